	.target	sm_80

	.elftype	@"ET_EXEC"


//--------------------- .note.nv.tkinfo           --------------------------
	.section	.note.nv.tkinfo,"",@"SHT_NOTE"
	.sectionflags	@"SHF_NOTE_NV_TKINFO"
	.tkinfo
        /*0018*/ 	.word	0x00000002
        /*0030*/ 	.string	""
        /*0030*/ 	.string	"ptxas"
        /*0030*/ 	.string	"Cuda compilation tools, release 13.0, V13.0.88"
        /*0030*/ 	.string	"Build cuda_13.0.r13.0/compiler.36424714_0"
        /*0030*/ 	.string	"-arch sm_80 -m 64 "



//--------------------- .note.nv.cuinfo           --------------------------
	.section	.note.nv.cuinfo,"",@"SHT_NOTE"
	.sectionflags	@"SHF_NOTE_NV_CUINFO"
        /*0018*/ 	.short	0x0002
        /*001a*/ 	.short	0x0050
        /*001c*/ 	.short	0x0082
	.zero		2


//--------------------- .nv.info                  --------------------------
	.section	.nv.info,"",@"SHT_CUDA_INFO"
	.align	4


	//----- nvinfo : EIATTR_REGCOUNT
	.align		4
        /*0000*/ 	.byte	0x04, 0x2f
        /*0002*/ 	.short	(.L_12 - .L_11)
	.align		4
.L_11:
        /*0004*/ 	.word	index@(_ZN5flash24flash_fwd_splitkv_kernelI23Flash_fwd_kernel_traitsILi128ELi64ELi64ELi4ELb0ELb0EN7cutlass6half_tE19Flash_kernel_traitsILi128ELi64ELi64ELi4ES3_EELb1ELb0ELb1ELb0ELb0ELb1ELb1ELb1EEEvNS_16Flash_fwd_paramsE)
        /*0008*/ 	.word	0x000000c4


	//----- nvinfo : EIATTR_FRAME_SIZE
	.align		4
.L_12:
        /*000c*/ 	.byte	0x04, 0x11
        /*000e*/ 	.short	(.L_14 - .L_13)
	.align		4
.L_13:
        /*0010*/ 	.word	index@(_ZN5flash24flash_fwd_splitkv_kernelI23Flash_fwd_kernel_traitsILi128ELi64ELi64ELi4ELb0ELb0EN7cutlass6half_tE19Flash_kernel_traitsILi128ELi64ELi64ELi4ES3_EELb1ELb0ELb1ELb0ELb0ELb1ELb1ELb1EEEvNS_16Flash_fwd_paramsE)
        /*0014*/ 	.word	0x00000000


	//----- nvinfo : EIATTR_REGCOUNT
	.align		4
.L_14:
        /*0018*/ 	.byte	0x04, 0x2f
        /*001a*/ 	.short	(.L_16 - .L_15)
	.align		4
.L_15:
        /*001c*/ 	.word	index@(_ZN5flash24flash_fwd_splitkv_kernelI23Flash_fwd_kernel_traitsILi128ELi64ELi64ELi4ELb0ELb0EN7cutlass6half_tE19Flash_kernel_traitsILi128ELi64ELi64ELi4ES3_EELb1ELb0ELb1ELb0ELb0ELb0ELb1ELb1EEEvNS_16Flash_fwd_paramsE)
        /*0020*/ 	.word	0x000000be


	//----- nvinfo : EIATTR_FRAME_SIZE
	.align		4
.L_16:
        /*0024*/ 	.byte	0x04, 0x11
        /*0026*/ 	.short	(.L_18 - .L_17)
	.align		4
.L_17:
        /*0028*/ 	.word	index@(_ZN5flash24flash_fwd_splitkv_kernelI23Flash_fwd_kernel_traitsILi128ELi64ELi64ELi4ELb0ELb0EN7cutlass6half_tE19Flash_kernel_traitsILi128ELi64ELi64ELi4ES3_EELb1ELb0ELb1ELb0ELb0ELb0ELb1ELb1EEEvNS_16Flash_fwd_paramsE)
        /*002c*/ 	.word	0x00000000


	//----- nvinfo : EIATTR_REGCOUNT
	.align		4
.L_18:
        /*0030*/ 	.byte	0x04, 0x2f
        /*0032*/ 	.short	(.L_20 - .L_19)
	.align		4
.L_19:
        /*0034*/ 	.word	index@(_ZN5flash24flash_fwd_splitkv_kernelI23Flash_fwd_kernel_traitsILi128ELi64ELi64ELi4ELb0ELb0EN7cutlass6half_tE19Flash_kernel_traitsILi128ELi64ELi64ELi4ES3_EELb1ELb0ELb0ELb0ELb1ELb1ELb1ELb1EEEvNS_16Flash_fwd_paramsE)
        /*0038*/ 	.word	0x000000c5


	//----- nvinfo : EIATTR_FRAME_SIZE
	.align		4
.L_20:
        /*003c*/ 	.byte	0x04, 0x11
        /*003e*/ 	.short	(.L_22 - .L_21)
	.align		4
.L_21:
        /*0040*/ 	.word	index@(_ZN5flash24flash_fwd_splitkv_kernelI23Flash_fwd_kernel_traitsILi128ELi64ELi64ELi4ELb0ELb0EN7cutlass6half_tE19Flash_kernel_traitsILi128ELi64ELi64ELi4ES3_EELb1ELb0ELb0ELb0ELb1ELb1ELb1ELb1EEEvNS_16Flash_fwd_paramsE)
        /*0044*/ 	.word	0x00000000


	//----- nvinfo : EIATTR_REGCOUNT
	.align		4
.L_22:
        /*0048*/ 	.byte	0x04, 0x2f
        /*004a*/ 	.short	(.L_24 - .L_23)
	.align		4
.L_23:
        /*004c*/ 	.word	index@(_ZN5flash24flash_fwd_splitkv_kernelI23Flash_fwd_kernel_traitsILi128ELi64ELi64ELi4ELb0ELb0EN7cutlass6half_tE19Flash_kernel_traitsILi128ELi64ELi64ELi4ES3_EELb1ELb0ELb0ELb0ELb1ELb0ELb1ELb1EEEvNS_16Flash_fwd_paramsE)
        /*0050*/ 	.word	0x000000af


	//----- nvinfo : EIATTR_FRAME_SIZE
	.align		4
.L_24:
        /*0054*/ 	.byte	0x04, 0x11
        /*0056*/ 	.short	(.L_26 - .L_25)
	.align		4
.L_25:
        /*0058*/ 	.word	index@(_ZN5flash24flash_fwd_splitkv_kernelI23Flash_fwd_kernel_traitsILi128ELi64ELi64ELi4ELb0ELb0EN7cutlass6half_tE19Flash_kernel_traitsILi128ELi64ELi64ELi4ES3_EELb1ELb0ELb0ELb0ELb1ELb0ELb1ELb1EEEvNS_16Flash_fwd_paramsE)
        /*005c*/ 	.word	0x00000000


	//----- nvinfo : EIATTR_REGCOUNT
	.align		4
.L_26:
        /*0060*/ 	.byte	0x04, 0x2f
        /*0062*/ 	.short	(.L_28 - .L_27)
	.align		4
.L_27:
        /*0064*/ 	.word	index@(_ZN5flash24flash_fwd_splitkv_kernelI23Flash_fwd_kernel_traitsILi128ELi64ELi64ELi4ELb0ELb0EN7cutlass6half_tE19Flash_kernel_traitsILi128ELi64ELi64ELi4ES3_EELb1ELb0ELb1ELb0ELb0ELb1ELb1ELb0EEEvNS_16Flash_fwd_paramsE)
        /*0068*/ 	.word	0x000000c5


	//----- nvinfo : EIATTR_FRAME_SIZE
	.align		4
.L_28:
        /*006c*/ 	.byte	0x04, 0x11
        /*006e*/ 	.short	(.L_30 - .L_29)
	.align		4
.L_29:
        /*0070*/ 	.word	index@(_ZN5flash24flash_fwd_splitkv_kernelI23Flash_fwd_kernel_traitsILi128ELi64ELi64ELi4ELb0ELb0EN7cutlass6half_tE19Flash_kernel_traitsILi128ELi64ELi64ELi4ES3_EELb1ELb0ELb1ELb0ELb0ELb1ELb1ELb0EEEvNS_16Flash_fwd_paramsE)
        /*0074*/ 	.word	0x00000000


	//----- nvinfo : EIATTR_REGCOUNT
	.align		4
.L_30:
        /*0078*/ 	.byte	0x04, 0x2f
        /*007a*/ 	.short	(.L_32 - .L_31)
	.align		4
.L_31:
        /*007c*/ 	.word	index@(_ZN5flash24flash_fwd_splitkv_kernelI23Flash_fwd_kernel_traitsILi128ELi64ELi64ELi4ELb0ELb0EN7cutlass6half_tE19Flash_kernel_traitsILi128ELi64ELi64ELi4ES3_EELb1ELb0ELb1ELb0ELb0ELb0ELb1ELb0EEEvNS_16Flash_fwd_paramsE)
        /*0080*/ 	.word	0x000000c9


	//----- nvinfo : EIATTR_FRAME_SIZE
	.align		4
.L_32:
        /*0084*/ 	.byte	0x04, 0x11
        /*0086*/ 	.short	(.L_34 - .L_33)
	.align		4
.L_33:
        /*0088*/ 	.word	index@(_ZN5flash24flash_fwd_splitkv_kernelI23Flash_fwd_kernel_traitsILi128ELi64ELi64ELi4ELb0ELb0EN7cutlass6half_tE19Flash_kernel_traitsILi128ELi64ELi64ELi4ES3_EELb1ELb0ELb1ELb0ELb0ELb0ELb1ELb0EEEvNS_16Flash_fwd_paramsE)
        /*008c*/ 	.word	0x00000000


	//----- nvinfo : EIATTR_REGCOUNT
	.align		4
.L_34:
        /*0090*/ 	.byte	0x04, 0x2f
        /*0092*/ 	.short	(.L_36 - .L_35)
	.align		4
.L_35:
        /*0094*/ 	.word	index@(_ZN5flash24flash_fwd_splitkv_kernelI23Flash_fwd_kernel_traitsILi128ELi64ELi64ELi4ELb0ELb0EN7cutlass6half_tE19Flash_kernel_traitsILi128ELi64ELi64ELi4ES3_EELb1ELb0ELb0ELb0ELb1ELb1ELb1ELb0EEEvNS_16Flash_fwd_paramsE)
        /*0098*/ 	.word	0x000000e2


	//----- nvinfo : EIATTR_FRAME_SIZE
	.align		4
.L_36:
        /*009c*/ 	.byte	0x04, 0x11
        /*009e*/ 	.short	(.L_38 - .L_37)
	.align		4
.L_37:
        /*00a0*/ 	.word	index@(_ZN5flash24flash_fwd_splitkv_kernelI23Flash_fwd_kernel_traitsILi128ELi64ELi64ELi4ELb0ELb0EN7cutlass6half_tE19Flash_kernel_traitsILi128ELi64ELi64ELi4ES3_EELb1ELb0ELb0ELb0ELb1ELb1ELb1ELb0EEEvNS_16Flash_fwd_paramsE)
        /*00a4*/ 	.word	0x00000000


	//----- nvinfo : EIATTR_REGCOUNT
	.align		4
.L_38:
        /*00a8*/ 	.byte	0x04, 0x2f
        /*00aa*/ 	.short	(.L_40 - .L_39)
	.align		4
.L_39:
        /*00ac*/ 	.word	index@(_ZN5flash24flash_fwd_splitkv_kernelI23Flash_fwd_kernel_traitsILi128ELi64ELi64ELi4ELb0ELb0EN7cutlass6half_tE19Flash_kernel_traitsILi128ELi64ELi64ELi4ES3_EELb1ELb0ELb0ELb0ELb1ELb0ELb1ELb0EEEvNS_16Flash_fwd_paramsE)
        /*00b0*/ 	.word	0x000000ca


	//----- nvinfo : EIATTR_FRAME_SIZE
	.align		4
.L_40:
        /*00b4*/ 	.byte	0x04, 0x11
        /*00b6*/ 	.short	(.L_42 - .L_41)
	.align		4
.L_41:
        /*00b8*/ 	.word	index@(_ZN5flash24flash_fwd_splitkv_kernelI23Flash_fwd_kernel_traitsILi128ELi64ELi64ELi4ELb0ELb0EN7cutlass6half_tE19Flash_kernel_traitsILi128ELi64ELi64ELi4ES3_EELb1ELb0ELb0ELb0ELb1ELb0ELb1ELb0EEEvNS_16Flash_fwd_paramsE)
        /*00bc*/ 	.word	0x00000000


	//----- nvinfo : EIATTR_REGCOUNT
	.align		4
.L_42:
        /*00c0*/ 	.byte	0x04, 0x2f
        /*00c2*/ 	.short	(.L_44 - .L_43)
	.align		4
.L_43:
        /*00c4*/ 	.word	index@(_ZN5flash24flash_fwd_splitkv_kernelI23Flash_fwd_kernel_traitsILi128ELi64ELi64ELi4ELb0ELb0EN7cutlass6half_tE19Flash_kernel_traitsILi128ELi64ELi64ELi4ES3_EELb1ELb0ELb1ELb0ELb0ELb1ELb0ELb1EEEvNS_16Flash_fwd_paramsE)
        /*00c8*/ 	.word	0x000000d4


	//----- nvinfo : EIATTR_FRAME_SIZE
	.align		4
.L_44:
        /*00cc*/ 	.byte	0x04, 0x11
        /*00ce*/ 	.short	(.L_46 - .L_45)
	.align		4
.L_45:
        /*00d0*/ 	.word	index@(_ZN5flash24flash_fwd_splitkv_kernelI23Flash_fwd_kernel_traitsILi128ELi64ELi64ELi4ELb0ELb0EN7cutlass6half_tE19Flash_kernel_traitsILi128ELi64ELi64ELi4ES3_EELb1ELb0ELb1ELb0ELb0ELb1ELb0ELb1EEEvNS_16Flash_fwd_paramsE)
        /*00d4*/ 	.word	0x00000000


	//----- nvinfo : EIATTR_REGCOUNT
	.align		4
.L_46:
        /*00d8*/ 	.byte	0x04, 0x2f
        /*00da*/ 	.short	(.L_48 - .L_47)
	.align		4
.L_47:
        /*00dc*/ 	.word	index@(_ZN5flash24flash_fwd_splitkv_kernelI23Flash_fwd_kernel_traitsILi128ELi64ELi64ELi4ELb0ELb0EN7cutlass6half_tE19Flash_kernel_traitsILi128ELi64ELi64ELi4ES3_EELb1ELb0ELb1ELb0ELb0ELb0ELb0ELb1EEEvNS_16Flash_fwd_paramsE)
        /*00e0*/ 	.word	0x000000c8


	//----- nvinfo : EIATTR_FRAME_SIZE
	.align		4
.L_48:
        /*00e4*/ 	.byte	0x04, 0x11
        /*00e6*/ 	.short	(.L_50 - .L_49)
	.align		4
.L_49:
        /*00e8*/ 	.word	index@(_ZN5flash24flash_fwd_splitkv_kernelI23Flash_fwd_kernel_traitsILi128ELi64ELi64ELi4ELb0ELb0EN7cutlass6half_tE19Flash_kernel_traitsILi128ELi64ELi64ELi4ES3_EELb1ELb0ELb1ELb0ELb0ELb0ELb0ELb1EEEvNS_16Flash_fwd_paramsE)
        /*00ec*/ 	.word	0x00000000


	//----- nvinfo : EIATTR_REGCOUNT
	.align		4
.L_50:
        /*00f0*/ 	.byte	0x04, 0x2f
        /*00f2*/ 	.short	(.L_52 - .L_51)
	.align		4
.L_51:
        /*00f4*/ 	.word	index@(_ZN5flash24flash_fwd_splitkv_kernelI23Flash_fwd_kernel_traitsILi128ELi64ELi64ELi4ELb0ELb0EN7cutlass6half_tE19Flash_kernel_traitsILi128ELi64ELi64ELi4ES3_EELb1ELb0ELb0ELb0ELb1ELb1ELb0ELb1EEEvNS_16Flash_fwd_paramsE)
        /*00f8*/ 	.word	0x000000c3


	//----- nvinfo : EIATTR_FRAME_SIZE
	.align		4
.L_52:
        /*00fc*/ 	.byte	0x04, 0x11
        /*00fe*/ 	.short	(.L_54 - .L_53)
	.align		4
.L_53:
        /*0100*/ 	.word	index@(_ZN5flash24flash_fwd_splitkv_kernelI23Flash_fwd_kernel_traitsILi128ELi64ELi64ELi4ELb0ELb0EN7cutlass6half_tE19Flash_kernel_traitsILi128ELi64ELi64ELi4ES3_EELb1ELb0ELb0ELb0ELb1ELb1ELb0ELb1EEEvNS_16Flash_fwd_paramsE)
        /*0104*/ 	.word	0x00000000


	//----- nvinfo : EIATTR_REGCOUNT
	.align		4
.L_54:
        /*0108*/ 	.byte	0x04, 0x2f
        /*010a*/ 	.short	(.L_56 - .L_55)
	.align		4
.L_55:
        /*010c*/ 	.word	index@(_ZN5flash24flash_fwd_splitkv_kernelI23Flash_fwd_kernel_traitsILi128ELi64ELi64ELi4ELb0ELb0EN7cutlass6half_tE19Flash_kernel_traitsILi128ELi64ELi64ELi4ES3_EELb1ELb0ELb0ELb0ELb1ELb0ELb0ELb1EEEvNS_16Flash_fwd_paramsE)
        /*0110*/ 	.word	0x000000b2


	//----- nvinfo : EIATTR_FRAME_SIZE
	.align		4
.L_56:
        /*0114*/ 	.byte	0x04, 0x11
        /*0116*/ 	.short	(.L_58 - .L_57)
	.align		4
.L_57:
        /*0118*/ 	.word	index@(_ZN5flash24flash_fwd_splitkv_kernelI23Flash_fwd_kernel_traitsILi128ELi64ELi64ELi4ELb0ELb0EN7cutlass6half_tE19Flash_kernel_traitsILi128ELi64ELi64ELi4ES3_EELb1ELb0ELb0ELb0ELb1ELb0ELb0ELb1EEEvNS_16Flash_fwd_paramsE)
        /*011c*/ 	.word	0x00000000


	//----- nvinfo : EIATTR_REGCOUNT
	.align		4
.L_58:
        /*0120*/ 	.byte	0x04, 0x2f
        /*0122*/ 	.short	(.L_60 - .L_59)
	.align		4
.L_59:
        /*0124*/ 	.word	index@(_ZN5flash24flash_fwd_splitkv_kernelI23Flash_fwd_kernel_traitsILi128ELi64ELi64ELi4ELb0ELb0EN7cutlass6half_tE19Flash_kernel_traitsILi128ELi64ELi64ELi4ES3_EELb1ELb0ELb1ELb0ELb0ELb1ELb0ELb0EEEvNS_16Flash_fwd_paramsE)
        /*0128*/ 	.word	0x000000c8


	//----- nvinfo : EIATTR_FRAME_SIZE
	.align		4
.L_60:
        /*012c*/ 	.byte	0x04, 0x11
        /*012e*/ 	.short	(.L_62 - .L_61)
	.align		4
.L_61:
        /*0130*/ 	.word	index@(_ZN5flash24flash_fwd_splitkv_kernelI23Flash_fwd_kernel_traitsILi128ELi64ELi64ELi4ELb0ELb0EN7cutlass6half_tE19Flash_kernel_traitsILi128ELi64ELi64ELi4ES3_EELb1ELb0ELb1ELb0ELb0ELb1ELb0ELb0EEEvNS_16Flash_fwd_paramsE)
        /*0134*/ 	.word	0x00000000


	//----- nvinfo : EIATTR_REGCOUNT
	.align		4
.L_62:
        /*0138*/ 	.byte	0x04, 0x2f
        /*013a*/ 	.short	(.L_64 - .L_63)
	.align		4
.L_63:
        /*013c*/ 	.word	index@(_ZN5flash24flash_fwd_splitkv_kernelI23Flash_fwd_kernel_traitsILi128ELi64ELi64ELi4ELb0ELb0EN7cutlass6half_tE19Flash_kernel_traitsILi128ELi64ELi64ELi4ES3_EELb1ELb0ELb1ELb0ELb0ELb0ELb0ELb0EEEvNS_16Flash_fwd_paramsE)
        /*0140*/ 	.word	0x000000c2


	//----- nvinfo : EIATTR_FRAME_SIZE
	.align		4
.L_64:
        /*0144*/ 	.byte	0x04, 0x11
        /*0146*/ 	.short	(.L_66 - .L_65)
	.align		4
.L_65:
        /*0148*/ 	.word	index@(_ZN5flash24flash_fwd_splitkv_kernelI23Flash_fwd_kernel_traitsILi128ELi64ELi64ELi4ELb0ELb0EN7cutlass6half_tE19Flash_kernel_traitsILi128ELi64ELi64ELi4ES3_EELb1ELb0ELb1ELb0ELb0ELb0ELb0ELb0EEEvNS_16Flash_fwd_paramsE)
        /*014c*/ 	.word	0x00000000


	//----- nvinfo : EIATTR_REGCOUNT
	.align		4
.L_66:
        /*0150*/ 	.byte	0x04, 0x2f
        /*0152*/ 	.short	(.L_68 - .L_67)
	.align		4
.L_67:
        /*0154*/ 	.word	index@(_ZN5flash24flash_fwd_splitkv_kernelI23Flash_fwd_kernel_traitsILi128ELi64ELi64ELi4ELb0ELb0EN7cutlass6half_tE19Flash_kernel_traitsILi128ELi64ELi64ELi4ES3_EELb1ELb0ELb0ELb0ELb1ELb1ELb0ELb0EEEvNS_16Flash_fwd_paramsE)
        /*0158*/ 	.word	0x000000e2


	//----- nvinfo : EIATTR_FRAME_SIZE
	.align		4
.L_68:
        /*015c*/ 	.byte	0x04, 0x11
        /*015e*/ 	.short	(.L_70 - .L_69)
	.align		4
.L_69:
        /*0160*/ 	.word	index@(_ZN5flash24flash_fwd_splitkv_kernelI23Flash_fwd_kernel_traitsILi128ELi64ELi64ELi4ELb0ELb0EN7cutlass6half_tE19Flash_kernel_traitsILi128ELi64ELi64ELi4ES3_EELb1ELb0ELb0ELb0ELb1ELb1ELb0ELb0EEEvNS_16Flash_fwd_paramsE)
        /*0164*/ 	.word	0x00000000


	//----- nvinfo : EIATTR_REGCOUNT
	.align		4
.L_70:
        /*0168*/ 	.byte	0x04, 0x2f
        /*016a*/ 	.short	(.L_72 - .L_71)
	.align		4
.L_71:
        /*016c*/ 	.word	index@(_ZN5flash24flash_fwd_splitkv_kernelI23Flash_fwd_kernel_traitsILi128ELi64ELi64ELi4ELb0ELb0EN7cutlass6half_tE19Flash_kernel_traitsILi128ELi64ELi64ELi4ES3_EELb1ELb0ELb0ELb0ELb1ELb0ELb0ELb0EEEvNS_16Flash_fwd_paramsE)
        /*0170*/ 	.word	0x000000c4


	//----- nvinfo : EIATTR_FRAME_SIZE
	.align		4
.L_72:
        /*0174*/ 	.byte	0x04, 0x11
        /*0176*/ 	.short	(.L_74 - .L_73)
	.align		4
.L_73:
        /*0178*/ 	.word	index@(_ZN5flash24flash_fwd_splitkv_kernelI23Flash_fwd_kernel_traitsILi128ELi64ELi64ELi4ELb0ELb0EN7cutlass6half_tE19Flash_kernel_traitsILi128ELi64ELi64ELi4ES3_EELb1ELb0ELb0ELb0ELb1ELb0ELb0ELb0EEEvNS_16Flash_fwd_paramsE)
        /*017c*/ 	.word	0x00000000


	//----- nvinfo : EIATTR_REGCOUNT
	.align		4
.L_74:
        /*0180*/ 	.byte	0x04, 0x2f
        /*0182*/ 	.short	(.L_76 - .L_75)
	.align		4
.L_75:
        /*0184*/ 	.word	index@(_ZN5flash24flash_fwd_splitkv_kernelI23Flash_fwd_kernel_traitsILi128ELi64ELi64ELi4ELb0ELb0EN7cutlass6half_tE19Flash_kernel_traitsILi128ELi64ELi64ELi4ES3_EELb1ELb0ELb0ELb1ELb1ELb1ELb1ELb0EEEvNS_16Flash_fwd_paramsE)
        /*0188*/ 	.word	0x000000cb


	//----- nvinfo : EIATTR_FRAME_SIZE
	.align		4
.L_76:
        /*018c*/ 	.byte	0x04, 0x11
        /*018e*/ 	.short	(.L_78 - .L_77)
	.align		4
.L_77:
        /*0190*/ 	.word	index@(_ZN5flash24flash_fwd_splitkv_kernelI23Flash_fwd_kernel_traitsILi128ELi64ELi64ELi4ELb0ELb0EN7cutlass6half_tE19Flash_kernel_traitsILi128ELi64ELi64ELi4ES3_EELb1ELb0ELb0ELb1ELb1ELb1ELb1ELb0EEEvNS_16Flash_fwd_paramsE)
        /*0194*/ 	.word	0x00000000


	//----- nvinfo : EIATTR_REGCOUNT
	.align		4
.L_78:
        /*0198*/ 	.byte	0x04, 0x2f
        /*019a*/ 	.short	(.L_80 - .L_79)
	.align		4
.L_79:
        /*019c*/ 	.word	index@(_ZN5flash24flash_fwd_splitkv_kernelI23Flash_fwd_kernel_traitsILi128ELi64ELi64ELi4ELb0ELb0EN7cutlass6half_tE19Flash_kernel_traitsILi128ELi64ELi64ELi4ES3_EELb1ELb0ELb0ELb1ELb1ELb0ELb1ELb0EEEvNS_16Flash_fwd_paramsE)
        /*01a0*/ 	.word	0x000000b0


	//----- nvinfo : EIATTR_FRAME_SIZE
	.align		4
.L_80:
        /*01a4*/ 	.byte	0x04, 0x11
        /*01a6*/ 	.short	(.L_82 - .L_81)
	.align		4
.L_81:
        /*01a8*/ 	.word	index@(_ZN5flash24flash_fwd_splitkv_kernelI23Flash_fwd_kernel_traitsILi128ELi64ELi64ELi4ELb0ELb0EN7cutlass6half_tE19Flash_kernel_traitsILi128ELi64ELi64ELi4ES3_EELb1ELb0ELb0ELb1ELb1ELb0ELb1ELb0EEEvNS_16Flash_fwd_paramsE)
        /*01ac*/ 	.word	0x00000000


	//----- nvinfo : EIATTR_REGCOUNT
	.align		4
.L_82:
        /*01b0*/ 	.byte	0x04, 0x2f
        /*01b2*/ 	.short	(.L_84 - .L_83)
	.align		4
.L_83:
        /*01b4*/ 	.word	index@(_ZN5flash24flash_fwd_splitkv_kernelI23Flash_fwd_kernel_traitsILi128ELi64ELi64ELi4ELb0ELb0EN7cutlass6half_tE19Flash_kernel_traitsILi128ELi64ELi64ELi4ES3_EELb1ELb0ELb0ELb1ELb1ELb1ELb0ELb0EEEvNS_16Flash_fwd_paramsE)
        /*01b8*/ 	.word	0x000000c7


	//----- nvinfo : EIATTR_FRAME_SIZE
	.align		4
.L_84:
        /*01bc*/ 	.byte	0x04, 0x11
        /*01be*/ 	.short	(.L_86 - .L_85)
	.align		4
.L_85:
        /*01c0*/ 	.word	index@(_ZN5flash24flash_fwd_splitkv_kernelI23Flash_fwd_kernel_traitsILi128ELi64ELi64ELi4ELb0ELb0EN7cutlass6half_tE19Flash_kernel_traitsILi128ELi64ELi64ELi4ES3_EELb1ELb0ELb0ELb1ELb1ELb1ELb0ELb0EEEvNS_16Flash_fwd_paramsE)
        /*01c4*/ 	.word	0x00000000


	//----- nvinfo : EIATTR_REGCOUNT
	.align		4
.L_86:
        /*01c8*/ 	.byte	0x04, 0x2f
        /*01ca*/ 	.short	(.L_88 - .L_87)
	.align		4
.L_87:
        /*01cc*/ 	.word	index@(_ZN5flash24flash_fwd_splitkv_kernelI23Flash_fwd_kernel_traitsILi128ELi64ELi64ELi4ELb0ELb0EN7cutlass6half_tE19Flash_kernel_traitsILi128ELi64ELi64ELi4ES3_EELb1ELb0ELb0ELb1ELb1ELb0ELb0ELb0EEEvNS_16Flash_fwd_paramsE)
        /*01d0*/ 	.word	0x000000b6


	//----- nvinfo : EIATTR_FRAME_SIZE
	.align		4
.L_88:
        /*01d4*/ 	.byte	0x04, 0x11
        /*01d6*/ 	.short	(.L_90 - .L_89)
	.align		4
.L_89:
        /*01d8*/ 	.word	index@(_ZN5flash24flash_fwd_splitkv_kernelI23Flash_fwd_kernel_traitsILi128ELi64ELi64ELi4ELb0ELb0EN7cutlass6half_tE19Flash_kernel_traitsILi128ELi64ELi64ELi4ES3_EELb1ELb0ELb0ELb1ELb1ELb0ELb0ELb0EEEvNS_16Flash_fwd_paramsE)
        /*01dc*/ 	.word	0x00000000


	//----- nvinfo : EIATTR_REGCOUNT
	.align		4
.L_90:
        /*01e0*/ 	.byte	0x04, 0x2f
        /*01e2*/ 	.short	(.L_92 - .L_91)
	.align		4
.L_91:
        /*01e4*/ 	.word	index@(_ZN5flash24flash_fwd_splitkv_kernelI23Flash_fwd_kernel_traitsILi128ELi64ELi64ELi4ELb0ELb0EN7cutlass6half_tE19Flash_kernel_traitsILi128ELi64ELi64ELi4ES3_EELb1ELb0ELb0ELb0ELb0ELb1ELb1ELb1EEEvNS_16Flash_fwd_paramsE)
        /*01e8*/ 	.word	0x000000d8


	//----- nvinfo : EIATTR_FRAME_SIZE
	.align		4
.L_92:
        /*01ec*/ 	.byte	0x04, 0x11
        /*01ee*/ 	.short	(.L_94 - .L_93)
	.align		4
.L_93:
        /*01f0*/ 	.word	index@(_ZN5flash24flash_fwd_splitkv_kernelI23Flash_fwd_kernel_traitsILi128ELi64ELi64ELi4ELb0ELb0EN7cutlass6half_tE19Flash_kernel_traitsILi128ELi64ELi64ELi4ES3_EELb1ELb0ELb0ELb0ELb0ELb1ELb1ELb1EEEvNS_16Flash_fwd_paramsE)
        /*01f4*/ 	.word	0x00000000


	//----- nvinfo : EIATTR_REGCOUNT
	.align		4
.L_94:
        /*01f8*/ 	.byte	0x04, 0x2f
        /*01fa*/ 	.short	(.L_96 - .L_95)
	.align		4
.L_95:
        /*01fc*/ 	.word	index@(_ZN5flash24flash_fwd_splitkv_kernelI23Flash_fwd_kernel_traitsILi128ELi64ELi64ELi4ELb0ELb0EN7cutlass6half_tE19Flash_kernel_traitsILi128ELi64ELi64ELi4ES3_EELb1ELb0ELb0ELb0ELb0ELb0ELb1ELb1EEEvNS_16Flash_fwd_paramsE)
        /*0200*/ 	.word	0x000000c2


	//----- nvinfo : EIATTR_FRAME_SIZE
	.align		4
.L_96:
        /*0204*/ 	.byte	0x04, 0x11
        /*0206*/ 	.short	(.L_98 - .L_97)
	.align		4
.L_97:
        /*0208*/ 	.word	index@(_ZN5flash24flash_fwd_splitkv_kernelI23Flash_fwd_kernel_traitsILi128ELi64ELi64ELi4ELb0ELb0EN7cutlass6half_tE19Flash_kernel_traitsILi128ELi64ELi64ELi4ES3_EELb1ELb0ELb0ELb0ELb0ELb0ELb1ELb1EEEvNS_16Flash_fwd_paramsE)
        /*020c*/ 	.word	0x00000000


	//----- nvinfo : EIATTR_REGCOUNT
	.align		4
.L_98:
        /*0210*/ 	.byte	0x04, 0x2f
        /*0212*/ 	.short	(.L_100 - .L_99)
	.align		4
.L_99:
        /*0214*/ 	.word	index@(_ZN5flash24flash_fwd_splitkv_kernelI23Flash_fwd_kernel_traitsILi128ELi64ELi64ELi4ELb0ELb0EN7cutlass6half_tE19Flash_kernel_traitsILi128ELi64ELi64ELi4ES3_EELb1ELb0ELb0ELb0ELb0ELb1ELb1ELb0EEEvNS_16Flash_fwd_paramsE)
        /*0218*/ 	.word	0x000000ca


	//----- nvinfo : EIATTR_FRAME_SIZE
	.align		4
.L_100:
        /*021c*/ 	.byte	0x04, 0x11
        /*021e*/ 	.short	(.L_102 - .L_101)
	.align		4
.L_101:
        /*0220*/ 	.word	index@(_ZN5flash24flash_fwd_splitkv_kernelI23Flash_fwd_kernel_traitsILi128ELi64ELi64ELi4ELb0ELb0EN7cutlass6half_tE19Flash_kernel_traitsILi128ELi64ELi64ELi4ES3_EELb1ELb0ELb0ELb0ELb0ELb1ELb1ELb0EEEvNS_16Flash_fwd_paramsE)
        /*0224*/ 	.word	0x00000000


	//----- nvinfo : EIATTR_REGCOUNT
	.align		4
.L_102:
        /*0228*/ 	.byte	0x04, 0x2f
        /*022a*/ 	.short	(.L_104 - .L_103)
	.align		4
.L_103:
        /*022c*/ 	.word	index@(_ZN5flash24flash_fwd_splitkv_kernelI23Flash_fwd_kernel_traitsILi128ELi64ELi64ELi4ELb0ELb0EN7cutlass6half_tE19Flash_kernel_traitsILi128ELi64ELi64ELi4ES3_EELb1ELb0ELb0ELb0ELb0ELb0ELb1ELb0EEEvNS_16Flash_fwd_paramsE)
        /*0230*/ 	.word	0x000000bc


	//----- nvinfo : EIATTR_FRAME_SIZE
	.align		4
.L_104:
        /*0234*/ 	.byte	0x04, 0x11
        /*0236*/ 	.short	(.L_106 - .L_105)
	.align		4
.L_105:
        /*0238*/ 	.word	index@(_ZN5flash24flash_fwd_splitkv_kernelI23Flash_fwd_kernel_traitsILi128ELi64ELi64ELi4ELb0ELb0EN7cutlass6half_tE19Flash_kernel_traitsILi128ELi64ELi64ELi4ES3_EELb1ELb0ELb0ELb0ELb0ELb0ELb1ELb0EEEvNS_16Flash_fwd_paramsE)
        /*023c*/ 	.word	0x00000000


	//----- nvinfo : EIATTR_REGCOUNT
	.align		4
.L_106:
        /*0240*/ 	.byte	0x04, 0x2f
        /*0242*/ 	.short	(.L_108 - .L_107)
	.align		4
.L_107:
        /*0244*/ 	.word	index@(_ZN5flash24flash_fwd_splitkv_kernelI23Flash_fwd_kernel_traitsILi128ELi64ELi64ELi4ELb0ELb0EN7cutlass6half_tE19Flash_kernel_traitsILi128ELi64ELi64ELi4ES3_EELb1ELb0ELb0ELb0ELb0ELb1ELb0ELb1EEEvNS_16Flash_fwd_paramsE)
        /*0248*/ 	.word	0x000000c6


	//----- nvinfo : EIATTR_FRAME_SIZE
	.align		4
.L_108:
        /*024c*/ 	.byte	0x04, 0x11
        /*024e*/ 	.short	(.L_110 - .L_109)
	.align		4
.L_109:
        /*0250*/ 	.word	index@(_ZN5flash24flash_fwd_splitkv_kernelI23Flash_fwd_kernel_traitsILi128ELi64ELi64ELi4ELb0ELb0EN7cutlass6half_tE19Flash_kernel_traitsILi128ELi64ELi64ELi4ES3_EELb1ELb0ELb0ELb0ELb0ELb1ELb0ELb1EEEvNS_16Flash_fwd_paramsE)
        /*0254*/ 	.word	0x00000000


	//----- nvinfo : EIATTR_REGCOUNT
	.align		4
.L_110:
        /*0258*/ 	.byte	0x04, 0x2f
        /*025a*/ 	.short	(.L_112 - .L_111)
	.align		4
.L_111:
        /*025c*/ 	.word	index@(_ZN5flash24flash_fwd_splitkv_kernelI23Flash_fwd_kernel_traitsILi128ELi64ELi64ELi4ELb0ELb0EN7cutlass6half_tE19Flash_kernel_traitsILi128ELi64ELi64ELi4ES3_EELb1ELb0ELb0ELb0ELb0ELb0ELb0ELb1EEEvNS_16Flash_fwd_paramsE)
        /*0260*/ 	.word	0x000000b8


	//----- nvinfo : EIATTR_FRAME_SIZE
	.align		4
.L_112:
        /*0264*/ 	.byte	0x04, 0x11
        /*0266*/ 	.short	(.L_114 - .L_113)
	.align		4
.L_113:
        /*0268*/ 	.word	index@(_ZN5flash24flash_fwd_splitkv_kernelI23Flash_fwd_kernel_traitsILi128ELi64ELi64ELi4ELb0ELb0EN7cutlass6half_tE19Flash_kernel_traitsILi128ELi64ELi64ELi4ES3_EELb1ELb0ELb0ELb0ELb0ELb0ELb0ELb1EEEvNS_16Flash_fwd_paramsE)
        /*026c*/ 	.word	0x00000000


	//----- nvinfo : EIATTR_REGCOUNT
	.align		4
.L_114:
        /*0270*/ 	.byte	0x04, 0x2f
        /*0272*/ 	.short	(.L_116 - .L_115)
	.align		4
.L_115:
        /*0274*/ 	.word	index@(_ZN5flash24flash_fwd_splitkv_kernelI23Flash_fwd_kernel_traitsILi128ELi64ELi64ELi4ELb0ELb0EN7cutlass6half_tE19Flash_kernel_traitsILi128ELi64ELi64ELi4ES3_EELb1ELb0ELb0ELb0ELb0ELb1ELb0ELb0EEEvNS_16Flash_fwd_paramsE)
        /*0278*/ 	.word	0x000000cc


	//----- nvinfo : EIATTR_FRAME_SIZE
	.align		4
.L_116:
        /*027c*/ 	.byte	0x04, 0x11
        /*027e*/ 	.short	(.L_118 - .L_117)
	.align		4
.L_117:
        /*0280*/ 	.word	index@(_ZN5flash24flash_fwd_splitkv_kernelI23Flash_fwd_kernel_traitsILi128ELi64ELi64ELi4ELb0ELb0EN7cutlass6half_tE19Flash_kernel_traitsILi128ELi64ELi64ELi4ES3_EELb1ELb0ELb0ELb0ELb0ELb1ELb0ELb0EEEvNS_16Flash_fwd_paramsE)
        /*0284*/ 	.word	0x00000000


	//----- nvinfo : EIATTR_REGCOUNT
	.align		4
.L_118:
        /*0288*/ 	.byte	0x04, 0x2f
        /*028a*/ 	.short	(.L_120 - .L_119)
	.align		4
.L_119:
        /*028c*/ 	.word	index@(_ZN5flash24flash_fwd_splitkv_kernelI23Flash_fwd_kernel_traitsILi128ELi64ELi64ELi4ELb0ELb0EN7cutlass6half_tE19Flash_kernel_traitsILi128ELi64ELi64ELi4ES3_EELb1ELb0ELb0ELb0ELb0ELb0ELb0ELb0EEEvNS_16Flash_fwd_paramsE)
        /*0290*/ 	.word	0x000000b8


	//----- nvinfo : EIATTR_FRAME_SIZE
	.align		4
.L_120:
        /*0294*/ 	.byte	0x04, 0x11
        /*0296*/ 	.short	(.L_122 - .L_121)
	.align		4
.L_121:
        /*0298*/ 	.word	index@(_ZN5flash24flash_fwd_splitkv_kernelI23Flash_fwd_kernel_traitsILi128ELi64ELi64ELi4ELb0ELb0EN7cutlass6half_tE19Flash_kernel_traitsILi128ELi64ELi64ELi4ES3_EELb1ELb0ELb0ELb0ELb0ELb0ELb0ELb0EEEvNS_16Flash_fwd_paramsE)
        /*029c*/ 	.word	0x00000000


	//----- nvinfo : EIATTR_REGCOUNT
	.align		4
.L_122:
        /*02a0*/ 	.byte	0x04, 0x2f
        /*02a2*/ 	.short	(.L_124 - .L_123)
	.align		4
.L_123:
        /*02a4*/ 	.word	index@(_ZN5flash32flash_fwd_splitkv_combine_kernelI23Flash_fwd_kernel_traitsILi128ELi64ELi64ELi4ELb0ELb0EN7cutlass6half_tE19Flash_kernel_traitsILi128ELi64ELi64ELi4ES3_EELi4ELi1ELb1EEEvNS_16Flash_fwd_paramsE)
        /*02a8*/ 	.word	0x00000036


	//----- nvinfo : EIATTR_FRAME_SIZE
	.align		4
.L_124:
        /*02ac*/ 	.byte	0x04, 0x11
        /*02ae*/ 	.short	(.L_126 - .L_125)
	.align		4
.L_125:
        /*02b0*/ 	.word	index@($__internal_35_$__cuda_sm20_div_s64)
        /*02b4*/ 	.word	0x00000000


	//----- nvinfo : EIATTR_FRAME_SIZE
	.align		4
.L_126:
        /*02b8*/ 	.byte	0x04, 0x11
        /*02ba*/ 	.short	(.L_128 - .L_127)
	.align		4
.L_127:
        /*02bc*/ 	.word	index@(_ZN5flash32flash_fwd_splitkv_combine_kernelI23Flash_fwd_kernel_traitsILi128ELi64ELi64ELi4ELb0ELb0EN7cutlass6half_tE19Flash_kernel_traitsILi128ELi64ELi64ELi4ES3_EELi4ELi1ELb1EEEvNS_16Flash_fwd_paramsE)
        /*02c0*/ 	.word	0x00000000


	//----- nvinfo : EIATTR_REGCOUNT
	.align		4
.L_128:
        /*02c4*/ 	.byte	0x04, 0x2f
        /*02c6*/ 	.short	(.L_130 - .L_129)
	.align		4
.L_129:
        /*02c8*/ 	.word	index@(_ZN5flash32flash_fwd_splitkv_combine_kernelI23Flash_fwd_kernel_traitsILi128ELi64ELi64ELi4ELb0ELb0EN7cutlass6half_tE19Flash_kernel_traitsILi128ELi64ELi64ELi4ES3_EELi4ELi2ELb1EEEvNS_16Flash_fwd_paramsE)
        /*02cc*/ 	.word	0x00000038


	//----- nvinfo : EIATTR_FRAME_SIZE
	.align		4
.L_130:
        /*02d0*/ 	.byte	0x04, 0x11
        /*02d2*/ 	.short	(.L_132 - .L_131)
	.align		4
.L_131:
        /*02d4*/ 	.word	index@($__internal_34_$__cuda_sm20_div_s64)
        /*02d8*/ 	.word	0x00000000


	//----- nvinfo : EIATTR_FRAME_SIZE
	.align		4
.L_132:
        /*02dc*/ 	.byte	0x04, 0x11
        /*02de*/ 	.short	(.L_134 - .L_133)
	.align		4
.L_133:
        /*02e0*/ 	.word	index@(_ZN5flash32flash_fwd_splitkv_combine_kernelI23Flash_fwd_kernel_traitsILi128ELi64ELi64ELi4ELb0ELb0EN7cutlass6half_tE19Flash_kernel_traitsILi128ELi64ELi64ELi4ES3_EELi4ELi2ELb1EEEvNS_16Flash_fwd_paramsE)
        /*02e4*/ 	.word	0x00000000


	//----- nvinfo : EIATTR_REGCOUNT
	.align		4
.L_134:
        /*02e8*/ 	.byte	0x04, 0x2f
        /*02ea*/ 	.short	(.L_136 - .L_135)
	.align		4
.L_135:
        /*02ec*/ 	.word	index@(_ZN5flash32flash_fwd_splitkv_combine_kernelI23Flash_fwd_kernel_traitsILi128ELi64ELi64ELi4ELb0ELb0EN7cutlass6half_tE19Flash_kernel_traitsILi128ELi64ELi64ELi4ES3_EELi4ELi3ELb1EEEvNS_16Flash_fwd_paramsE)
        /*02f0*/ 	.word	0x00000034


	//----- nvinfo : EIATTR_FRAME_SIZE
	.align		4
.L_136:
        /*02f4*/ 	.byte	0x04, 0x11
        /*02f6*/ 	.short	(.L_138 - .L_137)
	.align		4
.L_137:
        /*02f8*/ 	.word	index@($__internal_33_$__cuda_sm20_div_s64)
        /*02fc*/ 	.word	0x00000000


	//----- nvinfo : EIATTR_FRAME_SIZE
	.align		4
.L_138:
        /*0300*/ 	.byte	0x04, 0x11
        /*0302*/ 	.short	(.L_140 - .L_139)
	.align		4
.L_139:
        /*0304*/ 	.word	index@(_ZN5flash32flash_fwd_splitkv_combine_kernelI23Flash_fwd_kernel_traitsILi128ELi64ELi64ELi4ELb0ELb0EN7cutlass6half_tE19Flash_kernel_traitsILi128ELi64ELi64ELi4ES3_EELi4ELi3ELb1EEEvNS_16Flash_fwd_paramsE)
        /*0308*/ 	.word	0x00000000


	//----- nvinfo : EIATTR_REGCOUNT
	.align		4
.L_140:
        /*030c*/ 	.byte	0x04, 0x2f
        /*030e*/ 	.short	(.L_142 - .L_141)
	.align		4
.L_141:
        /*0310*/ 	.word	index@(_ZN5flash32flash_fwd_splitkv_combine_kernelI23Flash_fwd_kernel_traitsILi128ELi64ELi64ELi4ELb0ELb0EN7cutlass6half_tE19Flash_kernel_traitsILi128ELi64ELi64ELi4ES3_EELi4ELi4ELb1EEEvNS_16Flash_fwd_paramsE)
        /*0314*/ 	.word	0x00000034


	//----- nvinfo : EIATTR_FRAME_SIZE
	.align		4
.L_142:
        /*0318*/ 	.byte	0x04, 0x11
        /*031a*/ 	.short	(.L_144 - .L_143)
	.align		4
.L_143:
        /*031c*/ 	.word	index@($__internal_32_$__cuda_sm20_div_s64)
        /*0320*/ 	.word	0x00000000


	//----- nvinfo : EIATTR_FRAME_SIZE
	.align		4
.L_144:
        /*0324*/ 	.byte	0x04, 0x11
        /*0326*/ 	.short	(.L_146 - .L_145)
	.align		4
.L_145:
        /*0328*/ 	.word	index@(_ZN5flash32flash_fwd_splitkv_combine_kernelI23Flash_fwd_kernel_traitsILi128ELi64ELi64ELi4ELb0ELb0EN7cutlass6half_tE19Flash_kernel_traitsILi128ELi64ELi64ELi4ES3_EELi4ELi4ELb1EEEvNS_16Flash_fwd_paramsE)
        /*032c*/ 	.word	0x00000000


	//----- nvinfo : EIATTR_REGCOUNT
	.align		4
.L_146:
        /*0330*/ 	.byte	0x04, 0x2f
        /*0332*/ 	.short	(.L_148 - .L_147)
	.align		4
.L_147:
        /*0334*/ 	.word	index@(_ZN5flash32flash_fwd_splitkv_combine_kernelI23Flash_fwd_kernel_traitsILi128ELi64ELi64ELi4ELb0ELb0EN7cutlass6half_tE19Flash_kernel_traitsILi128ELi64ELi64ELi4ES3_EELi4ELi5ELb1EEEvNS_16Flash_fwd_paramsE)
        /*0338*/ 	.word	0x00000034


	//----- nvinfo : EIATTR_FRAME_SIZE
	.align		4
.L_148:
        /*033c*/ 	.byte	0x04, 0x11
        /*033e*/ 	.short	(.L_150 - .L_149)
	.align		4
.L_149:
        /*0340*/ 	.word	index@($__internal_31_$__cuda_sm20_div_s64)
        /*0344*/ 	.word	0x00000000


	//----- nvinfo : EIATTR_FRAME_SIZE
	.align		4
.L_150:
        /*0348*/ 	.byte	0x04, 0x11
        /*034a*/ 	.short	(.L_152 - .L_151)
	.align		4
.L_151:
        /*034c*/ 	.word	index@(_ZN5flash32flash_fwd_splitkv_combine_kernelI23Flash_fwd_kernel_traitsILi128ELi64ELi64ELi4ELb0ELb0EN7cutlass6half_tE19Flash_kernel_traitsILi128ELi64ELi64ELi4ES3_EELi4ELi5ELb1EEEvNS_16Flash_fwd_paramsE)
        /*0350*/ 	.word	0x00000000


	//----- nvinfo : EIATTR_REGCOUNT
	.align		4
.L_152:
        /*0354*/ 	.byte	0x04, 0x2f
        /*0356*/ 	.short	(.L_154 - .L_153)
	.align		4
.L_153:
        /*0358*/ 	.word	index@(_ZN5flash32flash_fwd_splitkv_combine_kernelI23Flash_fwd_kernel_traitsILi128ELi64ELi64ELi4ELb0ELb0EN7cutlass6half_tE19Flash_kernel_traitsILi128ELi64ELi64ELi4ES3_EELi4ELi6ELb1EEEvNS_16Flash_fwd_paramsE)
        /*035c*/ 	.word	0x0000003a


	//----- nvinfo : EIATTR_FRAME_SIZE
	.align		4
.L_154:
        /*0360*/ 	.byte	0x04, 0x11
        /*0362*/ 	.short	(.L_156 - .L_155)
	.align		4
.L_155:
        /*0364*/ 	.word	index@($__internal_30_$__cuda_sm20_div_s64)
        /*0368*/ 	.word	0x00000000


	//----- nvinfo : EIATTR_FRAME_SIZE
	.align		4
.L_156:
        /*036c*/ 	.byte	0x04, 0x11
        /*036e*/ 	.short	(.L_158 - .L_157)
	.align		4
.L_157:
        /*0370*/ 	.word	index@(_ZN5flash32flash_fwd_splitkv_combine_kernelI23Flash_fwd_kernel_traitsILi128ELi64ELi64ELi4ELb0ELb0EN7cutlass6half_tE19Flash_kernel_traitsILi128ELi64ELi64ELi4ES3_EELi4ELi6ELb1EEEvNS_16Flash_fwd_paramsE)
        /*0374*/ 	.word	0x00000000


	//----- nvinfo : EIATTR_REGCOUNT
	.align		4
.L_158:
        /*0378*/ 	.byte	0x04, 0x2f
        /*037a*/ 	.short	(.L_160 - .L_159)
	.align		4
.L_159:
        /*037c*/ 	.word	index@(_ZN5flash32flash_fwd_splitkv_combine_kernelI23Flash_fwd_kernel_traitsILi128ELi64ELi64ELi4ELb0ELb0EN7cutlass6half_tE19Flash_kernel_traitsILi128ELi64ELi64ELi4ES3_EELi4ELi7ELb1EEEvNS_16Flash_fwd_paramsE)
        /*0380*/ 	.word	0x0000003e


	//----- nvinfo : EIATTR_FRAME_SIZE
	.align		4
.L_160:
        /*0384*/ 	.byte	0x04, 0x11
        /*0386*/ 	.short	(.L_162 - .L_161)
	.align		4
.L_161:
        /*0388*/ 	.word	index@($__internal_29_$__cuda_sm20_div_s64)
        /*038c*/ 	.word	0x00000000


	//----- nvinfo : EIATTR_FRAME_SIZE
	.align		4
.L_162:
        /*0390*/ 	.byte	0x04, 0x11
        /*0392*/ 	.short	(.L_164 - .L_163)
	.align		4
.L_163:
        /*0394*/ 	.word	index@(_ZN5flash32flash_fwd_splitkv_combine_kernelI23Flash_fwd_kernel_traitsILi128ELi64ELi64ELi4ELb0ELb0EN7cutlass6half_tE19Flash_kernel_traitsILi128ELi64ELi64ELi4ES3_EELi4ELi7ELb1EEEvNS_16Flash_fwd_paramsE)
        /*0398*/ 	.word	0x00000000


	//----- nvinfo : EIATTR_REGCOUNT
	.align		4
.L_164:
        /*039c*/ 	.byte	0x04, 0x2f
        /*039e*/ 	.short	(.L_166 - .L_165)
	.align		4
.L_165:
        /*03a0*/ 	.word	index@(_ZN5flash32flash_fwd_splitkv_combine_kernelI23Flash_fwd_kernel_traitsILi128ELi64ELi64ELi4ELb0ELb0EN7cutlass6half_tE19Flash_kernel_traitsILi128ELi64ELi64ELi4ES3_EELi4ELi1ELb0EEEvNS_16Flash_fwd_paramsE)
        /*03a4*/ 	.word	0x00000036


	//----- nvinfo : EIATTR_FRAME_SIZE
	.align		4
.L_166:
        /*03a8*/ 	.byte	0x04, 0x11
        /*03aa*/ 	.short	(.L_168 - .L_167)
	.align		4
.L_167:
        /*03ac*/ 	.word	index@($__internal_28_$__cuda_sm20_div_s64)
        /*03b0*/ 	.word	0x00000000


	//----- nvinfo : EIATTR_FRAME_SIZE
	.align		4
.L_168:
        /*03b4*/ 	.byte	0x04, 0x11
        /*03b6*/ 	.short	(.L_170 - .L_169)
	.align		4
.L_169:
        /*03b8*/ 	.word	index@(_ZN5flash32flash_fwd_splitkv_combine_kernelI23Flash_fwd_kernel_traitsILi128ELi64ELi64ELi4ELb0ELb0EN7cutlass6half_tE19Flash_kernel_traitsILi128ELi64ELi64ELi4ES3_EELi4ELi1ELb0EEEvNS_16Flash_fwd_paramsE)
        /*03bc*/ 	.word	0x00000000


	//----- nvinfo : EIATTR_REGCOUNT
	.align		4
.L_170:
        /*03c0*/ 	.byte	0x04, 0x2f
        /*03c2*/ 	.short	(.L_172 - .L_171)
	.align		4
.L_171:
        /*03c4*/ 	.word	index@(_ZN5flash32flash_fwd_splitkv_combine_kernelI23Flash_fwd_kernel_traitsILi128ELi64ELi64ELi4ELb0ELb0EN7cutlass6half_tE19Flash_kernel_traitsILi128ELi64ELi64ELi4ES3_EELi4ELi2ELb0EEEvNS_16Flash_fwd_paramsE)
        /*03c8*/ 	.word	0x00000038


	//----- nvinfo : EIATTR_FRAME_SIZE
	.align		4
.L_172:
        /*03cc*/ 	.byte	0x04, 0x11
        /*03ce*/ 	.short	(.L_174 - .L_173)
	.align		4
.L_173:
        /*03d0*/ 	.word	index@($__internal_27_$__cuda_sm20_div_s64)
        /*03d4*/ 	.word	0x00000000


	//----- nvinfo : EIATTR_FRAME_SIZE
	.align		4
.L_174:
        /*03d8*/ 	.byte	0x04, 0x11
        /*03da*/ 	.short	(.L_176 - .L_175)
	.align		4
.L_175:
        /*03dc*/ 	.word	index@(_ZN5flash32flash_fwd_splitkv_combine_kernelI23Flash_fwd_kernel_traitsILi128ELi64ELi64ELi4ELb0ELb0EN7cutlass6half_tE19Flash_kernel_traitsILi128ELi64ELi64ELi4ES3_EELi4ELi2ELb0EEEvNS_16Flash_fwd_paramsE)
        /*03e0*/ 	.word	0x00000000


	//----- nvinfo : EIATTR_REGCOUNT
	.align		4
.L_176:
        /*03e4*/ 	.byte	0x04, 0x2f
        /*03e6*/ 	.short	(.L_178 - .L_177)
	.align		4
.L_177:
        /*03e8*/ 	.word	index@(_ZN5flash32flash_fwd_splitkv_combine_kernelI23Flash_fwd_kernel_traitsILi128ELi64ELi64ELi4ELb0ELb0EN7cutlass6half_tE19Flash_kernel_traitsILi128ELi64ELi64ELi4ES3_EELi4ELi3ELb0EEEvNS_16Flash_fwd_paramsE)
        /*03ec*/ 	.word	0x00000034


	//----- nvinfo : EIATTR_FRAME_SIZE
	.align		4
.L_178:
        /*03f0*/ 	.byte	0x04, 0x11
        /*03f2*/ 	.short	(.L_180 - .L_179)
	.align		4
.L_179:
        /*03f4*/ 	.word	index@($__internal_26_$__cuda_sm20_div_s64)
        /*03f8*/ 	.word	0x00000000


	//----- nvinfo : EIATTR_FRAME_SIZE
	.align		4
.L_180:
        /*03fc*/ 	.byte	0x04, 0x11
        /*03fe*/ 	.short	(.L_182 - .L_181)
	.align		4
.L_181:
        /*0400*/ 	.word	index@(_ZN5flash32flash_fwd_splitkv_combine_kernelI23Flash_fwd_kernel_traitsILi128ELi64ELi64ELi4ELb0ELb0EN7cutlass6half_tE19Flash_kernel_traitsILi128ELi64ELi64ELi4ES3_EELi4ELi3ELb0EEEvNS_16Flash_fwd_paramsE)
        /*0404*/ 	.word	0x00000000


	//----- nvinfo : EIATTR_REGCOUNT
	.align		4
.L_182:
        /*0408*/ 	.byte	0x04, 0x2f
        /*040a*/ 	.short	(.L_184 - .L_183)
	.align		4
.L_183:
        /*040c*/ 	.word	index@(_ZN5flash32flash_fwd_splitkv_combine_kernelI23Flash_fwd_kernel_traitsILi128ELi64ELi64ELi4ELb0ELb0EN7cutlass6half_tE19Flash_kernel_traitsILi128ELi64ELi64ELi4ES3_EELi4ELi4ELb0EEEvNS_16Flash_fwd_paramsE)
        /*0410*/ 	.word	0x00000034


	//----- nvinfo : EIATTR_FRAME_SIZE
	.align		4
.L_184:
        /*0414*/ 	.byte	0x04, 0x11
        /*0416*/ 	.short	(.L_186 - .L_185)
	.align		4
.L_185:
        /*0418*/ 	.word	index@($__internal_25_$__cuda_sm20_div_s64)
        /*041c*/ 	.word	0x00000000


	//----- nvinfo : EIATTR_FRAME_SIZE
	.align		4
.L_186:
        /*0420*/ 	.byte	0x04, 0x11
        /*0422*/ 	.short	(.L_188 - .L_187)
	.align		4
.L_187:
        /*0424*/ 	.word	index@(_ZN5flash32flash_fwd_splitkv_combine_kernelI23Flash_fwd_kernel_traitsILi128ELi64ELi64ELi4ELb0ELb0EN7cutlass6half_tE19Flash_kernel_traitsILi128ELi64ELi64ELi4ES3_EELi4ELi4ELb0EEEvNS_16Flash_fwd_paramsE)
        /*0428*/ 	.word	0x00000000


	//----- nvinfo : EIATTR_REGCOUNT
	.align		4
.L_188:
        /*042c*/ 	.byte	0x04, 0x2f
        /*042e*/ 	.short	(.L_190 - .L_189)
	.align		4
.L_189:
        /*0430*/ 	.word	index@(_ZN5flash32flash_fwd_splitkv_combine_kernelI23Flash_fwd_kernel_traitsILi128ELi64ELi64ELi4ELb0ELb0EN7cutlass6half_tE19Flash_kernel_traitsILi128ELi64ELi64ELi4ES3_EELi4ELi5ELb0EEEvNS_16Flash_fwd_paramsE)
        /*0434*/ 	.word	0x00000034


	//----- nvinfo : EIATTR_FRAME_SIZE
	.align		4
.L_190:
        /*0438*/ 	.byte	0x04, 0x11
        /*043a*/ 	.short	(.L_192 - .L_191)
	.align		4
.L_191:
        /*043c*/ 	.word	index@($__internal_24_$__cuda_sm20_div_s64)
        /*0440*/ 	.word	0x00000000


	//----- nvinfo : EIATTR_FRAME_SIZE
	.align		4
.L_192:
        /*0444*/ 	.byte	0x04, 0x11
        /*0446*/ 	.short	(.L_194 - .L_193)
	.align		4
.L_193:
        /*0448*/ 	.word	index@(_ZN5flash32flash_fwd_splitkv_combine_kernelI23Flash_fwd_kernel_traitsILi128ELi64ELi64ELi4ELb0ELb0EN7cutlass6half_tE19Flash_kernel_traitsILi128ELi64ELi64ELi4ES3_EELi4ELi5ELb0EEEvNS_16Flash_fwd_paramsE)
        /*044c*/ 	.word	0x00000000


	//----- nvinfo : EIATTR_REGCOUNT
	.align		4
.L_194:
        /*0450*/ 	.byte	0x04, 0x2f
        /*0452*/ 	.short	(.L_196 - .L_195)
	.align		4
.L_195:
        /*0454*/ 	.word	index@(_ZN5flash32flash_fwd_splitkv_combine_kernelI23Flash_fwd_kernel_traitsILi128ELi64ELi64ELi4ELb0ELb0EN7cutlass6half_tE19Flash_kernel_traitsILi128ELi64ELi64ELi4ES3_EELi4ELi6ELb0EEEvNS_16Flash_fwd_paramsE)
        /*0458*/ 	.word	0x0000003a


	//----- nvinfo : EIATTR_FRAME_SIZE
	.align		4
.L_196:
        /*045c*/ 	.byte	0x04, 0x11
        /*045e*/ 	.short	(.L_198 - .L_197)
	.align		4
.L_197:
        /*0460*/ 	.word	index@($__internal_23_$__cuda_sm20_div_s64)
        /*0464*/ 	.word	0x00000000


	//----- nvinfo : EIATTR_FRAME_SIZE
	.align		4
.L_198:
        /*0468*/ 	.byte	0x04, 0x11
        /*046a*/ 	.short	(.L_200 - .L_199)
	.align		4
.L_199:
        /*046c*/ 	.word	index@(_ZN5flash32flash_fwd_splitkv_combine_kernelI23Flash_fwd_kernel_traitsILi128ELi64ELi64ELi4ELb0ELb0EN7cutlass6half_tE19Flash_kernel_traitsILi128ELi64ELi64ELi4ES3_EELi4ELi6ELb0EEEvNS_16Flash_fwd_paramsE)
        /*0470*/ 	.word	0x00000000


	//----- nvinfo : EIATTR_REGCOUNT
	.align		4
.L_200:
        /*0474*/ 	.byte	0x04, 0x2f
        /*0476*/ 	.short	(.L_202 - .L_201)
	.align		4
.L_201:
        /*0478*/ 	.word	index@(_ZN5flash32flash_fwd_splitkv_combine_kernelI23Flash_fwd_kernel_traitsILi128ELi64ELi64ELi4ELb0ELb0EN7cutlass6half_tE19Flash_kernel_traitsILi128ELi64ELi64ELi4ES3_EELi4ELi7ELb0EEEvNS_16Flash_fwd_paramsE)
        /*047c*/ 	.word	0x0000003e


	//----- nvinfo : EIATTR_FRAME_SIZE
	.align		4
.L_202:
        /*0480*/ 	.byte	0x04, 0x11
        /*0482*/ 	.short	(.L_204 - .L_203)
	.align		4
.L_203:
        /*0484*/ 	.word	index@($__internal_22_$__cuda_sm20_div_s64)
        /*0488*/ 	.word	0x00000000


	//----- nvinfo : EIATTR_FRAME_SIZE
	.align		4
.L_204:
        /*048c*/ 	.byte	0x04, 0x11
        /*048e*/ 	.short	(.L_206 - .L_205)
	.align		4
.L_205:
        /*0490*/ 	.word	index@(_ZN5flash32flash_fwd_splitkv_combine_kernelI23Flash_fwd_kernel_traitsILi128ELi64ELi64ELi4ELb0ELb0EN7cutlass6half_tE19Flash_kernel_traitsILi128ELi64ELi64ELi4ES3_EELi4ELi7ELb0EEEvNS_16Flash_fwd_paramsE)
        /*0494*/ 	.word	0x00000000


	//----- nvinfo : EIATTR_REGCOUNT
	.align		4
.L_206:
        /*0498*/ 	.byte	0x04, 0x2f
        /*049a*/ 	.short	(.L_208 - .L_207)
	.align		4
.L_207:
        /*049c*/ 	.word	index@(_ZN5flash24flash_fwd_splitkv_kernelI23Flash_fwd_kernel_traitsILi128ELi64ELi128ELi4ELb0ELb0EN7cutlass6half_tE19Flash_kernel_traitsILi128ELi64ELi128ELi4ES3_EELb1ELb0ELb1ELb0ELb0ELb1ELb1ELb1EEEvNS_16Flash_fwd_paramsE)
        /*04a0*/ 	.word	0x000000ff


	//----- nvinfo : EIATTR_FRAME_SIZE
	.align		4
.L_208:
        /*04a4*/ 	.byte	0x04, 0x11
        /*04a6*/ 	.short	(.L_210 - .L_209)
	.align		4
.L_209:
        /*04a8*/ 	.word	index@($__internal_21_$__cuda_sm70_shflsync_bfly_p)
        /*04ac*/ 	.word	0x00000000


	//----- nvinfo : EIATTR_FRAME_SIZE
	.align		4
.L_210:
        /*04b0*/ 	.byte	0x04, 0x11
        /*04b2*/ 	.short	(.L_212 - .L_211)
	.align		4
.L_211:
        /*04b4*/ 	.word	index@($_ZN5flash24flash_fwd_splitkv_kernelI23Flash_fwd_kernel_traitsILi128ELi64ELi128ELi4ELb0ELb0EN7cutlass6half_tE19Flash_kernel_traitsILi128ELi64ELi128ELi4ES3_EELb1ELb0ELb1ELb0ELb0ELb1ELb1ELb1EEEvNS_16Flash_fwd_paramsE$_ZN5flash30compute_attn_1rowblock_splitkvI23Flash_fwd_kernel_traitsILi128ELi64ELi128ELi4ELb0ELb0EN7cutlass6half_tE19Flash_kernel_traitsILi128ELi64ELi128ELi4ES3_EELb1ELb0ELb1ELb0ELb0ELb1ELb1ELb1ENS_16Flash_fwd_paramsEEEvRKT8_iiiii)
        /*04b8*/ 	.word	0x00000000


	//----- nvinfo : EIATTR_FRAME_SIZE
	.align		4
.L_212:
        /*04bc*/ 	.byte	0x04, 0x11
        /*04be*/ 	.short	(.L_214 - .L_213)
	.align		4
.L_213:
        /*04c0*/ 	.word	index@(_ZN5flash24flash_fwd_splitkv_kernelI23Flash_fwd_kernel_traitsILi128ELi64ELi128ELi4ELb0ELb0EN7cutlass6half_tE19Flash_kernel_traitsILi128ELi64ELi128ELi4ES3_EELb1ELb0ELb1ELb0ELb0ELb1ELb1ELb1EEEvNS_16Flash_fwd_paramsE)
        /*04c4*/ 	.word	0x00000000


	//----- nvinfo : EIATTR_REGCOUNT
	.align		4
.L_214:
        /*04c8*/ 	.byte	0x04, 0x2f
        /*04ca*/ 	.short	(.L_216 - .L_215)
	.align		4
.L_215:
        /*04cc*/ 	.word	index@(_ZN5flash24flash_fwd_splitkv_kernelI23Flash_fwd_kernel_traitsILi128ELi64ELi128ELi4ELb0ELb0EN7cutlass6half_tE19Flash_kernel_traitsILi128ELi64ELi128ELi4ES3_EELb1ELb0ELb1ELb0ELb0ELb0ELb1ELb1EEEvNS_16Flash_fwd_paramsE)
        /*04d0*/ 	.word	0x000000fa


	//----- nvinfo : EIATTR_FRAME_SIZE
	.align		4
.L_216:
        /*04d4*/ 	.byte	0x04, 0x11
        /*04d6*/ 	.short	(.L_218 - .L_217)
	.align		4
.L_217:
        /*04d8*/ 	.word	index@($__internal_20_$__cuda_sm70_shflsync_bfly_p)
        /*04dc*/ 	.word	0x00000000


	//----- nvinfo : EIATTR_FRAME_SIZE
	.align		4
.L_218:
        /*04e0*/ 	.byte	0x04, 0x11
        /*04e2*/ 	.short	(.L_220 - .L_219)
	.align		4
.L_219:
        /*04e4*/ 	.word	index@($_ZN5flash24flash_fwd_splitkv_kernelI23Flash_fwd_kernel_traitsILi128ELi64ELi128ELi4ELb0ELb0EN7cutlass6half_tE19Flash_kernel_traitsILi128ELi64ELi128ELi4ES3_EELb1ELb0ELb1ELb0ELb0ELb0ELb1ELb1EEEvNS_16Flash_fwd_paramsE$_ZN5flash30compute_attn_1rowblock_splitkvI23Flash_fwd_kernel_traitsILi128ELi64ELi128ELi4ELb0ELb0EN7cutlass6half_tE19Flash_kernel_traitsILi128ELi64ELi128ELi4ES3_EELb1ELb0ELb1ELb0ELb0ELb0ELb1ELb1ENS_16Flash_fwd_paramsEEEvRKT8_iiiii)
        /*04e8*/ 	.word	0x00000000


	//----- nvinfo : EIATTR_FRAME_SIZE
	.align		4
.L_220:
        /*04ec*/ 	.byte	0x04, 0x11
        /*04ee*/ 	.short	(.L_222 - .L_221)
	.align		4
.L_221:
        /*04f0*/ 	.word	index@(_ZN5flash24flash_fwd_splitkv_kernelI23Flash_fwd_kernel_traitsILi128ELi64ELi128ELi4ELb0ELb0EN7cutlass6half_tE19Flash_kernel_traitsILi128ELi64ELi128ELi4ES3_EELb1ELb0ELb1ELb0ELb0ELb0ELb1ELb1EEEvNS_16Flash_fwd_paramsE)
        /*04f4*/ 	.word	0x00000000


	//----- nvinfo : EIATTR_REGCOUNT
	.align		4
.L_222:
        /*04f8*/ 	.byte	0x04, 0x2f
        /*04fa*/ 	.short	(.L_224 - .L_223)
	.align		4
.L_223:
        /*04fc*/ 	.word	index@(_ZN5flash24flash_fwd_splitkv_kernelI23Flash_fwd_kernel_traitsILi128ELi64ELi128ELi4ELb0ELb0EN7cutlass6half_tE19Flash_kernel_traitsILi128ELi64ELi128ELi4ES3_EELb1ELb0ELb0ELb0ELb1ELb1ELb1ELb1EEEvNS_16Flash_fwd_paramsE)
        /*0500*/ 	.word	0x000000ff


	//----- nvinfo : EIATTR_FRAME_SIZE
	.align		4
.L_224:
        /*0504*/ 	.byte	0x04, 0x11
        /*0506*/ 	.short	(.L_226 - .L_225)
	.align		4
.L_225:
        /*0508*/ 	.word	index@(_ZN5flash24flash_fwd_splitkv_kernelI23Flash_fwd_kernel_traitsILi128ELi64ELi128ELi4ELb0ELb0EN7cutlass6half_tE19Flash_kernel_traitsILi128ELi64ELi128ELi4ES3_EELb1ELb0ELb0ELb0ELb1ELb1ELb1ELb1EEEvNS_16Flash_fwd_paramsE)
        /*050c*/ 	.word	0x00000000


	//----- nvinfo : EIATTR_REGCOUNT
	.align		4
.L_226:
        /*0510*/ 	.byte	0x04, 0x2f
        /*0512*/ 	.short	(.L_228 - .L_227)
	.align		4
.L_227:
        /*0514*/ 	.word	index@(_ZN5flash24flash_fwd_splitkv_kernelI23Flash_fwd_kernel_traitsILi128ELi64ELi128ELi4ELb0ELb0EN7cutlass6half_tE19Flash_kernel_traitsILi128ELi64ELi128ELi4ES3_EELb1ELb0ELb0ELb0ELb1ELb0ELb1ELb1EEEvNS_16Flash_fwd_paramsE)
        /*0518*/ 	.word	0x000000f6


	//----- nvinfo : EIATTR_FRAME_SIZE
	.align		4
.L_228:
        /*051c*/ 	.byte	0x04, 0x11
        /*051e*/ 	.short	(.L_230 - .L_229)
	.align		4
.L_229:
        /*0520*/ 	.word	index@(_ZN5flash24flash_fwd_splitkv_kernelI23Flash_fwd_kernel_traitsILi128ELi64ELi128ELi4ELb0ELb0EN7cutlass6half_tE19Flash_kernel_traitsILi128ELi64ELi128ELi4ES3_EELb1ELb0ELb0ELb0ELb1ELb0ELb1ELb1EEEvNS_16Flash_fwd_paramsE)
        /*0524*/ 	.word	0x00000000


	//----- nvinfo : EIATTR_REGCOUNT
	.align		4
.L_230:
        /*0528*/ 	.byte	0x04, 0x2f
        /*052a*/ 	.short	(.L_232 - .L_231)
	.align		4
.L_231:
        /*052c*/ 	.word	index@(_ZN5flash24flash_fwd_splitkv_kernelI23Flash_fwd_kernel_traitsILi128ELi64ELi128ELi4ELb0ELb0EN7cutlass6half_tE19Flash_kernel_traitsILi128ELi64ELi128ELi4ES3_EELb1ELb0ELb1ELb0ELb0ELb1ELb1ELb0EEEvNS_16Flash_fwd_paramsE)
        /*0530*/ 	.word	0x000000ff


	//----- nvinfo : EIATTR_FRAME_SIZE
	.align		4
.L_232:
        /*0534*/ 	.byte	0x04, 0x11
        /*0536*/ 	.short	(.L_234 - .L_233)
	.align		4
.L_233:
        /*0538*/ 	.word	index@(_ZN5flash24flash_fwd_splitkv_kernelI23Flash_fwd_kernel_traitsILi128ELi64ELi128ELi4ELb0ELb0EN7cutlass6half_tE19Flash_kernel_traitsILi128ELi64ELi128ELi4ES3_EELb1ELb0ELb1ELb0ELb0ELb1ELb1ELb0EEEvNS_16Flash_fwd_paramsE)
        /*053c*/ 	.word	0x00000000


	//----- nvinfo : EIATTR_REGCOUNT
	.align		4
.L_234:
        /*0540*/ 	.byte	0x04, 0x2f
        /*0542*/ 	.short	(.L_236 - .L_235)
	.align		4
.L_235:
        /*0544*/ 	.word	index@(_ZN5flash24flash_fwd_splitkv_kernelI23Flash_fwd_kernel_traitsILi128ELi64ELi128ELi4ELb0ELb0EN7cutlass6half_tE19Flash_kernel_traitsILi128ELi64ELi128ELi4ES3_EELb1ELb0ELb1ELb0ELb0ELb0ELb1ELb0EEEvNS_16Flash_fwd_paramsE)
        /*0548*/ 	.word	0x000000fe


	//----- nvinfo : EIATTR_FRAME_SIZE
	.align		4
.L_236:
        /*054c*/ 	.byte	0x04, 0x11
        /*054e*/ 	.short	(.L_238 - .L_237)
	.align		4
.L_237:
        /*0550*/ 	.word	index@(_ZN5flash24flash_fwd_splitkv_kernelI23Flash_fwd_kernel_traitsILi128ELi64ELi128ELi4ELb0ELb0EN7cutlass6half_tE19Flash_kernel_traitsILi128ELi64ELi128ELi4ES3_EELb1ELb0ELb1ELb0ELb0ELb0ELb1ELb0EEEvNS_16Flash_fwd_paramsE)
        /*0554*/ 	.word	0x00000000


	//----- nvinfo : EIATTR_REGCOUNT
	.align		4
.L_238:
        /*0558*/ 	.byte	0x04, 0x2f
        /*055a*/ 	.short	(.L_240 - .L_239)
	.align		4
.L_239:
        /*055c*/ 	.word	index@(_ZN5flash24flash_fwd_splitkv_kernelI23Flash_fwd_kernel_traitsILi128ELi64ELi128ELi4ELb0ELb0EN7cutlass6half_tE19Flash_kernel_traitsILi128ELi64ELi128ELi4ES3_EELb1ELb0ELb0ELb0ELb1ELb1ELb1ELb0EEEvNS_16Flash_fwd_paramsE)
        /*0560*/ 	.word	0x000000ff


	//----- nvinfo : EIATTR_FRAME_SIZE
	.align		4
.L_240:
        /*0564*/ 	.byte	0x04, 0x11
        /*0566*/ 	.short	(.L_242 - .L_241)
	.align		4
.L_241:
        /*0568*/ 	.word	index@(_ZN5flash24flash_fwd_splitkv_kernelI23Flash_fwd_kernel_traitsILi128ELi64ELi128ELi4ELb0ELb0EN7cutlass6half_tE19Flash_kernel_traitsILi128ELi64ELi128ELi4ES3_EELb1ELb0ELb0ELb0ELb1ELb1ELb1ELb0EEEvNS_16Flash_fwd_paramsE)
        /*056c*/ 	.word	0x00000000


	//----- nvinfo : EIATTR_REGCOUNT
	.align		4
.L_242:
        /*0570*/ 	.byte	0x04, 0x2f
        /*0572*/ 	.short	(.L_244 - .L_243)
	.align		4
.L_243:
        /*0574*/ 	.word	index@(_ZN5flash24flash_fwd_splitkv_kernelI23Flash_fwd_kernel_traitsILi128ELi64ELi128ELi4ELb0ELb0EN7cutlass6half_tE19Flash_kernel_traitsILi128ELi64ELi128ELi4ES3_EELb1ELb0ELb0ELb0ELb1ELb0ELb1ELb0EEEvNS_16Flash_fwd_paramsE)
        /*0578*/ 	.word	0x000000fe


	//----- nvinfo : EIATTR_FRAME_SIZE
	.align		4
.L_244:
        /*057c*/ 	.byte	0x04, 0x11
        /*057e*/ 	.short	(.L_246 - .L_245)
	.align		4
.L_245:
        /*0580*/ 	.word	index@(_ZN5flash24flash_fwd_splitkv_kernelI23Flash_fwd_kernel_traitsILi128ELi64ELi128ELi4ELb0ELb0EN7cutlass6half_tE19Flash_kernel_traitsILi128ELi64ELi128ELi4ES3_EELb1ELb0ELb0ELb0ELb1ELb0ELb1ELb0EEEvNS_16Flash_fwd_paramsE)
        /*0584*/ 	.word	0x00000000


	//----- nvinfo : EIATTR_REGCOUNT
	.align		4
.L_246:
        /*0588*/ 	.byte	0x04, 0x2f
        /*058a*/ 	.short	(.L_248 - .L_247)
	.align		4
.L_247:
        /*058c*/ 	.word	index@(_ZN5flash24flash_fwd_splitkv_kernelI23Flash_fwd_kernel_traitsILi128ELi64ELi128ELi4ELb0ELb0EN7cutlass6half_tE19Flash_kernel_traitsILi128ELi64ELi128ELi4ES3_EELb1ELb0ELb1ELb0ELb0ELb1ELb0ELb1EEEvNS_16Flash_fwd_paramsE)
        /*0590*/ 	.word	0x000000ff


	//----- nvinfo : EIATTR_FRAME_SIZE
	.align		4
.L_248:
        /*0594*/ 	.byte	0x04, 0x11
        /*0596*/ 	.short	(.L_250 - .L_249)
	.align		4
.L_249:
        /*0598*/ 	.word	index@($__internal_19_$__cuda_sm70_shflsync_bfly_p)
        /*059c*/ 	.word	0x00000000


	//----- nvinfo : EIATTR_FRAME_SIZE
	.align		4
.L_250:
        /*05a0*/ 	.byte	0x04, 0x11
        /*05a2*/ 	.short	(.L_252 - .L_251)
	.align		4
.L_251:
        /*05a4*/ 	.word	index@($_ZN5flash24flash_fwd_splitkv_kernelI23Flash_fwd_kernel_traitsILi128ELi64ELi128ELi4ELb0ELb0EN7cutlass6half_tE19Flash_kernel_traitsILi128ELi64ELi128ELi4ES3_EELb1ELb0ELb1ELb0ELb0ELb1ELb0ELb1EEEvNS_16Flash_fwd_paramsE$_ZN5flash30compute_attn_1rowblock_splitkvI23Flash_fwd_kernel_traitsILi128ELi64ELi128ELi4ELb0ELb0EN7cutlass6half_tE19Flash_kernel_traitsILi128ELi64ELi128ELi4ES3_EELb1ELb0ELb1ELb0ELb0ELb1ELb0ELb1ENS_16Flash_fwd_paramsEEEvRKT8_iiiii)
        /*05a8*/ 	.word	0x00000000


	//----- nvinfo : EIATTR_FRAME_SIZE
	.align		4
.L_252:
        /*05ac*/ 	.byte	0x04, 0x11
        /*05ae*/ 	.short	(.L_254 - .L_253)
	.align		4
.L_253:
        /*05b0*/ 	.word	index@(_ZN5flash24flash_fwd_splitkv_kernelI23Flash_fwd_kernel_traitsILi128ELi64ELi128ELi4ELb0ELb0EN7cutlass6half_tE19Flash_kernel_traitsILi128ELi64ELi128ELi4ES3_EELb1ELb0ELb1ELb0ELb0ELb1ELb0ELb1EEEvNS_16Flash_fwd_paramsE)
        /*05b4*/ 	.word	0x00000000


	//----- nvinfo : EIATTR_REGCOUNT
	.align		4
.L_254:
        /*05b8*/ 	.byte	0x04, 0x2f
        /*05ba*/ 	.short	(.L_256 - .L_255)
	.align		4
.L_255:
        /*05bc*/ 	.word	index@(_ZN5flash24flash_fwd_splitkv_kernelI23Flash_fwd_kernel_traitsILi128ELi64ELi128ELi4ELb0ELb0EN7cutlass6half_tE19Flash_kernel_traitsILi128ELi64ELi128ELi4ES3_EELb1ELb0ELb1ELb0ELb0ELb0ELb0ELb1EEEvNS_16Flash_fwd_paramsE)
        /*05c0*/ 	.word	0x000000fc


	//----- nvinfo : EIATTR_FRAME_SIZE
	.align		4
.L_256:
        /*05c4*/ 	.byte	0x04, 0x11
        /*05c6*/ 	.short	(.L_258 - .L_257)
	.align		4
.L_257:
        /*05c8*/ 	.word	index@($__internal_18_$__cuda_sm70_shflsync_bfly_p)
        /*05cc*/ 	.word	0x00000000


	//----- nvinfo : EIATTR_FRAME_SIZE
	.align		4
.L_258:
        /*05d0*/ 	.byte	0x04, 0x11
        /*05d2*/ 	.short	(.L_260 - .L_259)
	.align		4
.L_259:
        /*05d4*/ 	.word	index@($_ZN5flash24flash_fwd_splitkv_kernelI23Flash_fwd_kernel_traitsILi128ELi64ELi128ELi4ELb0ELb0EN7cutlass6half_tE19Flash_kernel_traitsILi128ELi64ELi128ELi4ES3_EELb1ELb0ELb1ELb0ELb0ELb0ELb0ELb1EEEvNS_16Flash_fwd_paramsE$_ZN5flash30compute_attn_1rowblock_splitkvI23Flash_fwd_kernel_traitsILi128ELi64ELi128ELi4ELb0ELb0EN7cutlass6half_tE19Flash_kernel_traitsILi128ELi64ELi128ELi4ES3_EELb1ELb0ELb1ELb0ELb0ELb0ELb0ELb1ENS_16Flash_fwd_paramsEEEvRKT8_iiiii)
        /*05d8*/ 	.word	0x00000000


	//----- nvinfo : EIATTR_FRAME_SIZE
	.align		4
.L_260:
        /*05dc*/ 	.byte	0x04, 0x11
        /*05de*/ 	.short	(.L_262 - .L_261)
	.align		4
.L_261:
        /*05e0*/ 	.word	index@(_ZN5flash24flash_fwd_splitkv_kernelI23Flash_fwd_kernel_traitsILi128ELi64ELi128ELi4ELb0ELb0EN7cutlass6half_tE19Flash_kernel_traitsILi128ELi64ELi128ELi4ES3_EELb1ELb0ELb1ELb0ELb0ELb0ELb0ELb1EEEvNS_16Flash_fwd_paramsE)
        /*05e4*/ 	.word	0x00000000


	//----- nvinfo : EIATTR_REGCOUNT
	.align		4
.L_262:
        /*05e8*/ 	.byte	0x04, 0x2f
        /*05ea*/ 	.short	(.L_264 - .L_263)
	.align		4
.L_263:
        /*05ec*/ 	.word	index@(_ZN5flash24flash_fwd_splitkv_kernelI23Flash_fwd_kernel_traitsILi128ELi64ELi128ELi4ELb0ELb0EN7cutlass6half_tE19Flash_kernel_traitsILi128ELi64ELi128ELi4ES3_EELb1ELb0ELb0ELb0ELb1ELb1ELb0ELb1EEEvNS_16Flash_fwd_paramsE)
        /*05f0*/ 	.word	0x000000fe


	//----- nvinfo : EIATTR_FRAME_SIZE
	.align		4
.L_264:
        /*05f4*/ 	.byte	0x04, 0x11
        /*05f6*/ 	.short	(.L_266 - .L_265)
	.align		4
.L_265:
        /*05f8*/ 	.word	index@(_ZN5flash24flash_fwd_splitkv_kernelI23Flash_fwd_kernel_traitsILi128ELi64ELi128ELi4ELb0ELb0EN7cutlass6half_tE19Flash_kernel_traitsILi128ELi64ELi128ELi4ES3_EELb1ELb0ELb0ELb0ELb1ELb1ELb0ELb1EEEvNS_16Flash_fwd_paramsE)
        /*05fc*/ 	.word	0x00000000


	//----- nvinfo : EIATTR_REGCOUNT
	.align		4
.L_266:
        /*0600*/ 	.byte	0x04, 0x2f
        /*0602*/ 	.short	(.L_268 - .L_267)
	.align		4
.L_267:
        /*0604*/ 	.word	index@(_ZN5flash24flash_fwd_splitkv_kernelI23Flash_fwd_kernel_traitsILi128ELi64ELi128ELi4ELb0ELb0EN7cutlass6half_tE19Flash_kernel_traitsILi128ELi64ELi128ELi4ES3_EELb1ELb0ELb0ELb0ELb1ELb0ELb0ELb1EEEvNS_16Flash_fwd_paramsE)
        /*0608*/ 	.word	0x000000f6


	//----- nvinfo : EIATTR_FRAME_SIZE
	.align		4
.L_268:
        /*060c*/ 	.byte	0x04, 0x11
        /*060e*/ 	.short	(.L_270 - .L_269)
	.align		4
.L_269:
        /*0610*/ 	.word	index@(_ZN5flash24flash_fwd_splitkv_kernelI23Flash_fwd_kernel_traitsILi128ELi64ELi128ELi4ELb0ELb0EN7cutlass6half_tE19Flash_kernel_traitsILi128ELi64ELi128ELi4ES3_EELb1ELb0ELb0ELb0ELb1ELb0ELb0ELb1EEEvNS_16Flash_fwd_paramsE)
        /*0614*/ 	.word	0x00000000


	//----- nvinfo : EIATTR_REGCOUNT
	.align		4
.L_270:
        /*0618*/ 	.byte	0x04, 0x2f
        /*061a*/ 	.short	(.L_272 - .L_271)
	.align		4
.L_271:
        /*061c*/ 	.word	index@(_ZN5flash24flash_fwd_splitkv_kernelI23Flash_fwd_kernel_traitsILi128ELi64ELi128ELi4ELb0ELb0EN7cutlass6half_tE19Flash_kernel_traitsILi128ELi64ELi128ELi4ES3_EELb1ELb0ELb1ELb0ELb0ELb1ELb0ELb0EEEvNS_16Flash_fwd_paramsE)
        /*0620*/ 	.word	0x000000ff


	//----- nvinfo : EIATTR_FRAME_SIZE
	.align		4
.L_272:
        /*0624*/ 	.byte	0x04, 0x11
        /*0626*/ 	.short	(.L_274 - .L_273)
	.align		4
.L_273:
        /*0628*/ 	.word	index@(_ZN5flash24flash_fwd_splitkv_kernelI23Flash_fwd_kernel_traitsILi128ELi64ELi128ELi4ELb0ELb0EN7cutlass6half_tE19Flash_kernel_traitsILi128ELi64ELi128ELi4ES3_EELb1ELb0ELb1ELb0ELb0ELb1ELb0ELb0EEEvNS_16Flash_fwd_paramsE)
        /*062c*/ 	.word	0x00000000


	//----- nvinfo : EIATTR_REGCOUNT
	.align		4
.L_274:
        /*0630*/ 	.byte	0x04, 0x2f
        /*0632*/ 	.short	(.L_276 - .L_275)
	.align		4
.L_275:
        /*0634*/ 	.word	index@(_ZN5flash24flash_fwd_splitkv_kernelI23Flash_fwd_kernel_traitsILi128ELi64ELi128ELi4ELb0ELb0EN7cutlass6half_tE19Flash_kernel_traitsILi128ELi64ELi128ELi4ES3_EELb1ELb0ELb1ELb0ELb0ELb0ELb0ELb0EEEvNS_16Flash_fwd_paramsE)
        /*0638*/ 	.word	0x000000fe


	//----- nvinfo : EIATTR_FRAME_SIZE
	.align		4
.L_276:
        /*063c*/ 	.byte	0x04, 0x11
        /*063e*/ 	.short	(.L_278 - .L_277)
	.align		4
.L_277:
        /*0640*/ 	.word	index@(_ZN5flash24flash_fwd_splitkv_kernelI23Flash_fwd_kernel_traitsILi128ELi64ELi128ELi4ELb0ELb0EN7cutlass6half_tE19Flash_kernel_traitsILi128ELi64ELi128ELi4ES3_EELb1ELb0ELb1ELb0ELb0ELb0ELb0ELb0EEEvNS_16Flash_fwd_paramsE)
        /*0644*/ 	.word	0x00000000


	//----- nvinfo : EIATTR_REGCOUNT
	.align		4
.L_278:
        /*0648*/ 	.byte	0x04, 0x2f
        /*064a*/ 	.short	(.L_280 - .L_279)
	.align		4
.L_279:
        /*064c*/ 	.word	index@(_ZN5flash24flash_fwd_splitkv_kernelI23Flash_fwd_kernel_traitsILi128ELi64ELi128ELi4ELb0ELb0EN7cutlass6half_tE19Flash_kernel_traitsILi128ELi64ELi128ELi4ES3_EELb1ELb0ELb0ELb0ELb1ELb1ELb0ELb0EEEvNS_16Flash_fwd_paramsE)
        /*0650*/ 	.word	0x000000ff


	//----- nvinfo : EIATTR_FRAME_SIZE
	.align		4
.L_280:
        /*0654*/ 	.byte	0x04, 0x11
        /*0656*/ 	.short	(.L_282 - .L_281)
	.align		4
.L_281:
        /*0658*/ 	.word	index@(_ZN5flash24flash_fwd_splitkv_kernelI23Flash_fwd_kernel_traitsILi128ELi64ELi128ELi4ELb0ELb0EN7cutlass6half_tE19Flash_kernel_traitsILi128ELi64ELi128ELi4ES3_EELb1ELb0ELb0ELb0ELb1ELb1ELb0ELb0EEEvNS_16Flash_fwd_paramsE)
        /*065c*/ 	.word	0x00000000


	//----- nvinfo : EIATTR_REGCOUNT
	.align		4
.L_282:
        /*0660*/ 	.byte	0x04, 0x2f
        /*0662*/ 	.short	(.L_284 - .L_283)
	.align		4
.L_283:
        /*0664*/ 	.word	index@(_ZN5flash24flash_fwd_splitkv_kernelI23Flash_fwd_kernel_traitsILi128ELi64ELi128ELi4ELb0ELb0EN7cutlass6half_tE19Flash_kernel_traitsILi128ELi64ELi128ELi4ES3_EELb1ELb0ELb0ELb0ELb1ELb0ELb0ELb0EEEvNS_16Flash_fwd_paramsE)
        /*0668*/ 	.word	0x000000fe


	//----- nvinfo : EIATTR_FRAME_SIZE
	.align		4
.L_284:
        /*066c*/ 	.byte	0x04, 0x11
        /*066e*/ 	.short	(.L_286 - .L_285)
	.align		4
.L_285:
        /*0670*/ 	.word	index@(_ZN5flash24flash_fwd_splitkv_kernelI23Flash_fwd_kernel_traitsILi128ELi64ELi128ELi4ELb0ELb0EN7cutlass6half_tE19Flash_kernel_traitsILi128ELi64ELi128ELi4ES3_EELb1ELb0ELb0ELb0ELb1ELb0ELb0ELb0EEEvNS_16Flash_fwd_paramsE)
        /*0674*/ 	.word	0x00000000


	//----- nvinfo : EIATTR_REGCOUNT
	.align		4
.L_286:
        /*0678*/ 	.byte	0x04, 0x2f
        /*067a*/ 	.short	(.L_288 - .L_287)
	.align		4
.L_287:
        /*067c*/ 	.word	index@(_ZN5flash24flash_fwd_splitkv_kernelI23Flash_fwd_kernel_traitsILi128ELi64ELi128ELi4ELb0ELb0EN7cutlass6half_tE19Flash_kernel_traitsILi128ELi64ELi128ELi4ES3_EELb1ELb0ELb0ELb1ELb1ELb1ELb1ELb0EEEvNS_16Flash_fwd_paramsE)
        /*0680*/ 	.word	0x000000ff


	//----- nvinfo : EIATTR_FRAME_SIZE
	.align		4
.L_288:
        /*0684*/ 	.byte	0x04, 0x11
        /*0686*/ 	.short	(.L_290 - .L_289)
	.align		4
.L_289:
        /*0688*/ 	.word	index@(_ZN5flash24flash_fwd_splitkv_kernelI23Flash_fwd_kernel_traitsILi128ELi64ELi128ELi4ELb0ELb0EN7cutlass6half_tE19Flash_kernel_traitsILi128ELi64ELi128ELi4ES3_EELb1ELb0ELb0ELb1ELb1ELb1ELb1ELb0EEEvNS_16Flash_fwd_paramsE)
        /*068c*/ 	.word	0x00000000


	//----- nvinfo : EIATTR_REGCOUNT
	.align		4
.L_290:
        /*0690*/ 	.byte	0x04, 0x2f
        /*0692*/ 	.short	(.L_292 - .L_291)
	.align		4
.L_291:
        /*0694*/ 	.word	index@(_ZN5flash24flash_fwd_splitkv_kernelI23Flash_fwd_kernel_traitsILi128ELi64ELi128ELi4ELb0ELb0EN7cutlass6half_tE19Flash_kernel_traitsILi128ELi64ELi128ELi4ES3_EELb1ELb0ELb0ELb1ELb1ELb0ELb1ELb0EEEvNS_16Flash_fwd_paramsE)
        /*0698*/ 	.word	0x000000f2


	//----- nvinfo : EIATTR_FRAME_SIZE
	.align		4
.L_292:
        /*069c*/ 	.byte	0x04, 0x11
        /*069e*/ 	.short	(.L_294 - .L_293)
	.align		4
.L_293:
        /*06a0*/ 	.word	index@(_ZN5flash24flash_fwd_splitkv_kernelI23Flash_fwd_kernel_traitsILi128ELi64ELi128ELi4ELb0ELb0EN7cutlass6half_tE19Flash_kernel_traitsILi128ELi64ELi128ELi4ES3_EELb1ELb0ELb0ELb1ELb1ELb0ELb1ELb0EEEvNS_16Flash_fwd_paramsE)
        /*06a4*/ 	.word	0x00000000


	//----- nvinfo : EIATTR_REGCOUNT
	.align		4
.L_294:
        /*06a8*/ 	.byte	0x04, 0x2f
        /*06aa*/ 	.short	(.L_296 - .L_295)
	.align		4
.L_295:
        /*06ac*/ 	.word	index@(_ZN5flash24flash_fwd_splitkv_kernelI23Flash_fwd_kernel_traitsILi128ELi64ELi128ELi4ELb0ELb0EN7cutlass6half_tE19Flash_kernel_traitsILi128ELi64ELi128ELi4ES3_EELb1ELb0ELb0ELb1ELb1ELb1ELb0ELb0EEEvNS_16Flash_fwd_paramsE)
        /*06b0*/ 	.word	0x000000ff


	//----- nvinfo : EIATTR_FRAME_SIZE
	.align		4
.L_296:
        /*06b4*/ 	.byte	0x04, 0x11
        /*06b6*/ 	.short	(.L_298 - .L_297)
	.align		4
.L_297:
        /*06b8*/ 	.word	index@(_ZN5flash24flash_fwd_splitkv_kernelI23Flash_fwd_kernel_traitsILi128ELi64ELi128ELi4ELb0ELb0EN7cutlass6half_tE19Flash_kernel_traitsILi128ELi64ELi128ELi4ES3_EELb1ELb0ELb0ELb1ELb1ELb1ELb0ELb0EEEvNS_16Flash_fwd_paramsE)
        /*06bc*/ 	.word	0x00000000


	//----- nvinfo : EIATTR_REGCOUNT
	.align		4
.L_298:
        /*06c0*/ 	.byte	0x04, 0x2f
        /*06c2*/ 	.short	(.L_300 - .L_299)
	.align		4
.L_299:
        /*06c4*/ 	.word	index@(_ZN5flash24flash_fwd_splitkv_kernelI23Flash_fwd_kernel_traitsILi128ELi64ELi128ELi4ELb0ELb0EN7cutlass6half_tE19Flash_kernel_traitsILi128ELi64ELi128ELi4ES3_EELb1ELb0ELb0ELb1ELb1ELb0ELb0ELb0EEEvNS_16Flash_fwd_paramsE)
        /*06c8*/ 	.word	0x000000f4


	//----- nvinfo : EIATTR_FRAME_SIZE
	.align		4
.L_300:
        /*06cc*/ 	.byte	0x04, 0x11
        /*06ce*/ 	.short	(.L_302 - .L_301)
	.align		4
.L_301:
        /*06d0*/ 	.word	index@(_ZN5flash24flash_fwd_splitkv_kernelI23Flash_fwd_kernel_traitsILi128ELi64ELi128ELi4ELb0ELb0EN7cutlass6half_tE19Flash_kernel_traitsILi128ELi64ELi128ELi4ES3_EELb1ELb0ELb0ELb1ELb1ELb0ELb0ELb0EEEvNS_16Flash_fwd_paramsE)
        /*06d4*/ 	.word	0x00000000


	//----- nvinfo : EIATTR_REGCOUNT
	.align		4
.L_302:
        /*06d8*/ 	.byte	0x04, 0x2f
        /*06da*/ 	.short	(.L_304 - .L_303)
	.align		4
.L_303:
        /*06dc*/ 	.word	index@(_ZN5flash24flash_fwd_splitkv_kernelI23Flash_fwd_kernel_traitsILi128ELi64ELi128ELi4ELb0ELb0EN7cutlass6half_tE19Flash_kernel_traitsILi128ELi64ELi128ELi4ES3_EELb1ELb0ELb0ELb0ELb0ELb1ELb1ELb1EEEvNS_16Flash_fwd_paramsE)
        /*06e0*/ 	.word	0x000000ff


	//----- nvinfo : EIATTR_FRAME_SIZE
	.align		4
.L_304:
        /*06e4*/ 	.byte	0x04, 0x11
        /*06e6*/ 	.short	(.L_306 - .L_305)
	.align		4
.L_305:
        /*06e8*/ 	.word	index@($__internal_17_$__cuda_sm70_shflsync_bfly_p)
        /*06ec*/ 	.word	0x00000000


	//----- nvinfo : EIATTR_FRAME_SIZE
	.align		4
.L_306:
        /*06f0*/ 	.byte	0x04, 0x11
        /*06f2*/ 	.short	(.L_308 - .L_307)
	.align		4
.L_307:
        /*06f4*/ 	.word	index@($_ZN5flash24flash_fwd_splitkv_kernelI23Flash_fwd_kernel_traitsILi128ELi64ELi128ELi4ELb0ELb0EN7cutlass6half_tE19Flash_kernel_traitsILi128ELi64ELi128ELi4ES3_EELb1ELb0ELb0ELb0ELb0ELb1ELb1ELb1EEEvNS_16Flash_fwd_paramsE$_ZN5flash30compute_attn_1rowblock_splitkvI23Flash_fwd_kernel_traitsILi128ELi64ELi128ELi4ELb0ELb0EN7cutlass6half_tE19Flash_kernel_traitsILi128ELi64ELi128ELi4ES3_EELb1ELb0ELb0ELb0ELb0ELb1ELb1ELb1ENS_16Flash_fwd_paramsEEEvRKT8_iiiii)
        /*06f8*/ 	.word	0x00000000


	//----- nvinfo : EIATTR_FRAME_SIZE
	.align		4
.L_308:
        /*06fc*/ 	.byte	0x04, 0x11
        /*06fe*/ 	.short	(.L_310 - .L_309)
	.align		4
.L_309:
        /*0700*/ 	.word	index@(_ZN5flash24flash_fwd_splitkv_kernelI23Flash_fwd_kernel_traitsILi128ELi64ELi128ELi4ELb0ELb0EN7cutlass6half_tE19Flash_kernel_traitsILi128ELi64ELi128ELi4ES3_EELb1ELb0ELb0ELb0ELb0ELb1ELb1ELb1EEEvNS_16Flash_fwd_paramsE)
        /*0704*/ 	.word	0x00000000


	//----- nvinfo : EIATTR_REGCOUNT
	.align		4
.L_310:
        /*0708*/ 	.byte	0x04, 0x2f
        /*070a*/ 	.short	(.L_312 - .L_311)
	.align		4
.L_311:
        /*070c*/ 	.word	index@(_ZN5flash24flash_fwd_splitkv_kernelI23Flash_fwd_kernel_traitsILi128ELi64ELi128ELi4ELb0ELb0EN7cutlass6half_tE19Flash_kernel_traitsILi128ELi64ELi128ELi4ES3_EELb1ELb0ELb0ELb0ELb0ELb0ELb1ELb1EEEvNS_16Flash_fwd_paramsE)
        /*0710*/ 	.word	0x000000fa


	//----- nvinfo : EIATTR_FRAME_SIZE
	.align		4
.L_312:
        /*0714*/ 	.byte	0x04, 0x11
        /*0716*/ 	.short	(.L_314 - .L_313)
	.align		4
.L_313:
        /*0718*/ 	.word	index@($__internal_16_$__cuda_sm70_shflsync_bfly_p)
        /*071c*/ 	.word	0x00000000


	//----- nvinfo : EIATTR_FRAME_SIZE
	.align		4
.L_314:
        /*0720*/ 	.byte	0x04, 0x11
        /*0722*/ 	.short	(.L_316 - .L_315)
	.align		4
.L_315:
        /*0724*/ 	.word	index@($_ZN5flash24flash_fwd_splitkv_kernelI23Flash_fwd_kernel_traitsILi128ELi64ELi128ELi4ELb0ELb0EN7cutlass6half_tE19Flash_kernel_traitsILi128ELi64ELi128ELi4ES3_EELb1ELb0ELb0ELb0ELb0ELb0ELb1ELb1EEEvNS_16Flash_fwd_paramsE$_ZN5flash30compute_attn_1rowblock_splitkvI23Flash_fwd_kernel_traitsILi128ELi64ELi128ELi4ELb0ELb0EN7cutlass6half_tE19Flash_kernel_traitsILi128ELi64ELi128ELi4ES3_EELb1ELb0ELb0ELb0ELb0ELb0ELb1ELb1ENS_16Flash_fwd_paramsEEEvRKT8_iiiii)
        /*0728*/ 	.word	0x00000000


	//----- nvinfo : EIATTR_FRAME_SIZE
	.align		4
.L_316:
        /*072c*/ 	.byte	0x04, 0x11
        /*072e*/ 	.short	(.L_318 - .L_317)
	.align		4
.L_317:
        /*0730*/ 	.word	index@(_ZN5flash24flash_fwd_splitkv_kernelI23Flash_fwd_kernel_traitsILi128ELi64ELi128ELi4ELb0ELb0EN7cutlass6half_tE19Flash_kernel_traitsILi128ELi64ELi128ELi4ES3_EELb1ELb0ELb0ELb0ELb0ELb0ELb1ELb1EEEvNS_16Flash_fwd_paramsE)
        /*0734*/ 	.word	0x00000000


	//----- nvinfo : EIATTR_REGCOUNT
	.align		4
.L_318:
        /*0738*/ 	.byte	0x04, 0x2f
        /*073a*/ 	.short	(.L_320 - .L_319)
	.align		4
.L_319:
        /*073c*/ 	.word	index@(_ZN5flash24flash_fwd_splitkv_kernelI23Flash_fwd_kernel_traitsILi128ELi64ELi128ELi4ELb0ELb0EN7cutlass6half_tE19Flash_kernel_traitsILi128ELi64ELi128ELi4ES3_EELb1ELb0ELb0ELb0ELb0ELb1ELb1ELb0EEEvNS_16Flash_fwd_paramsE)
        /*0740*/ 	.word	0x000000ff


	//----- nvinfo : EIATTR_FRAME_SIZE
	.align		4
.L_320:
        /*0744*/ 	.byte	0x04, 0x11
        /*0746*/ 	.short	(.L_322 - .L_321)
	.align		4
.L_321:
        /*0748*/ 	.word	index@(_ZN5flash24flash_fwd_splitkv_kernelI23Flash_fwd_kernel_traitsILi128ELi64ELi128ELi4ELb0ELb0EN7cutlass6half_tE19Flash_kernel_traitsILi128ELi64ELi128ELi4ES3_EELb1ELb0ELb0ELb0ELb0ELb1ELb1ELb0EEEvNS_16Flash_fwd_paramsE)
        /*074c*/ 	.word	0x00000000


	//----- nvinfo : EIATTR_REGCOUNT
	.align		4
.L_322:
        /*0750*/ 	.byte	0x04, 0x2f
        /*0752*/ 	.short	(.L_324 - .L_323)
	.align		4
.L_323:
        /*0754*/ 	.word	index@(_ZN5flash24flash_fwd_splitkv_kernelI23Flash_fwd_kernel_traitsILi128ELi64ELi128ELi4ELb0ELb0EN7cutlass6half_tE19Flash_kernel_traitsILi128ELi64ELi128ELi4ES3_EELb1ELb0ELb0ELb0ELb0ELb0ELb1ELb0EEEvNS_16Flash_fwd_paramsE)
        /*0758*/ 	.word	0x000000ff


	//----- nvinfo : EIATTR_FRAME_SIZE
	.align		4
.L_324:
        /*075c*/ 	.byte	0x04, 0x11
        /*075e*/ 	.short	(.L_326 - .L_325)
	.align		4
.L_325:
        /*0760*/ 	.word	index@(_ZN5flash24flash_fwd_splitkv_kernelI23Flash_fwd_kernel_traitsILi128ELi64ELi128ELi4ELb0ELb0EN7cutlass6half_tE19Flash_kernel_traitsILi128ELi64ELi128ELi4ES3_EELb1ELb0ELb0ELb0ELb0ELb0ELb1ELb0EEEvNS_16Flash_fwd_paramsE)
        /*0764*/ 	.word	0x00000000


	//----- nvinfo : EIATTR_REGCOUNT
	.align		4
.L_326:
        /*0768*/ 	.byte	0x04, 0x2f
        /*076a*/ 	.short	(.L_328 - .L_327)
	.align		4
.L_327:
        /*076c*/ 	.word	index@(_ZN5flash24flash_fwd_splitkv_kernelI23Flash_fwd_kernel_traitsILi128ELi64ELi128ELi4ELb0ELb0EN7cutlass6half_tE19Flash_kernel_traitsILi128ELi64ELi128ELi4ES3_EELb1ELb0ELb0ELb0ELb0ELb1ELb0ELb1EEEvNS_16Flash_fwd_paramsE)
        /*0770*/ 	.word	0x000000ff


	//----- nvinfo : EIATTR_FRAME_SIZE
	.align		4
.L_328:
        /*0774*/ 	.byte	0x04, 0x11
        /*0776*/ 	.short	(.L_330 - .L_329)
	.align		4
.L_329:
        /*0778*/ 	.word	index@($__internal_15_$__cuda_sm70_shflsync_bfly_p)
        /*077c*/ 	.word	0x00000000


	//----- nvinfo : EIATTR_FRAME_SIZE
	.align		4
.L_330:
        /*0780*/ 	.byte	0x04, 0x11
        /*0782*/ 	.short	(.L_332 - .L_331)
	.align		4
.L_331:
        /*0784*/ 	.word	index@($_ZN5flash24flash_fwd_splitkv_kernelI23Flash_fwd_kernel_traitsILi128ELi64ELi128ELi4ELb0ELb0EN7cutlass6half_tE19Flash_kernel_traitsILi128ELi64ELi128ELi4ES3_EELb1ELb0ELb0ELb0ELb0ELb1ELb0ELb1EEEvNS_16Flash_fwd_paramsE$_ZN5flash30compute_attn_1rowblock_splitkvI23Flash_fwd_kernel_traitsILi128ELi64ELi128ELi4ELb0ELb0EN7cutlass6half_tE19Flash_kernel_traitsILi128ELi64ELi128ELi4ES3_EELb1ELb0ELb0ELb0ELb0ELb1ELb0ELb1ENS_16Flash_fwd_paramsEEEvRKT8_iiiii)
        /*0788*/ 	.word	0x00000000


	//----- nvinfo : EIATTR_FRAME_SIZE
	.align		4
.L_332:
        /*078c*/ 	.byte	0x04, 0x11
        /*078e*/ 	.short	(.L_334 - .L_333)
	.align		4
.L_333:
        /*0790*/ 	.word	index@(_ZN5flash24flash_fwd_splitkv_kernelI23Flash_fwd_kernel_traitsILi128ELi64ELi128ELi4ELb0ELb0EN7cutlass6half_tE19Flash_kernel_traitsILi128ELi64ELi128ELi4ES3_EELb1ELb0ELb0ELb0ELb0ELb1ELb0ELb1EEEvNS_16Flash_fwd_paramsE)
        /*0794*/ 	.word	0x00000000


	//----- nvinfo : EIATTR_REGCOUNT
	.align		4
.L_334:
        /*0798*/ 	.byte	0x04, 0x2f
        /*079a*/ 	.short	(.L_336 - .L_335)
	.align		4
.L_335:
        /*079c*/ 	.word	index@(_ZN5flash24flash_fwd_splitkv_kernelI23Flash_fwd_kernel_traitsILi128ELi64ELi128ELi4ELb0ELb0EN7cutlass6half_tE19Flash_kernel_traitsILi128ELi64ELi128ELi4ES3_EELb1ELb0ELb0ELb0ELb0ELb0ELb0ELb1EEEvNS_16Flash_fwd_paramsE)
        /*07a0*/ 	.word	0x000000fc


	//----- nvinfo : EIATTR_FRAME_SIZE
	.align		4
.L_336:
        /*07a4*/ 	.byte	0x04, 0x11
        /*07a6*/ 	.short	(.L_338 - .L_337)
	.align		4
.L_337:
        /*07a8*/ 	.word	index@($__internal_14_$__cuda_sm70_shflsync_bfly_p)
        /*07ac*/ 	.word	0x00000000


	//----- nvinfo : EIATTR_FRAME_SIZE
	.align		4
.L_338:
        /*07b0*/ 	.byte	0x04, 0x11
        /*07b2*/ 	.short	(.L_340 - .L_339)
	.align		4
.L_339:
        /*07b4*/ 	.word	index@($_ZN5flash24flash_fwd_splitkv_kernelI23Flash_fwd_kernel_traitsILi128ELi64ELi128ELi4ELb0ELb0EN7cutlass6half_tE19Flash_kernel_traitsILi128ELi64ELi128ELi4ES3_EELb1ELb0ELb0ELb0ELb0ELb0ELb0ELb1EEEvNS_16Flash_fwd_paramsE$_ZN5flash30compute_attn_1rowblock_splitkvI23Flash_fwd_kernel_traitsILi128ELi64ELi128ELi4ELb0ELb0EN7cutlass6half_tE19Flash_kernel_traitsILi128ELi64ELi128ELi4ES3_EELb1ELb0ELb0ELb0ELb0ELb0ELb0ELb1ENS_16Flash_fwd_paramsEEEvRKT8_iiiii)
        /*07b8*/ 	.word	0x00000000


	//----- nvinfo : EIATTR_FRAME_SIZE
	.align		4
.L_340:
        /*07bc*/ 	.byte	0x04, 0x11
        /*07be*/ 	.short	(.L_342 - .L_341)
	.align		4
.L_341:
        /*07c0*/ 	.word	index@(_ZN5flash24flash_fwd_splitkv_kernelI23Flash_fwd_kernel_traitsILi128ELi64ELi128ELi4ELb0ELb0EN7cutlass6half_tE19Flash_kernel_traitsILi128ELi64ELi128ELi4ES3_EELb1ELb0ELb0ELb0ELb0ELb0ELb0ELb1EEEvNS_16Flash_fwd_paramsE)
        /*07c4*/ 	.word	0x00000000


	//----- nvinfo : EIATTR_REGCOUNT
	.align		4
.L_342:
        /*07c8*/ 	.byte	0x04, 0x2f
        /*07ca*/ 	.short	(.L_344 - .L_343)
	.align		4
.L_343:
        /*07cc*/ 	.word	index@(_ZN5flash24flash_fwd_splitkv_kernelI23Flash_fwd_kernel_traitsILi128ELi64ELi128ELi4ELb0ELb0EN7cutlass6half_tE19Flash_kernel_traitsILi128ELi64ELi128ELi4ES3_EELb1ELb0ELb0ELb0ELb0ELb1ELb0ELb0EEEvNS_16Flash_fwd_paramsE)
        /*07d0*/ 	.word	0x000000ff


	//----- nvinfo : EIATTR_FRAME_SIZE
	.align		4
.L_344:
        /*07d4*/ 	.byte	0x04, 0x11
        /*07d6*/ 	.short	(.L_346 - .L_345)
	.align		4
.L_345:
        /*07d8*/ 	.word	index@(_ZN5flash24flash_fwd_splitkv_kernelI23Flash_fwd_kernel_traitsILi128ELi64ELi128ELi4ELb0ELb0EN7cutlass6half_tE19Flash_kernel_traitsILi128ELi64ELi128ELi4ES3_EELb1ELb0ELb0ELb0ELb0ELb1ELb0ELb0EEEvNS_16Flash_fwd_paramsE)
        /*07dc*/ 	.word	0x00000000


	//----- nvinfo : EIATTR_REGCOUNT
	.align		4
.L_346:
        /*07e0*/ 	.byte	0x04, 0x2f
        /*07e2*/ 	.short	(.L_348 - .L_347)
	.align		4
.L_347:
        /*07e4*/ 	.word	index@(_ZN5flash24flash_fwd_splitkv_kernelI23Flash_fwd_kernel_traitsILi128ELi64ELi128ELi4ELb0ELb0EN7cutlass6half_tE19Flash_kernel_traitsILi128ELi64ELi128ELi4ES3_EELb1ELb0ELb0ELb0ELb0ELb0ELb0ELb0EEEvNS_16Flash_fwd_paramsE)
        /*07e8*/ 	.word	0x000000fe


	//----- nvinfo : EIATTR_FRAME_SIZE
	.align		4
.L_348:
        /*07ec*/ 	.byte	0x04, 0x11
        /*07ee*/ 	.short	(.L_350 - .L_349)
	.align		4
.L_349:
        /*07f0*/ 	.word	index@(_ZN5flash24flash_fwd_splitkv_kernelI23Flash_fwd_kernel_traitsILi128ELi64ELi128ELi4ELb0ELb0EN7cutlass6half_tE19Flash_kernel_traitsILi128ELi64ELi128ELi4ES3_EELb1ELb0ELb0ELb0ELb0ELb0ELb0ELb0EEEvNS_16Flash_fwd_paramsE)
        /*07f4*/ 	.word	0x00000000


	//----- nvinfo : EIATTR_REGCOUNT
	.align		4
.L_350:
        /*07f8*/ 	.byte	0x04, 0x2f
        /*07fa*/ 	.short	(.L_352 - .L_351)
	.align		4
.L_351:
        /*07fc*/ 	.word	index@(_ZN5flash32flash_fwd_splitkv_combine_kernelI23Flash_fwd_kernel_traitsILi128ELi64ELi128ELi4ELb0ELb0EN7cutlass6half_tE19Flash_kernel_traitsILi128ELi64ELi128ELi4ES3_EELi4ELi1ELb1EEEvNS_16Flash_fwd_paramsE)
        /*0800*/ 	.word	0x00000036


	//----- nvinfo : EIATTR_FRAME_SIZE
	.align		4
.L_352:
        /*0804*/ 	.byte	0x04, 0x11
        /*0806*/ 	.short	(.L_354 - .L_353)
	.align		4
.L_353:
        /*0808*/ 	.word	index@($__internal_13_$__cuda_sm20_div_s64)
        /*080c*/ 	.word	0x00000000


	//----- nvinfo : EIATTR_FRAME_SIZE
	.align		4
.L_354:
        /*0810*/ 	.byte	0x04, 0x11
        /*0812*/ 	.short	(.L_356 - .L_355)
	.align		4
.L_355:
        /*0814*/ 	.word	index@(_ZN5flash32flash_fwd_splitkv_combine_kernelI23Flash_fwd_kernel_traitsILi128ELi64ELi128ELi4ELb0ELb0EN7cutlass6half_tE19Flash_kernel_traitsILi128ELi64ELi128ELi4ES3_EELi4ELi1ELb1EEEvNS_16Flash_fwd_paramsE)
        /*0818*/ 	.word	0x00000000


	//----- nvinfo : EIATTR_REGCOUNT
	.align		4
.L_356:
        /*081c*/ 	.byte	0x04, 0x2f
        /*081e*/ 	.short	(.L_358 - .L_357)
	.align		4
.L_357:
        /*0820*/ 	.word	index@(_ZN5flash32flash_fwd_splitkv_combine_kernelI23Flash_fwd_kernel_traitsILi128ELi64ELi128ELi4ELb0ELb0EN7cutlass6half_tE19Flash_kernel_traitsILi128ELi64ELi128ELi4ES3_EELi4ELi2ELb1EEEvNS_16Flash_fwd_paramsE)
        /*0824*/ 	.word	0x00000038


	//----- nvinfo : EIATTR_FRAME_SIZE
	.align		4
.L_358:
        /*0828*/ 	.byte	0x04, 0x11
        /*082a*/ 	.short	(.L_360 - .L_359)
	.align		4
.L_359:
        /*082c*/ 	.word	index@($__internal_12_$__cuda_sm20_div_s64)
        /*0830*/ 	.word	0x00000000


	//----- nvinfo : EIATTR_FRAME_SIZE
	.align		4
.L_360:
        /*0834*/ 	.byte	0x04, 0x11
        /*0836*/ 	.short	(.L_362 - .L_361)
	.align		4
.L_361:
        /*0838*/ 	.word	index@(_ZN5flash32flash_fwd_splitkv_combine_kernelI23Flash_fwd_kernel_traitsILi128ELi64ELi128ELi4ELb0ELb0EN7cutlass6half_tE19Flash_kernel_traitsILi128ELi64ELi128ELi4ES3_EELi4ELi2ELb1EEEvNS_16Flash_fwd_paramsE)
        /*083c*/ 	.word	0x00000000


	//----- nvinfo : EIATTR_REGCOUNT
	.align		4
.L_362:
        /*0840*/ 	.byte	0x04, 0x2f
        /*0842*/ 	.short	(.L_364 - .L_363)
	.align		4
.L_363:
        /*0844*/ 	.word	index@(_ZN5flash32flash_fwd_splitkv_combine_kernelI23Flash_fwd_kernel_traitsILi128ELi64ELi128ELi4ELb0ELb0EN7cutlass6half_tE19Flash_kernel_traitsILi128ELi64ELi128ELi4ES3_EELi4ELi3ELb1EEEvNS_16Flash_fwd_paramsE)
        /*0848*/ 	.word	0x00000034


	//----- nvinfo : EIATTR_FRAME_SIZE
	.align		4
.L_364:
        /*084c*/ 	.byte	0x04, 0x11
        /*084e*/ 	.short	(.L_366 - .L_365)
	.align		4
.L_365:
        /*0850*/ 	.word	index@($__internal_11_$__cuda_sm20_div_s64)
        /*0854*/ 	.word	0x00000000


	//----- nvinfo : EIATTR_FRAME_SIZE
	.align		4
.L_366:
        /*0858*/ 	.byte	0x04, 0x11
        /*085a*/ 	.short	(.L_368 - .L_367)
	.align		4
.L_367:
        /*085c*/ 	.word	index@(_ZN5flash32flash_fwd_splitkv_combine_kernelI23Flash_fwd_kernel_traitsILi128ELi64ELi128ELi4ELb0ELb0EN7cutlass6half_tE19Flash_kernel_traitsILi128ELi64ELi128ELi4ES3_EELi4ELi3ELb1EEEvNS_16Flash_fwd_paramsE)
        /*0860*/ 	.word	0x00000000


	//----- nvinfo : EIATTR_REGCOUNT
	.align		4
.L_368:
        /*0864*/ 	.byte	0x04, 0x2f
        /*0866*/ 	.short	(.L_370 - .L_369)
	.align		4
.L_369:
        /*0868*/ 	.word	index@(_ZN5flash32flash_fwd_splitkv_combine_kernelI23Flash_fwd_kernel_traitsILi128ELi64ELi128ELi4ELb0ELb0EN7cutlass6half_tE19Flash_kernel_traitsILi128ELi64ELi128ELi4ES3_EELi4ELi4ELb1EEEvNS_16Flash_fwd_paramsE)
        /*086c*/ 	.word	0x00000034


	//----- nvinfo : EIATTR_FRAME_SIZE
	.align		4
.L_370:
        /*0870*/ 	.byte	0x04, 0x11
        /*0872*/ 	.short	(.L_372 - .L_371)
	.align		4
.L_371:
        /*0874*/ 	.word	index@($__internal_10_$__cuda_sm20_div_s64)
        /*0878*/ 	.word	0x00000000


	//----- nvinfo : EIATTR_FRAME_SIZE
	.align		4
.L_372:
        /*087c*/ 	.byte	0x04, 0x11
        /*087e*/ 	.short	(.L_374 - .L_373)
	.align		4
.L_373:
        /*0880*/ 	.word	index@(_ZN5flash32flash_fwd_splitkv_combine_kernelI23Flash_fwd_kernel_traitsILi128ELi64ELi128ELi4ELb0ELb0EN7cutlass6half_tE19Flash_kernel_traitsILi128ELi64ELi128ELi4ES3_EELi4ELi4ELb1EEEvNS_16Flash_fwd_paramsE)
        /*0884*/ 	.word	0x00000000


	//----- nvinfo : EIATTR_REGCOUNT
	.align		4
.L_374:
        /*0888*/ 	.byte	0x04, 0x2f
        /*088a*/ 	.short	(.L_376 - .L_375)
	.align		4
.L_375:
        /*088c*/ 	.word	index@(_ZN5flash32flash_fwd_splitkv_combine_kernelI23Flash_fwd_kernel_traitsILi128ELi64ELi128ELi4ELb0ELb0EN7cutlass6half_tE19Flash_kernel_traitsILi128ELi64ELi128ELi4ES3_EELi4ELi5ELb1EEEvNS_16Flash_fwd_paramsE)
        /*0890*/ 	.word	0x00000034


	//----- nvinfo : EIATTR_FRAME_SIZE
	.align		4
.L_376:
        /*0894*/ 	.byte	0x04, 0x11
        /*0896*/ 	.short	(.L_378 - .L_377)
	.align		4
.L_377:
        /*0898*/ 	.word	index@($__internal_9_$__cuda_sm20_div_s64)
        /*089c*/ 	.word	0x00000000


	//----- nvinfo : EIATTR_FRAME_SIZE
	.align		4
.L_378:
        /*08a0*/ 	.byte	0x04, 0x11
        /*08a2*/ 	.short	(.L_380 - .L_379)
	.align		4
.L_379:
        /*08a4*/ 	.word	index@(_ZN5flash32flash_fwd_splitkv_combine_kernelI23Flash_fwd_kernel_traitsILi128ELi64ELi128ELi4ELb0ELb0EN7cutlass6half_tE19Flash_kernel_traitsILi128ELi64ELi128ELi4ES3_EELi4ELi5ELb1EEEvNS_16Flash_fwd_paramsE)
        /*08a8*/ 	.word	0x00000000


	//----- nvinfo : EIATTR_REGCOUNT
	.align		4
.L_380:
        /*08ac*/ 	.byte	0x04, 0x2f
        /*08ae*/ 	.short	(.L_382 - .L_381)
	.align		4
.L_381:
        /*08b0*/ 	.word	index@(_ZN5flash32flash_fwd_splitkv_combine_kernelI23Flash_fwd_kernel_traitsILi128ELi64ELi128ELi4ELb0ELb0EN7cutlass6half_tE19Flash_kernel_traitsILi128ELi64ELi128ELi4ES3_EELi4ELi6ELb1EEEvNS_16Flash_fwd_paramsE)
        /*08b4*/ 	.word	0x0000003a


	//----- nvinfo : EIATTR_FRAME_SIZE
	.align		4
.L_382:
        /*08b8*/ 	.byte	0x04, 0x11
        /*08ba*/ 	.short	(.L_384 - .L_383)
	.align		4
.L_383:
        /*08bc*/ 	.word	index@($__internal_8_$__cuda_sm20_div_s64)
        /*08c0*/ 	.word	0x00000000


	//----- nvinfo : EIATTR_FRAME_SIZE
	.align		4
.L_384:
        /*08c4*/ 	.byte	0x04, 0x11
        /*08c6*/ 	.short	(.L_386 - .L_385)
	.align		4
.L_385:
        /*08c8*/ 	.word	index@(_ZN5flash32flash_fwd_splitkv_combine_kernelI23Flash_fwd_kernel_traitsILi128ELi64ELi128ELi4ELb0ELb0EN7cutlass6half_tE19Flash_kernel_traitsILi128ELi64ELi128ELi4ES3_EELi4ELi6ELb1EEEvNS_16Flash_fwd_paramsE)
        /*08cc*/ 	.word	0x00000000


	//----- nvinfo : EIATTR_REGCOUNT
	.align		4
.L_386:
        /*08d0*/ 	.byte	0x04, 0x2f
        /*08d2*/ 	.short	(.L_388 - .L_387)
	.align		4
.L_387:
        /*08d4*/ 	.word	index@(_ZN5flash32flash_fwd_splitkv_combine_kernelI23Flash_fwd_kernel_traitsILi128ELi64ELi128ELi4ELb0ELb0EN7cutlass6half_tE19Flash_kernel_traitsILi128ELi64ELi128ELi4ES3_EELi4ELi7ELb1EEEvNS_16Flash_fwd_paramsE)
        /*08d8*/ 	.word	0x0000003e


	//----- nvinfo : EIATTR_FRAME_SIZE
	.align		4
.L_388:
        /*08dc*/ 	.byte	0x04, 0x11
        /*08de*/ 	.short	(.L_390 - .L_389)
	.align		4
.L_389:
        /*08e0*/ 	.word	index@($__internal_7_$__cuda_sm20_div_s64)
        /*08e4*/ 	.word	0x00000000


	//----- nvinfo : EIATTR_FRAME_SIZE
	.align		4
.L_390:
        /*08e8*/ 	.byte	0x04, 0x11
        /*08ea*/ 	.short	(.L_392 - .L_391)
	.align		4
.L_391:
        /*08ec*/ 	.word	index@(_ZN5flash32flash_fwd_splitkv_combine_kernelI23Flash_fwd_kernel_traitsILi128ELi64ELi128ELi4ELb0ELb0EN7cutlass6half_tE19Flash_kernel_traitsILi128ELi64ELi128ELi4ES3_EELi4ELi7ELb1EEEvNS_16Flash_fwd_paramsE)
        /*08f0*/ 	.word	0x00000000


	//----- nvinfo : EIATTR_REGCOUNT
	.align		4
.L_392:
        /*08f4*/ 	.byte	0x04, 0x2f
        /*08f6*/ 	.short	(.L_394 - .L_393)
	.align		4
.L_393:
        /*08f8*/ 	.word	index@(_ZN5flash32flash_fwd_splitkv_combine_kernelI23Flash_fwd_kernel_traitsILi128ELi64ELi128ELi4ELb0ELb0EN7cutlass6half_tE19Flash_kernel_traitsILi128ELi64ELi128ELi4ES3_EELi4ELi1ELb0EEEvNS_16Flash_fwd_paramsE)
        /*08fc*/ 	.word	0x00000036


	//----- nvinfo : EIATTR_FRAME_SIZE
	.align		4
.L_394:
        /*0900*/ 	.byte	0x04, 0x11
        /*0902*/ 	.short	(.L_396 - .L_395)
	.align		4
.L_395:
        /*0904*/ 	.word	index@($__internal_6_$__cuda_sm20_div_s64)
        /*0908*/ 	.word	0x00000000


	//----- nvinfo : EIATTR_FRAME_SIZE
	.align		4
.L_396:
        /*090c*/ 	.byte	0x04, 0x11
        /*090e*/ 	.short	(.L_398 - .L_397)
	.align		4
.L_397:
        /*0910*/ 	.word	index@(_ZN5flash32flash_fwd_splitkv_combine_kernelI23Flash_fwd_kernel_traitsILi128ELi64ELi128ELi4ELb0ELb0EN7cutlass6half_tE19Flash_kernel_traitsILi128ELi64ELi128ELi4ES3_EELi4ELi1ELb0EEEvNS_16Flash_fwd_paramsE)
        /*0914*/ 	.word	0x00000000


	//----- nvinfo : EIATTR_REGCOUNT
	.align		4
.L_398:
        /*0918*/ 	.byte	0x04, 0x2f
        /*091a*/ 	.short	(.L_400 - .L_399)
	.align		4
.L_399:
        /*091c*/ 	.word	index@(_ZN5flash32flash_fwd_splitkv_combine_kernelI23Flash_fwd_kernel_traitsILi128ELi64ELi128ELi4ELb0ELb0EN7cutlass6half_tE19Flash_kernel_traitsILi128ELi64ELi128ELi4ES3_EELi4ELi2ELb0EEEvNS_16Flash_fwd_paramsE)
        /*0920*/ 	.word	0x00000038


	//----- nvinfo : EIATTR_FRAME_SIZE
	.align		4
.L_400:
        /*0924*/ 	.byte	0x04, 0x11
        /*0926*/ 	.short	(.L_402 - .L_401)
	.align		4
.L_401:
        /*0928*/ 	.word	index@($__internal_5_$__cuda_sm20_div_s64)
        /*092c*/ 	.word	0x00000000


	//----- nvinfo : EIATTR_FRAME_SIZE
	.align		4
.L_402:
        /*0930*/ 	.byte	0x04, 0x11
        /*0932*/ 	.short	(.L_404 - .L_403)
	.align		4
.L_403:
        /*0934*/ 	.word	index@(_ZN5flash32flash_fwd_splitkv_combine_kernelI23Flash_fwd_kernel_traitsILi128ELi64ELi128ELi4ELb0ELb0EN7cutlass6half_tE19Flash_kernel_traitsILi128ELi64ELi128ELi4ES3_EELi4ELi2ELb0EEEvNS_16Flash_fwd_paramsE)
        /*0938*/ 	.word	0x00000000


	//----- nvinfo : EIATTR_REGCOUNT
	.align		4
.L_404:
        /*093c*/ 	.byte	0x04, 0x2f
        /*093e*/ 	.short	(.L_406 - .L_405)
	.align		4
.L_405:
        /*0940*/ 	.word	index@(_ZN5flash32flash_fwd_splitkv_combine_kernelI23Flash_fwd_kernel_traitsILi128ELi64ELi128ELi4ELb0ELb0EN7cutlass6half_tE19Flash_kernel_traitsILi128ELi64ELi128ELi4ES3_EELi4ELi3ELb0EEEvNS_16Flash_fwd_paramsE)
        /*0944*/ 	.word	0x00000034


	//----- nvinfo : EIATTR_FRAME_SIZE
	.align		4
.L_406:
        /*0948*/ 	.byte	0x04, 0x11
        /*094a*/ 	.short	(.L_408 - .L_407)
	.align		4
.L_407:
        /*094c*/ 	.word	index@($__internal_4_$__cuda_sm20_div_s64)
        /*0950*/ 	.word	0x00000000


	//----- nvinfo : EIATTR_FRAME_SIZE
	.align		4
.L_408:
        /*0954*/ 	.byte	0x04, 0x11
        /*0956*/ 	.short	(.L_410 - .L_409)
	.align		4
.L_409:
        /*0958*/ 	.word	index@(_ZN5flash32flash_fwd_splitkv_combine_kernelI23Flash_fwd_kernel_traitsILi128ELi64ELi128ELi4ELb0ELb0EN7cutlass6half_tE19Flash_kernel_traitsILi128ELi64ELi128ELi4ES3_EELi4ELi3ELb0EEEvNS_16Flash_fwd_paramsE)
        /*095c*/ 	.word	0x00000000


	//----- nvinfo : EIATTR_REGCOUNT
	.align		4
.L_410:
        /*0960*/ 	.byte	0x04, 0x2f
        /*0962*/ 	.short	(.L_412 - .L_411)
	.align		4
.L_411:
        /*0964*/ 	.word	index@(_ZN5flash32flash_fwd_splitkv_combine_kernelI23Flash_fwd_kernel_traitsILi128ELi64ELi128ELi4ELb0ELb0EN7cutlass6half_tE19Flash_kernel_traitsILi128ELi64ELi128ELi4ES3_EELi4ELi4ELb0EEEvNS_16Flash_fwd_paramsE)
        /*0968*/ 	.word	0x00000034


	//----- nvinfo : EIATTR_FRAME_SIZE
	.align		4
.L_412:
        /*096c*/ 	.byte	0x04, 0x11
        /*096e*/ 	.short	(.L_414 - .L_413)
	.align		4
.L_413:
        /*0970*/ 	.word	index@($__internal_3_$__cuda_sm20_div_s64)
        /*0974*/ 	.word	0x00000000


	//----- nvinfo : EIATTR_FRAME_SIZE
	.align		4
.L_414:
        /*0978*/ 	.byte	0x04, 0x11
        /*097a*/ 	.short	(.L_416 - .L_415)
	.align		4
.L_415:
        /*097c*/ 	.word	index@(_ZN5flash32flash_fwd_splitkv_combine_kernelI23Flash_fwd_kernel_traitsILi128ELi64ELi128ELi4ELb0ELb0EN7cutlass6half_tE19Flash_kernel_traitsILi128ELi64ELi128ELi4ES3_EELi4ELi4ELb0EEEvNS_16Flash_fwd_paramsE)
        /*0980*/ 	.word	0x00000000


	//----- nvinfo : EIATTR_REGCOUNT
	.align		4
.L_416:
        /*0984*/ 	.byte	0x04, 0x2f
        /*0986*/ 	.short	(.L_418 - .L_417)
	.align		4
.L_417:
        /*0988*/ 	.word	index@(_ZN5flash32flash_fwd_splitkv_combine_kernelI23Flash_fwd_kernel_traitsILi128ELi64ELi128ELi4ELb0ELb0EN7cutlass6half_tE19Flash_kernel_traitsILi128ELi64ELi128ELi4ES3_EELi4ELi5ELb0EEEvNS_16Flash_fwd_paramsE)
        /*098c*/ 	.word	0x00000034


	//----- nvinfo : EIATTR_FRAME_SIZE
	.align		4
.L_418:
        /*0990*/ 	.byte	0x04, 0x11
        /*0992*/ 	.short	(.L_420 - .L_419)
	.align		4
.L_419:
        /*0994*/ 	.word	index@($__internal_2_$__cuda_sm20_div_s64)
        /*0998*/ 	.word	0x00000000


	//----- nvinfo : EIATTR_FRAME_SIZE
	.align		4
.L_420:
        /*099c*/ 	.byte	0x04, 0x11
        /*099e*/ 	.short	(.L_422 - .L_421)
	.align		4
.L_421:
        /*09a0*/ 	.word	index@(_ZN5flash32flash_fwd_splitkv_combine_kernelI23Flash_fwd_kernel_traitsILi128ELi64ELi128ELi4ELb0ELb0EN7cutlass6half_tE19Flash_kernel_traitsILi128ELi64ELi128ELi4ES3_EELi4ELi5ELb0EEEvNS_16Flash_fwd_paramsE)
        /*09a4*/ 	.word	0x00000000


	//----- nvinfo : EIATTR_REGCOUNT
	.align		4
.L_422:
        /*09a8*/ 	.byte	0x04, 0x2f
        /*09aa*/ 	.short	(.L_424 - .L_423)
	.align		4
.L_423:
        /*09ac*/ 	.word	index@(_ZN5flash32flash_fwd_splitkv_combine_kernelI23Flash_fwd_kernel_traitsILi128ELi64ELi128ELi4ELb0ELb0EN7cutlass6half_tE19Flash_kernel_traitsILi128ELi64ELi128ELi4ES3_EELi4ELi6ELb0EEEvNS_16Flash_fwd_paramsE)
        /*09b0*/ 	.word	0x0000003a


	//----- nvinfo : EIATTR_FRAME_SIZE
	.align		4
.L_424:
        /*09b4*/ 	.byte	0x04, 0x11
        /*09b6*/ 	.short	(.L_426 - .L_425)
	.align		4
.L_425:
        /*09b8*/ 	.word	index@($__internal_1_$__cuda_sm20_div_s64)
        /*09bc*/ 	.word	0x00000000


	//----- nvinfo : EIATTR_FRAME_SIZE
	.align		4
.L_426:
        /*09c0*/ 	.byte	0x04, 0x11
        /*09c2*/ 	.short	(.L_428 - .L_427)
	.align		4
.L_427:
        /*09c4*/ 	.word	index@(_ZN5flash32flash_fwd_splitkv_combine_kernelI23Flash_fwd_kernel_traitsILi128ELi64ELi128ELi4ELb0ELb0EN7cutlass6half_tE19Flash_kernel_traitsILi128ELi64ELi128ELi4ES3_EELi4ELi6ELb0EEEvNS_16Flash_fwd_paramsE)
        /*09c8*/ 	.word	0x00000000


	//----- nvinfo : EIATTR_REGCOUNT
	.align		4
.L_428:
        /*09cc*/ 	.byte	0x04, 0x2f
        /*09ce*/ 	.short	(.L_430 - .L_429)
	.align		4
.L_429:
        /*09d0*/ 	.word	index@(_ZN5flash32flash_fwd_splitkv_combine_kernelI23Flash_fwd_kernel_traitsILi128ELi64ELi128ELi4ELb0ELb0EN7cutlass6half_tE19Flash_kernel_traitsILi128ELi64ELi128ELi4ES3_EELi4ELi7ELb0EEEvNS_16Flash_fwd_paramsE)
        /*09d4*/ 	.word	0x0000003e


	//----- nvinfo : EIATTR_FRAME_SIZE
	.align		4
.L_430:
        /*09d8*/ 	.byte	0x04, 0x11
        /*09da*/ 	.short	(.L_432 - .L_431)
	.align		4
.L_431:
        /*09dc*/ 	.word	index@($__internal_0_$__cuda_sm20_div_s64)
        /*09e0*/ 	.word	0x00000000


	//----- nvinfo : EIATTR_FRAME_SIZE
	.align		4
.L_432:
        /*09e4*/ 	.byte	0x04, 0x11
        /*09e6*/ 	.short	(.L_434 - .L_433)
	.align		4
.L_433:
        /*09e8*/ 	.word	index@(_ZN5flash32flash_fwd_splitkv_combine_kernelI23Flash_fwd_kernel_traitsILi128ELi64ELi128ELi4ELb0ELb0EN7cutlass6half_tE19Flash_kernel_traitsILi128ELi64ELi128ELi4ES3_EELi4ELi7ELb0EEEvNS_16Flash_fwd_paramsE)
        /*09ec*/ 	.word	0x00000000


	//----- nvinfo : EIATTR_MIN_STACK_SIZE
	.align		4
.L_434:
        /*09f0*/ 	.byte	0x04, 0x12
        /*09f2*/ 	.short	(.L_436 - .L_435)
	.align		4
.L_435:
        /*09f4*/ 	.word	index@(_ZN5flash32flash_fwd_splitkv_combine_kernelI23Flash_fwd_kernel_traitsILi128ELi64ELi128ELi4ELb0ELb0EN7cutlass6half_tE19Flash_kernel_traitsILi128ELi64ELi128ELi4ES3_EELi4ELi7ELb0EEEvNS_16Flash_fwd_paramsE)
        /*09f8*/ 	.word	0x00000000


	//----- nvinfo : EIATTR_MIN_STACK_SIZE
	.align		4
.L_436:
        /*09fc*/ 	.byte	0x04, 0x12
        /*09fe*/ 	.short	(.L_438 - .L_437)
	.align		4
.L_437:
        /*0a00*/ 	.word	index@(_ZN5flash32flash_fwd_splitkv_combine_kernelI23Flash_fwd_kernel_traitsILi128ELi64ELi128ELi4ELb0ELb0EN7cutlass6half_tE19Flash_kernel_traitsILi128ELi64ELi128ELi4ES3_EELi4ELi6ELb0EEEvNS_16Flash_fwd_paramsE)
        /*0a04*/ 	.word	0x00000000


	//----- nvinfo : EIATTR_MIN_STACK_SIZE
	.align		4
.L_438:
        /*0a08*/ 	.byte	0x04, 0x12
        /*0a0a*/ 	.short	(.L_440 - .L_439)
	.align		4
.L_439:
        /*0a0c*/ 	.word	index@(_ZN5flash32flash_fwd_splitkv_combine_kernelI23Flash_fwd_kernel_traitsILi128ELi64ELi128ELi4ELb0ELb0EN7cutlass6half_tE19Flash_kernel_traitsILi128ELi64ELi128ELi4ES3_EELi4ELi5ELb0EEEvNS_16Flash_fwd_paramsE)
        /*0a10*/ 	.word	0x00000000


	//----- nvinfo : EIATTR_MIN_STACK_SIZE
	.align		4
.L_440:
        /*0a14*/ 	.byte	0x04, 0x12
        /*0a16*/ 	.short	(.L_442 - .L_441)
	.align		4
.L_441:
        /*0a18*/ 	.word	index@(_ZN5flash32flash_fwd_splitkv_combine_kernelI23Flash_fwd_kernel_traitsILi128ELi64ELi128ELi4ELb0ELb0EN7cutlass6half_tE19Flash_kernel_traitsILi128ELi64ELi128ELi4ES3_EELi4ELi4ELb0EEEvNS_16Flash_fwd_paramsE)
        /*0a1c*/ 	.word	0x00000000


	//----- nvinfo : EIATTR_MIN_STACK_SIZE
	.align		4
.L_442:
        /*0a20*/ 	.byte	0x04, 0x12
        /*0a22*/ 	.short	(.L_444 - .L_443)
	.align		4
.L_443:
        /*0a24*/ 	.word	index@(_ZN5flash32flash_fwd_splitkv_combine_kernelI23Flash_fwd_kernel_traitsILi128ELi64ELi128ELi4ELb0ELb0EN7cutlass6half_tE19Flash_kernel_traitsILi128ELi64ELi128ELi4ES3_EELi4ELi3ELb0EEEvNS_16Flash_fwd_paramsE)
        /*0a28*/ 	.word	0x00000000


	//----- nvinfo : EIATTR_MIN_STACK_SIZE
	.align		4
.L_444:
        /*0a2c*/ 	.byte	0x04, 0x12
        /*0a2e*/ 	.short	(.L_446 - .L_445)
	.align		4
.L_445:
        /*0a30*/ 	.word	index@(_ZN5flash32flash_fwd_splitkv_combine_kernelI23Flash_fwd_kernel_traitsILi128ELi64ELi128ELi4ELb0ELb0EN7cutlass6half_tE19Flash_kernel_traitsILi128ELi64ELi128ELi4ES3_EELi4ELi2ELb0EEEvNS_16Flash_fwd_paramsE)
        /*0a34*/ 	.word	0x00000000


	//----- nvinfo : EIATTR_MIN_STACK_SIZE
	.align		4
.L_446:
        /*0a38*/ 	.byte	0x04, 0x12
        /*0a3a*/ 	.short	(.L_448 - .L_447)
	.align		4
.L_447:
        /*0a3c*/ 	.word	index@(_ZN5flash32flash_fwd_splitkv_combine_kernelI23Flash_fwd_kernel_traitsILi128ELi64ELi128ELi4ELb0ELb0EN7cutlass6half_tE19Flash_kernel_traitsILi128ELi64ELi128ELi4ES3_EELi4ELi1ELb0EEEvNS_16Flash_fwd_paramsE)
        /*0a40*/ 	.word	0x00000000


	//----- nvinfo : EIATTR_MIN_STACK_SIZE
	.align		4
.L_448:
        /*0a44*/ 	.byte	0x04, 0x12
        /*0a46*/ 	.short	(.L_450 - .L_449)
	.align		4
.L_449:
        /*0a48*/ 	.word	index@(_ZN5flash32flash_fwd_splitkv_combine_kernelI23Flash_fwd_kernel_traitsILi128ELi64ELi128ELi4ELb0ELb0EN7cutlass6half_tE19Flash_kernel_traitsILi128ELi64ELi128ELi4ES3_EELi4ELi7ELb1EEEvNS_16Flash_fwd_paramsE)
        /*0a4c*/ 	.word	0x00000000


	//----- nvinfo : EIATTR_MIN_STACK_SIZE
	.align		4
.L_450:
        /*0a50*/ 	.byte	0x04, 0x12
        /*0a52*/ 	.short	(.L_452 - .L_451)
	.align		4
.L_451:
        /*0a54*/ 	.word	index@(_ZN5flash32flash_fwd_splitkv_combine_kernelI23Flash_fwd_kernel_traitsILi128ELi64ELi128ELi4ELb0ELb0EN7cutlass6half_tE19Flash_kernel_traitsILi128ELi64ELi128ELi4ES3_EELi4ELi6ELb1EEEvNS_16Flash_fwd_paramsE)
        /*0a58*/ 	.word	0x00000000


	//----- nvinfo : EIATTR_MIN_STACK_SIZE
	.align		4
.L_452:
        /*0a5c*/ 	.byte	0x04, 0x12
        /*0a5e*/ 	.short	(.L_454 - .L_453)
	.align		4
.L_453:
        /*0a60*/ 	.word	index@(_ZN5flash32flash_fwd_splitkv_combine_kernelI23Flash_fwd_kernel_traitsILi128ELi64ELi128ELi4ELb0ELb0EN7cutlass6half_tE19Flash_kernel_traitsILi128ELi64ELi128ELi4ES3_EELi4ELi5ELb1EEEvNS_16Flash_fwd_paramsE)
        /*0a64*/ 	.word	0x00000000


	//----- nvinfo : EIATTR_MIN_STACK_SIZE
	.align		4
.L_454:
        /*0a68*/ 	.byte	0x04, 0x12
        /*0a6a*/ 	.short	(.L_456 - .L_455)
	.align		4
.L_455:
        /*0a6c*/ 	.word	index@(_ZN5flash32flash_fwd_splitkv_combine_kernelI23Flash_fwd_kernel_traitsILi128ELi64ELi128ELi4ELb0ELb0EN7cutlass6half_tE19Flash_kernel_traitsILi128ELi64ELi128ELi4ES3_EELi4ELi4ELb1EEEvNS_16Flash_fwd_paramsE)
        /*0a70*/ 	.word	0x00000000


	//----- nvinfo : EIATTR_MIN_STACK_SIZE
	.align		4
.L_456:
        /*0a74*/ 	.byte	0x04, 0x12
        /*0a76*/ 	.short	(.L_458 - .L_457)
	.align		4
.L_457:
        /*0a78*/ 	.word	index@(_ZN5flash32flash_fwd_splitkv_combine_kernelI23Flash_fwd_kernel_traitsILi128ELi64ELi128ELi4ELb0ELb0EN7cutlass6half_tE19Flash_kernel_traitsILi128ELi64ELi128ELi4ES3_EELi4ELi3ELb1EEEvNS_16Flash_fwd_paramsE)
        /*0a7c*/ 	.word	0x00000000


	//----- nvinfo : EIATTR_MIN_STACK_SIZE
	.align		4
.L_458:
        /*0a80*/ 	.byte	0x04, 0x12
        /*0a82*/ 	.short	(.L_460 - .L_459)
	.align		4
.L_459:
        /*0a84*/ 	.word	index@(_ZN5flash32flash_fwd_splitkv_combine_kernelI23Flash_fwd_kernel_traitsILi128ELi64ELi128ELi4ELb0ELb0EN7cutlass6half_tE19Flash_kernel_traitsILi128ELi64ELi128ELi4ES3_EELi4ELi2ELb1EEEvNS_16Flash_fwd_paramsE)
        /*0a88*/ 	.word	0x00000000


	//----- nvinfo : EIATTR_MIN_STACK_SIZE
	.align		4
.L_460:
        /*0a8c*/ 	.byte	0x04, 0x12
        /*0a8e*/ 	.short	(.L_462 - .L_461)
	.align		4
.L_461:
        /*0a90*/ 	.word	index@(_ZN5flash32flash_fwd_splitkv_combine_kernelI23Flash_fwd_kernel_traitsILi128ELi64ELi128ELi4ELb0ELb0EN7cutlass6half_tE19Flash_kernel_traitsILi128ELi64ELi128ELi4ES3_EELi4ELi1ELb1EEEvNS_16Flash_fwd_paramsE)
        /*0a94*/ 	.word	0x00000000


	//----- nvinfo : EIATTR_MIN_STACK_SIZE
	.align		4
.L_462:
        /*0a98*/ 	.byte	0x04, 0x12
        /*0a9a*/ 	.short	(.L_464 - .L_463)
	.align		4
.L_463:
        /*0a9c*/ 	.word	index@(_ZN5flash24flash_fwd_splitkv_kernelI23Flash_fwd_kernel_traitsILi128ELi64ELi128ELi4ELb0ELb0EN7cutlass6half_tE19Flash_kernel_traitsILi128ELi64ELi128ELi4ES3_EELb1ELb0ELb0ELb0ELb0ELb0ELb0ELb0EEEvNS_16Flash_fwd_paramsE)
        /*0aa0*/ 	.word	0x00000000


	//----- nvinfo : EIATTR_MIN_STACK_SIZE
	.align		4
.L_464:
        /*0aa4*/ 	.byte	0x04, 0x12
        /*0aa6*/ 	.short	(.L_466 - .L_465)
	.align		4
.L_465:
        /*0aa8*/ 	.word	index@(_ZN5flash24flash_fwd_splitkv_kernelI23Flash_fwd_kernel_traitsILi128ELi64ELi128ELi4ELb0ELb0EN7cutlass6half_tE19Flash_kernel_traitsILi128ELi64ELi128ELi4ES3_EELb1ELb0ELb0ELb0ELb0ELb1ELb0ELb0EEEvNS_16Flash_fwd_paramsE)
        /*0aac*/ 	.word	0x00000000


	//----- nvinfo : EIATTR_MIN_STACK_SIZE
	.align		4
.L_466:
        /*0ab0*/ 	.byte	0x04, 0x12
        /*0ab2*/ 	.short	(.L_468 - .L_467)
	.align		4
.L_467:
        /*0ab4*/ 	.word	index@(_ZN5flash24flash_fwd_splitkv_kernelI23Flash_fwd_kernel_traitsILi128ELi64ELi128ELi4ELb0ELb0EN7cutlass6half_tE19Flash_kernel_traitsILi128ELi64ELi128ELi4ES3_EELb1ELb0ELb0ELb0ELb0ELb0ELb0ELb1EEEvNS_16Flash_fwd_paramsE)
        /*0ab8*/ 	.word	0x00000000


	//----- nvinfo : EIATTR_MIN_STACK_SIZE
	.align		4
.L_468:
        /*0abc*/ 	.byte	0x04, 0x12
        /*0abe*/ 	.short	(.L_470 - .L_469)
	.align		4
.L_469:
        /*0ac0*/ 	.word	index@(_ZN5flash24flash_fwd_splitkv_kernelI23Flash_fwd_kernel_traitsILi128ELi64ELi128ELi4ELb0ELb0EN7cutlass6half_tE19Flash_kernel_traitsILi128ELi64ELi128ELi4ES3_EELb1ELb0ELb0ELb0ELb0ELb1ELb0ELb1EEEvNS_16Flash_fwd_paramsE)
        /*0ac4*/ 	.word	0x00000000


	//----- nvinfo : EIATTR_MIN_STACK_SIZE
	.align		4
.L_470:
        /*0ac8*/ 	.byte	0x04, 0x12
        /*0aca*/ 	.short	(.L_472 - .L_471)
	.align		4
.L_471:
        /*0acc*/ 	.word	index@(_ZN5flash24flash_fwd_splitkv_kernelI23Flash_fwd_kernel_traitsILi128ELi64ELi128ELi4ELb0ELb0EN7cutlass6half_tE19Flash_kernel_traitsILi128ELi64ELi128ELi4ES3_EELb1ELb0ELb0ELb0ELb0ELb0ELb1ELb0EEEvNS_16Flash_fwd_paramsE)
        /*0ad0*/ 	.word	0x00000000


	//----- nvinfo : EIATTR_MIN_STACK_SIZE
	.align		4
.L_472:
        /*0ad4*/ 	.byte	0x04, 0x12
        /*0ad6*/ 	.short	(.L_474 - .L_473)
	.align		4
.L_473:
        /*0ad8*/ 	.word	index@(_ZN5flash24flash_fwd_splitkv_kernelI23Flash_fwd_kernel_traitsILi128ELi64ELi128ELi4ELb0ELb0EN7cutlass6half_tE19Flash_kernel_traitsILi128ELi64ELi128ELi4ES3_EELb1ELb0ELb0ELb0ELb0ELb1ELb1ELb0EEEvNS_16Flash_fwd_paramsE)
        /*0adc*/ 	.word	0x00000000


	//----- nvinfo : EIATTR_MIN_STACK_SIZE
	.align		4
.L_474:
        /*0ae0*/ 	.byte	0x04, 0x12
        /*0ae2*/ 	.short	(.L_476 - .L_475)
	.align		4
.L_475:
        /*0ae4*/ 	.word	index@(_ZN5flash24flash_fwd_splitkv_kernelI23Flash_fwd_kernel_traitsILi128ELi64ELi128ELi4ELb0ELb0EN7cutlass6half_tE19Flash_kernel_traitsILi128ELi64ELi128ELi4ES3_EELb1ELb0ELb0ELb0ELb0ELb0ELb1ELb1EEEvNS_16Flash_fwd_paramsE)
        /*0ae8*/ 	.word	0x00000000


	//----- nvinfo : EIATTR_MIN_STACK_SIZE
	.align		4
.L_476:
        /*0aec*/ 	.byte	0x04, 0x12
        /*0aee*/ 	.short	(.L_478 - .L_477)
	.align		4
.L_477:
        /*0af0*/ 	.word	index@(_ZN5flash24flash_fwd_splitkv_kernelI23Flash_fwd_kernel_traitsILi128ELi64ELi128ELi4ELb0ELb0EN7cutlass6half_tE19Flash_kernel_traitsILi128ELi64ELi128ELi4ES3_EELb1ELb0ELb0ELb0ELb0ELb1ELb1ELb1EEEvNS_16Flash_fwd_paramsE)
        /*0af4*/ 	.word	0x00000000


	//----- nvinfo : EIATTR_MIN_STACK_SIZE
	.align		4
.L_478:
        /*0af8*/ 	.byte	0x04, 0x12
        /*0afa*/ 	.short	(.L_480 - .L_479)
	.align		4
.L_479:
        /*0afc*/ 	.word	index@(_ZN5flash24flash_fwd_splitkv_kernelI23Flash_fwd_kernel_traitsILi128ELi64ELi128ELi4ELb0ELb0EN7cutlass6half_tE19Flash_kernel_traitsILi128ELi64ELi128ELi4ES3_EELb1ELb0ELb0ELb1ELb1ELb0ELb0ELb0EEEvNS_16Flash_fwd_paramsE)
        /*0b00*/ 	.word	0x00000000


	//----- nvinfo : EIATTR_MIN_STACK_SIZE
	.align		4
.L_480:
        /*0b04*/ 	.byte	0x04, 0x12
        /*0b06*/ 	.short	(.L_482 - .L_481)
	.align		4
.L_481:
        /*0b08*/ 	.word	index@(_ZN5flash24flash_fwd_splitkv_kernelI23Flash_fwd_kernel_traitsILi128ELi64ELi128ELi4ELb0ELb0EN7cutlass6half_tE19Flash_kernel_traitsILi128ELi64ELi128ELi4ES3_EELb1ELb0ELb0ELb1ELb1ELb1ELb0ELb0EEEvNS_16Flash_fwd_paramsE)
        /*0b0c*/ 	.word	0x00000000


	//----- nvinfo : EIATTR_MIN_STACK_SIZE
	.align		4
.L_482:
        /*0b10*/ 	.byte	0x04, 0x12
        /*0b12*/ 	.short	(.L_484 - .L_483)
	.align		4
.L_483:
        /*0b14*/ 	.word	index@(_ZN5flash24flash_fwd_splitkv_kernelI23Flash_fwd_kernel_traitsILi128ELi64ELi128ELi4ELb0ELb0EN7cutlass6half_tE19Flash_kernel_traitsILi128ELi64ELi128ELi4ES3_EELb1ELb0ELb0ELb1ELb1ELb0ELb1ELb0EEEvNS_16Flash_fwd_paramsE)
        /*0b18*/ 	.word	0x00000000


	//----- nvinfo : EIATTR_MIN_STACK_SIZE
	.align		4
.L_484:
        /*0b1c*/ 	.byte	0x04, 0x12
        /*0b1e*/ 	.short	(.L_486 - .L_485)
	.align		4
.L_485:
        /*0b20*/ 	.word	index@(_ZN5flash24flash_fwd_splitkv_kernelI23Flash_fwd_kernel_traitsILi128ELi64ELi128ELi4ELb0ELb0EN7cutlass6half_tE19Flash_kernel_traitsILi128ELi64ELi128ELi4ES3_EELb1ELb0ELb0ELb1ELb1ELb1ELb1ELb0EEEvNS_16Flash_fwd_paramsE)
        /*0b24*/ 	.word	0x00000000


	//----- nvinfo : EIATTR_MIN_STACK_SIZE
	.align		4
.L_486:
        /*0b28*/ 	.byte	0x04, 0x12
        /*0b2a*/ 	.short	(.L_488 - .L_487)
	.align		4
.L_487:
        /*0b2c*/ 	.word	index@(_ZN5flash24flash_fwd_splitkv_kernelI23Flash_fwd_kernel_traitsILi128ELi64ELi128ELi4ELb0ELb0EN7cutlass6half_tE19Flash_kernel_traitsILi128ELi64ELi128ELi4ES3_EELb1ELb0ELb0ELb0ELb1ELb0ELb0ELb0EEEvNS_16Flash_fwd_paramsE)
        /*0b30*/ 	.word	0x00000000


	//----- nvinfo : EIATTR_MIN_STACK_SIZE
	.align		4
.L_488:
        /*0b34*/ 	.byte	0x04, 0x12
        /*0b36*/ 	.short	(.L_490 - .L_489)
	.align		4
.L_489:
        /*0b38*/ 	.word	index@(_ZN5flash24flash_fwd_splitkv_kernelI23Flash_fwd_kernel_traitsILi128ELi64ELi128ELi4ELb0ELb0EN7cutlass6half_tE19Flash_kernel_traitsILi128ELi64ELi128ELi4ES3_EELb1ELb0ELb0ELb0ELb1ELb1ELb0ELb0EEEvNS_16Flash_fwd_paramsE)
        /*0b3c*/ 	.word	0x00000000


	//----- nvinfo : EIATTR_MIN_STACK_SIZE
	.align		4
.L_490:
        /*0b40*/ 	.byte	0x04, 0x12
        /*0b42*/ 	.short	(.L_492 - .L_491)
	.align		4
.L_491:
        /*0b44*/ 	.word	index@(_ZN5flash24flash_fwd_splitkv_kernelI23Flash_fwd_kernel_traitsILi128ELi64ELi128ELi4ELb0ELb0EN7cutlass6half_tE19Flash_kernel_traitsILi128ELi64ELi128ELi4ES3_EELb1ELb0ELb1ELb0ELb0ELb0ELb0ELb0EEEvNS_16Flash_fwd_paramsE)
        /*0b48*/ 	.word	0x00000000


	//----- nvinfo : EIATTR_MIN_STACK_SIZE
	.align		4
.L_492:
        /*0b4c*/ 	.byte	0x04, 0x12
        /*0b4e*/ 	.short	(.L_494 - .L_493)
	.align		4
.L_493:
        /*0b50*/ 	.word	index@(_ZN5flash24flash_fwd_splitkv_kernelI23Flash_fwd_kernel_traitsILi128ELi64ELi128ELi4ELb0ELb0EN7cutlass6half_tE19Flash_kernel_traitsILi128ELi64ELi128ELi4ES3_EELb1ELb0ELb1ELb0ELb0ELb1ELb0ELb0EEEvNS_16Flash_fwd_paramsE)
        /*0b54*/ 	.word	0x00000000


	//----- nvinfo : EIATTR_MIN_STACK_SIZE
	.align		4
.L_494:
        /*0b58*/ 	.byte	0x04, 0x12
        /*0b5a*/ 	.short	(.L_496 - .L_495)
	.align		4
.L_495:
        /*0b5c*/ 	.word	index@(_ZN5flash24flash_fwd_splitkv_kernelI23Flash_fwd_kernel_traitsILi128ELi64ELi128ELi4ELb0ELb0EN7cutlass6half_tE19Flash_kernel_traitsILi128ELi64ELi128ELi4ES3_EELb1ELb0ELb0ELb0ELb1ELb0ELb0ELb1EEEvNS_16Flash_fwd_paramsE)
        /*0b60*/ 	.word	0x00000000


	//----- nvinfo : EIATTR_MIN_STACK_SIZE
	.align		4
.L_496:
        /*0b64*/ 	.byte	0x04, 0x12
        /*0b66*/ 	.short	(.L_498 - .L_497)
	.align		4
.L_497:
        /*0b68*/ 	.word	index@(_ZN5flash24flash_fwd_splitkv_kernelI23Flash_fwd_kernel_traitsILi128ELi64ELi128ELi4ELb0ELb0EN7cutlass6half_tE19Flash_kernel_traitsILi128ELi64ELi128ELi4ES3_EELb1ELb0ELb0ELb0ELb1ELb1ELb0ELb1EEEvNS_16Flash_fwd_paramsE)
        /*0b6c*/ 	.word	0x00000000


	//----- nvinfo : EIATTR_MIN_STACK_SIZE
	.align		4
.L_498:
        /*0b70*/ 	.byte	0x04, 0x12
        /*0b72*/ 	.short	(.L_500 - .L_499)
	.align		4
.L_499:
        /*0b74*/ 	.word	index@(_ZN5flash24flash_fwd_splitkv_kernelI23Flash_fwd_kernel_traitsILi128ELi64ELi128ELi4ELb0ELb0EN7cutlass6half_tE19Flash_kernel_traitsILi128ELi64ELi128ELi4ES3_EELb1ELb0ELb1ELb0ELb0ELb0ELb0ELb1EEEvNS_16Flash_fwd_paramsE)
        /*0b78*/ 	.word	0x00000000


	//----- nvinfo : EIATTR_MIN_STACK_SIZE
	.align		4
.L_500:
        /*0b7c*/ 	.byte	0x04, 0x12
        /*0b7e*/ 	.short	(.L_502 - .L_501)
	.align		4
.L_501:
        /*0b80*/ 	.word	index@(_ZN5flash24flash_fwd_splitkv_kernelI23Flash_fwd_kernel_traitsILi128ELi64ELi128ELi4ELb0ELb0EN7cutlass6half_tE19Flash_kernel_traitsILi128ELi64ELi128ELi4ES3_EELb1ELb0ELb1ELb0ELb0ELb1ELb0ELb1EEEvNS_16Flash_fwd_paramsE)
        /*0b84*/ 	.word	0x00000000


	//----- nvinfo : EIATTR_MIN_STACK_SIZE
	.align		4
.L_502:
        /*0b88*/ 	.byte	0x04, 0x12
        /*0b8a*/ 	.short	(.L_504 - .L_503)
	.align		4
.L_503:
        /*0b8c*/ 	.word	index@(_ZN5flash24flash_fwd_splitkv_kernelI23Flash_fwd_kernel_traitsILi128ELi64ELi128ELi4ELb0ELb0EN7cutlass6half_tE19Flash_kernel_traitsILi128ELi64ELi128ELi4ES3_EELb1ELb0ELb0ELb0ELb1ELb0ELb1ELb0EEEvNS_16Flash_fwd_paramsE)
        /*0b90*/ 	.word	0x00000000


	//----- nvinfo : EIATTR_MIN_STACK_SIZE
	.align		4
.L_504:
        /*0b94*/ 	.byte	0x04, 0x12
        /*0b96*/ 	.short	(.L_506 - .L_505)
	.align		4
.L_505:
        /*0b98*/ 	.word	index@(_ZN5flash24flash_fwd_splitkv_kernelI23Flash_fwd_kernel_traitsILi128ELi64ELi128ELi4ELb0ELb0EN7cutlass6half_tE19Flash_kernel_traitsILi128ELi64ELi128ELi4ES3_EELb1ELb0ELb0ELb0ELb1ELb1ELb1ELb0EEEvNS_16Flash_fwd_paramsE)
        /*0b9c*/ 	.word	0x00000000


	//----- nvinfo : EIATTR_MIN_STACK_SIZE
	.align		4
.L_506:
        /*0ba0*/ 	.byte	0x04, 0x12
        /*0ba2*/ 	.short	(.L_508 - .L_507)
	.align		4
.L_507:
        /*0ba4*/ 	.word	index@(_ZN5flash24flash_fwd_splitkv_kernelI23Flash_fwd_kernel_traitsILi128ELi64ELi128ELi4ELb0ELb0EN7cutlass6half_tE19Flash_kernel_traitsILi128ELi64ELi128ELi4ES3_EELb1ELb0ELb1ELb0ELb0ELb0ELb1ELb0EEEvNS_16Flash_fwd_paramsE)
        /*0ba8*/ 	.word	0x00000000


	//----- nvinfo : EIATTR_MIN_STACK_SIZE
	.align		4
.L_508:
        /*0bac*/ 	.byte	0x04, 0x12
        /*0bae*/ 	.short	(.L_510 - .L_509)
	.align		4
.L_509:
        /*0bb0*/ 	.word	index@(_ZN5flash24flash_fwd_splitkv_kernelI23Flash_fwd_kernel_traitsILi128ELi64ELi128ELi4ELb0ELb0EN7cutlass6half_tE19Flash_kernel_traitsILi128ELi64ELi128ELi4ES3_EELb1ELb0ELb1ELb0ELb0ELb1ELb1ELb0EEEvNS_16Flash_fwd_paramsE)
        /*0bb4*/ 	.word	0x00000000


	//----- nvinfo : EIATTR_MIN_STACK_SIZE
	.align		4
.L_510:
        /*0bb8*/ 	.byte	0x04, 0x12
        /*0bba*/ 	.short	(.L_512 - .L_511)
	.align		4
.L_511:
        /*0bbc*/ 	.word	index@(_ZN5flash24flash_fwd_splitkv_kernelI23Flash_fwd_kernel_traitsILi128ELi64ELi128ELi4ELb0ELb0EN7cutlass6half_tE19Flash_kernel_traitsILi128ELi64ELi128ELi4ES3_EELb1ELb0ELb0ELb0ELb1ELb0ELb1ELb1EEEvNS_16Flash_fwd_paramsE)
        /*0bc0*/ 	.word	0x00000000


	//----- nvinfo : EIATTR_MIN_STACK_SIZE
	.align		4
.L_512:
        /*0bc4*/ 	.byte	0x04, 0x12
        /*0bc6*/ 	.short	(.L_514 - .L_513)
	.align		4
.L_513:
        /*0bc8*/ 	.word	index@(_ZN5flash24flash_fwd_splitkv_kernelI23Flash_fwd_kernel_traitsILi128ELi64ELi128ELi4ELb0ELb0EN7cutlass6half_tE19Flash_kernel_traitsILi128ELi64ELi128ELi4ES3_EELb1ELb0ELb0ELb0ELb1ELb1ELb1ELb1EEEvNS_16Flash_fwd_paramsE)
        /*0bcc*/ 	.word	0x00000000


	//----- nvinfo : EIATTR_MIN_STACK_SIZE
	.align		4
.L_514:
        /*0bd0*/ 	.byte	0x04, 0x12
        /*0bd2*/ 	.short	(.L_516 - .L_515)
	.align		4
.L_515:
        /*0bd4*/ 	.word	index@(_ZN5flash24flash_fwd_splitkv_kernelI23Flash_fwd_kernel_traitsILi128ELi64ELi128ELi4ELb0ELb0EN7cutlass6half_tE19Flash_kernel_traitsILi128ELi64ELi128ELi4ES3_EELb1ELb0ELb1ELb0ELb0ELb0ELb1ELb1EEEvNS_16Flash_fwd_paramsE)
        /*0bd8*/ 	.word	0x00000000


	//----- nvinfo : EIATTR_MIN_STACK_SIZE
	.align		4
.L_516:
        /*0bdc*/ 	.byte	0x04, 0x12
        /*0bde*/ 	.short	(.L_518 - .L_517)
	.align		4
.L_517:
        /*0be0*/ 	.word	index@(_ZN5flash24flash_fwd_splitkv_kernelI23Flash_fwd_kernel_traitsILi128ELi64ELi128ELi4ELb0ELb0EN7cutlass6half_tE19Flash_kernel_traitsILi128ELi64ELi128ELi4ES3_EELb1ELb0ELb1ELb0ELb0ELb1ELb1ELb1EEEvNS_16Flash_fwd_paramsE)
        /*0be4*/ 	.word	0x00000000


	//----- nvinfo : EIATTR_MIN_STACK_SIZE
	.align		4
.L_518:
        /*0be8*/ 	.byte	0x04, 0x12
        /*0bea*/ 	.short	(.L_520 - .L_519)
	.align		4
.L_519:
        /*0bec*/ 	.word	index@(_ZN5flash32flash_fwd_splitkv_combine_kernelI23Flash_fwd_kernel_traitsILi128ELi64ELi64ELi4ELb0ELb0EN7cutlass6half_tE19Flash_kernel_traitsILi128ELi64ELi64ELi4ES3_EELi4ELi7ELb0EEEvNS_16Flash_fwd_paramsE)
        /*0bf0*/ 	.word	0x00000000


	//----- nvinfo : EIATTR_MIN_STACK_SIZE
	.align		4
.L_520:
        /*0bf4*/ 	.byte	0x04, 0x12
        /*0bf6*/ 	.short	(.L_522 - .L_521)
	.align		4
.L_521:
        /*0bf8*/ 	.word	index@(_ZN5flash32flash_fwd_splitkv_combine_kernelI23Flash_fwd_kernel_traitsILi128ELi64ELi64ELi4ELb0ELb0EN7cutlass6half_tE19Flash_kernel_traitsILi128ELi64ELi64ELi4ES3_EELi4ELi6ELb0EEEvNS_16Flash_fwd_paramsE)
        /*0bfc*/ 	.word	0x00000000


	//----- nvinfo : EIATTR_MIN_STACK_SIZE
	.align		4
.L_522:
        /*0c00*/ 	.byte	0x04, 0x12
        /*0c02*/ 	.short	(.L_524 - .L_523)
	.align		4
.L_523:
        /*0c04*/ 	.word	index@(_ZN5flash32flash_fwd_splitkv_combine_kernelI23Flash_fwd_kernel_traitsILi128ELi64ELi64ELi4ELb0ELb0EN7cutlass6half_tE19Flash_kernel_traitsILi128ELi64ELi64ELi4ES3_EELi4ELi5ELb0EEEvNS_16Flash_fwd_paramsE)
        /*0c08*/ 	.word	0x00000000


	//----- nvinfo : EIATTR_MIN_STACK_SIZE
	.align		4
.L_524:
        /*0c0c*/ 	.byte	0x04, 0x12
        /*0c0e*/ 	.short	(.L_526 - .L_525)
	.align		4
.L_525:
        /*0c10*/ 	.word	index@(_ZN5flash32flash_fwd_splitkv_combine_kernelI23Flash_fwd_kernel_traitsILi128ELi64ELi64ELi4ELb0ELb0EN7cutlass6half_tE19Flash_kernel_traitsILi128ELi64ELi64ELi4ES3_EELi4ELi4ELb0EEEvNS_16Flash_fwd_paramsE)
        /*0c14*/ 	.word	0x00000000


	//----- nvinfo : EIATTR_MIN_STACK_SIZE
	.align		4
.L_526:
        /*0c18*/ 	.byte	0x04, 0x12
        /*0c1a*/ 	.short	(.L_528 - .L_527)
	.align		4
.L_527:
        /*0c1c*/ 	.word	index@(_ZN5flash32flash_fwd_splitkv_combine_kernelI23Flash_fwd_kernel_traitsILi128ELi64ELi64ELi4ELb0ELb0EN7cutlass6half_tE19Flash_kernel_traitsILi128ELi64ELi64ELi4ES3_EELi4ELi3ELb0EEEvNS_16Flash_fwd_paramsE)
        /*0c20*/ 	.word	0x00000000


	//----- nvinfo : EIATTR_MIN_STACK_SIZE
	.align		4
.L_528:
        /*0c24*/ 	.byte	0x04, 0x12
        /*0c26*/ 	.short	(.L_530 - .L_529)
	.align		4
.L_529:
        /*0c28*/ 	.word	index@(_ZN5flash32flash_fwd_splitkv_combine_kernelI23Flash_fwd_kernel_traitsILi128ELi64ELi64ELi4ELb0ELb0EN7cutlass6half_tE19Flash_kernel_traitsILi128ELi64ELi64ELi4ES3_EELi4ELi2ELb0EEEvNS_16Flash_fwd_paramsE)
        /*0c2c*/ 	.word	0x00000000


	//----- nvinfo : EIATTR_MIN_STACK_SIZE
	.align		4
.L_530:
        /*0c30*/ 	.byte	0x04, 0x12
        /*0c32*/ 	.short	(.L_532 - .L_531)
	.align		4
.L_531:
        /*0c34*/ 	.word	index@(_ZN5flash32flash_fwd_splitkv_combine_kernelI23Flash_fwd_kernel_traitsILi128ELi64ELi64ELi4ELb0ELb0EN7cutlass6half_tE19Flash_kernel_traitsILi128ELi64ELi64ELi4ES3_EELi4ELi1ELb0EEEvNS_16Flash_fwd_paramsE)
        /*0c38*/ 	.word	0x00000000


	//----- nvinfo : EIATTR_MIN_STACK_SIZE
	.align		4
.L_532:
        /*0c3c*/ 	.byte	0x04, 0x12
        /*0c3e*/ 	.short	(.L_534 - .L_533)
	.align		4
.L_533:
        /*0c40*/ 	.word	index@(_ZN5flash32flash_fwd_splitkv_combine_kernelI23Flash_fwd_kernel_traitsILi128ELi64ELi64ELi4ELb0ELb0EN7cutlass6half_tE19Flash_kernel_traitsILi128ELi64ELi64ELi4ES3_EELi4ELi7ELb1EEEvNS_16Flash_fwd_paramsE)
        /*0c44*/ 	.word	0x00000000


	//----- nvinfo : EIATTR_MIN_STACK_SIZE
	.align		4
.L_534:
        /*0c48*/ 	.byte	0x04, 0x12
        /*0c4a*/ 	.short	(.L_536 - .L_535)
	.align		4
.L_535:
        /*0c4c*/ 	.word	index@(_ZN5flash32flash_fwd_splitkv_combine_kernelI23Flash_fwd_kernel_traitsILi128ELi64ELi64ELi4ELb0ELb0EN7cutlass6half_tE19Flash_kernel_traitsILi128ELi64ELi64ELi4ES3_EELi4ELi6ELb1EEEvNS_16Flash_fwd_paramsE)
        /*0c50*/ 	.word	0x00000000


	//----- nvinfo : EIATTR_MIN_STACK_SIZE
	.align		4
.L_536:
        /*0c54*/ 	.byte	0x04, 0x12
        /*0c56*/ 	.short	(.L_538 - .L_537)
	.align		4
.L_537:
        /*0c58*/ 	.word	index@(_ZN5flash32flash_fwd_splitkv_combine_kernelI23Flash_fwd_kernel_traitsILi128ELi64ELi64ELi4ELb0ELb0EN7cutlass6half_tE19Flash_kernel_traitsILi128ELi64ELi64ELi4ES3_EELi4ELi5ELb1EEEvNS_16Flash_fwd_paramsE)
        /*0c5c*/ 	.word	0x00000000


	//----- nvinfo : EIATTR_MIN_STACK_SIZE
	.align		4
.L_538:
        /*0c60*/ 	.byte	0x04, 0x12
        /*0c62*/ 	.short	(.L_540 - .L_539)
	.align		4
.L_539:
        /*0c64*/ 	.word	index@(_ZN5flash32flash_fwd_splitkv_combine_kernelI23Flash_fwd_kernel_traitsILi128ELi64ELi64ELi4ELb0ELb0EN7cutlass6half_tE19Flash_kernel_traitsILi128ELi64ELi64ELi4ES3_EELi4ELi4ELb1EEEvNS_16Flash_fwd_paramsE)
        /*0c68*/ 	.word	0x00000000


	//----- nvinfo : EIATTR_MIN_STACK_SIZE
	.align		4
.L_540:
        /*0c6c*/ 	.byte	0x04, 0x12
        /*0c6e*/ 	.short	(.L_542 - .L_541)
	.align		4
.L_541:
        /*0c70*/ 	.word	index@(_ZN5flash32flash_fwd_splitkv_combine_kernelI23Flash_fwd_kernel_traitsILi128ELi64ELi64ELi4ELb0ELb0EN7cutlass6half_tE19Flash_kernel_traitsILi128ELi64ELi64ELi4ES3_EELi4ELi3ELb1EEEvNS_16Flash_fwd_paramsE)
        /*0c74*/ 	.word	0x00000000


	//----- nvinfo : EIATTR_MIN_STACK_SIZE
	.align		4
.L_542:
        /*0c78*/ 	.byte	0x04, 0x12
        /*0c7a*/ 	.short	(.L_544 - .L_543)
	.align		4
.L_543:
        /*0c7c*/ 	.word	index@(_ZN5flash32flash_fwd_splitkv_combine_kernelI23Flash_fwd_kernel_traitsILi128ELi64ELi64ELi4ELb0ELb0EN7cutlass6half_tE19Flash_kernel_traitsILi128ELi64ELi64ELi4ES3_EELi4ELi2ELb1EEEvNS_16Flash_fwd_paramsE)
        /*0c80*/ 	.word	0x00000000


	//----- nvinfo : EIATTR_MIN_STACK_SIZE
	.align		4
.L_544:
        /*0c84*/ 	.byte	0x04, 0x12
        /*0c86*/ 	.short	(.L_546 - .L_545)
	.align		4
.L_545:
        /*0c88*/ 	.word	index@(_ZN5flash32flash_fwd_splitkv_combine_kernelI23Flash_fwd_kernel_traitsILi128ELi64ELi64ELi4ELb0ELb0EN7cutlass6half_tE19Flash_kernel_traitsILi128ELi64ELi64ELi4ES3_EELi4ELi1ELb1EEEvNS_16Flash_fwd_paramsE)
        /*0c8c*/ 	.word	0x00000000


	//----- nvinfo : EIATTR_MIN_STACK_SIZE
	.align		4
.L_546:
        /*0c90*/ 	.byte	0x04, 0x12
        /*0c92*/ 	.short	(.L_548 - .L_547)
	.align		4
.L_547:
        /*0c94*/ 	.word	index@(_ZN5flash24flash_fwd_splitkv_kernelI23Flash_fwd_kernel_traitsILi128ELi64ELi64ELi4ELb0ELb0EN7cutlass6half_tE19Flash_kernel_traitsILi128ELi64ELi64ELi4ES3_EELb1ELb0ELb0ELb0ELb0ELb0ELb0ELb0EEEvNS_16Flash_fwd_paramsE)
        /*0c98*/ 	.word	0x00000000


	//----- nvinfo : EIATTR_MIN_STACK_SIZE
	.align		4
.L_548:
        /*0c9c*/ 	.byte	0x04, 0x12
        /*0c9e*/ 	.short	(.L_550 - .L_549)
	.align		4
.L_549:
        /*0ca0*/ 	.word	index@(_ZN5flash24flash_fwd_splitkv_kernelI23Flash_fwd_kernel_traitsILi128ELi64ELi64ELi4ELb0ELb0EN7cutlass6half_tE19Flash_kernel_traitsILi128ELi64ELi64ELi4ES3_EELb1ELb0ELb0ELb0ELb0ELb1ELb0ELb0EEEvNS_16Flash_fwd_paramsE)
        /*0ca4*/ 	.word	0x00000000


	//----- nvinfo : EIATTR_MIN_STACK_SIZE
	.align		4
.L_550:
        /*0ca8*/ 	.byte	0x04, 0x12
        /*0caa*/ 	.short	(.L_552 - .L_551)
	.align		4
.L_551:
        /*0cac*/ 	.word	index@(_ZN5flash24flash_fwd_splitkv_kernelI23Flash_fwd_kernel_traitsILi128ELi64ELi64ELi4ELb0ELb0EN7cutlass6half_tE19Flash_kernel_traitsILi128ELi64ELi64ELi4ES3_EELb1ELb0ELb0ELb0ELb0ELb0ELb0ELb1EEEvNS_16Flash_fwd_paramsE)
        /*0cb0*/ 	.word	0x00000000


	//----- nvinfo : EIATTR_MIN_STACK_SIZE
	.align		4
.L_552:
        /*0cb4*/ 	.byte	0x04, 0x12
        /*0cb6*/ 	.short	(.L_554 - .L_553)
	.align		4
.L_553:
        /*0cb8*/ 	.word	index@(_ZN5flash24flash_fwd_splitkv_kernelI23Flash_fwd_kernel_traitsILi128ELi64ELi64ELi4ELb0ELb0EN7cutlass6half_tE19Flash_kernel_traitsILi128ELi64ELi64ELi4ES3_EELb1ELb0ELb0ELb0ELb0ELb1ELb0ELb1EEEvNS_16Flash_fwd_paramsE)
        /*0cbc*/ 	.word	0x00000000


	//----- nvinfo : EIATTR_MIN_STACK_SIZE
	.align		4
.L_554:
        /*0cc0*/ 	.byte	0x04, 0x12
        /*0cc2*/ 	.short	(.L_556 - .L_555)
	.align		4
.L_555:
        /*0cc4*/ 	.word	index@(_ZN5flash24flash_fwd_splitkv_kernelI23Flash_fwd_kernel_traitsILi128ELi64ELi64ELi4ELb0ELb0EN7cutlass6half_tE19Flash_kernel_traitsILi128ELi64ELi64ELi4ES3_EELb1ELb0ELb0ELb0ELb0ELb0ELb1ELb0EEEvNS_16Flash_fwd_paramsE)
        /*0cc8*/ 	.word	0x00000000


	//----- nvinfo : EIATTR_MIN_STACK_SIZE
	.align		4
.L_556:
        /*0ccc*/ 	.byte	0x04, 0x12
        /*0cce*/ 	.short	(.L_558 - .L_557)
	.align		4
.L_557:
        /*0cd0*/ 	.word	index@(_ZN5flash24flash_fwd_splitkv_kernelI23Flash_fwd_kernel_traitsILi128ELi64ELi64ELi4ELb0ELb0EN7cutlass6half_tE19Flash_kernel_traitsILi128ELi64ELi64ELi4ES3_EELb1ELb0ELb0ELb0ELb0ELb1ELb1ELb0EEEvNS_16Flash_fwd_paramsE)
        /*0cd4*/ 	.word	0x00000000


	//----- nvinfo : EIATTR_MIN_STACK_SIZE
	.align		4
.L_558:
        /*0cd8*/ 	.byte	0x04, 0x12
        /*0cda*/ 	.short	(.L_560 - .L_559)
	.align		4
.L_559:
        /*0cdc*/ 	.word	index@(_ZN5flash24flash_fwd_splitkv_kernelI23Flash_fwd_kernel_traitsILi128ELi64ELi64ELi4ELb0ELb0EN7cutlass6half_tE19Flash_kernel_traitsILi128ELi64ELi64ELi4ES3_EELb1ELb0ELb0ELb0ELb0ELb0ELb1ELb1EEEvNS_16Flash_fwd_paramsE)
        /*0ce0*/ 	.word	0x00000000


	//----- nvinfo : EIATTR_MIN_STACK_SIZE
	.align		4
.L_560:
        /*0ce4*/ 	.byte	0x04, 0x12
        /*0ce6*/ 	.short	(.L_562 - .L_561)
	.align		4
.L_561:
        /*0ce8*/ 	.word	index@(_ZN5flash24flash_fwd_splitkv_kernelI23Flash_fwd_kernel_traitsILi128ELi64ELi64ELi4ELb0ELb0EN7cutlass6half_tE19Flash_kernel_traitsILi128ELi64ELi64ELi4ES3_EELb1ELb0ELb0ELb0ELb0ELb1ELb1ELb1EEEvNS_16Flash_fwd_paramsE)
        /*0cec*/ 	.word	0x00000000


	//----- nvinfo : EIATTR_MIN_STACK_SIZE
	.align		4
.L_562:
        /*0cf0*/ 	.byte	0x04, 0x12
        /*0cf2*/ 	.short	(.L_564 - .L_563)
	.align		4
.L_563:
        /*0cf4*/ 	.word	index@(_ZN5flash24flash_fwd_splitkv_kernelI23Flash_fwd_kernel_traitsILi128ELi64ELi64ELi4ELb0ELb0EN7cutlass6half_tE19Flash_kernel_traitsILi128ELi64ELi64ELi4ES3_EELb1ELb0ELb0ELb1ELb1ELb0ELb0ELb0EEEvNS_16Flash_fwd_paramsE)
        /*0cf8*/ 	.word	0x00000000


	//----- nvinfo : EIATTR_MIN_STACK_SIZE
	.align		4
.L_564:
        /*0cfc*/ 	.byte	0x04, 0x12
        /*0cfe*/ 	.short	(.L_566 - .L_565)
	.align		4
.L_565:
        /*0d00*/ 	.word	index@(_ZN5flash24flash_fwd_splitkv_kernelI23Flash_fwd_kernel_traitsILi128ELi64ELi64ELi4ELb0ELb0EN7cutlass6half_tE19Flash_kernel_traitsILi128ELi64ELi64ELi4ES3_EELb1ELb0ELb0ELb1ELb1ELb1ELb0ELb0EEEvNS_16Flash_fwd_paramsE)
        /*0d04*/ 	.word	0x00000000


	//----- nvinfo : EIATTR_MIN_STACK_SIZE
	.align		4
.L_566:
        /*0d08*/ 	.byte	0x04, 0x12
        /*0d0a*/ 	.short	(.L_568 - .L_567)
	.align		4
.L_567:
        /*0d0c*/ 	.word	index@(_ZN5flash24flash_fwd_splitkv_kernelI23Flash_fwd_kernel_traitsILi128ELi64ELi64ELi4ELb0ELb0EN7cutlass6half_tE19Flash_kernel_traitsILi128ELi64ELi64ELi4ES3_EELb1ELb0ELb0ELb1ELb1ELb0ELb1ELb0EEEvNS_16Flash_fwd_paramsE)
        /*0d10*/ 	.word	0x00000000


	//----- nvinfo : EIATTR_MIN_STACK_SIZE
	.align		4
.L_568:
        /*0d14*/ 	.byte	0x04, 0x12
        /*0d16*/ 	.short	(.L_570 - .L_569)
	.align		4
.L_569:
        /*0d18*/ 	.word	index@(_ZN5flash24flash_fwd_splitkv_kernelI23Flash_fwd_kernel_traitsILi128ELi64ELi64ELi4ELb0ELb0EN7cutlass6half_tE19Flash_kernel_traitsILi128ELi64ELi64ELi4ES3_EELb1ELb0ELb0ELb1ELb1ELb1ELb1ELb0EEEvNS_16Flash_fwd_paramsE)
        /*0d1c*/ 	.word	0x00000000


	//----- nvinfo : EIATTR_MIN_STACK_SIZE
	.align		4
.L_570:
        /*0d20*/ 	.byte	0x04, 0x12
        /*0d22*/ 	.short	(.L_572 - .L_571)
	.align		4
.L_571:
        /*0d24*/ 	.word	index@(_ZN5flash24flash_fwd_splitkv_kernelI23Flash_fwd_kernel_traitsILi128ELi64ELi64ELi4ELb0ELb0EN7cutlass6half_tE19Flash_kernel_traitsILi128ELi64ELi64ELi4ES3_EELb1ELb0ELb0ELb0ELb1ELb0ELb0ELb0EEEvNS_16Flash_fwd_paramsE)
        /*0d28*/ 	.word	0x00000000


	//----- nvinfo : EIATTR_MIN_STACK_SIZE
	.align		4
.L_572:
        /*0d2c*/ 	.byte	0x04, 0x12
        /*0d2e*/ 	.short	(.L_574 - .L_573)
	.align		4
.L_573:
        /*0d30*/ 	.word	index@(_ZN5flash24flash_fwd_splitkv_kernelI23Flash_fwd_kernel_traitsILi128ELi64ELi64ELi4ELb0ELb0EN7cutlass6half_tE19Flash_kernel_traitsILi128ELi64ELi64ELi4ES3_EELb1ELb0ELb0ELb0ELb1ELb1ELb0ELb0EEEvNS_16Flash_fwd_paramsE)
        /*0d34*/ 	.word	0x00000000


	//----- nvinfo : EIATTR_MIN_STACK_SIZE
	.align		4
.L_574:
        /*0d38*/ 	.byte	0x04, 0x12
        /*0d3a*/ 	.short	(.L_576 - .L_575)
	.align		4
.L_575:
        /*0d3c*/ 	.word	index@(_ZN5flash24flash_fwd_splitkv_kernelI23Flash_fwd_kernel_traitsILi128ELi64ELi64ELi4ELb0ELb0EN7cutlass6half_tE19Flash_kernel_traitsILi128ELi64ELi64ELi4ES3_EELb1ELb0ELb1ELb0ELb0ELb0ELb0ELb0EEEvNS_16Flash_fwd_paramsE)
        /*0d40*/ 	.word	0x00000000


	//----- nvinfo : EIATTR_MIN_STACK_SIZE
	.align		4
.L_576:
        /*0d44*/ 	.byte	0x04, 0x12
        /*0d46*/ 	.short	(.L_578 - .L_577)
	.align		4
.L_577:
        /*0d48*/ 	.word	index@(_ZN5flash24flash_fwd_splitkv_kernelI23Flash_fwd_kernel_traitsILi128ELi64ELi64ELi4ELb0ELb0EN7cutlass6half_tE19Flash_kernel_traitsILi128ELi64ELi64ELi4ES3_EELb1ELb0ELb1ELb0ELb0ELb1ELb0ELb0EEEvNS_16Flash_fwd_paramsE)
        /*0d4c*/ 	.word	0x00000000


	//----- nvinfo : EIATTR_MIN_STACK_SIZE
	.align		4
.L_578:
        /*0d50*/ 	.byte	0x04, 0x12
        /*0d52*/ 	.short	(.L_580 - .L_579)
	.align		4
.L_579:
        /*0d54*/ 	.word	index@(_ZN5flash24flash_fwd_splitkv_kernelI23Flash_fwd_kernel_traitsILi128ELi64ELi64ELi4ELb0ELb0EN7cutlass6half_tE19Flash_kernel_traitsILi128ELi64ELi64ELi4ES3_EELb1ELb0ELb0ELb0ELb1ELb0ELb0ELb1EEEvNS_16Flash_fwd_paramsE)
        /*0d58*/ 	.word	0x00000000


	//----- nvinfo : EIATTR_MIN_STACK_SIZE
	.align		4
.L_580:
        /*0d5c*/ 	.byte	0x04, 0x12
        /*0d5e*/ 	.short	(.L_582 - .L_581)
	.align		4
.L_581:
        /*0d60*/ 	.word	index@(_ZN5flash24flash_fwd_splitkv_kernelI23Flash_fwd_kernel_traitsILi128ELi64ELi64ELi4ELb0ELb0EN7cutlass6half_tE19Flash_kernel_traitsILi128ELi64ELi64ELi4ES3_EELb1ELb0ELb0ELb0ELb1ELb1ELb0ELb1EEEvNS_16Flash_fwd_paramsE)
        /*0d64*/ 	.word	0x00000000


	//----- nvinfo : EIATTR_MIN_STACK_SIZE
	.align		4
.L_582:
        /*0d68*/ 	.byte	0x04, 0x12
        /*0d6a*/ 	.short	(.L_584 - .L_583)
	.align		4
.L_583:
        /*0d6c*/ 	.word	index@(_ZN5flash24flash_fwd_splitkv_kernelI23Flash_fwd_kernel_traitsILi128ELi64ELi64ELi4ELb0ELb0EN7cutlass6half_tE19Flash_kernel_traitsILi128ELi64ELi64ELi4ES3_EELb1ELb0ELb1ELb0ELb0ELb0ELb0ELb1EEEvNS_16Flash_fwd_paramsE)
        /*0d70*/ 	.word	0x00000000


	//----- nvinfo : EIATTR_MIN_STACK_SIZE
	.align		4
.L_584:
        /*0d74*/ 	.byte	0x04, 0x12
        /*0d76*/ 	.short	(.L_586 - .L_585)
	.align		4
.L_585:
        /*0d78*/ 	.word	index@(_ZN5flash24flash_fwd_splitkv_kernelI23Flash_fwd_kernel_traitsILi128ELi64ELi64ELi4ELb0ELb0EN7cutlass6half_tE19Flash_kernel_traitsILi128ELi64ELi64ELi4ES3_EELb1ELb0ELb1ELb0ELb0ELb1ELb0ELb1EEEvNS_16Flash_fwd_paramsE)
        /*0d7c*/ 	.word	0x00000000


	//----- nvinfo : EIATTR_MIN_STACK_SIZE
	.align		4
.L_586:
        /*0d80*/ 	.byte	0x04, 0x12
        /*0d82*/ 	.short	(.L_588 - .L_587)
	.align		4
.L_587:
        /*0d84*/ 	.word	index@(_ZN5flash24flash_fwd_splitkv_kernelI23Flash_fwd_kernel_traitsILi128ELi64ELi64ELi4ELb0ELb0EN7cutlass6half_tE19Flash_kernel_traitsILi128ELi64ELi64ELi4ES3_EELb1ELb0ELb0ELb0ELb1ELb0ELb1ELb0EEEvNS_16Flash_fwd_paramsE)
        /*0d88*/ 	.word	0x00000000


	//----- nvinfo : EIATTR_MIN_STACK_SIZE
	.align		4
.L_588:
        /*0d8c*/ 	.byte	0x04, 0x12
        /*0d8e*/ 	.short	(.L_590 - .L_589)
	.align		4
.L_589:
        /*0d90*/ 	.word	index@(_ZN5flash24flash_fwd_splitkv_kernelI23Flash_fwd_kernel_traitsILi128ELi64ELi64ELi4ELb0ELb0EN7cutlass6half_tE19Flash_kernel_traitsILi128ELi64ELi64ELi4ES3_EELb1ELb0ELb0ELb0ELb1ELb1ELb1ELb0EEEvNS_16Flash_fwd_paramsE)
        /*0d94*/ 	.word	0x00000000


	//----- nvinfo : EIATTR_MIN_STACK_SIZE
	.align		4
.L_590:
        /*0d98*/ 	.byte	0x04, 0x12
        /*0d9a*/ 	.short	(.L_592 - .L_591)
	.align		4
.L_591:
        /*0d9c*/ 	.word	index@(_ZN5flash24flash_fwd_splitkv_kernelI23Flash_fwd_kernel_traitsILi128ELi64ELi64ELi4ELb0ELb0EN7cutlass6half_tE19Flash_kernel_traitsILi128ELi64ELi64ELi4ES3_EELb1ELb0ELb1ELb0ELb0ELb0ELb1ELb0EEEvNS_16Flash_fwd_paramsE)
        /*0da0*/ 	.word	0x00000000


	//----- nvinfo : EIATTR_MIN_STACK_SIZE
	.align		4
.L_592:
        /*0da4*/ 	.byte	0x04, 0x12
        /*0da6*/ 	.short	(.L_594 - .L_593)
	.align		4
.L_593:
        /*0da8*/ 	.word	index@(_ZN5flash24flash_fwd_splitkv_kernelI23Flash_fwd_kernel_traitsILi128ELi64ELi64ELi4ELb0ELb0EN7cutlass6half_tE19Flash_kernel_traitsILi128ELi64ELi64ELi4ES3_EELb1ELb0ELb1ELb0ELb0ELb1ELb1ELb0EEEvNS_16Flash_fwd_paramsE)
        /*0dac*/ 	.word	0x00000000


	//----- nvinfo : EIATTR_MIN_STACK_SIZE
	.align		4
.L_594:
        /*0db0*/ 	.byte	0x04, 0x12
        /*0db2*/ 	.short	(.L_596 - .L_595)
	.align		4
.L_595:
        /*0db4*/ 	.word	index@(_ZN5flash24flash_fwd_splitkv_kernelI23Flash_fwd_kernel_traitsILi128ELi64ELi64ELi4ELb0ELb0EN7cutlass6half_tE19Flash_kernel_traitsILi128ELi64ELi64ELi4ES3_EELb1ELb0ELb0ELb0ELb1ELb0ELb1ELb1EEEvNS_16Flash_fwd_paramsE)
        /*0db8*/ 	.word	0x00000000


	//----- nvinfo : EIATTR_MIN_STACK_SIZE
	.align		4
.L_596:
        /*0dbc*/ 	.byte	0x04, 0x12
        /*0dbe*/ 	.short	(.L_598 - .L_597)
	.align		4
.L_597:
        /*0dc0*/ 	.word	index@(_ZN5flash24flash_fwd_splitkv_kernelI23Flash_fwd_kernel_traitsILi128ELi64ELi64ELi4ELb0ELb0EN7cutlass6half_tE19Flash_kernel_traitsILi128ELi64ELi64ELi4ES3_EELb1ELb0ELb0ELb0ELb1ELb1ELb1ELb1EEEvNS_16Flash_fwd_paramsE)
        /*0dc4*/ 	.word	0x00000000


	//----- nvinfo : EIATTR_MIN_STACK_SIZE
	.align		4
.L_598:
        /*0dc8*/ 	.byte	0x04, 0x12
        /*0dca*/ 	.short	(.L_600 - .L_599)
	.align		4
.L_599:
        /*0dcc*/ 	.word	index@(_ZN5flash24flash_fwd_splitkv_kernelI23Flash_fwd_kernel_traitsILi128ELi64ELi64ELi4ELb0ELb0EN7cutlass6half_tE19Flash_kernel_traitsILi128ELi64ELi64ELi4ES3_EELb1ELb0ELb1ELb0ELb0ELb0ELb1ELb1EEEvNS_16Flash_fwd_paramsE)
        /*0dd0*/ 	.word	0x00000000


	//----- nvinfo : EIATTR_MIN_STACK_SIZE
	.align		4
.L_600:
        /*0dd4*/ 	.byte	0x04, 0x12
        /*0dd6*/ 	.short	(.L_602 - .L_601)
	.align		4
.L_601:
        /*0dd8*/ 	.word	index@(_ZN5flash24flash_fwd_splitkv_kernelI23Flash_fwd_kernel_traitsILi128ELi64ELi64ELi4ELb0ELb0EN7cutlass6half_tE19Flash_kernel_traitsILi128ELi64ELi64ELi4ES3_EELb1ELb0ELb1ELb0ELb0ELb1ELb1ELb1EEEvNS_16Flash_fwd_paramsE)
        /*0ddc*/ 	.word	0x00000000
.L_602:


//--------------------- .nv.info._ZN5flash32flash_fwd_splitkv_combine_kernelI23Flash_fwd_kernel_traitsILi128ELi64ELi128ELi4ELb0ELb0EN7cutlass6half_tE19Flash_kernel_traitsILi128ELi64ELi128ELi4ES3_EELi4ELi7ELb0EEEvNS_16Flash_fwd_paramsE --------------------------
	.section	.nv.info._ZN5flash32flash_fwd_splitkv_combine_kernelI23Flash_fwd_kernel_traitsILi128ELi64ELi128ELi4ELb0ELb0EN7cutlass6half_tE19Flash_kernel_traitsILi128ELi64ELi128ELi4ES3_EELi4ELi7ELb0EEEvNS_16Flash_fwd_paramsE,"",@"SHT_CUDA_INFO"
	.sectionflags	@""
	.align	4


	//----- nvinfo : EIATTR_CUDA_API_VERSION
	.align		4
        /*0000*/ 	.byte	0x04, 0x37
        /*0002*/ 	.short	(.L_604 - .L_603)
.L_603:
        /*0004*/ 	.word	0x00000082


	//----- nvinfo : EIATTR_SW2861232_WAR
	.align		4
.L_604:
        /*0008*/ 	.byte	0x01, 0x35
	.zero		2


	//----- nvinfo : EIATTR_PARAM_CBANK
	.align		4
        /*000c*/ 	.byte	0x04, 0x0a
        /*000e*/ 	.short	(.L_606 - .L_605)
	.align		4
.L_605:
        /*0010*/ 	.word	index@(.nv.constant0._ZN5flash32flash_fwd_splitkv_combine_kernelI23Flash_fwd_kernel_traitsILi128ELi64ELi128ELi4ELb0ELb0EN7cutlass6half_tE19Flash_kernel_traitsILi128ELi64ELi128ELi4ES3_EELi4ELi7ELb0EEEvNS_16Flash_fwd_paramsE)
        /*0014*/ 	.short	0x0160
        /*0016*/ 	.short	0x01d0


	//----- nvinfo : EIATTR_CBANK_PARAM_SIZE
	.align		4
.L_606:
        /*0018*/ 	.byte	0x03, 0x19
        /*001a*/ 	.short	0x01d0


	//----- nvinfo : EIATTR_KPARAM_INFO
	.align		4
        /*001c*/ 	.byte	0x04, 0x17
        /*001e*/ 	.short	(.L_608 - .L_607)
.L_607:
        /*0020*/ 	.word	0x00000000
        /*0024*/ 	.short	0x0000
        /*0026*/ 	.short	0x0000
        /*0028*/ 	.byte	0x00, 0xf0, 0x41, 0x07


	//----- nvinfo : EIATTR_MAXREG_COUNT
	.align		4
.L_608:
        /*002c*/ 	.byte	0x03, 0x1b
        /*002e*/ 	.short	0x00ff


	//----- nvinfo : EIATTR_NUM_BARRIERS
	.align		4
        /*0030*/ 	.byte	0x02, 0x4c
        /*0032*/ 	.byte	0x01
	.zero		1


	//----- nvinfo : EIATTR_MERCURY_ISA_VERSION
	.align		4
        /*0034*/ 	.byte	0x03, 0x5f
        /*0036*/ 	.short	0x0000


	//----- nvinfo : EIATTR_COOP_GROUP_MASK_REGIDS
	.align		4
        /*0038*/ 	.byte	0x04, 0x29
        /*003a*/ 	.short	(.L_610 - .L_609)


	//   ....[0]....
.L_609:
        /*003c*/ 	.word	0xffffffff


	//   ....[1]....
        /*0040*/ 	.word	0xffffffff


	//   ....[2]....
        /*0044*/ 	.word	0xffffffff


	//   ....[3]....
        /*0048*/ 	.word	0xffffffff


	//   ....[4]....
        /*004c*/ 	.word	0xffffffff


	//   ....[5]....
        /*0050*/ 	.word	0xffffffff


	//   ....[6]....
        /*0054*/ 	.word	0xffffffff


	//   ....[7]....
        /*0058*/ 	.word	0xffffffff


	//   ....[8]....
        /*005c*/ 	.word	0xffffffff


	//   ....[9]....
        /*0060*/ 	.word	0xffffffff


	//----- nvinfo : EIATTR_COOP_GROUP_INSTR_OFFSETS
	.align		4
.L_610:
        /*0064*/ 	.byte	0x04, 0x28
        /*0066*/ 	.short	(.L_612 - .L_611)


	//   ....[0]....
.L_611:
        /*0068*/ 	.word	0x00001aa0


	//   ....[1]....
        /*006c*/ 	.word	0x00001ac0


	//   ....[2]....
        /*0070*/ 	.word	0x00001ae0


	//   ....[3]....
        /*0074*/ 	.word	0x00001b00


	//   ....[4]....
        /*0078*/ 	.word	0x00001b20


	//   ....[5]....
        /*007c*/ 	.word	0x00001c80


	//   ....[6]....
        /*0080*/ 	.word	0x00001cd0


	//   ....[7]....
        /*0084*/ 	.word	0x00001db0


	//   ....[8]....
        /*0088*/ 	.word	0x00001ea0


	//   ....[9]....
        /*008c*/ 	.word	0x00001fb0


	//----- nvinfo : EIATTR_EXIT_INSTR_OFFSETS
	.align		4
.L_612:
        /*0090*/ 	.byte	0x04, 0x1c
        /*0092*/ 	.short	(.L_614 - .L_613)


	//   ....[0]....
.L_613:
        /*0094*/ 	.word	0x00004290


	//   ....[1]....
        /*0098*/ 	.word	0x000042b0


	//   ....[2]....
        /*009c*/ 	.word	0x00004740


	//----- nvinfo : EIATTR_CRS_STACK_SIZE
	.align		4
.L_614:
        /*00a0*/ 	.byte	0x04, 0x1e
        /*00a2*/ 	.short	(.L_616 - .L_615)
.L_615:
        /*00a4*/ 	.word	0x00000000
.L_616:


//--------------------- .nv.info._ZN5flash32flash_fwd_splitkv_combine_kernelI23Flash_fwd_kernel_traitsILi128ELi64ELi128ELi4ELb0ELb0EN7cutlass6half_tE19Flash_kernel_traitsILi128ELi64ELi128ELi4ES3_EELi4ELi6ELb0EEEvNS_16Flash_fwd_paramsE --------------------------
	.section	.nv.info._ZN5flash32flash_fwd_splitkv_combine_kernelI23Flash_fwd_kernel_traitsILi128ELi64ELi128ELi4ELb0ELb0EN7cutlass6half_tE19Flash_kernel_traitsILi128ELi64ELi128ELi4ES3_EELi4ELi6ELb0EEEvNS_16Flash_fwd_paramsE,"",@"SHT_CUDA_INFO"
	.sectionflags	@""
	.align	4


	//----- nvinfo : EIATTR_CUDA_API_VERSION
	.align		4
        /*0000*/ 	.byte	0x04, 0x37
        /*0002*/ 	.short	(.L_618 - .L_617)
.L_617:
        /*0004*/ 	.word	0x00000082


	//----- nvinfo : EIATTR_SW2861232_WAR
	.align		4
.L_618:
        /*0008*/ 	.byte	0x01, 0x35
	.zero		2


	//----- nvinfo : EIATTR_PARAM_CBANK
	.align		4
        /*000c*/ 	.byte	0x04, 0x0a
        /*000e*/ 	.short	(.L_620 - .L_619)
	.align		4
.L_619:
        /*0010*/ 	.word	index@(.nv.constant0._ZN5flash32flash_fwd_splitkv_combine_kernelI23Flash_fwd_kernel_traitsILi128ELi64ELi128ELi4ELb0ELb0EN7cutlass6half_tE19Flash_kernel_traitsILi128ELi64ELi128ELi4ES3_EELi4ELi6ELb0EEEvNS_16Flash_fwd_paramsE)
        /*0014*/ 	.short	0x0160
        /*0016*/ 	.short	0x01d0


	//----- nvinfo : EIATTR_CBANK_PARAM_SIZE
	.align		4
.L_620:
        /*0018*/ 	.byte	0x03, 0x19
        /*001a*/ 	.short	0x01d0


	//----- nvinfo : EIATTR_KPARAM_INFO
	.align		4
        /*001c*/ 	.byte	0x04, 0x17
        /*001e*/ 	.short	(.L_622 - .L_621)
.L_621:
        /*0020*/ 	.word	0x00000000
        /*0024*/ 	.short	0x0000
        /*0026*/ 	.short	0x0000
        /*0028*/ 	.byte	0x00, 0xf0, 0x41, 0x07


	//----- nvinfo : EIATTR_MAXREG_COUNT
	.align		4
.L_622:
        /*002c*/ 	.byte	0x03, 0x1b
        /*002e*/ 	.short	0x00ff


	//----- nvinfo : EIATTR_NUM_BARRIERS
	.align		4
        /*0030*/ 	.byte	0x02, 0x4c
        /*0032*/ 	.byte	0x01
	.zero		1


	//----- nvinfo : EIATTR_MERCURY_ISA_VERSION
	.align		4
        /*0034*/ 	.byte	0x03, 0x5f
        /*0036*/ 	.short	0x0000


	//----- nvinfo : EIATTR_COOP_GROUP_MASK_REGIDS
	.align		4
        /*0038*/ 	.byte	0x04, 0x29
        /*003a*/ 	.short	(.L_624 - .L_623)


	//   ....[0]....
.L_623:
        /*003c*/ 	.word	0xffffffff


	//   ....[1]....
        /*0040*/ 	.word	0xffffffff


	//   ....[2]....
        /*0044*/ 	.word	0xffffffff


	//   ....[3]....
        /*0048*/ 	.word	0xffffffff


	//   ....[4]....
        /*004c*/ 	.word	0xffffffff


	//   ....[5]....
        /*0050*/ 	.word	0xffffffff


	//   ....[6]....
        /*0054*/ 	.word	0xffffffff


	//   ....[7]....
        /*0058*/ 	.word	0xffffffff


	//   ....[8]....
        /*005c*/ 	.word	0xffffffff


	//   ....[9]....
        /*0060*/ 	.word	0xffffffff


	//----- nvinfo : EIATTR_COOP_GROUP_INSTR_OFFSETS
	.align		4
.L_624:
        /*0064*/ 	.byte	0x04, 0x28
        /*0066*/ 	.short	(.L_626 - .L_625)


	//   ....[0]....
.L_625:
        /*0068*/ 	.word	0x00001690


	//   ....[1]....
        /*006c*/ 	.word	0x000016c0


	//   ....[2]....
        /*0070*/ 	.word	0x00001730


	//   ....[3]....
        /*0074*/ 	.word	0x000017b0


	//   ....[4]....
        /*0078*/ 	.word	0x000017f0


	//   ....[5]....
        /*007c*/ 	.word	0x00001980


	//   ....[6]....
        /*0080*/ 	.word	0x000019e0


	//   ....[7]....
        /*0084*/ 	.word	0x00001ab0


	//   ....[8]....
        /*0088*/ 	.word	0x00001b30


	//   ....[9]....
        /*008c*/ 	.word	0x00001c40


	//----- nvinfo : EIATTR_EXIT_INSTR_OFFSETS
	.align		4
.L_626:
        /*0090*/ 	.byte	0x04, 0x1c
        /*0092*/ 	.short	(.L_628 - .L_627)


	//   ....[0]....
.L_627:
        /*0094*/ 	.word	0x00003f30


	//   ....[1]....
        /*0098*/ 	.word	0x00003f50


	//   ....[2]....
        /*009c*/ 	.word	0x000043e0


	//----- nvinfo : EIATTR_CRS_STACK_SIZE
	.align		4
.L_628:
        /*00a0*/ 	.byte	0x04, 0x1e
        /*00a2*/ 	.short	(.L_630 - .L_629)
.L_629:
        /*00a4*/ 	.word	0x00000000
.L_630:


//--------------------- .nv.info._ZN5flash32flash_fwd_splitkv_combine_kernelI23Flash_fwd_kernel_traitsILi128ELi64ELi128ELi4ELb0ELb0EN7cutlass6half_tE19Flash_kernel_traitsILi128ELi64ELi128ELi4ES3_EELi4ELi5ELb0EEEvNS_16Flash_fwd_paramsE --------------------------
	.section	.nv.info._ZN5flash32flash_fwd_splitkv_combine_kernelI23Flash_fwd_kernel_traitsILi128ELi64ELi128ELi4ELb0ELb0EN7cutlass6half_tE19Flash_kernel_traitsILi128ELi64ELi128ELi4ES3_EELi4ELi5ELb0EEEvNS_16Flash_fwd_paramsE,"",@"SHT_CUDA_INFO"
	.sectionflags	@""
	.align	4


	//----- nvinfo : EIATTR_CUDA_API_VERSION
	.align		4
        /*0000*/ 	.byte	0x04, 0x37
        /*0002*/ 	.short	(.L_632 - .L_631)
.L_631:
        /*0004*/ 	.word	0x00000082


	//----- nvinfo : EIATTR_SW2861232_WAR
	.align		4
.L_632:
        /*0008*/ 	.byte	0x01, 0x35
	.zero		2


	//----- nvinfo : EIATTR_PARAM_CBANK
	.align		4
        /*000c*/ 	.byte	0x04, 0x0a
        /*000e*/ 	.short	(.L_634 - .L_633)
	.align		4
.L_633:
        /*0010*/ 	.word	index@(.nv.constant0._ZN5flash32flash_fwd_splitkv_combine_kernelI23Flash_fwd_kernel_traitsILi128ELi64ELi128ELi4ELb0ELb0EN7cutlass6half_tE19Flash_kernel_traitsILi128ELi64ELi128ELi4ES3_EELi4ELi5ELb0EEEvNS_16Flash_fwd_paramsE)
        /*0014*/ 	.short	0x0160
        /*0016*/ 	.short	0x01d0


	//----- nvinfo : EIATTR_CBANK_PARAM_SIZE
	.align		4
.L_634:
        /*0018*/ 	.byte	0x03, 0x19
        /*001a*/ 	.short	0x01d0


	//----- nvinfo : EIATTR_KPARAM_INFO
	.align		4
        /*001c*/ 	.byte	0x04, 0x17
        /*001e*/ 	.short	(.L_636 - .L_635)
.L_635:
        /*0020*/ 	.word	0x00000000
        /*0024*/ 	.short	0x0000
        /*0026*/ 	.short	0x0000
        /*0028*/ 	.byte	0x00, 0xf0, 0x41, 0x07


	//----- nvinfo : EIATTR_MAXREG_COUNT
	.align		4
.L_636:
        /*002c*/ 	.byte	0x03, 0x1b
        /*002e*/ 	.short	0x00ff


	//----- nvinfo : EIATTR_NUM_BARRIERS
	.align		4
        /*0030*/ 	.byte	0x02, 0x4c
        /*0032*/ 	.byte	0x01
	.zero		1


	//----- nvinfo : EIATTR_MERCURY_ISA_VERSION
	.align		4
        /*0034*/ 	.byte	0x03, 0x5f
        /*0036*/ 	.short	0x0000


	//----- nvinfo : EIATTR_COOP_GROUP_MASK_REGIDS
	.align		4
        /*0038*/ 	.byte	0x04, 0x29
        /*003a*/ 	.short	(.L_638 - .L_637)


	//   ....[0]....
.L_637:
        /*003c*/ 	.word	0xffffffff


	//   ....[1]....
        /*0040*/ 	.word	0xffffffff


	//   ....[2]....
        /*0044*/ 	.word	0xffffffff


	//   ....[3]....
        /*0048*/ 	.word	0xffffffff


	//   ....[4]....
        /*004c*/ 	.word	0xffffffff


	//   ....[5]....
        /*0050*/ 	.word	0xffffffff


	//   ....[6]....
        /*0054*/ 	.word	0xffffffff


	//   ....[7]....
        /*0058*/ 	.word	0xffffffff


	//   ....[8]....
        /*005c*/ 	.word	0xffffffff


	//   ....[9]....
        /*0060*/ 	.word	0xffffffff


	//----- nvinfo : EIATTR_COOP_GROUP_INSTR_OFFSETS
	.align		4
.L_638:
        /*0064*/ 	.byte	0x04, 0x28
        /*0066*/ 	.short	(.L_640 - .L_639)


	//   ....[0]....
.L_639:
        /*0068*/ 	.word	0x00001c30


	//   ....[1]....
        /*006c*/ 	.word	0x00001c50


	//   ....[2]....
        /*0070*/ 	.word	0x00001c70


	//   ....[3]....
        /*0074*/ 	.word	0x00001c90


	//   ....[4]....
        /*0078*/ 	.word	0x00001cb0


	//   ....[5]....
        /*007c*/ 	.word	0x00001d20


	//   ....[6]....
        /*0080*/ 	.word	0x00001d40


	//   ....[7]....
        /*0084*/ 	.word	0x00001d70


	//   ....[8]....
        /*0088*/ 	.word	0x00001d90


	//   ....[9]....
        /*008c*/ 	.word	0x00001db0


	//----- nvinfo : EIATTR_EXIT_INSTR_OFFSETS
	.align		4
.L_640:
        /*0090*/ 	.byte	0x04, 0x1c
        /*0092*/ 	.short	(.L_642 - .L_641)


	//   ....[0]....
.L_641:
        /*0094*/ 	.word	0x00003e90


	//   ....[1]....
        /*0098*/ 	.word	0x00003eb0


	//   ....[2]....
        /*009c*/ 	.word	0x00004340


	//----- nvinfo : EIATTR_CRS_STACK_SIZE
	.align		4
.L_642:
        /*00a0*/ 	.byte	0x04, 0x1e
        /*00a2*/ 	.short	(.L_644 - .L_643)
.L_643:
        /*00a4*/ 	.word	0x00000000
.L_644:


//--------------------- .nv.info._ZN5flash32flash_fwd_splitkv_combine_kernelI23Flash_fwd_kernel_traitsILi128ELi64ELi128ELi4ELb0ELb0EN7cutlass6half_tE19Flash_kernel_traitsILi128ELi64ELi128ELi4ES3_EELi4ELi4ELb0EEEvNS_16Flash_fwd_paramsE --------------------------
	.section	.nv.info._ZN5flash32flash_fwd_splitkv_combine_kernelI23Flash_fwd_kernel_traitsILi128ELi64ELi128ELi4ELb0ELb0EN7cutlass6half_tE19Flash_kernel_traitsILi128ELi64ELi128ELi4ES3_EELi4ELi4ELb0EEEvNS_16Flash_fwd_paramsE,"",@"SHT_CUDA_INFO"
	.sectionflags	@""
	.align	4


	//----- nvinfo : EIATTR_CUDA_API_VERSION
	.align		4
        /*0000*/ 	.byte	0x04, 0x37
        /*0002*/ 	.short	(.L_646 - .L_645)
.L_645:
        /*0004*/ 	.word	0x00000082


	//----- nvinfo : EIATTR_SW2861232_WAR
	.align		4
.L_646:
        /*0008*/ 	.byte	0x01, 0x35
	.zero		2


	//----- nvinfo : EIATTR_PARAM_CBANK
	.align		4
        /*000c*/ 	.byte	0x04, 0x0a
        /*000e*/ 	.short	(.L_648 - .L_647)
	.align		4
.L_647:
        /*0010*/ 	.word	index@(.nv.constant0._ZN5flash32flash_fwd_splitkv_combine_kernelI23Flash_fwd_kernel_traitsILi128ELi64ELi128ELi4ELb0ELb0EN7cutlass6half_tE19Flash_kernel_traitsILi128ELi64ELi128ELi4ES3_EELi4ELi4ELb0EEEvNS_16Flash_fwd_paramsE)
        /*0014*/ 	.short	0x0160
        /*0016*/ 	.short	0x01d0


	//----- nvinfo : EIATTR_CBANK_PARAM_SIZE
	.align		4
.L_648:
        /*0018*/ 	.byte	0x03, 0x19
        /*001a*/ 	.short	0x01d0


	//----- nvinfo : EIATTR_KPARAM_INFO
	.align		4
        /*001c*/ 	.byte	0x04, 0x17
        /*001e*/ 	.short	(.L_650 - .L_649)
.L_649:
        /*0020*/ 	.word	0x00000000
        /*0024*/ 	.short	0x0000
        /*0026*/ 	.short	0x0000
        /*0028*/ 	.byte	0x00, 0xf0, 0x41, 0x07


	//----- nvinfo : EIATTR_MAXREG_COUNT
	.align		4
.L_650:
        /*002c*/ 	.byte	0x03, 0x1b
        /*002e*/ 	.short	0x00ff


	//----- nvinfo : EIATTR_NUM_BARRIERS
	.align		4
        /*0030*/ 	.byte	0x02, 0x4c
        /*0032*/ 	.byte	0x01
	.zero		1


	//----- nvinfo : EIATTR_MERCURY_ISA_VERSION
	.align		4
        /*0034*/ 	.byte	0x03, 0x5f
        /*0036*/ 	.short	0x0000


	//----- nvinfo : EIATTR_COOP_GROUP_MASK_REGIDS
	.align		4
        /*0038*/ 	.byte	0x04, 0x29
        /*003a*/ 	.short	(.L_652 - .L_651)


	//   ....[0]....
.L_651:
        /*003c*/ 	.word	0xffffffff


	//   ....[1]....
        /*0040*/ 	.word	0xffffffff


	//   ....[2]....
        /*0044*/ 	.word	0xffffffff


	//   ....[3]....
        /*0048*/ 	.word	0xffffffff


	//   ....[4]....
        /*004c*/ 	.word	0xffffffff


	//   ....[5]....
        /*0050*/ 	.word	0xffffffff


	//   ....[6]....
        /*0054*/ 	.word	0xffffffff


	//   ....[7]....
        /*0058*/ 	.word	0xffffffff


	//----- nvinfo : EIATTR_COOP_GROUP_INSTR_OFFSETS
	.align		4
.L_652:
        /*005c*/ 	.byte	0x04, 0x28
        /*005e*/ 	.short	(.L_654 - .L_653)


	//   ....[0]....
.L_653:
        /*0060*/ 	.word	0x00001c30


	//   ....[1]....
        /*0064*/ 	.word	0x00001c50


	//   ....[2]....
        /*0068*/ 	.word	0x00001c70


	//   ....[3]....
        /*006c*/ 	.word	0x00001c90


	//   ....[4]....
        /*0070*/ 	.word	0x00001d00


	//   ....[5]....
        /*0074*/ 	.word	0x00001d30


	//   ....[6]....
        /*0078*/ 	.word	0x00001d50


	//   ....[7]....
        /*007c*/ 	.word	0x00001d70


	//----- nvinfo : EIATTR_EXIT_INSTR_OFFSETS
	.align		4
.L_654:
        /*0080*/ 	.byte	0x04, 0x1c
        /*0082*/ 	.short	(.L_656 - .L_655)


	//   ....[0]....
.L_655:
        /*0084*/ 	.word	0x00003e80


	//   ....[1]....
        /*0088*/ 	.word	0x00003ea0


	//   ....[2]....
        /*008c*/ 	.word	0x00004330


	//----- nvinfo : EIATTR_CRS_STACK_SIZE
	.align		4
.L_656:
        /*0090*/ 	.byte	0x04, 0x1e
        /*0092*/ 	.short	(.L_658 - .L_657)
.L_657:
        /*0094*/ 	.word	0x00000000
.L_658:


//--------------------- .nv.info._ZN5flash32flash_fwd_splitkv_combine_kernelI23Flash_fwd_kernel_traitsILi128ELi64ELi128ELi4ELb0ELb0EN7cutlass6half_tE19Flash_kernel_traitsILi128ELi64ELi128ELi4ES3_EELi4ELi3ELb0EEEvNS_16Flash_fwd_paramsE --------------------------
	.section	.nv.info._ZN5flash32flash_fwd_splitkv_combine_kernelI23Flash_fwd_kernel_traitsILi128ELi64ELi128ELi4ELb0ELb0EN7cutlass6half_tE19Flash_kernel_traitsILi128ELi64ELi128ELi4ES3_EELi4ELi3ELb0EEEvNS_16Flash_fwd_paramsE,"",@"SHT_CUDA_INFO"
	.sectionflags	@""
	.align	4


	//----- nvinfo : EIATTR_CUDA_API_VERSION
	.align		4
        /*0000*/ 	.byte	0x04, 0x37
        /*0002*/ 	.short	(.L_660 - .L_659)
.L_659:
        /*0004*/ 	.word	0x00000082


	//----- nvinfo : EIATTR_SW2861232_WAR
	.align		4
.L_660:
        /*0008*/ 	.byte	0x01, 0x35
	.zero		2


	//----- nvinfo : EIATTR_PARAM_CBANK
	.align		4
        /*000c*/ 	.byte	0x04, 0x0a
        /*000e*/ 	.short	(.L_662 - .L_661)
	.align		4
.L_661:
        /*0010*/ 	.word	index@(.nv.constant0._ZN5flash32flash_fwd_splitkv_combine_kernelI23Flash_fwd_kernel_traitsILi128ELi64ELi128ELi4ELb0ELb0EN7cutlass6half_tE19Flash_kernel_traitsILi128ELi64ELi128ELi4ES3_EELi4ELi3ELb0EEEvNS_16Flash_fwd_paramsE)
        /*0014*/ 	.short	0x0160
        /*0016*/ 	.short	0x01d0


	//----- nvinfo : EIATTR_CBANK_PARAM_SIZE
	.align		4
.L_662:
        /*0018*/ 	.byte	0x03, 0x19
        /*001a*/ 	.short	0x01d0


	//----- nvinfo : EIATTR_KPARAM_INFO
	.align		4
        /*001c*/ 	.byte	0x04, 0x17
        /*001e*/ 	.short	(.L_664 - .L_663)
.L_663:
        /*0020*/ 	.word	0x00000000
        /*0024*/ 	.short	0x0000
        /*0026*/ 	.short	0x0000
        /*0028*/ 	.byte	0x00, 0xf0, 0x41, 0x07


	//----- nvinfo : EIATTR_MAXREG_COUNT
	.align		4
.L_664:
        /*002c*/ 	.byte	0x03, 0x1b
        /*002e*/ 	.short	0x00ff


	//----- nvinfo : EIATTR_NUM_BARRIERS
	.align		4
        /*0030*/ 	.byte	0x02, 0x4c
        /*0032*/ 	.byte	0x01
	.zero		1


	//----- nvinfo : EIATTR_MERCURY_ISA_VERSION
	.align		4
        /*0034*/ 	.byte	0x03, 0x5f
        /*0036*/ 	.short	0x0000


	//----- nvinfo : EIATTR_COOP_GROUP_MASK_REGIDS
	.align		4
        /*0038*/ 	.byte	0x04, 0x29
        /*003a*/ 	.short	(.L_666 - .L_665)


	//   ....[0]....
.L_665:
        /*003c*/ 	.word	0xffffffff


	//   ....[1]....
        /*0040*/ 	.word	0xffffffff


	//   ....[2]....
        /*0044*/ 	.word	0xffffffff


	//   ....[3]....
        /*0048*/ 	.word	0xffffffff


	//   ....[4]....
        /*004c*/ 	.word	0xffffffff


	//   ....[5]....
        /*0050*/ 	.word	0xffffffff


	//----- nvinfo : EIATTR_COOP_GROUP_INSTR_OFFSETS
	.align		4
.L_666:
        /*0054*/ 	.byte	0x04, 0x28
        /*0056*/ 	.short	(.L_668 - .L_667)


	//   ....[0]....
.L_667:
        /*0058*/ 	.word	0x00001c30


	//   ....[1]....
        /*005c*/ 	.word	0x00001c50


	//   ....[2]....
        /*0060*/ 	.word	0x00001c80


	//   ....[3]....
        /*0064*/ 	.word	0x00001cf0


	//   ....[4]....
        /*0068*/ 	.word	0x00001d10


	//   ....[5]....
        /*006c*/ 	.word	0x00001d30


	//----- nvinfo : EIATTR_EXIT_INSTR_OFFSETS
	.align		4
.L_668:
        /*0070*/ 	.byte	0x04, 0x1c
        /*0072*/ 	.short	(.L_670 - .L_669)


	//   ....[0]....
.L_669:
        /*0074*/ 	.word	0x00003e40


	//   ....[1]....
        /*0078*/ 	.word	0x00003e60


	//   ....[2]....
        /*007c*/ 	.word	0x000042f0


	//----- nvinfo : EIATTR_CRS_STACK_SIZE
	.align		4
.L_670:
        /*0080*/ 	.byte	0x04, 0x1e
        /*0082*/ 	.short	(.L_672 - .L_671)
.L_671:
        /*0084*/ 	.word	0x00000000
.L_672:


//--------------------- .nv.info._ZN5flash32flash_fwd_splitkv_combine_kernelI23Flash_fwd_kernel_traitsILi128ELi64ELi128ELi4ELb0ELb0EN7cutlass6half_tE19Flash_kernel_traitsILi128ELi64ELi128ELi4ES3_EELi4ELi2ELb0EEEvNS_16Flash_fwd_paramsE --------------------------
	.section	.nv.info._ZN5flash32flash_fwd_splitkv_combine_kernelI23Flash_fwd_kernel_traitsILi128ELi64ELi128ELi4ELb0ELb0EN7cutlass6half_tE19Flash_kernel_traitsILi128ELi64ELi128ELi4ES3_EELi4ELi2ELb0EEEvNS_16Flash_fwd_paramsE,"",@"SHT_CUDA_INFO"
	.sectionflags	@""
	.align	4


	//----- nvinfo : EIATTR_CUDA_API_VERSION
	.align		4
        /*0000*/ 	.byte	0x04, 0x37
        /*0002*/ 	.short	(.L_674 - .L_673)
.L_673:
        /*0004*/ 	.word	0x00000082


	//----- nvinfo : EIATTR_SW2861232_WAR
	.align		4
.L_674:
        /*0008*/ 	.byte	0x01, 0x35
	.zero		2


	//----- nvinfo : EIATTR_PARAM_CBANK
	.align		4
        /*000c*/ 	.byte	0x04, 0x0a
        /*000e*/ 	.short	(.L_676 - .L_675)
	.align		4
.L_675:
        /*0010*/ 	.word	index@(.nv.constant0._ZN5flash32flash_fwd_splitkv_combine_kernelI23Flash_fwd_kernel_traitsILi128ELi64ELi128ELi4ELb0ELb0EN7cutlass6half_tE19Flash_kernel_traitsILi128ELi64ELi128ELi4ES3_EELi4ELi2ELb0EEEvNS_16Flash_fwd_paramsE)
        /*0014*/ 	.short	0x0160
        /*0016*/ 	.short	0x01d0


	//----- nvinfo : EIATTR_CBANK_PARAM_SIZE
	.align		4
.L_676:
        /*0018*/ 	.byte	0x03, 0x19
        /*001a*/ 	.short	0x01d0


	//----- nvinfo : EIATTR_KPARAM_INFO
	.align		4
        /*001c*/ 	.byte	0x04, 0x17
        /*001e*/ 	.short	(.L_678 - .L_677)
.L_677:
        /*0020*/ 	.word	0x00000000
        /*0024*/ 	.short	0x0000
        /*0026*/ 	.short	0x0000
        /*0028*/ 	.byte	0x00, 0xf0, 0x41, 0x07


	//----- nvinfo : EIATTR_MAXREG_COUNT
	.align		4
.L_678:
        /*002c*/ 	.byte	0x03, 0x1b
        /*002e*/ 	.short	0x00ff


	//----- nvinfo : EIATTR_NUM_BARRIERS
	.align		4
        /*0030*/ 	.byte	0x02, 0x4c
        /*0032*/ 	.byte	0x01
	.zero		1


	//----- nvinfo : EIATTR_MERCURY_ISA_VERSION
	.align		4
        /*0034*/ 	.byte	0x03, 0x5f
        /*0036*/ 	.short	0x0000


	//----- nvinfo : EIATTR_COOP_GROUP_MASK_REGIDS
	.align		4
        /*0038*/ 	.byte	0x04, 0x29
        /*003a*/ 	.short	(.L_680 - .L_679)


	//   ....[0]....
.L_679:
        /*003c*/ 	.word	0xffffffff


	//   ....[1]....
        /*0040*/ 	.word	0xffffffff


	//   ....[2]....
        /*0044*/ 	.word	0xffffffff


	//   ....[3]....
        /*0048*/ 	.word	0xffffffff


	//----- nvinfo : EIATTR_COOP_GROUP_INSTR_OFFSETS
	.align		4
.L_680:
        /*004c*/ 	.byte	0x04, 0x28
        /*004e*/ 	.short	(.L_682 - .L_681)


	//   ....[0]....
.L_681:
        /*0050*/ 	.word	0x00001c10


	//   ....[1]....
        /*0054*/ 	.word	0x00001c30


	//   ....[2]....
        /*0058*/ 	.word	0x00001cd0


	//   ....[3]....
        /*005c*/ 	.word	0x00001cf0


	//----- nvinfo : EIATTR_EXIT_INSTR_OFFSETS
	.align		4
.L_682:
        /*0060*/ 	.byte	0x04, 0x1c
        /*0062*/ 	.short	(.L_684 - .L_683)


	//   ....[0]....
.L_683:
        /*0064*/ 	.word	0x00003d80


	//   ....[1]....
        /*0068*/ 	.word	0x00003da0


	//   ....[2]....
        /*006c*/ 	.word	0x00004210


	//----- nvinfo : EIATTR_CRS_STACK_SIZE
	.align		4
.L_684:
        /*0070*/ 	.byte	0x04, 0x1e
        /*0072*/ 	.short	(.L_686 - .L_685)
.L_685:
        /*0074*/ 	.word	0x00000000
.L_686:


//--------------------- .nv.info._ZN5flash32flash_fwd_splitkv_combine_kernelI23Flash_fwd_kernel_traitsILi128ELi64ELi128ELi4ELb0ELb0EN7cutlass6half_tE19Flash_kernel_traitsILi128ELi64ELi128ELi4ES3_EELi4ELi1ELb0EEEvNS_16Flash_fwd_paramsE --------------------------
	.section	.nv.info._ZN5flash32flash_fwd_splitkv_combine_kernelI23Flash_fwd_kernel_traitsILi128ELi64ELi128ELi4ELb0ELb0EN7cutlass6half_tE19Flash_kernel_traitsILi128ELi64ELi128ELi4ES3_EELi4ELi1ELb0EEEvNS_16Flash_fwd_paramsE,"",@"SHT_CUDA_INFO"
	.sectionflags	@""
	.align	4


	//----- nvinfo : EIATTR_CUDA_API_VERSION
	.align		4
        /*0000*/ 	.byte	0x04, 0x37
        /*0002*/ 	.short	(.L_688 - .L_687)
.L_687:
        /*0004*/ 	.word	0x00000082


	//----- nvinfo : EIATTR_SW2861232_WAR
	.align		4
.L_688:
        /*0008*/ 	.byte	0x01, 0x35
	.zero		2


	//----- nvinfo : EIATTR_PARAM_CBANK
	.align		4
        /*000c*/ 	.byte	0x04, 0x0a
        /*000e*/ 	.short	(.L_690 - .L_689)
	.align		4
.L_689:
        /*0010*/ 	.word	index@(.nv.constant0._ZN5flash32flash_fwd_splitkv_combine_kernelI23Flash_fwd_kernel_traitsILi128ELi64ELi128ELi4ELb0ELb0EN7cutlass6half_tE19Flash_kernel_traitsILi128ELi64ELi128ELi4ES3_EELi4ELi1ELb0EEEvNS_16Flash_fwd_paramsE)
        /*0014*/ 	.short	0x0160
        /*0016*/ 	.short	0x01d0


	//----- nvinfo : EIATTR_CBANK_PARAM_SIZE
	.align		4
.L_690:
        /*0018*/ 	.byte	0x03, 0x19
        /*001a*/ 	.short	0x01d0


	//----- nvinfo : EIATTR_KPARAM_INFO
	.align		4
        /*001c*/ 	.byte	0x04, 0x17
        /*001e*/ 	.short	(.L_692 - .L_691)
.L_691:
        /*0020*/ 	.word	0x00000000
        /*0024*/ 	.short	0x0000
        /*0026*/ 	.short	0x0000
        /*0028*/ 	.byte	0x00, 0xf0, 0x41, 0x07


	//----- nvinfo : EIATTR_MAXREG_COUNT
	.align		4
.L_692:
        /*002c*/ 	.byte	0x03, 0x1b
        /*002e*/ 	.short	0x00ff


	//----- nvinfo : EIATTR_NUM_BARRIERS
	.align		4
        /*0030*/ 	.byte	0x02, 0x4c
        /*0032*/ 	.byte	0x01
	.zero		1


	//----- nvinfo : EIATTR_MERCURY_ISA_VERSION
	.align		4
        /*0034*/ 	.byte	0x03, 0x5f
        /*0036*/ 	.short	0x0000


	//----- nvinfo : EIATTR_COOP_GROUP_MASK_REGIDS
	.align		4
        /*0038*/ 	.byte	0x04, 0x29
        /*003a*/ 	.short	(.L_694 - .L_693)


	//   ....[0]....
.L_693:
        /*003c*/ 	.word	0xffffffff


	//   ....[1]....
        /*0040*/ 	.word	0xffffffff


	//----- nvinfo : EIATTR_COOP_GROUP_INSTR_OFFSETS
	.align		4
.L_694:
        /*0044*/ 	.byte	0x04, 0x28
        /*0046*/ 	.short	(.L_696 - .L_695)


	//   ....[0]....
.L_695:
        /*0048*/ 	.word	0x00001cd0


	//   ....[1]....
        /*004c*/ 	.word	0x00001d40


	//----- nvinfo : EIATTR_EXIT_INSTR_OFFSETS
	.align		4
.L_696:
        /*0050*/ 	.byte	0x04, 0x1c
        /*0052*/ 	.short	(.L_698 - .L_697)


	//   ....[0]....
.L_697:
        /*0054*/ 	.word	0x00003e60


	//   ....[1]....
        /*0058*/ 	.word	0x00003e80


	//   ....[2]....
        /*005c*/ 	.word	0x000042e0


	//----- nvinfo : EIATTR_CRS_STACK_SIZE
	.align		4
.L_698:
        /*0060*/ 	.byte	0x04, 0x1e
        /*0062*/ 	.short	(.L_700 - .L_699)
.L_699:
        /*0064*/ 	.word	0x00000000
.L_700:


//--------------------- .nv.info._ZN5flash32flash_fwd_splitkv_combine_kernelI23Flash_fwd_kernel_traitsILi128ELi64ELi128ELi4ELb0ELb0EN7cutlass6half_tE19Flash_kernel_traitsILi128ELi64ELi128ELi4ES3_EELi4ELi7ELb1EEEvNS_16Flash_fwd_paramsE --------------------------
	.section	.nv.info._ZN5flash32flash_fwd_splitkv_combine_kernelI23Flash_fwd_kernel_traitsILi128ELi64ELi128ELi4ELb0ELb0EN7cutlass6half_tE19Flash_kernel_traitsILi128ELi64ELi128ELi4ES3_EELi4ELi7ELb1EEEvNS_16Flash_fwd_paramsE,"",@"SHT_CUDA_INFO"
	.sectionflags	@""
	.align	4


	//----- nvinfo : EIATTR_CUDA_API_VERSION
	.align		4
        /*0000*/ 	.byte	0x04, 0x37
        /*0002*/ 	.short	(.L_702 - .L_701)
.L_701:
        /*0004*/ 	.word	0x00000082


	//----- nvinfo : EIATTR_SW2861232_WAR
	.align		4
.L_702:
        /*0008*/ 	.byte	0x01, 0x35
	.zero		2


	//----- nvinfo : EIATTR_PARAM_CBANK
	.align		4
        /*000c*/ 	.byte	0x04, 0x0a
        /*000e*/ 	.short	(.L_704 - .L_703)
	.align		4
.L_703:
        /*0010*/ 	.word	index@(.nv.constant0._ZN5flash32flash_fwd_splitkv_combine_kernelI23Flash_fwd_kernel_traitsILi128ELi64ELi128ELi4ELb0ELb0EN7cutlass6half_tE19Flash_kernel_traitsILi128ELi64ELi128ELi4ES3_EELi4ELi7ELb1EEEvNS_16Flash_fwd_paramsE)
        /*0014*/ 	.short	0x0160
        /*0016*/ 	.short	0x01d0


	//----- nvinfo : EIATTR_CBANK_PARAM_SIZE
	.align		4
.L_704:
        /*0018*/ 	.byte	0x03, 0x19
        /*001a*/ 	.short	0x01d0


	//----- nvinfo : EIATTR_KPARAM_INFO
	.align		4
        /*001c*/ 	.byte	0x04, 0x17
        /*001e*/ 	.short	(.L_706 - .L_705)
.L_705:
        /*0020*/ 	.word	0x00000000
        /*0024*/ 	.short	0x0000
        /*0026*/ 	.short	0x0000
        /*0028*/ 	.byte	0x00, 0xf0, 0x41, 0x07


	//----- nvinfo : EIATTR_MAXREG_COUNT
	.align		4
.L_706:
        /*002c*/ 	.byte	0x03, 0x1b
        /*002e*/ 	.short	0x00ff


	//----- nvinfo : EIATTR_NUM_BARRIERS
	.align		4
        /*0030*/ 	.byte	0x02, 0x4c
        /*0032*/ 	.byte	0x01
	.zero		1


	//----- nvinfo : EIATTR_MERCURY_ISA_VERSION
	.align		4
        /*0034*/ 	.byte	0x03, 0x5f
        /*0036*/ 	.short	0x0000


	//----- nvinfo : EIATTR_COOP_GROUP_MASK_REGIDS
	.align		4
        /*0038*/ 	.byte	0x04, 0x29
        /*003a*/ 	.short	(.L_708 - .L_707)


	//   ....[0]....
.L_707:
        /*003c*/ 	.word	0xffffffff


	//   ....[1]....
        /*0040*/ 	.word	0xffffffff


	//   ....[2]....
        /*0044*/ 	.word	0xffffffff


	//   ....[3]....
        /*0048*/ 	.word	0xffffffff


	//   ....[4]....
        /*004c*/ 	.word	0xffffffff


	//   ....[5]....
        /*0050*/ 	.word	0xffffffff


	//   ....[6]....
        /*0054*/ 	.word	0xffffffff


	//   ....[7]....
        /*0058*/ 	.word	0xffffffff


	//   ....[8]....
        /*005c*/ 	.word	0xffffffff


	//   ....[9]....
        /*0060*/ 	.word	0xffffffff


	//----- nvinfo : EIATTR_COOP_GROUP_INSTR_OFFSETS
	.align		4
.L_708:
        /*0064*/ 	.byte	0x04, 0x28
        /*0066*/ 	.short	(.L_710 - .L_709)


	//   ....[0]....
.L_709:
        /*0068*/ 	.word	0x00001aa0


	//   ....[1]....
        /*006c*/ 	.word	0x00001ac0


	//   ....[2]....
        /*0070*/ 	.word	0x00001ae0


	//   ....[3]....
        /*0074*/ 	.word	0x00001b00


	//   ....[4]....
        /*0078*/ 	.word	0x00001b20


	//   ....[5]....
        /*007c*/ 	.word	0x00001c80


	//   ....[6]....
        /*0080*/ 	.word	0x00001cd0


	//   ....[7]....
        /*0084*/ 	.word	0x00001db0


	//   ....[8]....
        /*0088*/ 	.word	0x00001ea0


	//   ....[9]....
        /*008c*/ 	.word	0x00001fb0


	//----- nvinfo : EIATTR_EXIT_INSTR_OFFSETS
	.align		4
.L_710:
        /*0090*/ 	.byte	0x04, 0x1c
        /*0092*/ 	.short	(.L_712 - .L_711)


	//   ....[0]....
.L_711:
        /*0094*/ 	.word	0x00004660


	//   ....[1]....
        /*0098*/ 	.word	0x00004af0


	//----- nvinfo : EIATTR_CRS_STACK_SIZE
	.align		4
.L_712:
        /*009c*/ 	.byte	0x04, 0x1e
        /*009e*/ 	.short	(.L_714 - .L_713)
.L_713:
        /*00a0*/ 	.word	0x00000000
.L_714:


//--------------------- .nv.info._ZN5flash32flash_fwd_splitkv_combine_kernelI23Flash_fwd_kernel_traitsILi128ELi64ELi128ELi4ELb0ELb0EN7cutlass6half_tE19Flash_kernel_traitsILi128ELi64ELi128ELi4ES3_EELi4ELi6ELb1EEEvNS_16Flash_fwd_paramsE --------------------------
	.section	.nv.info._ZN5flash32flash_fwd_splitkv_combine_kernelI23Flash_fwd_kernel_traitsILi128ELi64ELi128ELi4ELb0ELb0EN7cutlass6half_tE19Flash_kernel_traitsILi128ELi64ELi128ELi4ES3_EELi4ELi6ELb1EEEvNS_16Flash_fwd_paramsE,"",@"SHT_CUDA_INFO"
	.sectionflags	@""
	.align	4


	//----- nvinfo : EIATTR_CUDA_API_VERSION
	.align		4
        /*0000*/ 	.byte	0x04, 0x37
        /*0002*/ 	.short	(.L_716 - .L_715)
.L_715:
        /*0004*/ 	.word	0x00000082


	//----- nvinfo : EIATTR_SW2861232_WAR
	.align		4
.L_716:
        /*0008*/ 	.byte	0x01, 0x35
	.zero		2


	//----- nvinfo : EIATTR_PARAM_CBANK
	.align		4
        /*000c*/ 	.byte	0x04, 0x0a
        /*000e*/ 	.short	(.L_718 - .L_717)
	.align		4
.L_717:
        /*0010*/ 	.word	index@(.nv.constant0._ZN5flash32flash_fwd_splitkv_combine_kernelI23Flash_fwd_kernel_traitsILi128ELi64ELi128ELi4ELb0ELb0EN7cutlass6half_tE19Flash_kernel_traitsILi128ELi64ELi128ELi4ES3_EELi4ELi6ELb1EEEvNS_16Flash_fwd_paramsE)
        /*0014*/ 	.short	0x0160
        /*0016*/ 	.short	0x01d0


	//----- nvinfo : EIATTR_CBANK_PARAM_SIZE
	.align		4
.L_718:
        /*0018*/ 	.byte	0x03, 0x19
        /*001a*/ 	.short	0x01d0


	//----- nvinfo : EIATTR_KPARAM_INFO
	.align		4
        /*001c*/ 	.byte	0x04, 0x17
        /*001e*/ 	.short	(.L_720 - .L_719)
.L_719:
        /*0020*/ 	.word	0x00000000
        /*0024*/ 	.short	0x0000
        /*0026*/ 	.short	0x0000
        /*0028*/ 	.byte	0x00, 0xf0, 0x41, 0x07


	//----- nvinfo : EIATTR_MAXREG_COUNT
	.align		4
.L_720:
        /*002c*/ 	.byte	0x03, 0x1b
        /*002e*/ 	.short	0x00ff


	//----- nvinfo : EIATTR_NUM_BARRIERS
	.align		4
        /*0030*/ 	.byte	0x02, 0x4c
        /*0032*/ 	.byte	0x01
	.zero		1


	//----- nvinfo : EIATTR_MERCURY_ISA_VERSION
	.align		4
        /*0034*/ 	.byte	0x03, 0x5f
        /*0036*/ 	.short	0x0000


	//----- nvinfo : EIATTR_COOP_GROUP_MASK_REGIDS
	.align		4
        /*0038*/ 	.byte	0x04, 0x29
        /*003a*/ 	.short	(.L_722 - .L_721)


	//   ....[0]....
.L_721:
        /*003c*/ 	.word	0xffffffff


	//   ....[1]....
        /*0040*/ 	.word	0xffffffff


	//   ....[2]....
        /*0044*/ 	.word	0xffffffff


	//   ....[3]....
        /*0048*/ 	.word	0xffffffff


	//   ....[4]....
        /*004c*/ 	.word	0xffffffff


	//   ....[5]....
        /*0050*/ 	.word	0xffffffff


	//   ....[6]....
        /*0054*/ 	.word	0xffffffff


	//   ....[7]....
        /*0058*/ 	.word	0xffffffff


	//   ....[8]....
        /*005c*/ 	.word	0xffffffff


	//   ....[9]....
        /*0060*/ 	.word	0xffffffff


	//----- nvinfo : EIATTR_COOP_GROUP_INSTR_OFFSETS
	.align		4
.L_722:
        /*0064*/ 	.byte	0x04, 0x28
        /*0066*/ 	.short	(.L_724 - .L_723)


	//   ....[0]....
.L_723:
        /*0068*/ 	.word	0x00001690


	//   ....[1]....
        /*006c*/ 	.word	0x000016c0


	//   ....[2]....
        /*0070*/ 	.word	0x00001730


	//   ....[3]....
        /*0074*/ 	.word	0x000017b0


	//   ....[4]....
        /*0078*/ 	.word	0x000017f0


	//   ....[5]....
        /*007c*/ 	.word	0x00001980


	//   ....[6]....
        /*0080*/ 	.word	0x000019e0


	//   ....[7]....
        /*0084*/ 	.word	0x00001ab0


	//   ....[8]....
        /*0088*/ 	.word	0x00001b30


	//   ....[9]....
        /*008c*/ 	.word	0x00001c40


	//----- nvinfo : EIATTR_EXIT_INSTR_OFFSETS
	.align		4
.L_724:
        /*0090*/ 	.byte	0x04, 0x1c
        /*0092*/ 	.short	(.L_726 - .L_725)


	//   ....[0]....
.L_725:
        /*0094*/ 	.word	0x00004300


	//   ....[1]....
        /*0098*/ 	.word	0x00004790


	//----- nvinfo : EIATTR_CRS_STACK_SIZE
	.align		4
.L_726:
        /*009c*/ 	.byte	0x04, 0x1e
        /*009e*/ 	.short	(.L_728 - .L_727)
.L_727:
        /*00a0*/ 	.word	0x00000000
.L_728:


//--------------------- .nv.info._ZN5flash32flash_fwd_splitkv_combine_kernelI23Flash_fwd_kernel_traitsILi128ELi64ELi128ELi4ELb0ELb0EN7cutlass6half_tE19Flash_kernel_traitsILi128ELi64ELi128ELi4ES3_EELi4ELi5ELb1EEEvNS_16Flash_fwd_paramsE --------------------------
	.section	.nv.info._ZN5flash32flash_fwd_splitkv_combine_kernelI23Flash_fwd_kernel_traitsILi128ELi64ELi128ELi4ELb0ELb0EN7cutlass6half_tE19Flash_kernel_traitsILi128ELi64ELi128ELi4ES3_EELi4ELi5ELb1EEEvNS_16Flash_fwd_paramsE,"",@"SHT_CUDA_INFO"
	.sectionflags	@""
	.align	4


	//----- nvinfo : EIATTR_CUDA_API_VERSION
	.align		4
        /*0000*/ 	.byte	0x04, 0x37
        /*0002*/ 	.short	(.L_730 - .L_729)
.L_729:
        /*0004*/ 	.word	0x00000082


	//----- nvinfo : EIATTR_SW2861232_WAR
	.align		4
.L_730:
        /*0008*/ 	.byte	0x01, 0x35
	.zero		2


	//----- nvinfo : EIATTR_PARAM_CBANK
	.align		4
        /*000c*/ 	.byte	0x04, 0x0a
        /*000e*/ 	.short	(.L_732 - .L_731)
	.align		4
.L_731:
        /*0010*/ 	.word	index@(.nv.constant0._ZN5flash32flash_fwd_splitkv_combine_kernelI23Flash_fwd_kernel_traitsILi128ELi64ELi128ELi4ELb0ELb0EN7cutlass6half_tE19Flash_kernel_traitsILi128ELi64ELi128ELi4ES3_EELi4ELi5ELb1EEEvNS_16Flash_fwd_paramsE)
        /*0014*/ 	.short	0x0160
        /*0016*/ 	.short	0x01d0


	//----- nvinfo : EIATTR_CBANK_PARAM_SIZE
	.align		4
.L_732:
        /*0018*/ 	.byte	0x03, 0x19
        /*001a*/ 	.short	0x01d0


	//----- nvinfo : EIATTR_KPARAM_INFO
	.align		4
        /*001c*/ 	.byte	0x04, 0x17
        /*001e*/ 	.short	(.L_734 - .L_733)
.L_733:
        /*0020*/ 	.word	0x00000000
        /*0024*/ 	.short	0x0000
        /*0026*/ 	.short	0x0000
        /*0028*/ 	.byte	0x00, 0xf0, 0x41, 0x07


	//----- nvinfo : EIATTR_MAXREG_COUNT
	.align		4
.L_734:
        /*002c*/ 	.byte	0x03, 0x1b
        /*002e*/ 	.short	0x00ff


	//----- nvinfo : EIATTR_NUM_BARRIERS
	.align		4
        /*0030*/ 	.byte	0x02, 0x4c
        /*0032*/ 	.byte	0x01
	.zero		1


	//----- nvinfo : EIATTR_MERCURY_ISA_VERSION
	.align		4
        /*0034*/ 	.byte	0x03, 0x5f
        /*0036*/ 	.short	0x0000


	//----- nvinfo : EIATTR_COOP_GROUP_MASK_REGIDS
	.align		4
        /*0038*/ 	.byte	0x04, 0x29
        /*003a*/ 	.short	(.L_736 - .L_735)


	//   ....[0]....
.L_735:
        /*003c*/ 	.word	0xffffffff


	//   ....[1]....
        /*0040*/ 	.word	0xffffffff


	//   ....[2]....
        /*0044*/ 	.word	0xffffffff


	//   ....[3]....
        /*0048*/ 	.word	0xffffffff


	//   ....[4]....
        /*004c*/ 	.word	0xffffffff


	//   ....[5]....
        /*0050*/ 	.word	0xffffffff


	//   ....[6]....
        /*0054*/ 	.word	0xffffffff


	//   ....[7]....
        /*0058*/ 	.word	0xffffffff


	//   ....[8]....
        /*005c*/ 	.word	0xffffffff


	//   ....[9]....
        /*0060*/ 	.word	0xffffffff


	//----- nvinfo : EIATTR_COOP_GROUP_INSTR_OFFSETS
	.align		4
.L_736:
        /*0064*/ 	.byte	0x04, 0x28
        /*0066*/ 	.short	(.L_738 - .L_737)


	//   ....[0]....
.L_737:
        /*0068*/ 	.word	0x00001c30


	//   ....[1]....
        /*006c*/ 	.word	0x00001c50


	//   ....[2]....
        /*0070*/ 	.word	0x00001c70


	//   ....[3]....
        /*0074*/ 	.word	0x00001c90


	//   ....[4]....
        /*0078*/ 	.word	0x00001cb0


	//   ....[5]....
        /*007c*/ 	.word	0x00001d20


	//   ....[6]....
        /*0080*/ 	.word	0x00001d40


	//   ....[7]....
        /*0084*/ 	.word	0x00001d70


	//   ....[8]....
        /*0088*/ 	.word	0x00001d90


	//   ....[9]....
        /*008c*/ 	.word	0x00001db0


	//----- nvinfo : EIATTR_EXIT_INSTR_OFFSETS
	.align		4
.L_738:
        /*0090*/ 	.byte	0x04, 0x1c
        /*0092*/ 	.short	(.L_740 - .L_739)


	//   ....[0]....
.L_739:
        /*0094*/ 	.word	0x00004260


	//   ....[1]....
        /*0098*/ 	.word	0x000046f0


	//----- nvinfo : EIATTR_CRS_STACK_SIZE
	.align		4
.L_740:
        /*009c*/ 	.byte	0x04, 0x1e
        /*009e*/ 	.short	(.L_742 - .L_741)
.L_741:
        /*00a0*/ 	.word	0x00000000
.L_742:


//--------------------- .nv.info._ZN5flash32flash_fwd_splitkv_combine_kernelI23Flash_fwd_kernel_traitsILi128ELi64ELi128ELi4ELb0ELb0EN7cutlass6half_tE19Flash_kernel_traitsILi128ELi64ELi128ELi4ES3_EELi4ELi4ELb1EEEvNS_16Flash_fwd_paramsE --------------------------
	.section	.nv.info._ZN5flash32flash_fwd_splitkv_combine_kernelI23Flash_fwd_kernel_traitsILi128ELi64ELi128ELi4ELb0ELb0EN7cutlass6half_tE19Flash_kernel_traitsILi128ELi64ELi128ELi4ES3_EELi4ELi4ELb1EEEvNS_16Flash_fwd_paramsE,"",@"SHT_CUDA_INFO"
	.sectionflags	@""
	.align	4


	//----- nvinfo : EIATTR_CUDA_API_VERSION
	.align		4
        /*0000*/ 	.byte	0x04, 0x37
        /*0002*/ 	.short	(.L_744 - .L_743)
.L_743:
        /*0004*/ 	.word	0x00000082


	//----- nvinfo : EIATTR_SW2861232_WAR
	.align		4
.L_744:
        /*0008*/ 	.byte	0x01, 0x35
	.zero		2


	//----- nvinfo : EIATTR_PARAM_CBANK
	.align		4
        /*000c*/ 	.byte	0x04, 0x0a
        /*000e*/ 	.short	(.L_746 - .L_745)
	.align		4
.L_745:
        /*0010*/ 	.word	index@(.nv.constant0._ZN5flash32flash_fwd_splitkv_combine_kernelI23Flash_fwd_kernel_traitsILi128ELi64ELi128ELi4ELb0ELb0EN7cutlass6half_tE19Flash_kernel_traitsILi128ELi64ELi128ELi4ES3_EELi4ELi4ELb1EEEvNS_16Flash_fwd_paramsE)
        /*0014*/ 	.short	0x0160
        /*0016*/ 	.short	0x01d0


	//----- nvinfo : EIATTR_CBANK_PARAM_SIZE
	.align		4
.L_746:
        /*0018*/ 	.byte	0x03, 0x19
        /*001a*/ 	.short	0x01d0


	//----- nvinfo : EIATTR_KPARAM_INFO
	.align		4
        /*001c*/ 	.byte	0x04, 0x17
        /*001e*/ 	.short	(.L_748 - .L_747)
.L_747:
        /*0020*/ 	.word	0x00000000
        /*0024*/ 	.short	0x0000
        /*0026*/ 	.short	0x0000
        /*0028*/ 	.byte	0x00, 0xf0, 0x41, 0x07


	//----- nvinfo : EIATTR_MAXREG_COUNT
	.align		4
.L_748:
        /*002c*/ 	.byte	0x03, 0x1b
        /*002e*/ 	.short	0x00ff


	//----- nvinfo : EIATTR_NUM_BARRIERS
	.align		4
        /*0030*/ 	.byte	0x02, 0x4c
        /*0032*/ 	.byte	0x01
	.zero		1


	//----- nvinfo : EIATTR_MERCURY_ISA_VERSION
	.align		4
        /*0034*/ 	.byte	0x03, 0x5f
        /*0036*/ 	.short	0x0000


	//----- nvinfo : EIATTR_COOP_GROUP_MASK_REGIDS
	.align		4
        /*0038*/ 	.byte	0x04, 0x29
        /*003a*/ 	.short	(.L_750 - .L_749)


	//   ....[0]....
.L_749:
        /*003c*/ 	.word	0xffffffff


	//   ....[1]....
        /*0040*/ 	.word	0xffffffff


	//   ....[2]....
        /*0044*/ 	.word	0xffffffff


	//   ....[3]....
        /*0048*/ 	.word	0xffffffff


	//   ....[4]....
        /*004c*/ 	.word	0xffffffff


	//   ....[5]....
        /*0050*/ 	.word	0xffffffff


	//   ....[6]....
        /*0054*/ 	.word	0xffffffff


	//   ....[7]....
        /*0058*/ 	.word	0xffffffff


	//----- nvinfo : EIATTR_COOP_GROUP_INSTR_OFFSETS
	.align		4
.L_750:
        /*005c*/ 	.byte	0x04, 0x28
        /*005e*/ 	.short	(.L_752 - .L_751)


	//   ....[0]....
.L_751:
        /*0060*/ 	.word	0x00001c30


	//   ....[1]....
        /*0064*/ 	.word	0x00001c50


	//   ....[2]....
        /*0068*/ 	.word	0x00001c70


	//   ....[3]....
        /*006c*/ 	.word	0x00001c90


	//   ....[4]....
        /*0070*/ 	.word	0x00001d00


	//   ....[5]....
        /*0074*/ 	.word	0x00001d30


	//   ....[6]....
        /*0078*/ 	.word	0x00001d50


	//   ....[7]....
        /*007c*/ 	.word	0x00001d70


	//----- nvinfo : EIATTR_EXIT_INSTR_OFFSETS
	.align		4
.L_752:
        /*0080*/ 	.byte	0x04, 0x1c
        /*0082*/ 	.short	(.L_754 - .L_753)


	//   ....[0]....
.L_753:
        /*0084*/ 	.word	0x00004260


	//   ....[1]....
        /*0088*/ 	.word	0x000046f0


	//----- nvinfo : EIATTR_CRS_STACK_SIZE
	.align		4
.L_754:
        /*008c*/ 	.byte	0x04, 0x1e
        /*008e*/ 	.short	(.L_756 - .L_755)
.L_755:
        /*0090*/ 	.word	0x00000000
.L_756:


//--------------------- .nv.info._ZN5flash32flash_fwd_splitkv_combine_kernelI23Flash_fwd_kernel_traitsILi128ELi64ELi128ELi4ELb0ELb0EN7cutlass6half_tE19Flash_kernel_traitsILi128ELi64ELi128ELi4ES3_EELi4ELi3ELb1EEEvNS_16Flash_fwd_paramsE --------------------------
	.section	.nv.info._ZN5flash32flash_fwd_splitkv_combine_kernelI23Flash_fwd_kernel_traitsILi128ELi64ELi128ELi4ELb0ELb0EN7cutlass6half_tE19Flash_kernel_traitsILi128ELi64ELi128ELi4ES3_EELi4ELi3ELb1EEEvNS_16Flash_fwd_paramsE,"",@"SHT_CUDA_INFO"
	.sectionflags	@""
	.align	4


	//----- nvinfo : EIATTR_CUDA_API_VERSION
	.align		4
        /*0000*/ 	.byte	0x04, 0x37
        /*0002*/ 	.short	(.L_758 - .L_757)
.L_757:
        /*0004*/ 	.word	0x00000082


	//----- nvinfo : EIATTR_SW2861232_WAR
	.align		4
.L_758:
        /*0008*/ 	.byte	0x01, 0x35
	.zero		2


	//----- nvinfo : EIATTR_PARAM_CBANK
	.align		4
        /*000c*/ 	.byte	0x04, 0x0a
        /*000e*/ 	.short	(.L_760 - .L_759)
	.align		4
.L_759:
        /*0010*/ 	.word	index@(.nv.constant0._ZN5flash32flash_fwd_splitkv_combine_kernelI23Flash_fwd_kernel_traitsILi128ELi64ELi128ELi4ELb0ELb0EN7cutlass6half_tE19Flash_kernel_traitsILi128ELi64ELi128ELi4ES3_EELi4ELi3ELb1EEEvNS_16Flash_fwd_paramsE)
        /*0014*/ 	.short	0x0160
        /*0016*/ 	.short	0x01d0


	//----- nvinfo : EIATTR_CBANK_PARAM_SIZE
	.align		4
.L_760:
        /*0018*/ 	.byte	0x03, 0x19
        /*001a*/ 	.short	0x01d0


	//----- nvinfo : EIATTR_KPARAM_INFO
	.align		4
        /*001c*/ 	.byte	0x04, 0x17
        /*001e*/ 	.short	(.L_762 - .L_761)
.L_761:
        /*0020*/ 	.word	0x00000000
        /*0024*/ 	.short	0x0000
        /*0026*/ 	.short	0x0000
        /*0028*/ 	.byte	0x00, 0xf0, 0x41, 0x07


	//----- nvinfo : EIATTR_MAXREG_COUNT
	.align		4
.L_762:
        /*002c*/ 	.byte	0x03, 0x1b
        /*002e*/ 	.short	0x00ff


	//----- nvinfo : EIATTR_NUM_BARRIERS
	.align		4
        /*0030*/ 	.byte	0x02, 0x4c
        /*0032*/ 	.byte	0x01
	.zero		1


	//----- nvinfo : EIATTR_MERCURY_ISA_VERSION
	.align		4
        /*0034*/ 	.byte	0x03, 0x5f
        /*0036*/ 	.short	0x0000


	//----- nvinfo : EIATTR_COOP_GROUP_MASK_REGIDS
	.align		4
        /*0038*/ 	.byte	0x04, 0x29
        /*003a*/ 	.short	(.L_764 - .L_763)


	//   ....[0]....
.L_763:
        /*003c*/ 	.word	0xffffffff


	//   ....[1]....
        /*0040*/ 	.word	0xffffffff


	//   ....[2]....
        /*0044*/ 	.word	0xffffffff


	//   ....[3]....
        /*0048*/ 	.word	0xffffffff


	//   ....[4]....
        /*004c*/ 	.word	0xffffffff


	//   ....[5]....
        /*0050*/ 	.word	0xffffffff


	//----- nvinfo : EIATTR_COOP_GROUP_INSTR_OFFSETS
	.align		4
.L_764:
        /*0054*/ 	.byte	0x04, 0x28
        /*0056*/ 	.short	(.L_766 - .L_765)


	//   ....[0]....
.L_765:
        /*0058*/ 	.word	0x00001c30


	//   ....[1]....
        /*005c*/ 	.word	0x00001c50


	//   ....[2]....
        /*0060*/ 	.word	0x00001c80


	//   ....[3]....
        /*0064*/ 	.word	0x00001cf0


	//   ....[4]....
        /*0068*/ 	.word	0x00001d10


	//   ....[5]....
        /*006c*/ 	.word	0x00001d30


	//----- nvinfo : EIATTR_EXIT_INSTR_OFFSETS
	.align		4
.L_766:
        /*0070*/ 	.byte	0x04, 0x1c
        /*0072*/ 	.short	(.L_768 - .L_767)


	//   ....[0]....
.L_767:
        /*0074*/ 	.word	0x00004220


	//   ....[1]....
        /*0078*/ 	.word	0x000046b0


	//----- nvinfo : EIATTR_CRS_STACK_SIZE
	.align		4
.L_768:
        /*007c*/ 	.byte	0x04, 0x1e
        /*007e*/ 	.short	(.L_770 - .L_769)
.L_769:
        /*0080*/ 	.word	0x00000000
.L_770:


//--------------------- .nv.info._ZN5flash32flash_fwd_splitkv_combine_kernelI23Flash_fwd_kernel_traitsILi128ELi64ELi128ELi4ELb0ELb0EN7cutlass6half_tE19Flash_kernel_traitsILi128ELi64ELi128ELi4ES3_EELi4ELi2ELb1EEEvNS_16Flash_fwd_paramsE --------------------------
	.section	.nv.info._ZN5flash32flash_fwd_splitkv_combine_kernelI23Flash_fwd_kernel_traitsILi128ELi64ELi128ELi4ELb0ELb0EN7cutlass6half_tE19Flash_kernel_traitsILi128ELi64ELi128ELi4ES3_EELi4ELi2ELb1EEEvNS_16Flash_fwd_paramsE,"",@"SHT_CUDA_INFO"
	.sectionflags	@""
	.align	4


	//----- nvinfo : EIATTR_CUDA_API_VERSION
	.align		4
        /*0000*/ 	.byte	0x04, 0x37
        /*0002*/ 	.short	(.L_772 - .L_771)
.L_771:
        /*0004*/ 	.word	0x00000082


	//----- nvinfo : EIATTR_SW2861232_WAR
	.align		4
.L_772:
        /*0008*/ 	.byte	0x01, 0x35
	.zero		2


	//----- nvinfo : EIATTR_PARAM_CBANK
	.align		4
        /*000c*/ 	.byte	0x04, 0x0a
        /*000e*/ 	.short	(.L_774 - .L_773)
	.align		4
.L_773:
        /*0010*/ 	.word	index@(.nv.constant0._ZN5flash32flash_fwd_splitkv_combine_kernelI23Flash_fwd_kernel_traitsILi128ELi64ELi128ELi4ELb0ELb0EN7cutlass6half_tE19Flash_kernel_traitsILi128ELi64ELi128ELi4ES3_EELi4ELi2ELb1EEEvNS_16Flash_fwd_paramsE)
        /*0014*/ 	.short	0x0160
        /*0016*/ 	.short	0x01d0


	//----- nvinfo : EIATTR_CBANK_PARAM_SIZE
	.align		4
.L_774:
        /*0018*/ 	.byte	0x03, 0x19
        /*001a*/ 	.short	0x01d0


	//----- nvinfo : EIATTR_KPARAM_INFO
	.align		4
        /*001c*/ 	.byte	0x04, 0x17
        /*001e*/ 	.short	(.L_776 - .L_775)
.L_775:
        /*0020*/ 	.word	0x00000000
        /*0024*/ 	.short	0x0000
        /*0026*/ 	.short	0x0000
        /*0028*/ 	.byte	0x00, 0xf0, 0x41, 0x07


	//----- nvinfo : EIATTR_MAXREG_COUNT
	.align		4
.L_776:
        /*002c*/ 	.byte	0x03, 0x1b
        /*002e*/ 	.short	0x00ff


	//----- nvinfo : EIATTR_NUM_BARRIERS
	.align		4
        /*0030*/ 	.byte	0x02, 0x4c
        /*0032*/ 	.byte	0x01
	.zero		1


	//----- nvinfo : EIATTR_MERCURY_ISA_VERSION
	.align		4
        /*0034*/ 	.byte	0x03, 0x5f
        /*0036*/ 	.short	0x0000


	//----- nvinfo : EIATTR_COOP_GROUP_MASK_REGIDS
	.align		4
        /*0038*/ 	.byte	0x04, 0x29
        /*003a*/ 	.short	(.L_778 - .L_777)


	//   ....[0]....
.L_777:
        /*003c*/ 	.word	0xffffffff


	//   ....[1]....
        /*0040*/ 	.word	0xffffffff


	//   ....[2]....
        /*0044*/ 	.word	0xffffffff


	//   ....[3]....
        /*0048*/ 	.word	0xffffffff


	//----- nvinfo : EIATTR_COOP_GROUP_INSTR_OFFSETS
	.align		4
.L_778:
        /*004c*/ 	.byte	0x04, 0x28
        /*004e*/ 	.short	(.L_780 - .L_779)


	//   ....[0]....
.L_779:
        /*0050*/ 	.word	0x00001c10


	//   ....[1]....
        /*0054*/ 	.word	0x00001c30


	//   ....[2]....
        /*0058*/ 	.word	0x00001cd0


	//   ....[3]....
        /*005c*/ 	.word	0x00001cf0


	//----- nvinfo : EIATTR_EXIT_INSTR_OFFSETS
	.align		4
.L_780:
        /*0060*/ 	.byte	0x04, 0x1c
        /*0062*/ 	.short	(.L_782 - .L_781)


	//   ....[0]....
.L_781:
        /*0064*/ 	.word	0x00004150


	//   ....[1]....
        /*0068*/ 	.word	0x000045c0


	//----- nvinfo : EIATTR_CRS_STACK_SIZE
	.align		4
.L_782:
        /*006c*/ 	.byte	0x04, 0x1e
        /*006e*/ 	.short	(.L_784 - .L_783)
.L_783:
        /*0070*/ 	.word	0x00000000
.L_784:


//--------------------- .nv.info._ZN5flash32flash_fwd_splitkv_combine_kernelI23Flash_fwd_kernel_traitsILi128ELi64ELi128ELi4ELb0ELb0EN7cutlass6half_tE19Flash_kernel_traitsILi128ELi64ELi128ELi4ES3_EELi4ELi1ELb1EEEvNS_16Flash_fwd_paramsE --------------------------
	.section	.nv.info._ZN5flash32flash_fwd_splitkv_combine_kernelI23Flash_fwd_kernel_traitsILi128ELi64ELi128ELi4ELb0ELb0EN7cutlass6half_tE19Flash_kernel_traitsILi128ELi64ELi128ELi4ES3_EELi4ELi1ELb1EEEvNS_16Flash_fwd_paramsE,"",@"SHT_CUDA_INFO"
	.sectionflags	@""
	.align	4


	//----- nvinfo : EIATTR_CUDA_API_VERSION
	.align		4
        /*0000*/ 	.byte	0x04, 0x37
        /*0002*/ 	.short	(.L_786 - .L_785)
.L_785:
        /*0004*/ 	.word	0x00000082


	//----- nvinfo : EIATTR_SW2861232_WAR
	.align		4
.L_786:
        /*0008*/ 	.byte	0x01, 0x35
	.zero		2


	//----- nvinfo : EIATTR_PARAM_CBANK
	.align		4
        /*000c*/ 	.byte	0x04, 0x0a
        /*000e*/ 	.short	(.L_788 - .L_787)
	.align		4
.L_787:
        /*0010*/ 	.word	index@(.nv.constant0._ZN5flash32flash_fwd_splitkv_combine_kernelI23Flash_fwd_kernel_traitsILi128ELi64ELi128ELi4ELb0ELb0EN7cutlass6half_tE19Flash_kernel_traitsILi128ELi64ELi128ELi4ES3_EELi4ELi1ELb1EEEvNS_16Flash_fwd_paramsE)
        /*0014*/ 	.short	0x0160
        /*0016*/ 	.short	0x01d0


	//----- nvinfo : EIATTR_CBANK_PARAM_SIZE
	.align		4
.L_788:
        /*0018*/ 	.byte	0x03, 0x19
        /*001a*/ 	.short	0x01d0


	//----- nvinfo : EIATTR_KPARAM_INFO
	.align		4
        /*001c*/ 	.byte	0x04, 0x17
        /*001e*/ 	.short	(.L_790 - .L_789)
.L_789:
        /*0020*/ 	.word	0x00000000
        /*0024*/ 	.short	0x0000
        /*0026*/ 	.short	0x0000
        /*0028*/ 	.byte	0x00, 0xf0, 0x41, 0x07


	//----- nvinfo : EIATTR_MAXREG_COUNT
	.align		4
.L_790:
        /*002c*/ 	.byte	0x03, 0x1b
        /*002e*/ 	.short	0x00ff


	//----- nvinfo : EIATTR_NUM_BARRIERS
	.align		4
        /*0030*/ 	.byte	0x02, 0x4c
        /*0032*/ 	.byte	0x01
	.zero		1


	//----- nvinfo : EIATTR_MERCURY_ISA_VERSION
	.align		4
        /*0034*/ 	.byte	0x03, 0x5f
        /*0036*/ 	.short	0x0000


	//----- nvinfo : EIATTR_COOP_GROUP_MASK_REGIDS
	.align		4
        /*0038*/ 	.byte	0x04, 0x29
        /*003a*/ 	.short	(.L_792 - .L_791)


	//   ....[0]....
.L_791:
        /*003c*/ 	.word	0xffffffff


	//   ....[1]....
        /*0040*/ 	.word	0xffffffff


	//----- nvinfo : EIATTR_COOP_GROUP_INSTR_OFFSETS
	.align		4
.L_792:
        /*0044*/ 	.byte	0x04, 0x28
        /*0046*/ 	.short	(.L_794 - .L_793)


	//   ....[0]....
.L_793:
        /*0048*/ 	.word	0x00001cd0


	//   ....[1]....
        /*004c*/ 	.word	0x00001d40


	//----- nvinfo : EIATTR_EXIT_INSTR_OFFSETS
	.align		4
.L_794:
        /*0050*/ 	.byte	0x04, 0x1c
        /*0052*/ 	.short	(.L_796 - .L_795)


	//   ....[0]....
.L_795:
        /*0054*/ 	.word	0x00004290


	//   ....[1]....
        /*0058*/ 	.word	0x000046f0


	//----- nvinfo : EIATTR_CRS_STACK_SIZE
	.align		4
.L_796:
        /*005c*/ 	.byte	0x04, 0x1e
        /*005e*/ 	.short	(.L_798 - .L_797)
.L_797:
        /*0060*/ 	.word	0x00000000
.L_798:


//--------------------- .nv.info._ZN5flash24flash_fwd_splitkv_kernelI23Flash_fwd_kernel_traitsILi128ELi64ELi128ELi4ELb0ELb0EN7cutlass6half_tE19Flash_kernel_traitsILi128ELi64ELi128ELi4ES3_EELb1ELb0ELb0ELb0ELb0ELb0ELb0ELb0EEEvNS_16Flash_fwd_paramsE --------------------------
	.section	.nv.info._ZN5flash24flash_fwd_splitkv_kernelI23Flash_fwd_kernel_traitsILi128ELi64ELi128ELi4ELb0ELb0EN7cutlass6half_tE19Flash_kernel_traitsILi128ELi64ELi128ELi4ES3_EELb1ELb0ELb0ELb0ELb0ELb0ELb0ELb0EEEvNS_16Flash_fwd_paramsE,"",@"SHT_CUDA_INFO"
	.sectionflags	@""
	.align	4


	//----- nvinfo : EIATTR_CUDA_API_VERSION
	.align		4
        /*0000*/ 	.byte	0x04, 0x37
        /*0002*/ 	.short	(.L_800 - .L_799)
.L_799:
        /*0004*/ 	.word	0x00000082


	//----- nvinfo : EIATTR_SW2861232_WAR
	.align		4
.L_800:
        /*0008*/ 	.byte	0x01, 0x35
	.zero		2


	//----- nvinfo : EIATTR_PARAM_CBANK
	.align		4
        /*000c*/ 	.byte	0x04, 0x0a
        /*000e*/ 	.short	(.L_802 - .L_801)
	.align		4
.L_801:
        /*0010*/ 	.word	index@(.nv.constant0._ZN5flash24flash_fwd_splitkv_kernelI23Flash_fwd_kernel_traitsILi128ELi64ELi128ELi4ELb0ELb0EN7cutlass6half_tE19Flash_kernel_traitsILi128ELi64ELi128ELi4ES3_EELb1ELb0ELb0ELb0ELb0ELb0ELb0ELb0EEEvNS_16Flash_fwd_paramsE)
        /*0014*/ 	.short	0x0160
        /*0016*/ 	.short	0x01d0


	//----- nvinfo : EIATTR_CBANK_PARAM_SIZE
	.align		4
.L_802:
        /*0018*/ 	.byte	0x03, 0x19
        /*001a*/ 	.short	0x01d0


	//----- nvinfo : EIATTR_KPARAM_INFO
	.align		4
        /*001c*/ 	.byte	0x04, 0x17
        /*001e*/ 	.short	(.L_804 - .L_803)
.L_803:
        /*0020*/ 	.word	0x00000000
        /*0024*/ 	.short	0x0000
        /*0026*/ 	.short	0x0000
        /*0028*/ 	.byte	0x00, 0xf0, 0x41, 0x07


	//----- nvinfo : EIATTR_MAXREG_COUNT
	.align		4
.L_804:
        /*002c*/ 	.byte	0x03, 0x1b
        /*002e*/ 	.short	0x00ff


	//----- nvinfo : EIATTR_NUM_BARRIERS
	.align		4
        /*0030*/ 	.byte	0x02, 0x4c
        /*0032*/ 	.byte	0x01
	.zero		1


	//----- nvinfo : EIATTR_MERCURY_ISA_VERSION
	.align		4
        /*0034*/ 	.byte	0x03, 0x5f
        /*0036*/ 	.short	0x0000


	//----- nvinfo : EIATTR_COOP_GROUP_MASK_REGIDS
	.align		4
        /*0038*/ 	.byte	0x04, 0x29
        /*003a*/ 	.short	(.L_806 - .L_805)


	//   ....[0]....
.L_805:
        /*003c*/ 	.word	0xffffffff


	//   ....[1]....
        /*0040*/ 	.word	0xffffffff


	//   ....[2]....
        /*0044*/ 	.word	0xffffffff


	//   ....[3]....
        /*0048*/ 	.word	0xffffffff


	//   ....[4]....
        /*004c*/ 	.word	0xffffffff


	//   ....[5]....
        /*0050*/ 	.word	0xffffffff


	//   ....[6]....
        /*0054*/ 	.word	0xffffffff


	//   ....[7]....
        /*0058*/ 	.word	0xffffffff


	//   ....[8]....
        /*005c*/ 	.word	0xffffffff


	//   ....[9]....
        /*0060*/ 	.word	0xffffffff


	//   ....[10]....
        /*0064*/ 	.word	0xffffffff


	//   ....[11]....
        /*0068*/ 	.word	0xffffffff


	//   ....[12]....
        /*006c*/ 	.word	0xffffffff


	//   ....[13]....
        /*0070*/ 	.word	0xffffffff


	//   ....[14]....
        /*0074*/ 	.word	0xffffffff


	//   ....[15]....
        /*0078*/ 	.word	0xffffffff


	//----- nvinfo : EIATTR_COOP_GROUP_INSTR_OFFSETS
	.align		4
.L_806:
        /*007c*/ 	.byte	0x04, 0x28
        /*007e*/ 	.short	(.L_808 - .L_807)


	//   ....[0]....
.L_807:
        /*0080*/ 	.word	0x000067d0


	//   ....[1]....
        /*0084*/ 	.word	0x00006800


	//   ....[2]....
        /*0088*/ 	.word	0x00006820


	//   ....[3]....
        /*008c*/ 	.word	0x00006840


	//   ....[4]....
        /*0090*/ 	.word	0x0000b7a0


	//   ....[5]....
        /*0094*/ 	.word	0x0000b7b0


	//   ....[6]....
        /*0098*/ 	.word	0x0000b7e0


	//   ....[7]....
        /*009c*/ 	.word	0x0000b7f0


	//   ....[8]....
        /*00a0*/ 	.word	0x00010130


	//   ....[9]....
        /*00a4*/ 	.word	0x00010150


	//   ....[10]....
        /*00a8*/ 	.word	0x00010180


	//   ....[11]....
        /*00ac*/ 	.word	0x00010190


	//   ....[12]....
        /*00b0*/ 	.word	0x000120b0


	//   ....[13]....
        /*00b4*/ 	.word	0x000120f0


	//   ....[14]....
        /*00b8*/ 	.word	0x00012150


	//   ....[15]....
        /*00bc*/ 	.word	0x00012170


	//----- nvinfo : EIATTR_EXIT_INSTR_OFFSETS
	.align		4
.L_808:
        /*00c0*/ 	.byte	0x04, 0x1c
        /*00c2*/ 	.short	(.L_810 - .L_809)


	//   ....[0]....
.L_809:
        /*00c4*/ 	.word	0x000002d0


	//   ....[1]....
        /*00c8*/ 	.word	0x00000b80


	//   ....[2]....
        /*00cc*/ 	.word	0x00000bb0


	//   ....[3]....
        /*00d0*/ 	.word	0x00013370


	//   ....[4]....
        /*00d4*/ 	.word	0x00013440


	//   ....[5]....
        /*00d8*/ 	.word	0x00013460


	//----- nvinfo : EIATTR_CTAIDZ_USED
	.align		4
.L_810:
        /*00dc*/ 	.byte	0x01, 0x04
	.zero		2


	//----- nvinfo : EIATTR_CRS_STACK_SIZE
	.align		4
        /*00e0*/ 	.byte	0x04, 0x1e
        /*00e2*/ 	.short	(.L_812 - .L_811)
.L_811:
        /*00e4*/ 	.word	0x00000000
.L_812:


//--------------------- .nv.info._ZN5flash24flash_fwd_splitkv_kernelI23Flash_fwd_kernel_traitsILi128ELi64ELi128ELi4ELb0ELb0EN7cutlass6half_tE19Flash_kernel_traitsILi128ELi64ELi128ELi4ES3_EELb1ELb0ELb0ELb0ELb0ELb1ELb0ELb0EEEvNS_16Flash_fwd_paramsE --------------------------
	.section	.nv.info._ZN5flash24flash_fwd_splitkv_kernelI23Flash_fwd_kernel_traitsILi128ELi64ELi128ELi4ELb0ELb0EN7cutlass6half_tE19Flash_kernel_traitsILi128ELi64ELi128ELi4ES3_EELb1ELb0ELb0ELb0ELb0ELb1ELb0ELb0EEEvNS_16Flash_fwd_paramsE,"",@"SHT_CUDA_INFO"
	.sectionflags	@""
	.align	4


	//----- nvinfo : EIATTR_CUDA_API_VERSION
	.align		4
        /*0000*/ 	.byte	0x04, 0x37
        /*0002*/ 	.short	(.L_814 - .L_813)
.L_813:
        /*0004*/ 	.word	0x00000082


	//----- nvinfo : EIATTR_SW2861232_WAR
	.align		4
.L_814:
        /*0008*/ 	.byte	0x01, 0x35
	.zero		2


	//----- nvinfo : EIATTR_PARAM_CBANK
	.align		4
        /*000c*/ 	.byte	0x04, 0x0a
        /*000e*/ 	.short	(.L_816 - .L_815)
	.align		4
.L_815:
        /*0010*/ 	.word	index@(.nv.constant0._ZN5flash24flash_fwd_splitkv_kernelI23Flash_fwd_kernel_traitsILi128ELi64ELi128ELi4ELb0ELb0EN7cutlass6half_tE19Flash_kernel_traitsILi128ELi64ELi128ELi4ES3_EELb1ELb0ELb0ELb0ELb0ELb1ELb0ELb0EEEvNS_16Flash_fwd_paramsE)
        /*0014*/ 	.short	0x0160
        /*0016*/ 	.short	0x01d0


	//----- nvinfo : EIATTR_CBANK_PARAM_SIZE
	.align		4
.L_816:
        /*0018*/ 	.byte	0x03, 0x19
        /*001a*/ 	.short	0x01d0


	//----- nvinfo : EIATTR_KPARAM_INFO
	.align		4
        /*001c*/ 	.byte	0x04, 0x17
        /*001e*/ 	.short	(.L_818 - .L_817)
.L_817:
        /*0020*/ 	.word	0x00000000
        /*0024*/ 	.short	0x0000
        /*0026*/ 	.short	0x0000
        /*0028*/ 	.byte	0x00, 0xf0, 0x41, 0x07


	//----- nvinfo : EIATTR_MAXREG_COUNT
	.align		4
.L_818:
        /*002c*/ 	.byte	0x03, 0x1b
        /*002e*/ 	.short	0x00ff


	//----- nvinfo : EIATTR_NUM_BARRIERS
	.align		4
        /*0030*/ 	.byte	0x02, 0x4c
        /*0032*/ 	.byte	0x01
	.zero		1


	//----- nvinfo : EIATTR_MERCURY_ISA_VERSION
	.align		4
        /*0034*/ 	.byte	0x03, 0x5f
        /*0036*/ 	.short	0x0000


	//----- nvinfo : EIATTR_COOP_GROUP_MASK_REGIDS
	.align		4
        /*0038*/ 	.byte	0x04, 0x29
        /*003a*/ 	.short	(.L_820 - .L_819)


	//   ....[0]....
.L_819:
        /*003c*/ 	.word	0xffffffff


	//   ....[1]....
        /*0040*/ 	.word	0xffffffff


	//   ....[2]....
        /*0044*/ 	.word	0xffffffff


	//   ....[3]....
        /*0048*/ 	.word	0xffffffff


	//   ....[4]....
        /*004c*/ 	.word	0xffffffff


	//   ....[5]....
        /*0050*/ 	.word	0xffffffff


	//   ....[6]....
        /*0054*/ 	.word	0xffffffff


	//   ....[7]....
        /*0058*/ 	.word	0xffffffff


	//   ....[8]....
        /*005c*/ 	.word	0xffffffff


	//   ....[9]....
        /*0060*/ 	.word	0xffffffff


	//   ....[10]....
        /*0064*/ 	.word	0xffffffff


	//   ....[11]....
        /*0068*/ 	.word	0xffffffff


	//   ....[12]....
        /*006c*/ 	.word	0xffffffff


	//   ....[13]....
        /*0070*/ 	.word	0xffffffff


	//   ....[14]....
        /*0074*/ 	.word	0xffffffff


	//   ....[15]....
        /*0078*/ 	.word	0xffffffff


	//----- nvinfo : EIATTR_COOP_GROUP_INSTR_OFFSETS
	.align		4
.L_820:
        /*007c*/ 	.byte	0x04, 0x28
        /*007e*/ 	.short	(.L_822 - .L_821)


	//   ....[0]....
.L_821:
        /*0080*/ 	.word	0x00006f30


	//   ....[1]....
        /*0084*/ 	.word	0x00007000


	//   ....[2]....
        /*0088*/ 	.word	0x00007010


	//   ....[3]....
        /*008c*/ 	.word	0x00007040


	//   ....[4]....
        /*0090*/ 	.word	0x0000c7a0


	//   ....[5]....
        /*0094*/ 	.word	0x0000c7b0


	//   ....[6]....
        /*0098*/ 	.word	0x0000c7e0


	//   ....[7]....
        /*009c*/ 	.word	0x0000c7f0


	//   ....[8]....
        /*00a0*/ 	.word	0x00011960


	//   ....[9]....
        /*00a4*/ 	.word	0x00011970


	//   ....[10]....
        /*00a8*/ 	.word	0x000119a0


	//   ....[11]....
        /*00ac*/ 	.word	0x000119b0


	//   ....[12]....
        /*00b0*/ 	.word	0x00013880


	//   ....[13]....
        /*00b4*/ 	.word	0x000138c0


	//   ....[14]....
        /*00b8*/ 	.word	0x00013920


	//   ....[15]....
        /*00bc*/ 	.word	0x00013940


	//----- nvinfo : EIATTR_EXIT_INSTR_OFFSETS
	.align		4
.L_822:
        /*00c0*/ 	.byte	0x04, 0x1c
        /*00c2*/ 	.short	(.L_824 - .L_823)


	//   ....[0]....
.L_823:
        /*00c4*/ 	.word	0x000002d0


	//   ....[1]....
        /*00c8*/ 	.word	0x00000b80


	//   ....[2]....
        /*00cc*/ 	.word	0x00000bb0


	//   ....[3]....
        /*00d0*/ 	.word	0x00014b40


	//   ....[4]....
        /*00d4*/ 	.word	0x00014c10


	//   ....[5]....
        /*00d8*/ 	.word	0x00014c30


	//----- nvinfo : EIATTR_CTAIDZ_USED
	.align		4
.L_824:
        /*00dc*/ 	.byte	0x01, 0x04
	.zero		2


	//----- nvinfo : EIATTR_CRS_STACK_SIZE
	.align		4
        /*00e0*/ 	.byte	0x04, 0x1e
        /*00e2*/ 	.short	(.L_826 - .L_825)
.L_825:
        /*00e4*/ 	.word	0x00000000
.L_826:


//--------------------- .nv.info._ZN5flash24flash_fwd_splitkv_kernelI23Flash_fwd_kernel_traitsILi128ELi64ELi128ELi4ELb0ELb0EN7cutlass6half_tE19Flash_kernel_traitsILi128ELi64ELi128ELi4ES3_EELb1ELb0ELb0ELb0ELb0ELb0ELb0ELb1EEEvNS_16Flash_fwd_paramsE --------------------------
	.section	.nv.info._ZN5flash24flash_fwd_splitkv_kernelI23Flash_fwd_kernel_traitsILi128ELi64ELi128ELi4ELb0ELb0EN7cutlass6half_tE19Flash_kernel_traitsILi128ELi64ELi128ELi4ES3_EELb1ELb0ELb0ELb0ELb0ELb0ELb0ELb1EEEvNS_16Flash_fwd_paramsE,"",@"SHT_CUDA_INFO"
	.sectionflags	@""
	.align	4


	//----- nvinfo : EIATTR_CUDA_API_VERSION
	.align		4
        /*0000*/ 	.byte	0x04, 0x37
        /*0002*/ 	.short	(.L_828 - .L_827)
.L_827:
        /*0004*/ 	.word	0x00000082


	//----- nvinfo : EIATTR_SW2861232_WAR
	.align		4
.L_828:
        /*0008*/ 	.byte	0x01, 0x35
	.zero		2


	//----- nvinfo : EIATTR_PARAM_CBANK
	.align		4
        /*000c*/ 	.byte	0x04, 0x0a
        /*000e*/ 	.short	(.L_830 - .L_829)
	.align		4
.L_829:
        /*0010*/ 	.word	index@(.nv.constant0._ZN5flash24flash_fwd_splitkv_kernelI23Flash_fwd_kernel_traitsILi128ELi64ELi128ELi4ELb0ELb0EN7cutlass6half_tE19Flash_kernel_traitsILi128ELi64ELi128ELi4ES3_EELb1ELb0ELb0ELb0ELb0ELb0ELb0ELb1EEEvNS_16Flash_fwd_paramsE)
        /*0014*/ 	.short	0x0160
        /*0016*/ 	.short	0x01d0


	//----- nvinfo : EIATTR_CBANK_PARAM_SIZE
	.align		4
.L_830:
        /*0018*/ 	.byte	0x03, 0x19
        /*001a*/ 	.short	0x01d0


	//----- nvinfo : EIATTR_KPARAM_INFO
	.align		4
        /*001c*/ 	.byte	0x04, 0x17
        /*001e*/ 	.short	(.L_832 - .L_831)
.L_831:
        /*0020*/ 	.word	0x00000000
        /*0024*/ 	.short	0x0000
        /*0026*/ 	.short	0x0000
        /*0028*/ 	.byte	0x00, 0xf0, 0x41, 0x07


	//----- nvinfo : EIATTR_MAXREG_COUNT
	.align		4
.L_832:
        /*002c*/ 	.byte	0x03, 0x1b
        /*002e*/ 	.short	0x00ff


	//----- nvinfo : EIATTR_NUM_BARRIERS
	.align		4
        /*0030*/ 	.byte	0x02, 0x4c
        /*0032*/ 	.byte	0x01
	.zero		1


	//----- nvinfo : EIATTR_MERCURY_ISA_VERSION
	.align		4
        /*0034*/ 	.byte	0x03, 0x5f
        /*0036*/ 	.short	0x0000


	//----- nvinfo : EIATTR_COOP_GROUP_MASK_REGIDS
	.align		4
        /*0038*/ 	.byte	0x04, 0x29
        /*003a*/ 	.short	(.L_834 - .L_833)


	//   ....[0]....
.L_833:
        /*003c*/ 	.word	0xffffffff


	//   ....[1]....
        /*0040*/ 	.word	0xffffffff


	//   ....[2]....
        /*0044*/ 	.word	0xffffffff


	//   ....[3]....
        /*0048*/ 	.word	0xffffffff


	//   ....[4]....
        /*004c*/ 	.word	0xffffffff


	//   ....[5]....
        /*0050*/ 	.word	0xffffffff


	//   ....[6]....
        /*0054*/ 	.word	0xffffffff


	//   ....[7]....
        /*0058*/ 	.word	0xffffffff


	//   ....[8]....
        /*005c*/ 	.word	0xffffffff


	//   ....[9]....
        /*0060*/ 	.word	0xffffffff


	//   ....[10]....
        /*0064*/ 	.word	0xffffffff


	//   ....[11]....
        /*0068*/ 	.word	0xffffffff


	//   ....[12]....
        /*006c*/ 	.word	0xffffffff


	//   ....[13]....
        /*0070*/ 	.word	0xffffffff


	//   ....[14]....
        /*0074*/ 	.word	0xffffffff


	//   ....[15]....
        /*0078*/ 	.word	0xffffffff


	//   ....[16]....
        /*007c*/ 	.word	0xffffffff


	//   ....[17]....
        /*0080*/ 	.word	0xffffffff


	//   ....[18]....
        /*0084*/ 	.word	0xffffffff


	//   ....[19]....
        /*0088*/ 	.word	0xffffffff


	//----- nvinfo : EIATTR_COOP_GROUP_INSTR_OFFSETS
	.align		4
.L_834:
        /*008c*/ 	.byte	0x04, 0x28
        /*008e*/ 	.short	(.L_836 - .L_835)


	//   ....[0]....
.L_835:
        /*0090*/ 	.word	0x00018920


	//   ....[1]....
        /*0094*/ 	.word	0x00018980


	//   ....[2]....
        /*0098*/ 	.word	0x000189a0


	//   ....[3]....
        /*009c*/ 	.word	0x000189c0


	//   ....[4]....
        /*00a0*/ 	.word	0x0001d820


	//   ....[5]....
        /*00a4*/ 	.word	0x0001d870


	//   ....[6]....
        /*00a8*/ 	.word	0x0001d8a0


	//   ....[7]....
        /*00ac*/ 	.word	0x0001d8c0


	//   ....[8]....
        /*00b0*/ 	.word	0x00022280


	//   ....[9]....
        /*00b4*/ 	.word	0x000222a0


	//   ....[10]....
        /*00b8*/ 	.word	0x000222c0


	//   ....[11]....
        /*00bc*/ 	.word	0x000222e0


	//   ....[12]....
        /*00c0*/ 	.word	0x000242c0


	//   ....[13]....
        /*00c4*/ 	.word	0x000242f0


	//   ....[14]....
        /*00c8*/ 	.word	0x00024300


	//   ....[15]....
        /*00cc*/ 	.word	0x00024330


	//   ....[16]....
        /*00d0*/ 	.word	0x000259e0


	//   ....[17]....
        /*00d4*/ 	.word	0x00025a20


	//   ....[18]....
        /*00d8*/ 	.word	0x00025a70


	//   ....[19]....
        /*00dc*/ 	.word	0x00025ac0


	//----- nvinfo : EIATTR_EXIT_INSTR_OFFSETS
	.align		4
.L_836:
        /*00e0*/ 	.byte	0x04, 0x1c
        /*00e2*/ 	.short	(.L_838 - .L_837)


	//   ....[0]....
.L_837:
        /*00e4*/ 	.word	0x000000b0


	//----- nvinfo : EIATTR_CTAIDZ_USED
	.align		4
.L_838:
        /*00e8*/ 	.byte	0x01, 0x04
	.zero		2


	//----- nvinfo : EIATTR_CRS_STACK_SIZE
	.align		4
        /*00ec*/ 	.byte	0x04, 0x1e
        /*00ee*/ 	.short	(.L_840 - .L_839)
.L_839:
        /*00f0*/ 	.word	0x00000000
.L_840:


//--------------------- .nv.info._ZN5flash24flash_fwd_splitkv_kernelI23Flash_fwd_kernel_traitsILi128ELi64ELi128ELi4ELb0ELb0EN7cutlass6half_tE19Flash_kernel_traitsILi128ELi64ELi128ELi4ES3_EELb1ELb0ELb0ELb0ELb0ELb1ELb0ELb1EEEvNS_16Flash_fwd_paramsE --------------------------
	.section	.nv.info._ZN5flash24flash_fwd_splitkv_kernelI23Flash_fwd_kernel_traitsILi128ELi64ELi128ELi4ELb0ELb0EN7cutlass6half_tE19Flash_kernel_traitsILi128ELi64ELi128ELi4ES3_EELb1ELb0ELb0ELb0ELb0ELb1ELb0ELb1EEEvNS_16Flash_fwd_paramsE,"",@"SHT_CUDA_INFO"
	.sectionflags	@""
	.align	4


	//----- nvinfo : EIATTR_CUDA_API_VERSION
	.align		4
        /*0000*/ 	.byte	0x04, 0x37
        /*0002*/ 	.short	(.L_842 - .L_841)
.L_841:
        /*0004*/ 	.word	0x00000082


	//----- nvinfo : EIATTR_SW2861232_WAR
	.align		4
.L_842:
        /*0008*/ 	.byte	0x01, 0x35
	.zero		2


	//----- nvinfo : EIATTR_PARAM_CBANK
	.align		4
        /*000c*/ 	.byte	0x04, 0x0a
        /*000e*/ 	.short	(.L_844 - .L_843)
	.align		4
.L_843:
        /*0010*/ 	.word	index@(.nv.constant0._ZN5flash24flash_fwd_splitkv_kernelI23Flash_fwd_kernel_traitsILi128ELi64ELi128ELi4ELb0ELb0EN7cutlass6half_tE19Flash_kernel_traitsILi128ELi64ELi128ELi4ES3_EELb1ELb0ELb0ELb0ELb0ELb1ELb0ELb1EEEvNS_16Flash_fwd_paramsE)
        /*0014*/ 	.short	0x0160
        /*0016*/ 	.short	0x01d0


	//----- nvinfo : EIATTR_CBANK_PARAM_SIZE
	.align		4
.L_844:
        /*0018*/ 	.byte	0x03, 0x19
        /*001a*/ 	.short	0x01d0


	//----- nvinfo : EIATTR_KPARAM_INFO
	.align		4
        /*001c*/ 	.byte	0x04, 0x17
        /*001e*/ 	.short	(.L_846 - .L_845)
.L_845:
        /*0020*/ 	.word	0x00000000
        /*0024*/ 	.short	0x0000
        /*0026*/ 	.short	0x0000
        /*0028*/ 	.byte	0x00, 0xf0, 0x41, 0x07


	//----- nvinfo : EIATTR_MAXREG_COUNT
	.align		4
.L_846:
        /*002c*/ 	.byte	0x03, 0x1b
        /*002e*/ 	.short	0x00ff


	//----- nvinfo : EIATTR_NUM_BARRIERS
	.align		4
        /*0030*/ 	.byte	0x02, 0x4c
        /*0032*/ 	.byte	0x01
	.zero		1


	//----- nvinfo : EIATTR_MERCURY_ISA_VERSION
	.align		4
        /*0034*/ 	.byte	0x03, 0x5f
        /*0036*/ 	.short	0x0000


	//----- nvinfo : EIATTR_COOP_GROUP_MASK_REGIDS
	.align		4
        /*0038*/ 	.byte	0x04, 0x29
        /*003a*/ 	.short	(.L_848 - .L_847)


	//   ....[0]....
.L_847:
        /*003c*/ 	.word	0xffffffff


	//   ....[1]....
        /*0040*/ 	.word	0xffffffff


	//   ....[2]....
        /*0044*/ 	.word	0xffffffff


	//   ....[3]....
        /*0048*/ 	.word	0xffffffff


	//   ....[4]....
        /*004c*/ 	.word	0xffffffff


	//   ....[5]....
        /*0050*/ 	.word	0xffffffff


	//   ....[6]....
        /*0054*/ 	.word	0xffffffff


	//   ....[7]....
        /*0058*/ 	.word	0xffffffff


	//   ....[8]....
        /*005c*/ 	.word	0xffffffff


	//   ....[9]....
        /*0060*/ 	.word	0xffffffff


	//   ....[10]....
        /*0064*/ 	.word	0xffffffff


	//   ....[11]....
        /*0068*/ 	.word	0xffffffff


	//   ....[12]....
        /*006c*/ 	.word	0xffffffff


	//   ....[13]....
        /*0070*/ 	.word	0xffffffff


	//   ....[14]....
        /*0074*/ 	.word	0xffffffff


	//   ....[15]....
        /*0078*/ 	.word	0xffffffff


	//   ....[16]....
        /*007c*/ 	.word	0xffffffff


	//   ....[17]....
        /*0080*/ 	.word	0xffffffff


	//   ....[18]....
        /*0084*/ 	.word	0xffffffff


	//   ....[19]....
        /*0088*/ 	.word	0xffffffff


	//----- nvinfo : EIATTR_COOP_GROUP_INSTR_OFFSETS
	.align		4
.L_848:
        /*008c*/ 	.byte	0x04, 0x28
        /*008e*/ 	.short	(.L_850 - .L_849)


	//   ....[0]....
.L_849:
        /*0090*/ 	.word	0x00019ec0


	//   ....[1]....
        /*0094*/ 	.word	0x00019ee0


	//   ....[2]....
        /*0098*/ 	.word	0x00019f80


	//   ....[3]....
        /*009c*/ 	.word	0x00019f90


	//   ....[4]....
        /*00a0*/ 	.word	0x0001f6d0


	//   ....[5]....
        /*00a4*/ 	.word	0x0001f6e0


	//   ....[6]....
        /*00a8*/ 	.word	0x0001f710


	//   ....[7]....
        /*00ac*/ 	.word	0x0001f720


	//   ....[8]....
        /*00b0*/ 	.word	0x000249a0


	//   ....[9]....
        /*00b4*/ 	.word	0x000249c0


	//   ....[10]....
        /*00b8*/ 	.word	0x000249e0


	//   ....[11]....
        /*00bc*/ 	.word	0x00024a00


	//   ....[12]....
        /*00c0*/ 	.word	0x00026980


	//   ....[13]....
        /*00c4*/ 	.word	0x000269b0


	//   ....[14]....
        /*00c8*/ 	.word	0x000269c0


	//   ....[15]....
        /*00cc*/ 	.word	0x000269f0


	//   ....[16]....
        /*00d0*/ 	.word	0x000280e0


	//   ....[17]....
        /*00d4*/ 	.word	0x00028130


	//   ....[18]....
        /*00d8*/ 	.word	0x00028180


	//   ....[19]....
        /*00dc*/ 	.word	0x000281d0


	//----- nvinfo : EIATTR_EXIT_INSTR_OFFSETS
	.align		4
.L_850:
        /*00e0*/ 	.byte	0x04, 0x1c
        /*00e2*/ 	.short	(.L_852 - .L_851)


	//   ....[0]....
.L_851:
        /*00e4*/ 	.word	0x000000b0


	//----- nvinfo : EIATTR_CTAIDZ_USED
	.align		4
.L_852:
        /*00e8*/ 	.byte	0x01, 0x04
	.zero		2


	//----- nvinfo : EIATTR_CRS_STACK_SIZE
	.align		4
        /*00ec*/ 	.byte	0x04, 0x1e
        /*00ee*/ 	.short	(.L_854 - .L_853)
.L_853:
        /*00f0*/ 	.word	0x00000000
.L_854:


//--------------------- .nv.info._ZN5flash24flash_fwd_splitkv_kernelI23Flash_fwd_kernel_traitsILi128ELi64ELi128ELi4ELb0ELb0EN7cutlass6half_tE19Flash_kernel_traitsILi128ELi64ELi128ELi4ES3_EELb1ELb0ELb0ELb0ELb0ELb0ELb1ELb0EEEvNS_16Flash_fwd_paramsE --------------------------
	.section	.nv.info._ZN5flash24flash_fwd_splitkv_kernelI23Flash_fwd_kernel_traitsILi128ELi64ELi128ELi4ELb0ELb0EN7cutlass6half_tE19Flash_kernel_traitsILi128ELi64ELi128ELi4ES3_EELb1ELb0ELb0ELb0ELb0ELb0ELb1ELb0EEEvNS_16Flash_fwd_paramsE,"",@"SHT_CUDA_INFO"
	.sectionflags	@""
	.align	4


	//----- nvinfo : EIATTR_CUDA_API_VERSION
	.align		4
        /*0000*/ 	.byte	0x04, 0x37
        /*0002*/ 	.short	(.L_856 - .L_855)
.L_855:
        /*0004*/ 	.word	0x00000082


	//----- nvinfo : EIATTR_SW2861232_WAR
	.align		4
.L_856:
        /*0008*/ 	.byte	0x01, 0x35
	.zero		2


	//----- nvinfo : EIATTR_PARAM_CBANK
	.align		4
        /*000c*/ 	.byte	0x04, 0x0a
        /*000e*/ 	.short	(.L_858 - .L_857)
	.align		4
.L_857:
        /*0010*/ 	.word	index@(.nv.constant0._ZN5flash24flash_fwd_splitkv_kernelI23Flash_fwd_kernel_traitsILi128ELi64ELi128ELi4ELb0ELb0EN7cutlass6half_tE19Flash_kernel_traitsILi128ELi64ELi128ELi4ES3_EELb1ELb0ELb0ELb0ELb0ELb0ELb1ELb0EEEvNS_16Flash_fwd_paramsE)
        /*0014*/ 	.short	0x0160
        /*0016*/ 	.short	0x01d0


	//----- nvinfo : EIATTR_CBANK_PARAM_SIZE
	.align		4
.L_858:
        /*0018*/ 	.byte	0x03, 0x19
        /*001a*/ 	.short	0x01d0


	//----- nvinfo : EIATTR_KPARAM_INFO
	.align		4
        /*001c*/ 	.byte	0x04, 0x17
        /*001e*/ 	.short	(.L_860 - .L_859)
.L_859:
        /*0020*/ 	.word	0x00000000
        /*0024*/ 	.short	0x0000
        /*0026*/ 	.short	0x0000
        /*0028*/ 	.byte	0x00, 0xf0, 0x41, 0x07


	//----- nvinfo : EIATTR_MAXREG_COUNT
	.align		4
.L_860:
        /*002c*/ 	.byte	0x03, 0x1b
        /*002e*/ 	.short	0x00ff


	//----- nvinfo : EIATTR_NUM_BARRIERS
	.align		4
        /*0030*/ 	.byte	0x02, 0x4c
        /*0032*/ 	.byte	0x01
	.zero		1


	//----- nvinfo : EIATTR_MERCURY_ISA_VERSION
	.align		4
        /*0034*/ 	.byte	0x03, 0x5f
        /*0036*/ 	.short	0x0000


	//----- nvinfo : EIATTR_COOP_GROUP_MASK_REGIDS
	.align		4
        /*0038*/ 	.byte	0x04, 0x29
        /*003a*/ 	.short	(.L_862 - .L_861)


	//   ....[0]....
.L_861:
        /*003c*/ 	.word	0xffffffff


	//   ....[1]....
        /*0040*/ 	.word	0xffffffff


	//   ....[2]....
        /*0044*/ 	.word	0xffffffff


	//   ....[3]....
        /*0048*/ 	.word	0xffffffff


	//   ....[4]....
        /*004c*/ 	.word	0xffffffff


	//   ....[5]....
        /*0050*/ 	.word	0xffffffff


	//   ....[6]....
        /*0054*/ 	.word	0xffffffff


	//   ....[7]....
        /*0058*/ 	.word	0xffffffff


	//   ....[8]....
        /*005c*/ 	.word	0xffffffff


	//   ....[9]....
        /*0060*/ 	.word	0xffffffff


	//   ....[10]....
        /*0064*/ 	.word	0xffffffff


	//   ....[11]....
        /*0068*/ 	.word	0xffffffff


	//   ....[12]....
        /*006c*/ 	.word	0xffffffff


	//   ....[13]....
        /*0070*/ 	.word	0xffffffff


	//   ....[14]....
        /*0074*/ 	.word	0xffffffff


	//   ....[15]....
        /*0078*/ 	.word	0xffffffff


	//----- nvinfo : EIATTR_COOP_GROUP_INSTR_OFFSETS
	.align		4
.L_862:
        /*007c*/ 	.byte	0x04, 0x28
        /*007e*/ 	.short	(.L_864 - .L_863)


	//   ....[0]....
.L_863:
        /*0080*/ 	.word	0x00006b00


	//   ....[1]....
        /*0084*/ 	.word	0x00006b20


	//   ....[2]....
        /*0088*/ 	.word	0x00006bc0


	//   ....[3]....
        /*008c*/ 	.word	0x00006bd0


	//   ....[4]....
        /*0090*/ 	.word	0x0000bbf0


	//   ....[5]....
        /*0094*/ 	.word	0x0000bc00


	//   ....[6]....
        /*0098*/ 	.word	0x0000bc30


	//   ....[7]....
        /*009c*/ 	.word	0x0000bc40


	//   ....[8]....
        /*00a0*/ 	.word	0x00010580


	//   ....[9]....
        /*00a4*/ 	.word	0x000105a0


	//   ....[10]....
        /*00a8*/ 	.word	0x000105d0


	//   ....[11]....
        /*00ac*/ 	.word	0x000105e0


	//   ....[12]....
        /*00b0*/ 	.word	0x000124f0


	//   ....[13]....
        /*00b4*/ 	.word	0x00012530


	//   ....[14]....
        /*00b8*/ 	.word	0x00012580


	//   ....[15]....
        /*00bc*/ 	.word	0x00012590


	//----- nvinfo : EIATTR_EXIT_INSTR_OFFSETS
	.align		4
.L_864:
        /*00c0*/ 	.byte	0x04, 0x1c
        /*00c2*/ 	.short	(.L_866 - .L_865)


	//   ....[0]....
.L_865:
        /*00c4*/ 	.word	0x00000410


	//   ....[1]....
        /*00c8*/ 	.word	0x00000e50


	//   ....[2]....
        /*00cc*/ 	.word	0x00000e80


	//   ....[3]....
        /*00d0*/ 	.word	0x00013780


	//   ....[4]....
        /*00d4*/ 	.word	0x000137c0


	//   ....[5]....
        /*00d8*/ 	.word	0x000137e0


	//----- nvinfo : EIATTR_CTAIDZ_USED
	.align		4
.L_866:
        /*00dc*/ 	.byte	0x01, 0x04
	.zero		2


	//----- nvinfo : EIATTR_CRS_STACK_SIZE
	.align		4
        /*00e0*/ 	.byte	0x04, 0x1e
        /*00e2*/ 	.short	(.L_868 - .L_867)
.L_867:
        /*00e4*/ 	.word	0x00000000
.L_868:


//--------------------- .nv.info._ZN5flash24flash_fwd_splitkv_kernelI23Flash_fwd_kernel_traitsILi128ELi64ELi128ELi4ELb0ELb0EN7cutlass6half_tE19Flash_kernel_traitsILi128ELi64ELi128ELi4ES3_EELb1ELb0ELb0ELb0ELb0ELb1ELb1ELb0EEEvNS_16Flash_fwd_paramsE --------------------------
	.section	.nv.info._ZN5flash24flash_fwd_splitkv_kernelI23Flash_fwd_kernel_traitsILi128ELi64ELi128ELi4ELb0ELb0EN7cutlass6half_tE19Flash_kernel_traitsILi128ELi64ELi128ELi4ES3_EELb1ELb0ELb0ELb0ELb0ELb1ELb1ELb0EEEvNS_16Flash_fwd_paramsE,"",@"SHT_CUDA_INFO"
	.sectionflags	@""
	.align	4


	//----- nvinfo : EIATTR_CUDA_API_VERSION
	.align		4
        /*0000*/ 	.byte	0x04, 0x37
        /*0002*/ 	.short	(.L_870 - .L_869)
.L_869:
        /*0004*/ 	.word	0x00000082


	//----- nvinfo : EIATTR_SW2861232_WAR
	.align		4
.L_870:
        /*0008*/ 	.byte	0x01, 0x35
	.zero		2


	//----- nvinfo : EIATTR_PARAM_CBANK
	.align		4
        /*000c*/ 	.byte	0x04, 0x0a
        /*000e*/ 	.short	(.L_872 - .L_871)
	.align		4
.L_871:
        /*0010*/ 	.word	index@(.nv.constant0._ZN5flash24flash_fwd_splitkv_kernelI23Flash_fwd_kernel_traitsILi128ELi64ELi128ELi4ELb0ELb0EN7cutlass6half_tE19Flash_kernel_traitsILi128ELi64ELi128ELi4ES3_EELb1ELb0ELb0ELb0ELb0ELb1ELb1ELb0EEEvNS_16Flash_fwd_paramsE)
        /*0014*/ 	.short	0x0160
        /*0016*/ 	.short	0x01d0


	//----- nvinfo : EIATTR_CBANK_PARAM_SIZE
	.align		4
.L_872:
        /*0018*/ 	.byte	0x03, 0x19
        /*001a*/ 	.short	0x01d0


	//----- nvinfo : EIATTR_KPARAM_INFO
	.align		4
        /*001c*/ 	.byte	0x04, 0x17
        /*001e*/ 	.short	(.L_874 - .L_873)
.L_873:
        /*0020*/ 	.word	0x00000000
        /*0024*/ 	.short	0x0000
        /*0026*/ 	.short	0x0000
        /*0028*/ 	.byte	0x00, 0xf0, 0x41, 0x07


	//----- nvinfo : EIATTR_MAXREG_COUNT
	.align		4
.L_874:
        /*002c*/ 	.byte	0x03, 0x1b
        /*002e*/ 	.short	0x00ff


	//----- nvinfo : EIATTR_NUM_BARRIERS
	.align		4
        /*0030*/ 	.byte	0x02, 0x4c
        /*0032*/ 	.byte	0x01
	.zero		1


	//----- nvinfo : EIATTR_MERCURY_ISA_VERSION
	.align		4
        /*0034*/ 	.byte	0x03, 0x5f
        /*0036*/ 	.short	0x0000


	//----- nvinfo : EIATTR_COOP_GROUP_MASK_REGIDS
	.align		4
        /*0038*/ 	.byte	0x04, 0x29
        /*003a*/ 	.short	(.L_876 - .L_875)


	//   ....[0]....
.L_875:
        /*003c*/ 	.word	0xffffffff


	//   ....[1]....
        /*0040*/ 	.word	0xffffffff


	//   ....[2]....
        /*0044*/ 	.word	0xffffffff


	//   ....[3]....
        /*0048*/ 	.word	0xffffffff


	//   ....[4]....
        /*004c*/ 	.word	0xffffffff


	//   ....[5]....
        /*0050*/ 	.word	0xffffffff


	//   ....[6]....
        /*0054*/ 	.word	0xffffffff


	//   ....[7]....
        /*0058*/ 	.word	0xffffffff


	//   ....[8]....
        /*005c*/ 	.word	0xffffffff


	//   ....[9]....
        /*0060*/ 	.word	0xffffffff


	//   ....[10]....
        /*0064*/ 	.word	0xffffffff


	//   ....[11]....
        /*0068*/ 	.word	0xffffffff


	//   ....[12]....
        /*006c*/ 	.word	0xffffffff


	//   ....[13]....
        /*0070*/ 	.word	0xffffffff


	//   ....[14]....
        /*0074*/ 	.word	0xffffffff


	//   ....[15]....
        /*0078*/ 	.word	0xffffffff


	//----- nvinfo : EIATTR_COOP_GROUP_INSTR_OFFSETS
	.align		4
.L_876:
        /*007c*/ 	.byte	0x04, 0x28
        /*007e*/ 	.short	(.L_878 - .L_877)


	//   ....[0]....
.L_877:
        /*0080*/ 	.word	0x00007570


	//   ....[1]....
        /*0084*/ 	.word	0x00007620


	//   ....[2]....
        /*0088*/ 	.word	0x00007630


	//   ....[3]....
        /*008c*/ 	.word	0x00007690


	//   ....[4]....
        /*0090*/ 	.word	0x0000ce50


	//   ....[5]....
        /*0094*/ 	.word	0x0000ce60


	//   ....[6]....
        /*0098*/ 	.word	0x0000ce90


	//   ....[7]....
        /*009c*/ 	.word	0x0000cea0


	//   ....[8]....
        /*00a0*/ 	.word	0x00012030


	//   ....[9]....
        /*00a4*/ 	.word	0x00012050


	//   ....[10]....
        /*00a8*/ 	.word	0x00012080


	//   ....[11]....
        /*00ac*/ 	.word	0x00012090


	//   ....[12]....
        /*00b0*/ 	.word	0x00013f50


	//   ....[13]....
        /*00b4*/ 	.word	0x00013f90


	//   ....[14]....
        /*00b8*/ 	.word	0x00013fe0


	//   ....[15]....
        /*00bc*/ 	.word	0x00013ff0


	//----- nvinfo : EIATTR_EXIT_INSTR_OFFSETS
	.align		4
.L_878:
        /*00c0*/ 	.byte	0x04, 0x1c
        /*00c2*/ 	.short	(.L_880 - .L_879)


	//   ....[0]....
.L_879:
        /*00c4*/ 	.word	0x00000410


	//   ....[1]....
        /*00c8*/ 	.word	0x00000e60


	//   ....[2]....
        /*00cc*/ 	.word	0x00000e90


	//   ....[3]....
        /*00d0*/ 	.word	0x000151e0


	//   ....[4]....
        /*00d4*/ 	.word	0x00015220


	//   ....[5]....
        /*00d8*/ 	.word	0x00015240


	//----- nvinfo : EIATTR_CTAIDZ_USED
	.align		4
.L_880:
        /*00dc*/ 	.byte	0x01, 0x04
	.zero		2


	//----- nvinfo : EIATTR_CRS_STACK_SIZE
	.align		4
        /*00e0*/ 	.byte	0x04, 0x1e
        /*00e2*/ 	.short	(.L_882 - .L_881)
.L_881:
        /*00e4*/ 	.word	0x00000000
.L_882:


//--------------------- .nv.info._ZN5flash24flash_fwd_splitkv_kernelI23Flash_fwd_kernel_traitsILi128ELi64ELi128ELi4ELb0ELb0EN7cutlass6half_tE19Flash_kernel_traitsILi128ELi64ELi128ELi4ES3_EELb1ELb0ELb0ELb0ELb0ELb0ELb1ELb1EEEvNS_16Flash_fwd_paramsE --------------------------
	.section	.nv.info._ZN5flash24flash_fwd_splitkv_kernelI23Flash_fwd_kernel_traitsILi128ELi64ELi128ELi4ELb0ELb0EN7cutlass6half_tE19Flash_kernel_traitsILi128ELi64ELi128ELi4ES3_EELb1ELb0ELb0ELb0ELb0ELb0ELb1ELb1EEEvNS_16Flash_fwd_paramsE,"",@"SHT_CUDA_INFO"
	.sectionflags	@""
	.align	4


	//----- nvinfo : EIATTR_CUDA_API_VERSION
	.align		4
        /*0000*/ 	.byte	0x04, 0x37
        /*0002*/ 	.short	(.L_884 - .L_883)
.L_883:
        /*0004*/ 	.word	0x00000082


	//----- nvinfo : EIATTR_SW2861232_WAR
	.align		4
.L_884:
        /*0008*/ 	.byte	0x01, 0x35
	.zero		2


	//----- nvinfo : EIATTR_PARAM_CBANK
	.align		4
        /*000c*/ 	.byte	0x04, 0x0a
        /*000e*/ 	.short	(.L_886 - .L_885)
	.align		4
.L_885:
        /*0010*/ 	.word	index@(.nv.constant0._ZN5flash24flash_fwd_splitkv_kernelI23Flash_fwd_kernel_traitsILi128ELi64ELi128ELi4ELb0ELb0EN7cutlass6half_tE19Flash_kernel_traitsILi128ELi64ELi128ELi4ES3_EELb1ELb0ELb0ELb0ELb0ELb0ELb1ELb1EEEvNS_16Flash_fwd_paramsE)
        /*0014*/ 	.short	0x0160
        /*0016*/ 	.short	0x01d0


	//----- nvinfo : EIATTR_CBANK_PARAM_SIZE
	.align		4
.L_886:
        /*0018*/ 	.byte	0x03, 0x19
        /*001a*/ 	.short	0x01d0


	//----- nvinfo : EIATTR_KPARAM_INFO
	.align		4
        /*001c*/ 	.byte	0x04, 0x17
        /*001e*/ 	.short	(.L_888 - .L_887)
.L_887:
        /*0020*/ 	.word	0x00000000
        /*0024*/ 	.short	0x0000
        /*0026*/ 	.short	0x0000
        /*0028*/ 	.byte	0x00, 0xf0, 0x41, 0x07


	//----- nvinfo : EIATTR_MAXREG_COUNT
	.align		4
.L_888:
        /*002c*/ 	.byte	0x03, 0x1b
        /*002e*/ 	.short	0x00ff


	//----- nvinfo : EIATTR_NUM_BARRIERS
	.align		4
        /*0030*/ 	.byte	0x02, 0x4c
        /*0032*/ 	.byte	0x01
	.zero		1


	//----- nvinfo : EIATTR_MERCURY_ISA_VERSION
	.align		4
        /*0034*/ 	.byte	0x03, 0x5f
        /*0036*/ 	.short	0x0000


	//----- nvinfo : EIATTR_COOP_GROUP_MASK_REGIDS
	.align		4
        /*0038*/ 	.byte	0x04, 0x29
        /*003a*/ 	.short	(.L_890 - .L_889)


	//   ....[0]....
.L_889:
        /*003c*/ 	.word	0xffffffff


	//   ....[1]....
        /*0040*/ 	.word	0xffffffff


	//   ....[2]....
        /*0044*/ 	.word	0xffffffff


	//   ....[3]....
        /*0048*/ 	.word	0xffffffff


	//   ....[4]....
        /*004c*/ 	.word	0xffffffff


	//   ....[5]....
        /*0050*/ 	.word	0xffffffff


	//   ....[6]....
        /*0054*/ 	.word	0xffffffff


	//   ....[7]....
        /*0058*/ 	.word	0xffffffff


	//   ....[8]....
        /*005c*/ 	.word	0xffffffff


	//   ....[9]....
        /*0060*/ 	.word	0xffffffff


	//   ....[10]....
        /*0064*/ 	.word	0xffffffff


	//   ....[11]....
        /*0068*/ 	.word	0xffffffff


	//   ....[12]....
        /*006c*/ 	.word	0xffffffff


	//   ....[13]....
        /*0070*/ 	.word	0xffffffff


	//   ....[14]....
        /*0074*/ 	.word	0xffffffff


	//   ....[15]....
        /*0078*/ 	.word	0xffffffff


	//   ....[16]....
        /*007c*/ 	.word	0xffffffff


	//   ....[17]....
        /*0080*/ 	.word	0xffffffff


	//   ....[18]....
        /*0084*/ 	.word	0xffffffff


	//   ....[19]....
        /*0088*/ 	.word	0xffffffff


	//----- nvinfo : EIATTR_COOP_GROUP_INSTR_OFFSETS
	.align		4
.L_890:
        /*008c*/ 	.byte	0x04, 0x28
        /*008e*/ 	.short	(.L_892 - .L_891)


	//   ....[0]....
.L_891:
        /*0090*/ 	.word	0x00018ae0


	//   ....[1]....
        /*0094*/ 	.word	0x00018b40


	//   ....[2]....
        /*0098*/ 	.word	0x00018b60


	//   ....[3]....
        /*009c*/ 	.word	0x00018b80


	//   ....[4]....
        /*00a0*/ 	.word	0x0001d9d0


	//   ....[5]....
        /*00a4*/ 	.word	0x0001da20


	//   ....[6]....
        /*00a8*/ 	.word	0x0001da50


	//   ....[7]....
        /*00ac*/ 	.word	0x0001da70


	//   ....[8]....
        /*00b0*/ 	.word	0x00022440


	//   ....[9]....
        /*00b4*/ 	.word	0x00022460


	//   ....[10]....
        /*00b8*/ 	.word	0x00022480


	//   ....[11]....
        /*00bc*/ 	.word	0x000224a0


	//   ....[12]....
        /*00c0*/ 	.word	0x00024460


	//   ....[13]....
        /*00c4*/ 	.word	0x00024490


	//   ....[14]....
        /*00c8*/ 	.word	0x000244a0


	//   ....[15]....
        /*00cc*/ 	.word	0x000244d0


	//   ....[16]....
        /*00d0*/ 	.word	0x000258a0


	//   ....[17]....
        /*00d4*/ 	.word	0x000258e0


	//   ....[18]....
        /*00d8*/ 	.word	0x00025930


	//   ....[19]....
        /*00dc*/ 	.word	0x00025980


	//----- nvinfo : EIATTR_EXIT_INSTR_OFFSETS
	.align		4
.L_892:
        /*00e0*/ 	.byte	0x04, 0x1c
        /*00e2*/ 	.short	(.L_894 - .L_893)


	//   ....[0]....
.L_893:
        /*00e4*/ 	.word	0x000001f0


	//----- nvinfo : EIATTR_CTAIDZ_USED
	.align		4
.L_894:
        /*00e8*/ 	.byte	0x01, 0x04
	.zero		2


	//----- nvinfo : EIATTR_CRS_STACK_SIZE
	.align		4
        /*00ec*/ 	.byte	0x04, 0x1e
        /*00ee*/ 	.short	(.L_896 - .L_895)
.L_895:
        /*00f0*/ 	.word	0x00000000
.L_896:


//--------------------- .nv.info._ZN5flash24flash_fwd_splitkv_kernelI23Flash_fwd_kernel_traitsILi128ELi64ELi128ELi4ELb0ELb0EN7cutlass6half_tE19Flash_kernel_traitsILi128ELi64ELi128ELi4ES3_EELb1ELb0ELb0ELb0ELb0ELb1ELb1ELb1EEEvNS_16Flash_fwd_paramsE --------------------------
	.section	.nv.info._ZN5flash24flash_fwd_splitkv_kernelI23Flash_fwd_kernel_traitsILi128ELi64ELi128ELi4ELb0ELb0EN7cutlass6half_tE19Flash_kernel_traitsILi128ELi64ELi128ELi4ES3_EELb1ELb0ELb0ELb0ELb0ELb1ELb1ELb1EEEvNS_16Flash_fwd_paramsE,"",@"SHT_CUDA_INFO"
	.sectionflags	@""
	.align	4


	//----- nvinfo : EIATTR_CUDA_API_VERSION
	.align		4
        /*0000*/ 	.byte	0x04, 0x37
        /*0002*/ 	.short	(.L_898 - .L_897)
.L_897:
        /*0004*/ 	.word	0x00000082


	//----- nvinfo : EIATTR_SW2861232_WAR
	.align		4
.L_898:
        /*0008*/ 	.byte	0x01, 0x35
	.zero		2


	//----- nvinfo : EIATTR_PARAM_CBANK
	.align		4
        /*000c*/ 	.byte	0x04, 0x0a
        /*000e*/ 	.short	(.L_900 - .L_899)
	.align		4
.L_899:
        /*0010*/ 	.word	index@(.nv.constant0._ZN5flash24flash_fwd_splitkv_kernelI23Flash_fwd_kernel_traitsILi128ELi64ELi128ELi4ELb0ELb0EN7cutlass6half_tE19Flash_kernel_traitsILi128ELi64ELi128ELi4ES3_EELb1ELb0ELb0ELb0ELb0ELb1ELb1ELb1EEEvNS_16Flash_fwd_paramsE)
        /*0014*/ 	.short	0x0160
        /*0016*/ 	.short	0x01d0


	//----- nvinfo : EIATTR_CBANK_PARAM_SIZE
	.align		4
.L_900:
        /*0018*/ 	.byte	0x03, 0x19
        /*001a*/ 	.short	0x01d0


	//----- nvinfo : EIATTR_KPARAM_INFO
	.align		4
        /*001c*/ 	.byte	0x04, 0x17
        /*001e*/ 	.short	(.L_902 - .L_901)
.L_901:
        /*0020*/ 	.word	0x00000000
        /*0024*/ 	.short	0x0000
        /*0026*/ 	.short	0x0000
        /*0028*/ 	.byte	0x00, 0xf0, 0x41, 0x07


	//----- nvinfo : EIATTR_MAXREG_COUNT
	.align		4
.L_902:
        /*002c*/ 	.byte	0x03, 0x1b
        /*002e*/ 	.short	0x00ff


	//----- nvinfo : EIATTR_NUM_BARRIERS
	.align		4
        /*0030*/ 	.byte	0x02, 0x4c
        /*0032*/ 	.byte	0x01
	.zero		1


	//----- nvinfo : EIATTR_MERCURY_ISA_VERSION
	.align		4
        /*0034*/ 	.byte	0x03, 0x5f
        /*0036*/ 	.short	0x0000


	//----- nvinfo : EIATTR_COOP_GROUP_MASK_REGIDS
	.align		4
        /*0038*/ 	.byte	0x04, 0x29
        /*003a*/ 	.short	(.L_904 - .L_903)


	//   ....[0]....
.L_903:
        /*003c*/ 	.word	0xffffffff


	//   ....[1]....
        /*0040*/ 	.word	0xffffffff


	//   ....[2]....
        /*0044*/ 	.word	0xffffffff


	//   ....[3]....
        /*0048*/ 	.word	0xffffffff


	//   ....[4]....
        /*004c*/ 	.word	0xffffffff


	//   ....[5]....
        /*0050*/ 	.word	0xffffffff


	//   ....[6]....
        /*0054*/ 	.word	0xffffffff


	//   ....[7]....
        /*0058*/ 	.word	0xffffffff


	//   ....[8]....
        /*005c*/ 	.word	0xffffffff


	//   ....[9]....
        /*0060*/ 	.word	0xffffffff


	//   ....[10]....
        /*0064*/ 	.word	0xffffffff


	//   ....[11]....
        /*0068*/ 	.word	0xffffffff


	//   ....[12]....
        /*006c*/ 	.word	0xffffffff


	//   ....[13]....
        /*0070*/ 	.word	0xffffffff


	//   ....[14]....
        /*0074*/ 	.word	0xffffffff


	//   ....[15]....
        /*0078*/ 	.word	0xffffffff


	//   ....[16]....
        /*007c*/ 	.word	0xffffffff


	//   ....[17]....
        /*0080*/ 	.word	0xffffffff


	//   ....[18]....
        /*0084*/ 	.word	0xffffffff


	//   ....[19]....
        /*0088*/ 	.word	0xffffffff


	//----- nvinfo : EIATTR_COOP_GROUP_INSTR_OFFSETS
	.align		4
.L_904:
        /*008c*/ 	.byte	0x04, 0x28
        /*008e*/ 	.short	(.L_906 - .L_905)


	//   ....[0]....
.L_905:
        /*0090*/ 	.word	0x0001a2f0


	//   ....[1]....
        /*0094*/ 	.word	0x0001a310


	//   ....[2]....
        /*0098*/ 	.word	0x0001a3b0


	//   ....[3]....
        /*009c*/ 	.word	0x0001a3c0


	//   ....[4]....
        /*00a0*/ 	.word	0x0001fb10


	//   ....[5]....
        /*00a4*/ 	.word	0x0001fb20


	//   ....[6]....
        /*00a8*/ 	.word	0x0001fb50


	//   ....[7]....
        /*00ac*/ 	.word	0x0001fb60


	//   ....[8]....
        /*00b0*/ 	.word	0x00024df0


	//   ....[9]....
        /*00b4*/ 	.word	0x00024e10


	//   ....[10]....
        /*00b8*/ 	.word	0x00024e30


	//   ....[11]....
        /*00bc*/ 	.word	0x00024e50


	//   ....[12]....
        /*00c0*/ 	.word	0x00026db0


	//   ....[13]....
        /*00c4*/ 	.word	0x00026de0


	//   ....[14]....
        /*00c8*/ 	.word	0x00026df0


	//   ....[15]....
        /*00cc*/ 	.word	0x00026e20


	//   ....[16]....
        /*00d0*/ 	.word	0x00028220


	//   ....[17]....
        /*00d4*/ 	.word	0x00028280


	//   ....[18]....
        /*00d8*/ 	.word	0x000282d0


	//   ....[19]....
        /*00dc*/ 	.word	0x00028320


	//----- nvinfo : EIATTR_EXIT_INSTR_OFFSETS
	.align		4
.L_906:
        /*00e0*/ 	.byte	0x04, 0x1c
        /*00e2*/ 	.short	(.L_908 - .L_907)


	//   ....[0]....
.L_907:
        /*00e4*/ 	.word	0x000001f0


	//----- nvinfo : EIATTR_CTAIDZ_USED
	.align		4
.L_908:
        /*00e8*/ 	.byte	0x01, 0x04
	.zero		2


	//----- nvinfo : EIATTR_CRS_STACK_SIZE
	.align		4
        /*00ec*/ 	.byte	0x04, 0x1e
        /*00ee*/ 	.short	(.L_910 - .L_909)
.L_909:
        /*00f0*/ 	.word	0x00000000
.L_910:


//--------------------- .nv.info._ZN5flash24flash_fwd_splitkv_kernelI23Flash_fwd_kernel_traitsILi128ELi64ELi128ELi4ELb0ELb0EN7cutlass6half_tE19Flash_kernel_traitsILi128ELi64ELi128ELi4ES3_EELb1ELb0ELb0ELb1ELb1ELb0ELb0ELb0EEEvNS_16Flash_fwd_paramsE --------------------------
	.section	.nv.info._ZN5flash24flash_fwd_splitkv_kernelI23Flash_fwd_kernel_traitsILi128ELi64ELi128ELi4ELb0ELb0EN7cutlass6half_tE19Flash_kernel_traitsILi128ELi64ELi128ELi4ES3_EELb1ELb0ELb0ELb1ELb1ELb0ELb0ELb0EEEvNS_16Flash_fwd_paramsE,"",@"SHT_CUDA_INFO"
	.sectionflags	@""
	.align	4


	//----- nvinfo : EIATTR_CUDA_API_VERSION
	.align		4
        /*0000*/ 	.byte	0x04, 0x37
        /*0002*/ 	.short	(.L_912 - .L_911)
.L_911:
        /*0004*/ 	.word	0x00000082


	//----- nvinfo : EIATTR_SW2861232_WAR
	.align		4
.L_912:
        /*0008*/ 	.byte	0x01, 0x35
	.zero		2


	//----- nvinfo : EIATTR_PARAM_CBANK
	.align		4
        /*000c*/ 	.byte	0x04, 0x0a
        /*000e*/ 	.short	(.L_914 - .L_913)
	.align		4
.L_913:
        /*0010*/ 	.word	index@(.nv.constant0._ZN5flash24flash_fwd_splitkv_kernelI23Flash_fwd_kernel_traitsILi128ELi64ELi128ELi4ELb0ELb0EN7cutlass6half_tE19Flash_kernel_traitsILi128ELi64ELi128ELi4ES3_EELb1ELb0ELb0ELb1ELb1ELb0ELb0ELb0EEEvNS_16Flash_fwd_paramsE)
        /*0014*/ 	.short	0x0160
        /*0016*/ 	.short	0x01d0


	//----- nvinfo : EIATTR_CBANK_PARAM_SIZE
	.align		4
.L_914:
        /*0018*/ 	.byte	0x03, 0x19
        /*001a*/ 	.short	0x01d0


	//----- nvinfo : EIATTR_KPARAM_INFO
	.align		4
        /*001c*/ 	.byte	0x04, 0x17
        /*001e*/ 	.short	(.L_916 - .L_915)
.L_915:
        /*0020*/ 	.word	0x00000000
        /*0024*/ 	.short	0x0000
        /*0026*/ 	.short	0x0000
        /*0028*/ 	.byte	0x00, 0xf0, 0x41, 0x07


	//----- nvinfo : EIATTR_MAXREG_COUNT
	.align		4
.L_916:
        /*002c*/ 	.byte	0x03, 0x1b
        /*002e*/ 	.short	0x00ff


	//----- nvinfo : EIATTR_NUM_BARRIERS
	.align		4
        /*0030*/ 	.byte	0x02, 0x4c
        /*0032*/ 	.byte	0x01
	.zero		1


	//----- nvinfo : EIATTR_MERCURY_ISA_VERSION
	.align		4
        /*0034*/ 	.byte	0x03, 0x5f
        /*0036*/ 	.short	0x0000


	//----- nvinfo : EIATTR_COOP_GROUP_MASK_REGIDS
	.align		4
        /*0038*/ 	.byte	0x04, 0x29
        /*003a*/ 	.short	(.L_918 - .L_917)


	//   ....[0]....
.L_917:
        /*003c*/ 	.word	0xffffffff


	//   ....[1]....
        /*0040*/ 	.word	0xffffffff


	//   ....[2]....
        /*0044*/ 	.word	0xffffffff


	//   ....[3]....
        /*0048*/ 	.word	0xffffffff


	//   ....[4]....
        /*004c*/ 	.word	0xffffffff


	//   ....[5]....
        /*0050*/ 	.word	0xffffffff


	//   ....[6]....
        /*0054*/ 	.word	0xffffffff


	//   ....[7]....
        /*0058*/ 	.word	0xffffffff


	//   ....[8]....
        /*005c*/ 	.word	0xffffffff


	//   ....[9]....
        /*0060*/ 	.word	0xffffffff


	//   ....[10]....
        /*0064*/ 	.word	0xffffffff


	//   ....[11]....
        /*0068*/ 	.word	0xffffffff


	//----- nvinfo : EIATTR_COOP_GROUP_INSTR_OFFSETS
	.align		4
.L_918:
        /*006c*/ 	.byte	0x04, 0x28
        /*006e*/ 	.short	(.L_920 - .L_919)


	//   ....[0]....
.L_919:
        /*0070*/ 	.word	0x00003ff0


	//   ....[1]....
        /*0074*/ 	.word	0x00004010


	//   ....[2]....
        /*0078*/ 	.word	0x000040b0


	//   ....[3]....
        /*007c*/ 	.word	0x000040c0


	//   ....[4]....
        /*0080*/ 	.word	0x000078e0


	//   ....[5]....
        /*0084*/ 	.word	0x00007900


	//   ....[6]....
        /*0088*/ 	.word	0x00007930


	//   ....[7]....
        /*008c*/ 	.word	0x00007940


	//   ....[8]....
        /*0090*/ 	.word	0x00009870


	//   ....[9]....
        /*0094*/ 	.word	0x000098b0


	//   ....[10]....
        /*0098*/ 	.word	0x00009930


	//   ....[11]....
        /*009c*/ 	.word	0x00009950


	//----- nvinfo : EIATTR_EXIT_INSTR_OFFSETS
	.align		4
.L_920:
        /*00a0*/ 	.byte	0x04, 0x1c
        /*00a2*/ 	.short	(.L_922 - .L_921)


	//   ....[0]....
.L_921:
        /*00a4*/ 	.word	0x00000160


	//   ....[1]....
        /*00a8*/ 	.word	0x00000710


	//   ....[2]....
        /*00ac*/ 	.word	0x00000740


	//   ....[3]....
        /*00b0*/ 	.word	0x0000a920


	//----- nvinfo : EIATTR_CTAIDZ_USED
	.align		4
.L_922:
        /*00b4*/ 	.byte	0x01, 0x04
	.zero		2


	//----- nvinfo : EIATTR_CRS_STACK_SIZE
	.align		4
        /*00b8*/ 	.byte	0x04, 0x1e
        /*00ba*/ 	.short	(.L_924 - .L_923)
.L_923:
        /*00bc*/ 	.word	0x00000000
.L_924:


//--------------------- .nv.info._ZN5flash24flash_fwd_splitkv_kernelI23Flash_fwd_kernel_traitsILi128ELi64ELi128ELi4ELb0ELb0EN7cutlass6half_tE19Flash_kernel_traitsILi128ELi64ELi128ELi4ES3_EELb1ELb0ELb0ELb1ELb1ELb1ELb0ELb0EEEvNS_16Flash_fwd_paramsE --------------------------
	.section	.nv.info._ZN5flash24flash_fwd_splitkv_kernelI23Flash_fwd_kernel_traitsILi128ELi64ELi128ELi4ELb0ELb0EN7cutlass6half_tE19Flash_kernel_traitsILi128ELi64ELi128ELi4ES3_EELb1ELb0ELb0ELb1ELb1ELb1ELb0ELb0EEEvNS_16Flash_fwd_paramsE,"",@"SHT_CUDA_INFO"
	.sectionflags	@""
	.align	4


	//----- nvinfo : EIATTR_CUDA_API_VERSION
	.align		4
        /*0000*/ 	.byte	0x04, 0x37
        /*0002*/ 	.short	(.L_926 - .L_925)
.L_925:
        /*0004*/ 	.word	0x00000082


	//----- nvinfo : EIATTR_SW2861232_WAR
	.align		4
.L_926:
        /*0008*/ 	.byte	0x01, 0x35
	.zero		2


	//----- nvinfo : EIATTR_PARAM_CBANK
	.align		4
        /*000c*/ 	.byte	0x04, 0x0a
        /*000e*/ 	.short	(.L_928 - .L_927)
	.align		4
.L_927:
        /*0010*/ 	.word	index@(.nv.constant0._ZN5flash24flash_fwd_splitkv_kernelI23Flash_fwd_kernel_traitsILi128ELi64ELi128ELi4ELb0ELb0EN7cutlass6half_tE19Flash_kernel_traitsILi128ELi64ELi128ELi4ES3_EELb1ELb0ELb0ELb1ELb1ELb1ELb0ELb0EEEvNS_16Flash_fwd_paramsE)
        /*0014*/ 	.short	0x0160
        /*0016*/ 	.short	0x01d0


	//----- nvinfo : EIATTR_CBANK_PARAM_SIZE
	.align		4
.L_928:
        /*0018*/ 	.byte	0x03, 0x19
        /*001a*/ 	.short	0x01d0


	//----- nvinfo : EIATTR_KPARAM_INFO
	.align		4
        /*001c*/ 	.byte	0x04, 0x17
        /*001e*/ 	.short	(.L_930 - .L_929)
.L_929:
        /*0020*/ 	.word	0x00000000
        /*0024*/ 	.short	0x0000
        /*0026*/ 	.short	0x0000
        /*0028*/ 	.byte	0x00, 0xf0, 0x41, 0x07


	//----- nvinfo : EIATTR_MAXREG_COUNT
	.align		4
.L_930:
        /*002c*/ 	.byte	0x03, 0x1b
        /*002e*/ 	.short	0x00ff


	//----- nvinfo : EIATTR_NUM_BARRIERS
	.align		4
        /*0030*/ 	.byte	0x02, 0x4c
        /*0032*/ 	.byte	0x01
	.zero		1


	//----- nvinfo : EIATTR_MERCURY_ISA_VERSION
	.align		4
        /*0034*/ 	.byte	0x03, 0x5f
        /*0036*/ 	.short	0x0000


	//----- nvinfo : EIATTR_COOP_GROUP_MASK_REGIDS
	.align		4
        /*0038*/ 	.byte	0x04, 0x29
        /*003a*/ 	.short	(.L_932 - .L_931)


	//   ....[0]....
.L_931:
        /*003c*/ 	.word	0xffffffff


	//   ....[1]....
        /*0040*/ 	.word	0xffffffff


	//   ....[2]....
        /*0044*/ 	.word	0xffffffff


	//   ....[3]....
        /*0048*/ 	.word	0xffffffff


	//   ....[4]....
        /*004c*/ 	.word	0xffffffff


	//   ....[5]....
        /*0050*/ 	.word	0xffffffff


	//   ....[6]....
        /*0054*/ 	.word	0xffffffff


	//   ....[7]....
        /*0058*/ 	.word	0xffffffff


	//   ....[8]....
        /*005c*/ 	.word	0xffffffff


	//   ....[9]....
        /*0060*/ 	.word	0xffffffff


	//   ....[10]....
        /*0064*/ 	.word	0xffffffff


	//   ....[11]....
        /*0068*/ 	.word	0xffffffff


	//----- nvinfo : EIATTR_COOP_GROUP_INSTR_OFFSETS
	.align		4
.L_932:
        /*006c*/ 	.byte	0x04, 0x28
        /*006e*/ 	.short	(.L_934 - .L_933)


	//   ....[0]....
.L_933:
        /*0070*/ 	.word	0x000047e0


	//   ....[1]....
        /*0074*/ 	.word	0x00004800


	//   ....[2]....
        /*0078*/ 	.word	0x000048a0


	//   ....[3]....
        /*007c*/ 	.word	0x000048b0


	//   ....[4]....
        /*0080*/ 	.word	0x00008930


	//   ....[5]....
        /*0084*/ 	.word	0x00008940


	//   ....[6]....
        /*0088*/ 	.word	0x00008970


	//   ....[7]....
        /*008c*/ 	.word	0x00008980


	//   ....[8]....
        /*0090*/ 	.word	0x0000a860


	//   ....[9]....
        /*0094*/ 	.word	0x0000a8a0


	//   ....[10]....
        /*0098*/ 	.word	0x0000a920


	//   ....[11]....
        /*009c*/ 	.word	0x0000a940


	//----- nvinfo : EIATTR_EXIT_INSTR_OFFSETS
	.align		4
.L_934:
        /*00a0*/ 	.byte	0x04, 0x1c
        /*00a2*/ 	.short	(.L_936 - .L_935)


	//   ....[0]....
.L_935:
        /*00a4*/ 	.word	0x00000160


	//   ....[1]....
        /*00a8*/ 	.word	0x00000710


	//   ....[2]....
        /*00ac*/ 	.word	0x00000740


	//   ....[3]....
        /*00b0*/ 	.word	0x0000b910


	//----- nvinfo : EIATTR_CTAIDZ_USED
	.align		4
.L_936:
        /*00b4*/ 	.byte	0x01, 0x04
	.zero		2


	//----- nvinfo : EIATTR_CRS_STACK_SIZE
	.align		4
        /*00b8*/ 	.byte	0x04, 0x1e
        /*00ba*/ 	.short	(.L_938 - .L_937)
.L_937:
        /*00bc*/ 	.word	0x00000000
.L_938:


//--------------------- .nv.info._ZN5flash24flash_fwd_splitkv_kernelI23Flash_fwd_kernel_traitsILi128ELi64ELi128ELi4ELb0ELb0EN7cutlass6half_tE19Flash_kernel_traitsILi128ELi64ELi128ELi4ES3_EELb1ELb0ELb0ELb1ELb1ELb0ELb1ELb0EEEvNS_16Flash_fwd_paramsE --------------------------
	.section	.nv.info._ZN5flash24flash_fwd_splitkv_kernelI23Flash_fwd_kernel_traitsILi128ELi64ELi128ELi4ELb0ELb0EN7cutlass6half_tE19Flash_kernel_traitsILi128ELi64ELi128ELi4ES3_EELb1ELb0ELb0ELb1ELb1ELb0ELb1ELb0EEEvNS_16Flash_fwd_paramsE,"",@"SHT_CUDA_INFO"
	.sectionflags	@""
	.align	4


	//----- nvinfo : EIATTR_CUDA_API_VERSION
	.align		4
        /*0000*/ 	.byte	0x04, 0x37
        /*0002*/ 	.short	(.L_940 - .L_939)
.L_939:
        /*0004*/ 	.word	0x00000082


	//----- nvinfo : EIATTR_SW2861232_WAR
	.align		4
.L_940:
        /*0008*/ 	.byte	0x01, 0x35
	.zero		2


	//----- nvinfo : EIATTR_PARAM_CBANK
	.align		4
        /*000c*/ 	.byte	0x04, 0x0a
        /*000e*/ 	.short	(.L_942 - .L_941)
	.align		4
.L_941:
        /*0010*/ 	.word	index@(.nv.constant0._ZN5flash24flash_fwd_splitkv_kernelI23Flash_fwd_kernel_traitsILi128ELi64ELi128ELi4ELb0ELb0EN7cutlass6half_tE19Flash_kernel_traitsILi128ELi64ELi128ELi4ES3_EELb1ELb0ELb0ELb1ELb1ELb0ELb1ELb0EEEvNS_16Flash_fwd_paramsE)
        /*0014*/ 	.short	0x0160
        /*0016*/ 	.short	0x01d0


	//----- nvinfo : EIATTR_CBANK_PARAM_SIZE
	.align		4
.L_942:
        /*0018*/ 	.byte	0x03, 0x19
        /*001a*/ 	.short	0x01d0


	//----- nvinfo : EIATTR_KPARAM_INFO
	.align		4
        /*001c*/ 	.byte	0x04, 0x17
        /*001e*/ 	.short	(.L_944 - .L_943)
.L_943:
        /*0020*/ 	.word	0x00000000
        /*0024*/ 	.short	0x0000
        /*0026*/ 	.short	0x0000
        /*0028*/ 	.byte	0x00, 0xf0, 0x41, 0x07


	//----- nvinfo : EIATTR_MAXREG_COUNT
	.align		4
.L_944:
        /*002c*/ 	.byte	0x03, 0x1b
        /*002e*/ 	.short	0x00ff


	//----- nvinfo : EIATTR_NUM_BARRIERS
	.align		4
        /*0030*/ 	.byte	0x02, 0x4c
        /*0032*/ 	.byte	0x01
	.zero		1


	//----- nvinfo : EIATTR_MERCURY_ISA_VERSION
	.align		4
        /*0034*/ 	.byte	0x03, 0x5f
        /*0036*/ 	.short	0x0000


	//----- nvinfo : EIATTR_COOP_GROUP_MASK_REGIDS
	.align		4
        /*0038*/ 	.byte	0x04, 0x29
        /*003a*/ 	.short	(.L_946 - .L_945)


	//   ....[0]....
.L_945:
        /*003c*/ 	.word	0xffffffff


	//   ....[1]....
        /*0040*/ 	.word	0xffffffff


	//   ....[2]....
        /*0044*/ 	.word	0xffffffff


	//   ....[3]....
        /*0048*/ 	.word	0xffffffff


	//   ....[4]....
        /*004c*/ 	.word	0xffffffff


	//   ....[5]....
        /*0050*/ 	.word	0xffffffff


	//   ....[6]....
        /*0054*/ 	.word	0xffffffff


	//   ....[7]....
        /*0058*/ 	.word	0xffffffff


	//   ....[8]....
        /*005c*/ 	.word	0xffffffff


	//   ....[9]....
        /*0060*/ 	.word	0xffffffff


	//   ....[10]....
        /*0064*/ 	.word	0xffffffff


	//   ....[11]....
        /*0068*/ 	.word	0xffffffff


	//----- nvinfo : EIATTR_COOP_GROUP_INSTR_OFFSETS
	.align		4
.L_946:
        /*006c*/ 	.byte	0x04, 0x28
        /*006e*/ 	.short	(.L_948 - .L_947)


	//   ....[0]....
.L_947:
        /*0070*/ 	.word	0x00004290


	//   ....[1]....
        /*0074*/ 	.word	0x000042b0


	//   ....[2]....
        /*0078*/ 	.word	0x00004350


	//   ....[3]....
        /*007c*/ 	.word	0x00004360


	//   ....[4]....
        /*0080*/ 	.word	0x00007b70


	//   ....[5]....
        /*0084*/ 	.word	0x00007b90


	//   ....[6]....
        /*0088*/ 	.word	0x00007bc0


	//   ....[7]....
        /*008c*/ 	.word	0x00007bd0


	//   ....[8]....
        /*0090*/ 	.word	0x00009b00


	//   ....[9]....
        /*0094*/ 	.word	0x00009b40


	//   ....[10]....
        /*0098*/ 	.word	0x00009ba0


	//   ....[11]....
        /*009c*/ 	.word	0x00009bb0


	//----- nvinfo : EIATTR_EXIT_INSTR_OFFSETS
	.align		4
.L_948:
        /*00a0*/ 	.byte	0x04, 0x1c
        /*00a2*/ 	.short	(.L_950 - .L_949)


	//   ....[0]....
.L_949:
        /*00a4*/ 	.word	0x000002a0


	//   ....[1]....
        /*00a8*/ 	.word	0x000009f0


	//   ....[2]....
        /*00ac*/ 	.word	0x00000a20


	//   ....[3]....
        /*00b0*/ 	.word	0x0000a990


	//----- nvinfo : EIATTR_CTAIDZ_USED
	.align		4
.L_950:
        /*00b4*/ 	.byte	0x01, 0x04
	.zero		2


	//----- nvinfo : EIATTR_CRS_STACK_SIZE
	.align		4
        /*00b8*/ 	.byte	0x04, 0x1e
        /*00ba*/ 	.short	(.L_952 - .L_951)
.L_951:
        /*00bc*/ 	.word	0x00000000
.L_952:


//--------------------- .nv.info._ZN5flash24flash_fwd_splitkv_kernelI23Flash_fwd_kernel_traitsILi128ELi64ELi128ELi4ELb0ELb0EN7cutlass6half_tE19Flash_kernel_traitsILi128ELi64ELi128ELi4ES3_EELb1ELb0ELb0ELb1ELb1ELb1ELb1ELb0EEEvNS_16Flash_fwd_paramsE --------------------------
	.section	.nv.info._ZN5flash24flash_fwd_splitkv_kernelI23Flash_fwd_kernel_traitsILi128ELi64ELi128ELi4ELb0ELb0EN7cutlass6half_tE19Flash_kernel_traitsILi128ELi64ELi128ELi4ES3_EELb1ELb0ELb0ELb1ELb1ELb1ELb1ELb0EEEvNS_16Flash_fwd_paramsE,"",@"SHT_CUDA_INFO"
	.sectionflags	@""
	.align	4


	//----- nvinfo : EIATTR_CUDA_API_VERSION
	.align		4
        /*0000*/ 	.byte	0x04, 0x37
        /*0002*/ 	.short	(.L_954 - .L_953)
.L_953:
        /*0004*/ 	.word	0x00000082


	//----- nvinfo : EIATTR_SW2861232_WAR
	.align		4
.L_954:
        /*0008*/ 	.byte	0x01, 0x35
	.zero		2


	//----- nvinfo : EIATTR_PARAM_CBANK
	.align		4
        /*000c*/ 	.byte	0x04, 0x0a
        /*000e*/ 	.short	(.L_956 - .L_955)
	.align		4
.L_955:
        /*0010*/ 	.word	index@(.nv.constant0._ZN5flash24flash_fwd_splitkv_kernelI23Flash_fwd_kernel_traitsILi128ELi64ELi128ELi4ELb0ELb0EN7cutlass6half_tE19Flash_kernel_traitsILi128ELi64ELi128ELi4ES3_EELb1ELb0ELb0ELb1ELb1ELb1ELb1ELb0EEEvNS_16Flash_fwd_paramsE)
        /*0014*/ 	.short	0x0160
        /*0016*/ 	.short	0x01d0


	//----- nvinfo : EIATTR_CBANK_PARAM_SIZE
	.align		4
.L_956:
        /*0018*/ 	.byte	0x03, 0x19
        /*001a*/ 	.short	0x01d0


	//----- nvinfo : EIATTR_KPARAM_INFO
	.align		4
        /*001c*/ 	.byte	0x04, 0x17
        /*001e*/ 	.short	(.L_958 - .L_957)
.L_957:
        /*0020*/ 	.word	0x00000000
        /*0024*/ 	.short	0x0000
        /*0026*/ 	.short	0x0000
        /*0028*/ 	.byte	0x00, 0xf0, 0x41, 0x07


	//----- nvinfo : EIATTR_MAXREG_COUNT
	.align		4
.L_958:
        /*002c*/ 	.byte	0x03, 0x1b
        /*002e*/ 	.short	0x00ff


	//----- nvinfo : EIATTR_NUM_BARRIERS
	.align		4
        /*0030*/ 	.byte	0x02, 0x4c
        /*0032*/ 	.byte	0x01
	.zero		1


	//----- nvinfo : EIATTR_MERCURY_ISA_VERSION
	.align		4
        /*0034*/ 	.byte	0x03, 0x5f
        /*0036*/ 	.short	0x0000


	//----- nvinfo : EIATTR_COOP_GROUP_MASK_REGIDS
	.align		4
        /*0038*/ 	.byte	0x04, 0x29
        /*003a*/ 	.short	(.L_960 - .L_959)


	//   ....[0]....
.L_959:
        /*003c*/ 	.word	0xffffffff


	//   ....[1]....
        /*0040*/ 	.word	0xffffffff


	//   ....[2]....
        /*0044*/ 	.word	0xffffffff


	//   ....[3]....
        /*0048*/ 	.word	0xffffffff


	//   ....[4]....
        /*004c*/ 	.word	0xffffffff


	//   ....[5]....
        /*0050*/ 	.word	0xffffffff


	//   ....[6]....
        /*0054*/ 	.word	0xffffffff


	//   ....[7]....
        /*0058*/ 	.word	0xffffffff


	//   ....[8]....
        /*005c*/ 	.word	0xffffffff


	//   ....[9]....
        /*0060*/ 	.word	0xffffffff


	//   ....[10]....
        /*0064*/ 	.word	0xffffffff


	//   ....[11]....
        /*0068*/ 	.word	0xffffffff


	//----- nvinfo : EIATTR_COOP_GROUP_INSTR_OFFSETS
	.align		4
.L_960:
        /*006c*/ 	.byte	0x04, 0x28
        /*006e*/ 	.short	(.L_962 - .L_961)


	//   ....[0]....
.L_961:
        /*0070*/ 	.word	0x00004a90


	//   ....[1]....
        /*0074*/ 	.word	0x00004ab0


	//   ....[2]....
        /*0078*/ 	.word	0x00004b50


	//   ....[3]....
        /*007c*/ 	.word	0x00004b60


	//   ....[4]....
        /*0080*/ 	.word	0x00008bd0


	//   ....[5]....
        /*0084*/ 	.word	0x00008be0


	//   ....[6]....
        /*0088*/ 	.word	0x00008c10


	//   ....[7]....
        /*008c*/ 	.word	0x00008c20


	//   ....[8]....
        /*0090*/ 	.word	0x0000ab00


	//   ....[9]....
        /*0094*/ 	.word	0x0000ab40


	//   ....[10]....
        /*0098*/ 	.word	0x0000aba0


	//   ....[11]....
        /*009c*/ 	.word	0x0000abb0


	//----- nvinfo : EIATTR_EXIT_INSTR_OFFSETS
	.align		4
.L_962:
        /*00a0*/ 	.byte	0x04, 0x1c
        /*00a2*/ 	.short	(.L_964 - .L_963)


	//   ....[0]....
.L_963:
        /*00a4*/ 	.word	0x000002a0


	//   ....[1]....
        /*00a8*/ 	.word	0x000009f0


	//   ....[2]....
        /*00ac*/ 	.word	0x00000a20


	//   ....[3]....
        /*00b0*/ 	.word	0x0000b990


	//----- nvinfo : EIATTR_CTAIDZ_USED
	.align		4
.L_964:
        /*00b4*/ 	.byte	0x01, 0x04
	.zero		2


	//----- nvinfo : EIATTR_CRS_STACK_SIZE
	.align		4
        /*00b8*/ 	.byte	0x04, 0x1e
        /*00ba*/ 	.short	(.L_966 - .L_965)
.L_965:
        /*00bc*/ 	.word	0x00000000
.L_966:


//--------------------- .nv.info._ZN5flash24flash_fwd_splitkv_kernelI23Flash_fwd_kernel_traitsILi128ELi64ELi128ELi4ELb0ELb0EN7cutlass6half_tE19Flash_kernel_traitsILi128ELi64ELi128ELi4ES3_EELb1ELb0ELb0ELb0ELb1ELb0ELb0ELb0EEEvNS_16Flash_fwd_paramsE --------------------------
	.section	.nv.info._ZN5flash24flash_fwd_splitkv_kernelI23Flash_fwd_kernel_traitsILi128ELi64ELi128ELi4ELb0ELb0EN7cutlass6half_tE19Flash_kernel_traitsILi128ELi64ELi128ELi4ES3_EELb1ELb0ELb0ELb0ELb1ELb0ELb0ELb0EEEvNS_16Flash_fwd_paramsE,"",@"SHT_CUDA_INFO"
	.sectionflags	@""
	.align	4


	//----- nvinfo : EIATTR_CUDA_API_VERSION
	.align		4
        /*0000*/ 	.byte	0x04, 0x37
        /*0002*/ 	.short	(.L_968 - .L_967)
.L_967:
        /*0004*/ 	.word	0x00000082


	//----- nvinfo : EIATTR_SW2861232_WAR
	.align		4
.L_968:
        /*0008*/ 	.byte	0x01, 0x35
	.zero		2


	//----- nvinfo : EIATTR_PARAM_CBANK
	.align		4
        /*000c*/ 	.byte	0x04, 0x0a
        /*000e*/ 	.short	(.L_970 - .L_969)
	.align		4
.L_969:
        /*0010*/ 	.word	index@(.nv.constant0._ZN5flash24flash_fwd_splitkv_kernelI23Flash_fwd_kernel_traitsILi128ELi64ELi128ELi4ELb0ELb0EN7cutlass6half_tE19Flash_kernel_traitsILi128ELi64ELi128ELi4ES3_EELb1ELb0ELb0ELb0ELb1ELb0ELb0ELb0EEEvNS_16Flash_fwd_paramsE)
        /*0014*/ 	.short	0x0160
        /*0016*/ 	.short	0x01d0


	//----- nvinfo : EIATTR_CBANK_PARAM_SIZE
	.align		4
.L_970:
        /*0018*/ 	.byte	0x03, 0x19
        /*001a*/ 	.short	0x01d0


	//----- nvinfo : EIATTR_KPARAM_INFO
	.align		4
        /*001c*/ 	.byte	0x04, 0x17
        /*001e*/ 	.short	(.L_972 - .L_971)
.L_971:
        /*0020*/ 	.word	0x00000000
        /*0024*/ 	.short	0x0000
        /*0026*/ 	.short	0x0000
        /*0028*/ 	.byte	0x00, 0xf0, 0x41, 0x07


	//----- nvinfo : EIATTR_MAXREG_COUNT
	.align		4
.L_972:
        /*002c*/ 	.byte	0x03, 0x1b
        /*002e*/ 	.short	0x00ff


	//----- nvinfo : EIATTR_NUM_BARRIERS
	.align		4
        /*0030*/ 	.byte	0x02, 0x4c
        /*0032*/ 	.byte	0x01
	.zero		1


	//----- nvinfo : EIATTR_MERCURY_ISA_VERSION
	.align		4
        /*0034*/ 	.byte	0x03, 0x5f
        /*0036*/ 	.short	0x0000


	//----- nvinfo : EIATTR_COOP_GROUP_MASK_REGIDS
	.align		4
        /*0038*/ 	.byte	0x04, 0x29
        /*003a*/ 	.short	(.L_974 - .L_973)


	//   ....[0]....
.L_973:
        /*003c*/ 	.word	0xffffffff


	//   ....[1]....
        /*0040*/ 	.word	0xffffffff


	//   ....[2]....
        /*0044*/ 	.word	0xffffffff


	//   ....[3]....
        /*0048*/ 	.word	0xffffffff


	//   ....[4]....
        /*004c*/ 	.word	0xffffffff


	//   ....[5]....
        /*0050*/ 	.word	0xffffffff


	//   ....[6]....
        /*0054*/ 	.word	0xffffffff


	//   ....[7]....
        /*0058*/ 	.word	0xffffffff


	//   ....[8]....
        /*005c*/ 	.word	0xffffffff


	//   ....[9]....
        /*0060*/ 	.word	0xffffffff


	//   ....[10]....
        /*0064*/ 	.word	0xffffffff


	//   ....[11]....
        /*0068*/ 	.word	0xffffffff


	//   ....[12]....
        /*006c*/ 	.word	0xffffffff


	//   ....[13]....
        /*0070*/ 	.word	0xffffffff


	//   ....[14]....
        /*0074*/ 	.word	0xffffffff


	//   ....[15]....
        /*0078*/ 	.word	0xffffffff


	//----- nvinfo : EIATTR_COOP_GROUP_INSTR_OFFSETS
	.align		4
.L_974:
        /*007c*/ 	.byte	0x04, 0x28
        /*007e*/ 	.short	(.L_976 - .L_975)


	//   ....[0]....
.L_975:
        /*0080*/ 	.word	0x00004d40


	//   ....[1]....
        /*0084*/ 	.word	0x00004d70


	//   ....[2]....
        /*0088*/ 	.word	0x00004d90


	//   ....[3]....
        /*008c*/ 	.word	0x00004db0


	//   ....[4]....
        /*0090*/ 	.word	0x00009060


	//   ....[5]....
        /*0094*/ 	.word	0x00009070


	//   ....[6]....
        /*0098*/ 	.word	0x000090a0


	//   ....[7]....
        /*009c*/ 	.word	0x000090b0


	//   ....[8]....
        /*00a0*/ 	.word	0x0000ce20


	//   ....[9]....
        /*00a4*/ 	.word	0x0000ce40


	//   ....[10]....
        /*00a8*/ 	.word	0x0000ce70


	//   ....[11]....
        /*00ac*/ 	.word	0x0000ce80


	//   ....[12]....
        /*00b0*/ 	.word	0x0000edb0


	//   ....[13]....
        /*00b4*/ 	.word	0x0000edf0


	//   ....[14]....
        /*00b8*/ 	.word	0x0000ee30


	//   ....[15]....
        /*00bc*/ 	.word	0x0000ee40


	//----- nvinfo : EIATTR_EXIT_INSTR_OFFSETS
	.align		4
.L_976:
        /*00c0*/ 	.byte	0x04, 0x1c
        /*00c2*/ 	.short	(.L_978 - .L_977)


	//   ....[0]....
.L_977:
        /*00c4*/ 	.word	0x000002d0


	//   ....[1]....
        /*00c8*/ 	.word	0x00000af0


	//   ....[2]....
        /*00cc*/ 	.word	0x00000b20


	//   ....[3]....
        /*00d0*/ 	.word	0x00010030


	//   ....[4]....
        /*00d4*/ 	.word	0x000100f0


	//----- nvinfo : EIATTR_CTAIDZ_USED
	.align		4
.L_978:
        /*00d8*/ 	.byte	0x01, 0x04
	.zero		2


	//----- nvinfo : EIATTR_CRS_STACK_SIZE
	.align		4
        /*00dc*/ 	.byte	0x04, 0x1e
        /*00de*/ 	.short	(.L_980 - .L_979)
.L_979:
        /*00e0*/ 	.word	0x00000000
.L_980:


//--------------------- .nv.info._ZN5flash24flash_fwd_splitkv_kernelI23Flash_fwd_kernel_traitsILi128ELi64ELi128ELi4ELb0ELb0EN7cutlass6half_tE19Flash_kernel_traitsILi128ELi64ELi128ELi4ES3_EELb1ELb0ELb0ELb0ELb1ELb1ELb0ELb0EEEvNS_16Flash_fwd_paramsE --------------------------
	.section	.nv.info._ZN5flash24flash_fwd_splitkv_kernelI23Flash_fwd_kernel_traitsILi128ELi64ELi128ELi4ELb0ELb0EN7cutlass6half_tE19Flash_kernel_traitsILi128ELi64ELi128ELi4ES3_EELb1ELb0ELb0ELb0ELb1ELb1ELb0ELb0EEEvNS_16Flash_fwd_paramsE,"",@"SHT_CUDA_INFO"
	.sectionflags	@""
	.align	4


	//----- nvinfo : EIATTR_CUDA_API_VERSION
	.align		4
        /*0000*/ 	.byte	0x04, 0x37
        /*0002*/ 	.short	(.L_982 - .L_981)
.L_981:
        /*0004*/ 	.word	0x00000082


	//----- nvinfo : EIATTR_SW2861232_WAR
	.align		4
.L_982:
        /*0008*/ 	.byte	0x01, 0x35
	.zero		2


	//----- nvinfo : EIATTR_PARAM_CBANK
	.align		4
        /*000c*/ 	.byte	0x04, 0x0a
        /*000e*/ 	.short	(.L_984 - .L_983)
	.align		4
.L_983:
        /*0010*/ 	.word	index@(.nv.constant0._ZN5flash24flash_fwd_splitkv_kernelI23Flash_fwd_kernel_traitsILi128ELi64ELi128ELi4ELb0ELb0EN7cutlass6half_tE19Flash_kernel_traitsILi128ELi64ELi128ELi4ES3_EELb1ELb0ELb0ELb0ELb1ELb1ELb0ELb0EEEvNS_16Flash_fwd_paramsE)
        /*0014*/ 	.short	0x0160
        /*0016*/ 	.short	0x01d0


	//----- nvinfo : EIATTR_CBANK_PARAM_SIZE
	.align		4
.L_984:
        /*0018*/ 	.byte	0x03, 0x19
        /*001a*/ 	.short	0x01d0


	//----- nvinfo : EIATTR_KPARAM_INFO
	.align		4
        /*001c*/ 	.byte	0x04, 0x17
        /*001e*/ 	.short	(.L_986 - .L_985)
.L_985:
        /*0020*/ 	.word	0x00000000
        /*0024*/ 	.short	0x0000
        /*0026*/ 	.short	0x0000
        /*0028*/ 	.byte	0x00, 0xf0, 0x41, 0x07


	//----- nvinfo : EIATTR_MAXREG_COUNT
	.align		4
.L_986:
        /*002c*/ 	.byte	0x03, 0x1b
        /*002e*/ 	.short	0x00ff


	//----- nvinfo : EIATTR_NUM_BARRIERS
	.align		4
        /*0030*/ 	.byte	0x02, 0x4c
        /*0032*/ 	.byte	0x01
	.zero		1


	//----- nvinfo : EIATTR_MERCURY_ISA_VERSION
	.align		4
        /*0034*/ 	.byte	0x03, 0x5f
        /*0036*/ 	.short	0x0000


	//----- nvinfo : EIATTR_COOP_GROUP_MASK_REGIDS
	.align		4
        /*0038*/ 	.byte	0x04, 0x29
        /*003a*/ 	.short	(.L_988 - .L_987)


	//   ....[0]....
.L_987:
        /*003c*/ 	.word	0xffffffff


	//   ....[1]....
        /*0040*/ 	.word	0xffffffff


	//   ....[2]....
        /*0044*/ 	.word	0xffffffff


	//   ....[3]....
        /*0048*/ 	.word	0xffffffff


	//   ....[4]....
        /*004c*/ 	.word	0xffffffff


	//   ....[5]....
        /*0050*/ 	.word	0xffffffff


	//   ....[6]....
        /*0054*/ 	.word	0xffffffff


	//   ....[7]....
        /*0058*/ 	.word	0xffffffff


	//   ....[8]....
        /*005c*/ 	.word	0xffffffff


	//   ....[9]....
        /*0060*/ 	.word	0xffffffff


	//   ....[10]....
        /*0064*/ 	.word	0xffffffff


	//   ....[11]....
        /*0068*/ 	.word	0xffffffff


	//   ....[12]....
        /*006c*/ 	.word	0xffffffff


	//   ....[13]....
        /*0070*/ 	.word	0xffffffff


	//   ....[14]....
        /*0074*/ 	.word	0xffffffff


	//   ....[15]....
        /*0078*/ 	.word	0xffffffff


	//----- nvinfo : EIATTR_COOP_GROUP_INSTR_OFFSETS
	.align		4
.L_988:
        /*007c*/ 	.byte	0x04, 0x28
        /*007e*/ 	.short	(.L_990 - .L_989)


	//   ....[0]....
.L_989:
        /*0080*/ 	.word	0x00005650


	//   ....[1]....
        /*0084*/ 	.word	0x00005720


	//   ....[2]....
        /*0088*/ 	.word	0x00005730


	//   ....[3]....
        /*008c*/ 	.word	0x00005770


	//   ....[4]....
        /*0090*/ 	.word	0x0000a250


	//   ....[5]....
        /*0094*/ 	.word	0x0000a260


	//   ....[6]....
        /*0098*/ 	.word	0x0000a290


	//   ....[7]....
        /*009c*/ 	.word	0x0000a2a0


	//   ....[8]....
        /*00a0*/ 	.word	0x0000e8a0


	//   ....[9]....
        /*00a4*/ 	.word	0x0000e8b0


	//   ....[10]....
        /*00a8*/ 	.word	0x0000e8e0


	//   ....[11]....
        /*00ac*/ 	.word	0x0000e8f0


	//   ....[12]....
        /*00b0*/ 	.word	0x000107d0


	//   ....[13]....
        /*00b4*/ 	.word	0x00010810


	//   ....[14]....
        /*00b8*/ 	.word	0x00010850


	//   ....[15]....
        /*00bc*/ 	.word	0x00010870


	//----- nvinfo : EIATTR_EXIT_INSTR_OFFSETS
	.align		4
.L_990:
        /*00c0*/ 	.byte	0x04, 0x1c
        /*00c2*/ 	.short	(.L_992 - .L_991)


	//   ....[0]....
.L_991:
        /*00c4*/ 	.word	0x000002d0


	//   ....[1]....
        /*00c8*/ 	.word	0x00000b00


	//   ....[2]....
        /*00cc*/ 	.word	0x00000b30


	//   ....[3]....
        /*00d0*/ 	.word	0x00011a60


	//   ....[4]....
        /*00d4*/ 	.word	0x00011b20


	//----- nvinfo : EIATTR_CTAIDZ_USED
	.align		4
.L_992:
        /*00d8*/ 	.byte	0x01, 0x04
	.zero		2


	//----- nvinfo : EIATTR_CRS_STACK_SIZE
	.align		4
        /*00dc*/ 	.byte	0x04, 0x1e
        /*00de*/ 	.short	(.L_994 - .L_993)
.L_993:
        /*00e0*/ 	.word	0x00000000
.L_994:


//--------------------- .nv.info._ZN5flash24flash_fwd_splitkv_kernelI23Flash_fwd_kernel_traitsILi128ELi64ELi128ELi4ELb0ELb0EN7cutlass6half_tE19Flash_kernel_traitsILi128ELi64ELi128ELi4ES3_EELb1ELb0ELb1ELb0ELb0ELb0ELb0ELb0EEEvNS_16Flash_fwd_paramsE --------------------------
	.section	.nv.info._ZN5flash24flash_fwd_splitkv_kernelI23Flash_fwd_kernel_traitsILi128ELi64ELi128ELi4ELb0ELb0EN7cutlass6half_tE19Flash_kernel_traitsILi128ELi64ELi128ELi4ES3_EELb1ELb0ELb1ELb0ELb0ELb0ELb0ELb0EEEvNS_16Flash_fwd_paramsE,"",@"SHT_CUDA_INFO"
	.sectionflags	@""
	.align	4


	//----- nvinfo : EIATTR_CUDA_API_VERSION
	.align		4
        /*0000*/ 	.byte	0x04, 0x37
        /*0002*/ 	.short	(.L_996 - .L_995)
.L_995:
        /*0004*/ 	.word	0x00000082


	//----- nvinfo : EIATTR_SW2861232_WAR
	.align		4
.L_996:
        /*0008*/ 	.byte	0x01, 0x35
	.zero		2


	//----- nvinfo : EIATTR_PARAM_CBANK
	.align		4
        /*000c*/ 	.byte	0x04, 0x0a
        /*000e*/ 	.short	(.L_998 - .L_997)
	.align		4
.L_997:
        /*0010*/ 	.word	index@(.nv.constant0._ZN5flash24flash_fwd_splitkv_kernelI23Flash_fwd_kernel_traitsILi128ELi64ELi128ELi4ELb0ELb0EN7cutlass6half_tE19Flash_kernel_traitsILi128ELi64ELi128ELi4ES3_EELb1ELb0ELb1ELb0ELb0ELb0ELb0ELb0EEEvNS_16Flash_fwd_paramsE)
        /*0014*/ 	.short	0x0160
        /*0016*/ 	.short	0x01d0


	//----- nvinfo : EIATTR_CBANK_PARAM_SIZE
	.align		4
.L_998:
        /*0018*/ 	.byte	0x03, 0x19
        /*001a*/ 	.short	0x01d0


	//----- nvinfo : EIATTR_KPARAM_INFO
	.align		4
        /*001c*/ 	.byte	0x04, 0x17
        /*001e*/ 	.short	(.L_1000 - .L_999)
.L_999:
        /*0020*/ 	.word	0x00000000
        /*0024*/ 	.short	0x0000
        /*0026*/ 	.short	0x0000
        /*0028*/ 	.byte	0x00, 0xf0, 0x41, 0x07


	//----- nvinfo : EIATTR_MAXREG_COUNT
	.align		4
.L_1000:
        /*002c*/ 	.byte	0x03, 0x1b
        /*002e*/ 	.short	0x00ff


	//----- nvinfo : EIATTR_NUM_BARRIERS
	.align		4
        /*0030*/ 	.byte	0x02, 0x4c
        /*0032*/ 	.byte	0x01
	.zero		1


	//----- nvinfo : EIATTR_MERCURY_ISA_VERSION
	.align		4
        /*0034*/ 	.byte	0x03, 0x5f
        /*0036*/ 	.short	0x0000


	//----- nvinfo : EIATTR_COOP_GROUP_MASK_REGIDS
	.align		4
        /*0038*/ 	.byte	0x04, 0x29
        /*003a*/ 	.short	(.L_1002 - .L_1001)


	//   ....[0]....
.L_1001:
        /*003c*/ 	.word	0xffffffff


	//   ....[1]....
        /*0040*/ 	.word	0xffffffff


	//   ....[2]....
        /*0044*/ 	.word	0xffffffff


	//   ....[3]....
        /*0048*/ 	.word	0xffffffff


	//   ....[4]....
        /*004c*/ 	.word	0xffffffff


	//   ....[5]....
        /*0050*/ 	.word	0xffffffff


	//   ....[6]....
        /*0054*/ 	.word	0xffffffff


	//   ....[7]....
        /*0058*/ 	.word	0xffffffff


	//   ....[8]....
        /*005c*/ 	.word	0xffffffff


	//   ....[9]....
        /*0060*/ 	.word	0xffffffff


	//   ....[10]....
        /*0064*/ 	.word	0xffffffff


	//   ....[11]....
        /*0068*/ 	.word	0xffffffff


	//   ....[12]....
        /*006c*/ 	.word	0xffffffff


	//   ....[13]....
        /*0070*/ 	.word	0xffffffff


	//   ....[14]....
        /*0074*/ 	.word	0xffffffff


	//   ....[15]....
        /*0078*/ 	.word	0xffffffff


	//----- nvinfo : EIATTR_COOP_GROUP_INSTR_OFFSETS
	.align		4
.L_1002:
        /*007c*/ 	.byte	0x04, 0x28
        /*007e*/ 	.short	(.L_1004 - .L_1003)


	//   ....[0]....
.L_1003:
        /*0080*/ 	.word	0x00006dd0


	//   ....[1]....
        /*0084*/ 	.word	0x00006df0


	//   ....[2]....
        /*0088*/ 	.word	0x00006e90


	//   ....[3]....
        /*008c*/ 	.word	0x00006ea0


	//   ....[4]....
        /*0090*/ 	.word	0x0000c460


	//   ....[5]....
        /*0094*/ 	.word	0x0000c480


	//   ....[6]....
        /*0098*/ 	.word	0x0000c4a0


	//   ....[7]....
        /*009c*/ 	.word	0x0000c4c0


	//   ....[8]....
        /*00a0*/ 	.word	0x000115d0


	//   ....[9]....
        /*00a4*/ 	.word	0x000115f0


	//   ....[10]....
        /*00a8*/ 	.word	0x00011610


	//   ....[11]....
        /*00ac*/ 	.word	0x00011630


	//   ....[12]....
        /*00b0*/ 	.word	0x00013550


	//   ....[13]....
        /*00b4*/ 	.word	0x00013590


	//   ....[14]....
        /*00b8*/ 	.word	0x000135d0


	//   ....[15]....
        /*00bc*/ 	.word	0x000135f0


	//----- nvinfo : EIATTR_EXIT_INSTR_OFFSETS
	.align		4
.L_1004:
        /*00c0*/ 	.byte	0x04, 0x1c
        /*00c2*/ 	.short	(.L_1006 - .L_1005)


	//   ....[0]....
.L_1005:
        /*00c4*/ 	.word	0x000002d0


	//   ....[1]....
        /*00c8*/ 	.word	0x00000b80


	//   ....[2]....
        /*00cc*/ 	.word	0x00000bb0


	//   ....[3]....
        /*00d0*/ 	.word	0x00014860


	//   ....[4]....
        /*00d4*/ 	.word	0x00014940


	//   ....[5]....
        /*00d8*/ 	.word	0x00014960


	//----- nvinfo : EIATTR_CTAIDZ_USED
	.align		4
.L_1006:
        /*00dc*/ 	.byte	0x01, 0x04
	.zero		2


	//----- nvinfo : EIATTR_CRS_STACK_SIZE
	.align		4
        /*00e0*/ 	.byte	0x04, 0x1e
        /*00e2*/ 	.short	(.L_1008 - .L_1007)
.L_1007:
        /*00e4*/ 	.word	0x00000000
.L_1008:


//--------------------- .nv.info._ZN5flash24flash_fwd_splitkv_kernelI23Flash_fwd_kernel_traitsILi128ELi64ELi128ELi4ELb0ELb0EN7cutlass6half_tE19Flash_kernel_traitsILi128ELi64ELi128ELi4ES3_EELb1ELb0ELb1ELb0ELb0ELb1ELb0ELb0EEEvNS_16Flash_fwd_paramsE --------------------------
	.section	.nv.info._ZN5flash24flash_fwd_splitkv_kernelI23Flash_fwd_kernel_traitsILi128ELi64ELi128ELi4ELb0ELb0EN7cutlass6half_tE19Flash_kernel_traitsILi128ELi64ELi128ELi4ES3_EELb1ELb0ELb1ELb0ELb0ELb1ELb0ELb0EEEvNS_16Flash_fwd_paramsE,"",@"SHT_CUDA_INFO"
	.sectionflags	@""
	.align	4


	//----- nvinfo : EIATTR_CUDA_API_VERSION
	.align		4
        /*0000*/ 	.byte	0x04, 0x37
        /*0002*/ 	.short	(.L_1010 - .L_1009)
.L_1009:
        /*0004*/ 	.word	0x00000082


	//----- nvinfo : EIATTR_SW2861232_WAR
	.align		4
.L_1010:
        /*0008*/ 	.byte	0x01, 0x35
	.zero		2


	//----- nvinfo : EIATTR_PARAM_CBANK
	.align		4
        /*000c*/ 	.byte	0x04, 0x0a
        /*000e*/ 	.short	(.L_1012 - .L_1011)
	.align		4
.L_1011:
        /*0010*/ 	.word	index@(.nv.constant0._ZN5flash24flash_fwd_splitkv_kernelI23Flash_fwd_kernel_traitsILi128ELi64ELi128ELi4ELb0ELb0EN7cutlass6half_tE19Flash_kernel_traitsILi128ELi64ELi128ELi4ES3_EELb1ELb0ELb1ELb0ELb0ELb1ELb0ELb0EEEvNS_16Flash_fwd_paramsE)
        /*0014*/ 	.short	0x0160
        /*0016*/ 	.short	0x01d0


	//----- nvinfo : EIATTR_CBANK_PARAM_SIZE
	.align		4
.L_1012:
        /*0018*/ 	.byte	0x03, 0x19
        /*001a*/ 	.short	0x01d0


	//----- nvinfo : EIATTR_KPARAM_INFO
	.align		4
        /*001c*/ 	.byte	0x04, 0x17
        /*001e*/ 	.short	(.L_1014 - .L_1013)
.L_1013:
        /*0020*/ 	.word	0x00000000
        /*0024*/ 	.short	0x0000
        /*0026*/ 	.short	0x0000
        /*0028*/ 	.byte	0x00, 0xf0, 0x41, 0x07


	//----- nvinfo : EIATTR_MAXREG_COUNT
	.align		4
.L_1014:
        /*002c*/ 	.byte	0x03, 0x1b
        /*002e*/ 	.short	0x00ff


	//----- nvinfo : EIATTR_NUM_BARRIERS
	.align		4
        /*0030*/ 	.byte	0x02, 0x4c
        /*0032*/ 	.byte	0x01
	.zero		1


	//----- nvinfo : EIATTR_MERCURY_ISA_VERSION
	.align		4
        /*0034*/ 	.byte	0x03, 0x5f
        /*0036*/ 	.short	0x0000


	//----- nvinfo : EIATTR_COOP_GROUP_MASK_REGIDS
	.align		4
        /*0038*/ 	.byte	0x04, 0x29
        /*003a*/ 	.short	(.L_1016 - .L_1015)


	//   ....[0]....
.L_1015:
        /*003c*/ 	.word	0xffffffff


	//   ....[1]....
        /*0040*/ 	.word	0xffffffff


	//   ....[2]....
        /*0044*/ 	.word	0xffffffff


	//   ....[3]....
        /*0048*/ 	.word	0xffffffff


	//   ....[4]....
        /*004c*/ 	.word	0xffffffff


	//   ....[5]....
        /*0050*/ 	.word	0xffffffff


	//   ....[6]....
        /*0054*/ 	.word	0xffffffff


	//   ....[7]....
        /*0058*/ 	.word	0xffffffff


	//   ....[8]....
        /*005c*/ 	.word	0xffffffff


	//   ....[9]....
        /*0060*/ 	.word	0xffffffff


	//   ....[10]....
        /*0064*/ 	.word	0xffffffff


	//   ....[11]....
        /*0068*/ 	.word	0xffffffff


	//   ....[12]....
        /*006c*/ 	.word	0xffffffff


	//   ....[13]....
        /*0070*/ 	.word	0xffffffff


	//   ....[14]....
        /*0074*/ 	.word	0xffffffff


	//   ....[15]....
        /*0078*/ 	.word	0xffffffff


	//----- nvinfo : EIATTR_COOP_GROUP_INSTR_OFFSETS
	.align		4
.L_1016:
        /*007c*/ 	.byte	0x04, 0x28
        /*007e*/ 	.short	(.L_1018 - .L_1017)


	//   ....[0]....
.L_1017:
        /*0080*/ 	.word	0x000075e0


	//   ....[1]....
        /*0084*/ 	.word	0x00007600


	//   ....[2]....
        /*0088*/ 	.word	0x000076a0


	//   ....[3]....
        /*008c*/ 	.word	0x000076b0


	//   ....[4]....
        /*0090*/ 	.word	0x0000d4c0


	//   ....[5]....
        /*0094*/ 	.word	0x0000d510


	//   ....[6]....
        /*0098*/ 	.word	0x0000d540


	//   ....[7]....
        /*009c*/ 	.word	0x0000d560


	//   ....[8]....
        /*00a0*/ 	.word	0x00012ef0


	//   ....[9]....
        /*00a4*/ 	.word	0x00012f00


	//   ....[10]....
        /*00a8*/ 	.word	0x00012f20


	//   ....[11]....
        /*00ac*/ 	.word	0x00012f40


	//   ....[12]....
        /*00b0*/ 	.word	0x00014e10


	//   ....[13]....
        /*00b4*/ 	.word	0x00014e50


	//   ....[14]....
        /*00b8*/ 	.word	0x00014e90


	//   ....[15]....
        /*00bc*/ 	.word	0x00014eb0


	//----- nvinfo : EIATTR_EXIT_INSTR_OFFSETS
	.align		4
.L_1018:
        /*00c0*/ 	.byte	0x04, 0x1c
        /*00c2*/ 	.short	(.L_1020 - .L_1019)


	//   ....[0]....
.L_1019:
        /*00c4*/ 	.word	0x000002d0


	//   ....[1]....
        /*00c8*/ 	.word	0x00000b80


	//   ....[2]....
        /*00cc*/ 	.word	0x00000bb0


	//   ....[3]....
        /*00d0*/ 	.word	0x00016120


	//   ....[4]....
        /*00d4*/ 	.word	0x000161f0


	//   ....[5]....
        /*00d8*/ 	.word	0x00016210


	//----- nvinfo : EIATTR_CTAIDZ_USED
	.align		4
.L_1020:
        /*00dc*/ 	.byte	0x01, 0x04
	.zero		2


	//----- nvinfo : EIATTR_CRS_STACK_SIZE
	.align		4
        /*00e0*/ 	.byte	0x04, 0x1e
        /*00e2*/ 	.short	(.L_1022 - .L_1021)
.L_1021:
        /*00e4*/ 	.word	0x00000000
.L_1022:


//--------------------- .nv.info._ZN5flash24flash_fwd_splitkv_kernelI23Flash_fwd_kernel_traitsILi128ELi64ELi128ELi4ELb0ELb0EN7cutlass6half_tE19Flash_kernel_traitsILi128ELi64ELi128ELi4ES3_EELb1ELb0ELb0ELb0ELb1ELb0ELb0ELb1EEEvNS_16Flash_fwd_paramsE --------------------------
	.section	.nv.info._ZN5flash24flash_fwd_splitkv_kernelI23Flash_fwd_kernel_traitsILi128ELi64ELi128ELi4ELb0ELb0EN7cutlass6half_tE19Flash_kernel_traitsILi128ELi64ELi128ELi4ES3_EELb1ELb0ELb0ELb0ELb1ELb0ELb0ELb1EEEvNS_16Flash_fwd_paramsE,"",@"SHT_CUDA_INFO"
	.sectionflags	@""
	.align	4


	//----- nvinfo : EIATTR_CUDA_API_VERSION
	.align		4
        /*0000*/ 	.byte	0x04, 0x37
        /*0002*/ 	.short	(.L_1024 - .L_1023)
.L_1023:
        /*0004*/ 	.word	0x00000082


	//----- nvinfo : EIATTR_SW2861232_WAR
	.align		4
.L_1024:
        /*0008*/ 	.byte	0x01, 0x35
	.zero		2


	//----- nvinfo : EIATTR_PARAM_CBANK
	.align		4
        /*000c*/ 	.byte	0x04, 0x0a
        /*000e*/ 	.short	(.L_1026 - .L_1025)
	.align		4
.L_1025:
        /*0010*/ 	.word	index@(.nv.constant0._ZN5flash24flash_fwd_splitkv_kernelI23Flash_fwd_kernel_traitsILi128ELi64ELi128ELi4ELb0ELb0EN7cutlass6half_tE19Flash_kernel_traitsILi128ELi64ELi128ELi4ES3_EELb1ELb0ELb0ELb0ELb1ELb0ELb0ELb1EEEvNS_16Flash_fwd_paramsE)
        /*0014*/ 	.short	0x0160
        /*0016*/ 	.short	0x01d0


	//----- nvinfo : EIATTR_CBANK_PARAM_SIZE
	.align		4
.L_1026:
        /*0018*/ 	.byte	0x03, 0x19
        /*001a*/ 	.short	0x01d0


	//----- nvinfo : EIATTR_KPARAM_INFO
	.align		4
        /*001c*/ 	.byte	0x04, 0x17
        /*001e*/ 	.short	(.L_1028 - .L_1027)
.L_1027:
        /*0020*/ 	.word	0x00000000
        /*0024*/ 	.short	0x0000
        /*0026*/ 	.short	0x0000
        /*0028*/ 	.byte	0x00, 0xf0, 0x41, 0x07


	//----- nvinfo : EIATTR_MAXREG_COUNT
	.align		4
.L_1028:
        /*002c*/ 	.byte	0x03, 0x1b
        /*002e*/ 	.short	0x00ff


	//----- nvinfo : EIATTR_NUM_BARRIERS
	.align		4
        /*0030*/ 	.byte	0x02, 0x4c
        /*0032*/ 	.byte	0x01
	.zero		1


	//----- nvinfo : EIATTR_MERCURY_ISA_VERSION
	.align		4
        /*0034*/ 	.byte	0x03, 0x5f
        /*0036*/ 	.short	0x0000


	//----- nvinfo : EIATTR_COOP_GROUP_MASK_REGIDS
	.align		4
        /*0038*/ 	.byte	0x04, 0x29
        /*003a*/ 	.short	(.L_1030 - .L_1029)


	//   ....[0]....
.L_1029:
        /*003c*/ 	.word	0xffffffff


	//   ....[1]....
        /*0040*/ 	.word	0xffffffff


	//   ....[2]....
        /*0044*/ 	.word	0xffffffff


	//   ....[3]....
        /*0048*/ 	.word	0xffffffff


	//   ....[4]....
        /*004c*/ 	.word	0xffffffff


	//   ....[5]....
        /*0050*/ 	.word	0xffffffff


	//   ....[6]....
        /*0054*/ 	.word	0xffffffff


	//   ....[7]....
        /*0058*/ 	.word	0xffffffff


	//   ....[8]....
        /*005c*/ 	.word	0xffffffff


	//   ....[9]....
        /*0060*/ 	.word	0xffffffff


	//   ....[10]....
        /*0064*/ 	.word	0xffffffff


	//   ....[11]....
        /*0068*/ 	.word	0xffffffff


	//   ....[12]....
        /*006c*/ 	.word	0xffffffff


	//   ....[13]....
        /*0070*/ 	.word	0xffffffff


	//   ....[14]....
        /*0074*/ 	.word	0xffffffff


	//   ....[15]....
        /*0078*/ 	.word	0xffffffff


	//----- nvinfo : EIATTR_COOP_GROUP_INSTR_OFFSETS
	.align		4
.L_1030:
        /*007c*/ 	.byte	0x04, 0x28
        /*007e*/ 	.short	(.L_1032 - .L_1031)


	//   ....[0]....
.L_1031:
        /*0080*/ 	.word	0x00015500


	//   ....[1]....
        /*0084*/ 	.word	0x00015520


	//   ....[2]....
        /*0088*/ 	.word	0x000155c0


	//   ....[3]....
        /*008c*/ 	.word	0x000155d0


	//   ....[4]....
        /*0090*/ 	.word	0x000198a0


	//   ....[5]....
        /*0094*/ 	.word	0x000198b0


	//   ....[6]....
        /*0098*/ 	.word	0x000198e0


	//   ....[7]....
        /*009c*/ 	.word	0x000198f0


	//   ....[8]....
        /*00a0*/ 	.word	0x0001d690


	//   ....[9]....
        /*00a4*/ 	.word	0x0001d6b0


	//   ....[10]....
        /*00a8*/ 	.word	0x0001d6e0


	//   ....[11]....
        /*00ac*/ 	.word	0x0001d6f0


	//   ....[12]....
        /*00b0*/ 	.word	0x0001f620


	//   ....[13]....
        /*00b4*/ 	.word	0x0001f660


	//   ....[14]....
        /*00b8*/ 	.word	0x0001f6a0


	//   ....[15]....
        /*00bc*/ 	.word	0x0001f6b0


	//----- nvinfo : EIATTR_EXIT_INSTR_OFFSETS
	.align		4
.L_1032:
        /*00c0*/ 	.byte	0x04, 0x1c
        /*00c2*/ 	.short	(.L_1034 - .L_1033)


	//   ....[0]....
.L_1033:
        /*00c4*/ 	.word	0x00000310


	//   ....[1]....
        /*00c8*/ 	.word	0x00000b10


	//   ....[2]....
        /*00cc*/ 	.word	0x00000b40


	//   ....[3]....
        /*00d0*/ 	.word	0x00020950


	//   ....[4]....
        /*00d4*/ 	.word	0x00020a10


	//----- nvinfo : EIATTR_CTAIDZ_USED
	.align		4
.L_1034:
        /*00d8*/ 	.byte	0x01, 0x04
	.zero		2


	//----- nvinfo : EIATTR_CRS_STACK_SIZE
	.align		4
        /*00dc*/ 	.byte	0x04, 0x1e
        /*00de*/ 	.short	(.L_1036 - .L_1035)
.L_1035:
        /*00e0*/ 	.word	0x00000000
.L_1036:


//--------------------- .nv.info._ZN5flash24flash_fwd_splitkv_kernelI23Flash_fwd_kernel_traitsILi128ELi64ELi128ELi4ELb0ELb0EN7cutlass6half_tE19Flash_kernel_traitsILi128ELi64ELi128ELi4ES3_EELb1ELb0ELb0ELb0ELb1ELb1ELb0ELb1EEEvNS_16Flash_fwd_paramsE --------------------------
	.section	.nv.info._ZN5flash24flash_fwd_splitkv_kernelI23Flash_fwd_kernel_traitsILi128ELi64ELi128ELi4ELb0ELb0EN7cutlass6half_tE19Flash_kernel_traitsILi128ELi64ELi128ELi4ES3_EELb1ELb0ELb0ELb0ELb1ELb1ELb0ELb1EEEvNS_16Flash_fwd_paramsE,"",@"SHT_CUDA_INFO"
	.sectionflags	@""
	.align	4


	//----- nvinfo : EIATTR_CUDA_API_VERSION
	.align		4
        /*0000*/ 	.byte	0x04, 0x37
        /*0002*/ 	.short	(.L_1038 - .L_1037)
.L_1037:
        /*0004*/ 	.word	0x00000082


	//----- nvinfo : EIATTR_SW2861232_WAR
	.align		4
.L_1038:
        /*0008*/ 	.byte	0x01, 0x35
	.zero		2


	//----- nvinfo : EIATTR_PARAM_CBANK
	.align		4
        /*000c*/ 	.byte	0x04, 0x0a
        /*000e*/ 	.short	(.L_1040 - .L_1039)
	.align		4
.L_1039:
        /*0010*/ 	.word	index@(.nv.constant0._ZN5flash24flash_fwd_splitkv_kernelI23Flash_fwd_kernel_traitsILi128ELi64ELi128ELi4ELb0ELb0EN7cutlass6half_tE19Flash_kernel_traitsILi128ELi64ELi128ELi4ES3_EELb1ELb0ELb0ELb0ELb1ELb1ELb0ELb1EEEvNS_16Flash_fwd_paramsE)
        /*0014*/ 	.short	0x0160
        /*0016*/ 	.short	0x01d0


	//----- nvinfo : EIATTR_CBANK_PARAM_SIZE
	.align		4
.L_1040:
        /*0018*/ 	.byte	0x03, 0x19
        /*001a*/ 	.short	0x01d0


	//----- nvinfo : EIATTR_KPARAM_INFO
	.align		4
        /*001c*/ 	.byte	0x04, 0x17
        /*001e*/ 	.short	(.L_1042 - .L_1041)
.L_1041:
        /*0020*/ 	.word	0x00000000
        /*0024*/ 	.short	0x0000
        /*0026*/ 	.short	0x0000
        /*0028*/ 	.byte	0x00, 0xf0, 0x41, 0x07


	//----- nvinfo : EIATTR_MAXREG_COUNT
	.align		4
.L_1042:
        /*002c*/ 	.byte	0x03, 0x1b
        /*002e*/ 	.short	0x00ff


	//----- nvinfo : EIATTR_NUM_BARRIERS
	.align		4
        /*0030*/ 	.byte	0x02, 0x4c
        /*0032*/ 	.byte	0x01
	.zero		1


	//----- nvinfo : EIATTR_MERCURY_ISA_VERSION
	.align		4
        /*0034*/ 	.byte	0x03, 0x5f
        /*0036*/ 	.short	0x0000


	//----- nvinfo : EIATTR_COOP_GROUP_MASK_REGIDS
	.align		4
        /*0038*/ 	.byte	0x04, 0x29
        /*003a*/ 	.short	(.L_1044 - .L_1043)


	//   ....[0]....
.L_1043:
        /*003c*/ 	.word	0xffffffff


	//   ....[1]....
        /*0040*/ 	.word	0xffffffff


	//   ....[2]....
        /*0044*/ 	.word	0xffffffff


	//   ....[3]....
        /*0048*/ 	.word	0xffffffff


	//   ....[4]....
        /*004c*/ 	.word	0xffffffff


	//   ....[5]....
        /*0050*/ 	.word	0xffffffff


	//   ....[6]....
        /*0054*/ 	.word	0xffffffff


	//   ....[7]....
        /*0058*/ 	.word	0xffffffff


	//   ....[8]....
        /*005c*/ 	.word	0xffffffff


	//   ....[9]....
        /*0060*/ 	.word	0xffffffff


	//   ....[10]....
        /*0064*/ 	.word	0xffffffff


	//   ....[11]....
        /*0068*/ 	.word	0xffffffff


	//   ....[12]....
        /*006c*/ 	.word	0xffffffff


	//   ....[13]....
        /*0070*/ 	.word	0xffffffff


	//   ....[14]....
        /*0074*/ 	.word	0xffffffff


	//   ....[15]....
        /*0078*/ 	.word	0xffffffff


	//----- nvinfo : EIATTR_COOP_GROUP_INSTR_OFFSETS
	.align		4
.L_1044:
        /*007c*/ 	.byte	0x04, 0x28
        /*007e*/ 	.short	(.L_1046 - .L_1045)


	//   ....[0]....
.L_1045:
        /*0080*/ 	.word	0x00015d20


	//   ....[1]....
        /*0084*/ 	.word	0x00015d40


	//   ....[2]....
        /*0088*/ 	.word	0x00015de0


	//   ....[3]....
        /*008c*/ 	.word	0x00015df0


	//   ....[4]....
        /*0090*/ 	.word	0x0001a8f0


	//   ....[5]....
        /*0094*/ 	.word	0x0001a900


	//   ....[6]....
        /*0098*/ 	.word	0x0001a930


	//   ....[7]....
        /*009c*/ 	.word	0x0001a940


	//   ....[8]....
        /*00a0*/ 	.word	0x0001ef30


	//   ....[9]....
        /*00a4*/ 	.word	0x0001ef50


	//   ....[10]....
        /*00a8*/ 	.word	0x0001ef80


	//   ....[11]....
        /*00ac*/ 	.word	0x0001ef90


	//   ....[12]....
        /*00b0*/ 	.word	0x00020e70


	//   ....[13]....
        /*00b4*/ 	.word	0x00020eb0


	//   ....[14]....
        /*00b8*/ 	.word	0x00020ef0


	//   ....[15]....
        /*00bc*/ 	.word	0x00020f00


	//----- nvinfo : EIATTR_EXIT_INSTR_OFFSETS
	.align		4
.L_1046:
        /*00c0*/ 	.byte	0x04, 0x1c
        /*00c2*/ 	.short	(.L_1048 - .L_1047)


	//   ....[0]....
.L_1047:
        /*00c4*/ 	.word	0x00000310


	//   ....[1]....
        /*00c8*/ 	.word	0x00000b10


	//   ....[2]....
        /*00cc*/ 	.word	0x00000b40


	//   ....[3]....
        /*00d0*/ 	.word	0x000221a0


	//   ....[4]....
        /*00d4*/ 	.word	0x00022260


	//----- nvinfo : EIATTR_CTAIDZ_USED
	.align		4
.L_1048:
        /*00d8*/ 	.byte	0x01, 0x04
	.zero		2


	//----- nvinfo : EIATTR_CRS_STACK_SIZE
	.align		4
        /*00dc*/ 	.byte	0x04, 0x1e
        /*00de*/ 	.short	(.L_1050 - .L_1049)
.L_1049:
        /*00e0*/ 	.word	0x00000000
.L_1050:


//--------------------- .nv.info._ZN5flash24flash_fwd_splitkv_kernelI23Flash_fwd_kernel_traitsILi128ELi64ELi128ELi4ELb0ELb0EN7cutlass6half_tE19Flash_kernel_traitsILi128ELi64ELi128ELi4ES3_EELb1ELb0ELb1ELb0ELb0ELb0ELb0ELb1EEEvNS_16Flash_fwd_paramsE --------------------------
	.section	.nv.info._ZN5flash24flash_fwd_splitkv_kernelI23Flash_fwd_kernel_traitsILi128ELi64ELi128ELi4ELb0ELb0EN7cutlass6half_tE19Flash_kernel_traitsILi128ELi64ELi128ELi4ES3_EELb1ELb0ELb1ELb0ELb0ELb0ELb0ELb1EEEvNS_16Flash_fwd_paramsE,"",@"SHT_CUDA_INFO"
	.sectionflags	@""
	.align	4


	//----- nvinfo : EIATTR_CUDA_API_VERSION
	.align		4
        /*0000*/ 	.byte	0x04, 0x37
        /*0002*/ 	.short	(.L_1052 - .L_1051)
.L_1051:
        /*0004*/ 	.word	0x00000082


	//----- nvinfo : EIATTR_SW2861232_WAR
	.align		4
.L_1052:
        /*0008*/ 	.byte	0x01, 0x35
	.zero		2


	//----- nvinfo : EIATTR_PARAM_CBANK
	.align		4
        /*000c*/ 	.byte	0x04, 0x0a
        /*000e*/ 	.short	(.L_1054 - .L_1053)
	.align		4
.L_1053:
        /*0010*/ 	.word	index@(.nv.constant0._ZN5flash24flash_fwd_splitkv_kernelI23Flash_fwd_kernel_traitsILi128ELi64ELi128ELi4ELb0ELb0EN7cutlass6half_tE19Flash_kernel_traitsILi128ELi64ELi128ELi4ES3_EELb1ELb0ELb1ELb0ELb0ELb0ELb0ELb1EEEvNS_16Flash_fwd_paramsE)
        /*0014*/ 	.short	0x0160
        /*0016*/ 	.short	0x01d0


	//----- nvinfo : EIATTR_CBANK_PARAM_SIZE
	.align		4
.L_1054:
        /*0018*/ 	.byte	0x03, 0x19
        /*001a*/ 	.short	0x01d0


	//----- nvinfo : EIATTR_KPARAM_INFO
	.align		4
        /*001c*/ 	.byte	0x04, 0x17
        /*001e*/ 	.short	(.L_1056 - .L_1055)
.L_1055:
        /*0020*/ 	.word	0x00000000
        /*0024*/ 	.short	0x0000
        /*0026*/ 	.short	0x0000
        /*0028*/ 	.byte	0x00, 0xf0, 0x41, 0x07


	//----- nvinfo : EIATTR_MAXREG_COUNT
	.align		4
.L_1056:
        /*002c*/ 	.byte	0x03, 0x1b
        /*002e*/ 	.short	0x00ff


	//----- nvinfo : EIATTR_NUM_BARRIERS
	.align		4
        /*0030*/ 	.byte	0x02, 0x4c
        /*0032*/ 	.byte	0x01
	.zero		1


	//----- nvinfo : EIATTR_MERCURY_ISA_VERSION
	.align		4
        /*0034*/ 	.byte	0x03, 0x5f
        /*0036*/ 	.short	0x0000


	//----- nvinfo : EIATTR_COOP_GROUP_MASK_REGIDS
	.align		4
        /*0038*/ 	.byte	0x04, 0x29
        /*003a*/ 	.short	(.L_1058 - .L_1057)


	//   ....[0]....
.L_1057:
        /*003c*/ 	.word	0xffffffff


	//   ....[1]....
        /*0040*/ 	.word	0xffffffff


	//   ....[2]....
        /*0044*/ 	.word	0xffffffff


	//   ....[3]....
        /*0048*/ 	.word	0xffffffff


	//   ....[4]....
        /*004c*/ 	.word	0xffffffff


	//   ....[5]....
        /*0050*/ 	.word	0xffffffff


	//   ....[6]....
        /*0054*/ 	.word	0xffffffff


	//   ....[7]....
        /*0058*/ 	.word	0xffffffff


	//   ....[8]....
        /*005c*/ 	.word	0xffffffff


	//   ....[9]....
        /*0060*/ 	.word	0xffffffff


	//   ....[10]....
        /*0064*/ 	.word	0xffffffff


	//   ....[11]....
        /*0068*/ 	.word	0xffffffff


	//   ....[12]....
        /*006c*/ 	.word	0xffffffff


	//   ....[13]....
        /*0070*/ 	.word	0xffffffff


	//   ....[14]....
        /*0074*/ 	.word	0xffffffff


	//   ....[15]....
        /*0078*/ 	.word	0xffffffff


	//   ....[16]....
        /*007c*/ 	.word	0xffffffff


	//   ....[17]....
        /*0080*/ 	.word	0xffffffff


	//   ....[18]....
        /*0084*/ 	.word	0xffffffff


	//   ....[19]....
        /*0088*/ 	.word	0xffffffff


	//----- nvinfo : EIATTR_COOP_GROUP_INSTR_OFFSETS
	.align		4
.L_1058:
        /*008c*/ 	.byte	0x04, 0x28
        /*008e*/ 	.short	(.L_1060 - .L_1059)


	//   ....[0]....
.L_1059:
        /*0090*/ 	.word	0x00018fb0


	//   ....[1]....
        /*0094*/ 	.word	0x00019010


	//   ....[2]....
        /*0098*/ 	.word	0x00019030


	//   ....[3]....
        /*009c*/ 	.word	0x00019050


	//   ....[4]....
        /*00a0*/ 	.word	0x0001e490


	//   ....[5]....
        /*00a4*/ 	.word	0x0001e4e0


	//   ....[6]....
        /*00a8*/ 	.word	0x0001e500


	//   ....[7]....
        /*00ac*/ 	.word	0x0001e520


	//   ....[8]....
        /*00b0*/ 	.word	0x00023740


	//   ....[9]....
        /*00b4*/ 	.word	0x00023760


	//   ....[10]....
        /*00b8*/ 	.word	0x00023780


	//   ....[11]....
        /*00bc*/ 	.word	0x000237a0


	//   ....[12]....
        /*00c0*/ 	.word	0x00025760


	//   ....[13]....
        /*00c4*/ 	.word	0x00025790


	//   ....[14]....
        /*00c8*/ 	.word	0x000257a0


	//   ....[15]....
        /*00cc*/ 	.word	0x000257d0


	//   ....[16]....
        /*00d0*/ 	.word	0x00026e80


	//   ....[17]....
        /*00d4*/ 	.word	0x00026ec0


	//   ....[18]....
        /*00d8*/ 	.word	0x00026f10


	//   ....[19]....
        /*00dc*/ 	.word	0x00026f60


	//----- nvinfo : EIATTR_EXIT_INSTR_OFFSETS
	.align		4
.L_1060:
        /*00e0*/ 	.byte	0x04, 0x1c
        /*00e2*/ 	.short	(.L_1062 - .L_1061)


	//   ....[0]....
.L_1061:
        /*00e4*/ 	.word	0x000000b0


	//----- nvinfo : EIATTR_CTAIDZ_USED
	.align		4
.L_1062:
        /*00e8*/ 	.byte	0x01, 0x04
	.zero		2


	//----- nvinfo : EIATTR_CRS_STACK_SIZE
	.align		4
        /*00ec*/ 	.byte	0x04, 0x1e
        /*00ee*/ 	.short	(.L_1064 - .L_1063)
.L_1063:
        /*00f0*/ 	.word	0x00000000
.L_1064:


//--------------------- .nv.info._ZN5flash24flash_fwd_splitkv_kernelI23Flash_fwd_kernel_traitsILi128ELi64ELi128ELi4ELb0ELb0EN7cutlass6half_tE19Flash_kernel_traitsILi128ELi64ELi128ELi4ES3_EELb1ELb0ELb1ELb0ELb0ELb1ELb0ELb1EEEvNS_16Flash_fwd_paramsE --------------------------
	.section	.nv.info._ZN5flash24flash_fwd_splitkv_kernelI23Flash_fwd_kernel_traitsILi128ELi64ELi128ELi4ELb0ELb0EN7cutlass6half_tE19Flash_kernel_traitsILi128ELi64ELi128ELi4ES3_EELb1ELb0ELb1ELb0ELb0ELb1ELb0ELb1EEEvNS_16Flash_fwd_paramsE,"",@"SHT_CUDA_INFO"
	.sectionflags	@""
	.align	4


	//----- nvinfo : EIATTR_CUDA_API_VERSION
	.align		4
        /*0000*/ 	.byte	0x04, 0x37
        /*0002*/ 	.short	(.L_1066 - .L_1065)
.L_1065:
        /*0004*/ 	.word	0x00000082


	//----- nvinfo : EIATTR_SW2861232_WAR
	.align		4
.L_1066:
        /*0008*/ 	.byte	0x01, 0x35
	.zero		2


	//----- nvinfo : EIATTR_PARAM_CBANK
	.align		4
        /*000c*/ 	.byte	0x04, 0x0a
        /*000e*/ 	.short	(.L_1068 - .L_1067)
	.align		4
.L_1067:
        /*0010*/ 	.word	index@(.nv.constant0._ZN5flash24flash_fwd_splitkv_kernelI23Flash_fwd_kernel_traitsILi128ELi64ELi128ELi4ELb0ELb0EN7cutlass6half_tE19Flash_kernel_traitsILi128ELi64ELi128ELi4ES3_EELb1ELb0ELb1ELb0ELb0ELb1ELb0ELb1EEEvNS_16Flash_fwd_paramsE)
        /*0014*/ 	.short	0x0160
        /*0016*/ 	.short	0x01d0


	//----- nvinfo : EIATTR_CBANK_PARAM_SIZE
	.align		4
.L_1068:
        /*0018*/ 	.byte	0x03, 0x19
        /*001a*/ 	.short	0x01d0


	//----- nvinfo : EIATTR_KPARAM_INFO
	.align		4
        /*001c*/ 	.byte	0x04, 0x17
        /*001e*/ 	.short	(.L_1070 - .L_1069)
.L_1069:
        /*0020*/ 	.word	0x00000000
        /*0024*/ 	.short	0x0000
        /*0026*/ 	.short	0x0000
        /*0028*/ 	.byte	0x00, 0xf0, 0x41, 0x07


	//----- nvinfo : EIATTR_MAXREG_COUNT
	.align		4
.L_1070:
        /*002c*/ 	.byte	0x03, 0x1b
        /*002e*/ 	.short	0x00ff


	//----- nvinfo : EIATTR_NUM_BARRIERS
	.align		4
        /*0030*/ 	.byte	0x02, 0x4c
        /*0032*/ 	.byte	0x01
	.zero		1


	//----- nvinfo : EIATTR_MERCURY_ISA_VERSION
	.align		4
        /*0034*/ 	.byte	0x03, 0x5f
        /*0036*/ 	.short	0x0000


	//----- nvinfo : EIATTR_COOP_GROUP_MASK_REGIDS
	.align		4
        /*0038*/ 	.byte	0x04, 0x29
        /*003a*/ 	.short	(.L_1072 - .L_1071)


	//   ....[0]....
.L_1071:
        /*003c*/ 	.word	0xffffffff


	//   ....[1]....
        /*0040*/ 	.word	0xffffffff


	//   ....[2]....
        /*0044*/ 	.word	0xffffffff


	//   ....[3]....
        /*0048*/ 	.word	0xffffffff


	//   ....[4]....
        /*004c*/ 	.word	0xffffffff


	//   ....[5]....
        /*0050*/ 	.word	0xffffffff


	//   ....[6]....
        /*0054*/ 	.word	0xffffffff


	//   ....[7]....
        /*0058*/ 	.word	0xffffffff


	//   ....[8]....
        /*005c*/ 	.word	0xffffffff


	//   ....[9]....
        /*0060*/ 	.word	0xffffffff


	//   ....[10]....
        /*0064*/ 	.word	0xffffffff


	//   ....[11]....
        /*0068*/ 	.word	0xffffffff


	//   ....[12]....
        /*006c*/ 	.word	0xffffffff


	//   ....[13]....
        /*0070*/ 	.word	0xffffffff


	//   ....[14]....
        /*0074*/ 	.word	0xffffffff


	//   ....[15]....
        /*0078*/ 	.word	0xffffffff


	//   ....[16]....
        /*007c*/ 	.word	0xffffffff


	//   ....[17]....
        /*0080*/ 	.word	0xffffffff


	//   ....[18]....
        /*0084*/ 	.word	0xffffffff


	//   ....[19]....
        /*0088*/ 	.word	0xffffffff


	//----- nvinfo : EIATTR_COOP_GROUP_INSTR_OFFSETS
	.align		4
.L_1072:
        /*008c*/ 	.byte	0x04, 0x28
        /*008e*/ 	.short	(.L_1074 - .L_1073)


	//   ....[0]....
.L_1073:
        /*0090*/ 	.word	0x0001a590


	//   ....[1]....
        /*0094*/ 	.word	0x0001a640


	//   ....[2]....
        /*0098*/ 	.word	0x0001a650


	//   ....[3]....
        /*009c*/ 	.word	0x0001a6c0


	//   ....[4]....
        /*00a0*/ 	.word	0x000203c0


	//   ....[5]....
        /*00a4*/ 	.word	0x000203d0


	//   ....[6]....
        /*00a8*/ 	.word	0x00020400


	//   ....[7]....
        /*00ac*/ 	.word	0x00020410


	//   ....[8]....
        /*00b0*/ 	.word	0x00025ed0


	//   ....[9]....
        /*00b4*/ 	.word	0x00025ee0


	//   ....[10]....
        /*00b8*/ 	.word	0x00025f00


	//   ....[11]....
        /*00bc*/ 	.word	0x00025f20


	//   ....[12]....
        /*00c0*/ 	.word	0x00027e90


	//   ....[13]....
        /*00c4*/ 	.word	0x00027ec0


	//   ....[14]....
        /*00c8*/ 	.word	0x00027ed0


	//   ....[15]....
        /*00cc*/ 	.word	0x00027f00


	//   ....[16]....
        /*00d0*/ 	.word	0x000295f0


	//   ....[17]....
        /*00d4*/ 	.word	0x00029640


	//   ....[18]....
        /*00d8*/ 	.word	0x00029690


	//   ....[19]....
        /*00dc*/ 	.word	0x000296e0


	//----- nvinfo : EIATTR_EXIT_INSTR_OFFSETS
	.align		4
.L_1074:
        /*00e0*/ 	.byte	0x04, 0x1c
        /*00e2*/ 	.short	(.L_1076 - .L_1075)


	//   ....[0]....
.L_1075:
        /*00e4*/ 	.word	0x000000b0


	//----- nvinfo : EIATTR_CTAIDZ_USED
	.align		4
.L_1076:
        /*00e8*/ 	.byte	0x01, 0x04
	.zero		2


	//----- nvinfo : EIATTR_CRS_STACK_SIZE
	.align		4
        /*00ec*/ 	.byte	0x04, 0x1e
        /*00ee*/ 	.short	(.L_1078 - .L_1077)
.L_1077:
        /*00f0*/ 	.word	0x00000000
.L_1078:


//--------------------- .nv.info._ZN5flash24flash_fwd_splitkv_kernelI23Flash_fwd_kernel_traitsILi128ELi64ELi128ELi4ELb0ELb0EN7cutlass6half_tE19Flash_kernel_traitsILi128ELi64ELi128ELi4ES3_EELb1ELb0ELb0ELb0ELb1ELb0ELb1ELb0EEEvNS_16Flash_fwd_paramsE --------------------------
	.section	.nv.info._ZN5flash24flash_fwd_splitkv_kernelI23Flash_fwd_kernel_traitsILi128ELi64ELi128ELi4ELb0ELb0EN7cutlass6half_tE19Flash_kernel_traitsILi128ELi64ELi128ELi4ES3_EELb1ELb0ELb0ELb0ELb1ELb0ELb1ELb0EEEvNS_16Flash_fwd_paramsE,"",@"SHT_CUDA_INFO"
	.sectionflags	@""
	.align	4


	//----- nvinfo : EIATTR_CUDA_API_VERSION
	.align		4
        /*0000*/ 	.byte	0x04, 0x37
        /*0002*/ 	.short	(.L_1080 - .L_1079)
.L_1079:
        /*0004*/ 	.word	0x00000082


	//----- nvinfo : EIATTR_SW2861232_WAR
	.align		4
.L_1080:
        /*0008*/ 	.byte	0x01, 0x35
	.zero		2


	//----- nvinfo : EIATTR_PARAM_CBANK
	.align		4
        /*000c*/ 	.byte	0x04, 0x0a
        /*000e*/ 	.short	(.L_1082 - .L_1081)
	.align		4
.L_1081:
        /*0010*/ 	.word	index@(.nv.constant0._ZN5flash24flash_fwd_splitkv_kernelI23Flash_fwd_kernel_traitsILi128ELi64ELi128ELi4ELb0ELb0EN7cutlass6half_tE19Flash_kernel_traitsILi128ELi64ELi128ELi4ES3_EELb1ELb0ELb0ELb0ELb1ELb0ELb1ELb0EEEvNS_16Flash_fwd_paramsE)
        /*0014*/ 	.short	0x0160
        /*0016*/ 	.short	0x01d0


	//----- nvinfo : EIATTR_CBANK_PARAM_SIZE
	.align		4
.L_1082:
        /*0018*/ 	.byte	0x03, 0x19
        /*001a*/ 	.short	0x01d0


	//----- nvinfo : EIATTR_KPARAM_INFO
	.align		4
        /*001c*/ 	.byte	0x04, 0x17
        /*001e*/ 	.short	(.L_1084 - .L_1083)
.L_1083:
        /*0020*/ 	.word	0x00000000
        /*0024*/ 	.short	0x0000
        /*0026*/ 	.short	0x0000
        /*0028*/ 	.byte	0x00, 0xf0, 0x41, 0x07


	//----- nvinfo : EIATTR_MAXREG_COUNT
	.align		4
.L_1084:
        /*002c*/ 	.byte	0x03, 0x1b
        /*002e*/ 	.short	0x00ff


	//----- nvinfo : EIATTR_NUM_BARRIERS
	.align		4
        /*0030*/ 	.byte	0x02, 0x4c
        /*0032*/ 	.byte	0x01
	.zero		1


	//----- nvinfo : EIATTR_MERCURY_ISA_VERSION
	.align		4
        /*0034*/ 	.byte	0x03, 0x5f
        /*0036*/ 	.short	0x0000


	//----- nvinfo : EIATTR_COOP_GROUP_MASK_REGIDS
	.align		4
        /*0038*/ 	.byte	0x04, 0x29
        /*003a*/ 	.short	(.L_1086 - .L_1085)


	//   ....[0]....
.L_1085:
        /*003c*/ 	.word	0xffffffff


	//   ....[1]....
        /*0040*/ 	.word	0xffffffff


	//   ....[2]....
        /*0044*/ 	.word	0xffffffff


	//   ....[3]....
        /*0048*/ 	.word	0xffffffff


	//   ....[4]....
        /*004c*/ 	.word	0xffffffff


	//   ....[5]....
        /*0050*/ 	.word	0xffffffff


	//   ....[6]....
        /*0054*/ 	.word	0xffffffff


	//   ....[7]....
        /*0058*/ 	.word	0xffffffff


	//   ....[8]....
        /*005c*/ 	.word	0xffffffff


	//   ....[9]....
        /*0060*/ 	.word	0xffffffff


	//   ....[10]....
        /*0064*/ 	.word	0xffffffff


	//   ....[11]....
        /*0068*/ 	.word	0xffffffff


	//   ....[12]....
        /*006c*/ 	.word	0xffffffff


	//   ....[13]....
        /*0070*/ 	.word	0xffffffff


	//   ....[14]....
        /*0074*/ 	.word	0xffffffff


	//   ....[15]....
        /*0078*/ 	.word	0xffffffff


	//----- nvinfo : EIATTR_COOP_GROUP_INSTR_OFFSETS
	.align		4
.L_1086:
        /*007c*/ 	.byte	0x04, 0x28
        /*007e*/ 	.short	(.L_1088 - .L_1087)


	//   ....[0]....
.L_1087:
        /*0080*/ 	.word	0x00004dd0


	//   ....[1]....
        /*0084*/ 	.word	0x00004e70


	//   ....[2]....
        /*0088*/ 	.word	0x00004e90


	//   ....[3]....
        /*008c*/ 	.word	0x00004eb0


	//   ....[4]....
        /*0090*/ 	.word	0x00009130


	//   ....[5]....
        /*0094*/ 	.word	0x00009140


	//   ....[6]....
        /*0098*/ 	.word	0x00009170


	//   ....[7]....
        /*009c*/ 	.word	0x00009180


	//   ....[8]....
        /*00a0*/ 	.word	0x0000cef0


	//   ....[9]....
        /*00a4*/ 	.word	0x0000cf10


	//   ....[10]....
        /*00a8*/ 	.word	0x0000cf40


	//   ....[11]....
        /*00ac*/ 	.word	0x0000cf50


	//   ....[12]....
        /*00b0*/ 	.word	0x0000ee60


	//   ....[13]....
        /*00b4*/ 	.word	0x0000eea0


	//   ....[14]....
        /*00b8*/ 	.word	0x0000ef10


	//   ....[15]....
        /*00bc*/ 	.word	0x0000ef30


	//----- nvinfo : EIATTR_EXIT_INSTR_OFFSETS
	.align		4
.L_1088:
        /*00c0*/ 	.byte	0x04, 0x1c
        /*00c2*/ 	.short	(.L_1090 - .L_1089)


	//   ....[0]....
.L_1089:
        /*00c4*/ 	.word	0x00000410


	//   ....[1]....
        /*00c8*/ 	.word	0x00000bd0


	//   ....[2]....
        /*00cc*/ 	.word	0x00000c00


	//   ....[3]....
        /*00d0*/ 	.word	0x0000fdd0


	//   ....[4]....
        /*00d4*/ 	.word	0x0000fe00


	//----- nvinfo : EIATTR_CTAIDZ_USED
	.align		4
.L_1090:
        /*00d8*/ 	.byte	0x01, 0x04
	.zero		2


	//----- nvinfo : EIATTR_CRS_STACK_SIZE
	.align		4
        /*00dc*/ 	.byte	0x04, 0x1e
        /*00de*/ 	.short	(.L_1092 - .L_1091)
.L_1091:
        /*00e0*/ 	.word	0x00000000
.L_1092:


//--------------------- .nv.info._ZN5flash24flash_fwd_splitkv_kernelI23Flash_fwd_kernel_traitsILi128ELi64ELi128ELi4ELb0ELb0EN7cutlass6half_tE19Flash_kernel_traitsILi128ELi64ELi128ELi4ES3_EELb1ELb0ELb0ELb0ELb1ELb1ELb1ELb0EEEvNS_16Flash_fwd_paramsE --------------------------
	.section	.nv.info._ZN5flash24flash_fwd_splitkv_kernelI23Flash_fwd_kernel_traitsILi128ELi64ELi128ELi4ELb0ELb0EN7cutlass6half_tE19Flash_kernel_traitsILi128ELi64ELi128ELi4ES3_EELb1ELb0ELb0ELb0ELb1ELb1ELb1ELb0EEEvNS_16Flash_fwd_paramsE,"",@"SHT_CUDA_INFO"
	.sectionflags	@""
	.align	4


	//----- nvinfo : EIATTR_CUDA_API_VERSION
	.align		4
        /*0000*/ 	.byte	0x04, 0x37
        /*0002*/ 	.short	(.L_1094 - .L_1093)
.L_1093:
        /*0004*/ 	.word	0x00000082


	//----- nvinfo : EIATTR_SW2861232_WAR
	.align		4
.L_1094:
        /*0008*/ 	.byte	0x01, 0x35
	.zero		2


	//----- nvinfo : EIATTR_PARAM_CBANK
	.align		4
        /*000c*/ 	.byte	0x04, 0x0a
        /*000e*/ 	.short	(.L_1096 - .L_1095)
	.align		4
.L_1095:
        /*0010*/ 	.word	index@(.nv.constant0._ZN5flash24flash_fwd_splitkv_kernelI23Flash_fwd_kernel_traitsILi128ELi64ELi128ELi4ELb0ELb0EN7cutlass6half_tE19Flash_kernel_traitsILi128ELi64ELi128ELi4ES3_EELb1ELb0ELb0ELb0ELb1ELb1ELb1ELb0EEEvNS_16Flash_fwd_paramsE)
        /*0014*/ 	.short	0x0160
        /*0016*/ 	.short	0x01d0


	//----- nvinfo : EIATTR_CBANK_PARAM_SIZE
	.align		4
.L_1096:
        /*0018*/ 	.byte	0x03, 0x19
        /*001a*/ 	.short	0x01d0


	//----- nvinfo : EIATTR_KPARAM_INFO
	.align		4
        /*001c*/ 	.byte	0x04, 0x17
        /*001e*/ 	.short	(.L_1098 - .L_1097)
.L_1097:
        /*0020*/ 	.word	0x00000000
        /*0024*/ 	.short	0x0000
        /*0026*/ 	.short	0x0000
        /*0028*/ 	.byte	0x00, 0xf0, 0x41, 0x07


	//----- nvinfo : EIATTR_MAXREG_COUNT
	.align		4
.L_1098:
        /*002c*/ 	.byte	0x03, 0x1b
        /*002e*/ 	.short	0x00ff


	//----- nvinfo : EIATTR_NUM_BARRIERS
	.align		4
        /*0030*/ 	.byte	0x02, 0x4c
        /*0032*/ 	.byte	0x01
	.zero		1


	//----- nvinfo : EIATTR_MERCURY_ISA_VERSION
	.align		4
        /*0034*/ 	.byte	0x03, 0x5f
        /*0036*/ 	.short	0x0000


	//----- nvinfo : EIATTR_COOP_GROUP_MASK_REGIDS
	.align		4
        /*0038*/ 	.byte	0x04, 0x29
        /*003a*/ 	.short	(.L_1100 - .L_1099)


	//   ....[0]....
.L_1099:
        /*003c*/ 	.word	0xffffffff


	//   ....[1]....
        /*0040*/ 	.word	0xffffffff


	//   ....[2]....
        /*0044*/ 	.word	0xffffffff


	//   ....[3]....
        /*0048*/ 	.word	0xffffffff


	//   ....[4]....
        /*004c*/ 	.word	0xffffffff


	//   ....[5]....
        /*0050*/ 	.word	0xffffffff


	//   ....[6]....
        /*0054*/ 	.word	0xffffffff


	//   ....[7]....
        /*0058*/ 	.word	0xffffffff


	//   ....[8]....
        /*005c*/ 	.word	0xffffffff


	//   ....[9]....
        /*0060*/ 	.word	0xffffffff


	//   ....[10]....
        /*0064*/ 	.word	0xffffffff


	//   ....[11]....
        /*0068*/ 	.word	0xffffffff


	//   ....[12]....
        /*006c*/ 	.word	0xffffffff


	//   ....[13]....
        /*0070*/ 	.word	0xffffffff


	//   ....[14]....
        /*0074*/ 	.word	0xffffffff


	//   ....[15]....
        /*0078*/ 	.word	0xffffffff


	//----- nvinfo : EIATTR_COOP_GROUP_INSTR_OFFSETS
	.align		4
.L_1100:
        /*007c*/ 	.byte	0x04, 0x28
        /*007e*/ 	.short	(.L_1102 - .L_1101)


	//   ....[0]....
.L_1101:
        /*0080*/ 	.word	0x00005580


	//   ....[1]....
        /*0084*/ 	.word	0x000056a0


	//   ....[2]....
        /*0088*/ 	.word	0x000056b0


	//   ....[3]....
        /*008c*/ 	.word	0x00005700


	//   ....[4]....
        /*0090*/ 	.word	0x0000a140


	//   ....[5]....
        /*0094*/ 	.word	0x0000a150


	//   ....[6]....
        /*0098*/ 	.word	0x0000a180


	//   ....[7]....
        /*009c*/ 	.word	0x0000a190


	//   ....[8]....
        /*00a0*/ 	.word	0x0000e770


	//   ....[9]....
        /*00a4*/ 	.word	0x0000e780


	//   ....[10]....
        /*00a8*/ 	.word	0x0000e7b0


	//   ....[11]....
        /*00ac*/ 	.word	0x0000e7c0


	//   ....[12]....
        /*00b0*/ 	.word	0x00010680


	//   ....[13]....
        /*00b4*/ 	.word	0x000106c0


	//   ....[14]....
        /*00b8*/ 	.word	0x00010730


	//   ....[15]....
        /*00bc*/ 	.word	0x00010750


	//----- nvinfo : EIATTR_EXIT_INSTR_OFFSETS
	.align		4
.L_1102:
        /*00c0*/ 	.byte	0x04, 0x1c
        /*00c2*/ 	.short	(.L_1104 - .L_1103)


	//   ....[0]....
.L_1103:
        /*00c4*/ 	.word	0x00000410


	//   ....[1]....
        /*00c8*/ 	.word	0x00000bd0


	//   ....[2]....
        /*00cc*/ 	.word	0x00000c00


	//   ....[3]....
        /*00d0*/ 	.word	0x000115f0


	//   ....[4]....
        /*00d4*/ 	.word	0x00011620


	//----- nvinfo : EIATTR_CTAIDZ_USED
	.align		4
.L_1104:
        /*00d8*/ 	.byte	0x01, 0x04
	.zero		2


	//----- nvinfo : EIATTR_CRS_STACK_SIZE
	.align		4
        /*00dc*/ 	.byte	0x04, 0x1e
        /*00de*/ 	.short	(.L_1106 - .L_1105)
.L_1105:
        /*00e0*/ 	.word	0x00000000
.L_1106:


//--------------------- .nv.info._ZN5flash24flash_fwd_splitkv_kernelI23Flash_fwd_kernel_traitsILi128ELi64ELi128ELi4ELb0ELb0EN7cutlass6half_tE19Flash_kernel_traitsILi128ELi64ELi128ELi4ES3_EELb1ELb0ELb1ELb0ELb0ELb0ELb1ELb0EEEvNS_16Flash_fwd_paramsE --------------------------
	.section	.nv.info._ZN5flash24flash_fwd_splitkv_kernelI23Flash_fwd_kernel_traitsILi128ELi64ELi128ELi4ELb0ELb0EN7cutlass6half_tE19Flash_kernel_traitsILi128ELi64ELi128ELi4ES3_EELb1ELb0ELb1ELb0ELb0ELb0ELb1ELb0EEEvNS_16Flash_fwd_paramsE,"",@"SHT_CUDA_INFO"
	.sectionflags	@""
	.align	4


	//----- nvinfo : EIATTR_CUDA_API_VERSION
	.align		4
        /*0000*/ 	.byte	0x04, 0x37
        /*0002*/ 	.short	(.L_1108 - .L_1107)
.L_1107:
        /*0004*/ 	.word	0x00000082


	//----- nvinfo : EIATTR_SW2861232_WAR
	.align		4
.L_1108:
        /*0008*/ 	.byte	0x01, 0x35
	.zero		2


	//----- nvinfo : EIATTR_PARAM_CBANK
	.align		4
        /*000c*/ 	.byte	0x04, 0x0a
        /*000e*/ 	.short	(.L_1110 - .L_1109)
	.align		4
.L_1109:
        /*0010*/ 	.word	index@(.nv.constant0._ZN5flash24flash_fwd_splitkv_kernelI23Flash_fwd_kernel_traitsILi128ELi64ELi128ELi4ELb0ELb0EN7cutlass6half_tE19Flash_kernel_traitsILi128ELi64ELi128ELi4ES3_EELb1ELb0ELb1ELb0ELb0ELb0ELb1ELb0EEEvNS_16Flash_fwd_paramsE)
        /*0014*/ 	.short	0x0160
        /*0016*/ 	.short	0x01d0


	//----- nvinfo : EIATTR_CBANK_PARAM_SIZE
	.align		4
.L_1110:
        /*0018*/ 	.byte	0x03, 0x19
        /*001a*/ 	.short	0x01d0


	//----- nvinfo : EIATTR_KPARAM_INFO
	.align		4
        /*001c*/ 	.byte	0x04, 0x17
        /*001e*/ 	.short	(.L_1112 - .L_1111)
.L_1111:
        /*0020*/ 	.word	0x00000000
        /*0024*/ 	.short	0x0000
        /*0026*/ 	.short	0x0000
        /*0028*/ 	.byte	0x00, 0xf0, 0x41, 0x07


	//----- nvinfo : EIATTR_MAXREG_COUNT
	.align		4
.L_1112:
        /*002c*/ 	.byte	0x03, 0x1b
        /*002e*/ 	.short	0x00ff


	//----- nvinfo : EIATTR_NUM_BARRIERS
	.align		4
        /*0030*/ 	.byte	0x02, 0x4c
        /*0032*/ 	.byte	0x01
	.zero		1


	//----- nvinfo : EIATTR_MERCURY_ISA_VERSION
	.align		4
        /*0034*/ 	.byte	0x03, 0x5f
        /*0036*/ 	.short	0x0000


	//----- nvinfo : EIATTR_COOP_GROUP_MASK_REGIDS
	.align		4
        /*0038*/ 	.byte	0x04, 0x29
        /*003a*/ 	.short	(.L_1114 - .L_1113)


	//   ....[0]....
.L_1113:
        /*003c*/ 	.word	0xffffffff


	//   ....[1]....
        /*0040*/ 	.word	0xffffffff


	//   ....[2]....
        /*0044*/ 	.word	0xffffffff


	//   ....[3]....
        /*0048*/ 	.word	0xffffffff


	//   ....[4]....
        /*004c*/ 	.word	0xffffffff


	//   ....[5]....
        /*0050*/ 	.word	0xffffffff


	//   ....[6]....
        /*0054*/ 	.word	0xffffffff


	//   ....[7]....
        /*0058*/ 	.word	0xffffffff


	//   ....[8]....
        /*005c*/ 	.word	0xffffffff


	//   ....[9]....
        /*0060*/ 	.word	0xffffffff


	//   ....[10]....
        /*0064*/ 	.word	0xffffffff


	//   ....[11]....
        /*0068*/ 	.word	0xffffffff


	//   ....[12]....
        /*006c*/ 	.word	0xffffffff


	//   ....[13]....
        /*0070*/ 	.word	0xffffffff


	//   ....[14]....
        /*0074*/ 	.word	0xffffffff


	//   ....[15]....
        /*0078*/ 	.word	0xffffffff


	//----- nvinfo : EIATTR_COOP_GROUP_INSTR_OFFSETS
	.align		4
.L_1114:
        /*007c*/ 	.byte	0x04, 0x28
        /*007e*/ 	.short	(.L_1116 - .L_1115)


	//   ....[0]....
.L_1115:
        /*0080*/ 	.word	0x00007100


	//   ....[1]....
        /*0084*/ 	.word	0x00007120


	//   ....[2]....
        /*0088*/ 	.word	0x000071c0


	//   ....[3]....
        /*008c*/ 	.word	0x000071d0


	//   ....[4]....
        /*0090*/ 	.word	0x0000c7c0


	//   ....[5]....
        /*0094*/ 	.word	0x0000c7d0


	//   ....[6]....
        /*0098*/ 	.word	0x0000c800


	//   ....[7]....
        /*009c*/ 	.word	0x0000c810


	//   ....[8]....
        /*00a0*/ 	.word	0x00011950


	//   ....[9]....
        /*00a4*/ 	.word	0x00011970


	//   ....[10]....
        /*00a8*/ 	.word	0x00011990


	//   ....[11]....
        /*00ac*/ 	.word	0x000119b0


	//   ....[12]....
        /*00b0*/ 	.word	0x000138c0


	//   ....[13]....
        /*00b4*/ 	.word	0x00013910


	//   ....[14]....
        /*00b8*/ 	.word	0x00013950


	//   ....[15]....
        /*00bc*/ 	.word	0x00013990


	//----- nvinfo : EIATTR_EXIT_INSTR_OFFSETS
	.align		4
.L_1116:
        /*00c0*/ 	.byte	0x04, 0x1c
        /*00c2*/ 	.short	(.L_1118 - .L_1117)


	//   ....[0]....
.L_1117:
        /*00c4*/ 	.word	0x00000410


	//   ....[1]....
        /*00c8*/ 	.word	0x00000e50


	//   ....[2]....
        /*00cc*/ 	.word	0x00000e80


	//   ....[3]....
        /*00d0*/ 	.word	0x00014b50


	//   ....[4]....
        /*00d4*/ 	.word	0x00014b90


	//   ....[5]....
        /*00d8*/ 	.word	0x00014bb0


	//----- nvinfo : EIATTR_CTAIDZ_USED
	.align		4
.L_1118:
        /*00dc*/ 	.byte	0x01, 0x04
	.zero		2


	//----- nvinfo : EIATTR_CRS_STACK_SIZE
	.align		4
        /*00e0*/ 	.byte	0x04, 0x1e
        /*00e2*/ 	.short	(.L_1120 - .L_1119)
.L_1119:
        /*00e4*/ 	.word	0x00000000
.L_1120:


//--------------------- .nv.info._ZN5flash24flash_fwd_splitkv_kernelI23Flash_fwd_kernel_traitsILi128ELi64ELi128ELi4ELb0ELb0EN7cutlass6half_tE19Flash_kernel_traitsILi128ELi64ELi128ELi4ES3_EELb1ELb0ELb1ELb0ELb0ELb1ELb1ELb0EEEvNS_16Flash_fwd_paramsE --------------------------
	.section	.nv.info._ZN5flash24flash_fwd_splitkv_kernelI23Flash_fwd_kernel_traitsILi128ELi64ELi128ELi4ELb0ELb0EN7cutlass6half_tE19Flash_kernel_traitsILi128ELi64ELi128ELi4ES3_EELb1ELb0ELb1ELb0ELb0ELb1ELb1ELb0EEEvNS_16Flash_fwd_paramsE,"",@"SHT_CUDA_INFO"
	.sectionflags	@""
	.align	4


	//----- nvinfo : EIATTR_CUDA_API_VERSION
	.align		4
        /*0000*/ 	.byte	0x04, 0x37
        /*0002*/ 	.short	(.L_1122 - .L_1121)
.L_1121:
        /*0004*/ 	.word	0x00000082


	//----- nvinfo : EIATTR_SW2861232_WAR
	.align		4
.L_1122:
        /*0008*/ 	.byte	0x01, 0x35
	.zero		2


	//----- nvinfo : EIATTR_PARAM_CBANK
	.align		4
        /*000c*/ 	.byte	0x04, 0x0a
        /*000e*/ 	.short	(.L_1124 - .L_1123)
	.align		4
.L_1123:
        /*0010*/ 	.word	index@(.nv.constant0._ZN5flash24flash_fwd_splitkv_kernelI23Flash_fwd_kernel_traitsILi128ELi64ELi128ELi4ELb0ELb0EN7cutlass6half_tE19Flash_kernel_traitsILi128ELi64ELi128ELi4ES3_EELb1ELb0ELb1ELb0ELb0ELb1ELb1ELb0EEEvNS_16Flash_fwd_paramsE)
        /*0014*/ 	.short	0x0160
        /*0016*/ 	.short	0x01d0


	//----- nvinfo : EIATTR_CBANK_PARAM_SIZE
	.align		4
.L_1124:
        /*0018*/ 	.byte	0x03, 0x19
        /*001a*/ 	.short	0x01d0


	//----- nvinfo : EIATTR_KPARAM_INFO
	.align		4
        /*001c*/ 	.byte	0x04, 0x17
        /*001e*/ 	.short	(.L_1126 - .L_1125)
.L_1125:
        /*0020*/ 	.word	0x00000000
        /*0024*/ 	.short	0x0000
        /*0026*/ 	.short	0x0000
        /*0028*/ 	.byte	0x00, 0xf0, 0x41, 0x07


	//----- nvinfo : EIATTR_MAXREG_COUNT
	.align		4
.L_1126:
        /*002c*/ 	.byte	0x03, 0x1b
        /*002e*/ 	.short	0x00ff


	//----- nvinfo : EIATTR_NUM_BARRIERS
	.align		4
        /*0030*/ 	.byte	0x02, 0x4c
        /*0032*/ 	.byte	0x01
	.zero		1


	//----- nvinfo : EIATTR_MERCURY_ISA_VERSION
	.align		4
        /*0034*/ 	.byte	0x03, 0x5f
        /*0036*/ 	.short	0x0000


	//----- nvinfo : EIATTR_COOP_GROUP_MASK_REGIDS
	.align		4
        /*0038*/ 	.byte	0x04, 0x29
        /*003a*/ 	.short	(.L_1128 - .L_1127)


	//   ....[0]....
.L_1127:
        /*003c*/ 	.word	0xffffffff


	//   ....[1]....
        /*0040*/ 	.word	0xffffffff


	//   ....[2]....
        /*0044*/ 	.word	0xffffffff


	//   ....[3]....
        /*0048*/ 	.word	0xffffffff


	//   ....[4]....
        /*004c*/ 	.word	0xffffffff


	//   ....[5]....
        /*0050*/ 	.word	0xffffffff


	//   ....[6]....
        /*0054*/ 	.word	0xffffffff


	//   ....[7]....
        /*0058*/ 	.word	0xffffffff


	//   ....[8]....
        /*005c*/ 	.word	0xffffffff


	//   ....[9]....
        /*0060*/ 	.word	0xffffffff


	//   ....[10]....
        /*0064*/ 	.word	0xffffffff


	//   ....[11]....
        /*0068*/ 	.word	0xffffffff


	//   ....[12]....
        /*006c*/ 	.word	0xffffffff


	//   ....[13]....
        /*0070*/ 	.word	0xffffffff


	//   ....[14]....
        /*0074*/ 	.word	0xffffffff


	//   ....[15]....
        /*0078*/ 	.word	0xffffffff


	//----- nvinfo : EIATTR_COOP_GROUP_INSTR_OFFSETS
	.align		4
.L_1128:
        /*007c*/ 	.byte	0x04, 0x28
        /*007e*/ 	.short	(.L_1130 - .L_1129)


	//   ....[0]....
.L_1129:
        /*0080*/ 	.word	0x00007bc0


	//   ....[1]....
        /*0084*/ 	.word	0x00007c70


	//   ....[2]....
        /*0088*/ 	.word	0x00007c80


	//   ....[3]....
        /*008c*/ 	.word	0x00007d00


	//   ....[4]....
        /*0090*/ 	.word	0x0000da80


	//   ....[5]....
        /*0094*/ 	.word	0x0000da90


	//   ....[6]....
        /*0098*/ 	.word	0x0000dac0


	//   ....[7]....
        /*009c*/ 	.word	0x0000dad0


	//   ....[8]....
        /*00a0*/ 	.word	0x00013480


	//   ....[9]....
        /*00a4*/ 	.word	0x00013490


	//   ....[10]....
        /*00a8*/ 	.word	0x000134b0


	//   ....[11]....
        /*00ac*/ 	.word	0x000134d0


	//   ....[12]....
        /*00b0*/ 	.word	0x00015390


	//   ....[13]....
        /*00b4*/ 	.word	0x000153d0


	//   ....[14]....
        /*00b8*/ 	.word	0x00015420


	//   ....[15]....
        /*00bc*/ 	.word	0x00015430


	//----- nvinfo : EIATTR_EXIT_INSTR_OFFSETS
	.align		4
.L_1130:
        /*00c0*/ 	.byte	0x04, 0x1c
        /*00c2*/ 	.short	(.L_1132 - .L_1131)


	//   ....[0]....
.L_1131:
        /*00c4*/ 	.word	0x00000410


	//   ....[1]....
        /*00c8*/ 	.word	0x00000e60


	//   ....[2]....
        /*00cc*/ 	.word	0x00000e90


	//   ....[3]....
        /*00d0*/ 	.word	0x00016620


	//   ....[4]....
        /*00d4*/ 	.word	0x00016660


	//   ....[5]....
        /*00d8*/ 	.word	0x00016680


	//----- nvinfo : EIATTR_CTAIDZ_USED
	.align		4
.L_1132:
        /*00dc*/ 	.byte	0x01, 0x04
	.zero		2


	//----- nvinfo : EIATTR_CRS_STACK_SIZE
	.align		4
        /*00e0*/ 	.byte	0x04, 0x1e
        /*00e2*/ 	.short	(.L_1134 - .L_1133)
.L_1133:
        /*00e4*/ 	.word	0x00000000
.L_1134:


//--------------------- .nv.info._ZN5flash24flash_fwd_splitkv_kernelI23Flash_fwd_kernel_traitsILi128ELi64ELi128ELi4ELb0ELb0EN7cutlass6half_tE19Flash_kernel_traitsILi128ELi64ELi128ELi4ES3_EELb1ELb0ELb0ELb0ELb1ELb0ELb1ELb1EEEvNS_16Flash_fwd_paramsE --------------------------
	.section	.nv.info._ZN5flash24flash_fwd_splitkv_kernelI23Flash_fwd_kernel_traitsILi128ELi64ELi128ELi4ELb0ELb0EN7cutlass6half_tE19Flash_kernel_traitsILi128ELi64ELi128ELi4ES3_EELb1ELb0ELb0ELb0ELb1ELb0ELb1ELb1EEEvNS_16Flash_fwd_paramsE,"",@"SHT_CUDA_INFO"
	.sectionflags	@""
	.align	4


	//----- nvinfo : EIATTR_CUDA_API_VERSION
	.align		4
        /*0000*/ 	.byte	0x04, 0x37
        /*0002*/ 	.short	(.L_1136 - .L_1135)
.L_1135:
        /*0004*/ 	.word	0x00000082


	//----- nvinfo : EIATTR_SW2861232_WAR
	.align		4
.L_1136:
        /*0008*/ 	.byte	0x01, 0x35
	.zero		2


	//----- nvinfo : EIATTR_PARAM_CBANK
	.align		4
        /*000c*/ 	.byte	0x04, 0x0a
        /*000e*/ 	.short	(.L_1138 - .L_1137)
	.align		4
.L_1137:
        /*0010*/ 	.word	index@(.nv.constant0._ZN5flash24flash_fwd_splitkv_kernelI23Flash_fwd_kernel_traitsILi128ELi64ELi128ELi4ELb0ELb0EN7cutlass6half_tE19Flash_kernel_traitsILi128ELi64ELi128ELi4ES3_EELb1ELb0ELb0ELb0ELb1ELb0ELb1ELb1EEEvNS_16Flash_fwd_paramsE)
        /*0014*/ 	.short	0x0160
        /*0016*/ 	.short	0x01d0


	//----- nvinfo : EIATTR_CBANK_PARAM_SIZE
	.align		4
.L_1138:
        /*0018*/ 	.byte	0x03, 0x19
        /*001a*/ 	.short	0x01d0


	//----- nvinfo : EIATTR_KPARAM_INFO
	.align		4
        /*001c*/ 	.byte	0x04, 0x17
        /*001e*/ 	.short	(.L_1140 - .L_1139)
.L_1139:
        /*0020*/ 	.word	0x00000000
        /*0024*/ 	.short	0x0000
        /*0026*/ 	.short	0x0000
        /*0028*/ 	.byte	0x00, 0xf0, 0x41, 0x07


	//----- nvinfo : EIATTR_MAXREG_COUNT
	.align		4
.L_1140:
        /*002c*/ 	.byte	0x03, 0x1b
        /*002e*/ 	.short	0x00ff


	//----- nvinfo : EIATTR_NUM_BARRIERS
	.align		4
        /*0030*/ 	.byte	0x02, 0x4c
        /*0032*/ 	.byte	0x01
	.zero		1


	//----- nvinfo : EIATTR_MERCURY_ISA_VERSION
	.align		4
        /*0034*/ 	.byte	0x03, 0x5f
        /*0036*/ 	.short	0x0000


	//----- nvinfo : EIATTR_COOP_GROUP_MASK_REGIDS
	.align		4
        /*0038*/ 	.byte	0x04, 0x29
        /*003a*/ 	.short	(.L_1142 - .L_1141)


	//   ....[0]....
.L_1141:
        /*003c*/ 	.word	0xffffffff


	//   ....[1]....
        /*0040*/ 	.word	0xffffffff


	//   ....[2]....
        /*0044*/ 	.word	0xffffffff


	//   ....[3]....
        /*0048*/ 	.word	0xffffffff


	//   ....[4]....
        /*004c*/ 	.word	0xffffffff


	//   ....[5]....
        /*0050*/ 	.word	0xffffffff


	//   ....[6]....
        /*0054*/ 	.word	0xffffffff


	//   ....[7]....
        /*0058*/ 	.word	0xffffffff


	//   ....[8]....
        /*005c*/ 	.word	0xffffffff


	//   ....[9]....
        /*0060*/ 	.word	0xffffffff


	//   ....[10]....
        /*0064*/ 	.word	0xffffffff


	//   ....[11]....
        /*0068*/ 	.word	0xffffffff


	//   ....[12]....
        /*006c*/ 	.word	0xffffffff


	//   ....[13]....
        /*0070*/ 	.word	0xffffffff


	//   ....[14]....
        /*0074*/ 	.word	0xffffffff


	//   ....[15]....
        /*0078*/ 	.word	0xffffffff


	//----- nvinfo : EIATTR_COOP_GROUP_INSTR_OFFSETS
	.align		4
.L_1142:
        /*007c*/ 	.byte	0x04, 0x28
        /*007e*/ 	.short	(.L_1144 - .L_1143)


	//   ....[0]....
.L_1143:
        /*0080*/ 	.word	0x000155f0


	//   ....[1]....
        /*0084*/ 	.word	0x00015610


	//   ....[2]....
        /*0088*/ 	.word	0x000156b0


	//   ....[3]....
        /*008c*/ 	.word	0x000156c0


	//   ....[4]....
        /*0090*/ 	.word	0x000199b0


	//   ....[5]....
        /*0094*/ 	.word	0x000199c0


	//   ....[6]....
        /*0098*/ 	.word	0x000199f0


	//   ....[7]....
        /*009c*/ 	.word	0x00019a00


	//   ....[8]....
        /*00a0*/ 	.word	0x0001d770


	//   ....[9]....
        /*00a4*/ 	.word	0x0001d790


	//   ....[10]....
        /*00a8*/ 	.word	0x0001d7c0


	//   ....[11]....
        /*00ac*/ 	.word	0x0001d7d0


	//   ....[12]....
        /*00b0*/ 	.word	0x0001f6e0


	//   ....[13]....
        /*00b4*/ 	.word	0x0001f720


	//   ....[14]....
        /*00b8*/ 	.word	0x0001f7b0


	//   ....[15]....
        /*00bc*/ 	.word	0x0001f7c0


	//----- nvinfo : EIATTR_EXIT_INSTR_OFFSETS
	.align		4
.L_1144:
        /*00c0*/ 	.byte	0x04, 0x1c
        /*00c2*/ 	.short	(.L_1146 - .L_1145)


	//   ....[0]....
.L_1145:
        /*00c4*/ 	.word	0x00000420


	//   ....[1]....
        /*00c8*/ 	.word	0x00000c00


	//   ....[2]....
        /*00cc*/ 	.word	0x00000c30


	//   ....[3]....
        /*00d0*/ 	.word	0x00020670


	//   ....[4]....
        /*00d4*/ 	.word	0x000206a0


	//----- nvinfo : EIATTR_CTAIDZ_USED
	.align		4
.L_1146:
        /*00d8*/ 	.byte	0x01, 0x04
	.zero		2


	//----- nvinfo : EIATTR_CRS_STACK_SIZE
	.align		4
        /*00dc*/ 	.byte	0x04, 0x1e
        /*00de*/ 	.short	(.L_1148 - .L_1147)
.L_1147:
        /*00e0*/ 	.word	0x00000000
.L_1148:


//--------------------- .nv.info._ZN5flash24flash_fwd_splitkv_kernelI23Flash_fwd_kernel_traitsILi128ELi64ELi128ELi4ELb0ELb0EN7cutlass6half_tE19Flash_kernel_traitsILi128ELi64ELi128ELi4ES3_EELb1ELb0ELb0ELb0ELb1ELb1ELb1ELb1EEEvNS_16Flash_fwd_paramsE --------------------------
	.section	.nv.info._ZN5flash24flash_fwd_splitkv_kernelI23Flash_fwd_kernel_traitsILi128ELi64ELi128ELi4ELb0ELb0EN7cutlass6half_tE19Flash_kernel_traitsILi128ELi64ELi128ELi4ES3_EELb1ELb0ELb0ELb0ELb1ELb1ELb1ELb1EEEvNS_16Flash_fwd_paramsE,"",@"SHT_CUDA_INFO"
	.sectionflags	@""
	.align	4


	//----- nvinfo : EIATTR_CUDA_API_VERSION
	.align		4
        /*0000*/ 	.byte	0x04, 0x37
        /*0002*/ 	.short	(.L_1150 - .L_1149)
.L_1149:
        /*0004*/ 	.word	0x00000082


	//----- nvinfo : EIATTR_SW2861232_WAR
	.align		4
.L_1150:
        /*0008*/ 	.byte	0x01, 0x35
	.zero		2


	//----- nvinfo : EIATTR_PARAM_CBANK
	.align		4
        /*000c*/ 	.byte	0x04, 0x0a
        /*000e*/ 	.short	(.L_1152 - .L_1151)
	.align		4
.L_1151:
        /*0010*/ 	.word	index@(.nv.constant0._ZN5flash24flash_fwd_splitkv_kernelI23Flash_fwd_kernel_traitsILi128ELi64ELi128ELi4ELb0ELb0EN7cutlass6half_tE19Flash_kernel_traitsILi128ELi64ELi128ELi4ES3_EELb1ELb0ELb0ELb0ELb1ELb1ELb1ELb1EEEvNS_16Flash_fwd_paramsE)
        /*0014*/ 	.short	0x0160
        /*0016*/ 	.short	0x01d0


	//----- nvinfo : EIATTR_CBANK_PARAM_SIZE
	.align		4
.L_1152:
        /*0018*/ 	.byte	0x03, 0x19
        /*001a*/ 	.short	0x01d0


	//----- nvinfo : EIATTR_KPARAM_INFO
	.align		4
        /*001c*/ 	.byte	0x04, 0x17
        /*001e*/ 	.short	(.L_1154 - .L_1153)
.L_1153:
        /*0020*/ 	.word	0x00000000
        /*0024*/ 	.short	0x0000
        /*0026*/ 	.short	0x0000
        /*0028*/ 	.byte	0x00, 0xf0, 0x41, 0x07


	//----- nvinfo : EIATTR_MAXREG_COUNT
	.align		4
.L_1154:
        /*002c*/ 	.byte	0x03, 0x1b
        /*002e*/ 	.short	0x00ff


	//----- nvinfo : EIATTR_NUM_BARRIERS
	.align		4
        /*0030*/ 	.byte	0x02, 0x4c
        /*0032*/ 	.byte	0x01
	.zero		1


	//----- nvinfo : EIATTR_MERCURY_ISA_VERSION
	.align		4
        /*0034*/ 	.byte	0x03, 0x5f
        /*0036*/ 	.short	0x0000


	//----- nvinfo : EIATTR_COOP_GROUP_MASK_REGIDS
	.align		4
        /*0038*/ 	.byte	0x04, 0x29
        /*003a*/ 	.short	(.L_1156 - .L_1155)


	//   ....[0]....
.L_1155:
        /*003c*/ 	.word	0xffffffff


	//   ....[1]....
        /*0040*/ 	.word	0xffffffff


	//   ....[2]....
        /*0044*/ 	.word	0xffffffff


	//   ....[3]....
        /*0048*/ 	.word	0xffffffff


	//   ....[4]....
        /*004c*/ 	.word	0xffffffff


	//   ....[5]....
        /*0050*/ 	.word	0xffffffff


	//   ....[6]....
        /*0054*/ 	.word	0xffffffff


	//   ....[7]....
        /*0058*/ 	.word	0xffffffff


	//   ....[8]....
        /*005c*/ 	.word	0xffffffff


	//   ....[9]....
        /*0060*/ 	.word	0xffffffff


	//   ....[10]....
        /*0064*/ 	.word	0xffffffff


	//   ....[11]....
        /*0068*/ 	.word	0xffffffff


	//   ....[12]....
        /*006c*/ 	.word	0xffffffff


	//   ....[13]....
        /*0070*/ 	.word	0xffffffff


	//   ....[14]....
        /*0074*/ 	.word	0xffffffff


	//   ....[15]....
        /*0078*/ 	.word	0xffffffff


	//----- nvinfo : EIATTR_COOP_GROUP_INSTR_OFFSETS
	.align		4
.L_1156:
        /*007c*/ 	.byte	0x04, 0x28
        /*007e*/ 	.short	(.L_1158 - .L_1157)


	//   ....[0]....
.L_1157:
        /*0080*/ 	.word	0x00015e10


	//   ....[1]....
        /*0084*/ 	.word	0x00015e30


	//   ....[2]....
        /*0088*/ 	.word	0x00015ed0


	//   ....[3]....
        /*008c*/ 	.word	0x00015ee0


	//   ....[4]....
        /*0090*/ 	.word	0x0001aa10


	//   ....[5]....
        /*0094*/ 	.word	0x0001aa20


	//   ....[6]....
        /*0098*/ 	.word	0x0001aa50


	//   ....[7]....
        /*009c*/ 	.word	0x0001aa60


	//   ....[8]....
        /*00a0*/ 	.word	0x0001f040


	//   ....[9]....
        /*00a4*/ 	.word	0x0001f060


	//   ....[10]....
        /*00a8*/ 	.word	0x0001f090


	//   ....[11]....
        /*00ac*/ 	.word	0x0001f0a0


	//   ....[12]....
        /*00b0*/ 	.word	0x00020f60


	//   ....[13]....
        /*00b4*/ 	.word	0x00020fa0


	//   ....[14]....
        /*00b8*/ 	.word	0x00021030


	//   ....[15]....
        /*00bc*/ 	.word	0x00021040


	//----- nvinfo : EIATTR_EXIT_INSTR_OFFSETS
	.align		4
.L_1158:
        /*00c0*/ 	.byte	0x04, 0x1c
        /*00c2*/ 	.short	(.L_1160 - .L_1159)


	//   ....[0]....
.L_1159:
        /*00c4*/ 	.word	0x00000420


	//   ....[1]....
        /*00c8*/ 	.word	0x00000c00


	//   ....[2]....
        /*00cc*/ 	.word	0x00000c30


	//   ....[3]....
        /*00d0*/ 	.word	0x00021ef0


	//   ....[4]....
        /*00d4*/ 	.word	0x00021f20


	//----- nvinfo : EIATTR_CTAIDZ_USED
	.align		4
.L_1160:
        /*00d8*/ 	.byte	0x01, 0x04
	.zero		2


	//----- nvinfo : EIATTR_CRS_STACK_SIZE
	.align		4
        /*00dc*/ 	.byte	0x04, 0x1e
        /*00de*/ 	.short	(.L_1162 - .L_1161)
.L_1161:
        /*00e0*/ 	.word	0x00000000
.L_1162:


//--------------------- .nv.info._ZN5flash24flash_fwd_splitkv_kernelI23Flash_fwd_kernel_traitsILi128ELi64ELi128ELi4ELb0ELb0EN7cutlass6half_tE19Flash_kernel_traitsILi128ELi64ELi128ELi4ES3_EELb1ELb0ELb1ELb0ELb0ELb0ELb1ELb1EEEvNS_16Flash_fwd_paramsE --------------------------
	.section	.nv.info._ZN5flash24flash_fwd_splitkv_kernelI23Flash_fwd_kernel_traitsILi128ELi64ELi128ELi4ELb0ELb0EN7cutlass6half_tE19Flash_kernel_traitsILi128ELi64ELi128ELi4ES3_EELb1ELb0ELb1ELb0ELb0ELb0ELb1ELb1EEEvNS_16Flash_fwd_paramsE,"",@"SHT_CUDA_INFO"
	.sectionflags	@""
	.align	4


	//----- nvinfo : EIATTR_CUDA_API_VERSION
	.align		4
        /*0000*/ 	.byte	0x04, 0x37
        /*0002*/ 	.short	(.L_1164 - .L_1163)
.L_1163:
        /*0004*/ 	.word	0x00000082


	//----- nvinfo : EIATTR_SW2861232_WAR
	.align		4
.L_1164:
        /*0008*/ 	.byte	0x01, 0x35
	.zero		2


	//----- nvinfo : EIATTR_PARAM_CBANK
	.align		4
        /*000c*/ 	.byte	0x04, 0x0a
        /*000e*/ 	.short	(.L_1166 - .L_1165)
	.align		4
.L_1165:
        /*0010*/ 	.word	index@(.nv.constant0._ZN5flash24flash_fwd_splitkv_kernelI23Flash_fwd_kernel_traitsILi128ELi64ELi128ELi4ELb0ELb0EN7cutlass6half_tE19Flash_kernel_traitsILi128ELi64ELi128ELi4ES3_EELb1ELb0ELb1ELb0ELb0ELb0ELb1ELb1EEEvNS_16Flash_fwd_paramsE)
        /*0014*/ 	.short	0x0160
        /*0016*/ 	.short	0x01d0


	//----- nvinfo : EIATTR_CBANK_PARAM_SIZE
	.align		4
.L_1166:
        /*0018*/ 	.byte	0x03, 0x19
        /*001a*/ 	.short	0x01d0


	//----- nvinfo : EIATTR_KPARAM_INFO
	.align		4
        /*001c*/ 	.byte	0x04, 0x17
        /*001e*/ 	.short	(.L_1168 - .L_1167)
.L_1167:
        /*0020*/ 	.word	0x00000000
        /*0024*/ 	.short	0x0000
        /*0026*/ 	.short	0x0000
        /*0028*/ 	.byte	0x00, 0xf0, 0x41, 0x07


	//----- nvinfo : EIATTR_MAXREG_COUNT
	.align		4
.L_1168:
        /*002c*/ 	.byte	0x03, 0x1b
        /*002e*/ 	.short	0x00ff


	//----- nvinfo : EIATTR_NUM_BARRIERS
	.align		4
        /*0030*/ 	.byte	0x02, 0x4c
        /*0032*/ 	.byte	0x01
	.zero		1


	//----- nvinfo : EIATTR_MERCURY_ISA_VERSION
	.align		4
        /*0034*/ 	.byte	0x03, 0x5f
        /*0036*/ 	.short	0x0000


	//----- nvinfo : EIATTR_COOP_GROUP_MASK_REGIDS
	.align		4
        /*0038*/ 	.byte	0x04, 0x29
        /*003a*/ 	.short	(.L_1170 - .L_1169)


	//   ....[0]....
.L_1169:
        /*003c*/ 	.word	0xffffffff


	//   ....[1]....
        /*0040*/ 	.word	0xffffffff


	//   ....[2]....
        /*0044*/ 	.word	0xffffffff


	//   ....[3]....
        /*0048*/ 	.word	0xffffffff


	//   ....[4]....
        /*004c*/ 	.word	0xffffffff


	//   ....[5]....
        /*0050*/ 	.word	0xffffffff


	//   ....[6]....
        /*0054*/ 	.word	0xffffffff


	//   ....[7]....
        /*0058*/ 	.word	0xffffffff


	//   ....[8]....
        /*005c*/ 	.word	0xffffffff


	//   ....[9]....
        /*0060*/ 	.word	0xffffffff


	//   ....[10]....
        /*0064*/ 	.word	0xffffffff


	//   ....[11]....
        /*0068*/ 	.word	0xffffffff


	//   ....[12]....
        /*006c*/ 	.word	0xffffffff


	//   ....[13]....
        /*0070*/ 	.word	0xffffffff


	//   ....[14]....
        /*0074*/ 	.word	0xffffffff


	//   ....[15]....
        /*0078*/ 	.word	0xffffffff


	//   ....[16]....
        /*007c*/ 	.word	0xffffffff


	//   ....[17]....
        /*0080*/ 	.word	0xffffffff


	//   ....[18]....
        /*0084*/ 	.word	0xffffffff


	//   ....[19]....
        /*0088*/ 	.word	0xffffffff


	//----- nvinfo : EIATTR_COOP_GROUP_INSTR_OFFSETS
	.align		4
.L_1170:
        /*008c*/ 	.byte	0x04, 0x28
        /*008e*/ 	.short	(.L_1172 - .L_1171)


	//   ....[0]....
.L_1171:
        /*0090*/ 	.word	0x00019190


	//   ....[1]....
        /*0094*/ 	.word	0x000191f0


	//   ....[2]....
        /*0098*/ 	.word	0x00019210


	//   ....[3]....
        /*009c*/ 	.word	0x00019230


	//   ....[4]....
        /*00a0*/ 	.word	0x0001e680


	//   ....[5]....
        /*00a4*/ 	.word	0x0001e6d0


	//   ....[6]....
        /*00a8*/ 	.word	0x0001e6f0


	//   ....[7]....
        /*00ac*/ 	.word	0x0001e710


	//   ....[8]....
        /*00b0*/ 	.word	0x00023910


	//   ....[9]....
        /*00b4*/ 	.word	0x00023930


	//   ....[10]....
        /*00b8*/ 	.word	0x00023950


	//   ....[11]....
        /*00bc*/ 	.word	0x00023970


	//   ....[12]....
        /*00c0*/ 	.word	0x00025930


	//   ....[13]....
        /*00c4*/ 	.word	0x00025960


	//   ....[14]....
        /*00c8*/ 	.word	0x00025970


	//   ....[15]....
        /*00cc*/ 	.word	0x000259a0


	//   ....[16]....
        /*00d0*/ 	.word	0x00026d70


	//   ....[17]....
        /*00d4*/ 	.word	0x00026dc0


	//   ....[18]....
        /*00d8*/ 	.word	0x00026e10


	//   ....[19]....
        /*00dc*/ 	.word	0x00026e60


	//----- nvinfo : EIATTR_EXIT_INSTR_OFFSETS
	.align		4
.L_1172:
        /*00e0*/ 	.byte	0x04, 0x1c
        /*00e2*/ 	.short	(.L_1174 - .L_1173)


	//   ....[0]....
.L_1173:
        /*00e4*/ 	.word	0x000001f0


	//----- nvinfo : EIATTR_CTAIDZ_USED
	.align		4
.L_1174:
        /*00e8*/ 	.byte	0x01, 0x04
	.zero		2


	//----- nvinfo : EIATTR_CRS_STACK_SIZE
	.align		4
        /*00ec*/ 	.byte	0x04, 0x1e
        /*00ee*/ 	.short	(.L_1176 - .L_1175)
.L_1175:
        /*00f0*/ 	.word	0x00000000
.L_1176:


//--------------------- .nv.info._ZN5flash24flash_fwd_splitkv_kernelI23Flash_fwd_kernel_traitsILi128ELi64ELi128ELi4ELb0ELb0EN7cutlass6half_tE19Flash_kernel_traitsILi128ELi64ELi128ELi4ES3_EELb1ELb0ELb1ELb0ELb0ELb1ELb1ELb1EEEvNS_16Flash_fwd_paramsE --------------------------
	.section	.nv.info._ZN5flash24flash_fwd_splitkv_kernelI23Flash_fwd_kernel_traitsILi128ELi64ELi128ELi4ELb0ELb0EN7cutlass6half_tE19Flash_kernel_traitsILi128ELi64ELi128ELi4ES3_EELb1ELb0ELb1ELb0ELb0ELb1ELb1ELb1EEEvNS_16Flash_fwd_paramsE,"",@"SHT_CUDA_INFO"
	.sectionflags	@""
	.align	4


	//----- nvinfo : EIATTR_CUDA_API_VERSION
	.align		4
        /*0000*/ 	.byte	0x04, 0x37
        /*0002*/ 	.short	(.L_1178 - .L_1177)
.L_1177:
        /*0004*/ 	.word	0x00000082


	//----- nvinfo : EIATTR_SW2861232_WAR
	.align		4
.L_1178:
        /*0008*/ 	.byte	0x01, 0x35
	.zero		2


	//----- nvinfo : EIATTR_PARAM_CBANK
	.align		4
        /*000c*/ 	.byte	0x04, 0x0a
        /*000e*/ 	.short	(.L_1180 - .L_1179)
	.align		4
.L_1179:
        /*0010*/ 	.word	index@(.nv.constant0._ZN5flash24flash_fwd_splitkv_kernelI23Flash_fwd_kernel_traitsILi128ELi64ELi128ELi4ELb0ELb0EN7cutlass6half_tE19Flash_kernel_traitsILi128ELi64ELi128ELi4ES3_EELb1ELb0ELb1ELb0ELb0ELb1ELb1ELb1EEEvNS_16Flash_fwd_paramsE)
        /*0014*/ 	.short	0x0160
        /*0016*/ 	.short	0x01d0


	//----- nvinfo : EIATTR_CBANK_PARAM_SIZE
	.align		4
.L_1180:
        /*0018*/ 	.byte	0x03, 0x19
        /*001a*/ 	.short	0x01d0


	//----- nvinfo : EIATTR_KPARAM_INFO
	.align		4
        /*001c*/ 	.byte	0x04, 0x17
        /*001e*/ 	.short	(.L_1182 - .L_1181)
.L_1181:
        /*0020*/ 	.word	0x00000000
        /*0024*/ 	.short	0x0000
        /*0026*/ 	.short	0x0000
        /*0028*/ 	.byte	0x00, 0xf0, 0x41, 0x07


	//----- nvinfo : EIATTR_MAXREG_COUNT
	.align		4
.L_1182:
        /*002c*/ 	.byte	0x03, 0x1b
        /*002e*/ 	.short	0x00ff


	//----- nvinfo : EIATTR_NUM_BARRIERS
	.align		4
        /*0030*/ 	.byte	0x02, 0x4c
        /*0032*/ 	.byte	0x01
	.zero		1


	//----- nvinfo : EIATTR_MERCURY_ISA_VERSION
	.align		4
        /*0034*/ 	.byte	0x03, 0x5f
        /*0036*/ 	.short	0x0000


	//----- nvinfo : EIATTR_COOP_GROUP_MASK_REGIDS
	.align		4
        /*0038*/ 	.byte	0x04, 0x29
        /*003a*/ 	.short	(.L_1184 - .L_1183)


	//   ....[0]....
.L_1183:
        /*003c*/ 	.word	0xffffffff


	//   ....[1]....
        /*0040*/ 	.word	0xffffffff


	//   ....[2]....
        /*0044*/ 	.word	0xffffffff


	//   ....[3]....
        /*0048*/ 	.word	0xffffffff


	//   ....[4]....
        /*004c*/ 	.word	0xffffffff


	//   ....[5]....
        /*0050*/ 	.word	0xffffffff


	//   ....[6]....
        /*0054*/ 	.word	0xffffffff


	//   ....[7]....
        /*0058*/ 	.word	0xffffffff


	//   ....[8]....
        /*005c*/ 	.word	0xffffffff


	//   ....[9]....
        /*0060*/ 	.word	0xffffffff


	//   ....[10]....
        /*0064*/ 	.word	0xffffffff


	//   ....[11]....
        /*0068*/ 	.word	0xffffffff


	//   ....[12]....
        /*006c*/ 	.word	0xffffffff


	//   ....[13]....
        /*0070*/ 	.word	0xffffffff


	//   ....[14]....
        /*0074*/ 	.word	0xffffffff


	//   ....[15]....
        /*0078*/ 	.word	0xffffffff


	//   ....[16]....
        /*007c*/ 	.word	0xffffffff


	//   ....[17]....
        /*0080*/ 	.word	0xffffffff


	//   ....[18]....
        /*0084*/ 	.word	0xffffffff


	//   ....[19]....
        /*0088*/ 	.word	0xffffffff


	//----- nvinfo : EIATTR_COOP_GROUP_INSTR_OFFSETS
	.align		4
.L_1184:
        /*008c*/ 	.byte	0x04, 0x28
        /*008e*/ 	.short	(.L_1186 - .L_1185)


	//   ....[0]....
.L_1185:
        /*0090*/ 	.word	0x000199b0


	//   ....[1]....
        /*0094*/ 	.word	0x00019a10


	//   ....[2]....
        /*0098*/ 	.word	0x00019a30


	//   ....[3]....
        /*009c*/ 	.word	0x00019a60


	//   ....[4]....
        /*00a0*/ 	.word	0x0001f6a0


	//   ....[5]....
        /*00a4*/ 	.word	0x0001f6f0


	//   ....[6]....
        /*00a8*/ 	.word	0x0001f710


	//   ....[7]....
        /*00ac*/ 	.word	0x0001f730


	//   ....[8]....
        /*00b0*/ 	.word	0x000251e0


	//   ....[9]....
        /*00b4*/ 	.word	0x000251f0


	//   ....[10]....
        /*00b8*/ 	.word	0x00025210


	//   ....[11]....
        /*00bc*/ 	.word	0x00025230


	//   ....[12]....
        /*00c0*/ 	.word	0x00027190


	//   ....[13]....
        /*00c4*/ 	.word	0x000271c0


	//   ....[14]....
        /*00c8*/ 	.word	0x000271d0


	//   ....[15]....
        /*00cc*/ 	.word	0x00027200


	//   ....[16]....
        /*00d0*/ 	.word	0x000285d0


	//   ....[17]....
        /*00d4*/ 	.word	0x00028620


	//   ....[18]....
        /*00d8*/ 	.word	0x00028670


	//   ....[19]....
        /*00dc*/ 	.word	0x000286c0


	//----- nvinfo : EIATTR_EXIT_INSTR_OFFSETS
	.align		4
.L_1186:
        /*00e0*/ 	.byte	0x04, 0x1c
        /*00e2*/ 	.short	(.L_1188 - .L_1187)


	//   ....[0]....
.L_1187:
        /*00e4*/ 	.word	0x000001f0


	//----- nvinfo : EIATTR_CTAIDZ_USED
	.align		4
.L_1188:
        /*00e8*/ 	.byte	0x01, 0x04
	.zero		2


	//----- nvinfo : EIATTR_CRS_STACK_SIZE
	.align		4
        /*00ec*/ 	.byte	0x04, 0x1e
        /*00ee*/ 	.short	(.L_1190 - .L_1189)
.L_1189:
        /*00f0*/ 	.word	0x00000000
.L_1190:


//--------------------- .nv.info._ZN5flash32flash_fwd_splitkv_combine_kernelI23Flash_fwd_kernel_traitsILi128ELi64ELi64ELi4ELb0ELb0EN7cutlass6half_tE19Flash_kernel_traitsILi128ELi64ELi64ELi4ES3_EELi4ELi7ELb0EEEvNS_16Flash_fwd_paramsE --------------------------
	.section	.nv.info._ZN5flash32flash_fwd_splitkv_combine_kernelI23Flash_fwd_kernel_traitsILi128ELi64ELi64ELi4ELb0ELb0EN7cutlass6half_tE19Flash_kernel_traitsILi128ELi64ELi64ELi4ES3_EELi4ELi7ELb0EEEvNS_16Flash_fwd_paramsE,"",@"SHT_CUDA_INFO"
	.sectionflags	@""
	.align	4


	//----- nvinfo : EIATTR_CUDA_API_VERSION
	.align		4
        /*0000*/ 	.byte	0x04, 0x37
        /*0002*/ 	.short	(.L_1192 - .L_1191)
.L_1191:
        /*0004*/ 	.word	0x00000082


	//----- nvinfo : EIATTR_SW2861232_WAR
	.align		4
.L_1192:
        /*0008*/ 	.byte	0x01, 0x35
	.zero		2


	//----- nvinfo : EIATTR_PARAM_CBANK
	.align		4
        /*000c*/ 	.byte	0x04, 0x0a
        /*000e*/ 	.short	(.L_1194 - .L_1193)
	.align		4
.L_1193:
        /*0010*/ 	.word	index@(.nv.constant0._ZN5flash32flash_fwd_splitkv_combine_kernelI23Flash_fwd_kernel_traitsILi128ELi64ELi64ELi4ELb0ELb0EN7cutlass6half_tE19Flash_kernel_traitsILi128ELi64ELi64ELi4ES3_EELi4ELi7ELb0EEEvNS_16Flash_fwd_paramsE)
        /*0014*/ 	.short	0x0160
        /*0016*/ 	.short	0x01d0


	//----- nvinfo : EIATTR_CBANK_PARAM_SIZE
	.align		4
.L_1194:
        /*0018*/ 	.byte	0x03, 0x19
        /*001a*/ 	.short	0x01d0


	//----- nvinfo : EIATTR_KPARAM_INFO
	.align		4
        /*001c*/ 	.byte	0x04, 0x17
        /*001e*/ 	.short	(.L_1196 - .L_1195)
.L_1195:
        /*0020*/ 	.word	0x00000000
        /*0024*/ 	.short	0x0000
        /*0026*/ 	.short	0x0000
        /*0028*/ 	.byte	0x00, 0xf0, 0x41, 0x07


	//----- nvinfo : EIATTR_MAXREG_COUNT
	.align		4
.L_1196:
        /*002c*/ 	.byte	0x03, 0x1b
        /*002e*/ 	.short	0x00ff


	//----- nvinfo : EIATTR_NUM_BARRIERS
	.align		4
        /*0030*/ 	.byte	0x02, 0x4c
        /*0032*/ 	.byte	0x01
	.zero		1


	//----- nvinfo : EIATTR_MERCURY_ISA_VERSION
	.align		4
        /*0034*/ 	.byte	0x03, 0x5f
        /*0036*/ 	.short	0x0000


	//----- nvinfo : EIATTR_COOP_GROUP_MASK_REGIDS
	.align		4
        /*0038*/ 	.byte	0x04, 0x29
        /*003a*/ 	.short	(.L_1198 - .L_1197)


	//   ....[0]....
.L_1197:
        /*003c*/ 	.word	0xffffffff


	//   ....[1]....
        /*0040*/ 	.word	0xffffffff


	//   ....[2]....
        /*0044*/ 	.word	0xffffffff


	//   ....[3]....
        /*0048*/ 	.word	0xffffffff


	//   ....[4]....
        /*004c*/ 	.word	0xffffffff


	//   ....[5]....
        /*0050*/ 	.word	0xffffffff


	//   ....[6]....
        /*0054*/ 	.word	0xffffffff


	//   ....[7]....
        /*0058*/ 	.word	0xffffffff


	//   ....[8]....
        /*005c*/ 	.word	0xffffffff


	//   ....[9]....
        /*0060*/ 	.word	0xffffffff


	//----- nvinfo : EIATTR_COOP_GROUP_INSTR_OFFSETS
	.align		4
.L_1198:
        /*0064*/ 	.byte	0x04, 0x28
        /*0066*/ 	.short	(.L_1200 - .L_1199)


	//   ....[0]....
.L_1199:
        /*0068*/ 	.word	0x00001aa0


	//   ....[1]....
        /*006c*/ 	.word	0x00001ac0


	//   ....[2]....
        /*0070*/ 	.word	0x00001ae0


	//   ....[3]....
        /*0074*/ 	.word	0x00001b00


	//   ....[4]....
        /*0078*/ 	.word	0x00001b20


	//   ....[5]....
        /*007c*/ 	.word	0x00001c80


	//   ....[6]....
        /*0080*/ 	.word	0x00001cd0


	//   ....[7]....
        /*0084*/ 	.word	0x00001db0


	//   ....[8]....
        /*0088*/ 	.word	0x00001ea0


	//   ....[9]....
        /*008c*/ 	.word	0x00001fb0


	//----- nvinfo : EIATTR_EXIT_INSTR_OFFSETS
	.align		4
.L_1200:
        /*0090*/ 	.byte	0x04, 0x1c
        /*0092*/ 	.short	(.L_1202 - .L_1201)


	//   ....[0]....
.L_1201:
        /*0094*/ 	.word	0x00004290


	//   ....[1]....
        /*0098*/ 	.word	0x000042b0


	//   ....[2]....
        /*009c*/ 	.word	0x00004740


	//----- nvinfo : EIATTR_CRS_STACK_SIZE
	.align		4
.L_1202:
        /*00a0*/ 	.byte	0x04, 0x1e
        /*00a2*/ 	.short	(.L_1204 - .L_1203)
.L_1203:
        /*00a4*/ 	.word	0x00000000
.L_1204:


//--------------------- .nv.info._ZN5flash32flash_fwd_splitkv_combine_kernelI23Flash_fwd_kernel_traitsILi128ELi64ELi64ELi4ELb0ELb0EN7cutlass6half_tE19Flash_kernel_traitsILi128ELi64ELi64ELi4ES3_EELi4ELi6ELb0EEEvNS_16Flash_fwd_paramsE --------------------------
	.section	.nv.info._ZN5flash32flash_fwd_splitkv_combine_kernelI23Flash_fwd_kernel_traitsILi128ELi64ELi64ELi4ELb0ELb0EN7cutlass6half_tE19Flash_kernel_traitsILi128ELi64ELi64ELi4ES3_EELi4ELi6ELb0EEEvNS_16Flash_fwd_paramsE,"",@"SHT_CUDA_INFO"
	.sectionflags	@""
	.align	4


	//----- nvinfo : EIATTR_CUDA_API_VERSION
	.align		4
        /*0000*/ 	.byte	0x04, 0x37
        /*0002*/ 	.short	(.L_1206 - .L_1205)
.L_1205:
        /*0004*/ 	.word	0x00000082


	//----- nvinfo : EIATTR_SW2861232_WAR
	.align		4
.L_1206:
        /*0008*/ 	.byte	0x01, 0x35
	.zero		2


	//----- nvinfo : EIATTR_PARAM_CBANK
	.align		4
        /*000c*/ 	.byte	0x04, 0x0a
        /*000e*/ 	.short	(.L_1208 - .L_1207)
	.align		4
.L_1207:
        /*0010*/ 	.word	index@(.nv.constant0._ZN5flash32flash_fwd_splitkv_combine_kernelI23Flash_fwd_kernel_traitsILi128ELi64ELi64ELi4ELb0ELb0EN7cutlass6half_tE19Flash_kernel_traitsILi128ELi64ELi64ELi4ES3_EELi4ELi6ELb0EEEvNS_16Flash_fwd_paramsE)
        /*0014*/ 	.short	0x0160
        /*0016*/ 	.short	0x01d0


	//----- nvinfo : EIATTR_CBANK_PARAM_SIZE
	.align		4
.L_1208:
        /*0018*/ 	.byte	0x03, 0x19
        /*001a*/ 	.short	0x01d0


	//----- nvinfo : EIATTR_KPARAM_INFO
	.align		4
        /*001c*/ 	.byte	0x04, 0x17
        /*001e*/ 	.short	(.L_1210 - .L_1209)
.L_1209:
        /*0020*/ 	.word	0x00000000
        /*0024*/ 	.short	0x0000
        /*0026*/ 	.short	0x0000
        /*0028*/ 	.byte	0x00, 0xf0, 0x41, 0x07


	//----- nvinfo : EIATTR_MAXREG_COUNT
	.align		4
.L_1210:
        /*002c*/ 	.byte	0x03, 0x1b
        /*002e*/ 	.short	0x00ff


	//----- nvinfo : EIATTR_NUM_BARRIERS
	.align		4
        /*0030*/ 	.byte	0x02, 0x4c
        /*0032*/ 	.byte	0x01
	.zero		1


	//----- nvinfo : EIATTR_MERCURY_ISA_VERSION
	.align		4
        /*0034*/ 	.byte	0x03, 0x5f
        /*0036*/ 	.short	0x0000


	//----- nvinfo : EIATTR_COOP_GROUP_MASK_REGIDS
	.align		4
        /*0038*/ 	.byte	0x04, 0x29
        /*003a*/ 	.short	(.L_1212 - .L_1211)


	//   ....[0]....
.L_1211:
        /*003c*/ 	.word	0xffffffff


	//   ....[1]....
        /*0040*/ 	.word	0xffffffff


	//   ....[2]....
        /*0044*/ 	.word	0xffffffff


	//   ....[3]....
        /*0048*/ 	.word	0xffffffff


	//   ....[4]....
        /*004c*/ 	.word	0xffffffff


	//   ....[5]....
        /*0050*/ 	.word	0xffffffff


	//   ....[6]....
        /*0054*/ 	.word	0xffffffff


	//   ....[7]....
        /*0058*/ 	.word	0xffffffff


	//   ....[8]....
        /*005c*/ 	.word	0xffffffff


	//   ....[9]....
        /*0060*/ 	.word	0xffffffff


	//----- nvinfo : EIATTR_COOP_GROUP_INSTR_OFFSETS
	.align		4
.L_1212:
        /*0064*/ 	.byte	0x04, 0x28
        /*0066*/ 	.short	(.L_1214 - .L_1213)


	//   ....[0]....
.L_1213:
        /*0068*/ 	.word	0x00001690


	//   ....[1]....
        /*006c*/ 	.word	0x000016c0


	//   ....[2]....
        /*0070*/ 	.word	0x00001730


	//   ....[3]....
        /*0074*/ 	.word	0x000017b0


	//   ....[4]....
        /*0078*/ 	.word	0x000017f0


	//   ....[5]....
        /*007c*/ 	.word	0x00001980


	//   ....[6]....
        /*0080*/ 	.word	0x000019e0


	//   ....[7]....
        /*0084*/ 	.word	0x00001ab0


	//   ....[8]....
        /*0088*/ 	.word	0x00001b30


	//   ....[9]....
        /*008c*/ 	.word	0x00001c40


	//----- nvinfo : EIATTR_EXIT_INSTR_OFFSETS
	.align		4
.L_1214:
        /*0090*/ 	.byte	0x04, 0x1c
        /*0092*/ 	.short	(.L_1216 - .L_1215)


	//   ....[0]....
.L_1215:
        /*0094*/ 	.word	0x00003f30


	//   ....[1]....
        /*0098*/ 	.word	0x00003f50


	//   ....[2]....
        /*009c*/ 	.word	0x000043e0


	//----- nvinfo : EIATTR_CRS_STACK_SIZE
	.align		4
.L_1216:
        /*00a0*/ 	.byte	0x04, 0x1e
        /*00a2*/ 	.short	(.L_1218 - .L_1217)
.L_1217:
        /*00a4*/ 	.word	0x00000000
.L_1218:


//--------------------- .nv.info._ZN5flash32flash_fwd_splitkv_combine_kernelI23Flash_fwd_kernel_traitsILi128ELi64ELi64ELi4ELb0ELb0EN7cutlass6half_tE19Flash_kernel_traitsILi128ELi64ELi64ELi4ES3_EELi4ELi5ELb0EEEvNS_16Flash_fwd_paramsE --------------------------
	.section	.nv.info._ZN5flash32flash_fwd_splitkv_combine_kernelI23Flash_fwd_kernel_traitsILi128ELi64ELi64ELi4ELb0ELb0EN7cutlass6half_tE19Flash_kernel_traitsILi128ELi64ELi64ELi4ES3_EELi4ELi5ELb0EEEvNS_16Flash_fwd_paramsE,"",@"SHT_CUDA_INFO"
	.sectionflags	@""
	.align	4


	//----- nvinfo : EIATTR_CUDA_API_VERSION
	.align		4
        /*0000*/ 	.byte	0x04, 0x37
        /*0002*/ 	.short	(.L_1220 - .L_1219)
.L_1219:
        /*0004*/ 	.word	0x00000082


	//----- nvinfo : EIATTR_SW2861232_WAR
	.align		4
.L_1220:
        /*0008*/ 	.byte	0x01, 0x35
	.zero		2


	//----- nvinfo : EIATTR_PARAM_CBANK
	.align		4
        /*000c*/ 	.byte	0x04, 0x0a
        /*000e*/ 	.short	(.L_1222 - .L_1221)
	.align		4
.L_1221:
        /*0010*/ 	.word	index@(.nv.constant0._ZN5flash32flash_fwd_splitkv_combine_kernelI23Flash_fwd_kernel_traitsILi128ELi64ELi64ELi4ELb0ELb0EN7cutlass6half_tE19Flash_kernel_traitsILi128ELi64ELi64ELi4ES3_EELi4ELi5ELb0EEEvNS_16Flash_fwd_paramsE)
        /*0014*/ 	.short	0x0160
        /*0016*/ 	.short	0x01d0


	//----- nvinfo : EIATTR_CBANK_PARAM_SIZE
	.align		4
.L_1222:
        /*0018*/ 	.byte	0x03, 0x19
        /*001a*/ 	.short	0x01d0


	//----- nvinfo : EIATTR_KPARAM_INFO
	.align		4
        /*001c*/ 	.byte	0x04, 0x17
        /*001e*/ 	.short	(.L_1224 - .L_1223)
.L_1223:
        /*0020*/ 	.word	0x00000000
        /*0024*/ 	.short	0x0000
        /*0026*/ 	.short	0x0000
        /*0028*/ 	.byte	0x00, 0xf0, 0x41, 0x07


	//----- nvinfo : EIATTR_MAXREG_COUNT
	.align		4
.L_1224:
        /*002c*/ 	.byte	0x03, 0x1b
        /*002e*/ 	.short	0x00ff


	//----- nvinfo : EIATTR_NUM_BARRIERS
	.align		4
        /*0030*/ 	.byte	0x02, 0x4c
        /*0032*/ 	.byte	0x01
	.zero		1


	//----- nvinfo : EIATTR_MERCURY_ISA_VERSION
	.align		4
        /*0034*/ 	.byte	0x03, 0x5f
        /*0036*/ 	.short	0x0000


	//----- nvinfo : EIATTR_COOP_GROUP_MASK_REGIDS
	.align		4
        /*0038*/ 	.byte	0x04, 0x29
        /*003a*/ 	.short	(.L_1226 - .L_1225)


	//   ....[0]....
.L_1225:
        /*003c*/ 	.word	0xffffffff


	//   ....[1]....
        /*0040*/ 	.word	0xffffffff


	//   ....[2]....
        /*0044*/ 	.word	0xffffffff


	//   ....[3]....
        /*0048*/ 	.word	0xffffffff


	//   ....[4]....
        /*004c*/ 	.word	0xffffffff


	//   ....[5]....
        /*0050*/ 	.word	0xffffffff


	//   ....[6]....
        /*0054*/ 	.word	0xffffffff


	//   ....[7]....
        /*0058*/ 	.word	0xffffffff


	//   ....[8]....
        /*005c*/ 	.word	0xffffffff


	//   ....[9]....
        /*0060*/ 	.word	0xffffffff


	//----- nvinfo : EIATTR_COOP_GROUP_INSTR_OFFSETS
	.align		4
.L_1226:
        /*0064*/ 	.byte	0x04, 0x28
        /*0066*/ 	.short	(.L_1228 - .L_1227)


	//   ....[0]....
.L_1227:
        /*0068*/ 	.word	0x00001c30


	//   ....[1]....
        /*006c*/ 	.word	0x00001c50


	//   ....[2]....
        /*0070*/ 	.word	0x00001c70


	//   ....[3]....
        /*0074*/ 	.word	0x00001c90


	//   ....[4]....
        /*0078*/ 	.word	0x00001cb0


	//   ....[5]....
        /*007c*/ 	.word	0x00001d20


	//   ....[6]....
        /*0080*/ 	.word	0x00001d40


	//   ....[7]....
        /*0084*/ 	.word	0x00001d70


	//   ....[8]....
        /*0088*/ 	.word	0x00001d90


	//   ....[9]....
        /*008c*/ 	.word	0x00001db0


	//----- nvinfo : EIATTR_EXIT_INSTR_OFFSETS
	.align		4
.L_1228:
        /*0090*/ 	.byte	0x04, 0x1c
        /*0092*/ 	.short	(.L_1230 - .L_1229)


	//   ....[0]....
.L_1229:
        /*0094*/ 	.word	0x00003e90


	//   ....[1]....
        /*0098*/ 	.word	0x00003eb0


	//   ....[2]....
        /*009c*/ 	.word	0x00004340


	//----- nvinfo : EIATTR_CRS_STACK_SIZE
	.align		4
.L_1230:
        /*00a0*/ 	.byte	0x04, 0x1e
        /*00a2*/ 	.short	(.L_1232 - .L_1231)
.L_1231:
        /*00a4*/ 	.word	0x00000000
.L_1232:


//--------------------- .nv.info._ZN5flash32flash_fwd_splitkv_combine_kernelI23Flash_fwd_kernel_traitsILi128ELi64ELi64ELi4ELb0ELb0EN7cutlass6half_tE19Flash_kernel_traitsILi128ELi64ELi64ELi4ES3_EELi4ELi4ELb0EEEvNS_16Flash_fwd_paramsE --------------------------
	.section	.nv.info._ZN5flash32flash_fwd_splitkv_combine_kernelI23Flash_fwd_kernel_traitsILi128ELi64ELi64ELi4ELb0ELb0EN7cutlass6half_tE19Flash_kernel_traitsILi128ELi64ELi64ELi4ES3_EELi4ELi4ELb0EEEvNS_16Flash_fwd_paramsE,"",@"SHT_CUDA_INFO"
	.sectionflags	@""
	.align	4


	//----- nvinfo : EIATTR_CUDA_API_VERSION
	.align		4
        /*0000*/ 	.byte	0x04, 0x37
        /*0002*/ 	.short	(.L_1234 - .L_1233)
.L_1233:
        /*0004*/ 	.word	0x00000082


	//----- nvinfo : EIATTR_SW2861232_WAR
	.align		4
.L_1234:
        /*0008*/ 	.byte	0x01, 0x35
	.zero		2


	//----- nvinfo : EIATTR_PARAM_CBANK
	.align		4
        /*000c*/ 	.byte	0x04, 0x0a
        /*000e*/ 	.short	(.L_1236 - .L_1235)
	.align		4
.L_1235:
        /*0010*/ 	.word	index@(.nv.constant0._ZN5flash32flash_fwd_splitkv_combine_kernelI23Flash_fwd_kernel_traitsILi128ELi64ELi64ELi4ELb0ELb0EN7cutlass6half_tE19Flash_kernel_traitsILi128ELi64ELi64ELi4ES3_EELi4ELi4ELb0EEEvNS_16Flash_fwd_paramsE)
        /*0014*/ 	.short	0x0160
        /*0016*/ 	.short	0x01d0


	//----- nvinfo : EIATTR_CBANK_PARAM_SIZE
	.align		4
.L_1236:
        /*0018*/ 	.byte	0x03, 0x19
        /*001a*/ 	.short	0x01d0


	//----- nvinfo : EIATTR_KPARAM_INFO
	.align		4
        /*001c*/ 	.byte	0x04, 0x17
        /*001e*/ 	.short	(.L_1238 - .L_1237)
.L_1237:
        /*0020*/ 	.word	0x00000000
        /*0024*/ 	.short	0x0000
        /*0026*/ 	.short	0x0000
        /*0028*/ 	.byte	0x00, 0xf0, 0x41, 0x07


	//----- nvinfo : EIATTR_MAXREG_COUNT
	.align		4
.L_1238:
        /*002c*/ 	.byte	0x03, 0x1b
        /*002e*/ 	.short	0x00ff


	//----- nvinfo : EIATTR_NUM_BARRIERS
	.align		4
        /*0030*/ 	.byte	0x02, 0x4c
        /*0032*/ 	.byte	0x01
	.zero		1


	//----- nvinfo : EIATTR_MERCURY_ISA_VERSION
	.align		4
        /*0034*/ 	.byte	0x03, 0x5f
        /*0036*/ 	.short	0x0000


	//----- nvinfo : EIATTR_COOP_GROUP_MASK_REGIDS
	.align		4
        /*0038*/ 	.byte	0x04, 0x29
        /*003a*/ 	.short	(.L_1240 - .L_1239)


	//   ....[0]....
.L_1239:
        /*003c*/ 	.word	0xffffffff


	//   ....[1]....
        /*0040*/ 	.word	0xffffffff


	//   ....[2]....
        /*0044*/ 	.word	0xffffffff


	//   ....[3]....
        /*0048*/ 	.word	0xffffffff


	//   ....[4]....
        /*004c*/ 	.word	0xffffffff


	//   ....[5]....
        /*0050*/ 	.word	0xffffffff


	//   ....[6]....
        /*0054*/ 	.word	0xffffffff


	//   ....[7]....
        /*0058*/ 	.word	0xffffffff


	//----- nvinfo : EIATTR_COOP_GROUP_INSTR_OFFSETS
	.align		4
.L_1240:
        /*005c*/ 	.byte	0x04, 0x28
        /*005e*/ 	.short	(.L_1242 - .L_1241)


	//   ....[0]....
.L_1241:
        /*0060*/ 	.word	0x00001c30


	//   ....[1]....
        /*0064*/ 	.word	0x00001c50


	//   ....[2]....
        /*0068*/ 	.word	0x00001c70


	//   ....[3]....
        /*006c*/ 	.word	0x00001c90


	//   ....[4]....
        /*0070*/ 	.word	0x00001d00


	//   ....[5]....
        /*0074*/ 	.word	0x00001d30


	//   ....[6]....
        /*0078*/ 	.word	0x00001d50


	//   ....[7]....
        /*007c*/ 	.word	0x00001d70


	//----- nvinfo : EIATTR_EXIT_INSTR_OFFSETS
	.align		4
.L_1242:
        /*0080*/ 	.byte	0x04, 0x1c
        /*0082*/ 	.short	(.L_1244 - .L_1243)


	//   ....[0]....
.L_1243:
        /*0084*/ 	.word	0x00003e80


	//   ....[1]....
        /*0088*/ 	.word	0x00003ea0


	//   ....[2]....
        /*008c*/ 	.word	0x00004330


	//----- nvinfo : EIATTR_CRS_STACK_SIZE
	.align		4
.L_1244:
        /*0090*/ 	.byte	0x04, 0x1e
        /*0092*/ 	.short	(.L_1246 - .L_1245)
.L_1245:
        /*0094*/ 	.word	0x00000000
.L_1246:


//--------------------- .nv.info._ZN5flash32flash_fwd_splitkv_combine_kernelI23Flash_fwd_kernel_traitsILi128ELi64ELi64ELi4ELb0ELb0EN7cutlass6half_tE19Flash_kernel_traitsILi128ELi64ELi64ELi4ES3_EELi4ELi3ELb0EEEvNS_16Flash_fwd_paramsE --------------------------
	.section	.nv.info._ZN5flash32flash_fwd_splitkv_combine_kernelI23Flash_fwd_kernel_traitsILi128ELi64ELi64ELi4ELb0ELb0EN7cutlass6half_tE19Flash_kernel_traitsILi128ELi64ELi64ELi4ES3_EELi4ELi3ELb0EEEvNS_16Flash_fwd_paramsE,"",@"SHT_CUDA_INFO"
	.sectionflags	@""
	.align	4


	//----- nvinfo : EIATTR_CUDA_API_VERSION
	.align		4
        /*0000*/ 	.byte	0x04, 0x37
        /*0002*/ 	.short	(.L_1248 - .L_1247)
.L_1247:
        /*0004*/ 	.word	0x00000082


	//----- nvinfo : EIATTR_SW2861232_WAR
	.align		4
.L_1248:
        /*0008*/ 	.byte	0x01, 0x35
	.zero		2


	//----- nvinfo : EIATTR_PARAM_CBANK
	.align		4
        /*000c*/ 	.byte	0x04, 0x0a
        /*000e*/ 	.short	(.L_1250 - .L_1249)
	.align		4
.L_1249:
        /*0010*/ 	.word	index@(.nv.constant0._ZN5flash32flash_fwd_splitkv_combine_kernelI23Flash_fwd_kernel_traitsILi128ELi64ELi64ELi4ELb0ELb0EN7cutlass6half_tE19Flash_kernel_traitsILi128ELi64ELi64ELi4ES3_EELi4ELi3ELb0EEEvNS_16Flash_fwd_paramsE)
        /*0014*/ 	.short	0x0160
        /*0016*/ 	.short	0x01d0


	//----- nvinfo : EIATTR_CBANK_PARAM_SIZE
	.align		4
.L_1250:
        /*0018*/ 	.byte	0x03, 0x19
        /*001a*/ 	.short	0x01d0


	//----- nvinfo : EIATTR_KPARAM_INFO
	.align		4
        /*001c*/ 	.byte	0x04, 0x17
        /*001e*/ 	.short	(.L_1252 - .L_1251)
.L_1251:
        /*0020*/ 	.word	0x00000000
        /*0024*/ 	.short	0x0000
        /*0026*/ 	.short	0x0000
        /*0028*/ 	.byte	0x00, 0xf0, 0x41, 0x07


	//----- nvinfo : EIATTR_MAXREG_COUNT
	.align		4
.L_1252:
        /*002c*/ 	.byte	0x03, 0x1b
        /*002e*/ 	.short	0x00ff


	//----- nvinfo : EIATTR_NUM_BARRIERS
	.align		4
        /*0030*/ 	.byte	0x02, 0x4c
        /*0032*/ 	.byte	0x01
	.zero		1


	//----- nvinfo : EIATTR_MERCURY_ISA_VERSION
	.align		4
        /*0034*/ 	.byte	0x03, 0x5f
        /*0036*/ 	.short	0x0000


	//----- nvinfo : EIATTR_COOP_GROUP_MASK_REGIDS
	.align		4
        /*0038*/ 	.byte	0x04, 0x29
        /*003a*/ 	.short	(.L_1254 - .L_1253)


	//   ....[0]....
.L_1253:
        /*003c*/ 	.word	0xffffffff


	//   ....[1]....
        /*0040*/ 	.word	0xffffffff


	//   ....[2]....
        /*0044*/ 	.word	0xffffffff


	//   ....[3]....
        /*0048*/ 	.word	0xffffffff


	//   ....[4]....
        /*004c*/ 	.word	0xffffffff


	//   ....[5]....
        /*0050*/ 	.word	0xffffffff


	//----- nvinfo : EIATTR_COOP_GROUP_INSTR_OFFSETS
	.align		4
.L_1254:
        /*0054*/ 	.byte	0x04, 0x28
        /*0056*/ 	.short	(.L_1256 - .L_1255)


	//   ....[0]....
.L_1255:
        /*0058*/ 	.word	0x00001c30


	//   ....[1]....
        /*005c*/ 	.word	0x00001c50


	//   ....[2]....
        /*0060*/ 	.word	0x00001c80


	//   ....[3]....
        /*0064*/ 	.word	0x00001cf0


	//   ....[4]....
        /*0068*/ 	.word	0x00001d10


	//   ....[5]....
        /*006c*/ 	.word	0x00001d30


	//----- nvinfo : EIATTR_EXIT_INSTR_OFFSETS
	.align		4
.L_1256:
        /*0070*/ 	.byte	0x04, 0x1c
        /*0072*/ 	.short	(.L_1258 - .L_1257)


	//   ....[0]....
.L_1257:
        /*0074*/ 	.word	0x00003e40


	//   ....[1]....
        /*0078*/ 	.word	0x00003e60


	//   ....[2]....
        /*007c*/ 	.word	0x000042f0


	//----- nvinfo : EIATTR_CRS_STACK_SIZE
	.align		4
.L_1258:
        /*0080*/ 	.byte	0x04, 0x1e
        /*0082*/ 	.short	(.L_1260 - .L_1259)
.L_1259:
        /*0084*/ 	.word	0x00000000
.L_1260:


//--------------------- .nv.info._ZN5flash32flash_fwd_splitkv_combine_kernelI23Flash_fwd_kernel_traitsILi128ELi64ELi64ELi4ELb0ELb0EN7cutlass6half_tE19Flash_kernel_traitsILi128ELi64ELi64ELi4ES3_EELi4ELi2ELb0EEEvNS_16Flash_fwd_paramsE --------------------------
	.section	.nv.info._ZN5flash32flash_fwd_splitkv_combine_kernelI23Flash_fwd_kernel_traitsILi128ELi64ELi64ELi4ELb0ELb0EN7cutlass6half_tE19Flash_kernel_traitsILi128ELi64ELi64ELi4ES3_EELi4ELi2ELb0EEEvNS_16Flash_fwd_paramsE,"",@"SHT_CUDA_INFO"
	.sectionflags	@""
	.align	4


	//----- nvinfo : EIATTR_CUDA_API_VERSION
	.align		4
        /*0000*/ 	.byte	0x04, 0x37
        /*0002*/ 	.short	(.L_1262 - .L_1261)
.L_1261:
        /*0004*/ 	.word	0x00000082


	//----- nvinfo : EIATTR_SW2861232_WAR
	.align		4
.L_1262:
        /*0008*/ 	.byte	0x01, 0x35
	.zero		2


	//----- nvinfo : EIATTR_PARAM_CBANK
	.align		4
        /*000c*/ 	.byte	0x04, 0x0a
        /*000e*/ 	.short	(.L_1264 - .L_1263)
	.align		4
.L_1263:
        /*0010*/ 	.word	index@(.nv.constant0._ZN5flash32flash_fwd_splitkv_combine_kernelI23Flash_fwd_kernel_traitsILi128ELi64ELi64ELi4ELb0ELb0EN7cutlass6half_tE19Flash_kernel_traitsILi128ELi64ELi64ELi4ES3_EELi4ELi2ELb0EEEvNS_16Flash_fwd_paramsE)
        /*0014*/ 	.short	0x0160
        /*0016*/ 	.short	0x01d0


	//----- nvinfo : EIATTR_CBANK_PARAM_SIZE
	.align		4
.L_1264:
        /*0018*/ 	.byte	0x03, 0x19
        /*001a*/ 	.short	0x01d0


	//----- nvinfo : EIATTR_KPARAM_INFO
	.align		4
        /*001c*/ 	.byte	0x04, 0x17
        /*001e*/ 	.short	(.L_1266 - .L_1265)
.L_1265:
        /*0020*/ 	.word	0x00000000
        /*0024*/ 	.short	0x0000
        /*0026*/ 	.short	0x0000
        /*0028*/ 	.byte	0x00, 0xf0, 0x41, 0x07


	//----- nvinfo : EIATTR_MAXREG_COUNT
	.align		4
.L_1266:
        /*002c*/ 	.byte	0x03, 0x1b
        /*002e*/ 	.short	0x00ff


	//----- nvinfo : EIATTR_NUM_BARRIERS
	.align		4
        /*0030*/ 	.byte	0x02, 0x4c
        /*0032*/ 	.byte	0x01
	.zero		1


	//----- nvinfo : EIATTR_MERCURY_ISA_VERSION
	.align		4
        /*0034*/ 	.byte	0x03, 0x5f
        /*0036*/ 	.short	0x0000


	//----- nvinfo : EIATTR_COOP_GROUP_MASK_REGIDS
	.align		4
        /*0038*/ 	.byte	0x04, 0x29
        /*003a*/ 	.short	(.L_1268 - .L_1267)


	//   ....[0]....
.L_1267:
        /*003c*/ 	.word	0xffffffff


	//   ....[1]....
        /*0040*/ 	.word	0xffffffff


	//   ....[2]....
        /*0044*/ 	.word	0xffffffff


	//   ....[3]....
        /*0048*/ 	.word	0xffffffff


	//----- nvinfo : EIATTR_COOP_GROUP_INSTR_OFFSETS
	.align		4
.L_1268:
        /*004c*/ 	.byte	0x04, 0x28
        /*004e*/ 	.short	(.L_1270 - .L_1269)


	//   ....[0]....
.L_1269:
        /*0050*/ 	.word	0x00001c10


	//   ....[1]....
        /*0054*/ 	.word	0x00001c30


	//   ....[2]....
        /*0058*/ 	.word	0x00001cd0


	//   ....[3]....
        /*005c*/ 	.word	0x00001cf0


	//----- nvinfo : EIATTR_EXIT_INSTR_OFFSETS
	.align		4
.L_1270:
        /*0060*/ 	.byte	0x04, 0x1c
        /*0062*/ 	.short	(.L_1272 - .L_1271)


	//   ....[0]....
.L_1271:
        /*0064*/ 	.word	0x00003d80


	//   ....[1]....
        /*0068*/ 	.word	0x00003da0


	//   ....[2]....
        /*006c*/ 	.word	0x00004210


	//----- nvinfo : EIATTR_CRS_STACK_SIZE
	.align		4
.L_1272:
        /*0070*/ 	.byte	0x04, 0x1e
        /*0072*/ 	.short	(.L_1274 - .L_1273)
.L_1273:
        /*0074*/ 	.word	0x00000000
.L_1274:


//--------------------- .nv.info._ZN5flash32flash_fwd_splitkv_combine_kernelI23Flash_fwd_kernel_traitsILi128ELi64ELi64ELi4ELb0ELb0EN7cutlass6half_tE19Flash_kernel_traitsILi128ELi64ELi64ELi4ES3_EELi4ELi1ELb0EEEvNS_16Flash_fwd_paramsE --------------------------
	.section	.nv.info._ZN5flash32flash_fwd_splitkv_combine_kernelI23Flash_fwd_kernel_traitsILi128ELi64ELi64ELi4ELb0ELb0EN7cutlass6half_tE19Flash_kernel_traitsILi128ELi64ELi64ELi4ES3_EELi4ELi1ELb0EEEvNS_16Flash_fwd_paramsE,"",@"SHT_CUDA_INFO"
	.sectionflags	@""
	.align	4


	//----- nvinfo : EIATTR_CUDA_API_VERSION
	.align		4
        /*0000*/ 	.byte	0x04, 0x37
        /*0002*/ 	.short	(.L_1276 - .L_1275)
.L_1275:
        /*0004*/ 	.word	0x00000082


	//----- nvinfo : EIATTR_SW2861232_WAR
	.align		4
.L_1276:
        /*0008*/ 	.byte	0x01, 0x35
	.zero		2


	//----- nvinfo : EIATTR_PARAM_CBANK
	.align		4
        /*000c*/ 	.byte	0x04, 0x0a
        /*000e*/ 	.short	(.L_1278 - .L_1277)
	.align		4
.L_1277:
        /*0010*/ 	.word	index@(.nv.constant0._ZN5flash32flash_fwd_splitkv_combine_kernelI23Flash_fwd_kernel_traitsILi128ELi64ELi64ELi4ELb0ELb0EN7cutlass6half_tE19Flash_kernel_traitsILi128ELi64ELi64ELi4ES3_EELi4ELi1ELb0EEEvNS_16Flash_fwd_paramsE)
        /*0014*/ 	.short	0x0160
        /*0016*/ 	.short	0x01d0


	//----- nvinfo : EIATTR_CBANK_PARAM_SIZE
	.align		4
.L_1278:
        /*0018*/ 	.byte	0x03, 0x19
        /*001a*/ 	.short	0x01d0


	//----- nvinfo : EIATTR_KPARAM_INFO
	.align		4
        /*001c*/ 	.byte	0x04, 0x17
        /*001e*/ 	.short	(.L_1280 - .L_1279)
.L_1279:
        /*0020*/ 	.word	0x00000000
        /*0024*/ 	.short	0x0000
        /*0026*/ 	.short	0x0000
        /*0028*/ 	.byte	0x00, 0xf0, 0x41, 0x07


	//----- nvinfo : EIATTR_MAXREG_COUNT
	.align		4
.L_1280:
        /*002c*/ 	.byte	0x03, 0x1b
        /*002e*/ 	.short	0x00ff


	//----- nvinfo : EIATTR_NUM_BARRIERS
	.align		4
        /*0030*/ 	.byte	0x02, 0x4c
        /*0032*/ 	.byte	0x01
	.zero		1


	//----- nvinfo : EIATTR_MERCURY_ISA_VERSION
	.align		4
        /*0034*/ 	.byte	0x03, 0x5f
        /*0036*/ 	.short	0x0000


	//----- nvinfo : EIATTR_COOP_GROUP_MASK_REGIDS
	.align		4
        /*0038*/ 	.byte	0x04, 0x29
        /*003a*/ 	.short	(.L_1282 - .L_1281)


	//   ....[0]....
.L_1281:
        /*003c*/ 	.word	0xffffffff


	//   ....[1]....
        /*0040*/ 	.word	0xffffffff


	//----- nvinfo : EIATTR_COOP_GROUP_INSTR_OFFSETS
	.align		4
.L_1282:
        /*0044*/ 	.byte	0x04, 0x28
        /*0046*/ 	.short	(.L_1284 - .L_1283)


	//   ....[0]....
.L_1283:
        /*0048*/ 	.word	0x00001cd0


	//   ....[1]....
        /*004c*/ 	.word	0x00001d40


	//----- nvinfo : EIATTR_EXIT_INSTR_OFFSETS
	.align		4
.L_1284:
        /*0050*/ 	.byte	0x04, 0x1c
        /*0052*/ 	.short	(.L_1286 - .L_1285)


	//   ....[0]....
.L_1285:
        /*0054*/ 	.word	0x00003e60


	//   ....[1]....
        /*0058*/ 	.word	0x00003e80


	//   ....[2]....
        /*005c*/ 	.word	0x000042e0


	//----- nvinfo : EIATTR_CRS_STACK_SIZE
	.align		4
.L_1286:
        /*0060*/ 	.byte	0x04, 0x1e
        /*0062*/ 	.short	(.L_1288 - .L_1287)
.L_1287:
        /*0064*/ 	.word	0x00000000
.L_1288:


//--------------------- .nv.info._ZN5flash32flash_fwd_splitkv_combine_kernelI23Flash_fwd_kernel_traitsILi128ELi64ELi64ELi4ELb0ELb0EN7cutlass6half_tE19Flash_kernel_traitsILi128ELi64ELi64ELi4ES3_EELi4ELi7ELb1EEEvNS_16Flash_fwd_paramsE --------------------------
	.section	.nv.info._ZN5flash32flash_fwd_splitkv_combine_kernelI23Flash_fwd_kernel_traitsILi128ELi64ELi64ELi4ELb0ELb0EN7cutlass6half_tE19Flash_kernel_traitsILi128ELi64ELi64ELi4ES3_EELi4ELi7ELb1EEEvNS_16Flash_fwd_paramsE,"",@"SHT_CUDA_INFO"
	.sectionflags	@""
	.align	4


	//----- nvinfo : EIATTR_CUDA_API_VERSION
	.align		4
        /*0000*/ 	.byte	0x04, 0x37
        /*0002*/ 	.short	(.L_1290 - .L_1289)
.L_1289:
        /*0004*/ 	.word	0x00000082


	//----- nvinfo : EIATTR_SW2861232_WAR
	.align		4
.L_1290:
        /*0008*/ 	.byte	0x01, 0x35
	.zero		2


	//----- nvinfo : EIATTR_PARAM_CBANK
	.align		4
        /*000c*/ 	.byte	0x04, 0x0a
        /*000e*/ 	.short	(.L_1292 - .L_1291)
	.align		4
.L_1291:
        /*0010*/ 	.word	index@(.nv.constant0._ZN5flash32flash_fwd_splitkv_combine_kernelI23Flash_fwd_kernel_traitsILi128ELi64ELi64ELi4ELb0ELb0EN7cutlass6half_tE19Flash_kernel_traitsILi128ELi64ELi64ELi4ES3_EELi4ELi7ELb1EEEvNS_16Flash_fwd_paramsE)
        /*0014*/ 	.short	0x0160
        /*0016*/ 	.short	0x01d0


	//----- nvinfo : EIATTR_CBANK_PARAM_SIZE
	.align		4
.L_1292:
        /*0018*/ 	.byte	0x03, 0x19
        /*001a*/ 	.short	0x01d0


	//----- nvinfo : EIATTR_KPARAM_INFO
	.align		4
        /*001c*/ 	.byte	0x04, 0x17
        /*001e*/ 	.short	(.L_1294 - .L_1293)
.L_1293:
        /*0020*/ 	.word	0x00000000
        /*0024*/ 	.short	0x0000
        /*0026*/ 	.short	0x0000
        /*0028*/ 	.byte	0x00, 0xf0, 0x41, 0x07


	//----- nvinfo : EIATTR_MAXREG_COUNT
	.align		4
.L_1294:
        /*002c*/ 	.byte	0x03, 0x1b
        /*002e*/ 	.short	0x00ff


	//----- nvinfo : EIATTR_NUM_BARRIERS
	.align		4
        /*0030*/ 	.byte	0x02, 0x4c
        /*0032*/ 	.byte	0x01
	.zero		1


	//----- nvinfo : EIATTR_MERCURY_ISA_VERSION
	.align		4
        /*0034*/ 	.byte	0x03, 0x5f
        /*0036*/ 	.short	0x0000


	//----- nvinfo : EIATTR_COOP_GROUP_MASK_REGIDS
	.align		4
        /*0038*/ 	.byte	0x04, 0x29
        /*003a*/ 	.short	(.L_1296 - .L_1295)


	//   ....[0]....
.L_1295:
        /*003c*/ 	.word	0xffffffff


	//   ....[1]....
        /*0040*/ 	.word	0xffffffff


	//   ....[2]....
        /*0044*/ 	.word	0xffffffff


	//   ....[3]....
        /*0048*/ 	.word	0xffffffff


	//   ....[4]....
        /*004c*/ 	.word	0xffffffff


	//   ....[5]....
        /*0050*/ 	.word	0xffffffff


	//   ....[6]....
        /*0054*/ 	.word	0xffffffff


	//   ....[7]....
        /*0058*/ 	.word	0xffffffff


	//   ....[8]....
        /*005c*/ 	.word	0xffffffff


	//   ....[9]....
        /*0060*/ 	.word	0xffffffff


	//----- nvinfo : EIATTR_COOP_GROUP_INSTR_OFFSETS
	.align		4
.L_1296:
        /*0064*/ 	.byte	0x04, 0x28
        /*0066*/ 	.short	(.L_1298 - .L_1297)


	//   ....[0]....
.L_1297:
        /*0068*/ 	.word	0x00001aa0


	//   ....[1]....
        /*006c*/ 	.word	0x00001ac0


	//   ....[2]....
        /*0070*/ 	.word	0x00001ae0


	//   ....[3]....
        /*0074*/ 	.word	0x00001b00


	//   ....[4]....
        /*0078*/ 	.word	0x00001b20


	//   ....[5]....
        /*007c*/ 	.word	0x00001c80


	//   ....[6]....
        /*0080*/ 	.word	0x00001cd0


	//   ....[7]....
        /*0084*/ 	.word	0x00001db0


	//   ....[8]....
        /*0088*/ 	.word	0x00001ea0


	//   ....[9]....
        /*008c*/ 	.word	0x00001fb0


	//----- nvinfo : EIATTR_EXIT_INSTR_OFFSETS
	.align		4
.L_1298:
        /*0090*/ 	.byte	0x04, 0x1c
        /*0092*/ 	.short	(.L_1300 - .L_1299)


	//   ....[0]....
.L_1299:
        /*0094*/ 	.word	0x00004660


	//   ....[1]....
        /*0098*/ 	.word	0x00004af0


	//----- nvinfo : EIATTR_CRS_STACK_SIZE
	.align		4
.L_1300:
        /*009c*/ 	.byte	0x04, 0x1e
        /*009e*/ 	.short	(.L_1302 - .L_1301)
.L_1301:
        /*00a0*/ 	.word	0x00000000
.L_1302:


//--------------------- .nv.info._ZN5flash32flash_fwd_splitkv_combine_kernelI23Flash_fwd_kernel_traitsILi128ELi64ELi64ELi4ELb0ELb0EN7cutlass6half_tE19Flash_kernel_traitsILi128ELi64ELi64ELi4ES3_EELi4ELi6ELb1EEEvNS_16Flash_fwd_paramsE --------------------------
	.section	.nv.info._ZN5flash32flash_fwd_splitkv_combine_kernelI23Flash_fwd_kernel_traitsILi128ELi64ELi64ELi4ELb0ELb0EN7cutlass6half_tE19Flash_kernel_traitsILi128ELi64ELi64ELi4ES3_EELi4ELi6ELb1EEEvNS_16Flash_fwd_paramsE,"",@"SHT_CUDA_INFO"
	.sectionflags	@""
	.align	4


	//----- nvinfo : EIATTR_CUDA_API_VERSION
	.align		4
        /*0000*/ 	.byte	0x04, 0x37
        /*0002*/ 	.short	(.L_1304 - .L_1303)
.L_1303:
        /*0004*/ 	.word	0x00000082


	//----- nvinfo : EIATTR_SW2861232_WAR
	.align		4
.L_1304:
        /*0008*/ 	.byte	0x01, 0x35
	.zero		2


	//----- nvinfo : EIATTR_PARAM_CBANK
	.align		4
        /*000c*/ 	.byte	0x04, 0x0a
        /*000e*/ 	.short	(.L_1306 - .L_1305)
	.align		4
.L_1305:
        /*0010*/ 	.word	index@(.nv.constant0._ZN5flash32flash_fwd_splitkv_combine_kernelI23Flash_fwd_kernel_traitsILi128ELi64ELi64ELi4ELb0ELb0EN7cutlass6half_tE19Flash_kernel_traitsILi128ELi64ELi64ELi4ES3_EELi4ELi6ELb1EEEvNS_16Flash_fwd_paramsE)
        /*0014*/ 	.short	0x0160
        /*0016*/ 	.short	0x01d0


	//----- nvinfo : EIATTR_CBANK_PARAM_SIZE
	.align		4
.L_1306:
        /*0018*/ 	.byte	0x03, 0x19
        /*001a*/ 	.short	0x01d0


	//----- nvinfo : EIATTR_KPARAM_INFO
	.align		4
        /*001c*/ 	.byte	0x04, 0x17
        /*001e*/ 	.short	(.L_1308 - .L_1307)
.L_1307:
        /*0020*/ 	.word	0x00000000
        /*0024*/ 	.short	0x0000
        /*0026*/ 	.short	0x0000
        /*0028*/ 	.byte	0x00, 0xf0, 0x41, 0x07


	//----- nvinfo : EIATTR_MAXREG_COUNT
	.align		4
.L_1308:
        /*002c*/ 	.byte	0x03, 0x1b
        /*002e*/ 	.short	0x00ff


	//----- nvinfo : EIATTR_NUM_BARRIERS
	.align		4
        /*0030*/ 	.byte	0x02, 0x4c
        /*0032*/ 	.byte	0x01
	.zero		1


	//----- nvinfo : EIATTR_MERCURY_ISA_VERSION
	.align		4
        /*0034*/ 	.byte	0x03, 0x5f
        /*0036*/ 	.short	0x0000


	//----- nvinfo : EIATTR_COOP_GROUP_MASK_REGIDS
	.align		4
        /*0038*/ 	.byte	0x04, 0x29
        /*003a*/ 	.short	(.L_1310 - .L_1309)


	//   ....[0]....
.L_1309:
        /*003c*/ 	.word	0xffffffff


	//   ....[1]....
        /*0040*/ 	.word	0xffffffff


	//   ....[2]....
        /*0044*/ 	.word	0xffffffff


	//   ....[3]....
        /*0048*/ 	.word	0xffffffff


	//   ....[4]....
        /*004c*/ 	.word	0xffffffff


	//   ....[5]....
        /*0050*/ 	.word	0xffffffff


	//   ....[6]....
        /*0054*/ 	.word	0xffffffff


	//   ....[7]....
        /*0058*/ 	.word	0xffffffff


	//   ....[8]....
        /*005c*/ 	.word	0xffffffff


	//   ....[9]....
        /*0060*/ 	.word	0xffffffff


	//----- nvinfo : EIATTR_COOP_GROUP_INSTR_OFFSETS
	.align		4
.L_1310:
        /*0064*/ 	.byte	0x04, 0x28
        /*0066*/ 	.short	(.L_1312 - .L_1311)


	//   ....[0]....
.L_1311:
        /*0068*/ 	.word	0x00001690


	//   ....[1]....
        /*006c*/ 	.word	0x000016c0


	//   ....[2]....
        /*0070*/ 	.word	0x00001730


	//   ....[3]....
        /*0074*/ 	.word	0x000017b0


	//   ....[4]....
        /*0078*/ 	.word	0x000017f0


	//   ....[5]....
        /*007c*/ 	.word	0x00001980


	//   ....[6]....
        /*0080*/ 	.word	0x000019e0


	//   ....[7]....
        /*0084*/ 	.word	0x00001ab0


	//   ....[8]....
        /*0088*/ 	.word	0x00001b30


	//   ....[9]....
        /*008c*/ 	.word	0x00001c40


	//----- nvinfo : EIATTR_EXIT_INSTR_OFFSETS
	.align		4
.L_1312:
        /*0090*/ 	.byte	0x04, 0x1c
        /*0092*/ 	.short	(.L_1314 - .L_1313)


	//   ....[0]....
.L_1313:
        /*0094*/ 	.word	0x00004300


	//   ....[1]....
        /*0098*/ 	.word	0x00004790


	//----- nvinfo : EIATTR_CRS_STACK_SIZE
	.align		4
.L_1314:
        /*009c*/ 	.byte	0x04, 0x1e
        /*009e*/ 	.short	(.L_1316 - .L_1315)
.L_1315:
        /*00a0*/ 	.word	0x00000000
.L_1316:


//--------------------- .nv.info._ZN5flash32flash_fwd_splitkv_combine_kernelI23Flash_fwd_kernel_traitsILi128ELi64ELi64ELi4ELb0ELb0EN7cutlass6half_tE19Flash_kernel_traitsILi128ELi64ELi64ELi4ES3_EELi4ELi5ELb1EEEvNS_16Flash_fwd_paramsE --------------------------
	.section	.nv.info._ZN5flash32flash_fwd_splitkv_combine_kernelI23Flash_fwd_kernel_traitsILi128ELi64ELi64ELi4ELb0ELb0EN7cutlass6half_tE19Flash_kernel_traitsILi128ELi64ELi64ELi4ES3_EELi4ELi5ELb1EEEvNS_16Flash_fwd_paramsE,"",@"SHT_CUDA_INFO"
	.sectionflags	@""
	.align	4


	//----- nvinfo : EIATTR_CUDA_API_VERSION
	.align		4
        /*0000*/ 	.byte	0x04, 0x37
        /*0002*/ 	.short	(.L_1318 - .L_1317)
.L_1317:
        /*0004*/ 	.word	0x00000082


	//----- nvinfo : EIATTR_SW2861232_WAR
	.align		4
.L_1318:
        /*0008*/ 	.byte	0x01, 0x35
	.zero		2


	//----- nvinfo : EIATTR_PARAM_CBANK
	.align		4
        /*000c*/ 	.byte	0x04, 0x0a
        /*000e*/ 	.short	(.L_1320 - .L_1319)
	.align		4
.L_1319:
        /*0010*/ 	.word	index@(.nv.constant0._ZN5flash32flash_fwd_splitkv_combine_kernelI23Flash_fwd_kernel_traitsILi128ELi64ELi64ELi4ELb0ELb0EN7cutlass6half_tE19Flash_kernel_traitsILi128ELi64ELi64ELi4ES3_EELi4ELi5ELb1EEEvNS_16Flash_fwd_paramsE)
        /*0014*/ 	.short	0x0160
        /*0016*/ 	.short	0x01d0


	//----- nvinfo : EIATTR_CBANK_PARAM_SIZE
	.align		4
.L_1320:
        /*0018*/ 	.byte	0x03, 0x19
        /*001a*/ 	.short	0x01d0


	//----- nvinfo : EIATTR_KPARAM_INFO
	.align		4
        /*001c*/ 	.byte	0x04, 0x17
        /*001e*/ 	.short	(.L_1322 - .L_1321)
.L_1321:
        /*0020*/ 	.word	0x00000000
        /*0024*/ 	.short	0x0000
        /*0026*/ 	.short	0x0000
        /*0028*/ 	.byte	0x00, 0xf0, 0x41, 0x07


	//----- nvinfo : EIATTR_MAXREG_COUNT
	.align		4
.L_1322:
        /*002c*/ 	.byte	0x03, 0x1b
        /*002e*/ 	.short	0x00ff


	//----- nvinfo : EIATTR_NUM_BARRIERS
	.align		4
        /*0030*/ 	.byte	0x02, 0x4c
        /*0032*/ 	.byte	0x01
	.zero		1


	//----- nvinfo : EIATTR_MERCURY_ISA_VERSION
	.align		4
        /*0034*/ 	.byte	0x03, 0x5f
        /*0036*/ 	.short	0x0000


	//----- nvinfo : EIATTR_COOP_GROUP_MASK_REGIDS
	.align		4
        /*0038*/ 	.byte	0x04, 0x29
        /*003a*/ 	.short	(.L_1324 - .L_1323)


	//   ....[0]....
.L_1323:
        /*003c*/ 	.word	0xffffffff


	//   ....[1]....
        /*0040*/ 	.word	0xffffffff


	//   ....[2]....
        /*0044*/ 	.word	0xffffffff


	//   ....[3]....
        /*0048*/ 	.word	0xffffffff


	//   ....[4]....
        /*004c*/ 	.word	0xffffffff


	//   ....[5]....
        /*0050*/ 	.word	0xffffffff


	//   ....[6]....
        /*0054*/ 	.word	0xffffffff


	//   ....[7]....
        /*0058*/ 	.word	0xffffffff


	//   ....[8]....
        /*005c*/ 	.word	0xffffffff


	//   ....[9]....
        /*0060*/ 	.word	0xffffffff


	//----- nvinfo : EIATTR_COOP_GROUP_INSTR_OFFSETS
	.align		4
.L_1324:
        /*0064*/ 	.byte	0x04, 0x28
        /*0066*/ 	.short	(.L_1326 - .L_1325)


	//   ....[0]....
.L_1325:
        /*0068*/ 	.word	0x00001c30


	//   ....[1]....
        /*006c*/ 	.word	0x00001c50


	//   ....[2]....
        /*0070*/ 	.word	0x00001c70


	//   ....[3]....
        /*0074*/ 	.word	0x00001c90


	//   ....[4]....
        /*0078*/ 	.word	0x00001cb0


	//   ....[5]....
        /*007c*/ 	.word	0x00001d20


	//   ....[6]....
        /*0080*/ 	.word	0x00001d40


	//   ....[7]....
        /*0084*/ 	.word	0x00001d70


	//   ....[8]....
        /*0088*/ 	.word	0x00001d90


	//   ....[9]....
        /*008c*/ 	.word	0x00001db0


	//----- nvinfo : EIATTR_EXIT_INSTR_OFFSETS
	.align		4
.L_1326:
        /*0090*/ 	.byte	0x04, 0x1c
        /*0092*/ 	.short	(.L_1328 - .L_1327)


	//   ....[0]....
.L_1327:
        /*0094*/ 	.word	0x00004260


	//   ....[1]....
        /*0098*/ 	.word	0x000046f0


	//----- nvinfo : EIATTR_CRS_STACK_SIZE
	.align		4
.L_1328:
        /*009c*/ 	.byte	0x04, 0x1e
        /*009e*/ 	.short	(.L_1330 - .L_1329)
.L_1329:
        /*00a0*/ 	.word	0x00000000
.L_1330:


//--------------------- .nv.info._ZN5flash32flash_fwd_splitkv_combine_kernelI23Flash_fwd_kernel_traitsILi128ELi64ELi64ELi4ELb0ELb0EN7cutlass6half_tE19Flash_kernel_traitsILi128ELi64ELi64ELi4ES3_EELi4ELi4ELb1EEEvNS_16Flash_fwd_paramsE --------------------------
	.section	.nv.info._ZN5flash32flash_fwd_splitkv_combine_kernelI23Flash_fwd_kernel_traitsILi128ELi64ELi64ELi4ELb0ELb0EN7cutlass6half_tE19Flash_kernel_traitsILi128ELi64ELi64ELi4ES3_EELi4ELi4ELb1EEEvNS_16Flash_fwd_paramsE,"",@"SHT_CUDA_INFO"
	.sectionflags	@""
	.align	4


	//----- nvinfo : EIATTR_CUDA_API_VERSION
	.align		4
        /*0000*/ 	.byte	0x04, 0x37
        /*0002*/ 	.short	(.L_1332 - .L_1331)
.L_1331:
        /*0004*/ 	.word	0x00000082


	//----- nvinfo : EIATTR_SW2861232_WAR
	.align		4
.L_1332:
        /*0008*/ 	.byte	0x01, 0x35
	.zero		2


	//----- nvinfo : EIATTR_PARAM_CBANK
	.align		4
        /*000c*/ 	.byte	0x04, 0x0a
        /*000e*/ 	.short	(.L_1334 - .L_1333)
	.align		4
.L_1333:
        /*0010*/ 	.word	index@(.nv.constant0._ZN5flash32flash_fwd_splitkv_combine_kernelI23Flash_fwd_kernel_traitsILi128ELi64ELi64ELi4ELb0ELb0EN7cutlass6half_tE19Flash_kernel_traitsILi128ELi64ELi64ELi4ES3_EELi4ELi4ELb1EEEvNS_16Flash_fwd_paramsE)
        /*0014*/ 	.short	0x0160
        /*0016*/ 	.short	0x01d0


	//----- nvinfo : EIATTR_CBANK_PARAM_SIZE
	.align		4
.L_1334:
        /*0018*/ 	.byte	0x03, 0x19
        /*001a*/ 	.short	0x01d0


	//----- nvinfo : EIATTR_KPARAM_INFO
	.align		4
        /*001c*/ 	.byte	0x04, 0x17
        /*001e*/ 	.short	(.L_1336 - .L_1335)
.L_1335:
        /*0020*/ 	.word	0x00000000
        /*0024*/ 	.short	0x0000
        /*0026*/ 	.short	0x0000
        /*0028*/ 	.byte	0x00, 0xf0, 0x41, 0x07


	//----- nvinfo : EIATTR_MAXREG_COUNT
	.align		4
.L_1336:
        /*002c*/ 	.byte	0x03, 0x1b
        /*002e*/ 	.short	0x00ff


	//----- nvinfo : EIATTR_NUM_BARRIERS
	.align		4
        /*0030*/ 	.byte	0x02, 0x4c
        /*0032*/ 	.byte	0x01
	.zero		1


	//----- nvinfo : EIATTR_MERCURY_ISA_VERSION
	.align		4
        /*0034*/ 	.byte	0x03, 0x5f
        /*0036*/ 	.short	0x0000


	//----- nvinfo : EIATTR_COOP_GROUP_MASK_REGIDS
	.align		4
        /*0038*/ 	.byte	0x04, 0x29
        /*003a*/ 	.short	(.L_1338 - .L_1337)


	//   ....[0]....
.L_1337:
        /*003c*/ 	.word	0xffffffff


	//   ....[1]....
        /*0040*/ 	.word	0xffffffff


	//   ....[2]....
        /*0044*/ 	.word	0xffffffff


	//   ....[3]....
        /*0048*/ 	.word	0xffffffff


	//   ....[4]....
        /*004c*/ 	.word	0xffffffff


	//   ....[5]....
        /*0050*/ 	.word	0xffffffff


	//   ....[6]....
        /*0054*/ 	.word	0xffffffff


	//   ....[7]....
        /*0058*/ 	.word	0xffffffff


	//----- nvinfo : EIATTR_COOP_GROUP_INSTR_OFFSETS
	.align		4
.L_1338:
        /*005c*/ 	.byte	0x04, 0x28
        /*005e*/ 	.short	(.L_1340 - .L_1339)


	//   ....[0]....
.L_1339:
        /*0060*/ 	.word	0x00001c30


	//   ....[1]....
        /*0064*/ 	.word	0x00001c50


	//   ....[2]....
        /*0068*/ 	.word	0x00001c70


	//   ....[3]....
        /*006c*/ 	.word	0x00001c90


	//   ....[4]....
        /*0070*/ 	.word	0x00001d00


	//   ....[5]....
        /*0074*/ 	.word	0x00001d30


	//   ....[6]....
        /*0078*/ 	.word	0x00001d50


	//   ....[7]....
        /*007c*/ 	.word	0x00001d70


	//----- nvinfo : EIATTR_EXIT_INSTR_OFFSETS
	.align		4
.L_1340:
        /*0080*/ 	.byte	0x04, 0x1c
        /*0082*/ 	.short	(.L_1342 - .L_1341)


	//   ....[0]....
.L_1341:
        /*0084*/ 	.word	0x00004260


	//   ....[1]....
        /*0088*/ 	.word	0x000046f0


	//----- nvinfo : EIATTR_CRS_STACK_SIZE
	.align		4
.L_1342:
        /*008c*/ 	.byte	0x04, 0x1e
        /*008e*/ 	.short	(.L_1344 - .L_1343)
.L_1343:
        /*0090*/ 	.word	0x00000000
.L_1344:


//--------------------- .nv.info._ZN5flash32flash_fwd_splitkv_combine_kernelI23Flash_fwd_kernel_traitsILi128ELi64ELi64ELi4ELb0ELb0EN7cutlass6half_tE19Flash_kernel_traitsILi128ELi64ELi64ELi4ES3_EELi4ELi3ELb1EEEvNS_16Flash_fwd_paramsE --------------------------
	.section	.nv.info._ZN5flash32flash_fwd_splitkv_combine_kernelI23Flash_fwd_kernel_traitsILi128ELi64ELi64ELi4ELb0ELb0EN7cutlass6half_tE19Flash_kernel_traitsILi128ELi64ELi64ELi4ES3_EELi4ELi3ELb1EEEvNS_16Flash_fwd_paramsE,"",@"SHT_CUDA_INFO"
	.sectionflags	@""
	.align	4


	//----- nvinfo : EIATTR_CUDA_API_VERSION
	.align		4
        /*0000*/ 	.byte	0x04, 0x37
        /*0002*/ 	.short	(.L_1346 - .L_1345)
.L_1345:
        /*0004*/ 	.word	0x00000082


	//----- nvinfo : EIATTR_SW2861232_WAR
	.align		4
.L_1346:
        /*0008*/ 	.byte	0x01, 0x35
	.zero		2


	//----- nvinfo : EIATTR_PARAM_CBANK
	.align		4
        /*000c*/ 	.byte	0x04, 0x0a
        /*000e*/ 	.short	(.L_1348 - .L_1347)
	.align		4
.L_1347:
        /*0010*/ 	.word	index@(.nv.constant0._ZN5flash32flash_fwd_splitkv_combine_kernelI23Flash_fwd_kernel_traitsILi128ELi64ELi64ELi4ELb0ELb0EN7cutlass6half_tE19Flash_kernel_traitsILi128ELi64ELi64ELi4ES3_EELi4ELi3ELb1EEEvNS_16Flash_fwd_paramsE)
        /*0014*/ 	.short	0x0160
        /*0016*/ 	.short	0x01d0


	//----- nvinfo : EIATTR_CBANK_PARAM_SIZE
	.align		4
.L_1348:
        /*0018*/ 	.byte	0x03, 0x19
        /*001a*/ 	.short	0x01d0


	//----- nvinfo : EIATTR_KPARAM_INFO
	.align		4
        /*001c*/ 	.byte	0x04, 0x17
        /*001e*/ 	.short	(.L_1350 - .L_1349)
.L_1349:
        /*0020*/ 	.word	0x00000000
        /*0024*/ 	.short	0x0000
        /*0026*/ 	.short	0x0000
        /*0028*/ 	.byte	0x00, 0xf0, 0x41, 0x07


	//----- nvinfo : EIATTR_MAXREG_COUNT
	.align		4
.L_1350:
        /*002c*/ 	.byte	0x03, 0x1b
        /*002e*/ 	.short	0x00ff


	//----- nvinfo : EIATTR_NUM_BARRIERS
	.align		4
        /*0030*/ 	.byte	0x02, 0x4c
        /*0032*/ 	.byte	0x01
	.zero		1


	//----- nvinfo : EIATTR_MERCURY_ISA_VERSION
	.align		4
        /*0034*/ 	.byte	0x03, 0x5f
        /*0036*/ 	.short	0x0000


	//----- nvinfo : EIATTR_COOP_GROUP_MASK_REGIDS
	.align		4
        /*0038*/ 	.byte	0x04, 0x29
        /*003a*/ 	.short	(.L_1352 - .L_1351)


	//   ....[0]....
.L_1351:
        /*003c*/ 	.word	0xffffffff


	//   ....[1]....
        /*0040*/ 	.word	0xffffffff


	//   ....[2]....
        /*0044*/ 	.word	0xffffffff


	//   ....[3]....
        /*0048*/ 	.word	0xffffffff


	//   ....[4]....
        /*004c*/ 	.word	0xffffffff


	//   ....[5]....
        /*0050*/ 	.word	0xffffffff


	//----- nvinfo : EIATTR_COOP_GROUP_INSTR_OFFSETS
	.align		4
.L_1352:
        /*0054*/ 	.byte	0x04, 0x28
        /*0056*/ 	.short	(.L_1354 - .L_1353)


	//   ....[0]....
.L_1353:
        /*0058*/ 	.word	0x00001c30


	//   ....[1]....
        /*005c*/ 	.word	0x00001c50


	//   ....[2]....
        /*0060*/ 	.word	0x00001c80


	//   ....[3]....
        /*0064*/ 	.word	0x00001cf0


	//   ....[4]....
        /*0068*/ 	.word	0x00001d10


	//   ....[5]....
        /*006c*/ 	.word	0x00001d30


	//----- nvinfo : EIATTR_EXIT_INSTR_OFFSETS
	.align		4
.L_1354:
        /*0070*/ 	.byte	0x04, 0x1c
        /*0072*/ 	.short	(.L_1356 - .L_1355)


	//   ....[0]....
.L_1355:
        /*0074*/ 	.word	0x00004220


	//   ....[1]....
        /*0078*/ 	.word	0x000046b0


	//----- nvinfo : EIATTR_CRS_STACK_SIZE
	.align		4
.L_1356:
        /*007c*/ 	.byte	0x04, 0x1e
        /*007e*/ 	.short	(.L_1358 - .L_1357)
.L_1357:
        /*0080*/ 	.word	0x00000000
.L_1358:


//--------------------- .nv.info._ZN5flash32flash_fwd_splitkv_combine_kernelI23Flash_fwd_kernel_traitsILi128ELi64ELi64ELi4ELb0ELb0EN7cutlass6half_tE19Flash_kernel_traitsILi128ELi64ELi64ELi4ES3_EELi4ELi2ELb1EEEvNS_16Flash_fwd_paramsE --------------------------
	.section	.nv.info._ZN5flash32flash_fwd_splitkv_combine_kernelI23Flash_fwd_kernel_traitsILi128ELi64ELi64ELi4ELb0ELb0EN7cutlass6half_tE19Flash_kernel_traitsILi128ELi64ELi64ELi4ES3_EELi4ELi2ELb1EEEvNS_16Flash_fwd_paramsE,"",@"SHT_CUDA_INFO"
	.sectionflags	@""
	.align	4


	//----- nvinfo : EIATTR_CUDA_API_VERSION
	.align		4
        /*0000*/ 	.byte	0x04, 0x37
        /*0002*/ 	.short	(.L_1360 - .L_1359)
.L_1359:
        /*0004*/ 	.word	0x00000082


	//----- nvinfo : EIATTR_SW2861232_WAR
	.align		4
.L_1360:
        /*0008*/ 	.byte	0x01, 0x35
	.zero		2


	//----- nvinfo : EIATTR_PARAM_CBANK
	.align		4
        /*000c*/ 	.byte	0x04, 0x0a
        /*000e*/ 	.short	(.L_1362 - .L_1361)
	.align		4
.L_1361:
        /*0010*/ 	.word	index@(.nv.constant0._ZN5flash32flash_fwd_splitkv_combine_kernelI23Flash_fwd_kernel_traitsILi128ELi64ELi64ELi4ELb0ELb0EN7cutlass6half_tE19Flash_kernel_traitsILi128ELi64ELi64ELi4ES3_EELi4ELi2ELb1EEEvNS_16Flash_fwd_paramsE)
        /*0014*/ 	.short	0x0160
        /*0016*/ 	.short	0x01d0


	//----- nvinfo : EIATTR_CBANK_PARAM_SIZE
	.align		4
.L_1362:
        /*0018*/ 	.byte	0x03, 0x19
        /*001a*/ 	.short	0x01d0


	//----- nvinfo : EIATTR_KPARAM_INFO
	.align		4
        /*001c*/ 	.byte	0x04, 0x17
        /*001e*/ 	.short	(.L_1364 - .L_1363)
.L_1363:
        /*0020*/ 	.word	0x00000000
        /*0024*/ 	.short	0x0000
        /*0026*/ 	.short	0x0000
        /*0028*/ 	.byte	0x00, 0xf0, 0x41, 0x07


	//----- nvinfo : EIATTR_MAXREG_COUNT
	.align		4
.L_1364:
        /*002c*/ 	.byte	0x03, 0x1b
        /*002e*/ 	.short	0x00ff


	//----- nvinfo : EIATTR_NUM_BARRIERS
	.align		4
        /*0030*/ 	.byte	0x02, 0x4c
        /*0032*/ 	.byte	0x01
	.zero		1


	//----- nvinfo : EIATTR_MERCURY_ISA_VERSION
	.align		4
        /*0034*/ 	.byte	0x03, 0x5f
        /*0036*/ 	.short	0x0000


	//----- nvinfo : EIATTR_COOP_GROUP_MASK_REGIDS
	.align		4
        /*0038*/ 	.byte	0x04, 0x29
        /*003a*/ 	.short	(.L_1366 - .L_1365)


	//   ....[0]....
.L_1365:
        /*003c*/ 	.word	0xffffffff


	//   ....[1]....
        /*0040*/ 	.word	0xffffffff


	//   ....[2]....
        /*0044*/ 	.word	0xffffffff


	//   ....[3]....
        /*0048*/ 	.word	0xffffffff


	//----- nvinfo : EIATTR_COOP_GROUP_INSTR_OFFSETS
	.align		4
.L_1366:
        /*004c*/ 	.byte	0x04, 0x28
        /*004e*/ 	.short	(.L_1368 - .L_1367)


	//   ....[0]....
.L_1367:
        /*0050*/ 	.word	0x00001c10


	//   ....[1]....
        /*0054*/ 	.word	0x00001c30


	//   ....[2]....
        /*0058*/ 	.word	0x00001cd0


	//   ....[3]....
        /*005c*/ 	.word	0x00001cf0


	//----- nvinfo : EIATTR_EXIT_INSTR_OFFSETS
	.align		4
.L_1368:
        /*0060*/ 	.byte	0x04, 0x1c
        /*0062*/ 	.short	(.L_1370 - .L_1369)


	//   ....[0]....
.L_1369:
        /*0064*/ 	.word	0x00004150


	//   ....[1]....
        /*0068*/ 	.word	0x000045c0


	//----- nvinfo : EIATTR_CRS_STACK_SIZE
	.align		4
.L_1370:
        /*006c*/ 	.byte	0x04, 0x1e
        /*006e*/ 	.short	(.L_1372 - .L_1371)
.L_1371:
        /*0070*/ 	.word	0x00000000
.L_1372:


//--------------------- .nv.info._ZN5flash32flash_fwd_splitkv_combine_kernelI23Flash_fwd_kernel_traitsILi128ELi64ELi64ELi4ELb0ELb0EN7cutlass6half_tE19Flash_kernel_traitsILi128ELi64ELi64ELi4ES3_EELi4ELi1ELb1EEEvNS_16Flash_fwd_paramsE --------------------------
	.section	.nv.info._ZN5flash32flash_fwd_splitkv_combine_kernelI23Flash_fwd_kernel_traitsILi128ELi64ELi64ELi4ELb0ELb0EN7cutlass6half_tE19Flash_kernel_traitsILi128ELi64ELi64ELi4ES3_EELi4ELi1ELb1EEEvNS_16Flash_fwd_paramsE,"",@"SHT_CUDA_INFO"
	.sectionflags	@""
	.align	4


	//----- nvinfo : EIATTR_CUDA_API_VERSION
	.align		4
        /*0000*/ 	.byte	0x04, 0x37
        /*0002*/ 	.short	(.L_1374 - .L_1373)
.L_1373:
        /*0004*/ 	.word	0x00000082


	//----- nvinfo : EIATTR_SW2861232_WAR
	.align		4
.L_1374:
        /*0008*/ 	.byte	0x01, 0x35
	.zero		2


	//----- nvinfo : EIATTR_PARAM_CBANK
	.align		4
        /*000c*/ 	.byte	0x04, 0x0a
        /*000e*/ 	.short	(.L_1376 - .L_1375)
	.align		4
.L_1375:
        /*0010*/ 	.word	index@(.nv.constant0._ZN5flash32flash_fwd_splitkv_combine_kernelI23Flash_fwd_kernel_traitsILi128ELi64ELi64ELi4ELb0ELb0EN7cutlass6half_tE19Flash_kernel_traitsILi128ELi64ELi64ELi4ES3_EELi4ELi1ELb1EEEvNS_16Flash_fwd_paramsE)
        /*0014*/ 	.short	0x0160
        /*0016*/ 	.short	0x01d0


	//----- nvinfo : EIATTR_CBANK_PARAM_SIZE
	.align		4
.L_1376:
        /*0018*/ 	.byte	0x03, 0x19
        /*001a*/ 	.short	0x01d0


	//----- nvinfo : EIATTR_KPARAM_INFO
	.align		4
        /*001c*/ 	.byte	0x04, 0x17
        /*001e*/ 	.short	(.L_1378 - .L_1377)
.L_1377:
        /*0020*/ 	.word	0x00000000
        /*0024*/ 	.short	0x0000
        /*0026*/ 	.short	0x0000
        /*0028*/ 	.byte	0x00, 0xf0, 0x41, 0x07


	//----- nvinfo : EIATTR_MAXREG_COUNT
	.align		4
.L_1378:
        /*002c*/ 	.byte	0x03, 0x1b
        /*002e*/ 	.short	0x00ff


	//----- nvinfo : EIATTR_NUM_BARRIERS
	.align		4
        /*0030*/ 	.byte	0x02, 0x4c
        /*0032*/ 	.byte	0x01
	.zero		1


	//----- nvinfo : EIATTR_MERCURY_ISA_VERSION
	.align		4
        /*0034*/ 	.byte	0x03, 0x5f
        /*0036*/ 	.short	0x0000


	//----- nvinfo : EIATTR_COOP_GROUP_MASK_REGIDS
	.align		4
        /*0038*/ 	.byte	0x04, 0x29
        /*003a*/ 	.short	(.L_1380 - .L_1379)


	//   ....[0]....
.L_1379:
        /*003c*/ 	.word	0xffffffff


	//   ....[1]....
        /*0040*/ 	.word	0xffffffff


	//----- nvinfo : EIATTR_COOP_GROUP_INSTR_OFFSETS
	.align		4
.L_1380:
        /*0044*/ 	.byte	0x04, 0x28
        /*0046*/ 	.short	(.L_1382 - .L_1381)


	//   ....[0]....
.L_1381:
        /*0048*/ 	.word	0x00001cd0


	//   ....[1]....
        /*004c*/ 	.word	0x00001d40


	//----- nvinfo : EIATTR_EXIT_INSTR_OFFSETS
	.align		4
.L_1382:
        /*0050*/ 	.byte	0x04, 0x1c
        /*0052*/ 	.short	(.L_1384 - .L_1383)


	//   ....[0]....
.L_1383:
        /*0054*/ 	.word	0x00004290


	//   ....[1]....
        /*0058*/ 	.word	0x000046f0


	//----- nvinfo : EIATTR_CRS_STACK_SIZE
	.align		4
.L_1384:
        /*005c*/ 	.byte	0x04, 0x1e
        /*005e*/ 	.short	(.L_1386 - .L_1385)
.L_1385:
        /*0060*/ 	.word	0x00000000
.L_1386:


//--------------------- .nv.info._ZN5flash24flash_fwd_splitkv_kernelI23Flash_fwd_kernel_traitsILi128ELi64ELi64ELi4ELb0ELb0EN7cutlass6half_tE19Flash_kernel_traitsILi128ELi64ELi64ELi4ES3_EELb1ELb0ELb0ELb0ELb0ELb0ELb0ELb0EEEvNS_16Flash_fwd_paramsE --------------------------
	.section	.nv.info._ZN5flash24flash_fwd_splitkv_kernelI23Flash_fwd_kernel_traitsILi128ELi64ELi64ELi4ELb0ELb0EN7cutlass6half_tE19Flash_kernel_traitsILi128ELi64ELi64ELi4ES3_EELb1ELb0ELb0ELb0ELb0ELb0ELb0ELb0EEEvNS_16Flash_fwd_paramsE,"",@"SHT_CUDA_INFO"
	.sectionflags	@""
	.align	4


	//----- nvinfo : EIATTR_CUDA_API_VERSION
	.align		4
        /*0000*/ 	.byte	0x04, 0x37
        /*0002*/ 	.short	(.L_1388 - .L_1387)
.L_1387:
        /*0004*/ 	.word	0x00000082


	//----- nvinfo : EIATTR_SW2861232_WAR
	.align		4
.L_1388:
        /*0008*/ 	.byte	0x01, 0x35
	.zero		2


	//----- nvinfo : EIATTR_PARAM_CBANK
	.align		4
        /*000c*/ 	.byte	0x04, 0x0a
        /*000e*/ 	.short	(.L_1390 - .L_1389)
	.align		4
.L_1389:
        /*0010*/ 	.word	index@(.nv.constant0._ZN5flash24flash_fwd_splitkv_kernelI23Flash_fwd_kernel_traitsILi128ELi64ELi64ELi4ELb0ELb0EN7cutlass6half_tE19Flash_kernel_traitsILi128ELi64ELi64ELi4ES3_EELb1ELb0ELb0ELb0ELb0ELb0ELb0ELb0EEEvNS_16Flash_fwd_paramsE)
        /*0014*/ 	.short	0x0160
        /*0016*/ 	.short	0x01d0


	//----- nvinfo : EIATTR_CBANK_PARAM_SIZE
	.align		4
.L_1390:
        /*0018*/ 	.byte	0x03, 0x19
        /*001a*/ 	.short	0x01d0


	//----- nvinfo : EIATTR_KPARAM_INFO
	.align		4
        /*001c*/ 	.byte	0x04, 0x17
        /*001e*/ 	.short	(.L_1392 - .L_1391)
.L_1391:
        /*0020*/ 	.word	0x00000000
        /*0024*/ 	.short	0x0000
        /*0026*/ 	.short	0x0000
        /*0028*/ 	.byte	0x00, 0xf0, 0x41, 0x07


	//----- nvinfo : EIATTR_MAXREG_COUNT
	.align		4
.L_1392:
        /*002c*/ 	.byte	0x03, 0x1b
        /*002e*/ 	.short	0x00ff


	//----- nvinfo : EIATTR_NUM_BARRIERS
	.align		4
        /*0030*/ 	.byte	0x02, 0x4c
        /*0032*/ 	.byte	0x01
	.zero		1


	//----- nvinfo : EIATTR_MERCURY_ISA_VERSION
	.align		4
        /*0034*/ 	.byte	0x03, 0x5f
        /*0036*/ 	.short	0x0000


	//----- nvinfo : EIATTR_COOP_GROUP_MASK_REGIDS
	.align		4
        /*0038*/ 	.byte	0x04, 0x29
        /*003a*/ 	.short	(.L_1394 - .L_1393)


	//   ....[0]....
.L_1393:
        /*003c*/ 	.word	0xffffffff


	//   ....[1]....
        /*0040*/ 	.word	0xffffffff


	//   ....[2]....
        /*0044*/ 	.word	0xffffffff


	//   ....[3]....
        /*0048*/ 	.word	0xffffffff


	//   ....[4]....
        /*004c*/ 	.word	0xffffffff


	//   ....[5]....
        /*0050*/ 	.word	0xffffffff


	//   ....[6]....
        /*0054*/ 	.word	0xffffffff


	//   ....[7]....
        /*0058*/ 	.word	0xffffffff


	//   ....[8]....
        /*005c*/ 	.word	0xffffffff


	//   ....[9]....
        /*0060*/ 	.word	0xffffffff


	//   ....[10]....
        /*0064*/ 	.word	0xffffffff


	//   ....[11]....
        /*0068*/ 	.word	0xffffffff


	//   ....[12]....
        /*006c*/ 	.word	0xffffffff


	//   ....[13]....
        /*0070*/ 	.word	0xffffffff


	//   ....[14]....
        /*0074*/ 	.word	0xffffffff


	//   ....[15]....
        /*0078*/ 	.word	0xffffffff


	//----- nvinfo : EIATTR_COOP_GROUP_INSTR_OFFSETS
	.align		4
.L_1394:
        /*007c*/ 	.byte	0x04, 0x28
        /*007e*/ 	.short	(.L_1396 - .L_1395)


	//   ....[0]....
.L_1395:
        /*0080*/ 	.word	0x00004820


	//   ....[1]....
        /*0084*/ 	.word	0x000048c0


	//   ....[2]....
        /*0088*/ 	.word	0x000048e0


	//   ....[3]....
        /*008c*/ 	.word	0x00004900


	//   ....[4]....
        /*0090*/ 	.word	0x000075c0


	//   ....[5]....
        /*0094*/ 	.word	0x000075d0


	//   ....[6]....
        /*0098*/ 	.word	0x00007610


	//   ....[7]....
        /*009c*/ 	.word	0x00007620


	//   ....[8]....
        /*00a0*/ 	.word	0x0000a1b0


	//   ....[9]....
        /*00a4*/ 	.word	0x0000a1d0


	//   ....[10]....
        /*00a8*/ 	.word	0x0000a200


	//   ....[11]....
        /*00ac*/ 	.word	0x0000a210


	//   ....[12]....
        /*00b0*/ 	.word	0x0000b440


	//   ....[13]....
        /*00b4*/ 	.word	0x0000b480


	//   ....[14]....
        /*00b8*/ 	.word	0x0000b4d0


	//   ....[15]....
        /*00bc*/ 	.word	0x0000b4f0


	//----- nvinfo : EIATTR_EXIT_INSTR_OFFSETS
	.align		4
.L_1396:
        /*00c0*/ 	.byte	0x04, 0x1c
        /*00c2*/ 	.short	(.L_1398 - .L_1397)


	//   ....[0]....
.L_1397:
        /*00c4*/ 	.word	0x000002d0


	//   ....[1]....
        /*00c8*/ 	.word	0x00000b70


	//   ....[2]....
        /*00cc*/ 	.word	0x00000ba0


	//   ....[3]....
        /*00d0*/ 	.word	0x0000c760


	//   ....[4]....
        /*00d4*/ 	.word	0x0000c840


	//   ....[5]....
        /*00d8*/ 	.word	0x0000c860


	//----- nvinfo : EIATTR_CTAIDZ_USED
	.align		4
.L_1398:
        /*00dc*/ 	.byte	0x01, 0x04
	.zero		2


	//----- nvinfo : EIATTR_CRS_STACK_SIZE
	.align		4
        /*00e0*/ 	.byte	0x04, 0x1e
        /*00e2*/ 	.short	(.L_1400 - .L_1399)
.L_1399:
        /*00e4*/ 	.word	0x00000000
.L_1400:


//--------------------- .nv.info._ZN5flash24flash_fwd_splitkv_kernelI23Flash_fwd_kernel_traitsILi128ELi64ELi64ELi4ELb0ELb0EN7cutlass6half_tE19Flash_kernel_traitsILi128ELi64ELi64ELi4ES3_EELb1ELb0ELb0ELb0ELb0ELb1ELb0ELb0EEEvNS_16Flash_fwd_paramsE --------------------------
	.section	.nv.info._ZN5flash24flash_fwd_splitkv_kernelI23Flash_fwd_kernel_traitsILi128ELi64ELi64ELi4ELb0ELb0EN7cutlass6half_tE19Flash_kernel_traitsILi128ELi64ELi64ELi4ES3_EELb1ELb0ELb0ELb0ELb0ELb1ELb0ELb0EEEvNS_16Flash_fwd_paramsE,"",@"SHT_CUDA_INFO"
	.sectionflags	@""
	.align	4


	//----- nvinfo : EIATTR_CUDA_API_VERSION
	.align		4
        /*0000*/ 	.byte	0x04, 0x37
        /*0002*/ 	.short	(.L_1402 - .L_1401)
.L_1401:
        /*0004*/ 	.word	0x00000082


	//----- nvinfo : EIATTR_SW2861232_WAR
	.align		4
.L_1402:
        /*0008*/ 	.byte	0x01, 0x35
	.zero		2


	//----- nvinfo : EIATTR_PARAM_CBANK
	.align		4
        /*000c*/ 	.byte	0x04, 0x0a
        /*000e*/ 	.short	(.L_1404 - .L_1403)
	.align		4
.L_1403:
        /*0010*/ 	.word	index@(.nv.constant0._ZN5flash24flash_fwd_splitkv_kernelI23Flash_fwd_kernel_traitsILi128ELi64ELi64ELi4ELb0ELb0EN7cutlass6half_tE19Flash_kernel_traitsILi128ELi64ELi64ELi4ES3_EELb1ELb0ELb0ELb0ELb0ELb1ELb0ELb0EEEvNS_16Flash_fwd_paramsE)
        /*0014*/ 	.short	0x0160
        /*0016*/ 	.short	0x01d0


	//----- nvinfo : EIATTR_CBANK_PARAM_SIZE
	.align		4
.L_1404:
        /*0018*/ 	.byte	0x03, 0x19
        /*001a*/ 	.short	0x01d0


	//----- nvinfo : EIATTR_KPARAM_INFO
	.align		4
        /*001c*/ 	.byte	0x04, 0x17
        /*001e*/ 	.short	(.L_1406 - .L_1405)
.L_1405:
        /*0020*/ 	.word	0x00000000
        /*0024*/ 	.short	0x0000
        /*0026*/ 	.short	0x0000
        /*0028*/ 	.byte	0x00, 0xf0, 0x41, 0x07


	//----- nvinfo : EIATTR_MAXREG_COUNT
	.align		4
.L_1406:
        /*002c*/ 	.byte	0x03, 0x1b
        /*002e*/ 	.short	0x00ff


	//----- nvinfo : EIATTR_NUM_BARRIERS
	.align		4
        /*0030*/ 	.byte	0x02, 0x4c
        /*0032*/ 	.byte	0x01
	.zero		1


	//----- nvinfo : EIATTR_MERCURY_ISA_VERSION
	.align		4
        /*0034*/ 	.byte	0x03, 0x5f
        /*0036*/ 	.short	0x0000


	//----- nvinfo : EIATTR_COOP_GROUP_MASK_REGIDS
	.align		4
        /*0038*/ 	.byte	0x04, 0x29
        /*003a*/ 	.short	(.L_1408 - .L_1407)


	//   ....[0]....
.L_1407:
        /*003c*/ 	.word	0xffffffff


	//   ....[1]....
        /*0040*/ 	.word	0xffffffff


	//   ....[2]....
        /*0044*/ 	.word	0xffffffff


	//   ....[3]....
        /*0048*/ 	.word	0xffffffff


	//   ....[4]....
        /*004c*/ 	.word	0xffffffff


	//   ....[5]....
        /*0050*/ 	.word	0xffffffff


	//   ....[6]....
        /*0054*/ 	.word	0xffffffff


	//   ....[7]....
        /*0058*/ 	.word	0xffffffff


	//   ....[8]....
        /*005c*/ 	.word	0xffffffff


	//   ....[9]....
        /*0060*/ 	.word	0xffffffff


	//   ....[10]....
        /*0064*/ 	.word	0xffffffff


	//   ....[11]....
        /*0068*/ 	.word	0xffffffff


	//   ....[12]....
        /*006c*/ 	.word	0xffffffff


	//   ....[13]....
        /*0070*/ 	.word	0xffffffff


	//   ....[14]....
        /*0074*/ 	.word	0xffffffff


	//   ....[15]....
        /*0078*/ 	.word	0xffffffff


	//----- nvinfo : EIATTR_COOP_GROUP_INSTR_OFFSETS
	.align		4
.L_1408:
        /*007c*/ 	.byte	0x04, 0x28
        /*007e*/ 	.short	(.L_1410 - .L_1409)


	//   ....[0]....
.L_1409:
        /*0080*/ 	.word	0x00004b90


	//   ....[1]....
        /*0084*/ 	.word	0x00004cb0


	//   ....[2]....
        /*0088*/ 	.word	0x00004cc0


	//   ....[3]....
        /*008c*/ 	.word	0x00004d10


	//   ....[4]....
        /*0090*/ 	.word	0x00007d90


	//   ....[5]....
        /*0094*/ 	.word	0x00007da0


	//   ....[6]....
        /*0098*/ 	.word	0x00007dd0


	//   ....[7]....
        /*009c*/ 	.word	0x00007de0


	//   ....[8]....
        /*00a0*/ 	.word	0x0000add0


	//   ....[9]....
        /*00a4*/ 	.word	0x0000ade0


	//   ....[10]....
        /*00a8*/ 	.word	0x0000ae10


	//   ....[11]....
        /*00ac*/ 	.word	0x0000ae20


	//   ....[12]....
        /*00b0*/ 	.word	0x0000c030


	//   ....[13]....
        /*00b4*/ 	.word	0x0000c070


	//   ....[14]....
        /*00b8*/ 	.word	0x0000c0c0


	//   ....[15]....
        /*00bc*/ 	.word	0x0000c0e0


	//----- nvinfo : EIATTR_EXIT_INSTR_OFFSETS
	.align		4
.L_1410:
        /*00c0*/ 	.byte	0x04, 0x1c
        /*00c2*/ 	.short	(.L_1412 - .L_1411)


	//   ....[0]....
.L_1411:
        /*00c4*/ 	.word	0x000002d0


	//   ....[1]....
        /*00c8*/ 	.word	0x00000b70


	//   ....[2]....
        /*00cc*/ 	.word	0x00000ba0


	//   ....[3]....
        /*00d0*/ 	.word	0x0000d350


	//   ....[4]....
        /*00d4*/ 	.word	0x0000d430


	//   ....[5]....
        /*00d8*/ 	.word	0x0000d450


	//----- nvinfo : EIATTR_CTAIDZ_USED
	.align		4
.L_1412:
        /*00dc*/ 	.byte	0x01, 0x04
	.zero		2


	//----- nvinfo : EIATTR_CRS_STACK_SIZE
	.align		4
        /*00e0*/ 	.byte	0x04, 0x1e
        /*00e2*/ 	.short	(.L_1414 - .L_1413)
.L_1413:
        /*00e4*/ 	.word	0x00000000
.L_1414:


//--------------------- .nv.info._ZN5flash24flash_fwd_splitkv_kernelI23Flash_fwd_kernel_traitsILi128ELi64ELi64ELi4ELb0ELb0EN7cutlass6half_tE19Flash_kernel_traitsILi128ELi64ELi64ELi4ES3_EELb1ELb0ELb0ELb0ELb0ELb0ELb0ELb1EEEvNS_16Flash_fwd_paramsE --------------------------
	.section	.nv.info._ZN5flash24flash_fwd_splitkv_kernelI23Flash_fwd_kernel_traitsILi128ELi64ELi64ELi4ELb0ELb0EN7cutlass6half_tE19Flash_kernel_traitsILi128ELi64ELi64ELi4ES3_EELb1ELb0ELb0ELb0ELb0ELb0ELb0ELb1EEEvNS_16Flash_fwd_paramsE,"",@"SHT_CUDA_INFO"
	.sectionflags	@""
	.align	4


	//----- nvinfo : EIATTR_CUDA_API_VERSION
	.align		4
        /*0000*/ 	.byte	0x04, 0x37
        /*0002*/ 	.short	(.L_1416 - .L_1415)
.L_1415:
        /*0004*/ 	.word	0x00000082


	//----- nvinfo : EIATTR_SW2861232_WAR
	.align		4
.L_1416:
        /*0008*/ 	.byte	0x01, 0x35
	.zero		2


	//----- nvinfo : EIATTR_PARAM_CBANK
	.align		4
        /*000c*/ 	.byte	0x04, 0x0a
        /*000e*/ 	.short	(.L_1418 - .L_1417)
	.align		4
.L_1417:
        /*0010*/ 	.word	index@(.nv.constant0._ZN5flash24flash_fwd_splitkv_kernelI23Flash_fwd_kernel_traitsILi128ELi64ELi64ELi4ELb0ELb0EN7cutlass6half_tE19Flash_kernel_traitsILi128ELi64ELi64ELi4ES3_EELb1ELb0ELb0ELb0ELb0ELb0ELb0ELb1EEEvNS_16Flash_fwd_paramsE)
        /*0014*/ 	.short	0x0160
        /*0016*/ 	.short	0x01d0


	//----- nvinfo : EIATTR_CBANK_PARAM_SIZE
	.align		4
.L_1418:
        /*0018*/ 	.byte	0x03, 0x19
        /*001a*/ 	.short	0x01d0


	//----- nvinfo : EIATTR_KPARAM_INFO
	.align		4
        /*001c*/ 	.byte	0x04, 0x17
        /*001e*/ 	.short	(.L_1420 - .L_1419)
.L_1419:
        /*0020*/ 	.word	0x00000000
        /*0024*/ 	.short	0x0000
        /*0026*/ 	.short	0x0000
        /*0028*/ 	.byte	0x00, 0xf0, 0x41, 0x07


	//----- nvinfo : EIATTR_MAXREG_COUNT
	.align		4
.L_1420:
        /*002c*/ 	.byte	0x03, 0x1b
        /*002e*/ 	.short	0x00ff


	//----- nvinfo : EIATTR_NUM_BARRIERS
	.align		4
        /*0030*/ 	.byte	0x02, 0x4c
        /*0032*/ 	.byte	0x01
	.zero		1


	//----- nvinfo : EIATTR_MERCURY_ISA_VERSION
	.align		4
        /*0034*/ 	.byte	0x03, 0x5f
        /*0036*/ 	.short	0x0000


	//----- nvinfo : EIATTR_COOP_GROUP_MASK_REGIDS
	.align		4
        /*0038*/ 	.byte	0x04, 0x29
        /*003a*/ 	.short	(.L_1422 - .L_1421)


	//   ....[0]....
.L_1421:
        /*003c*/ 	.word	0xffffffff


	//   ....[1]....
        /*0040*/ 	.word	0xffffffff


	//   ....[2]....
        /*0044*/ 	.word	0xffffffff


	//   ....[3]....
        /*0048*/ 	.word	0xffffffff


	//   ....[4]....
        /*004c*/ 	.word	0xffffffff


	//   ....[5]....
        /*0050*/ 	.word	0xffffffff


	//   ....[6]....
        /*0054*/ 	.word	0xffffffff


	//   ....[7]....
        /*0058*/ 	.word	0xffffffff


	//   ....[8]....
        /*005c*/ 	.word	0xffffffff


	//   ....[9]....
        /*0060*/ 	.word	0xffffffff


	//   ....[10]....
        /*0064*/ 	.word	0xffffffff


	//   ....[11]....
        /*0068*/ 	.word	0xffffffff


	//   ....[12]....
        /*006c*/ 	.word	0xffffffff


	//   ....[13]....
        /*0070*/ 	.word	0xffffffff


	//   ....[14]....
        /*0074*/ 	.word	0xffffffff


	//   ....[15]....
        /*0078*/ 	.word	0xffffffff


	//----- nvinfo : EIATTR_COOP_GROUP_INSTR_OFFSETS
	.align		4
.L_1422:
        /*007c*/ 	.byte	0x04, 0x28
        /*007e*/ 	.short	(.L_1424 - .L_1423)


	//   ....[0]....
.L_1423:
        /*0080*/ 	.word	0x00010030


	//   ....[1]....
        /*0084*/ 	.word	0x00010080


	//   ....[2]....
        /*0088*/ 	.word	0x000100d0


	//   ....[3]....
        /*008c*/ 	.word	0x00010100


	//   ....[4]....
        /*0090*/ 	.word	0x00012d20


	//   ....[5]....
        /*0094*/ 	.word	0x00012d40


	//   ....[6]....
        /*0098*/ 	.word	0x00012d60


	//   ....[7]....
        /*009c*/ 	.word	0x00012d80


	//   ....[8]....
        /*00a0*/ 	.word	0x00015940


	//   ....[9]....
        /*00a4*/ 	.word	0x00015960


	//   ....[10]....
        /*00a8*/ 	.word	0x000159a0


	//   ....[11]....
        /*00ac*/ 	.word	0x000159b0


	//   ....[12]....
        /*00b0*/ 	.word	0x00016be0


	//   ....[13]....
        /*00b4*/ 	.word	0x00016c20


	//   ....[14]....
        /*00b8*/ 	.word	0x00016c50


	//   ....[15]....
        /*00bc*/ 	.word	0x00016c60


	//----- nvinfo : EIATTR_EXIT_INSTR_OFFSETS
	.align		4
.L_1424:
        /*00c0*/ 	.byte	0x04, 0x1c
        /*00c2*/ 	.short	(.L_1426 - .L_1425)


	//   ....[0]....
.L_1425:
        /*00c4*/ 	.word	0x00000300


	//   ....[1]....
        /*00c8*/ 	.word	0x00000ba0


	//   ....[2]....
        /*00cc*/ 	.word	0x00000bd0


	//   ....[3]....
        /*00d0*/ 	.word	0x00017f90


	//   ....[4]....
        /*00d4*/ 	.word	0x00018070


	//   ....[5]....
        /*00d8*/ 	.word	0x00018090


	//----- nvinfo : EIATTR_CTAIDZ_USED
	.align		4
.L_1426:
        /*00dc*/ 	.byte	0x01, 0x04
	.zero		2


	//----- nvinfo : EIATTR_CRS_STACK_SIZE
	.align		4
        /*00e0*/ 	.byte	0x04, 0x1e
        /*00e2*/ 	.short	(.L_1428 - .L_1427)
.L_1427:
        /*00e4*/ 	.word	0x00000000
.L_1428:


//--------------------- .nv.info._ZN5flash24flash_fwd_splitkv_kernelI23Flash_fwd_kernel_traitsILi128ELi64ELi64ELi4ELb0ELb0EN7cutlass6half_tE19Flash_kernel_traitsILi128ELi64ELi64ELi4ES3_EELb1ELb0ELb0ELb0ELb0ELb1ELb0ELb1EEEvNS_16Flash_fwd_paramsE --------------------------
	.section	.nv.info._ZN5flash24flash_fwd_splitkv_kernelI23Flash_fwd_kernel_traitsILi128ELi64ELi64ELi4ELb0ELb0EN7cutlass6half_tE19Flash_kernel_traitsILi128ELi64ELi64ELi4ES3_EELb1ELb0ELb0ELb0ELb0ELb1ELb0ELb1EEEvNS_16Flash_fwd_paramsE,"",@"SHT_CUDA_INFO"
	.sectionflags	@""
	.align	4


	//----- nvinfo : EIATTR_CUDA_API_VERSION
	.align		4
        /*0000*/ 	.byte	0x04, 0x37
        /*0002*/ 	.short	(.L_1430 - .L_1429)
.L_1429:
        /*0004*/ 	.word	0x00000082


	//----- nvinfo : EIATTR_SW2861232_WAR
	.align		4
.L_1430:
        /*0008*/ 	.byte	0x01, 0x35
	.zero		2


	//----- nvinfo : EIATTR_PARAM_CBANK
	.align		4
        /*000c*/ 	.byte	0x04, 0x0a
        /*000e*/ 	.short	(.L_1432 - .L_1431)
	.align		4
.L_1431:
        /*0010*/ 	.word	index@(.nv.constant0._ZN5flash24flash_fwd_splitkv_kernelI23Flash_fwd_kernel_traitsILi128ELi64ELi64ELi4ELb0ELb0EN7cutlass6half_tE19Flash_kernel_traitsILi128ELi64ELi64ELi4ES3_EELb1ELb0ELb0ELb0ELb0ELb1ELb0ELb1EEEvNS_16Flash_fwd_paramsE)
        /*0014*/ 	.short	0x0160
        /*0016*/ 	.short	0x01d0


	//----- nvinfo : EIATTR_CBANK_PARAM_SIZE
	.align		4
.L_1432:
        /*0018*/ 	.byte	0x03, 0x19
        /*001a*/ 	.short	0x01d0


	//----- nvinfo : EIATTR_KPARAM_INFO
	.align		4
        /*001c*/ 	.byte	0x04, 0x17
        /*001e*/ 	.short	(.L_1434 - .L_1433)
.L_1433:
        /*0020*/ 	.word	0x00000000
        /*0024*/ 	.short	0x0000
        /*0026*/ 	.short	0x0000
        /*0028*/ 	.byte	0x00, 0xf0, 0x41, 0x07


	//----- nvinfo : EIATTR_MAXREG_COUNT
	.align		4
.L_1434:
        /*002c*/ 	.byte	0x03, 0x1b
        /*002e*/ 	.short	0x00ff


	//----- nvinfo : EIATTR_NUM_BARRIERS
	.align		4
        /*0030*/ 	.byte	0x02, 0x4c
        /*0032*/ 	.byte	0x01
	.zero		1


	//----- nvinfo : EIATTR_MERCURY_ISA_VERSION
	.align		4
        /*0034*/ 	.byte	0x03, 0x5f
        /*0036*/ 	.short	0x0000


	//----- nvinfo : EIATTR_COOP_GROUP_MASK_REGIDS
	.align		4
        /*0038*/ 	.byte	0x04, 0x29
        /*003a*/ 	.short	(.L_1436 - .L_1435)


	//   ....[0]....
.L_1435:
        /*003c*/ 	.word	0xffffffff


	//   ....[1]....
        /*0040*/ 	.word	0xffffffff


	//   ....[2]....
        /*0044*/ 	.word	0xffffffff


	//   ....[3]....
        /*0048*/ 	.word	0xffffffff


	//   ....[4]....
        /*004c*/ 	.word	0xffffffff


	//   ....[5]....
        /*0050*/ 	.word	0xffffffff


	//   ....[6]....
        /*0054*/ 	.word	0xffffffff


	//   ....[7]....
        /*0058*/ 	.word	0xffffffff


	//   ....[8]....
        /*005c*/ 	.word	0xffffffff


	//   ....[9]....
        /*0060*/ 	.word	0xffffffff


	//   ....[10]....
        /*0064*/ 	.word	0xffffffff


	//   ....[11]....
        /*0068*/ 	.word	0xffffffff


	//   ....[12]....
        /*006c*/ 	.word	0xffffffff


	//   ....[13]....
        /*0070*/ 	.word	0xffffffff


	//   ....[14]....
        /*0074*/ 	.word	0xffffffff


	//   ....[15]....
        /*0078*/ 	.word	0xffffffff


	//----- nvinfo : EIATTR_COOP_GROUP_INSTR_OFFSETS
	.align		4
.L_1436:
        /*007c*/ 	.byte	0x04, 0x28
        /*007e*/ 	.short	(.L_1438 - .L_1437)


	//   ....[0]....
.L_1437:
        /*0080*/ 	.word	0x00010420


	//   ....[1]....
        /*0084*/ 	.word	0x00010440


	//   ....[2]....
        /*0088*/ 	.word	0x000104e0


	//   ....[3]....
        /*008c*/ 	.word	0x000104f0


	//   ....[4]....
        /*0090*/ 	.word	0x00013520


	//   ....[5]....
        /*0094*/ 	.word	0x00013530


	//   ....[6]....
        /*0098*/ 	.word	0x00013560


	//   ....[7]....
        /*009c*/ 	.word	0x00013570


	//   ....[8]....
        /*00a0*/ 	.word	0x00016550


	//   ....[9]....
        /*00a4*/ 	.word	0x00016570


	//   ....[10]....
        /*00a8*/ 	.word	0x000165a0


	//   ....[11]....
        /*00ac*/ 	.word	0x000165b0


	//   ....[12]....
        /*00b0*/ 	.word	0x000177d0


	//   ....[13]....
        /*00b4*/ 	.word	0x00017810


	//   ....[14]....
        /*00b8*/ 	.word	0x00017840


	//   ....[15]....
        /*00bc*/ 	.word	0x00017850


	//----- nvinfo : EIATTR_EXIT_INSTR_OFFSETS
	.align		4
.L_1438:
        /*00c0*/ 	.byte	0x04, 0x1c
        /*00c2*/ 	.short	(.L_1440 - .L_1439)


	//   ....[0]....
.L_1439:
        /*00c4*/ 	.word	0x00000300


	//   ....[1]....
        /*00c8*/ 	.word	0x00000ba0


	//   ....[2]....
        /*00cc*/ 	.word	0x00000bd0


	//   ....[3]....
        /*00d0*/ 	.word	0x00018b80


	//   ....[4]....
        /*00d4*/ 	.word	0x00018c60


	//   ....[5]....
        /*00d8*/ 	.word	0x00018c80


	//----- nvinfo : EIATTR_CTAIDZ_USED
	.align		4
.L_1440:
        /*00dc*/ 	.byte	0x01, 0x04
	.zero		2


	//----- nvinfo : EIATTR_CRS_STACK_SIZE
	.align		4
        /*00e0*/ 	.byte	0x04, 0x1e
        /*00e2*/ 	.short	(.L_1442 - .L_1441)
.L_1441:
        /*00e4*/ 	.word	0x00000000
.L_1442:


//--------------------- .nv.info._ZN5flash24flash_fwd_splitkv_kernelI23Flash_fwd_kernel_traitsILi128ELi64ELi64ELi4ELb0ELb0EN7cutlass6half_tE19Flash_kernel_traitsILi128ELi64ELi64ELi4ES3_EELb1ELb0ELb0ELb0ELb0ELb0ELb1ELb0EEEvNS_16Flash_fwd_paramsE --------------------------
	.section	.nv.info._ZN5flash24flash_fwd_splitkv_kernelI23Flash_fwd_kernel_traitsILi128ELi64ELi64ELi4ELb0ELb0EN7cutlass6half_tE19Flash_kernel_traitsILi128ELi64ELi64ELi4ES3_EELb1ELb0ELb0ELb0ELb0ELb0ELb1ELb0EEEvNS_16Flash_fwd_paramsE,"",@"SHT_CUDA_INFO"
	.sectionflags	@""
	.align	4


	//----- nvinfo : EIATTR_CUDA_API_VERSION
	.align		4
        /*0000*/ 	.byte	0x04, 0x37
        /*0002*/ 	.short	(.L_1444 - .L_1443)
.L_1443:
        /*0004*/ 	.word	0x00000082


	//----- nvinfo : EIATTR_SW2861232_WAR
	.align		4
.L_1444:
        /*0008*/ 	.byte	0x01, 0x35
	.zero		2


	//----- nvinfo : EIATTR_PARAM_CBANK
	.align		4
        /*000c*/ 	.byte	0x04, 0x0a
        /*000e*/ 	.short	(.L_1446 - .L_1445)
	.align		4
.L_1445:
        /*0010*/ 	.word	index@(.nv.constant0._ZN5flash24flash_fwd_splitkv_kernelI23Flash_fwd_kernel_traitsILi128ELi64ELi64ELi4ELb0ELb0EN7cutlass6half_tE19Flash_kernel_traitsILi128ELi64ELi64ELi4ES3_EELb1ELb0ELb0ELb0ELb0ELb0ELb1ELb0EEEvNS_16Flash_fwd_paramsE)
        /*0014*/ 	.short	0x0160
        /*0016*/ 	.short	0x01d0


	//----- nvinfo : EIATTR_CBANK_PARAM_SIZE
	.align		4
.L_1446:
        /*0018*/ 	.byte	0x03, 0x19
        /*001a*/ 	.short	0x01d0


	//----- nvinfo : EIATTR_KPARAM_INFO
	.align		4
        /*001c*/ 	.byte	0x04, 0x17
        /*001e*/ 	.short	(.L_1448 - .L_1447)
.L_1447:
        /*0020*/ 	.word	0x00000000
        /*0024*/ 	.short	0x0000
        /*0026*/ 	.short	0x0000
        /*0028*/ 	.byte	0x00, 0xf0, 0x41, 0x07


	//----- nvinfo : EIATTR_MAXREG_COUNT
	.align		4
.L_1448:
        /*002c*/ 	.byte	0x03, 0x1b
        /*002e*/ 	.short	0x00ff


	//----- nvinfo : EIATTR_NUM_BARRIERS
	.align		4
        /*0030*/ 	.byte	0x02, 0x4c
        /*0032*/ 	.byte	0x01
	.zero		1


	//----- nvinfo : EIATTR_MERCURY_ISA_VERSION
	.align		4
        /*0034*/ 	.byte	0x03, 0x5f
        /*0036*/ 	.short	0x0000


	//----- nvinfo : EIATTR_COOP_GROUP_MASK_REGIDS
	.align		4
        /*0038*/ 	.byte	0x04, 0x29
        /*003a*/ 	.short	(.L_1450 - .L_1449)


	//   ....[0]....
.L_1449:
        /*003c*/ 	.word	0xffffffff


	//   ....[1]....
        /*0040*/ 	.word	0xffffffff


	//   ....[2]....
        /*0044*/ 	.word	0xffffffff


	//   ....[3]....
        /*0048*/ 	.word	0xffffffff


	//   ....[4]....
        /*004c*/ 	.word	0xffffffff


	//   ....[5]....
        /*0050*/ 	.word	0xffffffff


	//   ....[6]....
        /*0054*/ 	.word	0xffffffff


	//   ....[7]....
        /*0058*/ 	.word	0xffffffff


	//   ....[8]....
        /*005c*/ 	.word	0xffffffff


	//   ....[9]....
        /*0060*/ 	.word	0xffffffff


	//   ....[10]....
        /*0064*/ 	.word	0xffffffff


	//   ....[11]....
        /*0068*/ 	.word	0xffffffff


	//   ....[12]....
        /*006c*/ 	.word	0xffffffff


	//   ....[13]....
        /*0070*/ 	.word	0xffffffff


	//   ....[14]....
        /*0074*/ 	.word	0xffffffff


	//   ....[15]....
        /*0078*/ 	.word	0xffffffff


	//----- nvinfo : EIATTR_COOP_GROUP_INSTR_OFFSETS
	.align		4
.L_1450:
        /*007c*/ 	.byte	0x04, 0x28
        /*007e*/ 	.short	(.L_1452 - .L_1451)


	//   ....[0]....
.L_1451:
        /*0080*/ 	.word	0x00004ba0


	//   ....[1]....
        /*0084*/ 	.word	0x00004bc0


	//   ....[2]....
        /*0088*/ 	.word	0x00004c60


	//   ....[3]....
        /*008c*/ 	.word	0x00004c70


	//   ....[4]....
        /*0090*/ 	.word	0x00007930


	//   ....[5]....
        /*0094*/ 	.word	0x00007960


	//   ....[6]....
        /*0098*/ 	.word	0x00007980


	//   ....[7]....
        /*009c*/ 	.word	0x000079a0


	//   ....[8]....
        /*00a0*/ 	.word	0x0000a530


	//   ....[9]....
        /*00a4*/ 	.word	0x0000a550


	//   ....[10]....
        /*00a8*/ 	.word	0x0000a580


	//   ....[11]....
        /*00ac*/ 	.word	0x0000a590


	//   ....[12]....
        /*00b0*/ 	.word	0x0000b7a0


	//   ....[13]....
        /*00b4*/ 	.word	0x0000b7e0


	//   ....[14]....
        /*00b8*/ 	.word	0x0000b850


	//   ....[15]....
        /*00bc*/ 	.word	0x0000b870


	//----- nvinfo : EIATTR_EXIT_INSTR_OFFSETS
	.align		4
.L_1452:
        /*00c0*/ 	.byte	0x04, 0x1c
        /*00c2*/ 	.short	(.L_1454 - .L_1453)


	//   ....[0]....
.L_1453:
        /*00c4*/ 	.word	0x00000410


	//   ....[1]....
        /*00c8*/ 	.word	0x00000e60


	//   ....[2]....
        /*00cc*/ 	.word	0x00000e90


	//   ....[3]....
        /*00d0*/ 	.word	0x0000c980


	//   ....[4]....
        /*00d4*/ 	.word	0x0000c9c0


	//   ....[5]....
        /*00d8*/ 	.word	0x0000c9e0


	//----- nvinfo : EIATTR_CTAIDZ_USED
	.align		4
.L_1454:
        /*00dc*/ 	.byte	0x01, 0x04
	.zero		2


	//----- nvinfo : EIATTR_CRS_STACK_SIZE
	.align		4
        /*00e0*/ 	.byte	0x04, 0x1e
        /*00e2*/ 	.short	(.L_1456 - .L_1455)
.L_1455:
        /*00e4*/ 	.word	0x00000000
.L_1456:


//--------------------- .nv.info._ZN5flash24flash_fwd_splitkv_kernelI23Flash_fwd_kernel_traitsILi128ELi64ELi64ELi4ELb0ELb0EN7cutlass6half_tE19Flash_kernel_traitsILi128ELi64ELi64ELi4ES3_EELb1ELb0ELb0ELb0ELb0ELb1ELb1ELb0EEEvNS_16Flash_fwd_paramsE --------------------------
	.section	.nv.info._ZN5flash24flash_fwd_splitkv_kernelI23Flash_fwd_kernel_traitsILi128ELi64ELi64ELi4ELb0ELb0EN7cutlass6half_tE19Flash_kernel_traitsILi128ELi64ELi64ELi4ES3_EELb1ELb0ELb0ELb0ELb0ELb1ELb1ELb0EEEvNS_16Flash_fwd_paramsE,"",@"SHT_CUDA_INFO"
	.sectionflags	@""
	.align	4


	//----- nvinfo : EIATTR_CUDA_API_VERSION
	.align		4
        /*0000*/ 	.byte	0x04, 0x37
        /*0002*/ 	.short	(.L_1458 - .L_1457)
.L_1457:
        /*0004*/ 	.word	0x00000082


	//----- nvinfo : EIATTR_SW2861232_WAR
	.align		4
.L_1458:
        /*0008*/ 	.byte	0x01, 0x35
	.zero		2


	//----- nvinfo : EIATTR_PARAM_CBANK
	.align		4
        /*000c*/ 	.byte	0x04, 0x0a
        /*000e*/ 	.short	(.L_1460 - .L_1459)
	.align		4
.L_1459:
        /*0010*/ 	.word	index@(.nv.constant0._ZN5flash24flash_fwd_splitkv_kernelI23Flash_fwd_kernel_traitsILi128ELi64ELi64ELi4ELb0ELb0EN7cutlass6half_tE19Flash_kernel_traitsILi128ELi64ELi64ELi4ES3_EELb1ELb0ELb0ELb0ELb0ELb1ELb1ELb0EEEvNS_16Flash_fwd_paramsE)
        /*0014*/ 	.short	0x0160
        /*0016*/ 	.short	0x01d0


	//----- nvinfo : EIATTR_CBANK_PARAM_SIZE
	.align		4
.L_1460:
        /*0018*/ 	.byte	0x03, 0x19
        /*001a*/ 	.short	0x01d0


	//----- nvinfo : EIATTR_KPARAM_INFO
	.align		4
        /*001c*/ 	.byte	0x04, 0x17
        /*001e*/ 	.short	(.L_1462 - .L_1461)
.L_1461:
        /*0020*/ 	.word	0x00000000
        /*0024*/ 	.short	0x0000
        /*0026*/ 	.short	0x0000
        /*0028*/ 	.byte	0x00, 0xf0, 0x41, 0x07


	//----- nvinfo : EIATTR_MAXREG_COUNT
	.align		4
.L_1462:
        /*002c*/ 	.byte	0x03, 0x1b
        /*002e*/ 	.short	0x00ff


	//----- nvinfo : EIATTR_NUM_BARRIERS
	.align		4
        /*0030*/ 	.byte	0x02, 0x4c
        /*0032*/ 	.byte	0x01
	.zero		1


	//----- nvinfo : EIATTR_MERCURY_ISA_VERSION
	.align		4
        /*0034*/ 	.byte	0x03, 0x5f
        /*0036*/ 	.short	0x0000


	//----- nvinfo : EIATTR_COOP_GROUP_MASK_REGIDS
	.align		4
        /*0038*/ 	.byte	0x04, 0x29
        /*003a*/ 	.short	(.L_1464 - .L_1463)


	//   ....[0]....
.L_1463:
        /*003c*/ 	.word	0xffffffff


	//   ....[1]....
        /*0040*/ 	.word	0xffffffff


	//   ....[2]....
        /*0044*/ 	.word	0xffffffff


	//   ....[3]....
        /*0048*/ 	.word	0xffffffff


	//   ....[4]....
        /*004c*/ 	.word	0xffffffff


	//   ....[5]....
        /*0050*/ 	.word	0xffffffff


	//   ....[6]....
        /*0054*/ 	.word	0xffffffff


	//   ....[7]....
        /*0058*/ 	.word	0xffffffff


	//   ....[8]....
        /*005c*/ 	.word	0xffffffff


	//   ....[9]....
        /*0060*/ 	.word	0xffffffff


	//   ....[10]....
        /*0064*/ 	.word	0xffffffff


	//   ....[11]....
        /*0068*/ 	.word	0xffffffff


	//   ....[12]....
        /*006c*/ 	.word	0xffffffff


	//   ....[13]....
        /*0070*/ 	.word	0xffffffff


	//   ....[14]....
        /*0074*/ 	.word	0xffffffff


	//   ....[15]....
        /*0078*/ 	.word	0xffffffff


	//----- nvinfo : EIATTR_COOP_GROUP_INSTR_OFFSETS
	.align		4
.L_1464:
        /*007c*/ 	.byte	0x04, 0x28
        /*007e*/ 	.short	(.L_1466 - .L_1465)


	//   ....[0]....
.L_1465:
        /*0080*/ 	.word	0x00004f70


	//   ....[1]....
        /*0084*/ 	.word	0x00004f90


	//   ....[2]....
        /*0088*/ 	.word	0x00005030


	//   ....[3]....
        /*008c*/ 	.word	0x00005040


	//   ....[4]....
        /*0090*/ 	.word	0x00008100


	//   ....[5]....
        /*0094*/ 	.word	0x00008110


	//   ....[6]....
        /*0098*/ 	.word	0x00008150


	//   ....[7]....
        /*009c*/ 	.word	0x00008160


	//   ....[8]....
        /*00a0*/ 	.word	0x0000b140


	//   ....[9]....
        /*00a4*/ 	.word	0x0000b150


	//   ....[10]....
        /*00a8*/ 	.word	0x0000b180


	//   ....[11]....
        /*00ac*/ 	.word	0x0000b190


	//   ....[12]....
        /*00b0*/ 	.word	0x0000c390


	//   ....[13]....
        /*00b4*/ 	.word	0x0000c3d0


	//   ....[14]....
        /*00b8*/ 	.word	0x0000c440


	//   ....[15]....
        /*00bc*/ 	.word	0x0000c460


	//----- nvinfo : EIATTR_EXIT_INSTR_OFFSETS
	.align		4
.L_1466:
        /*00c0*/ 	.byte	0x04, 0x1c
        /*00c2*/ 	.short	(.L_1468 - .L_1467)


	//   ....[0]....
.L_1467:
        /*00c4*/ 	.word	0x00000410


	//   ....[1]....
        /*00c8*/ 	.word	0x00000e60


	//   ....[2]....
        /*00cc*/ 	.word	0x00000e90


	//   ....[3]....
        /*00d0*/ 	.word	0x0000d570


	//   ....[4]....
        /*00d4*/ 	.word	0x0000d5b0


	//   ....[5]....
        /*00d8*/ 	.word	0x0000d5d0


	//----- nvinfo : EIATTR_CTAIDZ_USED
	.align		4
.L_1468:
        /*00dc*/ 	.byte	0x01, 0x04
	.zero		2


	//----- nvinfo : EIATTR_CRS_STACK_SIZE
	.align		4
        /*00e0*/ 	.byte	0x04, 0x1e
        /*00e2*/ 	.short	(.L_1470 - .L_1469)
.L_1469:
        /*00e4*/ 	.word	0x00000000
.L_1470:


//--------------------- .nv.info._ZN5flash24flash_fwd_splitkv_kernelI23Flash_fwd_kernel_traitsILi128ELi64ELi64ELi4ELb0ELb0EN7cutlass6half_tE19Flash_kernel_traitsILi128ELi64ELi64ELi4ES3_EELb1ELb0ELb0ELb0ELb0ELb0ELb1ELb1EEEvNS_16Flash_fwd_paramsE --------------------------
	.section	.nv.info._ZN5flash24flash_fwd_splitkv_kernelI23Flash_fwd_kernel_traitsILi128ELi64ELi64ELi4ELb0ELb0EN7cutlass6half_tE19Flash_kernel_traitsILi128ELi64ELi64ELi4ES3_EELb1ELb0ELb0ELb0ELb0ELb0ELb1ELb1EEEvNS_16Flash_fwd_paramsE,"",@"SHT_CUDA_INFO"
	.sectionflags	@""
	.align	4


	//----- nvinfo : EIATTR_CUDA_API_VERSION
	.align		4
        /*0000*/ 	.byte	0x04, 0x37
        /*0002*/ 	.short	(.L_1472 - .L_1471)
.L_1471:
        /*0004*/ 	.word	0x00000082


	//----- nvinfo : EIATTR_SW2861232_WAR
	.align		4
.L_1472:
        /*0008*/ 	.byte	0x01, 0x35
	.zero		2


	//----- nvinfo : EIATTR_PARAM_CBANK
	.align		4
        /*000c*/ 	.byte	0x04, 0x0a
        /*000e*/ 	.short	(.L_1474 - .L_1473)
	.align		4
.L_1473:
        /*0010*/ 	.word	index@(.nv.constant0._ZN5flash24flash_fwd_splitkv_kernelI23Flash_fwd_kernel_traitsILi128ELi64ELi64ELi4ELb0ELb0EN7cutlass6half_tE19Flash_kernel_traitsILi128ELi64ELi64ELi4ES3_EELb1ELb0ELb0ELb0ELb0ELb0ELb1ELb1EEEvNS_16Flash_fwd_paramsE)
        /*0014*/ 	.short	0x0160
        /*0016*/ 	.short	0x01d0


	//----- nvinfo : EIATTR_CBANK_PARAM_SIZE
	.align		4
.L_1474:
        /*0018*/ 	.byte	0x03, 0x19
        /*001a*/ 	.short	0x01d0


	//----- nvinfo : EIATTR_KPARAM_INFO
	.align		4
        /*001c*/ 	.byte	0x04, 0x17
        /*001e*/ 	.short	(.L_1476 - .L_1475)
.L_1475:
        /*0020*/ 	.word	0x00000000
        /*0024*/ 	.short	0x0000
        /*0026*/ 	.short	0x0000
        /*0028*/ 	.byte	0x00, 0xf0, 0x41, 0x07


	//----- nvinfo : EIATTR_MAXREG_COUNT
	.align		4
.L_1476:
        /*002c*/ 	.byte	0x03, 0x1b
        /*002e*/ 	.short	0x00ff


	//----- nvinfo : EIATTR_NUM_BARRIERS
	.align		4
        /*0030*/ 	.byte	0x02, 0x4c
        /*0032*/ 	.byte	0x01
	.zero		1


	//----- nvinfo : EIATTR_MERCURY_ISA_VERSION
	.align		4
        /*0034*/ 	.byte	0x03, 0x5f
        /*0036*/ 	.short	0x0000


	//----- nvinfo : EIATTR_COOP_GROUP_MASK_REGIDS
	.align		4
        /*0038*/ 	.byte	0x04, 0x29
        /*003a*/ 	.short	(.L_1478 - .L_1477)


	//   ....[0]....
.L_1477:
        /*003c*/ 	.word	0xffffffff


	//   ....[1]....
        /*0040*/ 	.word	0xffffffff


	//   ....[2]....
        /*0044*/ 	.word	0xffffffff


	//   ....[3]....
        /*0048*/ 	.word	0xffffffff


	//   ....[4]....
        /*004c*/ 	.word	0xffffffff


	//   ....[5]....
        /*0050*/ 	.word	0xffffffff


	//   ....[6]....
        /*0054*/ 	.word	0xffffffff


	//   ....[7]....
        /*0058*/ 	.word	0xffffffff


	//   ....[8]....
        /*005c*/ 	.word	0xffffffff


	//   ....[9]....
        /*0060*/ 	.word	0xffffffff


	//   ....[10]....
        /*0064*/ 	.word	0xffffffff


	//   ....[11]....
        /*0068*/ 	.word	0xffffffff


	//   ....[12]....
        /*006c*/ 	.word	0xffffffff


	//   ....[13]....
        /*0070*/ 	.word	0xffffffff


	//   ....[14]....
        /*0074*/ 	.word	0xffffffff


	//   ....[15]....
        /*0078*/ 	.word	0xffffffff


	//----- nvinfo : EIATTR_COOP_GROUP_INSTR_OFFSETS
	.align		4
.L_1478:
        /*007c*/ 	.byte	0x04, 0x28
        /*007e*/ 	.short	(.L_1480 - .L_1479)


	//   ....[0]....
.L_1479:
        /*0080*/ 	.word	0x000102c0


	//   ....[1]....
        /*0084*/ 	.word	0x000102e0


	//   ....[2]....
        /*0088*/ 	.word	0x00010380


	//   ....[3]....
        /*008c*/ 	.word	0x00010390


	//   ....[4]....
        /*0090*/ 	.word	0x00013000


	//   ....[5]....
        /*0094*/ 	.word	0x00013010


	//   ....[6]....
        /*0098*/ 	.word	0x00013040


	//   ....[7]....
        /*009c*/ 	.word	0x00013050


	//   ....[8]....
        /*00a0*/ 	.word	0x00015bf0


	//   ....[9]....
        /*00a4*/ 	.word	0x00015c10


	//   ....[10]....
        /*00a8*/ 	.word	0x00015c40


	//   ....[11]....
        /*00ac*/ 	.word	0x00015c50


	//   ....[12]....
        /*00b0*/ 	.word	0x00016e60


	//   ....[13]....
        /*00b4*/ 	.word	0x00016ea0


	//   ....[14]....
        /*00b8*/ 	.word	0x00016f00


	//   ....[15]....
        /*00bc*/ 	.word	0x00016f20


	//----- nvinfo : EIATTR_EXIT_INSTR_OFFSETS
	.align		4
.L_1480:
        /*00c0*/ 	.byte	0x04, 0x1c
        /*00c2*/ 	.short	(.L_1482 - .L_1481)


	//   ....[0]....
.L_1481:
        /*00c4*/ 	.word	0x00000420


	//   ....[1]....
        /*00c8*/ 	.word	0x00000e60


	//   ....[2]....
        /*00cc*/ 	.word	0x00000e90


	//   ....[3]....
        /*00d0*/ 	.word	0x000180a0


	//   ....[4]....
        /*00d4*/ 	.word	0x000180e0


	//   ....[5]....
        /*00d8*/ 	.word	0x00018100


	//----- nvinfo : EIATTR_CTAIDZ_USED
	.align		4
.L_1482:
        /*00dc*/ 	.byte	0x01, 0x04
	.zero		2


	//----- nvinfo : EIATTR_CRS_STACK_SIZE
	.align		4
        /*00e0*/ 	.byte	0x04, 0x1e
        /*00e2*/ 	.short	(.L_1484 - .L_1483)
.L_1483:
        /*00e4*/ 	.word	0x00000000
.L_1484:


//--------------------- .nv.info._ZN5flash24flash_fwd_splitkv_kernelI23Flash_fwd_kernel_traitsILi128ELi64ELi64ELi4ELb0ELb0EN7cutlass6half_tE19Flash_kernel_traitsILi128ELi64ELi64ELi4ES3_EELb1ELb0ELb0ELb0ELb0ELb1ELb1ELb1EEEvNS_16Flash_fwd_paramsE --------------------------
	.section	.nv.info._ZN5flash24flash_fwd_splitkv_kernelI23Flash_fwd_kernel_traitsILi128ELi64ELi64ELi4ELb0ELb0EN7cutlass6half_tE19Flash_kernel_traitsILi128ELi64ELi64ELi4ES3_EELb1ELb0ELb0ELb0ELb0ELb1ELb1ELb1EEEvNS_16Flash_fwd_paramsE,"",@"SHT_CUDA_INFO"
	.sectionflags	@""
	.align	4


	//----- nvinfo : EIATTR_CUDA_API_VERSION
	.align		4
        /*0000*/ 	.byte	0x04, 0x37
        /*0002*/ 	.short	(.L_1486 - .L_1485)
.L_1485:
        /*0004*/ 	.word	0x00000082


	//----- nvinfo : EIATTR_SW2861232_WAR
	.align		4
.L_1486:
        /*0008*/ 	.byte	0x01, 0x35
	.zero		2


	//----- nvinfo : EIATTR_PARAM_CBANK
	.align		4
        /*000c*/ 	.byte	0x04, 0x0a
        /*000e*/ 	.short	(.L_1488 - .L_1487)
	.align		4
.L_1487:
        /*0010*/ 	.word	index@(.nv.constant0._ZN5flash24flash_fwd_splitkv_kernelI23Flash_fwd_kernel_traitsILi128ELi64ELi64ELi4ELb0ELb0EN7cutlass6half_tE19Flash_kernel_traitsILi128ELi64ELi64ELi4ES3_EELb1ELb0ELb0ELb0ELb0ELb1ELb1ELb1EEEvNS_16Flash_fwd_paramsE)
        /*0014*/ 	.short	0x0160
        /*0016*/ 	.short	0x01d0


	//----- nvinfo : EIATTR_CBANK_PARAM_SIZE
	.align		4
.L_1488:
        /*0018*/ 	.byte	0x03, 0x19
        /*001a*/ 	.short	0x01d0


	//----- nvinfo : EIATTR_KPARAM_INFO
	.align		4
        /*001c*/ 	.byte	0x04, 0x17
        /*001e*/ 	.short	(.L_1490 - .L_1489)
.L_1489:
        /*0020*/ 	.word	0x00000000
        /*0024*/ 	.short	0x0000
        /*0026*/ 	.short	0x0000
        /*0028*/ 	.byte	0x00, 0xf0, 0x41, 0x07


	//----- nvinfo : EIATTR_MAXREG_COUNT
	.align		4
.L_1490:
        /*002c*/ 	.byte	0x03, 0x1b
        /*002e*/ 	.short	0x00ff


	//----- nvinfo : EIATTR_NUM_BARRIERS
	.align		4
        /*0030*/ 	.byte	0x02, 0x4c
        /*0032*/ 	.byte	0x01
	.zero		1


	//----- nvinfo : EIATTR_MERCURY_ISA_VERSION
	.align		4
        /*0034*/ 	.byte	0x03, 0x5f
        /*0036*/ 	.short	0x0000


	//----- nvinfo : EIATTR_COOP_GROUP_MASK_REGIDS
	.align		4
        /*0038*/ 	.byte	0x04, 0x29
        /*003a*/ 	.short	(.L_1492 - .L_1491)


	//   ....[0]....
.L_1491:
        /*003c*/ 	.word	0xffffffff


	//   ....[1]....
        /*0040*/ 	.word	0xffffffff


	//   ....[2]....
        /*0044*/ 	.word	0xffffffff


	//   ....[3]....
        /*0048*/ 	.word	0xffffffff


	//   ....[4]....
        /*004c*/ 	.word	0xffffffff


	//   ....[5]....
        /*0050*/ 	.word	0xffffffff


	//   ....[6]....
        /*0054*/ 	.word	0xffffffff


	//   ....[7]....
        /*0058*/ 	.word	0xffffffff


	//   ....[8]....
        /*005c*/ 	.word	0xffffffff


	//   ....[9]....
        /*0060*/ 	.word	0xffffffff


	//   ....[10]....
        /*0064*/ 	.word	0xffffffff


	//   ....[11]....
        /*0068*/ 	.word	0xffffffff


	//   ....[12]....
        /*006c*/ 	.word	0xffffffff


	//   ....[13]....
        /*0070*/ 	.word	0xffffffff


	//   ....[14]....
        /*0074*/ 	.word	0xffffffff


	//   ....[15]....
        /*0078*/ 	.word	0xffffffff


	//----- nvinfo : EIATTR_COOP_GROUP_INSTR_OFFSETS
	.align		4
.L_1492:
        /*007c*/ 	.byte	0x04, 0x28
        /*007e*/ 	.short	(.L_1494 - .L_1493)


	//   ....[0]....
.L_1493:
        /*0080*/ 	.word	0x000106c0


	//   ....[1]....
        /*0084*/ 	.word	0x000106e0


	//   ....[2]....
        /*0088*/ 	.word	0x00010780


	//   ....[3]....
        /*008c*/ 	.word	0x00010790


	//   ....[4]....
        /*0090*/ 	.word	0x000137d0


	//   ....[5]....
        /*0094*/ 	.word	0x000137e0


	//   ....[6]....
        /*0098*/ 	.word	0x00013810


	//   ....[7]....
        /*009c*/ 	.word	0x00013820


	//   ....[8]....
        /*00a0*/ 	.word	0x000167d0


	//   ....[9]....
        /*00a4*/ 	.word	0x000167e0


	//   ....[10]....
        /*00a8*/ 	.word	0x00016810


	//   ....[11]....
        /*00ac*/ 	.word	0x00016820


	//   ....[12]....
        /*00b0*/ 	.word	0x00017a20


	//   ....[13]....
        /*00b4*/ 	.word	0x00017a60


	//   ....[14]....
        /*00b8*/ 	.word	0x00017ac0


	//   ....[15]....
        /*00bc*/ 	.word	0x00017ae0


	//----- nvinfo : EIATTR_EXIT_INSTR_OFFSETS
	.align		4
.L_1494:
        /*00c0*/ 	.byte	0x04, 0x1c
        /*00c2*/ 	.short	(.L_1496 - .L_1495)


	//   ....[0]....
.L_1495:
        /*00c4*/ 	.word	0x00000420


	//   ....[1]....
        /*00c8*/ 	.word	0x00000e60


	//   ....[2]....
        /*00cc*/ 	.word	0x00000e90


	//   ....[3]....
        /*00d0*/ 	.word	0x00018c60


	//   ....[4]....
        /*00d4*/ 	.word	0x00018ca0


	//   ....[5]....
        /*00d8*/ 	.word	0x00018cc0


	//----- nvinfo : EIATTR_CTAIDZ_USED
	.align		4
.L_1496:
        /*00dc*/ 	.byte	0x01, 0x04
	.zero		2


	//----- nvinfo : EIATTR_CRS_STACK_SIZE
	.align		4
        /*00e0*/ 	.byte	0x04, 0x1e
        /*00e2*/ 	.short	(.L_1498 - .L_1497)
.L_1497:
        /*00e4*/ 	.word	0x00000000
.L_1498:


//--------------------- .nv.info._ZN5flash24flash_fwd_splitkv_kernelI23Flash_fwd_kernel_traitsILi128ELi64ELi64ELi4ELb0ELb0EN7cutlass6half_tE19Flash_kernel_traitsILi128ELi64ELi64ELi4ES3_EELb1ELb0ELb0ELb1ELb1ELb0ELb0ELb0EEEvNS_16Flash_fwd_paramsE --------------------------
	.section	.nv.info._ZN5flash24flash_fwd_splitkv_kernelI23Flash_fwd_kernel_traitsILi128ELi64ELi64ELi4ELb0ELb0EN7cutlass6half_tE19Flash_kernel_traitsILi128ELi64ELi64ELi4ES3_EELb1ELb0ELb0ELb1ELb1ELb0ELb0ELb0EEEvNS_16Flash_fwd_paramsE,"",@"SHT_CUDA_INFO"
	.sectionflags	@""
	.align	4


	//----- nvinfo : EIATTR_CUDA_API_VERSION
	.align		4
        /*0000*/ 	.byte	0x04, 0x37
        /*0002*/ 	.short	(.L_1500 - .L_1499)
.L_1499:
        /*0004*/ 	.word	0x00000082


	//----- nvinfo : EIATTR_SW2861232_WAR
	.align		4
.L_1500:
        /*0008*/ 	.byte	0x01, 0x35
	.zero		2


	//----- nvinfo : EIATTR_PARAM_CBANK
	.align		4
        /*000c*/ 	.byte	0x04, 0x0a
        /*000e*/ 	.short	(.L_1502 - .L_1501)
	.align		4
.L_1501:
        /*0010*/ 	.word	index@(.nv.constant0._ZN5flash24flash_fwd_splitkv_kernelI23Flash_fwd_kernel_traitsILi128ELi64ELi64ELi4ELb0ELb0EN7cutlass6half_tE19Flash_kernel_traitsILi128ELi64ELi64ELi4ES3_EELb1ELb0ELb0ELb1ELb1ELb0ELb0ELb0EEEvNS_16Flash_fwd_paramsE)
        /*0014*/ 	.short	0x0160
        /*0016*/ 	.short	0x01d0


	//----- nvinfo : EIATTR_CBANK_PARAM_SIZE
	.align		4
.L_1502:
        /*0018*/ 	.byte	0x03, 0x19
        /*001a*/ 	.short	0x01d0


	//----- nvinfo : EIATTR_KPARAM_INFO
	.align		4
        /*001c*/ 	.byte	0x04, 0x17
        /*001e*/ 	.short	(.L_1504 - .L_1503)
.L_1503:
        /*0020*/ 	.word	0x00000000
        /*0024*/ 	.short	0x0000
        /*0026*/ 	.short	0x0000
        /*0028*/ 	.byte	0x00, 0xf0, 0x41, 0x07


	//----- nvinfo : EIATTR_MAXREG_COUNT
	.align		4
.L_1504:
        /*002c*/ 	.byte	0x03, 0x1b
        /*002e*/ 	.short	0x00ff


	//----- nvinfo : EIATTR_NUM_BARRIERS
	.align		4
        /*0030*/ 	.byte	0x02, 0x4c
        /*0032*/ 	.byte	0x01
	.zero		1


	//----- nvinfo : EIATTR_MERCURY_ISA_VERSION
	.align		4
        /*0034*/ 	.byte	0x03, 0x5f
        /*0036*/ 	.short	0x0000


	//----- nvinfo : EIATTR_COOP_GROUP_MASK_REGIDS
	.align		4
        /*0038*/ 	.byte	0x04, 0x29
        /*003a*/ 	.short	(.L_1506 - .L_1505)


	//   ....[0]....
.L_1505:
        /*003c*/ 	.word	0xffffffff


	//   ....[1]....
        /*0040*/ 	.word	0xffffffff


	//   ....[2]....
        /*0044*/ 	.word	0xffffffff


	//   ....[3]....
        /*0048*/ 	.word	0xffffffff


	//   ....[4]....
        /*004c*/ 	.word	0xffffffff


	//   ....[5]....
        /*0050*/ 	.word	0xffffffff


	//   ....[6]....
        /*0054*/ 	.word	0xffffffff


	//   ....[7]....
        /*0058*/ 	.word	0xffffffff


	//   ....[8]....
        /*005c*/ 	.word	0xffffffff


	//   ....[9]....
        /*0060*/ 	.word	0xffffffff


	//   ....[10]....
        /*0064*/ 	.word	0xffffffff


	//   ....[11]....
        /*0068*/ 	.word	0xffffffff


	//----- nvinfo : EIATTR_COOP_GROUP_INSTR_OFFSETS
	.align		4
.L_1506:
        /*006c*/ 	.byte	0x04, 0x28
        /*006e*/ 	.short	(.L_1508 - .L_1507)


	//   ....[0]....
.L_1507:
        /*0070*/ 	.word	0x00002f60


	//   ....[1]....
        /*0074*/ 	.word	0x00002f80


	//   ....[2]....
        /*0078*/ 	.word	0x00003020


	//   ....[3]....
        /*007c*/ 	.word	0x00003030


	//   ....[4]....
        /*0080*/ 	.word	0x00005160


	//   ....[5]....
        /*0084*/ 	.word	0x00005180


	//   ....[6]....
        /*0088*/ 	.word	0x000051b0


	//   ....[7]....
        /*008c*/ 	.word	0x000051c0


	//   ....[8]....
        /*0090*/ 	.word	0x000063e0


	//   ....[9]....
        /*0094*/ 	.word	0x00006420


	//   ....[10]....
        /*0098*/ 	.word	0x00006480


	//   ....[11]....
        /*009c*/ 	.word	0x000064a0


	//----- nvinfo : EIATTR_EXIT_INSTR_OFFSETS
	.align		4
.L_1508:
        /*00a0*/ 	.byte	0x04, 0x1c
        /*00a2*/ 	.short	(.L_1510 - .L_1509)


	//   ....[0]....
.L_1509:
        /*00a4*/ 	.word	0x00000160


	//   ....[1]....
        /*00a8*/ 	.word	0x00000710


	//   ....[2]....
        /*00ac*/ 	.word	0x00000740


	//   ....[3]....
        /*00b0*/ 	.word	0x00007480


	//----- nvinfo : EIATTR_CTAIDZ_USED
	.align		4
.L_1510:
        /*00b4*/ 	.byte	0x01, 0x04
	.zero		2


	//----- nvinfo : EIATTR_CRS_STACK_SIZE
	.align		4
        /*00b8*/ 	.byte	0x04, 0x1e
        /*00ba*/ 	.short	(.L_1512 - .L_1511)
.L_1511:
        /*00bc*/ 	.word	0x00000000
.L_1512:


//--------------------- .nv.info._ZN5flash24flash_fwd_splitkv_kernelI23Flash_fwd_kernel_traitsILi128ELi64ELi64ELi4ELb0ELb0EN7cutlass6half_tE19Flash_kernel_traitsILi128ELi64ELi64ELi4ES3_EELb1ELb0ELb0ELb1ELb1ELb1ELb0ELb0EEEvNS_16Flash_fwd_paramsE --------------------------
	.section	.nv.info._ZN5flash24flash_fwd_splitkv_kernelI23Flash_fwd_kernel_traitsILi128ELi64ELi64ELi4ELb0ELb0EN7cutlass6half_tE19Flash_kernel_traitsILi128ELi64ELi64ELi4ES3_EELb1ELb0ELb0ELb1ELb1ELb1ELb0ELb0EEEvNS_16Flash_fwd_paramsE,"",@"SHT_CUDA_INFO"
	.sectionflags	@""
	.align	4


	//----- nvinfo : EIATTR_CUDA_API_VERSION
	.align		4
        /*0000*/ 	.byte	0x04, 0x37
        /*0002*/ 	.short	(.L_1514 - .L_1513)
.L_1513:
        /*0004*/ 	.word	0x00000082


	//----- nvinfo : EIATTR_SW2861232_WAR
	.align		4
.L_1514:
        /*0008*/ 	.byte	0x01, 0x35
	.zero		2


	//----- nvinfo : EIATTR_PARAM_CBANK
	.align		4
        /*000c*/ 	.byte	0x04, 0x0a
        /*000e*/ 	.short	(.L_1516 - .L_1515)
	.align		4
.L_1515:
        /*0010*/ 	.word	index@(.nv.constant0._ZN5flash24flash_fwd_splitkv_kernelI23Flash_fwd_kernel_traitsILi128ELi64ELi64ELi4ELb0ELb0EN7cutlass6half_tE19Flash_kernel_traitsILi128ELi64ELi64ELi4ES3_EELb1ELb0ELb0ELb1ELb1ELb1ELb0ELb0EEEvNS_16Flash_fwd_paramsE)
        /*0014*/ 	.short	0x0160
        /*0016*/ 	.short	0x01d0


	//----- nvinfo : EIATTR_CBANK_PARAM_SIZE
	.align		4
.L_1516:
        /*0018*/ 	.byte	0x03, 0x19
        /*001a*/ 	.short	0x01d0


	//----- nvinfo : EIATTR_KPARAM_INFO
	.align		4
        /*001c*/ 	.byte	0x04, 0x17
        /*001e*/ 	.short	(.L_1518 - .L_1517)
.L_1517:
        /*0020*/ 	.word	0x00000000
        /*0024*/ 	.short	0x0000
        /*0026*/ 	.short	0x0000
        /*0028*/ 	.byte	0x00, 0xf0, 0x41, 0x07


	//----- nvinfo : EIATTR_MAXREG_COUNT
	.align		4
.L_1518:
        /*002c*/ 	.byte	0x03, 0x1b
        /*002e*/ 	.short	0x00ff


	//----- nvinfo : EIATTR_NUM_BARRIERS
	.align		4
        /*0030*/ 	.byte	0x02, 0x4c
        /*0032*/ 	.byte	0x01
	.zero		1


	//----- nvinfo : EIATTR_MERCURY_ISA_VERSION
	.align		4
        /*0034*/ 	.byte	0x03, 0x5f
        /*0036*/ 	.short	0x0000


	//----- nvinfo : EIATTR_COOP_GROUP_MASK_REGIDS
	.align		4
        /*0038*/ 	.byte	0x04, 0x29
        /*003a*/ 	.short	(.L_1520 - .L_1519)


	//   ....[0]....
.L_1519:
        /*003c*/ 	.word	0xffffffff


	//   ....[1]....
        /*0040*/ 	.word	0xffffffff


	//   ....[2]....
        /*0044*/ 	.word	0xffffffff


	//   ....[3]....
        /*0048*/ 	.word	0xffffffff


	//   ....[4]....
        /*004c*/ 	.word	0xffffffff


	//   ....[5]....
        /*0050*/ 	.word	0xffffffff


	//   ....[6]....
        /*0054*/ 	.word	0xffffffff


	//   ....[7]....
        /*0058*/ 	.word	0xffffffff


	//   ....[8]....
        /*005c*/ 	.word	0xffffffff


	//   ....[9]....
        /*0060*/ 	.word	0xffffffff


	//   ....[10]....
        /*0064*/ 	.word	0xffffffff


	//   ....[11]....
        /*0068*/ 	.word	0xffffffff


	//----- nvinfo : EIATTR_COOP_GROUP_INSTR_OFFSETS
	.align		4
.L_1520:
        /*006c*/ 	.byte	0x04, 0x28
        /*006e*/ 	.short	(.L_1522 - .L_1521)


	//   ....[0]....
.L_1521:
        /*0070*/ 	.word	0x00003370


	//   ....[1]....
        /*0074*/ 	.word	0x00003390


	//   ....[2]....
        /*0078*/ 	.word	0x00003430


	//   ....[3]....
        /*007c*/ 	.word	0x00003440


	//   ....[4]....
        /*0080*/ 	.word	0x000059b0


	//   ....[5]....
        /*0084*/ 	.word	0x000059d0


	//   ....[6]....
        /*0088*/ 	.word	0x00005a00


	//   ....[7]....
        /*008c*/ 	.word	0x00005a10


	//   ....[8]....
        /*0090*/ 	.word	0x00006c00


	//   ....[9]....
        /*0094*/ 	.word	0x00006c40


	//   ....[10]....
        /*0098*/ 	.word	0x00006ca0


	//   ....[11]....
        /*009c*/ 	.word	0x00006cc0


	//----- nvinfo : EIATTR_EXIT_INSTR_OFFSETS
	.align		4
.L_1522:
        /*00a0*/ 	.byte	0x04, 0x1c
        /*00a2*/ 	.short	(.L_1524 - .L_1523)


	//   ....[0]....
.L_1523:
        /*00a4*/ 	.word	0x00000160


	//   ....[1]....
        /*00a8*/ 	.word	0x00000710


	//   ....[2]....
        /*00ac*/ 	.word	0x00000740


	//   ....[3]....
        /*00b0*/ 	.word	0x00007ca0


	//----- nvinfo : EIATTR_CTAIDZ_USED
	.align		4
.L_1524:
        /*00b4*/ 	.byte	0x01, 0x04
	.zero		2


	//----- nvinfo : EIATTR_CRS_STACK_SIZE
	.align		4
        /*00b8*/ 	.byte	0x04, 0x1e
        /*00ba*/ 	.short	(.L_1526 - .L_1525)
.L_1525:
        /*00bc*/ 	.word	0x00000000
.L_1526:


//--------------------- .nv.info._ZN5flash24flash_fwd_splitkv_kernelI23Flash_fwd_kernel_traitsILi128ELi64ELi64ELi4ELb0ELb0EN7cutlass6half_tE19Flash_kernel_traitsILi128ELi64ELi64ELi4ES3_EELb1ELb0ELb0ELb1ELb1ELb0ELb1ELb0EEEvNS_16Flash_fwd_paramsE --------------------------
	.section	.nv.info._ZN5flash24flash_fwd_splitkv_kernelI23Flash_fwd_kernel_traitsILi128ELi64ELi64ELi4ELb0ELb0EN7cutlass6half_tE19Flash_kernel_traitsILi128ELi64ELi64ELi4ES3_EELb1ELb0ELb0ELb1ELb1ELb0ELb1ELb0EEEvNS_16Flash_fwd_paramsE,"",@"SHT_CUDA_INFO"
	.sectionflags	@""
	.align	4


	//----- nvinfo : EIATTR_CUDA_API_VERSION
	.align		4
        /*0000*/ 	.byte	0x04, 0x37
        /*0002*/ 	.short	(.L_1528 - .L_1527)
.L_1527:
        /*0004*/ 	.word	0x00000082


	//----- nvinfo : EIATTR_SW2861232_WAR
	.align		4
.L_1528:
        /*0008*/ 	.byte	0x01, 0x35
	.zero		2


	//----- nvinfo : EIATTR_PARAM_CBANK
	.align		4
        /*000c*/ 	.byte	0x04, 0x0a
        /*000e*/ 	.short	(.L_1530 - .L_1529)
	.align		4
.L_1529:
        /*0010*/ 	.word	index@(.nv.constant0._ZN5flash24flash_fwd_splitkv_kernelI23Flash_fwd_kernel_traitsILi128ELi64ELi64ELi4ELb0ELb0EN7cutlass6half_tE19Flash_kernel_traitsILi128ELi64ELi64ELi4ES3_EELb1ELb0ELb0ELb1ELb1ELb0ELb1ELb0EEEvNS_16Flash_fwd_paramsE)
        /*0014*/ 	.short	0x0160
        /*0016*/ 	.short	0x01d0


	//----- nvinfo : EIATTR_CBANK_PARAM_SIZE
	.align		4
.L_1530:
        /*0018*/ 	.byte	0x03, 0x19
        /*001a*/ 	.short	0x01d0


	//----- nvinfo : EIATTR_KPARAM_INFO
	.align		4
        /*001c*/ 	.byte	0x04, 0x17
        /*001e*/ 	.short	(.L_1532 - .L_1531)
.L_1531:
        /*0020*/ 	.word	0x00000000
        /*0024*/ 	.short	0x0000
        /*0026*/ 	.short	0x0000
        /*0028*/ 	.byte	0x00, 0xf0, 0x41, 0x07


	//----- nvinfo : EIATTR_MAXREG_COUNT
	.align		4
.L_1532:
        /*002c*/ 	.byte	0x03, 0x1b
        /*002e*/ 	.short	0x00ff


	//----- nvinfo : EIATTR_NUM_BARRIERS
	.align		4
        /*0030*/ 	.byte	0x02, 0x4c
        /*0032*/ 	.byte	0x01
	.zero		1


	//----- nvinfo : EIATTR_MERCURY_ISA_VERSION
	.align		4
        /*0034*/ 	.byte	0x03, 0x5f
        /*0036*/ 	.short	0x0000


	//----- nvinfo : EIATTR_COOP_GROUP_MASK_REGIDS
	.align		4
        /*0038*/ 	.byte	0x04, 0x29
        /*003a*/ 	.short	(.L_1534 - .L_1533)


	//   ....[0]....
.L_1533:
        /*003c*/ 	.word	0xffffffff


	//   ....[1]....
        /*0040*/ 	.word	0xffffffff


	//   ....[2]....
        /*0044*/ 	.word	0xffffffff


	//   ....[3]....
        /*0048*/ 	.word	0xffffffff


	//   ....[4]....
        /*004c*/ 	.word	0xffffffff


	//   ....[5]....
        /*0050*/ 	.word	0xffffffff


	//   ....[6]....
        /*0054*/ 	.word	0xffffffff


	//   ....[7]....
        /*0058*/ 	.word	0xffffffff


	//   ....[8]....
        /*005c*/ 	.word	0xffffffff


	//   ....[9]....
        /*0060*/ 	.word	0xffffffff


	//   ....[10]....
        /*0064*/ 	.word	0xffffffff


	//   ....[11]....
        /*0068*/ 	.word	0xffffffff


	//----- nvinfo : EIATTR_COOP_GROUP_INSTR_OFFSETS
	.align		4
.L_1534:
        /*006c*/ 	.byte	0x04, 0x28
        /*006e*/ 	.short	(.L_1536 - .L_1535)


	//   ....[0]....
.L_1535:
        /*0070*/ 	.word	0x000031f0


	//   ....[1]....
        /*0074*/ 	.word	0x00003210


	//   ....[2]....
        /*0078*/ 	.word	0x000032b0


	//   ....[3]....
        /*007c*/ 	.word	0x000032c0


	//   ....[4]....
        /*0080*/ 	.word	0x000053d0


	//   ....[5]....
        /*0084*/ 	.word	0x000053f0


	//   ....[6]....
        /*0088*/ 	.word	0x00005420


	//   ....[7]....
        /*008c*/ 	.word	0x00005430


	//   ....[8]....
        /*0090*/ 	.word	0x00006660


	//   ....[9]....
        /*0094*/ 	.word	0x000066a0


	//   ....[10]....
        /*0098*/ 	.word	0x00006710


	//   ....[11]....
        /*009c*/ 	.word	0x00006730


	//----- nvinfo : EIATTR_EXIT_INSTR_OFFSETS
	.align		4
.L_1536:
        /*00a0*/ 	.byte	0x04, 0x1c
        /*00a2*/ 	.short	(.L_1538 - .L_1537)


	//   ....[0]....
.L_1537:
        /*00a4*/ 	.word	0x000002a0


	//   ....[1]....
        /*00a8*/ 	.word	0x000009f0


	//   ....[2]....
        /*00ac*/ 	.word	0x00000a20


	//   ....[3]....
        /*00b0*/ 	.word	0x00007540


	//----- nvinfo : EIATTR_CTAIDZ_USED
	.align		4
.L_1538:
        /*00b4*/ 	.byte	0x01, 0x04
	.zero		2


	//----- nvinfo : EIATTR_CRS_STACK_SIZE
	.align		4
        /*00b8*/ 	.byte	0x04, 0x1e
        /*00ba*/ 	.short	(.L_1540 - .L_1539)
.L_1539:
        /*00bc*/ 	.word	0x00000000
.L_1540:


//--------------------- .nv.info._ZN5flash24flash_fwd_splitkv_kernelI23Flash_fwd_kernel_traitsILi128ELi64ELi64ELi4ELb0ELb0EN7cutlass6half_tE19Flash_kernel_traitsILi128ELi64ELi64ELi4ES3_EELb1ELb0ELb0ELb1ELb1ELb1ELb1ELb0EEEvNS_16Flash_fwd_paramsE --------------------------
	.section	.nv.info._ZN5flash24flash_fwd_splitkv_kernelI23Flash_fwd_kernel_traitsILi128ELi64ELi64ELi4ELb0ELb0EN7cutlass6half_tE19Flash_kernel_traitsILi128ELi64ELi64ELi4ES3_EELb1ELb0ELb0ELb1ELb1ELb1ELb1ELb0EEEvNS_16Flash_fwd_paramsE,"",@"SHT_CUDA_INFO"
	.sectionflags	@""
	.align	4


	//----- nvinfo : EIATTR_CUDA_API_VERSION
	.align		4
        /*0000*/ 	.byte	0x04, 0x37
        /*0002*/ 	.short	(.L_1542 - .L_1541)
.L_1541:
        /*0004*/ 	.word	0x00000082


	//----- nvinfo : EIATTR_SW2861232_WAR
	.align		4
.L_1542:
        /*0008*/ 	.byte	0x01, 0x35
	.zero		2


	//----- nvinfo : EIATTR_PARAM_CBANK
	.align		4
        /*000c*/ 	.byte	0x04, 0x0a
        /*000e*/ 	.short	(.L_1544 - .L_1543)
	.align		4
.L_1543:
        /*0010*/ 	.word	index@(.nv.constant0._ZN5flash24flash_fwd_splitkv_kernelI23Flash_fwd_kernel_traitsILi128ELi64ELi64ELi4ELb0ELb0EN7cutlass6half_tE19Flash_kernel_traitsILi128ELi64ELi64ELi4ES3_EELb1ELb0ELb0ELb1ELb1ELb1ELb1ELb0EEEvNS_16Flash_fwd_paramsE)
        /*0014*/ 	.short	0x0160
        /*0016*/ 	.short	0x01d0


	//----- nvinfo : EIATTR_CBANK_PARAM_SIZE
	.align		4
.L_1544:
        /*0018*/ 	.byte	0x03, 0x19
        /*001a*/ 	.short	0x01d0


	//----- nvinfo : EIATTR_KPARAM_INFO
	.align		4
        /*001c*/ 	.byte	0x04, 0x17
        /*001e*/ 	.short	(.L_1546 - .L_1545)
.L_1545:
        /*0020*/ 	.word	0x00000000
        /*0024*/ 	.short	0x0000
        /*0026*/ 	.short	0x0000
        /*0028*/ 	.byte	0x00, 0xf0, 0x41, 0x07


	//----- nvinfo : EIATTR_MAXREG_COUNT
	.align		4
.L_1546:
        /*002c*/ 	.byte	0x03, 0x1b
        /*002e*/ 	.short	0x00ff


	//----- nvinfo : EIATTR_NUM_BARRIERS
	.align		4
        /*0030*/ 	.byte	0x02, 0x4c
        /*0032*/ 	.byte	0x01
	.zero		1


	//----- nvinfo : EIATTR_MERCURY_ISA_VERSION
	.align		4
        /*0034*/ 	.byte	0x03, 0x5f
        /*0036*/ 	.short	0x0000


	//----- nvinfo : EIATTR_COOP_GROUP_MASK_REGIDS
	.align		4
        /*0038*/ 	.byte	0x04, 0x29
        /*003a*/ 	.short	(.L_1548 - .L_1547)


	//   ....[0]....
.L_1547:
        /*003c*/ 	.word	0xffffffff


	//   ....[1]....
        /*0040*/ 	.word	0xffffffff


	//   ....[2]....
        /*0044*/ 	.word	0xffffffff


	//   ....[3]....
        /*0048*/ 	.word	0xffffffff


	//   ....[4]....
        /*004c*/ 	.word	0xffffffff


	//   ....[5]....
        /*0050*/ 	.word	0xffffffff


	//   ....[6]....
        /*0054*/ 	.word	0xffffffff


	//   ....[7]....
        /*0058*/ 	.word	0xffffffff


	//   ....[8]....
        /*005c*/ 	.word	0xffffffff


	//   ....[9]....
        /*0060*/ 	.word	0xffffffff


	//   ....[10]....
        /*0064*/ 	.word	0xffffffff


	//   ....[11]....
        /*0068*/ 	.word	0xffffffff


	//----- nvinfo : EIATTR_COOP_GROUP_INSTR_OFFSETS
	.align		4
.L_1548:
        /*006c*/ 	.byte	0x04, 0x28
        /*006e*/ 	.short	(.L_1550 - .L_1549)


	//   ....[0]....
.L_1549:
        /*0070*/ 	.word	0x000035f0


	//   ....[1]....
        /*0074*/ 	.word	0x00003610


	//   ....[2]....
        /*0078*/ 	.word	0x000036a0


	//   ....[3]....
        /*007c*/ 	.word	0x000036b0


	//   ....[4]....
        /*0080*/ 	.word	0x00005c10


	//   ....[5]....
        /*0084*/ 	.word	0x00005c20


	//   ....[6]....
        /*0088*/ 	.word	0x00005c50


	//   ....[7]....
        /*008c*/ 	.word	0x00005c60


	//   ....[8]....
        /*0090*/ 	.word	0x00006e70


	//   ....[9]....
        /*0094*/ 	.word	0x00006eb0


	//   ....[10]....
        /*0098*/ 	.word	0x00006f20


	//   ....[11]....
        /*009c*/ 	.word	0x00006f40


	//----- nvinfo : EIATTR_EXIT_INSTR_OFFSETS
	.align		4
.L_1550:
        /*00a0*/ 	.byte	0x04, 0x1c
        /*00a2*/ 	.short	(.L_1552 - .L_1551)


	//   ....[0]....
.L_1551:
        /*00a4*/ 	.word	0x000002a0


	//   ....[1]....
        /*00a8*/ 	.word	0x000009f0


	//   ....[2]....
        /*00ac*/ 	.word	0x00000a20


	//   ....[3]....
        /*00b0*/ 	.word	0x00007d50


	//----- nvinfo : EIATTR_CTAIDZ_USED
	.align		4
.L_1552:
        /*00b4*/ 	.byte	0x01, 0x04
	.zero		2


	//----- nvinfo : EIATTR_CRS_STACK_SIZE
	.align		4
        /*00b8*/ 	.byte	0x04, 0x1e
        /*00ba*/ 	.short	(.L_1554 - .L_1553)
.L_1553:
        /*00bc*/ 	.word	0x00000000
.L_1554:


//--------------------- .nv.info._ZN5flash24flash_fwd_splitkv_kernelI23Flash_fwd_kernel_traitsILi128ELi64ELi64ELi4ELb0ELb0EN7cutlass6half_tE19Flash_kernel_traitsILi128ELi64ELi64ELi4ES3_EELb1ELb0ELb0ELb0ELb1ELb0ELb0ELb0EEEvNS_16Flash_fwd_paramsE --------------------------
	.section	.nv.info._ZN5flash24flash_fwd_splitkv_kernelI23Flash_fwd_kernel_traitsILi128ELi64ELi64ELi4ELb0ELb0EN7cutlass6half_tE19Flash_kernel_traitsILi128ELi64ELi64ELi4ES3_EELb1ELb0ELb0ELb0ELb1ELb0ELb0ELb0EEEvNS_16Flash_fwd_paramsE,"",@"SHT_CUDA_INFO"
	.sectionflags	@""
	.align	4


	//----- nvinfo : EIATTR_CUDA_API_VERSION
	.align		4
        /*0000*/ 	.byte	0x04, 0x37
        /*0002*/ 	.short	(.L_1556 - .L_1555)
.L_1555:
        /*0004*/ 	.word	0x00000082


	//----- nvinfo : EIATTR_SW2861232_WAR
	.align		4
.L_1556:
        /*0008*/ 	.byte	0x01, 0x35
	.zero		2


	//----- nvinfo : EIATTR_PARAM_CBANK
	.align		4
        /*000c*/ 	.byte	0x04, 0x0a
        /*000e*/ 	.short	(.L_1558 - .L_1557)
	.align		4
.L_1557:
        /*0010*/ 	.word	index@(.nv.constant0._ZN5flash24flash_fwd_splitkv_kernelI23Flash_fwd_kernel_traitsILi128ELi64ELi64ELi4ELb0ELb0EN7cutlass6half_tE19Flash_kernel_traitsILi128ELi64ELi64ELi4ES3_EELb1ELb0ELb0ELb0ELb1ELb0ELb0ELb0EEEvNS_16Flash_fwd_paramsE)
        /*0014*/ 	.short	0x0160
        /*0016*/ 	.short	0x01d0


	//----- nvinfo : EIATTR_CBANK_PARAM_SIZE
	.align		4
.L_1558:
        /*0018*/ 	.byte	0x03, 0x19
        /*001a*/ 	.short	0x01d0


	//----- nvinfo : EIATTR_KPARAM_INFO
	.align		4
        /*001c*/ 	.byte	0x04, 0x17
        /*001e*/ 	.short	(.L_1560 - .L_1559)
.L_1559:
        /*0020*/ 	.word	0x00000000
        /*0024*/ 	.short	0x0000
        /*0026*/ 	.short	0x0000
        /*0028*/ 	.byte	0x00, 0xf0, 0x41, 0x07


	//----- nvinfo : EIATTR_MAXREG_COUNT
	.align		4
.L_1560:
        /*002c*/ 	.byte	0x03, 0x1b
        /*002e*/ 	.short	0x00ff


	//----- nvinfo : EIATTR_NUM_BARRIERS
	.align		4
        /*0030*/ 	.byte	0x02, 0x4c
        /*0032*/ 	.byte	0x01
	.zero		1


	//----- nvinfo : EIATTR_MERCURY_ISA_VERSION
	.align		4
        /*0034*/ 	.byte	0x03, 0x5f
        /*0036*/ 	.short	0x0000


	//----- nvinfo : EIATTR_COOP_GROUP_MASK_REGIDS
	.align		4
        /*0038*/ 	.byte	0x04, 0x29
        /*003a*/ 	.short	(.L_1562 - .L_1561)


	//   ....[0]....
.L_1561:
        /*003c*/ 	.word	0xffffffff


	//   ....[1]....
        /*0040*/ 	.word	0xffffffff


	//   ....[2]....
        /*0044*/ 	.word	0xffffffff


	//   ....[3]....
        /*0048*/ 	.word	0xffffffff


	//   ....[4]....
        /*004c*/ 	.word	0xffffffff


	//   ....[5]....
        /*0050*/ 	.word	0xffffffff


	//   ....[6]....
        /*0054*/ 	.word	0xffffffff


	//   ....[7]....
        /*0058*/ 	.word	0xffffffff


	//   ....[8]....
        /*005c*/ 	.word	0xffffffff


	//   ....[9]....
        /*0060*/ 	.word	0xffffffff


	//   ....[10]....
        /*0064*/ 	.word	0xffffffff


	//   ....[11]....
        /*0068*/ 	.word	0xffffffff


	//   ....[12]....
        /*006c*/ 	.word	0xffffffff


	//   ....[13]....
        /*0070*/ 	.word	0xffffffff


	//   ....[14]....
        /*0074*/ 	.word	0xffffffff


	//   ....[15]....
        /*0078*/ 	.word	0xffffffff


	//----- nvinfo : EIATTR_COOP_GROUP_INSTR_OFFSETS
	.align		4
.L_1562:
        /*007c*/ 	.byte	0x04, 0x28
        /*007e*/ 	.short	(.L_1564 - .L_1563)


	//   ....[0]....
.L_1563:
        /*0080*/ 	.word	0x00003890


	//   ....[1]....
        /*0084*/ 	.word	0x000038b0


	//   ....[2]....
        /*0088*/ 	.word	0x00003950


	//   ....[3]....
        /*008c*/ 	.word	0x00003960


	//   ....[4]....
        /*0090*/ 	.word	0x00005f90


	//   ....[5]....
        /*0094*/ 	.word	0x00005fa0


	//   ....[6]....
        /*0098*/ 	.word	0x00005fd0


	//   ....[7]....
        /*009c*/ 	.word	0x00005fe0


	//   ....[8]....
        /*00a0*/ 	.word	0x00008630


	//   ....[9]....
        /*00a4*/ 	.word	0x00008650


	//   ....[10]....
        /*00a8*/ 	.word	0x00008680


	//   ....[11]....
        /*00ac*/ 	.word	0x00008690


	//   ....[12]....
        /*00b0*/ 	.word	0x000098c0


	//   ....[13]....
        /*00b4*/ 	.word	0x00009900


	//   ....[14]....
        /*00b8*/ 	.word	0x00009940


	//   ....[15]....
        /*00bc*/ 	.word	0x00009950


	//----- nvinfo : EIATTR_EXIT_INSTR_OFFSETS
	.align		4
.L_1564:
        /*00c0*/ 	.byte	0x04, 0x1c
        /*00c2*/ 	.short	(.L_1566 - .L_1565)


	//   ....[0]....
.L_1565:
        /*00c4*/ 	.word	0x000002e0


	//   ....[1]....
        /*00c8*/ 	.word	0x00000ae0


	//   ....[2]....
        /*00cc*/ 	.word	0x00000b10


	//   ....[3]....
        /*00d0*/ 	.word	0x0000ab90


	//   ....[4]....
        /*00d4*/ 	.word	0x0000ac60


	//----- nvinfo : EIATTR_CTAIDZ_USED
	.align		4
.L_1566:
        /*00d8*/ 	.byte	0x01, 0x04
	.zero		2


	//----- nvinfo : EIATTR_CRS_STACK_SIZE
	.align		4
        /*00dc*/ 	.byte	0x04, 0x1e
        /*00de*/ 	.short	(.L_1568 - .L_1567)
.L_1567:
        /*00e0*/ 	.word	0x00000000
.L_1568:


//--------------------- .nv.info._ZN5flash24flash_fwd_splitkv_kernelI23Flash_fwd_kernel_traitsILi128ELi64ELi64ELi4ELb0ELb0EN7cutlass6half_tE19Flash_kernel_traitsILi128ELi64ELi64ELi4ES3_EELb1ELb0ELb0ELb0ELb1ELb1ELb0ELb0EEEvNS_16Flash_fwd_paramsE --------------------------
	.section	.nv.info._ZN5flash24flash_fwd_splitkv_kernelI23Flash_fwd_kernel_traitsILi128ELi64ELi64ELi4ELb0ELb0EN7cutlass6half_tE19Flash_kernel_traitsILi128ELi64ELi64ELi4ES3_EELb1ELb0ELb0ELb0ELb1ELb1ELb0ELb0EEEvNS_16Flash_fwd_paramsE,"",@"SHT_CUDA_INFO"
	.sectionflags	@""
	.align	4


	//----- nvinfo : EIATTR_CUDA_API_VERSION
	.align		4
        /*0000*/ 	.byte	0x04, 0x37
        /*0002*/ 	.short	(.L_1570 - .L_1569)
.L_1569:
        /*0004*/ 	.word	0x00000082


	//----- nvinfo : EIATTR_SW2861232_WAR
	.align		4
.L_1570:
        /*0008*/ 	.byte	0x01, 0x35
	.zero		2


	//----- nvinfo : EIATTR_PARAM_CBANK
	.align		4
        /*000c*/ 	.byte	0x04, 0x0a
        /*000e*/ 	.short	(.L_1572 - .L_1571)
	.align		4
.L_1571:
        /*0010*/ 	.word	index@(.nv.constant0._ZN5flash24flash_fwd_splitkv_kernelI23Flash_fwd_kernel_traitsILi128ELi64ELi64ELi4ELb0ELb0EN7cutlass6half_tE19Flash_kernel_traitsILi128ELi64ELi64ELi4ES3_EELb1ELb0ELb0ELb0ELb1ELb1ELb0ELb0EEEvNS_16Flash_fwd_paramsE)
        /*0014*/ 	.short	0x0160
        /*0016*/ 	.short	0x01d0


	//----- nvinfo : EIATTR_CBANK_PARAM_SIZE
	.align		4
.L_1572:
        /*0018*/ 	.byte	0x03, 0x19
        /*001a*/ 	.short	0x01d0


	//----- nvinfo : EIATTR_KPARAM_INFO
	.align		4
        /*001c*/ 	.byte	0x04, 0x17
        /*001e*/ 	.short	(.L_1574 - .L_1573)
.L_1573:
        /*0020*/ 	.word	0x00000000
        /*0024*/ 	.short	0x0000
        /*0026*/ 	.short	0x0000
        /*0028*/ 	.byte	0x00, 0xf0, 0x41, 0x07


	//----- nvinfo : EIATTR_MAXREG_COUNT
	.align		4
.L_1574:
        /*002c*/ 	.byte	0x03, 0x1b
        /*002e*/ 	.short	0x00ff


	//----- nvinfo : EIATTR_NUM_BARRIERS
	.align		4
        /*0030*/ 	.byte	0x02, 0x4c
        /*0032*/ 	.byte	0x01
	.zero		1


	//----- nvinfo : EIATTR_MERCURY_ISA_VERSION
	.align		4
        /*0034*/ 	.byte	0x03, 0x5f
        /*0036*/ 	.short	0x0000


	//----- nvinfo : EIATTR_COOP_GROUP_MASK_REGIDS
	.align		4
        /*0038*/ 	.byte	0x04, 0x29
        /*003a*/ 	.short	(.L_1576 - .L_1575)


	//   ....[0]....
.L_1575:
        /*003c*/ 	.word	0xffffffff


	//   ....[1]....
        /*0040*/ 	.word	0xffffffff


	//   ....[2]....
        /*0044*/ 	.word	0xffffffff


	//   ....[3]....
        /*0048*/ 	.word	0xffffffff


	//   ....[4]....
        /*004c*/ 	.word	0xffffffff


	//   ....[5]....
        /*0050*/ 	.word	0xffffffff


	//   ....[6]....
        /*0054*/ 	.word	0xffffffff


	//   ....[7]....
        /*0058*/ 	.word	0xffffffff


	//   ....[8]....
        /*005c*/ 	.word	0xffffffff


	//   ....[9]....
        /*0060*/ 	.word	0xffffffff


	//   ....[10]....
        /*0064*/ 	.word	0xffffffff


	//   ....[11]....
        /*0068*/ 	.word	0xffffffff


	//   ....[12]....
        /*006c*/ 	.word	0xffffffff


	//   ....[13]....
        /*0070*/ 	.word	0xffffffff


	//   ....[14]....
        /*0074*/ 	.word	0xffffffff


	//   ....[15]....
        /*0078*/ 	.word	0xffffffff


	//----- nvinfo : EIATTR_COOP_GROUP_INSTR_OFFSETS
	.align		4
.L_1576:
        /*007c*/ 	.byte	0x04, 0x28
        /*007e*/ 	.short	(.L_1578 - .L_1577)


	//   ....[0]....
.L_1577:
        /*0080*/ 	.word	0x00003c80


	//   ....[1]....
        /*0084*/ 	.word	0x00003ca0


	//   ....[2]....
        /*0088*/ 	.word	0x00003d40


	//   ....[3]....
        /*008c*/ 	.word	0x00003d50


	//   ....[4]....
        /*0090*/ 	.word	0x00006780


	//   ....[5]....
        /*0094*/ 	.word	0x00006790


	//   ....[6]....
        /*0098*/ 	.word	0x000067c0


	//   ....[7]....
        /*009c*/ 	.word	0x000067d0


	//   ....[8]....
        /*00a0*/ 	.word	0x00009270


	//   ....[9]....
        /*00a4*/ 	.word	0x00009280


	//   ....[10]....
        /*00a8*/ 	.word	0x000092b0


	//   ....[11]....
        /*00ac*/ 	.word	0x000092c0


	//   ....[12]....
        /*00b0*/ 	.word	0x0000a4a0


	//   ....[13]....
        /*00b4*/ 	.word	0x0000a4e0


	//   ....[14]....
        /*00b8*/ 	.word	0x0000a520


	//   ....[15]....
        /*00bc*/ 	.word	0x0000a530


	//----- nvinfo : EIATTR_EXIT_INSTR_OFFSETS
	.align		4
.L_1578:
        /*00c0*/ 	.byte	0x04, 0x1c
        /*00c2*/ 	.short	(.L_1580 - .L_1579)


	//   ....[0]....
.L_1579:
        /*00c4*/ 	.word	0x000002e0


	//   ....[1]....
        /*00c8*/ 	.word	0x00000ae0


	//   ....[2]....
        /*00cc*/ 	.word	0x00000b10


	//   ....[3]....
        /*00d0*/ 	.word	0x0000b770


	//   ....[4]....
        /*00d4*/ 	.word	0x0000b840


	//----- nvinfo : EIATTR_CTAIDZ_USED
	.align		4
.L_1580:
        /*00d8*/ 	.byte	0x01, 0x04
	.zero		2


	//----- nvinfo : EIATTR_CRS_STACK_SIZE
	.align		4
        /*00dc*/ 	.byte	0x04, 0x1e
        /*00de*/ 	.short	(.L_1582 - .L_1581)
.L_1581:
        /*00e0*/ 	.word	0x00000000
.L_1582:


//--------------------- .nv.info._ZN5flash24flash_fwd_splitkv_kernelI23Flash_fwd_kernel_traitsILi128ELi64ELi64ELi4ELb0ELb0EN7cutlass6half_tE19Flash_kernel_traitsILi128ELi64ELi64ELi4ES3_EELb1ELb0ELb1ELb0ELb0ELb0ELb0ELb0EEEvNS_16Flash_fwd_paramsE --------------------------
	.section	.nv.info._ZN5flash24flash_fwd_splitkv_kernelI23Flash_fwd_kernel_traitsILi128ELi64ELi64ELi4ELb0ELb0EN7cutlass6half_tE19Flash_kernel_traitsILi128ELi64ELi64ELi4ES3_EELb1ELb0ELb1ELb0ELb0ELb0ELb0ELb0EEEvNS_16Flash_fwd_paramsE,"",@"SHT_CUDA_INFO"
	.sectionflags	@""
	.align	4


	//----- nvinfo : EIATTR_CUDA_API_VERSION
	.align		4
        /*0000*/ 	.byte	0x04, 0x37
        /*0002*/ 	.short	(.L_1584 - .L_1583)
.L_1583:
        /*0004*/ 	.word	0x00000082


	//----- nvinfo : EIATTR_SW2861232_WAR
	.align		4
.L_1584:
        /*0008*/ 	.byte	0x01, 0x35
	.zero		2


	//----- nvinfo : EIATTR_PARAM_CBANK
	.align		4
        /*000c*/ 	.byte	0x04, 0x0a
        /*000e*/ 	.short	(.L_1586 - .L_1585)
	.align		4
.L_1585:
        /*0010*/ 	.word	index@(.nv.constant0._ZN5flash24flash_fwd_splitkv_kernelI23Flash_fwd_kernel_traitsILi128ELi64ELi64ELi4ELb0ELb0EN7cutlass6half_tE19Flash_kernel_traitsILi128ELi64ELi64ELi4ES3_EELb1ELb0ELb1ELb0ELb0ELb0ELb0ELb0EEEvNS_16Flash_fwd_paramsE)
        /*0014*/ 	.short	0x0160
        /*0016*/ 	.short	0x01d0


	//----- nvinfo : EIATTR_CBANK_PARAM_SIZE
	.align		4
.L_1586:
        /*0018*/ 	.byte	0x03, 0x19
        /*001a*/ 	.short	0x01d0


	//----- nvinfo : EIATTR_KPARAM_INFO
	.align		4
        /*001c*/ 	.byte	0x04, 0x17
        /*001e*/ 	.short	(.L_1588 - .L_1587)
.L_1587:
        /*0020*/ 	.word	0x00000000
        /*0024*/ 	.short	0x0000
        /*0026*/ 	.short	0x0000
        /*0028*/ 	.byte	0x00, 0xf0, 0x41, 0x07


	//----- nvinfo : EIATTR_MAXREG_COUNT
	.align		4
.L_1588:
        /*002c*/ 	.byte	0x03, 0x1b
        /*002e*/ 	.short	0x00ff


	//----- nvinfo : EIATTR_NUM_BARRIERS
	.align		4
        /*0030*/ 	.byte	0x02, 0x4c
        /*0032*/ 	.byte	0x01
	.zero		1


	//----- nvinfo : EIATTR_MERCURY_ISA_VERSION
	.align		4
        /*0034*/ 	.byte	0x03, 0x5f
        /*0036*/ 	.short	0x0000


	//----- nvinfo : EIATTR_COOP_GROUP_MASK_REGIDS
	.align		4
        /*0038*/ 	.byte	0x04, 0x29
        /*003a*/ 	.short	(.L_1590 - .L_1589)


	//   ....[0]....
.L_1589:
        /*003c*/ 	.word	0xffffffff


	//   ....[1]....
        /*0040*/ 	.word	0xffffffff


	//   ....[2]....
        /*0044*/ 	.word	0xffffffff


	//   ....[3]....
        /*0048*/ 	.word	0xffffffff


	//   ....[4]....
        /*004c*/ 	.word	0xffffffff


	//   ....[5]....
        /*0050*/ 	.word	0xffffffff


	//   ....[6]....
        /*0054*/ 	.word	0xffffffff


	//   ....[7]....
        /*0058*/ 	.word	0xffffffff


	//   ....[8]....
        /*005c*/ 	.word	0xffffffff


	//   ....[9]....
        /*0060*/ 	.word	0xffffffff


	//   ....[10]....
        /*0064*/ 	.word	0xffffffff


	//   ....[11]....
        /*0068*/ 	.word	0xffffffff


	//   ....[12]....
        /*006c*/ 	.word	0xffffffff


	//   ....[13]....
        /*0070*/ 	.word	0xffffffff


	//   ....[14]....
        /*0074*/ 	.word	0xffffffff


	//   ....[15]....
        /*0078*/ 	.word	0xffffffff


	//----- nvinfo : EIATTR_COOP_GROUP_INSTR_OFFSETS
	.align		4
.L_1590:
        /*007c*/ 	.byte	0x04, 0x28
        /*007e*/ 	.short	(.L_1592 - .L_1591)


	//   ....[0]....
.L_1591:
        /*0080*/ 	.word	0x00004be0


	//   ....[1]....
        /*0084*/ 	.word	0x00004c00


	//   ....[2]....
        /*0088*/ 	.word	0x00004ca0


	//   ....[3]....
        /*008c*/ 	.word	0x00004cb0


	//   ....[4]....
        /*0090*/ 	.word	0x00007c70


	//   ....[5]....
        /*0094*/ 	.word	0x00007c80


	//   ....[6]....
        /*0098*/ 	.word	0x00007cb0


	//   ....[7]....
        /*009c*/ 	.word	0x00007cc0


	//   ....[8]....
        /*00a0*/ 	.word	0x0000ac90


	//   ....[9]....
        /*00a4*/ 	.word	0x0000acb0


	//   ....[10]....
        /*00a8*/ 	.word	0x0000acd0


	//   ....[11]....
        /*00ac*/ 	.word	0x0000acf0


	//   ....[12]....
        /*00b0*/ 	.word	0x0000bf10


	//   ....[13]....
        /*00b4*/ 	.word	0x0000bf50


	//   ....[14]....
        /*00b8*/ 	.word	0x0000bf90


	//   ....[15]....
        /*00bc*/ 	.word	0x0000bfb0


	//----- nvinfo : EIATTR_EXIT_INSTR_OFFSETS
	.align		4
.L_1592:
        /*00c0*/ 	.byte	0x04, 0x1c
        /*00c2*/ 	.short	(.L_1594 - .L_1593)


	//   ....[0]....
.L_1593:
        /*00c4*/ 	.word	0x000002d0


	//   ....[1]....
        /*00c8*/ 	.word	0x00000b80


	//   ....[2]....
        /*00cc*/ 	.word	0x00000bb0


	//   ....[3]....
        /*00d0*/ 	.word	0x0000d280


	//   ....[4]....
        /*00d4*/ 	.word	0x0000d360


	//   ....[5]....
        /*00d8*/ 	.word	0x0000d380


	//----- nvinfo : EIATTR_CTAIDZ_USED
	.align		4
.L_1594:
        /*00dc*/ 	.byte	0x01, 0x04
	.zero		2


	//----- nvinfo : EIATTR_CRS_STACK_SIZE
	.align		4
        /*00e0*/ 	.byte	0x04, 0x1e
        /*00e2*/ 	.short	(.L_1596 - .L_1595)
.L_1595:
        /*00e4*/ 	.word	0x00000000
.L_1596:


//--------------------- .nv.info._ZN5flash24flash_fwd_splitkv_kernelI23Flash_fwd_kernel_traitsILi128ELi64ELi64ELi4ELb0ELb0EN7cutlass6half_tE19Flash_kernel_traitsILi128ELi64ELi64ELi4ES3_EELb1ELb0ELb1ELb0ELb0ELb1ELb0ELb0EEEvNS_16Flash_fwd_paramsE --------------------------
	.section	.nv.info._ZN5flash24flash_fwd_splitkv_kernelI23Flash_fwd_kernel_traitsILi128ELi64ELi64ELi4ELb0ELb0EN7cutlass6half_tE19Flash_kernel_traitsILi128ELi64ELi64ELi4ES3_EELb1ELb0ELb1ELb0ELb0ELb1ELb0ELb0EEEvNS_16Flash_fwd_paramsE,"",@"SHT_CUDA_INFO"
	.sectionflags	@""
	.align	4


	//----- nvinfo : EIATTR_CUDA_API_VERSION
	.align		4
        /*0000*/ 	.byte	0x04, 0x37
        /*0002*/ 	.short	(.L_1598 - .L_1597)
.L_1597:
        /*0004*/ 	.word	0x00000082


	//----- nvinfo : EIATTR_SW2861232_WAR
	.align		4
.L_1598:
        /*0008*/ 	.byte	0x01, 0x35
	.zero		2


	//----- nvinfo : EIATTR_PARAM_CBANK
	.align		4
        /*000c*/ 	.byte	0x04, 0x0a
        /*000e*/ 	.short	(.L_1600 - .L_1599)
	.align		4
.L_1599:
        /*0010*/ 	.word	index@(.nv.constant0._ZN5flash24flash_fwd_splitkv_kernelI23Flash_fwd_kernel_traitsILi128ELi64ELi64ELi4ELb0ELb0EN7cutlass6half_tE19Flash_kernel_traitsILi128ELi64ELi64ELi4ES3_EELb1ELb0ELb1ELb0ELb0ELb1ELb0ELb0EEEvNS_16Flash_fwd_paramsE)
        /*0014*/ 	.short	0x0160
        /*0016*/ 	.short	0x01d0


	//----- nvinfo : EIATTR_CBANK_PARAM_SIZE
	.align		4
.L_1600:
        /*0018*/ 	.byte	0x03, 0x19
        /*001a*/ 	.short	0x01d0


	//----- nvinfo : EIATTR_KPARAM_INFO
	.align		4
        /*001c*/ 	.byte	0x04, 0x17
        /*001e*/ 	.short	(.L_1602 - .L_1601)
.L_1601:
        /*0020*/ 	.word	0x00000000
        /*0024*/ 	.short	0x0000
        /*0026*/ 	.short	0x0000
        /*0028*/ 	.byte	0x00, 0xf0, 0x41, 0x07


	//----- nvinfo : EIATTR_MAXREG_COUNT
	.align		4
.L_1602:
        /*002c*/ 	.byte	0x03, 0x1b
        /*002e*/ 	.short	0x00ff


	//----- nvinfo : EIATTR_NUM_BARRIERS
	.align		4
        /*0030*/ 	.byte	0x02, 0x4c
        /*0032*/ 	.byte	0x01
	.zero		1


	//----- nvinfo : EIATTR_MERCURY_ISA_VERSION
	.align		4
        /*0034*/ 	.byte	0x03, 0x5f
        /*0036*/ 	.short	0x0000


	//----- nvinfo : EIATTR_COOP_GROUP_MASK_REGIDS
	.align		4
        /*0038*/ 	.byte	0x04, 0x29
        /*003a*/ 	.short	(.L_1604 - .L_1603)


	//   ....[0]....
.L_1603:
        /*003c*/ 	.word	0xffffffff


	//   ....[1]....
        /*0040*/ 	.word	0xffffffff


	//   ....[2]....
        /*0044*/ 	.word	0xffffffff


	//   ....[3]....
        /*0048*/ 	.word	0xffffffff


	//   ....[4]....
        /*004c*/ 	.word	0xffffffff


	//   ....[5]....
        /*0050*/ 	.word	0xffffffff


	//   ....[6]....
        /*0054*/ 	.word	0xffffffff


	//   ....[7]....
        /*0058*/ 	.word	0xffffffff


	//   ....[8]....
        /*005c*/ 	.word	0xffffffff


	//   ....[9]....
        /*0060*/ 	.word	0xffffffff


	//   ....[10]....
        /*0064*/ 	.word	0xffffffff


	//   ....[11]....
        /*0068*/ 	.word	0xffffffff


	//   ....[12]....
        /*006c*/ 	.word	0xffffffff


	//   ....[13]....
        /*0070*/ 	.word	0xffffffff


	//   ....[14]....
        /*0074*/ 	.word	0xffffffff


	//   ....[15]....
        /*0078*/ 	.word	0xffffffff


	//----- nvinfo : EIATTR_COOP_GROUP_INSTR_OFFSETS
	.align		4
.L_1604:
        /*007c*/ 	.byte	0x04, 0x28
        /*007e*/ 	.short	(.L_1606 - .L_1605)


	//   ....[0]....
.L_1605:
        /*0080*/ 	.word	0x00004fe0


	//   ....[1]....
        /*0084*/ 	.word	0x00005000


	//   ....[2]....
        /*0088*/ 	.word	0x000050a0


	//   ....[3]....
        /*008c*/ 	.word	0x000050b0


	//   ....[4]....
        /*0090*/ 	.word	0x00008450


	//   ....[5]....
        /*0094*/ 	.word	0x00008460


	//   ....[6]....
        /*0098*/ 	.word	0x00008490


	//   ....[7]....
        /*009c*/ 	.word	0x000084a0


	//   ....[8]....
        /*00a0*/ 	.word	0x0000b880


	//   ....[9]....
        /*00a4*/ 	.word	0x0000b8a0


	//   ....[10]....
        /*00a8*/ 	.word	0x0000b8c0


	//   ....[11]....
        /*00ac*/ 	.word	0x0000b8e0


	//   ....[12]....
        /*00b0*/ 	.word	0x0000caf0


	//   ....[13]....
        /*00b4*/ 	.word	0x0000cb30


	//   ....[14]....
        /*00b8*/ 	.word	0x0000cb70


	//   ....[15]....
        /*00bc*/ 	.word	0x0000cb90


	//----- nvinfo : EIATTR_EXIT_INSTR_OFFSETS
	.align		4
.L_1606:
        /*00c0*/ 	.byte	0x04, 0x1c
        /*00c2*/ 	.short	(.L_1608 - .L_1607)


	//   ....[0]....
.L_1607:
        /*00c4*/ 	.word	0x000002d0


	//   ....[1]....
        /*00c8*/ 	.word	0x00000b80


	//   ....[2]....
        /*00cc*/ 	.word	0x00000bb0


	//   ....[3]....
        /*00d0*/ 	.word	0x0000de60


	//   ....[4]....
        /*00d4*/ 	.word	0x0000df40


	//   ....[5]....
        /*00d8*/ 	.word	0x0000df60


	//----- nvinfo : EIATTR_CTAIDZ_USED
	.align		4
.L_1608:
        /*00dc*/ 	.byte	0x01, 0x04
	.zero		2


	//----- nvinfo : EIATTR_CRS_STACK_SIZE
	.align		4
        /*00e0*/ 	.byte	0x04, 0x1e
        /*00e2*/ 	.short	(.L_1610 - .L_1609)
.L_1609:
        /*00e4*/ 	.word	0x00000000
.L_1610:


//--------------------- .nv.info._ZN5flash24flash_fwd_splitkv_kernelI23Flash_fwd_kernel_traitsILi128ELi64ELi64ELi4ELb0ELb0EN7cutlass6half_tE19Flash_kernel_traitsILi128ELi64ELi64ELi4ES3_EELb1ELb0ELb0ELb0ELb1ELb0ELb0ELb1EEEvNS_16Flash_fwd_paramsE --------------------------
	.section	.nv.info._ZN5flash24flash_fwd_splitkv_kernelI23Flash_fwd_kernel_traitsILi128ELi64ELi64ELi4ELb0ELb0EN7cutlass6half_tE19Flash_kernel_traitsILi128ELi64ELi64ELi4ES3_EELb1ELb0ELb0ELb0ELb1ELb0ELb0ELb1EEEvNS_16Flash_fwd_paramsE,"",@"SHT_CUDA_INFO"
	.sectionflags	@""
	.align	4


	//----- nvinfo : EIATTR_CUDA_API_VERSION
	.align		4
        /*0000*/ 	.byte	0x04, 0x37
        /*0002*/ 	.short	(.L_1612 - .L_1611)
.L_1611:
        /*0004*/ 	.word	0x00000082


	//----- nvinfo : EIATTR_SW2861232_WAR
	.align		4
.L_1612:
        /*0008*/ 	.byte	0x01, 0x35
	.zero		2


	//----- nvinfo : EIATTR_PARAM_CBANK
	.align		4
        /*000c*/ 	.byte	0x04, 0x0a
        /*000e*/ 	.short	(.L_1614 - .L_1613)
	.align		4
.L_1613:
        /*0010*/ 	.word	index@(.nv.constant0._ZN5flash24flash_fwd_splitkv_kernelI23Flash_fwd_kernel_traitsILi128ELi64ELi64ELi4ELb0ELb0EN7cutlass6half_tE19Flash_kernel_traitsILi128ELi64ELi64ELi4ES3_EELb1ELb0ELb0ELb0ELb1ELb0ELb0ELb1EEEvNS_16Flash_fwd_paramsE)
        /*0014*/ 	.short	0x0160
        /*0016*/ 	.short	0x01d0


	//----- nvinfo : EIATTR_CBANK_PARAM_SIZE
	.align		4
.L_1614:
        /*0018*/ 	.byte	0x03, 0x19
        /*001a*/ 	.short	0x01d0


	//----- nvinfo : EIATTR_KPARAM_INFO
	.align		4
        /*001c*/ 	.byte	0x04, 0x17
        /*001e*/ 	.short	(.L_1616 - .L_1615)
.L_1615:
        /*0020*/ 	.word	0x00000000
        /*0024*/ 	.short	0x0000
        /*0026*/ 	.short	0x0000
        /*0028*/ 	.byte	0x00, 0xf0, 0x41, 0x07


	//----- nvinfo : EIATTR_MAXREG_COUNT
	.align		4
.L_1616:
        /*002c*/ 	.byte	0x03, 0x1b
        /*002e*/ 	.short	0x00ff


	//----- nvinfo : EIATTR_NUM_BARRIERS
	.align		4
        /*0030*/ 	.byte	0x02, 0x4c
        /*0032*/ 	.byte	0x01
	.zero		1


	//----- nvinfo : EIATTR_MERCURY_ISA_VERSION
	.align		4
        /*0034*/ 	.byte	0x03, 0x5f
        /*0036*/ 	.short	0x0000


	//----- nvinfo : EIATTR_COOP_GROUP_MASK_REGIDS
	.align		4
        /*0038*/ 	.byte	0x04, 0x29
        /*003a*/ 	.short	(.L_1618 - .L_1617)


	//   ....[0]....
.L_1617:
        /*003c*/ 	.word	0xffffffff


	//   ....[1]....
        /*0040*/ 	.word	0xffffffff


	//   ....[2]....
        /*0044*/ 	.word	0xffffffff


	//   ....[3]....
        /*0048*/ 	.word	0xffffffff


	//   ....[4]....
        /*004c*/ 	.word	0xffffffff


	//   ....[5]....
        /*0050*/ 	.word	0xffffffff


	//   ....[6]....
        /*0054*/ 	.word	0xffffffff


	//   ....[7]....
        /*0058*/ 	.word	0xffffffff


	//   ....[8]....
        /*005c*/ 	.word	0xffffffff


	//   ....[9]....
        /*0060*/ 	.word	0xffffffff


	//   ....[10]....
        /*0064*/ 	.word	0xffffffff


	//   ....[11]....
        /*0068*/ 	.word	0xffffffff


	//   ....[12]....
        /*006c*/ 	.word	0xffffffff


	//   ....[13]....
        /*0070*/ 	.word	0xffffffff


	//   ....[14]....
        /*0074*/ 	.word	0xffffffff


	//   ....[15]....
        /*0078*/ 	.word	0xffffffff


	//----- nvinfo : EIATTR_COOP_GROUP_INSTR_OFFSETS
	.align		4
.L_1618:
        /*007c*/ 	.byte	0x04, 0x28
        /*007e*/ 	.short	(.L_1620 - .L_1619)


	//   ....[0]....
.L_1619:
        /*0080*/ 	.word	0x0000e4c0


	//   ....[1]....
        /*0084*/ 	.word	0x0000e500


	//   ....[2]....
        /*0088*/ 	.word	0x0000e550


	//   ....[3]....
        /*008c*/ 	.word	0x0000e570


	//   ....[4]....
        /*0090*/ 	.word	0x00010be0


	//   ....[5]....
        /*0094*/ 	.word	0x00010bf0


	//   ....[6]....
        /*0098*/ 	.word	0x00010c20


	//   ....[7]....
        /*009c*/ 	.word	0x00010c30


	//   ....[8]....
        /*00a0*/ 	.word	0x000132b0


	//   ....[9]....
        /*00a4*/ 	.word	0x000132d0


	//   ....[10]....
        /*00a8*/ 	.word	0x00013300


	//   ....[11]....
        /*00ac*/ 	.word	0x00013310


	//   ....[12]....
        /*00b0*/ 	.word	0x00014530


	//   ....[13]....
        /*00b4*/ 	.word	0x00014570


	//   ....[14]....
        /*00b8*/ 	.word	0x000145b0


	//   ....[15]....
        /*00bc*/ 	.word	0x000145c0


	//----- nvinfo : EIATTR_EXIT_INSTR_OFFSETS
	.align		4
.L_1620:
        /*00c0*/ 	.byte	0x04, 0x1c
        /*00c2*/ 	.short	(.L_1622 - .L_1621)


	//   ....[0]....
.L_1621:
        /*00c4*/ 	.word	0x00000320


	//   ....[1]....
        /*00c8*/ 	.word	0x00000b20


	//   ....[2]....
        /*00cc*/ 	.word	0x00000b50


	//   ....[3]....
        /*00d0*/ 	.word	0x000158b0


	//   ....[4]....
        /*00d4*/ 	.word	0x00015980


	//----- nvinfo : EIATTR_CTAIDZ_USED
	.align		4
.L_1622:
        /*00d8*/ 	.byte	0x01, 0x04
	.zero		2


	//----- nvinfo : EIATTR_CRS_STACK_SIZE
	.align		4
        /*00dc*/ 	.byte	0x04, 0x1e
        /*00de*/ 	.short	(.L_1624 - .L_1623)
.L_1623:
        /*00e0*/ 	.word	0x00000000
.L_1624:


//--------------------- .nv.info._ZN5flash24flash_fwd_splitkv_kernelI23Flash_fwd_kernel_traitsILi128ELi64ELi64ELi4ELb0ELb0EN7cutlass6half_tE19Flash_kernel_traitsILi128ELi64ELi64ELi4ES3_EELb1ELb0ELb0ELb0ELb1ELb1ELb0ELb1EEEvNS_16Flash_fwd_paramsE --------------------------
	.section	.nv.info._ZN5flash24flash_fwd_splitkv_kernelI23Flash_fwd_kernel_traitsILi128ELi64ELi64ELi4ELb0ELb0EN7cutlass6half_tE19Flash_kernel_traitsILi128ELi64ELi64ELi4ES3_EELb1ELb0ELb0ELb0ELb1ELb1ELb0ELb1EEEvNS_16Flash_fwd_paramsE,"",@"SHT_CUDA_INFO"
	.sectionflags	@""
	.align	4


	//----- nvinfo : EIATTR_CUDA_API_VERSION
	.align		4
        /*0000*/ 	.byte	0x04, 0x37
        /*0002*/ 	.short	(.L_1626 - .L_1625)
.L_1625:
        /*0004*/ 	.word	0x00000082


	//----- nvinfo : EIATTR_SW2861232_WAR
	.align		4
.L_1626:
        /*0008*/ 	.byte	0x01, 0x35
	.zero		2


	//----- nvinfo : EIATTR_PARAM_CBANK
	.align		4
        /*000c*/ 	.byte	0x04, 0x0a
        /*000e*/ 	.short	(.L_1628 - .L_1627)
	.align		4
.L_1627:
        /*0010*/ 	.word	index@(.nv.constant0._ZN5flash24flash_fwd_splitkv_kernelI23Flash_fwd_kernel_traitsILi128ELi64ELi64ELi4ELb0ELb0EN7cutlass6half_tE19Flash_kernel_traitsILi128ELi64ELi64ELi4ES3_EELb1ELb0ELb0ELb0ELb1ELb1ELb0ELb1EEEvNS_16Flash_fwd_paramsE)
        /*0014*/ 	.short	0x0160
        /*0016*/ 	.short	0x01d0


	//----- nvinfo : EIATTR_CBANK_PARAM_SIZE
	.align		4
.L_1628:
        /*0018*/ 	.byte	0x03, 0x19
        /*001a*/ 	.short	0x01d0


	//----- nvinfo : EIATTR_KPARAM_INFO
	.align		4
        /*001c*/ 	.byte	0x04, 0x17
        /*001e*/ 	.short	(.L_1630 - .L_1629)
.L_1629:
        /*0020*/ 	.word	0x00000000
        /*0024*/ 	.short	0x0000
        /*0026*/ 	.short	0x0000
        /*0028*/ 	.byte	0x00, 0xf0, 0x41, 0x07


	//----- nvinfo : EIATTR_MAXREG_COUNT
	.align		4
.L_1630:
        /*002c*/ 	.byte	0x03, 0x1b
        /*002e*/ 	.short	0x00ff


	//----- nvinfo : EIATTR_NUM_BARRIERS
	.align		4
        /*0030*/ 	.byte	0x02, 0x4c
        /*0032*/ 	.byte	0x01
	.zero		1


	//----- nvinfo : EIATTR_MERCURY_ISA_VERSION
	.align		4
        /*0034*/ 	.byte	0x03, 0x5f
        /*0036*/ 	.short	0x0000


	//----- nvinfo : EIATTR_COOP_GROUP_MASK_REGIDS
	.align		4
        /*0038*/ 	.byte	0x04, 0x29
        /*003a*/ 	.short	(.L_1632 - .L_1631)


	//   ....[0]....
.L_1631:
        /*003c*/ 	.word	0xffffffff


	//   ....[1]....
        /*0040*/ 	.word	0xffffffff


	//   ....[2]....
        /*0044*/ 	.word	0xffffffff


	//   ....[3]....
        /*0048*/ 	.word	0xffffffff


	//   ....[4]....
        /*004c*/ 	.word	0xffffffff


	//   ....[5]....
        /*0050*/ 	.word	0xffffffff


	//   ....[6]....
        /*0054*/ 	.word	0xffffffff


	//   ....[7]....
        /*0058*/ 	.word	0xffffffff


	//   ....[8]....
        /*005c*/ 	.word	0xffffffff


	//   ....[9]....
        /*0060*/ 	.word	0xffffffff


	//   ....[10]....
        /*0064*/ 	.word	0xffffffff


	//   ....[11]....
        /*0068*/ 	.word	0xffffffff


	//   ....[12]....
        /*006c*/ 	.word	0xffffffff


	//   ....[13]....
        /*0070*/ 	.word	0xffffffff


	//   ....[14]....
        /*0074*/ 	.word	0xffffffff


	//   ....[15]....
        /*0078*/ 	.word	0xffffffff


	//----- nvinfo : EIATTR_COOP_GROUP_INSTR_OFFSETS
	.align		4
.L_1632:
        /*007c*/ 	.byte	0x04, 0x28
        /*007e*/ 	.short	(.L_1634 - .L_1633)


	//   ....[0]....
.L_1633:
        /*0080*/ 	.word	0x0000e8a0


	//   ....[1]....
        /*0084*/ 	.word	0x0000e8f0


	//   ....[2]....
        /*0088*/ 	.word	0x0000e950


	//   ....[3]....
        /*008c*/ 	.word	0x0000e970


	//   ....[4]....
        /*0090*/ 	.word	0x000113c0


	//   ....[5]....
        /*0094*/ 	.word	0x000113d0


	//   ....[6]....
        /*0098*/ 	.word	0x00011400


	//   ....[7]....
        /*009c*/ 	.word	0x00011410


	//   ....[8]....
        /*00a0*/ 	.word	0x00013ef0


	//   ....[9]....
        /*00a4*/ 	.word	0x00013f00


	//   ....[10]....
        /*00a8*/ 	.word	0x00013f30


	//   ....[11]....
        /*00ac*/ 	.word	0x00013f40


	//   ....[12]....
        /*00b0*/ 	.word	0x00015130


	//   ....[13]....
        /*00b4*/ 	.word	0x00015170


	//   ....[14]....
        /*00b8*/ 	.word	0x000151b0


	//   ....[15]....
        /*00bc*/ 	.word	0x000151c0


	//----- nvinfo : EIATTR_EXIT_INSTR_OFFSETS
	.align		4
.L_1634:
        /*00c0*/ 	.byte	0x04, 0x1c
        /*00c2*/ 	.short	(.L_1636 - .L_1635)


	//   ....[0]....
.L_1635:
        /*00c4*/ 	.word	0x00000320


	//   ....[1]....
        /*00c8*/ 	.word	0x00000b20


	//   ....[2]....
        /*00cc*/ 	.word	0x00000b50


	//   ....[3]....
        /*00d0*/ 	.word	0x000164b0


	//   ....[4]....
        /*00d4*/ 	.word	0x00016580


	//----- nvinfo : EIATTR_CTAIDZ_USED
	.align		4
.L_1636:
        /*00d8*/ 	.byte	0x01, 0x04
	.zero		2


	//----- nvinfo : EIATTR_CRS_STACK_SIZE
	.align		4
        /*00dc*/ 	.byte	0x04, 0x1e
        /*00de*/ 	.short	(.L_1638 - .L_1637)
.L_1637:
        /*00e0*/ 	.word	0x00000000
.L_1638:


//--------------------- .nv.info._ZN5flash24flash_fwd_splitkv_kernelI23Flash_fwd_kernel_traitsILi128ELi64ELi64ELi4ELb0ELb0EN7cutlass6half_tE19Flash_kernel_traitsILi128ELi64ELi64ELi4ES3_EELb1ELb0ELb1ELb0ELb0ELb0ELb0ELb1EEEvNS_16Flash_fwd_paramsE --------------------------
	.section	.nv.info._ZN5flash24flash_fwd_splitkv_kernelI23Flash_fwd_kernel_traitsILi128ELi64ELi64ELi4ELb0ELb0EN7cutlass6half_tE19Flash_kernel_traitsILi128ELi64ELi64ELi4ES3_EELb1ELb0ELb1ELb0ELb0ELb0ELb0ELb1EEEvNS_16Flash_fwd_paramsE,"",@"SHT_CUDA_INFO"
	.sectionflags	@""
	.align	4


	//----- nvinfo : EIATTR_CUDA_API_VERSION
	.align		4
        /*0000*/ 	.byte	0x04, 0x37
        /*0002*/ 	.short	(.L_1640 - .L_1639)
.L_1639:
        /*0004*/ 	.word	0x00000082


	//----- nvinfo : EIATTR_SW2861232_WAR
	.align		4
.L_1640:
        /*0008*/ 	.byte	0x01, 0x35
	.zero		2


	//----- nvinfo : EIATTR_PARAM_CBANK
	.align		4
        /*000c*/ 	.byte	0x04, 0x0a
        /*000e*/ 	.short	(.L_1642 - .L_1641)
	.align		4
.L_1641:
        /*0010*/ 	.word	index@(.nv.constant0._ZN5flash24flash_fwd_splitkv_kernelI23Flash_fwd_kernel_traitsILi128ELi64ELi64ELi4ELb0ELb0EN7cutlass6half_tE19Flash_kernel_traitsILi128ELi64ELi64ELi4ES3_EELb1ELb0ELb1ELb0ELb0ELb0ELb0ELb1EEEvNS_16Flash_fwd_paramsE)
        /*0014*/ 	.short	0x0160
        /*0016*/ 	.short	0x01d0


	//----- nvinfo : EIATTR_CBANK_PARAM_SIZE
	.align		4
.L_1642:
        /*0018*/ 	.byte	0x03, 0x19
        /*001a*/ 	.short	0x01d0


	//----- nvinfo : EIATTR_KPARAM_INFO
	.align		4
        /*001c*/ 	.byte	0x04, 0x17
        /*001e*/ 	.short	(.L_1644 - .L_1643)
.L_1643:
        /*0020*/ 	.word	0x00000000
        /*0024*/ 	.short	0x0000
        /*0026*/ 	.short	0x0000
        /*0028*/ 	.byte	0x00, 0xf0, 0x41, 0x07


	//----- nvinfo : EIATTR_MAXREG_COUNT
	.align		4
.L_1644:
        /*002c*/ 	.byte	0x03, 0x1b
        /*002e*/ 	.short	0x00ff


	//----- nvinfo : EIATTR_NUM_BARRIERS
	.align		4
        /*0030*/ 	.byte	0x02, 0x4c
        /*0032*/ 	.byte	0x01
	.zero		1


	//----- nvinfo : EIATTR_MERCURY_ISA_VERSION
	.align		4
        /*0034*/ 	.byte	0x03, 0x5f
        /*0036*/ 	.short	0x0000


	//----- nvinfo : EIATTR_COOP_GROUP_MASK_REGIDS
	.align		4
        /*0038*/ 	.byte	0x04, 0x29
        /*003a*/ 	.short	(.L_1646 - .L_1645)


	//   ....[0]....
.L_1645:
        /*003c*/ 	.word	0xffffffff


	//   ....[1]....
        /*0040*/ 	.word	0xffffffff


	//   ....[2]....
        /*0044*/ 	.word	0xffffffff


	//   ....[3]....
        /*0048*/ 	.word	0xffffffff


	//   ....[4]....
        /*004c*/ 	.word	0xffffffff


	//   ....[5]....
        /*0050*/ 	.word	0xffffffff


	//   ....[6]....
        /*0054*/ 	.word	0xffffffff


	//   ....[7]....
        /*0058*/ 	.word	0xffffffff


	//   ....[8]....
        /*005c*/ 	.word	0xffffffff


	//   ....[9]....
        /*0060*/ 	.word	0xffffffff


	//   ....[10]....
        /*0064*/ 	.word	0xffffffff


	//   ....[11]....
        /*0068*/ 	.word	0xffffffff


	//   ....[12]....
        /*006c*/ 	.word	0xffffffff


	//   ....[13]....
        /*0070*/ 	.word	0xffffffff


	//   ....[14]....
        /*0074*/ 	.word	0xffffffff


	//   ....[15]....
        /*0078*/ 	.word	0xffffffff


	//----- nvinfo : EIATTR_COOP_GROUP_INSTR_OFFSETS
	.align		4
.L_1646:
        /*007c*/ 	.byte	0x04, 0x28
        /*007e*/ 	.short	(.L_1648 - .L_1647)


	//   ....[0]....
.L_1647:
        /*0080*/ 	.word	0x00010390


	//   ....[1]....
        /*0084*/ 	.word	0x000103c0


	//   ....[2]....
        /*0088*/ 	.word	0x00010410


	//   ....[3]....
        /*008c*/ 	.word	0x00010420


	//   ....[4]....
        /*0090*/ 	.word	0x00013310


	//   ....[5]....
        /*0094*/ 	.word	0x00013350


	//   ....[6]....
        /*0098*/ 	.word	0x00013370


	//   ....[7]....
        /*009c*/ 	.word	0x000133a0


	//   ....[8]....
        /*00a0*/ 	.word	0x00016350


	//   ....[9]....
        /*00a4*/ 	.word	0x00016370


	//   ....[10]....
        /*00a8*/ 	.word	0x00016390


	//   ....[11]....
        /*00ac*/ 	.word	0x000163b0


	//   ....[12]....
        /*00b0*/ 	.word	0x000175e0


	//   ....[13]....
        /*00b4*/ 	.word	0x00017620


	//   ....[14]....
        /*00b8*/ 	.word	0x00017660


	//   ....[15]....
        /*00bc*/ 	.word	0x00017670


	//----- nvinfo : EIATTR_EXIT_INSTR_OFFSETS
	.align		4
.L_1648:
        /*00c0*/ 	.byte	0x04, 0x1c
        /*00c2*/ 	.short	(.L_1650 - .L_1649)


	//   ....[0]....
.L_1649:
        /*00c4*/ 	.word	0x00000310


	//   ....[1]....
        /*00c8*/ 	.word	0x00000bb0


	//   ....[2]....
        /*00cc*/ 	.word	0x00000be0


	//   ....[3]....
        /*00d0*/ 	.word	0x00018990


	//   ....[4]....
        /*00d4*/ 	.word	0x00018a70


	//   ....[5]....
        /*00d8*/ 	.word	0x00018a90


	//----- nvinfo : EIATTR_CTAIDZ_USED
	.align		4
.L_1650:
        /*00dc*/ 	.byte	0x01, 0x04
	.zero		2


	//----- nvinfo : EIATTR_CRS_STACK_SIZE
	.align		4
        /*00e0*/ 	.byte	0x04, 0x1e
        /*00e2*/ 	.short	(.L_1652 - .L_1651)
.L_1651:
        /*00e4*/ 	.word	0x00000000
.L_1652:


//--------------------- .nv.info._ZN5flash24flash_fwd_splitkv_kernelI23Flash_fwd_kernel_traitsILi128ELi64ELi64ELi4ELb0ELb0EN7cutlass6half_tE19Flash_kernel_traitsILi128ELi64ELi64ELi4ES3_EELb1ELb0ELb1ELb0ELb0ELb1ELb0ELb1EEEvNS_16Flash_fwd_paramsE --------------------------
	.section	.nv.info._ZN5flash24flash_fwd_splitkv_kernelI23Flash_fwd_kernel_traitsILi128ELi64ELi64ELi4ELb0ELb0EN7cutlass6half_tE19Flash_kernel_traitsILi128ELi64ELi64ELi4ES3_EELb1ELb0ELb1ELb0ELb0ELb1ELb0ELb1EEEvNS_16Flash_fwd_paramsE,"",@"SHT_CUDA_INFO"
	.sectionflags	@""
	.align	4


	//----- nvinfo : EIATTR_CUDA_API_VERSION
	.align		4
        /*0000*/ 	.byte	0x04, 0x37
        /*0002*/ 	.short	(.L_1654 - .L_1653)
.L_1653:
        /*0004*/ 	.word	0x00000082


	//----- nvinfo : EIATTR_SW2861232_WAR
	.align		4
.L_1654:
        /*0008*/ 	.byte	0x01, 0x35
	.zero		2


	//----- nvinfo : EIATTR_PARAM_CBANK
	.align		4
        /*000c*/ 	.byte	0x04, 0x0a
        /*000e*/ 	.short	(.L_1656 - .L_1655)
	.align		4
.L_1655:
        /*0010*/ 	.word	index@(.nv.constant0._ZN5flash24flash_fwd_splitkv_kernelI23Flash_fwd_kernel_traitsILi128ELi64ELi64ELi4ELb0ELb0EN7cutlass6half_tE19Flash_kernel_traitsILi128ELi64ELi64ELi4ES3_EELb1ELb0ELb1ELb0ELb0ELb1ELb0ELb1EEEvNS_16Flash_fwd_paramsE)
        /*0014*/ 	.short	0x0160
        /*0016*/ 	.short	0x01d0


	//----- nvinfo : EIATTR_CBANK_PARAM_SIZE
	.align		4
.L_1656:
        /*0018*/ 	.byte	0x03, 0x19
        /*001a*/ 	.short	0x01d0


	//----- nvinfo : EIATTR_KPARAM_INFO
	.align		4
        /*001c*/ 	.byte	0x04, 0x17
        /*001e*/ 	.short	(.L_1658 - .L_1657)
.L_1657:
        /*0020*/ 	.word	0x00000000
        /*0024*/ 	.short	0x0000
        /*0026*/ 	.short	0x0000
        /*0028*/ 	.byte	0x00, 0xf0, 0x41, 0x07


	//----- nvinfo : EIATTR_MAXREG_COUNT
	.align		4
.L_1658:
        /*002c*/ 	.byte	0x03, 0x1b
        /*002e*/ 	.short	0x00ff


	//----- nvinfo : EIATTR_NUM_BARRIERS
	.align		4
        /*0030*/ 	.byte	0x02, 0x4c
        /*0032*/ 	.byte	0x01
	.zero		1


	//----- nvinfo : EIATTR_MERCURY_ISA_VERSION
	.align		4
        /*0034*/ 	.byte	0x03, 0x5f
        /*0036*/ 	.short	0x0000


	//----- nvinfo : EIATTR_COOP_GROUP_MASK_REGIDS
	.align		4
        /*0038*/ 	.byte	0x04, 0x29
        /*003a*/ 	.short	(.L_1660 - .L_1659)


	//   ....[0]....
.L_1659:
        /*003c*/ 	.word	0xffffffff


	//   ....[1]....
        /*0040*/ 	.word	0xffffffff


	//   ....[2]....
        /*0044*/ 	.word	0xffffffff


	//   ....[3]....
        /*0048*/ 	.word	0xffffffff


	//   ....[4]....
        /*004c*/ 	.word	0xffffffff


	//   ....[5]....
        /*0050*/ 	.word	0xffffffff


	//   ....[6]....
        /*0054*/ 	.word	0xffffffff


	//   ....[7]....
        /*0058*/ 	.word	0xffffffff


	//   ....[8]....
        /*005c*/ 	.word	0xffffffff


	//   ....[9]....
        /*0060*/ 	.word	0xffffffff


	//   ....[10]....
        /*0064*/ 	.word	0xffffffff


	//   ....[11]....
        /*0068*/ 	.word	0xffffffff


	//   ....[12]....
        /*006c*/ 	.word	0xffffffff


	//   ....[13]....
        /*0070*/ 	.word	0xffffffff


	//   ....[14]....
        /*0074*/ 	.word	0xffffffff


	//   ....[15]....
        /*0078*/ 	.word	0xffffffff


	//----- nvinfo : EIATTR_COOP_GROUP_INSTR_OFFSETS
	.align		4
.L_1660:
        /*007c*/ 	.byte	0x04, 0x28
        /*007e*/ 	.short	(.L_1662 - .L_1661)


	//   ....[0]....
.L_1661:
        /*0080*/ 	.word	0x00010760


	//   ....[1]....
        /*0084*/ 	.word	0x000107b0


	//   ....[2]....
        /*0088*/ 	.word	0x00010810


	//   ....[3]....
        /*008c*/ 	.word	0x00010840


	//   ....[4]....
        /*0090*/ 	.word	0x00013b40


	//   ....[5]....
        /*0094*/ 	.word	0x00013b50


	//   ....[6]....
        /*0098*/ 	.word	0x00013b80


	//   ....[7]....
        /*009c*/ 	.word	0x00013b90


	//   ....[8]....
        /*00a0*/ 	.word	0x00016f70


	//   ....[9]....
        /*00a4*/ 	.word	0x00016f80


	//   ....[10]....
        /*00a8*/ 	.word	0x00016fa0


	//   ....[11]....
        /*00ac*/ 	.word	0x00016fc0


	//   ....[12]....
        /*00b0*/ 	.word	0x000181d0


	//   ....[13]....
        /*00b4*/ 	.word	0x00018210


	//   ....[14]....
        /*00b8*/ 	.word	0x00018250


	//   ....[15]....
        /*00bc*/ 	.word	0x00018260


	//----- nvinfo : EIATTR_EXIT_INSTR_OFFSETS
	.align		4
.L_1662:
        /*00c0*/ 	.byte	0x04, 0x1c
        /*00c2*/ 	.short	(.L_1664 - .L_1663)


	//   ....[0]....
.L_1663:
        /*00c4*/ 	.word	0x00000310


	//   ....[1]....
        /*00c8*/ 	.word	0x00000bb0


	//   ....[2]....
        /*00cc*/ 	.word	0x00000be0


	//   ....[3]....
        /*00d0*/ 	.word	0x00019580


	//   ....[4]....
        /*00d4*/ 	.word	0x00019660


	//   ....[5]....
        /*00d8*/ 	.word	0x00019680


	//----- nvinfo : EIATTR_CTAIDZ_USED
	.align		4
.L_1664:
        /*00dc*/ 	.byte	0x01, 0x04
	.zero		2


	//----- nvinfo : EIATTR_CRS_STACK_SIZE
	.align		4
        /*00e0*/ 	.byte	0x04, 0x1e
        /*00e2*/ 	.short	(.L_1666 - .L_1665)
.L_1665:
        /*00e4*/ 	.word	0x00000000
.L_1666:


//--------------------- .nv.info._ZN5flash24flash_fwd_splitkv_kernelI23Flash_fwd_kernel_traitsILi128ELi64ELi64ELi4ELb0ELb0EN7cutlass6half_tE19Flash_kernel_traitsILi128ELi64ELi64ELi4ES3_EELb1ELb0ELb0ELb0ELb1ELb0ELb1ELb0EEEvNS_16Flash_fwd_paramsE --------------------------
	.section	.nv.info._ZN5flash24flash_fwd_splitkv_kernelI23Flash_fwd_kernel_traitsILi128ELi64ELi64ELi4ELb0ELb0EN7cutlass6half_tE19Flash_kernel_traitsILi128ELi64ELi64ELi4ES3_EELb1ELb0ELb0ELb0ELb1ELb0ELb1ELb0EEEvNS_16Flash_fwd_paramsE,"",@"SHT_CUDA_INFO"
	.sectionflags	@""
	.align	4


	//----- nvinfo : EIATTR_CUDA_API_VERSION
	.align		4
        /*0000*/ 	.byte	0x04, 0x37
        /*0002*/ 	.short	(.L_1668 - .L_1667)
.L_1667:
        /*0004*/ 	.word	0x00000082


	//----- nvinfo : EIATTR_SW2861232_WAR
	.align		4
.L_1668:
        /*0008*/ 	.byte	0x01, 0x35
	.zero		2


	//----- nvinfo : EIATTR_PARAM_CBANK
	.align		4
        /*000c*/ 	.byte	0x04, 0x0a
        /*000e*/ 	.short	(.L_1670 - .L_1669)
	.align		4
.L_1669:
        /*0010*/ 	.word	index@(.nv.constant0._ZN5flash24flash_fwd_splitkv_kernelI23Flash_fwd_kernel_traitsILi128ELi64ELi64ELi4ELb0ELb0EN7cutlass6half_tE19Flash_kernel_traitsILi128ELi64ELi64ELi4ES3_EELb1ELb0ELb0ELb0ELb1ELb0ELb1ELb0EEEvNS_16Flash_fwd_paramsE)
        /*0014*/ 	.short	0x0160
        /*0016*/ 	.short	0x01d0


	//----- nvinfo : EIATTR_CBANK_PARAM_SIZE
	.align		4
.L_1670:
        /*0018*/ 	.byte	0x03, 0x19
        /*001a*/ 	.short	0x01d0


	//----- nvinfo : EIATTR_KPARAM_INFO
	.align		4
        /*001c*/ 	.byte	0x04, 0x17
        /*001e*/ 	.short	(.L_1672 - .L_1671)
.L_1671:
        /*0020*/ 	.word	0x00000000
        /*0024*/ 	.short	0x0000
        /*0026*/ 	.short	0x0000
        /*0028*/ 	.byte	0x00, 0xf0, 0x41, 0x07


	//----- nvinfo : EIATTR_MAXREG_COUNT
	.align		4
.L_1672:
        /*002c*/ 	.byte	0x03, 0x1b
        /*002e*/ 	.short	0x00ff


	//----- nvinfo : EIATTR_NUM_BARRIERS
	.align		4
        /*0030*/ 	.byte	0x02, 0x4c
        /*0032*/ 	.byte	0x01
	.zero		1


	//----- nvinfo : EIATTR_MERCURY_ISA_VERSION
	.align		4
        /*0034*/ 	.byte	0x03, 0x5f
        /*0036*/ 	.short	0x0000


	//----- nvinfo : EIATTR_COOP_GROUP_MASK_REGIDS
	.align		4
        /*0038*/ 	.byte	0x04, 0x29
        /*003a*/ 	.short	(.L_1674 - .L_1673)


	//   ....[0]....
.L_1673:
        /*003c*/ 	.word	0xffffffff


	//   ....[1]....
        /*0040*/ 	.word	0xffffffff


	//   ....[2]....
        /*0044*/ 	.word	0xffffffff


	//   ....[3]....
        /*0048*/ 	.word	0xffffffff


	//   ....[4]....
        /*004c*/ 	.word	0xffffffff


	//   ....[5]....
        /*0050*/ 	.word	0xffffffff


	//   ....[6]....
        /*0054*/ 	.word	0xffffffff


	//   ....[7]....
        /*0058*/ 	.word	0xffffffff


	//   ....[8]....
        /*005c*/ 	.word	0xffffffff


	//   ....[9]....
        /*0060*/ 	.word	0xffffffff


	//   ....[10]....
        /*0064*/ 	.word	0xffffffff


	//   ....[11]....
        /*0068*/ 	.word	0xffffffff


	//   ....[12]....
        /*006c*/ 	.word	0xffffffff


	//   ....[13]....
        /*0070*/ 	.word	0xffffffff


	//   ....[14]....
        /*0074*/ 	.word	0xffffffff


	//   ....[15]....
        /*0078*/ 	.word	0xffffffff


	//----- nvinfo : EIATTR_COOP_GROUP_INSTR_OFFSETS
	.align		4
.L_1674:
        /*007c*/ 	.byte	0x04, 0x28
        /*007e*/ 	.short	(.L_1676 - .L_1675)


	//   ....[0]....
.L_1675:
        /*0080*/ 	.word	0x000039a0


	//   ....[1]....
        /*0084*/ 	.word	0x00003a80


	//   ....[2]....
        /*0088*/ 	.word	0x00003a90


	//   ....[3]....
        /*008c*/ 	.word	0x00003ad0


	//   ....[4]....
        /*0090*/ 	.word	0x000060e0


	//   ....[5]....
        /*0094*/ 	.word	0x000060f0


	//   ....[6]....
        /*0098*/ 	.word	0x00006120


	//   ....[7]....
        /*009c*/ 	.word	0x00006130


	//   ....[8]....
        /*00a0*/ 	.word	0x00008770


	//   ....[9]....
        /*00a4*/ 	.word	0x00008790


	//   ....[10]....
        /*00a8*/ 	.word	0x000087c0


	//   ....[11]....
        /*00ac*/ 	.word	0x000087d0


	//   ....[12]....
        /*00b0*/ 	.word	0x000099e0


	//   ....[13]....
        /*00b4*/ 	.word	0x00009a10


	//   ....[14]....
        /*00b8*/ 	.word	0x00009a70


	//   ....[15]....
        /*00bc*/ 	.word	0x00009a80


	//----- nvinfo : EIATTR_EXIT_INSTR_OFFSETS
	.align		4
.L_1676:
        /*00c0*/ 	.byte	0x04, 0x1c
        /*00c2*/ 	.short	(.L_1678 - .L_1677)


	//   ....[0]....
.L_1677:
        /*00c4*/ 	.word	0x00000410


	//   ....[1]....
        /*00c8*/ 	.word	0x00000bc0


	//   ....[2]....
        /*00cc*/ 	.word	0x00000bf0


	//   ....[3]....
        /*00d0*/ 	.word	0x0000a9b0


	//   ....[4]....
        /*00d4*/ 	.word	0x0000a9e0


	//----- nvinfo : EIATTR_CTAIDZ_USED
	.align		4
.L_1678:
        /*00d8*/ 	.byte	0x01, 0x04
	.zero		2


	//----- nvinfo : EIATTR_CRS_STACK_SIZE
	.align		4
        /*00dc*/ 	.byte	0x04, 0x1e
        /*00de*/ 	.short	(.L_1680 - .L_1679)
.L_1679:
        /*00e0*/ 	.word	0x00000000
.L_1680:


//--------------------- .nv.info._ZN5flash24flash_fwd_splitkv_kernelI23Flash_fwd_kernel_traitsILi128ELi64ELi64ELi4ELb0ELb0EN7cutlass6half_tE19Flash_kernel_traitsILi128ELi64ELi64ELi4ES3_EELb1ELb0ELb0ELb0ELb1ELb1ELb1ELb0EEEvNS_16Flash_fwd_paramsE --------------------------
	.section	.nv.info._ZN5flash24flash_fwd_splitkv_kernelI23Flash_fwd_kernel_traitsILi128ELi64ELi64ELi4ELb0ELb0EN7cutlass6half_tE19Flash_kernel_traitsILi128ELi64ELi64ELi4ES3_EELb1ELb0ELb0ELb0ELb1ELb1ELb1ELb0EEEvNS_16Flash_fwd_paramsE,"",@"SHT_CUDA_INFO"
	.sectionflags	@""
	.align	4


	//----- nvinfo : EIATTR_CUDA_API_VERSION
	.align		4
        /*0000*/ 	.byte	0x04, 0x37
        /*0002*/ 	.short	(.L_1682 - .L_1681)
.L_1681:
        /*0004*/ 	.word	0x00000082


	//----- nvinfo : EIATTR_SW2861232_WAR
	.align		4
.L_1682:
        /*0008*/ 	.byte	0x01, 0x35
	.zero		2


	//----- nvinfo : EIATTR_PARAM_CBANK
	.align		4
        /*000c*/ 	.byte	0x04, 0x0a
        /*000e*/ 	.short	(.L_1684 - .L_1683)
	.align		4
.L_1683:
        /*0010*/ 	.word	index@(.nv.constant0._ZN5flash24flash_fwd_splitkv_kernelI23Flash_fwd_kernel_traitsILi128ELi64ELi64ELi4ELb0ELb0EN7cutlass6half_tE19Flash_kernel_traitsILi128ELi64ELi64ELi4ES3_EELb1ELb0ELb0ELb0ELb1ELb1ELb1ELb0EEEvNS_16Flash_fwd_paramsE)
        /*0014*/ 	.short	0x0160
        /*0016*/ 	.short	0x01d0


	//----- nvinfo : EIATTR_CBANK_PARAM_SIZE
	.align		4
.L_1684:
        /*0018*/ 	.byte	0x03, 0x19
        /*001a*/ 	.short	0x01d0


	//----- nvinfo : EIATTR_KPARAM_INFO
	.align		4
        /*001c*/ 	.byte	0x04, 0x17
        /*001e*/ 	.short	(.L_1686 - .L_1685)
.L_1685:
        /*0020*/ 	.word	0x00000000
        /*0024*/ 	.short	0x0000
        /*0026*/ 	.short	0x0000
        /*0028*/ 	.byte	0x00, 0xf0, 0x41, 0x07


	//----- nvinfo : EIATTR_MAXREG_COUNT
	.align		4
.L_1686:
        /*002c*/ 	.byte	0x03, 0x1b
        /*002e*/ 	.short	0x00ff


	//----- nvinfo : EIATTR_NUM_BARRIERS
	.align		4
        /*0030*/ 	.byte	0x02, 0x4c
        /*0032*/ 	.byte	0x01
	.zero		1


	//----- nvinfo : EIATTR_MERCURY_ISA_VERSION
	.align		4
        /*0034*/ 	.byte	0x03, 0x5f
        /*0036*/ 	.short	0x0000


	//----- nvinfo : EIATTR_COOP_GROUP_MASK_REGIDS
	.align		4
        /*0038*/ 	.byte	0x04, 0x29
        /*003a*/ 	.short	(.L_1688 - .L_1687)


	//   ....[0]....
.L_1687:
        /*003c*/ 	.word	0xffffffff


	//   ....[1]....
        /*0040*/ 	.word	0xffffffff


	//   ....[2]....
        /*0044*/ 	.word	0xffffffff


	//   ....[3]....
        /*0048*/ 	.word	0xffffffff


	//   ....[4]....
        /*004c*/ 	.word	0xffffffff


	//   ....[5]....
        /*0050*/ 	.word	0xffffffff


	//   ....[6]....
        /*0054*/ 	.word	0xffffffff


	//   ....[7]....
        /*0058*/ 	.word	0xffffffff


	//   ....[8]....
        /*005c*/ 	.word	0xffffffff


	//   ....[9]....
        /*0060*/ 	.word	0xffffffff


	//   ....[10]....
        /*0064*/ 	.word	0xffffffff


	//   ....[11]....
        /*0068*/ 	.word	0xffffffff


	//   ....[12]....
        /*006c*/ 	.word	0xffffffff


	//   ....[13]....
        /*0070*/ 	.word	0xffffffff


	//   ....[14]....
        /*0074*/ 	.word	0xffffffff


	//   ....[15]....
        /*0078*/ 	.word	0xffffffff


	//----- nvinfo : EIATTR_COOP_GROUP_INSTR_OFFSETS
	.align		4
.L_1688:
        /*007c*/ 	.byte	0x04, 0x28
        /*007e*/ 	.short	(.L_1690 - .L_1689)


	//   ....[0]....
.L_1689:
        /*0080*/ 	.word	0x00003e00


	//   ....[1]....
        /*0084*/ 	.word	0x00003e30


	//   ....[2]....
        /*0088*/ 	.word	0x00003e50


	//   ....[3]....
        /*008c*/ 	.word	0x00003e70


	//   ....[4]....
        /*0090*/ 	.word	0x000068a0


	//   ....[5]....
        /*0094*/ 	.word	0x000068b0


	//   ....[6]....
        /*0098*/ 	.word	0x000068e0


	//   ....[7]....
        /*009c*/ 	.word	0x000068f0


	//   ....[8]....
        /*00a0*/ 	.word	0x00009380


	//   ....[9]....
        /*00a4*/ 	.word	0x000093a0


	//   ....[10]....
        /*00a8*/ 	.word	0x000093d0


	//   ....[11]....
        /*00ac*/ 	.word	0x000093e0


	//   ....[12]....
        /*00b0*/ 	.word	0x0000a5b0


	//   ....[13]....
        /*00b4*/ 	.word	0x0000a5e0


	//   ....[14]....
        /*00b8*/ 	.word	0x0000a640


	//   ....[15]....
        /*00bc*/ 	.word	0x0000a650


	//----- nvinfo : EIATTR_EXIT_INSTR_OFFSETS
	.align		4
.L_1690:
        /*00c0*/ 	.byte	0x04, 0x1c
        /*00c2*/ 	.short	(.L_1692 - .L_1691)


	//   ....[0]....
.L_1691:
        /*00c4*/ 	.word	0x00000410


	//   ....[1]....
        /*00c8*/ 	.word	0x00000bc0


	//   ....[2]....
        /*00cc*/ 	.word	0x00000bf0


	//   ....[3]....
        /*00d0*/ 	.word	0x0000b580


	//   ....[4]....
        /*00d4*/ 	.word	0x0000b5b0


	//----- nvinfo : EIATTR_CTAIDZ_USED
	.align		4
.L_1692:
        /*00d8*/ 	.byte	0x01, 0x04
	.zero		2


	//----- nvinfo : EIATTR_CRS_STACK_SIZE
	.align		4
        /*00dc*/ 	.byte	0x04, 0x1e
        /*00de*/ 	.short	(.L_1694 - .L_1693)
.L_1693:
        /*00e0*/ 	.word	0x00000000
.L_1694:


//--------------------- .nv.info._ZN5flash24flash_fwd_splitkv_kernelI23Flash_fwd_kernel_traitsILi128ELi64ELi64ELi4ELb0ELb0EN7cutlass6half_tE19Flash_kernel_traitsILi128ELi64ELi64ELi4ES3_EELb1ELb0ELb1ELb0ELb0ELb0ELb1ELb0EEEvNS_16Flash_fwd_paramsE --------------------------
	.section	.nv.info._ZN5flash24flash_fwd_splitkv_kernelI23Flash_fwd_kernel_traitsILi128ELi64ELi64ELi4ELb0ELb0EN7cutlass6half_tE19Flash_kernel_traitsILi128ELi64ELi64ELi4ES3_EELb1ELb0ELb1ELb0ELb0ELb0ELb1ELb0EEEvNS_16Flash_fwd_paramsE,"",@"SHT_CUDA_INFO"
	.sectionflags	@""
	.align	4


	//----- nvinfo : EIATTR_CUDA_API_VERSION
	.align		4
        /*0000*/ 	.byte	0x04, 0x37
        /*0002*/ 	.short	(.L_1696 - .L_1695)
.L_1695:
        /*0004*/ 	.word	0x00000082


	//----- nvinfo : EIATTR_SW2861232_WAR
	.align		4
.L_1696:
        /*0008*/ 	.byte	0x01, 0x35
	.zero		2


	//----- nvinfo : EIATTR_PARAM_CBANK
	.align		4
        /*000c*/ 	.byte	0x04, 0x0a
        /*000e*/ 	.short	(.L_1698 - .L_1697)
	.align		4
.L_1697:
        /*0010*/ 	.word	index@(.nv.constant0._ZN5flash24flash_fwd_splitkv_kernelI23Flash_fwd_kernel_traitsILi128ELi64ELi64ELi4ELb0ELb0EN7cutlass6half_tE19Flash_kernel_traitsILi128ELi64ELi64ELi4ES3_EELb1ELb0ELb1ELb0ELb0ELb0ELb1ELb0EEEvNS_16Flash_fwd_paramsE)
        /*0014*/ 	.short	0x0160
        /*0016*/ 	.short	0x01d0


	//----- nvinfo : EIATTR_CBANK_PARAM_SIZE
	.align		4
.L_1698:
        /*0018*/ 	.byte	0x03, 0x19
        /*001a*/ 	.short	0x01d0


	//----- nvinfo : EIATTR_KPARAM_INFO
	.align		4
        /*001c*/ 	.byte	0x04, 0x17
        /*001e*/ 	.short	(.L_1700 - .L_1699)
.L_1699:
        /*0020*/ 	.word	0x00000000
        /*0024*/ 	.short	0x0000
        /*0026*/ 	.short	0x0000
        /*0028*/ 	.byte	0x00, 0xf0, 0x41, 0x07


	//----- nvinfo : EIATTR_MAXREG_COUNT
	.align		4
.L_1700:
        /*002c*/ 	.byte	0x03, 0x1b
        /*002e*/ 	.short	0x00ff


	//----- nvinfo : EIATTR_NUM_BARRIERS
	.align		4
        /*0030*/ 	.byte	0x02, 0x4c
        /*0032*/ 	.byte	0x01
	.zero		1


	//----- nvinfo : EIATTR_MERCURY_ISA_VERSION
	.align		4
        /*0034*/ 	.byte	0x03, 0x5f
        /*0036*/ 	.short	0x0000


	//----- nvinfo : EIATTR_COOP_GROUP_MASK_REGIDS
	.align		4
        /*0038*/ 	.byte	0x04, 0x29
        /*003a*/ 	.short	(.L_1702 - .L_1701)


	//   ....[0]....
.L_1701:
        /*003c*/ 	.word	0xffffffff


	//   ....[1]....
        /*0040*/ 	.word	0xffffffff


	//   ....[2]....
        /*0044*/ 	.word	0xffffffff


	//   ....[3]....
        /*0048*/ 	.word	0xffffffff


	//   ....[4]....
        /*004c*/ 	.word	0xffffffff


	//   ....[5]....
        /*0050*/ 	.word	0xffffffff


	//   ....[6]....
        /*0054*/ 	.word	0xffffffff


	//   ....[7]....
        /*0058*/ 	.word	0xffffffff


	//   ....[8]....
        /*005c*/ 	.word	0xffffffff


	//   ....[9]....
        /*0060*/ 	.word	0xffffffff


	//   ....[10]....
        /*0064*/ 	.word	0xffffffff


	//   ....[11]....
        /*0068*/ 	.word	0xffffffff


	//   ....[12]....
        /*006c*/ 	.word	0xffffffff


	//   ....[13]....
        /*0070*/ 	.word	0xffffffff


	//   ....[14]....
        /*0074*/ 	.word	0xffffffff


	//   ....[15]....
        /*0078*/ 	.word	0xffffffff


	//----- nvinfo : EIATTR_COOP_GROUP_INSTR_OFFSETS
	.align		4
.L_1702:
        /*007c*/ 	.byte	0x04, 0x28
        /*007e*/ 	.short	(.L_1704 - .L_1703)


	//   ....[0]....
.L_1703:
        /*0080*/ 	.word	0x00004f30


	//   ....[1]....
        /*0084*/ 	.word	0x00004f80


	//   ....[2]....
        /*0088*/ 	.word	0x00004fe0


	//   ....[3]....
        /*008c*/ 	.word	0x00005010


	//   ....[4]....
        /*0090*/ 	.word	0x00007fc0


	//   ....[5]....
        /*0094*/ 	.word	0x00007fd0


	//   ....[6]....
        /*0098*/ 	.word	0x00008000


	//   ....[7]....
        /*009c*/ 	.word	0x00008010


	//   ....[8]....
        /*00a0*/ 	.word	0x0000afb0


	//   ....[9]....
        /*00a4*/ 	.word	0x0000afd0


	//   ....[10]....
        /*00a8*/ 	.word	0x0000aff0


	//   ....[11]....
        /*00ac*/ 	.word	0x0000b010


	//   ....[12]....
        /*00b0*/ 	.word	0x0000c230


	//   ....[13]....
        /*00b4*/ 	.word	0x0000c270


	//   ....[14]....
        /*00b8*/ 	.word	0x0000c2e0


	//   ....[15]....
        /*00bc*/ 	.word	0x0000c300


	//----- nvinfo : EIATTR_EXIT_INSTR_OFFSETS
	.align		4
.L_1704:
        /*00c0*/ 	.byte	0x04, 0x1c
        /*00c2*/ 	.short	(.L_1706 - .L_1705)


	//   ....[0]....
.L_1705:
        /*00c4*/ 	.word	0x00000410


	//   ....[1]....
        /*00c8*/ 	.word	0x00000e50


	//   ....[2]....
        /*00cc*/ 	.word	0x00000e80


	//   ....[3]....
        /*00d0*/ 	.word	0x0000d410


	//   ....[4]....
        /*00d4*/ 	.word	0x0000d450


	//   ....[5]....
        /*00d8*/ 	.word	0x0000d470


	//----- nvinfo : EIATTR_CTAIDZ_USED
	.align		4
.L_1706:
        /*00dc*/ 	.byte	0x01, 0x04
	.zero		2


	//----- nvinfo : EIATTR_CRS_STACK_SIZE
	.align		4
        /*00e0*/ 	.byte	0x04, 0x1e
        /*00e2*/ 	.short	(.L_1708 - .L_1707)
.L_1707:
        /*00e4*/ 	.word	0x00000000
.L_1708:


//--------------------- .nv.info._ZN5flash24flash_fwd_splitkv_kernelI23Flash_fwd_kernel_traitsILi128ELi64ELi64ELi4ELb0ELb0EN7cutlass6half_tE19Flash_kernel_traitsILi128ELi64ELi64ELi4ES3_EELb1ELb0ELb1ELb0ELb0ELb1ELb1ELb0EEEvNS_16Flash_fwd_paramsE --------------------------
	.section	.nv.info._ZN5flash24flash_fwd_splitkv_kernelI23Flash_fwd_kernel_traitsILi128ELi64ELi64ELi4ELb0ELb0EN7cutlass6half_tE19Flash_kernel_traitsILi128ELi64ELi64ELi4ES3_EELb1ELb0ELb1ELb0ELb0ELb1ELb1ELb0EEEvNS_16Flash_fwd_paramsE,"",@"SHT_CUDA_INFO"
	.sectionflags	@""
	.align	4


	//----- nvinfo : EIATTR_CUDA_API_VERSION
	.align		4
        /*0000*/ 	.byte	0x04, 0x37
        /*0002*/ 	.short	(.L_1710 - .L_1709)
.L_1709:
        /*0004*/ 	.word	0x00000082


	//----- nvinfo : EIATTR_SW2861232_WAR
	.align		4
.L_1710:
        /*0008*/ 	.byte	0x01, 0x35
	.zero		2


	//----- nvinfo : EIATTR_PARAM_CBANK
	.align		4
        /*000c*/ 	.byte	0x04, 0x0a
        /*000e*/ 	.short	(.L_1712 - .L_1711)
	.align		4
.L_1711:
        /*0010*/ 	.word	index@(.nv.constant0._ZN5flash24flash_fwd_splitkv_kernelI23Flash_fwd_kernel_traitsILi128ELi64ELi64ELi4ELb0ELb0EN7cutlass6half_tE19Flash_kernel_traitsILi128ELi64ELi64ELi4ES3_EELb1ELb0ELb1ELb0ELb0ELb1ELb1ELb0EEEvNS_16Flash_fwd_paramsE)
        /*0014*/ 	.short	0x0160
        /*0016*/ 	.short	0x01d0


	//----- nvinfo : EIATTR_CBANK_PARAM_SIZE
	.align		4
.L_1712:
        /*0018*/ 	.byte	0x03, 0x19
        /*001a*/ 	.short	0x01d0


	//----- nvinfo : EIATTR_KPARAM_INFO
	.align		4
        /*001c*/ 	.byte	0x04, 0x17
        /*001e*/ 	.short	(.L_1714 - .L_1713)
.L_1713:
        /*0020*/ 	.word	0x00000000
        /*0024*/ 	.short	0x0000
        /*0026*/ 	.short	0x0000
        /*0028*/ 	.byte	0x00, 0xf0, 0x41, 0x07


	//----- nvinfo : EIATTR_MAXREG_COUNT
	.align		4
.L_1714:
        /*002c*/ 	.byte	0x03, 0x1b
        /*002e*/ 	.short	0x00ff


	//----- nvinfo : EIATTR_NUM_BARRIERS
	.align		4
        /*0030*/ 	.byte	0x02, 0x4c
        /*0032*/ 	.byte	0x01
	.zero		1


	//----- nvinfo : EIATTR_MERCURY_ISA_VERSION
	.align		4
        /*0034*/ 	.byte	0x03, 0x5f
        /*0036*/ 	.short	0x0000


	//----- nvinfo : EIATTR_COOP_GROUP_MASK_REGIDS
	.align		4
        /*0038*/ 	.byte	0x04, 0x29
        /*003a*/ 	.short	(.L_1716 - .L_1715)


	//   ....[0]....
.L_1715:
        /*003c*/ 	.word	0xffffffff


	//   ....[1]....
        /*0040*/ 	.word	0xffffffff


	//   ....[2]....
        /*0044*/ 	.word	0xffffffff


	//   ....[3]....
        /*0048*/ 	.word	0xffffffff


	//   ....[4]....
        /*004c*/ 	.word	0xffffffff


	//   ....[5]....
        /*0050*/ 	.word	0xffffffff


	//   ....[6]....
        /*0054*/ 	.word	0xffffffff


	//   ....[7]....
        /*0058*/ 	.word	0xffffffff


	//   ....[8]....
        /*005c*/ 	.word	0xffffffff


	//   ....[9]....
        /*0060*/ 	.word	0xffffffff


	//   ....[10]....
        /*0064*/ 	.word	0xffffffff


	//   ....[11]....
        /*0068*/ 	.word	0xffffffff


	//   ....[12]....
        /*006c*/ 	.word	0xffffffff


	//   ....[13]....
        /*0070*/ 	.word	0xffffffff


	//   ....[14]....
        /*0074*/ 	.word	0xffffffff


	//   ....[15]....
        /*0078*/ 	.word	0xffffffff


	//----- nvinfo : EIATTR_COOP_GROUP_INSTR_OFFSETS
	.align		4
.L_1716:
        /*007c*/ 	.byte	0x04, 0x28
        /*007e*/ 	.short	(.L_1718 - .L_1717)


	//   ....[0]....
.L_1717:
        /*0080*/ 	.word	0x00005300


	//   ....[1]....
        /*0084*/ 	.word	0x00005350


	//   ....[2]....
        /*0088*/ 	.word	0x000053b0


	//   ....[3]....
        /*008c*/ 	.word	0x000053d0


	//   ....[4]....
        /*0090*/ 	.word	0x00008750


	//   ....[5]....
        /*0094*/ 	.word	0x00008790


	//   ....[6]....
        /*0098*/ 	.word	0x000087b0


	//   ....[7]....
        /*009c*/ 	.word	0x000087d0


	//   ....[8]....
        /*00a0*/ 	.word	0x0000bb70


	//   ....[9]....
        /*00a4*/ 	.word	0x0000bb80


	//   ....[10]....
        /*00a8*/ 	.word	0x0000bba0


	//   ....[11]....
        /*00ac*/ 	.word	0x0000bbc0


	//   ....[12]....
        /*00b0*/ 	.word	0x0000cdc0


	//   ....[13]....
        /*00b4*/ 	.word	0x0000ce00


	//   ....[14]....
        /*00b8*/ 	.word	0x0000ce70


	//   ....[15]....
        /*00bc*/ 	.word	0x0000ce90


	//----- nvinfo : EIATTR_EXIT_INSTR_OFFSETS
	.align		4
.L_1718:
        /*00c0*/ 	.byte	0x04, 0x1c
        /*00c2*/ 	.short	(.L_1720 - .L_1719)


	//   ....[0]....
.L_1719:
        /*00c4*/ 	.word	0x00000410


	//   ....[1]....
        /*00c8*/ 	.word	0x00000e50


	//   ....[2]....
        /*00cc*/ 	.word	0x00000e80


	//   ....[3]....
        /*00d0*/ 	.word	0x0000dfa0


	//   ....[4]....
        /*00d4*/ 	.word	0x0000dfe0


	//   ....[5]....
        /*00d8*/ 	.word	0x0000e000


	//----- nvinfo : EIATTR_CTAIDZ_USED
	.align		4
.L_1720:
        /*00dc*/ 	.byte	0x01, 0x04
	.zero		2


	//----- nvinfo : EIATTR_CRS_STACK_SIZE
	.align		4
        /*00e0*/ 	.byte	0x04, 0x1e
        /*00e2*/ 	.short	(.L_1722 - .L_1721)
.L_1721:
        /*00e4*/ 	.word	0x00000000
.L_1722:


//--------------------- .nv.info._ZN5flash24flash_fwd_splitkv_kernelI23Flash_fwd_kernel_traitsILi128ELi64ELi64ELi4ELb0ELb0EN7cutlass6half_tE19Flash_kernel_traitsILi128ELi64ELi64ELi4ES3_EELb1ELb0ELb0ELb0ELb1ELb0ELb1ELb1EEEvNS_16Flash_fwd_paramsE --------------------------
	.section	.nv.info._ZN5flash24flash_fwd_splitkv_kernelI23Flash_fwd_kernel_traitsILi128ELi64ELi64ELi4ELb0ELb0EN7cutlass6half_tE19Flash_kernel_traitsILi128ELi64ELi64ELi4ES3_EELb1ELb0ELb0ELb0ELb1ELb0ELb1ELb1EEEvNS_16Flash_fwd_paramsE,"",@"SHT_CUDA_INFO"
	.sectionflags	@""
	.align	4


	//----- nvinfo : EIATTR_CUDA_API_VERSION
	.align		4
        /*0000*/ 	.byte	0x04, 0x37
        /*0002*/ 	.short	(.L_1724 - .L_1723)
.L_1723:
        /*0004*/ 	.word	0x00000082


	//----- nvinfo : EIATTR_SW2861232_WAR
	.align		4
.L_1724:
        /*0008*/ 	.byte	0x01, 0x35
	.zero		2


	//----- nvinfo : EIATTR_PARAM_CBANK
	.align		4
        /*000c*/ 	.byte	0x04, 0x0a
        /*000e*/ 	.short	(.L_1726 - .L_1725)
	.align		4
.L_1725:
        /*0010*/ 	.word	index@(.nv.constant0._ZN5flash24flash_fwd_splitkv_kernelI23Flash_fwd_kernel_traitsILi128ELi64ELi64ELi4ELb0ELb0EN7cutlass6half_tE19Flash_kernel_traitsILi128ELi64ELi64ELi4ES3_EELb1ELb0ELb0ELb0ELb1ELb0ELb1ELb1EEEvNS_16Flash_fwd_paramsE)
        /*0014*/ 	.short	0x0160
        /*0016*/ 	.short	0x01d0


	//----- nvinfo : EIATTR_CBANK_PARAM_SIZE
	.align		4
.L_1726:
        /*0018*/ 	.byte	0x03, 0x19
        /*001a*/ 	.short	0x01d0


	//----- nvinfo : EIATTR_KPARAM_INFO
	.align		4
        /*001c*/ 	.byte	0x04, 0x17
        /*001e*/ 	.short	(.L_1728 - .L_1727)
.L_1727:
        /*0020*/ 	.word	0x00000000
        /*0024*/ 	.short	0x0000
        /*0026*/ 	.short	0x0000
        /*0028*/ 	.byte	0x00, 0xf0, 0x41, 0x07


	//----- nvinfo : EIATTR_MAXREG_COUNT
	.align		4
.L_1728:
        /*002c*/ 	.byte	0x03, 0x1b
        /*002e*/ 	.short	0x00ff


	//----- nvinfo : EIATTR_NUM_BARRIERS
	.align		4
        /*0030*/ 	.byte	0x02, 0x4c
        /*0032*/ 	.byte	0x01
	.zero		1


	//----- nvinfo : EIATTR_MERCURY_ISA_VERSION
	.align		4
        /*0034*/ 	.byte	0x03, 0x5f
        /*0036*/ 	.short	0x0000


	//----- nvinfo : EIATTR_COOP_GROUP_MASK_REGIDS
	.align		4
        /*0038*/ 	.byte	0x04, 0x29
        /*003a*/ 	.short	(.L_1730 - .L_1729)


	//   ....[0]....
.L_1729:
        /*003c*/ 	.word	0xffffffff


	//   ....[1]....
        /*0040*/ 	.word	0xffffffff


	//   ....[2]....
        /*0044*/ 	.word	0xffffffff


	//   ....[3]....
        /*0048*/ 	.word	0xffffffff


	//   ....[4]....
        /*004c*/ 	.word	0xffffffff


	//   ....[5]....
        /*0050*/ 	.word	0xffffffff


	//   ....[6]....
        /*0054*/ 	.word	0xffffffff


	//   ....[7]....
        /*0058*/ 	.word	0xffffffff


	//   ....[8]....
        /*005c*/ 	.word	0xffffffff


	//   ....[9]....
        /*0060*/ 	.word	0xffffffff


	//   ....[10]....
        /*0064*/ 	.word	0xffffffff


	//   ....[11]....
        /*0068*/ 	.word	0xffffffff


	//   ....[12]....
        /*006c*/ 	.word	0xffffffff


	//   ....[13]....
        /*0070*/ 	.word	0xffffffff


	//   ....[14]....
        /*0074*/ 	.word	0xffffffff


	//   ....[15]....
        /*0078*/ 	.word	0xffffffff


	//----- nvinfo : EIATTR_COOP_GROUP_INSTR_OFFSETS
	.align		4
.L_1730:
        /*007c*/ 	.byte	0x04, 0x28
        /*007e*/ 	.short	(.L_1732 - .L_1731)


	//   ....[0]....
.L_1731:
        /*0080*/ 	.word	0x0000e670


	//   ....[1]....
        /*0084*/ 	.word	0x0000e6b0


	//   ....[2]....
        /*0088*/ 	.word	0x0000e700


	//   ....[3]....
        /*008c*/ 	.word	0x0000e720


	//   ....[4]....
        /*0090*/ 	.word	0x00010db0


	//   ....[5]....
        /*0094*/ 	.word	0x00010dc0


	//   ....[6]....
        /*0098*/ 	.word	0x00010df0


	//   ....[7]....
        /*009c*/ 	.word	0x00010e00


	//   ....[8]....
        /*00a0*/ 	.word	0x00013480


	//   ....[9]....
        /*00a4*/ 	.word	0x000134a0


	//   ....[10]....
        /*00a8*/ 	.word	0x000134d0


	//   ....[11]....
        /*00ac*/ 	.word	0x000134e0


	//   ....[12]....
        /*00b0*/ 	.word	0x000146f0


	//   ....[13]....
        /*00b4*/ 	.word	0x00014720


	//   ....[14]....
        /*00b8*/ 	.word	0x00014770


	//   ....[15]....
        /*00bc*/ 	.word	0x00014790


	//----- nvinfo : EIATTR_EXIT_INSTR_OFFSETS
	.align		4
.L_1732:
        /*00c0*/ 	.byte	0x04, 0x1c
        /*00c2*/ 	.short	(.L_1734 - .L_1733)


	//   ....[0]....
.L_1733:
        /*00c4*/ 	.word	0x00000420


	//   ....[1]....
        /*00c8*/ 	.word	0x00000be0


	//   ....[2]....
        /*00cc*/ 	.word	0x00000c10


	//   ....[3]....
        /*00d0*/ 	.word	0x000156e0


	//   ....[4]....
        /*00d4*/ 	.word	0x00015710


	//----- nvinfo : EIATTR_CTAIDZ_USED
	.align		4
.L_1734:
        /*00d8*/ 	.byte	0x01, 0x04
	.zero		2


	//----- nvinfo : EIATTR_CRS_STACK_SIZE
	.align		4
        /*00dc*/ 	.byte	0x04, 0x1e
        /*00de*/ 	.short	(.L_1736 - .L_1735)
.L_1735:
        /*00e0*/ 	.word	0x00000000
.L_1736:


//--------------------- .nv.info._ZN5flash24flash_fwd_splitkv_kernelI23Flash_fwd_kernel_traitsILi128ELi64ELi64ELi4ELb0ELb0EN7cutlass6half_tE19Flash_kernel_traitsILi128ELi64ELi64ELi4ES3_EELb1ELb0ELb0ELb0ELb1ELb1ELb1ELb1EEEvNS_16Flash_fwd_paramsE --------------------------
	.section	.nv.info._ZN5flash24flash_fwd_splitkv_kernelI23Flash_fwd_kernel_traitsILi128ELi64ELi64ELi4ELb0ELb0EN7cutlass6half_tE19Flash_kernel_traitsILi128ELi64ELi64ELi4ES3_EELb1ELb0ELb0ELb0ELb1ELb1ELb1ELb1EEEvNS_16Flash_fwd_paramsE,"",@"SHT_CUDA_INFO"
	.sectionflags	@""
	.align	4


	//----- nvinfo : EIATTR_CUDA_API_VERSION
	.align		4
        /*0000*/ 	.byte	0x04, 0x37
        /*0002*/ 	.short	(.L_1738 - .L_1737)
.L_1737:
        /*0004*/ 	.word	0x00000082


	//----- nvinfo : EIATTR_SW2861232_WAR
	.align		4
.L_1738:
        /*0008*/ 	.byte	0x01, 0x35
	.zero		2


	//----- nvinfo : EIATTR_PARAM_CBANK
	.align		4
        /*000c*/ 	.byte	0x04, 0x0a
        /*000e*/ 	.short	(.L_1740 - .L_1739)
	.align		4
.L_1739:
        /*0010*/ 	.word	index@(.nv.constant0._ZN5flash24flash_fwd_splitkv_kernelI23Flash_fwd_kernel_traitsILi128ELi64ELi64ELi4ELb0ELb0EN7cutlass6half_tE19Flash_kernel_traitsILi128ELi64ELi64ELi4ES3_EELb1ELb0ELb0ELb0ELb1ELb1ELb1ELb1EEEvNS_16Flash_fwd_paramsE)
        /*0014*/ 	.short	0x0160
        /*0016*/ 	.short	0x01d0


	//----- nvinfo : EIATTR_CBANK_PARAM_SIZE
	.align		4
.L_1740:
        /*0018*/ 	.byte	0x03, 0x19
        /*001a*/ 	.short	0x01d0


	//----- nvinfo : EIATTR_KPARAM_INFO
	.align		4
        /*001c*/ 	.byte	0x04, 0x17
        /*001e*/ 	.short	(.L_1742 - .L_1741)
.L_1741:
        /*0020*/ 	.word	0x00000000
        /*0024*/ 	.short	0x0000
        /*0026*/ 	.short	0x0000
        /*0028*/ 	.byte	0x00, 0xf0, 0x41, 0x07


	//----- nvinfo : EIATTR_MAXREG_COUNT
	.align		4
.L_1742:
        /*002c*/ 	.byte	0x03, 0x1b
        /*002e*/ 	.short	0x00ff


	//----- nvinfo : EIATTR_NUM_BARRIERS
	.align		4
        /*0030*/ 	.byte	0x02, 0x4c
        /*0032*/ 	.byte	0x01
	.zero		1


	//----- nvinfo : EIATTR_MERCURY_ISA_VERSION
	.align		4
        /*0034*/ 	.byte	0x03, 0x5f
        /*0036*/ 	.short	0x0000


	//----- nvinfo : EIATTR_COOP_GROUP_MASK_REGIDS
	.align		4
        /*0038*/ 	.byte	0x04, 0x29
        /*003a*/ 	.short	(.L_1744 - .L_1743)


	//   ....[0]....
.L_1743:
        /*003c*/ 	.word	0xffffffff


	//   ....[1]....
        /*0040*/ 	.word	0xffffffff


	//   ....[2]....
        /*0044*/ 	.word	0xffffffff


	//   ....[3]....
        /*0048*/ 	.word	0xffffffff


	//   ....[4]....
        /*004c*/ 	.word	0xffffffff


	//   ....[5]....
        /*0050*/ 	.word	0xffffffff


	//   ....[6]....
        /*0054*/ 	.word	0xffffffff


	//   ....[7]....
        /*0058*/ 	.word	0xffffffff


	//   ....[8]....
        /*005c*/ 	.word	0xffffffff


	//   ....[9]....
        /*0060*/ 	.word	0xffffffff


	//   ....[10]....
        /*0064*/ 	.word	0xffffffff


	//   ....[11]....
        /*0068*/ 	.word	0xffffffff


	//   ....[12]....
        /*006c*/ 	.word	0xffffffff


	//   ....[13]....
        /*0070*/ 	.word	0xffffffff


	//   ....[14]....
        /*0074*/ 	.word	0xffffffff


	//   ....[15]....
        /*0078*/ 	.word	0xffffffff


	//----- nvinfo : EIATTR_COOP_GROUP_INSTR_OFFSETS
	.align		4
.L_1744:
        /*007c*/ 	.byte	0x04, 0x28
        /*007e*/ 	.short	(.L_1746 - .L_1745)


	//   ....[0]....
.L_1745:
        /*0080*/ 	.word	0x0000ea40


	//   ....[1]....
        /*0084*/ 	.word	0x0000ea90


	//   ....[2]....
        /*0088*/ 	.word	0x0000eae0


	//   ....[3]....
        /*008c*/ 	.word	0x0000eb10


	//   ....[4]....
        /*0090*/ 	.word	0x00011570


	//   ....[5]....
        /*0094*/ 	.word	0x00011580


	//   ....[6]....
        /*0098*/ 	.word	0x000115b0


	//   ....[7]....
        /*009c*/ 	.word	0x000115c0


	//   ....[8]....
        /*00a0*/ 	.word	0x000140a0


	//   ....[9]....
        /*00a4*/ 	.word	0x000140b0


	//   ....[10]....
        /*00a8*/ 	.word	0x000140e0


	//   ....[11]....
        /*00ac*/ 	.word	0x000140f0


	//   ....[12]....
        /*00b0*/ 	.word	0x000152e0


	//   ....[13]....
        /*00b4*/ 	.word	0x00015310


	//   ....[14]....
        /*00b8*/ 	.word	0x00015360


	//   ....[15]....
        /*00bc*/ 	.word	0x00015380


	//----- nvinfo : EIATTR_EXIT_INSTR_OFFSETS
	.align		4
.L_1746:
        /*00c0*/ 	.byte	0x04, 0x1c
        /*00c2*/ 	.short	(.L_1748 - .L_1747)


	//   ....[0]....
.L_1747:
        /*00c4*/ 	.word	0x00000420


	//   ....[1]....
        /*00c8*/ 	.word	0x00000be0


	//   ....[2]....
        /*00cc*/ 	.word	0x00000c10


	//   ....[3]....
        /*00d0*/ 	.word	0x000162d0


	//   ....[4]....
        /*00d4*/ 	.word	0x00016300


	//----- nvinfo : EIATTR_CTAIDZ_USED
	.align		4
.L_1748:
        /*00d8*/ 	.byte	0x01, 0x04
	.zero		2


	//----- nvinfo : EIATTR_CRS_STACK_SIZE
	.align		4
        /*00dc*/ 	.byte	0x04, 0x1e
        /*00de*/ 	.short	(.L_1750 - .L_1749)
.L_1749:
        /*00e0*/ 	.word	0x00000000
.L_1750:


//--------------------- .nv.info._ZN5flash24flash_fwd_splitkv_kernelI23Flash_fwd_kernel_traitsILi128ELi64ELi64ELi4ELb0ELb0EN7cutlass6half_tE19Flash_kernel_traitsILi128ELi64ELi64ELi4ES3_EELb1ELb0ELb1ELb0ELb0ELb0ELb1ELb1EEEvNS_16Flash_fwd_paramsE --------------------------
	.section	.nv.info._ZN5flash24flash_fwd_splitkv_kernelI23Flash_fwd_kernel_traitsILi128ELi64ELi64ELi4ELb0ELb0EN7cutlass6half_tE19Flash_kernel_traitsILi128ELi64ELi64ELi4ES3_EELb1ELb0ELb1ELb0ELb0ELb0ELb1ELb1EEEvNS_16Flash_fwd_paramsE,"",@"SHT_CUDA_INFO"
	.sectionflags	@""
	.align	4


	//----- nvinfo : EIATTR_CUDA_API_VERSION
	.align		4
        /*0000*/ 	.byte	0x04, 0x37
        /*0002*/ 	.short	(.L_1752 - .L_1751)
.L_1751:
        /*0004*/ 	.word	0x00000082


	//----- nvinfo : EIATTR_SW2861232_WAR
	.align		4
.L_1752:
        /*0008*/ 	.byte	0x01, 0x35
	.zero		2


	//----- nvinfo : EIATTR_PARAM_CBANK
	.align		4
        /*000c*/ 	.byte	0x04, 0x0a
        /*000e*/ 	.short	(.L_1754 - .L_1753)
	.align		4
.L_1753:
        /*0010*/ 	.word	index@(.nv.constant0._ZN5flash24flash_fwd_splitkv_kernelI23Flash_fwd_kernel_traitsILi128ELi64ELi64ELi4ELb0ELb0EN7cutlass6half_tE19Flash_kernel_traitsILi128ELi64ELi64ELi4ES3_EELb1ELb0ELb1ELb0ELb0ELb0ELb1ELb1EEEvNS_16Flash_fwd_paramsE)
        /*0014*/ 	.short	0x0160
        /*0016*/ 	.short	0x01d0


	//----- nvinfo : EIATTR_CBANK_PARAM_SIZE
	.align		4
.L_1754:
        /*0018*/ 	.byte	0x03, 0x19
        /*001a*/ 	.short	0x01d0


	//----- nvinfo : EIATTR_KPARAM_INFO
	.align		4
        /*001c*/ 	.byte	0x04, 0x17
        /*001e*/ 	.short	(.L_1756 - .L_1755)
.L_1755:
        /*0020*/ 	.word	0x00000000
        /*0024*/ 	.short	0x0000
        /*0026*/ 	.short	0x0000
        /*0028*/ 	.byte	0x00, 0xf0, 0x41, 0x07


	//----- nvinfo : EIATTR_MAXREG_COUNT
	.align		4
.L_1756:
        /*002c*/ 	.byte	0x03, 0x1b
        /*002e*/ 	.short	0x00ff


	//----- nvinfo : EIATTR_NUM_BARRIERS
	.align		4
        /*0030*/ 	.byte	0x02, 0x4c
        /*0032*/ 	.byte	0x01
	.zero		1


	//----- nvinfo : EIATTR_MERCURY_ISA_VERSION
	.align		4
        /*0034*/ 	.byte	0x03, 0x5f
        /*0036*/ 	.short	0x0000


	//----- nvinfo : EIATTR_COOP_GROUP_MASK_REGIDS
	.align		4
        /*0038*/ 	.byte	0x04, 0x29
        /*003a*/ 	.short	(.L_1758 - .L_1757)


	//   ....[0]....
.L_1757:
        /*003c*/ 	.word	0xffffffff


	//   ....[1]....
        /*0040*/ 	.word	0xffffffff


	//   ....[2]....
        /*0044*/ 	.word	0xffffffff


	//   ....[3]....
        /*0048*/ 	.word	0xffffffff


	//   ....[4]....
        /*004c*/ 	.word	0xffffffff


	//   ....[5]....
        /*0050*/ 	.word	0xffffffff


	//   ....[6]....
        /*0054*/ 	.word	0xffffffff


	//   ....[7]....
        /*0058*/ 	.word	0xffffffff


	//   ....[8]....
        /*005c*/ 	.word	0xffffffff


	//   ....[9]....
        /*0060*/ 	.word	0xffffffff


	//   ....[10]....
        /*0064*/ 	.word	0xffffffff


	//   ....[11]....
        /*0068*/ 	.word	0xffffffff


	//   ....[12]....
        /*006c*/ 	.word	0xffffffff


	//   ....[13]....
        /*0070*/ 	.word	0xffffffff


	//   ....[14]....
        /*0074*/ 	.word	0xffffffff


	//   ....[15]....
        /*0078*/ 	.word	0xffffffff


	//----- nvinfo : EIATTR_COOP_GROUP_INSTR_OFFSETS
	.align		4
.L_1758:
        /*007c*/ 	.byte	0x04, 0x28
        /*007e*/ 	.short	(.L_1760 - .L_1759)


	//   ....[0]....
.L_1759:
        /*0080*/ 	.word	0x00010640


	//   ....[1]....
        /*0084*/ 	.word	0x00010660


	//   ....[2]....
        /*0088*/ 	.word	0x00010700


	//   ....[3]....
        /*008c*/ 	.word	0x00010710


	//   ....[4]....
        /*0090*/ 	.word	0x00013630


	//   ....[5]....
        /*0094*/ 	.word	0x00013640


	//   ....[6]....
        /*0098*/ 	.word	0x00013680


	//   ....[7]....
        /*009c*/ 	.word	0x00013690


	//   ....[8]....
        /*00a0*/ 	.word	0x00016610


	//   ....[9]....
        /*00a4*/ 	.word	0x00016630


	//   ....[10]....
        /*00a8*/ 	.word	0x00016650


	//   ....[11]....
        /*00ac*/ 	.word	0x00016670


	//   ....[12]....
        /*00b0*/ 	.word	0x00017880


	//   ....[13]....
        /*00b4*/ 	.word	0x000178c0


	//   ....[14]....
        /*00b8*/ 	.word	0x00017920


	//   ....[15]....
        /*00bc*/ 	.word	0x00017940


	//----- nvinfo : EIATTR_EXIT_INSTR_OFFSETS
	.align		4
.L_1760:
        /*00c0*/ 	.byte	0x04, 0x1c
        /*00c2*/ 	.short	(.L_1762 - .L_1761)


	//   ....[0]....
.L_1761:
        /*00c4*/ 	.word	0x00000420


	//   ....[1]....
        /*00c8*/ 	.word	0x00000e60


	//   ....[2]....
        /*00cc*/ 	.word	0x00000e90


	//   ....[3]....
        /*00d0*/ 	.word	0x00018ac0


	//   ....[4]....
        /*00d4*/ 	.word	0x00018b00


	//   ....[5]....
        /*00d8*/ 	.word	0x00018b20


	//----- nvinfo : EIATTR_CTAIDZ_USED
	.align		4
.L_1762:
        /*00dc*/ 	.byte	0x01, 0x04
	.zero		2


	//----- nvinfo : EIATTR_CRS_STACK_SIZE
	.align		4
        /*00e0*/ 	.byte	0x04, 0x1e
        /*00e2*/ 	.short	(.L_1764 - .L_1763)
.L_1763:
        /*00e4*/ 	.word	0x00000000
.L_1764:


//--------------------- .nv.info._ZN5flash24flash_fwd_splitkv_kernelI23Flash_fwd_kernel_traitsILi128ELi64ELi64ELi4ELb0ELb0EN7cutlass6half_tE19Flash_kernel_traitsILi128ELi64ELi64ELi4ES3_EELb1ELb0ELb1ELb0ELb0ELb1ELb1ELb1EEEvNS_16Flash_fwd_paramsE --------------------------
	.section	.nv.info._ZN5flash24flash_fwd_splitkv_kernelI23Flash_fwd_kernel_traitsILi128ELi64ELi64ELi4ELb0ELb0EN7cutlass6half_tE19Flash_kernel_traitsILi128ELi64ELi64ELi4ES3_EELb1ELb0ELb1ELb0ELb0ELb1ELb1ELb1EEEvNS_16Flash_fwd_paramsE,"",@"SHT_CUDA_INFO"
	.sectionflags	@""
	.align	4


	//----- nvinfo : EIATTR_CUDA_API_VERSION
	.align		4
        /*0000*/ 	.byte	0x04, 0x37
        /*0002*/ 	.short	(.L_1766 - .L_1765)
.L_1765:
        /*0004*/ 	.word	0x00000082


	//----- nvinfo : EIATTR_SW2861232_WAR
	.align		4
.L_1766:
        /*0008*/ 	.byte	0x01, 0x35
	.zero		2


	//----- nvinfo : EIATTR_PARAM_CBANK
	.align		4
        /*000c*/ 	.byte	0x04, 0x0a
        /*000e*/ 	.short	(.L_1768 - .L_1767)
	.align		4
.L_1767:
        /*0010*/ 	.word	index@(.nv.constant0._ZN5flash24flash_fwd_splitkv_kernelI23Flash_fwd_kernel_traitsILi128ELi64ELi64ELi4ELb0ELb0EN7cutlass6half_tE19Flash_kernel_traitsILi128ELi64ELi64ELi4ES3_EELb1ELb0ELb1ELb0ELb0ELb1ELb1ELb1EEEvNS_16Flash_fwd_paramsE)
        /*0014*/ 	.short	0x0160
        /*0016*/ 	.short	0x01d0


	//----- nvinfo : EIATTR_CBANK_PARAM_SIZE
	.align		4
.L_1768:
        /*0018*/ 	.byte	0x03, 0x19
        /*001a*/ 	.short	0x01d0


	//----- nvinfo : EIATTR_KPARAM_INFO
	.align		4
        /*001c*/ 	.byte	0x04, 0x17
        /*001e*/ 	.short	(.L_1770 - .L_1769)
.L_1769:
        /*0020*/ 	.word	0x00000000
        /*0024*/ 	.short	0x0000
        /*0026*/ 	.short	0x0000
        /*0028*/ 	.byte	0x00, 0xf0, 0x41, 0x07


	//----- nvinfo : EIATTR_MAXREG_COUNT
	.align		4
.L_1770:
        /*002c*/ 	.byte	0x03, 0x1b
        /*002e*/ 	.short	0x00ff


	//----- nvinfo : EIATTR_NUM_BARRIERS
	.align		4
        /*0030*/ 	.byte	0x02, 0x4c
        /*0032*/ 	.byte	0x01
	.zero		1


	//----- nvinfo : EIATTR_MERCURY_ISA_VERSION
	.align		4
        /*0034*/ 	.byte	0x03, 0x5f
        /*0036*/ 	.short	0x0000


	//----- nvinfo : EIATTR_COOP_GROUP_MASK_REGIDS
	.align		4
        /*0038*/ 	.byte	0x04, 0x29
        /*003a*/ 	.short	(.L_1772 - .L_1771)


	//   ....[0]....
.L_1771:
        /*003c*/ 	.word	0xffffffff


	//   ....[1]....
        /*0040*/ 	.word	0xffffffff


	//   ....[2]....
        /*0044*/ 	.word	0xffffffff


	//   ....[3]....
        /*0048*/ 	.word	0xffffffff


	//   ....[4]....
        /*004c*/ 	.word	0xffffffff


	//   ....[5]....
        /*0050*/ 	.word	0xffffffff


	//   ....[6]....
        /*0054*/ 	.word	0xffffffff


	//   ....[7]....
        /*0058*/ 	.word	0xffffffff


	//   ....[8]....
        /*005c*/ 	.word	0xffffffff


	//   ....[9]....
        /*0060*/ 	.word	0xffffffff


	//   ....[10]....
        /*0064*/ 	.word	0xffffffff


	//   ....[11]....
        /*0068*/ 	.word	0xffffffff


	//   ....[12]....
        /*006c*/ 	.word	0xffffffff


	//   ....[13]....
        /*0070*/ 	.word	0xffffffff


	//   ....[14]....
        /*0074*/ 	.word	0xffffffff


	//   ....[15]....
        /*0078*/ 	.word	0xffffffff


	//----- nvinfo : EIATTR_COOP_GROUP_INSTR_OFFSETS
	.align		4
.L_1772:
        /*007c*/ 	.byte	0x04, 0x28
        /*007e*/ 	.short	(.L_1774 - .L_1773)


	//   ....[0]....
.L_1773:
        /*0080*/ 	.word	0x00010a40


	//   ....[1]....
        /*0084*/ 	.word	0x00010a60


	//   ....[2]....
        /*0088*/ 	.word	0x00010b00


	//   ....[3]....
        /*008c*/ 	.word	0x00010b10


	//   ....[4]....
        /*0090*/ 	.word	0x00013e20


	//   ....[5]....
        /*0094*/ 	.word	0x00013e30


	//   ....[6]....
        /*0098*/ 	.word	0x00013e60


	//   ....[7]....
        /*009c*/ 	.word	0x00013e70


	//   ....[8]....
        /*00a0*/ 	.word	0x00017240


	//   ....[9]....
        /*00a4*/ 	.word	0x00017250


	//   ....[10]....
        /*00a8*/ 	.word	0x00017270


	//   ....[11]....
        /*00ac*/ 	.word	0x00017290


	//   ....[12]....
        /*00b0*/ 	.word	0x00018490


	//   ....[13]....
        /*00b4*/ 	.word	0x000184d0


	//   ....[14]....
        /*00b8*/ 	.word	0x00018530


	//   ....[15]....
        /*00bc*/ 	.word	0x00018550


	//----- nvinfo : EIATTR_EXIT_INSTR_OFFSETS
	.align		4
.L_1774:
        /*00c0*/ 	.byte	0x04, 0x1c
        /*00c2*/ 	.short	(.L_1776 - .L_1775)


	//   ....[0]....
.L_1775:
        /*00c4*/ 	.word	0x00000420


	//   ....[1]....
        /*00c8*/ 	.word	0x00000e60


	//   ....[2]....
        /*00cc*/ 	.word	0x00000e90


	//   ....[3]....
        /*00d0*/ 	.word	0x000196d0


	//   ....[4]....
        /*00d4*/ 	.word	0x00019710


	//   ....[5]....
        /*00d8*/ 	.word	0x00019730


	//----- nvinfo : EIATTR_CTAIDZ_USED
	.align		4
.L_1776:
        /*00dc*/ 	.byte	0x01, 0x04
	.zero		2


	//----- nvinfo : EIATTR_CRS_STACK_SIZE
	.align		4
        /*00e0*/ 	.byte	0x04, 0x1e
        /*00e2*/ 	.short	(.L_1778 - .L_1777)
.L_1777:
        /*00e4*/ 	.word	0x00000000
.L_1778:


//--------------------- .nv.callgraph             --------------------------
	.section	.nv.callgraph,"",@"SHT_CUDA_CALLGRAPH"
	.align	4
	.sectionentsize	8
	.align		4
        /*0000*/ 	.word	0x00000000
	.align		4
        /*0004*/ 	.word	0xffffffff
	.align		4
        /*0008*/ 	.word	0x00000000
	.align		4
        /*000c*/ 	.word	0xfffffffe
	.align		4
        /*0010*/ 	.word	0x00000000
	.align		4
        /*0014*/ 	.word	0xfffffffd
	.align		4
        /*0018*/ 	.word	0x00000000
	.align		4
        /*001c*/ 	.word	0xfffffffc


//--------------------- .nv.rel.action            --------------------------
	.section	.nv.rel.action,"",@"SHT_CUDA_RELOCINFO"
	.align	8
	.sectionentsize	8
        /*0000*/ 	.byte	0x73, 0x00, 0x00, 0x00, 0x00, 0x00, 0x00, 0x00, 0x00, 0x00, 0x00, 0x11, 0x25, 0x00, 0x05, 0x36


//--------------------- .nv.constant4             --------------------------
	.section	.nv.constant4,"a",@progbits
	.align	8
	.align		8
.nv.constant4:
        /*0000*/ 	.dword	_ZN79_INTERNAL_ba76c388_43_flash_fwd_split_hdim128_fp16_causal_sm80_cu_e763cb1e_38854cuda3std3__45__cpo5beginE
	.align		8
        /*0008*/ 	.dword	_ZN79_INTERNAL_ba76c388_43_flash_fwd_split_hdim128_fp16_causal_sm80_cu_e763cb1e_38854cuda3std3__45__cpo3endE
	.align		8
        /*0010*/ 	.dword	_ZN79_INTERNAL_ba76c388_43_flash_fwd_split_hdim128_fp16_causal_sm80_cu_e763cb1e_38854cuda3std3__45__cpo6cbeginE
	.align		8
        /*0018*/ 	.dword	_ZN79_INTERNAL_ba76c388_43_flash_fwd_split_hdim128_fp16_causal_sm80_cu_e763cb1e_38854cuda3std3__45__cpo4cendE
	.align		8
        /*0020*/ 	.dword	_ZN79_INTERNAL_ba76c388_43_flash_fwd_split_hdim128_fp16_causal_sm80_cu_e763cb1e_38854cuda3std3__481_GLOBAL__N__ba76c388_43_flash_fwd_split_hdim128_fp16_causal_sm80_cu_e763cb1e_38856ignoreE
	.align		8
        /*0028*/ 	.dword	_ZN79_INTERNAL_ba76c388_43_flash_fwd_split_hdim128_fp16_causal_sm80_cu_e763cb1e_38854cuda3std3__419piecewise_constructE
	.align		8
        /*0030*/ 	.dword	_ZN79_INTERNAL_ba76c388_43_flash_fwd_split_hdim128_fp16_causal_sm80_cu_e763cb1e_38854cuda3std3__48in_placeE
	.align		8
        /*0038*/ 	.dword	_ZN79_INTERNAL_ba76c388_43_flash_fwd_split_hdim128_fp16_causal_sm80_cu_e763cb1e_38854cuda3std6ranges3__45__cpo4swapE
	.align		8
        /*0040*/ 	.dword	_ZN79_INTERNAL_ba76c388_43_flash_fwd_split_hdim128_fp16_causal_sm80_cu_e763cb1e_38854cuda3std6ranges3__45__cpo9iter_moveE
	.align		8
        /*0048*/ 	.dword	_ZN79_INTERNAL_ba76c388_43_flash_fwd_split_hdim128_fp16_causal_sm80_cu_e763cb1e_38854cute7productE
	.align		8
        /*0050*/ 	.dword	_ZN79_INTERNAL_ba76c388_43_flash_fwd_split_hdim128_fp16_causal_sm80_cu_e763cb1e_38854cute1_E


//--------------------- .nv.constant0._ZN5flash32flash_fwd_splitkv_combine_kernelI23Flash_fwd_kernel_traitsILi128ELi64ELi128ELi4ELb0ELb0EN7cutlass6half_tE19Flash_kernel_traitsILi128ELi64ELi128ELi4ES3_EELi4ELi7ELb0EEEvNS_16Flash_fwd_paramsE --------------------------
	.section	.nv.constant0._ZN5flash32flash_fwd_splitkv_combine_kernelI23Flash_fwd_kernel_traitsILi128ELi64ELi128ELi4ELb0ELb0EN7cutlass6half_tE19Flash_kernel_traitsILi128ELi64ELi128ELi4ES3_EELi4ELi7ELb0EEEvNS_16Flash_fwd_paramsE,"a",@progbits
	.sectionflags	@""
	.align	4
.nv.constant0._ZN5flash32flash_fwd_splitkv_combine_kernelI23Flash_fwd_kernel_traitsILi128ELi64ELi128ELi4ELb0ELb0EN7cutlass6half_tE19Flash_kernel_traitsILi128ELi64ELi128ELi4ES3_EELi4ELi7ELb0EEEvNS_16Flash_fwd_paramsE:
	.zero		816


//--------------------- .nv.constant0._ZN5flash32flash_fwd_splitkv_combine_kernelI23Flash_fwd_kernel_traitsILi128ELi64ELi128ELi4ELb0ELb0EN7cutlass6half_tE19Flash_kernel_traitsILi128ELi64ELi128ELi4ES3_EELi4ELi6ELb0EEEvNS_16Flash_fwd_paramsE --------------------------
	.section	.nv.constant0._ZN5flash32flash_fwd_splitkv_combine_kernelI23Flash_fwd_kernel_traitsILi128ELi64ELi128ELi4ELb0ELb0EN7cutlass6half_tE19Flash_kernel_traitsILi128ELi64ELi128ELi4ES3_EELi4ELi6ELb0EEEvNS_16Flash_fwd_paramsE,"a",@progbits
	.sectionflags	@""
	.align	4
.nv.constant0._ZN5flash32flash_fwd_splitkv_combine_kernelI23Flash_fwd_kernel_traitsILi128ELi64ELi128ELi4ELb0ELb0EN7cutlass6half_tE19Flash_kernel_traitsILi128ELi64ELi128ELi4ES3_EELi4ELi6ELb0EEEvNS_16Flash_fwd_paramsE:
	.zero		816


//--------------------- .nv.constant0._ZN5flash32flash_fwd_splitkv_combine_kernelI23Flash_fwd_kernel_traitsILi128ELi64ELi128ELi4ELb0ELb0EN7cutlass6half_tE19Flash_kernel_traitsILi128ELi64ELi128ELi4ES3_EELi4ELi5ELb0EEEvNS_16Flash_fwd_paramsE --------------------------
	.section	.nv.constant0._ZN5flash32flash_fwd_splitkv_combine_kernelI23Flash_fwd_kernel_traitsILi128ELi64ELi128ELi4ELb0ELb0EN7cutlass6half_tE19Flash_kernel_traitsILi128ELi64ELi128ELi4ES3_EELi4ELi5ELb0EEEvNS_16Flash_fwd_paramsE,"a",@progbits
	.sectionflags	@""
	.align	4
.nv.constant0._ZN5flash32flash_fwd_splitkv_combine_kernelI23Flash_fwd_kernel_traitsILi128ELi64ELi128ELi4ELb0ELb0EN7cutlass6half_tE19Flash_kernel_traitsILi128ELi64ELi128ELi4ES3_EELi4ELi5ELb0EEEvNS_16Flash_fwd_paramsE:
	.zero		816


//--------------------- .nv.constant0._ZN5flash32flash_fwd_splitkv_combine_kernelI23Flash_fwd_kernel_traitsILi128ELi64ELi128ELi4ELb0ELb0EN7cutlass6half_tE19Flash_kernel_traitsILi128ELi64ELi128ELi4ES3_EELi4ELi4ELb0EEEvNS_16Flash_fwd_paramsE --------------------------
	.section	.nv.constant0._ZN5flash32flash_fwd_splitkv_combine_kernelI23Flash_fwd_kernel_traitsILi128ELi64ELi128ELi4ELb0ELb0EN7cutlass6half_tE19Flash_kernel_traitsILi128ELi64ELi128ELi4ES3_EELi4ELi4ELb0EEEvNS_16Flash_fwd_paramsE,"a",@progbits
	.sectionflags	@""
	.align	4
.nv.constant0._ZN5flash32flash_fwd_splitkv_combine_kernelI23Flash_fwd_kernel_traitsILi128ELi64ELi128ELi4ELb0ELb0EN7cutlass6half_tE19Flash_kernel_traitsILi128ELi64ELi128ELi4ES3_EELi4ELi4ELb0EEEvNS_16Flash_fwd_paramsE:
	.zero		816


//--------------------- .nv.constant0._ZN5flash32flash_fwd_splitkv_combine_kernelI23Flash_fwd_kernel_traitsILi128ELi64ELi128ELi4ELb0ELb0EN7cutlass6half_tE19Flash_kernel_traitsILi128ELi64ELi128ELi4ES3_EELi4ELi3ELb0EEEvNS_16Flash_fwd_paramsE --------------------------
	.section	.nv.constant0._ZN5flash32flash_fwd_splitkv_combine_kernelI23Flash_fwd_kernel_traitsILi128ELi64ELi128ELi4ELb0ELb0EN7cutlass6half_tE19Flash_kernel_traitsILi128ELi64ELi128ELi4ES3_EELi4ELi3ELb0EEEvNS_16Flash_fwd_paramsE,"a",@progbits
	.sectionflags	@""
	.align	4
.nv.constant0._ZN5flash32flash_fwd_splitkv_combine_kernelI23Flash_fwd_kernel_traitsILi128ELi64ELi128ELi4ELb0ELb0EN7cutlass6half_tE19Flash_kernel_traitsILi128ELi64ELi128ELi4ES3_EELi4ELi3ELb0EEEvNS_16Flash_fwd_paramsE:
	.zero		816


//--------------------- .nv.constant0._ZN5flash32flash_fwd_splitkv_combine_kernelI23Flash_fwd_kernel_traitsILi128ELi64ELi128ELi4ELb0ELb0EN7cutlass6half_tE19Flash_kernel_traitsILi128ELi64ELi128ELi4ES3_EELi4ELi2ELb0EEEvNS_16Flash_fwd_paramsE --------------------------
	.section	.nv.constant0._ZN5flash32flash_fwd_splitkv_combine_kernelI23Flash_fwd_kernel_traitsILi128ELi64ELi128ELi4ELb0ELb0EN7cutlass6half_tE19Flash_kernel_traitsILi128ELi64ELi128ELi4ES3_EELi4ELi2ELb0EEEvNS_16Flash_fwd_paramsE,"a",@progbits
	.sectionflags	@""
	.align	4
.nv.constant0._ZN5flash32flash_fwd_splitkv_combine_kernelI23Flash_fwd_kernel_traitsILi128ELi64ELi128ELi4ELb0ELb0EN7cutlass6half_tE19Flash_kernel_traitsILi128ELi64ELi128ELi4ES3_EELi4ELi2ELb0EEEvNS_16Flash_fwd_paramsE:
	.zero		816


//--------------------- .nv.constant0._ZN5flash32flash_fwd_splitkv_combine_kernelI23Flash_fwd_kernel_traitsILi128ELi64ELi128ELi4ELb0ELb0EN7cutlass6half_tE19Flash_kernel_traitsILi128ELi64ELi128ELi4ES3_EELi4ELi1ELb0EEEvNS_16Flash_fwd_paramsE --------------------------
	.section	.nv.constant0._ZN5flash32flash_fwd_splitkv_combine_kernelI23Flash_fwd_kernel_traitsILi128ELi64ELi128ELi4ELb0ELb0EN7cutlass6half_tE19Flash_kernel_traitsILi128ELi64ELi128ELi4ES3_EELi4ELi1ELb0EEEvNS_16Flash_fwd_paramsE,"a",@progbits
	.sectionflags	@""
	.align	4
.nv.constant0._ZN5flash32flash_fwd_splitkv_combine_kernelI23Flash_fwd_kernel_traitsILi128ELi64ELi128ELi4ELb0ELb0EN7cutlass6half_tE19Flash_kernel_traitsILi128ELi64ELi128ELi4ES3_EELi4ELi1ELb0EEEvNS_16Flash_fwd_paramsE:
	.zero		816


//--------------------- .nv.constant0._ZN5flash32flash_fwd_splitkv_combine_kernelI23Flash_fwd_kernel_traitsILi128ELi64ELi128ELi4ELb0ELb0EN7cutlass6half_tE19Flash_kernel_traitsILi128ELi64ELi128ELi4ES3_EELi4ELi7ELb1EEEvNS_16Flash_fwd_paramsE --------------------------
	.section	.nv.constant0._ZN5flash32flash_fwd_splitkv_combine_kernelI23Flash_fwd_kernel_traitsILi128ELi64ELi128ELi4ELb0ELb0EN7cutlass6half_tE19Flash_kernel_traitsILi128ELi64ELi128ELi4ES3_EELi4ELi7ELb1EEEvNS_16Flash_fwd_paramsE,"a",@progbits
	.sectionflags	@""
	.align	4
.nv.constant0._ZN5flash32flash_fwd_splitkv_combine_kernelI23Flash_fwd_kernel_traitsILi128ELi64ELi128ELi4ELb0ELb0EN7cutlass6half_tE19Flash_kernel_traitsILi128ELi64ELi128ELi4ES3_EELi4ELi7ELb1EEEvNS_16Flash_fwd_paramsE:
	.zero		816


//--------------------- .nv.constant0._ZN5flash32flash_fwd_splitkv_combine_kernelI23Flash_fwd_kernel_traitsILi128ELi64ELi128ELi4ELb0ELb0EN7cutlass6half_tE19Flash_kernel_traitsILi128ELi64ELi128ELi4ES3_EELi4ELi6ELb1EEEvNS_16Flash_fwd_paramsE --------------------------
	.section	.nv.constant0._ZN5flash32flash_fwd_splitkv_combine_kernelI23Flash_fwd_kernel_traitsILi128ELi64ELi128ELi4ELb0ELb0EN7cutlass6half_tE19Flash_kernel_traitsILi128ELi64ELi128ELi4ES3_EELi4ELi6ELb1EEEvNS_16Flash_fwd_paramsE,"a",@progbits
	.sectionflags	@""
	.align	4
.nv.constant0._ZN5flash32flash_fwd_splitkv_combine_kernelI23Flash_fwd_kernel_traitsILi128ELi64ELi128ELi4ELb0ELb0EN7cutlass6half_tE19Flash_kernel_traitsILi128ELi64ELi128ELi4ES3_EELi4ELi6ELb1EEEvNS_16Flash_fwd_paramsE:
	.zero		816


//--------------------- .nv.constant0._ZN5flash32flash_fwd_splitkv_combine_kernelI23Flash_fwd_kernel_traitsILi128ELi64ELi128ELi4ELb0ELb0EN7cutlass6half_tE19Flash_kernel_traitsILi128ELi64ELi128ELi4ES3_EELi4ELi5ELb1EEEvNS_16Flash_fwd_paramsE --------------------------
	.section	.nv.constant0._ZN5flash32flash_fwd_splitkv_combine_kernelI23Flash_fwd_kernel_traitsILi128ELi64ELi128ELi4ELb0ELb0EN7cutlass6half_tE19Flash_kernel_traitsILi128ELi64ELi128ELi4ES3_EELi4ELi5ELb1EEEvNS_16Flash_fwd_paramsE,"a",@progbits
	.sectionflags	@""
	.align	4
.nv.constant0._ZN5flash32flash_fwd_splitkv_combine_kernelI23Flash_fwd_kernel_traitsILi128ELi64ELi128ELi4ELb0ELb0EN7cutlass6half_tE19Flash_kernel_traitsILi128ELi64ELi128ELi4ES3_EELi4ELi5ELb1EEEvNS_16Flash_fwd_paramsE:
	.zero		816


//--------------------- .nv.constant0._ZN5flash32flash_fwd_splitkv_combine_kernelI23Flash_fwd_kernel_traitsILi128ELi64ELi128ELi4ELb0ELb0EN7cutlass6half_tE19Flash_kernel_traitsILi128ELi64ELi128ELi4ES3_EELi4ELi4ELb1EEEvNS_16Flash_fwd_paramsE --------------------------
	.section	.nv.constant0._ZN5flash32flash_fwd_splitkv_combine_kernelI23Flash_fwd_kernel_traitsILi128ELi64ELi128ELi4ELb0ELb0EN7cutlass6half_tE19Flash_kernel_traitsILi128ELi64ELi128ELi4ES3_EELi4ELi4ELb1EEEvNS_16Flash_fwd_paramsE,"a",@progbits
	.sectionflags	@""
	.align	4
.nv.constant0._ZN5flash32flash_fwd_splitkv_combine_kernelI23Flash_fwd_kernel_traitsILi128ELi64ELi128ELi4ELb0ELb0EN7cutlass6half_tE19Flash_kernel_traitsILi128ELi64ELi128ELi4ES3_EELi4ELi4ELb1EEEvNS_16Flash_fwd_paramsE:
	.zero		816


//--------------------- .nv.constant0._ZN5flash32flash_fwd_splitkv_combine_kernelI23Flash_fwd_kernel_traitsILi128ELi64ELi128ELi4ELb0ELb0EN7cutlass6half_tE19Flash_kernel_traitsILi128ELi64ELi128ELi4ES3_EELi4ELi3ELb1EEEvNS_16Flash_fwd_paramsE --------------------------
	.section	.nv.constant0._ZN5flash32flash_fwd_splitkv_combine_kernelI23Flash_fwd_kernel_traitsILi128ELi64ELi128ELi4ELb0ELb0EN7cutlass6half_tE19Flash_kernel_traitsILi128ELi64ELi128ELi4ES3_EELi4ELi3ELb1EEEvNS_16Flash_fwd_paramsE,"a",@progbits
	.sectionflags	@""
	.align	4
.nv.constant0._ZN5flash32flash_fwd_splitkv_combine_kernelI23Flash_fwd_kernel_traitsILi128ELi64ELi128ELi4ELb0ELb0EN7cutlass6half_tE19Flash_kernel_traitsILi128ELi64ELi128ELi4ES3_EELi4ELi3ELb1EEEvNS_16Flash_fwd_paramsE:
	.zero		816


//--------------------- .nv.constant0._ZN5flash32flash_fwd_splitkv_combine_kernelI23Flash_fwd_kernel_traitsILi128ELi64ELi128ELi4ELb0ELb0EN7cutlass6half_tE19Flash_kernel_traitsILi128ELi64ELi128ELi4ES3_EELi4ELi2ELb1EEEvNS_16Flash_fwd_paramsE --------------------------
	.section	.nv.constant0._ZN5flash32flash_fwd_splitkv_combine_kernelI23Flash_fwd_kernel_traitsILi128ELi64ELi128ELi4ELb0ELb0EN7cutlass6half_tE19Flash_kernel_traitsILi128ELi64ELi128ELi4ES3_EELi4ELi2ELb1EEEvNS_16Flash_fwd_paramsE,"a",@progbits
	.sectionflags	@""
	.align	4
.nv.constant0._ZN5flash32flash_fwd_splitkv_combine_kernelI23Flash_fwd_kernel_traitsILi128ELi64ELi128ELi4ELb0ELb0EN7cutlass6half_tE19Flash_kernel_traitsILi128ELi64ELi128ELi4ES3_EELi4ELi2ELb1EEEvNS_16Flash_fwd_paramsE:
	.zero		816


//--------------------- .nv.constant0._ZN5flash32flash_fwd_splitkv_combine_kernelI23Flash_fwd_kernel_traitsILi128ELi64ELi128ELi4ELb0ELb0EN7cutlass6half_tE19Flash_kernel_traitsILi128ELi64ELi128ELi4ES3_EELi4ELi1ELb1EEEvNS_16Flash_fwd_paramsE --------------------------
	.section	.nv.constant0._ZN5flash32flash_fwd_splitkv_combine_kernelI23Flash_fwd_kernel_traitsILi128ELi64ELi128ELi4ELb0ELb0EN7cutlass6half_tE19Flash_kernel_traitsILi128ELi64ELi128ELi4ES3_EELi4ELi1ELb1EEEvNS_16Flash_fwd_paramsE,"a",@progbits
	.sectionflags	@""
	.align	4
.nv.constant0._ZN5flash32flash_fwd_splitkv_combine_kernelI23Flash_fwd_kernel_traitsILi128ELi64ELi128ELi4ELb0ELb0EN7cutlass6half_tE19Flash_kernel_traitsILi128ELi64ELi128ELi4ES3_EELi4ELi1ELb1EEEvNS_16Flash_fwd_paramsE:
	.zero		816


//--------------------- .nv.constant0._ZN5flash24flash_fwd_splitkv_kernelI23Flash_fwd_kernel_traitsILi128ELi64ELi128ELi4ELb0ELb0EN7cutlass6half_tE19Flash_kernel_traitsILi128ELi64ELi128ELi4ES3_EELb1ELb0ELb0ELb0ELb0ELb0ELb0ELb0EEEvNS_16Flash_fwd_paramsE --------------------------
	.section	.nv.constant0._ZN5flash24flash_fwd_splitkv_kernelI23Flash_fwd_kernel_traitsILi128ELi64ELi128ELi4ELb0ELb0EN7cutlass6half_tE19Flash_kernel_traitsILi128ELi64ELi128ELi4ES3_EELb1ELb0ELb0ELb0ELb0ELb0ELb0ELb0EEEvNS_16Flash_fwd_paramsE,"a",@progbits
	.sectionflags	@""
	.align	4
.nv.constant0._ZN5flash24flash_fwd_splitkv_kernelI23Flash_fwd_kernel_traitsILi128ELi64ELi128ELi4ELb0ELb0EN7cutlass6half_tE19Flash_kernel_traitsILi128ELi64ELi128ELi4ES3_EELb1ELb0ELb0ELb0ELb0ELb0ELb0ELb0EEEvNS_16Flash_fwd_paramsE:
	.zero		816


//--------------------- .nv.constant0._ZN5flash24flash_fwd_splitkv_kernelI23Flash_fwd_kernel_traitsILi128ELi64ELi128ELi4ELb0ELb0EN7cutlass6half_tE19Flash_kernel_traitsILi128ELi64ELi128ELi4ES3_EELb1ELb0ELb0ELb0ELb0ELb1ELb0ELb0EEEvNS_16Flash_fwd_paramsE --------------------------
	.section	.nv.constant0._ZN5flash24flash_fwd_splitkv_kernelI23Flash_fwd_kernel_traitsILi128ELi64ELi128ELi4ELb0ELb0EN7cutlass6half_tE19Flash_kernel_traitsILi128ELi64ELi128ELi4ES3_EELb1ELb0ELb0ELb0ELb0ELb1ELb0ELb0EEEvNS_16Flash_fwd_paramsE,"a",@progbits
	.sectionflags	@""
	.align	4
.nv.constant0._ZN5flash24flash_fwd_splitkv_kernelI23Flash_fwd_kernel_traitsILi128ELi64ELi128ELi4ELb0ELb0EN7cutlass6half_tE19Flash_kernel_traitsILi128ELi64ELi128ELi4ES3_EELb1ELb0ELb0ELb0ELb0ELb1ELb0ELb0EEEvNS_16Flash_fwd_paramsE:
	.zero		816


//--------------------- .nv.constant0._ZN5flash24flash_fwd_splitkv_kernelI23Flash_fwd_kernel_traitsILi128ELi64ELi128ELi4ELb0ELb0EN7cutlass6half_tE19Flash_kernel_traitsILi128ELi64ELi128ELi4ES3_EELb1ELb0ELb0ELb0ELb0ELb0ELb0ELb1EEEvNS_16Flash_fwd_paramsE --------------------------
	.section	.nv.constant0._ZN5flash24flash_fwd_splitkv_kernelI23Flash_fwd_kernel_traitsILi128ELi64ELi128ELi4ELb0ELb0EN7cutlass6half_tE19Flash_kernel_traitsILi128ELi64ELi128ELi4ES3_EELb1ELb0ELb0ELb0ELb0ELb0ELb0ELb1EEEvNS_16Flash_fwd_paramsE,"a",@progbits
	.sectionflags	@""
	.align	4
.nv.constant0._ZN5flash24flash_fwd_splitkv_kernelI23Flash_fwd_kernel_traitsILi128ELi64ELi128ELi4ELb0ELb0EN7cutlass6half_tE19Flash_kernel_traitsILi128ELi64ELi128ELi4ES3_EELb1ELb0ELb0ELb0ELb0ELb0ELb0ELb1EEEvNS_16Flash_fwd_paramsE:
	.zero		816


//--------------------- .nv.constant0._ZN5flash24flash_fwd_splitkv_kernelI23Flash_fwd_kernel_traitsILi128ELi64ELi128ELi4ELb0ELb0EN7cutlass6half_tE19Flash_kernel_traitsILi128ELi64ELi128ELi4ES3_EELb1ELb0ELb0ELb0ELb0ELb1ELb0ELb1EEEvNS_16Flash_fwd_paramsE --------------------------
	.section	.nv.constant0._ZN5flash24flash_fwd_splitkv_kernelI23Flash_fwd_kernel_traitsILi128ELi64ELi128ELi4ELb0ELb0EN7cutlass6half_tE19Flash_kernel_traitsILi128ELi64ELi128ELi4ES3_EELb1ELb0ELb0ELb0ELb0ELb1ELb0ELb1EEEvNS_16Flash_fwd_paramsE,"a",@progbits
	.sectionflags	@""
	.align	4
.nv.constant0._ZN5flash24flash_fwd_splitkv_kernelI23Flash_fwd_kernel_traitsILi128ELi64ELi128ELi4ELb0ELb0EN7cutlass6half_tE19Flash_kernel_traitsILi128ELi64ELi128ELi4ES3_EELb1ELb0ELb0ELb0ELb0ELb1ELb0ELb1EEEvNS_16Flash_fwd_paramsE:
	.zero		816


//--------------------- .nv.constant0._ZN5flash24flash_fwd_splitkv_kernelI23Flash_fwd_kernel_traitsILi128ELi64ELi128ELi4ELb0ELb0EN7cutlass6half_tE19Flash_kernel_traitsILi128ELi64ELi128ELi4ES3_EELb1ELb0ELb0ELb0ELb0ELb0ELb1ELb0EEEvNS_16Flash_fwd_paramsE --------------------------
	.section	.nv.constant0._ZN5flash24flash_fwd_splitkv_kernelI23Flash_fwd_kernel_traitsILi128ELi64ELi128ELi4ELb0ELb0EN7cutlass6half_tE19Flash_kernel_traitsILi128ELi64ELi128ELi4ES3_EELb1ELb0ELb0ELb0ELb0ELb0ELb1ELb0EEEvNS_16Flash_fwd_paramsE,"a",@progbits
	.sectionflags	@""
	.align	4
.nv.constant0._ZN5flash24flash_fwd_splitkv_kernelI23Flash_fwd_kernel_traitsILi128ELi64ELi128ELi4ELb0ELb0EN7cutlass6half_tE19Flash_kernel_traitsILi128ELi64ELi128ELi4ES3_EELb1ELb0ELb0ELb0ELb0ELb0ELb1ELb0EEEvNS_16Flash_fwd_paramsE:
	.zero		816


//--------------------- .nv.constant0._ZN5flash24flash_fwd_splitkv_kernelI23Flash_fwd_kernel_traitsILi128ELi64ELi128ELi4ELb0ELb0EN7cutlass6half_tE19Flash_kernel_traitsILi128ELi64ELi128ELi4ES3_EELb1ELb0ELb0ELb0ELb0ELb1ELb1ELb0EEEvNS_16Flash_fwd_paramsE --------------------------
	.section	.nv.constant0._ZN5flash24flash_fwd_splitkv_kernelI23Flash_fwd_kernel_traitsILi128ELi64ELi128ELi4ELb0ELb0EN7cutlass6half_tE19Flash_kernel_traitsILi128ELi64ELi128ELi4ES3_EELb1ELb0ELb0ELb0ELb0ELb1ELb1ELb0EEEvNS_16Flash_fwd_paramsE,"a",@progbits
	.sectionflags	@""
	.align	4
.nv.constant0._ZN5flash24flash_fwd_splitkv_kernelI23Flash_fwd_kernel_traitsILi128ELi64ELi128ELi4ELb0ELb0EN7cutlass6half_tE19Flash_kernel_traitsILi128ELi64ELi128ELi4ES3_EELb1ELb0ELb0ELb0ELb0ELb1ELb1ELb0EEEvNS_16Flash_fwd_paramsE:
	.zero		816


//--------------------- .nv.constant0._ZN5flash24flash_fwd_splitkv_kernelI23Flash_fwd_kernel_traitsILi128ELi64ELi128ELi4ELb0ELb0EN7cutlass6half_tE19Flash_kernel_traitsILi128ELi64ELi128ELi4ES3_EELb1ELb0ELb0ELb0ELb0ELb0ELb1ELb1EEEvNS_16Flash_fwd_paramsE --------------------------
	.section	.nv.constant0._ZN5flash24flash_fwd_splitkv_kernelI23Flash_fwd_kernel_traitsILi128ELi64ELi128ELi4ELb0ELb0EN7cutlass6half_tE19Flash_kernel_traitsILi128ELi64ELi128ELi4ES3_EELb1ELb0ELb0ELb0ELb0ELb0ELb1ELb1EEEvNS_16Flash_fwd_paramsE,"a",@progbits
	.sectionflags	@""
	.align	4
.nv.constant0._ZN5flash24flash_fwd_splitkv_kernelI23Flash_fwd_kernel_traitsILi128ELi64ELi128ELi4ELb0ELb0EN7cutlass6half_tE19Flash_kernel_traitsILi128ELi64ELi128ELi4ES3_EELb1ELb0ELb0ELb0ELb0ELb0ELb1ELb1EEEvNS_16Flash_fwd_paramsE:
	.zero		816


//--------------------- .nv.constant0._ZN5flash24flash_fwd_splitkv_kernelI23Flash_fwd_kernel_traitsILi128ELi64ELi128ELi4ELb0ELb0EN7cutlass6half_tE19Flash_kernel_traitsILi128ELi64ELi128ELi4ES3_EELb1ELb0ELb0ELb0ELb0ELb1ELb1ELb1EEEvNS_16Flash_fwd_paramsE --------------------------
	.section	.nv.constant0._ZN5flash24flash_fwd_splitkv_kernelI23Flash_fwd_kernel_traitsILi128ELi64ELi128ELi4ELb0ELb0EN7cutlass6half_tE19Flash_kernel_traitsILi128ELi64ELi128ELi4ES3_EELb1ELb0ELb0ELb0ELb0ELb1ELb1ELb1EEEvNS_16Flash_fwd_paramsE,"a",@progbits
	.sectionflags	@""
	.align	4
.nv.constant0._ZN5flash24flash_fwd_splitkv_kernelI23Flash_fwd_kernel_traitsILi128ELi64ELi128ELi4ELb0ELb0EN7cutlass6half_tE19Flash_kernel_traitsILi128ELi64ELi128ELi4ES3_EELb1ELb0ELb0ELb0ELb0ELb1ELb1ELb1EEEvNS_16Flash_fwd_paramsE:
	.zero		816


//--------------------- .nv.constant0._ZN5flash24flash_fwd_splitkv_kernelI23Flash_fwd_kernel_traitsILi128ELi64ELi128ELi4ELb0ELb0EN7cutlass6half_tE19Flash_kernel_traitsILi128ELi64ELi128ELi4ES3_EELb1ELb0ELb0ELb1ELb1ELb0ELb0ELb0EEEvNS_16Flash_fwd_paramsE --------------------------
	.section	.nv.constant0._ZN5flash24flash_fwd_splitkv_kernelI23Flash_fwd_kernel_traitsILi128ELi64ELi128ELi4ELb0ELb0EN7cutlass6half_tE19Flash_kernel_traitsILi128ELi64ELi128ELi4ES3_EELb1ELb0ELb0ELb1ELb1ELb0ELb0ELb0EEEvNS_16Flash_fwd_paramsE,"a",@progbits
	.sectionflags	@""
	.align	4
.nv.constant0._ZN5flash24flash_fwd_splitkv_kernelI23Flash_fwd_kernel_traitsILi128ELi64ELi128ELi4ELb0ELb0EN7cutlass6half_tE19Flash_kernel_traitsILi128ELi64ELi128ELi4ES3_EELb1ELb0ELb0ELb1ELb1ELb0ELb0ELb0EEEvNS_16Flash_fwd_paramsE:
	.zero		816


//--------------------- .nv.constant0._ZN5flash24flash_fwd_splitkv_kernelI23Flash_fwd_kernel_traitsILi128ELi64ELi128ELi4ELb0ELb0EN7cutlass6half_tE19Flash_kernel_traitsILi128ELi64ELi128ELi4ES3_EELb1ELb0ELb0ELb1ELb1ELb1ELb0ELb0EEEvNS_16Flash_fwd_paramsE --------------------------
	.section	.nv.constant0._ZN5flash24flash_fwd_splitkv_kernelI23Flash_fwd_kernel_traitsILi128ELi64ELi128ELi4ELb0ELb0EN7cutlass6half_tE19Flash_kernel_traitsILi128ELi64ELi128ELi4ES3_EELb1ELb0ELb0ELb1ELb1ELb1ELb0ELb0EEEvNS_16Flash_fwd_paramsE,"a",@progbits
	.sectionflags	@""
	.align	4
.nv.constant0._ZN5flash24flash_fwd_splitkv_kernelI23Flash_fwd_kernel_traitsILi128ELi64ELi128ELi4ELb0ELb0EN7cutlass6half_tE19Flash_kernel_traitsILi128ELi64ELi128ELi4ES3_EELb1ELb0ELb0ELb1ELb1ELb1ELb0ELb0EEEvNS_16Flash_fwd_paramsE:
	.zero		816


//--------------------- .nv.constant0._ZN5flash24flash_fwd_splitkv_kernelI23Flash_fwd_kernel_traitsILi128ELi64ELi128ELi4ELb0ELb0EN7cutlass6half_tE19Flash_kernel_traitsILi128ELi64ELi128ELi4ES3_EELb1ELb0ELb0ELb1ELb1ELb0ELb1ELb0EEEvNS_16Flash_fwd_paramsE --------------------------
	.section	.nv.constant0._ZN5flash24flash_fwd_splitkv_kernelI23Flash_fwd_kernel_traitsILi128ELi64ELi128ELi4ELb0ELb0EN7cutlass6half_tE19Flash_kernel_traitsILi128ELi64ELi128ELi4ES3_EELb1ELb0ELb0ELb1ELb1ELb0ELb1ELb0EEEvNS_16Flash_fwd_paramsE,"a",@progbits
	.sectionflags	@""
	.align	4
.nv.constant0._ZN5flash24flash_fwd_splitkv_kernelI23Flash_fwd_kernel_traitsILi128ELi64ELi128ELi4ELb0ELb0EN7cutlass6half_tE19Flash_kernel_traitsILi128ELi64ELi128ELi4ES3_EELb1ELb0ELb0ELb1ELb1ELb0ELb1ELb0EEEvNS_16Flash_fwd_paramsE:
	.zero		816


//--------------------- .nv.constant0._ZN5flash24flash_fwd_splitkv_kernelI23Flash_fwd_kernel_traitsILi128ELi64ELi128ELi4ELb0ELb0EN7cutlass6half_tE19Flash_kernel_traitsILi128ELi64ELi128ELi4ES3_EELb1ELb0ELb0ELb1ELb1ELb1ELb1ELb0EEEvNS_16Flash_fwd_paramsE --------------------------
	.section	.nv.constant0._ZN5flash24flash_fwd_splitkv_kernelI23Flash_fwd_kernel_traitsILi128ELi64ELi128ELi4ELb0ELb0EN7cutlass6half_tE19Flash_kernel_traitsILi128ELi64ELi128ELi4ES3_EELb1ELb0ELb0ELb1ELb1ELb1ELb1ELb0EEEvNS_16Flash_fwd_paramsE,"a",@progbits
	.sectionflags	@""
	.align	4
.nv.constant0._ZN5flash24flash_fwd_splitkv_kernelI23Flash_fwd_kernel_traitsILi128ELi64ELi128ELi4ELb0ELb0EN7cutlass6half_tE19Flash_kernel_traitsILi128ELi64ELi128ELi4ES3_EELb1ELb0ELb0ELb1ELb1ELb1ELb1ELb0EEEvNS_16Flash_fwd_paramsE:
	.zero		816


//--------------------- .nv.constant0._ZN5flash24flash_fwd_splitkv_kernelI23Flash_fwd_kernel_traitsILi128ELi64ELi128ELi4ELb0ELb0EN7cutlass6half_tE19Flash_kernel_traitsILi128ELi64ELi128ELi4ES3_EELb1ELb0ELb0ELb0ELb1ELb0ELb0ELb0EEEvNS_16Flash_fwd_paramsE --------------------------
	.section	.nv.constant0._ZN5flash24flash_fwd_splitkv_kernelI23Flash_fwd_kernel_traitsILi128ELi64ELi128ELi4ELb0ELb0EN7cutlass6half_tE19Flash_kernel_traitsILi128ELi64ELi128ELi4ES3_EELb1ELb0ELb0ELb0ELb1ELb0ELb0ELb0EEEvNS_16Flash_fwd_paramsE,"a",@progbits
	.sectionflags	@""
	.align	4
.nv.constant0._ZN5flash24flash_fwd_splitkv_kernelI23Flash_fwd_kernel_traitsILi128ELi64ELi128ELi4ELb0ELb0EN7cutlass6half_tE19Flash_kernel_traitsILi128ELi64ELi128ELi4ES3_EELb1ELb0ELb0ELb0ELb1ELb0ELb0ELb0EEEvNS_16Flash_fwd_paramsE:
	.zero		816


//--------------------- .nv.constant0._ZN5flash24flash_fwd_splitkv_kernelI23Flash_fwd_kernel_traitsILi128ELi64ELi128ELi4ELb0ELb0EN7cutlass6half_tE19Flash_kernel_traitsILi128ELi64ELi128ELi4ES3_EELb1ELb0ELb0ELb0ELb1ELb1ELb0ELb0EEEvNS_16Flash_fwd_paramsE --------------------------
	.section	.nv.constant0._ZN5flash24flash_fwd_splitkv_kernelI23Flash_fwd_kernel_traitsILi128ELi64ELi128ELi4ELb0ELb0EN7cutlass6half_tE19Flash_kernel_traitsILi128ELi64ELi128ELi4ES3_EELb1ELb0ELb0ELb0ELb1ELb1ELb0ELb0EEEvNS_16Flash_fwd_paramsE,"a",@progbits
	.sectionflags	@""
	.align	4
.nv.constant0._ZN5flash24flash_fwd_splitkv_kernelI23Flash_fwd_kernel_traitsILi128ELi64ELi128ELi4ELb0ELb0EN7cutlass6half_tE19Flash_kernel_traitsILi128ELi64ELi128ELi4ES3_EELb1ELb0ELb0ELb0ELb1ELb1ELb0ELb0EEEvNS_16Flash_fwd_paramsE:
	.zero		816


//--------------------- .nv.constant0._ZN5flash24flash_fwd_splitkv_kernelI23Flash_fwd_kernel_traitsILi128ELi64ELi128ELi4ELb0ELb0EN7cutlass6half_tE19Flash_kernel_traitsILi128ELi64ELi128ELi4ES3_EELb1ELb0ELb1ELb0ELb0ELb0ELb0ELb0EEEvNS_16Flash_fwd_paramsE --------------------------
	.section	.nv.constant0._ZN5flash24flash_fwd_splitkv_kernelI23Flash_fwd_kernel_traitsILi128ELi64ELi128ELi4ELb0ELb0EN7cutlass6half_tE19Flash_kernel_traitsILi128ELi64ELi128ELi4ES3_EELb1ELb0ELb1ELb0ELb0ELb0ELb0ELb0EEEvNS_16Flash_fwd_paramsE,"a",@progbits
	.sectionflags	@""
	.align	4
.nv.constant0._ZN5flash24flash_fwd_splitkv_kernelI23Flash_fwd_kernel_traitsILi128ELi64ELi128ELi4ELb0ELb0EN7cutlass6half_tE19Flash_kernel_traitsILi128ELi64ELi128ELi4ES3_EELb1ELb0ELb1ELb0ELb0ELb0ELb0ELb0EEEvNS_16Flash_fwd_paramsE:
	.zero		816


//--------------------- .nv.constant0._ZN5flash24flash_fwd_splitkv_kernelI23Flash_fwd_kernel_traitsILi128ELi64ELi128ELi4ELb0ELb0EN7cutlass6half_tE19Flash_kernel_traitsILi128ELi64ELi128ELi4ES3_EELb1ELb0ELb1ELb0ELb0ELb1ELb0ELb0EEEvNS_16Flash_fwd_paramsE --------------------------
	.section	.nv.constant0._ZN5flash24flash_fwd_splitkv_kernelI23Flash_fwd_kernel_traitsILi128ELi64ELi128ELi4ELb0ELb0EN7cutlass6half_tE19Flash_kernel_traitsILi128ELi64ELi128ELi4ES3_EELb1ELb0ELb1ELb0ELb0ELb1ELb0ELb0EEEvNS_16Flash_fwd_paramsE,"a",@progbits
	.sectionflags	@""
	.align	4
.nv.constant0._ZN5flash24flash_fwd_splitkv_kernelI23Flash_fwd_kernel_traitsILi128ELi64ELi128ELi4ELb0ELb0EN7cutlass6half_tE19Flash_kernel_traitsILi128ELi64ELi128ELi4ES3_EELb1ELb0ELb1ELb0ELb0ELb1ELb0ELb0EEEvNS_16Flash_fwd_paramsE:
	.zero		816


//--------------------- .nv.constant0._ZN5flash24flash_fwd_splitkv_kernelI23Flash_fwd_kernel_traitsILi128ELi64ELi128ELi4ELb0ELb0EN7cutlass6half_tE19Flash_kernel_traitsILi128ELi64ELi128ELi4ES3_EELb1ELb0ELb0ELb0ELb1ELb0ELb0ELb1EEEvNS_16Flash_fwd_paramsE --------------------------
	.section	.nv.constant0._ZN5flash24flash_fwd_splitkv_kernelI23Flash_fwd_kernel_traitsILi128ELi64ELi128ELi4ELb0ELb0EN7cutlass6half_tE19Flash_kernel_traitsILi128ELi64ELi128ELi4ES3_EELb1ELb0ELb0ELb0ELb1ELb0ELb0ELb1EEEvNS_16Flash_fwd_paramsE,"a",@progbits
	.sectionflags	@""
	.align	4
.nv.constant0._ZN5flash24flash_fwd_splitkv_kernelI23Flash_fwd_kernel_traitsILi128ELi64ELi128ELi4ELb0ELb0EN7cutlass6half_tE19Flash_kernel_traitsILi128ELi64ELi128ELi4ES3_EELb1ELb0ELb0ELb0ELb1ELb0ELb0ELb1EEEvNS_16Flash_fwd_paramsE:
	.zero		816


//--------------------- .nv.constant0._ZN5flash24flash_fwd_splitkv_kernelI23Flash_fwd_kernel_traitsILi128ELi64ELi128ELi4ELb0ELb0EN7cutlass6half_tE19Flash_kernel_traitsILi128ELi64ELi128ELi4ES3_EELb1ELb0ELb0ELb0ELb1ELb1ELb0ELb1EEEvNS_16Flash_fwd_paramsE --------------------------
	.section	.nv.constant0._ZN5flash24flash_fwd_splitkv_kernelI23Flash_fwd_kernel_traitsILi128ELi64ELi128ELi4ELb0ELb0EN7cutlass6half_tE19Flash_kernel_traitsILi128ELi64ELi128ELi4ES3_EELb1ELb0ELb0ELb0ELb1ELb1ELb0ELb1EEEvNS_16Flash_fwd_paramsE,"a",@progbits
	.sectionflags	@""
	.align	4
.nv.constant0._ZN5flash24flash_fwd_splitkv_kernelI23Flash_fwd_kernel_traitsILi128ELi64ELi128ELi4ELb0ELb0EN7cutlass6half_tE19Flash_kernel_traitsILi128ELi64ELi128ELi4ES3_EELb1ELb0ELb0ELb0ELb1ELb1ELb0ELb1EEEvNS_16Flash_fwd_paramsE:
	.zero		816


//--------------------- .nv.constant0._ZN5flash24flash_fwd_splitkv_kernelI23Flash_fwd_kernel_traitsILi128ELi64ELi128ELi4ELb0ELb0EN7cutlass6half_tE19Flash_kernel_traitsILi128ELi64ELi128ELi4ES3_EELb1ELb0ELb1ELb0ELb0ELb0ELb0ELb1EEEvNS_16Flash_fwd_paramsE --------------------------
	.section	.nv.constant0._ZN5flash24flash_fwd_splitkv_kernelI23Flash_fwd_kernel_traitsILi128ELi64ELi128ELi4ELb0ELb0EN7cutlass6half_tE19Flash_kernel_traitsILi128ELi64ELi128ELi4ES3_EELb1ELb0ELb1ELb0ELb0ELb0ELb0ELb1EEEvNS_16Flash_fwd_paramsE,"a",@progbits
	.sectionflags	@""
	.align	4
.nv.constant0._ZN5flash24flash_fwd_splitkv_kernelI23Flash_fwd_kernel_traitsILi128ELi64ELi128ELi4ELb0ELb0EN7cutlass6half_tE19Flash_kernel_traitsILi128ELi64ELi128ELi4ES3_EELb1ELb0ELb1ELb0ELb0ELb0ELb0ELb1EEEvNS_16Flash_fwd_paramsE:
	.zero		816


//--------------------- .nv.constant0._ZN5flash24flash_fwd_splitkv_kernelI23Flash_fwd_kernel_traitsILi128ELi64ELi128ELi4ELb0ELb0EN7cutlass6half_tE19Flash_kernel_traitsILi128ELi64ELi128ELi4ES3_EELb1ELb0ELb1ELb0ELb0ELb1ELb0ELb1EEEvNS_16Flash_fwd_paramsE --------------------------
	.section	.nv.constant0._ZN5flash24flash_fwd_splitkv_kernelI23Flash_fwd_kernel_traitsILi128ELi64ELi128ELi4ELb0ELb0EN7cutlass6half_tE19Flash_kernel_traitsILi128ELi64ELi128ELi4ES3_EELb1ELb0ELb1ELb0ELb0ELb1ELb0ELb1EEEvNS_16Flash_fwd_paramsE,"a",@progbits
	.sectionflags	@""
	.align	4
.nv.constant0._ZN5flash24flash_fwd_splitkv_kernelI23Flash_fwd_kernel_traitsILi128ELi64ELi128ELi4ELb0ELb0EN7cutlass6half_tE19Flash_kernel_traitsILi128ELi64ELi128ELi4ES3_EELb1ELb0ELb1ELb0ELb0ELb1ELb0ELb1EEEvNS_16Flash_fwd_paramsE:
	.zero		816


//--------------------- .nv.constant0._ZN5flash24flash_fwd_splitkv_kernelI23Flash_fwd_kernel_traitsILi128ELi64ELi128ELi4ELb0ELb0EN7cutlass6half_tE19Flash_kernel_traitsILi128ELi64ELi128ELi4ES3_EELb1ELb0ELb0ELb0ELb1ELb0ELb1ELb0EEEvNS_16Flash_fwd_paramsE --------------------------
	.section	.nv.constant0._ZN5flash24flash_fwd_splitkv_kernelI23Flash_fwd_kernel_traitsILi128ELi64ELi128ELi4ELb0ELb0EN7cutlass6half_tE19Flash_kernel_traitsILi128ELi64ELi128ELi4ES3_EELb1ELb0ELb0ELb0ELb1ELb0ELb1ELb0EEEvNS_16Flash_fwd_paramsE,"a",@progbits
	.sectionflags	@""
	.align	4
.nv.constant0._ZN5flash24flash_fwd_splitkv_kernelI23Flash_fwd_kernel_traitsILi128ELi64ELi128ELi4ELb0ELb0EN7cutlass6half_tE19Flash_kernel_traitsILi128ELi64ELi128ELi4ES3_EELb1ELb0ELb0ELb0ELb1ELb0ELb1ELb0EEEvNS_16Flash_fwd_paramsE:
	.zero		816


//--------------------- .nv.constant0._ZN5flash24flash_fwd_splitkv_kernelI23Flash_fwd_kernel_traitsILi128ELi64ELi128ELi4ELb0ELb0EN7cutlass6half_tE19Flash_kernel_traitsILi128ELi64ELi128ELi4ES3_EELb1ELb0ELb0ELb0ELb1ELb1ELb1ELb0EEEvNS_16Flash_fwd_paramsE --------------------------
	.section	.nv.constant0._ZN5flash24flash_fwd_splitkv_kernelI23Flash_fwd_kernel_traitsILi128ELi64ELi128ELi4ELb0ELb0EN7cutlass6half_tE19Flash_kernel_traitsILi128ELi64ELi128ELi4ES3_EELb1ELb0ELb0ELb0ELb1ELb1ELb1ELb0EEEvNS_16Flash_fwd_paramsE,"a",@progbits
	.sectionflags	@""
	.align	4
.nv.constant0._ZN5flash24flash_fwd_splitkv_kernelI23Flash_fwd_kernel_traitsILi128ELi64ELi128ELi4ELb0ELb0EN7cutlass6half_tE19Flash_kernel_traitsILi128ELi64ELi128ELi4ES3_EELb1ELb0ELb0ELb0ELb1ELb1ELb1ELb0EEEvNS_16Flash_fwd_paramsE:
	.zero		816


//--------------------- .nv.constant0._ZN5flash24flash_fwd_splitkv_kernelI23Flash_fwd_kernel_traitsILi128ELi64ELi128ELi4ELb0ELb0EN7cutlass6half_tE19Flash_kernel_traitsILi128ELi64ELi128ELi4ES3_EELb1ELb0ELb1ELb0ELb0ELb0ELb1ELb0EEEvNS_16Flash_fwd_paramsE --------------------------
	.section	.nv.constant0._ZN5flash24flash_fwd_splitkv_kernelI23Flash_fwd_kernel_traitsILi128ELi64ELi128ELi4ELb0ELb0EN7cutlass6half_tE19Flash_kernel_traitsILi128ELi64ELi128ELi4ES3_EELb1ELb0ELb1ELb0ELb0ELb0ELb1ELb0EEEvNS_16Flash_fwd_paramsE,"a",@progbits
	.sectionflags	@""
	.align	4
.nv.constant0._ZN5flash24flash_fwd_splitkv_kernelI23Flash_fwd_kernel_traitsILi128ELi64ELi128ELi4ELb0ELb0EN7cutlass6half_tE19Flash_kernel_traitsILi128ELi64ELi128ELi4ES3_EELb1ELb0ELb1ELb0ELb0ELb0ELb1ELb0EEEvNS_16Flash_fwd_paramsE:
	.zero		816


//--------------------- .nv.constant0._ZN5flash24flash_fwd_splitkv_kernelI23Flash_fwd_kernel_traitsILi128ELi64ELi128ELi4ELb0ELb0EN7cutlass6half_tE19Flash_kernel_traitsILi128ELi64ELi128ELi4ES3_EELb1ELb0ELb1ELb0ELb0ELb1ELb1ELb0EEEvNS_16Flash_fwd_paramsE --------------------------
	.section	.nv.constant0._ZN5flash24flash_fwd_splitkv_kernelI23Flash_fwd_kernel_traitsILi128ELi64ELi128ELi4ELb0ELb0EN7cutlass6half_tE19Flash_kernel_traitsILi128ELi64ELi128ELi4ES3_EELb1ELb0ELb1ELb0ELb0ELb1ELb1ELb0EEEvNS_16Flash_fwd_paramsE,"a",@progbits
	.sectionflags	@""
	.align	4
.nv.constant0._ZN5flash24flash_fwd_splitkv_kernelI23Flash_fwd_kernel_traitsILi128ELi64ELi128ELi4ELb0ELb0EN7cutlass6half_tE19Flash_kernel_traitsILi128ELi64ELi128ELi4ES3_EELb1ELb0ELb1ELb0ELb0ELb1ELb1ELb0EEEvNS_16Flash_fwd_paramsE:
	.zero		816


//--------------------- .nv.constant0._ZN5flash24flash_fwd_splitkv_kernelI23Flash_fwd_kernel_traitsILi128ELi64ELi128ELi4ELb0ELb0EN7cutlass6half_tE19Flash_kernel_traitsILi128ELi64ELi128ELi4ES3_EELb1ELb0ELb0ELb0ELb1ELb0ELb1ELb1EEEvNS_16Flash_fwd_paramsE --------------------------
	.section	.nv.constant0._ZN5flash24flash_fwd_splitkv_kernelI23Flash_fwd_kernel_traitsILi128ELi64ELi128ELi4ELb0ELb0EN7cutlass6half_tE19Flash_kernel_traitsILi128ELi64ELi128ELi4ES3_EELb1ELb0ELb0ELb0ELb1ELb0ELb1ELb1EEEvNS_16Flash_fwd_paramsE,"a",@progbits
	.sectionflags	@""
	.align	4
.nv.constant0._ZN5flash24flash_fwd_splitkv_kernelI23Flash_fwd_kernel_traitsILi128ELi64ELi128ELi4ELb0ELb0EN7cutlass6half_tE19Flash_kernel_traitsILi128ELi64ELi128ELi4ES3_EELb1ELb0ELb0ELb0ELb1ELb0ELb1ELb1EEEvNS_16Flash_fwd_paramsE:
	.zero		816


//--------------------- .nv.constant0._ZN5flash24flash_fwd_splitkv_kernelI23Flash_fwd_kernel_traitsILi128ELi64ELi128ELi4ELb0ELb0EN7cutlass6half_tE19Flash_kernel_traitsILi128ELi64ELi128ELi4ES3_EELb1ELb0ELb0ELb0ELb1ELb1ELb1ELb1EEEvNS_16Flash_fwd_paramsE --------------------------
	.section	.nv.constant0._ZN5flash24flash_fwd_splitkv_kernelI23Flash_fwd_kernel_traitsILi128ELi64ELi128ELi4ELb0ELb0EN7cutlass6half_tE19Flash_kernel_traitsILi128ELi64ELi128ELi4ES3_EELb1ELb0ELb0ELb0ELb1ELb1ELb1ELb1EEEvNS_16Flash_fwd_paramsE,"a",@progbits
	.sectionflags	@""
	.align	4
.nv.constant0._ZN5flash24flash_fwd_splitkv_kernelI23Flash_fwd_kernel_traitsILi128ELi64ELi128ELi4ELb0ELb0EN7cutlass6half_tE19Flash_kernel_traitsILi128ELi64ELi128ELi4ES3_EELb1ELb0ELb0ELb0ELb1ELb1ELb1ELb1EEEvNS_16Flash_fwd_paramsE:
	.zero		816


//--------------------- .nv.constant0._ZN5flash24flash_fwd_splitkv_kernelI23Flash_fwd_kernel_traitsILi128ELi64ELi128ELi4ELb0ELb0EN7cutlass6half_tE19Flash_kernel_traitsILi128ELi64ELi128ELi4ES3_EELb1ELb0ELb1ELb0ELb0ELb0ELb1ELb1EEEvNS_16Flash_fwd_paramsE --------------------------
	.section	.nv.constant0._ZN5flash24flash_fwd_splitkv_kernelI23Flash_fwd_kernel_traitsILi128ELi64ELi128ELi4ELb0ELb0EN7cutlass6half_tE19Flash_kernel_traitsILi128ELi64ELi128ELi4ES3_EELb1ELb0ELb1ELb0ELb0ELb0ELb1ELb1EEEvNS_16Flash_fwd_paramsE,"a",@progbits
	.sectionflags	@""
	.align	4
.nv.constant0._ZN5flash24flash_fwd_splitkv_kernelI23Flash_fwd_kernel_traitsILi128ELi64ELi128ELi4ELb0ELb0EN7cutlass6half_tE19Flash_kernel_traitsILi128ELi64ELi128ELi4ES3_EELb1ELb0ELb1ELb0ELb0ELb0ELb1ELb1EEEvNS_16Flash_fwd_paramsE:
	.zero		816


//--------------------- .nv.constant0._ZN5flash24flash_fwd_splitkv_kernelI23Flash_fwd_kernel_traitsILi128ELi64ELi128ELi4ELb0ELb0EN7cutlass6half_tE19Flash_kernel_traitsILi128ELi64ELi128ELi4ES3_EELb1ELb0ELb1ELb0ELb0ELb1ELb1ELb1EEEvNS_16Flash_fwd_paramsE --------------------------
	.section	.nv.constant0._ZN5flash24flash_fwd_splitkv_kernelI23Flash_fwd_kernel_traitsILi128ELi64ELi128ELi4ELb0ELb0EN7cutlass6half_tE19Flash_kernel_traitsILi128ELi64ELi128ELi4ES3_EELb1ELb0ELb1ELb0ELb0ELb1ELb1ELb1EEEvNS_16Flash_fwd_paramsE,"a",@progbits
	.sectionflags	@""
	.align	4
.nv.constant0._ZN5flash24flash_fwd_splitkv_kernelI23Flash_fwd_kernel_traitsILi128ELi64ELi128ELi4ELb0ELb0EN7cutlass6half_tE19Flash_kernel_traitsILi128ELi64ELi128ELi4ES3_EELb1ELb0ELb1ELb0ELb0ELb1ELb1ELb1EEEvNS_16Flash_fwd_paramsE:
	.zero		816


//--------------------- .nv.constant0._ZN5flash32flash_fwd_splitkv_combine_kernelI23Flash_fwd_kernel_traitsILi128ELi64ELi64ELi4ELb0ELb0EN7cutlass6half_tE19Flash_kernel_traitsILi128ELi64ELi64ELi4ES3_EELi4ELi7ELb0EEEvNS_16Flash_fwd_paramsE --------------------------
	.section	.nv.constant0._ZN5flash32flash_fwd_splitkv_combine_kernelI23Flash_fwd_kernel_traitsILi128ELi64ELi64ELi4ELb0ELb0EN7cutlass6half_tE19Flash_kernel_traitsILi128ELi64ELi64ELi4ES3_EELi4ELi7ELb0EEEvNS_16Flash_fwd_paramsE,"a",@progbits
	.sectionflags	@""
	.align	4
.nv.constant0._ZN5flash32flash_fwd_splitkv_combine_kernelI23Flash_fwd_kernel_traitsILi128ELi64ELi64ELi4ELb0ELb0EN7cutlass6half_tE19Flash_kernel_traitsILi128ELi64ELi64ELi4ES3_EELi4ELi7ELb0EEEvNS_16Flash_fwd_paramsE:
	.zero		816


//--------------------- .nv.constant0._ZN5flash32flash_fwd_splitkv_combine_kernelI23Flash_fwd_kernel_traitsILi128ELi64ELi64ELi4ELb0ELb0EN7cutlass6half_tE19Flash_kernel_traitsILi128ELi64ELi64ELi4ES3_EELi4ELi6ELb0EEEvNS_16Flash_fwd_paramsE --------------------------
	.section	.nv.constant0._ZN5flash32flash_fwd_splitkv_combine_kernelI23Flash_fwd_kernel_traitsILi128ELi64ELi64ELi4ELb0ELb0EN7cutlass6half_tE19Flash_kernel_traitsILi128ELi64ELi64ELi4ES3_EELi4ELi6ELb0EEEvNS_16Flash_fwd_paramsE,"a",@progbits
	.sectionflags	@""
	.align	4
.nv.constant0._ZN5flash32flash_fwd_splitkv_combine_kernelI23Flash_fwd_kernel_traitsILi128ELi64ELi64ELi4ELb0ELb0EN7cutlass6half_tE19Flash_kernel_traitsILi128ELi64ELi64ELi4ES3_EELi4ELi6ELb0EEEvNS_16Flash_fwd_paramsE:
	.zero		816


//--------------------- .nv.constant0._ZN5flash32flash_fwd_splitkv_combine_kernelI23Flash_fwd_kernel_traitsILi128ELi64ELi64ELi4ELb0ELb0EN7cutlass6half_tE19Flash_kernel_traitsILi128ELi64ELi64ELi4ES3_EELi4ELi5ELb0EEEvNS_16Flash_fwd_paramsE --------------------------
	.section	.nv.constant0._ZN5flash32flash_fwd_splitkv_combine_kernelI23Flash_fwd_kernel_traitsILi128ELi64ELi64ELi4ELb0ELb0EN7cutlass6half_tE19Flash_kernel_traitsILi128ELi64ELi64ELi4ES3_EELi4ELi5ELb0EEEvNS_16Flash_fwd_paramsE,"a",@progbits
	.sectionflags	@""
	.align	4
.nv.constant0._ZN5flash32flash_fwd_splitkv_combine_kernelI23Flash_fwd_kernel_traitsILi128ELi64ELi64ELi4ELb0ELb0EN7cutlass6half_tE19Flash_kernel_traitsILi128ELi64ELi64ELi4ES3_EELi4ELi5ELb0EEEvNS_16Flash_fwd_paramsE:
	.zero		816


//--------------------- .nv.constant0._ZN5flash32flash_fwd_splitkv_combine_kernelI23Flash_fwd_kernel_traitsILi128ELi64ELi64ELi4ELb0ELb0EN7cutlass6half_tE19Flash_kernel_traitsILi128ELi64ELi64ELi4ES3_EELi4ELi4ELb0EEEvNS_16Flash_fwd_paramsE --------------------------
	.section	.nv.constant0._ZN5flash32flash_fwd_splitkv_combine_kernelI23Flash_fwd_kernel_traitsILi128ELi64ELi64ELi4ELb0ELb0EN7cutlass6half_tE19Flash_kernel_traitsILi128ELi64ELi64ELi4ES3_EELi4ELi4ELb0EEEvNS_16Flash_fwd_paramsE,"a",@progbits
	.sectionflags	@""
	.align	4
.nv.constant0._ZN5flash32flash_fwd_splitkv_combine_kernelI23Flash_fwd_kernel_traitsILi128ELi64ELi64ELi4ELb0ELb0EN7cutlass6half_tE19Flash_kernel_traitsILi128ELi64ELi64ELi4ES3_EELi4ELi4ELb0EEEvNS_16Flash_fwd_paramsE:
	.zero		816


//--------------------- .nv.constant0._ZN5flash32flash_fwd_splitkv_combine_kernelI23Flash_fwd_kernel_traitsILi128ELi64ELi64ELi4ELb0ELb0EN7cutlass6half_tE19Flash_kernel_traitsILi128ELi64ELi64ELi4ES3_EELi4ELi3ELb0EEEvNS_16Flash_fwd_paramsE --------------------------
	.section	.nv.constant0._ZN5flash32flash_fwd_splitkv_combine_kernelI23Flash_fwd_kernel_traitsILi128ELi64ELi64ELi4ELb0ELb0EN7cutlass6half_tE19Flash_kernel_traitsILi128ELi64ELi64ELi4ES3_EELi4ELi3ELb0EEEvNS_16Flash_fwd_paramsE,"a",@progbits
	.sectionflags	@""
	.align	4
.nv.constant0._ZN5flash32flash_fwd_splitkv_combine_kernelI23Flash_fwd_kernel_traitsILi128ELi64ELi64ELi4ELb0ELb0EN7cutlass6half_tE19Flash_kernel_traitsILi128ELi64ELi64ELi4ES3_EELi4ELi3ELb0EEEvNS_16Flash_fwd_paramsE:
	.zero		816


//--------------------- .nv.constant0._ZN5flash32flash_fwd_splitkv_combine_kernelI23Flash_fwd_kernel_traitsILi128ELi64ELi64ELi4ELb0ELb0EN7cutlass6half_tE19Flash_kernel_traitsILi128ELi64ELi64ELi4ES3_EELi4ELi2ELb0EEEvNS_16Flash_fwd_paramsE --------------------------
	.section	.nv.constant0._ZN5flash32flash_fwd_splitkv_combine_kernelI23Flash_fwd_kernel_traitsILi128ELi64ELi64ELi4ELb0ELb0EN7cutlass6half_tE19Flash_kernel_traitsILi128ELi64ELi64ELi4ES3_EELi4ELi2ELb0EEEvNS_16Flash_fwd_paramsE,"a",@progbits
	.sectionflags	@""
	.align	4
.nv.constant0._ZN5flash32flash_fwd_splitkv_combine_kernelI23Flash_fwd_kernel_traitsILi128ELi64ELi64ELi4ELb0ELb0EN7cutlass6half_tE19Flash_kernel_traitsILi128ELi64ELi64ELi4ES3_EELi4ELi2ELb0EEEvNS_16Flash_fwd_paramsE:
	.zero		816


//--------------------- .nv.constant0._ZN5flash32flash_fwd_splitkv_combine_kernelI23Flash_fwd_kernel_traitsILi128ELi64ELi64ELi4ELb0ELb0EN7cutlass6half_tE19Flash_kernel_traitsILi128ELi64ELi64ELi4ES3_EELi4ELi1ELb0EEEvNS_16Flash_fwd_paramsE --------------------------
	.section	.nv.constant0._ZN5flash32flash_fwd_splitkv_combine_kernelI23Flash_fwd_kernel_traitsILi128ELi64ELi64ELi4ELb0ELb0EN7cutlass6half_tE19Flash_kernel_traitsILi128ELi64ELi64ELi4ES3_EELi4ELi1ELb0EEEvNS_16Flash_fwd_paramsE,"a",@progbits
	.sectionflags	@""
	.align	4
.nv.constant0._ZN5flash32flash_fwd_splitkv_combine_kernelI23Flash_fwd_kernel_traitsILi128ELi64ELi64ELi4ELb0ELb0EN7cutlass6half_tE19Flash_kernel_traitsILi128ELi64ELi64ELi4ES3_EELi4ELi1ELb0EEEvNS_16Flash_fwd_paramsE:
	.zero		816


//--------------------- .nv.constant0._ZN5flash32flash_fwd_splitkv_combine_kernelI23Flash_fwd_kernel_traitsILi128ELi64ELi64ELi4ELb0ELb0EN7cutlass6half_tE19Flash_kernel_traitsILi128ELi64ELi64ELi4ES3_EELi4ELi7ELb1EEEvNS_16Flash_fwd_paramsE --------------------------
	.section	.nv.constant0._ZN5flash32flash_fwd_splitkv_combine_kernelI23Flash_fwd_kernel_traitsILi128ELi64ELi64ELi4ELb0ELb0EN7cutlass6half_tE19Flash_kernel_traitsILi128ELi64ELi64ELi4ES3_EELi4ELi7ELb1EEEvNS_16Flash_fwd_paramsE,"a",@progbits
	.sectionflags	@""
	.align	4
.nv.constant0._ZN5flash32flash_fwd_splitkv_combine_kernelI23Flash_fwd_kernel_traitsILi128ELi64ELi64ELi4ELb0ELb0EN7cutlass6half_tE19Flash_kernel_traitsILi128ELi64ELi64ELi4ES3_EELi4ELi7ELb1EEEvNS_16Flash_fwd_paramsE:
	.zero		816


//--------------------- .nv.constant0._ZN5flash32flash_fwd_splitkv_combine_kernelI23Flash_fwd_kernel_traitsILi128ELi64ELi64ELi4ELb0ELb0EN7cutlass6half_tE19Flash_kernel_traitsILi128ELi64ELi64ELi4ES3_EELi4ELi6ELb1EEEvNS_16Flash_fwd_paramsE --------------------------
	.section	.nv.constant0._ZN5flash32flash_fwd_splitkv_combine_kernelI23Flash_fwd_kernel_traitsILi128ELi64ELi64ELi4ELb0ELb0EN7cutlass6half_tE19Flash_kernel_traitsILi128ELi64ELi64ELi4ES3_EELi4ELi6ELb1EEEvNS_16Flash_fwd_paramsE,"a",@progbits
	.sectionflags	@""
	.align	4
.nv.constant0._ZN5flash32flash_fwd_splitkv_combine_kernelI23Flash_fwd_kernel_traitsILi128ELi64ELi64ELi4ELb0ELb0EN7cutlass6half_tE19Flash_kernel_traitsILi128ELi64ELi64ELi4ES3_EELi4ELi6ELb1EEEvNS_16Flash_fwd_paramsE:
	.zero		816


//--------------------- .nv.constant0._ZN5flash32flash_fwd_splitkv_combine_kernelI23Flash_fwd_kernel_traitsILi128ELi64ELi64ELi4ELb0ELb0EN7cutlass6half_tE19Flash_kernel_traitsILi128ELi64ELi64ELi4ES3_EELi4ELi5ELb1EEEvNS_16Flash_fwd_paramsE --------------------------
	.section	.nv.constant0._ZN5flash32flash_fwd_splitkv_combine_kernelI23Flash_fwd_kernel_traitsILi128ELi64ELi64ELi4ELb0ELb0EN7cutlass6half_tE19Flash_kernel_traitsILi128ELi64ELi64ELi4ES3_EELi4ELi5ELb1EEEvNS_16Flash_fwd_paramsE,"a",@progbits
	.sectionflags	@""
	.align	4
.nv.constant0._ZN5flash32flash_fwd_splitkv_combine_kernelI23Flash_fwd_kernel_traitsILi128ELi64ELi64ELi4ELb0ELb0EN7cutlass6half_tE19Flash_kernel_traitsILi128ELi64ELi64ELi4ES3_EELi4ELi5ELb1EEEvNS_16Flash_fwd_paramsE:
	.zero		816


//--------------------- .nv.constant0._ZN5flash32flash_fwd_splitkv_combine_kernelI23Flash_fwd_kernel_traitsILi128ELi64ELi64ELi4ELb0ELb0EN7cutlass6half_tE19Flash_kernel_traitsILi128ELi64ELi64ELi4ES3_EELi4ELi4ELb1EEEvNS_16Flash_fwd_paramsE --------------------------
	.section	.nv.constant0._ZN5flash32flash_fwd_splitkv_combine_kernelI23Flash_fwd_kernel_traitsILi128ELi64ELi64ELi4ELb0ELb0EN7cutlass6half_tE19Flash_kernel_traitsILi128ELi64ELi64ELi4ES3_EELi4ELi4ELb1EEEvNS_16Flash_fwd_paramsE,"a",@progbits
	.sectionflags	@""
	.align	4
.nv.constant0._ZN5flash32flash_fwd_splitkv_combine_kernelI23Flash_fwd_kernel_traitsILi128ELi64ELi64ELi4ELb0ELb0EN7cutlass6half_tE19Flash_kernel_traitsILi128ELi64ELi64ELi4ES3_EELi4ELi4ELb1EEEvNS_16Flash_fwd_paramsE:
	.zero		816


//--------------------- .nv.constant0._ZN5flash32flash_fwd_splitkv_combine_kernelI23Flash_fwd_kernel_traitsILi128ELi64ELi64ELi4ELb0ELb0EN7cutlass6half_tE19Flash_kernel_traitsILi128ELi64ELi64ELi4ES3_EELi4ELi3ELb1EEEvNS_16Flash_fwd_paramsE --------------------------
	.section	.nv.constant0._ZN5flash32flash_fwd_splitkv_combine_kernelI23Flash_fwd_kernel_traitsILi128ELi64ELi64ELi4ELb0ELb0EN7cutlass6half_tE19Flash_kernel_traitsILi128ELi64ELi64ELi4ES3_EELi4ELi3ELb1EEEvNS_16Flash_fwd_paramsE,"a",@progbits
	.sectionflags	@""
	.align	4
.nv.constant0._ZN5flash32flash_fwd_splitkv_combine_kernelI23Flash_fwd_kernel_traitsILi128ELi64ELi64ELi4ELb0ELb0EN7cutlass6half_tE19Flash_kernel_traitsILi128ELi64ELi64ELi4ES3_EELi4ELi3ELb1EEEvNS_16Flash_fwd_paramsE:
	.zero		816


//--------------------- .nv.constant0._ZN5flash32flash_fwd_splitkv_combine_kernelI23Flash_fwd_kernel_traitsILi128ELi64ELi64ELi4ELb0ELb0EN7cutlass6half_tE19Flash_kernel_traitsILi128ELi64ELi64ELi4ES3_EELi4ELi2ELb1EEEvNS_16Flash_fwd_paramsE --------------------------
	.section	.nv.constant0._ZN5flash32flash_fwd_splitkv_combine_kernelI23Flash_fwd_kernel_traitsILi128ELi64ELi64ELi4ELb0ELb0EN7cutlass6half_tE19Flash_kernel_traitsILi128ELi64ELi64ELi4ES3_EELi4ELi2ELb1EEEvNS_16Flash_fwd_paramsE,"a",@progbits
	.sectionflags	@""
	.align	4
.nv.constant0._ZN5flash32flash_fwd_splitkv_combine_kernelI23Flash_fwd_kernel_traitsILi128ELi64ELi64ELi4ELb0ELb0EN7cutlass6half_tE19Flash_kernel_traitsILi128ELi64ELi64ELi4ES3_EELi4ELi2ELb1EEEvNS_16Flash_fwd_paramsE:
	.zero		816


//--------------------- .nv.constant0._ZN5flash32flash_fwd_splitkv_combine_kernelI23Flash_fwd_kernel_traitsILi128ELi64ELi64ELi4ELb0ELb0EN7cutlass6half_tE19Flash_kernel_traitsILi128ELi64ELi64ELi4ES3_EELi4ELi1ELb1EEEvNS_16Flash_fwd_paramsE --------------------------
	.section	.nv.constant0._ZN5flash32flash_fwd_splitkv_combine_kernelI23Flash_fwd_kernel_traitsILi128ELi64ELi64ELi4ELb0ELb0EN7cutlass6half_tE19Flash_kernel_traitsILi128ELi64ELi64ELi4ES3_EELi4ELi1ELb1EEEvNS_16Flash_fwd_paramsE,"a",@progbits
	.sectionflags	@""
	.align	4
.nv.constant0._ZN5flash32flash_fwd_splitkv_combine_kernelI23Flash_fwd_kernel_traitsILi128ELi64ELi64ELi4ELb0ELb0EN7cutlass6half_tE19Flash_kernel_traitsILi128ELi64ELi64ELi4ES3_EELi4ELi1ELb1EEEvNS_16Flash_fwd_paramsE:
	.zero		816


//--------------------- .nv.constant0._ZN5flash24flash_fwd_splitkv_kernelI23Flash_fwd_kernel_traitsILi128ELi64ELi64ELi4ELb0ELb0EN7cutlass6half_tE19Flash_kernel_traitsILi128ELi64ELi64ELi4ES3_EELb1ELb0ELb0ELb0ELb0ELb0ELb0ELb0EEEvNS_16Flash_fwd_paramsE --------------------------
	.section	.nv.constant0._ZN5flash24flash_fwd_splitkv_kernelI23Flash_fwd_kernel_traitsILi128ELi64ELi64ELi4ELb0ELb0EN7cutlass6half_tE19Flash_kernel_traitsILi128ELi64ELi64ELi4ES3_EELb1ELb0ELb0ELb0ELb0ELb0ELb0ELb0EEEvNS_16Flash_fwd_paramsE,"a",@progbits
	.sectionflags	@""
	.align	4
.nv.constant0._ZN5flash24flash_fwd_splitkv_kernelI23Flash_fwd_kernel_traitsILi128ELi64ELi64ELi4ELb0ELb0EN7cutlass6half_tE19Flash_kernel_traitsILi128ELi64ELi64ELi4ES3_EELb1ELb0ELb0ELb0ELb0ELb0ELb0ELb0EEEvNS_16Flash_fwd_paramsE:
	.zero		816


//--------------------- .nv.constant0._ZN5flash24flash_fwd_splitkv_kernelI23Flash_fwd_kernel_traitsILi128ELi64ELi64ELi4ELb0ELb0EN7cutlass6half_tE19Flash_kernel_traitsILi128ELi64ELi64ELi4ES3_EELb1ELb0ELb0ELb0ELb0ELb1ELb0ELb0EEEvNS_16Flash_fwd_paramsE --------------------------
	.section	.nv.constant0._ZN5flash24flash_fwd_splitkv_kernelI23Flash_fwd_kernel_traitsILi128ELi64ELi64ELi4ELb0ELb0EN7cutlass6half_tE19Flash_kernel_traitsILi128ELi64ELi64ELi4ES3_EELb1ELb0ELb0ELb0ELb0ELb1ELb0ELb0EEEvNS_16Flash_fwd_paramsE,"a",@progbits
	.sectionflags	@""
	.align	4
.nv.constant0._ZN5flash24flash_fwd_splitkv_kernelI23Flash_fwd_kernel_traitsILi128ELi64ELi64ELi4ELb0ELb0EN7cutlass6half_tE19Flash_kernel_traitsILi128ELi64ELi64ELi4ES3_EELb1ELb0ELb0ELb0ELb0ELb1ELb0ELb0EEEvNS_16Flash_fwd_paramsE:
	.zero		816


//--------------------- .nv.constant0._ZN5flash24flash_fwd_splitkv_kernelI23Flash_fwd_kernel_traitsILi128ELi64ELi64ELi4ELb0ELb0EN7cutlass6half_tE19Flash_kernel_traitsILi128ELi64ELi64ELi4ES3_EELb1ELb0ELb0ELb0ELb0ELb0ELb0ELb1EEEvNS_16Flash_fwd_paramsE --------------------------
	.section	.nv.constant0._ZN5flash24flash_fwd_splitkv_kernelI23Flash_fwd_kernel_traitsILi128ELi64ELi64ELi4ELb0ELb0EN7cutlass6half_tE19Flash_kernel_traitsILi128ELi64ELi64ELi4ES3_EELb1ELb0ELb0ELb0ELb0ELb0ELb0ELb1EEEvNS_16Flash_fwd_paramsE,"a",@progbits
	.sectionflags	@""
	.align	4
.nv.constant0._ZN5flash24flash_fwd_splitkv_kernelI23Flash_fwd_kernel_traitsILi128ELi64ELi64ELi4ELb0ELb0EN7cutlass6half_tE19Flash_kernel_traitsILi128ELi64ELi64ELi4ES3_EELb1ELb0ELb0ELb0ELb0ELb0ELb0ELb1EEEvNS_16Flash_fwd_paramsE:
	.zero		816


//--------------------- .nv.constant0._ZN5flash24flash_fwd_splitkv_kernelI23Flash_fwd_kernel_traitsILi128ELi64ELi64ELi4ELb0ELb0EN7cutlass6half_tE19Flash_kernel_traitsILi128ELi64ELi64ELi4ES3_EELb1ELb0ELb0ELb0ELb0ELb1ELb0ELb1EEEvNS_16Flash_fwd_paramsE --------------------------
	.section	.nv.constant0._ZN5flash24flash_fwd_splitkv_kernelI23Flash_fwd_kernel_traitsILi128ELi64ELi64ELi4ELb0ELb0EN7cutlass6half_tE19Flash_kernel_traitsILi128ELi64ELi64ELi4ES3_EELb1ELb0ELb0ELb0ELb0ELb1ELb0ELb1EEEvNS_16Flash_fwd_paramsE,"a",@progbits
	.sectionflags	@""
	.align	4
.nv.constant0._ZN5flash24flash_fwd_splitkv_kernelI23Flash_fwd_kernel_traitsILi128ELi64ELi64ELi4ELb0ELb0EN7cutlass6half_tE19Flash_kernel_traitsILi128ELi64ELi64ELi4ES3_EELb1ELb0ELb0ELb0ELb0ELb1ELb0ELb1EEEvNS_16Flash_fwd_paramsE:
	.zero		816


//--------------------- .nv.constant0._ZN5flash24flash_fwd_splitkv_kernelI23Flash_fwd_kernel_traitsILi128ELi64ELi64ELi4ELb0ELb0EN7cutlass6half_tE19Flash_kernel_traitsILi128ELi64ELi64ELi4ES3_EELb1ELb0ELb0ELb0ELb0ELb0ELb1ELb0EEEvNS_16Flash_fwd_paramsE --------------------------
	.section	.nv.constant0._ZN5flash24flash_fwd_splitkv_kernelI23Flash_fwd_kernel_traitsILi128ELi64ELi64ELi4ELb0ELb0EN7cutlass6half_tE19Flash_kernel_traitsILi128ELi64ELi64ELi4ES3_EELb1ELb0ELb0ELb0ELb0ELb0ELb1ELb0EEEvNS_16Flash_fwd_paramsE,"a",@progbits
	.sectionflags	@""
	.align	4
.nv.constant0._ZN5flash24flash_fwd_splitkv_kernelI23Flash_fwd_kernel_traitsILi128ELi64ELi64ELi4ELb0ELb0EN7cutlass6half_tE19Flash_kernel_traitsILi128ELi64ELi64ELi4ES3_EELb1ELb0ELb0ELb0ELb0ELb0ELb1ELb0EEEvNS_16Flash_fwd_paramsE:
	.zero		816


//--------------------- .nv.constant0._ZN5flash24flash_fwd_splitkv_kernelI23Flash_fwd_kernel_traitsILi128ELi64ELi64ELi4ELb0ELb0EN7cutlass6half_tE19Flash_kernel_traitsILi128ELi64ELi64ELi4ES3_EELb1ELb0ELb0ELb0ELb0ELb1ELb1ELb0EEEvNS_16Flash_fwd_paramsE --------------------------
	.section	.nv.constant0._ZN5flash24flash_fwd_splitkv_kernelI23Flash_fwd_kernel_traitsILi128ELi64ELi64ELi4ELb0ELb0EN7cutlass6half_tE19Flash_kernel_traitsILi128ELi64ELi64ELi4ES3_EELb1ELb0ELb0ELb0ELb0ELb1ELb1ELb0EEEvNS_16Flash_fwd_paramsE,"a",@progbits
	.sectionflags	@""
	.align	4
.nv.constant0._ZN5flash24flash_fwd_splitkv_kernelI23Flash_fwd_kernel_traitsILi128ELi64ELi64ELi4ELb0ELb0EN7cutlass6half_tE19Flash_kernel_traitsILi128ELi64ELi64ELi4ES3_EELb1ELb0ELb0ELb0ELb0ELb1ELb1ELb0EEEvNS_16Flash_fwd_paramsE:
	.zero		816


//--------------------- .nv.constant0._ZN5flash24flash_fwd_splitkv_kernelI23Flash_fwd_kernel_traitsILi128ELi64ELi64ELi4ELb0ELb0EN7cutlass6half_tE19Flash_kernel_traitsILi128ELi64ELi64ELi4ES3_EELb1ELb0ELb0ELb0ELb0ELb0ELb1ELb1EEEvNS_16Flash_fwd_paramsE --------------------------
	.section	.nv.constant0._ZN5flash24flash_fwd_splitkv_kernelI23Flash_fwd_kernel_traitsILi128ELi64ELi64ELi4ELb0ELb0EN7cutlass6half_tE19Flash_kernel_traitsILi128ELi64ELi64ELi4ES3_EELb1ELb0ELb0ELb0ELb0ELb0ELb1ELb1EEEvNS_16Flash_fwd_paramsE,"a",@progbits
	.sectionflags	@""
	.align	4
.nv.constant0._ZN5flash24flash_fwd_splitkv_kernelI23Flash_fwd_kernel_traitsILi128ELi64ELi64ELi4ELb0ELb0EN7cutlass6half_tE19Flash_kernel_traitsILi128ELi64ELi64ELi4ES3_EELb1ELb0ELb0ELb0ELb0ELb0ELb1ELb1EEEvNS_16Flash_fwd_paramsE:
	.zero		816


//--------------------- .nv.constant0._ZN5flash24flash_fwd_splitkv_kernelI23Flash_fwd_kernel_traitsILi128ELi64ELi64ELi4ELb0ELb0EN7cutlass6half_tE19Flash_kernel_traitsILi128ELi64ELi64ELi4ES3_EELb1ELb0ELb0ELb0ELb0ELb1ELb1ELb1EEEvNS_16Flash_fwd_paramsE --------------------------
	.section	.nv.constant0._ZN5flash24flash_fwd_splitkv_kernelI23Flash_fwd_kernel_traitsILi128ELi64ELi64ELi4ELb0ELb0EN7cutlass6half_tE19Flash_kernel_traitsILi128ELi64ELi64ELi4ES3_EELb1ELb0ELb0ELb0ELb0ELb1ELb1ELb1EEEvNS_16Flash_fwd_paramsE,"a",@progbits
	.sectionflags	@""
	.align	4
.nv.constant0._ZN5flash24flash_fwd_splitkv_kernelI23Flash_fwd_kernel_traitsILi128ELi64ELi64ELi4ELb0ELb0EN7cutlass6half_tE19Flash_kernel_traitsILi128ELi64ELi64ELi4ES3_EELb1ELb0ELb0ELb0ELb0ELb1ELb1ELb1EEEvNS_16Flash_fwd_paramsE:
	.zero		816


//--------------------- .nv.constant0._ZN5flash24flash_fwd_splitkv_kernelI23Flash_fwd_kernel_traitsILi128ELi64ELi64ELi4ELb0ELb0EN7cutlass6half_tE19Flash_kernel_traitsILi128ELi64ELi64ELi4ES3_EELb1ELb0ELb0ELb1ELb1ELb0ELb0ELb0EEEvNS_16Flash_fwd_paramsE --------------------------
	.section	.nv.constant0._ZN5flash24flash_fwd_splitkv_kernelI23Flash_fwd_kernel_traitsILi128ELi64ELi64ELi4ELb0ELb0EN7cutlass6half_tE19Flash_kernel_traitsILi128ELi64ELi64ELi4ES3_EELb1ELb0ELb0ELb1ELb1ELb0ELb0ELb0EEEvNS_16Flash_fwd_paramsE,"a",@progbits
	.sectionflags	@""
	.align	4
.nv.constant0._ZN5flash24flash_fwd_splitkv_kernelI23Flash_fwd_kernel_traitsILi128ELi64ELi64ELi4ELb0ELb0EN7cutlass6half_tE19Flash_kernel_traitsILi128ELi64ELi64ELi4ES3_EELb1ELb0ELb0ELb1ELb1ELb0ELb0ELb0EEEvNS_16Flash_fwd_paramsE:
	.zero		816


//--------------------- .nv.constant0._ZN5flash24flash_fwd_splitkv_kernelI23Flash_fwd_kernel_traitsILi128ELi64ELi64ELi4ELb0ELb0EN7cutlass6half_tE19Flash_kernel_traitsILi128ELi64ELi64ELi4ES3_EELb1ELb0ELb0ELb1ELb1ELb1ELb0ELb0EEEvNS_16Flash_fwd_paramsE --------------------------
	.section	.nv.constant0._ZN5flash24flash_fwd_splitkv_kernelI23Flash_fwd_kernel_traitsILi128ELi64ELi64ELi4ELb0ELb0EN7cutlass6half_tE19Flash_kernel_traitsILi128ELi64ELi64ELi4ES3_EELb1ELb0ELb0ELb1ELb1ELb1ELb0ELb0EEEvNS_16Flash_fwd_paramsE,"a",@progbits
	.sectionflags	@""
	.align	4
.nv.constant0._ZN5flash24flash_fwd_splitkv_kernelI23Flash_fwd_kernel_traitsILi128ELi64ELi64ELi4ELb0ELb0EN7cutlass6half_tE19Flash_kernel_traitsILi128ELi64ELi64ELi4ES3_EELb1ELb0ELb0ELb1ELb1ELb1ELb0ELb0EEEvNS_16Flash_fwd_paramsE:
	.zero		816


//--------------------- .nv.constant0._ZN5flash24flash_fwd_splitkv_kernelI23Flash_fwd_kernel_traitsILi128ELi64ELi64ELi4ELb0ELb0EN7cutlass6half_tE19Flash_kernel_traitsILi128ELi64ELi64ELi4ES3_EELb1ELb0ELb0ELb1ELb1ELb0ELb1ELb0EEEvNS_16Flash_fwd_paramsE --------------------------
	.section	.nv.constant0._ZN5flash24flash_fwd_splitkv_kernelI23Flash_fwd_kernel_traitsILi128ELi64ELi64ELi4ELb0ELb0EN7cutlass6half_tE19Flash_kernel_traitsILi128ELi64ELi64ELi4ES3_EELb1ELb0ELb0ELb1ELb1ELb0ELb1ELb0EEEvNS_16Flash_fwd_paramsE,"a",@progbits
	.sectionflags	@""
	.align	4
.nv.constant0._ZN5flash24flash_fwd_splitkv_kernelI23Flash_fwd_kernel_traitsILi128ELi64ELi64ELi4ELb0ELb0EN7cutlass6half_tE19Flash_kernel_traitsILi128ELi64ELi64ELi4ES3_EELb1ELb0ELb0ELb1ELb1ELb0ELb1ELb0EEEvNS_16Flash_fwd_paramsE:
	.zero		816


//--------------------- .nv.constant0._ZN5flash24flash_fwd_splitkv_kernelI23Flash_fwd_kernel_traitsILi128ELi64ELi64ELi4ELb0ELb0EN7cutlass6half_tE19Flash_kernel_traitsILi128ELi64ELi64ELi4ES3_EELb1ELb0ELb0ELb1ELb1ELb1ELb1ELb0EEEvNS_16Flash_fwd_paramsE --------------------------
	.section	.nv.constant0._ZN5flash24flash_fwd_splitkv_kernelI23Flash_fwd_kernel_traitsILi128ELi64ELi64ELi4ELb0ELb0EN7cutlass6half_tE19Flash_kernel_traitsILi128ELi64ELi64ELi4ES3_EELb1ELb0ELb0ELb1ELb1ELb1ELb1ELb0EEEvNS_16Flash_fwd_paramsE,"a",@progbits
	.sectionflags	@""
	.align	4
.nv.constant0._ZN5flash24flash_fwd_splitkv_kernelI23Flash_fwd_kernel_traitsILi128ELi64ELi64ELi4ELb0ELb0EN7cutlass6half_tE19Flash_kernel_traitsILi128ELi64ELi64ELi4ES3_EELb1ELb0ELb0ELb1ELb1ELb1ELb1ELb0EEEvNS_16Flash_fwd_paramsE:
	.zero		816


//--------------------- .nv.constant0._ZN5flash24flash_fwd_splitkv_kernelI23Flash_fwd_kernel_traitsILi128ELi64ELi64ELi4ELb0ELb0EN7cutlass6half_tE19Flash_kernel_traitsILi128ELi64ELi64ELi4ES3_EELb1ELb0ELb0ELb0ELb1ELb0ELb0ELb0EEEvNS_16Flash_fwd_paramsE --------------------------
	.section	.nv.constant0._ZN5flash24flash_fwd_splitkv_kernelI23Flash_fwd_kernel_traitsILi128ELi64ELi64ELi4ELb0ELb0EN7cutlass6half_tE19Flash_kernel_traitsILi128ELi64ELi64ELi4ES3_EELb1ELb0ELb0ELb0ELb1ELb0ELb0ELb0EEEvNS_16Flash_fwd_paramsE,"a",@progbits
	.sectionflags	@""
	.align	4
.nv.constant0._ZN5flash24flash_fwd_splitkv_kernelI23Flash_fwd_kernel_traitsILi128ELi64ELi64ELi4ELb0ELb0EN7cutlass6half_tE19Flash_kernel_traitsILi128ELi64ELi64ELi4ES3_EELb1ELb0ELb0ELb0ELb1ELb0ELb0ELb0EEEvNS_16Flash_fwd_paramsE:
	.zero		816


//--------------------- .nv.constant0._ZN5flash24flash_fwd_splitkv_kernelI23Flash_fwd_kernel_traitsILi128ELi64ELi64ELi4ELb0ELb0EN7cutlass6half_tE19Flash_kernel_traitsILi128ELi64ELi64ELi4ES3_EELb1ELb0ELb0ELb0ELb1ELb1ELb0ELb0EEEvNS_16Flash_fwd_paramsE --------------------------
	.section	.nv.constant0._ZN5flash24flash_fwd_splitkv_kernelI23Flash_fwd_kernel_traitsILi128ELi64ELi64ELi4ELb0ELb0EN7cutlass6half_tE19Flash_kernel_traitsILi128ELi64ELi64ELi4ES3_EELb1ELb0ELb0ELb0ELb1ELb1ELb0ELb0EEEvNS_16Flash_fwd_paramsE,"a",@progbits
	.sectionflags	@""
	.align	4
.nv.constant0._ZN5flash24flash_fwd_splitkv_kernelI23Flash_fwd_kernel_traitsILi128ELi64ELi64ELi4ELb0ELb0EN7cutlass6half_tE19Flash_kernel_traitsILi128ELi64ELi64ELi4ES3_EELb1ELb0ELb0ELb0ELb1ELb1ELb0ELb0EEEvNS_16Flash_fwd_paramsE:
	.zero		816


//--------------------- .nv.constant0._ZN5flash24flash_fwd_splitkv_kernelI23Flash_fwd_kernel_traitsILi128ELi64ELi64ELi4ELb0ELb0EN7cutlass6half_tE19Flash_kernel_traitsILi128ELi64ELi64ELi4ES3_EELb1ELb0ELb1ELb0ELb0ELb0ELb0ELb0EEEvNS_16Flash_fwd_paramsE --------------------------
	.section	.nv.constant0._ZN5flash24flash_fwd_splitkv_kernelI23Flash_fwd_kernel_traitsILi128ELi64ELi64ELi4ELb0ELb0EN7cutlass6half_tE19Flash_kernel_traitsILi128ELi64ELi64ELi4ES3_EELb1ELb0ELb1ELb0ELb0ELb0ELb0ELb0EEEvNS_16Flash_fwd_paramsE,"a",@progbits
	.sectionflags	@""
	.align	4
.nv.constant0._ZN5flash24flash_fwd_splitkv_kernelI23Flash_fwd_kernel_traitsILi128ELi64ELi64ELi4ELb0ELb0EN7cutlass6half_tE19Flash_kernel_traitsILi128ELi64ELi64ELi4ES3_EELb1ELb0ELb1ELb0ELb0ELb0ELb0ELb0EEEvNS_16Flash_fwd_paramsE:
	.zero		816


//--------------------- .nv.constant0._ZN5flash24flash_fwd_splitkv_kernelI23Flash_fwd_kernel_traitsILi128ELi64ELi64ELi4ELb0ELb0EN7cutlass6half_tE19Flash_kernel_traitsILi128ELi64ELi64ELi4ES3_EELb1ELb0ELb1ELb0ELb0ELb1ELb0ELb0EEEvNS_16Flash_fwd_paramsE --------------------------
	.section	.nv.constant0._ZN5flash24flash_fwd_splitkv_kernelI23Flash_fwd_kernel_traitsILi128ELi64ELi64ELi4ELb0ELb0EN7cutlass6half_tE19Flash_kernel_traitsILi128ELi64ELi64ELi4ES3_EELb1ELb0ELb1ELb0ELb0ELb1ELb0ELb0EEEvNS_16Flash_fwd_paramsE,"a",@progbits
	.sectionflags	@""
	.align	4
.nv.constant0._ZN5flash24flash_fwd_splitkv_kernelI23Flash_fwd_kernel_traitsILi128ELi64ELi64ELi4ELb0ELb0EN7cutlass6half_tE19Flash_kernel_traitsILi128ELi64ELi64ELi4ES3_EELb1ELb0ELb1ELb0ELb0ELb1ELb0ELb0EEEvNS_16Flash_fwd_paramsE:
	.zero		816


//--------------------- .nv.constant0._ZN5flash24flash_fwd_splitkv_kernelI23Flash_fwd_kernel_traitsILi128ELi64ELi64ELi4ELb0ELb0EN7cutlass6half_tE19Flash_kernel_traitsILi128ELi64ELi64ELi4ES3_EELb1ELb0ELb0ELb0ELb1ELb0ELb0ELb1EEEvNS_16Flash_fwd_paramsE --------------------------
	.section	.nv.constant0._ZN5flash24flash_fwd_splitkv_kernelI23Flash_fwd_kernel_traitsILi128ELi64ELi64ELi4ELb0ELb0EN7cutlass6half_tE19Flash_kernel_traitsILi128ELi64ELi64ELi4ES3_EELb1ELb0ELb0ELb0ELb1ELb0ELb0ELb1EEEvNS_16Flash_fwd_paramsE,"a",@progbits
	.sectionflags	@""
	.align	4
.nv.constant0._ZN5flash24flash_fwd_splitkv_kernelI23Flash_fwd_kernel_traitsILi128ELi64ELi64ELi4ELb0ELb0EN7cutlass6half_tE19Flash_kernel_traitsILi128ELi64ELi64ELi4ES3_EELb1ELb0ELb0ELb0ELb1ELb0ELb0ELb1EEEvNS_16Flash_fwd_paramsE:
	.zero		816


//--------------------- .nv.constant0._ZN5flash24flash_fwd_splitkv_kernelI23Flash_fwd_kernel_traitsILi128ELi64ELi64ELi4ELb0ELb0EN7cutlass6half_tE19Flash_kernel_traitsILi128ELi64ELi64ELi4ES3_EELb1ELb0ELb0ELb0ELb1ELb1ELb0ELb1EEEvNS_16Flash_fwd_paramsE --------------------------
	.section	.nv.constant0._ZN5flash24flash_fwd_splitkv_kernelI23Flash_fwd_kernel_traitsILi128ELi64ELi64ELi4ELb0ELb0EN7cutlass6half_tE19Flash_kernel_traitsILi128ELi64ELi64ELi4ES3_EELb1ELb0ELb0ELb0ELb1ELb1ELb0ELb1EEEvNS_16Flash_fwd_paramsE,"a",@progbits
	.sectionflags	@""
	.align	4
.nv.constant0._ZN5flash24flash_fwd_splitkv_kernelI23Flash_fwd_kernel_traitsILi128ELi64ELi64ELi4ELb0ELb0EN7cutlass6half_tE19Flash_kernel_traitsILi128ELi64ELi64ELi4ES3_EELb1ELb0ELb0ELb0ELb1ELb1ELb0ELb1EEEvNS_16Flash_fwd_paramsE:
	.zero		816


//--------------------- .nv.constant0._ZN5flash24flash_fwd_splitkv_kernelI23Flash_fwd_kernel_traitsILi128ELi64ELi64ELi4ELb0ELb0EN7cutlass6half_tE19Flash_kernel_traitsILi128ELi64ELi64ELi4ES3_EELb1ELb0ELb1ELb0ELb0ELb0ELb0ELb1EEEvNS_16Flash_fwd_paramsE --------------------------
	.section	.nv.constant0._ZN5flash24flash_fwd_splitkv_kernelI23Flash_fwd_kernel_traitsILi128ELi64ELi64ELi4ELb0ELb0EN7cutlass6half_tE19Flash_kernel_traitsILi128ELi64ELi64ELi4ES3_EELb1ELb0ELb1ELb0ELb0ELb0ELb0ELb1EEEvNS_16Flash_fwd_paramsE,"a",@progbits
	.sectionflags	@""
	.align	4
.nv.constant0._ZN5flash24flash_fwd_splitkv_kernelI23Flash_fwd_kernel_traitsILi128ELi64ELi64ELi4ELb0ELb0EN7cutlass6half_tE19Flash_kernel_traitsILi128ELi64ELi64ELi4ES3_EELb1ELb0ELb1ELb0ELb0ELb0ELb0ELb1EEEvNS_16Flash_fwd_paramsE:
	.zero		816


//--------------------- .nv.constant0._ZN5flash24flash_fwd_splitkv_kernelI23Flash_fwd_kernel_traitsILi128ELi64ELi64ELi4ELb0ELb0EN7cutlass6half_tE19Flash_kernel_traitsILi128ELi64ELi64ELi4ES3_EELb1ELb0ELb1ELb0ELb0ELb1ELb0ELb1EEEvNS_16Flash_fwd_paramsE --------------------------
	.section	.nv.constant0._ZN5flash24flash_fwd_splitkv_kernelI23Flash_fwd_kernel_traitsILi128ELi64ELi64ELi4ELb0ELb0EN7cutlass6half_tE19Flash_kernel_traitsILi128ELi64ELi64ELi4ES3_EELb1ELb0ELb1ELb0ELb0ELb1ELb0ELb1EEEvNS_16Flash_fwd_paramsE,"a",@progbits
	.sectionflags	@""
	.align	4
.nv.constant0._ZN5flash24flash_fwd_splitkv_kernelI23Flash_fwd_kernel_traitsILi128ELi64ELi64ELi4ELb0ELb0EN7cutlass6half_tE19Flash_kernel_traitsILi128ELi64ELi64ELi4ES3_EELb1ELb0ELb1ELb0ELb0ELb1ELb0ELb1EEEvNS_16Flash_fwd_paramsE:
	.zero		816


//--------------------- .nv.constant0._ZN5flash24flash_fwd_splitkv_kernelI23Flash_fwd_kernel_traitsILi128ELi64ELi64ELi4ELb0ELb0EN7cutlass6half_tE19Flash_kernel_traitsILi128ELi64ELi64ELi4ES3_EELb1ELb0ELb0ELb0ELb1ELb0ELb1ELb0EEEvNS_16Flash_fwd_paramsE --------------------------
	.section	.nv.constant0._ZN5flash24flash_fwd_splitkv_kernelI23Flash_fwd_kernel_traitsILi128ELi64ELi64ELi4ELb0ELb0EN7cutlass6half_tE19Flash_kernel_traitsILi128ELi64ELi64ELi4ES3_EELb1ELb0ELb0ELb0ELb1ELb0ELb1ELb0EEEvNS_16Flash_fwd_paramsE,"a",@progbits
	.sectionflags	@""
	.align	4
.nv.constant0._ZN5flash24flash_fwd_splitkv_kernelI23Flash_fwd_kernel_traitsILi128ELi64ELi64ELi4ELb0ELb0EN7cutlass6half_tE19Flash_kernel_traitsILi128ELi64ELi64ELi4ES3_EELb1ELb0ELb0ELb0ELb1ELb0ELb1ELb0EEEvNS_16Flash_fwd_paramsE:
	.zero		816


//--------------------- .nv.constant0._ZN5flash24flash_fwd_splitkv_kernelI23Flash_fwd_kernel_traitsILi128ELi64ELi64ELi4ELb0ELb0EN7cutlass6half_tE19Flash_kernel_traitsILi128ELi64ELi64ELi4ES3_EELb1ELb0ELb0ELb0ELb1ELb1ELb1ELb0EEEvNS_16Flash_fwd_paramsE --------------------------
	.section	.nv.constant0._ZN5flash24flash_fwd_splitkv_kernelI23Flash_fwd_kernel_traitsILi128ELi64ELi64ELi4ELb0ELb0EN7cutlass6half_tE19Flash_kernel_traitsILi128ELi64ELi64ELi4ES3_EELb1ELb0ELb0ELb0ELb1ELb1ELb1ELb0EEEvNS_16Flash_fwd_paramsE,"a",@progbits
	.sectionflags	@""
	.align	4
.nv.constant0._ZN5flash24flash_fwd_splitkv_kernelI23Flash_fwd_kernel_traitsILi128ELi64ELi64ELi4ELb0ELb0EN7cutlass6half_tE19Flash_kernel_traitsILi128ELi64ELi64ELi4ES3_EELb1ELb0ELb0ELb0ELb1ELb1ELb1ELb0EEEvNS_16Flash_fwd_paramsE:
	.zero		816


//--------------------- .nv.constant0._ZN5flash24flash_fwd_splitkv_kernelI23Flash_fwd_kernel_traitsILi128ELi64ELi64ELi4ELb0ELb0EN7cutlass6half_tE19Flash_kernel_traitsILi128ELi64ELi64ELi4ES3_EELb1ELb0ELb1ELb0ELb0ELb0ELb1ELb0EEEvNS_16Flash_fwd_paramsE --------------------------
	.section	.nv.constant0._ZN5flash24flash_fwd_splitkv_kernelI23Flash_fwd_kernel_traitsILi128ELi64ELi64ELi4ELb0ELb0EN7cutlass6half_tE19Flash_kernel_traitsILi128ELi64ELi64ELi4ES3_EELb1ELb0ELb1ELb0ELb0ELb0ELb1ELb0EEEvNS_16Flash_fwd_paramsE,"a",@progbits
	.sectionflags	@""
	.align	4
.nv.constant0._ZN5flash24flash_fwd_splitkv_kernelI23Flash_fwd_kernel_traitsILi128ELi64ELi64ELi4ELb0ELb0EN7cutlass6half_tE19Flash_kernel_traitsILi128ELi64ELi64ELi4ES3_EELb1ELb0ELb1ELb0ELb0ELb0ELb1ELb0EEEvNS_16Flash_fwd_paramsE:
	.zero		816


//--------------------- .nv.constant0._ZN5flash24flash_fwd_splitkv_kernelI23Flash_fwd_kernel_traitsILi128ELi64ELi64ELi4ELb0ELb0EN7cutlass6half_tE19Flash_kernel_traitsILi128ELi64ELi64ELi4ES3_EELb1ELb0ELb1ELb0ELb0ELb1ELb1ELb0EEEvNS_16Flash_fwd_paramsE --------------------------
	.section	.nv.constant0._ZN5flash24flash_fwd_splitkv_kernelI23Flash_fwd_kernel_traitsILi128ELi64ELi64ELi4ELb0ELb0EN7cutlass6half_tE19Flash_kernel_traitsILi128ELi64ELi64ELi4ES3_EELb1ELb0ELb1ELb0ELb0ELb1ELb1ELb0EEEvNS_16Flash_fwd_paramsE,"a",@progbits
	.sectionflags	@""
	.align	4
.nv.constant0._ZN5flash24flash_fwd_splitkv_kernelI23Flash_fwd_kernel_traitsILi128ELi64ELi64ELi4ELb0ELb0EN7cutlass6half_tE19Flash_kernel_traitsILi128ELi64ELi64ELi4ES3_EELb1ELb0ELb1ELb0ELb0ELb1ELb1ELb0EEEvNS_16Flash_fwd_paramsE:
	.zero		816


//--------------------- .nv.constant0._ZN5flash24flash_fwd_splitkv_kernelI23Flash_fwd_kernel_traitsILi128ELi64ELi64ELi4ELb0ELb0EN7cutlass6half_tE19Flash_kernel_traitsILi128ELi64ELi64ELi4ES3_EELb1ELb0ELb0ELb0ELb1ELb0ELb1ELb1EEEvNS_16Flash_fwd_paramsE --------------------------
	.section	.nv.constant0._ZN5flash24flash_fwd_splitkv_kernelI23Flash_fwd_kernel_traitsILi128ELi64ELi64ELi4ELb0ELb0EN7cutlass6half_tE19Flash_kernel_traitsILi128ELi64ELi64ELi4ES3_EELb1ELb0ELb0ELb0ELb1ELb0ELb1ELb1EEEvNS_16Flash_fwd_paramsE,"a",@progbits
	.sectionflags	@""
	.align	4
.nv.constant0._ZN5flash24flash_fwd_splitkv_kernelI23Flash_fwd_kernel_traitsILi128ELi64ELi64ELi4ELb0ELb0EN7cutlass6half_tE19Flash_kernel_traitsILi128ELi64ELi64ELi4ES3_EELb1ELb0ELb0ELb0ELb1ELb0ELb1ELb1EEEvNS_16Flash_fwd_paramsE:
	.zero		816


//--------------------- .nv.constant0._ZN5flash24flash_fwd_splitkv_kernelI23Flash_fwd_kernel_traitsILi128ELi64ELi64ELi4ELb0ELb0EN7cutlass6half_tE19Flash_kernel_traitsILi128ELi64ELi64ELi4ES3_EELb1ELb0ELb0ELb0ELb1ELb1ELb1ELb1EEEvNS_16Flash_fwd_paramsE --------------------------
	.section	.nv.constant0._ZN5flash24flash_fwd_splitkv_kernelI23Flash_fwd_kernel_traitsILi128ELi64ELi64ELi4ELb0ELb0EN7cutlass6half_tE19Flash_kernel_traitsILi128ELi64ELi64ELi4ES3_EELb1ELb0ELb0ELb0ELb1ELb1ELb1ELb1EEEvNS_16Flash_fwd_paramsE,"a",@progbits
	.sectionflags	@""
	.align	4
.nv.constant0._ZN5flash24flash_fwd_splitkv_kernelI23Flash_fwd_kernel_traitsILi128ELi64ELi64ELi4ELb0ELb0EN7cutlass6half_tE19Flash_kernel_traitsILi128ELi64ELi64ELi4ES3_EELb1ELb0ELb0ELb0ELb1ELb1ELb1ELb1EEEvNS_16Flash_fwd_paramsE:
	.zero		816


//--------------------- .nv.constant0._ZN5flash24flash_fwd_splitkv_kernelI23Flash_fwd_kernel_traitsILi128ELi64ELi64ELi4ELb0ELb0EN7cutlass6half_tE19Flash_kernel_traitsILi128ELi64ELi64ELi4ES3_EELb1ELb0ELb1ELb0ELb0ELb0ELb1ELb1EEEvNS_16Flash_fwd_paramsE --------------------------
	.section	.nv.constant0._ZN5flash24flash_fwd_splitkv_kernelI23Flash_fwd_kernel_traitsILi128ELi64ELi64ELi4ELb0ELb0EN7cutlass6half_tE19Flash_kernel_traitsILi128ELi64ELi64ELi4ES3_EELb1ELb0ELb1ELb0ELb0ELb0ELb1ELb1EEEvNS_16Flash_fwd_paramsE,"a",@progbits
	.sectionflags	@""
	.align	4
.nv.constant0._ZN5flash24flash_fwd_splitkv_kernelI23Flash_fwd_kernel_traitsILi128ELi64ELi64ELi4ELb0ELb0EN7cutlass6half_tE19Flash_kernel_traitsILi128ELi64ELi64ELi4ES3_EELb1ELb0ELb1ELb0ELb0ELb0ELb1ELb1EEEvNS_16Flash_fwd_paramsE:
	.zero		816


//--------------------- .nv.constant0._ZN5flash24flash_fwd_splitkv_kernelI23Flash_fwd_kernel_traitsILi128ELi64ELi64ELi4ELb0ELb0EN7cutlass6half_tE19Flash_kernel_traitsILi128ELi64ELi64ELi4ES3_EELb1ELb0ELb1ELb0ELb0ELb1ELb1ELb1EEEvNS_16Flash_fwd_paramsE --------------------------
	.section	.nv.constant0._ZN5flash24flash_fwd_splitkv_kernelI23Flash_fwd_kernel_traitsILi128ELi64ELi64ELi4ELb0ELb0EN7cutlass6half_tE19Flash_kernel_traitsILi128ELi64ELi64ELi4ES3_EELb1ELb0ELb1ELb0ELb0ELb1ELb1ELb1EEEvNS_16Flash_fwd_paramsE,"a",@progbits
	.sectionflags	@""
	.align	4
.nv.constant0._ZN5flash24flash_fwd_splitkv_kernelI23Flash_fwd_kernel_traitsILi128ELi64ELi64ELi4ELb0ELb0EN7cutlass6half_tE19Flash_kernel_traitsILi128ELi64ELi64ELi4ES3_EELb1ELb0ELb1ELb0ELb0ELb1ELb1ELb1EEEvNS_16Flash_fwd_paramsE:
	.zero		816


//--------------------- .text._ZN5flash32flash_fwd_splitkv_combine_kernelI23Flash_fwd_kernel_traitsILi128ELi64ELi128ELi4ELb0ELb0EN7cutlass6half_tE19Flash_kernel_traitsILi128ELi64ELi128ELi4ES3_EELi4ELi7ELb0EEEvNS_16Flash_fwd_paramsE --------------------------
	.section	.text._ZN5flash32flash_fwd_splitkv_combine_kernelI23Flash_fwd_kernel_traitsILi128ELi64ELi128ELi4ELb0ELb0EN7cutlass6half_tE19Flash_kernel_traitsILi128ELi64ELi128ELi4ES3_EELi4ELi7ELb0EEEvNS_16Flash_fwd_paramsE,"ax",@progbits
	.sectioninfo	@"SHI_REGISTERS=62"
	.align	128
        .global         _ZN5flash32flash_fwd_splitkv_combine_kernelI23Flash_fwd_kernel_traitsILi128ELi64ELi128ELi4ELb0ELb0EN7cutlass6half_tE19Flash_kernel_traitsILi128ELi64ELi128ELi4ES3_EELi4ELi7ELb0EEEvNS_16Flash_fwd_paramsE
        .type           _ZN5flash32flash_fwd_splitkv_combine_kernelI23Flash_fwd_kernel_traitsILi128ELi64ELi128ELi4ELb0ELb0EN7cutlass6half_tE19Flash_kernel_traitsILi128ELi64ELi128ELi4ES3_EELi4ELi7ELb0EEEvNS_16Flash_fwd_paramsE,@function
        .size           _ZN5flash32flash_fwd_splitkv_combine_kernelI23Flash_fwd_kernel_traitsILi128ELi64ELi128ELi4ELb0ELb0EN7cutlass6half_tE19Flash_kernel_traitsILi128ELi64ELi128ELi4ES3_EELi4ELi7ELb0EEEvNS_16Flash_fwd_paramsE,(.L_x_8160 - _ZN5flash32flash_fwd_splitkv_combine_kernelI23Flash_fwd_kernel_traitsILi128ELi64ELi128ELi4ELb0ELb0EN7cutlass6half_tE19Flash_kernel_traitsILi128ELi64ELi128ELi4ES3_EELi4ELi7ELb0EEEvNS_16Flash_fwd_paramsE)
        .other          _ZN5flash32flash_fwd_splitkv_combine_kernelI23Flash_fwd_kernel_traitsILi128ELi64ELi128ELi4ELb0ELb0EN7cutlass6half_tE19Flash_kernel_traitsILi128ELi64ELi128ELi4ES3_EELi4ELi7ELb0EEEvNS_16Flash_fwd_paramsE,@"STO_CUDA_ENTRY STV_DEFAULT"
_ZN5flash32flash_fwd_splitkv_combine_kernelI23Flash_fwd_kernel_traitsILi128ELi64ELi128ELi4ELb0ELb0EN7cutlass6half_tE19Flash_kernel_traitsILi128ELi64ELi128ELi4ES3_EELi4ELi7ELb0EEEvNS_16Flash_fwd_paramsE:
.text._ZN5flash32flash_fwd_splitkv_combine_kernelI23Flash_fwd_kernel_traitsILi128ELi64ELi128ELi4ELb0ELb0EN7cutlass6half_tE19Flash_kernel_traitsILi128ELi64ELi128ELi4ES3_EELi4ELi7ELb0EEEvNS_16Flash_fwd_paramsE:
[----:B------:R-:W-:Y:S02]  /*0000*/  MOV R1, c[0x0][0x28] ;  /* 0x00000a0000017a02 */ /* 0x000fe40000000f00 */
[----:B------:R-:W-:Y:S01]  /*0010*/  IMAD.MOV.U32 R2, RZ, RZ, c[0x0][0x1c0] ;  /* 0x00007000ff027624 */ /* 0x000fe200078e00ff */
[----:B------:R-:W0:Y:S01]  /*0020*/  S2UR UR7, SR_CTAID.X ;  /* 0x00000000000779c3 */ /* 0x000e220000002500 */
[----:B------:R-:W-:Y:S02]  /*0030*/  IMAD.MOV.U32 R5, RZ, RZ, c[0x0][0x214] ;  /* 0x00008500ff057624 */ /* 0x000fe400078e00ff */
[----:B------:R-:W-:Y:S01]  /*0040*/  IMAD R12, R2, c[0x0][0x210], RZ ;  /* 0x00008400020c7a24 */ /* 0x000fe200078e02ff */
[----:B------:R-:W-:Y:S02]  /*0050*/  SHF.R.S32.HI R2, RZ, 0x1f, R2 ;  /* 0x0000001fff027819 */ /* 0x000fe40000011402 */
[----:B------:R-:W-:Y:S01]  /*0060*/  SHF.R.S32.HI R5, RZ, 0x1f, R5 ;  /* 0x0000001fff057819 */ /* 0x000fe20000011405 */
[----:B------:R-:W-:-:S05]  /*0070*/  IMAD R12, R12, c[0x0][0x214], RZ ;  /* 0x000085000c0c7a24 */ /* 0x000fca00078e02ff */
[----:B------:R-:W-:Y:S02]  /*0080*/  ISETP.LT.U32.AND P0, PT, R12, c[0x0][0x214], PT ;  /* 0x000085000c007a0c */ /* 0x000fe40003f01070 */
[----:B------:R-:W-:-:S04]  /*0090*/  SHF.R.S32.HI R0, RZ, 0x1f, R12 ;  /* 0x0000001fff007819 */ /* 0x000fc8000001140c */
[----:B------:R-:W-:-:S04]  /*00a0*/  ISETP.LT.AND.EX P0, PT, R0, R5, PT, P0 ;  /* 0x000000050000720c */ /* 0x000fc80003f01300 */
[----:B------:R-:W-:Y:S01]  /*00b0*/  SEL R5, R0, R5, P0 ;  /* 0x0000000500057207 */ /* 0x000fe20000000000 */
[----:B0-----:R-:W-:Y:S01]  /*00c0*/  USHF.L.U32 UR7, UR7, 0x2, URZ ;  /* 0x0000000207077899 */ /* 0x001fe2000800063f */
[----:B------:R-:W-:Y:S02]  /*00d0*/  SEL R35, R12, c[0x0][0x214], P0 ;  /* 0x000085000c237a07 */ /* 0x000fe40000000000 */
[----:B------:R-:W-:Y:S01]  /*00e0*/  LOP3.LUT R3, R0, R5, RZ, 0xfc, !PT ;  /* 0x0000000500037212 */ /* 0x000fe200078efcff */
[----:B------:R-:W-:-:S03]  /*00f0*/  USHF.R.S32.HI UR6, URZ, 0x1f, UR7 ;  /* 0x0000001f3f067899 */ /* 0x000fc60008011407 */
[----:B------:R-:W-:-:S13]  /*0100*/  ISETP.NE.U32.AND P1, PT, R3, RZ, PT ;  /* 0x000000ff0300720c */ /* 0x000fda0003f25070 */
[----:B------:R-:W-:Y:S05]  /*0110*/  @!P1 BRA `(.L_x_0) ;  /* 0x0000007000009947 */ /* 0x000fea0003800000 */
[----:B------:R-:W-:Y:S01]  /*0120*/  IMAD.MOV.U32 R30, RZ, RZ, R12 ;  /* 0x000000ffff1e7224 */ /* 0x000fe200078e000c */
[----:B------:R-:W-:Y:S01]  /*0130*/  MOV R26, R35 ;  /* 0x00000023001a7202 */ /* 0x000fe20000000f00 */
[----:B------:R-:W-:Y:S01]  /*0140*/  IMAD.MOV.U32 R19, RZ, RZ, R0 ;  /* 0x000000ffff137224 */ /* 0x000fe200078e0000 */
[----:B------:R-:W-:Y:S02]  /*0150*/  MOV R25, R5 ;  /* 0x0000000500197202 */ /* 0x000fe40000000f00 */
[----:B------:R-:W-:Y:S02]  /*0160*/  MOV R24, 0x180 ;  /* 0x0000018000187802 */ /* 0x000fe40000000f00 */
[----:B------:R-:W-:Y:S05]  /*0170*/  CALL.REL.NOINC `($__internal_0_$__cuda_sm20_div_s64) ;  /* 0x000045d000007944 */ /* 0x000fea0003c00000 */
[----:B------:R-:W-:Y:S05]  /*0180*/  BRA `(.L_x_1) ;  /* 0x0000013000007947 */ /* 0x000fea0003800000 */
.L_x_0:
[----:B------:R-:W0:Y:S01]  /*0190*/  I2F.U32.RP R8, R35 ;  /* 0x0000002300087306 */ /* 0x000e220000209000 */
[----:B------:R-:W-:Y:S01]  /*01a0*/  ISETP.NE.U32.AND P0, PT, R35, RZ, PT ;  /* 0x000000ff2300720c */ /* 0x000fe20003f05070 */
[----:B------:R-:W-:-:S06]  /*01b0*/  HFMA2.MMA R21, -RZ, RZ, 0, 0 ;  /* 0x00000000ff157435 */ /* 0x000fcc00000001ff */
[----:B0-----:R-:W0:Y:S02]  /*01c0*/  MUFU.RCP R6, R8 ;  /* 0x0000000800067308 */ /* 0x001e240000001000 */
[----:B0-----:R-:W-:-:S06]  /*01d0*/  IADD3 R6, R6, 0xffffffe, RZ ;  /* 0x0ffffffe06067810 */ /* 0x001fcc0007ffe0ff */
[----:B------:R-:W0:Y:S02]  /*01e0*/  F2I.FTZ.U32.TRUNC.NTZ R7, R6 ;  /* 0x0000000600077305 */ /* 0x000e24000021f000 */
[----:B0-----:R-:W-:Y:S02]  /*01f0*/  IMAD.MOV R3, RZ, RZ, -R7 ;  /* 0x000000ffff037224 */ /* 0x001fe400078e0a07 */
[----:B------:R-:W-:Y:S02]  /*0200*/  IMAD.MOV.U32 R6, RZ, RZ, RZ ;  /* 0x000000ffff067224 */ /* 0x000fe400078e00ff */
[----:B------:R-:W-:-:S04]  /*0210*/  IMAD R3, R3, R35, RZ ;  /* 0x0000002303037224 */ /* 0x000fc800078e02ff */
[----:B------:R-:W-:-:S06]  /*0220*/  IMAD.HI.U32 R3, R7, R3, R6 ;  /* 0x0000000307037227 */ /* 0x000fcc00078e0006 */
[----:B------:R-:W-:-:S05]  /*0230*/  IMAD.HI.U32 R20, R3, R12, RZ ;  /* 0x0000000c03147227 */ /* 0x000fca00078e00ff */
[----:B------:R-:W-:-:S05]  /*0240*/  IADD3 R3, -R20, RZ, RZ ;  /* 0x000000ff14037210 */ /* 0x000fca0007ffe1ff */
[----:B------:R-:W-:-:S05]  /*0250*/  IMAD R4, R35, R3, R12 ;  /* 0x0000000323047224 */ /* 0x000fca00078e020c */
[----:B------:R-:W-:-:S13]  /*0260*/  ISETP.GE.U32.AND P2, PT, R4, R35, PT ;  /* 0x000000230400720c */ /* 0x000fda0003f46070 */
[----:B------:R-:W-:Y:S01]  /*0270*/  @P2 IMAD.IADD R4, R4, 0x1, -R35 ;  /* 0x0000000104042824 */ /* 0x000fe200078e0a23 */
[----:B------:R-:W-:-:S04]  /*0280*/  @P2 IADD3 R20, R20, 0x1, RZ ;  /* 0x0000000114142810 */ /* 0x000fc80007ffe0ff */
[----:B------:R-:W-:-:S13]  /*0290*/  ISETP.GE.U32.AND P1, PT, R4, R35, PT ;  /* 0x000000230400720c */ /* 0x000fda0003f26070 */
[----:B------:R-:W-:Y:S02]  /*02a0*/  @P1 IADD3 R20, R20, 0x1, RZ ;  /* 0x0000000114141810 */ /* 0x000fe40007ffe0ff */
[----:B------:R-:W-:-:S04]  /*02b0*/  @!P0 LOP3.LUT R20, RZ, R35, RZ, 0x33, !PT ;  /* 0x00000023ff148212 */ /* 0x000fc800078e33ff */
.L_x_1:
[----:B------:R-:W-:Y:S01]  /*02c0*/  ISETP.LT.U32.AND P0, PT, R20, c[0x0][0x1c0], PT ;  /* 0x0000700014007a0c */ /* 0x000fe20003f01070 */
[----:B------:R-:W-:Y:S03]  /*02d0*/  BSSY B0, `(.L_x_2) ;  /* 0x0000021000007945 */ /* 0x000fe60003800000 */
[----:B------:R-:W-:-:S04]  /*02e0*/  ISETP.LT.AND.EX P0, PT, R21, R2, PT, P0 ;  /* 0x000000021500720c */ /* 0x000fc80003f01300 */
[C---:B------:R-:W-:Y:S02]  /*02f0*/  SEL R25, R21.reuse, R2, P0 ;  /* 0x0000000215197207 */ /* 0x040fe40000000000 */
[----:B------:R-:W-:Y:S02]  /*0300*/  SEL R26, R20, c[0x0][0x1c0], P0 ;  /* 0x00007000141a7a07 */ /* 0x000fe40000000000 */
[----:B------:R-:W-:-:S04]  /*0310*/  LOP3.LUT R2, R21, R25, RZ, 0xfc, !PT ;  /* 0x0000001915027212 */ /* 0x000fc800078efcff */
[----:B------:R-:W-:-:S13]  /*0320*/  ISETP.NE.U32.AND P1, PT, R2, RZ, PT ;  /* 0x000000ff0200720c */ /* 0x000fda0003f25070 */
[----:B------:R-:W-:Y:S05]  /*0330*/  @!P1 BRA `(.L_x_3) ;  /* 0x0000007000009947 */ /* 0x000fea0003800000 */
[----:B------:R-:W-:Y:S01]  /*0340*/  IMAD.MOV.U32 R30, RZ, RZ, R20 ;  /* 0x000000ffff1e7224 */ /* 0x000fe200078e0014 */
[----:B------:R-:W-:Y:S02]  /*0350*/  MOV R19, R21 ;  /* 0x0000001500137202 */ /* 0x000fe40000000f00 */
[----:B------:R-:W-:Y:S02]  /*0360*/  MOV R24, 0x380 ;  /* 0x0000038000187802 */ /* 0x000fe40000000f00 */
[----:B------:R-:W-:Y:S05]  /*0370*/  CALL.REL.NOINC `($__internal_0_$__cuda_sm20_div_s64) ;  /* 0x000043d000007944 */ /* 0x000fea0003c00000 */
[----:B------:R-:W-:Y:S02]  /*0380*/  MOV R32, R20 ;  /* 0x0000001400207202 */ /* 0x000fe40000000f00 */
[----:B------:R-:W-:Y:S01]  /*0390*/  MOV R33, R21 ;  /* 0x0000001500217202 */ /* 0x000fe20000000f00 */
[----:B------:R-:W-:Y:S05]  /*03a0*/  BRA `(.L_x_4) ;  /* 0x0000013000007947 */ /* 0x000fea0003800000 */
.L_x_3:
[----:B------:R-:W0:Y:S01]  /*03b0*/  I2F.U32.RP R6, R26 ;  /* 0x0000001a00067306 */ /* 0x000e220000209000 */
[----:B------:R-:W-:Y:S01]  /*03c0*/  ISETP.NE.U32.AND P0, PT, R26, RZ, PT ;  /* 0x000000ff1a00720c */ /* 0x000fe20003f05070 */
[----:B------:R-:W-:-:S06]  /*03d0*/  HFMA2.MMA R33, -RZ, RZ, 0, 0 ;  /* 0x00000000ff217435 */ /* 0x000fcc00000001ff */
[----:B0-----:R-:W0:Y:S02]  /*03e0*/  MUFU.RCP R4, R6 ;  /* 0x0000000600047308 */ /* 0x001e240000001000 */
[----:B0-----:R-:W-:-:S06]  /*03f0*/  IADD3 R4, R4, 0xffffffe, RZ ;  /* 0x0ffffffe04047810 */ /* 0x001fcc0007ffe0ff */
[----:B------:R-:W0:Y:S02]  /*0400*/  F2I.FTZ.U32.TRUNC.NTZ R3, R4 ;  /* 0x0000000400037305 */ /* 0x000e24000021f000 */
[----:B0-----:R-:W-:-:S04]  /*0410*/  IMAD.MOV R2, RZ, RZ, -R3 ;  /* 0x000000ffff027224 */ /* 0x001fc800078e0a03 */
[----:B------:R-:W-:Y:S02]  /*0420*/  IMAD R7, R2, R26, RZ ;  /* 0x0000001a02077224 */ /* 0x000fe400078e02ff */
[----:B------:R-:W-:-:S04]  /*0430*/  IMAD.MOV.U32 R2, RZ, RZ, RZ ;  /* 0x000000ffff027224 */ /* 0x000fc800078e00ff */
        /* <DEDUP_REMOVED lines=9> */
[----:B------:R-:W-:Y:S02]  /*04d0*/  @!P0 LOP3.LUT R32, RZ, R26, RZ, 0x33, !PT ;  /* 0x0000001aff208212 */ /* 0x000fe400078e33ff */
.L_x_4:
[----:B------:R-:W-:Y:S05]  /*04e0*/  BSYNC B0 ;  /* 0x0000000000007941 */ /* 0x000fea0003800000 */
.L_x_2:
[----:B------:R-:W-:Y:S01]  /*04f0*/  IABS R4, c[0x0][0x214] ;  /* 0x0000850000047a13 */ /* 0x000fe20000000000 */
[----:B------:R-:W-:Y:S01]  /*0500*/  ULDC UR4, c[0x0][0x214] ;  /* 0x0000850000047ab9 */ /* 0x000fe20000000800 */
[----:B------:R-:W-:Y:S01]  /*0510*/  BSSY B0, `(.L_x_5) ;  /* 0x000004a000007945 */ /* 0x000fe20003800000 */
[----:B------:R-:W-:Y:S01]  /*0520*/  UIADD3 UR8, UR4, -0x1, URZ ;  /* 0xffffffff04087890 */ /* 0x000fe2000fffe03f */
[----:B------:R-:W0:Y:S01]  /*0530*/  I2F.RP R6, R4 ;  /* 0x0000000400067306 */ /* 0x000e220000209400 */
[----:B------:R-:W-:Y:S02]  /*0540*/  UISETP.LT.AND UP0, UPT, URZ, UR4, UPT ;  /* 0x000000043f00728c */ /* 0x000fe4000bf01270 */
[----:B------:R-:W-:Y:S02]  /*0550*/  USHF.R.S32.HI UR5, URZ, 0x1f, UR4 ;  /* 0x0000001f3f057899 */ /* 0x000fe40008011404 */
[----:B------:R-:W-:Y:S01]  /*0560*/  IADD3 R7, R4, UR8, RZ ;  /* 0x0000000804077c10 */ /* 0x000fe2000fffe0ff */
[----:B------:R-:W-:-:S03]  /*0570*/  ULEA.HI.SX32 UR4, UR4, 0x1, 0x1 ;  /* 0x0000000104047891 */ /* 0x000fc6000f8f0a3f */
[----:B------:R-:W-:-:S03]  /*0580*/  IABS R2, R7 ;  /* 0x0000000700027213 */ /* 0x000fc60000000000 */
[----:B------:R-:W-:Y:S01]  /*0590*/  @!UP0 UIADD3 UR4, UR5, URZ, URZ ;  /* 0x0000003f05048290 */ /* 0x000fe2000fffe03f */
[----:B0-----:R-:W0:Y:S02]  /*05a0*/  MUFU.RCP R8, R6 ;  /* 0x0000000600087308 */ /* 0x001e240000001000 */
[----:B0-----:R-:W-:Y:S01]  /*05b0*/  IADD3 R8, R8, 0xffffffe, RZ ;  /* 0x0ffffffe08087810 */ /* 0x001fe20007ffe0ff */
[----:B------:R-:W-:-:S05]  /*05c0*/  IMAD.MOV.U32 R6, RZ, RZ, R2 ;  /* 0x000000ffff067224 */ /* 0x000fca00078e0002 */
[----:B------:R-:W0:Y:S02]  /*05d0*/  F2I.FTZ.U32.TRUNC.NTZ R9, R8 ;  /* 0x0000000800097305 */ /* 0x000e24000021f000 */
[----:B0-----:R-:W-:Y:S02]  /*05e0*/  IMAD.MOV R3, RZ, RZ, -R9 ;  /* 0x000000ffff037224 */ /* 0x001fe400078e0a09 */
[----:B------:R-:W-:Y:S02]  /*05f0*/  IMAD.MOV.U32 R8, RZ, RZ, RZ ;  /* 0x000000ffff087224 */ /* 0x000fe400078e00ff */
[----:B------:R-:W-:-:S04]  /*0600*/  IMAD R3, R3, R4, RZ ;  /* 0x0000000403037224 */ /* 0x000fc800078e02ff */
[----:B------:R-:W-:-:S06]  /*0610*/  IMAD.HI.U32 R3, R9, R3, R8 ;  /* 0x0000000309037227 */ /* 0x000fcc00078e0008 */
[----:B------:R-:W-:-:S04]  /*0620*/  IMAD.HI.U32 R2, R3, R6, RZ ;  /* 0x0000000603027227 */ /* 0x000fc800078e00ff */
[----:B------:R-:W-:-:S04]  /*0630*/  IMAD.MOV R3, RZ, RZ, -R2 ;  /* 0x000000ffff037224 */ /* 0x000fc800078e0a02 */
[----:B------:R-:W-:-:S05]  /*0640*/  IMAD R3, R4, R3, R6 ;  /* 0x0000000304037224 */ /* 0x000fca00078e0206 */
[----:B------:R-:W-:-:S13]  /*0650*/  ISETP.GT.U32.AND P1, PT, R4, R3, PT ;  /* 0x000000030400720c */ /* 0x000fda0003f24070 */
[----:B------:R-:W-:Y:S01]  /*0660*/  @!P1 IMAD.IADD R3, R3, 0x1, -R4 ;  /* 0x0000000103039824 */ /* 0x000fe200078e0a04 */
[----:B------:R-:W-:Y:S02]  /*0670*/  @!P1 IADD3 R2, R2, 0x1, RZ ;  /* 0x0000000102029810 */ /* 0x000fe40007ffe0ff */
[----:B------:R-:W-:Y:S02]  /*0680*/  ISETP.NE.AND P1, PT, RZ, c[0x0][0x214], PT ;  /* 0x00008500ff007a0c */ /* 0x000fe40003f25270 */
[-C--:B------:R-:W-:Y:S02]  /*0690*/  ISETP.GE.U32.AND P2, PT, R3, R4.reuse, PT ;  /* 0x000000040300720c */ /* 0x080fe40003f46070 */
[C---:B------:R-:W-:Y:S02]  /*06a0*/  LOP3.LUT R3, R7.reuse, R4, RZ, 0x3c, !PT ;  /* 0x0000000407037212 */ /* 0x040fe400078e3cff */
[----:B------:R-:W-:Y:S02]  /*06b0*/  LOP3.LUT R7, R7, c[0x0][0x214], RZ, 0x3c, !PT ;  /* 0x0000850007077a12 */ /* 0x000fe400078e3cff */
[----:B------:R-:W-:-:S07]  /*06c0*/  ISETP.GE.AND P0, PT, R3, RZ, PT ;  /* 0x000000ff0300720c */ /* 0x000fce0003f06270 */
[----:B------:R-:W-:Y:S02]  /*06d0*/  @P2 IADD3 R2, R2, 0x1, RZ ;  /* 0x0000000102022810 */ /* 0x000fe40007ffe0ff */
[----:B------:R-:W-:-:S03]  /*06e0*/  ISETP.NE.AND P2, PT, RZ, c[0x0][0x214], PT ;  /* 0x00008500ff007a0c */ /* 0x000fc60003f45270 */
[--C-:B------:R-:W-:Y:S02]  /*06f0*/  IMAD.MOV.U32 R17, RZ, RZ, R2.reuse ;  /* 0x000000ffff117224 */ /* 0x100fe400078e0002 */
[----:B------:R-:W-:Y:S02]  /*0700*/  IMAD.MOV.U32 R3, RZ, RZ, R2 ;  /* 0x000000ffff037224 */ /* 0x000fe400078e0002 */
[----:B------:R-:W-:Y:S01]  /*0710*/  @!P0 IMAD.MOV R17, RZ, RZ, -R17 ;  /* 0x000000ffff118224 */ /* 0x000fe200078e0a11 */
[----:B------:R-:W-:Y:S02]  /*0720*/  @!P1 LOP3.LUT R17, RZ, R4, RZ, 0x33, !PT ;  /* 0x00000004ff119212 */ /* 0x000fe400078e33ff */
[----:B------:R-:W-:Y:S02]  /*0730*/  ISETP.GE.AND P1, PT, R7, RZ, PT ;  /* 0x000000ff0700720c */ /* 0x000fe40003f26270 */
[----:B------:R-:W-:Y:S02]  /*0740*/  ISETP.LT.U32.AND P0, PT, R26, R17, PT ;  /* 0x000000111a00720c */ /* 0x000fe40003f01070 */
[----:B------:R-:W-:-:S04]  /*0750*/  SHF.R.S32.HI R16, RZ, 0x1f, R17 ;  /* 0x0000001fff107819 */ /* 0x000fc80000011411 */
[----:B------:R-:W-:-:S04]  /*0760*/  ISETP.LT.AND.EX P0, PT, R25, R16, PT, P0 ;  /* 0x000000101900720c */ /* 0x000fc80003f01300 */
[C---:B------:R-:W-:Y:S01]  /*0770*/  SEL R16, R25.reuse, R16, P0 ;  /* 0x0000001019107207 */ /* 0x040fe20000000000 */
[----:B------:R-:W-:Y:S01]  /*0780*/  @!P1 IMAD.MOV R3, RZ, RZ, -R3 ;  /* 0x000000ffff039224 */ /* 0x000fe200078e0a03 */
[----:B------:R-:W-:Y:S02]  /*0790*/  @!P2 LOP3.LUT R3, RZ, c[0x0][0x214], RZ, 0x33, !PT ;  /* 0x00008500ff03aa12 */ /* 0x000fe400078e33ff */
[----:B------:R-:W-:Y:S02]  /*07a0*/  LOP3.LUT R2, R25, R16, RZ, 0xfc, !PT ;  /* 0x0000001019027212 */ /* 0x000fe400078efcff */
[----:B------:R-:W-:Y:S01]  /*07b0*/  SEL R17, R26, R17, P0 ;  /* 0x000000111a117207 */ /* 0x000fe20000000000 */
[----:B------:R-:W-:Y:S01]  /*07c0*/  IMAD R3, R3, UR4, RZ ;  /* 0x0000000403037c24 */ /* 0x000fe2000f8e02ff */
        /* <DEDUP_REMOVED lines=8> */
[----:B------:R-:W-:Y:S02]  /*0850*/  MOV R8, R20 ;  /* 0x0000001400087202 */ /* 0x000fe40000000f00 */
[----:B------:R-:W-:Y:S01]  /*0860*/  MOV R9, R21 ;  /* 0x0000001500097202 */ /* 0x000fe20000000f00 */
[----:B------:R-:W-:Y:S05]  /*0870*/  BRA `(.L_x_7) ;  /* 0x0000013000007947 */ /* 0x000fea0003800000 */
.L_x_6:
[----:B------:R-:W0:Y:S01]  /*0880*/  I2F.U32.RP R4, R17 ;  /* 0x0000001100047306 */ /* 0x000e220000209000 */
[----:B------:R-:W-:-:S07]  /*0890*/  ISETP.NE.U32.AND P0, PT, R17, RZ, PT ;  /* 0x000000ff1100720c */ /* 0x000fce0003f05070 */
[----:B0-----:R-:W0:Y:S02]  /*08a0*/  MUFU.RCP R6, R4 ;  /* 0x0000000400067308 */ /* 0x001e240000001000 */
[----:B0-----:R-:W-:-:S06]  /*08b0*/  IADD3 R6, R6, 0xffffffe, RZ ;  /* 0x0ffffffe06067810 */ /* 0x001fcc0007ffe0ff */
[----:B------:R-:W0:Y:S02]  /*08c0*/  F2I.FTZ.U32.TRUNC.NTZ R7, R6 ;  /* 0x0000000600077305 */ /* 0x000e24000021f000 */
[----:B0-----:R-:W-:Y:S02]  /*08d0*/  IMAD.MOV R2, RZ, RZ, -R7 ;  /* 0x000000ffff027224 */ /* 0x001fe400078e0a07 */
[----:B------:R-:W-:Y:S02]  /*08e0*/  IMAD.MOV.U32 R6, RZ, RZ, RZ ;  /* 0x000000ffff067224 */ /* 0x000fe400078e00ff */
[----:B------:R-:W-:-:S04]  /*08f0*/  IMAD R9, R2, R17, RZ ;  /* 0x0000001102097224 */ /* 0x000fc800078e02ff */
[----:B------:R-:W-:-:S06]  /*0900*/  IMAD.HI.U32 R9, R7, R9, R6 ;  /* 0x0000000907097227 */ /* 0x000fcc00078e0006 */
[----:B------:R-:W-:Y:S01]  /*0910*/  IMAD.HI.U32 R8, R9, R26, RZ ;  /* 0x0000001a09087227 */ /* 0x000fe200078e00ff */
[----:B------:R-:W-:-:S04]  /*0920*/  HFMA2.MMA R9, -RZ, RZ, 0, 0 ;  /* 0x00000000ff097435 */ /* 0x000fc800000001ff */
        /* <DEDUP_REMOVED lines=8> */
.L_x_7:
[----:B------:R-:W-:Y:S05]  /*09b0*/  BSYNC B0 ;  /* 0x0000000000007941 */ /* 0x000fea0003800000 */
.L_x_5:
[----:B------:R-:W-:Y:S01]  /*09c0*/  IMAD.MOV.U32 R6, RZ, RZ, c[0x0][0x1c0] ;  /* 0x00007000ff067624 */ /* 0x000fe200078e00ff */
[----:B------:R-:W-:Y:S01]  /*09d0*/  IABS R19, R3 ;  /* 0x0000000300137213 */ /* 0x000fe20000000000 */
[----:B------:R-:W-:Y:S01]  /*09e0*/  IMAD.MOV.U32 R26, RZ, RZ, RZ ;  /* 0x000000ffff1a7224 */ /* 0x000fe200078e00ff */
[----:B------:R-:W-:Y:S01]  /*09f0*/  IABS R14, c[0x0][0x214] ;  /* 0x00008500000e7a13 */ /* 0x000fe20000000000 */
[C---:B------:R-:W-:Y:S01]  /*0a00*/  IMAD R2, R6.reuse, c[0x0][0x214], RZ ;  /* 0x0000850006027a24 */ /* 0x040fe200078e02ff */
[----:B------:R-:W0:Y:S01]  /*0a10*/  I2F.RP R20, R19 ;  /* 0x0000001300147306 */ /* 0x000e220000209400 */
[----:B------:R-:W-:Y:S01]  /*0a20*/  IADD3 R6, R6, -0x1, RZ ;  /* 0xffffffff06067810 */ /* 0x000fe20007ffe0ff */
[----:B------:R-:W1:Y:S01]  /*0a30*/  S2R R38, SR_TID.X ;  /* 0x0000000000267919 */ /* 0x000e620000002100 */
[----:B------:R-:W-:Y:S01]  /*0a40*/  ISETP.NE.AND P5, PT, R3, RZ, PT ;  /* 0x000000ff0300720c */ /* 0x000fe20003fa5270 */
[----:B------:R-:W-:Y:S01]  /*0a50*/  BSSY B0, `(.L_x_8) ;  /* 0x0000072000007945 */ /* 0x000fe20003800000 */
[----:B------:R-:W-:-:S03]  /*0a60*/  IABS R18, R2 ;  /* 0x0000000200127213 */ /* 0x000fc60000000000 */
[----:B------:R-:W-:Y:S01]  /*0a70*/  I2F.RP R13, R14 ;  /* 0x0000000e000d7306 */ /* 0x000fe20000209400 */
[----:B------:R-:W-:-:S07]  /*0a80*/  IADD3 R21, R18, UR8, RZ ;  /* 0x0000000812157c10 */ /* 0x000fce000fffe0ff */
[----:B------:R-:W2:Y:S08]  /*0a90*/  I2F.RP R15, R18 ;  /* 0x00000012000f7306 */ /* 0x000eb00000209400 */
[----:B0-----:R-:W0:Y:S08]  /*0aa0*/  MUFU.RCP R4, R20 ;  /* 0x0000001400047308 */ /* 0x001e300000001000 */
[----:B--2---:R-:W2:Y:S08]  /*0ab0*/  MUFU.RCP R10, R15 ;  /* 0x0000000f000a7308 */ /* 0x004eb00000001000 */
[----:B------:R-:W3:Y:S01]  /*0ac0*/  MUFU.RCP R24, R13 ;  /* 0x0000000d00187308 */ /* 0x000ee20000001000 */
[----:B0-----:R-:W-:-:S02]  /*0ad0*/  IADD3 R4, R4, 0xffffffe, RZ ;  /* 0x0ffffffe04047810 */ /* 0x001fc40007ffe0ff */
[----:B--2---:R-:W-:-:S05]  /*0ae0*/  IADD3 R10, R10, 0xffffffe, RZ ;  /* 0x0ffffffe0a0a7810 */ /* 0x004fca0007ffe0ff */
[----:B------:R-:W0:Y:S01]  /*0af0*/  F2I.FTZ.U32.TRUNC.NTZ R27, R4 ;  /* 0x00000004001b7305 */ /* 0x000e22000021f000 */
[----:B------:R-:W-:Y:S02]  /*0b00*/  IABS R15, R21 ;  /* 0x00000015000f7213 */ /* 0x000fe40000000000 */
[----:B---3--:R-:W-:-:S05]  /*0b10*/  IADD3 R24, R24, 0xffffffe, RZ ;  /* 0x0ffffffe18187810 */ /* 0x008fca0007ffe0ff */
[----:B------:R-:W2:Y:S08]  /*0b20*/  F2I.FTZ.U32.TRUNC.NTZ R11, R10 ;  /* 0x0000000a000b7305 */ /* 0x000eb0000021f000 */
[----:B------:R-:W3:Y:S01]  /*0b30*/  F2I.FTZ.U32.TRUNC.NTZ R25, R24 ;  /* 0x0000001800197305 */ /* 0x000ee2000021f000 */
[----:B0-----:R-:W-:Y:S02]  /*0b40*/  IMAD.MOV R22, RZ, RZ, -R27 ;  /* 0x000000ffff167224 */ /* 0x001fe400078e0a1b */
[----:B------:R-:W-:-:S02]  /*0b50*/  IMAD.IADD R4, R6, 0x1, R19 ;  /* 0x0000000106047824 */ /* 0x000fc400078e0213 */
[----:B------:R-:W-:Y:S02]  /*0b60*/  IMAD R22, R22, R19, RZ ;  /* 0x0000001316167224 */ /* 0x000fe400078e02ff */
[----:B--2---:R-:W-:Y:S01]  /*0b70*/  IMAD.MOV R7, RZ, RZ, -R11 ;  /* 0x000000ffff077224 */ /* 0x004fe200078e0a0b */
[----:B------:R-:W-:Y:S01]  /*0b80*/  IABS R13, R4 ;  /* 0x00000004000d7213 */ /* 0x000fe20000000000 */
[----:B------:R-:W-:Y:S02]  /*0b90*/  IMAD.MOV.U32 R10, RZ, RZ, RZ ;  /* 0x000000ffff0a7224 */ /* 0x000fe400078e00ff */
[----:B------:R-:W-:Y:S02]  /*0ba0*/  IMAD R20, R7, R18, RZ ;  /* 0x0000001207147224 */ /* 0x000fe400078e02ff */
[----:B------:R-:W-:-:S04]  /*0bb0*/  IMAD.HI.U32 R22, R27, R22, R26 ;  /* 0x000000161b167227 */ /* 0x000fc800078e001a */
[----:B------:R-:W-:Y:S01]  /*0bc0*/  IMAD.HI.U32 R20, R11, R20, R10 ;  /* 0x000000140b147227 */ /* 0x000fe200078e000a */
[----:B------:R-:W-:Y:S02]  /*0bd0*/  IABS R10, R2 ;  /* 0x00000002000a7213 */ /* 0x000fe40000000000 */
[----:B------:R-:W-:Y:S01]  /*0be0*/  IABS R11, R3 ;  /* 0x00000003000b7213 */ /* 0x000fe20000000000 */
[----:B---3--:R-:W-:Y:S02]  /*0bf0*/  IMAD.MOV R7, RZ, RZ, -R25 ;  /* 0x000000ffff077224 */ /* 0x008fe400078e0a19 */
[----:B------:R-:W-:Y:S02]  /*0c00*/  IMAD.MOV.U32 R24, RZ, RZ, RZ ;  /* 0x000000ffff187224 */ /* 0x000fe400078e00ff */
[----:B------:R-:W-:Y:S02]  /*0c10*/  IMAD R7, R7, R14, RZ ;  /* 0x0000000e07077224 */ /* 0x000fe400078e02ff */
[----:B------:R-:W-:-:S02]  /*0c20*/  IMAD.MOV R10, RZ, RZ, -R10 ;  /* 0x000000ffff0a7224 */ /* 0x000fc400078e0a0a */
[----:B------:R-:W-:-:S04]  /*0c30*/  IMAD.HI.U32 R20, R20, R15, RZ ;  /* 0x0000000f14147227 */ /* 0x000fc800078e00ff */
[----:B------:R-:W-:-:S04]  /*0c40*/  IMAD.HI.U32 R24, R25, R7, R24 ;  /* 0x0000000719187227 */ /* 0x000fc800078e0018 */
[----:B------:R-:W-:Y:S02]  /*0c50*/  IMAD R7, R20, R10, R15 ;  /* 0x0000000a14077224 */ /* 0x000fe400078e020f */
[----:B------:R-:W-:Y:S02]  /*0c60*/  IMAD.MOV R11, RZ, RZ, -R11 ;  /* 0x000000ffff0b7224 */ /* 0x000fe400078e0a0b */
[----:B------:R-:W-:Y:S01]  /*0c70*/  IMAD.HI.U32 R22, R22, R13, RZ ;  /* 0x0000000d16167227 */ /* 0x000fe200078e00ff */
[----:B------:R-:W-:-:S03]  /*0c80*/  ISETP.GT.U32.AND P4, PT, R18, R7, PT ;  /* 0x000000071200720c */ /* 0x000fc60003f84070 */
[----:B------:R-:W-:Y:S01]  /*0c90*/  IMAD R26, R22, R11, R13 ;  /* 0x0000000b161a7224 */ /* 0x000fe200078e020d */
[----:B------:R-:W-:Y:S01]  /*0ca0*/  LEA.HI.SX32 R13, R2, 0x1, 0x1 ;  /* 0x00000001020d7811 */ /* 0x000fe200078f0aff */
[----:B------:R-:W-:-:S03]  /*0cb0*/  IMAD.HI.U32 R24, R24, R15, RZ ;  /* 0x0000000f18187227 */ /* 0x000fc600078e00ff */
[----:B------:R-:W-:Y:S01]  /*0cc0*/  ISETP.GT.U32.AND P3, PT, R19, R26, PT ;  /* 0x0000001a1300720c */ /* 0x000fe20003f64070 */
[----:B------:R-:W-:-:S04]  /*0cd0*/  IMAD.MOV R10, RZ, RZ, -R24 ;  /* 0x000000ffff0a7224 */ /* 0x000fc800078e0a18 */
[----:B------:R-:W-:Y:S01]  /*0ce0*/  @!P4 IMAD.IADD R7, R7, 0x1, -R18 ;  /* 0x000000010707c824 */ /* 0x000fe200078e0a12 */
[----:B------:R-:W-:Y:S01]  /*0cf0*/  @!P4 IADD3 R20, R20, 0x1, RZ ;  /* 0x000000011414c810 */ /* 0x000fe20007ffe0ff */
[----:B------:R-:W-:Y:S01]  /*0d00*/  IMAD R15, R14, R10, R15 ;  /* 0x0000000a0e0f7224 */ /* 0x000fe200078e020f */
[----:B------:R-:W-:Y:S02]  /*0d10*/  ISETP.NE.AND P4, PT, R2, RZ, PT ;  /* 0x000000ff0200720c */ /* 0x000fe40003f85270 */
[-C--:B------:R-:W-:Y:S02]  /*0d20*/  ISETP.GE.U32.AND P2, PT, R7, R18.reuse, PT ;  /* 0x000000120700720c */ /* 0x080fe40003f46070 */
[----:B------:R-:W-:Y:S01]  /*0d30*/  LOP3.LUT R7, R21, R18, RZ, 0x3c, !PT ;  /* 0x0000001215077212 */ /* 0x000fe200078e3cff */
[----:B------:R-:W-:Y:S01]  /*0d40*/  @!P3 IMAD.IADD R26, R26, 0x1, -R19 ;  /* 0x000000011a1ab824 */ /* 0x000fe200078e0a13 */
[----:B------:R-:W-:Y:S02]  /*0d50*/  ISETP.GT.U32.AND P0, PT, R14, R15, PT ;  /* 0x0000000f0e00720c */ /* 0x000fe40003f04070 */
[----:B------:R-:W-:-:S02]  /*0d60*/  ISETP.GE.AND P1, PT, R7, RZ, PT ;  /* 0x000000ff0700720c */ /* 0x000fc40003f26270 */
[-C--:B------:R-:W-:Y:S02]  /*0d70*/  ISETP.GE.U32.AND P6, PT, R26, R19.reuse, PT ;  /* 0x000000131a00720c */ /* 0x080fe40003fc6070 */
[----:B------:R-:W-:Y:S02]  /*0d80*/  LOP3.LUT R7, R4, R19, RZ, 0x3c, !PT ;  /* 0x0000001304077212 */ /* 0x000fe400078e3cff */
[----:B------:R-:W-:Y:S02]  /*0d90*/  @!P3 IADD3 R22, R22, 0x1, RZ ;  /* 0x000000011616b810 */ /* 0x000fe40007ffe0ff */
[----:B------:R-:W-:Y:S02]  /*0da0*/  @P2 IADD3 R20, R20, 0x1, RZ ;  /* 0x0000000114142810 */ /* 0x000fe40007ffe0ff */
[----:B------:R-:W-:Y:S01]  /*0db0*/  ISETP.GE.AND P2, PT, R7, RZ, PT ;  /* 0x000000ff0700720c */ /* 0x000fe20003f46270 */
[----:B------:R-:W-:Y:S01]  /*0dc0*/  @!P0 IMAD.IADD R15, R15, 0x1, -R14 ;  /* 0x000000010f0f8824 */ /* 0x000fe200078e0a0e */
[----:B------:R-:W-:Y:S01]  /*0dd0*/  @!P0 IADD3 R24, R24, 0x1, RZ ;  /* 0x0000000118188810 */ /* 0x000fe20007ffe0ff */
[----:B------:R-:W-:Y:S01]  /*0de0*/  @!P1 IMAD.MOV R20, RZ, RZ, -R20 ;  /* 0x000000ffff149224 */ /* 0x000fe200078e0a14 */
[----:B------:R-:W-:-:S02]  /*0df0*/  @!P4 LOP3.LUT R20, RZ, R18, RZ, 0x33, !PT ;  /* 0x00000012ff14c212 */ /* 0x000fc400078e33ff */
[----:B------:R-:W-:Y:S02]  /*0e00*/  @P6 IADD3 R22, R22, 0x1, RZ ;  /* 0x0000000116166810 */ /* 0x000fe40007ffe0ff */
[----:B------:R-:W-:Y:S02]  /*0e10*/  ISETP.LT.U32.AND P0, PT, R32, R20, PT ;  /* 0x000000142000720c */ /* 0x000fe40003f01070 */
[----:B------:R-:W-:Y:S02]  /*0e20*/  SHF.R.S32.HI R11, RZ, 0x1f, R20 ;  /* 0x0000001fff0b7819 */ /* 0x000fe40000011414 */
[----:B------:R-:W-:Y:S01]  /*0e30*/  ISETP.GE.U32.AND P3, PT, R15, R14, PT ;  /* 0x0000000e0f00720c */ /* 0x000fe20003f66070 */
[----:B------:R-:W-:Y:S01]  /*0e40*/  @!P2 IMAD.MOV R22, RZ, RZ, -R22 ;  /* 0x000000ffff16a224 */ /* 0x000fe200078e0a16 */
[----:B------:R-:W-:Y:S02]  /*0e50*/  ISETP.GT.AND P2, PT, R2, RZ, PT ;  /* 0x000000ff0200720c */ /* 0x000fe40003f44270 */
[----:B------:R-:W-:-:S02]  /*0e60*/  ISETP.LT.AND.EX P0, PT, R33, R11, PT, P0 ;  /* 0x0000000b2100720c */ /* 0x000fc40003f01300 */
[----:B------:R-:W-:Y:S02]  /*0e70*/  LOP3.LUT R21, R21, c[0x0][0x214], RZ, 0x3c, !PT ;  /* 0x0000850015157a12 */ /* 0x000fe400078e3cff */
[----:B------:R-:W-:Y:S02]  /*0e80*/  SEL R11, R33, R11, P0 ;  /* 0x0000000b210b7207 */ /* 0x000fe40000000000 */
[----:B------:R-:W-:Y:S02]  /*0e90*/  ISETP.GE.AND P1, PT, R21, RZ, PT ;  /* 0x000000ff1500720c */ /* 0x000fe40003f26270 */
[----:B------:R-:W-:Y:S02]  /*0ea0*/  SHF.R.S32.HI R10, RZ, 0x1f, R2 ;  /* 0x0000001fff0a7819 */ /* 0x000fe40000011402 */
[----:B------:R-:W-:Y:S02]  /*0eb0*/  ISETP.NE.AND P4, PT, RZ, c[0x0][0x214], PT ;  /* 0x00008500ff007a0c */ /* 0x000fe40003f85270 */
[----:B------:R-:W-:Y:S01]  /*0ec0*/  LOP3.LUT R2, R33, R11, RZ, 0xfc, !PT ;  /* 0x0000000b21027212 */ /* 0x000fe200078efcff */
[----:B------:R-:W-:Y:S01]  /*0ed0*/  @!P2 IMAD.MOV R13, RZ, RZ, R10 ;  /* 0x000000ffff0da224 */ /* 0x000fe200078e020a */
[----:B------:R-:W-:-:S02]  /*0ee0*/  @P3 IADD3 R24, R24, 0x1, RZ ;  /* 0x0000000118183810 */ /* 0x000fc40007ffe0ff */
[----:B------:R-:W-:Y:S02]  /*0ef0*/  ISETP.NE.U32.AND P2, PT, R2, RZ, PT ;  /* 0x000000ff0200720c */ /* 0x000fe40003f45070 */
[----:B------:R-:W-:Y:S01]  /*0f00*/  @!P5 LOP3.LUT R22, RZ, R19, RZ, 0x33, !PT ;  /* 0x00000013ff16d212 */ /* 0x000fe200078e33ff */
[----:B------:R-:W-:-:S03]  /*0f10*/  @!P1 IMAD.MOV R24, RZ, RZ, -R24 ;  /* 0x000000ffff189224 */ /* 0x000fc600078e0a18 */
[----:B------:R-:W-:Y:S02]  /*0f20*/  ISETP.LT.U32.AND P1, PT, R8, R22, PT ;  /* 0x000000160800720c */ /* 0x000fe40003f21070 */
[----:B------:R-:W-:Y:S02]  /*0f30*/  SHF.R.S32.HI R7, RZ, 0x1f, R22 ;  /* 0x0000001fff077819 */ /* 0x000fe40000011416 */
[----:B------:R-:W-:Y:S02]  /*0f40*/  @!P4 LOP3.LUT R24, RZ, c[0x0][0x214], RZ, 0x33, !PT ;  /* 0x00008500ff18ca12 */ /* 0x000fe400078e33ff */
[----:B------:R-:W-:-:S03]  /*0f50*/  ISETP.LT.AND.EX P1, PT, R9, R7, PT, P1 ;  /* 0x000000070900720c */ /* 0x000fc60003f21310 */
[----:B------:R-:W-:Y:S01]  /*0f60*/  IMAD R2, R24, R13, RZ ;  /* 0x0000000d18027224 */ /* 0x000fe200078e02ff */
[----:B------:R-:W-:Y:S02]  /*0f70*/  SEL R15, R8, R22, P1 ;  /* 0x00000016080f7207 */ /* 0x000fe40000800000 */
[----:B------:R-:W-:Y:S02]  /*0f80*/  SEL R14, R9, R7, P1 ;  /* 0x00000007090e7207 */ /* 0x000fe40000800000 */
[----:B------:R-:W-:Y:S01]  /*0f90*/  SEL R13, R32, R20, P0 ;  /* 0x00000014200d7207 */ /* 0x000fe20000000000 */
[----:B------:R-:W-:Y:S05]  /*0fa0*/  @!P2 BRA `(.L_x_9) ;  /* 0x000000900000a947 */ /* 0x000fea0003800000 */
[----:B-1----:R-:W-:Y:S01]  /*0fb0*/  IMAD.MOV.U32 R30, RZ, RZ, R32 ;  /* 0x000000ffff1e7224 */ /* 0x002fe200078e0020 */
[----:B------:R-:W-:Y:S01]  /*0fc0*/  MOV R26, R13 ;  /* 0x0000000d001a7202 */ /* 0x000fe20000000f00 */
[----:B------:R-:W-:Y:S01]  /*0fd0*/  IMAD.MOV.U32 R19, RZ, RZ, R33 ;  /* 0x000000ffff137224 */ /* 0x000fe200078e0021 */
[----:B------:R-:W-:Y:S02]  /*0fe0*/  MOV R25, R11 ;  /* 0x0000000b00197202 */ /* 0x000fe40000000f00 */
[----:B------:R-:W-:-:S02]  /*0ff0*/  MOV R24, 0x1010 ;  /* 0x0000101000187802 */ /* 0x000fc40000000f00 */
[----:B------:R-:W-:Y:S05]  /*1000*/  CALL.REL.NOINC `($__internal_0_$__cuda_sm20_div_s64) ;  /* 0x0000374000007944 */ /* 0x000fea0003c00000 */
[----:B------:R-:W-:Y:S02]  /*1010*/  MOV R40, R20 ;  /* 0x0000001400287202 */ /* 0x000fe40000000f00 */
[----:B------:R-:W-:Y:S01]  /*1020*/  MOV R41, R21 ;  /* 0x0000001500297202 */ /* 0x000fe20000000f00 */
[----:B------:R-:W-:Y:S05]  /*1030*/  BRA `(.L_x_10) ;  /* 0x0000013000007947 */ /* 0x000fea0003800000 */
.L_x_9:
[----:B-1----:R-:W0:Y:S01]  /*1040*/  I2F.U32.RP R10, R13 ;  /* 0x0000000d000a7306 */ /* 0x002e220000209000 */
        /* <DEDUP_REMOVED lines=18> */
.L_x_10:
[----:B------:R-:W-:Y:S05]  /*1170*/  BSYNC B0 ;  /* 0x0000000000007941 */ /* 0x000fea0003800000 */
.L_x_8:
[----:B------:R-:W-:Y:S01]  /*1180*/  SHF.R.S32.HI R7, RZ, 0x1f, R38 ;  /* 0x0000001fff077819 */ /* 0x000fe20000011426 */
[----:B------:R-:W-:Y:S01]  /*1190*/  ULDC.64 UR8, c[0x0][0x118] ;  /* 0x0000460000087ab9 */ /* 0x000fe20000000a00 */
[----:B------:R-:W-:Y:S02]  /*11a0*/  IADD3 R21, P0, R12, -UR7, RZ ;  /* 0x800000070c157c10 */ /* 0x000fe4000ff1e0ff */
[----:B------:R-:W-:-:S04]  /*11b0*/  LEA.HI R25, R7, R38, RZ, 0x2 ;  /* 0x0000002607197211 */ /* 0x000fc800078f10ff */
[----:B------:R-:W-:Y:S02]  /*11c0*/  LOP3.LUT R19, R25, 0xfffffffc, RZ, 0xc0, !PT ;  /* 0xfffffffc19137812 */ /* 0x000fe400078ec0ff */
[----:B------:R-:W-:-:S03]  /*11d0*/  SHF.R.S32.HI R25, RZ, 0x2, R25 ;  /* 0x00000002ff197819 */ /* 0x000fc60000011419 */
[----:B------:R-:W-:Y:S01]  /*11e0*/  IMAD.IADD R20, R38, 0x1, -R19 ;  /* 0x0000000126147824 */ /* 0x000fe200078e0a13 */
[----:B------:R-:W-:Y:S02]  /*11f0*/  IADD3.X R19, R0, ~UR6, RZ, P0, !PT ;  /* 0x8000000600137c10 */ /* 0x000fe400087fe4ff */
[----:B------:R-:W-:Y:S02]  /*1200*/  IADD3 R31, R25, 0x40, RZ ;  /* 0x00000040191f7810 */ /* 0x000fe40007ffe0ff */
[----:B------:R-:W-:Y:S02]  /*1210*/  ISETP.GT.U32.AND P3, PT, R21, R20, PT ;  /* 0x000000141500720c */ /* 0x000fe40003f64070 */
[----:B------:R-:W-:Y:S02]  /*1220*/  SHF.R.S32.HI R10, RZ, 0x1f, R20 ;  /* 0x0000001fff0a7819 */ /* 0x000fe40000011414 */
[----:B------:R-:W-:Y:S02]  /*1230*/  IADD3 R27, R25, 0x20, RZ ;  /* 0x00000020191b7810 */ /* 0x000fe40007ffe0ff */
[----:B------:R-:W-:-:S02]  /*1240*/  ISETP.GT.AND.EX P3, PT, R19, R10, PT, P3 ;  /* 0x0000000a1300720c */ /* 0x000fc40003f64330 */
[----:B------:R-:W-:Y:S02]  /*1250*/  IADD3 R23, R25, 0x60, RZ ;  /* 0x0000006019177810 */ /* 0x000fe40007ffe0ff */
[----:B------:R-:W-:Y:S02]  /*1260*/  ISETP.GE.OR P4, PT, R31, c[0x0][0x314], !P3 ;  /* 0x0000c5001f007a0c */ /* 0x000fe40005f86670 */
[----:B------:R-:W-:Y:S02]  /*1270*/  ISETP.GE.OR P5, PT, R27, c[0x0][0x314], !P3 ;  /* 0x0000c5001b007a0c */ /* 0x000fe40005fa6670 */
[----:B------:R-:W-:Y:S02]  /*1280*/  ISETP.GE.OR P6, PT, R25, c[0x0][0x314], !P3 ;  /* 0x0000c50019007a0c */ /* 0x000fe40005fc6670 */
[----:B------:R-:W-:Y:S02]  /*1290*/  ISETP.GE.OR P3, PT, R23, c[0x0][0x314], !P3 ;  /* 0x0000c50017007a0c */ /* 0x000fe40005f66670 */
[----:B------:R-:W-:-:S04]  /*12a0*/  IADD3 R32, P0, R20, UR7, RZ ;  /* 0x0000000714207c10 */ /* 0x000fc8000ff1e0ff */
[----:B------:R-:W-:Y:S01]  /*12b0*/  IADD3.X R33, R10, UR6, RZ, P0, !PT ;  /* 0x000000060a217c10 */ /* 0x000fe200087fe4ff */
[--C-:B------:R-:W-:Y:S01]  /*12c0*/  @!P4 IMAD.MOV.U32 R26, RZ, RZ, R32.reuse ;  /* 0x000000ffff1ac224 */ /* 0x100fe200078e0020 */
[----:B------:R-:W-:Y:S02]  /*12d0*/  @!P4 SHF.R.S32.HI R19, RZ, 0x1f, R31 ;  /* 0x0000001fff13c819 */ /* 0x000fe4000001141f */
[----:B------:R-:W-:Y:S01]  /*12e0*/  @!P5 SHF.R.S32.HI R21, RZ, 0x1f, R27 ;  /* 0x0000001fff15d819 */ /* 0x000fe2000001141b */
[----:B------:R-:W-:-:S04]  /*12f0*/  @!P5 IMAD.WIDE.U32 R28, R12, R27, R32 ;  /* 0x0000001b0c1cd225 */ /* 0x000fc800078e0020 */
[-C--:B------:R-:W-:Y:S01]  /*1300*/  @!P4 IMAD R19, R19, R12.reuse, RZ ;  /* 0x0000000c1313c224 */ /* 0x080fe200078e02ff */
[----:B------:R-:W-:Y:S01]  /*1310*/  @!P5 LEA R22, P0, R28, c[0x0][0x208], 0x2 ;  /* 0x000082001c16da11 */ /* 0x000fe200078010ff */
[----:B------:R-:W-:Y:S02]  /*1320*/  @!P5 IMAD R21, R21, R12, RZ ;  /* 0x0000000c1515d224 */ /* 0x000fe400078e02ff */
[-C--:B------:R-:W-:Y:S01]  /*1330*/  @!P4 IMAD R10, R31, R0.reuse, R19 ;  /* 0x000000001f0ac224 */ /* 0x080fe200078e0213 */
[----:B------:R-:W-:Y:S01]  /*1340*/  @!P3 SHF.R.S32.HI R19, RZ, 0x1f, R23 ;  /* 0x0000001fff13b819 */ /* 0x000fe20000011417 */
[----:B------:R-:W-:Y:S01]  /*1350*/  @!P5 IMAD R18, R27, R0, R21 ;  /* 0x000000001b12d224 */ /* 0x000fe200078e0215 */
[----:B------:R-:W-:Y:S01]  /*1360*/  @!P6 SHF.R.S32.HI R21, RZ, 0x1f, R25 ;  /* 0x0000001fff15e819 */ /* 0x000fe20000011419 */
[----:B------:R-:W-:Y:S02]  /*1370*/  @!P4 IMAD.MOV.U32 R27, RZ, RZ, R33 ;  /* 0x000000ffff1bc224 */ /* 0x000fe400078e0021 */
[----:B------:R-:W-:-:S02]  /*1380*/  @!P3 IMAD R19, R19, R12, RZ ;  /* 0x0000000c1313b224 */ /* 0x000fc400078e02ff */
[----:B------:R-:W-:-:S04]  /*1390*/  @!P4 IMAD.WIDE.U32 R26, R12, R31, R26 ;  /* 0x0000001f0c1ac225 */ /* 0x000fc800078e001a */
[----:B------:R-:W-:Y:S02]  /*13a0*/  @!P6 IMAD.MOV.U32 R30, RZ, RZ, R32 ;  /* 0x000000ffff1ee224 */ /* 0x000fe400078e0020 */
[--C-:B------:R-:W-:Y:S02]  /*13b0*/  @!P6 IMAD.MOV.U32 R31, RZ, RZ, R33.reuse ;  /* 0x000000ffff1fe224 */ /* 0x100fe400078e0021 */
[----:B------:R-:W-:Y:S02]  /*13c0*/  @!P6 IMAD R21, R21, R12, RZ ;  /* 0x0000000c1515e224 */ /* 0x000fe400078e02ff */
[----:B------:R-:W-:Y:S02]  /*13d0*/  @!P5 IMAD.IADD R18, R29, 0x1, R18 ;  /* 0x000000011d12d824 */ /* 0x000fe400078e0212 */
[----:B------:R-:W-:-:S04]  /*13e0*/  @!P3 IMAD.WIDE.U32 R32, R12, R23, R32 ;  /* 0x000000170c20b225 */ /* 0x000fc800078e0020 */
[-C--:B------:R-:W-:Y:S01]  /*13f0*/  @!P3 IMAD R19, R23, R0.reuse, R19 ;  /* 0x000000001713b224 */ /* 0x080fe200078e0213 */
[----:B------:R-:W-:Y:S01]  /*1400*/  @!P5 LEA.HI.X R23, R28, c[0x0][0x20c], R18, 0x2, P0 ;  /* 0x000083001c17da11 */ /* 0x000fe200000f1412 */
[----:B------:R-:W-:Y:S01]  /*1410*/  @!P6 IMAD.WIDE.U32 R30, R12, R25, R30 ;  /* 0x000000190c1ee225 */ /* 0x000fe200078e001e */
[----:B------:R-:W-:Y:S02]  /*1420*/  @!P3 LEA R18, P0, R32, c[0x0][0x208], 0x2 ;  /* 0x000082002012ba11 */ /* 0x000fe400078010ff */
[----:B------:R-:W-:Y:S01]  /*1430*/  @!P4 LEA R28, P1, R26, c[0x0][0x208], 0x2 ;  /* 0x000082001a1cca11 */ /* 0x000fe200078210ff */
[----:B------:R-:W-:Y:S01]  /*1440*/  @!P6 IMAD R21, R25, R0, R21 ;  /* 0x000000001915e224 */ /* 0x000fe200078e0215 */
[----:B------:R-:W-:Y:S01]  /*1450*/  @!P6 LEA R36, P2, R30, c[0x0][0x208], 0x2 ;  /* 0x000082001e24ea11 */ /* 0x000fe200078410ff */
[----:B------:R-:W-:Y:S02]  /*1460*/  @!P3 IMAD.IADD R19, R33, 0x1, R19 ;  /* 0x000000012113b824 */ /* 0x000fe400078e0213 */
[----:B------:R-:W-:-:S02]  /*1470*/  @!P6 IMAD.IADD R21, R31, 0x1, R21 ;  /* 0x000000011f15e824 */ /* 0x000fc400078e0215 */
[----:B------:R-:W-:Y:S01]  /*1480*/  @!P4 IMAD.IADD R27, R27, 0x1, R10 ;  /* 0x000000011b1bc824 */ /* 0x000fe200078e020a */
[----:B------:R-:W-:Y:S01]  /*1490*/  @!P3 LEA.HI.X R19, R32, c[0x0][0x20c], R19, 0x2, P0 ;  /* 0x000083002013ba11 */ /* 0x000fe200000f1413 */
[----:B------:R-:W-:Y:S01]  /*14a0*/  IMAD.MOV.U32 R24, RZ, RZ, -0x800000 ;  /* 0xff800000ff187424 */ /* 0x000fe200078e00ff */
[----:B------:R-:W-:Y:S01]  /*14b0*/  @!P6 LEA.HI.X R37, R30, c[0x0][0x20c], R21, 0x2, P2 ;  /* 0x000083001e25ea11 */ /* 0x000fe200010f1415 */
[----:B------:R-:W-:Y:S01]  /*14c0*/  IMAD.MOV.U32 R21, RZ, RZ, -0x800000 ;  /* 0xff800000ff157424 */ /* 0x000fe200078e00ff */
[----:B------:R-:W-:Y:S01]  /*14d0*/  @!P4 LEA.HI.X R29, R26, c[0x0][0x20c], R27, 0x2, P1 ;  /* 0x000083001a1dca11 */ /* 0x000fe200008f141b */
[----:B------:R-:W-:Y:S02]  /*14e0*/  IMAD.MOV.U32 R10, RZ, RZ, -0x800000 ;  /* 0xff800000ff0a7424 */ /* 0x000fe400078e00ff */
[----:B------:R-:W-:Y:S01]  /*14f0*/  IMAD.MOV.U32 R26, RZ, RZ, -0x800000 ;  /* 0xff800000ff1a7424 */ /* 0x000fe200078e00ff */
[----:B------:R0:W2:Y:S04]  /*1500*/  @!P3 LDG.E R24, [R18.64] ;  /* 0x000000081218b981 */ /* 0x0000a8000c1e1900 */
[----:B------:R-:W3:Y:S04]  /*1510*/  @!P6 LDG.E R21, [R36.64] ;  /* 0x000000082415e981 */ /* 0x000ee8000c1e1900 */
[----:B------:R1:W4:Y:S04]  /*1520*/  @!P5 LDG.E R10, [R22.64] ;  /* 0x00000008160ad981 */ /* 0x000328000c1e1900 */
[----:B------:R-:W5:Y:S01]  /*1530*/  @!P4 LDG.E R26, [R28.64] ;  /* 0x000000081c1ac981 */ /* 0x000f62000c1e1900 */
[----:B------:R-:W-:-:S04]  /*1540*/  IABS R27, c[0x0][0x1c0] ;  /* 0x00007000001b7a13 */ /* 0x000fc80000000000 */
[----:B------:R-:W0:Y:S08]  /*1550*/  I2F.U32.RP R32, R27 ;  /* 0x0000001b00207306 */ /* 0x000e300000209000 */
[----:B0-----:R-:W0:Y:S02]  /*1560*/  MUFU.RCP R30, R32 ;  /* 0x00000020001e7308 */ /* 0x001e240000001000 */
[----:B0-----:R-:W-:-:S06]  /*1570*/  IADD3 R30, R30, 0xffffffe, RZ ;  /* 0x0ffffffe1e1e7810 */ /* 0x001fcc0007ffe0ff */
[----:B------:R-:W1:Y:S01]  /*1580*/  F2I.FTZ.U32.TRUNC.NTZ R31, R30 ;  /* 0x0000001e001f7305 */ /* 0x000e62000021f000 */
[----:B------:R-:W-:Y:S02]  /*1590*/  IABS R19, R4 ;  /* 0x0000000400137213 */ /* 0x000fe40000000000 */
[----:B------:R-:W-:Y:S01]  /*15a0*/  IABS R18, c[0x0][0x1c0] ;  /* 0x0000700000127a13 */ /* 0x000fe20000000000 */
[----:B-1----:R-:W-:Y:S02]  /*15b0*/  IMAD.MOV R22, RZ, RZ, -R31 ;  /* 0x000000ffff167224 */ /* 0x002fe400078e0a1f */
[----:B------:R-:W-:Y:S02]  /*15c0*/  IMAD.MOV.U32 R30, RZ, RZ, RZ ;  /* 0x000000ffff1e7224 */ /* 0x000fe400078e00ff */
[----:B------:R-:W-:-:S04]  /*15d0*/  IMAD R22, R22, R27, RZ ;  /* 0x0000001b16167224 */ /* 0x000fc800078e02ff */
[----:B------:R-:W-:-:S04]  /*15e0*/  IMAD.HI.U32 R22, R31, R22, R30 ;  /* 0x000000161f167227 */ /* 0x000fc800078e001e */
[----:B------:R-:W-:Y:S02]  /*15f0*/  IMAD.MOV R18, RZ, RZ, -R18 ;  /* 0x000000ffff127224 */ /* 0x000fe400078e0a12 */
[----:B------:R-:W-:-:S04]  /*1600*/  IMAD.HI.U32 R22, R22, R19, RZ ;  /* 0x0000001316167227 */ /* 0x000fc800078e00ff */
[----:B------:R-:W-:-:S05]  /*1610*/  IMAD R18, R22, R18, R19 ;  /* 0x0000001216127224 */ /* 0x000fca00078e0213 */
[----:B------:R-:W-:Y:S02]  /*1620*/  ISETP.GT.U32.AND P3, PT, R27, R18, PT ;  /* 0x000000121b00720c */ /* 0x000fe40003f64070 */
[C---:B------:R-:W-:Y:S02]  /*1630*/  ISETP.GT.AND P6, PT, R38.reuse, 0x7f, PT ;  /* 0x0000007f2600780c */ /* 0x040fe40003fc4270 */
[C---:B------:R-:W-:Y:S02]  /*1640*/  ISETP.GT.AND P2, PT, R38.reuse, 0x1ff, PT ;  /* 0x000001ff2600780c */ /* 0x040fe40003f44270 */
[C---:B------:R-:W-:Y:S02]  /*1650*/  ISETP.GT.AND P1, PT, R38.reuse, 0x17f, PT ;  /* 0x0000017f2600780c */ /* 0x040fe40003f24270 */
[----:B------:R-:W-:Y:S01]  /*1660*/  ISETP.GT.AND P0, PT, R38, 0xff, PT ;  /* 0x000000ff2600780c */ /* 0x000fe20003f04270 */
[----:B------:R-:W-:-:S04]  /*1670*/  IMAD R25, R25, 0x5, R20 ;  /* 0x0000000519197824 */ /* 0x000fc800078e0214 */
[----:B------:R-:W-:-:S05]  /*1680*/  @!P3 IMAD.IADD R18, R18, 0x1, -R27 ;  /* 0x000000011212b824 */ /* 0x000fca00078e0a1b */
[----:B------:R-:W-:Y:S02]  /*1690*/  ISETP.GE.U32.AND P4, PT, R18, R27, PT ;  /* 0x0000001b1200720c */ /* 0x000fe40003f86070 */
[----:B------:R-:W-:Y:S02]  /*16a0*/  LOP3.LUT R18, R9, R14, RZ, 0xfc, !PT ;  /* 0x0000000e09127212 */ /* 0x000fe400078efcff */
[----:B------:R-:W-:Y:S02]  /*16b0*/  LOP3.LUT R4, R4, c[0x0][0x1c0], RZ, 0x3c, !PT ;  /* 0x0000700004047a12 */ /* 0x000fe400078e3cff */
[----:B------:R-:W-:-:S07]  /*16c0*/  @!P3 IADD3 R22, R22, 0x1, RZ ;  /* 0x000000011616b810 */ /* 0x000fce0007ffe0ff */
[----:B------:R-:W-:Y:S01]  /*16d0*/  @P4 IADD3 R22, R22, 0x1, RZ ;  /* 0x0000000116164810 */ /* 0x000fe20007ffe0ff */
[----:B------:R-:W-:Y:S01]  /*16e0*/  BSSY B0, `(.L_x_11) ;  /* 0x0000028000007945 */ /* 0x000fe20003800000 */
[----:B--2---:R0:W-:Y:S04]  /*16f0*/  @!P6 STS [R25.X4+0x780], R24 ;  /* 0x000780181900e388 */ /* 0x0041e80000004800 */
[----:B---3--:R0:W-:Y:S01]  /*1700*/  @!P2 STS [R25.X4], R21 ;  /* 0x000000151900a388 */ /* 0x0081e20000004800 */
[----:B------:R-:W-:-:S03]  /*1710*/  ISETP.NE.U32.AND P2, PT, R18, RZ, PT ;  /* 0x000000ff1200720c */ /* 0x000fc60003f45070 */
[----:B----4-:R0:W-:Y:S01]  /*1720*/  @!P1 STS [R25.X4+0x280], R10 ;  /* 0x0002800a19009388 */ /* 0x0101e20000004800 */
[----:B------:R-:W-:-:S03]  /*1730*/  ISETP.GE.AND P1, PT, R4, RZ, PT ;  /* 0x000000ff0400720c */ /* 0x000fc60003f26270 */
[----:B-----5:R0:W-:Y:S01]  /*1740*/  @!P0 STS [R25.X4+0x500], R26 ;  /* 0x0005001a19008388 */ /* 0x0201e20000004800 */
[----:B------:R-:W-:Y:S01]  /*1750*/  ISETP.NE.AND P0, PT, RZ, c[0x0][0x1c0], PT ;  /* 0x00007000ff007a0c */ /* 0x000fe20003f05270 */
[----:B------:R-:W-:-:S08]  /*1760*/  IMAD.MOV.U32 R4, RZ, RZ, R22 ;  /* 0x000000ffff047224 */ /* 0x000fd000078e0016 */
[----:B------:R-:W-:-:S04]  /*1770*/  @!P1 IMAD.MOV R4, RZ, RZ, -R4 ;  /* 0x000000ffff049224 */ /* 0x000fc800078e0a04 */
[----:B------:R-:W-:Y:S01]  /*1780*/  @!P0 LOP3.LUT R4, RZ, c[0x0][0x1c0], RZ, 0x33, !PT ;  /* 0x00007000ff048a12 */ /* 0x000fe200078e33ff */
[----:B------:R-:W-:Y:S05]  /*1790*/  @!P2 BRA `(.L_x_12) ;  /* 0x000000900000a947 */ /* 0x000fea0003800000 */
[----:B------:R-:W-:Y:S01]  /*17a0*/  IMAD.MOV.U32 R30, RZ, RZ, R8 ;  /* 0x000000ffff1e7224 */ /* 0x000fe200078e0008 */
[----:B0-----:R-:W-:Y:S01]  /*17b0*/  MOV R26, R15 ;  /* 0x0000000f001a7202 */ /* 0x001fe20000000f00 */
[----:B------:R-:W-:Y:S01]  /*17c0*/  IMAD.MOV.U32 R19, RZ, RZ, R9 ;  /* 0x000000ffff137224 */ /* 0x000fe200078e0009 */
[----:B------:R-:W-:Y:S02]  /*17d0*/  MOV R25, R14 ;  /* 0x0000000e00197202 */ /* 0x000fe40000000f00 */
[----:B------:R-:W-:Y:S02]  /*17e0*/  MOV R24, 0x1800 ;  /* 0x0000180000187802 */ /* 0x000fe40000000f00 */
[----:B------:R-:W-:Y:S05]  /*17f0*/  CALL.REL.NOINC `($__internal_0_$__cuda_sm20_div_s64) ;  /* 0x00002f5000007944 */ /* 0x000fea0003c00000 */
[----:B------:R-:W-:Y:S02]  /*1800*/  MOV R42, R20 ;  /* 0x00000014002a7202 */ /* 0x000fe40000000f00 */
[----:B------:R-:W-:Y:S01]  /*1810*/  MOV R43, R21 ;  /* 0x00000015002b7202 */ /* 0x000fe20000000f00 */
[----:B------:R-:W-:Y:S05]  /*1820*/  BRA `(.L_x_13) ;  /* 0x0000013000007947 */ /* 0x000fea0003800000 */
.L_x_12:
[----:B0-----:R-:W0:Y:S01]  /*1830*/  I2F.U32.RP R10, R15 ;  /* 0x0000000f000a7306 */ /* 0x001e220000209000 */
        /* <DEDUP_REMOVED lines=18> */
.L_x_13:
[----:B------:R-:W-:Y:S05]  /*1960*/  BSYNC B0 ;  /* 0x0000000000007941 */ /* 0x000fea0003800000 */
.L_x_11:
[----:B------:R-:W-:Y:S01]  /*1970*/  BAR.SYNC.DEFER_BLOCKING 0x0 ;  /* 0x0000000000007b1d */ /* 0x000fe20000010000 */
[----:B------:R-:W-:Y:S01]  /*1980*/  LEA.HI R7, R7, R38, RZ, 0x5 ;  /* 0x0000002607077211 */ /* 0x000fe200078f28ff */
[----:B------:R-:W-:Y:S02]  /*1990*/  IMAD.MOV.U32 R36, RZ, RZ, -0x800000 ;  /* 0xff800000ff247424 */ /* 0x000fe400078e00ff */
[----:B------:R-:W-:Y:S01]  /*19a0*/  IMAD.MOV.U32 R33, RZ, RZ, -0x800000 ;  /* 0xff800000ff217424 */ /* 0x000fe200078e00ff */
[----:B------:R-:W-:Y:S01]  /*19b0*/  LOP3.LUT R9, R7, 0xffffffe0, RZ, 0xc0, !PT ;  /* 0xffffffe007097812 */ /* 0x000fe200078ec0ff */
[----:B------:R-:W-:Y:S01]  /*19c0*/  IMAD.MOV.U32 R32, RZ, RZ, -0x800000 ;  /* 0xff800000ff207424 */ /* 0x000fe200078e00ff */
[----:B------:R-:W-:Y:S01]  /*19d0*/  SHF.R.S32.HI R7, RZ, 0x5, R7 ;  /* 0x00000005ff077819 */ /* 0x000fe20000011407 */
[----:B------:R-:W-:Y:S01]  /*19e0*/  IMAD.MOV.U32 R34, RZ, RZ, -0x800000 ;  /* 0xff800000ff227424 */ /* 0x000fe200078e00ff */
[----:B------:R-:W-:Y:S01]  /*19f0*/  ULDC.U8 UR4, c[0x0][0x329] ;  /* 0x0000ca4000047ab9 */ /* 0x000fe20000000000 */
[----:B------:R-:W-:Y:S01]  /*1a00*/  IMAD.IADD R38, R38, 0x1, -R9 ;  /* 0x0000000126267824 */ /* 0x000fe200078e0a09 */
[----:B------:R-:W-:Y:S03]  /*1a10*/  BSSY B1, `(.L_x_14) ;  /* 0x0000240000017945 */ /* 0x000fe60003800000 */
[----:B------:R-:W-:-:S05]  /*1a20*/  IMAD R27, R38, 0x5, R7 ;  /* 0x00000005261b7824 */ /* 0x000fca00078e0207 */
[----:B------:R-:W-:Y:S04]  /*1a30*/  @!P6 LDS R36, [R27.X4] ;  /* 0x000000001b24e984 */ /* 0x000fe80000004800 */
[----:B------:R-:W0:Y:S04]  /*1a40*/  @!P6 LDS R33, [R27.X4+0x280] ;  /* 0x000280001b21e984 */ /* 0x000e280000004800 */
[----:B------:R-:W1:Y:S04]  /*1a50*/  @!P6 LDS R32, [R27.X4+0x500] ;  /* 0x000500001b20e984 */ /* 0x000e680000004800 */
[----:B------:R-:W2:Y:S01]  /*1a60*/  @!P6 LDS R34, [R27.X4+0x780] ;  /* 0x000780001b22e984 */ /* 0x000ea20000004800 */
[----:B0-----:R-:W-:-:S04]  /*1a70*/  FMNMX.FTZ R19, R36, R33, !PT ;  /* 0x0000002124137209 */ /* 0x001fc80007810000 */
[----:B-1----:R-:W-:-:S04]  /*1a80*/  FMNMX.FTZ R19, R19, R32, !PT ;  /* 0x0000002013137209 */ /* 0x002fc80007810000 */
[----:B--2---:R-:W-:-:S05]  /*1a90*/  FMNMX.FTZ R19, R19, R34, !PT ;  /* 0x0000002213137209 */ /* 0x004fca0007810000 */
[----:B------:R-:W0:Y:S02]  /*1aa0*/  SHFL.BFLY PT, R18, R19, 0x10, 0x1f ;  /* 0x0e001f0013127f89 */ /* 0x000e2400000e0000 */
[----:B0-----:R-:W-:-:S05]  /*1ab0*/  FMNMX.FTZ R18, R19, R18, !PT ;  /* 0x0000001213127209 */ /* 0x001fca0007810000 */
[----:B------:R-:W0:Y:S02]  /*1ac0*/  SHFL.BFLY PT, R25, R18, 0x8, 0x1f ;  /* 0x0d001f0012197f89 */ /* 0x000e2400000e0000 */
[----:B0-----:R-:W-:-:S05]  /*1ad0*/  FMNMX.FTZ R25, R18, R25, !PT ;  /* 0x0000001912197209 */ /* 0x001fca0007810000 */
[----:B------:R-:W0:Y:S02]  /*1ae0*/  SHFL.BFLY PT, R10, R25, 0x4, 0x1f ;  /* 0x0c801f00190a7f89 */ /* 0x000e2400000e0000 */
[----:B0-----:R-:W-:-:S05]  /*1af0*/  FMNMX.FTZ R10, R25, R10, !PT ;  /* 0x0000000a190a7209 */ /* 0x001fca0007810000 */
[----:B------:R-:W0:Y:S02]  /*1b00*/  SHFL.BFLY PT, R9, R10, 0x2, 0x1f ;  /* 0x0c401f000a097f89 */ /* 0x000e2400000e0000 */
[----:B0-----:R-:W-:-:S05]  /*1b10*/  FMNMX.FTZ R9, R10, R9, !PT ;  /* 0x000000090a097209 */ /* 0x001fca0007810000 */
[----:B------:R-:W0:Y:S02]  /*1b20*/  SHFL.BFLY PT, R8, R9, 0x1, 0x1f ;  /* 0x0c201f0009087f89 */ /* 0x000e2400000e0000 */
[----:B0-----:R-:W-:-:S04]  /*1b30*/  FMNMX.FTZ R8, R9, R8, !PT ;  /* 0x0000000809087209 */ /* 0x001fc80007810000 */
[----:B------:R-:W-:-:S04]  /*1b40*/  FSETP.NEU.FTZ.AND P0, PT, R8, -INF , PT ;  /* 0xff8000000800780b */ /* 0x000fc80003f1d000 */
[----:B------:R-:W-:-:S05]  /*1b50*/  FSEL R19, R8, RZ, P0 ;  /* 0x000000ff08137208 */ /* 0x000fca0000000000 */
[C---:B------:R-:W-:Y:S02]  /*1b60*/  FADD.FTZ R21, -R19.reuse, R36 ;  /* 0x0000002413157221 */ /* 0x040fe40000010100 */
[----:B------:R-:W-:Y:S02]  /*1b70*/  FADD.FTZ R23, -R19, R33 ;  /* 0x0000002113177221 */ /* 0x000fe40000010100 */
[----:B------:R-:W-:Y:S02]  /*1b80*/  FMUL.FTZ R21, R21, 1.4426950216293334961 ;  /* 0x3fb8aa3b15157820 */ /* 0x000fe40000410000 */
[----:B------:R-:W-:Y:S02]  /*1b90*/  FMUL.FTZ R23, R23, 1.4426950216293334961 ;  /* 0x3fb8aa3b17177820 */ /* 0x000fe40000410000 */
[C---:B------:R-:W-:Y:S02]  /*1ba0*/  FADD.FTZ R22, -R19.reuse, R32 ;  /* 0x0000002013167221 */ /* 0x040fe40000010100 */
[----:B------:R-:W-:Y:S01]  /*1bb0*/  MUFU.EX2 R21, R21 ;  /* 0x0000001500157308 */ /* 0x000fe20000000800 */
[----:B------:R-:W-:-:S02]  /*1bc0*/  FADD.FTZ R20, -R19, R34 ;  /* 0x0000002213147221 */ /* 0x000fc40000010100 */
[----:B------:R-:W-:Y:S02]  /*1bd0*/  FMUL.FTZ R22, R22, 1.4426950216293334961 ;  /* 0x3fb8aa3b16167820 */ /* 0x000fe40000410000 */
[----:B------:R-:W-:-:S03]  /*1be0*/  FMUL.FTZ R20, R20, 1.4426950216293334961 ;  /* 0x3fb8aa3b14147820 */ /* 0x000fc60000410000 */
[----:B------:R-:W0:Y:S08]  /*1bf0*/  MUFU.EX2 R10, R23 ;  /* 0x00000017000a7308 */ /* 0x000e300000000800 */
[----:B------:R-:W1:Y:S08]  /*1c00*/  MUFU.EX2 R9, R22 ;  /* 0x0000001600097308 */ /* 0x000e700000000800 */
[----:B------:R-:W2:Y:S01]  /*1c10*/  MUFU.EX2 R8, R20 ;  /* 0x0000001400087308 */ /* 0x000ea20000000800 */
[----:B0-----:R-:W-:Y:S01]  /*1c20*/  FADD.FTZ R10, R21, R10 ;  /* 0x0000000a150a7221 */ /* 0x001fe20000010000 */
[----:B------:R-:W-:-:S03]  /*1c30*/  IABS R21, R2 ;  /* 0x0000000200157213 */ /* 0x000fc60000000000 */
[----:B-1----:R-:W-:-:S04]  /*1c40*/  FADD.FTZ R9, R10, R9 ;  /* 0x000000090a097221 */ /* 0x002fc80000010000 */
[----:B--2---:R-:W-:Y:S01]  /*1c50*/  FADD.FTZ R25, R9, R8 ;  /* 0x0000000809197221 */ /* 0x004fe20000010000 */
[----:B------:R-:W-:Y:S01]  /*1c60*/  IABS R9, c[0x0][0x1c0] ;  /* 0x0000700000097a13 */ /* 0x000fe20000000000 */
[----:B------:R-:W0:Y:S03]  /*1c70*/  I2F.RP R8, R21 ;  /* 0x0000001500087306 */ /* 0x000e260000209400 */
[----:B------:R-:W1:Y:S05]  /*1c80*/  SHFL.BFLY PT, R18, R25, 0x10, 0x1f ;  /* 0x0e001f0019127f89 */ /* 0x000e6a00000e0000 */
[----:B------:R-:W2:Y:S08]  /*1c90*/  I2F.U32.RP R20, R9 ;  /* 0x0000000900147306 */ /* 0x000eb00000209000 */
[----:B0-----:R-:W0:Y:S08]  /*1ca0*/  MUFU.RCP R8, R8 ;  /* 0x0000000800087308 */ /* 0x001e300000001000 */
[----:B--2---:R-:W2:Y:S01]  /*1cb0*/  MUFU.RCP R24, R20 ;  /* 0x0000001400187308 */ /* 0x004ea20000001000 */
[----:B-1----:R-:W-:-:S05]  /*1cc0*/  FADD.FTZ R18, R25, R18 ;  /* 0x0000001219127221 */ /* 0x002fca0000010000 */
[----:B------:R-:W1:Y:S01]  /*1cd0*/  SHFL.BFLY PT, R23, R18, 0x8, 0x1f ;  /* 0x0d001f0012177f89 */ /* 0x000e6200000e0000 */
[----:B0-----:R-:W-:Y:S02]  /*1ce0*/  IADD3 R28, R8, 0xffffffe, RZ ;  /* 0x0ffffffe081c7810 */ /* 0x001fe40007ffe0ff */
[----:B------:R-:W-:Y:S02]  /*1cf0*/  IABS R8, R2 ;  /* 0x0000000200087213 */ /* 0x000fe40000000000 */
[----:B------:R-:W0:Y:S01]  /*1d00*/  F2I.FTZ.U32.TRUNC.NTZ R29, R28 ;  /* 0x0000001c001d7305 */ /* 0x000e22000021f000 */
[----:B--2---:R-:W-:Y:S01]  /*1d10*/  IADD3 R24, R24, 0xffffffe, RZ ;  /* 0x0ffffffe18187810 */ /* 0x004fe20007ffe0ff */
[----:B------:R-:W-:Y:S02]  /*1d20*/  IMAD.IADD R20, R6, 0x1, R21 ;  /* 0x0000000106147824 */ /* 0x000fe400078e0215 */
[----:B------:R-:W-:-:S04]  /*1d30*/  IMAD.MOV R8, RZ, RZ, -R8 ;  /* 0x000000ffff087224 */ /* 0x000fc800078e0a08 */
[----:B------:R-:W2:Y:S01]  /*1d40*/  F2I.FTZ.U32.TRUNC.NTZ R25, R24 ;  /* 0x0000001800197305 */ /* 0x000ea2000021f000 */
[----:B0-----:R-:W-:Y:S02]  /*1d50*/  IMAD.MOV R22, RZ, RZ, -R29 ;  /* 0x000000ffff167224 */ /* 0x001fe400078e0a1d */
[----:B------:R-:W-:Y:S02]  /*1d60*/  IMAD.MOV.U32 R28, RZ, RZ, RZ ;  /* 0x000000ffff1c7224 */ /* 0x000fe400078e00ff */
[----:B-1----:R-:W-:Y:S01]  /*1d70*/  FADD.FTZ R23, R18, R23 ;  /* 0x0000001712177221 */ /* 0x002fe20000010000 */
[----:B------:R-:W-:Y:S01]  /*1d80*/  IABS R18, R20 ;  /* 0x0000001400127213 */ /* 0x000fe20000000000 */
[----:B------:R-:W-:Y:S02]  /*1d90*/  IMAD R22, R22, R21, RZ ;  /* 0x0000001516167224 */ /* 0x000fe400078e02ff */
[----:B--2---:R-:W-:Y:S01]  /*1da0*/  IMAD.MOV R6, RZ, RZ, -R25 ;  /* 0x000000ffff067224 */ /* 0x004fe200078e0a19 */
[----:B------:R-:W0:Y:S01]  /*1db0*/  SHFL.BFLY PT, R10, R23, 0x4, 0x1f ;  /* 0x0c801f00170a7f89 */ /* 0x000e2200000e0000 */
[----:B------:R-:W-:-:S04]  /*1dc0*/  IMAD.HI.U32 R22, R29, R22, R28 ;  /* 0x000000161d167227 */ /* 0x000fc800078e001c */
[----:B------:R-:W-:Y:S01]  /*1dd0*/  IMAD.MOV.U32 R29, RZ, RZ, R18 ;  /* 0x000000ffff1d7224 */ /* 0x000fe200078e0012 */
[----:B------:R-:W-:Y:S01]  /*1de0*/  IABS R18, c[0x0][0x1c0] ;  /* 0x0000700000127a13 */ /* 0x000fe20000000000 */
[----:B------:R-:W-:Y:S02]  /*1df0*/  IMAD R31, R6, R9, RZ ;  /* 0x00000009061f7224 */ /* 0x000fe400078e02ff */
[----:B------:R-:W-:Y:S02]  /*1e00*/  IMAD.MOV.U32 R24, RZ, RZ, RZ ;  /* 0x000000ffff187224 */ /* 0x000fe400078e00ff */
[----:B------:R-:W-:-:S04]  /*1e10*/  IMAD.HI.U32 R22, R22, R29, RZ ;  /* 0x0000001d16167227 */ /* 0x000fc800078e00ff */
[----:B------:R-:W-:-:S04]  /*1e20*/  IMAD.HI.U32 R24, R25, R31, R24 ;  /* 0x0000001f19187227 */ /* 0x000fc800078e0018 */
[----:B------:R-:W-:Y:S02]  /*1e30*/  IMAD R8, R22, R8, R29 ;  /* 0x0000000816087224 */ /* 0x000fe400078e021d */
[----:B------:R-:W-:Y:S02]  /*1e40*/  IMAD.MOV R18, RZ, RZ, -R18 ;  /* 0x000000ffff127224 */ /* 0x000fe400078e0a12 */
[----:B------:R-:W-:Y:S01]  /*1e50*/  IMAD.HI.U32 R24, R24, R29, RZ ;  /* 0x0000001d18187227 */ /* 0x000fe200078e00ff */
[----:B------:R-:W-:-:S03]  /*1e60*/  ISETP.GT.U32.AND P0, PT, R21, R8, PT ;  /* 0x000000081500720c */ /* 0x000fc60003f04070 */
[----:B0-----:R-:W-:Y:S02]  /*1e70*/  FADD.FTZ R10, R23, R10 ;  /* 0x0000000a170a7221 */ /* 0x001fe40000010000 */
[----:B------:R-:W-:Y:S02]  /*1e80*/  IMAD R18, R24, R18, R29 ;  /* 0x0000001218127224 */ /* 0x000fe400078e021d */
[----:B------:R-:W-:Y:S01]  /*1e90*/  IMAD.MOV.U32 R31, RZ, RZ, 0x7f800000 ;  /* 0x7f800000ff1f7424 */ /* 0x000fe200078e00ff */
[----:B------:R-:W0:Y:S02]  /*1ea0*/  SHFL.BFLY PT, R23, R10, 0x2, 0x1f ;  /* 0x0c401f000a177f89 */ /* 0x000e2400000e0000 */
[----:B------:R-:W-:-:S03]  /*1eb0*/  ISETP.GT.U32.AND P5, PT, R9, R18, PT ;  /* 0x000000120900720c */ /* 0x000fc60003fa4070 */
[----:B------:R-:W-:Y:S01]  /*1ec0*/  @!P0 IMAD.IADD R8, R8, 0x1, -R21 ;  /* 0x0000000108088824 */ /* 0x000fe200078e0a15 */
[----:B------:R-:W-:Y:S02]  /*1ed0*/  @!P0 IADD3 R22, R22, 0x1, RZ ;  /* 0x0000000116168810 */ /* 0x000fe40007ffe0ff */
[----:B------:R-:W-:Y:S02]  /*1ee0*/  ISETP.GT.AND P0, PT, R2, RZ, PT ;  /* 0x000000ff0200720c */ /* 0x000fe40003f04270 */
[-C--:B------:R-:W-:Y:S02]  /*1ef0*/  ISETP.GE.U32.AND P4, PT, R8, R21.reuse, PT ;  /* 0x000000150800720c */ /* 0x080fe40003f86070 */
[C---:B------:R-:W-:Y:S02]  /*1f00*/  LOP3.LUT R8, R20.reuse, R21, RZ, 0x3c, !PT ;  /* 0x0000001514087212 */ /* 0x040fe400078e3cff */
[----:B------:R-:W-:Y:S01]  /*1f10*/  LOP3.LUT R20, R20, c[0x0][0x1c0], RZ, 0x3c, !PT ;  /* 0x0000700014147a12 */ /* 0x000fe200078e3cff */
[----:B------:R-:W-:Y:S01]  /*1f20*/  @!P5 IMAD.IADD R18, R18, 0x1, -R9 ;  /* 0x000000011212d824 */ /* 0x000fe200078e0a09 */
[----:B------:R-:W-:-:S02]  /*1f30*/  ISETP.GE.AND P3, PT, R8, RZ, PT ;  /* 0x000000ff0800720c */ /* 0x000fc40003f66270 */
[----:B------:R-:W1:Y:S01]  /*1f40*/  S2R R8, SR_TID.X ;  /* 0x0000000000087919 */ /* 0x000e620000002100 */
[----:B------:R-:W-:Y:S02]  /*1f50*/  @!P5 IADD3 R24, R24, 0x1, RZ ;  /* 0x000000011818d810 */ /* 0x000fe40007ffe0ff */
[----:B------:R-:W-:Y:S02]  /*1f60*/  ISETP.GE.U32.AND P1, PT, R18, R9, PT ;  /* 0x000000091200720c */ /* 0x000fe40003f26070 */
[----:B------:R-:W-:Y:S01]  /*1f70*/  ISETP.GE.AND P2, PT, R20, RZ, PT ;  /* 0x000000ff1400720c */ /* 0x000fe20003f46270 */
[----:B0-----:R-:W-:Y:S01]  /*1f80*/  FADD.FTZ R23, R10, R23 ;  /* 0x000000170a177221 */ /* 0x001fe20000010000 */
[----:B------:R-:W-:Y:S02]  /*1f90*/  @P4 IADD3 R22, R22, 0x1, RZ ;  /* 0x0000000116164810 */ /* 0x000fe40007ffe0ff */
[----:B------:R-:W-:Y:S02]  /*1fa0*/  ISETP.GT.AND P4, PT, R3, RZ, PT ;  /* 0x000000ff0300720c */ /* 0x000fe40003f84270 */
[----:B------:R-:W0:Y:S01]  /*1fb0*/  SHFL.BFLY PT, R6, R23, 0x1, 0x1f ;  /* 0x0c201f0017067f89 */ /* 0x000e2200000e0000 */
[----:B------:R-:W-:Y:S01]  /*1fc0*/  SHF.R.S32.HI R20, RZ, 0x1f, R2 ;  /* 0x0000001fff147819 */ /* 0x000fe20000011402 */
[----:B------:R-:W-:Y:S01]  /*1fd0*/  @!P3 IMAD.MOV R22, RZ, RZ, -R22 ;  /* 0x000000ffff16b224 */ /* 0x000fe200078e0a16 */
[----:B------:R-:W-:-:S02]  /*1fe0*/  ISETP.NE.AND P5, PT, R2, RZ, PT ;  /* 0x000000ff0200720c */ /* 0x000fc40003fa5270 */
[----:B------:R-:W-:Y:S02]  /*1ff0*/  @P1 IADD3 R24, R24, 0x1, RZ ;  /* 0x0000000118181810 */ /* 0x000fe40007ffe0ff */
[----:B------:R-:W-:Y:S01]  /*2000*/  LEA.HI.SX32 R9, R2, 0x1, 0x1 ;  /* 0x0000000102097811 */ /* 0x000fe200078f0aff */
[----:B------:R-:W-:Y:S01]  /*2010*/  @!P0 IMAD.MOV R9, RZ, RZ, R20 ;  /* 0x000000ffff098224 */ /* 0x000fe200078e0214 */
[----:B------:R-:W-:Y:S01]  /*2020*/  ISETP.NE.AND P0, PT, RZ, c[0x0][0x1c0], PT ;  /* 0x00007000ff007a0c */ /* 0x000fe20003f05270 */
[----:B------:R-:W-:Y:S01]  /*2030*/  @!P2 IMAD.MOV R24, RZ, RZ, -R24 ;  /* 0x000000ffff18a224 */ /* 0x000fe200078e0a18 */
[----:B------:R-:W-:Y:S02]  /*2040*/  SHF.R.S32.HI R10, RZ, 0x1f, R3 ;  /* 0x0000001fff0a7819 */ /* 0x000fe40000011403 */
[----:B-1----:R-:W-:Y:S02]  /*2050*/  LOP3.LUT P2, RZ, R8, 0x1f, RZ, 0xc0, !PT ;  /* 0x0000001f08ff7812 */ /* 0x002fe4000784c0ff */
[----:B------:R-:W-:-:S02]  /*2060*/  ISETP.NE.AND P3, PT, RZ, UR4, PT ;  /* 0x00000004ff007c0c */ /* 0x000fc4000bf65270 */
[----:B------:R-:W-:Y:S02]  /*2070*/  ISETP.GT.OR P2, PT, R8, 0x7f, P2 ;  /* 0x0000007f0800780c */ /* 0x000fe40001744670 */
[----:B------:R-:W-:-:S03]  /*2080*/  @!P5 LOP3.LUT R22, RZ, R21, RZ, 0x33, !PT ;  /* 0x00000015ff16d212 */ /* 0x000fc600078e33ff */
[----:B------:R-:W-:Y:S01]  /*2090*/  @!P0 LOP3.LUT R24, RZ, c[0x0][0x1c0], RZ, 0x33, !PT ;  /* 0x00007000ff188a12 */ /* 0x000fe200078e33ff */
[----:B0-----:R-:W-:Y:S01]  /*20a0*/  FADD.FTZ R18, R23, R6 ;  /* 0x0000000617127221 */ /* 0x001fe20000010000 */
[----:B------:R-:W-:Y:S01]  /*20b0*/  LEA.HI.SX32 R6, R3, 0x1, 0x1 ;  /* 0x0000000103067811 */ /* 0x000fe200078f0aff */
[----:B------:R-:W-:Y:S01]  /*20c0*/  @!P4 IMAD.MOV R6, RZ, RZ, R10 ;  /* 0x000000ffff06c224 */ /* 0x000fe200078e020a */
[----:B------:R-:W-:Y:S01]  /*20d0*/  ISETP.LT.U32.AND P0, PT, R40, R22, PT ;  /* 0x000000162800720c */ /* 0x000fe20003f01070 */
[----:B------:R-:W-:Y:S01]  /*20e0*/  IMAD.MOV.U32 R10, RZ, RZ, c[0x0][0x214] ;  /* 0x00008500ff0a7624 */ /* 0x000fe200078e00ff */
[----:B------:R-:W-:Y:S02]  /*20f0*/  FSETP.NE.FTZ.AND P1, PT, R18, RZ, PT ;  /* 0x000000ff1200720b */ /* 0x000fe40003f35000 */
[----:B------:R-:W-:Y:S02]  /*2100*/  SHF.R.S32.HI R21, RZ, 0x1f, R22 ;  /* 0x0000001fff157819 */ /* 0x000fe40000011416 */
[----:B------:R-:W-:-:S02]  /*2110*/  SEL R23, R10, 0x1, !P3 ;  /* 0x000000010a177807 */ /* 0x000fc40005800000 */
[----:B------:R-:W-:-:S03]  /*2120*/  ISETP.LT.AND.EX P0, PT, R41, R21, PT, P0 ;  /* 0x000000152900720c */ /* 0x000fc60003f01300 */
[-C--:B------:R-:W-:Y:S01]  /*2130*/  IMAD R8, R24, R23.reuse, RZ ;  /* 0x0000001718087224 */ /* 0x080fe200078e02ff */
[----:B------:R-:W-:Y:S01]  /*2140*/  SEL R10, R40, R22, P0 ;  /* 0x00000016280a7207 */ /* 0x000fe20000000000 */
[----:B------:R-:W-:Y:S02]  /*2150*/  IMAD R25, R4, R23, RZ ;  /* 0x0000001704197224 */ /* 0x000fe400078e02ff */
[----:B------:R-:W0:Y:S01]  /*2160*/  @P1 MUFU.LG2 R18, R18 ;  /* 0x0000001200121308 */ /* 0x000e220000000c00 */
[----:B------:R-:W-:Y:S01]  /*2170*/  IMAD R8, R9, R8, RZ ;  /* 0x0000000809087224 */ /* 0x000fe200078e02ff */
[----:B------:R-:W-:Y:S01]  /*2180*/  SEL R9, R41, R21, P0 ;  /* 0x0000001529097207 */ /* 0x000fe20000000000 */
[----:B------:R-:W-:Y:S02]  /*2190*/  IMAD R6, R25, R6, RZ ;  /* 0x0000000619067224 */ /* 0x000fe400078e02ff */
[----:B0-----:R-:W-:Y:S01]  /*21a0*/  @P1 FFMA.FTZ R31, R18, 0.69314718246459960938, R19 ;  /* 0x3f317218121f1823 */ /* 0x001fe20000010013 */
[----:B------:R-:W-:Y:S05]  /*21b0*/  @P2 BRA `(.L_x_15) ;  /* 0x00001c5000002947 */ /* 0x000fea0003800000 */
[----:B------:R-:W-:Y:S01]  /*21c0*/  ULDC.U8 UR4, c[0x0][0x328] ;  /* 0x0000ca0000047ab9 */ /* 0x000fe20000000000 */
[----:B------:R-:W-:-:S02]  /*21d0*/  IADD3 R40, P0, R7, UR7, RZ ;  /* 0x0000000707287c10 */ /* 0x000fc4000ff1e0ff */
[----:B------:R-:W-:Y:S02]  /*21e0*/  ISETP.NE.AND P1, PT, RZ, UR4, PT ;  /* 0x00000004ff007c0c */ /* 0x000fe4000bf25270 */
[----:B------:R-:W-:-:S11]  /*21f0*/  LEA.HI.X.SX32 R41, R7, UR6, 0x1, P0 ;  /* 0x0000000607297c11 */ /* 0x000fd600080f0eff */
[----:B------:R-:W-:Y:S05]  /*2200*/  @!P1 BRA `(.L_x_16) ;  /* 0x00001bd000009947 */ /* 0x000fea0003800000 */
[----:B------:R-:W-:Y:S01]  /*2210*/  ISETP.GE.U32.AND P1, PT, R40, R12, PT ;  /* 0x0000000c2800720c */ /* 0x000fe20003f26070 */
[----:B------:R-:W-:-:S03]  /*2220*/  IMAD.MOV.U32 R4, RZ, RZ, c[0x0][0x1c0] ;  /* 0x00007000ff047624 */ /* 0x000fc600078e00ff */
[----:B------:R-:W-:Y:S02]  /*2230*/  ISETP.GE.AND.EX P1, PT, R41, R0, PT, P1 ;  /* 0x000000002900720c */ /* 0x000fe40003f26310 */
[----:B------:R-:W-:Y:S02]  /*2240*/  ISETP.LT.U32.AND P0, PT, R4, 0x1, PT ;  /* 0x000000010400780c */ /* 0x000fe40003f01070 */
[----:B------:R-:W-:-:S04]  /*2250*/  SHF.R.S32.HI R18, RZ, 0x1f, R4 ;  /* 0x0000001fff127819 */ /* 0x000fc80000011404 */
[----:B------:R-:W-:-:S04]  /*2260*/  ISETP.LT.AND.EX P0, PT, R18, RZ, PT, P0 ;  /* 0x000000ff1200720c */ /* 0x000fc80003f01300 */
[----:B------:R-:W-:Y:S02]  /*2270*/  SEL R4, R4, 0x1, P0 ;  /* 0x0000000104047807 */ /* 0x000fe40000000000 */
[----:B------:R-:W-:Y:S01]  /*2280*/  SEL R0, R18, RZ, P0 ;  /* 0x000000ff12007207 */ /* 0x000fe20000000000 */
[----:B------:R-:W-:Y:S05]  /*2290*/  @P1 BRA `(.L_x_15) ;  /* 0x00001b7000001947 */ /* 0x000fea0003800000 */
[----:B------:R-:W-:Y:S01]  /*22a0*/  IADD3 R18, P1, R4, 0x1, RZ ;  /* 0x0000000104127810 */ /* 0x000fe20007f3e0ff */
[----:B------:R-:W-:Y:S03]  /*22b0*/  BSSY B0, `(.L_x_17) ;  /* 0x0000035000007945 */ /* 0x000fe60003800000 */
[----:B------:R-:W-:Y:S01]  /*22c0*/  ISETP.GE.U32.AND P0, PT, R18, 0x3, PT ;  /* 0x000000031200780c */ /* 0x000fe20003f06070 */
[----:B------:R-:W-:-:S05]  /*22d0*/  IMAD.X R18, RZ, RZ, R0, P1 ;  /* 0x000000ffff127224 */ /* 0x000fca00008e0600 */
[----:B------:R-:W-:-:S04]  /*22e0*/  ISETP.GE.U32.AND.EX P0, PT, R18, RZ, PT, P0 ;  /* 0x000000ff1200720c */ /* 0x000fc80003f06100 */
[----:B------:R-:W-:Y:S02]  /*22f0*/  SEL R18, R0, RZ, !P0 ;  /* 0x000000ff00127207 */ /* 0x000fe40004000000 */
[----:B------:R-:W-:-:S03]  /*2300*/  SEL R20, R4, RZ, !P0 ;  /* 0x000000ff04147207 */ /* 0x000fc60004000000 */
[-C--:B------:R-:W-:Y:S02]  /*2310*/  IMAD R18, R18, R35.reuse, RZ ;  /* 0x0000002312127224 */ /* 0x080fe400078e02ff */
[----:B------:R-:W-:-:S04]  /*2320*/  IMAD.WIDE.U32 R22, R20, R35, RZ ;  /* 0x0000002314167225 */ /* 0x000fc800078e00ff */
[----:B------:R-:W-:Y:S02]  /*2330*/  IMAD R19, R20, R5, R18 ;  /* 0x0000000514137224 */ /* 0x000fe400078e0212 */
[----:B------:R-:W-:-:S03]  /*2340*/  IMAD.WIDE.U32 R44, R22, R4, RZ ;  /* 0x00000004162c7225 */ /* 0x000fc600078e00ff */
[----:B------:R-:W-:-:S05]  /*2350*/  IADD3 R19, R23, R19, RZ ;  /* 0x0000001317137210 */ /* 0x000fca0007ffe0ff */
[----:B------:R-:W-:-:S04]  /*2360*/  IMAD R25, R19, R4, RZ ;  /* 0x0000000413197224 */ /* 0x000fc800078e02ff */
[----:B------:R-:W-:-:S04]  /*2370*/  IMAD R25, R0, R22, R25 ;  /* 0x0000001600197224 */ /* 0x000fc800078e0219 */
[----:B------:R-:W-:-:S05]  /*2380*/  IMAD.IADD R25, R45, 0x1, R25 ;  /* 0x000000012d197824 */ /* 0x000fca00078e0219 */
[----:B------:R-:W-:-:S04]  /*2390*/  LOP3.LUT R18, R41, R25, RZ, 0xfc, !PT ;  /* 0x0000001929127212 */ /* 0x000fc800078efcff */
[----:B------:R-:W-:-:S13]  /*23a0*/  ISETP.NE.U32.AND P0, PT, R18, RZ, PT ;  /* 0x000000ff1200720c */ /* 0x000fda0003f05070 */
[----:B------:R-:W-:Y:S05]  /*23b0*/  @!P0 BRA `(.L_x_18) ;  /* 0x000000e000008947 */ /* 0x000fea0003800000 */
[----:B------:R-:W-:Y:S01]  /*23c0*/  IMAD.MOV.U32 R30, RZ, RZ, R40 ;  /* 0x000000ffff1e7224 */ /* 0x000fe200078e0028 */
[----:B------:R-:W-:Y:S01]  /*23d0*/  MOV R19, R41 ;  /* 0x0000002900137202 */ /* 0x000fe20000000f00 */
[----:B------:R-:W-:Y:S01]  /*23e0*/  IMAD.MOV.U32 R26, RZ, RZ, R44 ;  /* 0x000000ffff1a7224 */ /* 0x000fe200078e002c */
[----:B------:R-:W-:Y:S02]  /*23f0*/  MOV R24, 0x2410 ;  /* 0x0000241000187802 */ /* 0x000fe40000000f00 */
[----:B------:R-:W-:Y:S05]  /*2400*/  CALL.REL.NOINC `($__internal_0_$__cuda_sm20_div_s64) ;  /* 0x0000234000007944 */ /* 0x000fea0003c00000 */
[-C--:B------:R-:W-:Y:S02]  /*2410*/  IADD3 R23, P0, RZ, -R20.reuse, RZ ;  /* 0x80000014ff177210 */ /* 0x080fe40007f1e0ff */
[----:B------:R-:W-:Y:S02]  /*2420*/  MOV R50, R20 ;  /* 0x0000001400327202 */ /* 0x000fe40000000f00 */
[----:B------:R-:W-:Y:S01]  /*2430*/  IADD3.X R19, RZ, ~R21, RZ, P0, !PT ;  /* 0x80000015ff137210 */ /* 0x000fe200007fe4ff */
[----:B------:R-:W-:Y:S01]  /*2440*/  IMAD.WIDE.U32 R40, R44, R23, R40 ;  /* 0x000000172c287225 */ /* 0x000fe200078e0028 */
[----:B------:R-:W-:-:S03]  /*2450*/  MOV R51, R21 ;  /* 0x0000001500337202 */ /* 0x000fc60000000f00 */
[----:B------:R-:W-:-:S04]  /*2460*/  IMAD R18, R19, R44, RZ ;  /* 0x0000002c13127224 */ /* 0x000fc800078e02ff */
[----:B------:R-:W-:-:S05]  /*2470*/  IMAD R19, R25, R23, R18 ;  /* 0x0000001719137224 */ /* 0x000fca00078e0212 */
[----:B------:R-:W-:Y:S01]  /*2480*/  IADD3 R19, R41, R19, RZ ;  /* 0x0000001329137210 */ /* 0x000fe20007ffe0ff */
[----:B------:R-:W-:Y:S05]  /*2490*/  BRA `(.L_x_19) ;  /* 0x0000016000007947 */ /* 0x000fea0003800000 */
.L_x_18:
[----:B------:R-:W0:Y:S01]  /*24a0*/  I2F.U32.RP R22, R44 ;  /* 0x0000002c00167306 */ /* 0x000e220000209000 */
[----:B------:R-:W-:Y:S01]  /*24b0*/  ISETP.NE.U32.AND P0, PT, R44, RZ, PT ;  /* 0x000000ff2c00720c */ /* 0x000fe20003f05070 */
[----:B------:R-:W-:-:S06]  /*24c0*/  IMAD.MOV.U32 R51, RZ, RZ, RZ ;  /* 0x000000ffff337224 */ /* 0x000fcc00078e00ff */
[----:B0-----:R-:W0:Y:S02]  /*24d0*/  MUFU.RCP R20, R22 ;  /* 0x0000001600147308 */ /* 0x001e240000001000 */
[----:B0-----:R-:W-:-:S06]  /*24e0*/  IADD3 R20, R20, 0xffffffe, RZ ;  /* 0x0ffffffe14147810 */ /* 0x001fcc0007ffe0ff */
[----:B------:R0:W1:Y:S02]  /*24f0*/  F2I.FTZ.U32.TRUNC.NTZ R21, R20 ;  /* 0x0000001400157305 */ /* 0x000064000021f000 */
[----:B0-----:R-:W-:Y:S01]  /*2500*/  HFMA2.MMA R20, -RZ, RZ, 0, 0 ;  /* 0x00000000ff147435 */ /* 0x001fe200000001ff */
[----:B-1----:R-:W-:-:S04]  /*2510*/  IMAD.MOV R18, RZ, RZ, -R21 ;  /* 0x000000ffff127224 */ /* 0x002fc800078e0a15 */
[----:B------:R-:W-:-:S05]  /*2520*/  IMAD R18, R18, R44, RZ ;  /* 0x0000002c12127224 */ /* 0x000fca00078e02ff */
[----:B------:R-:W-:-:S06]  /*2530*/  IMAD.HI.U32 R21, R21, R18, R20 ;  /* 0x0000001215157227 */ /* 0x000fcc00078e0014 */
[----:B------:R-:W-:-:S04]  /*2540*/  IMAD.HI.U32 R50, R21, R40, RZ ;  /* 0x0000002815327227 */ /* 0x000fc800078e00ff */
[----:B------:R-:W-:-:S04]  /*2550*/  IMAD.MOV R19, RZ, RZ, -R50 ;  /* 0x000000ffff137224 */ /* 0x000fc800078e0a32 */
[----:B------:R-:W-:-:S05]  /*2560*/  IMAD R19, R44, R19, R40 ;  /* 0x000000132c137224 */ /* 0x000fca00078e0228 */
[----:B------:R-:W-:-:S13]  /*2570*/  ISETP.GE.U32.AND P2, PT, R19, R44, PT ;  /* 0x0000002c1300720c */ /* 0x000fda0003f46070 */
[-C--:B------:R-:W-:Y:S02]  /*2580*/  @P2 IADD3 R19, R19, -R44.reuse, RZ ;  /* 0x8000002c13132210 */ /* 0x080fe40007ffe0ff */
[----:B------:R-:W-:Y:S02]  /*2590*/  @P2 IADD3 R50, R50, 0x1, RZ ;  /* 0x0000000132322810 */ /* 0x000fe40007ffe0ff */
[----:B------:R-:W-:Y:S02]  /*25a0*/  ISETP.GE.U32.AND P1, PT, R19, R44, PT ;  /* 0x0000002c1300720c */ /* 0x000fe40003f26070 */
[----:B------:R-:W-:-:S11]  /*25b0*/  MOV R19, RZ ;  /* 0x000000ff00137202 */ /* 0x000fd60000000f00 */
[----:B------:R-:W-:Y:S02]  /*25c0*/  @P1 IADD3 R50, R50, 0x1, RZ ;  /* 0x0000000132321810 */ /* 0x000fe40007ffe0ff */
[----:B------:R-:W-:-:S05]  /*25d0*/  @!P0 LOP3.LUT R50, RZ, R44, RZ, 0x33, !PT ;  /* 0x0000002cff328212 */ /* 0x000fca00078e33ff */
[----:B------:R-:W-:-:S04]  /*25e0*/  IMAD.MOV R21, RZ, RZ, -R50 ;  /* 0x000000ffff157224 */ /* 0x000fc800078e0a32 */
[----:B------:R-:W-:Y:S02]  /*25f0*/  IMAD R40, R44, R21, R40 ;  /* 0x000000152c287224 */ /* 0x000fe400078e0228 */
.L_x_19:
[----:B------:R-:W-:Y:S05]  /*2600*/  BSYNC B0 ;  /* 0x0000000000007941 */ /* 0x000fea0003800000 */
.L_x_17:
[----:B------:R-:W-:Y:S01]  /*2610*/  LOP3.LUT R18, R19, R5, RZ, 0xfc, !PT ;  /* 0x0000000513127212 */ /* 0x000fe200078efcff */
[----:B------:R-:W-:Y:S03]  /*2620*/  BSSY B0, `(.L_x_20) ;  /* 0x0000028000007945 */ /* 0x000fe60003800000 */
        /* <DEDUP_REMOVED lines=9> */
[-C--:B------:R-:W-:Y:S02]  /*26c0*/  IADD3.X R18, RZ, ~R21.reuse, RZ, P0, !PT ;  /* 0x80000015ff127210 */ /* 0x080fe400007fe4ff */
[----:B------:R-:W-:Y:S01]  /*26d0*/  MOV R44, R20 ;  /* 0x00000014002c7202 */ /* 0x000fe20000000f00 */
[----:B------:R-:W-:Y:S01]  /*26e0*/  IMAD.WIDE.U32 R40, R35, R22, R40 ;  /* 0x0000001623287225 */ /* 0x000fe200078e0028 */
[----:B------:R-:W-:-:S03]  /*26f0*/  MOV R45, R21 ;  /* 0x00000015002d7202 */ /* 0x000fc60000000f00 */
[----:B------:R-:W-:-:S04]  /*2700*/  IMAD R18, R18, R35, RZ ;  /* 0x0000002312127224 */ /* 0x000fc800078e02ff */
[----:B------:R-:W-:-:S05]  /*2710*/  IMAD R5, R5, R22, R18 ;  /* 0x0000001605057224 */ /* 0x000fca00078e0212 */
[----:B------:R-:W-:Y:S01]  /*2720*/  IADD3 R5, R41, R5, RZ ;  /* 0x0000000529057210 */ /* 0x000fe20007ffe0ff */
[----:B------:R-:W-:Y:S05]  /*2730*/  BRA `(.L_x_22) ;  /* 0x0000016000007947 */ /* 0x000fea0003800000 */
.L_x_21:
[----:B------:R-:W0:Y:S01]  /*2740*/  I2F.U32.RP R20, R35 ;  /* 0x0000002300147306 */ /* 0x000e220000209000 */
[----:B------:R-:W-:Y:S01]  /*2750*/  HFMA2.MMA R18, -RZ, RZ, 0, 0 ;  /* 0x00000000ff127435 */ /* 0x000fe200000001ff */
[----:B------:R-:W-:Y:S01]  /*2760*/  ISETP.NE.U32.AND P0, PT, R35, RZ, PT ;  /* 0x000000ff2300720c */ /* 0x000fe20003f05070 */
[----:B------:R-:W-:-:S05]  /*2770*/  IMAD.MOV.U32 R45, RZ, RZ, RZ ;  /* 0x000000ffff2d7224 */ /* 0x000fca00078e00ff */
[----:B0-----:R-:W0:Y:S02]  /*2780*/  MUFU.RCP R19, R20 ;  /* 0x0000001400137308 */ /* 0x001e240000001000 */
[----:B0-----:R-:W-:-:S06]  /*2790*/  IADD3 R19, R19, 0xffffffe, RZ ;  /* 0x0ffffffe13137810 */ /* 0x001fcc0007ffe0ff */
[----:B------:R-:W0:Y:S02]  /*27a0*/  F2I.FTZ.U32.TRUNC.NTZ R19, R19 ;  /* 0x0000001300137305 */ /* 0x000e24000021f000 */
[----:B0-----:R-:W-:-:S04]  /*27b0*/  IMAD.MOV R5, RZ, RZ, -R19 ;  /* 0x000000ffff057224 */ /* 0x001fc800078e0a13 */
[----:B------:R-:W-:-:S04]  /*27c0*/  IMAD R5, R5, R35, RZ ;  /* 0x0000002305057224 */ /* 0x000fc800078e02ff */
[----:B------:R-:W-:-:S06]  /*27d0*/  IMAD.HI.U32 R5, R19, R5, R18 ;  /* 0x0000000513057227 */ /* 0x000fcc00078e0012 */
[----:B------:R-:W-:-:S04]  /*27e0*/  IMAD.HI.U32 R44, R5, R40, RZ ;  /* 0x00000028052c7227 */ /* 0x000fc800078e00ff */
[----:B------:R-:W-:-:S04]  /*27f0*/  IMAD.MOV R5, RZ, RZ, -R44 ;  /* 0x000000ffff057224 */ /* 0x000fc800078e0a2c */
[----:B------:R-:W-:Y:S01]  /*2800*/  IMAD R18, R35, R5, R40 ;  /* 0x0000000523127224 */ /* 0x000fe200078e0228 */
[----:B------:R-:W-:-:S04]  /*2810*/  MOV R5, RZ ;  /* 0x000000ff00057202 */ /* 0x000fc80000000f00 */
[----:B------:R-:W-:-:S13]  /*2820*/  ISETP.GE.U32.AND P2, PT, R18, R35, PT ;  /* 0x000000231200720c */ /* 0x000fda0003f46070 */
[-C--:B------:R-:W-:Y:S02]  /*2830*/  @P2 IADD3 R18, R18, -R35.reuse, RZ ;  /* 0x8000002312122210 */ /* 0x080fe40007ffe0ff */
[----:B------:R-:W-:Y:S02]  /*2840*/  @P2 IADD3 R44, R44, 0x1, RZ ;  /* 0x000000012c2c2810 */ /* 0x000fe40007ffe0ff */
[----:B------:R-:W-:-:S13]  /*2850*/  ISETP.GE.U32.AND P1, PT, R18, R35, PT ;  /* 0x000000231200720c */ /* 0x000fda0003f26070 */
[----:B------:R-:W-:Y:S02]  /*2860*/  @P1 IADD3 R44, R44, 0x1, RZ ;  /* 0x000000012c2c1810 */ /* 0x000fe40007ffe0ff */
[----:B------:R-:W-:-:S05]  /*2870*/  @!P0 LOP3.LUT R44, RZ, R35, RZ, 0x33, !PT ;  /* 0x00000023ff2c8212 */ /* 0x000fca00078e33ff */
[----:B------:R-:W-:-:S04]  /*2880*/  IMAD.MOV R18, RZ, RZ, -R44 ;  /* 0x000000ffff127224 */ /* 0x000fc800078e0a2c */
[----:B------:R-:W-:Y:S02]  /*2890*/  IMAD R40, R35, R18, R40 ;  /* 0x0000001223287224 */ /* 0x000fe400078e0228 */
.L_x_22:
[----:B------:R-:W-:Y:S05]  /*28a0*/  BSYNC B0 ;  /* 0x0000000000007941 */ /* 0x000fea0003800000 */
.L_x_20:
[----:B------:R-:W-:Y:S01]  /*28b0*/  LOP3.LUT R18, R45, R0, RZ, 0xfc, !PT ;  /* 0x000000002d127212 */ /* 0x000fe200078efcff */
[----:B------:R-:W-:Y:S01]  /*28c0*/  IMAD.MOV.U32 R28, RZ, RZ, c[0x0][0x210] ;  /* 0x00008400ff1c7624 */ /* 0x000fe200078e00ff */
[----:B------:R-:W-:Y:S02]  /*28d0*/  BSSY B0, `(.L_x_23) ;  /* 0x0000027000007945 */ /* 0x000fe40003800000 */
[----:B------:R-:W-:Y:S02]  /*28e0*/  ISETP.NE.U32.AND P0, PT, R18, RZ, PT ;  /* 0x000000ff1200720c */ /* 0x000fe40003f05070 */
[----:B------:R-:W-:-:S11]  /*28f0*/  SEL R28, R28, 0x1, P3 ;  /* 0x000000011c1c7807 */ /* 0x000fd60001800000 */
[----:B------:R-:W-:Y:S05]  /*2900*/  @!P0 BRA `(.L_x_24) ;  /* 0x000000d000008947 */ /* 0x000fea0003800000 */
[----:B------:R-:W-:Y:S01]  /*2910*/  IMAD.MOV.U32 R30, RZ, RZ, R44 ;  /* 0x000000ffff1e7224 */ /* 0x000fe200078e002c */
[----:B------:R-:W-:Y:S01]  /*2920*/  MOV R26, R4 ;  /* 0x00000004001a7202 */ /* 0x000fe20000000f00 */
[----:B------:R-:W-:Y:S01]  /*2930*/  IMAD.MOV.U32 R19, RZ, RZ, R45 ;  /* 0x000000ffff137224 */ /* 0x000fe200078e002d */
[----:B------:R-:W-:Y:S02]  /*2940*/  MOV R25, R0 ;  /* 0x0000000000197202 */ /* 0x000fe40000000f00 */
[----:B------:R-:W-:Y:S02]  /*2950*/  MOV R24, 0x2970 ;  /* 0x0000297000187802 */ /* 0x000fe40000000f00 */
[----:B------:R-:W-:Y:S05]  /*2960*/  CALL.REL.NOINC `($__internal_0_$__cuda_sm20_div_s64) ;  /* 0x00001de000007944 */ /* 0x000fea0003c00000 */
[----:B------:R-:W-:-:S04]  /*2970*/  IADD3 R23, P0, RZ, -R20, RZ ;  /* 0x80000014ff177210 */ /* 0x000fc80007f1e0ff */
[----:B------:R-:W-:Y:S01]  /*2980*/  IADD3.X R19, RZ, ~R21, RZ, P0, !PT ;  /* 0x80000015ff137210 */ /* 0x000fe200007fe4ff */
[----:B------:R-:W-:-:S04]  /*2990*/  IMAD.WIDE.U32 R44, R4, R23, R44 ;  /* 0x00000017042c7225 */ /* 0x000fc800078e002c */
[----:B------:R-:W-:-:S04]  /*29a0*/  IMAD R19, R19, R4, RZ ;  /* 0x0000000413137224 */ /* 0x000fc800078e02ff */
[----:B------:R-:W-:-:S05]  /*29b0*/  IMAD R0, R0, R23, R19 ;  /* 0x0000001700007224 */ /* 0x000fca00078e0213 */
[----:B------:R-:W-:Y:S01]  /*29c0*/  IADD3 R0, R45, R0, RZ ;  /* 0x000000002d007210 */ /* 0x000fe20007ffe0ff */
[----:B------:R-:W-:Y:S05]  /*29d0*/  BRA `(.L_x_25) ;  /* 0x0000016000007947 */ /* 0x000fea0003800000 */
.L_x_24:
[----:B------:R-:W0:Y:S01]  /*29e0*/  I2F.U32.RP R21, R4 ;  /* 0x0000000400157306 */ /* 0x000e220000209000 */
[----:B------:R-:W-:-:S07]  /*29f0*/  ISETP.NE.U32.AND P0, PT, R4, RZ, PT ;  /* 0x000000ff0400720c */ /* 0x000fce0003f05070 */
[----:B0-----:R-:W0:Y:S02]  /*2a00*/  MUFU.RCP R18, R21 ;  /* 0x0000001500127308 */ /* 0x001e240000001000 */
[----:B0-----:R-:W-:Y:S01]  /*2a10*/  IADD3 R18, R18, 0xffffffe, RZ ;  /* 0x0ffffffe12127810 */ /* 0x001fe20007ffe0ff */
[----:B------:R-:W-:-:S05]  /*2a20*/  IMAD.MOV.U32 R21, RZ, RZ, RZ ;  /* 0x000000ffff157224 */ /* 0x000fca00078e00ff */
[----:B------:R0:W1:Y:S02]  /*2a30*/  F2I.FTZ.U32.TRUNC.NTZ R19, R18 ;  /* 0x0000001200137305 */ /* 0x000064000021f000 */
[----:B0-----:R-:W-:Y:S01]  /*2a40*/  HFMA2.MMA R18, -RZ, RZ, 0, 0 ;  /* 0x00000000ff127435 */ /* 0x001fe200000001ff */
[----:B-1----:R-:W-:-:S04]  /*2a50*/  IMAD.MOV R0, RZ, RZ, -R19 ;  /* 0x000000ffff007224 */ /* 0x002fc800078e0a13 */
[----:B------:R-:W-:-:S05]  /*2a60*/  IMAD R0, R0, R4, RZ ;  /* 0x0000000400007224 */ /* 0x000fca00078e02ff */
[----:B------:R-:W-:Y:S01]  /*2a70*/  IMAD.HI.U32 R19, R19, R0, R18 ;  /* 0x0000000013137227 */ /* 0x000fe200078e0012 */
[----:B------:R-:W-:-:S05]  /*2a80*/  MOV R0, RZ ;  /* 0x000000ff00007202 */ /* 0x000fca0000000f00 */
[----:B------:R-:W-:-:S04]  /*2a90*/  IMAD.HI.U32 R20, R19, R44, RZ ;  /* 0x0000002c13147227 */ /* 0x000fc800078e00ff */
[----:B------:R-:W-:-:S04]  /*2aa0*/  IMAD.MOV R19, RZ, RZ, -R20 ;  /* 0x000000ffff137224 */ /* 0x000fc800078e0a14 */
[----:B------:R-:W-:-:S05]  /*2ab0*/  IMAD R19, R4, R19, R44 ;  /* 0x0000001304137224 */ /* 0x000fca00078e022c */
        /* <DEDUP_REMOVED lines=8> */
.L_x_25:
[----:B------:R-:W-:Y:S05]  /*2b40*/  BSYNC B0 ;  /* 0x0000000000007941 */ /* 0x000fea0003800000 */
.L_x_23:
[-C--:B------:R-:W-:Y:S01]  /*2b50*/  IMAD R19, R43, R17.reuse, RZ ;  /* 0x000000112b137224 */ /* 0x080fe200078e02ff */
[----:B------:R-:W-:Y:S01]  /*2b60*/  ULDC.U8 UR10, c[0x0][0x329] ;  /* 0x0000ca40000a7ab9 */ /* 0x000fe20000000000 */
[C---:B------:R-:W-:Y:S01]  /*2b70*/  IMAD.WIDE.U32 R48, R42.reuse, R17, RZ ;  /* 0x000000112a307225 */ /* 0x040fe200078e00ff */
[----:B------:R-:W-:Y:S01]  /*2b80*/  UISETP.NE.AND UP0, UPT, UR10, URZ, UPT ;  /* 0x0000003f0a00728c */ /* 0x000fe2000bf05270 */
[----:B------:R-:W-:Y:S01]  /*2b90*/  BSSY B0, `(.L_x_26) ;  /* 0x0000046000007945 */ /* 0x000fe20003800000 */
[----:B------:R-:W-:Y:S01]  /*2ba0*/  ULDC.64 UR4, c[0x0][0x210] ;  /* 0x0000840000047ab9 */ /* 0x000fe20000000a00 */
[----:B------:R-:W-:Y:S01]  /*2bb0*/  IMAD R19, R42, R16, R19 ;  /* 0x000000102a137224 */ /* 0x000fe200078e0213 */
[----:B------:R-:W-:Y:S01]  /*2bc0*/  UIMAD UR4, UR4, UR5, URZ ;  /* 0x00000005040472a4 */ /* 0x000fe2000f8e023f */
[----:B------:R-:W-:Y:S01]  /*2bd0*/  IMAD R5, R5, R28, RZ ;  /* 0x0000001c05057224 */ /* 0x000fe200078e02ff */
[----:B------:R-:W-:Y:S02]  /*2be0*/  USEL UR5, UR5, 0x1, !UP0 ;  /* 0x0000000105057887 */ /* 0x000fe4000c000000 */
[----:B------:R-:W-:Y:S01]  /*2bf0*/  IADD3 R4, R49, R19, RZ ;  /* 0x0000001331047210 */ /* 0x000fe20007ffe0ff */
[----:B------:R-:W-:Y:S01]  /*2c00*/  USHF.R.S32.HI UR11, URZ, 0x1f, UR4 ;  /* 0x0000001f3f0b7899 */ /* 0x000fe20008011404 */
[----:B------:R-:W-:Y:S01]  /*2c10*/  SHF.R.S32.HI R19, RZ, 0x1f, R28 ;  /* 0x0000001fff137819 */ /* 0x000fe2000001141c */
[----:B------:R-:W-:Y:S01]  /*2c20*/  USHF.R.S32.HI UR10, URZ, 0x1f, UR5 ;  /* 0x0000001f3f0a7899 */ /* 0x000fe20008011405 */
[----:B------:R-:W-:-:S02]  /*2c30*/  IMAD R23, R0, UR4, RZ ;  /* 0x0000000400177c24 */ /* 0x000fc4000f8e02ff */
[-C--:B------:R-:W-:Y:S02]  /*2c40*/  IMAD R25, R4, R15.reuse, RZ ;  /* 0x0000000f04197224 */ /* 0x080fe400078e02ff */
[----:B------:R-:W-:Y:S02]  /*2c50*/  IMAD R19, R19, R40, R5 ;  /* 0x0000002813137224 */ /* 0x000fe400078e0205 */
[----:B------:R-:W-:Y:S02]  /*2c60*/  IMAD R25, R14, R48, R25 ;  /* 0x000000300e197224 */ /* 0x000fe400078e0219 */
[----:B------:R-:W-:-:S04]  /*2c70*/  IMAD.WIDE.U32 R48, R48, R15, RZ ;  /* 0x0000000f30307225 */ /* 0x000fc800078e00ff */
[----:B------:R-:W-:Y:S01]  /*2c80*/  IMAD R5, R21, UR5, RZ ;  /* 0x0000000515057c24 */ /* 0x000fe2000f8e02ff */
[----:B------:R-:W-:Y:S01]  /*2c90*/  IADD3 R25, R49, R25, RZ ;  /* 0x0000001931197210 */ /* 0x000fe20007ffe0ff */
[----:B------:R-:W-:Y:S02]  /*2ca0*/  IMAD R21, R44, UR11, R23 ;  /* 0x0000000b2c157c24 */ /* 0x000fe4000f8e0217 */
[----:B------:R-:W-:Y:S01]  /*2cb0*/  IMAD.WIDE.U32 R40, R40, R28, RZ ;  /* 0x0000001c28287225 */ /* 0x000fe200078e00ff */
[----:B------:R-:W-:-:S03]  /*2cc0*/  LOP3.LUT R4, R51, R25, RZ, 0xfc, !PT ;  /* 0x0000001933047212 */ /* 0x000fc600078efcff */
[----:B------:R-:W-:Y:S01]  /*2cd0*/  IMAD.WIDE.U32 R44, R44, UR4, RZ ;  /* 0x000000042c2c7c25 */ /* 0x000fe2000f8e00ff */
[----:B------:R-:W-:Y:S02]  /*2ce0*/  ISETP.NE.U32.AND P0, PT, R4, RZ, PT ;  /* 0x000000ff0400720c */ /* 0x000fe40003f05070 */
[----:B------:R-:W-:Y:S01]  /*2cf0*/  IADD3 R0, R41, R19, RZ ;  /* 0x0000001329007210 */ /* 0x000fe20007ffe0ff */
[C---:B------:R-:W-:Y:S01]  /*2d00*/  IMAD R5, R20.reuse, UR10, R5 ;  /* 0x0000000a14057c24 */ /* 0x040fe2000f8e0205 */
[----:B------:R-:W-:Y:S01]  /*2d10*/  IADD3 R4, R45, R21, RZ ;  /* 0x000000152d047210 */ /* 0x000fe20007ffe0ff */
[----:B------:R-:W-:-:S04]  /*2d20*/  IMAD.WIDE.U32 R42, R20, UR5, RZ ;  /* 0x00000005142a7c25 */ /* 0x000fc8000f8e00ff */
[----:B------:R-:W-:Y:S01]  /*2d30*/  IMAD R3, R3, UR4, RZ ;  /* 0x0000000403037c24 */ /* 0x000fe2000f8e02ff */
[----:B------:R-:W-:Y:S01]  /*2d40*/  IADD3 R5, R43, R5, RZ ;  /* 0x000000052b057210 */ /* 0x000fe20007ffe0ff */
[----:B------:R-:W-:Y:S02]  /*2d50*/  IMAD R2, R2, UR4, RZ ;  /* 0x0000000402027c24 */ /* 0x000fe4000f8e02ff */
[----:B------:R-:W-:Y:S05]  /*2d60*/  @!P0 BRA `(.L_x_27) ;  /* 0x0000011000008947 */ /* 0x000fea0003800000 */
[----:B------:R-:W-:Y:S01]  /*2d70*/  IMAD.MOV.U32 R30, RZ, RZ, R50 ;  /* 0x000000ffff1e7224 */ /* 0x000fe200078e0032 */
[----:B------:R-:W-:Y:S01]  /*2d80*/  MOV R19, R51 ;  /* 0x0000003300137202 */ /* 0x000fe20000000f00 */
[----:B------:R-:W-:Y:S01]  /*2d90*/  IMAD.MOV.U32 R26, RZ, RZ, R48 ;  /* 0x000000ffff1a7224 */ /* 0x000fe200078e0030 */
[----:B------:R-:W-:Y:S02]  /*2da0*/  MOV R24, 0x2dc0 ;  /* 0x00002dc000187802 */ /* 0x000fe40000000f00 */
[----:B------:R-:W-:Y:S05]  /*2db0*/  CALL.REL.NOINC `($__internal_0_$__cuda_sm20_div_s64) ;  /* 0x0000199000007944 */ /* 0x000fea0003c00000 */
[----:B------:R-:W-:Y:S01]  /*2dc0*/  IADD3 R18, P0, RZ, -R20, RZ ;  /* 0x80000014ff127210 */ /* 0x000fe20007f1e0ff */
[----:B------:R-:W-:Y:S01]  /*2dd0*/  IMAD.MOV.U32 R23, RZ, RZ, R51 ;  /* 0x000000ffff177224 */ /* 0x000fe200078e0033 */
[----:B------:R-:W-:Y:S02]  /*2de0*/  MOV R22, R50 ;  /* 0x0000003200167202 */ /* 0x000fe40000000f00 */
[----:B------:R-:W-:-:S05]  /*2df0*/  IADD3.X R19, RZ, ~R21, RZ, P0, !PT ;  /* 0x80000015ff137210 */ /* 0x000fca00007fe4ff */
[-C--:B------:R-:W-:Y:S02]  /*2e00*/  IMAD R19, R19, R48.reuse, RZ ;  /* 0x0000003013137224 */ /* 0x080fe400078e02ff */
[----:B------:R-:W-:-:S04]  /*2e10*/  IMAD.WIDE.U32 R48, R18, R48, R22 ;  /* 0x0000003012307225 */ /* 0x000fc800078e0016 */
[----:B------:R-:W-:Y:S01]  /*2e20*/  IMAD R19, R25, R18, R19 ;  /* 0x0000001219137224 */ /* 0x000fe200078e0213 */
[----:B------:R-:W-:Y:S02]  /*2e30*/  MOV R18, R48 ;  /* 0x0000003000127202 */ /* 0x000fe40000000f00 */
[----:B------:R-:W-:Y:S01]  /*2e40*/  MOV R48, R20 ;  /* 0x0000001400307202 */ /* 0x000fe20000000f00 */
[----:B------:R-:W-:Y:S01]  /*2e50*/  IMAD.IADD R19, R49, 0x1, R19 ;  /* 0x0000000131137824 */ /* 0x000fe200078e0213 */
[----:B------:R-:W-:Y:S01]  /*2e60*/  MOV R49, R21 ;  /* 0x0000001500317202 */ /* 0x000fe20000000f00 */
[----:B------:R-:W-:Y:S05]  /*2e70*/  BRA `(.L_x_28) ;  /* 0x0000017000007947 */ /* 0x000fea0003800000 */
.L_x_27:
[----:B------:R-:W0:Y:S01]  /*2e80*/  I2F.U32.RP R22, R48 ;  /* 0x0000003000167306 */ /* 0x000e220000209000 */
[----:B------:R-:W-:Y:S01]  /*2e90*/  IMAD.MOV.U32 R20, RZ, RZ, RZ ;  /* 0x000000ffff147224 */ /* 0x000fe200078e00ff */
        /* <DEDUP_REMOVED lines=14> */
[----:B------:R-:W-:Y:S01]  /*2f80*/  ISETP.GE.U32.AND P1, PT, R19, R48, PT ;  /* 0x000000301300720c */ /* 0x000fe20003f26070 */
[----:B------:R-:W-:-:S12]  /*2f90*/  IMAD.MOV.U32 R19, RZ, RZ, RZ ;  /* 0x000000ffff137224 */ /* 0x000fd800078e00ff */
[----:B------:R-:W-:Y:S02]  /*2fa0*/  @P1 IADD3 R20, R20, 0x1, RZ ;  /* 0x0000000114141810 */ /* 0x000fe40007ffe0ff */
[----:B------:R-:W-:-:S04]  /*2fb0*/  @!P0 LOP3.LUT R20, RZ, R48, RZ, 0x33, !PT ;  /* 0x00000030ff148212 */ /* 0x000fc800078e33ff */
[----:B------:R-:W-:-:S05]  /*2fc0*/  IADD3 R21, -R20, RZ, RZ ;  /* 0x000000ff14157210 */ /* 0x000fca0007ffe1ff */
[----:B------:R-:W-:Y:S01]  /*2fd0*/  IMAD R18, R48, R21, R50 ;  /* 0x0000001530127224 */ /* 0x000fe200078e0232 */
[----:B------:R-:W-:Y:S02]  /*2fe0*/  MOV R48, R20 ;  /* 0x0000001400307202 */ /* 0x000fe40000000f00 */
.L_x_28:
[----:B------:R-:W-:Y:S05]  /*2ff0*/  BSYNC B0 ;  /* 0x0000000000007941 */ /* 0x000fea0003800000 */
.L_x_26:
        /* <DEDUP_REMOVED lines=18> */
.L_x_30:
        /* <DEDUP_REMOVED lines=22> */
.L_x_31:
[----:B------:R-:W-:Y:S05]  /*3280*/  BSYNC B0 ;  /* 0x0000000000007941 */ /* 0x000fea0003800000 */
.L_x_29:
[----:B------:R-:W-:Y:S01]  /*3290*/  LOP3.LUT R17, R51, R14, RZ, 0xfc, !PT ;  /* 0x0000000e33117212 */ /* 0x000fe200078efcff */
[----:B------:R-:W-:Y:S03]  /*32a0*/  BSSY B0, `(.L_x_32) ;  /* 0x000002c000007945 */ /* 0x000fe60003800000 */
        /* <DEDUP_REMOVED lines=8> */
[----:B------:R-:W-:Y:S01]  /*3330*/  IADD3 R17, P0, RZ, -R20, RZ ;  /* 0x80000014ff117210 */ /* 0x000fe20007f1e0ff */
[----:B------:R-:W-:Y:S01]  /*3340*/  IMAD.MOV.U32 R25, RZ, RZ, R51 ;  /* 0x000000ffff197224 */ /* 0x000fe200078e0033 */
[----:B------:R-:W-:Y:S02]  /*3350*/  MOV R24, R50 ;  /* 0x0000003200187202 */ /* 0x000fe40000000f00 */
[----:B------:R-:W-:-:S03]  /*3360*/  IADD3.X R22, RZ, ~R21, RZ, P0, !PT ;  /* 0x80000015ff167210 */ /* 0x000fc600007fe4ff */
[----:B------:R-:W-:-:S04]  /*3370*/  IMAD.WIDE.U32 R24, R15, R17, R24 ;  /* 0x000000110f187225 */ /* 0x000fc800078e0018 */
[----:B------:R-:W-:-:S04]  /*3380*/  IMAD R22, R22, R15, RZ ;  /* 0x0000000f16167224 */ /* 0x000fc800078e02ff */
[----:B------:R-:W-:Y:S01]  /*3390*/  IMAD R14, R14, R17, R22 ;  /* 0x000000110e0e7224 */ /* 0x000fe200078e0216 */
[----:B------:R-:W-:Y:S02]  /*33a0*/  MOV R22, R24 ;  /* 0x0000001800167202 */ /* 0x000fe40000000f00 */
[----:B------:R-:W-:Y:S01]  /*33b0*/  MOV R24, R20 ;  /* 0x0000001400187202 */ /* 0x000fe20000000f00 */
[----:B------:R-:W-:Y:S01]  /*33c0*/  IMAD.IADD R14, R25, 0x1, R14 ;  /* 0x00000001190e7824 */ /* 0x000fe200078e020e */
[----:B------:R-:W-:Y:S01]  /*33d0*/  MOV R25, R21 ;  /* 0x0000001500197202 */ /* 0x000fe20000000f00 */
[----:B------:R-:W-:Y:S05]  /*33e0*/  BRA `(.L_x_34) ;  /* 0x0000017000007947 */ /* 0x000fea0003800000 */
.L_x_33:
        /* <DEDUP_REMOVED lines=20> */
[----:B------:R-:W-:Y:S02]  /*3530*/  IADD3 R22, -R20, RZ, RZ ;  /* 0x000000ff14167210 */ /* 0x000fe40007ffe1ff */
[----:B------:R-:W-:-:S03]  /*3540*/  MOV R24, R20 ;  /* 0x0000001400187202 */ /* 0x000fc60000000f00 */
[----:B------:R-:W-:Y:S02]  /*3550*/  IMAD R22, R15, R22, R50 ;  /* 0x000000160f167224 */ /* 0x000fe400078e0232 */
.L_x_34:
[----:B------:R-:W-:Y:S05]  /*3560*/  BSYNC B0 ;  /* 0x0000000000007941 */ /* 0x000fea0003800000 */
.L_x_32:
[----:B------:R-:W-:Y:S01]  /*3570*/  IMAD R17, R14, R3, RZ ;  /* 0x000000030e117224 */ /* 0x000fe200078e02ff */
[----:B------:R-:W-:Y:S01]  /*3580*/  LOP3.LUT R14, R49, R11, RZ, 0xfc, !PT ;  /* 0x0000000b310e7212 */ /* 0x000fe200078efcff */
[----:B------:R-:W-:Y:S01]  /*3590*/  IMAD R53, R28, c[0x0][0x214], RZ ;  /* 0x000085001c357a24 */ /* 0x000fe200078e02ff */
[----:B------:R-:W-:Y:S01]  /*35a0*/  SHF.R.S32.HI R19, RZ, 0x1f, R3 ;  /* 0x0000001fff137819 */ /* 0x000fe20000011403 */
[-C--:B------:R-:W-:Y:S01]  /*35b0*/  IMAD R15, R25, R6.reuse, RZ ;  /* 0x00000006190f7224 */ /* 0x080fe200078e02ff */
[----:B------:R-:W-:Y:S01]  /*35c0*/  ISETP.NE.U32.AND P0, PT, R14, RZ, PT ;  /* 0x000000ff0e00720c */ /* 0x000fe20003f05070 */
[----:B------:R-:W-:Y:S01]  /*35d0*/  IMAD.WIDE.U32 R50, R24, R6, RZ ;  /* 0x0000000618327225 */ /* 0x000fe200078e00ff */
[----:B------:R-:W-:Y:S01]  /*35e0*/  SHF.R.S32.HI R20, RZ, 0x1f, R6 ;  /* 0x0000001fff147819 */ /* 0x000fe20000011406 */
[----:B------:R-:W-:Y:S01]  /*35f0*/  BSSY B0, `(.L_x_35) ;  /* 0x0000035000007945 */ /* 0x000fe20003800000 */
[----:B------:R-:W-:Y:S01]  /*3600*/  SHF.R.S32.HI R21, RZ, 0x1f, R53 ;  /* 0x0000001fff157819 */ /* 0x000fe20000011435 */
[----:B------:R-:W-:-:S02]  /*3610*/  IMAD R6, R16, R53, RZ ;  /* 0x0000003510067224 */ /* 0x000fc400078e02ff */
[----:B------:R-:W-:Y:S02]  /*3620*/  IMAD R19, R19, R22, R17 ;  /* 0x0000001613137224 */ /* 0x000fe400078e0211 */
[----:B------:R-:W-:-:S04]  /*3630*/  IMAD.WIDE.U32 R16, R22, R3, RZ ;  /* 0x0000000316107225 */ /* 0x000fc800078e00ff */
[----:B------:R-:W-:Y:S01]  /*3640*/  IMAD R15, R20, R24, R15 ;  /* 0x00000018140f7224 */ /* 0x000fe200078e020f */
[----:B------:R-:W-:Y:S01]  /*3650*/  IADD3 R14, R17, R19, RZ ;  /* 0x00000013110e7210 */ /* 0x000fe20007ffe0ff */
[----:B------:R-:W-:Y:S02]  /*3660*/  IMAD R3, R21, R18, R6 ;  /* 0x0000001215037224 */ /* 0x000fe400078e0206 */
[----:B------:R-:W-:Y:S01]  /*3670*/  IMAD.WIDE.U32 R52, R18, R53, RZ ;  /* 0x0000003512347225 */ /* 0x000fe200078e00ff */
[----:B------:R-:W-:-:S04]  /*3680*/  IADD3 R6, R51, R15, RZ ;  /* 0x0000000f33067210 */ /* 0x000fc80007ffe0ff */
[----:B------:R-:W-:Y:S01]  /*3690*/  IADD3 R3, R53, R3, RZ ;  /* 0x0000000335037210 */ /* 0x000fe20007ffe0ff */
        /* <DEDUP_REMOVED lines=10> */
[----:B------:R-:W-:-:S02]  /*3740*/  IADD3.X R18, RZ, ~R21, RZ, P0, !PT ;  /* 0x80000015ff127210 */ /* 0x000fc400007fe4ff */
[----:B------:R-:W-:Y:S01]  /*3750*/  MOV R48, R20 ;  /* 0x0000001400307202 */ /* 0x000fe20000000f00 */
[----:B------:R-:W-:Y:S01]  /*3760*/  IMAD.WIDE.U32 R24, R13, R22, R24 ;  /* 0x000000160d187225 */ /* 0x000fe200078e0018 */
[----:B------:R-:W-:-:S03]  /*3770*/  MOV R49, R21 ;  /* 0x0000001500317202 */ /* 0x000fc60000000f00 */
[----:B------:R-:W-:-:S04]  /*3780*/  IMAD R18, R18, R13, RZ ;  /* 0x0000000d12127224 */ /* 0x000fc800078e02ff */
[----:B------:R-:W-:Y:S01]  /*3790*/  IMAD R11, R11, R22, R18 ;  /* 0x000000160b0b7224 */ /* 0x000fe200078e0212 */
[----:B------:R-:W-:-:S03]  /*37a0*/  MOV R18, R24 ;  /* 0x0000001800127202 */ /* 0x000fc60000000f00 */
[----:B------:R-:W-:Y:S01]  /*37b0*/  IMAD.IADD R11, R25, 0x1, R11 ;  /* 0x00000001190b7824 */ /* 0x000fe200078e020b */
[----:B------:R-:W-:Y:S05]  /*37c0*/  BRA `(.L_x_37) ;  /* 0x0000017000007947 */ /* 0x000fea0003800000 */
.L_x_36:
        /* <DEDUP_REMOVED lines=12> */
[----:B------:R-:W-:Y:S02]  /*3890*/  IMAD R18, R13, R11, R48 ;  /* 0x0000000b0d127224 */ /* 0x000fe400078e0230 */
[----:B------:R-:W-:-:S03]  /*38a0*/  IMAD.MOV.U32 R11, RZ, RZ, RZ ;  /* 0x000000ffff0b7224 */ /* 0x000fc600078e00ff */
[----:B------:R-:W-:-:S13]  /*38b0*/  ISETP.GE.U32.AND P2, PT, R18, R13, PT ;  /* 0x0000000d1200720c */ /* 0x000fda0003f46070 */
[----:B------:R-:W-:Y:S01]  /*38c0*/  @P2 IMAD.IADD R18, R18, 0x1, -R13 ;  /* 0x0000000112122824 */ /* 0x000fe200078e0a0d */
[----:B------:R-:W-:-:S04]  /*38d0*/  @P2 IADD3 R15, R15, 0x1, RZ ;  /* 0x000000010f0f2810 */ /* 0x000fc80007ffe0ff */
[----:B------:R-:W-:-:S13]  /*38e0*/  ISETP.GE.U32.AND P1, PT, R18, R13, PT ;  /* 0x0000000d1200720c */ /* 0x000fda0003f26070 */
[----:B------:R-:W-:Y:S02]  /*38f0*/  @P1 IADD3 R15, R15, 0x1, RZ ;  /* 0x000000010f0f1810 */ /* 0x000fe40007ffe0ff */
[----:B------:R-:W-:-:S04]  /*3900*/  @!P0 LOP3.LUT R15, RZ, R13, RZ, 0x33, !PT ;  /* 0x0000000dff0f8212 */ /* 0x000fc800078e33ff */
[----:B------:R-:W-:-:S05]  /*3910*/  IADD3 R18, -R15, RZ, RZ ;  /* 0x000000ff0f127210 */ /* 0x000fca0007ffe1ff */
[----:B------:R-:W-:Y:S01]  /*3920*/  IMAD R18, R13, R18, R48 ;  /* 0x000000120d127224 */ /* 0x000fe200078e0230 */
[----:B------:R-:W-:Y:S02]  /*3930*/  MOV R48, R15 ;  /* 0x0000000f00307202 */ /* 0x000fe40000000f00 */
.L_x_37:
[----:B------:R-:W-:Y:S05]  /*3940*/  BSYNC B0 ;  /* 0x0000000000007941 */ /* 0x000fea0003800000 */
.L_x_35:
[----:B------:R-:W-:Y:S01]  /*3950*/  ULDC UR5, c[0x0][0x1c0] ;  /* 0x0000700000057ab9 */ /* 0x000fe20000000800 */
[----:B------:R-:W-:Y:S01]  /*3960*/  LOP3.LUT R15, R49, R9, RZ, 0xfc, !PT ;  /* 0x00000009310f7212 */ /* 0x000fe200078efcff */
[----:B------:R-:W-:Y:S01]  /*3970*/  ULDC UR4, c[0x0][0x214] ;  /* 0x0000850000047ab9 */ /* 0x000fe20000000800 */
[----:B------:R-:W-:Y:S01]  /*3980*/  BSSY B0, `(.L_x_38) ;  /* 0x0000031000007945 */ /* 0x000fe20003800000 */
[----:B------:R-:W-:Y:S01]  /*3990*/  UIMAD UR4, UR5, UR4, URZ ;  /* 0x00000004050472a4 */ /* 0x000fe2000f8e023f */
[----:B------:R-:W-:-:S05]  /*39a0*/  ISETP.NE.U32.AND P0, PT, R15, RZ, PT ;  /* 0x000000ff0f00720c */ /* 0x000fca0003f05070 */
[----:B------:R-:W-:-:S04]  /*39b0*/  IMAD R28, R28, UR4, RZ ;  /* 0x000000041c1c7c24 */ /* 0x000fc8000f8e02ff */
[-C--:B------:R-:W-:Y:S01]  /*39c0*/  IMAD R11, R11, R28.reuse, RZ ;  /* 0x0000001c0b0b7224 */ /* 0x080fe200078e02ff */
[----:B------:R-:W-:Y:S01]  /*39d0*/  SHF.R.S32.HI R13, RZ, 0x1f, R28 ;  /* 0x0000001fff0d7819 */ /* 0x000fe2000001141c */
[----:B------:R-:W-:-:S04]  /*39e0*/  IMAD.WIDE.U32 R54, R18, R28, RZ ;  /* 0x0000001c12367225 */ /* 0x000fc800078e00ff */
[----:B------:R-:W-:-:S05]  /*39f0*/  IMAD R11, R13, R18, R11 ;  /* 0x000000120d0b7224 */ /* 0x000fca00078e020b */
        /* <DEDUP_REMOVED lines=8> */
[----:B------:R-:W-:Y:S02]  /*3a80*/  IADD3 R15, P0, RZ, -R20, RZ ;  /* 0x80000014ff0f7210 */ /* 0x000fe40007f1e0ff */
[----:B------:R-:W-:Y:S02]  /*3a90*/  MOV R22, R48 ;  /* 0x0000003000167202 */ /* 0x000fe40000000f00 */
[----:B------:R-:W-:-:S02]  /*3aa0*/  IADD3.X R13, RZ, ~R21, RZ, P0, !PT ;  /* 0x80000015ff0d7210 */ /* 0x000fc400007fe4ff */
[----:B------:R-:W-:-:S03]  /*3ab0*/  MOV R23, R49 ;  /* 0x0000003100177202 */ /* 0x000fc60000000f00 */
[----:B------:R-:W-:Y:S02]  /*3ac0*/  IMAD R18, R13, R10, RZ ;  /* 0x0000000a0d127224 */ /* 0x000fe400078e02ff */
[----:B------:R-:W-:-:S04]  /*3ad0*/  IMAD.WIDE.U32 R22, R10, R15, R22 ;  /* 0x0000000f0a167225 */ /* 0x000fc800078e0016 */
[----:B------:R-:W-:Y:S01]  /*3ae0*/  IMAD R9, R9, R15, R18 ;  /* 0x0000000f09097224 */ /* 0x000fe200078e0212 */
[----:B------:R-:W-:-:S04]  /*3af0*/  MOV R10, R22 ;  /* 0x00000016000a7202 */ /* 0x000fc80000000f00 */
[----:B------:R-:W-:Y:S01]  /*3b00*/  IADD3 R9, R23, R9, RZ ;  /* 0x0000000917097210 */ /* 0x000fe20007ffe0ff */
[----:B------:R-:W-:Y:S05]  /*3b10*/  BRA `(.L_x_40) ;  /* 0x0000017000007947 */ /* 0x000fea0003800000 */
.L_x_39:
        /* <DEDUP_REMOVED lines=23> */
.L_x_40:
[----:B------:R-:W-:Y:S05]  /*3c90*/  BSYNC B0 ;  /* 0x0000000000007941 */ /* 0x000fea0003800000 */
.L_x_38:
[----:B------:R-:W-:Y:S01]  /*3ca0*/  IADD3 R41, P1, P0, R44, R42, R40 ;  /* 0x0000002a2c297210 */ /* 0x000fe2000783e028 */
[----:B------:R-:W-:-:S03]  /*3cb0*/  IMAD R9, R9, R2, RZ ;  /* 0x0000000209097224 */ /* 0x000fc600078e02ff */
[----:B------:R-:W-:Y:S02]  /*3cc0*/  IADD3 R41, P3, P2, R50, R41, R52 ;  /* 0x0000002932297210 */ /* 0x000fe40007a7e034 */
[----:B------:R-:W-:Y:S02]  /*3cd0*/  IADD3.X R0, R4, R5, R0, P1, P0 ;  /* 0x0000000504007210 */ /* 0x000fe40000fe0400 */
[----:B------:R-:W-:Y:S02]  /*3ce0*/  IADD3 R16, P1, P0, R54, R41, R16 ;  /* 0x0000002936107210 */ /* 0x000fe4000783e010 */
[----:B------:R-:W-:Y:S01]  /*3cf0*/  IADD3.X R0, R6, R0, R3, P3, P2 ;  /* 0x0000000006007210 */ /* 0x000fe20001fe4403 */
[----:B------:R-:W-:Y:S01]  /*3d00*/  IMAD R3, R21, R8, RZ ;  /* 0x0000000815037224 */ /* 0x000fe200078e02ff */
[----:B------:R-:W-:Y:S02]  /*3d10*/  SHF.R.S32.HI R4, RZ, 0x1f, R8 ;  /* 0x0000001fff047819 */ /* 0x000fe40000011408 */
[----:B------:R-:W-:-:S02]  /*3d20*/  IADD3.X R17, R11, R0, R14, P1, P0 ;  /* 0x000000000b117210 */ /* 0x000fc40000fe040e */
[----:B------:R-:W-:Y:S01]  /*3d30*/  SHF.R.S32.HI R0, RZ, 0x1f, R2 ;  /* 0x0000001fff007819 */ /* 0x000fe20000011402 */
[-C--:B------:R-:W-:Y:S02]  /*3d40*/  IMAD R3, R4, R20.reuse, R3 ;  /* 0x0000001404037224 */ /* 0x080fe400078e0203 */
[----:B------:R-:W-:-:S04]  /*3d50*/  IMAD.WIDE.U32 R16, R8, R20, R16 ;  /* 0x0000001408107225 */ /* 0x000fc800078e0010 */
[----:B------:R-:W-:Y:S02]  /*3d60*/  IMAD.IADD R17, R17, 0x1, R3 ;  /* 0x0000000111117824 */ /* 0x000fe400078e0203 */
[-C--:B------:R-:W-:Y:S02]  /*3d70*/  IMAD R0, R0, R10.reuse, R9 ;  /* 0x0000000a00007224 */ /* 0x080fe400078e0209 */
[----:B------:R-:W-:-:S04]  /*3d80*/  IMAD.WIDE.U32 R2, R2, R10, R16 ;  /* 0x0000000a02027225 */ /* 0x000fc800078e0010 */
[----:B------:R-:W-:Y:S01]  /*3d90*/  IMAD.IADD R3, R3, 0x1, R0 ;  /* 0x0000000103037824 */ /* 0x000fe200078e0200 */
[----:B------:R-:W-:-:S04]  /*3da0*/  LEA R4, P0, R2, c[0x0][0x200], 0x2 ;  /* 0x0000800002047a11 */ /* 0x000fc800078010ff */
[----:B------:R-:W-:-:S05]  /*3db0*/  LEA.HI.X R5, R2, c[0x0][0x204], R3, 0x2, P0 ;  /* 0x0000810002057a11 */ /* 0x000fca00000f1403 */
[----:B------:R0:W-:Y:S01]  /*3dc0*/  STG.E [R4.64], R31 ;  /* 0x0000001f04007986 */ /* 0x0001e2000c101908 */
[----:B------:R-:W-:Y:S05]  /*3dd0*/  BRA `(.L_x_15) ;  /* 0x0000003000007947 */ /* 0x000fea0003800000 */
.L_x_16:
[----:B------:R-:W-:-:S04]  /*3de0*/  LEA R2, P0, R40, c[0x0][0x200], 0x2 ;  /* 0x0000800028027a11 */ /* 0x000fc800078010ff */
[----:B------:R-:W-:-:S05]  /*3df0*/  LEA.HI.X R3, R40, c[0x0][0x204], R41, 0x2, P0 ;  /* 0x0000810028037a11 */ /* 0x000fca00000f1429 */
[----:B------:R0:W-:Y:S04]  /*3e00*/  STG.E [R2.64], R31 ;  /* 0x0000001f02007986 */ /* 0x0001e8000c101908 */
.L_x_15:
[----:B------:R-:W-:Y:S05]  /*3e10*/  BSYNC B1 ;  /* 0x0000000000017941 */ /* 0x000fea0003800000 */
.L_x_14:
[C---:B------:R-:W-:Y:S01]  /*3e20*/  IADD3 R0, R38.reuse, 0x20, RZ ;  /* 0x0000002026007810 */ /* 0x040fe20007ffe0ff */
[----:B0-----:R-:W-:Y:S01]  /*3e30*/  HFMA2.MMA R5, -RZ, RZ, 0, 0 ;  /* 0x00000000ff057435 */ /* 0x001fe200000001ff */
[----:B------:R-:W-:Y:S01]  /*3e40*/  ISETP.GE.OR P2, PT, R38, c[0x0][0x314], P6 ;  /* 0x0000c50026007a0c */ /* 0x000fe20003746670 */
[----:B------:R-:W-:Y:S01]  /*3e50*/  CS2R R2, SRZ ;  /* 0x0000000000027805 */ /* 0x000fe2000001ff00 */
[----:B------:R-:W-:Y:S02]  /*3e60*/  ISETP.GE.OR P1, PT, R0, c[0x0][0x314], P6 ;  /* 0x0000c50000007a0c */ /* 0x000fe40003726670 */
[----:B------:R-:W-:-:S04]  /*3e70*/  IADD3 R0, R38, 0x40, RZ ;  /* 0x0000004026007810 */ /* 0x000fc80007ffe0ff */
[----:B------:R-:W-:Y:S02]  /*3e80*/  ISETP.GE.OR P0, PT, R0, c[0x0][0x314], P6 ;  /* 0x0000c50000007a0c */ /* 0x000fe40003706670 */
[C---:B------:R-:W-:Y:S01]  /*3e90*/  IADD3 R0, R38.reuse, 0x60, RZ ;  /* 0x0000006026007810 */ /* 0x040fe20007ffe0ff */
[----:B------:R-:W-:Y:S02]  /*3ea0*/  IMAD.SHL.U32 R38, R38, 0x4, RZ ;  /* 0x0000000426267824 */ /* 0x000fe400078e00ff */
[C---:B------:R-:W-:Y:S01]  /*3eb0*/  @!P2 FADD.FTZ R36, -R31.reuse, R36 ;  /* 0x000000241f24a221 */ /* 0x040fe20000010100 */
[----:B------:R-:W-:Y:S01]  /*3ec0*/  ISETP.GE.OR P6, PT, R0, c[0x0][0x314], P6 ;  /* 0x0000c50000007a0c */ /* 0x000fe200037c6670 */
[----:B------:R-:W-:Y:S02]  /*3ed0*/  @!P1 FADD.FTZ R33, -R31, R33 ;  /* 0x000000211f219221 */ /* 0x000fe40000010100 */
[----:B------:R-:W-:Y:S02]  /*3ee0*/  @!P2 FMUL.FTZ R36, R36, 1.4426950216293334961 ;  /* 0x3fb8aa3b2424a820 */ /* 0x000fe40000410000 */
[----:B------:R-:W-:-:S02]  /*3ef0*/  @!P1 FMUL.FTZ R33, R33, 1.4426950216293334961 ;  /* 0x3fb8aa3b21219820 */ /* 0x000fc40000410000 */
[C---:B------:R-:W-:Y:S02]  /*3f00*/  @!P0 FADD.FTZ R32, -R31.reuse, R32 ;  /* 0x000000201f208221 */ /* 0x040fe40000010100 */
[----:B------:R-:W0:Y:S01]  /*3f10*/  @!P2 MUFU.EX2 R36, R36 ;  /* 0x000000240024a308 */ /* 0x000e220000000800 */
[----:B------:R-:W-:Y:S02]  /*3f20*/  IMAD.MOV.U32 R0, RZ, RZ, c[0x0][0x314] ;  /* 0x0000c500ff007624 */ /* 0x000fe400078e00ff */
[----:B------:R-:W-:Y:S02]  /*3f30*/  @!P0 FMUL.FTZ R32, R32, 1.4426950216293334961 ;  /* 0x3fb8aa3b20208820 */ /* 0x000fe40000410000 */
[----:B------:R-:W-:-:S03]  /*3f40*/  @!P6 FADD.FTZ R31, -R31, R34 ;  /* 0x000000221f1fe221 */ /* 0x000fc60000010100 */
[----:B------:R-:W1:Y:S01]  /*3f50*/  @!P1 MUFU.EX2 R4, R33 ;  /* 0x0000002100049308 */ /* 0x000e620000000800 */
[----:B------:R-:W-:-:S07]  /*3f60*/  @!P6 FMUL.FTZ R6, R31, 1.4426950216293334961 ;  /* 0x3fb8aa3b1f06e820 */ /* 0x000fce0000410000 */
[----:B------:R-:W2:Y:S01]  /*3f70*/  @!P0 MUFU.EX2 R32, R32 ;  /* 0x0000002000208308 */ /* 0x000ea20000000800 */
[----:B0-----:R0:W-:Y:S07]  /*3f80*/  @!P2 STS [R27.X4], R36 ;  /* 0x000000241b00a388 */ /* 0x0011ee0000004800 */
[----:B------:R-:W3:Y:S01]  /*3f90*/  @!P6 MUFU.EX2 R6, R6 ;  /* 0x000000060006e308 */ /* 0x000ee20000000800 */
[----:B-1----:R0:W-:Y:S04]  /*3fa0*/  @!P1 STS [R27.X4+0x280], R4 ;  /* 0x000280041b009388 */ /* 0x0021e80000004800 */
[----:B--2---:R0:W-:Y:S01]  /*3fb0*/  @!P0 STS [R27.X4+0x500], R32 ;  /* 0x000500201b008388 */ /* 0x0041e20000004800 */
[----:B------:R-:W-:-:S02]  /*3fc0*/  ISETP.GE.AND P0, PT, R0, 0x1, PT ;  /* 0x000000010000780c */ /* 0x000fc40003f06270 */
[----:B------:R-:W-:Y:S01]  /*3fd0*/  MOV R0, RZ ;  /* 0x000000ff00007202 */ /* 0x000fe20000000f00 */
[----:B---3--:R0:W-:Y:S04]  /*3fe0*/  @!P6 STS [R27.X4+0x780], R6 ;  /* 0x000780061b00e388 */ /* 0x0081e80000004800 */
[----:B------:R-:W-:Y:S06]  /*3ff0*/  BAR.SYNC.DEFER_BLOCKING 0x0 ;  /* 0x0000000000007b1d */ /* 0x000fec0000010000 */
[----:B------:R-:W-:Y:S05]  /*4000*/  @!P0 BRA `(.L_x_41) ;  /* 0x0000024000008947 */ /* 0x000fea0003800000 */
[----:B------:R-:W-:Y:S01]  /*4010*/  ULDC UR5, c[0x0][0x22c] ;  /* 0x00008b0000057ab9 */ /* 0x000fe20000000800 */
[C---:B------:R-:W-:Y:S01]  /*4020*/  IMAD R13, R7.reuse, 0x80, R38 ;  /* 0x00000080070d7824 */ /* 0x040fe200078e0226 */
[----:B------:R-:W-:Y:S01]  /*4030*/  UIMAD UR5, UR7, UR5, URZ ;  /* 0x00000005070572a4 */ /* 0x000fe2000f8e023f */
[C---:B0-----:R-:W-:Y:S01]  /*4040*/  IADD3 R6, R12.reuse, -UR7, RZ ;  /* 0x800000070c067c10 */ /* 0x041fe2000fffe0ff */
[----:B------:R-:W-:Y:S01]  /*4050*/  IMAD R18, R12, c[0x0][0x22c], RZ ;  /* 0x00008b000c127a24 */ /* 0x000fe200078e02ff */
[----:B------:R-:W-:Y:S01]  /*4060*/  CS2R R8, SRZ ;  /* 0x0000000000087805 */ /* 0x000fe2000001ff00 */
[----:B------:R-:W-:Y:S01]  /*4070*/  USHF.R.S32.HI UR4, URZ, 0x1f, UR5 ;  /* 0x0000001f3f047899 */ /* 0x000fe20008011405 */
[C---:B------:R-:W-:Y:S01]  /*4080*/  ISETP.GE.AND P2, PT, R7.reuse, R6, PT ;  /* 0x000000060700720c */ /* 0x040fe20003f46270 */
[----:B------:R-:W-:Y:S01]  /*4090*/  IMAD.SHL.U32 R6, R7, 0x4, RZ ;  /* 0x0000000407067824 */ /* 0x000fe200078e00ff */
[C---:B------:R-:W-:Y:S01]  /*40a0*/  IADD3 R4, P0, R13.reuse, UR5, RZ ;  /* 0x000000050d047c10 */ /* 0x040fe2000ff1e0ff */
[----:B------:R-:W-:Y:S01]  /*40b0*/  IMAD.MOV.U32 R16, RZ, RZ, RZ ;  /* 0x000000ffff107224 */ /* 0x000fe200078e00ff */
[----:B------:R-:W-:Y:S01]  /*40c0*/  CS2R R10, SRZ ;  /* 0x00000000000a7805 */ /* 0x000fe2000001ff00 */
[----:B------:R-:W-:Y:S01]  /*40d0*/  IMAD.MOV.U32 R5, RZ, RZ, RZ ;  /* 0x000000ffff057224 */ /* 0x000fe200078e00ff */
[----:B------:R-:W-:Y:S01]  /*40e0*/  LEA.HI.X.SX32 R13, R13, UR4, 0x1, P0 ;  /* 0x000000040d0d7c11 */ /* 0x000fe200080f0eff */
[----:B------:R-:W-:Y:S01]  /*40f0*/  IMAD.WIDE R18, R18, 0x4, RZ ;  /* 0x0000000412127825 */ /* 0x000fe200078e02ff */
[----:B------:R-:W-:-:S04]  /*4100*/  LEA R14, P0, R4, c[0x0][0x1d8], 0x2 ;  /* 0x00007600040e7a11 */ /* 0x000fc800078010ff */
[----:B------:R-:W-:-:S03]  /*4110*/  LEA.HI.X R13, R4, c[0x0][0x1dc], R13, 0x2, P0 ;  /* 0x00007700040d7a11 */ /* 0x000fc600000f140d */
.L_x_44:
[----:B------:R-:W-:Y:S01]  /*4120*/  BSSY B0, `(.L_x_42) ;  /* 0x0000007000007945 */ /* 0x000fe20003800000 */
[----:B------:R-:W-:-:S05]  /*4130*/  @P2 BRA `(.L_x_43) ;  /* 0x0000005000002947 */ /* 0x000fca0003800000 */
[----:B------:R-:W-:Y:S01]  /*4140*/  ISETP.GE.AND P0, PT, R38, c[0x0][0x220], PT ;  /* 0x0000880026007a0c */ /* 0x000fe20003f06270 */
[----:B------:R-:W-:Y:S01]  /*4150*/  CS2R R8, SRZ ;  /* 0x0000000000087805 */ /* 0x000fe2000001ff00 */
[----:B------:R-:W-:Y:S11]  /*4160*/  CS2R R10, SRZ ;  /* 0x00000000000a7805 */ /* 0x000ff6000001ff00 */
[----:B------:R-:W-:Y:S05]  /*4170*/  @!P0 MOV R15, R13 ;  /* 0x0000000d000f8202 */ /* 0x000fea0000000f00 */
[----:B------:R0:W5:Y:S02]  /*4180*/  @!P0 LDG.E.128 R8, [R14.64] ;  /* 0x000000080e088981 */ /* 0x000164000c1e1d00 */
.L_x_43:
[----:B------:R-:W-:Y:S05]  /*4190*/  BSYNC B0 ;  /* 0x0000000000007941 */ /* 0x000fea0003800000 */
.L_x_42:
[----:B------:R-:W-:Y:S01]  /*41a0*/  IADD3 R16, R16, 0x1, RZ ;  /* 0x0000000110107810 */ /* 0x000fe20007ffe0ff */
[----:B------:R1:W2:Y:S01]  /*41b0*/  LDS R4, [R6] ;  /* 0x0000000006047984 */ /* 0x0002a20000000800 */
[----:B0-----:R-:W-:Y:S02]  /*41c0*/  IADD3 R14, P0, R18, R14, RZ ;  /* 0x0000000e120e7210 */ /* 0x001fe40007f1e0ff */
[----:B------:R-:W-:Y:S02]  /*41d0*/  ISETP.GE.AND P1, PT, R16, c[0x0][0x314], PT ;  /* 0x0000c50010007a0c */ /* 0x000fe40003f26270 */
[----:B------:R-:W-:Y:S02]  /*41e0*/  IADD3.X R13, R19, R13, RZ, P0, !PT ;  /* 0x0000000d130d7210 */ /* 0x000fe400007fe4ff */
[----:B-1----:R-:W-:Y:S01]  /*41f0*/  IADD3 R6, R6, 0x14, RZ ;  /* 0x0000001406067810 */ /* 0x002fe20007ffe0ff */
[C---:B--2--5:R-:W-:Y:S02]  /*4200*/  FFMA.FTZ R0, R4.reuse, R8, R0 ;  /* 0x0000000804007223 */ /* 0x064fe40000010000 */
[C---:B------:R-:W-:Y:S02]  /*4210*/  FFMA.FTZ R3, R4.reuse, R9, R3 ;  /* 0x0000000904037223 */ /* 0x040fe40000010003 */
[C---:B------:R-:W-:Y:S02]  /*4220*/  FFMA.FTZ R2, R4.reuse, R10, R2 ;  /* 0x0000000a04027223 */ /* 0x040fe40000010002 */
[----:B------:R-:W-:Y:S02]  /*4230*/  FFMA.FTZ R5, R4, R11, R5 ;  /* 0x0000000b04057223 */ /* 0x000fe40000010005 */
[----:B------:R-:W-:-:S05]  /*4240*/  @!P1 BRA `(.L_x_44) ;  /* 0xfffffed000009947 */ /* 0x000fca000383ffff */
.L_x_41:
[----:B------:R-:W-:Y:S02]  /*4250*/  IADD3 R7, R7, UR7, RZ ;  /* 0x0000000707077c10 */ /* 0x000fe4000fffe0ff */
[----:B0-----:R-:W-:-:S02]  /*4260*/  F2FP.PACK_AB R4, R3, R0 ;  /* 0x000000000304723e */ /* 0x001fc400000000ff */
[----:B------:R-:W-:Y:S02]  /*4270*/  ISETP.GE.AND P0, PT, R7, R12, PT ;  /* 0x0000000c0700720c */ /* 0x000fe40003f06270 */
[----:B------:R-:W-:-:S11]  /*4280*/  F2FP.PACK_AB R5, R5, R2 ;  /* 0x000000020505723e */ /* 0x000fd600000000ff */
[----:B------:R-:W-:Y:S05]  /*4290*/  @P0 EXIT ;  /* 0x000000000000094d */ /* 0x000fea0003800000 */
[----:B------:R-:W-:-:S13]  /*42a0*/  ISETP.GE.AND P0, PT, R38, c[0x0][0x220], PT ;  /* 0x0000880026007a0c */ /* 0x000fda0003f06270 */
[----:B------:R-:W-:Y:S05]  /*42b0*/  @P0 EXIT ;  /* 0x000000000000094d */ /* 0x000fea0003800000 */
[----:B------:R-:W-:Y:S01]  /*42c0*/  IMAD.MOV.U32 R6, RZ, RZ, c[0x0][0x1c0] ;  /* 0x00007000ff067624 */ /* 0x000fe200078e00ff */
[----:B------:R-:W-:Y:S02]  /*42d0*/  IABS R3, c[0x0][0x214] ;  /* 0x0000850000037a13 */ /* 0x000fe40000000000 */
[----:B------:R-:W-:Y:S01]  /*42e0*/  IABS R10, R7 ;  /* 0x00000007000a7213 */ /* 0x000fe20000000000 */
[----:B------:R-:W-:Y:S01]  /*42f0*/  IMAD R6, R6, c[0x0][0x214], RZ ;  /* 0x0000850006067a24 */ /* 0x000fe200078e02ff */
[----:B------:R-:W-:-:S04]  /*4300*/  SHF.R.S32.HI R39, RZ, 0x1f, R38 ;  /* 0x0000001fff277819 */ /* 0x000fc80000011426 */
[-C--:B------:R-:W-:Y:S02]  /*4310*/  IABS R8, R6.reuse ;  /* 0x0000000600087213 */ /* 0x080fe40000000000 */
[----:B------:R-:W-:Y:S02]  /*4320*/  IABS R2, R6 ;  /* 0x0000000600027213 */ /* 0x000fe40000000000 */
[----:B------:R-:W0:Y:S02]  /*4330*/  I2F.RP R11, R8 ;  /* 0x00000008000b7306 */ /* 0x000e240000209400 */
[----:B------:R-:W-:-:S06]  /*4340*/  IADD3 R2, RZ, -R2, RZ ;  /* 0x80000002ff027210 */ /* 0x000fcc0007ffe0ff */
[----:B0-----:R-:W0:Y:S02]  /*4350*/  MUFU.RCP R12, R11 ;  /* 0x0000000b000c7308 */ /* 0x001e240000001000 */
[----:B0-----:R-:W-:-:S06]  /*4360*/  IADD3 R12, R12, 0xffffffe, RZ ;  /* 0x0ffffffe0c0c7810 */ /* 0x001fcc0007ffe0ff */
[----:B------:R-:W0:Y:S02]  /*4370*/  F2I.FTZ.U32.TRUNC.NTZ R13, R12 ;  /* 0x0000000c000d7305 */ /* 0x000e24000021f000 */
[--C-:B0-----:R-:W-:Y:S02]  /*4380*/  IMAD.MOV R0, RZ, RZ, -R13.reuse ;  /* 0x000000ffff007224 */ /* 0x101fe400078e0a0d */
[----:B------:R-:W-:Y:S02]  /*4390*/  IMAD.MOV.U32 R12, RZ, RZ, RZ ;  /* 0x000000ffff0c7224 */ /* 0x000fe400078e00ff */
[----:B------:R-:W-:Y:S02]  /*43a0*/  IMAD R9, R0, R8, RZ ;  /* 0x0000000800097224 */ /* 0x000fe400078e02ff */
[----:B------:R-:W0:Y:S02]  /*43b0*/  I2F.RP R0, R3 ;  /* 0x0000000300007306 */ /* 0x000e240000209400 */
[----:B------:R-:W-:-:S06]  /*43c0*/  IMAD.HI.U32 R9, R13, R9, R12 ;  /* 0x000000090d097227 */ /* 0x000fcc00078e000c */
[----:B------:R-:W-:-:S04]  /*43d0*/  IMAD.HI.U32 R9, R9, R10, RZ ;  /* 0x0000000a09097227 */ /* 0x000fc800078e00ff */
[----:B------:R-:W-:Y:S01]  /*43e0*/  IMAD R11, R9, R2, R10 ;  /* 0x00000002090b7224 */ /* 0x000fe200078e020a */
[----:B------:R-:W-:Y:S01]  /*43f0*/  LOP3.LUT R2, R7, R6, RZ, 0x3c, !PT ;  /* 0x0000000607027212 */ /* 0x000fe200078e3cff */
[----:B0-----:R-:W0:Y:S03]  /*4400*/  MUFU.RCP R0, R0 ;  /* 0x0000000000007308 */ /* 0x001e260000001000 */
[----:B------:R-:W-:Y:S02]  /*4410*/  ISETP.GT.U32.AND P1, PT, R8, R11, PT ;  /* 0x0000000b0800720c */ /* 0x000fe40003f24070 */
[----:B------:R-:W-:-:S11]  /*4420*/  ISETP.GE.AND P0, PT, R2, RZ, PT ;  /* 0x000000ff0200720c */ /* 0x000fd60003f06270 */
[----:B------:R-:W-:Y:S01]  /*4430*/  @!P1 IMAD.IADD R11, R11, 0x1, -R8 ;  /* 0x000000010b0b9824 */ /* 0x000fe200078e0a08 */
[----:B------:R-:W-:Y:S02]  /*4440*/  @!P1 IADD3 R9, R9, 0x1, RZ ;  /* 0x0000000109099810 */ /* 0x000fe40007ffe0ff */
[----:B0-----:R-:W-:Y:S02]  /*4450*/  IADD3 R10, R0, 0xffffffe, RZ ;  /* 0x0ffffffe000a7810 */ /* 0x001fe40007ffe0ff */
[----:B------:R-:W-:Y:S02]  /*4460*/  ISETP.GE.U32.AND P2, PT, R11, R8, PT ;  /* 0x000000080b00720c */ /* 0x000fe40003f46070 */
[----:B------:R-:W-:Y:S01]  /*4470*/  ISETP.NE.AND P1, PT, R6, RZ, PT ;  /* 0x000000ff0600720c */ /* 0x000fe20003f25270 */
[----:B------:R0:W1:Y:S10]  /*4480*/  F2I.FTZ.U32.TRUNC.NTZ R11, R10 ;  /* 0x0000000a000b7305 */ /* 0x000074000021f000 */
[----:B------:R-:W-:-:S05]  /*4490*/  @P2 IADD3 R9, R9, 0x1, RZ ;  /* 0x0000000109092810 */ /* 0x000fca0007ffe0ff */
[----:B------:R-:W-:Y:S01]  /*44a0*/  @!P0 IMAD.MOV R9, RZ, RZ, -R9 ;  /* 0x000000ffff098224 */ /* 0x000fe200078e0a09 */
[----:B------:R-:W-:Y:S01]  /*44b0*/  @!P1 LOP3.LUT R9, RZ, R6, RZ, 0x33, !PT ;  /* 0x00000006ff099212 */ /* 0x000fe200078e33ff */
[----:B0-----:R-:W-:Y:S01]  /*44c0*/  IMAD.MOV.U32 R10, RZ, RZ, RZ ;  /* 0x000000ffff0a7224 */ /* 0x001fe200078e00ff */
[----:B-1----:R-:W-:-:S03]  /*44d0*/  IADD3 R2, RZ, -R11, RZ ;  /* 0x8000000bff027210 */ /* 0x002fc60007ffe0ff */
[----:B------:R-:W-:Y:S02]  /*44e0*/  IMAD R6, R9, R6, RZ ;  /* 0x0000000609067224 */ /* 0x000fe400078e02ff */
[----:B------:R-:W-:Y:S02]  /*44f0*/  IMAD R2, R2, R3, RZ ;  /* 0x0000000302027224 */ /* 0x000fe400078e02ff */
[----:B------:R-:W-:Y:S02]  /*4500*/  IMAD.IADD R8, R7, 0x1, -R6 ;  /* 0x0000000107087824 */ /* 0x000fe400078e0a06 */
[----:B------:R-:W-:-:S03]  /*4510*/  IMAD.HI.U32 R2, R11, R2, R10 ;  /* 0x000000020b027227 */ /* 0x000fc600078e000a */
[----:B------:R-:W-:Y:S01]  /*4520*/  IABS R0, R8 ;  /* 0x0000000800007213 */ /* 0x000fe20000000000 */
[----:B------:R-:W-:Y:S01]  /*4530*/  IMAD.WIDE.U32 R38, R9, c[0x0][0x1e0], R38 ;  /* 0x0000780009267a25 */ /* 0x000fe200078e0026 */
[----:B------:R-:W-:-:S03]  /*4540*/  LOP3.LUT R8, R8, c[0x0][0x214], RZ, 0x3c, !PT ;  /* 0x0000850008087a12 */ /* 0x000fc600078e3cff */
[----:B------:R-:W-:Y:S01]  /*4550*/  IMAD.HI.U32 R10, R2, R0, RZ ;  /* 0x00000000020a7227 */ /* 0x000fe200078e00ff */
[----:B------:R-:W-:-:S04]  /*4560*/  ISETP.GE.AND P1, PT, R8, RZ, PT ;  /* 0x000000ff0800720c */ /* 0x000fc80003f26270 */
[----:B------:R-:W-:-:S05]  /*4570*/  IADD3 R2, -R10, RZ, RZ ;  /* 0x000000ff0a027210 */ /* 0x000fca0007ffe1ff */
[----:B------:R-:W-:-:S05]  /*4580*/  IMAD R0, R3, R2, R0 ;  /* 0x0000000203007224 */ /* 0x000fca00078e0200 */
[----:B------:R-:W-:-:S13]  /*4590*/  ISETP.GT.U32.AND P0, PT, R3, R0, PT ;  /* 0x000000000300720c */ /* 0x000fda0003f04070 */
[----:B------:R-:W-:Y:S01]  /*45a0*/  @!P0 IMAD.IADD R0, R0, 0x1, -R3 ;  /* 0x0000000100008824 */ /* 0x000fe200078e0a03 */
[----:B------:R-:W-:Y:S02]  /*45b0*/  @!P0 IADD3 R10, R10, 0x1, RZ ;  /* 0x000000010a0a8810 */ /* 0x000fe40007ffe0ff */
[----:B------:R-:W-:Y:S02]  /*45c0*/  ISETP.NE.AND P0, PT, RZ, c[0x0][0x214], PT ;  /* 0x00008500ff007a0c */ /* 0x000fe40003f05270 */
[----:B------:R-:W-:Y:S02]  /*45d0*/  ISETP.GE.U32.AND P2, PT, R0, R3, PT ;  /* 0x000000030000720c */ /* 0x000fe40003f46070 */
[----:B------:R-:W-:-:S05]  /*45e0*/  SHF.R.S32.HI R0, RZ, 0x1f, R9 ;  /* 0x0000001fff007819 */ /* 0x000fca0000011409 */
[----:B------:R-:W-:-:S04]  /*45f0*/  IMAD R0, R0, c[0x0][0x1e0], RZ ;  /* 0x0000780000007a24 */ /* 0x000fc800078e02ff */
[----:B------:R-:W-:Y:S02]  /*4600*/  IMAD R9, R9, c[0x0][0x1e4], R0 ;  /* 0x0000790009097a24 */ /* 0x000fe400078e0200 */
[----:B------:R-:W-:-:S03]  /*4610*/  @P2 IADD3 R10, R10, 0x1, RZ ;  /* 0x000000010a0a2810 */ /* 0x000fc60007ffe0ff */
[----:B------:R-:W-:Y:S02]  /*4620*/  IADD3 R39, R39, R9, RZ ;  /* 0x0000000927277210 */ /* 0x000fe40007ffe0ff */
[----:B------:R-:W-:Y:S01]  /*4630*/  @!P1 IMAD.MOV R10, RZ, RZ, -R10 ;  /* 0x000000ffff0a9224 */ /* 0x000fe200078e0a0a */
[----:B------:R-:W-:-:S04]  /*4640*/  @!P0 LOP3.LUT R10, RZ, c[0x0][0x214], RZ, 0x33, !PT ;  /* 0x00008500ff0a8a12 */ /* 0x000fc800078e33ff */
[----:B------:R-:W-:Y:S01]  /*4650*/  SHF.R.S32.HI R0, RZ, 0x1f, R10 ;  /* 0x0000001fff007819 */ /* 0x000fe2000001140a */
[C---:B------:R-:W-:Y:S02]  /*4660*/  IMAD R6, R10.reuse, c[0x0][0x214], R6 ;  /* 0x000085000a067a24 */ /* 0x040fe400078e0206 */
[----:B------:R-:W-:-:S04]  /*4670*/  IMAD.WIDE.U32 R38, R10, c[0x0][0x1f0], R38 ;  /* 0x00007c000a267a25 */ /* 0x000fc800078e0026 */
[----:B------:R-:W-:Y:S02]  /*4680*/  IMAD.IADD R6, R7, 0x1, -R6 ;  /* 0x0000000107067824 */ /* 0x000fe400078e0a06 */
[----:B------:R-:W-:-:S03]  /*4690*/  IMAD R3, R0, c[0x0][0x1f0], RZ ;  /* 0x00007c0000037a24 */ /* 0x000fc600078e02ff */
[----:B------:R-:W-:Y:S01]  /*46a0*/  SHF.R.S32.HI R0, RZ, 0x1f, R6 ;  /* 0x0000001fff007819 */ /* 0x000fe20000011406 */
[----:B------:R-:W-:-:S04]  /*46b0*/  IMAD R3, R10, c[0x0][0x1f4], R3 ;  /* 0x00007d000a037a24 */ /* 0x000fc800078e0203 */
[----:B------:R-:W-:Y:S02]  /*46c0*/  IMAD.IADD R39, R39, 0x1, R3 ;  /* 0x0000000127277824 */ /* 0x000fe400078e0203 */
[----:B------:R-:W-:-:S04]  /*46d0*/  IMAD R3, R0, c[0x0][0x1e8], RZ ;  /* 0x00007a0000037a24 */ /* 0x000fc800078e02ff */
[C---:B------:R-:W-:Y:S02]  /*46e0*/  IMAD R3, R6.reuse, c[0x0][0x1ec], R3 ;  /* 0x00007b0006037a24 */ /* 0x040fe400078e0203 */
[----:B------:R-:W-:-:S05]  /*46f0*/  IMAD.WIDE.U32 R6, R6, c[0x0][0x1e8], R38 ;  /* 0x00007a0006067a25 */ /* 0x000fca00078e0026 */
[----:B------:R-:W-:Y:S02]  /*4700*/  IADD3 R3, R7, R3, RZ ;  /* 0x0000000307037210 */ /* 0x000fe40007ffe0ff */
[----:B------:R-:W-:-:S04]  /*4710*/  LEA R2, P0, R6, c[0x0][0x1d0], 0x1 ;  /* 0x0000740006027a11 */ /* 0x000fc800078008ff */
[----:B------:R-:W-:-:S05]  /*4720*/  LEA.HI.X R3, R6, c[0x0][0x1d4], R3, 0x1, P0 ;  /* 0x0000750006037a11 */ /* 0x000fca00000f0c03 */
[----:B------:R-:W-:Y:S01]  /*4730*/  STG.E.64 [R2.64], R4 ;  /* 0x0000000402007986 */ /* 0x000fe2000c101b08 */
[----:B------:R-:W-:Y:S05]  /*4740*/  EXIT ;  /* 0x000000000000794d */ /* 0x000fea0003800000 */
        .weak           $__internal_0_$__cuda_sm20_div_s64
        .type           $__internal_0_$__cuda_sm20_div_s64,@function
        .size           $__internal_0_$__cuda_sm20_div_s64,(.L_x_8160 - $__internal_0_$__cuda_sm20_div_s64)
$__internal_0_$__cuda_sm20_div_s64:
[----:B------:R-:W-:Y:S02]  /*4750*/  IADD3 R47, P0, RZ, -R26, RZ ;  /* 0x8000001aff2f7210 */ /* 0x000fe40007f1e0ff */
[----:B------:R-:W-:-:S03]  /*4760*/  ISETP.GE.AND P1, PT, R25, RZ, PT ;  /* 0x000000ff1900720c */ /* 0x000fc60003f26270 */
[----:B------:R-:W-:Y:S01]  /*4770*/  IMAD.X R20, RZ, RZ, ~R25, P0 ;  /* 0x000000ffff147224 */ /* 0x000fe200000e0e19 */
[----:B------:R-:W-:-:S04]  /*4780*/  SEL R46, R47, R26, !P1 ;  /* 0x0000001a2f2e7207 */ /* 0x000fc80004800000 */
[----:B------:R-:W-:-:S04]  /*4790*/  SEL R47, R20, R25, !P1 ;  /* 0x00000019142f7207 */ /* 0x000fc80004800000 */
[----:B------:R-:W0:Y:S08]  /*47a0*/  I2F.U64.RP R20, R46 ;  /* 0x0000002e00147312 */ /* 0x000e300000309000 */
[----:B0-----:R-:W0:Y:S02]  /*47b0*/  MUFU.RCP R22, R20 ;  /* 0x0000001400167308 */ /* 0x001e240000001000 */
[----:B0-----:R-:W-:-:S06]  /*47c0*/  IADD3 R22, R22, 0x1ffffffe, RZ ;  /* 0x1ffffffe16167810 */ /* 0x001fcc0007ffe0ff */
[----:B------:R-:W0:Y:S02]  /*47d0*/  F2I.U64.TRUNC R58, R22 ;  /* 0x00000016003a7311 */ /* 0x000e24000020d800 */
[----:B0-----:R-:W-:-:S04]  /*47e0*/  IMAD.WIDE.U32 R56, R58, R46, RZ ;  /* 0x0000002e3a387225 */ /* 0x001fc800078e00ff */
[C---:B------:R-:W-:Y:S01]  /*47f0*/  IMAD R21, R58.reuse, R47, R57 ;  /* 0x0000002f3a157224 */ /* 0x040fe200078e0239 */
[----:B------:R-:W-:Y:S01]  /*4800*/  IADD3 R23, P0, RZ, -R56, RZ ;  /* 0x80000038ff177210 */ /* 0x000fe20007f1e0ff */
[----:B------:R-:W-:Y:S02]  /*4810*/  IMAD.MOV.U32 R57, RZ, RZ, R58 ;  /* 0x000000ffff397224 */ /* 0x000fe400078e003a */
[----:B------:R-:W-:Y:S02]  /*4820*/  IMAD R21, R59, R46, R21 ;  /* 0x0000002e3b157224 */ /* 0x000fe400078e0215 */
[----:B------:R-:W-:-:S04]  /*4830*/  IMAD.HI.U32 R56, R58, R23, RZ ;  /* 0x000000173a387227 */ /* 0x000fc800078e00ff */
[----:B------:R-:W-:-:S04]  /*4840*/  IMAD.X R21, RZ, RZ, ~R21, P0 ;  /* 0x000000ffff157224 */ /* 0x000fc800000e0e15 */
[----:B------:R-:W-:-:S04]  /*4850*/  IMAD.WIDE.U32 R56, P2, R58, R21, R56 ;  /* 0x000000153a387225 */ /* 0x000fc80007840038 */
[C---:B------:R-:W-:Y:S02]  /*4860*/  IMAD R20, R59.reuse, R21, RZ ;  /* 0x000000153b147224 */ /* 0x040fe400078e02ff */
[----:B------:R-:W-:-:S04]  /*4870*/  IMAD.HI.U32 R23, P1, R59, R23, R56 ;  /* 0x000000173b177227 */ /* 0x000fc80007820038 */
[----:B------:R-:W-:Y:S01]  /*4880*/  IMAD.HI.U32 R21, R59, R21, RZ ;  /* 0x000000153b157227 */ /* 0x000fe200078e00ff */
[----:B------:R-:W-:-:S03]  /*4890*/  IADD3 R57, P0, R20, R23, RZ ;  /* 0x0000001714397210 */ /* 0x000fc60007f1e0ff */
[----:B------:R-:W-:Y:S02]  /*48a0*/  IMAD.X R21, R21, 0x1, R59, P2 ;  /* 0x0000000115157824 */ /* 0x000fe400010e063b */
[----:B------:R-:W-:-:S03]  /*48b0*/  IMAD.WIDE.U32 R58, R57, R46, RZ ;  /* 0x0000002e393a7225 */ /* 0x000fc600078e00ff */
[----:B------:R-:W-:Y:S01]  /*48c0*/  IADD3.X R29, RZ, RZ, R21, P0, P1 ;  /* 0x000000ffff1d7210 */ /* 0x000fe200007e2415 */
[----:B------:R-:W-:Y:S01]  /*48d0*/  IMAD R22, R57, R47, R59 ;  /* 0x0000002f39167224 */ /* 0x000fe200078e023b */
[----:B------:R-:W-:Y:S02]  /*48e0*/  IADD3 R20, P0, RZ, -R58, RZ ;  /* 0x8000003aff147210 */ /* 0x000fe40007f1e0ff */
[----:B------:R-:W-:Y:S01]  /*48f0*/  ISETP.GE.AND P1, PT, R19, RZ, PT ;  /* 0x000000ff1300720c */ /* 0x000fe20003f26270 */
[----:B------:R-:W-:Y:S02]  /*4900*/  IMAD R22, R29, R46, R22 ;  /* 0x0000002e1d167224 */ /* 0x000fe400078e0216 */
[----:B------:R-:W-:-:S04]  /*4910*/  IMAD.HI.U32 R56, R57, R20, RZ ;  /* 0x0000001439387227 */ /* 0x000fc800078e00ff */
[----:B------:R-:W-:Y:S01]  /*4920*/  IMAD.X R22, RZ, RZ, ~R22, P0 ;  /* 0x000000ffff167224 */ /* 0x000fe200000e0e16 */
[----:B------:R-:W-:-:S03]  /*4930*/  IADD3 R21, P0, RZ, -R30, RZ ;  /* 0x8000001eff157210 */ /* 0x000fc60007f1e0ff */
[----:B------:R-:W-:Y:S01]  /*4940*/  IMAD.WIDE.U32 R56, P5, R57, R22, R56 ;  /* 0x0000001639387225 */ /* 0x000fe200078a0038 */
[----:B------:R-:W-:-:S03]  /*4950*/  SEL R21, R21, R30, !P1 ;  /* 0x0000001e15157207 */ /* 0x000fc60004800000 */
[C---:B------:R-:W-:Y:S02]  /*4960*/  IMAD R23, R29.reuse, R22, RZ ;  /* 0x000000161d177224 */ /* 0x040fe400078e02ff */
[----:B------:R-:W-:-:S04]  /*4970*/  IMAD.HI.U32 R20, P4, R29, R20, R56 ;  /* 0x000000141d147227 */ /* 0x000fc80007880038 */
[----:B------:R-:W-:Y:S01]  /*4980*/  IMAD.HI.U32 R22, R29, R22, RZ ;  /* 0x000000161d167227 */ /* 0x000fe200078e00ff */
[----:B------:R-:W-:-:S03]  /*4990*/  IADD3 R23, P2, R23, R20, RZ ;  /* 0x0000001417177210 */ /* 0x000fc60007f5e0ff */
[----:B------:R-:W-:Y:S02]  /*49a0*/  IMAD.X R20, RZ, RZ, ~R19, P0 ;  /* 0x000000ffff147224 */ /* 0x000fe400000e0e13 */
[----:B------:R-:W-:-:S03]  /*49b0*/  IMAD.HI.U32 R56, R23, R21, RZ ;  /* 0x0000001517387227 */ /* 0x000fc600078e00ff */
[----:B------:R-:W-:Y:S01]  /*49c0*/  SEL R20, R20, R19, !P1 ;  /* 0x0000001314147207 */ /* 0x000fe20004800000 */
[----:B------:R-:W-:Y:S02]  /*49d0*/  IMAD.X R29, R22, 0x1, R29, P5 ;  /* 0x00000001161d7824 */ /* 0x000fe400028e061d */
[----:B------:R-:W-:-:S03]  /*49e0*/  IMAD.MOV.U32 R57, RZ, RZ, RZ ;  /* 0x000000ffff397224 */ /* 0x000fc600078e00ff */
[----:B------:R-:W-:Y:S01]  /*49f0*/  IADD3.X R29, RZ, RZ, R29, P2, P4 ;  /* 0x000000ffff1d7210 */ /* 0x000fe200017e841d */
[----:B------:R-:W-:-:S04]  /*4a00*/  IMAD.WIDE.U32 R56, R23, R20, R56 ;  /* 0x0000001417387225 */ /* 0x000fc800078e0038 */
[C---:B------:R-:W-:Y:S02]  /*4a10*/  IMAD R30, R29.reuse, R20, RZ ;  /* 0x000000141d1e7224 */ /* 0x040fe400078e02ff */
[----:B------:R-:W-:-:S04]  /*4a20*/  IMAD.HI.U32 R23, P1, R29, R21, R56 ;  /* 0x000000151d177227 */ /* 0x000fc80007820038 */
[----:B------:R-:W-:Y:S01]  /*4a30*/  IMAD.HI.U32 R22, R29, R20, RZ ;  /* 0x000000141d167227 */ /* 0x000fe200078e00ff */
[----:B------:R-:W-:-:S04]  /*4a40*/  IADD3 R30, P0, R30, R23, RZ ;  /* 0x000000171e1e7210 */ /* 0x000fc80007f1e0ff */
[----:B------:R-:W-:Y:S01]  /*4a50*/  IADD3.X R22, R22, RZ, RZ, P1, !PT ;  /* 0x000000ff16167210 */ /* 0x000fe20000ffe4ff */
[----:B------:R-:W-:-:S04]  /*4a60*/  IMAD.WIDE.U32 R56, R30, R46, RZ ;  /* 0x0000002e1e387225 */ /* 0x000fc800078e00ff */
[----:B------:R-:W-:Y:S01]  /*4a70*/  IMAD.X R29, RZ, RZ, R22, P0 ;  /* 0x000000ffff1d7224 */ /* 0x000fe200000e0616 */
[----:B------:R-:W-:Y:S01]  /*4a80*/  IADD3 R21, P0, -R56, R21, RZ ;  /* 0x0000001538157210 */ /* 0x000fe20007f1e1ff */
[----:B------:R-:W-:-:S03]  /*4a90*/  IMAD R22, R30, R47, R57 ;  /* 0x0000002f1e167224 */ /* 0x000fc600078e0239 */
[-C--:B------:R-:W-:Y:S01]  /*4aa0*/  ISETP.GE.U32.AND P2, PT, R21, R46.reuse, PT ;  /* 0x0000002e1500720c */ /* 0x080fe20003f46070 */
[-C--:B------:R-:W-:Y:S01]  /*4ab0*/  IMAD R23, R29, R46.reuse, R22 ;  /* 0x0000002e1d177224 */ /* 0x080fe200078e0216 */
[----:B------:R-:W-:-:S03]  /*4ac0*/  IADD3 R22, P1, R21, -R46, RZ ;  /* 0x8000002e15167210 */ /* 0x000fc60007f3e0ff */
[----:B------:R-:W-:Y:S01]  /*4ad0*/  IMAD.X R20, R20, 0x1, ~R23, P0 ;  /* 0x0000000114147824 */ /* 0x000fe200000e0e17 */
[----:B------:R-:W-:-:S04]  /*4ae0*/  IADD3 R23, P0, R30, 0x1, RZ ;  /* 0x000000011e177810 */ /* 0x000fc80007f1e0ff */
[----:B------:R-:W-:-:S04]  /*4af0*/  ISETP.GE.U32.AND.EX P2, PT, R20, R47, PT, P2 ;  /* 0x0000002f1400720c */ /* 0x000fc80003f46120 */
[----:B------:R-:W-:Y:S01]  /*4b00*/  SEL R22, R22, R21, P2 ;  /* 0x0000001516167207 */ /* 0x000fe20001000000 */
[----:B------:R-:W-:Y:S01]  /*4b10*/  IMAD.X R21, R20, 0x1, ~R47, P1 ;  /* 0x0000000114157824 */ /* 0x000fe200008e0e2f */
[----:B------:R-:W-:Y:S01]  /*4b20*/  SEL R23, R23, R30, P2 ;  /* 0x0000001e17177207 */ /* 0x000fe20001000000 */
[----:B------:R-:W-:Y:S01]  /*4b30*/  IMAD.X R30, RZ, RZ, R29, P0 ;  /* 0x000000ffff1e7224 */ /* 0x000fe200000e061d */
[----:B------:R-:W-:Y:S02]  /*4b40*/  ISETP.GE.U32.AND P0, PT, R22, R46, PT ;  /* 0x0000002e1600720c */ /* 0x000fe40003f06070 */
[----:B------:R-:W-:Y:S02]  /*4b50*/  SEL R21, R21, R20, P2 ;  /* 0x0000001415157207 */ /* 0x000fe40001000000 */
[----:B------:R-:W-:Y:S02]  /*4b60*/  SEL R30, R30, R29, P2 ;  /* 0x0000001d1e1e7207 */ /* 0x000fe40001000000 */
[----:B------:R-:W-:-:S02]  /*4b70*/  IADD3 R20, P1, R23, 0x1, RZ ;  /* 0x0000000117147810 */ /* 0x000fc40007f3e0ff */
[----:B------:R-:W-:Y:S02]  /*4b80*/  ISETP.GE.U32.AND.EX P0, PT, R21, R47, PT, P0 ;  /* 0x0000002f1500720c */ /* 0x000fe40003f06100 */
[-C--:B------:R-:W-:Y:S02]  /*4b90*/  IADD3.X R21, RZ, R30.reuse, RZ, P1, !PT ;  /* 0x0000001eff157210 */ /* 0x080fe40000ffe4ff */
[----:B------:R-:W-:Y:S02]  /*4ba0*/  SEL R20, R20, R23, P0 ;  /* 0x0000001714147207 */ /* 0x000fe40000000000 */
[----:B------:R-:W-:Y:S02]  /*4bb0*/  SEL R30, R21, R30, P0 ;  /* 0x0000001e151e7207 */ /* 0x000fe40000000000 */
[----:B------:R-:W-:Y:S02]  /*4bc0*/  IADD3 R21, P1, RZ, -R20, RZ ;  /* 0x80000014ff157210 */ /* 0x000fe40007f3e0ff */
[----:B------:R-:W-:-:S02]  /*4bd0*/  LOP3.LUT R22, R25, R19, RZ, 0x3c, !PT ;  /* 0x0000001319167212 */ /* 0x000fc400078e3cff */
[----:B------:R-:W-:Y:S01]  /*4be0*/  ISETP.NE.U32.AND P0, PT, R26, RZ, PT ;  /* 0x000000ff1a00720c */ /* 0x000fe20003f05070 */
[----:B------:R-:W-:Y:S01]  /*4bf0*/  IMAD.X R23, RZ, RZ, ~R30, P1 ;  /* 0x000000ffff177224 */ /* 0x000fe200008e0e1e */
[----:B------:R-:W-:Y:S01]  /*4c00*/  ISETP.GE.AND P2, PT, R22, RZ, PT ;  /* 0x000000ff1600720c */ /* 0x000fe20003f46270 */
[----:B------:R-:W-:Y:S01]  /*4c10*/  IMAD.MOV.U32 R22, RZ, RZ, R24 ;  /* 0x000000ffff167224 */ /* 0x000fe200078e0018 */
[----:B------:R-:W-:Y:S02]  /*4c20*/  ISETP.NE.AND.EX P0, PT, R25, RZ, PT, P0 ;  /* 0x000000ff1900720c */ /* 0x000fe40003f05300 */
[----:B------:R-:W-:Y:S02]  /*4c30*/  SEL R21, R21, R20, !P2 ;  /* 0x0000001415157207 */ /* 0x000fe40005000000 */
[----:B------:R-:W-:Y:S02]  /*4c40*/  SEL R23, R23, R30, !P2 ;  /* 0x0000001e17177207 */ /* 0x000fe40005000000 */
[----:B------:R-:W-:-:S02]  /*4c50*/  SEL R20, R21, 0xffffffff, P0 ;  /* 0xffffffff15147807 */ /* 0x000fc40000000000 */
[----:B------:R-:W-:Y:S01]  /*4c60*/  SEL R21, R23, 0xffffffff, P0 ;  /* 0xffffffff17157807 */ /* 0x000fe20000000000 */
[----:B------:R-:W-:-:S04]  /*4c70*/  IMAD.MOV.U32 R23, RZ, RZ, 0x0 ;  /* 0x00000000ff177424 */ /* 0x000fc800078e00ff */
[----:B------:R-:W-:Y:S05]  /*4c80*/  RET.REL.NODEC R22 `(_ZN5flash32flash_fwd_splitkv_combine_kernelI23Flash_fwd_kernel_traitsILi128ELi64ELi128ELi4ELb0ELb0EN7cutlass6half_tE19Flash_kernel_traitsILi128ELi64ELi128ELi4ES3_EELi4ELi7ELb0EEEvNS_16Flash_fwd_paramsE) ;  /* 0xffffb37016007950 */ /* 0x000fea0003c3ffff */
.L_x_45:
[----:B------:R-:W-:-:S00]  /*4c90*/  BRA `(.L_x_45) ;  /* 0xfffffff000007947 */ /* 0x000fc0000383ffff */
[----:B------:R-:W-:-:S00]  /*4ca0*/  NOP ;  /* 0x0000000000007918 */ /* 0x000fc00000000000 */
        /* <DEDUP_REMOVED lines=13> */
.L_x_8160:


//--------------------- .text._ZN5flash32flash_fwd_splitkv_combine_kernelI23Flash_fwd_kernel_traitsILi128ELi64ELi128ELi4ELb0ELb0EN7cutlass6half_tE19Flash_kernel_traitsILi128ELi64ELi128ELi4ES3_EELi4ELi6ELb0EEEvNS_16Flash_fwd_paramsE --------------------------
	.section	.text._ZN5flash32flash_fwd_splitkv_combine_kernelI23Flash_fwd_kernel_traitsILi128ELi64ELi128ELi4ELb0ELb0EN7cutlass6half_tE19Flash_kernel_traitsILi128ELi64ELi128ELi4ES3_EELi4ELi6ELb0EEEvNS_16Flash_fwd_paramsE,"ax",@progbits
	.sectioninfo	@"SHI_REGISTERS=58"
	.align	128
        .global         _ZN5flash32flash_fwd_splitkv_combine_kernelI23Flash_fwd_kernel_traitsILi128ELi64ELi128ELi4ELb0ELb0EN7cutlass6half_tE19Flash_kernel_traitsILi128ELi64ELi128ELi4ES3_EELi4ELi6ELb0EEEvNS_16Flash_fwd_paramsE
        .type           _ZN5flash32flash_fwd_splitkv_combine_kernelI23Flash_fwd_kernel_traitsILi128ELi64ELi128ELi4ELb0ELb0EN7cutlass6half_tE19Flash_kernel_traitsILi128ELi64ELi128ELi4ES3_EELi4ELi6ELb0EEEvNS_16Flash_fwd_paramsE,@function
        .size           _ZN5flash32flash_fwd_splitkv_combine_kernelI23Flash_fwd_kernel_traitsILi128ELi64ELi128ELi4ELb0ELb0EN7cutlass6half_tE19Flash_kernel_traitsILi128ELi64ELi128ELi4ES3_EELi4ELi6ELb0EEEvNS_16Flash_fwd_paramsE,(.L_x_8161 - _ZN5flash32flash_fwd_splitkv_combine_kernelI23Flash_fwd_kernel_traitsILi128ELi64ELi128ELi4ELb0ELb0EN7cutlass6half_tE19Flash_kernel_traitsILi128ELi64ELi128ELi4ES3_EELi4ELi6ELb0EEEvNS_16Flash_fwd_paramsE)
        .other          _ZN5flash32flash_fwd_splitkv_combine_kernelI23Flash_fwd_kernel_traitsILi128ELi64ELi128ELi4ELb0ELb0EN7cutlass6half_tE19Flash_kernel_traitsILi128ELi64ELi128ELi4ES3_EELi4ELi6ELb0EEEvNS_16Flash_fwd_paramsE,@"STO_CUDA_ENTRY STV_DEFAULT"
_ZN5flash32flash_fwd_splitkv_combine_kernelI23Flash_fwd_kernel_traitsILi128ELi64ELi128ELi4ELb0ELb0EN7cutlass6half_tE19Flash_kernel_traitsILi128ELi64ELi128ELi4ES3_EELi4ELi6ELb0EEEvNS_16Flash_fwd_paramsE:
.text._ZN5flash32flash_fwd_splitkv_combine_kernelI23Flash_fwd_kernel_traitsILi128ELi64ELi128ELi4ELb0ELb0EN7cutlass6half_tE19Flash_kernel_traitsILi128ELi64ELi128ELi4ES3_EELi4ELi6ELb0EEEvNS_16Flash_fwd_paramsE:
        /* <DEDUP_REMOVED lines=11> */
[C---:B------:R-:W-:Y:S01]  /*00b0*/  SEL R0, R5.reuse, R0, P0 ;  /* 0x0000000005007207 */ /* 0x040fe20000000000 */
        /* <DEDUP_REMOVED lines=11> */
[----:B------:R-:W-:Y:S05]  /*0170*/  CALL.REL.NOINC `($__internal_1_$__cuda_sm20_div_s64) ;  /* 0x0000427000007944 */ /* 0x000fea0003c00000 */
[----:B------:R-:W-:Y:S05]  /*0180*/  BRA `(.L_x_47) ;  /* 0x0000013000007947 */ /* 0x000fea0003800000 */
.L_x_46:
        /* <DEDUP_REMOVED lines=19> */
.L_x_47:
        /* <DEDUP_REMOVED lines=11> */
[----:B------:R-:W-:Y:S05]  /*0370*/  CALL.REL.NOINC `($__internal_1_$__cuda_sm20_div_s64) ;  /* 0x0000407000007944 */ /* 0x000fea0003c00000 */
[----:B------:R-:W-:Y:S02]  /*0380*/  MOV R32, R20 ;  /* 0x0000001400207202 */ /* 0x000fe40000000f00 */
[----:B------:R-:W-:Y:S01]  /*0390*/  MOV R33, R21 ;  /* 0x0000001500217202 */ /* 0x000fe20000000f00 */
[----:B------:R-:W-:Y:S05]  /*03a0*/  BRA `(.L_x_50) ;  /* 0x0000013000007947 */ /* 0x000fea0003800000 */
.L_x_49:
        /* <DEDUP_REMOVED lines=19> */
.L_x_50:
[----:B------:R-:W-:Y:S05]  /*04e0*/  BSYNC B0 ;  /* 0x0000000000007941 */ /* 0x000fea0003800000 */
.L_x_48:
[----:B------:R-:W-:Y:S01]  /*04f0*/  IABS R7, c[0x0][0x214] ;  /* 0x0000850000077a13 */ /* 0x000fe20000000000 */
[----:B------:R-:W-:Y:S01]  /*0500*/  ULDC UR6, c[0x0][0x214] ;  /* 0x0000850000067ab9 */ /* 0x000fe20000000800 */
[----:B------:R-:W-:Y:S01]  /*0510*/  BSSY B0, `(.L_x_51) ;  /* 0x000003b000007945 */ /* 0x000fe20003800000 */
[----:B------:R-:W-:Y:S01]  /*0520*/  UIADD3 UR6, UR6, -0x1, URZ ;  /* 0xffffffff06067890 */ /* 0x000fe2000fffe03f */
[----:B------:R-:W0:Y:S05]  /*0530*/  I2F.RP R6, R7 ;  /* 0x0000000700067306 */ /* 0x000e2a0000209400 */
[----:B------:R-:W-:-:S04]  /*0540*/  IADD3 R2, R7, UR6, RZ ;  /* 0x0000000607027c10 */ /* 0x000fc8000fffe0ff */
[----:B------:R-:W-:Y:S01]  /*0550*/  IABS R3, R2 ;  /* 0x0000000200037213 */ /* 0x000fe20000000000 */
[----:B0-----:R-:W0:Y:S02]  /*0560*/  MUFU.RCP R8, R6 ;  /* 0x0000000600087308 */ /* 0x001e240000001000 */
[----:B0-----:R-:W-:-:S06]  /*0570*/  IADD3 R8, R8, 0xffffffe, RZ ;  /* 0x0ffffffe08087810 */ /* 0x001fcc0007ffe0ff */
[----:B------:R-:W0:Y:S02]  /*0580*/  F2I.FTZ.U32.TRUNC.NTZ R9, R8 ;  /* 0x0000000800097305 */ /* 0x000e24000021f000 */
[----:B0-----:R-:W-:Y:S02]  /*0590*/  IMAD.MOV R4, RZ, RZ, -R9 ;  /* 0x000000ffff047224 */ /* 0x001fe400078e0a09 */
[----:B------:R-:W-:Y:S02]  /*05a0*/  IMAD.MOV.U32 R8, RZ, RZ, RZ ;  /* 0x000000ffff087224 */ /* 0x000fe400078e00ff */
[----:B------:R-:W-:-:S04]  /*05b0*/  IMAD R4, R4, R7, RZ ;  /* 0x0000000704047224 */ /* 0x000fc800078e02ff */
[----:B------:R-:W-:-:S06]  /*05c0*/  IMAD.HI.U32 R4, R9, R4, R8 ;  /* 0x0000000409047227 */ /* 0x000fcc00078e0008 */
[----:B------:R-:W-:-:S04]  /*05d0*/  IMAD.HI.U32 R6, R4, R3, RZ ;  /* 0x0000000304067227 */ /* 0x000fc800078e00ff */
[----:B------:R-:W-:-:S04]  /*05e0*/  IMAD.MOV R4, RZ, RZ, -R6 ;  /* 0x000000ffff047224 */ /* 0x000fc800078e0a06 */
[----:B------:R-:W-:Y:S01]  /*05f0*/  IMAD R4, R7, R4, R3 ;  /* 0x0000000407047224 */ /* 0x000fe200078e0203 */
[----:B------:R-:W-:-:S04]  /*0600*/  LOP3.LUT R3, R2, R7, RZ, 0x3c, !PT ;  /* 0x0000000702037212 */ /* 0x000fc800078e3cff */
[----:B------:R-:W-:Y:S02]  /*0610*/  ISETP.GT.U32.AND P1, PT, R7, R4, PT ;  /* 0x000000040700720c */ /* 0x000fe40003f24070 */
[----:B------:R-:W-:-:S11]  /*0620*/  ISETP.GE.AND P0, PT, R3, RZ, PT ;  /* 0x000000ff0300720c */ /* 0x000fd60003f06270 */
[----:B------:R-:W-:Y:S01]  /*0630*/  @!P1 IMAD.IADD R4, R4, 0x1, -R7 ;  /* 0x0000000104049824 */ /* 0x000fe200078e0a07 */
[----:B------:R-:W-:Y:S02]  /*0640*/  @!P1 IADD3 R6, R6, 0x1, RZ ;  /* 0x0000000106069810 */ /* 0x000fe40007ffe0ff */
[----:B------:R-:W-:Y:S02]  /*0650*/  ISETP.NE.AND P1, PT, RZ, c[0x0][0x214], PT ;  /* 0x00008500ff007a0c */ /* 0x000fe40003f25270 */
[----:B------:R-:W-:-:S13]  /*0660*/  ISETP.GE.U32.AND P2, PT, R4, R7, PT ;  /* 0x000000070400720c */ /* 0x000fda0003f46070 */
[----:B------:R-:W-:-:S05]  /*0670*/  @P2 IADD3 R6, R6, 0x1, RZ ;  /* 0x0000000106062810 */ /* 0x000fca0007ffe0ff */
[----:B------:R-:W-:Y:S01]  /*0680*/  @!P0 IMAD.MOV R6, RZ, RZ, -R6 ;  /* 0x000000ffff068224 */ /* 0x000fe200078e0a06 */
[----:B------:R-:W-:-:S04]  /*0690*/  @!P1 LOP3.LUT R6, RZ, R7, RZ, 0x33, !PT ;  /* 0x00000007ff069212 */ /* 0x000fc800078e33ff */
[----:B------:R-:W-:Y:S02]  /*06a0*/  ISETP.LT.U32.AND P0, PT, R28, R6, PT ;  /* 0x000000061c00720c */ /* 0x000fe40003f01070 */
[----:B------:R-:W-:-:S04]  /*06b0*/  SHF.R.S32.HI R16, RZ, 0x1f, R6 ;  /* 0x0000001fff107819 */ /* 0x000fc80000011406 */
[----:B------:R-:W-:-:S04]  /*06c0*/  ISETP.LT.AND.EX P0, PT, R25, R16, PT, P0 ;  /* 0x000000101900720c */ /* 0x000fc80003f01300 */
[C---:B------:R-:W-:Y:S02]  /*06d0*/  SEL R16, R25.reuse, R16, P0 ;  /* 0x0000001019107207 */ /* 0x040fe40000000000 */
[----:B------:R-:W-:Y:S02]  /*06e0*/  SEL R17, R28, R6, P0 ;  /* 0x000000061c117207 */ /* 0x000fe40000000000 */
[----:B------:R-:W-:-:S04]  /*06f0*/  LOP3.LUT R3, R25, R16, RZ, 0xfc, !PT ;  /* 0x0000001019037212 */ /* 0x000fc800078efcff */
        /* <DEDUP_REMOVED lines=9> */
.L_x_52:
        /* <DEDUP_REMOVED lines=19> */
.L_x_53:
[----:B------:R-:W-:Y:S05]  /*08c0*/  BSYNC B0 ;  /* 0x0000000000007941 */ /* 0x000fea0003800000 */
.L_x_51:
[----:B------:R-:W-:Y:S01]  /*08d0*/  IABS R6, c[0x0][0x214] ;  /* 0x0000850000067a13 */ /* 0x000fe20000000000 */
[----:B------:R-:W-:Y:S01]  /*08e0*/  ULDC UR4, c[0x0][0x214] ;  /* 0x0000850000047ab9 */ /* 0x000fe20000000800 */
[----:B------:R-:W-:Y:S01]  /*08f0*/  BSSY B0, `(.L_x_54) ;  /* 0x000005d000007945 */ /* 0x000fe20003800000 */
[----:B------:R-:W-:Y:S01]  /*0900*/  UISETP.LT.AND UP0, UPT, URZ, UR4, UPT ;  /* 0x000000043f00728c */ /* 0x000fe2000bf01270 */
[----:B------:R-:W0:Y:S01]  /*0910*/  I2F.RP R10, R6 ;  /* 0x00000006000a7306 */ /* 0x000e220000209400 */
[----:B------:R-:W-:Y:S02]  /*0920*/  USHF.R.S32.HI UR5, URZ, 0x1f, UR4 ;  /* 0x0000001f3f057899 */ /* 0x000fe40008011404 */
[----:B------:R-:W-:-:S07]  /*0930*/  ULEA.HI.SX32 UR4, UR4, 0x1, 0x1 ;  /* 0x0000000104047891 */ /* 0x000fce000f8f0a3f */
[----:B------:R-:W-:Y:S01]  /*0940*/  @!UP0 UIADD3 UR4, UR5, URZ, URZ ;  /* 0x0000003f05048290 */ /* 0x000fe2000fffe03f */
[----:B0-----:R-:W0:Y:S02]  /*0950*/  MUFU.RCP R8, R10 ;  /* 0x0000000a00087308 */ /* 0x001e240000001000 */
[----:B0-----:R-:W-:-:S06]  /*0960*/  IADD3 R8, R8, 0xffffffe, RZ ;  /* 0x0ffffffe08087810 */ /* 0x001fcc0007ffe0ff */
[----:B------:R-:W0:Y:S02]  /*0970*/  F2I.FTZ.U32.TRUNC.NTZ R9, R8 ;  /* 0x0000000800097305 */ /* 0x000e24000021f000 */
[--C-:B0-----:R-:W-:Y:S02]  /*0980*/  IMAD.MOV R3, RZ, RZ, -R9.reuse ;  /* 0x000000ffff037224 */ /* 0x101fe400078e0a09 */
[----:B------:R-:W-:Y:S02]  /*0990*/  IMAD.MOV.U32 R8, RZ, RZ, RZ ;  /* 0x000000ffff087224 */ /* 0x000fe400078e00ff */
[----:B------:R-:W-:Y:S01]  /*09a0*/  IMAD R4, R3, R6, RZ ;  /* 0x0000000603047224 */ /* 0x000fe200078e02ff */
[----:B------:R-:W-:Y:S02]  /*09b0*/  IABS R3, R2 ;  /* 0x0000000200037213 */ /* 0x000fe40000000000 */
[----:B------:R-:W-:Y:S01]  /*09c0*/  LOP3.LUT R2, R2, c[0x0][0x214], RZ, 0x3c, !PT ;  /* 0x0000850002027a12 */ /* 0x000fe200078e3cff */
[----:B------:R-:W-:-:S03]  /*09d0*/  IMAD.HI.U32 R4, R9, R4, R8 ;  /* 0x0000000409047227 */ /* 0x000fc600078e0008 */
[----:B------:R-:W-:Y:S01]  /*09e0*/  ISETP.GE.AND P2, PT, R2, RZ, PT ;  /* 0x000000ff0200720c */ /* 0x000fe20003f46270 */
[----:B------:R-:W-:Y:S02]  /*09f0*/  IMAD.MOV.U32 R7, RZ, RZ, R3 ;  /* 0x000000ffff077224 */ /* 0x000fe400078e0003 */
[----:B------:R-:W-:Y:S02]  /*0a00*/  IMAD.MOV.U32 R2, RZ, RZ, c[0x0][0x1c0] ;  /* 0x00007000ff027624 */ /* 0x000fe400078e00ff */
[----:B------:R-:W-:-:S04]  /*0a10*/  IMAD.HI.U32 R4, R4, R7, RZ ;  /* 0x0000000704047227 */ /* 0x000fc800078e00ff */
[----:B------:R-:W-:-:S04]  /*0a20*/  IMAD.MOV R3, RZ, RZ, -R4 ;  /* 0x000000ffff037224 */ /* 0x000fc800078e0a04 */
[----:B------:R-:W-:-:S05]  /*0a30*/  IMAD R3, R6, R3, R7 ;  /* 0x0000000306037224 */ /* 0x000fca00078e0207 */
[----:B------:R-:W-:-:S13]  /*0a40*/  ISETP.GT.U32.AND P1, PT, R6, R3, PT ;  /* 0x000000030600720c */ /* 0x000fda0003f24070 */
[----:B------:R-:W-:Y:S01]  /*0a50*/  @!P1 IMAD.IADD R3, R3, 0x1, -R6 ;  /* 0x0000000103039824 */ /* 0x000fe200078e0a06 */
[----:B------:R-:W-:Y:S02]  /*0a60*/  @!P1 IADD3 R4, R4, 0x1, RZ ;  /* 0x0000000104049810 */ /* 0x000fe40007ffe0ff */
[----:B------:R-:W-:Y:S02]  /*0a70*/  ISETP.NE.AND P1, PT, RZ, c[0x0][0x214], PT ;  /* 0x00008500ff007a0c */ /* 0x000fe40003f25270 */
[----:B------:R-:W-:Y:S02]  /*0a80*/  ISETP.GE.U32.AND P0, PT, R3, R6, PT ;  /* 0x000000060300720c */ /* 0x000fe40003f06070 */
[C---:B------:R-:W-:Y:S01]  /*0a90*/  IADD3 R6, R2.reuse, -0x1, RZ ;  /* 0xffffffff02067810 */ /* 0x040fe20007ffe0ff */
[----:B------:R-:W-:-:S10]  /*0aa0*/  IMAD R2, R2, c[0x0][0x214], RZ ;  /* 0x0000850002027a24 */ /* 0x000fd400078e02ff */
[----:B------:R-:W-:-:S05]  /*0ab0*/  @P0 IADD3 R4, R4, 0x1, RZ ;  /* 0x0000000104040810 */ /* 0x000fca0007ffe0ff */
[----:B------:R-:W-:Y:S01]  /*0ac0*/  @!P2 IMAD.MOV R4, RZ, RZ, -R4 ;  /* 0x000000ffff04a224 */ /* 0x000fe200078e0a04 */
[----:B------:R-:W-:-:S05]  /*0ad0*/  @!P1 LOP3.LUT R4, RZ, c[0x0][0x214], RZ, 0x33, !PT ;  /* 0x00008500ff049a12 */ /* 0x000fca00078e33ff */
[----:B------:R-:W-:-:S05]  /*0ae0*/  IMAD R3, R4, UR4, RZ ;  /* 0x0000000404037c24 */ /* 0x000fca000f8e02ff */
[-C--:B------:R-:W-:Y:S02]  /*0af0*/  IABS R11, R3.reuse ;  /* 0x00000003000b7213 */ /* 0x080fe40000000000 */
[----:B------:R-:W-:Y:S02]  /*0b00*/  IABS R7, R3 ;  /* 0x0000000300077213 */ /* 0x000fe40000000000 */
[----:B------:R-:W0:Y:S01]  /*0b10*/  I2F.RP R10, R11 ;  /* 0x0000000b000a7306 */ /* 0x000e220000209400 */
[----:B------:R-:W-:Y:S02]  /*0b20*/  IMAD.IADD R4, R6, 0x1, R11 ;  /* 0x0000000106047824 */ /* 0x000fe400078e020b */
[----:B------:R-:W-:-:S05]  /*0b30*/  IMAD.MOV R7, RZ, RZ, -R7 ;  /* 0x000000ffff077224 */ /* 0x000fca00078e0a07 */
[----:B0-----:R-:W0:Y:S02]  /*0b40*/  MUFU.RCP R14, R10 ;  /* 0x0000000a000e7308 */ /* 0x001e240000001000 */
[----:B0-----:R-:W-:-:S06]  /*0b50*/  IADD3 R14, R14, 0xffffffe, RZ ;  /* 0x0ffffffe0e0e7810 */ /* 0x001fcc0007ffe0ff */
[----:B------:R-:W0:Y:S02]  /*0b60*/  F2I.FTZ.U32.TRUNC.NTZ R15, R14 ;  /* 0x0000000e000f7305 */ /* 0x000e24000021f000 */
[----:B0-----:R-:W-:Y:S02]  /*0b70*/  IMAD.MOV R8, RZ, RZ, -R15 ;  /* 0x000000ffff087224 */ /* 0x001fe400078e0a0f */
[----:B------:R-:W-:Y:S02]  /*0b80*/  IMAD.MOV.U32 R14, RZ, RZ, RZ ;  /* 0x000000ffff0e7224 */ /* 0x000fe400078e00ff */
[----:B------:R-:W-:Y:S01]  /*0b90*/  IMAD R9, R8, R11, RZ ;  /* 0x0000000b08097224 */ /* 0x000fe200078e02ff */
[----:B------:R-:W-:-:S03]  /*0ba0*/  IABS R8, R4 ;  /* 0x0000000400087213 */ /* 0x000fc60000000000 */
[----:B------:R-:W-:-:S06]  /*0bb0*/  IMAD.HI.U32 R9, R15, R9, R14 ;  /* 0x000000090f097227 */ /* 0x000fcc00078e000e */
[----:B------:R-:W-:-:S04]  /*0bc0*/  IMAD.HI.U32 R15, R9, R8, RZ ;  /* 0x00000008090f7227 */ /* 0x000fc800078e00ff */
[----:B------:R-:W-:Y:S01]  /*0bd0*/  IMAD R8, R15, R7, R8 ;  /* 0x000000070f087224 */ /* 0x000fe200078e0208 */
[----:B------:R-:W-:-:S04]  /*0be0*/  LOP3.LUT R7, R4, R11, RZ, 0x3c, !PT ;  /* 0x0000000b04077212 */ /* 0x000fc800078e3cff */
[----:B------:R-:W-:Y:S02]  /*0bf0*/  ISETP.GT.U32.AND P1, PT, R11, R8, PT ;  /* 0x000000080b00720c */ /* 0x000fe40003f24070 */
[----:B------:R-:W-:-:S11]  /*0c00*/  ISETP.GE.AND P0, PT, R7, RZ, PT ;  /* 0x000000ff0700720c */ /* 0x000fd60003f06270 */
[----:B------:R-:W-:Y:S01]  /*0c10*/  @!P1 IMAD.IADD R8, R8, 0x1, -R11 ;  /* 0x0000000108089824 */ /* 0x000fe200078e0a0b */
[----:B------:R-:W-:Y:S02]  /*0c20*/  @!P1 IADD3 R15, R15, 0x1, RZ ;  /* 0x000000010f0f9810 */ /* 0x000fe40007ffe0ff */
[----:B------:R-:W-:Y:S02]  /*0c30*/  ISETP.NE.AND P1, PT, R3, RZ, PT ;  /* 0x000000ff0300720c */ /* 0x000fe40003f25270 */
        /* <DEDUP_REMOVED lines=18> */
[----:B------:R-:W-:Y:S02]  /*0d60*/  MOV R40, R20 ;  /* 0x0000001400287202 */ /* 0x000fe40000000f00 */
[----:B------:R-:W-:Y:S01]  /*0d70*/  MOV R41, R21 ;  /* 0x0000001500297202 */ /* 0x000fe20000000f00 */
[----:B------:R-:W-:Y:S05]  /*0d80*/  BRA `(.L_x_56) ;  /* 0x0000013000007947 */ /* 0x000fea0003800000 */
.L_x_55:
        /* <DEDUP_REMOVED lines=19> */
.L_x_56:
[----:B------:R-:W-:Y:S05]  /*0ec0*/  BSYNC B0 ;  /* 0x0000000000007941 */ /* 0x000fea0003800000 */
.L_x_54:
[-C--:B------:R-:W-:Y:S01]  /*0ed0*/  IABS R11, R2.reuse ;  /* 0x00000002000b7213 */ /* 0x080fe20000000000 */
[----:B------:R-:W-:Y:S01]  /*0ee0*/  BSSY B0, `(.L_x_57) ;  /* 0x000003b000007945 */ /* 0x000fe20003800000 */
[----:B------:R-:W-:Y:S02]  /*0ef0*/  IABS R7, R2 ;  /* 0x0000000200077213 */ /* 0x000fe40000000000 */
[----:B------:R-:W0:Y:S01]  /*0f00*/  I2F.RP R13, R11 ;  /* 0x0000000b000d7306 */ /* 0x000e220000209400 */
[----:B------:R-:W-:Y:S02]  /*0f10*/  IADD3 R8, R11, UR6, RZ ;  /* 0x000000060b087c10 */ /* 0x000fe4000fffe0ff */
[----:B------:R-:W-:Y:S02]  /*0f20*/  IMAD.MOV R7, RZ, RZ, -R7 ;  /* 0x000000ffff077224 */ /* 0x000fe400078e0a07 */
[----:B------:R-:W-:-:S03]  /*0f30*/  IABS R9, R8 ;  /* 0x0000000800097213 */ /* 0x000fc60000000000 */
        /* <DEDUP_REMOVED lines=34> */
.L_x_58:
        /* <DEDUP_REMOVED lines=19> */
.L_x_59:
[----:B------:R-:W-:Y:S05]  /*1290*/  BSYNC B0 ;  /* 0x0000000000007941 */ /* 0x000fea0003800000 */
.L_x_57:
[----:B------:R-:W0:Y:S01]  /*12a0*/  S2R R9, SR_TID.X ;  /* 0x0000000000097919 */ /* 0x000e220000002100 */
[----:B------:R-:W-:Y:S01]  /*12b0*/  IADD3 R18, P0, R12, -UR8, RZ ;  /* 0x800000080c127c10 */ /* 0x000fe2000ff1e0ff */
[----:B------:R-:W-:-:S03]  /*12c0*/  ULDC.64 UR10, c[0x0][0x118] ;  /* 0x00004600000a7ab9 */ /* 0x000fc60000000a00 */
[----:B------:R-:W-:Y:S02]  /*12d0*/  IADD3.X R7, R5, ~UR7, RZ, P0, !PT ;  /* 0x8000000705077c10 */ /* 0x000fe400087fe4ff */
[----:B0-----:R-:W-:-:S04]  /*12e0*/  SHF.R.S32.HI R22, RZ, 0x1f, R9 ;  /* 0x0000001fff167819 */ /* 0x001fc80000011409 */
[----:B------:R-:W-:-:S04]  /*12f0*/  LEA.HI R10, R22, R9, RZ, 0x2 ;  /* 0x00000009160a7211 */ /* 0x000fc800078f10ff */
[----:B------:R-:W-:Y:S02]  /*1300*/  LOP3.LUT R24, R10, 0xfffffffc, RZ, 0xc0, !PT ;  /* 0xfffffffc0a187812 */ /* 0x000fe400078ec0ff */
[----:B------:R-:W-:-:S03]  /*1310*/  SHF.R.S32.HI R10, RZ, 0x2, R10 ;  /* 0x00000002ff0a7819 */ /* 0x000fc6000001140a */
[----:B------:R-:W-:-:S05]  /*1320*/  IMAD.IADD R23, R9, 0x1, -R24 ;  /* 0x0000000109177824 */ /* 0x000fca00078e0a18 */
[----:B------:R-:W-:Y:S02]  /*1330*/  ISETP.GT.U32.AND P2, PT, R18, R23, PT ;  /* 0x000000171200720c */ /* 0x000fe40003f44070 */
[----:B------:R-:W-:Y:S02]  /*1340*/  SHF.R.S32.HI R18, RZ, 0x1f, R23 ;  /* 0x0000001fff127819 */ /* 0x000fe40000011417 */
[----:B------:R-:W-:Y:S02]  /*1350*/  IADD3 R32, P0, R23, UR8, RZ ;  /* 0x0000000817207c10 */ /* 0x000fe4000ff1e0ff */
[----:B------:R-:W-:Y:S02]  /*1360*/  ISETP.GT.AND.EX P2, PT, R7, R18, PT, P2 ;  /* 0x000000120700720c */ /* 0x000fe40003f44320 */
[C---:B------:R-:W-:Y:S02]  /*1370*/  IADD3 R7, R10.reuse, 0x20, RZ ;  /* 0x000000200a077810 */ /* 0x040fe40007ffe0ff */
[----:B------:R-:W-:-:S02]  /*1380*/  ISETP.GE.OR P3, PT, R10, c[0x0][0x314], !P2 ;  /* 0x0000c5000a007a0c */ /* 0x000fc40005766670 */
[----:B------:R-:W-:Y:S02]  /*1390*/  ISETP.GE.OR P2, PT, R7, c[0x0][0x314], !P2 ;  /* 0x0000c50007007a0c */ /* 0x000fe40005746670 */
[----:B------:R-:W-:-:S09]  /*13a0*/  IADD3.X R33, R18, UR7, RZ, P0, !PT ;  /* 0x0000000712217c10 */ /* 0x000fd200087fe4ff */
[----:B------:R-:W-:Y:S02]  /*13b0*/  @!P3 SHF.R.S32.HI R25, RZ, 0x1f, R10 ;  /* 0x0000001fff19b819 */ /* 0x000fe4000001140a */
[----:B------:R-:W-:Y:S01]  /*13c0*/  @!P2 SHF.R.S32.HI R19, RZ, 0x1f, R7 ;  /* 0x0000001fff13a819 */ /* 0x000fe20000011407 */
[--C-:B------:R-:W-:Y:S02]  /*13d0*/  @!P2 IMAD.MOV.U32 R26, RZ, RZ, R32.reuse ;  /* 0x000000ffff1aa224 */ /* 0x100fe400078e0020 */
[-C--:B------:R-:W-:Y:S02]  /*13e0*/  @!P3 IMAD R18, R25, R12.reuse, RZ ;  /* 0x0000000c1912b224 */ /* 0x080fe400078e02ff */
[--C-:B------:R-:W-:Y:S02]  /*13f0*/  @!P2 IMAD.MOV.U32 R27, RZ, RZ, R33.reuse ;  /* 0x000000ffff1ba224 */ /* 0x100fe400078e0021 */
[----:B------:R-:W-:Y:S02]  /*1400*/  @!P2 IMAD R24, R19, R12, RZ ;  /* 0x0000000c1318a224 */ /* 0x000fe400078e02ff */
[----:B------:R-:W-:-:S04]  /*1410*/  @!P3 IMAD.WIDE.U32 R32, R12, R10, R32 ;  /* 0x0000000a0c20b225 */ /* 0x000fc800078e0020 */
[----:B------:R-:W-:Y:S01]  /*1420*/  @!P3 IMAD R18, R10, R5, R18 ;  /* 0x000000050a12b224 */ /* 0x000fe200078e0212 */
[----:B------:R-:W-:Y:S01]  /*1430*/  @!P3 LEA R30, P1, R32, c[0x0][0x208], 0x2 ;  /* 0x00008200201eba11 */ /* 0x000fe200078210ff */
[----:B------:R-:W-:-:S04]  /*1440*/  @!P2 IMAD.WIDE.U32 R26, R12, R7, R26 ;  /* 0x000000070c1aa225 */ /* 0x000fc800078e001a */
[----:B------:R-:W-:Y:S01]  /*1450*/  @!P2 IMAD R7, R7, R5, R24 ;  /* 0x000000050707a224 */ /* 0x000fe200078e0218 */
[----:B------:R-:W-:Y:S01]  /*1460*/  @!P2 LEA R24, P0, R26, c[0x0][0x208], 0x2 ;  /* 0x000082001a18aa11 */ /* 0x000fe200078010ff */
[----:B------:R-:W-:Y:S02]  /*1470*/  @!P3 IMAD.IADD R18, R33, 0x1, R18 ;  /* 0x000000012112b824 */ /* 0x000fe400078e0212 */
[----:B------:R-:W-:Y:S02]  /*1480*/  @!P2 IMAD.IADD R7, R27, 0x1, R7 ;  /* 0x000000011b07a824 */ /* 0x000fe400078e0207 */
[----:B------:R-:W-:Y:S01]  /*1490*/  IMAD.MOV.U32 R19, RZ, RZ, -0x800000 ;  /* 0xff800000ff137424 */ /* 0x000fe200078e00ff */
[----:B------:R-:W-:Y:S01]  /*14a0*/  @!P3 LEA.HI.X R31, R32, c[0x0][0x20c], R18, 0x2, P1 ;  /* 0x00008300201fba11 */ /* 0x000fe200008f1412 */
[----:B------:R-:W-:Y:S01]  /*14b0*/  IMAD.MOV.U32 R18, RZ, RZ, -0x800000 ;  /* 0xff800000ff127424 */ /* 0x000fe200078e00ff */
[----:B------:R-:W-:-:S03]  /*14c0*/  @!P2 LEA.HI.X R25, R26, c[0x0][0x20c], R7, 0x2, P0 ;  /* 0x000083001a19aa11 */ /* 0x000fc600000f1407 */
[----:B------:R-:W2:Y:S04]  /*14d0*/  @!P3 LDG.E R19, [R30.64] ;  /* 0x0000000a1e13b981 */ /* 0x000ea8000c1e1900 */
[----:B------:R0:W3:Y:S01]  /*14e0*/  @!P2 LDG.E R18, [R24.64] ;  /* 0x0000000a1812a981 */ /* 0x0000e2000c1e1900 */
[C---:B------:R-:W-:Y:S01]  /*14f0*/  ISETP.GT.AND P0, PT, R9.reuse, 0xff, PT ;  /* 0x000000ff0900780c */ /* 0x040fe20003f04270 */
[----:B------:R-:W-:Y:S01]  /*1500*/  IMAD R23, R10, 0x5, R23 ;  /* 0x000000050a177824 */ /* 0x000fe200078e0217 */
[----:B------:R-:W-:Y:S01]  /*1510*/  ISETP.GT.AND P2, PT, R9, 0x7f, PT ;  /* 0x0000007f0900780c */ /* 0x000fe20003f44270 */
[----:B------:R-:W-:Y:S01]  /*1520*/  IMAD.MOV.U32 R33, RZ, RZ, -0x800000 ;  /* 0xff800000ff217424 */ /* 0x000fe200078e00ff */
[----:B------:R-:W-:Y:S01]  /*1530*/  LEA.HI R7, R22, R9, RZ, 0x5 ;  /* 0x0000000916077211 */ /* 0x000fe200078f28ff */
[----:B------:R-:W-:Y:S01]  /*1540*/  IMAD.MOV.U32 R34, RZ, RZ, -0x800000 ;  /* 0xff800000ff227424 */ /* 0x000fe200078e00ff */
[----:B------:R-:W-:Y:S01]  /*1550*/  IABS R10, c[0x0][0x214] ;  /* 0x00008500000a7a13 */ /* 0x000fe20000000000 */
[----:B------:R-:W-:Y:S01]  /*1560*/  ULDC.U8 UR4, c[0x0][0x329] ;  /* 0x0000ca4000047ab9 */ /* 0x000fe20000000000 */
[----:B------:R-:W-:Y:S01]  /*1570*/  LOP3.LUT R36, R7, 0xffffffe0, RZ, 0xc0, !PT ;  /* 0xffffffe007247812 */ /* 0x000fe200078ec0ff */
[----:B------:R-:W-:Y:S01]  /*1580*/  BSSY B1, `(.L_x_60) ;  /* 0x000025f000017945 */ /* 0x000fe20003800000 */
[----:B------:R-:W-:Y:S01]  /*1590*/  SHF.R.S32.HI R7, RZ, 0x5, R7 ;  /* 0x00000005ff077819 */ /* 0x000fe20000011407 */
[----:B------:R-:W0:Y:S01]  /*15a0*/  I2F.RP R28, R10 ;  /* 0x0000000a001c7306 */ /* 0x000e220000209400 */
[----:B------:R-:W-:Y:S01]  /*15b0*/  ISETP.GT.AND P4, PT, R2, RZ, PT ;  /* 0x000000ff0200720c */ /* 0x000fe20003f84270 */
[----:B------:R-:W-:-:S02]  /*15c0*/  IMAD.IADD R36, R9, 0x1, -R36 ;  /* 0x0000000109247824 */ /* 0x000fc400078e0a24 */
[----:B------:R-:W-:Y:S02]  /*15d0*/  IMAD.MOV.U32 R32, RZ, RZ, 0x7f800000 ;  /* 0x7f800000ff207424 */ /* 0x000fe400078e00ff */
[----:B------:R-:W-:Y:S02]  /*15e0*/  IMAD R27, R36, 0x5, R7 ;  /* 0x00000005241b7824 */ /* 0x000fe400078e0207 */
[----:B0-----:R-:W0:Y:S02]  /*15f0*/  MUFU.RCP R24, R28 ;  /* 0x0000001c00187308 */ /* 0x001e240000001000 */
[----:B0-----:R-:W-:Y:S01]  /*1600*/  IADD3 R24, R24, 0xffffffe, RZ ;  /* 0x0ffffffe18187810 */ /* 0x001fe20007ffe0ff */
[----:B--2---:R-:W-:Y:S04]  /*1610*/  @!P0 STS [R23.X4], R19 ;  /* 0x0000001317008388 */ /* 0x004fe80000004800 */
[----:B---3--:R0:W-:Y:S04]  /*1620*/  @!P2 STS [R23.X4+0x280], R18 ;  /* 0x000280121700a388 */ /* 0x0081e80000004800 */
[----:B------:R-:W-:Y:S01]  /*1630*/  BAR.SYNC.DEFER_BLOCKING 0x0 ;  /* 0x0000000000007b1d */ /* 0x000fe20000010000 */
[----:B0-----:R-:W-:-:S02]  /*1640*/  IABS R18, R8 ;  /* 0x0000000800127213 */ /* 0x001fc40000000000 */
[----:B------:R-:W-:-:S03]  /*1650*/  LOP3.LUT R8, R8, c[0x0][0x214], RZ, 0x3c, !PT ;  /* 0x0000850008087a12 */ /* 0x000fc600078e3cff */
[----:B------:R-:W-:Y:S04]  /*1660*/  @!P2 LDS R33, [R27.X4] ;  /* 0x000000001b21a984 */ /* 0x000fe80000004800 */
[----:B------:R-:W0:Y:S02]  /*1670*/  @!P2 LDS R34, [R27.X4+0x280] ;  /* 0x000280001b22a984 */ /* 0x000e240000004800 */
[----:B0-----:R-:W-:-:S05]  /*1680*/  FMNMX.FTZ R25, R33, R34, !PT ;  /* 0x0000002221197209 */ /* 0x001fca0007810000 */
[----:B------:R-:W0:Y:S02]  /*1690*/  SHFL.BFLY PT, R22, R25, 0x10, 0x1f ;  /* 0x0e001f0019167f89 */ /* 0x000e2400000e0000 */
[----:B0-----:R-:W-:Y:S02]  /*16a0*/  FMNMX.FTZ R22, R25, R22, !PT ;  /* 0x0000001619167209 */ /* 0x001fe40007810000 */
[----:B------:R-:W0:Y:S03]  /*16b0*/  F2I.FTZ.U32.TRUNC.NTZ R25, R24 ;  /* 0x0000001800197305 */ /* 0x000e26000021f000 */
[----:B------:R-:W1:Y:S01]  /*16c0*/  SHFL.BFLY PT, R31, R22, 0x8, 0x1f ;  /* 0x0d001f00161f7f89 */ /* 0x000e6200000e0000 */
[----:B0-----:R-:W-:Y:S02]  /*16d0*/  IMAD.MOV R19, RZ, RZ, -R25 ;  /* 0x000000ffff137224 */ /* 0x001fe400078e0a19 */
[----:B------:R-:W-:-:S02]  /*16e0*/  IMAD.MOV.U32 R24, RZ, RZ, RZ ;  /* 0x000000ffff187224 */ /* 0x000fc400078e00ff */
[----:B------:R-:W-:-:S04]  /*16f0*/  IMAD R19, R19, R10, RZ ;  /* 0x0000000a13137224 */ /* 0x000fc800078e02ff */
[----:B------:R-:W-:Y:S01]  /*1700*/  IMAD.HI.U32 R19, R25, R19, R24 ;  /* 0x0000001319137227 */ /* 0x000fe200078e0018 */
[----:B-1----:R-:W-:-:S05]  /*1710*/  FMNMX.FTZ R31, R22, R31, !PT ;  /* 0x0000001f161f7209 */ /* 0x002fca0007810000 */
[----:B------:R-:W-:Y:S01]  /*1720*/  IMAD.HI.U32 R19, R19, R18, RZ ;  /* 0x0000001213137227 */ /* 0x000fe200078e00ff */
[----:B------:R-:W0:Y:S03]  /*1730*/  SHFL.BFLY PT, R26, R31, 0x4, 0x1f ;  /* 0x0c801f001f1a7f89 */ /* 0x000e2600000e0000 */
[----:B------:R-:W-:-:S04]  /*1740*/  IMAD.MOV R25, RZ, RZ, -R19 ;  /* 0x000000ffff197224 */ /* 0x000fc800078e0a13 */
[----:B------:R-:W-:-:S05]  /*1750*/  IMAD R25, R10, R25, R18 ;  /* 0x000000190a197224 */ /* 0x000fca00078e0212 */
[----:B------:R-:W-:Y:S02]  /*1760*/  ISETP.GT.U32.AND P0, PT, R10, R25, PT ;  /* 0x000000190a00720c */ /* 0x000fe40003f04070 */
[----:B0-----:R-:W-:-:S11]  /*1770*/  FMNMX.FTZ R26, R31, R26, !PT ;  /* 0x0000001a1f1a7209 */ /* 0x001fd60007810000 */
[----:B------:R-:W-:Y:S01]  /*1780*/  @!P0 IMAD.IADD R25, R25, 0x1, -R10 ;  /* 0x0000000119198824 */ /* 0x000fe200078e0a0a */
[----:B------:R-:W-:Y:S02]  /*1790*/  @!P0 IADD3 R19, R19, 0x1, RZ ;  /* 0x0000000113138810 */ /* 0x000fe40007ffe0ff */
[----:B------:R-:W-:Y:S01]  /*17a0*/  ISETP.NE.AND P0, PT, RZ, c[0x0][0x214], PT ;  /* 0x00008500ff007a0c */ /* 0x000fe20003f05270 */
[----:B------:R-:W0:Y:S01]  /*17b0*/  SHFL.BFLY PT, R23, R26, 0x2, 0x1f ;  /* 0x0c401f001a177f89 */ /* 0x000e2200000e0000 */
[----:B------:R-:W-:-:S13]  /*17c0*/  ISETP.GE.U32.AND P3, PT, R25, R10, PT ;  /* 0x0000000a1900720c */ /* 0x000fda0003f66070 */
[----:B------:R-:W-:Y:S02]  /*17d0*/  @P3 IADD3 R19, R19, 0x1, RZ ;  /* 0x0000000113133810 */ /* 0x000fe40007ffe0ff */
[----:B0-----:R-:W-:-:S05]  /*17e0*/  FMNMX.FTZ R23, R26, R23, !PT ;  /* 0x000000171a177209 */ /* 0x001fca0007810000 */
[----:B------:R-:W0:Y:S02]  /*17f0*/  SHFL.BFLY PT, R22, R23, 0x1, 0x1f ;  /* 0x0c201f0017167f89 */ /* 0x000e2400000e0000 */
[----:B0-----:R-:W-:-:S04]  /*1800*/  FMNMX.FTZ R22, R23, R22, !PT ;  /* 0x0000001617167209 */ /* 0x001fc80007810000 */
[----:B------:R-:W-:-:S04]  /*1810*/  FSETP.NEU.FTZ.AND P1, PT, R22, -INF , PT ;  /* 0xff8000001600780b */ /* 0x000fc80003f3d000 */
[----:B------:R-:W-:Y:S02]  /*1820*/  FSEL R18, R22, RZ, P1 ;  /* 0x000000ff16127208 */ /* 0x000fe40000800000 */
[----:B------:R-:W-:Y:S02]  /*1830*/  ISETP.GE.AND P1, PT, R8, RZ, PT ;  /* 0x000000ff0800720c */ /* 0x000fe40003f26270 */
[----:B------:R-:W-:Y:S01]  /*1840*/  SHF.R.S32.HI R8, RZ, 0x1f, R2 ;  /* 0x0000001fff087819 */ /* 0x000fe20000011402 */
[----:B------:R-:W-:Y:S01]  /*1850*/  FADD.FTZ R22, -R18, R33 ;  /* 0x0000002112167221 */ /* 0x000fe20000010100 */
[----:B------:R-:W-:Y:S01]  /*1860*/  LEA.HI.SX32 R2, R2, 0x1, 0x1 ;  /* 0x0000000102027811 */ /* 0x000fe200078f0aff */
[----:B------:R-:W-:Y:S02]  /*1870*/  FADD.FTZ R10, -R18, R34 ;  /* 0x00000022120a7221 */ /* 0x000fe40000010100 */
[----:B------:R-:W-:Y:S02]  /*1880*/  FMUL.FTZ R22, R22, 1.4426950216293334961 ;  /* 0x3fb8aa3b16167820 */ /* 0x000fe40000410000 */
[----:B------:R-:W-:-:S02]  /*1890*/  FMUL.FTZ R10, R10, 1.4426950216293334961 ;  /* 0x3fb8aa3b0a0a7820 */ /* 0x000fc40000410000 */
[----:B------:R-:W-:Y:S01]  /*18a0*/  @!P4 IMAD.MOV R2, RZ, RZ, R8 ;  /* 0x000000ffff02c224 */ /* 0x000fe200078e0208 */
[----:B------:R-:W-:Y:S01]  /*18b0*/  IABS R8, c[0x0][0x1c0] ;  /* 0x0000700000087a13 */ /* 0x000fe20000000000 */
[----:B------:R-:W-:Y:S01]  /*18c0*/  MUFU.EX2 R22, R22 ;  /* 0x0000001600167308 */ /* 0x000fe20000000800 */
[----:B------:R-:W-:Y:S01]  /*18d0*/  @!P1 IMAD.MOV R19, RZ, RZ, -R19 ;  /* 0x000000ffff139224 */ /* 0x000fe200078e0a13 */
[----:B------:R-:W-:-:S05]  /*18e0*/  @!P0 LOP3.LUT R19, RZ, c[0x0][0x214], RZ, 0x33, !PT ;  /* 0x00008500ff138a12 */ /* 0x000fca00078e33ff */
[----:B------:R-:W-:Y:S01]  /*18f0*/  IMAD R2, R2, R19, RZ ;  /* 0x0000001302027224 */ /* 0x000fe200078e02ff */
[----:B------:R-:W0:Y:S04]  /*1900*/  MUFU.EX2 R31, R10 ;  /* 0x0000000a001f7308 */ /* 0x000e280000000800 */
[-C--:B------:R-:W-:Y:S02]  /*1910*/  IABS R19, R2.reuse ;  /* 0x0000000200137213 */ /* 0x080fe40000000000 */
[----:B------:R-:W-:Y:S02]  /*1920*/  IABS R28, R2 ;  /* 0x00000002001c7213 */ /* 0x000fe40000000000 */
[----:B------:R-:W1:Y:S01]  /*1930*/  I2F.U32.RP R25, R8 ;  /* 0x0000000800197306 */ /* 0x000e620000209000 */
[----:B------:R-:W-:-:S02]  /*1940*/  ISETP.NE.AND P6, PT, R2, RZ, PT ;  /* 0x000000ff0200720c */ /* 0x000fc40003fc5270 */
[----:B------:R-:W-:Y:S02]  /*1950*/  IMAD.MOV R28, RZ, RZ, -R28 ;  /* 0x000000ffff1c7224 */ /* 0x000fe400078e0a1c */
[----:B0-----:R-:W-:-:S03]  /*1960*/  FADD.FTZ R31, R22, R31 ;  /* 0x0000001f161f7221 */ /* 0x001fc60000010000 */
[----:B------:R-:W0:Y:S02]  /*1970*/  I2F.RP R22, R19 ;  /* 0x0000001300167306 */ /* 0x000e240000209400 */
[----:B------:R-:W2:Y:S06]  /*1980*/  SHFL.BFLY PT, R24, R31, 0x10, 0x1f ;  /* 0x0e001f001f187f89 */ /* 0x000eac00000e0000 */
[----:B-1----:R-:W1:Y:S08]  /*1990*/  MUFU.RCP R38, R25 ;  /* 0x0000001900267308 */ /* 0x002e700000001000 */
[----:B0-----:R-:W0:Y:S01]  /*19a0*/  MUFU.RCP R10, R22 ;  /* 0x00000016000a7308 */ /* 0x001e220000001000 */
[----:B-1----:R-:W-:Y:S01]  /*19b0*/  IADD3 R38, R38, 0xffffffe, RZ ;  /* 0x0ffffffe26267810 */ /* 0x002fe20007ffe0ff */
[----:B--2---:R-:W-:-:S06]  /*19c0*/  FADD.FTZ R24, R31, R24 ;  /* 0x000000181f187221 */ /* 0x004fcc0000010000 */
[----:B------:R1:W-:Y:S01]  /*19d0*/  F2I.FTZ.U32.TRUNC.NTZ R39, R38 ;  /* 0x0000002600277305 */ /* 0x0003e2000021f000 */
[----:B------:R-:W2:Y:S01]  /*19e0*/  SHFL.BFLY PT, R23, R24, 0x8, 0x1f ;  /* 0x0d001f0018177f89 */ /* 0x000ea200000e0000 */
[----:B0-----:R-:W-:Y:S01]  /*19f0*/  IADD3 R42, R10, 0xffffffe, RZ ;  /* 0x0ffffffe0a2a7810 */ /* 0x001fe20007ffe0ff */
[----:B------:R-:W-:Y:S01]  /*1a00*/  IMAD.IADD R22, R6, 0x1, R19 ;  /* 0x0000000106167824 */ /* 0x000fe200078e0213 */
[----:B------:R-:W-:-:S04]  /*1a10*/  IABS R6, R4 ;  /* 0x0000000400067213 */ /* 0x000fc80000000000 */
[----:B------:R-:W0:Y:S01]  /*1a20*/  F2I.FTZ.U32.TRUNC.NTZ R43, R42 ;  /* 0x0000002a002b7305 */ /* 0x000e22000021f000 */
[----:B------:R-:W-:Y:S01]  /*1a30*/  LOP3.LUT R4, R4, c[0x0][0x1c0], RZ, 0x3c, !PT ;  /* 0x0000700004047a12 */ /* 0x000fe200078e3cff */
[----:B-1----:R-:W-:Y:S02]  /*1a40*/  IMAD.MOV.U32 R38, RZ, RZ, RZ ;  /* 0x000000ffff267224 */ /* 0x002fe400078e00ff */
[----:B0-----:R-:W-:Y:S02]  /*1a50*/  IMAD.MOV R10, RZ, RZ, -R43 ;  /* 0x000000ffff0a7224 */ /* 0x001fe400078e0a2b */
[----:B------:R-:W-:Y:S02]  /*1a60*/  IMAD.MOV.U32 R42, RZ, RZ, RZ ;  /* 0x000000ffff2a7224 */ /* 0x000fe400078e00ff */
[----:B--2---:R-:W-:Y:S01]  /*1a70*/  FADD.FTZ R23, R24, R23 ;  /* 0x0000001718177221 */ /* 0x004fe20000010000 */
[----:B------:R-:W-:Y:S01]  /*1a80*/  IABS R24, R22 ;  /* 0x0000001600187213 */ /* 0x000fe20000000000 */
[----:B------:R-:W-:Y:S01]  /*1a90*/  IMAD R31, R10, R19, RZ ;  /* 0x000000130a1f7224 */ /* 0x000fe200078e02ff */
[----:B------:R-:W-:-:S02]  /*1aa0*/  IABS R10, c[0x0][0x1c0] ;  /* 0x00007000000a7a13 */ /* 0x000fc40000000000 */
[----:B------:R-:W0:Y:S01]  /*1ab0*/  SHFL.BFLY PT, R26, R23, 0x4, 0x1f ;  /* 0x0c801f00171a7f89 */ /* 0x000e2200000e0000 */
[----:B------:R-:W-:-:S04]  /*1ac0*/  IMAD.HI.U32 R31, R43, R31, R42 ;  /* 0x0000001f2b1f7227 */ /* 0x000fc800078e002a */
[----:B------:R-:W-:Y:S02]  /*1ad0*/  IMAD.MOV R10, RZ, RZ, -R10 ;  /* 0x000000ffff0a7224 */ /* 0x000fe400078e0a0a */
[----:B------:R-:W-:-:S04]  /*1ae0*/  IMAD.HI.U32 R31, R31, R24, RZ ;  /* 0x000000181f1f7227 */ /* 0x000fc800078e00ff */
[----:B------:R-:W-:-:S05]  /*1af0*/  IMAD R28, R31, R28, R24 ;  /* 0x0000001c1f1c7224 */ /* 0x000fca00078e0218 */
[----:B------:R-:W-:Y:S01]  /*1b00*/  ISETP.GT.U32.AND P3, PT, R19, R28, PT ;  /* 0x0000001c1300720c */ /* 0x000fe20003f64070 */
[----:B0-----:R-:W-:Y:S02]  /*1b10*/  FADD.FTZ R26, R23, R26 ;  /* 0x0000001a171a7221 */ /* 0x001fe40000010000 */
[----:B------:R-:W-:-:S03]  /*1b20*/  IMAD.MOV R23, RZ, RZ, -R39 ;  /* 0x000000ffff177224 */ /* 0x000fc600078e0a27 */
[----:B------:R-:W0:Y:S01]  /*1b30*/  SHFL.BFLY PT, R25, R26, 0x2, 0x1f ;  /* 0x0c401f001a197f89 */ /* 0x000e2200000e0000 */
[----:B------:R-:W-:-:S06]  /*1b40*/  IMAD R23, R23, R8, RZ ;  /* 0x0000000817177224 */ /* 0x000fcc00078e02ff */
[----:B------:R-:W-:Y:S01]  /*1b50*/  @!P3 IADD3 R31, R31, 0x1, RZ ;  /* 0x000000011f1fb810 */ /* 0x000fe20007ffe0ff */
[----:B------:R-:W-:Y:S02]  /*1b60*/  @!P3 IMAD.IADD R28, R28, 0x1, -R19 ;  /* 0x000000011c1cb824 */ /* 0x000fe400078e0a13 */
[----:B------:R-:W-:-:S03]  /*1b70*/  IMAD.HI.U32 R23, R39, R23, R38 ;  /* 0x0000001727177227 */ /* 0x000fc600078e0026 */
[----:B------:R-:W-:-:S03]  /*1b80*/  ISETP.GE.U32.AND P4, PT, R28, R19, PT ;  /* 0x000000131c00720c */ /* 0x000fc60003f86070 */
[----:B------:R-:W-:-:S04]  /*1b90*/  IMAD.HI.U32 R35, R23, R6, RZ ;  /* 0x0000000617237227 */ /* 0x000fc800078e00ff */
[----:B------:R-:W-:Y:S01]  /*1ba0*/  IMAD R37, R35, R10, R6 ;  /* 0x0000000a23257224 */ /* 0x000fe200078e0206 */
[C---:B------:R-:W-:Y:S01]  /*1bb0*/  LOP3.LUT R6, R22.reuse, R19, RZ, 0x3c, !PT ;  /* 0x0000001316067212 */ /* 0x040fe200078e3cff */
[----:B------:R-:W-:Y:S01]  /*1bc0*/  IMAD.HI.U32 R23, R23, R24, RZ ;  /* 0x0000001817177227 */ /* 0x000fe200078e00ff */
[----:B------:R-:W-:Y:S02]  /*1bd0*/  LOP3.LUT R22, R22, c[0x0][0x1c0], RZ, 0x3c, !PT ;  /* 0x0000700016167a12 */ /* 0x000fe400078e3cff */
[----:B------:R-:W-:Y:S01]  /*1be0*/  ISETP.GE.AND P5, PT, R6, RZ, PT ;  /* 0x000000ff0600720c */ /* 0x000fe20003fa6270 */
[----:B------:R-:W-:Y:S01]  /*1bf0*/  IMAD R39, R23, R10, R24 ;  /* 0x0000000a17277224 */ /* 0x000fe200078e0218 */
[----:B------:R-:W-:Y:S01]  /*1c00*/  ISETP.GT.U32.AND P0, PT, R8, R37, PT ;  /* 0x000000250800720c */ /* 0x000fe20003f04070 */
[----:B0-----:R-:W-:Y:S01]  /*1c10*/  FADD.FTZ R25, R26, R25 ;  /* 0x000000191a197221 */ /* 0x001fe20000010000 */
[----:B------:R-:W-:Y:S02]  /*1c20*/  @P4 IADD3 R31, R31, 0x1, RZ ;  /* 0x000000011f1f4810 */ /* 0x000fe40007ffe0ff */
[----:B------:R-:W-:-:S02]  /*1c30*/  ISETP.GT.U32.AND P1, PT, R8, R39, PT ;  /* 0x000000270800720c */ /* 0x000fc40003f24070 */
[----:B------:R-:W0:Y:S01]  /*1c40*/  SHFL.BFLY PT, R6, R25, 0x1, 0x1f ;  /* 0x0c201f0019067f89 */ /* 0x000e2200000e0000 */
[----:B------:R-:W-:Y:S02]  /*1c50*/  ISETP.GT.AND P4, PT, R3, RZ, PT ;  /* 0x000000ff0300720c */ /* 0x000fe40003f84270 */
[----:B------:R-:W-:Y:S02]  /*1c60*/  SHF.R.S32.HI R10, RZ, 0x1f, R3 ;  /* 0x0000001fff0a7819 */ /* 0x000fe40000011403 */
[----:B------:R-:W-:Y:S01]  /*1c70*/  @!P5 IMAD.MOV R31, RZ, RZ, -R31 ;  /* 0x000000ffff1fd224 */ /* 0x000fe200078e0a1f */
[----:B------:R-:W-:Y:S01]  /*1c80*/  @!P6 LOP3.LUT R31, RZ, R19, RZ, 0x33, !PT ;  /* 0x00000013ff1fe212 */ /* 0x000fe200078e33ff */
[--C-:B------:R-:W-:Y:S01]  /*1c90*/  @!P0 IMAD.IADD R37, R37, 0x1, -R8.reuse ;  /* 0x0000000125258824 */ /* 0x100fe200078e0a08 */
[----:B------:R-:W-:Y:S02]  /*1ca0*/  @!P0 IADD3 R35, R35, 0x1, RZ ;  /* 0x0000000123238810 */ /* 0x000fe40007ffe0ff */
[----:B------:R-:W-:Y:S01]  /*1cb0*/  ISETP.GE.AND P0, PT, R4, RZ, PT ;  /* 0x000000ff0400720c */ /* 0x000fe20003f06270 */
[----:B------:R-:W-:Y:S01]  /*1cc0*/  IMAD.MOV.U32 R4, RZ, RZ, c[0x0][0x214] ;  /* 0x00008500ff047624 */ /* 0x000fe200078e00ff */
[----:B------:R-:W-:Y:S01]  /*1cd0*/  ISETP.GE.U32.AND P3, PT, R37, R8, PT ;  /* 0x000000082500720c */ /* 0x000fe20003f66070 */
[----:B------:R-:W-:Y:S01]  /*1ce0*/  @!P1 IMAD.IADD R39, R39, 0x1, -R8 ;  /* 0x0000000127279824 */ /* 0x000fe200078e0a08 */
[----:B------:R-:W-:-:S02]  /*1cf0*/  @!P1 IADD3 R23, R23, 0x1, RZ ;  /* 0x0000000117179810 */ /* 0x000fc40007ffe0ff */
[----:B------:R-:W-:Y:S02]  /*1d00*/  ISETP.GE.AND P1, PT, R22, RZ, PT ;  /* 0x000000ff1600720c */ /* 0x000fe40003f26270 */
[----:B------:R-:W-:Y:S02]  /*1d10*/  ISETP.GE.U32.AND P5, PT, R39, R8, PT ;  /* 0x000000082700720c */ /* 0x000fe40003fa6070 */
[----:B------:R-:W-:Y:S01]  /*1d20*/  LEA.HI.SX32 R8, R3, 0x1, 0x1 ;  /* 0x0000000103087811 */ /* 0x000fe200078f0aff */
[----:B------:R-:W-:Y:S01]  /*1d30*/  @!P4 IMAD.MOV R8, RZ, RZ, R10 ;  /* 0x000000ffff08c224 */ /* 0x000fe200078e020a */
[----:B------:R-:W-:Y:S02]  /*1d40*/  LOP3.LUT R10, RZ, c[0x0][0x1c0], RZ, 0x33, !PT ;  /* 0x00007000ff0a7a12 */ /* 0x000fe400078e33ff */
[----:B------:R-:W-:Y:S01]  /*1d50*/  SHF.R.S32.HI R24, RZ, 0x1f, R2 ;  /* 0x0000001fff187819 */ /* 0x000fe20000011402 */
[----:B0-----:R-:W-:Y:S01]  /*1d60*/  FADD.FTZ R6, R25, R6 ;  /* 0x0000000619067221 */ /* 0x001fe20000010000 */
[----:B------:R-:W-:-:S02]  /*1d70*/  @P3 IADD3 R35, R35, 0x1, RZ ;  /* 0x0000000123233810 */ /* 0x000fc40007ffe0ff */
[----:B------:R-:W-:Y:S02]  /*1d80*/  ISETP.NE.AND P3, PT, RZ, UR4, PT ;  /* 0x00000004ff007c0c */ /* 0x000fe4000bf65270 */
[----:B------:R-:W-:Y:S01]  /*1d90*/  FSETP.NE.FTZ.AND P4, PT, R6, RZ, PT ;  /* 0x000000ff0600720b */ /* 0x000fe20003f95000 */
[----:B------:R-:W-:Y:S01]  /*1da0*/  @!P0 IMAD.MOV R35, RZ, RZ, -R35 ;  /* 0x000000ffff238224 */ /* 0x000fe200078e0a23 */
[----:B------:R-:W-:Y:S02]  /*1db0*/  @P5 IADD3 R23, R23, 0x1, RZ ;  /* 0x0000000117175810 */ /* 0x000fe40007ffe0ff */
[C---:B------:R-:W-:Y:S02]  /*1dc0*/  LOP3.LUT P5, RZ, R9.reuse, 0x1f, RZ, 0xc0, !PT ;  /* 0x0000001f09ff7812 */ /* 0x040fe400078ac0ff */
[----:B------:R-:W-:Y:S01]  /*1dd0*/  ISETP.GT.AND P0, PT, R2, RZ, PT ;  /* 0x000000ff0200720c */ /* 0x000fe20003f04270 */
[----:B------:R-:W-:Y:S01]  /*1de0*/  @!P1 IMAD.MOV R23, RZ, RZ, -R23 ;  /* 0x000000ffff179224 */ /* 0x000fe200078e0a17 */
[----:B------:R-:W-:-:S02]  /*1df0*/  ISETP.GT.OR P5, PT, R9, 0x7f, P5 ;  /* 0x0000007f0900780c */ /* 0x000fc40002fa4670 */
[----:B------:R-:W-:Y:S02]  /*1e00*/  ISETP.NE.AND P1, PT, RZ, c[0x0][0x1c0], PT ;  /* 0x00007000ff007a0c */ /* 0x000fe40003f25270 */
[----:B------:R-:W-:Y:S01]  /*1e10*/  SEL R4, R4, 0x1, !P3 ;  /* 0x0000000104047807 */ /* 0x000fe20005800000 */
[----:B------:R0:W1:Y:S01]  /*1e20*/  @P4 MUFU.LG2 R19, R6 ;  /* 0x0000000600134308 */ /* 0x0000620000000c00 */
[C---:B------:R-:W-:Y:S02]  /*1e30*/  SEL R35, R10.reuse, R35, !P1 ;  /* 0x000000230a237207 */ /* 0x040fe40004800000 */
[----:B------:R-:W-:Y:S02]  /*1e40*/  SEL R23, R10, R23, !P1 ;  /* 0x000000170a177207 */ /* 0x000fe40004800000 */
[----:B------:R-:W-:Y:S01]  /*1e50*/  ISETP.LT.U32.AND P1, PT, R20, R31, PT ;  /* 0x0000001f1400720c */ /* 0x000fe20003f21070 */
[-C--:B------:R-:W-:Y:S01]  /*1e60*/  IMAD R35, R35, R4.reuse, RZ ;  /* 0x0000000423237224 */ /* 0x080fe200078e02ff */
[----:B------:R-:W-:Y:S01]  /*1e70*/  SHF.R.S32.HI R9, RZ, 0x1f, R31 ;  /* 0x0000001fff097819 */ /* 0x000fe2000001141f */
[----:B------:R-:W-:Y:S01]  /*1e80*/  IMAD R23, R23, R4, RZ ;  /* 0x0000000417177224 */ /* 0x000fe200078e02ff */
[----:B------:R-:W-:Y:S01]  /*1e90*/  LEA.HI.SX32 R22, R2, 0x1, 0x1 ;  /* 0x0000000102167811 */ /* 0x000fe200078f0aff */
[----:B------:R-:W-:Y:S01]  /*1ea0*/  @!P0 IMAD.MOV R22, RZ, RZ, R24 ;  /* 0x000000ffff168224 */ /* 0x000fe200078e0218 */
[----:B------:R-:W-:Y:S01]  /*1eb0*/  ISETP.LT.AND.EX P1, PT, R21, R9, PT, P1 ;  /* 0x000000091500720c */ /* 0x000fe20003f21310 */
[----:B------:R-:W-:-:S03]  /*1ec0*/  IMAD R8, R8, R35, RZ ;  /* 0x0000002308087224 */ /* 0x000fc600078e02ff */
[----:B------:R-:W-:Y:S01]  /*1ed0*/  SEL R10, R20, R31, P1 ;  /* 0x0000001f140a7207 */ /* 0x000fe20000800000 */
[----:B0-----:R-:W-:Y:S01]  /*1ee0*/  IMAD R6, R23, R22, RZ ;  /* 0x0000001617067224 */ /* 0x001fe200078e02ff */
[----:B------:R-:W-:Y:S01]  /*1ef0*/  SEL R9, R21, R9, P1 ;  /* 0x0000000915097207 */ /* 0x000fe20000800000 */
[----:B-1----:R-:W-:Y:S01]  /*1f00*/  @P4 FFMA.FTZ R32, R19, 0.69314718246459960938, R18 ;  /* 0x3f31721813204823 */ /* 0x002fe20000010012 */
[----:B------:R-:W-:Y:S05]  /*1f10*/  @P5 BRA `(.L_x_61) ;  /* 0x00001c5000005947 */ /* 0x000fea0003800000 */
[----:B------:R-:W-:Y:S01]  /*1f20*/  ULDC.U8 UR4, c[0x0][0x328] ;  /* 0x0000ca0000047ab9 */ /* 0x000fe20000000000 */
[C---:B------:R-:W-:Y:S02]  /*1f30*/  IADD3 R38, P0, R7.reuse, UR8, RZ ;  /* 0x0000000807267c10 */ /* 0x040fe4000ff1e0ff */
        /* <DEDUP_REMOVED lines=34> */
[----:B------:R-:W-:Y:S05]  /*2160*/  CALL.REL.NOINC `($__internal_1_$__cuda_sm20_div_s64) ;  /* 0x0000228000007944 */ /* 0x000fea0003c00000 */
        /* <DEDUP_REMOVED lines=9> */
.L_x_64:
        /* <DEDUP_REMOVED lines=22> */
.L_x_65:
[----:B------:R-:W-:Y:S05]  /*2360*/  BSYNC B0 ;  /* 0x0000000000007941 */ /* 0x000fea0003800000 */
.L_x_63:
        /* <DEDUP_REMOVED lines=19> */
.L_x_67:
        /* <DEDUP_REMOVED lines=22> */
.L_x_68:
[----:B------:R-:W-:Y:S05]  /*2600*/  BSYNC B0 ;  /* 0x0000000000007941 */ /* 0x000fea0003800000 */
.L_x_66:
        /* <DEDUP_REMOVED lines=11> */
[----:B------:R-:W-:Y:S05]  /*26c0*/  CALL.REL.NOINC `($__internal_1_$__cuda_sm20_div_s64) ;  /* 0x00001d2000007944 */ /* 0x000fea0003c00000 */
[----:B------:R-:W-:-:S04]  /*26d0*/  IADD3 R19, P0, RZ, -R20, RZ ;  /* 0x80000014ff137210 */ /* 0x000fc80007f1e0ff */
[----:B------:R-:W-:Y:S01]  /*26e0*/  IADD3.X R18, RZ, ~R21, RZ, P0, !PT ;  /* 0x80000015ff127210 */ /* 0x000fe200007fe4ff */
[----:B------:R-:W-:-:S04]  /*26f0*/  IMAD.WIDE.U32 R42, R5, R19, R42 ;  /* 0x00000013052a7225 */ /* 0x000fc800078e002a */
[----:B------:R-:W-:-:S04]  /*2700*/  IMAD R18, R18, R5, RZ ;  /* 0x0000000512127224 */ /* 0x000fc800078e02ff */
[----:B------:R-:W-:-:S05]  /*2710*/  IMAD R4, R4, R19, R18 ;  /* 0x0000001304047224 */ /* 0x000fca00078e0212 */
[----:B------:R-:W-:Y:S01]  /*2720*/  IADD3 R4, R43, R4, RZ ;  /* 0x000000042b047210 */ /* 0x000fe20007ffe0ff */
[----:B------:R-:W-:Y:S05]  /*2730*/  BRA `(.L_x_71) ;  /* 0x0000016000007947 */ /* 0x000fea0003800000 */
.L_x_70:
        /* <DEDUP_REMOVED lines=22> */
.L_x_71:
[----:B------:R-:W-:Y:S05]  /*28a0*/  BSYNC B0 ;  /* 0x0000000000007941 */ /* 0x000fea0003800000 */
.L_x_69:
[-C--:B------:R-:W-:Y:S01]  /*28b0*/  IMAD R5, R41, R17.reuse, RZ ;  /* 0x0000001129057224 */ /* 0x080fe200078e02ff */
[----:B------:R-:W-:Y:S01]  /*28c0*/  SHF.R.S32.HI R19, RZ, 0x1f, R29 ;  /* 0x0000001fff137819 */ /* 0x000fe2000001141d */
[C---:B------:R-:W-:Y:S01]  /*28d0*/  IMAD.WIDE.U32 R46, R40.reuse, R17, RZ ;  /* 0x00000011282e7225 */ /* 0x040fe200078e00ff */
[----:B------:R-:W-:Y:S01]  /*28e0*/  ULDC.U8 UR6, c[0x0][0x329] ;  /* 0x0000ca4000067ab9 */ /* 0x000fe20000000000 */
[----:B------:R-:W-:Y:S01]  /*28f0*/  BSSY B0, `(.L_x_72) ;  /* 0x0000046000007945 */ /* 0x000fe20003800000 */
[----:B------:R-:W-:Y:S01]  /*2900*/  UISETP.NE.AND UP0, UPT, UR6, URZ, UPT ;  /* 0x0000003f0600728c */ /* 0x000fe2000bf05270 */
[----:B------:R-:W-:Y:S01]  /*2910*/  IMAD R5, R40, R16, R5 ;  /* 0x0000001028057224 */ /* 0x000fe200078e0205 */
[----:B------:R-:W-:Y:S01]  /*2920*/  ULDC.64 UR4, c[0x0][0x210] ;  /* 0x0000840000047ab9 */ /* 0x000fe20000000a00 */
[----:B------:R-:W-:Y:S01]  /*2930*/  IMAD R0, R0, R29, RZ ;  /* 0x0000001d00007224 */ /* 0x000fe200078e02ff */
[----:B------:R-:W-:Y:S02]  /*2940*/  UIMAD UR4, UR4, UR5, URZ ;  /* 0x00000005040472a4 */ /* 0x000fe4000f8e023f */
[----:B------:R-:W-:Y:S01]  /*2950*/  IADD3 R18, R47, R5, RZ ;  /* 0x000000052f127210 */ /* 0x000fe20007ffe0ff */
[----:B------:R-:W-:Y:S01]  /*2960*/  IMAD R19, R19, R38, R0 ;  /* 0x0000002613137224 */ /* 0x000fe200078e0200 */
[----:B------:R-:W-:Y:S01]  /*2970*/  USEL UR5, UR5, 0x1, !UP0 ;  /* 0x0000000105057887 */ /* 0x000fe2000c000000 */
[----:B------:R-:W-:Y:S01]  /*2980*/  IMAD.WIDE.U32 R38, R38, R29, RZ ;  /* 0x0000001d26267225 */ /* 0x000fe200078e00ff */
[----:B------:R-:W-:-:S02]  /*2990*/  USHF.R.S32.HI UR9, URZ, 0x1f, UR4 ;  /* 0x0000001f3f097899 */ /* 0x000fc40008011404 */
[----:B------:R-:W-:Y:S01]  /*29a0*/  USHF.R.S32.HI UR6, URZ, 0x1f, UR5 ;  /* 0x0000001f3f067899 */ /* 0x000fe20008011405 */
[-C--:B------:R-:W-:Y:S02]  /*29b0*/  IMAD R25, R18, R15.reuse, RZ ;  /* 0x0000000f12197224 */ /* 0x080fe400078e02ff */
[----:B------:R-:W-:Y:S02]  /*29c0*/  IMAD R23, R4, UR4, RZ ;  /* 0x0000000404177c24 */ /* 0x000fe4000f8e02ff */
[----:B------:R-:W-:Y:S02]  /*29d0*/  IMAD R25, R14, R46, R25 ;  /* 0x0000002e0e197224 */ /* 0x000fe400078e0219 */
[----:B------:R-:W-:-:S04]  /*29e0*/  IMAD.WIDE.U32 R46, R46, R15, RZ ;  /* 0x0000000f2e2e7225 */ /* 0x000fc800078e00ff */
[----:B------:R-:W-:Y:S01]  /*29f0*/  IMAD R5, R21, UR5, RZ ;  /* 0x0000000515057c24 */ /* 0x000fe2000f8e02ff */
[----:B------:R-:W-:Y:S01]  /*2a00*/  IADD3 R25, R47, R25, RZ ;  /* 0x000000192f197210 */ /* 0x000fe20007ffe0ff */
[C---:B------:R-:W-:Y:S02]  /*2a10*/  IMAD R21, R42.reuse, UR9, R23 ;  /* 0x000000092a157c24 */ /* 0x040fe4000f8e0217 */
[----:B------:R-:W-:Y:S01]  /*2a20*/  IMAD.WIDE.U32 R42, R42, UR4, RZ ;  /* 0x000000042a2a7c25 */ /* 0x000fe2000f8e00ff */
[----:B------:R-:W-:-:S03]  /*2a30*/  LOP3.LUT R0, R49, R25, RZ, 0xfc, !PT ;  /* 0x0000001931007212 */ /* 0x000fc600078efcff */
[----:B------:R-:W-:Y:S01]  /*2a40*/  IMAD R5, R20, UR6, R5 ;  /* 0x0000000614057c24 */ /* 0x000fe2000f8e0205 */
[----:B------:R-:W-:Y:S01]  /*2a50*/  ISETP.NE.U32.AND P0, PT, R0, RZ, PT ;  /* 0x000000ff0000720c */ /* 0x000fe20003f05070 */
[----:B------:R-:W-:Y:S01]  /*2a60*/  IMAD.WIDE.U32 R40, R20, UR5, RZ ;  /* 0x0000000514287c25 */ /* 0x000fe2000f8e00ff */
[----:B------:R-:W-:Y:S02]  /*2a70*/  IADD3 R0, R39, R19, RZ ;  /* 0x0000001327007210 */ /* 0x000fe40007ffe0ff */
[----:B------:R-:W-:Y:S01]  /*2a80*/  IADD3 R4, R43, R21, RZ ;  /* 0x000000152b047210 */ /* 0x000fe20007ffe0ff */
[----:B------:R-:W-:Y:S01]  /*2a90*/  IMAD R3, R3, UR4, RZ ;  /* 0x0000000403037c24 */ /* 0x000fe2000f8e02ff */
[----:B------:R-:W-:Y:S01]  /*2aa0*/  IADD3 R5, R41, R5, RZ ;  /* 0x0000000529057210 */ /* 0x000fe20007ffe0ff */
[----:B------:R-:W-:-:S06]  /*2ab0*/  IMAD R2, R2, UR4, RZ ;  /* 0x0000000402027c24 */ /* 0x000fcc000f8e02ff */
[----:B------:R-:W-:Y:S05]  /*2ac0*/  @!P0 BRA `(.L_x_73) ;  /* 0x0000011000008947 */ /* 0x000fea0003800000 */
[----:B------:R-:W-:Y:S01]  /*2ad0*/  IMAD.MOV.U32 R24, RZ, RZ, R48 ;  /* 0x000000ffff187224 */ /* 0x000fe200078e0030 */
[----:B------:R-:W-:Y:S01]  /*2ae0*/  MOV R19, R49 ;  /* 0x0000003100137202 */ /* 0x000fe20000000f00 */
[----:B------:R-:W-:Y:S01]  /*2af0*/  IMAD.MOV.U32 R28, RZ, RZ, R46 ;  /* 0x000000ffff1c7224 */ /* 0x000fe200078e002e */
[----:B------:R-:W-:Y:S02]  /*2b00*/  MOV R26, 0x2b20 ;  /* 0x00002b20001a7802 */ /* 0x000fe40000000f00 */
[----:B------:R-:W-:Y:S05]  /*2b10*/  CALL.REL.NOINC `($__internal_1_$__cuda_sm20_div_s64) ;  /* 0x000018d000007944 */ /* 0x000fea0003c00000 */
        /* <DEDUP_REMOVED lines=12> */
.L_x_73:
        /* <DEDUP_REMOVED lines=23> */
.L_x_74:
[----:B------:R-:W-:Y:S05]  /*2d50*/  BSYNC B0 ;  /* 0x0000000000007941 */ /* 0x000fea0003800000 */
.L_x_72:
        /* <DEDUP_REMOVED lines=18> */
.L_x_76:
        /* <DEDUP_REMOVED lines=22> */
.L_x_77:
[----:B------:R-:W-:Y:S05]  /*2fe0*/  BSYNC B0 ;  /* 0x0000000000007941 */ /* 0x000fea0003800000 */
.L_x_75:
        /* <DEDUP_REMOVED lines=22> */
.L_x_79:
        /* <DEDUP_REMOVED lines=23> */
.L_x_80:
[----:B------:R-:W-:Y:S05]  /*32c0*/  BSYNC B0 ;  /* 0x0000000000007941 */ /* 0x000fea0003800000 */
.L_x_78:
        /* <DEDUP_REMOVED lines=38> */
.L_x_82:
        /* <DEDUP_REMOVED lines=23> */
.L_x_83:
[----:B------:R-:W-:Y:S05]  /*36a0*/  BSYNC B0 ;  /* 0x0000000000007941 */ /* 0x000fea0003800000 */
.L_x_81:
        /* <DEDUP_REMOVED lines=29> */
.L_x_85:
        /* <DEDUP_REMOVED lines=23> */
.L_x_86:
[----:B------:R-:W-:Y:S05]  /*39f0*/  BSYNC B0 ;  /* 0x0000000000007941 */ /* 0x000fea0003800000 */
.L_x_84:
        /* <DEDUP_REMOVED lines=20> */
.L_x_62:
[----:B------:R-:W-:-:S04]  /*3b40*/  LEA R2, P0, R38, c[0x0][0x200], 0x2 ;  /* 0x0000800026027a11 */ /* 0x000fc800078010ff */
[----:B------:R-:W-:-:S05]  /*3b50*/  LEA.HI.X R3, R38, c[0x0][0x204], R39, 0x2, P0 ;  /* 0x0000810026037a11 */ /* 0x000fca00000f1427 */
[----:B------:R0:W-:Y:S04]  /*3b60*/  STG.E [R2.64], R32 ;  /* 0x0000002002007986 */ /* 0x0001e8000c10190a */
.L_x_61:
[----:B------:R-:W-:Y:S05]  /*3b70*/  BSYNC B1 ;  /* 0x0000000000017941 */ /* 0x000fea0003800000 */
.L_x_60:
[C---:B------:R-:W-:Y:S01]  /*3b80*/  ISETP.GE.OR P0, PT, R36.reuse, c[0x0][0x314], P2 ;  /* 0x0000c50024007a0c */ /* 0x040fe20001706670 */
[----:B0-----:R-:W-:Y:S01]  /*3b90*/  IMAD.MOV.U32 R2, RZ, RZ, c[0x0][0x314] ;  /* 0x0000c500ff027624 */ /* 0x001fe200078e00ff */
[C---:B------:R-:W-:Y:S01]  /*3ba0*/  IADD3 R0, R36.reuse, 0x20, RZ ;  /* 0x0000002024007810 */ /* 0x040fe20007ffe0ff */
[----:B------:R-:W-:Y:S01]  /*3bb0*/  HFMA2.MMA R5, -RZ, RZ, 0, 0 ;  /* 0x00000000ff057435 */ /* 0x000fe200000001ff */
[----:B------:R-:W-:Y:S02]  /*3bc0*/  IMAD.SHL.U32 R36, R36, 0x4, RZ ;  /* 0x0000000424247824 */ /* 0x000fe400078e00ff */
[----:B------:R-:W-:-:S07]  /*3bd0*/  ISETP.GE.OR P2, PT, R0, c[0x0][0x314], P2 ;  /* 0x0000c50000007a0c */ /* 0x000fce0001746670 */
[----:B------:R-:W-:-:S04]  /*3be0*/  @!P0 FADD.FTZ R0, -R32, R33 ;  /* 0x0000002120008221 */ /* 0x000fc80000010100 */
[----:B------:R-:W-:Y:S02]  /*3bf0*/  @!P0 FMUL.FTZ R0, R0, 1.4426950216293334961 ;  /* 0x3fb8aa3b00008820 */ /* 0x000fe40000410000 */
[----:B------:R-:W-:Y:S02]  /*3c00*/  @!P2 FADD.FTZ R32, -R32, R34 ;  /* 0x000000222020a221 */ /* 0x000fe40000010100 */
[----:B------:R-:W0:Y:S02]  /*3c10*/  @!P0 MUFU.EX2 R4, R0 ;  /* 0x0000000000048308 */ /* 0x000e240000000800 */
[----:B------:R-:W-:-:S06]  /*3c20*/  @!P2 FMUL.FTZ R6, R32, 1.4426950216293334961 ;  /* 0x3fb8aa3b2006a820 */ /* 0x000fcc0000410000 */
[----:B------:R-:W1:Y:S01]  /*3c30*/  @!P2 MUFU.EX2 R6, R6 ;  /* 0x000000060006a308 */ /* 0x000e620000000800 */
[----:B0-----:R0:W-:Y:S01]  /*3c40*/  @!P0 STS [R27.X4], R4 ;  /* 0x000000041b008388 */ /* 0x0011e20000004800 */
[----:B------:R-:W-:Y:S02]  /*3c50*/  ISETP.GE.AND P0, PT, R2, 0x1, PT ;  /* 0x000000010200780c */ /* 0x000fe40003f06270 */
[----:B------:R-:W-:Y:S01]  /*3c60*/  CS2R R2, SRZ ;  /* 0x0000000000027805 */ /* 0x000fe2000001ff00 */
[----:B------:R-:W-:Y:S01]  /*3c70*/  MOV R0, RZ ;  /* 0x000000ff00007202 */ /* 0x000fe20000000f00 */
[----:B-1----:R0:W-:Y:S04]  /*3c80*/  @!P2 STS [R27.X4+0x280], R6 ;  /* 0x000280061b00a388 */ /* 0x0021e80000004800 */
        /* <DEDUP_REMOVED lines=19> */
.L_x_90:
[----:B------:R-:W-:Y:S01]  /*3dc0*/  BSSY B0, `(.L_x_88) ;  /* 0x0000007000007945 */ /* 0x000fe20003800000 */
[----:B------:R-:W-:-:S05]  /*3dd0*/  @P2 BRA `(.L_x_89) ;  /* 0x0000005000002947 */ /* 0x000fca0003800000 */
[----:B------:R-:W-:Y:S01]  /*3de0*/  ISETP.GE.AND P0, PT, R36, c[0x0][0x220], PT ;  /* 0x0000880024007a0c */ /* 0x000fe20003f06270 */
[----:B------:R-:W-:Y:S01]  /*3df0*/  CS2R R8, SRZ ;  /* 0x0000000000087805 */ /* 0x000fe2000001ff00 */
[----:B------:R-:W-:Y:S11]  /*3e00*/  CS2R R10, SRZ ;  /* 0x00000000000a7805 */ /* 0x000ff6000001ff00 */
[----:B------:R-:W-:Y:S05]  /*3e10*/  @!P0 MOV R15, R13 ;  /* 0x0000000d000f8202 */ /* 0x000fea0000000f00 */
[----:B------:R0:W5:Y:S02]  /*3e20*/  @!P0 LDG.E.128 R8, [R14.64] ;  /* 0x0000000a0e088981 */ /* 0x000164000c1e1d00 */
.L_x_89:
[----:B------:R-:W-:Y:S05]  /*3e30*/  BSYNC B0 ;  /* 0x0000000000007941 */ /* 0x000fea0003800000 */
.L_x_88:
        /* <DEDUP_REMOVED lines=11> */
.L_x_87:
        /* <DEDUP_REMOVED lines=80> */
        .weak           $__internal_1_$__cuda_sm20_div_s64
        .type           $__internal_1_$__cuda_sm20_div_s64,@function
        .size           $__internal_1_$__cuda_sm20_div_s64,(.L_x_8161 - $__internal_1_$__cuda_sm20_div_s64)
$__internal_1_$__cuda_sm20_div_s64:
        /* <DEDUP_REMOVED lines=33> */
[----:B------:R-:W-:Y:S02]  /*4600*/  IMAD.X R24, RZ, RZ, ~R19, P0 ;  /* 0x000000ffff187224 */ /* 0x000fe400000e0e13 */
[----:B------:R-:W-:-:S04]  /*4610*/  IMAD.HI.U32 R31, P5, R23, R22, R30 ;  /* 0x00000016171f7227 */ /* 0x000fc800078a001e */
[CC--:B------:R-:W-:Y:S02]  /*4620*/  IMAD R22, R23.reuse, R20.reuse, RZ ;  /* 0x0000001417167224 */ /* 0x0c0fe400078e02ff */
[----:B------:R-:W-:-:S03]  /*4630*/  IMAD.HI.U32 R20, R23, R20, RZ ;  /* 0x0000001417147227 */ /* 0x000fc600078e00ff */
[----:B------:R-:W-:Y:S01]  /*4640*/  IADD3 R22, P4, R22, R31, RZ ;  /* 0x0000001f16167210 */ /* 0x000fe20007f9e0ff */
[----:B------:R-:W-:Y:S01]  /*4650*/  IMAD.X R23, R20, 0x1, R23, P6 ;  /* 0x0000000114177824 */ /* 0x000fe200030e0617 */
[----:B------:R-:W-:Y:S01]  /*4660*/  SEL R20, R24, R19, !P1 ;  /* 0x0000001318147207 */ /* 0x000fe20004800000 */
[----:B------:R-:W-:Y:S02]  /*4670*/  IMAD.MOV.U32 R31, RZ, RZ, RZ ;  /* 0x000000ffff1f7224 */ /* 0x000fe400078e00ff */
[----:B------:R-:W-:Y:S01]  /*4680*/  IMAD.HI.U32 R30, R22, R21, RZ ;  /* 0x00000015161e7227 */ /* 0x000fe200078e00ff */
[----:B------:R-:W-:-:S05]  /*4690*/  IADD3.X R23, RZ, RZ, R23, P4, P5 ;  /* 0x000000ffff177210 */ /* 0x000fca00027ea417 */
        /* <DEDUP_REMOVED lines=10> */
[CC--:B------:R-:W-:Y:S01]  /*4740*/  ISETP.GE.U32.AND P4, PT, R21.reuse, R44.reuse, PT ;  /* 0x0000002c1500720c */ /* 0x0c0fe20003f86070 */
[-C--:B------:R-:W-:Y:S01]  /*4750*/  IMAD R23, R30, R44.reuse, R23 ;  /* 0x0000002c1e177224 */ /* 0x080fe200078e0217 */
[----:B------:R-:W-:-:S03]  /*4760*/  IADD3 R22, P1, R21, -R44, RZ ;  /* 0x8000002c15167210 */ /* 0x000fc60007f3e0ff */
[----:B------:R-:W-:Y:S01]  /*4770*/  IMAD.X R20, R20, 0x1, ~R23, P0 ;  /* 0x0000000114147824 */ /* 0x000fe200000e0e17 */
[----:B------:R-:W-:-:S03]  /*4780*/  IADD3 R24, P0, R31, 0x1, RZ ;  /* 0x000000011f187810 */ /* 0x000fc60007f1e0ff */
[C---:B------:R-:W-:Y:S01]  /*4790*/  IMAD.X R23, R20.reuse, 0x1, ~R45, P1 ;  /* 0x0000000114177824 */ /* 0x040fe200008e0e2d */
[----:B------:R-:W-:-:S04]  /*47a0*/  ISETP.GE.U32.AND.EX P4, PT, R20, R45, PT, P4 ;  /* 0x0000002d1400720c */ /* 0x000fc80003f86140 */
[----:B------:R-:W-:Y:S01]  /*47b0*/  SEL R22, R22, R21, P4 ;  /* 0x0000001516167207 */ /* 0x000fe20002000000 */
[----:B------:R-:W-:Y:S01]  /*47c0*/  IMAD.X R21, RZ, RZ, R30, P0 ;  /* 0x000000ffff157224 */ /* 0x000fe200000e061e */
[----:B------:R-:W-:Y:S02]  /*47d0*/  SEL R24, R24, R31, P4 ;  /* 0x0000001f18187207 */ /* 0x000fe40002000000 */
[----:B------:R-:W-:Y:S02]  /*47e0*/  SEL R23, R23, R20, P4 ;  /* 0x0000001417177207 */ /* 0x000fe40002000000 */
[----:B------:R-:W-:Y:S02]  /*47f0*/  ISETP.GE.U32.AND P0, PT, R22, R44, PT ;  /* 0x0000002c1600720c */ /* 0x000fe40003f06070 */
[----:B------:R-:W-:Y:S02]  /*4800*/  SEL R21, R21, R30, P4 ;  /* 0x0000001e15157207 */ /* 0x000fe40002000000 */
[----:B------:R-:W-:-:S02]  /*4810*/  IADD3 R31, P1, R24, 0x1, RZ ;  /* 0x00000001181f7810 */ /* 0x000fc40007f3e0ff */
[----:B------:R-:W-:Y:S01]  /*4820*/  ISETP.GE.U32.AND.EX P0, PT, R23, R45, PT, P0 ;  /* 0x0000002d1700720c */ /* 0x000fe20003f06100 */
[----:B------:R-:W-:Y:S01]  /*4830*/  IMAD.MOV.U32 R23, RZ, RZ, 0x0 ;  /* 0x00000000ff177424 */ /* 0x000fe200078e00ff */
[-C--:B------:R-:W-:Y:S02]  /*4840*/  IADD3.X R20, RZ, R21.reuse, RZ, P1, !PT ;  /* 0x00000015ff147210 */ /* 0x080fe40000ffe4ff */
[----:B------:R-:W-:Y:S02]  /*4850*/  SEL R31, R31, R24, P0 ;  /* 0x000000181f1f7207 */ /* 0x000fe40000000000 */
[----:B------:R-:W-:Y:S02]  /*4860*/  SEL R21, R20, R21, P0 ;  /* 0x0000001514157207 */ /* 0x000fe40000000000 */
[----:B------:R-:W-:Y:S02]  /*4870*/  LOP3.LUT R22, R25, R19, RZ, 0x3c, !PT ;  /* 0x0000001319167212 */ /* 0x000fe400078e3cff */
[----:B------:R-:W-:-:S02]  /*4880*/  IADD3 R20, P1, RZ, -R31, RZ ;  /* 0x8000001fff147210 */ /* 0x000fc40007f3e0ff */
[----:B------:R-:W-:Y:S02]  /*4890*/  ISETP.GE.AND P4, PT, R22, RZ, PT ;  /* 0x000000ff1600720c */ /* 0x000fe40003f86270 */
[----:B------:R-:W-:Y:S01]  /*48a0*/  ISETP.NE.U32.AND P0, PT, R28, RZ, PT ;  /* 0x000000ff1c00720c */ /* 0x000fe20003f05070 */
[----:B------:R-:W-:Y:S01]  /*48b0*/  IMAD.X R22, RZ, RZ, ~R21, P1 ;  /* 0x000000ffff167224 */ /* 0x000fe200008e0e15 */
[----:B------:R-:W-:Y:S02]  /*48c0*/  SEL R20, R20, R31, !P4 ;  /* 0x0000001f14147207 */ /* 0x000fe40006000000 */
[----:B------:R-:W-:Y:S02]  /*48d0*/  ISETP.NE.AND.EX P0, PT, R25, RZ, PT, P0 ;  /* 0x000000ff1900720c */ /* 0x000fe40003f05300 */
[----:B------:R-:W-:Y:S02]  /*48e0*/  SEL R22, R22, R21, !P4 ;  /* 0x0000001516167207 */ /* 0x000fe40006000000 */
[----:B------:R-:W-:-:S02]  /*48f0*/  SEL R20, R20, 0xffffffff, P0 ;  /* 0xffffffff14147807 */ /* 0x000fc40000000000 */
[----:B------:R-:W-:Y:S01]  /*4900*/  SEL R21, R22, 0xffffffff, P0 ;  /* 0xffffffff16157807 */ /* 0x000fe20000000000 */
[----:B------:R-:W-:-:S04]  /*4910*/  IMAD.MOV.U32 R22, RZ, RZ, R26 ;  /* 0x000000ffff167224 */ /* 0x000fc800078e001a */
[----:B------:R-:W-:Y:S05]  /*4920*/  RET.REL.NODEC R22 `(_ZN5flash32flash_fwd_splitkv_combine_kernelI23Flash_fwd_kernel_traitsILi128ELi64ELi128ELi4ELb0ELb0EN7cutlass6half_tE19Flash_kernel_traitsILi128ELi64ELi128ELi4ES3_EELi4ELi6ELb0EEEvNS_16Flash_fwd_paramsE) ;  /* 0xffffb6d016007950 */ /* 0x000fea0003c3ffff */
.L_x_91:
        /* <DEDUP_REMOVED lines=13> */
.L_x_8161:


//--------------------- .text._ZN5flash32flash_fwd_splitkv_combine_kernelI23Flash_fwd_kernel_traitsILi128ELi64ELi128ELi4ELb0ELb0EN7cutlass6half_tE19Flash_kernel_traitsILi128ELi64ELi128ELi4ES3_EELi4ELi5ELb0EEEvNS_16Flash_fwd_paramsE --------------------------
	.section	.text._ZN5flash32flash_fwd_splitkv_combine_kernelI23Flash_fwd_kernel_traitsILi128ELi64ELi128ELi4ELb0ELb0EN7cutlass6half_tE19Flash_kernel_traitsILi128ELi64ELi128ELi4ES3_EELi4ELi5ELb0EEEvNS_16Flash_fwd_paramsE,"ax",@progbits
	.sectioninfo	@"SHI_REGISTERS=52"
	.align	128
        .global         _ZN5flash32flash_fwd_splitkv_combine_kernelI23Flash_fwd_kernel_traitsILi128ELi64ELi128ELi4ELb0ELb0EN7cutlass6half_tE19Flash_kernel_traitsILi128ELi64ELi128ELi4ES3_EELi4ELi5ELb0EEEvNS_16Flash_fwd_paramsE
        .type           _ZN5flash32flash_fwd_splitkv_combine_kernelI23Flash_fwd_kernel_traitsILi128ELi64ELi128ELi4ELb0ELb0EN7cutlass6half_tE19Flash_kernel_traitsILi128ELi64ELi128ELi4ES3_EELi4ELi5ELb0EEEvNS_16Flash_fwd_paramsE,@function
        .size           _ZN5flash32flash_fwd_splitkv_combine_kernelI23Flash_fwd_kernel_traitsILi128ELi64ELi128ELi4ELb0ELb0EN7cutlass6half_tE19Flash_kernel_traitsILi128ELi64ELi128ELi4ES3_EELi4ELi5ELb0EEEvNS_16Flash_fwd_paramsE,(.L_x_8162 - _ZN5flash32flash_fwd_splitkv_combine_kernelI23Flash_fwd_kernel_traitsILi128ELi64ELi128ELi4ELb0ELb0EN7cutlass6half_tE19Flash_kernel_traitsILi128ELi64ELi128ELi4ES3_EELi4ELi5ELb0EEEvNS_16Flash_fwd_paramsE)
        .other          _ZN5flash32flash_fwd_splitkv_combine_kernelI23Flash_fwd_kernel_traitsILi128ELi64ELi128ELi4ELb0ELb0EN7cutlass6half_tE19Flash_kernel_traitsILi128ELi64ELi128ELi4ES3_EELi4ELi5ELb0EEEvNS_16Flash_fwd_paramsE,@"STO_CUDA_ENTRY STV_DEFAULT"
_ZN5flash32flash_fwd_splitkv_combine_kernelI23Flash_fwd_kernel_traitsILi128ELi64ELi128ELi4ELb0ELb0EN7cutlass6half_tE19Flash_kernel_traitsILi128ELi64ELi128ELi4ES3_EELi4ELi5ELb0EEEvNS_16Flash_fwd_paramsE:
.text._ZN5flash32flash_fwd_splitkv_combine_kernelI23Flash_fwd_kernel_traitsILi128ELi64ELi128ELi4ELb0ELb0EN7cutlass6half_tE19Flash_kernel_traitsILi128ELi64ELi128ELi4ES3_EELi4ELi5ELb0EEEvNS_16Flash_fwd_paramsE:
        /* <DEDUP_REMOVED lines=23> */
[----:B------:R-:W-:Y:S05]  /*0170*/  CALL.REL.NOINC `($__internal_2_$__cuda_sm20_div_s64) ;  /* 0x000041d000007944 */ /* 0x000fea0003c00000 */
[----:B------:R-:W-:Y:S05]  /*0180*/  BRA `(.L_x_93) ;  /* 0x0000013000007947 */ /* 0x000fea0003800000 */
.L_x_92:
[----:B------:R-:W0:Y:S01]  /*0190*/  I2F.U32.RP R4, R30 ;  /* 0x0000001e00047306 */ /* 0x000e220000209000 */
[----:B------:R-:W-:Y:S01]  /*01a0*/  IMAD.MOV.U32 R8, RZ, RZ, RZ ;  /* 0x000000ffff087224 */ /* 0x000fe200078e00ff */
[----:B------:R-:W-:Y:S01]  /*01b0*/  ISETP.NE.U32.AND P0, PT, R30, RZ, PT ;  /* 0x000000ff1e00720c */ /* 0x000fe20003f05070 */
[----:B------:R-:W-:-:S05]  /*01c0*/  HFMA2.MMA R21, -RZ, RZ, 0, 0 ;  /* 0x00000000ff157435 */ /* 0x000fca00000001ff */
        /* <DEDUP_REMOVED lines=15> */
.L_x_93:
        /* <DEDUP_REMOVED lines=9> */
[----:B------:R-:W-:Y:S01]  /*0350*/  MOV R17, R21 ;  /* 0x0000001500117202 */ /* 0x000fe20000000f00 */
[----:B------:R-:W-:Y:S01]  /*0360*/  IMAD.MOV.U32 R24, RZ, RZ, R3 ;  /* 0x000000ffff187224 */ /* 0x000fe200078e0003 */
[----:B------:R-:W-:Y:S02]  /*0370*/  MOV R22, 0x390 ;  /* 0x0000039000167802 */ /* 0x000fe40000000f00 */
[----:B------:R-:W-:Y:S05]  /*0380*/  CALL.REL.NOINC `($__internal_2_$__cuda_sm20_div_s64) ;  /* 0x00003fc000007944 */ /* 0x000fea0003c00000 */
[----:B------:R-:W-:Y:S02]  /*0390*/  MOV R28, R20 ;  /* 0x00000014001c7202 */ /* 0x000fe40000000f00 */
[----:B------:R-:W-:Y:S01]  /*03a0*/  MOV R29, R21 ;  /* 0x00000015001d7202 */ /* 0x000fe20000000f00 */
[----:B------:R-:W-:Y:S05]  /*03b0*/  BRA `(.L_x_96) ;  /* 0x0000013000007947 */ /* 0x000fea0003800000 */
.L_x_95:
        /* <DEDUP_REMOVED lines=19> */
.L_x_96:
[----:B------:R-:W-:Y:S05]  /*04f0*/  BSYNC B0 ;  /* 0x0000000000007941 */ /* 0x000fea0003800000 */
.L_x_94:
        /* <DEDUP_REMOVED lines=13> */
[----:B------:R-:W-:-:S04]  /*05d0*/  IMAD.HI.U32 R11, R11, R6, R10 ;  /* 0x000000060b0b7227 */ /* 0x000fc800078e000a */
[----:B------:R-:W-:-:S04]  /*05e0*/  IMAD.MOV.U32 R6, RZ, RZ, R4 ;  /* 0x000000ffff067224 */ /* 0x000fc800078e0004 */
        /* <DEDUP_REMOVED lines=8> */
[----:B------:R-:W-:-:S04]  /*0670*/  LOP3.LUT R4, R2, R9, RZ, 0x3c, !PT ;  /* 0x0000000902047212 */ /* 0x000fc800078e3cff */
[----:B------:R-:W-:-:S07]  /*0680*/  ISETP.GE.AND P0, PT, R4, RZ, PT ;  /* 0x000000ff0400720c */ /* 0x000fce0003f06270 */
[----:B------:R-:W-:-:S06]  /*0690*/  @P2 IADD3 R8, R8, 0x1, RZ ;  /* 0x0000000108082810 */ /* 0x000fcc0007ffe0ff */
[----:B------:R-:W-:Y:S01]  /*06a0*/  @!P0 IMAD.MOV R8, RZ, RZ, -R8 ;  /* 0x000000ffff088224 */ /* 0x000fe200078e0a08 */
[----:B------:R-:W-:-:S04]  /*06b0*/  @!P1 LOP3.LUT R8, RZ, R9, RZ, 0x33, !PT ;  /* 0x00000009ff089212 */ /* 0x000fc800078e33ff */
[----:B------:R-:W-:Y:S02]  /*06c0*/  ISETP.LT.U32.AND P0, PT, R3, R8, PT ;  /* 0x000000080300720c */ /* 0x000fe40003f01070 */
[----:B------:R-:W-:-:S04]  /*06d0*/  SHF.R.S32.HI R4, RZ, 0x1f, R8 ;  /* 0x0000001fff047819 */ /* 0x000fc80000011408 */
[----:B------:R-:W-:-:S04]  /*06e0*/  ISETP.LT.AND.EX P0, PT, R23, R4, PT, P0 ;  /* 0x000000041700720c */ /* 0x000fc80003f01300 */
[----:B------:R-:W-:Y:S02]  /*06f0*/  SEL R15, R23, R4, P0 ;  /* 0x00000004170f7207 */ /* 0x000fe40000000000 */
        /* <DEDUP_REMOVED lines=11> */
.L_x_98:
        /* <DEDUP_REMOVED lines=19> */
.L_x_99:
[----:B------:R-:W-:Y:S05]  /*08e0*/  BSYNC B0 ;  /* 0x0000000000007941 */ /* 0x000fea0003800000 */
.L_x_97:
[----:B------:R-:W-:Y:S01]  /*08f0*/  IABS R6, c[0x0][0x214] ;  /* 0x0000850000067a13 */ /* 0x000fe20000000000 */
[----:B------:R-:W-:Y:S01]  /*0900*/  IMAD.MOV.U32 R8, RZ, RZ, RZ ;  /* 0x000000ffff087224 */ /* 0x000fe200078e00ff */
[----:B------:R-:W-:Y:S01]  /*0910*/  ULDC UR4, c[0x0][0x214] ;  /* 0x0000850000047ab9 */ /* 0x000fe20000000800 */
[----:B------:R-:W-:Y:S01]  /*0920*/  BSSY B0, `(.L_x_100) ;  /* 0x000005d000007945 */ /* 0x000fe20003800000 */
[----:B------:R-:W0:Y:S01]  /*0930*/  I2F.RP R11, R6 ;  /* 0x00000006000b7306 */ /* 0x000e220000209400 */
[----:B------:R-:W-:Y:S02]  /*0940*/  UISETP.LT.AND UP0, UPT, URZ, UR4, UPT ;  /* 0x000000043f00728c */ /* 0x000fe4000bf01270 */
[----:B------:R-:W-:Y:S02]  /*0950*/  USHF.R.S32.HI UR5, URZ, 0x1f, UR4 ;  /* 0x0000001f3f057899 */ /* 0x000fe40008011404 */
[----:B------:R-:W-:-:S07]  /*0960*/  ULEA.HI.SX32 UR4, UR4, 0x1, 0x1 ;  /* 0x0000000104047891 */ /* 0x000fce000f8f0a3f */
[----:B------:R-:W-:Y:S01]  /*0970*/  @!UP0 UIADD3 UR4, UR5, URZ, URZ ;  /* 0x0000003f05048290 */ /* 0x000fe2000fffe03f */
[----:B0-----:R-:W0:Y:S02]  /*0980*/  MUFU.RCP R10, R11 ;  /* 0x0000000b000a7308 */ /* 0x001e240000001000 */
[----:B0-----:R-:W-:-:S06]  /*0990*/  IADD3 R10, R10, 0xffffffe, RZ ;  /* 0x0ffffffe0a0a7810 */ /* 0x001fcc0007ffe0ff */
[----:B------:R-:W0:Y:S02]  /*09a0*/  F2I.FTZ.U32.TRUNC.NTZ R9, R10 ;  /* 0x0000000a00097305 */ /* 0x000e24000021f000 */
[----:B0-----:R-:W-:-:S04]  /*09b0*/  IMAD.MOV R3, RZ, RZ, -R9 ;  /* 0x000000ffff037224 */ /* 0x001fc800078e0a09 */
[----:B------:R-:W-:Y:S01]  /*09c0*/  IMAD R4, R3, R6, RZ ;  /* 0x0000000603047224 */ /* 0x000fe200078e02ff */
[----:B------:R-:W-:Y:S02]  /*09d0*/  IABS R3, R2 ;  /* 0x0000000200037213 */ /* 0x000fe40000000000 */
[----:B------:R-:W-:Y:S01]  /*09e0*/  LOP3.LUT R2, R2, c[0x0][0x214], RZ, 0x3c, !PT ;  /* 0x0000850002027a12 */ /* 0x000fe200078e3cff */
[----:B------:R-:W-:-:S03]  /*09f0*/  IMAD.HI.U32 R9, R9, R4, R8 ;  /* 0x0000000409097227 */ /* 0x000fc600078e0008 */
[----:B------:R-:W-:Y:S01]  /*0a00*/  ISETP.GE.AND P2, PT, R2, RZ, PT ;  /* 0x000000ff0200720c */ /* 0x000fe20003f46270 */
        /* <DEDUP_REMOVED lines=8> */
[----:B------:R-:W-:Y:S01]  /*0a90*/  ISETP.GE.U32.AND P0, PT, R3, R6, PT ;  /* 0x000000060300720c */ /* 0x000fe20003f06070 */
[----:B------:R-:W-:-:S05]  /*0aa0*/  IMAD.MOV.U32 R3, RZ, RZ, c[0x0][0x1c0] ;  /* 0x00007000ff037624 */ /* 0x000fca00078e00ff */
[C---:B------:R-:W-:Y:S01]  /*0ab0*/  IADD3 R6, R3.reuse, -0x1, RZ ;  /* 0xffffffff03067810 */ /* 0x040fe20007ffe0ff */
[----:B------:R-:W-:-:S06]  /*0ac0*/  IMAD R3, R3, c[0x0][0x214], RZ ;  /* 0x0000850003037a24 */ /* 0x000fcc00078e02ff */
        /* <DEDUP_REMOVED lines=8> */
[----:B------:R-:W-:-:S03]  /*0b50*/  IMAD.MOV R8, RZ, RZ, -R8 ;  /* 0x000000ffff087224 */ /* 0x000fc600078e0a08 */
[----:B------:R-:W-:Y:S02]  /*0b60*/  IABS R9, R4 ;  /* 0x0000000400097213 */ /* 0x000fe40000000000 */
        /* <DEDUP_REMOVED lines=8> */
[----:B------:R-:W-:-:S05]  /*0bf0*/  IMAD R8, R10, R8, R9 ;  /* 0x000000080a087224 */ /* 0x000fca00078e0209 */
[----:B------:R-:W-:-:S13]  /*0c00*/  ISETP.GT.U32.AND P1, PT, R11, R8, PT ;  /* 0x000000080b00720c */ /* 0x000fda0003f24070 */
[----:B------:R-:W-:Y:S01]  /*0c10*/  @!P1 IMAD.IADD R8, R8, 0x1, -R11 ;  /* 0x0000000108089824 */ /* 0x000fe200078e0a0b */
[----:B------:R-:W-:Y:S02]  /*0c20*/  @!P1 IADD3 R10, R10, 0x1, RZ ;  /* 0x000000010a0a9810 */ /* 0x000fe40007ffe0ff */
[----:B------:R-:W-:Y:S02]  /*0c30*/  ISETP.NE.AND P1, PT, R2, RZ, PT ;  /* 0x000000ff0200720c */ /* 0x000fe40003f25270 */
[-C--:B------:R-:W-:Y:S02]  /*0c40*/  ISETP.GE.U32.AND P2, PT, R8, R11.reuse, PT ;  /* 0x0000000b0800720c */ /* 0x080fe40003f46070 */
[----:B------:R-:W-:-:S04]  /*0c50*/  LOP3.LUT R8, R4, R11, RZ, 0x3c, !PT ;  /* 0x0000000b04087212 */ /* 0x000fc800078e3cff */
[----:B------:R-:W-:-:S07]  /*0c60*/  ISETP.GE.AND P0, PT, R8, RZ, PT ;  /* 0x000000ff0800720c */ /* 0x000fce0003f06270 */
[----:B------:R-:W-:-:S05]  /*0c70*/  @P2 IADD3 R10, R10, 0x1, RZ ;  /* 0x000000010a0a2810 */ /* 0x000fca0007ffe0ff */
[----:B------:R-:W-:-:S04]  /*0c80*/  IMAD.MOV.U32 R9, RZ, RZ, R10 ;  /* 0x000000ffff097224 */ /* 0x000fc800078e000a */
        /* <DEDUP_REMOVED lines=16> */
[----:B------:R-:W-:Y:S02]  /*0d90*/  MOV R32, R20 ;  /* 0x0000001400207202 */ /* 0x000fe40000000f00 */
[----:B------:R-:W-:Y:S01]  /*0da0*/  MOV R33, R21 ;  /* 0x0000001500217202 */ /* 0x000fe20000000f00 */
[----:B------:R-:W-:Y:S05]  /*0db0*/  BRA `(.L_x_102) ;  /* 0x0000013000007947 */ /* 0x000fea0003800000 */
.L_x_101:
        /* <DEDUP_REMOVED lines=19> */
.L_x_102:
[----:B------:R-:W-:Y:S05]  /*0ef0*/  BSYNC B0 ;  /* 0x0000000000007941 */ /* 0x000fea0003800000 */
.L_x_100:
[-C--:B------:R-:W-:Y:S01]  /*0f00*/  IABS R17, R3.reuse ;  /* 0x0000000300117213 */ /* 0x080fe20000000000 */
[----:B------:R-:W-:Y:S01]  /*0f10*/  BSSY B0, `(.L_x_103) ;  /* 0x000003c000007945 */ /* 0x000fe20003800000 */
[----:B------:R-:W-:Y:S02]  /*0f20*/  IABS R9, R3 ;  /* 0x0000000300097213 */ /* 0x000fe40000000000 */
[----:B------:R-:W0:Y:S01]  /*0f30*/  I2F.RP R12, R17 ;  /* 0x00000011000c7306 */ /* 0x000e220000209400 */
[----:B------:R-:W-:Y:S02]  /*0f40*/  IADD3 R8, R17, UR6, RZ ;  /* 0x0000000611087c10 */ /* 0x000fe4000fffe0ff */
        /* <DEDUP_REMOVED lines=37> */
.L_x_104:
        /* <DEDUP_REMOVED lines=19> */
.L_x_105:
[----:B------:R-:W-:Y:S05]  /*12d0*/  BSYNC B0 ;  /* 0x0000000000007941 */ /* 0x000fea0003800000 */
.L_x_103:
[----:B------:R-:W-:Y:S01]  /*12e0*/  IABS R17, c[0x0][0x214] ;  /* 0x0000850000117a13 */ /* 0x000fe20000000000 */
[----:B------:R-:W-:Y:S01]  /*12f0*/  IMAD.MOV.U32 R18, RZ, RZ, RZ ;  /* 0x000000ffff127224 */ /* 0x000fe200078e00ff */
[----:B------:R-:W-:Y:S01]  /*1300*/  ISETP.GT.AND P3, PT, R3, RZ, PT ;  /* 0x000000ff0300720c */ /* 0x000fe20003f64270 */
[----:B------:R-:W-:Y:S01]  /*1310*/  ULDC.U8 UR4, c[0x0][0x329] ;  /* 0x0000ca4000047ab9 */ /* 0x000fe20000000000 */
[----:B------:R-:W0:Y:S01]  /*1320*/  I2F.RP R22, R17 ;  /* 0x0000001100167306 */ /* 0x000e220000209400 */
[----:B------:R-:W-:Y:S01]  /*1330*/  IABS R24, R4 ;  /* 0x0000000400187213 */ /* 0x000fe20000000000 */
[----:B------:R-:W-:Y:S01]  /*1340*/  ULDC.64 UR10, c[0x0][0x118] ;  /* 0x00004600000a7ab9 */ /* 0x000fe20000000a00 */
[----:B------:R-:W-:Y:S01]  /*1350*/  LOP3.LUT R4, R4, c[0x0][0x1c0], RZ, 0x3c, !PT ;  /* 0x0000700004047a12 */ /* 0x000fe200078e3cff */
[----:B------:R-:W-:Y:S04]  /*1360*/  BSSY B0, `(.L_x_106) ;  /* 0x000007b000007945 */ /* 0x000fe80003800000 */
        /* <DEDUP_REMOVED lines=8> */
[----:B------:R-:W-:Y:S02]  /*13f0*/  ISETP.GE.AND P1, PT, R8, RZ, PT ;  /* 0x000000ff0800720c */ /* 0x000fe40003f26270 */
[----:B------:R-:W-:Y:S01]  /*1400*/  SHF.R.S32.HI R8, RZ, 0x1f, R3 ;  /* 0x0000001fff087819 */ /* 0x000fe20000011403 */
[----:B------:R-:W-:Y:S01]  /*1410*/  IMAD.HI.U32 R18, R10, R9, RZ ;  /* 0x000000090a127227 */ /* 0x000fe200078e00ff */
[----:B------:R-:W-:-:S03]  /*1420*/  LEA.HI.SX32 R3, R3, 0x1, 0x1 ;  /* 0x0000000103037811 */ /* 0x000fc600078f0aff */
[----:B------:R-:W-:Y:S02]  /*1430*/  IMAD.MOV R10, RZ, RZ, -R18 ;  /* 0x000000ffff0a7224 */ /* 0x000fe400078e0a12 */
[----:B------:R-:W-:Y:S01]  /*1440*/  @!P3 IMAD.MOV R3, RZ, RZ, R8 ;  /* 0x000000ffff03b224 */ /* 0x000fe200078e0208 */
[----:B------:R-:W-:Y:S01]  /*1450*/  IABS R8, c[0x0][0x1c0] ;  /* 0x0000700000087a13 */ /* 0x000fe20000000000 */
[----:B------:R-:W-:-:S05]  /*1460*/  IMAD R10, R17, R10, R9 ;  /* 0x0000000a110a7224 */ /* 0x000fca00078e0209 */
[----:B------:R-:W-:-:S13]  /*1470*/  ISETP.GT.U32.AND P0, PT, R17, R10, PT ;  /* 0x0000000a1100720c */ /* 0x000fda0003f04070 */
[----:B------:R-:W-:Y:S01]  /*1480*/  @!P0 IMAD.IADD R10, R10, 0x1, -R17 ;  /* 0x000000010a0a8824 */ /* 0x000fe200078e0a11 */
[----:B------:R-:W-:Y:S02]  /*1490*/  @!P0 IADD3 R18, R18, 0x1, RZ ;  /* 0x0000000112128810 */ /* 0x000fe40007ffe0ff */
[----:B------:R-:W-:Y:S02]  /*14a0*/  ISETP.NE.AND P0, PT, RZ, c[0x0][0x214], PT ;  /* 0x00008500ff007a0c */ /* 0x000fe40003f05270 */
[----:B------:R-:W-:Y:S02]  /*14b0*/  ISETP.GE.U32.AND P2, PT, R10, R17, PT ;  /* 0x000000110a00720c */ /* 0x000fe40003f46070 */
[----:B------:R-:W0:Y:S11]  /*14c0*/  I2F.U32.RP R17, R8 ;  /* 0x0000000800117306 */ /* 0x000e360000209000 */
[----:B------:R-:W-:-:S05]  /*14d0*/  @P2 IADD3 R18, R18, 0x1, RZ ;  /* 0x0000000112122810 */ /* 0x000fca0007ffe0ff */
[----:B------:R-:W-:Y:S01]  /*14e0*/  @!P1 IMAD.MOV R18, RZ, RZ, -R18 ;  /* 0x000000ffff129224 */ /* 0x000fe200078e0a12 */
[----:B------:R-:W-:Y:S01]  /*14f0*/  @!P0 LOP3.LUT R18, RZ, c[0x0][0x214], RZ, 0x33, !PT ;  /* 0x00008500ff128a12 */ /* 0x000fe200078e33ff */
[----:B0-----:R-:W0:Y:S04]  /*1500*/  MUFU.RCP R26, R17 ;  /* 0x00000011001a7308 */ /* 0x001e280000001000 */
[----:B------:R-:W-:-:S05]  /*1510*/  IMAD R3, R3, R18, RZ ;  /* 0x0000001203037224 */ /* 0x000fca00078e02ff */
[----:B------:R-:W-:-:S04]  /*1520*/  IABS R9, R3 ;  /* 0x0000000300097213 */ /* 0x000fc80000000000 */
[----:B------:R-:W1:Y:S01]  /*1530*/  I2F.RP R22, R9 ;  /* 0x0000000900167306 */ /* 0x000e620000209400 */
[----:B------:R-:W-:Y:S01]  /*1540*/  IMAD.IADD R6, R6, 0x1, R9 ;  /* 0x0000000106067824 */ /* 0x000fe200078e0209 */
[----:B0-----:R-:W-:-:S06]  /*1550*/  IADD3 R26, R26, 0xffffffe, RZ ;  /* 0x0ffffffe1a1a7810 */ /* 0x001fcc0007ffe0ff */
[----:B------:R-:W0:Y:S08]  /*1560*/  F2I.FTZ.U32.TRUNC.NTZ R27, R26 ;  /* 0x0000001a001b7305 */ /* 0x000e30000021f000 */
[----:B-1----:R-:W1:Y:S01]  /*1570*/  MUFU.RCP R10, R22 ;  /* 0x00000016000a7308 */ /* 0x002e620000001000 */
[----:B0-----:R-:W-:Y:S02]  /*1580*/  IMAD.MOV R25, RZ, RZ, -R27 ;  /* 0x000000ffff197224 */ /* 0x001fe400078e0a1b */
[----:B------:R-:W-:-:S02]  /*1590*/  IMAD.MOV.U32 R26, RZ, RZ, RZ ;  /* 0x000000ffff1a7224 */ /* 0x000fc400078e00ff */
[----:B------:R-:W-:Y:S01]  /*15a0*/  IMAD R25, R25, R8, RZ ;  /* 0x0000000819197224 */ /* 0x000fe200078e02ff */
[----:B-1----:R-:W-:-:S03]  /*15b0*/  IADD3 R18, R10, 0xffffffe, RZ ;  /* 0x0ffffffe0a127810 */ /* 0x002fc60007ffe0ff */
[----:B------:R-:W-:Y:S01]  /*15c0*/  IMAD.HI.U32 R25, R27, R25, R26 ;  /* 0x000000191b197227 */ /* 0x000fe200078e001a */
[----:B------:R-:W-:Y:S01]  /*15d0*/  IABS R22, R6 ;  /* 0x0000000600167213 */ /* 0x000fe20000000000 */
[----:B------:R-:W0:Y:S01]  /*15e0*/  F2I.FTZ.U32.TRUNC.NTZ R19, R18 ;  /* 0x0000001200137305 */ /* 0x000e22000021f000 */
[----:B------:R-:W-:Y:S01]  /*15f0*/  LEA.HI.SX32 R27, R2, 0x1, 0x1 ;  /* 0x00000001021b7811 */ /* 0x000fe200078f0aff */
[----:B0-----:R-:W-:Y:S02]  /*1600*/  IMAD.MOV R10, RZ, RZ, -R19 ;  /* 0x000000ffff0a7224 */ /* 0x001fe400078e0a13 */
[----:B------:R-:W-:Y:S02]  /*1610*/  IMAD.MOV.U32 R18, RZ, RZ, RZ ;  /* 0x000000ffff127224 */ /* 0x000fe400078e00ff */
[----:B------:R-:W-:Y:S02]  /*1620*/  IMAD R23, R10, R9, RZ ;  /* 0x000000090a177224 */ /* 0x000fe400078e02ff */
[----:B------:R-:W-:-:S04]  /*1630*/  IMAD.HI.U32 R10, R25, R24, RZ ;  /* 0x00000018190a7227 */ /* 0x000fc800078e00ff */
[----:B------:R-:W-:Y:S01]  /*1640*/  IMAD.HI.U32 R23, R19, R23, R18 ;  /* 0x0000001713177227 */ /* 0x000fe200078e0012 */
[----:B------:R-:W-:Y:S02]  /*1650*/  IABS R19, c[0x0][0x1c0] ;  /* 0x0000700000137a13 */ /* 0x000fe40000000000 */
[----:B------:R-:W-:Y:S01]  /*1660*/  IABS R18, R3 ;  /* 0x0000000300127213 */ /* 0x000fe20000000000 */
[----:B------:R-:W-:-:S04]  /*1670*/  IMAD.HI.U32 R25, R25, R22, RZ ;  /* 0x0000001619197227 */ /* 0x000fc800078e00ff */
[----:B------:R-:W-:Y:S02]  /*1680*/  IMAD.MOV R19, RZ, RZ, -R19 ;  /* 0x000000ffff137224 */ /* 0x000fe400078e0a13 */
[----:B------:R-:W-:Y:S02]  /*1690*/  IMAD.MOV R18, RZ, RZ, -R18 ;  /* 0x000000ffff127224 */ /* 0x000fe400078e0a12 */
[----:B------:R-:W-:Y:S02]  /*16a0*/  IMAD R17, R10, R19, R24 ;  /* 0x000000130a117224 */ /* 0x000fe400078e0218 */
[----:B------:R-:W-:-:S03]  /*16b0*/  IMAD.HI.U32 R23, R23, R22, RZ ;  /* 0x0000001617177227 */ /* 0x000fc600078e00ff */
[----:B------:R-:W-:Y:S01]  /*16c0*/  ISETP.GT.U32.AND P3, PT, R8, R17, PT ;  /* 0x000000110800720c */ /* 0x000fe20003f64070 */
[--C-:B------:R-:W-:Y:S02]  /*16d0*/  IMAD R18, R23, R18, R22.reuse ;  /* 0x0000001217127224 */ /* 0x100fe400078e0216 */
[----:B------:R-:W-:-:S03]  /*16e0*/  IMAD R19, R25, R19, R22 ;  /* 0x0000001319137224 */ /* 0x000fc600078e0216 */
[----:B------:R-:W-:Y:S02]  /*16f0*/  ISETP.GT.U32.AND P0, PT, R9, R18, PT ;  /* 0x000000120900720c */ /* 0x000fe40003f04070 */
[----:B------:R-:W-:-:S05]  /*1700*/  ISETP.GT.U32.AND P1, PT, R8, R19, PT ;  /* 0x000000130800720c */ /* 0x000fca0003f24070 */
[--C-:B------:R-:W-:Y:S01]  /*1710*/  @!P3 IMAD.IADD R17, R17, 0x1, -R8.reuse ;  /* 0x000000011111b824 */ /* 0x100fe200078e0a08 */
[----:B------:R-:W-:Y:S02]  /*1720*/  @!P3 IADD3 R10, R10, 0x1, RZ ;  /* 0x000000010a0ab810 */ /* 0x000fe40007ffe0ff */
[----:B------:R-:W-:Y:S02]  /*1730*/  ISETP.GT.AND P3, PT, R2, RZ, PT ;  /* 0x000000ff0200720c */ /* 0x000fe40003f64270 */
[----:B------:R-:W-:Y:S01]  /*1740*/  ISETP.GE.U32.AND P6, PT, R17, R8, PT ;  /* 0x000000081100720c */ /* 0x000fe20003fc6070 */
[----:B------:R-:W-:Y:S01]  /*1750*/  @!P0 IMAD.IADD R18, R18, 0x1, -R9 ;  /* 0x0000000112128824 */ /* 0x000fe200078e0a09 */
[----:B------:R-:W0:Y:S01]  /*1760*/  S2R R17, SR_TID.X ;  /* 0x0000000000117919 */ /* 0x000e220000002100 */
[----:B------:R-:W-:Y:S01]  /*1770*/  @!P0 IADD3 R23, R23, 0x1, RZ ;  /* 0x0000000117178810 */ /* 0x000fe20007ffe0ff */
[----:B------:R-:W-:Y:S01]  /*1780*/  @!P1 IMAD.IADD R19, R19, 0x1, -R8 ;  /* 0x0000000113139824 */ /* 0x000fe200078e0a08 */
[----:B------:R-:W-:-:S02]  /*1790*/  ISETP.GE.AND P0, PT, R4, RZ, PT ;  /* 0x000000ff0400720c */ /* 0x000fc40003f06270 */
[-C--:B------:R-:W-:Y:S02]  /*17a0*/  ISETP.GE.U32.AND P2, PT, R18, R9.reuse, PT ;  /* 0x000000091200720c */ /* 0x080fe40003f46070 */
[----:B------:R-:W-:Y:S02]  /*17b0*/  LOP3.LUT R18, R6, R9, RZ, 0x3c, !PT ;  /* 0x0000000906127212 */ /* 0x000fe400078e3cff */
[----:B------:R-:W-:Y:S01]  /*17c0*/  ISETP.GE.U32.AND P5, PT, R19, R8, PT ;  /* 0x000000081300720c */ /* 0x000fe20003fa6070 */
[----:B------:R-:W-:Y:S01]  /*17d0*/  IMAD.MOV.U32 R19, RZ, RZ, c[0x0][0x214] ;  /* 0x00008500ff137624 */ /* 0x000fe200078e00ff */
[----:B------:R-:W-:Y:S02]  /*17e0*/  ISETP.GE.AND P4, PT, R18, RZ, PT ;  /* 0x000000ff1200720c */ /* 0x000fe40003f86270 */
[----:B------:R-:W-:Y:S02]  /*17f0*/  @P6 IADD3 R10, R10, 0x1, RZ ;  /* 0x000000010a0a6810 */ /* 0x000fe40007ffe0ff */
[----:B------:R-:W-:-:S02]  /*1800*/  ISETP.NE.AND P6, PT, R3, RZ, PT ;  /* 0x000000ff0300720c */ /* 0x000fc40003fc5270 */
[----:B------:R-:W-:Y:S01]  /*1810*/  LOP3.LUT R6, R6, c[0x0][0x1c0], RZ, 0x3c, !PT ;  /* 0x0000700006067a12 */ /* 0x000fe200078e3cff */
[----:B------:R-:W-:Y:S01]  /*1820*/  @!P0 IMAD.MOV R10, RZ, RZ, -R10 ;  /* 0x000000ffff0a8224 */ /* 0x000fe200078e0a0a */
[----:B------:R-:W-:Y:S02]  /*1830*/  @P2 IADD3 R23, R23, 0x1, RZ ;  /* 0x0000000117172810 */ /* 0x000fe40007ffe0ff */
[----:B------:R-:W-:Y:S02]  /*1840*/  ISETP.GE.AND P2, PT, R6, RZ, PT ;  /* 0x000000ff0600720c */ /* 0x000fe40003f46270 */
[----:B------:R-:W-:Y:S01]  /*1850*/  LOP3.LUT R6, RZ, c[0x0][0x1c0], RZ, 0x33, !PT ;  /* 0x00007000ff067a12 */ /* 0x000fe200078e33ff */
[----:B------:R-:W-:Y:S01]  /*1860*/  @!P4 IMAD.MOV R23, RZ, RZ, -R23 ;  /* 0x000000ffff17c224 */ /* 0x000fe200078e0a17 */
[----:B------:R-:W-:Y:S02]  /*1870*/  ISETP.NE.AND P4, PT, RZ, c[0x0][0x1c0], PT ;  /* 0x00007000ff007a0c */ /* 0x000fe40003f85270 */
[----:B0-----:R-:W-:-:S02]  /*1880*/  SHF.R.S32.HI R4, RZ, 0x1f, R17 ;  /* 0x0000001fff047819 */ /* 0x001fc40000011411 */
[----:B------:R-:W-:Y:S02]  /*1890*/  @!P1 IADD3 R25, R25, 0x1, RZ ;  /* 0x0000000119199810 */ /* 0x000fe40007ffe0ff */
[----:B------:R-:W-:Y:S02]  /*18a0*/  SHF.R.S32.HI R18, RZ, 0x1f, R2 ;  /* 0x0000001fff127819 */ /* 0x000fe40000011402 */
[----:B------:R-:W-:Y:S02]  /*18b0*/  SEL R8, R6, R10, !P4 ;  /* 0x0000000a06087207 */ /* 0x000fe40006000000 */
[----:B------:R-:W-:Y:S01]  /*18c0*/  @!P6 LOP3.LUT R23, RZ, R9, RZ, 0x33, !PT ;  /* 0x00000009ff17e212 */ /* 0x000fe200078e33ff */
[----:B------:R-:W-:Y:S01]  /*18d0*/  @!P3 IMAD.MOV R27, RZ, RZ, R18 ;  /* 0x000000ffff1bb224 */ /* 0x000fe200078e0212 */
[----:B------:R-:W-:Y:S02]  /*18e0*/  LEA.HI R10, R4, R17, RZ, 0x2 ;  /* 0x00000011040a7211 */ /* 0x000fe400078f10ff */
[----:B------:R-:W-:-:S02]  /*18f0*/  @P5 IADD3 R25, R25, 0x1, RZ ;  /* 0x0000000119195810 */ /* 0x000fc40007ffe0ff */
[----:B------:R-:W-:Y:S02]  /*1900*/  ISETP.LT.U32.AND P0, PT, R20, R23, PT ;  /* 0x000000171400720c */ /* 0x000fe40003f01070 */
[----:B------:R-:W-:Y:S01]  /*1910*/  SHF.R.S32.HI R9, RZ, 0x1f, R23 ;  /* 0x0000001fff097819 */ /* 0x000fe20000011417 */
[----:B------:R-:W-:Y:S01]  /*1920*/  @!P2 IMAD.MOV R25, RZ, RZ, -R25 ;  /* 0x000000ffff19a224 */ /* 0x000fe200078e0a19 */
[----:B------:R-:W-:Y:S02]  /*1930*/  SHF.R.S32.HI R18, RZ, 0x2, R10 ;  /* 0x00000002ff127819 */ /* 0x000fe4000001140a */
[----:B------:R-:W-:Y:S02]  /*1940*/  ISETP.LT.AND.EX P2, PT, R21, R9, PT, P0 ;  /* 0x000000091500720c */ /* 0x000fe40003f41300 */
[----:B------:R-:W-:Y:S02]  /*1950*/  ISETP.GE.AND P0, PT, R18, c[0x0][0x314], PT ;  /* 0x0000c50012007a0c */ /* 0x000fe40003f06270 */
[----:B------:R-:W-:-:S02]  /*1960*/  ISETP.NE.AND P1, PT, RZ, UR4, PT ;  /* 0x00000004ff007c0c */ /* 0x000fc4000bf25270 */
[----:B------:R-:W-:Y:S02]  /*1970*/  LOP3.LUT R22, R10, 0xfffffffc, RZ, 0xc0, !PT ;  /* 0xfffffffc0a167812 */ /* 0x000fe400078ec0ff */
[----:B------:R-:W-:Y:S02]  /*1980*/  SEL R19, R19, 0x1, !P1 ;  /* 0x0000000113137807 */ /* 0x000fe40004800000 */
[----:B------:R-:W-:Y:S01]  /*1990*/  SEL R10, R20, R23, P2 ;  /* 0x00000017140a7207 */ /* 0x000fe20001000000 */
[----:B------:R-:W-:Y:S01]  /*19a0*/  IMAD.MOV.U32 R20, RZ, RZ, -0x800000 ;  /* 0xff800000ff147424 */ /* 0x000fe200078e00ff */
[----:B------:R-:W-:Y:S01]  /*19b0*/  SEL R6, R6, R25, !P4 ;  /* 0x0000001906067207 */ /* 0x000fe20006000000 */
[----:B------:R-:W-:Y:S01]  /*19c0*/  IMAD R8, R8, R19, RZ ;  /* 0x0000001308087224 */ /* 0x000fe200078e02ff */
[----:B------:R-:W-:Y:S01]  /*19d0*/  SEL R9, R21, R9, P2 ;  /* 0x0000000915097207 */ /* 0x000fe20001000000 */
[----:B------:R-:W-:Y:S02]  /*19e0*/  IMAD.IADD R23, R17, 0x1, -R22 ;  /* 0x0000000111177824 */ /* 0x000fe400078e0a16 */
[----:B------:R-:W-:Y:S01]  /*19f0*/  IMAD R8, R27, R8, RZ ;  /* 0x000000081b087224 */ /* 0x000fe200078e02ff */
[----:B------:R-:W-:Y:S05]  /*1a00*/  @P0 BRA `(.L_x_107) ;  /* 0x0000010000000947 */ /* 0x000fea0003800000 */
[----:B------:R-:W-:Y:S02]  /*1a10*/  IADD3 R22, P2, R7, -UR8, RZ ;  /* 0x8000000807167c10 */ /* 0x000fe4000ff5e0ff */
[----:B------:R-:W-:-:S02]  /*1a20*/  SHF.R.S32.HI R21, RZ, 0x1f, R23 ;  /* 0x0000001fff157819 */ /* 0x000fc40000011417 */
[----:B------:R-:W-:Y:S02]  /*1a30*/  ISETP.GT.U32.AND P0, PT, R22, R23, PT ;  /* 0x000000171600720c */ /* 0x000fe40003f04070 */
[----:B------:R-:W-:-:S04]  /*1a40*/  IADD3.X R22, R5, ~UR7, RZ, P2, !PT ;  /* 0x8000000705167c10 */ /* 0x000fc800097fe4ff */
[----:B------:R-:W-:-:S13]  /*1a50*/  ISETP.GT.AND.EX P0, PT, R22, R21, PT, P0 ;  /* 0x000000151600720c */ /* 0x000fda0003f04300 */
[----:B------:R-:W-:Y:S05]  /*1a60*/  @!P0 BRA `(.L_x_107) ;  /* 0x000000a000008947 */ /* 0x000fea0003800000 */
[----:B------:R-:W-:Y:S01]  /*1a70*/  IADD3 R24, P0, R23, UR8, RZ ;  /* 0x0000000817187c10 */ /* 0x000fe2000ff1e0ff */
[----:B------:R-:W-:Y:S01]  /*1a80*/  IMAD R20, R5, R18, RZ ;  /* 0x0000001205147224 */ /* 0x000fe200078e02ff */
[----:B------:R-:W-:Y:S02]  /*1a90*/  SHF.R.S32.HI R22, RZ, 0x1f, R18 ;  /* 0x0000001fff167819 */ /* 0x000fe40000011412 */
[----:B------:R-:W-:-:S03]  /*1aa0*/  IADD3.X R25, R21, UR7, RZ, P0, !PT ;  /* 0x0000000715197c10 */ /* 0x000fc600087fe4ff */
[C---:B------:R-:W-:Y:S02]  /*1ab0*/  IMAD R20, R7.reuse, R22, R20 ;  /* 0x0000001607147224 */ /* 0x040fe400078e0214 */
[----:B------:R-:W-:-:S04]  /*1ac0*/  IMAD.WIDE.U32 R24, R7, R18, R24 ;  /* 0x0000001207187225 */ /* 0x000fc800078e0018 */
[----:B------:R-:W-:Y:S01]  /*1ad0*/  IMAD.IADD R20, R25, 0x1, R20 ;  /* 0x0000000119147824 */ /* 0x000fe200078e0214 */
[----:B------:R-:W-:-:S04]  /*1ae0*/  LEA R26, P0, R24, c[0x0][0x208], 0x2 ;  /* 0x00008200181a7a11 */ /* 0x000fc800078010ff */
[----:B------:R-:W-:-:S05]  /*1af0*/  LEA.HI.X R27, R24, c[0x0][0x20c], R20, 0x2, P0 ;  /* 0x00008300181b7a11 */ /* 0x000fca00000f1414 */
[----:B------:R0:W5:Y:S04]  /*1b00*/  LDG.E R20, [R26.64] ;  /* 0x0000000a1a147981 */ /* 0x000168000c1e1900 */
.L_x_107:
[----:B------:R-:W-:Y:S05]  /*1b10*/  BSYNC B0 ;  /* 0x0000000000007941 */ /* 0x000fea0003800000 */
.L_x_106:
[C---:B------:R-:W-:Y:S01]  /*1b20*/  ISETP.GT.AND P0, PT, R17.reuse, 0x7f, PT ;  /* 0x0000007f1100780c */ /* 0x040fe20003f04270 */
[----:B------:R-:W-:Y:S01]  /*1b30*/  IMAD.MOV.U32 R29, RZ, RZ, -0x800000 ;  /* 0xff800000ff1d7424 */ /* 0x000fe200078e00ff */
[----:B------:R-:W-:Y:S01]  /*1b40*/  LOP3.LUT P2, RZ, R17, 0x1f, RZ, 0xc0, !PT ;  /* 0x0000001f11ff7812 */ /* 0x000fe2000784c0ff */
[----:B------:R-:W-:Y:S01]  /*1b50*/  IMAD R19, R6, R19, RZ ;  /* 0x0000001306137224 */ /* 0x000fe200078e02ff */
[----:B------:R-:W-:Y:S01]  /*1b60*/  ISETP.GT.AND P3, PT, R3, RZ, PT ;  /* 0x000000ff0300720c */ /* 0x000fe20003f64270 */
[----:B------:R-:W-:Y:S01]  /*1b70*/  BSSY B1, `(.L_x_108) ;  /* 0x00001f4000017945 */ /* 0x000fe20003800000 */
[----:B------:R-:W-:Y:S01]  /*1b80*/  ISETP.GT.OR P2, PT, R17, 0x7f, P2 ;  /* 0x0000007f1100780c */ /* 0x000fe20001744670 */
[----:B------:R-:W-:-:S06]  /*1b90*/  IMAD.MOV.U32 R28, RZ, RZ, 0x7f800000 ;  /* 0x7f800000ff1c7424 */ /* 0x000fcc00078e00ff */
[----:B------:R-:W-:Y:S01]  /*1ba0*/  @!P0 IMAD R23, R18, 0x5, R23 ;  /* 0x0000000512178824 */ /* 0x000fe200078e0217 */
[----:B------:R-:W-:-:S04]  /*1bb0*/  @!P0 LEA.HI R21, R4, R17, RZ, 0x5 ;  /* 0x0000001104158211 */ /* 0x000fc800078f28ff */
[----:B-----5:R-:W-:Y:S01]  /*1bc0*/  @!P0 STS [R23.X4], R20 ;  /* 0x0000001417008388 */ /* 0x020fe20000004800 */
[----:B------:R-:W-:Y:S02]  /*1bd0*/  @!P0 LOP3.LUT R22, R21, 0xffffffe0, RZ, 0xc0, !PT ;  /* 0xffffffe015168812 */ /* 0x000fe400078ec0ff */
[----:B------:R-:W-:-:S03]  /*1be0*/  @!P0 SHF.R.S32.HI R21, RZ, 0x5, R21 ;  /* 0x00000005ff158819 */ /* 0x000fc60000011415 */
[----:B------:R-:W-:-:S04]  /*1bf0*/  @!P0 IMAD.IADD R22, R17, 0x1, -R22 ;  /* 0x0000000111168824 */ /* 0x000fc800078e0a16 */
[----:B------:R-:W-:Y:S01]  /*1c00*/  @!P0 IMAD R21, R22, 0x5, R21 ;  /* 0x0000000516158824 */ /* 0x000fe200078e0215 */
[----:B------:R-:W-:Y:S06]  /*1c10*/  BAR.SYNC.DEFER_BLOCKING 0x0 ;  /* 0x0000000000007b1d */ /* 0x000fec0000010000 */
[----:B------:R-:W1:Y:S04]  /*1c20*/  @!P0 LDS R29, [R21.X4] ;  /* 0x00000000151d8984 */ /* 0x000e680000004800 */
[----:B-1----:R-:W1:Y:S02]  /*1c30*/  SHFL.BFLY PT, R22, R29, 0x10, 0x1f ;  /* 0x0e001f001d167f89 */ /* 0x002e6400000e0000 */
[----:B-1----:R-:W-:-:S05]  /*1c40*/  FMNMX.FTZ R22, R22, R29, !PT ;  /* 0x0000001d16167209 */ /* 0x002fca0007810000 */
[----:B------:R-:W1:Y:S02]  /*1c50*/  SHFL.BFLY PT, R25, R22, 0x8, 0x1f ;  /* 0x0d001f0016197f89 */ /* 0x000e6400000e0000 */
[----:B-1----:R-:W-:-:S05]  /*1c60*/  FMNMX.FTZ R25, R22, R25, !PT ;  /* 0x0000001916197209 */ /* 0x002fca0007810000 */
[----:B------:R-:W1:Y:S02]  /*1c70*/  SHFL.BFLY PT, R24, R25, 0x4, 0x1f ;  /* 0x0c801f0019187f89 */ /* 0x000e6400000e0000 */
[----:B-1----:R-:W-:-:S05]  /*1c80*/  FMNMX.FTZ R24, R25, R24, !PT ;  /* 0x0000001819187209 */ /* 0x002fca0007810000 */
[----:B0-----:R-:W0:Y:S02]  /*1c90*/  SHFL.BFLY PT, R27, R24, 0x2, 0x1f ;  /* 0x0c401f00181b7f89 */ /* 0x001e2400000e0000 */
[----:B0-----:R-:W-:-:S05]  /*1ca0*/  FMNMX.FTZ R27, R24, R27, !PT ;  /* 0x0000001b181b7209 */ /* 0x001fca0007810000 */
[----:B------:R-:W0:Y:S02]  /*1cb0*/  SHFL.BFLY PT, R18, R27, 0x1, 0x1f ;  /* 0x0c201f001b127f89 */ /* 0x000e2400000e0000 */
[----:B0-----:R-:W-:-:S04]  /*1cc0*/  FMNMX.FTZ R18, R27, R18, !PT ;  /* 0x000000121b127209 */ /* 0x001fc80007810000 */
[----:B------:R-:W-:-:S04]  /*1cd0*/  FSETP.NEU.FTZ.AND P0, PT, R18, -INF , PT ;  /* 0xff8000001200780b */ /* 0x000fc80003f1d000 */
[----:B------:R-:W-:-:S05]  /*1ce0*/  FSEL R18, R18, RZ, P0 ;  /* 0x000000ff12127208 */ /* 0x000fca0000000000 */
[----:B------:R-:W-:-:S04]  /*1cf0*/  FADD.FTZ R21, -R18, R29 ;  /* 0x0000001d12157221 */ /* 0x000fc80000010100 */
[----:B------:R-:W-:-:S06]  /*1d00*/  FMUL.FTZ R21, R21, 1.4426950216293334961 ;  /* 0x3fb8aa3b15157820 */ /* 0x000fcc0000410000 */
[----:B------:R-:W0:Y:S02]  /*1d10*/  MUFU.EX2 R21, R21 ;  /* 0x0000001500157308 */ /* 0x000e240000000800 */
[----:B0-----:R-:W0:Y:S02]  /*1d20*/  SHFL.BFLY PT, R22, R21, 0x10, 0x1f ;  /* 0x0e001f0015167f89 */ /* 0x001e2400000e0000 */
[----:B0-----:R-:W-:-:S05]  /*1d30*/  FADD.FTZ R22, R21, R22 ;  /* 0x0000001615167221 */ /* 0x001fca0000010000 */
[----:B------:R-:W0:Y:S02]  /*1d40*/  SHFL.BFLY PT, R25, R22, 0x8, 0x1f ;  /* 0x0d001f0016197f89 */ /* 0x000e2400000e0000 */
[----:B0-----:R-:W-:Y:S01]  /*1d50*/  FADD.FTZ R25, R22, R25 ;  /* 0x0000001916197221 */ /* 0x001fe20000010000 */
[----:B------:R-:W-:-:S04]  /*1d60*/  SHF.R.S32.HI R22, RZ, 0x1f, R3 ;  /* 0x0000001fff167819 */ /* 0x000fc80000011403 */
[----:B------:R-:W0:Y:S02]  /*1d70*/  SHFL.BFLY PT, R24, R25, 0x4, 0x1f ;  /* 0x0c801f0019187f89 */ /* 0x000e2400000e0000 */
[----:B0-----:R-:W-:-:S05]  /*1d80*/  FADD.FTZ R24, R25, R24 ;  /* 0x0000001819187221 */ /* 0x001fca0000010000 */
[----:B------:R-:W0:Y:S02]  /*1d90*/  SHFL.BFLY PT, R23, R24, 0x2, 0x1f ;  /* 0x0c401f0018177f89 */ /* 0x000e2400000e0000 */
[----:B0-----:R-:W-:-:S05]  /*1da0*/  FADD.FTZ R23, R24, R23 ;  /* 0x0000001718177221 */ /* 0x001fca0000010000 */
[----:B------:R-:W0:Y:S02]  /*1db0*/  SHFL.BFLY PT, R20, R23, 0x1, 0x1f ;  /* 0x0c201f0017147f89 */ /* 0x000e2400000e0000 */
[----:B0-----:R-:W-:Y:S01]  /*1dc0*/  FADD.FTZ R26, R23, R20 ;  /* 0x00000014171a7221 */ /* 0x001fe20000010000 */
[----:B------:R-:W-:Y:S01]  /*1dd0*/  LEA.HI.SX32 R20, R3, 0x1, 0x1 ;  /* 0x0000000103147811 */ /* 0x000fe200078f0aff */
[----:B------:R-:W-:-:S03]  /*1de0*/  @!P3 IMAD.MOV R20, RZ, RZ, R22 ;  /* 0x000000ffff14b224 */ /* 0x000fc600078e0216 */
[----:B------:R-:W-:Y:S01]  /*1df0*/  FSETP.NE.FTZ.AND P0, PT, R26, RZ, PT ;  /* 0x000000ff1a00720b */ /* 0x000fe20003f15000 */
[----:B------:R-:W-:-:S12]  /*1e00*/  IMAD R6, R19, R20, RZ ;  /* 0x0000001413067224 */ /* 0x000fd800078e02ff */
[----:B------:R-:W0:Y:S02]  /*1e10*/  @P0 MUFU.LG2 R21, R26 ;  /* 0x0000001a00150308 */ /* 0x000e240000000c00 */
[----:B0-----:R-:W-:Y:S01]  /*1e20*/  @P0 FFMA.FTZ R28, R21, 0.69314718246459960938, R18 ;  /* 0x3f317218151c0823 */ /* 0x001fe20000010012 */
[----:B------:R-:W-:Y:S05]  /*1e30*/  @P2 BRA `(.L_x_109) ;  /* 0x00001c7000002947 */ /* 0x000fea0003800000 */
[----:B------:R-:W-:Y:S01]  /*1e40*/  ULDC.U8 UR4, c[0x0][0x328] ;  /* 0x0000ca0000047ab9 */ /* 0x000fe20000000000 */
[----:B------:R-:W-:Y:S02]  /*1e50*/  LEA.HI R4, R4, R17, RZ, 0x5 ;  /* 0x0000001104047211 */ /* 0x000fe400078f28ff */
[----:B------:R-:W-:Y:S02]  /*1e60*/  ISETP.NE.AND P2, PT, RZ, UR4, PT ;  /* 0x00000004ff007c0c */ /* 0x000fe4000bf45270 */
[----:B------:R-:W-:-:S04]  /*1e70*/  SHF.R.S32.HI R4, RZ, 0x5, R4 ;  /* 0x00000005ff047819 */ /* 0x000fc80000011404 */
[----:B------:R-:W-:-:S04]  /*1e80*/  IADD3 R36, P0, R4, UR8, RZ ;  /* 0x0000000804247c10 */ /* 0x000fc8000ff1e0ff */
[----:B------:R-:W-:-:S03]  /*1e90*/  LEA.HI.X.SX32 R37, R4, UR7, 0x1, P0 ;  /* 0x0000000704257c11 */ /* 0x000fc600080f0eff */
        /* <DEDUP_REMOVED lines=33> */
[-C--:B------:R-:W-:Y:S02]  /*20b0*/  IADD3 R19, P0, RZ, -R20.reuse, RZ ;  /* 0x80000014ff137210 */ /* 0x080fe40007f1e0ff */
[----:B------:R-:W-:Y:S02]  /*20c0*/  MOV R42, R20 ;  /* 0x00000014002a7202 */ /* 0x000fe40000000f00 */
[----:B------:R-:W-:Y:S01]  /*20d0*/  IADD3.X R17, RZ, ~R21, RZ, P0, !PT ;  /* 0x80000015ff117210 */ /* 0x000fe200007fe4ff */
[----:B------:R-:W-:Y:S01]  /*20e0*/  IMAD.WIDE.U32 R36, R40, R19, R36 ;  /* 0x0000001328247225 */ /* 0x000fe200078e0024 */
[----:B------:R-:W-:-:S03]  /*20f0*/  MOV R43, R21 ;  /* 0x00000015002b7202 */ /* 0x000fc60000000f00 */
[----:B------:R-:W-:-:S04]  /*2100*/  IMAD R18, R17, R40, RZ ;  /* 0x0000002811127224 */ /* 0x000fc800078e02ff */
[----:B------:R-:W-:Y:S01]  /*2110*/  IMAD R17, R23, R19, R18 ;  /* 0x0000001317117224 */ /* 0x000fe200078e0212 */
[----:B------:R-:W-:-:S04]  /*2120*/  MOV R18, R36 ;  /* 0x0000002400127202 */ /* 0x000fc80000000f00 */
[----:B------:R-:W-:Y:S01]  /*2130*/  IADD3 R17, R37, R17, RZ ;  /* 0x0000001125117210 */ /* 0x000fe20007ffe0ff */
[----:B------:R-:W-:Y:S05]  /*2140*/  BRA `(.L_x_113) ;  /* 0x0000016000007947 */ /* 0x000fea0003800000 */
.L_x_112:
        /* <DEDUP_REMOVED lines=22> */
.L_x_113:
[----:B------:R-:W-:Y:S05]  /*22b0*/  BSYNC B0 ;  /* 0x0000000000007941 */ /* 0x000fea0003800000 */
.L_x_111:
[----:B------:R-:W-:Y:S01]  /*22c0*/  LOP3.LUT R19, R17, R0, RZ, 0xfc, !PT ;  /* 0x0000000011137212 */ /* 0x000fe200078efcff */
[----:B------:R-:W-:Y:S03]  /*22d0*/  BSSY B0, `(.L_x_114) ;  /* 0x0000028000007945 */ /* 0x000fe60003800000 */
[----:B------:R-:W-:-:S13]  /*22e0*/  ISETP.NE.U32.AND P0, PT, R19, RZ, PT ;  /* 0x000000ff1300720c */ /* 0x000fda0003f05070 */
[----:B------:R-:W-:Y:S05]  /*22f0*/  @!P0 BRA `(.L_x_115) ;  /* 0x000000f000008947 */ /* 0x000fea0003800000 */
[----:B------:R-:W-:Y:S01]  /*2300*/  IMAD.MOV.U32 R24, RZ, RZ, R30 ;  /* 0x000000ffff187224 */ /* 0x000fe200078e001e */
[----:B------:R-:W-:Y:S02]  /*2310*/  MOV R23, R0 ;  /* 0x0000000000177202 */ /* 0x000fe40000000f00 */
[----:B------:R-:W-:Y:S02]  /*2320*/  MOV R22, 0x2340 ;  /* 0x0000234000167802 */ /* 0x000fe40000000f00 */
[----:B------:R-:W-:Y:S05]  /*2330*/  CALL.REL.NOINC `($__internal_2_$__cuda_sm20_div_s64) ;  /* 0x0000201000007944 */ /* 0x000fea0003c00000 */
[----:B------:R-:W-:Y:S01]  /*2340*/  IADD3 R23, P0, RZ, -R20, RZ ;  /* 0x80000014ff177210 */ /* 0x000fe20007f1e0ff */
[----:B------:R-:W-:Y:S01]  /*2350*/  IMAD.MOV.U32 R37, RZ, RZ, R21 ;  /* 0x000000ffff257224 */ /* 0x000fe200078e0015 */
[----:B------:R-:W-:Y:S02]  /*2360*/  MOV R24, R18 ;  /* 0x0000001200187202 */ /* 0x000fe40000000f00 */
[----:B------:R-:W-:Y:S02]  /*2370*/  IADD3.X R19, RZ, ~R21, RZ, P0, !PT ;  /* 0x80000015ff137210 */ /* 0x000fe400007fe4ff */
[----:B------:R-:W-:Y:S02]  /*2380*/  MOV R25, R17 ;  /* 0x0000001100197202 */ /* 0x000fe40000000f00 */
[----:B------:R-:W-:Y:S01]  /*2390*/  MOV R36, R20 ;  /* 0x0000001400247202 */ /* 0x000fe20000000f00 */
[----:B------:R-:W-:-:S02]  /*23a0*/  IMAD R19, R19, R30, RZ ;  /* 0x0000001e13137224 */ /* 0x000fc400078e02ff */
[----:B------:R-:W-:-:S04]  /*23b0*/  IMAD.WIDE.U32 R30, R30, R23, R24 ;  /* 0x000000171e1e7225 */ /* 0x000fc800078e0018 */
[----:B------:R-:W-:-:S04]  /*23c0*/  IMAD R0, R0, R23, R19 ;  /* 0x0000001700007224 */ /* 0x000fc800078e0213 */
[----:B------:R-:W-:Y:S01]  /*23d0*/  IMAD.IADD R0, R31, 0x1, R0 ;  /* 0x000000011f007824 */ /* 0x000fe200078e0200 */
[----:B------:R-:W-:Y:S05]  /*23e0*/  BRA `(.L_x_116) ;  /* 0x0000016000007947 */ /* 0x000fea0003800000 */
.L_x_115:
        /* <DEDUP_REMOVED lines=22> */
.L_x_116:
[----:B------:R-:W-:Y:S05]  /*2550*/  BSYNC B0 ;  /* 0x0000000000007941 */ /* 0x000fea0003800000 */
.L_x_114:
        /* <DEDUP_REMOVED lines=11> */
[----:B------:R-:W-:Y:S05]  /*2610*/  CALL.REL.NOINC `($__internal_2_$__cuda_sm20_div_s64) ;  /* 0x00001d3000007944 */ /* 0x000fea0003c00000 */
[----:B------:R-:W-:-:S04]  /*2620*/  IADD3 R17, P0, RZ, -R20, RZ ;  /* 0x80000014ff117210 */ /* 0x000fc80007f1e0ff */
[----:B------:R-:W-:Y:S01]  /*2630*/  IADD3.X R18, RZ, ~R21, RZ, P0, !PT ;  /* 0x80000015ff127210 */ /* 0x000fe200007fe4ff */
[----:B------:R-:W-:-:S04]  /*2640*/  IMAD.WIDE.U32 R36, R5, R17, R36 ;  /* 0x0000001105247225 */ /* 0x000fc800078e0024 */
[----:B------:R-:W-:-:S04]  /*2650*/  IMAD R18, R18, R5, RZ ;  /* 0x0000000512127224 */ /* 0x000fc800078e02ff */
[----:B------:R-:W-:-:S05]  /*2660*/  IMAD R4, R4, R17, R18 ;  /* 0x0000001104047224 */ /* 0x000fca00078e0212 */
[----:B------:R-:W-:Y:S01]  /*2670*/  IADD3 R4, R37, R4, RZ ;  /* 0x0000000425047210 */ /* 0x000fe20007ffe0ff */
[----:B------:R-:W-:Y:S05]  /*2680*/  BRA `(.L_x_119) ;  /* 0x0000016000007947 */ /* 0x000fea0003800000 */
.L_x_118:
        /* <DEDUP_REMOVED lines=22> */
.L_x_119:
[----:B------:R-:W-:Y:S05]  /*27f0*/  BSYNC B0 ;  /* 0x0000000000007941 */ /* 0x000fea0003800000 */
.L_x_117:
        /* <DEDUP_REMOVED lines=16> */
[----:B------:R-:W-:Y:S02]  /*2900*/  IMAD R18, R5, R14, RZ ;  /* 0x0000000e05127224 */ /* 0x000fe400078e02ff */
        /* <DEDUP_REMOVED lines=21> */
[----:B------:R-:W-:Y:S05]  /*2a60*/  CALL.REL.NOINC `($__internal_2_$__cuda_sm20_div_s64) ;  /* 0x000018e000007944 */ /* 0x000fea0003c00000 */
        /* <DEDUP_REMOVED lines=12> */
.L_x_121:
[----:B------:R-:W0:Y:S01]  /*2b30*/  I2F.U32.RP R20, R40 ;  /* 0x0000002800147306 */ /* 0x000e220000209000 */
[----:B------:R-:W-:Y:S01]  /*2b40*/  ISETP.NE.U32.AND P0, PT, R40, RZ, PT ;  /* 0x000000ff2800720c */ /* 0x000fe20003f05070 */
[----:B------:R-:W-:-:S06]  /*2b50*/  IMAD.MOV.U32 R41, RZ, RZ, RZ ;  /* 0x000000ffff297224 */ /* 0x000fcc00078e00ff */
        /* <DEDUP_REMOVED lines=20> */
.L_x_122:
[----:B------:R-:W-:Y:S05]  /*2ca0*/  BSYNC B0 ;  /* 0x0000000000007941 */ /* 0x000fea0003800000 */
.L_x_120:
        /* <DEDUP_REMOVED lines=19> */
.L_x_124:
        /* <DEDUP_REMOVED lines=22> */
.L_x_125:
[----:B------:R-:W-:Y:S05]  /*2f40*/  BSYNC B0 ;  /* 0x0000000000007941 */ /* 0x000fea0003800000 */
.L_x_123:
        /* <DEDUP_REMOVED lines=10> */
[----:B------:R-:W-:Y:S02]  /*2ff0*/  IADD3 R18, P0, RZ, -R20, RZ ;  /* 0x80000014ff127210 */ /* 0x000fe40007f1e0ff */
[----:B------:R-:W-:Y:S02]  /*3000*/  MOV R22, R42 ;  /* 0x0000002a00167202 */ /* 0x000fe40000000f00 */
[----:B------:R-:W-:Y:S02]  /*3010*/  IADD3.X R17, RZ, ~R21, RZ, P0, !PT ;  /* 0x80000015ff117210 */ /* 0x000fe400007fe4ff */
[----:B------:R-:W-:-:S03]  /*3020*/  MOV R23, R43 ;  /* 0x0000002b00177202 */ /* 0x000fc60000000f00 */
[----:B------:R-:W-:Y:S02]  /*3030*/  IMAD R17, R17, R14, RZ ;  /* 0x0000000e11117224 */ /* 0x000fe400078e02ff */
[----:B------:R-:W-:-:S04]  /*3040*/  IMAD.WIDE.U32 R22, R14, R18, R22 ;  /* 0x000000120e167225 */ /* 0x000fc800078e0016 */
[----:B------:R-:W-:Y:S01]  /*3050*/  IMAD R13, R13, R18, R17 ;  /* 0x000000120d0d7224 */ /* 0x000fe200078e0211 */
[----:B------:R-:W-:-:S04]  /*3060*/  MOV R14, R22 ;  /* 0x00000016000e7202 */ /* 0x000fc80000000f00 */
[----:B------:R-:W-:Y:S01]  /*3070*/  IADD3 R13, R23, R13, RZ ;  /* 0x0000000d170d7210 */ /* 0x000fe20007ffe0ff */
[----:B------:R-:W-:Y:S05]  /*3080*/  BRA `(.L_x_128) ;  /* 0x0000017000007947 */ /* 0x000fea0003800000 */
.L_x_127:
[----:B------:R-:W0:Y:S01]  /*3090*/  I2F.U32.RP R19, R14 ;  /* 0x0000000e00137306 */ /* 0x000e220000209000 */
[----:B------:R-:W-:Y:S01]  /*30a0*/  IMAD.MOV.U32 R20, RZ, RZ, RZ ;  /* 0x000000ffff147224 */ /* 0x000fe200078e00ff */
[----:B------:R-:W-:-:S06]  /*30b0*/  ISETP.NE.U32.AND P0, PT, R14, RZ, PT ;  /* 0x000000ff0e00720c */ /* 0x000fcc0003f05070 */
[----:B0-----:R-:W0:Y:S02]  /*30c0*/  MUFU.RCP R17, R19 ;  /* 0x0000001300117308 */ /* 0x001e240000001000 */
[----:B0-----:R-:W-:-:S06]  /*30d0*/  IADD3 R17, R17, 0xffffffe, RZ ;  /* 0x0ffffffe11117810 */ /* 0x001fcc0007ffe0ff */
[----:B------:R-:W0:Y:S02]  /*30e0*/  F2I.FTZ.U32.TRUNC.NTZ R21, R17 ;  /* 0x0000001100157305 */ /* 0x000e24000021f000 */
[----:B0-----:R-:W-:-:S04]  /*30f0*/  IMAD.MOV R13, RZ, RZ, -R21 ;  /* 0x000000ffff0d7224 */ /* 0x001fc800078e0a15 */
[----:B------:R-:W-:-:S04]  /*3100*/  IMAD R13, R13, R14, RZ ;  /* 0x0000000e0d0d7224 */ /* 0x000fc800078e02ff */
[----:B------:R-:W-:-:S04]  /*3110*/  IMAD.HI.U32 R13, R21, R13, R20 ;  /* 0x0000000d150d7227 */ /* 0x000fc800078e0014 */
[----:B------:R-:W-:Y:S02]  /*3120*/  IMAD.MOV.U32 R21, RZ, RZ, RZ ;  /* 0x000000ffff157224 */ /* 0x000fe400078e00ff */
        /* <DEDUP_REMOVED lines=13> */
.L_x_128:
[----:B------:R-:W-:Y:S05]  /*3200*/  BSYNC B0 ;  /* 0x0000000000007941 */ /* 0x000fea0003800000 */
.L_x_126:
[----:B------:R-:W-:Y:S01]  /*3210*/  SHF.R.S32.HI R18, RZ, 0x1f, R8 ;  /* 0x0000001fff127819 */ /* 0x000fe20000011408 */
[----:B------:R-:W-:Y:S01]  /*3220*/  IMAD R17, R21, R8, RZ ;  /* 0x0000000815117224 */ /* 0x000fe200078e02ff */
[----:B------:R-:W-:Y:S01]  /*3230*/  SHF.R.S32.HI R21, RZ, 0x1f, R2 ;  /* 0x0000001fff157819 */ /* 0x000fe20000011402 */
[----:B------:R-:W-:Y:S01]  /*3240*/  IMAD R44, R25, c[0x0][0x214], RZ ;  /* 0x00008500192c7a24 */ /* 0x000fe200078e02ff */
[----:B------:R-:W-:Y:S01]  /*3250*/  BSSY B0, `(.L_x_129) ;  /* 0x0000039000007945 */ /* 0x000fe20003800000 */
[----:B------:R-:W-:Y:S01]  /*3260*/  IMAD R17, R18, R20, R17 ;  /* 0x0000001412117224 */ /* 0x000fe200078e0211 */
[----:B------:R-:W-:Y:S01]  /*3270*/  LOP3.LUT R18, R41, R11, RZ, 0xfc, !PT ;  /* 0x0000000b29127212 */ /* 0x000fe200078efcff */
[----:B------:R-:W-:Y:S01]  /*3280*/  IMAD R13, R13, R2, RZ ;  /* 0x000000020d0d7224 */ /* 0x000fe200078e02ff */
[----:B------:R-:W-:Y:S01]  /*3290*/  SHF.R.S32.HI R19, RZ, 0x1f, R44 ;  /* 0x0000001fff137819 */ /* 0x000fe2000001142c */
[----:B------:R-:W-:Y:S01]  /*32a0*/  IMAD.WIDE.U32 R42, R20, R8, RZ ;  /* 0x00000008142a7225 */ /* 0x000fe200078e00ff */
[----:B------:R-:W-:-:S03]  /*32b0*/  ISETP.NE.U32.AND P0, PT, R18, RZ, PT ;  /* 0x000000ff1200720c */ /* 0x000fc60003f05070 */
[----:B------:R-:W-:Y:S02]  /*32c0*/  IMAD R8, R15, R44, RZ ;  /* 0x0000002c0f087224 */ /* 0x000fe400078e02ff */
[----:B------:R-:W-:Y:S02]  /*32d0*/  IMAD R13, R21, R14, R13 ;  /* 0x0000000e150d7224 */ /* 0x000fe400078e020d */
[----:B------:R-:W-:-:S04]  /*32e0*/  IMAD.WIDE.U32 R14, R14, R2, RZ ;  /* 0x000000020e0e7225 */ /* 0x000fc800078e00ff */
[----:B------:R-:W-:Y:S01]  /*32f0*/  IMAD R19, R19, R16, R8 ;  /* 0x0000001013137224 */ /* 0x000fe200078e0208 */
[----:B------:R-:W-:Y:S01]  /*3300*/  IADD3 R8, R15, R13, RZ ;  /* 0x0000000d0f087210 */ /* 0x000fe20007ffe0ff */
        /* <DEDUP_REMOVED lines=9> */
[----:B------:R-:W-:Y:S05]  /*33a0*/  CALL.REL.NOINC `($__internal_2_$__cuda_sm20_div_s64) ;  /* 0x00000fa000007944 */ /* 0x000fea0003c00000 */
[----:B------:R-:W-:Y:S01]  /*33b0*/  IADD3 R16, P0, RZ, -R20, RZ ;  /* 0x80000014ff107210 */ /* 0x000fe20007f1e0ff */
[----:B------:R-:W-:Y:S01]  /*33c0*/  IMAD.MOV.U32 R19, RZ, RZ, R41 ;  /* 0x000000ffff137224 */ /* 0x000fe200078e0029 */
[----:B------:R-:W-:Y:S02]  /*33d0*/  MOV R18, R40 ;  /* 0x0000002800127202 */ /* 0x000fe40000000f00 */
[----:B------:R-:W-:-:S02]  /*33e0*/  IADD3.X R17, RZ, ~R21, RZ, P0, !PT ;  /* 0x80000015ff117210 */ /* 0x000fc400007fe4ff */
[----:B------:R-:W-:Y:S01]  /*33f0*/  MOV R40, R20 ;  /* 0x0000001400287202 */ /* 0x000fe20000000f00 */
[----:B------:R-:W-:Y:S01]  /*3400*/  IMAD.WIDE.U32 R18, R12, R16, R18 ;  /* 0x000000100c127225 */ /* 0x000fe200078e0012 */
[----:B------:R-:W-:-:S03]  /*3410*/  MOV R41, R21 ;  /* 0x0000001500297202 */ /* 0x000fc60000000f00 */
[----:B------:R-:W-:Y:S01]  /*3420*/  IMAD R17, R17, R12, RZ ;  /* 0x0000000c11117224 */ /* 0x000fe200078e02ff */
[----:B------:R-:W-:-:S03]  /*3430*/  MOV R12, R18 ;  /* 0x00000012000c7202 */ /* 0x000fc60000000f00 */
[----:B------:R-:W-:-:S04]  /*3440*/  IMAD R11, R11, R16, R17 ;  /* 0x000000100b0b7224 */ /* 0x000fc800078e0211 */
[----:B------:R-:W-:Y:S01]  /*3450*/  IMAD.IADD R11, R19, 0x1, R11 ;  /* 0x00000001130b7824 */ /* 0x000fe200078e020b */
[----:B------:R-:W-:Y:S05]  /*3460*/  BRA `(.L_x_131) ;  /* 0x0000017000007947 */ /* 0x000fea0003800000 */
.L_x_130:
        /* <DEDUP_REMOVED lines=23> */
.L_x_131:
[----:B------:R-:W-:Y:S05]  /*35e0*/  BSYNC B0 ;  /* 0x0000000000007941 */ /* 0x000fea0003800000 */
.L_x_129:
        /* <DEDUP_REMOVED lines=29> */
.L_x_133:
[----:B------:R-:W0:Y:S01]  /*37c0*/  I2F.U32.RP R17, R10 ;  /* 0x0000000a00117306 */ /* 0x000e220000209000 */
[----:B------:R-:W-:Y:S01]  /*37d0*/  IMAD.MOV.U32 R18, RZ, RZ, RZ ;  /* 0x000000ffff127224 */ /* 0x000fe200078e00ff */
[----:B------:R-:W-:Y:S01]  /*37e0*/  ISETP.NE.U32.AND P0, PT, R10, RZ, PT ;  /* 0x000000ff0a00720c */ /* 0x000fe20003f05070 */
[----:B------:R-:W-:-:S05]  /*37f0*/  IMAD.MOV.U32 R21, RZ, RZ, RZ ;  /* 0x000000ffff157224 */ /* 0x000fca00078e00ff */
        /* <DEDUP_REMOVED lines=16> */
[----:B------:R-:W-:Y:S02]  /*3900*/  IADD3 R9, -R16, RZ, RZ ;  /* 0x000000ff10097210 */ /* 0x000fe40007ffe1ff */
[----:B------:R-:W-:-:S03]  /*3910*/  MOV R20, R16 ;  /* 0x0000001000147202 */ /* 0x000fc60000000f00 */
[----:B------:R-:W-:Y:S02]  /*3920*/  IMAD R10, R10, R9, R40 ;  /* 0x000000090a0a7224 */ /* 0x000fe400078e0228 */
.L_x_134:
[----:B------:R-:W-:Y:S05]  /*3930*/  BSYNC B0 ;  /* 0x0000000000007941 */ /* 0x000fea0003800000 */
.L_x_132:
[----:B------:R-:W-:-:S04]  /*3940*/  IADD3 R31, P1, P0, R36, R32, R30 ;  /* 0x00000020241f7210 */ /* 0x000fc8000783e01e */
[----:B------:R-:W-:Y:S02]  /*3950*/  IADD3 R31, P3, P2, R42, R31, R44 ;  /* 0x0000001f2a1f7210 */ /* 0x000fe40007a7e02c */
[----:B------:R-:W-:Y:S01]  /*3960*/  IADD3.X R0, R4, R5, R0, P1, P0 ;  /* 0x0000000504007210 */ /* 0x000fe20000fe0400 */
[----:B------:R-:W-:Y:S01]  /*3970*/  IMAD R5, R21, R6, RZ ;  /* 0x0000000615057224 */ /* 0x000fe200078e02ff */
[----:B------:R-:W-:Y:S02]  /*3980*/  IADD3 R14, P1, P0, R46, R31, R14 ;  /* 0x0000001f2e0e7210 */ /* 0x000fe4000783e00e */
[----:B------:R-:W-:Y:S02]  /*3990*/  IADD3.X R0, R13, R0, R2, P3, P2 ;  /* 0x000000000d007210 */ /* 0x000fe40001fe4402 */
[----:B------:R-:W-:Y:S02]  /*39a0*/  SHF.R.S32.HI R2, RZ, 0x1f, R6 ;  /* 0x0000001fff027819 */ /* 0x000fe40000011406 */
[----:B------:R-:W-:-:S02]  /*39b0*/  IADD3.X R15, R11, R0, R8, P1, P0 ;  /* 0x000000000b0f7210 */ /* 0x000fc40000fe0408 */
[----:B------:R-:W-:Y:S01]  /*39c0*/  SHF.R.S32.HI R0, RZ, 0x1f, R3 ;  /* 0x0000001fff007819 */ /* 0x000fe20000011403 */
[-C--:B------:R-:W-:Y:S02]  /*39d0*/  IMAD R2, R2, R20.reuse, R5 ;  /* 0x0000001402027224 */ /* 0x080fe400078e0205 */
[----:B------:R-:W-:-:S04]  /*39e0*/  IMAD.WIDE.U32 R14, R6, R20, R14 ;  /* 0x00000014060e7225 */ /* 0x000fc800078e000e */
[----:B------:R-:W-:Y:S02]  /*39f0*/  IMAD R5, R12, R3, RZ ;  /* 0x000000030c057224 */ /* 0x000fe400078e02ff */
        /* <DEDUP_REMOVED lines=8> */
.L_x_110:
[----:B------:R-:W-:-:S04]  /*3a80*/  LEA R2, P0, R36, c[0x0][0x200], 0x2 ;  /* 0x0000800024027a11 */ /* 0x000fc800078010ff */
[----:B------:R-:W-:-:S05]  /*3a90*/  LEA.HI.X R3, R36, c[0x0][0x204], R37, 0x2, P0 ;  /* 0x0000810024037a11 */ /* 0x000fca00000f1425 */
[----:B------:R0:W-:Y:S04]  /*3aa0*/  STG.E [R2.64], R28 ;  /* 0x0000001c02007986 */ /* 0x0001e8000c10190a */
.L_x_109:
[----:B------:R-:W-:Y:S05]  /*3ab0*/  BSYNC B1 ;  /* 0x0000000000017941 */ /* 0x000fea0003800000 */
.L_x_108:
[----:B------:R-:W1:Y:S01]  /*3ac0*/  S2R R0, SR_TID.X ;  /* 0x0000000000007919 */ /* 0x000e620000002100 */
[----:B------:R-:W-:Y:S01]  /*3ad0*/  HFMA2.MMA R5, -RZ, RZ, 0, 0 ;  /* 0x00000000ff057435 */ /* 0x000fe200000001ff */
[----:B01----:R-:W-:-:S04]  /*3ae0*/  SHF.R.S32.HI R3, RZ, 0x1f, R0 ;  /* 0x0000001fff037819 */ /* 0x003fc80000011400 */
[----:B------:R-:W-:Y:S02]  /*3af0*/  LEA.HI R12, R3, R0, RZ, 0x5 ;  /* 0x00000000030c7211 */ /* 0x000fe400078f28ff */
[----:B------:R-:W-:Y:S02]  /*3b00*/  CS2R R2, SRZ ;  /* 0x0000000000027805 */ /* 0x000fe4000001ff00 */
[----:B------:R-:W-:Y:S02]  /*3b10*/  LOP3.LUT R19, R12, 0xffffffe0, RZ, 0xc0, !PT ;  /* 0xffffffe00c137812 */ /* 0x000fe400078ec0ff */
[----:B------:R-:W-:-:S03]  /*3b20*/  SHF.R.S32.HI R12, RZ, 0x5, R12 ;  /* 0x00000005ff0c7819 */ /* 0x000fc6000001140c */
[----:B------:R-:W-:-:S05]  /*3b30*/  IMAD.IADD R19, R0, 0x1, -R19 ;  /* 0x0000000100137824 */ /* 0x000fca00078e0a13 */
[C---:B------:R-:W-:Y:S02]  /*3b40*/  ISETP.GE.AND P0, PT, R19.reuse, c[0x0][0x314], PT ;  /* 0x0000c50013007a0c */ /* 0x040fe40003f06270 */
[----:B------:R-:W-:Y:S02]  /*3b50*/  SHF.L.U32 R18, R19, 0x2, RZ ;  /* 0x0000000213127819 */ /* 0x000fe400000006ff */
[----:B------:R-:W-:Y:S01]  /*3b60*/  ISETP.LT.AND P0, PT, R0, 0x80, !P0 ;  /* 0x000000800000780c */ /* 0x000fe20004701270 */
[----:B------:R-:W-:-:S12]  /*3b70*/  IMAD.MOV.U32 R0, RZ, RZ, c[0x0][0x314] ;  /* 0x0000c500ff007624 */ /* 0x000fd800078e00ff */
[----:B------:R-:W-:Y:S02]  /*3b80*/  @P0 FADD.FTZ R4, -R28, R29 ;  /* 0x0000001d1c040221 */ /* 0x000fe40000010100 */
[----:B------:R-:W-:Y:S02]  /*3b90*/  @P0 IMAD R9, R19, 0x5, R12 ;  /* 0x0000000513090824 */ /* 0x000fe400078e020c */
[----:B------:R-:W-:-:S06]  /*3ba0*/  @P0 FMUL.FTZ R4, R4, 1.4426950216293334961 ;  /* 0x3fb8aa3b04040820 */ /* 0x000fcc0000410000 */
[----:B------:R-:W0:Y:S02]  /*3bb0*/  @P0 MUFU.EX2 R4, R4 ;  /* 0x0000000400040308 */ /* 0x000e240000000800 */
[----:B0-----:R0:W-:Y:S04]  /*3bc0*/  @P0 STS [R9.X4], R4 ;  /* 0x0000000409000388 */ /* 0x0011e80000004800 */
[----:B------:R-:W-:Y:S01]  /*3bd0*/  BAR.SYNC.DEFER_BLOCKING 0x0 ;  /* 0x0000000000007b1d */ /* 0x000fe20000010000 */
[----:B------:R-:W-:Y:S01]  /*3be0*/  ISETP.GE.AND P0, PT, R0, 0x1, PT ;  /* 0x000000010000780c */ /* 0x000fe20003f06270 */
[----:B------:R-:W-:-:S12]  /*3bf0*/  IMAD.MOV.U32 R0, RZ, RZ, RZ ;  /* 0x000000ffff007224 */ /* 0x000fd800078e00ff */
[----:B------:R-:W-:Y:S05]  /*3c00*/  @!P0 BRA `(.L_x_135) ;  /* 0x0000024000008947 */ /* 0x000fea0003800000 */
[----:B------:R-:W-:Y:S01]  /*3c10*/  ULDC UR5, c[0x0][0x22c] ;  /* 0x00008b0000057ab9 */ /* 0x000fe20000000800 */
[C---:B------:R-:W-:Y:S01]  /*3c20*/  IMAD R13, R12.reuse, 0x80, R18 ;  /* 0x000000800c0d7824 */ /* 0x040fe200078e0212 */
[----:B------:R-:W-:Y:S01]  /*3c30*/  UIMAD UR5, UR8, UR5, URZ ;  /* 0x00000005080572a4 */ /* 0x000fe2000f8e023f */
[C---:B------:R-:W-:Y:S01]  /*3c40*/  IADD3 R5, R7.reuse, -UR8, RZ ;  /* 0x8000000807057c10 */ /* 0x040fe2000fffe0ff */
[----:B------:R-:W-:Y:S01]  /*3c50*/  IMAD R20, R7, c[0x0][0x22c], RZ ;  /* 0x00008b0007147a24 */ /* 0x000fe200078e02ff */
[----:B0-----:R-:W-:Y:S01]  /*3c60*/  CS2R R8, SRZ ;  /* 0x0000000000087805 */ /* 0x001fe2000001ff00 */
        /* <DEDUP_REMOVED lines=11> */
.L_x_138:
[----:B------:R-:W-:Y:S01]  /*3d20*/  BSSY B0, `(.L_x_136) ;  /* 0x0000007000007945 */ /* 0x000fe20003800000 */
[----:B------:R-:W-:-:S05]  /*3d30*/  @P2 BRA `(.L_x_137) ;  /* 0x0000005000002947 */ /* 0x000fca0003800000 */
[----:B------:R-:W-:Y:S01]  /*3d40*/  ISETP.GE.AND P0, PT, R18, c[0x0][0x220], PT ;  /* 0x0000880012007a0c */ /* 0x000fe20003f06270 */
[----:B------:R-:W-:Y:S01]  /*3d50*/  CS2R R8, SRZ ;  /* 0x0000000000087805 */ /* 0x000fe2000001ff00 */
[----:B------:R-:W-:Y:S11]  /*3d60*/  CS2R R10, SRZ ;  /* 0x00000000000a7805 */ /* 0x000ff6000001ff00 */
[----:B------:R-:W-:Y:S05]  /*3d70*/  @!P0 MOV R15, R13 ;  /* 0x0000000d000f8202 */ /* 0x000fea0000000f00 */
[----:B------:R0:W5:Y:S02]  /*3d80*/  @!P0 LDG.E.128 R8, [R14.64] ;  /* 0x0000000a0e088981 */ /* 0x000164000c1e1d00 */
.L_x_137:
[----:B------:R-:W-:Y:S05]  /*3d90*/  BSYNC B0 ;  /* 0x0000000000007941 */ /* 0x000fea0003800000 */
.L_x_136:
        /* <DEDUP_REMOVED lines=11> */
.L_x_135:
        /* <DEDUP_REMOVED lines=72> */
[----:B------:R-:W-:Y:S02]  /*42d0*/  IMAD R0, R0, c[0x0][0x1e8], RZ ;  /* 0x00007a0000007a24 */ /* 0x000fe400078e02ff */
[----:B------:R-:W-:-:S04]  /*42e0*/  IMAD.WIDE.U32 R18, R7, c[0x0][0x1e8], R18 ;  /* 0x00007a0007127a25 */ /* 0x000fc800078e0012 */
[----:B------:R-:W-:Y:S01]  /*42f0*/  IMAD R0, R7, c[0x0][0x1ec], R0 ;  /* 0x00007b0007007a24 */ /* 0x000fe200078e0200 */
[----:B------:R-:W-:-:S04]  /*4300*/  LEA R2, P0, R18, c[0x0][0x1d0], 0x1 ;  /* 0x0000740012027a11 */ /* 0x000fc800078008ff */
[----:B------:R-:W-:-:S04]  /*4310*/  IADD3 R3, R19, R0, RZ ;  /* 0x0000000013037210 */ /* 0x000fc80007ffe0ff */
[----:B------:R-:W-:-:S05]  /*4320*/  LEA.HI.X R3, R18, c[0x0][0x1d4], R3, 0x1, P0 ;  /* 0x0000750012037a11 */ /* 0x000fca00000f0c03 */
[----:B------:R-:W-:Y:S01]  /*4330*/  STG.E.64 [R2.64], R4 ;  /* 0x0000000402007986 */ /* 0x000fe2000c101b0a */
[----:B------:R-:W-:Y:S05]  /*4340*/  EXIT ;  /* 0x000000000000794d */ /* 0x000fea0003800000 */
        .weak           $__internal_2_$__cuda_sm20_div_s64
        .type           $__internal_2_$__cuda_sm20_div_s64,@function
        .size           $__internal_2_$__cuda_sm20_div_s64,(.L_x_8162 - $__internal_2_$__cuda_sm20_div_s64)
$__internal_2_$__cuda_sm20_div_s64:
        /* <DEDUP_REMOVED lines=29> */
[----:B------:R-:W-:-:S04]  /*4520*/  IMAD.X R26, RZ, RZ, ~R26, P0 ;  /* 0x000000ffff1a7224 */ /* 0x000fc800000e0e1a */
[----:B------:R-:W-:-:S04]  /*4530*/  IMAD.WIDE.U32 R34, P5, R35, R26, R34 ;  /* 0x0000001a23227225 */ /* 0x000fc800078a0022 */
[C---:B------:R-:W-:Y:S02]  /*4540*/  IMAD R21, R27.reuse, R26, RZ ;  /* 0x0000001a1b157224 */ /* 0x040fe400078e02ff */
[----:B------:R-:W-:-:S04]  /*4550*/  IMAD.HI.U32 R20, P4, R27, R20, R34 ;  /* 0x000000141b147227 */ /* 0x000fc80007880022 */
[----:B------:R-:W-:Y:S01]  /*4560*/  IMAD.HI.U32 R19, R27, R26, RZ ;  /* 0x0000001a1b137227 */ /* 0x000fe200078e00ff */
[----:B------:R-:W-:Y:S02]  /*4570*/  IADD3 R21, P3, R21, R20, RZ ;  /* 0x0000001415157210 */ /* 0x000fe40007f7e0ff */
[-C--:B------:R-:W-:Y:S01]  /*4580*/  IADD3 R20, P0, RZ, -R18.reuse, RZ ;  /* 0x80000012ff147210 */ /* 0x080fe20007f1e0ff */
[----:B------:R-:W-:Y:S02]  /*4590*/  IMAD.X R27, R19, 0x1, R27, P5 ;  /* 0x00000001131b7824 */ /* 0x000fe400028e061b */
[----:B------:R-:W-:Y:S01]  /*45a0*/  IMAD.MOV.U32 R35, RZ, RZ, RZ ;  /* 0x000000ffff237224 */ /* 0x000fe200078e00ff */
[----:B------:R-:W-:Y:S01]  /*45b0*/  SEL R20, R20, R18, !P2 ;  /* 0x0000001214147207 */ /* 0x000fe20005000000 */
[----:B------:R-:W-:-:S04]  /*45c0*/  IMAD.X R26, RZ, RZ, ~R17, P0 ;  /* 0x000000ffff1a7224 */ /* 0x000fc800000e0e11 */
[----:B------:R-:W-:Y:S01]  /*45d0*/  IMAD.HI.U32 R34, R21, R20, RZ ;  /* 0x0000001415227227 */ /* 0x000fe200078e00ff */
[----:B------:R-:W-:Y:S02]  /*45e0*/  SEL R19, R26, R17, !P2 ;  /* 0x000000111a137207 */ /* 0x000fe40005000000 */
[----:B------:R-:W-:-:S03]  /*45f0*/  IADD3.X R26, RZ, RZ, R27, P3, P4 ;  /* 0x000000ffff1a7210 */ /* 0x000fc60001fe841b */
[----:B------:R-:W-:-:S04]  /*4600*/  IMAD.WIDE.U32 R34, R21, R19, R34 ;  /* 0x0000001315227225 */ /* 0x000fc800078e0022 */
[C---:B------:R-:W-:Y:S02]  /*4610*/  IMAD R27, R26.reuse, R19, RZ ;  /* 0x000000131a1b7224 */ /* 0x040fe400078e02ff */
[----:B------:R-:W-:-:S04]  /*4620*/  IMAD.HI.U32 R34, P0, R26, R20, R34 ;  /* 0x000000141a227227 */ /* 0x000fc80007800022 */
[----:B------:R-:W-:Y:S01]  /*4630*/  IMAD.HI.U32 R26, R26, R19, RZ ;  /* 0x000000131a1a7227 */ /* 0x000fe200078e00ff */
[----:B------:R-:W-:-:S04]  /*4640*/  IADD3 R27, P2, R27, R34, RZ ;  /* 0x000000221b1b7210 */ /* 0x000fc80007f5e0ff */
[----:B------:R-:W-:Y:S01]  /*4650*/  IADD3.X R26, R26, RZ, RZ, P0, !PT ;  /* 0x000000ff1a1a7210 */ /* 0x000fe200007fe4ff */
[----:B------:R-:W-:-:S04]  /*4660*/  IMAD.WIDE.U32 R34, R27, R38, RZ ;  /* 0x000000261b227225 */ /* 0x000fc800078e00ff */
[----:B------:R-:W-:Y:S01]  /*4670*/  IMAD R21, R27, R39, R35 ;  /* 0x000000271b157224 */ /* 0x000fe200078e0223 */
[----:B------:R-:W-:Y:S01]  /*4680*/  IADD3 R20, P0, -R34, R20, RZ ;  /* 0x0000001422147210 */ /* 0x000fe20007f1e1ff */
[----:B------:R-:W-:-:S03]  /*4690*/  IMAD.X R26, RZ, RZ, R26, P2 ;  /* 0x000000ffff1a7224 */ /* 0x000fc600010e061a */
        /* <DEDUP_REMOVED lines=8> */
[----:B------:R-:W-:Y:S02]  /*4720*/  SEL R34, R34, R27, P4 ;  /* 0x0000001b22227207 */ /* 0x000fe40002000000 */
[----:B------:R-:W-:Y:S01]  /*4730*/  ISETP.GE.U32.AND P0, PT, R21, R38, PT ;  /* 0x000000261500720c */ /* 0x000fe20003f06070 */
[----:B------:R-:W-:Y:S01]  /*4740*/  IMAD.X R21, RZ, RZ, R26, P2 ;  /* 0x000000ffff157224 */ /* 0x000fe200010e061a */
[----:B------:R-:W-:Y:S02]  /*4750*/  SEL R19, R20, R19, P4 ;  /* 0x0000001314137207 */ /* 0x000fe40002000000 */
[----:B------:R-:W-:Y:S02]  /*4760*/  IADD3 R27, P2, R34, 0x1, RZ ;  /* 0x00000001221b7810 */ /* 0x000fe40007f5e0ff */
[----:B------:R-:W-:Y:S01]  /*4770*/  SEL R21, R21, R26, P4 ;  /* 0x0000001a15157207 */ /* 0x000fe20002000000 */
[----:B------:R-:W-:Y:S01]  /*4780*/  IMAD.MOV.U32 R26, RZ, RZ, R22 ;  /* 0x000000ffff1a7224 */ /* 0x000fe200078e0016 */
[----:B------:R-:W-:-:S02]  /*4790*/  ISETP.GE.U32.AND.EX P0, PT, R19, R39, PT, P0 ;  /* 0x000000271300720c */ /* 0x000fc40003f06100 */
[----:B------:R-:W-:Y:S02]  /*47a0*/  IADD3.X R20, RZ, R21, RZ, P2, !PT ;  /* 0x00000015ff147210 */ /* 0x000fe400017fe4ff */
[----:B------:R-:W-:Y:S02]  /*47b0*/  SEL R27, R27, R34, P0 ;  /* 0x000000221b1b7207 */ /* 0x000fe40000000000 */
[----:B------:R-:W-:Y:S02]  /*47c0*/  LOP3.LUT R19, R23, R17, RZ, 0x3c, !PT ;  /* 0x0000001117137212 */ /* 0x000fe400078e3cff */
[----:B------:R-:W-:Y:S02]  /*47d0*/  SEL R21, R20, R21, P0 ;  /* 0x0000001514157207 */ /* 0x000fe40000000000 */
[----:B------:R-:W-:Y:S02]  /*47e0*/  IADD3 R20, P2, RZ, -R27, RZ ;  /* 0x8000001bff147210 */ /* 0x000fe40007f5e0ff */
[----:B------:R-:W-:-:S02]  /*47f0*/  ISETP.GE.AND P3, PT, R19, RZ, PT ;  /* 0x000000ff1300720c */ /* 0x000fc40003f66270 */
[----:B------:R-:W-:Y:S01]  /*4800*/  ISETP.NE.U32.AND P0, PT, R24, RZ, PT ;  /* 0x000000ff1800720c */ /* 0x000fe20003f05070 */
[----:B------:R-:W-:Y:S01]  /*4810*/  IMAD.X R24, RZ, RZ, ~R21, P2 ;  /* 0x000000ffff187224 */ /* 0x000fe200010e0e15 */
[----:B------:R-:W-:Y:S01]  /*4820*/  SEL R20, R20, R27, !P3 ;  /* 0x0000001b14147207 */ /* 0x000fe20005800000 */
[----:B------:R-:W-:Y:S01]  /*4830*/  IMAD.MOV.U32 R27, RZ, RZ, 0x0 ;  /* 0x00000000ff1b7424 */ /* 0x000fe200078e00ff */
[----:B------:R-:W-:Y:S02]  /*4840*/  ISETP.NE.AND.EX P0, PT, R23, RZ, PT, P0 ;  /* 0x000000ff1700720c */ /* 0x000fe40003f05300 */
[----:B------:R-:W-:Y:S02]  /*4850*/  SEL R24, R24, R21, !P3 ;  /* 0x0000001518187207 */ /* 0x000fe40005800000 */
[----:B------:R-:W-:Y:S02]  /*4860*/  SEL R20, R20, 0xffffffff, P0 ;  /* 0xffffffff14147807 */ /* 0x000fe40000000000 */
[----:B------:R-:W-:Y:S01]  /*4870*/  SEL R21, R24, 0xffffffff, P0 ;  /* 0xffffffff18157807 */ /* 0x000fe20000000000 */
[----:B------:R-:W-:Y:S06]  /*4880*/  RET.REL.NODEC R26 `(_ZN5flash32flash_fwd_splitkv_combine_kernelI23Flash_fwd_kernel_traitsILi128ELi64ELi128ELi4ELb0ELb0EN7cutlass6half_tE19Flash_kernel_traitsILi128ELi64ELi128ELi4ES3_EELi4ELi5ELb0EEEvNS_16Flash_fwd_paramsE) ;  /* 0xffffb7701a007950 */ /* 0x000fec0003c3ffff */
.L_x_139:
        /* <DEDUP_REMOVED lines=15> */
.L_x_8162:


//--------------------- .text._ZN5flash32flash_fwd_splitkv_combine_kernelI23Flash_fwd_kernel_traitsILi128ELi64ELi128ELi4ELb0ELb0EN7cutlass6half_tE19Flash_kernel_traitsILi128ELi64ELi128ELi4ES3_EELi4ELi4ELb0EEEvNS_16Flash_fwd_paramsE --------------------------
	.section	.text._ZN5flash32flash_fwd_splitkv_combine_kernelI23Flash_fwd_kernel_traitsILi128ELi64ELi128ELi4ELb0ELb0EN7cutlass6half_tE19Flash_kernel_traitsILi128ELi64ELi128ELi4ES3_EELi4ELi4ELb0EEEvNS_16Flash_fwd_paramsE,"ax",@progbits
	.sectioninfo	@"SHI_REGISTERS=52"
	.align	128
        .global         _ZN5flash32flash_fwd_splitkv_combine_kernelI23Flash_fwd_kernel_traitsILi128ELi64ELi128ELi4ELb0ELb0EN7cutlass6half_tE19Flash_kernel_traitsILi128ELi64ELi128ELi4ES3_EELi4ELi4ELb0EEEvNS_16Flash_fwd_paramsE
        .type           _ZN5flash32flash_fwd_splitkv_combine_kernelI23Flash_fwd_kernel_traitsILi128ELi64ELi128ELi4ELb0ELb0EN7cutlass6half_tE19Flash_kernel_traitsILi128ELi64ELi128ELi4ES3_EELi4ELi4ELb0EEEvNS_16Flash_fwd_paramsE,@function
        .size           _ZN5flash32flash_fwd_splitkv_combine_kernelI23Flash_fwd_kernel_traitsILi128ELi64ELi128ELi4ELb0ELb0EN7cutlass6half_tE19Flash_kernel_traitsILi128ELi64ELi128ELi4ES3_EELi4ELi4ELb0EEEvNS_16Flash_fwd_paramsE,(.L_x_8163 - _ZN5flash32flash_fwd_splitkv_combine_kernelI23Flash_fwd_kernel_traitsILi128ELi64ELi128ELi4ELb0ELb0EN7cutlass6half_tE19Flash_kernel_traitsILi128ELi64ELi128ELi4ES3_EELi4ELi4ELb0EEEvNS_16Flash_fwd_paramsE)
        .other          _ZN5flash32flash_fwd_splitkv_combine_kernelI23Flash_fwd_kernel_traitsILi128ELi64ELi128ELi4ELb0ELb0EN7cutlass6half_tE19Flash_kernel_traitsILi128ELi64ELi128ELi4ES3_EELi4ELi4ELb0EEEvNS_16Flash_fwd_paramsE,@"STO_CUDA_ENTRY STV_DEFAULT"
_ZN5flash32flash_fwd_splitkv_combine_kernelI23Flash_fwd_kernel_traitsILi128ELi64ELi128ELi4ELb0ELb0EN7cutlass6half_tE19Flash_kernel_traitsILi128ELi64ELi128ELi4ES3_EELi4ELi4ELb0EEEvNS_16Flash_fwd_paramsE:
.text._ZN5flash32flash_fwd_splitkv_combine_kernelI23Flash_fwd_kernel_traitsILi128ELi64ELi128ELi4ELb0ELb0EN7cutlass6half_tE19Flash_kernel_traitsILi128ELi64ELi128ELi4ES3_EELi4ELi4ELb0EEEvNS_16Flash_fwd_paramsE:
        /* <DEDUP_REMOVED lines=23> */
[----:B------:R-:W-:Y:S05]  /*0170*/  CALL.REL.NOINC `($__internal_3_$__cuda_sm20_div_s64) ;  /* 0x000041c000007944 */ /* 0x000fea0003c00000 */
[----:B------:R-:W-:Y:S05]  /*0180*/  BRA `(.L_x_141) ;  /* 0x0000013000007947 */ /* 0x000fea0003800000 */
.L_x_140:
        /* <DEDUP_REMOVED lines=19> */
.L_x_141:
        /* <DEDUP_REMOVED lines=12> */
[----:B------:R-:W-:Y:S05]  /*0380*/  CALL.REL.NOINC `($__internal_3_$__cuda_sm20_div_s64) ;  /* 0x00003fb000007944 */ /* 0x000fea0003c00000 */
[----:B------:R-:W-:Y:S02]  /*0390*/  MOV R28, R20 ;  /* 0x00000014001c7202 */ /* 0x000fe40000000f00 */
[----:B------:R-:W-:Y:S01]  /*03a0*/  MOV R29, R21 ;  /* 0x00000015001d7202 */ /* 0x000fe20000000f00 */
[----:B------:R-:W-:Y:S05]  /*03b0*/  BRA `(.L_x_144) ;  /* 0x0000013000007947 */ /* 0x000fea0003800000 */
.L_x_143:
        /* <DEDUP_REMOVED lines=19> */
.L_x_144:
[----:B------:R-:W-:Y:S05]  /*04f0*/  BSYNC B0 ;  /* 0x0000000000007941 */ /* 0x000fea0003800000 */
.L_x_142:
        /* <DEDUP_REMOVED lines=43> */
.L_x_146:
        /* <DEDUP_REMOVED lines=19> */
.L_x_147:
[----:B------:R-:W-:Y:S05]  /*08e0*/  BSYNC B0 ;  /* 0x0000000000007941 */ /* 0x000fea0003800000 */
.L_x_145:
        /* <DEDUP_REMOVED lines=74> */
[----:B------:R-:W-:Y:S02]  /*0d90*/  MOV R32, R20 ;  /* 0x0000001400207202 */ /* 0x000fe40000000f00 */
[----:B------:R-:W-:Y:S01]  /*0da0*/  MOV R33, R21 ;  /* 0x0000001500217202 */ /* 0x000fe20000000f00 */
[----:B------:R-:W-:Y:S05]  /*0db0*/  BRA `(.L_x_150) ;  /* 0x0000013000007947 */ /* 0x000fea0003800000 */
.L_x_149:
        /* <DEDUP_REMOVED lines=19> */
.L_x_150:
[----:B------:R-:W-:Y:S05]  /*0ef0*/  BSYNC B0 ;  /* 0x0000000000007941 */ /* 0x000fea0003800000 */
.L_x_148:
        /* <DEDUP_REMOVED lines=42> */
.L_x_152:
        /* <DEDUP_REMOVED lines=19> */
.L_x_153:
[----:B------:R-:W-:Y:S05]  /*12d0*/  BSYNC B0 ;  /* 0x0000000000007941 */ /* 0x000fea0003800000 */
.L_x_151:
        /* <DEDUP_REMOVED lines=131> */
.L_x_155:
[----:B------:R-:W-:Y:S05]  /*1b10*/  BSYNC B0 ;  /* 0x0000000000007941 */ /* 0x000fea0003800000 */
.L_x_154:
        /* <DEDUP_REMOVED lines=95> */
.L_x_160:
        /* <DEDUP_REMOVED lines=22> */
.L_x_161:
[----:B------:R-:W-:Y:S05]  /*2270*/  BSYNC B0 ;  /* 0x0000000000007941 */ /* 0x000fea0003800000 */
.L_x_159:
[----:B------:R-:W-:Y:S01]  /*2280*/  LOP3.LUT R19, R17, R0, RZ, 0xfc, !PT ;  /* 0x0000000011137212 */ /* 0x000fe200078efcff */
[----:B------:R-:W-:Y:S03]  /*2290*/  BSSY B0, `(.L_x_162) ;  /* 0x0000028000007945 */ /* 0x000fe60003800000 */
[----:B------:R-:W-:-:S13]  /*22a0*/  ISETP.NE.U32.AND P0, PT, R19, RZ, PT ;  /* 0x000000ff1300720c */ /* 0x000fda0003f05070 */
[----:B------:R-:W-:Y:S05]  /*22b0*/  @!P0 BRA `(.L_x_163) ;  /* 0x000000f000008947 */ /* 0x000fea0003800000 */
[----:B------:R-:W-:Y:S01]  /*22c0*/  IMAD.MOV.U32 R24, RZ, RZ, R30 ;  /* 0x000000ffff187224 */ /* 0x000fe200078e001e */
[----:B------:R-:W-:Y:S02]  /*22d0*/  MOV R23, R0 ;  /* 0x0000000000177202 */ /* 0x000fe40000000f00 */
[----:B------:R-:W-:Y:S02]  /*22e0*/  MOV R22, 0x2300 ;  /* 0x0000230000167802 */ /* 0x000fe40000000f00 */
[----:B------:R-:W-:Y:S05]  /*22f0*/  CALL.REL.NOINC `($__internal_3_$__cuda_sm20_div_s64) ;  /* 0x0000204000007944 */ /* 0x000fea0003c00000 */
        /* <DEDUP_REMOVED lines=11> */
.L_x_163:
        /* <DEDUP_REMOVED lines=22> */
.L_x_164:
[----:B------:R-:W-:Y:S05]  /*2510*/  BSYNC B0 ;  /* 0x0000000000007941 */ /* 0x000fea0003800000 */
.L_x_162:
        /* <DEDUP_REMOVED lines=11> */
[----:B------:R-:W-:Y:S05]  /*25d0*/  CALL.REL.NOINC `($__internal_3_$__cuda_sm20_div_s64) ;  /* 0x00001d6000007944 */ /* 0x000fea0003c00000 */
[----:B------:R-:W-:-:S04]  /*25e0*/  IADD3 R17, P0, RZ, -R20, RZ ;  /* 0x80000014ff117210 */ /* 0x000fc80007f1e0ff */
[----:B------:R-:W-:Y:S01]  /*25f0*/  IADD3.X R18, RZ, ~R21, RZ, P0, !PT ;  /* 0x80000015ff127210 */ /* 0x000fe200007fe4ff */
[----:B------:R-:W-:-:S04]  /*2600*/  IMAD.WIDE.U32 R36, R5, R17, R36 ;  /* 0x0000001105247225 */ /* 0x000fc800078e0024 */
[----:B------:R-:W-:-:S04]  /*2610*/  IMAD R18, R18, R5, RZ ;  /* 0x0000000512127224 */ /* 0x000fc800078e02ff */
[----:B------:R-:W-:-:S05]  /*2620*/  IMAD R4, R4, R17, R18 ;  /* 0x0000001104047224 */ /* 0x000fca00078e0212 */
[----:B------:R-:W-:Y:S01]  /*2630*/  IADD3 R4, R37, R4, RZ ;  /* 0x0000000425047210 */ /* 0x000fe20007ffe0ff */
[----:B------:R-:W-:Y:S05]  /*2640*/  BRA `(.L_x_167) ;  /* 0x0000016000007947 */ /* 0x000fea0003800000 */
.L_x_166:
        /* <DEDUP_REMOVED lines=22> */
.L_x_167:
[----:B------:R-:W-:Y:S05]  /*27b0*/  BSYNC B0 ;  /* 0x0000000000007941 */ /* 0x000fea0003800000 */
.L_x_165:
        /* <DEDUP_REMOVED lines=38> */
[----:B------:R-:W-:Y:S05]  /*2a20*/  CALL.REL.NOINC `($__internal_3_$__cuda_sm20_div_s64) ;  /* 0x0000191000007944 */ /* 0x000fea0003c00000 */
        /* <DEDUP_REMOVED lines=12> */
.L_x_169:
        /* <DEDUP_REMOVED lines=23> */
.L_x_170:
[----:B------:R-:W-:Y:S05]  /*2c60*/  BSYNC B0 ;  /* 0x0000000000007941 */ /* 0x000fea0003800000 */
.L_x_168:
        /* <DEDUP_REMOVED lines=19> */
.L_x_172:
        /* <DEDUP_REMOVED lines=22> */
.L_x_173:
[----:B------:R-:W-:Y:S05]  /*2f00*/  BSYNC B0 ;  /* 0x0000000000007941 */ /* 0x000fea0003800000 */
.L_x_171:
        /* <DEDUP_REMOVED lines=20> */
.L_x_175:
        /* <DEDUP_REMOVED lines=23> */
.L_x_176:
[----:B------:R-:W-:Y:S05]  /*31c0*/  BSYNC B0 ;  /* 0x0000000000007941 */ /* 0x000fea0003800000 */
.L_x_174:
        /* <DEDUP_REMOVED lines=25> */
[----:B------:R-:W-:Y:S05]  /*3360*/  CALL.REL.NOINC `($__internal_3_$__cuda_sm20_div_s64) ;  /* 0x00000fd000007944 */ /* 0x000fea0003c00000 */
        /* <DEDUP_REMOVED lines=12> */
.L_x_178:
        /* <DEDUP_REMOVED lines=23> */
.L_x_179:
[----:B------:R-:W-:Y:S05]  /*35a0*/  BSYNC B0 ;  /* 0x0000000000007941 */ /* 0x000fea0003800000 */
.L_x_177:
        /* <DEDUP_REMOVED lines=29> */
.L_x_181:
        /* <DEDUP_REMOVED lines=23> */
.L_x_182:
[----:B------:R-:W-:Y:S05]  /*38f0*/  BSYNC B0 ;  /* 0x0000000000007941 */ /* 0x000fea0003800000 */
.L_x_180:
        /* <DEDUP_REMOVED lines=20> */
.L_x_158:
[----:B------:R-:W-:-:S04]  /*3a40*/  LEA R2, P0, R36, c[0x0][0x200], 0x2 ;  /* 0x0000800024027a11 */ /* 0x000fc800078010ff */
[----:B------:R-:W-:-:S05]  /*3a50*/  LEA.HI.X R3, R36, c[0x0][0x204], R37, 0x2, P0 ;  /* 0x0000810024037a11 */ /* 0x000fca00000f1425 */
[----:B------:R0:W-:Y:S04]  /*3a60*/  STG.E [R2.64], R28 ;  /* 0x0000001c02007986 */ /* 0x0001e8000c10190a */
.L_x_157:
[----:B------:R-:W-:Y:S05]  /*3a70*/  BSYNC B1 ;  /* 0x0000000000017941 */ /* 0x000fea0003800000 */
.L_x_156:
[----:B------:R-:W1:Y:S01]  /*3a80*/  S2R R16, SR_TID.X ;  /* 0x0000000000107919 */ /* 0x000e620000002100 */
[----:B------:R-:W-:Y:S01]  /*3a90*/  IMAD.MOV.U32 R5, RZ, RZ, RZ ;  /* 0x000000ffff057224 */ /* 0x000fe200078e00ff */
[----:B-1----:R-:W-:-:S04]  /*3aa0*/  SHF.R.S32.HI R15, RZ, 0x1f, R16 ;  /* 0x0000001fff0f7819 */ /* 0x002fc80000011410 */
[CC--:B0-----:R-:W-:Y:S02]  /*3ab0*/  LEA.HI R2, R15.reuse, R16.reuse, RZ, 0x4 ;  /* 0x000000100f027211 */ /* 0x0c1fe400078f20ff */
[----:B------:R-:W-:Y:S02]  /*3ac0*/  LEA.HI R15, R15, R16, RZ, 0x5 ;  /* 0x000000100f0f7211 */ /* 0x000fe400078f28ff */
[----:B------:R-:W-:-:S05]  /*3ad0*/  LOP3.LUT R3, R2, 0xfffffff0, RZ, 0xc0, !PT ;  /* 0xfffffff002037812 */ /* 0x000fca00078ec0ff */
[----:B------:R-:W-:-:S05]  /*3ae0*/  IMAD.IADD R0, R16, 0x1, -R3 ;  /* 0x0000000110007824 */ /* 0x000fca00078e0a03 */
[----:B------:R-:W-:-:S04]  /*3af0*/  ISETP.GE.AND P0, PT, R0, c[0x0][0x314], PT ;  /* 0x0000c50000007a0c */ /* 0x000fc80003f06270 */
[----:B------:R-:W-:-:S13]  /*3b00*/  ISETP.GT.OR P0, PT, R16, 0x3f, P0 ;  /* 0x0000003f1000780c */ /* 0x000fda0000704670 */
[----:B------:R-:W-:Y:S01]  /*3b10*/  @!P0 FADD.FTZ R4, -R28, R29 ;  /* 0x0000001d1c048221 */ /* 0x000fe20000010100 */
[----:B------:R-:W-:-:S03]  /*3b20*/  @!P0 SHF.R.S32.HI R3, RZ, 0x4, R2 ;  /* 0x00000004ff038819 */ /* 0x000fc60000011402 */
[----:B------:R-:W-:Y:S02]  /*3b30*/  @!P0 FMUL.FTZ R4, R4, 1.4426950216293334961 ;  /* 0x3fb8aa3b04048820 */ /* 0x000fe40000410000 */
[----:B------:R-:W-:Y:S01]  /*3b40*/  @!P0 IMAD R9, R0, 0x5, R3 ;  /* 0x0000000500098824 */ /* 0x000fe200078e0203 */
[----:B------:R-:W-:Y:S01]  /*3b50*/  LOP3.LUT R3, R15, 0x3fffffe0, RZ, 0xc0, !PT ;  /* 0x3fffffe00f037812 */ /* 0x000fe200078ec0ff */
[----:B------:R-:W-:Y:S01]  /*3b60*/  IMAD.MOV.U32 R0, RZ, RZ, c[0x0][0x314] ;  /* 0x0000c500ff007624 */ /* 0x000fe200078e00ff */
[----:B------:R-:W-:Y:S01]  /*3b70*/  SHF.R.S32.HI R15, RZ, 0x5, R15 ;  /* 0x00000005ff0f7819 */ /* 0x000fe2000001140f */
[----:B------:R-:W0:Y:S02]  /*3b80*/  @!P0 MUFU.EX2 R4, R4 ;  /* 0x0000000400048308 */ /* 0x000e240000000800 */
[----:B------:R-:W-:Y:S02]  /*3b90*/  IMAD.IADD R16, R16, 0x1, -R3 ;  /* 0x0000000110107824 */ /* 0x000fe400078e0a03 */
[----:B------:R-:W-:-:S02]  /*3ba0*/  CS2R R2, SRZ ;  /* 0x0000000000027805 */ /* 0x000fc4000001ff00 */
[----:B------:R-:W-:Y:S01]  /*3bb0*/  IMAD.SHL.U32 R16, R16, 0x4, RZ ;  /* 0x0000000410107824 */ /* 0x000fe200078e00ff */
[----:B0-----:R0:W-:Y:S04]  /*3bc0*/  @!P0 STS [R9.X4], R4 ;  /* 0x0000000409008388 */ /* 0x0011e80000004800 */
[----:B------:R-:W-:Y:S01]  /*3bd0*/  BAR.SYNC.DEFER_BLOCKING 0x0 ;  /* 0x0000000000007b1d */ /* 0x000fe20000010000 */
[----:B------:R-:W-:Y:S01]  /*3be0*/  ISETP.GE.AND P0, PT, R0, 0x1, PT ;  /* 0x000000010000780c */ /* 0x000fe20003f06270 */
[----:B------:R-:W-:-:S12]  /*3bf0*/  IMAD.MOV.U32 R0, RZ, RZ, RZ ;  /* 0x000000ffff007224 */ /* 0x000fd800078e00ff */
[----:B------:R-:W-:Y:S05]  /*3c00*/  @!P0 BRA `(.L_x_183) ;  /* 0x0000023000008947 */ /* 0x000fea0003800000 */
[----:B------:R-:W-:Y:S01]  /*3c10*/  ULDC UR5, c[0x0][0x22c] ;  /* 0x00008b0000057ab9 */ /* 0x000fe20000000800 */
[----:B------:R-:W-:Y:S01]  /*3c20*/  IMAD R13, R15, 0x80, R16 ;  /* 0x000000800f0d7824 */ /* 0x000fe200078e0210 */
        /* <DEDUP_REMOVED lines=15> */
.L_x_186:
[----:B------:R-:W-:Y:S01]  /*3d20*/  BSSY B0, `(.L_x_184) ;  /* 0x0000006000007945 */ /* 0x000fe20003800000 */
[----:B------:R-:W-:-:S05]  /*3d30*/  @P2 BRA `(.L_x_185) ;  /* 0x0000004000002947 */ /* 0x000fca0003800000 */
[----:B------:R-:W-:Y:S01]  /*3d40*/  ISETP.GE.AND P0, PT, R16, c[0x0][0x220], PT ;  /* 0x0000880010007a0c */ /* 0x000fe20003f06270 */
[----:B------:R-:W-:Y:S01]  /*3d50*/  CS2R R8, SRZ ;  /* 0x0000000000087805 */ /* 0x000fe2000001ff00 */
[----:B------:R-:W-:Y:S11]  /*3d60*/  CS2R R10, SRZ ;  /* 0x00000000000a7805 */ /* 0x000ff6000001ff00 */
[----:B------:R0:W5:Y:S02]  /*3d70*/  @!P0 LDG.E.128 R8, [R12.64] ;  /* 0x0000000a0c088981 */ /* 0x000164000c1e1d00 */
.L_x_185:
[----:B------:R-:W-:Y:S05]  /*3d80*/  BSYNC B0 ;  /* 0x0000000000007941 */ /* 0x000fea0003800000 */
.L_x_184:
        /* <DEDUP_REMOVED lines=11> */
.L_x_183:
        /* <DEDUP_REMOVED lines=80> */
        .weak           $__internal_3_$__cuda_sm20_div_s64
        .type           $__internal_3_$__cuda_sm20_div_s64,@function
        .size           $__internal_3_$__cuda_sm20_div_s64,(.L_x_8163 - $__internal_3_$__cuda_sm20_div_s64)
$__internal_3_$__cuda_sm20_div_s64:
        /* <DEDUP_REMOVED lines=83> */
[----:B------:R-:W-:Y:S06]  /*4870*/  RET.REL.NODEC R26 `(_ZN5flash32flash_fwd_splitkv_combine_kernelI23Flash_fwd_kernel_traitsILi128ELi64ELi128ELi4ELb0ELb0EN7cutlass6half_tE19Flash_kernel_traitsILi128ELi64ELi128ELi4ES3_EELi4ELi4ELb0EEEvNS_16Flash_fwd_paramsE) ;  /* 0xffffb7801a007950 */ /* 0x000fec0003c3ffff */
.L_x_187:
        /* <DEDUP_REMOVED lines=16> */
.L_x_8163:


//--------------------- .text._ZN5flash32flash_fwd_splitkv_combine_kernelI23Flash_fwd_kernel_traitsILi128ELi64ELi128ELi4ELb0ELb0EN7cutlass6half_tE19Flash_kernel_traitsILi128ELi64ELi128ELi4ES3_EELi4ELi3ELb0EEEvNS_16Flash_fwd_paramsE --------------------------
	.section	.text._ZN5flash32flash_fwd_splitkv_combine_kernelI23Flash_fwd_kernel_traitsILi128ELi64ELi128ELi4ELb0ELb0EN7cutlass6half_tE19Flash_kernel_traitsILi128ELi64ELi128ELi4ES3_EELi4ELi3ELb0EEEvNS_16Flash_fwd_paramsE,"ax",@progbits
	.sectioninfo	@"SHI_REGISTERS=52"
	.align	128
        .global         _ZN5flash32flash_fwd_splitkv_combine_kernelI23Flash_fwd_kernel_traitsILi128ELi64ELi128ELi4ELb0ELb0EN7cutlass6half_tE19Flash_kernel_traitsILi128ELi64ELi128ELi4ES3_EELi4ELi3ELb0EEEvNS_16Flash_fwd_paramsE
        .type           _ZN5flash32flash_fwd_splitkv_combine_kernelI23Flash_fwd_kernel_traitsILi128ELi64ELi128ELi4ELb0ELb0EN7cutlass6half_tE19Flash_kernel_traitsILi128ELi64ELi128ELi4ES3_EELi4ELi3ELb0EEEvNS_16Flash_fwd_paramsE,@function
        .size           _ZN5flash32flash_fwd_splitkv_combine_kernelI23Flash_fwd_kernel_traitsILi128ELi64ELi128ELi4ELb0ELb0EN7cutlass6half_tE19Flash_kernel_traitsILi128ELi64ELi128ELi4ES3_EELi4ELi3ELb0EEEvNS_16Flash_fwd_paramsE,(.L_x_8164 - _ZN5flash32flash_fwd_splitkv_combine_kernelI23Flash_fwd_kernel_traitsILi128ELi64ELi128ELi4ELb0ELb0EN7cutlass6half_tE19Flash_kernel_traitsILi128ELi64ELi128ELi4ES3_EELi4ELi3ELb0EEEvNS_16Flash_fwd_paramsE)
        .other          _ZN5flash32flash_fwd_splitkv_combine_kernelI23Flash_fwd_kernel_traitsILi128ELi64ELi128ELi4ELb0ELb0EN7cutlass6half_tE19Flash_kernel_traitsILi128ELi64ELi128ELi4ES3_EELi4ELi3ELb0EEEvNS_16Flash_fwd_paramsE,@"STO_CUDA_ENTRY STV_DEFAULT"
_ZN5flash32flash_fwd_splitkv_combine_kernelI23Flash_fwd_kernel_traitsILi128ELi64ELi128ELi4ELb0ELb0EN7cutlass6half_tE19Flash_kernel_traitsILi128ELi64ELi128ELi4ES3_EELi4ELi3ELb0EEEvNS_16Flash_fwd_paramsE:
.text._ZN5flash32flash_fwd_splitkv_combine_kernelI23Flash_fwd_kernel_traitsILi128ELi64ELi128ELi4ELb0ELb0EN7cutlass6half_tE19Flash_kernel_traitsILi128ELi64ELi128ELi4ES3_EELi4ELi3ELb0EEEvNS_16Flash_fwd_paramsE:
        /* <DEDUP_REMOVED lines=23> */
[----:B------:R-:W-:Y:S05]  /*0170*/  CALL.REL.NOINC `($__internal_4_$__cuda_sm20_div_s64) ;  /* 0x0000418000007944 */ /* 0x000fea0003c00000 */
[----:B------:R-:W-:Y:S05]  /*0180*/  BRA `(.L_x_189) ;  /* 0x0000013000007947 */ /* 0x000fea0003800000 */
.L_x_188:
        /* <DEDUP_REMOVED lines=19> */
.L_x_189:
        /* <DEDUP_REMOVED lines=12> */
[----:B------:R-:W-:Y:S05]  /*0380*/  CALL.REL.NOINC `($__internal_4_$__cuda_sm20_div_s64) ;  /* 0x00003f7000007944 */ /* 0x000fea0003c00000 */
[----:B------:R-:W-:Y:S02]  /*0390*/  MOV R28, R20 ;  /* 0x00000014001c7202 */ /* 0x000fe40000000f00 */
[----:B------:R-:W-:Y:S01]  /*03a0*/  MOV R29, R21 ;  /* 0x00000015001d7202 */ /* 0x000fe20000000f00 */
[----:B------:R-:W-:Y:S05]  /*03b0*/  BRA `(.L_x_192) ;  /* 0x0000013000007947 */ /* 0x000fea0003800000 */
.L_x_191:
        /* <DEDUP_REMOVED lines=19> */
.L_x_192:
[----:B------:R-:W-:Y:S05]  /*04f0*/  BSYNC B0 ;  /* 0x0000000000007941 */ /* 0x000fea0003800000 */
.L_x_190:
        /* <DEDUP_REMOVED lines=43> */
.L_x_194:
        /* <DEDUP_REMOVED lines=19> */
.L_x_195:
[----:B------:R-:W-:Y:S05]  /*08e0*/  BSYNC B0 ;  /* 0x0000000000007941 */ /* 0x000fea0003800000 */
.L_x_193:
        /* <DEDUP_REMOVED lines=74> */
[----:B------:R-:W-:Y:S02]  /*0d90*/  MOV R32, R20 ;  /* 0x0000001400207202 */ /* 0x000fe40000000f00 */
[----:B------:R-:W-:Y:S01]  /*0da0*/  MOV R33, R21 ;  /* 0x0000001500217202 */ /* 0x000fe20000000f00 */
[----:B------:R-:W-:Y:S05]  /*0db0*/  BRA `(.L_x_198) ;  /* 0x0000013000007947 */ /* 0x000fea0003800000 */
.L_x_197:
        /* <DEDUP_REMOVED lines=19> */
.L_x_198:
[----:B------:R-:W-:Y:S05]  /*0ef0*/  BSYNC B0 ;  /* 0x0000000000007941 */ /* 0x000fea0003800000 */
.L_x_196:
        /* <DEDUP_REMOVED lines=42> */
.L_x_200:
        /* <DEDUP_REMOVED lines=19> */
.L_x_201:
[----:B------:R-:W-:Y:S05]  /*12d0*/  BSYNC B0 ;  /* 0x0000000000007941 */ /* 0x000fea0003800000 */
.L_x_199:
        /* <DEDUP_REMOVED lines=131> */
.L_x_203:
[----:B------:R-:W-:Y:S05]  /*1b10*/  BSYNC B0 ;  /* 0x0000000000007941 */ /* 0x000fea0003800000 */
.L_x_202:
        /* <DEDUP_REMOVED lines=19> */
[----:B0-----:R-:W0:Y:S02]  /*1c50*/  SHFL.BFLY PT, R27, R22, 0x2, 0x1f ;  /* 0x0c401f00161b7f89 */ /* 0x001e2400000e0000 */
[----:B0-----:R-:W-:Y:S02]  /*1c60*/  FMNMX.FTZ R27, R22, R27, !PT ;  /* 0x0000001b161b7209 */ /* 0x001fe40007810000 */
[----:B------:R-:W-:-:S03]  /*1c70*/  SHF.R.S32.HI R22, RZ, 0x1f, R3 ;  /* 0x0000001fff167819 */ /* 0x000fc60000011403 */
        /* <DEDUP_REMOVED lines=69> */
.L_x_208:
        /* <DEDUP_REMOVED lines=22> */
.L_x_209:
[----:B------:R-:W-:Y:S05]  /*2230*/  BSYNC B0 ;  /* 0x0000000000007941 */ /* 0x000fea0003800000 */
.L_x_207:
[----:B------:R-:W-:Y:S01]  /*2240*/  LOP3.LUT R19, R17, R0, RZ, 0xfc, !PT ;  /* 0x0000000011137212 */ /* 0x000fe200078efcff */
[----:B------:R-:W-:Y:S03]  /*2250*/  BSSY B0, `(.L_x_210) ;  /* 0x0000028000007945 */ /* 0x000fe60003800000 */
[----:B------:R-:W-:-:S13]  /*2260*/  ISETP.NE.U32.AND P0, PT, R19, RZ, PT ;  /* 0x000000ff1300720c */ /* 0x000fda0003f05070 */
[----:B------:R-:W-:Y:S05]  /*2270*/  @!P0 BRA `(.L_x_211) ;  /* 0x000000f000008947 */ /* 0x000fea0003800000 */
[----:B------:R-:W-:Y:S01]  /*2280*/  IMAD.MOV.U32 R24, RZ, RZ, R30 ;  /* 0x000000ffff187224 */ /* 0x000fe200078e001e */
[----:B------:R-:W-:Y:S02]  /*2290*/  MOV R23, R0 ;  /* 0x0000000000177202 */ /* 0x000fe40000000f00 */
[----:B------:R-:W-:Y:S02]  /*22a0*/  MOV R22, 0x22c0 ;  /* 0x000022c000167802 */ /* 0x000fe40000000f00 */
[----:B------:R-:W-:Y:S05]  /*22b0*/  CALL.REL.NOINC `($__internal_4_$__cuda_sm20_div_s64) ;  /* 0x0000204000007944 */ /* 0x000fea0003c00000 */
        /* <DEDUP_REMOVED lines=11> */
.L_x_211:
        /* <DEDUP_REMOVED lines=22> */
.L_x_212:
[----:B------:R-:W-:Y:S05]  /*24d0*/  BSYNC B0 ;  /* 0x0000000000007941 */ /* 0x000fea0003800000 */
.L_x_210:
        /* <DEDUP_REMOVED lines=11> */
[----:B------:R-:W-:Y:S05]  /*2590*/  CALL.REL.NOINC `($__internal_4_$__cuda_sm20_div_s64) ;  /* 0x00001d6000007944 */ /* 0x000fea0003c00000 */
[----:B------:R-:W-:-:S04]  /*25a0*/  IADD3 R17, P0, RZ, -R20, RZ ;  /* 0x80000014ff117210 */ /* 0x000fc80007f1e0ff */
[----:B------:R-:W-:Y:S01]  /*25b0*/  IADD3.X R18, RZ, ~R21, RZ, P0, !PT ;  /* 0x80000015ff127210 */ /* 0x000fe200007fe4ff */
[----:B------:R-:W-:-:S04]  /*25c0*/  IMAD.WIDE.U32 R36, R5, R17, R36 ;  /* 0x0000001105247225 */ /* 0x000fc800078e0024 */
[----:B------:R-:W-:-:S04]  /*25d0*/  IMAD R18, R18, R5, RZ ;  /* 0x0000000512127224 */ /* 0x000fc800078e02ff */
[----:B------:R-:W-:-:S05]  /*25e0*/  IMAD R4, R4, R17, R18 ;  /* 0x0000001104047224 */ /* 0x000fca00078e0212 */
[----:B------:R-:W-:Y:S01]  /*25f0*/  IADD3 R4, R37, R4, RZ ;  /* 0x0000000425047210 */ /* 0x000fe20007ffe0ff */
[----:B------:R-:W-:Y:S05]  /*2600*/  BRA `(.L_x_215) ;  /* 0x0000016000007947 */ /* 0x000fea0003800000 */
.L_x_214:
        /* <DEDUP_REMOVED lines=22> */
.L_x_215:
[----:B------:R-:W-:Y:S05]  /*2770*/  BSYNC B0 ;  /* 0x0000000000007941 */ /* 0x000fea0003800000 */
.L_x_213:
        /* <DEDUP_REMOVED lines=38> */
[----:B------:R-:W-:Y:S05]  /*29e0*/  CALL.REL.NOINC `($__internal_4_$__cuda_sm20_div_s64) ;  /* 0x0000191000007944 */ /* 0x000fea0003c00000 */
        /* <DEDUP_REMOVED lines=12> */
.L_x_217:
        /* <DEDUP_REMOVED lines=23> */
.L_x_218:
[----:B------:R-:W-:Y:S05]  /*2c20*/  BSYNC B0 ;  /* 0x0000000000007941 */ /* 0x000fea0003800000 */
.L_x_216:
        /* <DEDUP_REMOVED lines=19> */
.L_x_220:
        /* <DEDUP_REMOVED lines=22> */
.L_x_221:
[----:B------:R-:W-:Y:S05]  /*2ec0*/  BSYNC B0 ;  /* 0x0000000000007941 */ /* 0x000fea0003800000 */
.L_x_219:
        /* <DEDUP_REMOVED lines=20> */
.L_x_223:
        /* <DEDUP_REMOVED lines=23> */
.L_x_224:
[----:B------:R-:W-:Y:S05]  /*3180*/  BSYNC B0 ;  /* 0x0000000000007941 */ /* 0x000fea0003800000 */
.L_x_222:
        /* <DEDUP_REMOVED lines=25> */
[----:B------:R-:W-:Y:S05]  /*3320*/  CALL.REL.NOINC `($__internal_4_$__cuda_sm20_div_s64) ;  /* 0x00000fd000007944 */ /* 0x000fea0003c00000 */
        /* <DEDUP_REMOVED lines=12> */
.L_x_226:
        /* <DEDUP_REMOVED lines=23> */
.L_x_227:
[----:B------:R-:W-:Y:S05]  /*3560*/  BSYNC B0 ;  /* 0x0000000000007941 */ /* 0x000fea0003800000 */
.L_x_225:
        /* <DEDUP_REMOVED lines=29> */
.L_x_229:
        /* <DEDUP_REMOVED lines=23> */
.L_x_230:
[----:B------:R-:W-:Y:S05]  /*38b0*/  BSYNC B0 ;  /* 0x0000000000007941 */ /* 0x000fea0003800000 */
.L_x_228:
        /* <DEDUP_REMOVED lines=20> */
.L_x_206:
[----:B------:R-:W-:-:S04]  /*3a00*/  LEA R2, P0, R36, c[0x0][0x200], 0x2 ;  /* 0x0000800024027a11 */ /* 0x000fc800078010ff */
[----:B------:R-:W-:-:S05]  /*3a10*/  LEA.HI.X R3, R36, c[0x0][0x204], R37, 0x2, P0 ;  /* 0x0000810024037a11 */ /* 0x000fca00000f1425 */
[----:B------:R0:W-:Y:S04]  /*3a20*/  STG.E [R2.64], R28 ;  /* 0x0000001c02007986 */ /* 0x0001e8000c10190a */
.L_x_205:
[----:B------:R-:W-:Y:S05]  /*3a30*/  BSYNC B1 ;  /* 0x0000000000017941 */ /* 0x000fea0003800000 */
.L_x_204:
        /* <DEDUP_REMOVED lines=42> */
.L_x_234:
[----:B------:R-:W-:Y:S01]  /*3ce0*/  BSSY B0, `(.L_x_232) ;  /* 0x0000006000007945 */ /* 0x000fe20003800000 */
[----:B------:R-:W-:-:S05]  /*3cf0*/  @P2 BRA `(.L_x_233) ;  /* 0x0000004000002947 */ /* 0x000fca0003800000 */
[----:B------:R-:W-:Y:S01]  /*3d00*/  ISETP.GE.AND P0, PT, R16, c[0x0][0x220], PT ;  /* 0x0000880010007a0c */ /* 0x000fe20003f06270 */
[----:B------:R-:W-:Y:S01]  /*3d10*/  CS2R R8, SRZ ;  /* 0x0000000000087805 */ /* 0x000fe2000001ff00 */
[----:B------:R-:W-:Y:S11]  /*3d20*/  CS2R R10, SRZ ;  /* 0x00000000000a7805 */ /* 0x000ff6000001ff00 */
[----:B------:R0:W5:Y:S02]  /*3d30*/  @!P0 LDG.E.128 R8, [R12.64] ;  /* 0x0000000a0c088981 */ /* 0x000164000c1e1d00 */
.L_x_233:
[----:B------:R-:W-:Y:S05]  /*3d40*/  BSYNC B0 ;  /* 0x0000000000007941 */ /* 0x000fea0003800000 */
.L_x_232:
        /* <DEDUP_REMOVED lines=11> */
.L_x_231:
        /* <DEDUP_REMOVED lines=80> */
        .weak           $__internal_4_$__cuda_sm20_div_s64
        .type           $__internal_4_$__cuda_sm20_div_s64,@function
        .size           $__internal_4_$__cuda_sm20_div_s64,(.L_x_8164 - $__internal_4_$__cuda_sm20_div_s64)
$__internal_4_$__cuda_sm20_div_s64:
        /* <DEDUP_REMOVED lines=83> */
[----:B------:R-:W-:Y:S06]  /*4830*/  RET.REL.NODEC R26 `(_ZN5flash32flash_fwd_splitkv_combine_kernelI23Flash_fwd_kernel_traitsILi128ELi64ELi128ELi4ELb0ELb0EN7cutlass6half_tE19Flash_kernel_traitsILi128ELi64ELi128ELi4ES3_EELi4ELi3ELb0EEEvNS_16Flash_fwd_paramsE) ;  /* 0xffffb7c01a007950 */ /* 0x000fec0003c3ffff */
.L_x_235:
        /* <DEDUP_REMOVED lines=12> */
.L_x_8164:


//--------------------- .text._ZN5flash32flash_fwd_splitkv_combine_kernelI23Flash_fwd_kernel_traitsILi128ELi64ELi128ELi4ELb0ELb0EN7cutlass6half_tE19Flash_kernel_traitsILi128ELi64ELi128ELi4ES3_EELi4ELi2ELb0EEEvNS_16Flash_fwd_paramsE --------------------------
	.section	.text._ZN5flash32flash_fwd_splitkv_combine_kernelI23Flash_fwd_kernel_traitsILi128ELi64ELi128ELi4ELb0ELb0EN7cutlass6half_tE19Flash_kernel_traitsILi128ELi64ELi128ELi4ES3_EELi4ELi2ELb0EEEvNS_16Flash_fwd_paramsE,"ax",@progbits
	.sectioninfo	@"SHI_REGISTERS=56"
	.align	128
        .global         _ZN5flash32flash_fwd_splitkv_combine_kernelI23Flash_fwd_kernel_traitsILi128ELi64ELi128ELi4ELb0ELb0EN7cutlass6half_tE19Flash_kernel_traitsILi128ELi64ELi128ELi4ES3_EELi4ELi2ELb0EEEvNS_16Flash_fwd_paramsE
        .type           _ZN5flash32flash_fwd_splitkv_combine_kernelI23Flash_fwd_kernel_traitsILi128ELi64ELi128ELi4ELb0ELb0EN7cutlass6half_tE19Flash_kernel_traitsILi128ELi64ELi128ELi4ES3_EELi4ELi2ELb0EEEvNS_16Flash_fwd_paramsE,@function
        .size           _ZN5flash32flash_fwd_splitkv_combine_kernelI23Flash_fwd_kernel_traitsILi128ELi64ELi128ELi4ELb0ELb0EN7cutlass6half_tE19Flash_kernel_traitsILi128ELi64ELi128ELi4ES3_EELi4ELi2ELb0EEEvNS_16Flash_fwd_paramsE,(.L_x_8165 - _ZN5flash32flash_fwd_splitkv_combine_kernelI23Flash_fwd_kernel_traitsILi128ELi64ELi128ELi4ELb0ELb0EN7cutlass6half_tE19Flash_kernel_traitsILi128ELi64ELi128ELi4ES3_EELi4ELi2ELb0EEEvNS_16Flash_fwd_paramsE)
        .other          _ZN5flash32flash_fwd_splitkv_combine_kernelI23Flash_fwd_kernel_traitsILi128ELi64ELi128ELi4ELb0ELb0EN7cutlass6half_tE19Flash_kernel_traitsILi128ELi64ELi128ELi4ES3_EELi4ELi2ELb0EEEvNS_16Flash_fwd_paramsE,@"STO_CUDA_ENTRY STV_DEFAULT"
_ZN5flash32flash_fwd_splitkv_combine_kernelI23Flash_fwd_kernel_traitsILi128ELi64ELi128ELi4ELb0ELb0EN7cutlass6half_tE19Flash_kernel_traitsILi128ELi64ELi128ELi4ES3_EELi4ELi2ELb0EEEvNS_16Flash_fwd_paramsE:
.text._ZN5flash32flash_fwd_splitkv_combine_kernelI23Flash_fwd_kernel_traitsILi128ELi64ELi128ELi4ELb0ELb0EN7cutlass6half_tE19Flash_kernel_traitsILi128ELi64ELi128ELi4ES3_EELi4ELi2ELb0EEEvNS_16Flash_fwd_paramsE:
        /* <DEDUP_REMOVED lines=23> */
[----:B------:R-:W-:Y:S05]  /*0170*/  CALL.REL.NOINC `($__internal_5_$__cuda_sm20_div_s64) ;  /* 0x000040a000007944 */ /* 0x000fea0003c00000 */
[----:B------:R-:W-:Y:S01]  /*0180*/  MOV R20, R0 ;  /* 0x0000000000147202 */ /* 0x000fe20000000f00 */
[----:B------:R-:W-:Y:S05]  /*0190*/  BRA `(.L_x_237) ;  /* 0x0000013000007947 */ /* 0x000fea0003800000 */
.L_x_236:
        /* <DEDUP_REMOVED lines=19> */
.L_x_237:
        /* <DEDUP_REMOVED lines=11> */
[----:B------:R-:W-:Y:S05]  /*0380*/  CALL.REL.NOINC `($__internal_5_$__cuda_sm20_div_s64) ;  /* 0x00003e9000007944 */ /* 0x000fea0003c00000 */
[----:B------:R-:W-:Y:S02]  /*0390*/  MOV R10, R0 ;  /* 0x00000000000a7202 */ /* 0x000fe40000000f00 */
[----:B------:R-:W-:Y:S01]  /*03a0*/  MOV R11, R21 ;  /* 0x00000015000b7202 */ /* 0x000fe20000000f00 */
[----:B------:R-:W-:Y:S05]  /*03b0*/  BRA `(.L_x_240) ;  /* 0x0000013000007947 */ /* 0x000fea0003800000 */
.L_x_239:
        /* <DEDUP_REMOVED lines=19> */
.L_x_240:
[----:B------:R-:W-:Y:S05]  /*04f0*/  BSYNC B0 ;  /* 0x0000000000007941 */ /* 0x000fea0003800000 */
.L_x_238:
        /* <DEDUP_REMOVED lines=43> */
.L_x_242:
        /* <DEDUP_REMOVED lines=19> */
.L_x_243:
[----:B------:R-:W-:Y:S05]  /*08e0*/  BSYNC B0 ;  /* 0x0000000000007941 */ /* 0x000fea0003800000 */
.L_x_241:
        /* <DEDUP_REMOVED lines=20> */
[----:B------:R-:W-:Y:S02]  /*0a30*/  IMAD.MOV R0, RZ, RZ, -R4 ;  /* 0x000000ffff007224 */ /* 0x000fe400078e0a04 */
[----:B------:R-:W-:Y:S02]  /*0a40*/  IMAD.MOV.U32 R7, RZ, RZ, c[0x0][0x1c0] ;  /* 0x00007000ff077624 */ /* 0x000fe400078e00ff */
[----:B------:R-:W-:-:S03]  /*0a50*/  IMAD R0, R5, R0, R6 ;  /* 0x0000000005007224 */ /* 0x000fc600078e0206 */
[C---:B------:R-:W-:Y:S01]  /*0a60*/  IADD3 R6, R7.reuse, -0x1, RZ ;  /* 0xffffffff07067810 */ /* 0x040fe20007ffe0ff */
[----:B------:R-:W-:Y:S01]  /*0a70*/  IMAD R7, R7, c[0x0][0x214], RZ ;  /* 0x0000850007077a24 */ /* 0x000fe200078e02ff */
[----:B------:R-:W-:-:S13]  /*0a80*/  ISETP.GT.U32.AND P1, PT, R5, R0, PT ;  /* 0x000000000500720c */ /* 0x000fda0003f24070 */
[----:B------:R-:W-:Y:S01]  /*0a90*/  @!P1 IMAD.IADD R0, R0, 0x1, -R5 ;  /* 0x0000000100009824 */ /* 0x000fe200078e0a05 */
[----:B------:R-:W-:Y:S02]  /*0aa0*/  @!P1 IADD3 R4, R4, 0x1, RZ ;  /* 0x0000000104049810 */ /* 0x000fe40007ffe0ff */
[----:B------:R-:W-:Y:S02]  /*0ab0*/  ISETP.NE.AND P1, PT, RZ, c[0x0][0x214], PT ;  /* 0x00008500ff007a0c */ /* 0x000fe40003f25270 */
[----:B------:R-:W-:-:S13]  /*0ac0*/  ISETP.GE.U32.AND P0, PT, R0, R5, PT ;  /* 0x000000050000720c */ /* 0x000fda0003f06070 */
        /* <DEDUP_REMOVED lines=43> */
[----:B------:R-:W-:Y:S02]  /*0d80*/  MOV R38, R0 ;  /* 0x0000000000267202 */ /* 0x000fe40000000f00 */
[----:B------:R-:W-:Y:S01]  /*0d90*/  MOV R39, R21 ;  /* 0x0000001500277202 */ /* 0x000fe20000000f00 */
[----:B------:R-:W-:Y:S05]  /*0da0*/  BRA `(.L_x_246) ;  /* 0x0000013000007947 */ /* 0x000fea0003800000 */
.L_x_245:
        /* <DEDUP_REMOVED lines=19> */
.L_x_246:
[----:B------:R-:W-:Y:S05]  /*0ee0*/  BSYNC B0 ;  /* 0x0000000000007941 */ /* 0x000fea0003800000 */
.L_x_244:
        /* <DEDUP_REMOVED lines=10> */
[----:B0-----:R-:W-:-:S04]  /*0f90*/  IMAD.MOV R14, RZ, RZ, -R15 ;  /* 0x000000ffff0e7224 */ /* 0x001fc800078e0a0f */
[----:B------:R-:W-:Y:S02]  /*0fa0*/  IMAD R9, R14, R13, RZ ;  /* 0x0000000d0e097224 */ /* 0x000fe400078e02ff */
[----:B------:R-:W-:-:S04]  /*0fb0*/  IMAD.MOV.U32 R14, RZ, RZ, RZ ;  /* 0x000000ffff0e7224 */ /* 0x000fc800078e00ff */
        /* <DEDUP_REMOVED lines=30> */
.L_x_248:
        /* <DEDUP_REMOVED lines=19> */
.L_x_249:
[----:B------:R-:W-:Y:S05]  /*12d0*/  BSYNC B0 ;  /* 0x0000000000007941 */ /* 0x000fea0003800000 */
.L_x_247:
[----:B------:R-:W-:Y:S01]  /*12e0*/  IABS R9, c[0x0][0x214] ;  /* 0x0000850000097a13 */ /* 0x000fe20000000000 */
[----:B------:R-:W-:Y:S01]  /*12f0*/  IMAD.MOV.U32 R10, RZ, RZ, RZ ;  /* 0x000000ffff0a7224 */ /* 0x000fe200078e00ff */
[----:B------:R-:W-:Y:S01]  /*1300*/  ISETP.GT.AND P3, PT, R7, RZ, PT ;  /* 0x000000ff0700720c */ /* 0x000fe20003f64270 */
[----:B------:R-:W-:Y:S01]  /*1310*/  IMAD.MOV.U32 R20, RZ, RZ, RZ ;  /* 0x000000ffff147224 */ /* 0x000fe200078e00ff */
[----:B------:R-:W0:Y:S01]  /*1320*/  I2F.RP R13, R9 ;  /* 0x00000009000d7306 */ /* 0x000e220000209400 */
[----:B------:R-:W-:Y:S01]  /*1330*/  IABS R25, R4 ;  /* 0x0000000400197213 */ /* 0x000fe20000000000 */
[----:B------:R-:W-:Y:S01]  /*1340*/  ULDC.U8 UR4, c[0x0][0x329] ;  /* 0x0000ca4000047ab9 */ /* 0x000fe20000000000 */
[----:B------:R-:W-:Y:S01]  /*1350*/  LOP3.LUT R4, R4, c[0x0][0x1c0], RZ, 0x3c, !PT ;  /* 0x0000700004047a12 */ /* 0x000fe200078e3cff */
[----:B------:R-:W-:Y:S01]  /*1360*/  ULDC.64 UR8, c[0x0][0x118] ;  /* 0x0000460000087ab9 */ /* 0x000fe20000000a00 */
[----:B------:R-:W-:Y:S03]  /*1370*/  BSSY B0, `(.L_x_250) ;  /* 0x000007b000007945 */ /* 0x000fe60003800000 */
        /* <DEDUP_REMOVED lines=8> */
[----:B------:R-:W-:-:S03]  /*1400*/  ISETP.GE.AND P1, PT, R8, RZ, PT ;  /* 0x000000ff0800720c */ /* 0x000fc60003f26270 */
        /* <DEDUP_REMOVED lines=8> */
[----:B------:R-:W-:Y:S02]  /*1490*/  SHF.R.S32.HI R0, RZ, 0x1f, R7 ;  /* 0x0000001fff007819 */ /* 0x000fe40000011407 */
[----:B------:R-:W-:-:S03]  /*14a0*/  LEA.HI.SX32 R9, R7, 0x1, 0x1 ;  /* 0x0000000107097811 */ /* 0x000fc600078f0aff */
[----:B------:R-:W-:Y:S01]  /*14b0*/  @!P3 IMAD.MOV R9, RZ, RZ, R0 ;  /* 0x000000ffff09b224 */ /* 0x000fe200078e0200 */
[----:B------:R-:W-:-:S04]  /*14c0*/  IABS R0, c[0x0][0x1c0] ;  /* 0x0000700000007a13 */ /* 0x000fc80000000000 */
[----:B------:R-:W0:Y:S01]  /*14d0*/  I2F.U32.RP R13, R0 ;  /* 0x00000000000d7306 */ /* 0x000e220000209000 */
[----:B------:R-:W-:-:S05]  /*14e0*/  @P2 IADD3 R10, R10, 0x1, RZ ;  /* 0x000000010a0a2810 */ /* 0x000fca0007ffe0ff */
[----:B------:R-:W-:Y:S01]  /*14f0*/  @!P1 IMAD.MOV R10, RZ, RZ, -R10 ;  /* 0x000000ffff0a9224 */ /* 0x000fe200078e0a0a */
[----:B------:R-:W-:-:S05]  /*1500*/  @!P0 LOP3.LUT R10, RZ, c[0x0][0x214], RZ, 0x33, !PT ;  /* 0x00008500ff0a8a12 */ /* 0x000fca00078e33ff */
[----:B------:R-:W-:Y:S01]  /*1510*/  IMAD R9, R9, R10, RZ ;  /* 0x0000000a09097224 */ /* 0x000fe200078e02ff */
[----:B0-----:R-:W0:Y:S04]  /*1520*/  MUFU.RCP R26, R13 ;  /* 0x0000000d001a7308 */ /* 0x001e280000001000 */
[----:B------:R-:W-:-:S04]  /*1530*/  IABS R5, R9 ;  /* 0x0000000900057213 */ /* 0x000fc80000000000 */
[----:B------:R-:W1:Y:S01]  /*1540*/  I2F.RP R10, R5 ;  /* 0x00000005000a7306 */ /* 0x000e620000209400 */
[----:B0-----:R-:W-:-:S07]  /*1550*/  IADD3 R26, R26, 0xffffffe, RZ ;  /* 0x0ffffffe1a1a7810 */ /* 0x001fce0007ffe0ff */
[----:B------:R-:W0:Y:S08]  /*1560*/  F2I.FTZ.U32.TRUNC.NTZ R27, R26 ;  /* 0x0000001a001b7305 */ /* 0x000e30000021f000 */
[----:B-1----:R-:W1:Y:S01]  /*1570*/  MUFU.RCP R8, R10 ;  /* 0x0000000a00087308 */ /* 0x002e620000001000 */
[----:B0-----:R-:W-:Y:S02]  /*1580*/  IMAD.MOV R11, RZ, RZ, -R27 ;  /* 0x000000ffff0b7224 */ /* 0x001fe400078e0a1b */
[----:B------:R-:W-:Y:S01]  /*1590*/  IMAD.MOV.U32 R26, RZ, RZ, RZ ;  /* 0x000000ffff1a7224 */ /* 0x000fe200078e00ff */
[----:B-1----:R-:W-:Y:S01]  /*15a0*/  IADD3 R8, R8, 0xffffffe, RZ ;  /* 0x0ffffffe08087810 */ /* 0x002fe20007ffe0ff */
[----:B------:R-:W-:Y:S01]  /*15b0*/  IMAD.IADD R10, R6, 0x1, R5 ;  /* 0x00000001060a7824 */ /* 0x000fe200078e0205 */
[----:B------:R-:W-:-:S02]  /*15c0*/  IABS R6, c[0x0][0x1c0] ;  /* 0x0000700000067a13 */ /* 0x000fc40000000000 */
[----:B------:R-:W0:Y:S03]  /*15d0*/  F2I.FTZ.U32.TRUNC.NTZ R21, R8 ;  /* 0x0000000800157305 */ /* 0x000e26000021f000 */
[----:B------:R-:W-:Y:S02]  /*15e0*/  IMAD.MOV R6, RZ, RZ, -R6 ;  /* 0x000000ffff067224 */ /* 0x000fe400078e0a06 */
[----:B0-----:R-:W-:Y:S02]  /*15f0*/  IMAD.MOV R24, RZ, RZ, -R21 ;  /* 0x000000ffff187224 */ /* 0x001fe400078e0a15 */
[----:B------:R-:W-:Y:S02]  /*1600*/  IMAD R8, R11, R0, RZ ;  /* 0x000000000b087224 */ /* 0x000fe400078e02ff */
[----:B------:R-:W-:Y:S02]  /*1610*/  IMAD R24, R24, R5, RZ ;  /* 0x0000000518187224 */ /* 0x000fe400078e02ff */
[----:B------:R-:W-:-:S04]  /*1620*/  IMAD.HI.U32 R8, R27, R8, R26 ;  /* 0x000000081b087227 */ /* 0x000fc800078e001a */
[----:B------:R-:W-:Y:S01]  /*1630*/  IMAD.HI.U32 R24, R21, R24, R20 ;  /* 0x0000001815187227 */ /* 0x000fe200078e0014 */
[----:B------:R-:W-:Y:S02]  /*1640*/  IABS R20, R9 ;  /* 0x0000000900147213 */ /* 0x000fe40000000000 */
[----:B------:R-:W-:Y:S01]  /*1650*/  IABS R21, R10 ;  /* 0x0000000a00157213 */ /* 0x000fe20000000000 */
[----:B------:R-:W-:-:S04]  /*1660*/  IMAD.HI.U32 R11, R8, R25, RZ ;  /* 0x00000019080b7227 */ /* 0x000fc800078e00ff */
[----:B------:R-:W-:Y:S02]  /*1670*/  IMAD.MOV R20, RZ, RZ, -R20 ;  /* 0x000000ffff147224 */ /* 0x000fe400078e0a14 */
[----:B------:R-:W-:-:S04]  /*1680*/  IMAD.HI.U32 R13, R24, R21, RZ ;  /* 0x00000015180d7227 */ /* 0x000fc800078e00ff */
[----:B------:R-:W-:Y:S02]  /*1690*/  IMAD R25, R11, R6, R25 ;  /* 0x000000060b197224 */ /* 0x000fe400078e0219 */
[--C-:B------:R-:W-:Y:S02]  /*16a0*/  IMAD R20, R13, R20, R21.reuse ;  /* 0x000000140d147224 */ /* 0x100fe400078e0215 */
[----:B------:R-:W-:Y:S01]  /*16b0*/  IMAD.HI.U32 R8, R8, R21, RZ ;  /* 0x0000001508087227 */ /* 0x000fe200078e00ff */
[----:B------:R-:W-:Y:S02]  /*16c0*/  ISETP.GT.U32.AND P3, PT, R0, R25, PT ;  /* 0x000000190000720c */ /* 0x000fe40003f64070 */
[----:B------:R-:W-:Y:S01]  /*16d0*/  ISETP.GT.U32.AND P0, PT, R5, R20, PT ;  /* 0x000000140500720c */ /* 0x000fe20003f04070 */
[----:B------:R-:W-:Y:S01]  /*16e0*/  IMAD R21, R8, R6, R21 ;  /* 0x0000000608157224 */ /* 0x000fe200078e0215 */
[C---:B------:R-:W-:Y:S02]  /*16f0*/  LOP3.LUT R6, R10.reuse, R5, RZ, 0x3c, !PT ;  /* 0x000000050a067212 */ /* 0x040fe400078e3cff */
[----:B------:R-:W-:-:S02]  /*1700*/  LOP3.LUT R10, R10, c[0x0][0x1c0], RZ, 0x3c, !PT ;  /* 0x000070000a0a7a12 */ /* 0x000fc400078e3cff */
[----:B------:R-:W-:Y:S02]  /*1710*/  ISETP.GT.U32.AND P1, PT, R0, R21, PT ;  /* 0x000000150000720c */ /* 0x000fe40003f24070 */
[----:B------:R-:W-:Y:S02]  /*1720*/  ISETP.GE.AND P4, PT, R6, RZ, PT ;  /* 0x000000ff0600720c */ /* 0x000fe40003f86270 */
[----:B------:R-:W0:Y:S01]  /*1730*/  S2R R6, SR_TID.X ;  /* 0x0000000000067919 */ /* 0x000e220000002100 */
[----:B------:R-:W-:Y:S01]  /*1740*/  @!P3 IMAD.IADD R25, R25, 0x1, -R0 ;  /* 0x000000011919b824 */ /* 0x000fe200078e0a00 */
[----:B------:R-:W-:Y:S01]  /*1750*/  @!P3 IADD3 R11, R11, 0x1, RZ ;  /* 0x000000010b0bb810 */ /* 0x000fe20007ffe0ff */
[----:B------:R-:W-:Y:S01]  /*1760*/  @!P0 IMAD.IADD R20, R20, 0x1, -R5 ;  /* 0x0000000114148824 */ /* 0x000fe200078e0a05 */
[----:B------:R-:W-:Y:S02]  /*1770*/  @!P0 IADD3 R13, R13, 0x1, RZ ;  /* 0x000000010d0d8810 */ /* 0x000fe40007ffe0ff */
[----:B------:R-:W-:-:S02]  /*1780*/  ISETP.GE.U32.AND P6, PT, R25, R0, PT ;  /* 0x000000001900720c */ /* 0x000fc40003fc6070 */
[----:B------:R-:W-:Y:S01]  /*1790*/  ISETP.GE.U32.AND P2, PT, R20, R5, PT ;  /* 0x000000051400720c */ /* 0x000fe20003f46070 */
[----:B------:R-:W-:Y:S01]  /*17a0*/  @!P1 IMAD.IADD R21, R21, 0x1, -R0 ;  /* 0x0000000115159824 */ /* 0x000fe200078e0a00 */
[----:B------:R-:W-:Y:S02]  /*17b0*/  ISETP.GE.AND P0, PT, R4, RZ, PT ;  /* 0x000000ff0400720c */ /* 0x000fe40003f06270 */
[----:B------:R-:W-:Y:S02]  /*17c0*/  ISETP.GT.AND P3, PT, R3, RZ, PT ;  /* 0x000000ff0300720c */ /* 0x000fe40003f64270 */
[----:B------:R-:W-:Y:S01]  /*17d0*/  ISETP.GE.U32.AND P5, PT, R21, R0, PT ;  /* 0x000000001500720c */ /* 0x000fe20003fa6070 */
[----:B------:R-:W-:Y:S01]  /*17e0*/  IMAD.MOV.U32 R21, RZ, RZ, c[0x0][0x214] ;  /* 0x00008500ff157624 */ /* 0x000fe200078e00ff */
[----:B------:R-:W-:Y:S02]  /*17f0*/  @!P1 IADD3 R8, R8, 0x1, RZ ;  /* 0x0000000108089810 */ /* 0x000fe40007ffe0ff */
[----:B------:R-:W-:-:S02]  /*1800*/  LOP3.LUT R20, RZ, c[0x0][0x1c0], RZ, 0x33, !PT ;  /* 0x00007000ff147a12 */ /* 0x000fc400078e33ff */
[----:B------:R-:W-:Y:S02]  /*1810*/  @P6 IADD3 R11, R11, 0x1, RZ ;  /* 0x000000010b0b6810 */ /* 0x000fe40007ffe0ff */
[----:B------:R-:W-:Y:S02]  /*1820*/  ISETP.NE.AND P6, PT, R9, RZ, PT ;  /* 0x000000ff0900720c */ /* 0x000fe40003fc5270 */
[----:B------:R-:W-:Y:S01]  /*1830*/  @P2 IADD3 R13, R13, 0x1, RZ ;  /* 0x000000010d0d2810 */ /* 0x000fe20007ffe0ff */
[----:B------:R-:W-:Y:S01]  /*1840*/  IMAD.MOV.U32 R25, RZ, RZ, R11 ;  /* 0x000000ffff197224 */ /* 0x000fe200078e000b */
[----:B------:R-:W-:Y:S02]  /*1850*/  ISETP.GE.AND P2, PT, R10, RZ, PT ;  /* 0x000000ff0a00720c */ /* 0x000fe40003f46270 */
[----:B------:R-:W-:Y:S01]  /*1860*/  SHF.R.S32.HI R4, RZ, 0x1f, R3 ;  /* 0x0000001fff047819 */ /* 0x000fe20000011403 */
[----:B------:R-:W-:Y:S01]  /*1870*/  @!P4 IMAD.MOV R13, RZ, RZ, -R13 ;  /* 0x000000ffff0dc224 */ /* 0x000fe200078e0a0d */
[----:B------:R-:W-:Y:S01]  /*1880*/  ISETP.NE.AND P4, PT, RZ, c[0x0][0x1c0], PT ;  /* 0x00007000ff007a0c */ /* 0x000fe20003f85270 */
[----:B------:R-:W-:Y:S01]  /*1890*/  @!P0 IMAD.MOV R25, RZ, RZ, -R25 ;  /* 0x000000ffff198224 */ /* 0x000fe200078e0a19 */
[----:B------:R-:W-:-:S02]  /*18a0*/  ISETP.NE.AND P1, PT, RZ, UR4, PT ;  /* 0x00000004ff007c0c */ /* 0x000fc4000bf25270 */
[----:B0-----:R-:W-:Y:S02]  /*18b0*/  SHF.R.S32.HI R11, RZ, 0x1f, R6 ;  /* 0x0000001fff0b7819 */ /* 0x001fe40000011406 */
[----:B------:R-:W-:Y:S01]  /*18c0*/  LEA.HI.SX32 R10, R3, 0x1, 0x1 ;  /* 0x00000001030a7811 */ /* 0x000fe200078f0aff */
[----:B------:R-:W-:Y:S01]  /*18d0*/  @!P3 IMAD.MOV R10, RZ, RZ, R4 ;  /* 0x000000ffff0ab224 */ /* 0x000fe200078e0204 */
[----:B------:R-:W-:Y:S02]  /*18e0*/  SEL R21, R21, 0x1, !P1 ;  /* 0x0000000115157807 */ /* 0x000fe40004800000 */
[----:B------:R-:W-:Y:S02]  /*18f0*/  SEL R0, R20, R25, !P4 ;  /* 0x0000001914007207 */ /* 0x000fe40006000000 */
[----:B------:R-:W-:Y:S02]  /*1900*/  @!P6 LOP3.LUT R13, RZ, R5, RZ, 0x33, !PT ;  /* 0x00000005ff0de212 */ /* 0x000fe400078e33ff */
[----:B------:R-:W-:Y:S01]  /*1910*/  LEA.HI R4, R11, R6, RZ, 0x2 ;  /* 0x000000060b047211 */ /* 0x000fe200078f10ff */
[----:B------:R-:W-:Y:S01]  /*1920*/  IMAD R5, R0, R21, RZ ;  /* 0x0000001500057224 */ /* 0x000fe200078e02ff */
[----:B------:R-:W-:-:S02]  /*1930*/  @P5 IADD3 R8, R8, 0x1, RZ ;  /* 0x0000000108085810 */ /* 0x000fc40007ffe0ff */
[----:B------:R-:W-:Y:S01]  /*1940*/  ISETP.LT.U32.AND P0, PT, R22, R13, PT ;  /* 0x0000000d1600720c */ /* 0x000fe20003f01070 */
[----:B------:R-:W-:Y:S01]  /*1950*/  IMAD R10, R10, R5, RZ ;  /* 0x000000050a0a7224 */ /* 0x000fe200078e02ff */
[----:B------:R-:W-:Y:S01]  /*1960*/  SHF.R.S32.HI R11, RZ, 0x1f, R13 ;  /* 0x0000001fff0b7819 */ /* 0x000fe2000001140d */
[----:B------:R-:W-:Y:S01]  /*1970*/  @!P2 IMAD.MOV R8, RZ, RZ, -R8 ;  /* 0x000000ffff08a224 */ /* 0x000fe200078e0a08 */
[----:B------:R-:W-:Y:S02]  /*1980*/  SHF.R.S32.HI R0, RZ, 0x2, R4 ;  /* 0x00000002ff007819 */ /* 0x000fe40000011404 */
[----:B------:R-:W-:Y:S02]  /*1990*/  ISETP.LT.AND.EX P2, PT, R23, R11, PT, P0 ;  /* 0x0000000b1700720c */ /* 0x000fe40003f41300 */
[----:B------:R-:W-:Y:S02]  /*19a0*/  ISETP.GE.AND P0, PT, R0, c[0x0][0x314], PT ;  /* 0x0000c50000007a0c */ /* 0x000fe40003f06270 */
[----:B------:R-:W-:Y:S01]  /*19b0*/  LOP3.LUT R31, R4, 0xfffffffc, RZ, 0xc0, !PT ;  /* 0xfffffffc041f7812 */ /* 0x000fe200078ec0ff */
[----:B------:R-:W-:Y:S01]  /*19c0*/  IMAD.MOV.U32 R4, RZ, RZ, -0x800000 ;  /* 0xff800000ff047424 */ /* 0x000fe200078e00ff */
[----:B------:R-:W-:-:S02]  /*19d0*/  SEL R20, R20, R8, !P4 ;  /* 0x0000000814147207 */ /* 0x000fc40006000000 */
[----:B------:R-:W-:Y:S01]  /*19e0*/  SEL R13, R22, R13, P2 ;  /* 0x0000000d160d7207 */ /* 0x000fe20001000000 */
[----:B------:R-:W-:Y:S01]  /*19f0*/  IMAD.IADD R31, R6, 0x1, -R31 ;  /* 0x00000001061f7824 */ /* 0x000fe200078e0a1f */
[----:B------:R-:W-:-:S05]  /*1a00*/  SEL R11, R23, R11, P2 ;  /* 0x0000000b170b7207 */ /* 0x000fca0001000000 */
[----:B------:R-:W-:Y:S05]  /*1a10*/  @P0 BRA `(.L_x_251) ;  /* 0x0000010000000947 */ /* 0x000fea0003800000 */
[----:B------:R-:W-:Y:S02]  /*1a20*/  IADD3 R8, P2, R12, -UR7, RZ ;  /* 0x800000070c087c10 */ /* 0x000fe4000ff5e0ff */
[----:B------:R-:W-:Y:S02]  /*1a30*/  SHF.R.S32.HI R5, RZ, 0x1f, R31 ;  /* 0x0000001fff057819 */ /* 0x000fe4000001141f */
        /* <DEDUP_REMOVED lines=14> */
.L_x_251:
[----:B------:R-:W-:Y:S05]  /*1b20*/  BSYNC B0 ;  /* 0x0000000000007941 */ /* 0x000fea0003800000 */
.L_x_250:
[C---:B------:R-:W-:Y:S01]  /*1b30*/  ISETP.GT.AND P5, PT, R6.reuse, 0xf, PT ;  /* 0x0000000f0600780c */ /* 0x040fe20003fa4270 */
[----:B------:R-:W-:Y:S01]  /*1b40*/  IMAD.MOV.U32 R30, RZ, RZ, -0x800000 ;  /* 0xff800000ff1e7424 */ /* 0x000fe200078e00ff */
[----:B------:R-:W-:Y:S01]  /*1b50*/  LOP3.LUT P2, RZ, R6, 0x3, RZ, 0xc0, !PT ;  /* 0x0000000306ff7812 */ /* 0x000fe2000784c0ff */
[----:B------:R-:W-:Y:S01]  /*1b60*/  IMAD R25, R31, 0x5, R0 ;  /* 0x000000051f197824 */ /* 0x000fe200078e0200 */
[----:B------:R-:W-:Y:S01]  /*1b70*/  ISETP.GT.AND P3, PT, R9, RZ, PT ;  /* 0x000000ff0900720c */ /* 0x000fe20003f64270 */
[----:B------:R-:W-:Y:S01]  /*1b80*/  IMAD R21, R20, R21, RZ ;  /* 0x0000001514157224 */ /* 0x000fe200078e02ff */
[----:B------:R-:W-:Y:S01]  /*1b90*/  ISETP.GT.OR P2, PT, R6, 0xf, P2 ;  /* 0x0000000f0600780c */ /* 0x000fe20001744670 */
[----:B------:R-:W-:Y:S01]  /*1ba0*/  BSSY B1, `(.L_x_252) ;  /* 0x00001e2000017945 */ /* 0x000fe20003800000 */
[----:B0-----:R-:W-:Y:S01]  /*1bb0*/  SHF.R.S32.HI R22, RZ, 0x1f, R9 ;  /* 0x0000001fff167819 */ /* 0x001fe20000011409 */
[----:B------:R-:W-:-:S04]  /*1bc0*/  IMAD.MOV.U32 R29, RZ, RZ, 0x7f800000 ;  /* 0x7f800000ff1d7424 */ /* 0x000fc800078e00ff */
[----:B------:R-:W-:-:S05]  /*1bd0*/  @!P5 IMAD R23, R0, 0x5, R31 ;  /* 0x000000050017d824 */ /* 0x000fca00078e021f */
[----:B-----5:R-:W-:Y:S04]  /*1be0*/  @!P5 STS [R23.X4], R4 ;  /* 0x000000041700d388 */ /* 0x020fe80000004800 */
[----:B------:R-:W-:Y:S06]  /*1bf0*/  BAR.SYNC.DEFER_BLOCKING 0x0 ;  /* 0x0000000000007b1d */ /* 0x000fec0000010000 */
[----:B------:R-:W0:Y:S04]  /*1c00*/  @!P5 LDS R30, [R25.X4] ;  /* 0x00000000191ed984 */ /* 0x000e280000004800 */
[----:B0-----:R-:W0:Y:S02]  /*1c10*/  SHFL.BFLY PT, R5, R30, 0x2, 0x1f ;  /* 0x0c401f001e057f89 */ /* 0x001e2400000e0000 */
[----:B0-----:R-:W-:-:S05]  /*1c20*/  FMNMX.FTZ R8, R5, R30, !PT ;  /* 0x0000001e05087209 */ /* 0x001fca0007810000 */
[----:B------:R-:W0:Y:S02]  /*1c30*/  SHFL.BFLY PT, R5, R8, 0x1, 0x1f ;  /* 0x0c201f0008057f89 */ /* 0x000e2400000e0000 */
[----:B0-----:R-:W-:Y:S02]  /*1c40*/  FMNMX.FTZ R5, R8, R5, !PT ;  /* 0x0000000508057209 */ /* 0x001fe40007810000 */
[----:B------:R-:W-:Y:S02]  /*1c50*/  LEA.HI.SX32 R8, R9, 0x1, 0x1 ;  /* 0x0000000109087811 */ /* 0x000fe400078f0aff */
[C---:B------:R-:W-:Y:S02]  /*1c60*/  FSETP.NEU.FTZ.AND P0, PT, R5.reuse, -INF , PT ;  /* 0xff8000000500780b */ /* 0x040fe40003f1d000 */
[----:B------:R-:W-:Y:S02]  /*1c70*/  @!P3 IADD3 R8, R22, RZ, RZ ;  /* 0x000000ff1608b210 */ /* 0x000fe40007ffe0ff */
[----:B------:R-:W-:-:S03]  /*1c80*/  FSEL R5, R5, RZ, P0 ;  /* 0x000000ff05057208 */ /* 0x000fc60000000000 */
[----:B------:R-:W-:Y:S02]  /*1c90*/  IMAD R8, R21, R8, RZ ;  /* 0x0000000815087224 */ /* 0x000fe400078e02ff */
[----:B------:R-:W-:-:S04]  /*1ca0*/  FADD.FTZ R24, -R5, R30 ;  /* 0x0000001e05187221 */ /* 0x000fc80000010100 */
[----:B------:R-:W-:-:S06]  /*1cb0*/  FMUL.FTZ R24, R24, 1.4426950216293334961 ;  /* 0x3fb8aa3b18187820 */ /* 0x000fcc0000410000 */
[----:B------:R-:W0:Y:S02]  /*1cc0*/  MUFU.EX2 R24, R24 ;  /* 0x0000001800187308 */ /* 0x000e240000000800 */
[----:B0-----:R-:W0:Y:S02]  /*1cd0*/  SHFL.BFLY PT, R23, R24, 0x2, 0x1f ;  /* 0x0c401f0018177f89 */ /* 0x001e2400000e0000 */
[----:B0-----:R-:W-:-:S05]  /*1ce0*/  FADD.FTZ R23, R24, R23 ;  /* 0x0000001718177221 */ /* 0x001fca0000010000 */
[----:B------:R-:W0:Y:S02]  /*1cf0*/  SHFL.BFLY PT, R4, R23, 0x1, 0x1f ;  /* 0x0c201f0017047f89 */ /* 0x000e2400000e0000 */
[----:B0-----:R-:W-:-:S05]  /*1d00*/  FADD.FTZ R4, R23, R4 ;  /* 0x0000000417047221 */ /* 0x001fca0000010000 */
[----:B------:R-:W-:-:S13]  /*1d10*/  FSETP.NE.FTZ.AND P0, PT, R4, RZ, PT ;  /* 0x000000ff0400720b */ /* 0x000fda0003f15000 */
[----:B------:R-:W0:Y:S02]  /*1d20*/  @P0 MUFU.LG2 R4, R4 ;  /* 0x0000000400040308 */ /* 0x000e240000000c00 */
[----:B0-----:R-:W-:Y:S01]  /*1d30*/  @P0 FFMA.FTZ R29, R4, 0.69314718246459960938, R5 ;  /* 0x3f317218041d0823 */ /* 0x001fe20000010005 */
        /* <DEDUP_REMOVED lines=37> */
[----:B------:R-:W-:Y:S05]  /*1f90*/  CALL.REL.NOINC `($__internal_5_$__cuda_sm20_div_s64) ;  /* 0x0000228000007944 */ /* 0x000fea0003c00000 */
        /* <DEDUP_REMOVED lines=9> */
.L_x_256:
[----:B------:R-:W0:Y:S01]  /*2030*/  I2F.U32.RP R22, R40 ;  /* 0x0000002800167306 */ /* 0x000e220000209000 */
[----:B------:R-:W-:Y:S01]  /*2040*/  ISETP.NE.U32.AND P0, PT, R40, RZ, PT ;  /* 0x000000ff2800720c */ /* 0x000fe20003f05070 */
[----:B------:R-:W-:Y:S01]  /*2050*/  IMAD.MOV.U32 R45, RZ, RZ, RZ ;  /* 0x000000ffff2d7224 */ /* 0x000fe200078e00ff */
[----:B------:R-:W-:-:S05]  /*2060*/  MOV R23, RZ ;  /* 0x000000ff00177202 */ /* 0x000fca0000000f00 */
        /* <DEDUP_REMOVED lines=18> */
.L_x_257:
[----:B------:R-:W-:Y:S05]  /*2190*/  BSYNC B0 ;  /* 0x0000000000007941 */ /* 0x000fea0003800000 */
.L_x_255:
[----:B------:R-:W-:Y:S01]  /*21a0*/  LOP3.LUT R0, R23, R2, RZ, 0xfc, !PT ;  /* 0x0000000217007212 */ /* 0x000fe200078efcff */
[----:B------:R-:W-:Y:S03]  /*21b0*/  BSSY B0, `(.L_x_258) ;  /* 0x0000027000007945 */ /* 0x000fe60003800000 */
[----:B------:R-:W-:-:S13]  /*21c0*/  ISETP.NE.U32.AND P0, PT, R0, RZ, PT ;  /* 0x000000ff0000720c */ /* 0x000fda0003f05070 */
[----:B------:R-:W-:Y:S05]  /*21d0*/  @!P0 BRA `(.L_x_259) ;  /* 0x000000e000008947 */ /* 0x000fea0003800000 */
[----:B------:R-:W-:Y:S01]  /*21e0*/  IMAD.MOV.U32 R24, RZ, RZ, R37 ;  /* 0x000000ffff187224 */ /* 0x000fe200078e0025 */
[----:B------:R-:W-:Y:S02]  /*21f0*/  MOV R5, R2 ;  /* 0x0000000200057202 */ /* 0x000fe40000000f00 */
[----:B------:R-:W-:Y:S02]  /*2200*/  MOV R22, 0x2220 ;  /* 0x0000222000167802 */ /* 0x000fe40000000f00 */
[----:B------:R-:W-:Y:S05]  /*2210*/  CALL.REL.NOINC `($__internal_5_$__cuda_sm20_div_s64) ;  /* 0x0000200000007944 */ /* 0x000fea0003c00000 */
[-C--:B------:R-:W-:Y:S02]  /*2220*/  IADD3 R5, P0, RZ, -R0.reuse, RZ ;  /* 0x80000000ff057210 */ /* 0x080fe40007f1e0ff */
[----:B------:R-:W-:Y:S02]  /*2230*/  MOV R35, R23 ;  /* 0x0000001700237202 */ /* 0x000fe40000000f00 */
[----:B------:R-:W-:Y:S02]  /*2240*/  IADD3.X R20, RZ, ~R21, RZ, P0, !PT ;  /* 0x80000015ff147210 */ /* 0x000fe400007fe4ff */
[----:B------:R-:W-:Y:S01]  /*2250*/  MOV R36, R0 ;  /* 0x0000000000247202 */ /* 0x000fe20000000f00 */
[----:B------:R-:W-:-:S04]  /*2260*/  IMAD.WIDE.U32 R32, R37, R5, R34 ;  /* 0x0000000525207225 */ /* 0x000fc800078e0022 */
[----:B------:R-:W-:Y:S01]  /*2270*/  IMAD R20, R20, R37, RZ ;  /* 0x0000002514147224 */ /* 0x000fe200078e02ff */
[----:B------:R-:W-:-:S03]  /*2280*/  MOV R37, R21 ;  /* 0x0000001500257202 */ /* 0x000fc60000000f00 */
[----:B------:R-:W-:-:S05]  /*2290*/  IMAD R20, R2, R5, R20 ;  /* 0x0000000502147224 */ /* 0x000fca00078e0214 */
[----:B------:R-:W-:Y:S01]  /*22a0*/  IADD3 R33, R33, R20, RZ ;  /* 0x0000001421217210 */ /* 0x000fe20007ffe0ff */
[----:B------:R-:W-:Y:S05]  /*22b0*/  BRA `(.L_x_260) ;  /* 0x0000016000007947 */ /* 0x000fea0003800000 */
.L_x_259:
[----:B------:R-:W0:Y:S01]  /*22c0*/  I2F.U32.RP R2, R37 ;  /* 0x0000002500027306 */ /* 0x000e220000209000 */
[----:B------:R-:W-:Y:S02]  /*22d0*/  ISETP.NE.U32.AND P0, PT, R37, RZ, PT ;  /* 0x000000ff2500720c */ /* 0x000fe40003f05070 */
        /* <DEDUP_REMOVED lines=19> */
[----:B------:R-:W-:Y:S02]  /*2410*/  IMAD.MOV.U32 R37, RZ, RZ, RZ ;  /* 0x000000ffff257224 */ /* 0x000fe400078e00ff */
.L_x_260:
[----:B------:R-:W-:Y:S05]  /*2420*/  BSYNC B0 ;  /* 0x0000000000007941 */ /* 0x000fea0003800000 */
.L_x_258:
[----:B------:R-:W-:Y:S01]  /*2430*/  LOP3.LUT R0, R37, R4, RZ, 0xfc, !PT ;  /* 0x0000000425007212 */ /* 0x000fe200078efcff */
[----:B------:R-:W-:Y:S01]  /*2440*/  IMAD.MOV.U32 R26, RZ, RZ, c[0x0][0x210] ;  /* 0x00008400ff1a7624 */ /* 0x000fe200078e00ff */
[----:B------:R-:W-:Y:S02]  /*2450*/  BSSY B0, `(.L_x_261) ;  /* 0x000002d000007945 */ /* 0x000fe40003800000 */
[----:B------:R-:W-:Y:S01]  /*2460*/  ISETP.NE.U32.AND P0, PT, R0, RZ, PT ;  /* 0x000000ff0000720c */ /* 0x000fe20003f05070 */
[C---:B------:R-:W-:Y:S01]  /*2470*/  IMAD R2, R26.reuse, c[0x0][0x214], RZ ;  /* 0x000085001a027a24 */ /* 0x040fe200078e02ff */
[----:B------:R-:W-:-:S11]  /*2480*/  SEL R26, R26, 0x1, P1 ;  /* 0x000000011a1a7807 */ /* 0x000fd60000800000 */
[----:B------:R-:W-:Y:S05]  /*2490*/  @!P0 BRA `(.L_x_262) ;  /* 0x0000012000008947 */ /* 0x000fea0003800000 */
[----:B------:R-:W-:Y:S01]  /*24a0*/  IMAD.MOV.U32 R34, RZ, RZ, R36 ;  /* 0x000000ffff227224 */ /* 0x000fe200078e0024 */
[----:B------:R-:W-:Y:S01]  /*24b0*/  MOV R24, R6 ;  /* 0x0000000600187202 */ /* 0x000fe20000000f00 */
[----:B------:R-:W-:Y:S01]  /*24c0*/  IMAD.MOV.U32 R23, RZ, RZ, R37 ;  /* 0x000000ffff177224 */ /* 0x000fe200078e0025 */
[----:B------:R-:W-:Y:S02]  /*24d0*/  MOV R5, R4 ;  /* 0x0000000400057202 */ /* 0x000fe40000000f00 */
[----:B------:R-:W-:Y:S02]  /*24e0*/  MOV R22, 0x2500 ;  /* 0x0000250000167802 */ /* 0x000fe40000000f00 */
[----:B------:R-:W-:Y:S05]  /*24f0*/  CALL.REL.NOINC `($__internal_5_$__cuda_sm20_div_s64) ;  /* 0x00001d2000007944 */ /* 0x000fea0003c00000 */
[----:B------:R-:W-:Y:S01]  /*2500*/  IADD3 R23, P0, RZ, -R0, RZ ;  /* 0x80000000ff177210 */ /* 0x000fe20007f1e0ff */
[----:B------:R-:W-:Y:S01]  /*2510*/  IMAD.MOV.U32 R35, RZ, RZ, R37 ;  /* 0x000000ffff237224 */ /* 0x000fe200078e0025 */
[----:B------:R-:W-:Y:S02]  /*2520*/  MOV R34, R36 ;  /* 0x0000002400227202 */ /* 0x000fe40000000f00 */
[----:B------:R-:W-:Y:S02]  /*2530*/  IADD3.X R5, RZ, ~R21, RZ, P0, !PT ;  /* 0x80000015ff057210 */ /* 0x000fe400007fe4ff */
[----:B------:R-:W-:Y:S01]  /*2540*/  MOV R22, R0 ;  /* 0x0000000000167202 */ /* 0x000fe20000000f00 */
[----:B------:R-:W-:-:S04]  /*2550*/  IMAD.WIDE.U32 R34, R6, R23, R34 ;  /* 0x0000001706227225 */ /* 0x000fc800078e0022 */
[----:B------:R-:W-:Y:S01]  /*2560*/  IMAD R5, R5, R6, RZ ;  /* 0x0000000605057224 */ /* 0x000fe200078e02ff */
[----:B------:R-:W-:-:S03]  /*2570*/  MOV R6, R34 ;  /* 0x0000002200067202 */ /* 0x000fc60000000f00 */
[----:B------:R-:W-:Y:S01]  /*2580*/  IMAD R5, R4, R23, R5 ;  /* 0x0000001704057224 */ /* 0x000fe200078e0205 */
[----:B------:R-:W-:-:S03]  /*2590*/  MOV R23, R21 ;  /* 0x0000001500177202 */ /* 0x000fc60000000f00 */
[----:B------:R-:W-:Y:S01]  /*25a0*/  IMAD.IADD R5, R35, 0x1, R5 ;  /* 0x0000000123057824 */ /* 0x000fe200078e0205 */
[----:B------:R-:W-:Y:S05]  /*25b0*/  BRA `(.L_x_263) ;  /* 0x0000016000007947 */ /* 0x000fea0003800000 */
.L_x_262:
        /* <DEDUP_REMOVED lines=22> */
.L_x_263:
[----:B------:R-:W-:Y:S05]  /*2720*/  BSYNC B0 ;  /* 0x0000000000007941 */ /* 0x000fea0003800000 */
.L_x_261:
[-C--:B------:R-:W-:Y:S01]  /*2730*/  IMAD R21, R39, R19.reuse, RZ ;  /* 0x0000001327157224 */ /* 0x080fe200078e02ff */
[----:B------:R-:W-:Y:S01]  /*2740*/  ULDC.U8 UR5, c[0x0][0x329] ;  /* 0x0000ca4000057ab9 */ /* 0x000fe20000000000 */
[C---:B------:R-:W-:Y:S01]  /*2750*/  IMAD.WIDE.U32 R36, R38.reuse, R19, RZ ;  /* 0x0000001326247225 */ /* 0x040fe200078e00ff */
[----:B------:R-:W-:Y:S01]  /*2760*/  UISETP.NE.AND UP0, UPT, UR5, URZ, UPT ;  /* 0x0000003f0500728c */ /* 0x000fe2000bf05270 */
[----:B------:R-:W-:Y:S01]  /*2770*/  BSSY B0, `(.L_x_264) ;  /* 0x0000044000007945 */ /* 0x000fe20003800000 */
[----:B------:R-:W-:Y:S01]  /*2780*/  ULDC UR4, c[0x0][0x214] ;  /* 0x0000850000047ab9 */ /* 0x000fe20000000800 */
[----:B------:R-:W-:Y:S01]  /*2790*/  IMAD R21, R38, R18, R21 ;  /* 0x0000001226157224 */ /* 0x000fe200078e0215 */
[----:B------:R-:W-:Y:S01]  /*27a0*/  USEL UR4, UR4, 0x1, !UP0 ;  /* 0x0000000104047887 */ /* 0x000fe2000c000000 */
[----:B------:R-:W-:Y:S02]  /*27b0*/  IMAD R27, R5, R2, RZ ;  /* 0x00000002051b7224 */ /* 0x000fe400078e02ff */
[----:B------:R-:W-:Y:S01]  /*27c0*/  IMAD R33, R33, R26, RZ ;  /* 0x0000001a21217224 */ /* 0x000fe200078e02ff */
[----:B------:R-:W-:Y:S01]  /*27d0*/  IADD3 R0, R37, R21, RZ ;  /* 0x0000001525007210 */ /* 0x000fe20007ffe0ff */
[----:B------:R-:W-:Y:S01]  /*27e0*/  USHF.R.S32.HI UR5, URZ, 0x1f, UR4 ;  /* 0x0000001f3f057899 */ /* 0x000fe20008011404 */
[----:B------:R-:W-:Y:S01]  /*27f0*/  SHF.R.S32.HI R21, RZ, 0x1f, R26 ;  /* 0x0000001fff157819 */ /* 0x000fe2000001141a */
[----:B------:R-:W-:-:S02]  /*2800*/  IMAD R23, R23, UR4, RZ ;  /* 0x0000000417177c24 */ /* 0x000fc4000f8e02ff */
[-C--:B------:R-:W-:Y:S01]  /*2810*/  IMAD R35, R0, R17.reuse, RZ ;  /* 0x0000001100237224 */ /* 0x080fe200078e02ff */
[----:B------:R-:W-:Y:S01]  /*2820*/  SHF.R.S32.HI R0, RZ, 0x1f, R2 ;  /* 0x0000001fff007819 */ /* 0x000fe20000011402 */
[----:B------:R-:W-:Y:S02]  /*2830*/  IMAD R21, R21, R32, R33 ;  /* 0x0000002015157224 */ /* 0x000fe400078e0221 */
[----:B------:R-:W-:Y:S02]  /*2840*/  IMAD R35, R16, R36, R35 ;  /* 0x0000002410237224 */ /* 0x000fe400078e0223 */
[----:B------:R-:W-:-:S04]  /*2850*/  IMAD.WIDE.U32 R36, R36, R17, RZ ;  /* 0x0000001124247225 */ /* 0x000fc800078e00ff */
[----:B------:R-:W-:Y:S01]  /*2860*/  IMAD R27, R0, R6, R27 ;  /* 0x00000006001b7224 */ /* 0x000fe200078e021b */
[----:B------:R-:W-:Y:S01]  /*2870*/  IADD3 R5, R37, R35, RZ ;  /* 0x0000002325057210 */ /* 0x000fe20007ffe0ff */
[----:B------:R-:W-:-:S03]  /*2880*/  IMAD.WIDE.U32 R40, R6, R2, RZ ;  /* 0x0000000206287225 */ /* 0x000fc600078e00ff */
[----:B------:R-:W-:Y:S01]  /*2890*/  LOP3.LUT R0, R45, R5, RZ, 0xfc, !PT ;  /* 0x000000052d007212 */ /* 0x000fe200078efcff */
[----:B------:R-:W-:Y:S01]  /*28a0*/  IMAD.WIDE.U32 R32, R32, R26, RZ ;  /* 0x0000001a20207225 */ /* 0x000fe200078e00ff */
[----:B------:R-:W-:Y:S02]  /*28b0*/  IADD3 R6, R41, R27, RZ ;  /* 0x0000001b29067210 */ /* 0x000fe40007ffe0ff */
[----:B------:R-:W-:Y:S01]  /*28c0*/  ISETP.NE.U32.AND P0, PT, R0, RZ, PT ;  /* 0x000000ff0000720c */ /* 0x000fe20003f05070 */
[C---:B------:R-:W-:Y:S02]  /*28d0*/  IMAD R23, R22.reuse, UR5, R23 ;  /* 0x0000000516177c24 */ /* 0x040fe4000f8e0217 */
[----:B------:R-:W-:-:S04]  /*28e0*/  IMAD.WIDE.U32 R38, R22, UR4, RZ ;  /* 0x0000000416267c25 */ /* 0x000fc8000f8e00ff */
[-C--:B------:R-:W-:Y:S01]  /*28f0*/  IMAD R4, R9, R2.reuse, RZ ;  /* 0x0000000209047224 */ /* 0x080fe200078e02ff */
[----:B------:R-:W-:Y:S01]  /*2900*/  IADD3 R9, R39, R23, RZ ;  /* 0x0000001727097210 */ /* 0x000fe20007ffe0ff */
[----:B------:R-:W-:Y:S01]  /*2910*/  IMAD R3, R3, R2, RZ ;  /* 0x0000000203037224 */ /* 0x000fe200078e02ff */
[----:B------:R-:W-:-:S03]  /*2920*/  IADD3 R2, R33, R21, RZ ;  /* 0x0000001521027210 */ /* 0x000fc60007ffe0ff */
[----:B------:R-:W-:Y:S05]  /*2930*/  @!P0 BRA `(.L_x_265) ;  /* 0x0000010000008947 */ /* 0x000fea0003800000 */
[----:B------:R-:W-:Y:S01]  /*2940*/  IMAD.MOV.U32 R34, RZ, RZ, R44 ;  /* 0x000000ffff227224 */ /* 0x000fe200078e002c */
[----:B------:R-:W-:Y:S01]  /*2950*/  MOV R23, R45 ;  /* 0x0000002d00177202 */ /* 0x000fe20000000f00 */
[----:B------:R-:W-:Y:S01]  /*2960*/  IMAD.MOV.U32 R24, RZ, RZ, R36 ;  /* 0x000000ffff187224 */ /* 0x000fe200078e0024 */
[----:B------:R-:W-:Y:S02]  /*2970*/  MOV R22, 0x2990 ;  /* 0x0000299000167802 */ /* 0x000fe40000000f00 */
[----:B------:R-:W-:Y:S05]  /*2980*/  CALL.REL.NOINC `($__internal_5_$__cuda_sm20_div_s64) ;  /* 0x0000189000007944 */ /* 0x000fea0003c00000 */
[----:B------:R-:W-:Y:S02]  /*2990*/  IADD3 R20, P0, RZ, -R0, RZ ;  /* 0x80000000ff147210 */ /* 0x000fe40007f1e0ff */
[----:B------:R-:W-:Y:S02]  /*29a0*/  MOV R34, R44 ;  /* 0x0000002c00227202 */ /* 0x000fe40000000f00 */
[----:B------:R-:W-:Y:S02]  /*29b0*/  IADD3.X R23, RZ, ~R21, RZ, P0, !PT ;  /* 0x80000015ff177210 */ /* 0x000fe400007fe4ff */
[----:B------:R-:W-:Y:S01]  /*29c0*/  MOV R35, R45 ;  /* 0x0000002d00237202 */ /* 0x000fe20000000f00 */
[----:B------:R-:W-:Y:S01]  /*29d0*/  IMAD.MOV.U32 R45, RZ, RZ, R21 ;  /* 0x000000ffff2d7224 */ /* 0x000fe200078e0015 */
[----:B------:R-:W-:Y:S01]  /*29e0*/  MOV R44, R0 ;  /* 0x00000000002c7202 */ /* 0x000fe20000000f00 */
[----:B------:R-:W-:-:S02]  /*29f0*/  IMAD R23, R23, R36, RZ ;  /* 0x0000002417177224 */ /* 0x000fc400078e02ff */
[----:B------:R-:W-:-:S04]  /*2a00*/  IMAD.WIDE.U32 R36, R20, R36, R34 ;  /* 0x0000002414247225 */ /* 0x000fc800078e0022 */
[----:B------:R-:W-:-:S04]  /*2a10*/  IMAD R23, R5, R20, R23 ;  /* 0x0000001405177224 */ /* 0x000fc800078e0217 */
[----:B------:R-:W-:Y:S01]  /*2a20*/  IMAD.IADD R23, R37, 0x1, R23 ;  /* 0x0000000125177824 */ /* 0x000fe200078e0217 */
[----:B------:R-:W-:Y:S05]  /*2a30*/  BRA `(.L_x_266) ;  /* 0x0000017000007947 */ /* 0x000fea0003800000 */
.L_x_265:
        /* <DEDUP_REMOVED lines=23> */
.L_x_266:
[----:B------:R-:W-:Y:S05]  /*2bb0*/  BSYNC B0 ;  /* 0x0000000000007941 */ /* 0x000fea0003800000 */
.L_x_264:
        /* <DEDUP_REMOVED lines=11> */
[----:B------:R-:W-:Y:S02]  /*2c70*/  IADD3.X R20, RZ, ~R21, RZ, P0, !PT ;  /* 0x80000015ff147210 */ /* 0x000fe400007fe4ff */
[----:B------:R-:W-:Y:S01]  /*2c80*/  MOV R46, R0 ;  /* 0x00000000002e7202 */ /* 0x000fe20000000f00 */
[----:B------:R-:W-:Y:S01]  /*2c90*/  IMAD.WIDE.U32 R36, R19, R5, R36 ;  /* 0x0000000513247225 */ /* 0x000fe200078e0024 */
[----:B------:R-:W-:-:S03]  /*2ca0*/  MOV R47, R21 ;  /* 0x00000015002f7202 */ /* 0x000fc60000000f00 */
[----:B------:R-:W-:-:S04]  /*2cb0*/  IMAD R20, R20, R19, RZ ;  /* 0x0000001314147224 */ /* 0x000fc800078e02ff */
[----:B------:R-:W-:-:S05]  /*2cc0*/  IMAD R18, R18, R5, R20 ;  /* 0x0000000512127224 */ /* 0x000fca00078e0214 */
[----:B------:R-:W-:Y:S01]  /*2cd0*/  IADD3 R18, R37, R18, RZ ;  /* 0x0000001225127210 */ /* 0x000fe20007ffe0ff */
[----:B------:R-:W-:Y:S05]  /*2ce0*/  BRA `(.L_x_269) ;  /* 0x0000016000007947 */ /* 0x000fea0003800000 */
.L_x_268:
[----:B------:R-:W0:Y:S01]  /*2cf0*/  I2F.U32.RP R20, R19 ;  /* 0x0000001300147306 */ /* 0x000e220000209000 */
[----:B------:R-:W-:Y:S01]  /*2d00*/  HFMA2.MMA R22, -RZ, RZ, 0, 0 ;  /* 0x00000000ff167435 */ /* 0x000fe200000001ff */
[----:B------:R-:W-:Y:S01]  /*2d10*/  ISETP.NE.U32.AND P0, PT, R19, RZ, PT ;  /* 0x000000ff1300720c */ /* 0x000fe20003f05070 */
[----:B------:R-:W-:-:S05]  /*2d20*/  IMAD.MOV.U32 R47, RZ, RZ, RZ ;  /* 0x000000ffff2f7224 */ /* 0x000fca00078e00ff */
[----:B0-----:R-:W0:Y:S02]  /*2d30*/  MUFU.RCP R18, R20 ;  /* 0x0000001400127308 */ /* 0x001e240000001000 */
[----:B0-----:R-:W-:-:S06]  /*2d40*/  IADD3 R18, R18, 0xffffffe, RZ ;  /* 0x0ffffffe12127810 */ /* 0x001fcc0007ffe0ff */
[----:B------:R-:W0:Y:S02]  /*2d50*/  F2I.FTZ.U32.TRUNC.NTZ R23, R18 ;  /* 0x0000001200177305 */ /* 0x000e24000021f000 */
[----:B0-----:R-:W-:Y:S01]  /*2d60*/  IMAD.MOV R0, RZ, RZ, -R23 ;  /* 0x000000ffff007224 */ /* 0x001fe200078e0a17 */
[----:B------:R-:W-:-:S03]  /*2d70*/  MOV R18, RZ ;  /* 0x000000ff00127202 */ /* 0x000fc60000000f00 */
        /* <DEDUP_REMOVED lines=13> */
.L_x_269:
[----:B------:R-:W-:Y:S05]  /*2e50*/  BSYNC B0 ;  /* 0x0000000000007941 */ /* 0x000fea0003800000 */
.L_x_267:
        /* <DEDUP_REMOVED lines=22> */
.L_x_271:
        /* <DEDUP_REMOVED lines=23> */
.L_x_272:
[----:B------:R-:W-:Y:S05]  /*3130*/  BSYNC B0 ;  /* 0x0000000000007941 */ /* 0x000fea0003800000 */
.L_x_270:
[----:B------:R-:W-:Y:S01]  /*3140*/  SHF.R.S32.HI R0, RZ, 0x1f, R10 ;  /* 0x0000001fff007819 */ /* 0x000fe2000001140a */
[-C--:B------:R-:W-:Y:S01]  /*3150*/  IMAD R5, R23, R10.reuse, RZ ;  /* 0x0000000a17057224 */ /* 0x080fe200078e02ff */
[----:B------:R-:W-:Y:S01]  /*3160*/  SHF.R.S32.HI R17, RZ, 0x1f, R3 ;  /* 0x0000001fff117819 */ /* 0x000fe20000011403 */
[----:B------:R-:W-:Y:S01]  /*3170*/  IMAD.WIDE.U32 R46, R22, R10, RZ ;  /* 0x0000000a162e7225 */ /* 0x000fe200078e00ff */
[----:B------:R-:W-:Y:S01]  /*3180*/  LOP3.LUT R10, R45, R14, RZ, 0xfc, !PT ;  /* 0x0000000e2d0a7212 */ /* 0x000fe200078efcff */
[----:B------:R-:W-:Y:S02]  /*3190*/  BSSY B0, `(.L_x_273) ;  /* 0x0000038000007945 */ /* 0x000fe40003800000 */
[----:B------:R-:W-:Y:S01]  /*31a0*/  IMAD R37, R26, c[0x0][0x214], RZ ;  /* 0x000085001a257a24 */ /* 0x000fe200078e02ff */
[----:B------:R-:W-:Y:S01]  /*31b0*/  ISETP.NE.U32.AND P0, PT, R10, RZ, PT ;  /* 0x000000ff0a00720c */ /* 0x000fe20003f05070 */
[----:B------:R-:W-:Y:S02]  /*31c0*/  IMAD R5, R0, R22, R5 ;  /* 0x0000001600057224 */ /* 0x000fe400078e0205 */
[----:B------:R-:W-:Y:S01]  /*31d0*/  IMAD R0, R18, R37, RZ ;  /* 0x0000002512007224 */ /* 0x000fe200078e02ff */
[----:B------:R-:W-:Y:S01]  /*31e0*/  SHF.R.S32.HI R21, RZ, 0x1f, R37 ;  /* 0x0000001fff157819 */ /* 0x000fe20000011425 */
[----:B------:R-:W-:Y:S01]  /*31f0*/  IMAD R16, R16, R3, RZ ;  /* 0x0000000310107224 */ /* 0x000fe200078e02ff */
[----:B------:R-:W-:Y:S01]  /*3200*/  IADD3 R10, R47, R5, RZ ;  /* 0x000000052f0a7210 */ /* 0x000fe20007ffe0ff */
[----:B------:R-:W-:-:S04]  /*3210*/  IMAD.WIDE.U32 R18, R20, R3, RZ ;  /* 0x0000000314127225 */ /* 0x000fc800078e00ff */
[----:B------:R-:W-:Y:S02]  /*3220*/  IMAD R3, R21, R36, R0 ;  /* 0x0000002415037224 */ /* 0x000fe400078e0200 */
[----:B------:R-:W-:Y:S02]  /*3230*/  IMAD R17, R17, R20, R16 ;  /* 0x0000001411117224 */ /* 0x000fe400078e0210 */
[----:B------:R-:W-:-:S03]  /*3240*/  IMAD.WIDE.U32 R36, R36, R37, RZ ;  /* 0x0000002524247225 */ /* 0x000fc600078e00ff */
[----:B------:R-:W-:Y:S02]  /*3250*/  IADD3 R16, R19, R17, RZ ;  /* 0x0000001113107210 */ /* 0x000fe40007ffe0ff */
[----:B------:R-:W-:Y:S01]  /*3260*/  IADD3 R3, R37, R3, RZ ;  /* 0x0000000325037210 */ /* 0x000fe20007ffe0ff */
        /* <DEDUP_REMOVED lines=9> */
[----:B------:R-:W-:-:S02]  /*3300*/  MOV R22, R44 ;  /* 0x0000002c00167202 */ /* 0x000fc40000000f00 */
[----:B------:R-:W-:Y:S02]  /*3310*/  IADD3.X R20, RZ, ~R21, RZ, P0, !PT ;  /* 0x80000015ff147210 */ /* 0x000fe400007fe4ff */
        /* <DEDUP_REMOVED lines=8> */
.L_x_274:
        /* <DEDUP_REMOVED lines=23> */
.L_x_275:
[----:B------:R-:W-:Y:S05]  /*3510*/  BSYNC B0 ;  /* 0x0000000000007941 */ /* 0x000fea0003800000 */
.L_x_273:
[----:B------:R-:W-:Y:S01]  /*3520*/  LOP3.LUT R0, R45, R11, RZ, 0xfc, !PT ;  /* 0x0000000b2d007212 */ /* 0x000fe200078efcff */
[----:B------:R-:W-:Y:S01]  /*3530*/  IMAD R26, R7, R26, RZ ;  /* 0x0000001a071a7224 */ /* 0x000fe200078e02ff */
[----:B------:R-:W-:Y:S02]  /*3540*/  BSSY B0, `(.L_x_276) ;  /* 0x0000030000007945 */ /* 0x000fe40003800000 */
[----:B------:R-:W-:Y:S01]  /*3550*/  ISETP.NE.U32.AND P0, PT, R0, RZ, PT ;  /* 0x000000ff0000720c */ /* 0x000fe20003f05070 */
        /* <DEDUP_REMOVED lines=12> */
[----:B------:R-:W-:Y:S02]  /*3620*/  IADD3 R20, P0, RZ, -R0, RZ ;  /* 0x80000000ff147210 */ /* 0x000fe40007f1e0ff */
[----:B------:R-:W-:Y:S02]  /*3630*/  MOV R22, R44 ;  /* 0x0000002c00167202 */ /* 0x000fe40000000f00 */
[----:B------:R-:W-:-:S02]  /*3640*/  IADD3.X R14, RZ, ~R21, RZ, P0, !PT ;  /* 0x80000015ff0e7210 */ /* 0x000fc400007fe4ff */
[----:B------:R-:W-:-:S03]  /*3650*/  MOV R23, R45 ;  /* 0x0000002d00177202 */ /* 0x000fc60000000f00 */
[----:B------:R-:W-:Y:S02]  /*3660*/  IMAD R14, R14, R13, RZ ;  /* 0x0000000d0e0e7224 */ /* 0x000fe400078e02ff */
[----:B------:R-:W-:-:S04]  /*3670*/  IMAD.WIDE.U32 R22, R13, R20, R22 ;  /* 0x000000140d167225 */ /* 0x000fc800078e0016 */
[----:B------:R-:W-:Y:S02]  /*3680*/  IMAD R14, R11, R20, R14 ;  /* 0x000000140b0e7224 */ /* 0x000fe400078e020e */
[----:B------:R-:W-:Y:S02]  /*3690*/  IMAD.MOV.U32 R13, RZ, RZ, R22 ;  /* 0x000000ffff0d7224 */ /* 0x000fe400078e0016 */
[----:B------:R-:W-:Y:S01]  /*36a0*/  IMAD.MOV.U32 R20, RZ, RZ, R0 ;  /* 0x000000ffff147224 */ /* 0x000fe200078e0000 */
[----:B------:R-:W-:Y:S01]  /*36b0*/  IADD3 R5, R23, R14, RZ ;  /* 0x0000000e17057210 */ /* 0x000fe20007ffe0ff */
[----:B------:R-:W-:Y:S05]  /*36c0*/  BRA `(.L_x_278) ;  /* 0x0000017000007947 */ /* 0x000fea0003800000 */
.L_x_277:
        /* <DEDUP_REMOVED lines=10> */
[----:B------:R-:W-:-:S04]  /*3770*/  IMAD.HI.U32 R14, R5, R44, RZ ;  /* 0x0000002c050e7227 */ /* 0x000fc800078e00ff */
[----:B------:R-:W-:Y:S01]  /*3780*/  IMAD.MOV.U32 R5, RZ, RZ, RZ ;  /* 0x000000ffff057224 */ /* 0x000fe200078e00ff */
        /* <DEDUP_REMOVED lines=11> */
.L_x_278:
[----:B------:R-:W-:Y:S05]  /*3840*/  BSYNC B0 ;  /* 0x0000000000007941 */ /* 0x000fea0003800000 */
.L_x_276:
[----:B------:R-:W-:Y:S02]  /*3850*/  IADD3 R33, P1, P0, R40, R38, R32 ;  /* 0x0000002628217210 */ /* 0x000fe4000783e020 */
[----:B------:R-:W-:Y:S02]  /*3860*/  SHF.R.S32.HI R0, RZ, 0x1f, R8 ;  /* 0x0000001fff007819 */ /* 0x000fe40000011408 */
[----:B------:R-:W-:Y:S02]  /*3870*/  IADD3 R33, P3, P2, R46, R33, R36 ;  /* 0x000000212e217210 */ /* 0x000fe40007a7e024 */
[----:B------:R-:W-:Y:S02]  /*3880*/  IADD3.X R2, R6, R9, R2, P1, P0 ;  /* 0x0000000906027210 */ /* 0x000fe40000fe0402 */
[----:B------:R-:W-:Y:S02]  /*3890*/  IADD3 R18, P1, P0, R48, R33, R18 ;  /* 0x0000002130127210 */ /* 0x000fe4000783e012 */
[----:B------:R-:W-:Y:S01]  /*38a0*/  IADD3.X R2, R10, R2, R3, P3, P2 ;  /* 0x000000020a027210 */ /* 0x000fe20001fe4403 */
[----:B------:R-:W-:-:S03]  /*38b0*/  IMAD R3, R21, R8, RZ ;  /* 0x0000000815037224 */ /* 0x000fc600078e02ff */
[----:B------:R-:W-:Y:S01]  /*38c0*/  IADD3.X R19, R15, R2, R16, P1, P0 ;  /* 0x000000020f137210 */ /* 0x000fe20000fe0410 */
[----:B------:R-:W-:Y:S01]  /*38d0*/  IMAD R0, R0, R20, R3 ;  /* 0x0000001400007224 */ /* 0x000fe200078e0203 */
[----:B------:R-:W-:Y:S01]  /*38e0*/  SHF.R.S32.HI R3, RZ, 0x1f, R4 ;  /* 0x0000001fff037819 */ /* 0x000fe20000011404 */
[----:B------:R-:W-:Y:S02]  /*38f0*/  IMAD R2, R5, R4, RZ ;  /* 0x0000000405027224 */ /* 0x000fe400078e02ff */
        /* <DEDUP_REMOVED lines=9> */
.L_x_254:
[----:B------:R-:W-:-:S04]  /*3990*/  LEA R2, P0, R32, c[0x0][0x200], 0x2 ;  /* 0x0000800020027a11 */ /* 0x000fc800078010ff */
[----:B------:R-:W-:-:S05]  /*39a0*/  LEA.HI.X R3, R32, c[0x0][0x204], R33, 0x2, P0 ;  /* 0x0000810020037a11 */ /* 0x000fca00000f1421 */
[----:B------:R0:W-:Y:S04]  /*39b0*/  STG.E [R2.64], R29 ;  /* 0x0000001d02007986 */ /* 0x0001e8000c101908 */
.L_x_253:
[----:B------:R-:W-:Y:S05]  /*39c0*/  BSYNC B1 ;  /* 0x0000000000017941 */ /* 0x000fea0003800000 */
.L_x_252:
[----:B------:R-:W-:Y:S01]  /*39d0*/  ISETP.GE.OR P5, PT, R31, c[0x0][0x314], P5 ;  /* 0x0000c5001f007a0c */ /* 0x000fe20002fa6670 */
[----:B------:R-:W1:Y:S01]  /*39e0*/  S2R R18, SR_TID.X ;  /* 0x0000000000127919 */ /* 0x000e620000002100 */
[----:B------:R-:W-:Y:S01]  /*39f0*/  IMAD.MOV.U32 R0, RZ, RZ, c[0x0][0x314] ;  /* 0x0000c500ff007624 */ /* 0x000fe200078e00ff */
[----:B------:R-:W-:-:S04]  /*3a00*/  HFMA2.MMA R5, -RZ, RZ, 0, 0 ;  /* 0x00000000ff057435 */ /* 0x000fc800000001ff */
[----:B------:R-:W-:Y:S01]  /*3a10*/  ISETP.GE.AND P0, PT, R0, 0x1, PT ;  /* 0x000000010000780c */ /* 0x000fe20003f06270 */
[----:B------:R-:W-:-:S05]  /*3a20*/  IMAD.MOV.U32 R0, RZ, RZ, RZ ;  /* 0x000000ffff007224 */ /* 0x000fca00078e00ff */
[----:B------:R-:W-:-:S04]  /*3a30*/  @!P5 FADD.FTZ R4, -R29, R30 ;  /* 0x0000001e1d04d221 */ /* 0x000fc80000010100 */
[----:B------:R-:W-:-:S06]  /*3a40*/  @!P5 FMUL.FTZ R4, R4, 1.4426950216293334961 ;  /* 0x3fb8aa3b0404d820 */ /* 0x000fcc0000410000 */
[----:B------:R-:W2:Y:S01]  /*3a50*/  @!P5 MUFU.EX2 R4, R4 ;  /* 0x000000040004d308 */ /* 0x000ea20000000800 */
[----:B-1----:R-:W-:-:S04]  /*3a60*/  SHF.R.S32.HI R17, RZ, 0x1f, R18 ;  /* 0x0000001fff117819 */ /* 0x002fc80000011412 */
[----:B------:R-:W-:-:S04]  /*3a70*/  LEA.HI R17, R17, R18, RZ, 0x5 ;  /* 0x0000001211117211 */ /* 0x000fc800078f28ff */
[----:B0-----:R-:W-:Y:S02]  /*3a80*/  LOP3.LUT R3, R17, 0x3fffffe0, RZ, 0xc0, !PT ;  /* 0x3fffffe011037812 */ /* 0x001fe400078ec0ff */
[----:B------:R-:W-:-:S03]  /*3a90*/  SHF.R.S32.HI R17, RZ, 0x5, R17 ;  /* 0x00000005ff117819 */ /* 0x000fc60000011411 */
[----:B------:R-:W-:Y:S01]  /*3aa0*/  IMAD.IADD R18, R18, 0x1, -R3 ;  /* 0x0000000112127824 */ /* 0x000fe200078e0a03 */
[----:B--2---:R0:W-:Y:S01]  /*3ab0*/  @!P5 STS [R25.X4], R4 ;  /* 0x000000041900d388 */ /* 0x0041e20000004800 */
[----:B------:R-:W-:-:S03]  /*3ac0*/  CS2R R2, SRZ ;  /* 0x0000000000027805 */ /* 0x000fc6000001ff00 */
[----:B------:R-:W-:Y:S01]  /*3ad0*/  SHF.L.U32 R18, R18, 0x2, RZ ;  /* 0x0000000212127819 */ /* 0x000fe200000006ff */
[----:B------:R-:W-:Y:S06]  /*3ae0*/  BAR.SYNC.DEFER_BLOCKING 0x0 ;  /* 0x0000000000007b1d */ /* 0x000fec0000010000 */
[----:B------:R-:W-:Y:S05]  /*3af0*/  @!P0 BRA `(.L_x_279) ;  /* 0x0000024000008947 */ /* 0x000fea0003800000 */
[----:B------:R-:W-:Y:S01]  /*3b00*/  ULDC UR5, c[0x0][0x22c] ;  /* 0x00008b0000057ab9 */ /* 0x000fe20000000800 */
[C---:B------:R-:W-:Y:S01]  /*3b10*/  IMAD R13, R17.reuse, 0x80, R18 ;  /* 0x00000080110d7824 */ /* 0x040fe200078e0212 */
[----:B------:R-:W-:Y:S01]  /*3b20*/  UIMAD UR5, UR7, UR5, URZ ;  /* 0x00000005070572a4 */ /* 0x000fe2000f8e023f */
[C---:B------:R-:W-:Y:S01]  /*3b30*/  IADD3 R6, R12.reuse, -UR7, RZ ;  /* 0x800000070c067c10 */ /* 0x040fe2000fffe0ff */
[----:B------:R-:W-:Y:S01]  /*3b40*/  IMAD R20, R12, c[0x0][0x22c], RZ ;  /* 0x00008b000c147a24 */ /* 0x000fe200078e02ff */
[----:B------:R-:W-:Y:S01]  /*3b50*/  CS2R R8, SRZ ;  /* 0x0000000000087805 */ /* 0x000fe2000001ff00 */
[----:B------:R-:W-:Y:S01]  /*3b60*/  USHF.R.S32.HI UR4, URZ, 0x1f, UR5 ;  /* 0x0000001f3f047899 */ /* 0x000fe20008011405 */
[C---:B------:R-:W-:Y:S01]  /*3b70*/  ISETP.GE.AND P2, PT, R17.reuse, R6, PT ;  /* 0x000000061100720c */ /* 0x040fe20003f46270 */
[----:B------:R-:W-:Y:S01]  /*3b80*/  IMAD.SHL.U32 R6, R17, 0x4, RZ ;  /* 0x0000000411067824 */ /* 0x000fe200078e00ff */
[C---:B0-----:R-:W-:Y:S01]  /*3b90*/  IADD3 R4, P0, R13.reuse, UR5, RZ ;  /* 0x000000050d047c10 */ /* 0x041fe2000ff1e0ff */
[----:B------:R-:W-:Y:S01]  /*3ba0*/  IMAD.MOV.U32 R16, RZ, RZ, RZ ;  /* 0x000000ffff107224 */ /* 0x000fe200078e00ff */
[----:B------:R-:W-:Y:S01]  /*3bb0*/  CS2R R10, SRZ ;  /* 0x00000000000a7805 */ /* 0x000fe2000001ff00 */
[----:B------:R-:W-:Y:S01]  /*3bc0*/  IMAD.MOV.U32 R5, RZ, RZ, RZ ;  /* 0x000000ffff057224 */ /* 0x000fe200078e00ff */
[----:B------:R-:W-:Y:S01]  /*3bd0*/  LEA.HI.X.SX32 R13, R13, UR4, 0x1, P0 ;  /* 0x000000040d0d7c11 */ /* 0x000fe200080f0eff */
[----:B------:R-:W-:Y:S01]  /*3be0*/  IMAD.WIDE R20, R20, 0x4, RZ ;  /* 0x0000000414147825 */ /* 0x000fe200078e02ff */
[----:B------:R-:W-:-:S04]  /*3bf0*/  LEA R14, P0, R4, c[0x0][0x1d8], 0x2 ;  /* 0x00007600040e7a11 */ /* 0x000fc800078010ff */
[----:B------:R-:W-:-:S03]  /*3c00*/  LEA.HI.X R13, R4, c[0x0][0x1dc], R13, 0x2, P0 ;  /* 0x00007700040d7a11 */ /* 0x000fc600000f140d */
.L_x_282:
[----:B------:R-:W-:Y:S01]  /*3c10*/  BSSY B0, `(.L_x_280) ;  /* 0x0000007000007945 */ /* 0x000fe20003800000 */
[----:B------:R-:W-:-:S05]  /*3c20*/  @P2 BRA `(.L_x_281) ;  /* 0x0000005000002947 */ /* 0x000fca0003800000 */
[----:B------:R-:W-:Y:S01]  /*3c30*/  ISETP.GE.AND P0, PT, R18, c[0x0][0x220], PT ;  /* 0x0000880012007a0c */ /* 0x000fe20003f06270 */
[----:B------:R-:W-:Y:S01]  /*3c40*/  CS2R R8, SRZ ;  /* 0x0000000000087805 */ /* 0x000fe2000001ff00 */
[----:B------:R-:W-:Y:S11]  /*3c50*/  CS2R R10, SRZ ;  /* 0x00000000000a7805 */ /* 0x000ff6000001ff00 */
[----:B------:R-:W-:Y:S05]  /*3c60*/  @!P0 MOV R15, R13 ;  /* 0x0000000d000f8202 */ /* 0x000fea0000000f00 */
[----:B------:R0:W5:Y:S02]  /*3c70*/  @!P0 LDG.E.128 R8, [R14.64] ;  /* 0x000000080e088981 */ /* 0x000164000c1e1d00 */
.L_x_281:
[----:B------:R-:W-:Y:S05]  /*3c80*/  BSYNC B0 ;  /* 0x0000000000007941 */ /* 0x000fea0003800000 */
.L_x_280:
        /* <DEDUP_REMOVED lines=11> */
.L_x_279:
[----:B------:R-:W-:Y:S02]  /*3d40*/  IADD3 R17, R17, UR7, RZ ;  /* 0x0000000711117c10 */ /* 0x000fe4000fffe0ff */
[----:B0-----:R-:W-:-:S02]  /*3d50*/  F2FP.PACK_AB R4, R3, R0 ;  /* 0x000000000304723e */ /* 0x001fc400000000ff */
[----:B------:R-:W-:Y:S02]  /*3d60*/  ISETP.GE.AND P0, PT, R17, R12, PT ;  /* 0x0000000c1100720c */ /* 0x000fe40003f06270 */
[----:B------:R-:W-:-:S11]  /*3d70*/  F2FP.PACK_AB R5, R5, R2 ;  /* 0x000000020505723e */ /* 0x000fd600000000ff */
[----:B------:R-:W-:Y:S05]  /*3d80*/  @P0 EXIT ;  /* 0x000000000000094d */ /* 0x000fea0003800000 */
[----:B------:R-:W-:-:S13]  /*3d90*/  ISETP.GE.AND P0, PT, R18, c[0x0][0x220], PT ;  /* 0x0000880012007a0c */ /* 0x000fda0003f06270 */
[----:B------:R-:W-:Y:S05]  /*3da0*/  @P0 EXIT ;  /* 0x000000000000094d */ /* 0x000fea0003800000 */
[----:B------:R-:W-:Y:S02]  /*3db0*/  IABS R6, R7 ;  /* 0x0000000700067213 */ /* 0x000fe40000000000 */
[----:B------:R-:W-:Y:S02]  /*3dc0*/  IABS R8, R17 ;  /* 0x0000001100087213 */ /* 0x000fe40000000000 */
[----:B------:R-:W0:Y:S01]  /*3dd0*/  I2F.RP R2, R6 ;  /* 0x0000000600027306 */ /* 0x000e220000209400 */
[----:B------:R-:W-:Y:S02]  /*3de0*/  IABS R9, R7 ;  /* 0x0000000700097213 */ /* 0x000fe40000000000 */
[----:B------:R-:W-:-:S03]  /*3df0*/  SHF.R.S32.HI R19, RZ, 0x1f, R18 ;  /* 0x0000001fff137819 */ /* 0x000fc60000011412 */
[----:B------:R-:W-:Y:S02]  /*3e00*/  IMAD.MOV R9, RZ, RZ, -R9 ;  /* 0x000000ffff097224 */ /* 0x000fe400078e0a09 */
[----:B0-----:R-:W0:Y:S02]  /*3e10*/  MUFU.RCP R10, R2 ;  /* 0x00000002000a7308 */ /* 0x001e240000001000 */
[----:B0-----:R-:W-:-:S06]  /*3e20*/  IADD3 R10, R10, 0xffffffe, RZ ;  /* 0x0ffffffe0a0a7810 */ /* 0x001fcc0007ffe0ff */
[----:B------:R-:W0:Y:S02]  /*3e30*/  F2I.FTZ.U32.TRUNC.NTZ R11, R10 ;  /* 0x0000000a000b7305 */ /* 0x000e24000021f000 */
[----:B0-----:R-:W-:Y:S02]  /*3e40*/  IMAD.MOV R0, RZ, RZ, -R11 ;  /* 0x000000ffff007224 */ /* 0x001fe400078e0a0b */
[----:B------:R-:W-:Y:S02]  /*3e50*/  IMAD.MOV.U32 R10, RZ, RZ, RZ ;  /* 0x000000ffff0a7224 */ /* 0x000fe400078e00ff */
[----:B------:R-:W-:Y:S01]  /*3e60*/  IMAD R3, R0, R6, RZ ;  /* 0x0000000600037224 */ /* 0x000fe200078e02ff */
[----:B------:R-:W-:-:S03]  /*3e70*/  IABS R0, c[0x0][0x214] ;  /* 0x0000850000007a13 */ /* 0x000fc60000000000 */
[----:B------:R-:W-:-:S06]  /*3e80*/  IMAD.HI.U32 R3, R11, R3, R10 ;  /* 0x000000030b037227 */ /* 0x000fcc00078e000a */
[----:B------:R-:W-:Y:S02]  /*3e90*/  IMAD.HI.U32 R2, R3, R8, RZ ;  /* 0x0000000803027227 */ /* 0x000fe400078e00ff */
[----:B------:R-:W0:Y:S02]  /*3ea0*/  I2F.RP R3, R0 ;  /* 0x0000000000037306 */ /* 0x000e240000209400 */
[----:B------:R-:W-:-:S05]  /*3eb0*/  IMAD R9, R2, R9, R8 ;  /* 0x0000000902097224 */ /* 0x000fca00078e0208 */
[----:B------:R-:W-:Y:S01]  /*3ec0*/  ISETP.GT.U32.AND P1, PT, R6, R9, PT ;  /* 0x000000090600720c */ /* 0x000fe20003f24070 */
[----:B0-----:R-:W0:-:S12]  /*3ed0*/  MUFU.RCP R3, R3 ;  /* 0x0000000300037308 */ /* 0x001e180000001000 */
[-C--:B------:R-:W-:Y:S02]  /*3ee0*/  @!P1 IADD3 R9, R9, -R6.reuse, RZ ;  /* 0x8000000609099210 */ /* 0x080fe40007ffe0ff */
[----:B------:R-:W-:Y:S02]  /*3ef0*/  @!P1 IADD3 R2, R2, 0x1, RZ ;  /* 0x0000000102029810 */ /* 0x000fe40007ffe0ff */
[----:B------:R-:W-:Y:S02]  /*3f00*/  ISETP.GE.U32.AND P2, PT, R9, R6, PT ;  /* 0x000000060900720c */ /* 0x000fe40003f46070 */
[----:B------:R-:W-:Y:S02]  /*3f10*/  LOP3.LUT R6, R17, R7, RZ, 0x3c, !PT ;  /* 0x0000000711067212 */ /* 0x000fe400078e3cff */
[----:B------:R-:W-:Y:S02]  /*3f20*/  ISETP.NE.AND P1, PT, R7, RZ, PT ;  /* 0x000000ff0700720c */ /* 0x000fe40003f25270 */
[----:B------:R-:W-:-:S02]  /*3f30*/  ISETP.GE.AND P0, PT, R6, RZ, PT ;  /* 0x000000ff0600720c */ /* 0x000fc40003f06270 */
[----:B0-----:R-:W-:-:S04]  /*3f40*/  IADD3 R10, R3, 0xffffffe, RZ ;  /* 0x0ffffffe030a7810 */ /* 0x001fc80007ffe0ff */
[----:B------:R0:W1:Y:S01]  /*3f50*/  F2I.FTZ.U32.TRUNC.NTZ R11, R10 ;  /* 0x0000000a000b7305 */ /* 0x000062000021f000 */
[----:B------:R-:W-:-:S06]  /*3f60*/  @P2 IADD3 R2, R2, 0x1, RZ ;  /* 0x0000000102022810 */ /* 0x000fcc0007ffe0ff */
[----:B------:R-:W-:Y:S01]  /*3f70*/  @!P0 IMAD.MOV R2, RZ, RZ, -R2 ;  /* 0x000000ffff028224 */ /* 0x000fe200078e0a02 */
[----:B------:R-:W-:-:S05]  /*3f80*/  @!P1 LOP3.LUT R2, RZ, R7, RZ, 0x33, !PT ;  /* 0x00000007ff029212 */ /* 0x000fca00078e33ff */
[C---:B------:R-:W-:Y:S02]  /*3f90*/  IMAD R8, R2.reuse, R7, RZ ;  /* 0x0000000702087224 */ /* 0x040fe400078e02ff */
[----:B------:R-:W-:Y:S01]  /*3fa0*/  IMAD.WIDE.U32 R18, R2, c[0x0][0x1e0], R18 ;  /* 0x0000780002127a25 */ /* 0x000fe200078e0012 */
[----:B0-----:R-:W-:-:S03]  /*3fb0*/  HFMA2.MMA R10, -RZ, RZ, 0, 0 ;  /* 0x00000000ff0a7435 */ /* 0x001fc600000001ff */
[----:B-1----:R-:W-:Y:S02]  /*3fc0*/  IMAD.MOV R3, RZ, RZ, -R11 ;  /* 0x000000ffff037224 */ /* 0x002fe400078e0a0b */
[----:B------:R-:W-:Y:S02]  /*3fd0*/  IMAD.IADD R7, R17, 0x1, -R8 ;  /* 0x0000000111077824 */ /* 0x000fe400078e0a08 */
[----:B------:R-:W-:-:S03]  /*3fe0*/  IMAD R6, R3, R0, RZ ;  /* 0x0000000003067224 */ /* 0x000fc600078e02ff */
[----:B------:R-:W-:Y:S01]  /*3ff0*/  IABS R3, R7 ;  /* 0x0000000700037213 */ /* 0x000fe20000000000 */
[----:B------:R-:W-:Y:S01]  /*4000*/  IMAD.HI.U32 R6, R11, R6, R10 ;  /* 0x000000060b067227 */ /* 0x000fe200078e000a */
[----:B------:R-:W-:-:S04]  /*4010*/  LOP3.LUT R7, R7, c[0x0][0x214], RZ, 0x3c, !PT ;  /* 0x0000850007077a12 */ /* 0x000fc800078e3cff */
[----:B------:R-:W-:Y:S01]  /*4020*/  ISETP.GE.AND P1, PT, R7, RZ, PT ;  /* 0x000000ff0700720c */ /* 0x000fe20003f26270 */
        /* <DEDUP_REMOVED lines=11> */
[----:B------:R-:W-:Y:S02]  /*40e0*/  @P2 IADD3 R9, R9, 0x1, RZ ;  /* 0x0000000109092810 */ /* 0x000fe40007ffe0ff */
[----:B------:R-:W-:Y:S02]  /*40f0*/  IMAD.IADD R19, R19, 0x1, R3 ;  /* 0x0000000113137824 */ /* 0x000fe400078e0203 */
[----:B------:R-:W-:Y:S02]  /*4100*/  @!P1 IADD3 R9, -R9, RZ, RZ ;  /* 0x000000ff09099210 */ /* 0x000fe40007ffe1ff */
[----:B------:R-:W-:-:S04]  /*4110*/  @!P0 LOP3.LUT R9, RZ, c[0x0][0x214], RZ, 0x33, !PT ;  /* 0x00008500ff098a12 */ /* 0x000fc800078e33ff */
[----:B------:R-:W-:Y:S01]  /*4120*/  SHF.R.S32.HI R0, RZ, 0x1f, R9 ;  /* 0x0000001fff007819 */ /* 0x000fe20000011409 */
[C---:B------:R-:W-:Y:S02]  /*4130*/  IMAD R8, R9.reuse, c[0x0][0x214], R8 ;  /* 0x0000850009087a24 */ /* 0x040fe400078e0208 */
[----:B------:R-:W-:-:S04]  /*4140*/  IMAD.WIDE.U32 R18, R9, c[0x0][0x1f0], R18 ;  /* 0x00007c0009127a25 */ /* 0x000fc800078e0012 */
[----:B------:R-:W-:Y:S02]  /*4150*/  IMAD R0, R0, c[0x0][0x1f0], RZ ;  /* 0x00007c0000007a24 */ /* 0x000fe400078e02ff */
[----:B------:R-:W-:Y:S02]  /*4160*/  IMAD.IADD R8, R17, 0x1, -R8 ;  /* 0x0000000111087824 */ /* 0x000fe400078e0a08 */
[----:B------:R-:W-:-:S03]  /*4170*/  IMAD R9, R9, c[0x0][0x1f4], R0 ;  /* 0x00007d0009097a24 */ /* 0x000fc600078e0200 */
[----:B------:R-:W-:Y:S02]  /*4180*/  SHF.R.S32.HI R0, RZ, 0x1f, R8 ;  /* 0x0000001fff007819 */ /* 0x000fe40000011408 */
[----:B------:R-:W-:-:S03]  /*4190*/  IADD3 R19, R19, R9, RZ ;  /* 0x0000000913137210 */ /* 0x000fc60007ffe0ff */
[----:B------:R-:W-:-:S04]  /*41a0*/  IMAD R3, R0, c[0x0][0x1e8], RZ ;  /* 0x00007a0000037a24 */ /* 0x000fc800078e02ff */
[C---:B------:R-:W-:Y:S02]  /*41b0*/  IMAD R3, R8.reuse, c[0x0][0x1ec], R3 ;  /* 0x00007b0008037a24 */ /* 0x040fe400078e0203 */
[----:B------:R-:W-:-:S04]  /*41c0*/  IMAD.WIDE.U32 R8, R8, c[0x0][0x1e8], R18 ;  /* 0x00007a0008087a25 */ /* 0x000fc800078e0012 */
[----:B------:R-:W-:Y:S01]  /*41d0*/  IMAD.IADD R3, R9, 0x1, R3 ;  /* 0x0000000109037824 */ /* 0x000fe200078e0203 */
[----:B------:R-:W-:-:S04]  /*41e0*/  LEA R2, P0, R8, c[0x0][0x1d0], 0x1 ;  /* 0x0000740008027a11 */ /* 0x000fc800078008ff */
[----:B------:R-:W-:-:S05]  /*41f0*/  LEA.HI.X R3, R8, c[0x0][0x1d4], R3, 0x1, P0 ;  /* 0x0000750008037a11 */ /* 0x000fca00000f0c03 */
[----:B------:R-:W-:Y:S01]  /*4200*/  STG.E.64 [R2.64], R4 ;  /* 0x0000000402007986 */ /* 0x000fe2000c101b08 */
[----:B------:R-:W-:Y:S05]  /*4210*/  EXIT ;  /* 0x000000000000794d */ /* 0x000fea0003800000 */
        .weak           $__internal_5_$__cuda_sm20_div_s64
        .type           $__internal_5_$__cuda_sm20_div_s64,@function
        .size           $__internal_5_$__cuda_sm20_div_s64,(.L_x_8165 - $__internal_5_$__cuda_sm20_div_s64)
$__internal_5_$__cuda_sm20_div_s64:
        /* <DEDUP_REMOVED lines=17> */
[----:B------:R-:W-:-:S04]  /*4330*/  IMAD.HI.U32 R20, R51, R0, RZ ;  /* 0x0000000033147227 */ /* 0x000fc800078e00ff */
[----:B------:R-:W-:-:S04]  /*4340*/  IMAD.HI.U32 R21, P2, R51, R21, R52 ;  /* 0x0000001533157227 */ /* 0x000fc80007840034 */
[----:B------:R-:W-:Y:S02]  /*4350*/  IMAD R0, R51, R0, RZ ;  /* 0x0000000033007224 */ /* 0x000fe400078e02ff */
[----:B------:R-:W-:-:S03]  /*4360*/  IMAD.X R20, R20, 0x1, R51, P0 ;  /* 0x0000000114147824 */ /* 0x000fc600000e0633 */
[----:B------:R-:W-:-:S04]  /*4370*/  IADD3 R51, P0, R0, R21, RZ ;  /* 0x0000001500337210 */ /* 0x000fc80007f1e0ff */
[----:B------:R-:W-:Y:S01]  /*4380*/  IADD3.X R21, RZ, RZ, R20, P0, P2 ;  /* 0x000000ffff157210 */ /* 0x000fe200007e4414 */
[----:B------:R-:W-:Y:S01]  /*4390*/  IMAD.WIDE.U32 R52, R51, R42, RZ ;  /* 0x0000002a33347225 */ /* 0x000fe200078e00ff */
[----:B------:R-:W-:-:S03]  /*43a0*/  ISETP.GE.AND P2, PT, R23, RZ, PT ;  /* 0x000000ff1700720c */ /* 0x000fc60003f46270 */
[----:B------:R-:W-:Y:S01]  /*43b0*/  IMAD R0, R51, R43, R53 ;  /* 0x0000002b33007224 */ /* 0x000fe200078e0235 */
[----:B------:R-:W-:-:S03]  /*43c0*/  IADD3 R20, P0, RZ, -R52, RZ ;  /* 0x80000034ff147210 */ /* 0x000fc60007f1e0ff */
[----:B------:R-:W-:Y:S02]  /*43d0*/  IMAD R0, R21, R42, R0 ;  /* 0x0000002a15007224 */ /* 0x000fe400078e0200 */
[----:B------:R-:W-:-:S04]  /*43e0*/  IMAD.HI.U32 R50, R51, R20, RZ ;  /* 0x0000001433327227 */ /* 0x000fc800078e00ff */
[----:B------:R-:W-:-:S04]  /*43f0*/  IMAD.X R0, RZ, RZ, ~R0, P0 ;  /* 0x000000ffff007224 */ /* 0x000fc800000e0e00 */
[----:B------:R-:W-:-:S04]  /*4400*/  IMAD.WIDE.U32 R50, P0, R51, R0, R50 ;  /* 0x0000000033327225 */ /* 0x000fc80007800032 */
[----:B------:R-:W-:-:S04]  /*4410*/  IMAD.HI.U32 R28, R21, R0, RZ ;  /* 0x00000000151c7227 */ /* 0x000fc800078e00ff */
[----:B------:R-:W-:-:S04]  /*4420*/  IMAD.HI.U32 R20, P4, R21, R20, R50 ;  /* 0x0000001415147227 */ /* 0x000fc80007880032 */
[----:B------:R-:W-:Y:S01]  /*4430*/  IMAD.X R35, R28, 0x1, R21, P0 ;  /* 0x000000011c237824 */ /* 0x000fe200000e0615 */
[----:B------:R-:W-:Y:S01]  /*4440*/  IADD3 R27, P0, RZ, -R34, RZ ;  /* 0x80000022ff1b7210 */ /* 0x000fe20007f1e0ff */
[----:B------:R-:W-:Y:S02]  /*4450*/  IMAD R21, R21, R0, RZ ;  /* 0x0000000015157224 */ /* 0x000fe400078e02ff */
[----:B------:R-:W-:Y:S01]  /*4460*/  IMAD.MOV.U32 R51, RZ, RZ, RZ ;  /* 0x000000ffff337224 */ /* 0x000fe200078e00ff */
[----:B------:R-:W-:Y:S02]  /*4470*/  SEL R0, R27, R34, !P2 ;  /* 0x000000221b007207 */ /* 0x000fe40005000000 */
[----:B------:R-:W-:Y:S01]  /*4480*/  IADD3 R21, P3, R21, R20, RZ ;  /* 0x0000001415157210 */ /* 0x000fe20007f7e0ff */
[----:B------:R-:W-:-:S03]  /*4490*/  IMAD.X R20, RZ, RZ, ~R23, P0 ;  /* 0x000000ffff147224 */ /* 0x000fc600000e0e17 */
[----:B------:R-:W-:Y:S01]  /*44a0*/  IADD3.X R35, RZ, RZ, R35, P3, P4 ;  /* 0x000000ffff237210 */ /* 0x000fe20001fe8423 */
[----:B------:R-:W-:Y:S01]  /*44b0*/  IMAD.HI.U32 R50, R21, R0, RZ ;  /* 0x0000000015327227 */ /* 0x000fe200078e00ff */
[----:B------:R-:W-:-:S05]  /*44c0*/  SEL R20, R20, R23, !P2 ;  /* 0x0000001714147207 */ /* 0x000fca0005000000 */
[----:B------:R-:W-:-:S04]  /*44d0*/  IMAD.WIDE.U32 R50, R21, R20, R50 ;  /* 0x0000001415327225 */ /* 0x000fc800078e0032 */
[C---:B------:R-:W-:Y:S02]  /*44e0*/  IMAD R28, R35.reuse, R20, RZ ;  /* 0x00000014231c7224 */ /* 0x040fe400078e02ff */
[----:B------:R-:W-:-:S05]  /*44f0*/  IMAD.HI.U32 R21, P3, R35, R0, R50 ;  /* 0x0000000023157227 */ /* 0x000fca0007860032 */
[----:B------:R-:W-:-:S05]  /*4500*/  IADD3 R28, P2, R28, R21, RZ ;  /* 0x000000151c1c7210 */ /* 0x000fca0007f5e0ff */
[----:B------:R-:W-:-:S04]  /*4510*/  IMAD.WIDE.U32 R50, R28, R42, RZ ;  /* 0x0000002a1c327225 */ /* 0x000fc800078e00ff */
[----:B------:R-:W-:Y:S01]  /*4520*/  IMAD R27, R28, R43, R51 ;  /* 0x0000002b1c1b7224 */ /* 0x000fe200078e0233 */
[----:B------:R-:W-:Y:S01]  /*4530*/  IADD3 R21, P0, -R50, R0, RZ ;  /* 0x0000000032157210 */ /* 0x000fe20007f1e1ff */
[----:B------:R-:W-:-:S05]  /*4540*/  IMAD.HI.U32 R0, R35, R20, RZ ;  /* 0x0000001423007227 */ /* 0x000fca00078e00ff */
[----:B------:R-:W-:Y:S02]  /*4550*/  IADD3.X R0, R0, RZ, RZ, P3, !PT ;  /* 0x000000ff00007210 */ /* 0x000fe40001ffe4ff */
[----:B------:R-:W-:-:S03]  /*4560*/  ISETP.GE.U32.AND P3, PT, R21, R42, PT ;  /* 0x0000002a1500720c */ /* 0x000fc60003f66070 */
[----:B------:R-:W-:-:S04]  /*4570*/  IMAD.X R0, RZ, RZ, R0, P2 ;  /* 0x000000ffff007224 */ /* 0x000fc800010e0600 */
[----:B------:R-:W-:-:S04]  /*4580*/  IMAD R27, R0, R42, R27 ;  /* 0x0000002a001b7224 */ /* 0x000fc800078e021b */
[----:B------:R-:W-:Y:S01]  /*4590*/  IMAD.X R27, R20, 0x1, ~R27, P0 ;  /* 0x00000001141b7824 */ /* 0x000fe200000e0e1b */
[----:B------:R-:W-:-:S04]  /*45a0*/  IADD3 R20, P0, R21, -R42, RZ ;  /* 0x8000002a15147210 */ /* 0x000fc80007f1e0ff */
[----:B------:R-:W-:-:S04]  /*45b0*/  ISETP.GE.U32.AND.EX P3, PT, R27, R43, PT, P3 ;  /* 0x0000002b1b00720c */ /* 0x000fc80003f66130 */
[----:B------:R-:W-:Y:S01]  /*45c0*/  SEL R21, R20, R21, P3 ;  /* 0x0000001514157207 */ /* 0x000fe20001800000 */
[----:B------:R-:W-:-:S03]  /*45d0*/  IMAD.X R20, R27, 0x1, ~R43, P0 ;  /* 0x000000011b147824 */ /* 0x000fc600000e0e2b */
[----:B------:R-:W-:Y:S01]  /*45e0*/  ISETP.GE.U32.AND P2, PT, R21, R42, PT ;  /* 0x0000002a1500720c */ /* 0x000fe20003f46070 */
[----:B------:R-:W-:Y:S01]  /*45f0*/  IMAD.MOV.U32 R42, RZ, RZ, R22 ;  /* 0x000000ffff2a7224 */ /* 0x000fe200078e0016 */
[----:B------:R-:W-:Y:S02]  /*4600*/  IADD3 R21, P0, R28, 0x1, RZ ;  /* 0x000000011c157810 */ /* 0x000fe40007f1e0ff */
[----:B------:R-:W-:Y:S02]  /*4610*/  SEL R27, R20, R27, P3 ;  /* 0x0000001b141b7207 */ /* 0x000fe40001800000 */
[----:B------:R-:W-:Y:S01]  /*4620*/  SEL R28, R21, R28, P3 ;  /* 0x0000001c151c7207 */ /* 0x000fe20001800000 */
[----:B------:R-:W-:Y:S01]  /*4630*/  IMAD.X R21, RZ, RZ, R0, P0 ;  /* 0x000000ffff157224 */ /* 0x000fe200000e0600 */
[----:B------:R-:W-:Y:S01]  /*4640*/  ISETP.GE.U32.AND.EX P2, PT, R27, R43, PT, P2 ;  /* 0x0000002b1b00720c */ /* 0x000fe20003f46120 */
[----:B------:R-:W-:Y:S01]  /*4650*/  IMAD.MOV.U32 R43, RZ, RZ, 0x0 ;  /* 0x00000000ff2b7424 */ /* 0x000fe200078e00ff */
[----:B------:R-:W-:-:S02]  /*4660*/  IADD3 R27, P0, R28, 0x1, RZ ;  /* 0x000000011c1b7810 */ /* 0x000fc40007f1e0ff */
[----:B------:R-:W-:Y:S02]  /*4670*/  SEL R21, R21, R0, P3 ;  /* 0x0000000015157207 */ /* 0x000fe40001800000 */
[----:B------:R-:W-:Y:S02]  /*4680*/  SEL R27, R27, R28, P2 ;  /* 0x0000001c1b1b7207 */ /* 0x000fe40001000000 */
[----:B------:R-:W-:Y:S02]  /*4690*/  IADD3.X R0, RZ, R21, RZ, P0, !PT ;  /* 0x00000015ff007210 */ /* 0x000fe400007fe4ff */
[----:B------:R-:W-:Y:S02]  /*46a0*/  LOP3.LUT R20, R5, R23, RZ, 0x3c, !PT ;  /* 0x0000001705147212 */ /* 0x000fe400078e3cff */
[----:B------:R-:W-:Y:S02]  /*46b0*/  SEL R21, R0, R21, P2 ;  /* 0x0000001500157207 */ /* 0x000fe40001000000 */
        /* <DEDUP_REMOVED lines=9> */
[----:B------:R-:W-:Y:S06]  /*4750*/  RET.REL.NODEC R42 `(_ZN5flash32flash_fwd_splitkv_combine_kernelI23Flash_fwd_kernel_traitsILi128ELi64ELi128ELi4ELb0ELb0EN7cutlass6half_tE19Flash_kernel_traitsILi128ELi64ELi128ELi4ES3_EELi4ELi2ELb0EEEvNS_16Flash_fwd_paramsE) ;  /* 0xffffb8a02a007950 */ /* 0x000fec0003c3ffff */
.L_x_283:
        /* <DEDUP_REMOVED lines=10> */
.L_x_8165:


//--------------------- .text._ZN5flash32flash_fwd_splitkv_combine_kernelI23Flash_fwd_kernel_traitsILi128ELi64ELi128ELi4ELb0ELb0EN7cutlass6half_tE19Flash_kernel_traitsILi128ELi64ELi128ELi4ES3_EELi4ELi1ELb0EEEvNS_16Flash_fwd_paramsE --------------------------
	.section	.text._ZN5flash32flash_fwd_splitkv_combine_kernelI23Flash_fwd_kernel_traitsILi128ELi64ELi128ELi4ELb0ELb0EN7cutlass6half_tE19Flash_kernel_traitsILi128ELi64ELi128ELi4ES3_EELi4ELi1ELb0EEEvNS_16Flash_fwd_paramsE,"ax",@progbits
	.sectioninfo	@"SHI_REGISTERS=54"
	.align	128
        .global         _ZN5flash32flash_fwd_splitkv_combine_kernelI23Flash_fwd_kernel_traitsILi128ELi64ELi128ELi4ELb0ELb0EN7cutlass6half_tE19Flash_kernel_traitsILi128ELi64ELi128ELi4ES3_EELi4ELi1ELb0EEEvNS_16Flash_fwd_paramsE
        .type           _ZN5flash32flash_fwd_splitkv_combine_kernelI23Flash_fwd_kernel_traitsILi128ELi64ELi128ELi4ELb0ELb0EN7cutlass6half_tE19Flash_kernel_traitsILi128ELi64ELi128ELi4ES3_EELi4ELi1ELb0EEEvNS_16Flash_fwd_paramsE,@function
        .size           _ZN5flash32flash_fwd_splitkv_combine_kernelI23Flash_fwd_kernel_traitsILi128ELi64ELi128ELi4ELb0ELb0EN7cutlass6half_tE19Flash_kernel_traitsILi128ELi64ELi128ELi4ES3_EELi4ELi1ELb0EEEvNS_16Flash_fwd_paramsE,(.L_x_8166 - _ZN5flash32flash_fwd_splitkv_combine_kernelI23Flash_fwd_kernel_traitsILi128ELi64ELi128ELi4ELb0ELb0EN7cutlass6half_tE19Flash_kernel_traitsILi128ELi64ELi128ELi4ES3_EELi4ELi1ELb0EEEvNS_16Flash_fwd_paramsE)
        .other          _ZN5flash32flash_fwd_splitkv_combine_kernelI23Flash_fwd_kernel_traitsILi128ELi64ELi128ELi4ELb0ELb0EN7cutlass6half_tE19Flash_kernel_traitsILi128ELi64ELi128ELi4ES3_EELi4ELi1ELb0EEEvNS_16Flash_fwd_paramsE,@"STO_CUDA_ENTRY STV_DEFAULT"
_ZN5flash32flash_fwd_splitkv_combine_kernelI23Flash_fwd_kernel_traitsILi128ELi64ELi128ELi4ELb0ELb0EN7cutlass6half_tE19Flash_kernel_traitsILi128ELi64ELi128ELi4ES3_EELi4ELi1ELb0EEEvNS_16Flash_fwd_paramsE:
.text._ZN5flash32flash_fwd_splitkv_combine_kernelI23Flash_fwd_kernel_traitsILi128ELi64ELi128ELi4ELb0ELb0EN7cutlass6half_tE19Flash_kernel_traitsILi128ELi64ELi128ELi4ES3_EELi4ELi1ELb0EEEvNS_16Flash_fwd_paramsE:
        /* <DEDUP_REMOVED lines=23> */
[----:B------:R-:W-:Y:S05]  /*0170*/  CALL.REL.NOINC `($__internal_6_$__cuda_sm20_div_s64) ;  /* 0x0000417000007944 */ /* 0x000fea0003c00000 */
[----:B------:R-:W-:Y:S02]  /*0180*/  MOV R8, R0 ;  /* 0x0000000000087202 */ /* 0x000fe40000000f00 */
[----:B------:R-:W-:Y:S01]  /*0190*/  MOV R9, R23 ;  /* 0x0000001700097202 */ /* 0x000fe20000000f00 */
[----:B------:R-:W-:Y:S05]  /*01a0*/  BRA `(.L_x_285) ;  /* 0x0000013000007947 */ /* 0x000fea0003800000 */
.L_x_284:
        /* <DEDUP_REMOVED lines=8> */
[----:B------:R-:W-:Y:S01]  /*0230*/  IMAD.HI.U32 R0, R9, R0, R8 ;  /* 0x0000000009007227 */ /* 0x000fe200078e0008 */
[----:B------:R-:W-:-:S05]  /*0240*/  HFMA2.MMA R9, -RZ, RZ, 0, 0 ;  /* 0x00000000ff097435 */ /* 0x000fca00000001ff */
        /* <DEDUP_REMOVED lines=9> */
.L_x_285:
        /* <DEDUP_REMOVED lines=17> */
.L_x_287:
        /* <DEDUP_REMOVED lines=19> */
.L_x_288:
[----:B------:R-:W-:Y:S05]  /*0520*/  BSYNC B0 ;  /* 0x0000000000007941 */ /* 0x000fea0003800000 */
.L_x_286:
        /* <DEDUP_REMOVED lines=45> */
.L_x_290:
        /* <DEDUP_REMOVED lines=19> */
.L_x_291:
[----:B------:R-:W-:Y:S05]  /*0930*/  BSYNC B0 ;  /* 0x0000000000007941 */ /* 0x000fea0003800000 */
.L_x_289:
        /* <DEDUP_REMOVED lines=26> */
[----:B------:R-:W-:-:S13]  /*0ae0*/  ISETP.GE.U32.AND P0, PT, R0, R8, PT ;  /* 0x000000080000720c */ /* 0x000fda0003f06070 */
[----:B------:R-:W-:-:S05]  /*0af0*/  @P0 IADD3 R7, R7, 0x1, RZ ;  /* 0x0000000107070810 */ /* 0x000fca0007ffe0ff */
[----:B------:R-:W-:Y:S02]  /*0b00*/  IMAD.MOV.U32 R3, RZ, RZ, R7 ;  /* 0x000000ffff037224 */ /* 0x000fe400078e0007 */
[----:B------:R-:W-:Y:S02]  /*0b10*/  IMAD.MOV.U32 R7, RZ, RZ, c[0x0][0x1c0] ;  /* 0x00007000ff077624 */ /* 0x000fe400078e00ff */
[----:B------:R-:W-:Y:S01]  /*0b20*/  @!P2 IMAD.MOV R3, RZ, RZ, -R3 ;  /* 0x000000ffff03a224 */ /* 0x000fe200078e0a03 */
[----:B------:R-:W-:Y:S02]  /*0b30*/  @!P1 LOP3.LUT R3, RZ, c[0x0][0x214], RZ, 0x33, !PT ;  /* 0x00008500ff039a12 */ /* 0x000fe400078e33ff */
[C---:B------:R-:W-:Y:S01]  /*0b40*/  IADD3 R9, R7.reuse, -0x1, RZ ;  /* 0xffffffff07097810 */ /* 0x040fe20007ffe0ff */
[----:B------:R-:W-:Y:S02]  /*0b50*/  IMAD R7, R7, c[0x0][0x214], RZ ;  /* 0x0000850007077a24 */ /* 0x000fe400078e02ff */
        /* <DEDUP_REMOVED lines=44> */
.L_x_293:
        /* <DEDUP_REMOVED lines=19> */
.L_x_294:
[----:B------:R-:W-:Y:S05]  /*0f50*/  BSYNC B0 ;  /* 0x0000000000007941 */ /* 0x000fea0003800000 */
.L_x_292:
        /* <DEDUP_REMOVED lines=43> */
.L_x_296:
        /* <DEDUP_REMOVED lines=19> */
.L_x_297:
[----:B------:R-:W-:Y:S05]  /*1340*/  BSYNC B0 ;  /* 0x0000000000007941 */ /* 0x000fea0003800000 */
.L_x_295:
[----:B------:R-:W-:Y:S01]  /*1350*/  IABS R10, c[0x0][0x214] ;  /* 0x00008500000a7a13 */ /* 0x000fe20000000000 */
[----:B------:R-:W-:Y:S01]  /*1360*/  IMAD.MOV.U32 R24, RZ, RZ, RZ ;  /* 0x000000ffff187224 */ /* 0x000fe200078e00ff */
[----:B------:R-:W-:Y:S01]  /*1370*/  ISETP.GT.AND P3, PT, R7, RZ, PT ;  /* 0x000000ff0700720c */ /* 0x000fe20003f64270 */
[----:B------:R-:W0:Y:S01]  /*1380*/  S2R R26, SR_TID.X ;  /* 0x00000000001a7919 */ /* 0x000e220000002100 */
[----:B------:R-:W1:Y:S01]  /*1390*/  I2F.RP R22, R10 ;  /* 0x0000000a00167306 */ /* 0x000e620000209400 */
[----:B------:R-:W-:Y:S01]  /*13a0*/  ULDC.U8 UR4, c[0x0][0x329] ;  /* 0x0000ca4000047ab9 */ /* 0x000fe20000000000 */
[----:B------:R-:W-:Y:S01]  /*13b0*/  IMAD.MOV.U32 R36, RZ, RZ, c[0x0][0x214] ;  /* 0x00008500ff247624 */ /* 0x000fe200078e00ff */
[----:B------:R-:W-:Y:S01]  /*13c0*/  ULDC.64 UR8, c[0x0][0x118] ;  /* 0x0000460000087ab9 */ /* 0x000fe20000000a00 */
[----:B------:R-:W-:Y:S04]  /*13d0*/  BSSY B0, `(.L_x_298) ;  /* 0x000007d000007945 */ /* 0x000fe80003800000 */
[----:B-1----:R-:W1:Y:S01]  /*13e0*/  MUFU.RCP R22, R22 ;  /* 0x0000001600167308 */ /* 0x002e620000001000 */
[----:B0-----:R-:W-:-:S02]  /*13f0*/  SHF.R.S32.HI R31, RZ, 0x1f, R26 ;  /* 0x0000001fff1f7819 */ /* 0x001fc4000001141a */
[----:B-1----:R-:W-:-:S05]  /*1400*/  IADD3 R22, R22, 0xffffffe, RZ ;  /* 0x0ffffffe16167810 */ /* 0x002fca0007ffe0ff */
[----:B------:R-:W0:Y:S02]  /*1410*/  F2I.FTZ.U32.TRUNC.NTZ R23, R22 ;  /* 0x0000001600177305 */ /* 0x000e24000021f000 */
[--C-:B0-----:R-:W-:Y:S02]  /*1420*/  IMAD.MOV R0, RZ, RZ, -R23.reuse ;  /* 0x000000ffff007224 */ /* 0x101fe400078e0a17 */
[----:B------:R-:W-:Y:S02]  /*1430*/  IMAD.MOV.U32 R22, RZ, RZ, RZ ;  /* 0x000000ffff167224 */ /* 0x000fe400078e00ff */
[----:B------:R-:W-:Y:S01]  /*1440*/  IMAD R5, R0, R10, RZ ;  /* 0x0000000a00057224 */ /* 0x000fe200078e02ff */
[----:B------:R-:W-:Y:S02]  /*1450*/  IABS R0, R4 ;  /* 0x0000000400007213 */ /* 0x000fe40000000000 */
[----:B------:R-:W-:Y:S01]  /*1460*/  LOP3.LUT R4, R4, c[0x0][0x214], RZ, 0x3c, !PT ;  /* 0x0000850004047a12 */ /* 0x000fe200078e3cff */
[----:B------:R-:W-:Y:S01]  /*1470*/  IMAD.HI.U32 R5, R23, R5, R22 ;  /* 0x0000000517057227 */ /* 0x000fe200078e0016 */
[----:B------:R-:W-:-:S02]  /*1480*/  IABS R23, R8 ;  /* 0x0000000800177213 */ /* 0x000fc40000000000 */
[----:B------:R-:W-:Y:S02]  /*1490*/  ISETP.GE.AND P1, PT, R4, RZ, PT ;  /* 0x000000ff0400720c */ /* 0x000fe40003f26270 */
[----:B------:R-:W-:Y:S01]  /*14a0*/  LOP3.LUT R8, R8, c[0x0][0x1c0], RZ, 0x3c, !PT ;  /* 0x0000700008087a12 */ /* 0x000fe200078e3cff */
[----:B------:R-:W-:-:S04]  /*14b0*/  IMAD.HI.U32 R11, R5, R0, RZ ;  /* 0x00000000050b7227 */ /* 0x000fc800078e00ff */
[----:B------:R-:W-:-:S04]  /*14c0*/  IMAD.MOV R5, RZ, RZ, -R11 ;  /* 0x000000ffff057224 */ /* 0x000fc800078e0a0b */
[----:B------:R-:W-:Y:S01]  /*14d0*/  IMAD R0, R10, R5, R0 ;  /* 0x000000050a007224 */ /* 0x000fe200078e0200 */
[----:B------:R-:W-:-:S04]  /*14e0*/  SHF.R.S32.HI R5, RZ, 0x1f, R7 ;  /* 0x0000001fff057819 */ /* 0x000fc80000011407 */
[----:B------:R-:W-:-:S13]  /*14f0*/  ISETP.GT.U32.AND P0, PT, R10, R0, PT ;  /* 0x000000000a00720c */ /* 0x000fda0003f04070 */
[----:B------:R-:W-:Y:S01]  /*1500*/  @!P0 IMAD.IADD R0, R0, 0x1, -R10 ;  /* 0x0000000100008824 */ /* 0x000fe200078e0a0a */
[----:B------:R-:W-:Y:S02]  /*1510*/  @!P0 IADD3 R11, R11, 0x1, RZ ;  /* 0x000000010b0b8810 */ /* 0x000fe40007ffe0ff */
[----:B------:R-:W-:Y:S02]  /*1520*/  ISETP.NE.AND P0, PT, RZ, c[0x0][0x214], PT ;  /* 0x00008500ff007a0c */ /* 0x000fe40003f05270 */
[----:B------:R-:W-:Y:S02]  /*1530*/  ISETP.GE.U32.AND P2, PT, R0, R10, PT ;  /* 0x0000000a0000720c */ /* 0x000fe40003f46070 */
[----:B------:R-:W-:Y:S01]  /*1540*/  LEA.HI.SX32 R0, R7, 0x1, 0x1 ;  /* 0x0000000107007811 */ /* 0x000fe200078f0aff */
[----:B------:R-:W-:-:S10]  /*1550*/  @!P3 IMAD.MOV R0, RZ, RZ, R5 ;  /* 0x000000ffff00b224 */ /* 0x000fd400078e0205 */
[----:B------:R-:W-:-:S05]  /*1560*/  @P2 IADD3 R11, R11, 0x1, RZ ;  /* 0x000000010b0b2810 */ /* 0x000fca0007ffe0ff */
[----:B------:R-:W-:-:S04]  /*1570*/  IMAD.MOV.U32 R4, RZ, RZ, R11 ;  /* 0x000000ffff047224 */ /* 0x000fc800078e000b */
[----:B------:R-:W-:Y:S01]  /*1580*/  @!P1 IMAD.MOV R4, RZ, RZ, -R4 ;  /* 0x000000ffff049224 */ /* 0x000fe200078e0a04 */
[----:B------:R-:W-:-:S05]  /*1590*/  @!P0 LOP3.LUT R4, RZ, c[0x0][0x214], RZ, 0x33, !PT ;  /* 0x00008500ff048a12 */ /* 0x000fca00078e33ff */
[----:B------:R-:W-:Y:S01]  /*15a0*/  IMAD R4, R0, R4, RZ ;  /* 0x0000000400047224 */ /* 0x000fe200078e02ff */
[----:B------:R-:W-:-:S04]  /*15b0*/  IABS R0, c[0x0][0x1c0] ;  /* 0x0000700000007a13 */ /* 0x000fc80000000000 */
[----:B------:R-:W-:Y:S01]  /*15c0*/  IABS R5, R4 ;  /* 0x0000000400057213 */ /* 0x000fe20000000000 */
[----:B------:R-:W0:Y:S04]  /*15d0*/  I2F.U32.RP R10, R0 ;  /* 0x00000000000a7306 */ /* 0x000e280000209000 */
[----:B------:R-:W-:-:S04]  /*15e0*/  IMAD.IADD R13, R9, 0x1, R5 ;  /* 0x00000001090d7824 */ /* 0x000fc800078e0205 */
[----:B------:R-:W1:Y:S08]  /*15f0*/  I2F.RP R11, R5 ;  /* 0x00000005000b7306 */ /* 0x000e700000209400 */
[----:B0-----:R-:W0:Y:S08]  /*1600*/  MUFU.RCP R10, R10 ;  /* 0x0000000a000a7308 */ /* 0x001e300000001000 */
[----:B-1----:R-:W1:Y:S01]  /*1610*/  MUFU.RCP R11, R11 ;  /* 0x0000000b000b7308 */ /* 0x002e620000001000 */
[----:B0-----:R-:W-:-:S02]  /*1620*/  IADD3 R10, R10, 0xffffffe, RZ ;  /* 0x0ffffffe0a0a7810 */ /* 0x001fc40007ffe0ff */
[----:B-1----:R-:W-:-:S05]  /*1630*/  IADD3 R11, R11, 0xffffffe, RZ ;  /* 0x0ffffffe0b0b7810 */ /* 0x002fca0007ffe0ff */
[----:B------:R-:W0:Y:S08]  /*1640*/  F2I.FTZ.U32.TRUNC.NTZ R25, R11 ;  /* 0x0000000b00197305 */ /* 0x000e30000021f000 */
[----:B------:R-:W1:Y:S01]  /*1650*/  F2I.FTZ.U32.TRUNC.NTZ R11, R10 ;  /* 0x0000000a000b7305 */ /* 0x000e62000021f000 */
[----:B0-----:R-:W-:-:S04]  /*1660*/  IMAD.MOV R22, RZ, RZ, -R25 ;  /* 0x000000ffff167224 */ /* 0x001fc800078e0a19 */
[----:B------:R-:W-:Y:S02]  /*1670*/  IMAD R22, R22, R5, RZ ;  /* 0x0000000516167224 */ /* 0x000fe400078e02ff */
[----:B-1----:R-:W-:Y:S02]  /*1680*/  IMAD.MOV R10, RZ, RZ, -R11 ;  /* 0x000000ffff0a7224 */ /* 0x002fe400078e0a0b */
[----:B------:R-:W-:Y:S01]  /*1690*/  IMAD.HI.U32 R22, R25, R22, R24 ;  /* 0x0000001619167227 */ /* 0x000fe200078e0018 */
[----:B------:R-:W-:Y:S02]  /*16a0*/  IABS R24, R4 ;  /* 0x0000000400187213 */ /* 0x000fe40000000000 */
[----:B------:R-:W-:Y:S01]  /*16b0*/  IABS R25, R13 ;  /* 0x0000000d00197213 */ /* 0x000fe20000000000 */
[----:B------:R-:W-:Y:S02]  /*16c0*/  IMAD R9, R10, R0, RZ ;  /* 0x000000000a097224 */ /* 0x000fe400078e02ff */
[----:B------:R-:W-:-:S02]  /*16d0*/  IMAD.MOV.U32 R10, RZ, RZ, RZ ;  /* 0x000000ffff0a7224 */ /* 0x000fc400078e00ff */
[----:B------:R-:W-:Y:S02]  /*16e0*/  IMAD.MOV R24, RZ, RZ, -R24 ;  /* 0x000000ffff187224 */ /* 0x000fe400078e0a18 */
[----:B------:R-:W-:Y:S01]  /*16f0*/  IMAD.HI.U32 R9, R11, R9, R10 ;  /* 0x000000090b097227 */ /* 0x000fe200078e000a */
[----:B------:R-:W-:-:S03]  /*1700*/  IABS R11, c[0x0][0x1c0] ;  /* 0x00007000000b7a13 */ /* 0x000fc60000000000 */
        /* <DEDUP_REMOVED lines=8> */
[----:B------:R-:W-:-:S05]  /*1790*/  IMAD R11, R9, R11, R25 ;  /* 0x0000000b090b7224 */ /* 0x000fca00078e0219 */
[----:B------:R-:W-:-:S05]  /*17a0*/  ISETP.GT.U32.AND P1, PT, R0, R11, PT ;  /* 0x0000000b0000720c */ /* 0x000fca0003f24070 */
[--C-:B------:R-:W-:Y:S01]  /*17b0*/  @!P3 IMAD.IADD R23, R23, 0x1, -R0.reuse ;  /* 0x000000011717b824 */ /* 0x100fe200078e0a00 */
[----:B------:R-:W-:Y:S01]  /*17c0*/  @!P3 IADD3 R10, R10, 0x1, RZ ;  /* 0x000000010a0ab810 */ /* 0x000fe20007ffe0ff */
[----:B------:R-:W-:Y:S01]  /*17d0*/  @!P0 IMAD.IADD R24, R24, 0x1, -R5 ;  /* 0x0000000118188824 */ /* 0x000fe200078e0a05 */
[----:B------:R-:W-:Y:S02]  /*17e0*/  @!P0 IADD3 R22, R22, 0x1, RZ ;  /* 0x0000000116168810 */ /* 0x000fe40007ffe0ff */
[----:B------:R-:W-:Y:S02]  /*17f0*/  ISETP.GE.U32.AND P6, PT, R23, R0, PT ;  /* 0x000000001700720c */ /* 0x000fe40003fc6070 */
[-C--:B------:R-:W-:Y:S01]  /*1800*/  ISETP.GE.U32.AND P2, PT, R24, R5.reuse, PT ;  /* 0x000000051800720c */ /* 0x080fe20003f46070 */
[----:B------:R-:W-:Y:S01]  /*1810*/  @!P1 IMAD.IADD R11, R11, 0x1, -R0 ;  /* 0x000000010b0b9824 */ /* 0x000fe200078e0a00 */
[----:B------:R-:W-:Y:S02]  /*1820*/  LOP3.LUT R24, R13, R5, RZ, 0x3c, !PT ;  /* 0x000000050d187212 */ /* 0x000fe400078e3cff */
[----:B------:R-:W-:-:S02]  /*1830*/  ISETP.GT.AND P3, PT, R3, RZ, PT ;  /* 0x000000ff0300720c */ /* 0x000fc40003f64270 */
[----:B------:R-:W-:Y:S02]  /*1840*/  ISETP.GE.AND P4, PT, R24, RZ, PT ;  /* 0x000000ff1800720c */ /* 0x000fe40003f86270 */
[----:B------:R-:W-:Y:S02]  /*1850*/  ISETP.GE.U32.AND P5, PT, R11, R0, PT ;  /* 0x000000000b00720c */ /* 0x000fe40003fa6070 */
[----:B------:R-:W-:Y:S02]  /*1860*/  LOP3.LUT R13, R13, c[0x0][0x1c0], RZ, 0x3c, !PT ;  /* 0x000070000d0d7a12 */ /* 0x000fe400078e3cff */
[----:B------:R-:W-:Y:S02]  /*1870*/  @P6 IADD3 R10, R10, 0x1, RZ ;  /* 0x000000010a0a6810 */ /* 0x000fe40007ffe0ff */
[----:B------:R-:W-:Y:S02]  /*1880*/  ISETP.NE.AND P6, PT, R4, RZ, PT ;  /* 0x000000ff0400720c */ /* 0x000fe40003fc5270 */
[----:B------:R-:W-:-:S02]  /*1890*/  @P2 IADD3 R22, R22, 0x1, RZ ;  /* 0x0000000116162810 */ /* 0x000fc40007ffe0ff */
[----:B------:R-:W-:Y:S02]  /*18a0*/  ISETP.GE.AND P0, PT, R8, RZ, PT ;  /* 0x000000ff0800720c */ /* 0x000fe40003f06270 */
[----:B------:R-:W-:Y:S01]  /*18b0*/  ISETP.GE.AND P2, PT, R13, RZ, PT ;  /* 0x000000ff0d00720c */ /* 0x000fe20003f46270 */
[----:B------:R-:W-:Y:S01]  /*18c0*/  IMAD.MOV.U32 R13, RZ, RZ, R22 ;  /* 0x000000ffff0d7224 */ /* 0x000fe200078e0016 */
[----:B------:R-:W-:Y:S02]  /*18d0*/  SHF.R.S32.HI R8, RZ, 0x1f, R3 ;  /* 0x0000001fff087819 */ /* 0x000fe40000011403 */
[----:B------:R-:W-:Y:S01]  /*18e0*/  @!P1 IADD3 R9, R9, 0x1, RZ ;  /* 0x0000000109099810 */ /* 0x000fe20007ffe0ff */
[----:B------:R-:W-:Y:S01]  /*18f0*/  @!P4 IMAD.MOV R13, RZ, RZ, -R13 ;  /* 0x000000ffff0dc224 */ /* 0x000fe200078e0a0d */
[----:B------:R-:W-:Y:S01]  /*1900*/  LEA.HI.SX32 R22, R3, 0x1, 0x1 ;  /* 0x0000000103167811 */ /* 0x000fe200078f0aff */
[----:B------:R-:W-:Y:S01]  /*1910*/  @!P3 IMAD.MOV R22, RZ, RZ, R8 ;  /* 0x000000ffff16b224 */ /* 0x000fe200078e0208 */
[----:B------:R-:W-:-:S02]  /*1920*/  @!P6 LOP3.LUT R13, RZ, R5, RZ, 0x33, !PT ;  /* 0x00000005ff0de212 */ /* 0x000fc400078e33ff */
[----:B------:R-:W-:Y:S01]  /*1930*/  LEA.HI R8, R31, R26, RZ, 0x2 ;  /* 0x0000001a1f087211 */ /* 0x000fe200078f10ff */
[----:B------:R-:W-:Y:S01]  /*1940*/  @!P0 IMAD.MOV R10, RZ, RZ, -R10 ;  /* 0x000000ffff0a8224 */ /* 0x000fe200078e0a0a */
[----:B------:R-:W-:Y:S02]  /*1950*/  @P5 IADD3 R9, R9, 0x1, RZ ;  /* 0x0000000109095810 */ /* 0x000fe40007ffe0ff */
[----:B------:R-:W-:Y:S02]  /*1960*/  ISETP.LT.U32.AND P0, PT, R20, R13, PT ;  /* 0x0000000d1400720c */ /* 0x000fe40003f01070 */
[----:B------:R-:W-:Y:S01]  /*1970*/  SHF.R.S32.HI R11, RZ, 0x1f, R13 ;  /* 0x0000001fff0b7819 */ /* 0x000fe2000001140d */
[----:B------:R-:W-:Y:S01]  /*1980*/  @!P2 IMAD.MOV R9, RZ, RZ, -R9 ;  /* 0x000000ffff09a224 */ /* 0x000fe200078e0a09 */
[----:B------:R-:W-:Y:S02]  /*1990*/  SHF.R.S32.HI R5, RZ, 0x2, R8 ;  /* 0x00000002ff057819 */ /* 0x000fe40000011408 */
[----:B------:R-:W-:-:S02]  /*19a0*/  ISETP.LT.AND.EX P2, PT, R21, R11, PT, P0 ;  /* 0x0000000b1500720c */ /* 0x000fc40003f41300 */
[----:B------:R-:W-:Y:S02]  /*19b0*/  ISETP.GE.AND P0, PT, R5, c[0x0][0x314], PT ;  /* 0x0000c50005007a0c */ /* 0x000fe40003f06270 */
[----:B------:R-:W-:Y:S02]  /*19c0*/  ISETP.NE.AND P4, PT, RZ, c[0x0][0x1c0], PT ;  /* 0x00007000ff007a0c */ /* 0x000fe40003f85270 */
[----:B------:R-:W-:Y:S02]  /*19d0*/  LOP3.LUT R0, RZ, c[0x0][0x1c0], RZ, 0x33, !PT ;  /* 0x00007000ff007a12 */ /* 0x000fe400078e33ff */
[----:B------:R-:W-:Y:S02]  /*19e0*/  ISETP.NE.AND P1, PT, RZ, UR4, PT ;  /* 0x00000004ff007c0c */ /* 0x000fe4000bf25270 */
[----:B------:R-:W-:Y:S02]  /*19f0*/  SEL R10, R0, R10, !P4 ;  /* 0x0000000a000a7207 */ /* 0x000fe40006000000 */
[----:B------:R-:W-:-:S02]  /*1a00*/  SEL R36, R36, 0x1, !P1 ;  /* 0x0000000124247807 */ /* 0x000fc40004800000 */
[----:B------:R-:W-:Y:S02]  /*1a10*/  LOP3.LUT R8, R8, 0xfffffffc, RZ, 0xc0, !PT ;  /* 0xfffffffc08087812 */ /* 0x000fe400078ec0ff */
[----:B------:R-:W-:Y:S01]  /*1a20*/  SEL R0, R0, R9, !P4 ;  /* 0x0000000900007207 */ /* 0x000fe20006000000 */
[----:B------:R-:W-:Y:S01]  /*1a30*/  IMAD R10, R10, R36, RZ ;  /* 0x000000240a0a7224 */ /* 0x000fe200078e02ff */
[----:B------:R-:W-:Y:S01]  /*1a40*/  SEL R11, R21, R11, P2 ;  /* 0x0000000b150b7207 */ /* 0x000fe20001000000 */
[----:B------:R-:W-:Y:S01]  /*1a50*/  IMAD.MOV.U32 R9, RZ, RZ, -0x800000 ;  /* 0xff800000ff097424 */ /* 0x000fe200078e00ff */
[----:B------:R-:W-:Y:S01]  /*1a60*/  SEL R13, R20, R13, P2 ;  /* 0x0000000d140d7207 */ /* 0x000fe20001000000 */
[----:B------:R-:W-:Y:S02]  /*1a70*/  IMAD R10, R22, R10, RZ ;  /* 0x0000000a160a7224 */ /* 0x000fe400078e02ff */
[----:B------:R-:W-:Y:S01]  /*1a80*/  IMAD.IADD R21, R26, 0x1, -R8 ;  /* 0x000000011a157824 */ /* 0x000fe200078e0a08 */
        /* <DEDUP_REMOVED lines=15> */
[----:B------:R-:W-:-:S06]  /*1b80*/  LEA.HI.X R9, R22, c[0x0][0x20c], R9, 0x2, P0 ;  /* 0x0000830016097a11 */ /* 0x000fcc00000f1409 */
[----:B------:R0:W5:Y:S03]  /*1b90*/  LDG.E R9, [R8.64] ;  /* 0x0000000808097981 */ /* 0x000166000c1e1900 */
.L_x_299:
[----:B------:R-:W-:Y:S05]  /*1ba0*/  BSYNC B0 ;  /* 0x0000000000007941 */ /* 0x000fea0003800000 */
.L_x_298:
[----:B------:R-:W-:Y:S01]  /*1bb0*/  ISETP.GT.AND P5, PT, R26, 0x7, PT ;  /* 0x000000071a00780c */ /* 0x000fe20003fa4270 */
[----:B------:R-:W-:Y:S01]  /*1bc0*/  IMAD.MOV.U32 R30, RZ, RZ, -0x800000 ;  /* 0xff800000ff1e7424 */ /* 0x000fe200078e00ff */
[----:B------:R-:W-:Y:S01]  /*1bd0*/  ISETP.GT.AND P2, PT, R4, RZ, PT ;  /* 0x000000ff0400720c */ /* 0x000fe20003f44270 */
[----:B------:R-:W-:Y:S01]  /*1be0*/  IMAD R0, R0, R36, RZ ;  /* 0x0000002400007224 */ /* 0x000fe200078e02ff */
[----:B------:R-:W-:Y:S01]  /*1bf0*/  BSSY B1, `(.L_x_300) ;  /* 0x00001e7000017945 */ /* 0x000fe20003800000 */
[----:B------:R-:W-:-:S08]  /*1c00*/  IMAD.MOV.U32 R29, RZ, RZ, 0x7f800000 ;  /* 0x7f800000ff1d7424 */ /* 0x000fd000078e00ff */
[----:B------:R-:W-:Y:S01]  /*1c10*/  @!P5 IMAD R5, R5, 0x5, R21 ;  /* 0x000000050505d824 */ /* 0x000fe200078e0215 */
[----:B0-----:R-:W-:Y:S02]  /*1c20*/  @!P5 LEA.HI R8, R26, R26, RZ, 0x1 ;  /* 0x0000001a1a08d211 */ /* 0x001fe400078f08ff */
[----:B------:R-:W-:Y:S02]  /*1c30*/  SHF.R.S32.HI R21, RZ, 0x1f, R4 ;  /* 0x0000001fff157819 */ /* 0x000fe40000011404 */
[----:B-----5:R-:W-:Y:S01]  /*1c40*/  @!P5 STS [R5.X4], R9 ;  /* 0x000000090500d388 */ /* 0x020fe20000004800 */
[C---:B------:R-:W-:Y:S01]  /*1c50*/  @!P5 LOP3.LUT R20, R8.reuse, 0xfffffffe, RZ, 0xc0, !PT ;  /* 0xfffffffe0814d812 */ /* 0x040fe200078ec0ff */
[----:B------:R-:W-:-:S04]  /*1c60*/  @!P5 IMAD.SHL.U32 R8, R8, 0x2, RZ ;  /* 0x000000020808d824 */ /* 0x000fc800078e00ff */
[----:B------:R-:W-:Y:S01]  /*1c70*/  @!P5 IMAD.IADD R20, R26, 0x1, -R20 ;  /* 0x000000011a14d824 */ /* 0x000fe200078e0a14 */
[----:B------:R-:W-:-:S05]  /*1c80*/  @!P5 LOP3.LUT R8, R8, 0xfffffffc, RZ, 0xc0, !PT ;  /* 0xfffffffc0808d812 */ /* 0x000fca00078ec0ff */
[----:B------:R-:W-:Y:S01]  /*1c90*/  @!P5 IMAD R8, R20, 0x14, R8 ;  /* 0x000000141408d824 */ /* 0x000fe200078e0208 */
[----:B------:R-:W-:Y:S01]  /*1ca0*/  BAR.SYNC.DEFER_BLOCKING 0x0 ;  /* 0x0000000000007b1d */ /* 0x000fe20000010000 */
[----:B------:R-:W-:-:S05]  /*1cb0*/  LOP3.LUT R20, R26, 0x1, RZ, 0xc0, !PT ;  /* 0x000000011a147812 */ /* 0x000fca00078ec0ff */
[----:B------:R-:W0:Y:S04]  /*1cc0*/  @!P5 LDS R30, [R8] ;  /* 0x00000000081ed984 */ /* 0x000e280000000800 */
[----:B0-----:R-:W0:Y:S02]  /*1cd0*/  SHFL.BFLY PT, R5, R30, 0x1, 0x1f ;  /* 0x0c201f001e057f89 */ /* 0x001e2400000e0000 */
        /* <DEDUP_REMOVED lines=8> */
[----:B------:R-:W-:Y:S01]  /*1d60*/  LEA.HI.SX32 R9, R4, 0x1, 0x1 ;  /* 0x0000000104097811 */ /* 0x000fe200078f0aff */
[----:B------:R-:W-:Y:S01]  /*1d70*/  @!P2 IMAD.MOV R9, RZ, RZ, R21 ;  /* 0x000000ffff09a224 */ /* 0x000fe200078e0215 */
[----:B------:R-:W-:Y:S02]  /*1d80*/  ISETP.EQ.U32.OR P2, PT, R20, 0x1, P5 ;  /* 0x000000011400780c */ /* 0x000fe40002f42470 */
        /* <DEDUP_REMOVED lines=43> */
[----:B------:R-:W-:Y:S05]  /*2040*/  CALL.REL.NOINC `($__internal_6_$__cuda_sm20_div_s64) ;  /* 0x000022a000007944 */ /* 0x000fea0003c00000 */
[----:B------:R-:W-:Y:S02]  /*2050*/  IADD3 R20, P0, RZ, -R0, RZ ;  /* 0x80000000ff147210 */ /* 0x000fe40007f1e0ff */
[-C--:B------:R-:W-:Y:S02]  /*2060*/  MOV R43, R23.reuse ;  /* 0x00000017002b7202 */ /* 0x080fe40000000f00 */
[----:B------:R-:W-:Y:S01]  /*2070*/  IADD3.X R6, RZ, ~R23, RZ, P0, !PT ;  /* 0x80000017ff067210 */ /* 0x000fe200007fe4ff */
[----:B------:R-:W-:-:S04]  /*2080*/  IMAD.WIDE.U32 R38, R42, R20, R38 ;  /* 0x000000142a267225 */ /* 0x000fc800078e0026 */
[----:B------:R-:W-:Y:S01]  /*2090*/  IMAD R6, R6, R42, RZ ;  /* 0x0000002a06067224 */ /* 0x000fe200078e02ff */
[----:B------:R-:W-:Y:S02]  /*20a0*/  MOV R25, R38 ;  /* 0x0000002600197202 */ /* 0x000fe40000000f00 */
[----:B------:R-:W-:Y:S01]  /*20b0*/  MOV R42, R0 ;  /* 0x00000000002a7202 */ /* 0x000fe20000000f00 */
[----:B------:R-:W-:-:S05]  /*20c0*/  IMAD R6, R5, R20, R6 ;  /* 0x0000001405067224 */ /* 0x000fca00078e0206 */
[----:B------:R-:W-:Y:S01]  /*20d0*/  IADD3 R6, R39, R6, RZ ;  /* 0x0000000627067210 */ /* 0x000fe20007ffe0ff */
[----:B------:R-:W-:Y:S05]  /*20e0*/  BRA `(.L_x_305) ;  /* 0x0000017000007947 */ /* 0x000fea0003800000 */
.L_x_304:
        /* <DEDUP_REMOVED lines=21> */
[----:B------:R-:W-:Y:S01]  /*2240*/  MOV R42, R43 ;  /* 0x0000002b002a7202 */ /* 0x000fe20000000f00 */
[----:B------:R-:W-:Y:S02]  /*2250*/  IMAD.MOV.U32 R43, RZ, RZ, RZ ;  /* 0x000000ffff2b7224 */ /* 0x000fe400078e00ff */
.L_x_305:
[----:B------:R-:W-:Y:S05]  /*2260*/  BSYNC B0 ;  /* 0x0000000000007941 */ /* 0x000fea0003800000 */
.L_x_303:
        /* <DEDUP_REMOVED lines=10> */
[-C--:B------:R-:W-:Y:S02]  /*2310*/  IADD3 R20, P0, RZ, -R0.reuse, RZ ;  /* 0x80000000ff147210 */ /* 0x080fe40007f1e0ff */
[----:B------:R-:W-:Y:S01]  /*2320*/  MOV R24, R25 ;  /* 0x0000001900187202 */ /* 0x000fe20000000f00 */
[----:B------:R-:W-:Y:S01]  /*2330*/  IMAD.MOV.U32 R25, RZ, RZ, R6 ;  /* 0x000000ffff197224 */ /* 0x000fe200078e0006 */
[-C--:B------:R-:W-:Y:S02]  /*2340*/  IADD3.X R5, RZ, ~R23.reuse, RZ, P0, !PT ;  /* 0x80000017ff057210 */ /* 0x080fe400007fe4ff */
        /* <DEDUP_REMOVED lines=8> */
.L_x_307:
        /* <DEDUP_REMOVED lines=22> */
.L_x_308:
[----:B------:R-:W-:Y:S05]  /*2530*/  BSYNC B0 ;  /* 0x0000000000007941 */ /* 0x000fea0003800000 */
.L_x_306:
        /* <DEDUP_REMOVED lines=14> */
[----:B------:R-:W-:Y:S02]  /*2620*/  MOV R40, R0 ;  /* 0x0000000000287202 */ /* 0x000fe40000000f00 */
[-C--:B------:R-:W-:Y:S01]  /*2630*/  IADD3.X R5, RZ, ~R23.reuse, RZ, P0, !PT ;  /* 0x80000017ff057210 */ /* 0x080fe200007fe4ff */
[----:B------:R-:W-:Y:S01]  /*2640*/  IMAD.WIDE.U32 R38, R33, R20, R38 ;  /* 0x0000001421267225 */ /* 0x000fe200078e0026 */
[----:B------:R-:W-:-:S03]  /*2650*/  MOV R41, R23 ;  /* 0x0000001700297202 */ /* 0x000fc60000000f00 */
[----:B------:R-:W-:-:S04]  /*2660*/  IMAD R5, R5, R33, RZ ;  /* 0x0000002105057224 */ /* 0x000fc800078e02ff */
[----:B------:R-:W-:-:S05]  /*2670*/  IMAD R5, R8, R20, R5 ;  /* 0x0000001408057224 */ /* 0x000fca00078e0205 */
[----:B------:R-:W-:Y:S01]  /*2680*/  IADD3 R8, R39, R5, RZ ;  /* 0x0000000527087210 */ /* 0x000fe20007ffe0ff */
[----:B------:R-:W-:Y:S05]  /*2690*/  BRA `(.L_x_311) ;  /* 0x0000016000007947 */ /* 0x000fea0003800000 */
.L_x_310:
        /* <DEDUP_REMOVED lines=22> */
.L_x_311:
[----:B------:R-:W-:Y:S05]  /*2800*/  BSYNC B0 ;  /* 0x0000000000007941 */ /* 0x000fea0003800000 */
.L_x_309:
[-C--:B------:R-:W-:Y:S01]  /*2810*/  IMAD R0, R35, R19.reuse, RZ ;  /* 0x0000001323007224 */ /* 0x080fe200078e02ff */
[----:B------:R-:W-:Y:S01]  /*2820*/  SHF.R.S32.HI R22, RZ, 0x1f, R2 ;  /* 0x0000001fff167819 */ /* 0x000fe20000011402 */
[C---:B------:R-:W-:Y:S01]  /*2830*/  IMAD.WIDE.U32 R20, R34.reuse, R19, RZ ;  /* 0x0000001322147225 */ /* 0x040fe200078e00ff */
[----:B------:R-:W-:Y:S01]  /*2840*/  SHF.R.S32.HI R23, RZ, 0x1f, R36 ;  /* 0x0000001fff177819 */ /* 0x000fe20000011424 */
[----:B------:R-:W-:Y:S02]  /*2850*/  BSSY B0, `(.L_x_312) ;  /* 0x0000040000007945 */ /* 0x000fe40003800000 */
[----:B------:R-:W-:Y:S02]  /*2860*/  IMAD R0, R34, R18, R0 ;  /* 0x0000001222007224 */ /* 0x000fe400078e0200 */
[----:B------:R-:W-:-:S03]  /*2870*/  IMAD.WIDE.U32 R34, R20, R17, RZ ;  /* 0x0000001114227225 */ /* 0x000fc600078e00ff */
[----:B------:R-:W-:Y:S01]  /*2880*/  IADD3 R0, R21, R0, RZ ;  /* 0x0000000015007210 */ /* 0x000fe20007ffe0ff */
[-C--:B------:R-:W-:Y:S01]  /*2890*/  IMAD R8, R8, R2.reuse, RZ ;  /* 0x0000000208087224 */ /* 0x080fe200078e02ff */
[----:B------:R-:W-:Y:S01]  /*28a0*/  SHF.R.S32.HI R21, RZ, 0x1f, R25 ;  /* 0x0000001fff157819 */ /* 0x000fe20000011419 */
[----:B------:R-:W-:Y:S02]  /*28b0*/  IMAD R4, R4, R2, RZ ;  /* 0x0000000204047224 */ /* 0x000fe400078e02ff */
[----:B------:R-:W-:Y:S02]  /*28c0*/  IMAD R5, R0, R17, RZ ;  /* 0x0000001100057224 */ /* 0x000fe400078e02ff */
[----:B------:R-:W-:Y:S02]  /*28d0*/  IMAD R0, R6, R25, RZ ;  /* 0x0000001906007224 */ /* 0x000fe400078e02ff */
[----:B------:R-:W-:Y:S02]  /*28e0*/  IMAD R5, R16, R20, R5 ;  /* 0x0000001410057224 */ /* 0x000fe400078e0205 */
[----:B------:R-:W-:-:S02]  /*28f0*/  IMAD R6, R41, R36, RZ ;  /* 0x0000002429067224 */ /* 0x000fc400078e02ff */
[----:B------:R-:W-:Y:S01]  /*2900*/  IMAD R8, R22, R38, R8 ;  /* 0x0000002616087224 */ /* 0x000fe200078e0208 */
[----:B------:R-:W-:Y:S01]  /*2910*/  IADD3 R5, R35, R5, RZ ;  /* 0x0000000523057210 */ /* 0x000fe20007ffe0ff */
[----:B------:R-:W-:Y:S02]  /*2920*/  IMAD R0, R21, R32, R0 ;  /* 0x0000002015007224 */ /* 0x000fe400078e0200 */
[----:B------:R-:W-:Y:S01]  /*2930*/  IMAD.WIDE.U32 R36, R40, R36, RZ ;  /* 0x0000002428247225 */ /* 0x000fe200078e00ff */
[----:B------:R-:W-:-:S03]  /*2940*/  LOP3.LUT R20, R43, R5, RZ, 0xfc, !PT ;  /* 0x000000052b147212 */ /* 0x000fc600078efcff */
[----:B------:R-:W-:Y:S01]  /*2950*/  IMAD R6, R23, R40, R6 ;  /* 0x0000002817067224 */ /* 0x000fe200078e0206 */
[----:B------:R-:W-:Y:S01]  /*2960*/  ISETP.NE.U32.AND P0, PT, R20, RZ, PT ;  /* 0x000000ff1400720c */ /* 0x000fe20003f05070 */
[----:B------:R-:W-:-:S03]  /*2970*/  IMAD.WIDE.U32 R38, R38, R2, RZ ;  /* 0x0000000226267225 */ /* 0x000fc600078e00ff */
[----:B------:R-:W-:Y:S01]  /*2980*/  IADD3 R6, R37, R6, RZ ;  /* 0x0000000625067210 */ /* 0x000fe20007ffe0ff */
[----:B------:R-:W-:Y:S01]  /*2990*/  IMAD.WIDE.U32 R32, R32, R25, RZ ;  /* 0x0000001920207225 */ /* 0x000fe200078e00ff */
[----:B------:R-:W-:-:S03]  /*29a0*/  IADD3 R8, R39, R8, RZ ;  /* 0x0000000827087210 */ /* 0x000fc60007ffe0ff */
[----:B------:R-:W-:Y:S01]  /*29b0*/  IMAD R3, R3, R2, RZ ;  /* 0x0000000203037224 */ /* 0x000fe200078e02ff */
[----:B------:R-:W-:-:S03]  /*29c0*/  IADD3 R2, R33, R0, RZ ;  /* 0x0000000021027210 */ /* 0x000fc60007ffe0ff */
[----:B------:R-:W-:Y:S05]  /*29d0*/  @!P0 BRA `(.L_x_313) ;  /* 0x0000010000008947 */ /* 0x000fea0003800000 */
[----:B------:R-:W-:Y:S01]  /*29e0*/  IMAD.MOV.U32 R28, RZ, RZ, R42 ;  /* 0x000000ffff1c7224 */ /* 0x000fe200078e002a */
[----:B------:R-:W-:Y:S01]  /*29f0*/  MOV R24, R43 ;  /* 0x0000002b00187202 */ /* 0x000fe20000000f00 */
[----:B------:R-:W-:Y:S01]  /*2a00*/  IMAD.MOV.U32 R23, RZ, RZ, R34 ;  /* 0x000000ffff177224 */ /* 0x000fe200078e0022 */
[----:B------:R-:W-:Y:S02]  /*2a10*/  MOV R22, 0x2a30 ;  /* 0x00002a3000167802 */ /* 0x000fe40000000f00 */
[----:B------:R-:W-:Y:S05]  /*2a20*/  CALL.REL.NOINC `($__internal_6_$__cuda_sm20_div_s64) ;  /* 0x000018c000007944 */ /* 0x000fea0003c00000 */
        /* <DEDUP_REMOVED lines=11> */
.L_x_313:
        /* <DEDUP_REMOVED lines=23> */
.L_x_314:
[----:B------:R-:W-:Y:S05]  /*2c50*/  BSYNC B0 ;  /* 0x0000000000007941 */ /* 0x000fea0003800000 */
.L_x_312:
        /* <DEDUP_REMOVED lines=11> */
[----:B------:R-:W-:-:S03]  /*2d10*/  IADD3.X R5, RZ, ~R23, RZ, P0, !PT ;  /* 0x80000017ff057210 */ /* 0x000fc600007fe4ff */
[----:B------:R-:W-:-:S04]  /*2d20*/  IMAD.WIDE.U32 R34, R19, R20, R34 ;  /* 0x0000001413227225 */ /* 0x000fc800078e0022 */
[----:B------:R-:W-:Y:S01]  /*2d30*/  IMAD R5, R5, R19, RZ ;  /* 0x0000001305057224 */ /* 0x000fe200078e02ff */
[----:B------:R-:W-:Y:S02]  /*2d40*/  MOV R19, R34 ;  /* 0x0000002200137202 */ /* 0x000fe40000000f00 */
[----:B------:R-:W-:Y:S01]  /*2d50*/  MOV R34, R0 ;  /* 0x0000000000227202 */ /* 0x000fe20000000f00 */
[----:B------:R-:W-:-:S04]  /*2d60*/  IMAD R5, R18, R20, R5 ;  /* 0x0000001412057224 */ /* 0x000fc800078e0205 */
[----:B------:R-:W-:Y:S02]  /*2d70*/  IMAD.IADD R18, R35, 0x1, R5 ;  /* 0x0000000123127824 */ /* 0x000fe400078e0205 */
[----:B------:R-:W-:Y:S01]  /*2d80*/  IMAD.MOV.U32 R35, RZ, RZ, R23 ;  /* 0x000000ffff237224 */ /* 0x000fe200078e0017 */
[----:B------:R-:W-:Y:S05]  /*2d90*/  BRA `(.L_x_317) ;  /* 0x0000017000007947 */ /* 0x000fea0003800000 */
.L_x_316:
        /* <DEDUP_REMOVED lines=23> */
.L_x_317:
[----:B------:R-:W-:Y:S05]  /*2f10*/  BSYNC B0 ;  /* 0x0000000000007941 */ /* 0x000fea0003800000 */
.L_x_315:
        /* <DEDUP_REMOVED lines=12> */
[----:B------:R-:W-:Y:S01]  /*2fe0*/  IADD3.X R5, RZ, ~R23, RZ, P0, !PT ;  /* 0x80000017ff057210 */ /* 0x000fe200007fe4ff */
[----:B------:R-:W-:-:S04]  /*2ff0*/  IMAD.WIDE.U32 R34, R17, R20, R34 ;  /* 0x0000001411227225 */ /* 0x000fc800078e0022 */
[----:B------:R-:W-:Y:S01]  /*3000*/  IMAD R5, R5, R17, RZ ;  /* 0x0000001105057224 */ /* 0x000fe200078e02ff */
[----:B------:R-:W-:-:S03]  /*3010*/  MOV R17, R34 ;  /* 0x0000002200117202 */ /* 0x000fc60000000f00 */
[----:B------:R-:W-:-:S05]  /*3020*/  IMAD R5, R16, R20, R5 ;  /* 0x0000001410057224 */ /* 0x000fca00078e0205 */
[----:B------:R-:W-:Y:S01]  /*3030*/  IADD3 R5, R35, R5, RZ ;  /* 0x0000000523057210 */ /* 0x000fe20007ffe0ff */
[----:B------:R-:W-:Y:S05]  /*3040*/  BRA `(.L_x_320) ;  /* 0x0000017000007947 */ /* 0x000fea0003800000 */
.L_x_319:
        /* <DEDUP_REMOVED lines=23> */
.L_x_320:
[----:B------:R-:W-:Y:S05]  /*31c0*/  BSYNC B0 ;  /* 0x0000000000007941 */ /* 0x000fea0003800000 */
.L_x_318:
[----:B------:R-:W-:Y:S01]  /*31d0*/  SHF.R.S32.HI R20, RZ, 0x1f, R10 ;  /* 0x0000001fff147819 */ /* 0x000fe2000001140a */
[-C--:B------:R-:W-:Y:S01]  /*31e0*/  IMAD R16, R23, R10.reuse, RZ ;  /* 0x0000000a17107224 */ /* 0x080fe200078e02ff */
[----:B------:R-:W-:Y:S01]  /*31f0*/  BSSY B0, `(.L_x_321) ;  /* 0x000003b000007945 */ /* 0x000fe20003800000 */
[----:B------:R-:W-:-:S04]  /*3200*/  IMAD.WIDE.U32 R34, R22, R10, RZ ;  /* 0x0000000a16227225 */ /* 0x000fc800078e00ff */
[----:B------:R-:W-:Y:S01]  /*3210*/  IMAD R10, R20, R22, R16 ;  /* 0x00000016140a7224 */ /* 0x000fe200078e0210 */
[----:B------:R-:W-:Y:S01]  /*3220*/  LOP3.LUT R20, R43, R14, RZ, 0xfc, !PT ;  /* 0x0000000e2b147212 */ /* 0x000fe200078efcff */
[----:B------:R-:W-:Y:S01]  /*3230*/  IMAD R0, R25, c[0x0][0x214], RZ ;  /* 0x0000850019007a24 */ /* 0x000fe200078e02ff */
[----:B------:R-:W-:Y:S01]  /*3240*/  SHF.R.S32.HI R16, RZ, 0x1f, R3 ;  /* 0x0000001fff107819 */ /* 0x000fe20000011403 */
[-C--:B------:R-:W-:Y:S01]  /*3250*/  IMAD R21, R5, R3.reuse, RZ ;  /* 0x0000000305157224 */ /* 0x080fe200078e02ff */
[----:B------:R-:W-:Y:S01]  /*3260*/  ISETP.NE.U32.AND P0, PT, R20, RZ, PT ;  /* 0x000000ff1400720c */ /* 0x000fe20003f05070 */
[----:B------:R-:W-:Y:S01]  /*3270*/  IMAD R18, R18, R0, RZ ;  /* 0x0000000012127224 */ /* 0x000fe200078e02ff */
[----:B------:R-:W-:Y:S01]  /*3280*/  SHF.R.S32.HI R5, RZ, 0x1f, R0 ;  /* 0x0000001fff057819 */ /* 0x000fe20000011400 */
[----:B------:R-:W-:Y:S01]  /*3290*/  IMAD.WIDE.U32 R44, R17, R3, RZ ;  /* 0x00000003112c7225 */ /* 0x000fe200078e00ff */
[----:B------:R-:W-:-:S03]  /*32a0*/  IADD3 R10, R35, R10, RZ ;  /* 0x0000000a230a7210 */ /* 0x000fc60007ffe0ff */
        /* <DEDUP_REMOVED lines=11> */
[----:B------:R-:W-:Y:S05]  /*3360*/  CALL.REL.NOINC `($__internal_6_$__cuda_sm20_div_s64) ;  /* 0x00000f8000007944 */ /* 0x000fea0003c00000 */
[----:B------:R-:W-:Y:S01]  /*3370*/  IADD3 R17, P0, RZ, -R0, RZ ;  /* 0x80000000ff117210 */ /* 0x000fe20007f1e0ff */
[----:B------:R-:W-:Y:S01]  /*3380*/  IMAD.MOV.U32 R21, RZ, RZ, R43 ;  /* 0x000000ffff157224 */ /* 0x000fe200078e002b */
[----:B------:R-:W-:-:S02]  /*3390*/  MOV R20, R42 ;  /* 0x0000002a00147202 */ /* 0x000fc40000000f00 */
[----:B------:R-:W-:Y:S02]  /*33a0*/  IADD3.X R5, RZ, ~R23, RZ, P0, !PT ;  /* 0x80000017ff057210 */ /* 0x000fe400007fe4ff */
        /* <DEDUP_REMOVED lines=8> */
.L_x_322:
        /* <DEDUP_REMOVED lines=23> */
.L_x_323:
[----:B------:R-:W-:Y:S05]  /*35a0*/  BSYNC B0 ;  /* 0x0000000000007941 */ /* 0x000fea0003800000 */
.L_x_321:
        /* <DEDUP_REMOVED lines=18> */
[----:B------:R-:W-:Y:S02]  /*36d0*/  MOV R20, R42 ;  /* 0x0000002a00147202 */ /* 0x000fe40000000f00 */
[----:B------:R-:W-:-:S03]  /*36e0*/  IADD3.X R5, RZ, ~R23, RZ, P0, !PT ;  /* 0x80000017ff057210 */ /* 0x000fc600007fe4ff */
[----:B------:R-:W-:-:S04]  /*36f0*/  IMAD.WIDE.U32 R20, R13, R15, R20 ;  /* 0x0000000f0d147225 */ /* 0x000fc800078e0014 */
[----:B------:R-:W-:Y:S01]  /*3700*/  IMAD R5, R5, R13, RZ ;  /* 0x0000000d05057224 */ /* 0x000fe200078e02ff */
[----:B------:R-:W-:Y:S02]  /*3710*/  MOV R13, R20 ;  /* 0x00000014000d7202 */ /* 0x000fe40000000f00 */
[----:B------:R-:W-:Y:S01]  /*3720*/  MOV R20, R0 ;  /* 0x0000000000147202 */ /* 0x000fe20000000f00 */
[----:B------:R-:W-:-:S04]  /*3730*/  IMAD R5, R11, R15, R5 ;  /* 0x0000000f0b057224 */ /* 0x000fc800078e0205 */
[----:B------:R-:W-:Y:S01]  /*3740*/  IMAD.IADD R5, R21, 0x1, R5 ;  /* 0x0000000115057824 */ /* 0x000fe200078e0205 */
[----:B------:R-:W-:Y:S01]  /*3750*/  MOV R21, R23 ;  /* 0x0000001700157202 */ /* 0x000fe20000000f00 */
[----:B------:R-:W-:Y:S05]  /*3760*/  BRA `(.L_x_326) ;  /* 0x0000017000007947 */ /* 0x000fea0003800000 */
.L_x_325:
        /* <DEDUP_REMOVED lines=23> */
.L_x_326:
[----:B------:R-:W-:Y:S05]  /*38e0*/  BSYNC B0 ;  /* 0x0000000000007941 */ /* 0x000fea0003800000 */
.L_x_324:
[----:B------:R-:W-:Y:S01]  /*38f0*/  IADD3 R32, P1, P0, R38, R36, R32 ;  /* 0x0000002426207210 */ /* 0x000fe2000783e020 */
[----:B------:R-:W-:Y:S02]  /*3900*/  IMAD R0, R21, R9, RZ ;  /* 0x0000000915007224 */ /* 0x000fe400078e02ff */
[----:B------:R-:W-:Y:S01]  /*3910*/  IMAD R5, R5, R4, RZ ;  /* 0x0000000405057224 */ /* 0x000fe200078e02ff */
[----:B------:R-:W-:Y:S02]  /*3920*/  IADD3 R32, P3, P2, R34, R32, R18 ;  /* 0x0000002022207210 */ /* 0x000fe40007a7e012 */
[----:B------:R-:W-:Y:S02]  /*3930*/  IADD3.X R2, R8, R6, R2, P1, P0 ;  /* 0x0000000608027210 */ /* 0x000fe40000fe0402 */
[----:B------:R-:W-:Y:S02]  /*3940*/  IADD3 R32, P1, P0, R46, R32, R44 ;  /* 0x000000202e207210 */ /* 0x000fe4000783e02c */
[----:B------:R-:W-:-:S02]  /*3950*/  IADD3.X R2, R10, R2, R3, P3, P2 ;  /* 0x000000020a027210 */ /* 0x000fc40001fe4403 */
[----:B------:R-:W-:Y:S02]  /*3960*/  SHF.R.S32.HI R3, RZ, 0x1f, R9 ;  /* 0x0000001fff037819 */ /* 0x000fe40000011409 */
[----:B------:R-:W-:Y:S02]  /*3970*/  IADD3.X R33, R14, R2, R16, P1, P0 ;  /* 0x000000020e217210 */ /* 0x000fe40000fe0410 */
        /* <DEDUP_REMOVED lines=11> */
.L_x_302:
[----:B------:R-:W-:-:S04]  /*3a30*/  LEA R2, P0, R38, c[0x0][0x200], 0x2 ;  /* 0x0000800026027a11 */ /* 0x000fc800078010ff */
[----:B------:R-:W-:-:S05]  /*3a40*/  LEA.HI.X R3, R38, c[0x0][0x204], R39, 0x2, P0 ;  /* 0x0000810026037a11 */ /* 0x000fca00000f1427 */
[----:B------:R0:W-:Y:S04]  /*3a50*/  STG.E [R2.64], R29 ;  /* 0x0000001d02007986 */ /* 0x0001e8000c101908 */
.L_x_301:
[----:B------:R-:W-:Y:S05]  /*3a60*/  BSYNC B1 ;  /* 0x0000000000017941 */ /* 0x000fea0003800000 */
.L_x_300:
[-C--:B0-----:R-:W-:Y:S01]  /*3a70*/  LEA.HI R2, R26, R26.reuse, RZ, 0x1 ;  /* 0x0000001a1a027211 */ /* 0x081fe200078f08ff */
[----:B------:R-:W-:Y:S01]  /*3a80*/  IMAD.MOV.U32 R4, RZ, RZ, RZ ;  /* 0x000000ffff047224 */ /* 0x000fe200078e00ff */
[-C--:B------:R-:W-:Y:S02]  /*3a90*/  LEA.HI R17, R31, R26.reuse, RZ, 0x5 ;  /* 0x0000001a1f117211 */ /* 0x080fe400078f28ff */
[----:B------:R-:W-:Y:S02]  /*3aa0*/  LOP3.LUT R0, R2, 0xfffffffe, RZ, 0xc0, !PT ;  /* 0xfffffffe02007812 */ /* 0x000fe400078ec0ff */
[----:B------:R-:W-:Y:S02]  /*3ab0*/  LOP3.LUT R18, R17, 0x3fffffe0, RZ, 0xc0, !PT ;  /* 0x3fffffe011127812 */ /* 0x000fe400078ec0ff */
[----:B------:R-:W-:Y:S01]  /*3ac0*/  SHF.R.S32.HI R17, RZ, 0x5, R17 ;  /* 0x00000005ff117819 */ /* 0x000fe20000011411 */
[----:B------:R-:W-:Y:S01]  /*3ad0*/  IMAD.IADD R0, R26, 0x1, -R0 ;  /* 0x000000011a007824 */ /* 0x000fe200078e0a00 */
[----:B------:R-:W-:-:S04]  /*3ae0*/  IADD3 R18, -R18, R26, RZ ;  /* 0x0000001a12127210 */ /* 0x000fc80007ffe1ff */
[----:B------:R-:W-:Y:S02]  /*3af0*/  ISETP.GE.OR P5, PT, R0, c[0x0][0x314], P5 ;  /* 0x0000c50000007a0c */ /* 0x000fe40002fa6670 */
[----:B------:R-:W-:-:S11]  /*3b00*/  SHF.L.U32 R18, R18, 0x2, RZ ;  /* 0x0000000212127819 */ /* 0x000fd600000006ff */
[----:B------:R-:W-:Y:S02]  /*3b10*/  @!P5 IMAD.SHL.U32 R2, R2, 0x2, RZ ;  /* 0x000000020202d824 */ /* 0x000fe400078e00ff */
[----:B------:R-:W-:-:S03]  /*3b20*/  @!P5 FADD.FTZ R3, -R29, R30 ;  /* 0x0000001e1d03d221 */ /* 0x000fc60000010100 */
[----:B------:R-:W-:Y:S01]  /*3b30*/  @!P5 LOP3.LUT R2, R2, 0xfffffffc, RZ, 0xc0, !PT ;  /* 0xfffffffc0202d812 */ /* 0x000fe200078ec0ff */
[----:B------:R-:W-:-:S04]  /*3b40*/  @!P5 FMUL.FTZ R3, R3, 1.4426950216293334961 ;  /* 0x3fb8aa3b0303d820 */ /* 0x000fc80000410000 */
[----:B------:R-:W-:Y:S02]  /*3b50*/  @!P5 IMAD R2, R0, 0x14, R2 ;  /* 0x000000140002d824 */ /* 0x000fe400078e0202 */
[----:B------:R-:W0:Y:S01]  /*3b60*/  @!P5 MUFU.EX2 R3, R3 ;  /* 0x000000030003d308 */ /* 0x000e220000000800 */
[----:B------:R-:W-:-:S05]  /*3b70*/  IMAD.MOV.U32 R0, RZ, RZ, c[0x0][0x314] ;  /* 0x0000c500ff007624 */ /* 0x000fca00078e00ff */
[----:B------:R-:W-:Y:S01]  /*3b80*/  ISETP.GE.AND P0, PT, R0, 0x1, PT ;  /* 0x000000010000780c */ /* 0x000fe20003f06270 */
[----:B------:R-:W-:Y:S01]  /*3b90*/  IMAD.MOV.U32 R0, RZ, RZ, RZ ;  /* 0x000000ffff007224 */ /* 0x000fe200078e00ff */
[----:B0-----:R0:W-:Y:S02]  /*3ba0*/  @!P5 STS [R2], R3 ;  /* 0x000000030200d388 */ /* 0x0011e40000000800 */
[----:B0-----:R-:W-:Y:S02]  /*3bb0*/  CS2R R2, SRZ ;  /* 0x0000000000027805 */ /* 0x001fe4000001ff00 */
[----:B------:R-:W-:Y:S07]  /*3bc0*/  BAR.SYNC.DEFER_BLOCKING 0x0 ;  /* 0x0000000000007b1d */ /* 0x000fee0000010000 */
        /* <DEDUP_REMOVED lines=13> */
[----:B------:R-:W-:Y:S01]  /*3ca0*/  IMAD.WIDE R20, R20, 0x4, RZ ;  /* 0x0000000414147825 */ /* 0x000fe200078e02ff */
[----:B------:R-:W-:-:S02]  /*3cb0*/  LEA.HI.X.SX32 R13, R13, UR4, 0x1, P0 ;  /* 0x000000040d0d7c11 */ /* 0x000fc400080f0eff */
[----:B------:R-:W-:-:S04]  /*3cc0*/  LEA R14, P0, R4, c[0x0][0x1d8], 0x2 ;  /* 0x00007600040e7a11 */ /* 0x000fc800078010ff */
[----:B------:R-:W-:Y:S01]  /*3cd0*/  LEA.HI.X R13, R4, c[0x0][0x1dc], R13, 0x2, P0 ;  /* 0x00007700040d7a11 */ /* 0x000fe200000f140d */
[----:B------:R-:W-:Y:S02]  /*3ce0*/  IMAD.MOV.U32 R4, RZ, RZ, RZ ;  /* 0x000000ffff047224 */ /* 0x000fe400078e00ff */
.L_x_330:
[----:B------:R-:W-:Y:S01]  /*3cf0*/  BSSY B0, `(.L_x_328) ;  /* 0x0000007000007945 */ /* 0x000fe20003800000 */
[----:B------:R-:W-:-:S05]  /*3d00*/  @P2 BRA `(.L_x_329) ;  /* 0x0000005000002947 */ /* 0x000fca0003800000 */
[----:B------:R-:W-:Y:S01]  /*3d10*/  ISETP.GE.AND P0, PT, R18, c[0x0][0x220], PT ;  /* 0x0000880012007a0c */ /* 0x000fe20003f06270 */
[----:B------:R-:W-:Y:S01]  /*3d20*/  CS2R R8, SRZ ;  /* 0x0000000000087805 */ /* 0x000fe2000001ff00 */
[----:B------:R-:W-:Y:S11]  /*3d30*/  CS2R R10, SRZ ;  /* 0x00000000000a7805 */ /* 0x000ff6000001ff00 */
[----:B------:R-:W-:Y:S05]  /*3d40*/  @!P0 MOV R15, R13 ;  /* 0x0000000d000f8202 */ /* 0x000fea0000000f00 */
[----:B------:R0:W5:Y:S02]  /*3d50*/  @!P0 LDG.E.128 R8, [R14.64] ;  /* 0x000000080e088981 */ /* 0x000164000c1e1d00 */
.L_x_329:
[----:B------:R-:W-:Y:S05]  /*3d60*/  BSYNC B0 ;  /* 0x0000000000007941 */ /* 0x000fea0003800000 */
.L_x_328:
        /* <DEDUP_REMOVED lines=11> */
.L_x_327:
[----:B------:R-:W-:Y:S02]  /*3e20*/  IADD3 R17, R17, UR6, RZ ;  /* 0x0000000611117c10 */ /* 0x000fe4000fffe0ff */
[----:B------:R-:W-:-:S02]  /*3e30*/  F2FP.PACK_AB R2, R2, R0 ;  /* 0x000000000202723e */ /* 0x000fc400000000ff */
        /* <DEDUP_REMOVED lines=18> */
[----:B------:R-:W-:Y:S01]  /*3f60*/  IMAD.HI.U32 R4, R11, R4, R10 ;  /* 0x000000040b047227 */ /* 0x000fe200078e000a */
[----:B------:R-:W0:Y:S05]  /*3f70*/  I2F.RP R5, R0 ;  /* 0x0000000000057306 */ /* 0x000e2a0000209400 */
[----:B------:R-:W-:-:S04]  /*3f80*/  IMAD.HI.U32 R4, R4, R9, RZ ;  /* 0x0000000904047227 */ /* 0x000fc800078e00ff */
[----:B------:R-:W-:-:S05]  /*3f90*/  IMAD R6, R4, R6, R9 ;  /* 0x0000000604067224 */ /* 0x000fca00078e0209 */
[----:B------:R-:W-:Y:S01]  /*3fa0*/  ISETP.GT.U32.AND P1, PT, R8, R6, PT ;  /* 0x000000060800720c */ /* 0x000fe20003f24070 */
[----:B0-----:R-:W0:-:S12]  /*3fb0*/  MUFU.RCP R5, R5 ;  /* 0x0000000500057308 */ /* 0x001e180000001000 */
[----:B------:R-:W-:Y:S01]  /*3fc0*/  @!P1 IMAD.IADD R6, R6, 0x1, -R8 ;  /* 0x0000000106069824 */ /* 0x000fe200078e0a08 */
[----:B------:R-:W-:Y:S02]  /*3fd0*/  @!P1 IADD3 R4, R4, 0x1, RZ ;  /* 0x0000000104049810 */ /* 0x000fe40007ffe0ff */
[----:B------:R-:W-:Y:S02]  /*3fe0*/  ISETP.NE.AND P1, PT, R7, RZ, PT ;  /* 0x000000ff0700720c */ /* 0x000fe40003f25270 */
[----:B------:R-:W-:Y:S02]  /*3ff0*/  ISETP.GE.U32.AND P2, PT, R6, R8, PT ;  /* 0x000000080600720c */ /* 0x000fe40003f46070 */
[----:B------:R-:W-:Y:S02]  /*4000*/  LOP3.LUT R6, R17, R7, RZ, 0x3c, !PT ;  /* 0x0000000711067212 */ /* 0x000fe400078e3cff */
[----:B0-----:R-:W-:Y:S02]  /*4010*/  IADD3 R5, R5, 0xffffffe, RZ ;  /* 0x0ffffffe05057810 */ /* 0x001fe40007ffe0ff */
[----:B------:R-:W-:-:S02]  /*4020*/  ISETP.GE.AND P0, PT, R6, RZ, PT ;  /* 0x000000ff0600720c */ /* 0x000fc40003f06270 */
[----:B------:R-:W0:Y:S05]  /*4030*/  F2I.FTZ.U32.TRUNC.NTZ R11, R5 ;  /* 0x00000005000b7305 */ /* 0x000e2a000021f000 */
[----:B------:R-:W-:-:S06]  /*4040*/  @P2 IADD3 R4, R4, 0x1, RZ ;  /* 0x0000000104042810 */ /* 0x000fcc0007ffe0ff */
[----:B------:R-:W-:Y:S02]  /*4050*/  @!P0 IADD3 R4, -R4, RZ, RZ ;  /* 0x000000ff04048210 */ /* 0x000fe40007ffe1ff */
[----:B------:R-:W-:Y:S01]  /*4060*/  @!P1 LOP3.LUT R4, RZ, R7, RZ, 0x33, !PT ;  /* 0x00000007ff049212 */ /* 0x000fe200078e33ff */
[----:B0-----:R-:W-:-:S04]  /*4070*/  IMAD.MOV R5, RZ, RZ, -R11 ;  /* 0x000000ffff057224 */ /* 0x001fc800078e0a0b */
        /* <DEDUP_REMOVED lines=8> */
[----:B------:R-:W-:-:S03]  /*4100*/  ISETP.GE.AND P1, PT, R8, RZ, PT ;  /* 0x000000ff0800720c */ /* 0x000fc60003f26270 */
[----:B------:R-:W-:-:S04]  /*4110*/  IMAD.MOV R6, RZ, RZ, -R9 ;  /* 0x000000ffff067224 */ /* 0x000fc800078e0a09 */
[----:B------:R-:W-:-:S05]  /*4120*/  IMAD R5, R0, R6, R5 ;  /* 0x0000000600057224 */ /* 0x000fca00078e0205 */
[----:B------:R-:W-:-:S13]  /*4130*/  ISETP.GT.U32.AND P0, PT, R0, R5, PT ;  /* 0x000000050000720c */ /* 0x000fda0003f04070 */
[-C--:B------:R-:W-:Y:S02]  /*4140*/  @!P0 IADD3 R5, R5, -R0.reuse, RZ ;  /* 0x8000000005058210 */ /* 0x080fe40007ffe0ff */
[----:B------:R-:W-:Y:S02]  /*4150*/  @!P0 IADD3 R9, R9, 0x1, RZ ;  /* 0x0000000109098810 */ /* 0x000fe40007ffe0ff */
[----:B------:R-:W-:Y:S02]  /*4160*/  ISETP.GE.U32.AND P2, PT, R5, R0, PT ;  /* 0x000000000500720c */ /* 0x000fe40003f46070 */
[----:B------:R-:W-:Y:S02]  /*4170*/  ISETP.NE.AND P0, PT, RZ, c[0x0][0x214], PT ;  /* 0x00008500ff007a0c */ /* 0x000fe40003f05270 */
[----:B------:R-:W-:-:S05]  /*4180*/  SHF.R.S32.HI R0, RZ, 0x1f, R4 ;  /* 0x0000001fff007819 */ /* 0x000fca0000011404 */
[----:B------:R-:W-:-:S04]  /*4190*/  IMAD R0, R0, c[0x0][0x1e0], RZ ;  /* 0x0000780000007a24 */ /* 0x000fc800078e02ff */
[----:B------:R-:W-:Y:S01]  /*41a0*/  @P2 IADD3 R9, R9, 0x1, RZ ;  /* 0x0000000109092810 */ /* 0x000fe20007ffe0ff */
[----:B------:R-:W-:-:S04]  /*41b0*/  IMAD R4, R4, c[0x0][0x1e4], R0 ;  /* 0x0000790004047a24 */ /* 0x000fc800078e0200 */
[----:B------:R-:W-:Y:S01]  /*41c0*/  @!P1 IMAD.MOV R9, RZ, RZ, -R9 ;  /* 0x000000ffff099224 */ /* 0x000fe200078e0a09 */
[----:B------:R-:W-:Y:S01]  /*41d0*/  @!P0 LOP3.LUT R9, RZ, c[0x0][0x214], RZ, 0x33, !PT ;  /* 0x00008500ff098a12 */ /* 0x000fe200078e33ff */
[----:B------:R-:W-:-:S03]  /*41e0*/  IMAD.IADD R19, R19, 0x1, R4 ;  /* 0x0000000113137824 */ /* 0x000fc600078e0204 */
        /* <DEDUP_REMOVED lines=8> */
[----:B------:R-:W-:Y:S02]  /*4270*/  IMAD R4, R4, c[0x0][0x1e8], RZ ;  /* 0x00007a0004047a24 */ /* 0x000fe400078e02ff */
[----:B------:R-:W-:-:S04]  /*4280*/  IMAD.WIDE.U32 R18, R7, c[0x0][0x1e8], R18 ;  /* 0x00007a0007127a25 */ /* 0x000fc800078e0012 */
[----:B------:R-:W-:Y:S01]  /*4290*/  IMAD R4, R7, c[0x0][0x1ec], R4 ;  /* 0x00007b0007047a24 */ /* 0x000fe200078e0204 */
[----:B------:R-:W-:-:S03]  /*42a0*/  LEA R6, P0, R18, c[0x0][0x1d0], 0x1 ;  /* 0x0000740012067a11 */ /* 0x000fc600078008ff */
[----:B------:R-:W-:-:S05]  /*42b0*/  IMAD.IADD R4, R19, 0x1, R4 ;  /* 0x0000000113047824 */ /* 0x000fca00078e0204 */
[----:B------:R-:W-:-:S05]  /*42c0*/  LEA.HI.X R7, R18, c[0x0][0x1d4], R4, 0x1, P0 ;  /* 0x0000750012077a11 */ /* 0x000fca00000f0c04 */
[----:B------:R-:W-:Y:S01]  /*42d0*/  STG.E.64 [R6.64], R2 ;  /* 0x0000000206007986 */ /* 0x000fe2000c101b08 */
[----:B------:R-:W-:Y:S05]  /*42e0*/  EXIT ;  /* 0x000000000000794d */ /* 0x000fea0003800000 */
        .weak           $__internal_6_$__cuda_sm20_div_s64
        .type           $__internal_6_$__cuda_sm20_div_s64,@function
        .size           $__internal_6_$__cuda_sm20_div_s64,(.L_x_8166 - $__internal_6_$__cuda_sm20_div_s64)
$__internal_6_$__cuda_sm20_div_s64:
        /* <DEDUP_REMOVED lines=33> */
[----:B------:R-:W-:Y:S02]  /*4500*/  IMAD.X R0, R0, 0x1, R27, P0 ;  /* 0x0000000100007824 */ /* 0x000fe400000e061b */
[----:B------:R-:W-:Y:S02]  /*4510*/  IMAD R27, R27, R20, RZ ;  /* 0x000000141b1b7224 */ /* 0x000fe400078e02ff */
[----:B------:R-:W-:-:S03]  /*4520*/  IMAD.MOV.U32 R49, RZ, RZ, RZ ;  /* 0x000000ffff317224 */ /* 0x000fc600078e00ff */
[----:B------:R-:W-:Y:S02]  /*4530*/  IADD3 R27, P3, R27, R21, RZ ;  /* 0x000000151b1b7210 */ /* 0x000fe40007f7e0ff */
[-C--:B------:R-:W-:Y:S02]  /*4540*/  IADD3 R21, P0, RZ, -R28.reuse, RZ ;  /* 0x8000001cff157210 */ /* 0x080fe40007f1e0ff */
[----:B------:R-:W-:Y:S02]  /*4550*/  IADD3.X R0, RZ, RZ, R0, P3, P4 ;  /* 0x000000ffff007210 */ /* 0x000fe40001fe8400 */
[----:B------:R-:W-:Y:S01]  /*4560*/  SEL R21, R21, R28, !P2 ;  /* 0x0000001c15157207 */ /* 0x000fe20005000000 */
[----:B------:R-:W-:-:S04]  /*4570*/  IMAD.X R20, RZ, RZ, ~R24, P0 ;  /* 0x000000ffff147224 */ /* 0x000fc800000e0e18 */
[----:B------:R-:W-:Y:S01]  /*4580*/  IMAD.HI.U32 R48, R27, R21, RZ ;  /* 0x000000151b307227 */ /* 0x000fe200078e00ff */
[----:B------:R-:W-:-:S05]  /*4590*/  SEL R20, R20, R24, !P2 ;  /* 0x0000001814147207 */ /* 0x000fca0005000000 */
        /* <DEDUP_REMOVED lines=11> */
[----:B------:R-:W-:-:S04]  /*4650*/  IMAD R27, R0, R40, R27 ;  /* 0x00000028001b7224 */ /* 0x000fc800078e021b */
[----:B------:R-:W-:Y:S01]  /*4660*/  IMAD.X R20, R20, 0x1, ~R27, P0 ;  /* 0x0000000114147824 */ /* 0x000fe200000e0e1b */
[----:B------:R-:W-:-:S04]  /*4670*/  IADD3 R27, P0, R21, -R40, RZ ;  /* 0x80000028151b7210 */ /* 0x000fc80007f1e0ff */
[----:B------:R-:W-:-:S04]  /*4680*/  ISETP.GE.U32.AND.EX P3, PT, R20, R41, PT, P3 ;  /* 0x000000291400720c */ /* 0x000fc80003f66130 */
[----:B------:R-:W-:Y:S01]  /*4690*/  SEL R27, R27, R21, P3 ;  /* 0x000000151b1b7207 */ /* 0x000fe20001800000 */
[----:B------:R-:W-:-:S03]  /*46a0*/  IMAD.X R21, R20, 0x1, ~R41, P0 ;  /* 0x0000000114157824 */ /* 0x000fc600000e0e29 */
[----:B------:R-:W-:Y:S02]  /*46b0*/  ISETP.GE.U32.AND P2, PT, R27, R40, PT ;  /* 0x000000281b00720c */ /* 0x000fe40003f46070 */
[----:B------:R-:W-:Y:S02]  /*46c0*/  SEL R21, R21, R20, P3 ;  /* 0x0000001415157207 */ /* 0x000fe40001800000 */
[----:B------:R-:W-:Y:S02]  /*46d0*/  IADD3 R20, P0, R28, 0x1, RZ ;  /* 0x000000011c147810 */ /* 0x000fe40007f1e0ff */
[----:B------:R-:W-:Y:S02]  /*46e0*/  ISETP.GE.U32.AND.EX P2, PT, R21, R41, PT, P2 ;  /* 0x000000291500720c */ /* 0x000fe40003f46120 */
[----:B------:R-:W-:Y:S01]  /*46f0*/  SEL R28, R20, R28, P3 ;  /* 0x0000001c141c7207 */ /* 0x000fe20001800000 */
[----:B------:R-:W-:Y:S01]  /*4700*/  IMAD.X R20, RZ, RZ, R0, P0 ;  /* 0x000000ffff147224 */ /* 0x000fe200000e0600 */
[----:B------:R-:W-:-:S02]  /*4710*/  LOP3.LUT R27, R5, R24, RZ, 0x3c, !PT ;  /* 0x00000018051b7212 */ /* 0x000fc400078e3cff */
[----:B------:R-:W-:Y:S02]  /*4720*/  IADD3 R21, P0, R28, 0x1, RZ ;  /* 0x000000011c157810 */ /* 0x000fe40007f1e0ff */
[----:B------:R-:W-:Y:S02]  /*4730*/  SEL R20, R20, R0, P3 ;  /* 0x0000000014147207 */ /* 0x000fe40001800000 */
[----:B------:R-:W-:Y:S02]  /*4740*/  SEL R21, R21, R28, P2 ;  /* 0x0000001c15157207 */ /* 0x000fe40001000000 */
[-C--:B------:R-:W-:Y:S02]  /*4750*/  IADD3.X R0, RZ, R20.reuse, RZ, P0, !PT ;  /* 0x00000014ff007210 */ /* 0x080fe400007fe4ff */
[----:B------:R-:W-:Y:S02]  /*4760*/  ISETP.NE.U32.AND P0, PT, R23, RZ, PT ;  /* 0x000000ff1700720c */ /* 0x000fe40003f05070 */
[----:B------:R-:W-:-:S02]  /*4770*/  SEL R20, R0, R20, P2 ;  /* 0x0000001400147207 */ /* 0x000fc40001000000 */
[-C--:B------:R-:W-:Y:S02]  /*4780*/  IADD3 R0, P2, RZ, -R21.reuse, RZ ;  /* 0x80000015ff007210 */ /* 0x080fe40007f5e0ff */
[----:B------:R-:W-:Y:S02]  /*4790*/  ISETP.GE.AND P3, PT, R27, RZ, PT ;  /* 0x000000ff1b00720c */ /* 0x000fe40003f66270 */
[----:B------:R-:W-:Y:S01]  /*47a0*/  ISETP.NE.AND.EX P0, PT, R5, RZ, PT, P0 ;  /* 0x000000ff0500720c */ /* 0x000fe20003f05300 */
[----:B------:R-:W-:Y:S01]  /*47b0*/  IMAD.X R23, RZ, RZ, ~R20, P2 ;  /* 0x000000ffff177224 */ /* 0x000fe200010e0e14 */
[----:B------:R-:W-:Y:S01]  /*47c0*/  SEL R0, R0, R21, !P3 ;  /* 0x0000001500007207 */ /* 0x000fe20005800000 */
[----:B------:R-:W-:-:S03]  /*47d0*/  IMAD.MOV.U32 R21, RZ, RZ, 0x0 ;  /* 0x00000000ff157424 */ /* 0x000fc600078e00ff */
[----:B------:R-:W-:Y:S01]  /*47e0*/  SEL R23, R23, R20, !P3 ;  /* 0x0000001417177207 */ /* 0x000fe20005800000 */
[----:B------:R-:W-:Y:S01]  /*47f0*/  IMAD.MOV.U32 R20, RZ, RZ, R22 ;  /* 0x000000ffff147224 */ /* 0x000fe200078e0016 */
[----:B------:R-:W-:Y:S02]  /*4800*/  SEL R0, R0, 0xffffffff, P0 ;  /* 0xffffffff00007807 */ /* 0x000fe40000000000 */
[----:B------:R-:W-:Y:S01]  /*4810*/  SEL R23, R23, 0xffffffff, P0 ;  /* 0xffffffff17177807 */ /* 0x000fe20000000000 */
[----:B------:R-:W-:Y:S06]  /*4820*/  RET.REL.NODEC R20 `(_ZN5flash32flash_fwd_splitkv_combine_kernelI23Flash_fwd_kernel_traitsILi128ELi64ELi128ELi4ELb0ELb0EN7cutlass6half_tE19Flash_kernel_traitsILi128ELi64ELi128ELi4ES3_EELi4ELi1ELb0EEEvNS_16Flash_fwd_paramsE) ;  /* 0xffffb7d014007950 */ /* 0x000fec0003c3ffff */
.L_x_331:
        /* <DEDUP_REMOVED lines=13> */
.L_x_8166:


//--------------------- .text._ZN5flash32flash_fwd_splitkv_combine_kernelI23Flash_fwd_kernel_traitsILi128ELi64ELi128ELi4ELb0ELb0EN7cutlass6half_tE19Flash_kernel_traitsILi128ELi64ELi128ELi4ES3_EELi4ELi7ELb1EEEvNS_16Flash_fwd_paramsE --------------------------
	.section	.text._ZN5flash32flash_fwd_splitkv_combine_kernelI23Flash_fwd_kernel_traitsILi128ELi64ELi128ELi4ELb0ELb0EN7cutlass6half_tE19Flash_kernel_traitsILi128ELi64ELi128ELi4ES3_EELi4ELi7ELb1EEEvNS_16Flash_fwd_paramsE,"ax",@progbits
	.sectioninfo	@"SHI_REGISTERS=62"
	.align	128
        .global         _ZN5flash32flash_fwd_splitkv_combine_kernelI23Flash_fwd_kernel_traitsILi128ELi64ELi128ELi4ELb0ELb0EN7cutlass6half_tE19Flash_kernel_traitsILi128ELi64ELi128ELi4ES3_EELi4ELi7ELb1EEEvNS_16Flash_fwd_paramsE
        .type           _ZN5flash32flash_fwd_splitkv_combine_kernelI23Flash_fwd_kernel_traitsILi128ELi64ELi128ELi4ELb0ELb0EN7cutlass6half_tE19Flash_kernel_traitsILi128ELi64ELi128ELi4ES3_EELi4ELi7ELb1EEEvNS_16Flash_fwd_paramsE,@function
        .size           _ZN5flash32flash_fwd_splitkv_combine_kernelI23Flash_fwd_kernel_traitsILi128ELi64ELi128ELi4ELb0ELb0EN7cutlass6half_tE19Flash_kernel_traitsILi128ELi64ELi128ELi4ES3_EELi4ELi7ELb1EEEvNS_16Flash_fwd_paramsE,(.L_x_8167 - _ZN5flash32flash_fwd_splitkv_combine_kernelI23Flash_fwd_kernel_traitsILi128ELi64ELi128ELi4ELb0ELb0EN7cutlass6half_tE19Flash_kernel_traitsILi128ELi64ELi128ELi4ES3_EELi4ELi7ELb1EEEvNS_16Flash_fwd_paramsE)
        .other          _ZN5flash32flash_fwd_splitkv_combine_kernelI23Flash_fwd_kernel_traitsILi128ELi64ELi128ELi4ELb0ELb0EN7cutlass6half_tE19Flash_kernel_traitsILi128ELi64ELi128ELi4ES3_EELi4ELi7ELb1EEEvNS_16Flash_fwd_paramsE,@"STO_CUDA_ENTRY STV_DEFAULT"
_ZN5flash32flash_fwd_splitkv_combine_kernelI23Flash_fwd_kernel_traitsILi128ELi64ELi128ELi4ELb0ELb0EN7cutlass6half_tE19Flash_kernel_traitsILi128ELi64ELi128ELi4ES3_EELi4ELi7ELb1EEEvNS_16Flash_fwd_paramsE:
.text._ZN5flash32flash_fwd_splitkv_combine_kernelI23Flash_fwd_kernel_traitsILi128ELi64ELi128ELi4ELb0ELb0EN7cutlass6half_tE19Flash_kernel_traitsILi128ELi64ELi128ELi4ES3_EELi4ELi7ELb1EEEvNS_16Flash_fwd_paramsE:
        /* <DEDUP_REMOVED lines=23> */
[----:B------:R-:W-:Y:S05]  /*0170*/  CALL.REL.NOINC `($__internal_7_$__cuda_sm20_div_s64) ;  /* 0x0000498000007944 */ /* 0x000fea0003c00000 */
[----:B------:R-:W-:Y:S05]  /*0180*/  BRA `(.L_x_333) ;  /* 0x0000013000007947 */ /* 0x000fea0003800000 */
.L_x_332:
        /* <DEDUP_REMOVED lines=19> */
.L_x_333:
        /* <DEDUP_REMOVED lines=11> */
[----:B------:R-:W-:Y:S05]  /*0370*/  CALL.REL.NOINC `($__internal_7_$__cuda_sm20_div_s64) ;  /* 0x0000478000007944 */ /* 0x000fea0003c00000 */
[----:B------:R-:W-:Y:S02]  /*0380*/  MOV R32, R20 ;  /* 0x0000001400207202 */ /* 0x000fe40000000f00 */
[----:B------:R-:W-:Y:S01]  /*0390*/  MOV R33, R21 ;  /* 0x0000001500217202 */ /* 0x000fe20000000f00 */
[----:B------:R-:W-:Y:S05]  /*03a0*/  BRA `(.L_x_336) ;  /* 0x0000013000007947 */ /* 0x000fea0003800000 */
.L_x_335:
        /* <DEDUP_REMOVED lines=19> */
.L_x_336:
[----:B------:R-:W-:Y:S05]  /*04e0*/  BSYNC B0 ;  /* 0x0000000000007941 */ /* 0x000fea0003800000 */
.L_x_334:
        /* <DEDUP_REMOVED lines=54> */
[----:B------:R-:W-:Y:S02]  /*0850*/  MOV R8, R20 ;  /* 0x0000001400087202 */ /* 0x000fe40000000f00 */
[----:B------:R-:W-:Y:S01]  /*0860*/  MOV R9, R21 ;  /* 0x0000001500097202 */ /* 0x000fe20000000f00 */
[----:B------:R-:W-:Y:S05]  /*0870*/  BRA `(.L_x_339) ;  /* 0x0000013000007947 */ /* 0x000fea0003800000 */
.L_x_338:
        /* <DEDUP_REMOVED lines=19> */
.L_x_339:
[----:B------:R-:W-:Y:S05]  /*09b0*/  BSYNC B0 ;  /* 0x0000000000007941 */ /* 0x000fea0003800000 */
.L_x_337:
        /* <DEDUP_REMOVED lines=100> */
[----:B------:R-:W-:Y:S05]  /*1000*/  CALL.REL.NOINC `($__internal_7_$__cuda_sm20_div_s64) ;  /* 0x00003af000007944 */ /* 0x000fea0003c00000 */
[----:B------:R-:W-:Y:S02]  /*1010*/  MOV R40, R20 ;  /* 0x0000001400287202 */ /* 0x000fe40000000f00 */
[----:B------:R-:W-:Y:S01]  /*1020*/  MOV R41, R21 ;  /* 0x0000001500297202 */ /* 0x000fe20000000f00 */
[----:B------:R-:W-:Y:S05]  /*1030*/  BRA `(.L_x_342) ;  /* 0x0000013000007947 */ /* 0x000fea0003800000 */
.L_x_341:
        /* <DEDUP_REMOVED lines=19> */
.L_x_342:
[----:B------:R-:W-:Y:S05]  /*1170*/  BSYNC B0 ;  /* 0x0000000000007941 */ /* 0x000fea0003800000 */
.L_x_340:
        /* <DEDUP_REMOVED lines=103> */
[----:B------:R-:W-:Y:S05]  /*17f0*/  CALL.REL.NOINC `($__internal_7_$__cuda_sm20_div_s64) ;  /* 0x0000330000007944 */ /* 0x000fea0003c00000 */
[----:B------:R-:W-:Y:S02]  /*1800*/  MOV R42, R20 ;  /* 0x00000014002a7202 */ /* 0x000fe40000000f00 */
[----:B------:R-:W-:Y:S01]  /*1810*/  MOV R43, R21 ;  /* 0x00000015002b7202 */ /* 0x000fe20000000f00 */
[----:B------:R-:W-:Y:S05]  /*1820*/  BRA `(.L_x_345) ;  /* 0x0000013000007947 */ /* 0x000fea0003800000 */
.L_x_344:
        /* <DEDUP_REMOVED lines=19> */
.L_x_345:
[----:B------:R-:W-:Y:S05]  /*1960*/  BSYNC B0 ;  /* 0x0000000000007941 */ /* 0x000fea0003800000 */
.L_x_343:
        /* <DEDUP_REMOVED lines=169> */
[----:B------:R-:W-:Y:S05]  /*2400*/  CALL.REL.NOINC `($__internal_7_$__cuda_sm20_div_s64) ;  /* 0x000026f000007944 */ /* 0x000fea0003c00000 */
        /* <DEDUP_REMOVED lines=9> */
.L_x_350:
        /* <DEDUP_REMOVED lines=22> */
.L_x_351:
[----:B------:R-:W-:Y:S05]  /*2600*/  BSYNC B0 ;  /* 0x0000000000007941 */ /* 0x000fea0003800000 */
.L_x_349:
        /* <DEDUP_REMOVED lines=19> */
.L_x_353:
        /* <DEDUP_REMOVED lines=22> */
.L_x_354:
[----:B------:R-:W-:Y:S05]  /*28a0*/  BSYNC B0 ;  /* 0x0000000000007941 */ /* 0x000fea0003800000 */
.L_x_352:
        /* <DEDUP_REMOVED lines=11> */
[----:B------:R-:W-:Y:S05]  /*2960*/  CALL.REL.NOINC `($__internal_7_$__cuda_sm20_div_s64) ;  /* 0x0000219000007944 */ /* 0x000fea0003c00000 */
[----:B------:R-:W-:-:S04]  /*2970*/  IADD3 R23, P0, RZ, -R20, RZ ;  /* 0x80000014ff177210 */ /* 0x000fc80007f1e0ff */
[----:B------:R-:W-:Y:S01]  /*2980*/  IADD3.X R19, RZ, ~R21, RZ, P0, !PT ;  /* 0x80000015ff137210 */ /* 0x000fe200007fe4ff */
[----:B------:R-:W-:-:S04]  /*2990*/  IMAD.WIDE.U32 R44, R4, R23, R44 ;  /* 0x00000017042c7225 */ /* 0x000fc800078e002c */
[----:B------:R-:W-:-:S04]  /*29a0*/  IMAD R19, R19, R4, RZ ;  /* 0x0000000413137224 */ /* 0x000fc800078e02ff */
[----:B------:R-:W-:-:S05]  /*29b0*/  IMAD R0, R0, R23, R19 ;  /* 0x0000001700007224 */ /* 0x000fca00078e0213 */
[----:B------:R-:W-:Y:S01]  /*29c0*/  IADD3 R0, R45, R0, RZ ;  /* 0x000000002d007210 */ /* 0x000fe20007ffe0ff */
[----:B------:R-:W-:Y:S05]  /*29d0*/  BRA `(.L_x_357) ;  /* 0x0000016000007947 */ /* 0x000fea0003800000 */
.L_x_356:
        /* <DEDUP_REMOVED lines=22> */
.L_x_357:
[----:B------:R-:W-:Y:S05]  /*2b40*/  BSYNC B0 ;  /* 0x0000000000007941 */ /* 0x000fea0003800000 */
.L_x_355:
        /* <DEDUP_REMOVED lines=38> */
[----:B------:R-:W-:Y:S05]  /*2db0*/  CALL.REL.NOINC `($__internal_7_$__cuda_sm20_div_s64) ;  /* 0x00001d4000007944 */ /* 0x000fea0003c00000 */
        /* <DEDUP_REMOVED lines=12> */
.L_x_359:
        /* <DEDUP_REMOVED lines=23> */
.L_x_360:
[----:B------:R-:W-:Y:S05]  /*2ff0*/  BSYNC B0 ;  /* 0x0000000000007941 */ /* 0x000fea0003800000 */
.L_x_358:
        /* <DEDUP_REMOVED lines=18> */
.L_x_362:
        /* <DEDUP_REMOVED lines=22> */
.L_x_363:
[----:B------:R-:W-:Y:S05]  /*3280*/  BSYNC B0 ;  /* 0x0000000000007941 */ /* 0x000fea0003800000 */
.L_x_361:
        /* <DEDUP_REMOVED lines=22> */
.L_x_365:
        /* <DEDUP_REMOVED lines=23> */
.L_x_366:
[----:B------:R-:W-:Y:S05]  /*3560*/  BSYNC B0 ;  /* 0x0000000000007941 */ /* 0x000fea0003800000 */
.L_x_364:
        /* <DEDUP_REMOVED lines=38> */
.L_x_368:
        /* <DEDUP_REMOVED lines=23> */
.L_x_369:
[----:B------:R-:W-:Y:S05]  /*3940*/  BSYNC B0 ;  /* 0x0000000000007941 */ /* 0x000fea0003800000 */
.L_x_367:
        /* <DEDUP_REMOVED lines=29> */
.L_x_371:
        /* <DEDUP_REMOVED lines=23> */
.L_x_372:
[----:B------:R-:W-:Y:S05]  /*3c90*/  BSYNC B0 ;  /* 0x0000000000007941 */ /* 0x000fea0003800000 */
.L_x_370:
        /* <DEDUP_REMOVED lines=20> */
.L_x_348:
[----:B------:R-:W-:-:S04]  /*3de0*/  LEA R2, P0, R40, c[0x0][0x200], 0x2 ;  /* 0x0000800028027a11 */ /* 0x000fc800078010ff */
[----:B------:R-:W-:-:S05]  /*3df0*/  LEA.HI.X R3, R40, c[0x0][0x204], R41, 0x2, P0 ;  /* 0x0000810028037a11 */ /* 0x000fca00000f1429 */
[----:B------:R0:W-:Y:S04]  /*3e00*/  STG.E [R2.64], R31 ;  /* 0x0000001f02007986 */ /* 0x0001e8000c101908 */
.L_x_347:
[----:B------:R-:W-:Y:S05]  /*3e10*/  BSYNC B1 ;  /* 0x0000000000017941 */ /* 0x000fea0003800000 */
.L_x_346:
[C---:B------:R-:W-:Y:S01]  /*3e20*/  IADD3 R0, R38.reuse, 0x20, RZ ;  /* 0x0000002026007810 */ /* 0x040fe20007ffe0ff */
[----:B------:R-:W-:Y:S01]  /*3e30*/  IMAD.MOV.U32 R13, RZ, RZ, c[0x0][0x314] ;  /* 0x0000c500ff0d7624 */ /* 0x000fe200078e00ff */
[----:B------:R-:W-:Y:S01]  /*3e40*/  ISETP.GE.OR P2, PT, R38, c[0x0][0x314], P6 ;  /* 0x0000c50026007a0c */ /* 0x000fe20003746670 */
[----:B0-----:R-:W-:Y:S01]  /*3e50*/  CS2R R2, SRZ ;  /* 0x0000000000027805 */ /* 0x001fe2000001ff00 */
[----:B------:R-:W-:Y:S02]  /*3e60*/  ISETP.GE.OR P1, PT, R0, c[0x0][0x314], P6 ;  /* 0x0000c50000007a0c */ /* 0x000fe40003726670 */
[----:B------:R-:W-:Y:S02]  /*3e70*/  IADD3 R0, R38, 0x40, RZ ;  /* 0x0000004026007810 */ /* 0x000fe40007ffe0ff */
[----:B------:R-:W-:Y:S02]  /*3e80*/  MOV R4, RZ ;  /* 0x000000ff00047202 */ /* 0x000fe40000000f00 */
[----:B------:R-:W-:-:S02]  /*3e90*/  ISETP.GE.OR P0, PT, R0, c[0x0][0x314], P6 ;  /* 0x0000c50000007a0c */ /* 0x000fc40003706670 */
[C---:B------:R-:W-:Y:S01]  /*3ea0*/  IADD3 R0, R38.reuse, 0x60, RZ ;  /* 0x0000006026007810 */ /* 0x040fe20007ffe0ff */
[----:B------:R-:W-:Y:S02]  /*3eb0*/  IMAD.SHL.U32 R38, R38, 0x4, RZ ;  /* 0x0000000426267824 */ /* 0x000fe400078e00ff */
[C---:B------:R-:W-:Y:S01]  /*3ec0*/  @!P2 FADD.FTZ R36, -R31.reuse, R36 ;  /* 0x000000241f24a221 */ /* 0x040fe20000010100 */
[----:B------:R-:W-:Y:S01]  /*3ed0*/  ISETP.GE.OR P6, PT, R0, c[0x0][0x314], P6 ;  /* 0x0000c50000007a0c */ /* 0x000fe200037c6670 */
[----:B------:R-:W-:Y:S01]  /*3ee0*/  @!P1 FADD.FTZ R33, -R31, R33 ;  /* 0x000000211f219221 */ /* 0x000fe20000010100 */
[----:B------:R-:W-:Y:S01]  /*3ef0*/  HFMA2.MMA R0, -RZ, RZ, 0, 0 ;  /* 0x00000000ff007435 */ /* 0x000fe200000001ff */
[----:B------:R-:W-:Y:S02]  /*3f00*/  @!P2 FMUL.FTZ R36, R36, 1.4426950216293334961 ;  /* 0x3fb8aa3b2424a820 */ /* 0x000fe40000410000 */
[----:B------:R-:W-:Y:S02]  /*3f10*/  @!P1 FMUL.FTZ R33, R33, 1.4426950216293334961 ;  /* 0x3fb8aa3b21219820 */ /* 0x000fe40000410000 */
[----:B------:R-:W-:-:S02]  /*3f20*/  @!P0 FADD.FTZ R32, -R31, R32 ;  /* 0x000000201f208221 */ /* 0x000fc40000010100 */
[----:B------:R-:W0:Y:S02]  /*3f30*/  @!P2 MUFU.EX2 R36, R36 ;  /* 0x000000240024a308 */ /* 0x000e240000000800 */
[----:B------:R-:W-:Y:S02]  /*3f40*/  @!P0 FMUL.FTZ R32, R32, 1.4426950216293334961 ;  /* 0x3fb8aa3b20208820 */ /* 0x000fe40000410000 */
[----:B------:R-:W-:-:S04]  /*3f50*/  @!P6 FADD.FTZ R31, -R31, R34 ;  /* 0x000000221f1fe221 */ /* 0x000fc80000010100 */
[----:B------:R-:W1:Y:S01]  /*3f60*/  @!P0 MUFU.EX2 R32, R32 ;  /* 0x0000002000208308 */ /* 0x000e620000000800 */
[----:B------:R-:W-:-:S07]  /*3f70*/  @!P6 FMUL.FTZ R8, R31, 1.4426950216293334961 ;  /* 0x3fb8aa3b1f08e820 */ /* 0x000fce0000410000 */
[----:B------:R-:W2:Y:S01]  /*3f80*/  @!P1 MUFU.EX2 R6, R33 ;  /* 0x0000002100069308 */ /* 0x000ea20000000800 */
[----:B0-----:R0:W-:Y:S07]  /*3f90*/  @!P2 STS [R27.X4], R36 ;  /* 0x000000241b00a388 */ /* 0x0011ee0000004800 */
[----:B------:R-:W3:Y:S01]  /*3fa0*/  @!P6 MUFU.EX2 R8, R8 ;  /* 0x000000080008e308 */ /* 0x000ee20000000800 */
[----:B-1----:R0:W-:Y:S01]  /*3fb0*/  @!P0 STS [R27.X4+0x500], R32 ;  /* 0x000500201b008388 */ /* 0x0021e20000004800 */
[----:B------:R-:W-:-:S03]  /*3fc0*/  ISETP.GE.AND P0, PT, R13, 0x1, PT ;  /* 0x000000010d00780c */ /* 0x000fc60003f06270 */
[----:B--2---:R0:W-:Y:S04]  /*3fd0*/  @!P1 STS [R27.X4+0x280], R6 ;  /* 0x000280061b009388 */ /* 0x0041e80000004800 */
[----:B---3--:R0:W-:Y:S04]  /*3fe0*/  @!P6 STS [R27.X4+0x780], R8 ;  /* 0x000780081b00e388 */ /* 0x0081e80000004800 */
[----:B------:R-:W-:Y:S06]  /*3ff0*/  BAR.SYNC.DEFER_BLOCKING 0x0 ;  /* 0x0000000000007b1d */ /* 0x000fec0000010000 */
[----:B------:R-:W-:Y:S05]  /*4000*/  @!P0 BRA `(.L_x_373) ;  /* 0x0000061000008947 */ /* 0x000fea0003800000 */
[----:B------:R-:W-:Y:S01]  /*4010*/  ULDC UR5, c[0x0][0x22c] ;  /* 0x00008b0000057ab9 */ /* 0x000fe20000000800 */
[----:B------:R-:W-:Y:S01]  /*4020*/  IMAD R23, R7, 0x80, R38 ;  /* 0x0000008007177824 */ /* 0x000fe200078e0226 */
[----:B------:R-:W-:Y:S01]  /*4030*/  UIMAD UR5, UR7, UR5, URZ ;  /* 0x00000005070572a4 */ /* 0x000fe2000f8e023f */
[----:B------:R-:W-:Y:S01]  /*4040*/  ISETP.GT.AND P1, PT, R13, 0x3, PT ;  /* 0x000000030d00780c */ /* 0x000fe20003f24270 */
[C---:B------:R-:W-:Y:S01]  /*4050*/  IMAD R18, R12.reuse, c[0x0][0x22c], RZ ;  /* 0x00008b000c127a24 */ /* 0x040fe200078e02ff */
[----:B------:R-:W-:Y:S01]  /*4060*/  PLOP3.LUT P4, PT, PT, PT, PT, 0x80, 0x0 ;  /* 0x000000000000781c */ /* 0x000fe20003f8f070 */
[----:B------:R-:W-:Y:S01]  /*4070*/  USHF.R.S32.HI UR4, URZ, 0x1f, UR5 ;  /* 0x0000001f3f047899 */ /* 0x000fe20008011405 */
[----:B0-----:R-:W-:Y:S01]  /*4080*/  IMAD.SHL.U32 R6, R7, 0x4, RZ ;  /* 0x0000000407067824 */ /* 0x001fe200078e00ff */
[C---:B------:R-:W-:Y:S01]  /*4090*/  IADD3 R0, P0, R23.reuse, UR5, RZ ;  /* 0x0000000517007c10 */ /* 0x040fe2000ff1e0ff */
[----:B------:R-:W-:Y:S01]  /*40a0*/  IMAD.MOV.U32 R14, RZ, RZ, RZ ;  /* 0x000000ffff0e7224 */ /* 0x000fe200078e00ff */
[----:B------:R-:W-:Y:S01]  /*40b0*/  IADD3 R16, R12, -UR7, RZ ;  /* 0x800000070c107c10 */ /* 0x000fe2000fffe0ff */
[----:B------:R-:W-:Y:S01]  /*40c0*/  CS2R R8, SRZ ;  /* 0x0000000000087805 */ /* 0x000fe2000001ff00 */
[----:B------:R-:W-:Y:S01]  /*40d0*/  LEA.HI.X.SX32 R23, R23, UR4, 0x1, P0 ;  /* 0x0000000417177c11 */ /* 0x000fe200080f0eff */
[----:B------:R-:W-:Y:S01]  /*40e0*/  CS2R R10, SRZ ;  /* 0x00000000000a7805 */ /* 0x000fe2000001ff00 */
[----:B------:R-:W-:Y:S01]  /*40f0*/  LEA R22, P0, R0, c[0x0][0x1d8], 0x2 ;  /* 0x0000760000167a11 */ /* 0x000fe200078010ff */
[----:B------:R-:W-:-:S03]  /*4100*/  IMAD.WIDE R18, R18, 0x4, RZ ;  /* 0x0000000412127825 */ /* 0x000fc600078e02ff */
[----:B------:R-:W-:Y:S01]  /*4110*/  LEA.HI.X R23, R0, c[0x0][0x1dc], R23, 0x2, P0 ;  /* 0x0000770000177a11 */ /* 0x000fe200000f1417 */
[----:B------:R-:W-:Y:S01]  /*4120*/  IMAD.MOV.U32 R0, RZ, RZ, RZ ;  /* 0x000000ffff007224 */ /* 0x000fe200078e00ff */
[----:B------:R-:W-:Y:S05]  /*4130*/  @!P1 BRA `(.L_x_374) ;  /* 0x0000029000009947 */ /* 0x000fea0003800000 */
[----:B------:R-:W-:Y:S02]  /*4140*/  PLOP3.LUT P4, PT, PT, PT, PT, 0x8, 0x0 ;  /* 0x000000000000781c */ /* 0x000fe40003f8e170 */
[CC--:B------:R-:W-:Y:S02]  /*4150*/  ISETP.GE.AND P3, PT, R7.reuse, R16.reuse, PT ;  /* 0x000000100700720c */ /* 0x0c0fe40003f66270 */
[----:B------:R-:W-:Y:S02]  /*4160*/  ISETP.GE.AND P0, PT, R7, R16, PT ;  /* 0x000000100700720c */ /* 0x000fe40003f06270 */
[----:B------:R-:W-:-:S09]  /*4170*/  IADD3 R13, R13, -0x3, RZ ;  /* 0xfffffffd0d0d7810 */ /* 0x000fd20007ffe0ff */
.L_x_375:
[----:B------:R0:W2:Y:S01]  /*4180*/  @!P3 LDG.E.128 R8, [R22.64] ;  /* 0x000000081608b981 */ /* 0x0000a2000c1e1d00 */
[----:B------:R-:W-:Y:S02]  /*4190*/  PLOP3.LUT P3, PT, P0, PT, PT, 0x80, 0x0 ;  /* 0x000000000000781c */ /* 0x000fe4000076f070 */
[----:B------:R-:W-:Y:S01]  /*41a0*/  IADD3 R24, P1, R18, R22, RZ ;  /* 0x0000001612187210 */ /* 0x000fe20007f3e0ff */
[----:B------:R-:W2:Y:S01]  /*41b0*/  LDS R5, [R6] ;  /* 0x0000000006057984 */ /* 0x000ea20000000800 */
[----:B------:R-:W-:Y:S02]  /*41c0*/  IADD3 R14, R14, 0x4, RZ ;  /* 0x000000040e0e7810 */ /* 0x000fe40007ffe0ff */
[C---:B------:R-:W-:Y:S02]  /*41d0*/  IADD3.X R25, R19.reuse, R23, RZ, P1, !PT ;  /* 0x0000001713197210 */ /* 0x040fe40000ffe4ff */
[----:B------:R-:W-:Y:S02]  /*41e0*/  ISETP.GE.AND P2, PT, R14, R13, PT ;  /* 0x0000000d0e00720c */ /* 0x000fe40003f46270 */
[C---:B0-----:R-:W-:Y:S04]  /*41f0*/  IADD3 R22, P1, R18.reuse, R24, RZ ;  /* 0x0000001812167210 */ /* 0x041fe80007f3e0ff */
[C---:B------:R-:W-:Y:S02]  /*4200*/  IADD3.X R23, R19.reuse, R25, RZ, P1, !PT ;  /* 0x0000001913177210 */ /* 0x040fe40000ffe4ff */
[C---:B------:R-:W-:Y:S04]  /*4210*/  IADD3 R20, P1, R18.reuse, R22, RZ ;  /* 0x0000001612147210 */ /* 0x040fe80007f3e0ff */
[----:B------:R-:W-:Y:S01]  /*4220*/  IADD3.X R21, R19, R23, RZ, P1, !PT ;  /* 0x0000001713157210 */ /* 0x000fe20000ffe4ff */
[C---:B--2---:R-:W-:Y:S02]  /*4230*/  FFMA.FTZ R4, R5.reuse, R8, R4 ;  /* 0x0000000805047223 */ /* 0x044fe40000010004 */
[C---:B------:R-:W-:Y:S02]  /*4240*/  FFMA.FTZ R3, R5.reuse, R9, R3 ;  /* 0x0000000905037223 */ /* 0x040fe40000010003 */
[C---:B------:R-:W-:Y:S02]  /*4250*/  FFMA.FTZ R2, R5.reuse, R10, R2 ;  /* 0x0000000a05027223 */ /* 0x040fe40000010002 */
[----:B------:R-:W-:Y:S02]  /*4260*/  FFMA.FTZ R0, R5, R11, R0 ;  /* 0x0000000b05007223 */ /* 0x000fe40000010000 */
[----:B------:R-:W2:Y:S04]  /*4270*/  @!P3 LDG.E.128 R8, [R24.64] ;  /* 0x000000081808b981 */ /* 0x000ea8000c1e1d00 */
[----:B------:R-:W2:Y:S02]  /*4280*/  LDS R5, [R6+0x14] ;  /* 0x0000140006057984 */ /* 0x000ea40000000800 */
[C---:B--2---:R-:W-:Y:S02]  /*4290*/  FFMA.FTZ R4, R5.reuse, R8, R4 ;  /* 0x0000000805047223 */ /* 0x044fe40000010004 */
[C---:B------:R-:W-:Y:S02]  /*42a0*/  FFMA.FTZ R3, R5.reuse, R9, R3 ;  /* 0x0000000905037223 */ /* 0x040fe40000010003 */
[C---:B------:R-:W-:Y:S02]  /*42b0*/  FFMA.FTZ R2, R5.reuse, R10, R2 ;  /* 0x0000000a05027223 */ /* 0x040fe40000010002 */
[----:B------:R-:W-:Y:S02]  /*42c0*/  FFMA.FTZ R0, R5, R11, R0 ;  /* 0x0000000b05007223 */ /* 0x000fe40000010000 */
[----:B------:R0:W2:Y:S04]  /*42d0*/  @!P3 LDG.E.128 R8, [R22.64] ;  /* 0x000000081608b981 */ /* 0x0000a8000c1e1d00 */
[----:B------:R-:W2:Y:S01]  /*42e0*/  LDS R5, [R6+0x28] ;  /* 0x0000280006057984 */ /* 0x000ea20000000800 */
[----:B0-----:R-:W-:Y:S04]  /*42f0*/  IADD3 R22, P1, R18, R20, RZ ;  /* 0x0000001412167210 */ /* 0x001fe80007f3e0ff */
[----:B------:R-:W-:Y:S01]  /*4300*/  IADD3.X R23, R19, R21, RZ, P1, !PT ;  /* 0x0000001513177210 */ /* 0x000fe20000ffe4ff */
[C---:B--2---:R-:W-:Y:S02]  /*4310*/  FFMA.FTZ R4, R5.reuse, R8, R4 ;  /* 0x0000000805047223 */ /* 0x044fe40000010004 */
[C---:B------:R-:W-:Y:S02]  /*4320*/  FFMA.FTZ R3, R5.reuse, R9, R3 ;  /* 0x0000000905037223 */ /* 0x040fe40000010003 */
[C---:B------:R-:W-:Y:S02]  /*4330*/  FFMA.FTZ R2, R5.reuse, R10, R2 ;  /* 0x0000000a05027223 */ /* 0x040fe40000010002 */
[----:B------:R-:W-:Y:S02]  /*4340*/  FFMA.FTZ R0, R5, R11, R0 ;  /* 0x0000000b05007223 */ /* 0x000fe40000010000 */
[----:B------:R-:W2:Y:S04]  /*4350*/  @!P3 LDG.E.128 R8, [R20.64] ;  /* 0x000000081408b981 */ /* 0x000ea8000c1e1d00 */
[----:B------:R0:W2:Y:S02]  /*4360*/  LDS R5, [R6+0x3c] ;  /* 0x00003c0006057984 */ /* 0x0000a40000000800 */
[----:B0-----:R-:W-:Y:S01]  /*4370*/  IADD3 R6, R6, 0x50, RZ ;  /* 0x0000005006067810 */ /* 0x001fe20007ffe0ff */
[C---:B--2---:R-:W-:Y:S02]  /*4380*/  FFMA.FTZ R4, R5.reuse, R8, R4 ;  /* 0x0000000805047223 */ /* 0x044fe40000010004 */
[C---:B------:R-:W-:Y:S02]  /*4390*/  FFMA.FTZ R3, R5.reuse, R9, R3 ;  /* 0x0000000905037223 */ /* 0x040fe40000010003 */
[C---:B------:R-:W-:Y:S02]  /*43a0*/  FFMA.FTZ R2, R5.reuse, R10, R2 ;  /* 0x0000000a05027223 */ /* 0x040fe40000010002 */
[----:B------:R-:W-:Y:S01]  /*43b0*/  FFMA.FTZ R0, R5, R11, R0 ;  /* 0x0000000b05007223 */ /* 0x000fe20000010000 */
[----:B------:R-:W-:-:S05]  /*43c0*/  @!P2 BRA `(.L_x_375) ;  /* 0xfffffdb00000a947 */ /* 0x000fca000383ffff */
.L_x_374:
[----:B------:R-:W-:-:S04]  /*43d0*/  IADD3 R5, -R14, c[0x0][0x314], RZ ;  /* 0x0000c5000e057a10 */ /* 0x000fc80007ffe1ff */
[----:B------:R-:W-:-:S13]  /*43e0*/  ISETP.GT.AND P0, PT, R5, 0x1, PT ;  /* 0x000000010500780c */ /* 0x000fda0003f04270 */
[----:B------:R-:W-:Y:S05]  /*43f0*/  @!P0 BRA `(.L_x_376) ;  /* 0x0000016000008947 */ /* 0x000fea0003800000 */
[----:B------:R-:W-:Y:S01]  /*4400*/  ISETP.GE.AND P0, PT, R7, R16, PT ;  /* 0x000000100700720c */ /* 0x000fe20003f06270 */
[----:B------:R-:W0:-:S12]  /*4410*/  LDS R15, [R6] ;  /* 0x00000000060f7984 */ /* 0x000e180000000800 */
[----:B------:R-:W0:Y:S01]  /*4420*/  @!P0 LDG.E.128 R8, [R22.64] ;  /* 0x0000000816088981 */ /* 0x000e22000c1e1d00 */
[----:B------:R-:W-:-:S04]  /*4430*/  IADD3 R24, P1, R18, R22, RZ ;  /* 0x0000001612187210 */ /* 0x000fc80007f3e0ff */
[----:B------:R-:W-:Y:S01]  /*4440*/  IADD3.X R25, R19, R23, RZ, P1, !PT ;  /* 0x0000001713197210 */ /* 0x000fe20000ffe4ff */
[-C--:B0-----:R-:W-:Y:S02]  /*4450*/  FFMA.FTZ R13, R8, R15.reuse, R4 ;  /* 0x0000000f080d7223 */ /* 0x081fe40000010004 */
[-C--:B------:R-:W-:Y:S02]  /*4460*/  FFMA.FTZ R20, R9, R15.reuse, R3 ;  /* 0x0000000f09147223 */ /* 0x080fe40000010003 */
[-C--:B------:R-:W-:Y:S02]  /*4470*/  FFMA.FTZ R5, R10, R15.reuse, R2 ;  /* 0x0000000f0a057223 */ /* 0x080fe40000010002 */
[----:B------:R-:W-:Y:S02]  /*4480*/  FFMA.FTZ R0, R11, R15, R0 ;  /* 0x0000000f0b007223 */ /* 0x000fe40000010000 */
[----:B------:R-:W2:Y:S01]  /*4490*/  @!P0 LDG.E.128 R8, [R24.64] ;  /* 0x0000000818088981 */ /* 0x000ea2000c1e1d00 */
[----:B------:R-:W-:-:S02]  /*44a0*/  IADD3 R22, P0, R18, R24, RZ ;  /* 0x0000001812167210 */ /* 0x000fc40007f1e0ff */
[----:B------:R-:W-:Y:S01]  /*44b0*/  IADD3 R14, R14, 0x1, RZ ;  /* 0x000000010e0e7810 */ /* 0x000fe20007ffe0ff */
[----:B------:R0:W2:Y:S01]  /*44c0*/  LDS R15, [R6+0x14] ;  /* 0x00001400060f7984 */ /* 0x0000a20000000800 */
[----:B------:R-:W-:Y:S02]  /*44d0*/  IADD3 R17, R6, 0x14, RZ ;  /* 0x0000001406117810 */ /* 0x000fe40007ffe0ff */
[----:B------:R-:W-:Y:S02]  /*44e0*/  IADD3.X R23, R19, R25, RZ, P0, !PT ;  /* 0x0000001913177210 */ /* 0x000fe400007fe4ff */
[----:B------:R-:W-:Y:S02]  /*44f0*/  PLOP3.LUT P4, PT, PT, PT, PT, 0x8, 0x0 ;  /* 0x000000000000781c */ /* 0x000fe40003f8e170 */
[----:B------:R-:W-:Y:S02]  /*4500*/  IADD3 R14, R14, 0x1, RZ ;  /* 0x000000010e0e7810 */ /* 0x000fe40007ffe0ff */
[----:B0-----:R-:W-:Y:S01]  /*4510*/  IADD3 R6, R17, 0x14, RZ ;  /* 0x0000001411067810 */ /* 0x001fe20007ffe0ff */
[----:B--2---:R-:W-:-:S02]  /*4520*/  FFMA.FTZ R4, R8, R15, R13 ;  /* 0x0000000f08047223 */ /* 0x004fc4000001000d */
[-C--:B------:R-:W-:Y:S02]  /*4530*/  FFMA.FTZ R3, R9, R15.reuse, R20 ;  /* 0x0000000f09037223 */ /* 0x080fe40000010014 */
[-C--:B------:R-:W-:Y:S02]  /*4540*/  FFMA.FTZ R2, R10, R15.reuse, R5 ;  /* 0x0000000f0a027223 */ /* 0x080fe40000010005 */
[----:B------:R-:W-:Y:S02]  /*4550*/  FFMA.FTZ R0, R11, R15, R0 ;  /* 0x0000000f0b007223 */ /* 0x000fe40000010000 */
.L_x_376:
[----:B------:R-:W-:-:S13]  /*4560*/  ISETP.LT.OR P4, PT, R14, c[0x0][0x314], P4 ;  /* 0x0000c5000e007a0c */ /* 0x000fda0002781670 */
[----:B------:R-:W-:Y:S05]  /*4570*/  @!P4 BRA `(.L_x_373) ;  /* 0x000000a00000c947 */ /* 0x000fea0003800000 */
[----:B------:R-:W-:Y:S01]  /*4580*/  ISETP.GE.AND P0, PT, R7, R16, PT ;  /* 0x000000100700720c */ /* 0x000fe20003f06270 */
[----:B------:R-:W-:-:S12]  /*4590*/  BSSY B0, `(.L_x_377) ;  /* 0x0000003000007945 */ /* 0x000fd80003800000 */
[----:B------:R-:W-:Y:S05]  /*45a0*/  @P0 BRA `(.L_x_378) ;  /* 0x0000001000000947 */ /* 0x000fea0003800000 */
[----:B------:R0:W5:Y:S02]  /*45b0*/  LDG.E.128 R8, [R22.64] ;  /* 0x0000000816087981 */ /* 0x000164000c1e1d00 */
.L_x_378:
[----:B------:R-:W-:Y:S05]  /*45c0*/  BSYNC B0 ;  /* 0x0000000000007941 */ /* 0x000fea0003800000 */
.L_x_377:
[----:B------:R-:W1:Y:S02]  /*45d0*/  LDS R5, [R6] ;  /* 0x0000000006057984 */ /* 0x000e640000000800 */
[C---:B-1---5:R-:W-:Y:S02]  /*45e0*/  FFMA.FTZ R4, R5.reuse, R8, R4 ;  /* 0x0000000805047223 */ /* 0x062fe40000010004 */
[C---:B------:R-:W-:Y:S02]  /*45f0*/  FFMA.FTZ R3, R5.reuse, R9, R3 ;  /* 0x0000000905037223 */ /* 0x040fe40000010003 */
[C---:B------:R-:W-:Y:S02]  /*4600*/  FFMA.FTZ R2, R5.reuse, R10, R2 ;  /* 0x0000000a05027223 */ /* 0x040fe40000010002 */
[----:B------:R-:W-:Y:S02]  /*4610*/  FFMA.FTZ R0, R5, R11, R0 ;  /* 0x0000000b05007223 */ /* 0x000fe40000010000 */
.L_x_373:
[----:B------:R-:W-:Y:S02]  /*4620*/  IADD3 R7, R7, UR7, RZ ;  /* 0x0000000707077c10 */ /* 0x000fe4000fffe0ff */
[----:B------:R-:W-:-:S02]  /*4630*/  F2FP.PACK_AB R4, R3, R4 ;  /* 0x000000040304723e */ /* 0x000fc400000000ff */
[----:B------:R-:W-:Y:S02]  /*4640*/  ISETP.GE.AND P0, PT, R7, R12, PT ;  /* 0x0000000c0700720c */ /* 0x000fe40003f06270 */
[----:B------:R-:W-:-:S11]  /*4650*/  F2FP.PACK_AB R5, R0, R2 ;  /* 0x000000020005723e */ /* 0x000fd600000000ff */
[----:B------:R-:W-:Y:S05]  /*4660*/  @P0 EXIT ;  /* 0x000000000000094d */ /* 0x000fea0003800000 */
[----:B0-----:R-:W-:Y:S01]  /*4670*/  IMAD.MOV.U32 R6, RZ, RZ, c[0x0][0x1c0] ;  /* 0x00007000ff067624 */ /* 0x001fe200078e00ff */
        /* <DEDUP_REMOVED lines=72> */
        .weak           $__internal_7_$__cuda_sm20_div_s64
        .type           $__internal_7_$__cuda_sm20_div_s64,@function
        .size           $__internal_7_$__cuda_sm20_div_s64,(.L_x_8167 - $__internal_7_$__cuda_sm20_div_s64)
$__internal_7_$__cuda_sm20_div_s64:
        /* <DEDUP_REMOVED lines=83> */
[----:B------:R-:W-:Y:S05]  /*5030*/  RET.REL.NODEC R22 `(_ZN5flash32flash_fwd_splitkv_combine_kernelI23Flash_fwd_kernel_traitsILi128ELi64ELi128ELi4ELb0ELb0EN7cutlass6half_tE19Flash_kernel_traitsILi128ELi64ELi128ELi4ES3_EELi4ELi7ELb1EEEvNS_16Flash_fwd_paramsE) ;  /* 0xffffafc016007950 */ /* 0x000fea0003c3ffff */
.L_x_379:
        /* <DEDUP_REMOVED lines=12> */
.L_x_8167:


//--------------------- .text._ZN5flash32flash_fwd_splitkv_combine_kernelI23Flash_fwd_kernel_traitsILi128ELi64ELi128ELi4ELb0ELb0EN7cutlass6half_tE19Flash_kernel_traitsILi128ELi64ELi128ELi4ES3_EELi4ELi6ELb1EEEvNS_16Flash_fwd_paramsE --------------------------
	.section	.text._ZN5flash32flash_fwd_splitkv_combine_kernelI23Flash_fwd_kernel_traitsILi128ELi64ELi128ELi4ELb0ELb0EN7cutlass6half_tE19Flash_kernel_traitsILi128ELi64ELi128ELi4ES3_EELi4ELi6ELb1EEEvNS_16Flash_fwd_paramsE,"ax",@progbits
	.sectioninfo	@"SHI_REGISTERS=58"
	.align	128
        .global         _ZN5flash32flash_fwd_splitkv_combine_kernelI23Flash_fwd_kernel_traitsILi128ELi64ELi128ELi4ELb0ELb0EN7cutlass6half_tE19Flash_kernel_traitsILi128ELi64ELi128ELi4ES3_EELi4ELi6ELb1EEEvNS_16Flash_fwd_paramsE
        .type           _ZN5flash32flash_fwd_splitkv_combine_kernelI23Flash_fwd_kernel_traitsILi128ELi64ELi128ELi4ELb0ELb0EN7cutlass6half_tE19Flash_kernel_traitsILi128ELi64ELi128ELi4ES3_EELi4ELi6ELb1EEEvNS_16Flash_fwd_paramsE,@function
        .size           _ZN5flash32flash_fwd_splitkv_combine_kernelI23Flash_fwd_kernel_traitsILi128ELi64ELi128ELi4ELb0ELb0EN7cutlass6half_tE19Flash_kernel_traitsILi128ELi64ELi128ELi4ES3_EELi4ELi6ELb1EEEvNS_16Flash_fwd_paramsE,(.L_x_8168 - _ZN5flash32flash_fwd_splitkv_combine_kernelI23Flash_fwd_kernel_traitsILi128ELi64ELi128ELi4ELb0ELb0EN7cutlass6half_tE19Flash_kernel_traitsILi128ELi64ELi128ELi4ES3_EELi4ELi6ELb1EEEvNS_16Flash_fwd_paramsE)
        .other          _ZN5flash32flash_fwd_splitkv_combine_kernelI23Flash_fwd_kernel_traitsILi128ELi64ELi128ELi4ELb0ELb0EN7cutlass6half_tE19Flash_kernel_traitsILi128ELi64ELi128ELi4ES3_EELi4ELi6ELb1EEEvNS_16Flash_fwd_paramsE,@"STO_CUDA_ENTRY STV_DEFAULT"
_ZN5flash32flash_fwd_splitkv_combine_kernelI23Flash_fwd_kernel_traitsILi128ELi64ELi128ELi4ELb0ELb0EN7cutlass6half_tE19Flash_kernel_traitsILi128ELi64ELi128ELi4ES3_EELi4ELi6ELb1EEEvNS_16Flash_fwd_paramsE:
.text._ZN5flash32flash_fwd_splitkv_combine_kernelI23Flash_fwd_kernel_traitsILi128ELi64ELi128ELi4ELb0ELb0EN7cutlass6half_tE19Flash_kernel_traitsILi128ELi64ELi128ELi4ES3_EELi4ELi6ELb1EEEvNS_16Flash_fwd_paramsE:
        /* <DEDUP_REMOVED lines=23> */
[----:B------:R-:W-:Y:S05]  /*0170*/  CALL.REL.NOINC `($__internal_8_$__cuda_sm20_div_s64) ;  /* 0x0000462000007944 */ /* 0x000fea0003c00000 */
[----:B------:R-:W-:Y:S05]  /*0180*/  BRA `(.L_x_381) ;  /* 0x0000013000007947 */ /* 0x000fea0003800000 */
.L_x_380:
        /* <DEDUP_REMOVED lines=19> */
.L_x_381:
        /* <DEDUP_REMOVED lines=11> */
[----:B------:R-:W-:Y:S05]  /*0370*/  CALL.REL.NOINC `($__internal_8_$__cuda_sm20_div_s64) ;  /* 0x0000442000007944 */ /* 0x000fea0003c00000 */
[----:B------:R-:W-:Y:S02]  /*0380*/  MOV R32, R20 ;  /* 0x0000001400207202 */ /* 0x000fe40000000f00 */
[----:B------:R-:W-:Y:S01]  /*0390*/  MOV R33, R21 ;  /* 0x0000001500217202 */ /* 0x000fe20000000f00 */
[----:B------:R-:W-:Y:S05]  /*03a0*/  BRA `(.L_x_384) ;  /* 0x0000013000007947 */ /* 0x000fea0003800000 */
.L_x_383:
        /* <DEDUP_REMOVED lines=19> */
.L_x_384:
[----:B------:R-:W-:Y:S05]  /*04e0*/  BSYNC B0 ;  /* 0x0000000000007941 */ /* 0x000fea0003800000 */
.L_x_382:
        /* <DEDUP_REMOVED lines=42> */
.L_x_386:
        /* <DEDUP_REMOVED lines=19> */
.L_x_387:
[----:B------:R-:W-:Y:S05]  /*08c0*/  BSYNC B0 ;  /* 0x0000000000007941 */ /* 0x000fea0003800000 */
.L_x_385:
        /* <DEDUP_REMOVED lines=73> */
[----:B------:R-:W-:Y:S02]  /*0d60*/  MOV R40, R20 ;  /* 0x0000001400287202 */ /* 0x000fe40000000f00 */
[----:B------:R-:W-:Y:S01]  /*0d70*/  MOV R41, R21 ;  /* 0x0000001500297202 */ /* 0x000fe20000000f00 */
[----:B------:R-:W-:Y:S05]  /*0d80*/  BRA `(.L_x_390) ;  /* 0x0000013000007947 */ /* 0x000fea0003800000 */
.L_x_389:
        /* <DEDUP_REMOVED lines=19> */
.L_x_390:
[----:B------:R-:W-:Y:S05]  /*0ec0*/  BSYNC B0 ;  /* 0x0000000000007941 */ /* 0x000fea0003800000 */
.L_x_388:
        /* <DEDUP_REMOVED lines=41> */
.L_x_392:
        /* <DEDUP_REMOVED lines=19> */
.L_x_393:
[----:B------:R-:W-:Y:S05]  /*1290*/  BSYNC B0 ;  /* 0x0000000000007941 */ /* 0x000fea0003800000 */
.L_x_391:
        /* <DEDUP_REMOVED lines=236> */
[----:B------:R-:W-:Y:S05]  /*2160*/  CALL.REL.NOINC `($__internal_8_$__cuda_sm20_div_s64) ;  /* 0x0000263000007944 */ /* 0x000fea0003c00000 */
        /* <DEDUP_REMOVED lines=9> */
.L_x_398:
        /* <DEDUP_REMOVED lines=22> */
.L_x_399:
[----:B------:R-:W-:Y:S05]  /*2360*/  BSYNC B0 ;  /* 0x0000000000007941 */ /* 0x000fea0003800000 */
.L_x_397:
        /* <DEDUP_REMOVED lines=19> */
.L_x_401:
        /* <DEDUP_REMOVED lines=22> */
.L_x_402:
[----:B------:R-:W-:Y:S05]  /*2600*/  BSYNC B0 ;  /* 0x0000000000007941 */ /* 0x000fea0003800000 */
.L_x_400:
        /* <DEDUP_REMOVED lines=11> */
[----:B------:R-:W-:Y:S05]  /*26c0*/  CALL.REL.NOINC `($__internal_8_$__cuda_sm20_div_s64) ;  /* 0x000020d000007944 */ /* 0x000fea0003c00000 */
[----:B------:R-:W-:-:S04]  /*26d0*/  IADD3 R19, P0, RZ, -R20, RZ ;  /* 0x80000014ff137210 */ /* 0x000fc80007f1e0ff */
[----:B------:R-:W-:Y:S01]  /*26e0*/  IADD3.X R18, RZ, ~R21, RZ, P0, !PT ;  /* 0x80000015ff127210 */ /* 0x000fe200007fe4ff */
[----:B------:R-:W-:-:S04]  /*26f0*/  IMAD.WIDE.U32 R42, R5, R19, R42 ;  /* 0x00000013052a7225 */ /* 0x000fc800078e002a */
[----:B------:R-:W-:-:S04]  /*2700*/  IMAD R18, R18, R5, RZ ;  /* 0x0000000512127224 */ /* 0x000fc800078e02ff */
[----:B------:R-:W-:-:S05]  /*2710*/  IMAD R4, R4, R19, R18 ;  /* 0x0000001304047224 */ /* 0x000fca00078e0212 */
[----:B------:R-:W-:Y:S01]  /*2720*/  IADD3 R4, R43, R4, RZ ;  /* 0x000000042b047210 */ /* 0x000fe20007ffe0ff */
[----:B------:R-:W-:Y:S05]  /*2730*/  BRA `(.L_x_405) ;  /* 0x0000016000007947 */ /* 0x000fea0003800000 */
.L_x_404:
        /* <DEDUP_REMOVED lines=22> */
.L_x_405:
[----:B------:R-:W-:Y:S05]  /*28a0*/  BSYNC B0 ;  /* 0x0000000000007941 */ /* 0x000fea0003800000 */
.L_x_403:
        /* <DEDUP_REMOVED lines=38> */
[----:B------:R-:W-:Y:S05]  /*2b10*/  CALL.REL.NOINC `($__internal_8_$__cuda_sm20_div_s64) ;  /* 0x00001c8000007944 */ /* 0x000fea0003c00000 */
        /* <DEDUP_REMOVED lines=12> */
.L_x_407:
        /* <DEDUP_REMOVED lines=23> */
.L_x_408:
[----:B------:R-:W-:Y:S05]  /*2d50*/  BSYNC B0 ;  /* 0x0000000000007941 */ /* 0x000fea0003800000 */
.L_x_406:
        /* <DEDUP_REMOVED lines=18> */
.L_x_410:
        /* <DEDUP_REMOVED lines=22> */
.L_x_411:
[----:B------:R-:W-:Y:S05]  /*2fe0*/  BSYNC B0 ;  /* 0x0000000000007941 */ /* 0x000fea0003800000 */
.L_x_409:
        /* <DEDUP_REMOVED lines=22> */
.L_x_413:
        /* <DEDUP_REMOVED lines=23> */
.L_x_414:
[----:B------:R-:W-:Y:S05]  /*32c0*/  BSYNC B0 ;  /* 0x0000000000007941 */ /* 0x000fea0003800000 */
.L_x_412:
        /* <DEDUP_REMOVED lines=38> */
.L_x_416:
        /* <DEDUP_REMOVED lines=23> */
.L_x_417:
[----:B------:R-:W-:Y:S05]  /*36a0*/  BSYNC B0 ;  /* 0x0000000000007941 */ /* 0x000fea0003800000 */
.L_x_415:
        /* <DEDUP_REMOVED lines=29> */
.L_x_419:
        /* <DEDUP_REMOVED lines=23> */
.L_x_420:
[----:B------:R-:W-:Y:S05]  /*39f0*/  BSYNC B0 ;  /* 0x0000000000007941 */ /* 0x000fea0003800000 */
.L_x_418:
        /* <DEDUP_REMOVED lines=20> */
.L_x_396:
[----:B------:R-:W-:-:S04]  /*3b40*/  LEA R2, P0, R38, c[0x0][0x200], 0x2 ;  /* 0x0000800026027a11 */ /* 0x000fc800078010ff */
[----:B------:R-:W-:-:S05]  /*3b50*/  LEA.HI.X R3, R38, c[0x0][0x204], R39, 0x2, P0 ;  /* 0x0000810026037a11 */ /* 0x000fca00000f1427 */
[----:B------:R0:W-:Y:S04]  /*3b60*/  STG.E [R2.64], R32 ;  /* 0x0000002002007986 */ /* 0x0001e8000c10190a */
.L_x_395:
[----:B------:R-:W-:Y:S05]  /*3b70*/  BSYNC B1 ;  /* 0x0000000000017941 */ /* 0x000fea0003800000 */
.L_x_394:
[C---:B------:R-:W-:Y:S01]  /*3b80*/  ISETP.GE.OR P0, PT, R36.reuse, c[0x0][0x314], P2 ;  /* 0x0000c50024007a0c */ /* 0x040fe20001706670 */
[----:B------:R-:W-:Y:S01]  /*3b90*/  IMAD.MOV.U32 R13, RZ, RZ, c[0x0][0x314] ;  /* 0x0000c500ff0d7624 */ /* 0x000fe200078e00ff */
[C---:B------:R-:W-:Y:S01]  /*3ba0*/  IADD3 R0, R36.reuse, 0x20, RZ ;  /* 0x0000002024007810 */ /* 0x040fe20007ffe0ff */
[----:B------:R-:W-:Y:S01]  /*3bb0*/  IMAD.SHL.U32 R36, R36, 0x4, RZ ;  /* 0x0000000424247824 */ /* 0x000fe200078e00ff */
[----:B0-----:R-:W-:Y:S02]  /*3bc0*/  MOV R4, RZ ;  /* 0x000000ff00047202 */ /* 0x001fe40000000f00 */
[----:B------:R-:W-:Y:S01]  /*3bd0*/  ISETP.GE.OR P2, PT, R0, c[0x0][0x314], P2 ;  /* 0x0000c50000007a0c */ /* 0x000fe20001746670 */
[----:B------:R-:W-:-:S06]  /*3be0*/  HFMA2.MMA R0, -RZ, RZ, 0, 0 ;  /* 0x00000000ff007435 */ /* 0x000fcc00000001ff */
[----:B------:R-:W-:-:S04]  /*3bf0*/  @!P0 FADD.FTZ R3, -R32, R33 ;  /* 0x0000002120038221 */ /* 0x000fc80000010100 */
[----:B------:R-:W-:Y:S02]  /*3c00*/  @!P0 FMUL.FTZ R3, R3, 1.4426950216293334961 ;  /* 0x3fb8aa3b03038820 */ /* 0x000fe40000410000 */
[----:B------:R-:W-:Y:S02]  /*3c10*/  @!P2 FADD.FTZ R32, -R32, R34 ;  /* 0x000000222020a221 */ /* 0x000fe40000010100 */
[----:B------:R-:W0:Y:S02]  /*3c20*/  @!P0 MUFU.EX2 R6, R3 ;  /* 0x0000000300068308 */ /* 0x000e240000000800 */
[----:B------:R-:W-:-:S06]  /*3c30*/  @!P2 FMUL.FTZ R8, R32, 1.4426950216293334961 ;  /* 0x3fb8aa3b2008a820 */ /* 0x000fcc0000410000 */
[----:B------:R-:W1:Y:S01]  /*3c40*/  @!P2 MUFU.EX2 R8, R8 ;  /* 0x000000080008a308 */ /* 0x000e620000000800 */
[----:B0-----:R0:W-:Y:S01]  /*3c50*/  @!P0 STS [R27.X4], R6 ;  /* 0x000000061b008388 */ /* 0x0011e20000004800 */
[----:B------:R-:W-:Y:S01]  /*3c60*/  ISETP.GE.AND P0, PT, R13, 0x1, PT ;  /* 0x000000010d00780c */ /* 0x000fe20003f06270 */
[----:B------:R-:W-:Y:S02]  /*3c70*/  CS2R R2, SRZ ;  /* 0x0000000000027805 */ /* 0x000fe4000001ff00 */
[----:B-1----:R0:W-:Y:S04]  /*3c80*/  @!P2 STS [R27.X4+0x280], R8 ;  /* 0x000280081b00a388 */ /* 0x0021e80000004800 */
        /* <DEDUP_REMOVED lines=25> */
.L_x_423:
        /* <DEDUP_REMOVED lines=37> */
.L_x_422:
        /* <DEDUP_REMOVED lines=25> */
.L_x_424:
[----:B------:R-:W-:-:S13]  /*4200*/  ISETP.LT.OR P4, PT, R14, c[0x0][0x314], P4 ;  /* 0x0000c5000e007a0c */ /* 0x000fda0002781670 */
[----:B------:R-:W-:Y:S05]  /*4210*/  @!P4 BRA `(.L_x_421) ;  /* 0x000000a00000c947 */ /* 0x000fea0003800000 */
[----:B------:R-:W-:Y:S01]  /*4220*/  ISETP.GE.AND P0, PT, R7, R16, PT ;  /* 0x000000100700720c */ /* 0x000fe20003f06270 */
[----:B------:R-:W-:-:S12]  /*4230*/  BSSY B0, `(.L_x_425) ;  /* 0x0000003000007945 */ /* 0x000fd80003800000 */
[----:B------:R-:W-:Y:S05]  /*4240*/  @P0 BRA `(.L_x_426) ;  /* 0x0000001000000947 */ /* 0x000fea0003800000 */
[----:B------:R0:W5:Y:S02]  /*4250*/  LDG.E.128 R8, [R22.64] ;  /* 0x0000000a16087981 */ /* 0x000164000c1e1d00 */
.L_x_426:
[----:B------:R-:W-:Y:S05]  /*4260*/  BSYNC B0 ;  /* 0x0000000000007941 */ /* 0x000fea0003800000 */
.L_x_425:
[----:B------:R-:W1:Y:S02]  /*4270*/  LDS R5, [R6] ;  /* 0x0000000006057984 */ /* 0x000e640000000800 */
[C---:B-1---5:R-:W-:Y:S02]  /*4280*/  FFMA.FTZ R4, R5.reuse, R8, R4 ;  /* 0x0000000805047223 */ /* 0x062fe40000010004 */
[C---:B------:R-:W-:Y:S02]  /*4290*/  FFMA.FTZ R3, R5.reuse, R9, R3 ;  /* 0x0000000905037223 */ /* 0x040fe40000010003 */
[C---:B------:R-:W-:Y:S02]  /*42a0*/  FFMA.FTZ R2, R5.reuse, R10, R2 ;  /* 0x0000000a05027223 */ /* 0x040fe40000010002 */
[----:B------:R-:W-:Y:S02]  /*42b0*/  FFMA.FTZ R0, R5, R11, R0 ;  /* 0x0000000b05007223 */ /* 0x000fe40000010000 */
.L_x_421:
        /* <DEDUP_REMOVED lines=78> */
        .weak           $__internal_8_$__cuda_sm20_div_s64
        .type           $__internal_8_$__cuda_sm20_div_s64,@function
        .size           $__internal_8_$__cuda_sm20_div_s64,(.L_x_8168 - $__internal_8_$__cuda_sm20_div_s64)
$__internal_8_$__cuda_sm20_div_s64:
        /* <DEDUP_REMOVED lines=83> */
[----:B------:R-:W-:Y:S05]  /*4cd0*/  RET.REL.NODEC R22 `(_ZN5flash32flash_fwd_splitkv_combine_kernelI23Flash_fwd_kernel_traitsILi128ELi64ELi128ELi4ELb0ELb0EN7cutlass6half_tE19Flash_kernel_traitsILi128ELi64ELi128ELi4ES3_EELi4ELi6ELb1EEEvNS_16Flash_fwd_paramsE) ;  /* 0xffffb32016007950 */ /* 0x000fea0003c3ffff */
.L_x_427:
        /* <DEDUP_REMOVED lines=10> */
.L_x_8168:


//--------------------- .text._ZN5flash32flash_fwd_splitkv_combine_kernelI23Flash_fwd_kernel_traitsILi128ELi64ELi128ELi4ELb0ELb0EN7cutlass6half_tE19Flash_kernel_traitsILi128ELi64ELi128ELi4ES3_EELi4ELi5ELb1EEEvNS_16Flash_fwd_paramsE --------------------------
	.section	.text._ZN5flash32flash_fwd_splitkv_combine_kernelI23Flash_fwd_kernel_traitsILi128ELi64ELi128ELi4ELb0ELb0EN7cutlass6half_tE19Flash_kernel_traitsILi128ELi64ELi128ELi4ES3_EELi4ELi5ELb1EEEvNS_16Flash_fwd_paramsE,"ax",@progbits
	.sectioninfo	@"SHI_REGISTERS=52"
	.align	128
        .global         _ZN5flash32flash_fwd_splitkv_combine_kernelI23Flash_fwd_kernel_traitsILi128ELi64ELi128ELi4ELb0ELb0EN7cutlass6half_tE19Flash_kernel_traitsILi128ELi64ELi128ELi4ES3_EELi4ELi5ELb1EEEvNS_16Flash_fwd_paramsE
        .type           _ZN5flash32flash_fwd_splitkv_combine_kernelI23Flash_fwd_kernel_traitsILi128ELi64ELi128ELi4ELb0ELb0EN7cutlass6half_tE19Flash_kernel_traitsILi128ELi64ELi128ELi4ES3_EELi4ELi5ELb1EEEvNS_16Flash_fwd_paramsE,@function
        .size           _ZN5flash32flash_fwd_splitkv_combine_kernelI23Flash_fwd_kernel_traitsILi128ELi64ELi128ELi4ELb0ELb0EN7cutlass6half_tE19Flash_kernel_traitsILi128ELi64ELi128ELi4ES3_EELi4ELi5ELb1EEEvNS_16Flash_fwd_paramsE,(.L_x_8169 - _ZN5flash32flash_fwd_splitkv_combine_kernelI23Flash_fwd_kernel_traitsILi128ELi64ELi128ELi4ELb0ELb0EN7cutlass6half_tE19Flash_kernel_traitsILi128ELi64ELi128ELi4ES3_EELi4ELi5ELb1EEEvNS_16Flash_fwd_paramsE)
        .other          _ZN5flash32flash_fwd_splitkv_combine_kernelI23Flash_fwd_kernel_traitsILi128ELi64ELi128ELi4ELb0ELb0EN7cutlass6half_tE19Flash_kernel_traitsILi128ELi64ELi128ELi4ES3_EELi4ELi5ELb1EEEvNS_16Flash_fwd_paramsE,@"STO_CUDA_ENTRY STV_DEFAULT"
_ZN5flash32flash_fwd_splitkv_combine_kernelI23Flash_fwd_kernel_traitsILi128ELi64ELi128ELi4ELb0ELb0EN7cutlass6half_tE19Flash_kernel_traitsILi128ELi64ELi128ELi4ES3_EELi4ELi5ELb1EEEvNS_16Flash_fwd_paramsE:
.text._ZN5flash32flash_fwd_splitkv_combine_kernelI23Flash_fwd_kernel_traitsILi128ELi64ELi128ELi4ELb0ELb0EN7cutlass6half_tE19Flash_kernel_traitsILi128ELi64ELi128ELi4ES3_EELi4ELi5ELb1EEEvNS_16Flash_fwd_paramsE:
        /* <DEDUP_REMOVED lines=23> */
[----:B------:R-:W-:Y:S05]  /*0170*/  CALL.REL.NOINC `($__internal_9_$__cuda_sm20_div_s64) ;  /* 0x0000458000007944 */ /* 0x000fea0003c00000 */
[----:B------:R-:W-:Y:S05]  /*0180*/  BRA `(.L_x_429) ;  /* 0x0000013000007947 */ /* 0x000fea0003800000 */
.L_x_428:
        /* <DEDUP_REMOVED lines=19> */
.L_x_429:
        /* <DEDUP_REMOVED lines=12> */
[----:B------:R-:W-:Y:S05]  /*0380*/  CALL.REL.NOINC `($__internal_9_$__cuda_sm20_div_s64) ;  /* 0x0000437000007944 */ /* 0x000fea0003c00000 */
[----:B------:R-:W-:Y:S02]  /*0390*/  MOV R28, R20 ;  /* 0x00000014001c7202 */ /* 0x000fe40000000f00 */
[----:B------:R-:W-:Y:S01]  /*03a0*/  MOV R29, R21 ;  /* 0x00000015001d7202 */ /* 0x000fe20000000f00 */
[----:B------:R-:W-:Y:S05]  /*03b0*/  BRA `(.L_x_432) ;  /* 0x0000013000007947 */ /* 0x000fea0003800000 */
.L_x_431:
        /* <DEDUP_REMOVED lines=19> */
.L_x_432:
[----:B------:R-:W-:Y:S05]  /*04f0*/  BSYNC B0 ;  /* 0x0000000000007941 */ /* 0x000fea0003800000 */
.L_x_430:
        /* <DEDUP_REMOVED lines=43> */
.L_x_434:
        /* <DEDUP_REMOVED lines=19> */
.L_x_435:
[----:B------:R-:W-:Y:S05]  /*08e0*/  BSYNC B0 ;  /* 0x0000000000007941 */ /* 0x000fea0003800000 */
.L_x_433:
        /* <DEDUP_REMOVED lines=74> */
[----:B------:R-:W-:Y:S02]  /*0d90*/  MOV R32, R20 ;  /* 0x0000001400207202 */ /* 0x000fe40000000f00 */
[----:B------:R-:W-:Y:S01]  /*0da0*/  MOV R33, R21 ;  /* 0x0000001500217202 */ /* 0x000fe20000000f00 */
[----:B------:R-:W-:Y:S05]  /*0db0*/  BRA `(.L_x_438) ;  /* 0x0000013000007947 */ /* 0x000fea0003800000 */
.L_x_437:
        /* <DEDUP_REMOVED lines=19> */
.L_x_438:
[----:B------:R-:W-:Y:S05]  /*0ef0*/  BSYNC B0 ;  /* 0x0000000000007941 */ /* 0x000fea0003800000 */
.L_x_436:
        /* <DEDUP_REMOVED lines=42> */
.L_x_440:
        /* <DEDUP_REMOVED lines=19> */
.L_x_441:
[----:B------:R-:W-:Y:S05]  /*12d0*/  BSYNC B0 ;  /* 0x0000000000007941 */ /* 0x000fea0003800000 */
.L_x_439:
        /* <DEDUP_REMOVED lines=131> */
.L_x_443:
[----:B------:R-:W-:Y:S05]  /*1b10*/  BSYNC B0 ;  /* 0x0000000000007941 */ /* 0x000fea0003800000 */
.L_x_442:
        /* <DEDUP_REMOVED lines=99> */
.L_x_448:
        /* <DEDUP_REMOVED lines=22> */
.L_x_449:
[----:B------:R-:W-:Y:S05]  /*22b0*/  BSYNC B0 ;  /* 0x0000000000007941 */ /* 0x000fea0003800000 */
.L_x_447:
[----:B------:R-:W-:Y:S01]  /*22c0*/  LOP3.LUT R19, R17, R0, RZ, 0xfc, !PT ;  /* 0x0000000011137212 */ /* 0x000fe200078efcff */
[----:B------:R-:W-:Y:S03]  /*22d0*/  BSSY B0, `(.L_x_450) ;  /* 0x0000028000007945 */ /* 0x000fe60003800000 */
[----:B------:R-:W-:-:S13]  /*22e0*/  ISETP.NE.U32.AND P0, PT, R19, RZ, PT ;  /* 0x000000ff1300720c */ /* 0x000fda0003f05070 */
[----:B------:R-:W-:Y:S05]  /*22f0*/  @!P0 BRA `(.L_x_451) ;  /* 0x000000f000008947 */ /* 0x000fea0003800000 */
[----:B------:R-:W-:Y:S01]  /*2300*/  IMAD.MOV.U32 R24, RZ, RZ, R30 ;  /* 0x000000ffff187224 */ /* 0x000fe200078e001e */
[----:B------:R-:W-:Y:S02]  /*2310*/  MOV R23, R0 ;  /* 0x0000000000177202 */ /* 0x000fe40000000f00 */
[----:B------:R-:W-:Y:S02]  /*2320*/  MOV R22, 0x2340 ;  /* 0x0000234000167802 */ /* 0x000fe40000000f00 */
[----:B------:R-:W-:Y:S05]  /*2330*/  CALL.REL.NOINC `($__internal_9_$__cuda_sm20_div_s64) ;  /* 0x000023c000007944 */ /* 0x000fea0003c00000 */
        /* <DEDUP_REMOVED lines=11> */
.L_x_451:
        /* <DEDUP_REMOVED lines=22> */
.L_x_452:
[----:B------:R-:W-:Y:S05]  /*2550*/  BSYNC B0 ;  /* 0x0000000000007941 */ /* 0x000fea0003800000 */
.L_x_450:
        /* <DEDUP_REMOVED lines=11> */
[----:B------:R-:W-:Y:S05]  /*2610*/  CALL.REL.NOINC `($__internal_9_$__cuda_sm20_div_s64) ;  /* 0x000020e000007944 */ /* 0x000fea0003c00000 */
[----:B------:R-:W-:-:S04]  /*2620*/  IADD3 R17, P0, RZ, -R20, RZ ;  /* 0x80000014ff117210 */ /* 0x000fc80007f1e0ff */
[----:B------:R-:W-:Y:S01]  /*2630*/  IADD3.X R18, RZ, ~R21, RZ, P0, !PT ;  /* 0x80000015ff127210 */ /* 0x000fe200007fe4ff */
[----:B------:R-:W-:-:S04]  /*2640*/  IMAD.WIDE.U32 R36, R5, R17, R36 ;  /* 0x0000001105247225 */ /* 0x000fc800078e0024 */
[----:B------:R-:W-:-:S04]  /*2650*/  IMAD R18, R18, R5, RZ ;  /* 0x0000000512127224 */ /* 0x000fc800078e02ff */
[----:B------:R-:W-:-:S05]  /*2660*/  IMAD R4, R4, R17, R18 ;  /* 0x0000001104047224 */ /* 0x000fca00078e0212 */
[----:B------:R-:W-:Y:S01]  /*2670*/  IADD3 R4, R37, R4, RZ ;  /* 0x0000000425047210 */ /* 0x000fe20007ffe0ff */
[----:B------:R-:W-:Y:S05]  /*2680*/  BRA `(.L_x_455) ;  /* 0x0000016000007947 */ /* 0x000fea0003800000 */
.L_x_454:
        /* <DEDUP_REMOVED lines=22> */
.L_x_455:
[----:B------:R-:W-:Y:S05]  /*27f0*/  BSYNC B0 ;  /* 0x0000000000007941 */ /* 0x000fea0003800000 */
.L_x_453:
        /* <DEDUP_REMOVED lines=38> */
[----:B------:R-:W-:Y:S05]  /*2a60*/  CALL.REL.NOINC `($__internal_9_$__cuda_sm20_div_s64) ;  /* 0x00001c9000007944 */ /* 0x000fea0003c00000 */
        /* <DEDUP_REMOVED lines=12> */
.L_x_457:
        /* <DEDUP_REMOVED lines=23> */
.L_x_458:
[----:B------:R-:W-:Y:S05]  /*2ca0*/  BSYNC B0 ;  /* 0x0000000000007941 */ /* 0x000fea0003800000 */
.L_x_456:
        /* <DEDUP_REMOVED lines=19> */
.L_x_460:
        /* <DEDUP_REMOVED lines=22> */
.L_x_461:
[----:B------:R-:W-:Y:S05]  /*2f40*/  BSYNC B0 ;  /* 0x0000000000007941 */ /* 0x000fea0003800000 */
.L_x_459:
        /* <DEDUP_REMOVED lines=20> */
.L_x_463:
        /* <DEDUP_REMOVED lines=23> */
.L_x_464:
[----:B------:R-:W-:Y:S05]  /*3200*/  BSYNC B0 ;  /* 0x0000000000007941 */ /* 0x000fea0003800000 */
.L_x_462:
        /* <DEDUP_REMOVED lines=25> */
[----:B------:R-:W-:Y:S05]  /*33a0*/  CALL.REL.NOINC `($__internal_9_$__cuda_sm20_div_s64) ;  /* 0x0000135000007944 */ /* 0x000fea0003c00000 */
        /* <DEDUP_REMOVED lines=12> */
.L_x_466:
        /* <DEDUP_REMOVED lines=23> */
.L_x_467:
[----:B------:R-:W-:Y:S05]  /*35e0*/  BSYNC B0 ;  /* 0x0000000000007941 */ /* 0x000fea0003800000 */
.L_x_465:
        /* <DEDUP_REMOVED lines=29> */
.L_x_469:
        /* <DEDUP_REMOVED lines=23> */
.L_x_470:
[----:B------:R-:W-:Y:S05]  /*3930*/  BSYNC B0 ;  /* 0x0000000000007941 */ /* 0x000fea0003800000 */
.L_x_468:
        /* <DEDUP_REMOVED lines=20> */
.L_x_446:
[----:B------:R-:W-:-:S04]  /*3a80*/  LEA R2, P0, R36, c[0x0][0x200], 0x2 ;  /* 0x0000800024027a11 */ /* 0x000fc800078010ff */
[----:B------:R-:W-:-:S05]  /*3a90*/  LEA.HI.X R3, R36, c[0x0][0x204], R37, 0x2, P0 ;  /* 0x0000810024037a11 */ /* 0x000fca00000f1425 */
[----:B------:R0:W-:Y:S04]  /*3aa0*/  STG.E [R2.64], R28 ;  /* 0x0000001c02007986 */ /* 0x0001e8000c10190a */
.L_x_445:
[----:B------:R-:W-:Y:S05]  /*3ab0*/  BSYNC B1 ;  /* 0x0000000000017941 */ /* 0x000fea0003800000 */
.L_x_444:
[----:B------:R-:W1:Y:S01]  /*3ac0*/  S2R R0, SR_TID.X ;  /* 0x0000000000007919 */ /* 0x000e620000002100 */
[----:B------:R-:W-:Y:S02]  /*3ad0*/  IMAD.MOV.U32 R13, RZ, RZ, c[0x0][0x314] ;  /* 0x0000c500ff0d7624 */ /* 0x000fe400078e00ff */
[----:B------:R-:W-:Y:S01]  /*3ae0*/  IMAD.MOV.U32 R4, RZ, RZ, RZ ;  /* 0x000000ffff047224 */ /* 0x000fe200078e00ff */
        /* <DEDUP_REMOVED lines=9> */
[----:B------:R-:W-:-:S12]  /*3b80*/  HFMA2.MMA R0, -RZ, RZ, 0, 0 ;  /* 0x00000000ff007435 */ /* 0x000fd800000001ff */
[----:B------:R-:W-:Y:S02]  /*3b90*/  @P0 FADD.FTZ R5, -R28, R29 ;  /* 0x0000001d1c050221 */ /* 0x000fe40000010100 */
[----:B------:R-:W-:Y:S02]  /*3ba0*/  @P0 IMAD R6, R17, 0x5, R12 ;  /* 0x0000000511060824 */ /* 0x000fe400078e020c */
[----:B------:R-:W-:-:S06]  /*3bb0*/  @P0 FMUL.FTZ R5, R5, 1.4426950216293334961 ;  /* 0x3fb8aa3b05050820 */ /* 0x000fcc0000410000 */
[----:B------:R-:W0:Y:S02]  /*3bc0*/  @P0 MUFU.EX2 R5, R5 ;  /* 0x0000000500050308 */ /* 0x000e240000000800 */
[----:B0-----:R0:W-:Y:S04]  /*3bd0*/  @P0 STS [R6.X4], R5 ;  /* 0x0000000506000388 */ /* 0x0011e80000004800 */
[----:B------:R-:W-:Y:S01]  /*3be0*/  BAR.SYNC.DEFER_BLOCKING 0x0 ;  /* 0x0000000000007b1d */ /* 0x000fe20000010000 */
[----:B------:R-:W-:-:S13]  /*3bf0*/  ISETP.GE.AND P0, PT, R13, 0x1, PT ;  /* 0x000000010d00780c */ /* 0x000fda0003f06270 */
[----:B------:R-:W-:Y:S05]  /*3c00*/  @!P0 BRA `(.L_x_471) ;  /* 0x0000061000008947 */ /* 0x000fea0003800000 */
[----:B------:R-:W-:Y:S01]  /*3c10*/  ULDC UR5, c[0x0][0x22c] ;  /* 0x00008b0000057ab9 */ /* 0x000fe20000000800 */
[C---:B------:R-:W-:Y:S01]  /*3c20*/  IMAD R23, R12.reuse, 0x80, R16 ;  /* 0x000000800c177824 */ /* 0x040fe200078e0210 */
[----:B------:R-:W-:Y:S01]  /*3c30*/  UIMAD UR5, UR8, UR5, URZ ;  /* 0x00000005080572a4 */ /* 0x000fe2000f8e023f */
[----:B------:R-:W-:Y:S01]  /*3c40*/  ISETP.GT.AND P1, PT, R13, 0x3, PT ;  /* 0x000000030d00780c */ /* 0x000fe20003f24270 */
[C---:B------:R-:W-:Y:S01]  /*3c50*/  IMAD R18, R7.reuse, c[0x0][0x22c], RZ ;  /* 0x00008b0007127a24 */ /* 0x040fe200078e02ff */
[----:B------:R-:W-:Y:S01]  /*3c60*/  PLOP3.LUT P4, PT, PT, PT, PT, 0x80, 0x0 ;  /* 0x000000000000781c */ /* 0x000fe20003f8f070 */
[----:B------:R-:W-:Y:S01]  /*3c70*/  USHF.R.S32.HI UR4, URZ, 0x1f, UR5 ;  /* 0x0000001f3f047899 */ /* 0x000fe20008011405 */
[----:B------:R-:W-:Y:S01]  /*3c80*/  IADD3 R15, R7, -UR8, RZ ;  /* 0x80000008070f7c10 */ /* 0x000fe2000fffe0ff */
[----:B0-----:R-:W-:Y:S01]  /*3c90*/  IMAD.SHL.U32 R6, R12, 0x4, RZ ;  /* 0x000000040c067824 */ /* 0x001fe200078e00ff */
[C---:B------:R-:W-:Y:S01]  /*3ca0*/  IADD3 R0, P0, R23.reuse, UR5, RZ ;  /* 0x0000000517007c10 */ /* 0x040fe2000ff1e0ff */
[----:B------:R-:W-:Y:S01]  /*3cb0*/  IMAD.MOV.U32 R14, RZ, RZ, RZ ;  /* 0x000000ffff0e7224 */ /* 0x000fe200078e00ff */
[----:B------:R-:W-:Y:S01]  /*3cc0*/  CS2R R8, SRZ ;  /* 0x0000000000087805 */ /* 0x000fe2000001ff00 */
[----:B------:R-:W-:Y:S01]  /*3cd0*/  CS2R R10, SRZ ;  /* 0x00000000000a7805 */ /* 0x000fe2000001ff00 */
[----:B------:R-:W-:Y:S01]  /*3ce0*/  LEA.HI.X.SX32 R23, R23, UR4, 0x1, P0 ;  /* 0x0000000417177c11 */ /* 0x000fe200080f0eff */
[----:B------:R-:W-:Y:S01]  /*3cf0*/  IMAD.WIDE R18, R18, 0x4, RZ ;  /* 0x0000000412127825 */ /* 0x000fe200078e02ff */
[----:B------:R-:W-:-:S04]  /*3d00*/  LEA R22, P0, R0, c[0x0][0x1d8], 0x2 ;  /* 0x0000760000167a11 */ /* 0x000fc800078010ff */
[----:B------:R-:W-:Y:S01]  /*3d10*/  LEA.HI.X R23, R0, c[0x0][0x1dc], R23, 0x2, P0 ;  /* 0x0000770000177a11 */ /* 0x000fe200000f1417 */
[----:B------:R-:W-:Y:S01]  /*3d20*/  IMAD.MOV.U32 R0, RZ, RZ, RZ ;  /* 0x000000ffff007224 */ /* 0x000fe200078e00ff */
[----:B------:R-:W-:Y:S05]  /*3d30*/  @!P1 BRA `(.L_x_472) ;  /* 0x0000029000009947 */ /* 0x000fea0003800000 */
[----:B------:R-:W-:Y:S02]  /*3d40*/  PLOP3.LUT P4, PT, PT, PT, PT, 0x8, 0x0 ;  /* 0x000000000000781c */ /* 0x000fe40003f8e170 */
[CC--:B------:R-:W-:Y:S02]  /*3d50*/  ISETP.GE.AND P3, PT, R12.reuse, R15.reuse, PT ;  /* 0x0000000f0c00720c */ /* 0x0c0fe40003f66270 */
[----:B------:R-:W-:Y:S02]  /*3d60*/  ISETP.GE.AND P0, PT, R12, R15, PT ;  /* 0x0000000f0c00720c */ /* 0x000fe40003f06270 */
[----:B------:R-:W-:-:S09]  /*3d70*/  IADD3 R13, R13, -0x3, RZ ;  /* 0xfffffffd0d0d7810 */ /* 0x000fd20007ffe0ff */
.L_x_473:
        /* <DEDUP_REMOVED lines=37> */
.L_x_472:
        /* <DEDUP_REMOVED lines=25> */
.L_x_474:
[----:B------:R-:W-:-:S13]  /*4160*/  ISETP.LT.OR P4, PT, R14, c[0x0][0x314], P4 ;  /* 0x0000c5000e007a0c */ /* 0x000fda0002781670 */
[----:B------:R-:W-:Y:S05]  /*4170*/  @!P4 BRA `(.L_x_471) ;  /* 0x000000a00000c947 */ /* 0x000fea0003800000 */
[----:B------:R-:W-:Y:S01]  /*4180*/  ISETP.GE.AND P0, PT, R12, R15, PT ;  /* 0x0000000f0c00720c */ /* 0x000fe20003f06270 */
[----:B------:R-:W-:-:S12]  /*4190*/  BSSY B0, `(.L_x_475) ;  /* 0x0000003000007945 */ /* 0x000fd80003800000 */
[----:B------:R-:W-:Y:S05]  /*41a0*/  @P0 BRA `(.L_x_476) ;  /* 0x0000001000000947 */ /* 0x000fea0003800000 */
[----:B------:R0:W5:Y:S02]  /*41b0*/  LDG.E.128 R8, [R22.64] ;  /* 0x0000000a16087981 */ /* 0x000164000c1e1d00 */
.L_x_476:
[----:B------:R-:W-:Y:S05]  /*41c0*/  BSYNC B0 ;  /* 0x0000000000007941 */ /* 0x000fea0003800000 */
.L_x_475:
[----:B------:R-:W1:Y:S02]  /*41d0*/  LDS R5, [R6] ;  /* 0x0000000006057984 */ /* 0x000e640000000800 */
[C---:B-1---5:R-:W-:Y:S02]  /*41e0*/  FFMA.FTZ R4, R5.reuse, R8, R4 ;  /* 0x0000000805047223 */ /* 0x062fe40000010004 */
[C---:B------:R-:W-:Y:S02]  /*41f0*/  FFMA.FTZ R3, R5.reuse, R9, R3 ;  /* 0x0000000905037223 */ /* 0x040fe40000010003 */
[C---:B------:R-:W-:Y:S02]  /*4200*/  FFMA.FTZ R2, R5.reuse, R10, R2 ;  /* 0x0000000a05027223 */ /* 0x040fe40000010002 */
[----:B------:R-:W-:Y:S02]  /*4210*/  FFMA.FTZ R0, R5, R11, R0 ;  /* 0x0000000b05007223 */ /* 0x000fe40000010000 */
.L_x_471:
[----:B------:R-:W-:Y:S02]  /*4220*/  IADD3 R12, R12, UR8, RZ ;  /* 0x000000080c0c7c10 */ /* 0x000fe4000fffe0ff */
[----:B------:R-:W-:-:S02]  /*4230*/  F2FP.PACK_AB R4, R3, R4 ;  /* 0x000000040304723e */ /* 0x000fc400000000ff */
[----:B------:R-:W-:Y:S02]  /*4240*/  ISETP.GE.AND P0, PT, R12, R7, PT ;  /* 0x000000070c00720c */ /* 0x000fe40003f06270 */
[----:B0-----:R-:W-:-:S11]  /*4250*/  F2FP.PACK_AB R5, R0, R2 ;  /* 0x000000020005723e */ /* 0x001fd600000000ff */
        /* <DEDUP_REMOVED lines=74> */
        .weak           $__internal_9_$__cuda_sm20_div_s64
        .type           $__internal_9_$__cuda_sm20_div_s64,@function
        .size           $__internal_9_$__cuda_sm20_div_s64,(.L_x_8169 - $__internal_9_$__cuda_sm20_div_s64)
$__internal_9_$__cuda_sm20_div_s64:
        /* <DEDUP_REMOVED lines=83> */
[----:B------:R-:W-:Y:S06]  /*4c30*/  RET.REL.NODEC R26 `(_ZN5flash32flash_fwd_splitkv_combine_kernelI23Flash_fwd_kernel_traitsILi128ELi64ELi128ELi4ELb0ELb0EN7cutlass6half_tE19Flash_kernel_traitsILi128ELi64ELi128ELi4ES3_EELi4ELi5ELb1EEEvNS_16Flash_fwd_paramsE) ;  /* 0xffffb3c01a007950 */ /* 0x000fec0003c3ffff */
.L_x_477:
        /* <DEDUP_REMOVED lines=12> */
.L_x_8169:


//--------------------- .text._ZN5flash32flash_fwd_splitkv_combine_kernelI23Flash_fwd_kernel_traitsILi128ELi64ELi128ELi4ELb0ELb0EN7cutlass6half_tE19Flash_kernel_traitsILi128ELi64ELi128ELi4ES3_EELi4ELi4ELb1EEEvNS_16Flash_fwd_paramsE --------------------------
	.section	.text._ZN5flash32flash_fwd_splitkv_combine_kernelI23Flash_fwd_kernel_traitsILi128ELi64ELi128ELi4ELb0ELb0EN7cutlass6half_tE19Flash_kernel_traitsILi128ELi64ELi128ELi4ES3_EELi4ELi4ELb1EEEvNS_16Flash_fwd_paramsE,"ax",@progbits
	.sectioninfo	@"SHI_REGISTERS=52"
	.align	128
        .global         _ZN5flash32flash_fwd_splitkv_combine_kernelI23Flash_fwd_kernel_traitsILi128ELi64ELi128ELi4ELb0ELb0EN7cutlass6half_tE19Flash_kernel_traitsILi128ELi64ELi128ELi4ES3_EELi4ELi4ELb1EEEvNS_16Flash_fwd_paramsE
        .type           _ZN5flash32flash_fwd_splitkv_combine_kernelI23Flash_fwd_kernel_traitsILi128ELi64ELi128ELi4ELb0ELb0EN7cutlass6half_tE19Flash_kernel_traitsILi128ELi64ELi128ELi4ES3_EELi4ELi4ELb1EEEvNS_16Flash_fwd_paramsE,@function
        .size           _ZN5flash32flash_fwd_splitkv_combine_kernelI23Flash_fwd_kernel_traitsILi128ELi64ELi128ELi4ELb0ELb0EN7cutlass6half_tE19Flash_kernel_traitsILi128ELi64ELi128ELi4ES3_EELi4ELi4ELb1EEEvNS_16Flash_fwd_paramsE,(.L_x_8170 - _ZN5flash32flash_fwd_splitkv_combine_kernelI23Flash_fwd_kernel_traitsILi128ELi64ELi128ELi4ELb0ELb0EN7cutlass6half_tE19Flash_kernel_traitsILi128ELi64ELi128ELi4ES3_EELi4ELi4ELb1EEEvNS_16Flash_fwd_paramsE)
        .other          _ZN5flash32flash_fwd_splitkv_combine_kernelI23Flash_fwd_kernel_traitsILi128ELi64ELi128ELi4ELb0ELb0EN7cutlass6half_tE19Flash_kernel_traitsILi128ELi64ELi128ELi4ES3_EELi4ELi4ELb1EEEvNS_16Flash_fwd_paramsE,@"STO_CUDA_ENTRY STV_DEFAULT"
_ZN5flash32flash_fwd_splitkv_combine_kernelI23Flash_fwd_kernel_traitsILi128ELi64ELi128ELi4ELb0ELb0EN7cutlass6half_tE19Flash_kernel_traitsILi128ELi64ELi128ELi4ES3_EELi4ELi4ELb1EEEvNS_16Flash_fwd_paramsE:
.text._ZN5flash32flash_fwd_splitkv_combine_kernelI23Flash_fwd_kernel_traitsILi128ELi64ELi128ELi4ELb0ELb0EN7cutlass6half_tE19Flash_kernel_traitsILi128ELi64ELi128ELi4ES3_EELi4ELi4ELb1EEEvNS_16Flash_fwd_paramsE:
        /* <DEDUP_REMOVED lines=23> */
[----:B------:R-:W-:Y:S05]  /*0170*/  CALL.REL.NOINC `($__internal_10_$__cuda_sm20_div_s64) ;  /* 0x0000458000007944 */ /* 0x000fea0003c00000 */
[----:B------:R-:W-:Y:S05]  /*0180*/  BRA `(.L_x_479) ;  /* 0x0000013000007947 */ /* 0x000fea0003800000 */
.L_x_478:
        /* <DEDUP_REMOVED lines=19> */
.L_x_479:
        /* <DEDUP_REMOVED lines=12> */
[----:B------:R-:W-:Y:S05]  /*0380*/  CALL.REL.NOINC `($__internal_10_$__cuda_sm20_div_s64) ;  /* 0x0000437000007944 */ /* 0x000fea0003c00000 */
[----:B------:R-:W-:Y:S02]  /*0390*/  MOV R28, R20 ;  /* 0x00000014001c7202 */ /* 0x000fe40000000f00 */
[----:B------:R-:W-:Y:S01]  /*03a0*/  MOV R29, R21 ;  /* 0x00000015001d7202 */ /* 0x000fe20000000f00 */
[----:B------:R-:W-:Y:S05]  /*03b0*/  BRA `(.L_x_482) ;  /* 0x0000013000007947 */ /* 0x000fea0003800000 */
.L_x_481:
        /* <DEDUP_REMOVED lines=19> */
.L_x_482:
[----:B------:R-:W-:Y:S05]  /*04f0*/  BSYNC B0 ;  /* 0x0000000000007941 */ /* 0x000fea0003800000 */
.L_x_480:
        /* <DEDUP_REMOVED lines=43> */
.L_x_484:
        /* <DEDUP_REMOVED lines=19> */
.L_x_485:
[----:B------:R-:W-:Y:S05]  /*08e0*/  BSYNC B0 ;  /* 0x0000000000007941 */ /* 0x000fea0003800000 */
.L_x_483:
        /* <DEDUP_REMOVED lines=74> */
[----:B------:R-:W-:Y:S02]  /*0d90*/  MOV R32, R20 ;  /* 0x0000001400207202 */ /* 0x000fe40000000f00 */
[----:B------:R-:W-:Y:S01]  /*0da0*/  MOV R33, R21 ;  /* 0x0000001500217202 */ /* 0x000fe20000000f00 */
[----:B------:R-:W-:Y:S05]  /*0db0*/  BRA `(.L_x_488) ;  /* 0x0000013000007947 */ /* 0x000fea0003800000 */
.L_x_487:
        /* <DEDUP_REMOVED lines=19> */
.L_x_488:
[----:B------:R-:W-:Y:S05]  /*0ef0*/  BSYNC B0 ;  /* 0x0000000000007941 */ /* 0x000fea0003800000 */
.L_x_486:
        /* <DEDUP_REMOVED lines=42> */
.L_x_490:
        /* <DEDUP_REMOVED lines=19> */
.L_x_491:
[----:B------:R-:W-:Y:S05]  /*12d0*/  BSYNC B0 ;  /* 0x0000000000007941 */ /* 0x000fea0003800000 */
.L_x_489:
        /* <DEDUP_REMOVED lines=131> */
.L_x_493:
[----:B------:R-:W-:Y:S05]  /*1b10*/  BSYNC B0 ;  /* 0x0000000000007941 */ /* 0x000fea0003800000 */
.L_x_492:
        /* <DEDUP_REMOVED lines=95> */
.L_x_498:
        /* <DEDUP_REMOVED lines=22> */
.L_x_499:
[----:B------:R-:W-:Y:S05]  /*2270*/  BSYNC B0 ;  /* 0x0000000000007941 */ /* 0x000fea0003800000 */
.L_x_497:
[----:B------:R-:W-:Y:S01]  /*2280*/  LOP3.LUT R19, R17, R0, RZ, 0xfc, !PT ;  /* 0x0000000011137212 */ /* 0x000fe200078efcff */
[----:B------:R-:W-:Y:S03]  /*2290*/  BSSY B0, `(.L_x_500) ;  /* 0x0000028000007945 */ /* 0x000fe60003800000 */
[----:B------:R-:W-:-:S13]  /*22a0*/  ISETP.NE.U32.AND P0, PT, R19, RZ, PT ;  /* 0x000000ff1300720c */ /* 0x000fda0003f05070 */
[----:B------:R-:W-:Y:S05]  /*22b0*/  @!P0 BRA `(.L_x_501) ;  /* 0x000000f000008947 */ /* 0x000fea0003800000 */
[----:B------:R-:W-:Y:S01]  /*22c0*/  IMAD.MOV.U32 R24, RZ, RZ, R30 ;  /* 0x000000ffff187224 */ /* 0x000fe200078e001e */
[----:B------:R-:W-:Y:S02]  /*22d0*/  MOV R23, R0 ;  /* 0x0000000000177202 */ /* 0x000fe40000000f00 */
[----:B------:R-:W-:Y:S02]  /*22e0*/  MOV R22, 0x2300 ;  /* 0x0000230000167802 */ /* 0x000fe40000000f00 */
[----:B------:R-:W-:Y:S05]  /*22f0*/  CALL.REL.NOINC `($__internal_10_$__cuda_sm20_div_s64) ;  /* 0x0000240000007944 */ /* 0x000fea0003c00000 */
        /* <DEDUP_REMOVED lines=11> */
.L_x_501:
        /* <DEDUP_REMOVED lines=22> */
.L_x_502:
[----:B------:R-:W-:Y:S05]  /*2510*/  BSYNC B0 ;  /* 0x0000000000007941 */ /* 0x000fea0003800000 */
.L_x_500:
        /* <DEDUP_REMOVED lines=11> */
[----:B------:R-:W-:Y:S05]  /*25d0*/  CALL.REL.NOINC `($__internal_10_$__cuda_sm20_div_s64) ;  /* 0x0000212000007944 */ /* 0x000fea0003c00000 */
[----:B------:R-:W-:-:S04]  /*25e0*/  IADD3 R17, P0, RZ, -R20, RZ ;  /* 0x80000014ff117210 */ /* 0x000fc80007f1e0ff */
[----:B------:R-:W-:Y:S01]  /*25f0*/  IADD3.X R18, RZ, ~R21, RZ, P0, !PT ;  /* 0x80000015ff127210 */ /* 0x000fe200007fe4ff */
[----:B------:R-:W-:-:S04]  /*2600*/  IMAD.WIDE.U32 R36, R5, R17, R36 ;  /* 0x0000001105247225 */ /* 0x000fc800078e0024 */
[----:B------:R-:W-:-:S04]  /*2610*/  IMAD R18, R18, R5, RZ ;  /* 0x0000000512127224 */ /* 0x000fc800078e02ff */
[----:B------:R-:W-:-:S05]  /*2620*/  IMAD R4, R4, R17, R18 ;  /* 0x0000001104047224 */ /* 0x000fca00078e0212 */
[----:B------:R-:W-:Y:S01]  /*2630*/  IADD3 R4, R37, R4, RZ ;  /* 0x0000000425047210 */ /* 0x000fe20007ffe0ff */
[----:B------:R-:W-:Y:S05]  /*2640*/  BRA `(.L_x_505) ;  /* 0x0000016000007947 */ /* 0x000fea0003800000 */
.L_x_504:
        /* <DEDUP_REMOVED lines=22> */
.L_x_505:
[----:B------:R-:W-:Y:S05]  /*27b0*/  BSYNC B0 ;  /* 0x0000000000007941 */ /* 0x000fea0003800000 */
.L_x_503:
        /* <DEDUP_REMOVED lines=38> */
[----:B------:R-:W-:Y:S05]  /*2a20*/  CALL.REL.NOINC `($__internal_10_$__cuda_sm20_div_s64) ;  /* 0x00001cd000007944 */ /* 0x000fea0003c00000 */
        /* <DEDUP_REMOVED lines=12> */
.L_x_507:
        /* <DEDUP_REMOVED lines=23> */
.L_x_508:
[----:B------:R-:W-:Y:S05]  /*2c60*/  BSYNC B0 ;  /* 0x0000000000007941 */ /* 0x000fea0003800000 */
.L_x_506:
        /* <DEDUP_REMOVED lines=19> */
.L_x_510:
        /* <DEDUP_REMOVED lines=22> */
.L_x_511:
[----:B------:R-:W-:Y:S05]  /*2f00*/  BSYNC B0 ;  /* 0x0000000000007941 */ /* 0x000fea0003800000 */
.L_x_509:
        /* <DEDUP_REMOVED lines=20> */
.L_x_513:
        /* <DEDUP_REMOVED lines=23> */
.L_x_514:
[----:B------:R-:W-:Y:S05]  /*31c0*/  BSYNC B0 ;  /* 0x0000000000007941 */ /* 0x000fea0003800000 */
.L_x_512:
        /* <DEDUP_REMOVED lines=25> */
[----:B------:R-:W-:Y:S05]  /*3360*/  CALL.REL.NOINC `($__internal_10_$__cuda_sm20_div_s64) ;  /* 0x0000139000007944 */ /* 0x000fea0003c00000 */
        /* <DEDUP_REMOVED lines=12> */
.L_x_516:
        /* <DEDUP_REMOVED lines=23> */
.L_x_517:
[----:B------:R-:W-:Y:S05]  /*35a0*/  BSYNC B0 ;  /* 0x0000000000007941 */ /* 0x000fea0003800000 */
.L_x_515:
        /* <DEDUP_REMOVED lines=29> */
.L_x_519:
        /* <DEDUP_REMOVED lines=23> */
.L_x_520:
[----:B------:R-:W-:Y:S05]  /*38f0*/  BSYNC B0 ;  /* 0x0000000000007941 */ /* 0x000fea0003800000 */
.L_x_518:
        /* <DEDUP_REMOVED lines=20> */
.L_x_496:
[----:B------:R-:W-:-:S04]  /*3a40*/  LEA R2, P0, R36, c[0x0][0x200], 0x2 ;  /* 0x0000800024027a11 */ /* 0x000fc800078010ff */
[----:B------:R-:W-:-:S05]  /*3a50*/  LEA.HI.X R3, R36, c[0x0][0x204], R37, 0x2, P0 ;  /* 0x0000810024037a11 */ /* 0x000fca00000f1425 */
[----:B------:R0:W-:Y:S04]  /*3a60*/  STG.E [R2.64], R28 ;  /* 0x0000001c02007986 */ /* 0x0001e8000c10190a */
.L_x_495:
[----:B------:R-:W-:Y:S05]  /*3a70*/  BSYNC B1 ;  /* 0x0000000000017941 */ /* 0x000fea0003800000 */
.L_x_494:
[----:B------:R-:W1:Y:S01]  /*3a80*/  S2R R16, SR_TID.X ;  /* 0x0000000000107919 */ /* 0x000e620000002100 */
[----:B------:R-:W-:Y:S02]  /*3a90*/  IMAD.MOV.U32 R12, RZ, RZ, c[0x0][0x314] ;  /* 0x0000c500ff0c7624 */ /* 0x000fe400078e00ff */
        /* <DEDUP_REMOVED lines=13> */
[----:B------:R-:W-:Y:S01]  /*3b70*/  IMAD.MOV.U32 R0, RZ, RZ, RZ ;  /* 0x000000ffff007224 */ /* 0x000fe200078e00ff */
[----:B------:R-:W-:Y:S01]  /*3b80*/  SHF.R.S32.HI R15, RZ, 0x5, R15 ;  /* 0x00000005ff0f7819 */ /* 0x000fe2000001140f */
[----:B------:R-:W0:Y:S02]  /*3b90*/  @!P0 MUFU.EX2 R5, R5 ;  /* 0x0000000500058308 */ /* 0x000e240000000800 */
[----:B------:R-:W-:Y:S02]  /*3ba0*/  IMAD.IADD R16, R16, 0x1, -R3 ;  /* 0x0000000110107824 */ /* 0x000fe400078e0a03 */
[----:B------:R-:W-:-:S02]  /*3bb0*/  CS2R R2, SRZ ;  /* 0x0000000000027805 */ /* 0x000fc4000001ff00 */
[----:B------:R-:W-:Y:S01]  /*3bc0*/  IMAD.SHL.U32 R16, R16, 0x4, RZ ;  /* 0x0000000410107824 */ /* 0x000fe200078e00ff */
[----:B0-----:R0:W-:Y:S04]  /*3bd0*/  @!P0 STS [R6.X4], R5 ;  /* 0x0000000506008388 */ /* 0x0011e80000004800 */
[----:B------:R-:W-:Y:S01]  /*3be0*/  BAR.SYNC.DEFER_BLOCKING 0x0 ;  /* 0x0000000000007b1d */ /* 0x000fe20000010000 */
[----:B------:R-:W-:-:S13]  /*3bf0*/  ISETP.GE.AND P0, PT, R12, 0x1, PT ;  /* 0x000000010c00780c */ /* 0x000fda0003f06270 */
        /* <DEDUP_REMOVED lines=24> */
.L_x_523:
[----:B------:R0:W2:Y:S01]  /*3d80*/  @!P3 LDG.E.128 R8, [R22.64] ;  /* 0x0000000a1608b981 */ /* 0x0000a2000c1e1d00 */
[----:B------:R-:W-:Y:S02]  /*3d90*/  PLOP3.LUT P3, PT, P0, PT, PT, 0x80, 0x0 ;  /* 0x000000000000781c */ /* 0x000fe4000076f070 */
[C---:B------:R-:W-:Y:S01]  /*3da0*/  IADD3 R24, P1, R18.reuse, R22, RZ ;  /* 0x0000001612187210 */ /* 0x040fe20007f3e0ff */
[----:B------:R-:W2:Y:S01]  /*3db0*/  LDS R5, [R6] ;  /* 0x0000000006057984 */ /* 0x000ea20000000800 */
[----:B------:R-:W-:Y:S02]  /*3dc0*/  IADD3 R13, R13, 0x4, RZ ;  /* 0x000000040d0d7810 */ /* 0x000fe40007ffe0ff */
[----:B------:R-:W-:Y:S02]  /*3dd0*/  IADD3.X R25, R19, R23, RZ, P1, !PT ;  /* 0x0000001713197210 */ /* 0x000fe40000ffe4ff */
        /* <DEDUP_REMOVED lines=31> */
.L_x_522:
[----:B------:R-:W-:-:S04]  /*3fd0*/  IADD3 R5, -R13, c[0x0][0x314], RZ ;  /* 0x0000c5000d057a10 */ /* 0x000fc80007ffe1ff */
[----:B------:R-:W-:-:S13]  /*3fe0*/  ISETP.GT.AND P0, PT, R5, 0x1, PT ;  /* 0x000000010500780c */ /* 0x000fda0003f04270 */
[----:B------:R-:W-:Y:S05]  /*3ff0*/  @!P0 BRA `(.L_x_524) ;  /* 0x0000016000008947 */ /* 0x000fea0003800000 */
[----:B------:R-:W-:Y:S01]  /*4000*/  ISETP.GE.AND P0, PT, R15, R14, PT ;  /* 0x0000000e0f00720c */ /* 0x000fe20003f06270 */
[----:B------:R-:W0:Y:S01]  /*4010*/  LDS R25, [R6] ;  /* 0x0000000006197984 */ /* 0x000e220000000800 */
[----:B------:R-:W-:-:S03]  /*4020*/  IADD3 R26, P1, R18, R22, RZ ;  /* 0x00000016121a7210 */ /* 0x000fc60007f3e0ff */
[----:B------:R1:W2:Y:S08]  /*4030*/  LDS R20, [R6+0x14] ;  /* 0x0000140006147984 */ /* 0x0002b00000000800 */
[----:B------:R-:W0:Y:S01]  /*4040*/  @!P0 LDG.E.128 R8, [R22.64] ;  /* 0x0000000a16088981 */ /* 0x000e22000c1e1d00 */
[----:B------:R-:W-:Y:S02]  /*4050*/  IADD3.X R27, R19, R23, RZ, P1, !PT ;  /* 0x00000017131b7210 */ /* 0x000fe40000ffe4ff */
[----:B------:R-:W-:Y:S01]  /*4060*/  IADD3 R13, R13, 0x1, RZ ;  /* 0x000000010d0d7810 */ /* 0x000fe20007ffe0ff */
[----:B0-----:R-:W-:-:S02]  /*4070*/  FFMA.FTZ R21, R8, R25, R4 ;  /* 0x0000001908157223 */ /* 0x001fc40000010004 */
[-C--:B------:R-:W-:Y:S02]  /*4080*/  FFMA.FTZ R12, R9, R25.reuse, R3 ;  /* 0x00000019090c7223 */ /* 0x080fe40000010003 */
[-C--:B------:R-:W-:Y:S02]  /*4090*/  FFMA.FTZ R5, R10, R25.reuse, R2 ;  /* 0x000000190a057223 */ /* 0x080fe40000010002 */
[----:B------:R-:W-:Y:S02]  /*40a0*/  FFMA.FTZ R0, R11, R25, R0 ;  /* 0x000000190b007223 */ /* 0x000fe40000010000 */
[----:B------:R-:W2:Y:S01]  /*40b0*/  @!P0 LDG.E.128 R8, [R26.64] ;  /* 0x0000000a1a088981 */ /* 0x000ea2000c1e1d00 */
[----:B------:R-:W-:Y:S02]  /*40c0*/  IADD3 R22, P0, R18, R26, RZ ;  /* 0x0000001a12167210 */ /* 0x000fe40007f1e0ff */
[----:B------:R-:W-:Y:S02]  /*40d0*/  IADD3 R18, R6, 0x14, RZ ;  /* 0x0000001406127810 */ /* 0x000fe40007ffe0ff */
[----:B------:R-:W-:-:S02]  /*40e0*/  IADD3.X R23, R19, R27, RZ, P0, !PT ;  /* 0x0000001b13177210 */ /* 0x000fc400007fe4ff */
[----:B------:R-:W-:Y:S02]  /*40f0*/  PLOP3.LUT P4, PT, PT, PT, PT, 0x8, 0x0 ;  /* 0x000000000000781c */ /* 0x000fe40003f8e170 */
[----:B------:R-:W-:Y:S02]  /*4100*/  IADD3 R13, R13, 0x1, RZ ;  /* 0x000000010d0d7810 */ /* 0x000fe40007ffe0ff */
[----:B-1----:R-:W-:Y:S01]  /*4110*/  IADD3 R6, R18, 0x14, RZ ;  /* 0x0000001412067810 */ /* 0x002fe20007ffe0ff */
[-C--:B--2---:R-:W-:Y:S02]  /*4120*/  FFMA.FTZ R4, R8, R20.reuse, R21 ;  /* 0x0000001408047223 */ /* 0x084fe40000010015 */
[-C--:B------:R-:W-:Y:S02]  /*4130*/  FFMA.FTZ R3, R9, R20.reuse, R12 ;  /* 0x0000001409037223 */ /* 0x080fe4000001000c */
[-C--:B------:R-:W-:Y:S02]  /*4140*/  FFMA.FTZ R2, R10, R20.reuse, R5 ;  /* 0x000000140a027223 */ /* 0x080fe40000010005 */
[----:B------:R-:W-:-:S02]  /*4150*/  FFMA.FTZ R0, R11, R20, R0 ;  /* 0x000000140b007223 */ /* 0x000fc40000010000 */
.L_x_524:
[----:B------:R-:W-:-:S13]  /*4160*/  ISETP.LT.OR P4, PT, R13, c[0x0][0x314], P4 ;  /* 0x0000c5000d007a0c */ /* 0x000fda0002781670 */
[----:B------:R-:W-:Y:S05]  /*4170*/  @!P4 BRA `(.L_x_521) ;  /* 0x000000a00000c947 */ /* 0x000fea0003800000 */
[----:B------:R-:W-:Y:S01]  /*4180*/  ISETP.GE.AND P0, PT, R15, R14, PT ;  /* 0x0000000e0f00720c */ /* 0x000fe20003f06270 */
[----:B------:R-:W-:-:S12]  /*4190*/  BSSY B0, `(.L_x_525) ;  /* 0x0000003000007945 */ /* 0x000fd80003800000 */
[----:B------:R-:W-:Y:S05]  /*41a0*/  @P0 BRA `(.L_x_526) ;  /* 0x0000001000000947 */ /* 0x000fea0003800000 */
[----:B------:R0:W5:Y:S02]  /*41b0*/  LDG.E.128 R8, [R22.64] ;  /* 0x0000000a16087981 */ /* 0x000164000c1e1d00 */
.L_x_526:
[----:B------:R-:W-:Y:S05]  /*41c0*/  BSYNC B0 ;  /* 0x0000000000007941 */ /* 0x000fea0003800000 */
.L_x_525:
[----:B------:R-:W1:Y:S02]  /*41d0*/  LDS R5, [R6] ;  /* 0x0000000006057984 */ /* 0x000e640000000800 */
[C---:B-1---5:R-:W-:Y:S02]  /*41e0*/  FFMA.FTZ R4, R5.reuse, R8, R4 ;  /* 0x0000000805047223 */ /* 0x062fe40000010004 */
[C---:B------:R-:W-:Y:S02]  /*41f0*/  FFMA.FTZ R3, R5.reuse, R9, R3 ;  /* 0x0000000905037223 */ /* 0x040fe40000010003 */
[C---:B------:R-:W-:Y:S02]  /*4200*/  FFMA.FTZ R2, R5.reuse, R10, R2 ;  /* 0x0000000a05027223 */ /* 0x040fe40000010002 */
[----:B------:R-:W-:Y:S02]  /*4210*/  FFMA.FTZ R0, R5, R11, R0 ;  /* 0x0000000b05007223 */ /* 0x000fe40000010000 */
.L_x_521:
[----:B0-----:R-:W-:Y:S02]  /*4220*/  IADD3 R6, R15, UR8, RZ ;  /* 0x000000080f067c10 */ /* 0x001fe4000fffe0ff */
[----:B------:R-:W-:-:S02]  /*4230*/  F2FP.PACK_AB R4, R3, R4 ;  /* 0x000000040304723e */ /* 0x000fc400000000ff */
[----:B------:R-:W-:Y:S02]  /*4240*/  ISETP.GE.AND P0, PT, R6, R7, PT ;  /* 0x000000070600720c */ /* 0x000fe40003f06270 */
[----:B------:R-:W-:-:S11]  /*4250*/  F2FP.PACK_AB R5, R0, R2 ;  /* 0x000000020005723e */ /* 0x000fd600000000ff */
        /* <DEDUP_REMOVED lines=74> */
        .weak           $__internal_10_$__cuda_sm20_div_s64
        .type           $__internal_10_$__cuda_sm20_div_s64,@function
        .size           $__internal_10_$__cuda_sm20_div_s64,(.L_x_8170 - $__internal_10_$__cuda_sm20_div_s64)
$__internal_10_$__cuda_sm20_div_s64:
        /* <DEDUP_REMOVED lines=83> */
[----:B------:R-:W-:Y:S06]  /*4c30*/  RET.REL.NODEC R26 `(_ZN5flash32flash_fwd_splitkv_combine_kernelI23Flash_fwd_kernel_traitsILi128ELi64ELi128ELi4ELb0ELb0EN7cutlass6half_tE19Flash_kernel_traitsILi128ELi64ELi128ELi4ES3_EELi4ELi4ELb1EEEvNS_16Flash_fwd_paramsE) ;  /* 0xffffb3c01a007950 */ /* 0x000fec0003c3ffff */
.L_x_527:
        /* <DEDUP_REMOVED lines=12> */
.L_x_8170:


//--------------------- .text._ZN5flash32flash_fwd_splitkv_combine_kernelI23Flash_fwd_kernel_traitsILi128ELi64ELi128ELi4ELb0ELb0EN7cutlass6half_tE19Flash_kernel_traitsILi128ELi64ELi128ELi4ES3_EELi4ELi3ELb1EEEvNS_16Flash_fwd_paramsE --------------------------
	.section	.text._ZN5flash32flash_fwd_splitkv_combine_kernelI23Flash_fwd_kernel_traitsILi128ELi64ELi128ELi4ELb0ELb0EN7cutlass6half_tE19Flash_kernel_traitsILi128ELi64ELi128ELi4ES3_EELi4ELi3ELb1EEEvNS_16Flash_fwd_paramsE,"ax",@progbits
	.sectioninfo	@"SHI_REGISTERS=52"
	.align	128
        .global         _ZN5flash32flash_fwd_splitkv_combine_kernelI23Flash_fwd_kernel_traitsILi128ELi64ELi128ELi4ELb0ELb0EN7cutlass6half_tE19Flash_kernel_traitsILi128ELi64ELi128ELi4ES3_EELi4ELi3ELb1EEEvNS_16Flash_fwd_paramsE
        .type           _ZN5flash32flash_fwd_splitkv_combine_kernelI23Flash_fwd_kernel_traitsILi128ELi64ELi128ELi4ELb0ELb0EN7cutlass6half_tE19Flash_kernel_traitsILi128ELi64ELi128ELi4ES3_EELi4ELi3ELb1EEEvNS_16Flash_fwd_paramsE,@function
        .size           _ZN5flash32flash_fwd_splitkv_combine_kernelI23Flash_fwd_kernel_traitsILi128ELi64ELi128ELi4ELb0ELb0EN7cutlass6half_tE19Flash_kernel_traitsILi128ELi64ELi128ELi4ES3_EELi4ELi3ELb1EEEvNS_16Flash_fwd_paramsE,(.L_x_8171 - _ZN5flash32flash_fwd_splitkv_combine_kernelI23Flash_fwd_kernel_traitsILi128ELi64ELi128ELi4ELb0ELb0EN7cutlass6half_tE19Flash_kernel_traitsILi128ELi64ELi128ELi4ES3_EELi4ELi3ELb1EEEvNS_16Flash_fwd_paramsE)
        .other          _ZN5flash32flash_fwd_splitkv_combine_kernelI23Flash_fwd_kernel_traitsILi128ELi64ELi128ELi4ELb0ELb0EN7cutlass6half_tE19Flash_kernel_traitsILi128ELi64ELi128ELi4ES3_EELi4ELi3ELb1EEEvNS_16Flash_fwd_paramsE,@"STO_CUDA_ENTRY STV_DEFAULT"
_ZN5flash32flash_fwd_splitkv_combine_kernelI23Flash_fwd_kernel_traitsILi128ELi64ELi128ELi4ELb0ELb0EN7cutlass6half_tE19Flash_kernel_traitsILi128ELi64ELi128ELi4ES3_EELi4ELi3ELb1EEEvNS_16Flash_fwd_paramsE:
.text._ZN5flash32flash_fwd_splitkv_combine_kernelI23Flash_fwd_kernel_traitsILi128ELi64ELi128ELi4ELb0ELb0EN7cutlass6half_tE19Flash_kernel_traitsILi128ELi64ELi128ELi4ES3_EELi4ELi3ELb1EEEvNS_16Flash_fwd_paramsE:
        /* <DEDUP_REMOVED lines=23> */
[----:B------:R-:W-:Y:S05]  /*0170*/  CALL.REL.NOINC `($__internal_11_$__cuda_sm20_div_s64) ;  /* 0x0000454000007944 */ /* 0x000fea0003c00000 */
[----:B------:R-:W-:Y:S05]  /*0180*/  BRA `(.L_x_529) ;  /* 0x0000013000007947 */ /* 0x000fea0003800000 */
.L_x_528:
        /* <DEDUP_REMOVED lines=19> */
.L_x_529:
        /* <DEDUP_REMOVED lines=12> */
[----:B------:R-:W-:Y:S05]  /*0380*/  CALL.REL.NOINC `($__internal_11_$__cuda_sm20_div_s64) ;  /* 0x0000433000007944 */ /* 0x000fea0003c00000 */
[----:B------:R-:W-:Y:S02]  /*0390*/  MOV R28, R20 ;  /* 0x00000014001c7202 */ /* 0x000fe40000000f00 */
[----:B------:R-:W-:Y:S01]  /*03a0*/  MOV R29, R21 ;  /* 0x00000015001d7202 */ /* 0x000fe20000000f00 */
[----:B------:R-:W-:Y:S05]  /*03b0*/  BRA `(.L_x_532) ;  /* 0x0000013000007947 */ /* 0x000fea0003800000 */
.L_x_531:
        /* <DEDUP_REMOVED lines=19> */
.L_x_532:
[----:B------:R-:W-:Y:S05]  /*04f0*/  BSYNC B0 ;  /* 0x0000000000007941 */ /* 0x000fea0003800000 */
.L_x_530:
        /* <DEDUP_REMOVED lines=43> */
.L_x_534:
        /* <DEDUP_REMOVED lines=19> */
.L_x_535:
[----:B------:R-:W-:Y:S05]  /*08e0*/  BSYNC B0 ;  /* 0x0000000000007941 */ /* 0x000fea0003800000 */
.L_x_533:
        /* <DEDUP_REMOVED lines=74> */
[----:B------:R-:W-:Y:S02]  /*0d90*/  MOV R32, R20 ;  /* 0x0000001400207202 */ /* 0x000fe40000000f00 */
[----:B------:R-:W-:Y:S01]  /*0da0*/  MOV R33, R21 ;  /* 0x0000001500217202 */ /* 0x000fe20000000f00 */
[----:B------:R-:W-:Y:S05]  /*0db0*/  BRA `(.L_x_538) ;  /* 0x0000013000007947 */ /* 0x000fea0003800000 */
.L_x_537:
        /* <DEDUP_REMOVED lines=19> */
.L_x_538:
[----:B------:R-:W-:Y:S05]  /*0ef0*/  BSYNC B0 ;  /* 0x0000000000007941 */ /* 0x000fea0003800000 */
.L_x_536:
        /* <DEDUP_REMOVED lines=42> */
.L_x_540:
        /* <DEDUP_REMOVED lines=19> */
.L_x_541:
[----:B------:R-:W-:Y:S05]  /*12d0*/  BSYNC B0 ;  /* 0x0000000000007941 */ /* 0x000fea0003800000 */
.L_x_539:
        /* <DEDUP_REMOVED lines=131> */
.L_x_543:
[----:B------:R-:W-:Y:S05]  /*1b10*/  BSYNC B0 ;  /* 0x0000000000007941 */ /* 0x000fea0003800000 */
.L_x_542:
        /* <DEDUP_REMOVED lines=91> */
.L_x_548:
        /* <DEDUP_REMOVED lines=22> */
.L_x_549:
[----:B------:R-:W-:Y:S05]  /*2230*/  BSYNC B0 ;  /* 0x0000000000007941 */ /* 0x000fea0003800000 */
.L_x_547:
[----:B------:R-:W-:Y:S01]  /*2240*/  LOP3.LUT R19, R17, R0, RZ, 0xfc, !PT ;  /* 0x0000000011137212 */ /* 0x000fe200078efcff */
[----:B------:R-:W-:Y:S03]  /*2250*/  BSSY B0, `(.L_x_550) ;  /* 0x0000028000007945 */ /* 0x000fe60003800000 */
[----:B------:R-:W-:-:S13]  /*2260*/  ISETP.NE.U32.AND P0, PT, R19, RZ, PT ;  /* 0x000000ff1300720c */ /* 0x000fda0003f05070 */
[----:B------:R-:W-:Y:S05]  /*2270*/  @!P0 BRA `(.L_x_551) ;  /* 0x000000f000008947 */ /* 0x000fea0003800000 */
[----:B------:R-:W-:Y:S01]  /*2280*/  IMAD.MOV.U32 R24, RZ, RZ, R30 ;  /* 0x000000ffff187224 */ /* 0x000fe200078e001e */
[----:B------:R-:W-:Y:S02]  /*2290*/  MOV R23, R0 ;  /* 0x0000000000177202 */ /* 0x000fe40000000f00 */
[----:B------:R-:W-:Y:S02]  /*22a0*/  MOV R22, 0x22c0 ;  /* 0x000022c000167802 */ /* 0x000fe40000000f00 */
[----:B------:R-:W-:Y:S05]  /*22b0*/  CALL.REL.NOINC `($__internal_11_$__cuda_sm20_div_s64) ;  /* 0x0000240000007944 */ /* 0x000fea0003c00000 */
        /* <DEDUP_REMOVED lines=11> */
.L_x_551:
        /* <DEDUP_REMOVED lines=22> */
.L_x_552:
[----:B------:R-:W-:Y:S05]  /*24d0*/  BSYNC B0 ;  /* 0x0000000000007941 */ /* 0x000fea0003800000 */
.L_x_550:
        /* <DEDUP_REMOVED lines=11> */
[----:B------:R-:W-:Y:S05]  /*2590*/  CALL.REL.NOINC `($__internal_11_$__cuda_sm20_div_s64) ;  /* 0x0000212000007944 */ /* 0x000fea0003c00000 */
[----:B------:R-:W-:-:S04]  /*25a0*/  IADD3 R17, P0, RZ, -R20, RZ ;  /* 0x80000014ff117210 */ /* 0x000fc80007f1e0ff */
[----:B------:R-:W-:Y:S01]  /*25b0*/  IADD3.X R18, RZ, ~R21, RZ, P0, !PT ;  /* 0x80000015ff127210 */ /* 0x000fe200007fe4ff */
[----:B------:R-:W-:-:S04]  /*25c0*/  IMAD.WIDE.U32 R36, R5, R17, R36 ;  /* 0x0000001105247225 */ /* 0x000fc800078e0024 */
[----:B------:R-:W-:-:S04]  /*25d0*/  IMAD R18, R18, R5, RZ ;  /* 0x0000000512127224 */ /* 0x000fc800078e02ff */
[----:B------:R-:W-:-:S05]  /*25e0*/  IMAD R4, R4, R17, R18 ;  /* 0x0000001104047224 */ /* 0x000fca00078e0212 */
[----:B------:R-:W-:Y:S01]  /*25f0*/  IADD3 R4, R37, R4, RZ ;  /* 0x0000000425047210 */ /* 0x000fe20007ffe0ff */
[----:B------:R-:W-:Y:S05]  /*2600*/  BRA `(.L_x_555) ;  /* 0x0000016000007947 */ /* 0x000fea0003800000 */
.L_x_554:
        /* <DEDUP_REMOVED lines=22> */
.L_x_555:
[----:B------:R-:W-:Y:S05]  /*2770*/  BSYNC B0 ;  /* 0x0000000000007941 */ /* 0x000fea0003800000 */
.L_x_553:
        /* <DEDUP_REMOVED lines=38> */
[----:B------:R-:W-:Y:S05]  /*29e0*/  CALL.REL.NOINC `($__internal_11_$__cuda_sm20_div_s64) ;  /* 0x00001cd000007944 */ /* 0x000fea0003c00000 */
        /* <DEDUP_REMOVED lines=12> */
.L_x_557:
        /* <DEDUP_REMOVED lines=23> */
.L_x_558:
[----:B------:R-:W-:Y:S05]  /*2c20*/  BSYNC B0 ;  /* 0x0000000000007941 */ /* 0x000fea0003800000 */
.L_x_556:
        /* <DEDUP_REMOVED lines=19> */
.L_x_560:
        /* <DEDUP_REMOVED lines=22> */
.L_x_561:
[----:B------:R-:W-:Y:S05]  /*2ec0*/  BSYNC B0 ;  /* 0x0000000000007941 */ /* 0x000fea0003800000 */
.L_x_559:
        /* <DEDUP_REMOVED lines=20> */
.L_x_563:
        /* <DEDUP_REMOVED lines=23> */
.L_x_564:
[----:B------:R-:W-:Y:S05]  /*3180*/  BSYNC B0 ;  /* 0x0000000000007941 */ /* 0x000fea0003800000 */
.L_x_562:
        /* <DEDUP_REMOVED lines=25> */
[----:B------:R-:W-:Y:S05]  /*3320*/  CALL.REL.NOINC `($__internal_11_$__cuda_sm20_div_s64) ;  /* 0x0000139000007944 */ /* 0x000fea0003c00000 */
        /* <DEDUP_REMOVED lines=12> */
.L_x_566:
        /* <DEDUP_REMOVED lines=23> */
.L_x_567:
[----:B------:R-:W-:Y:S05]  /*3560*/  BSYNC B0 ;  /* 0x0000000000007941 */ /* 0x000fea0003800000 */
.L_x_565:
        /* <DEDUP_REMOVED lines=29> */
.L_x_569:
        /* <DEDUP_REMOVED lines=23> */
.L_x_570:
[----:B------:R-:W-:Y:S05]  /*38b0*/  BSYNC B0 ;  /* 0x0000000000007941 */ /* 0x000fea0003800000 */
.L_x_568:
        /* <DEDUP_REMOVED lines=20> */
.L_x_546:
[----:B------:R-:W-:-:S04]  /*3a00*/  LEA R2, P0, R36, c[0x0][0x200], 0x2 ;  /* 0x0000800024027a11 */ /* 0x000fc800078010ff */
[----:B------:R-:W-:-:S05]  /*3a10*/  LEA.HI.X R3, R36, c[0x0][0x204], R37, 0x2, P0 ;  /* 0x0000810024037a11 */ /* 0x000fca00000f1425 */
[----:B------:R0:W-:Y:S04]  /*3a20*/  STG.E [R2.64], R28 ;  /* 0x0000001c02007986 */ /* 0x0001e8000c10190a */
.L_x_545:
[----:B------:R-:W-:Y:S05]  /*3a30*/  BSYNC B1 ;  /* 0x0000000000017941 */ /* 0x000fea0003800000 */
.L_x_544:
        /* <DEDUP_REMOVED lines=48> */
.L_x_573:
        /* <DEDUP_REMOVED lines=37> */
.L_x_572:
        /* <DEDUP_REMOVED lines=25> */
.L_x_574:
[----:B------:R-:W-:-:S13]  /*4120*/  ISETP.LT.OR P4, PT, R13, c[0x0][0x314], P4 ;  /* 0x0000c5000d007a0c */ /* 0x000fda0002781670 */
[----:B------:R-:W-:Y:S05]  /*4130*/  @!P4 BRA `(.L_x_571) ;  /* 0x000000a00000c947 */ /* 0x000fea0003800000 */
[----:B------:R-:W-:Y:S01]  /*4140*/  ISETP.GE.AND P0, PT, R15, R14, PT ;  /* 0x0000000e0f00720c */ /* 0x000fe20003f06270 */
[----:B------:R-:W-:-:S12]  /*4150*/  BSSY B0, `(.L_x_575) ;  /* 0x0000003000007945 */ /* 0x000fd80003800000 */
[----:B------:R-:W-:Y:S05]  /*4160*/  @P0 BRA `(.L_x_576) ;  /* 0x0000001000000947 */ /* 0x000fea0003800000 */
[----:B------:R0:W5:Y:S02]  /*4170*/  LDG.E.128 R8, [R22.64] ;  /* 0x0000000a16087981 */ /* 0x000164000c1e1d00 */
.L_x_576:
[----:B------:R-:W-:Y:S05]  /*4180*/  BSYNC B0 ;  /* 0x0000000000007941 */ /* 0x000fea0003800000 */
.L_x_575:
[----:B------:R-:W1:Y:S02]  /*4190*/  LDS R5, [R6] ;  /* 0x0000000006057984 */ /* 0x000e640000000800 */
[C---:B-1---5:R-:W-:Y:S02]  /*41a0*/  FFMA.FTZ R4, R5.reuse, R8, R4 ;  /* 0x0000000805047223 */ /* 0x062fe40000010004 */
[C---:B------:R-:W-:Y:S02]  /*41b0*/  FFMA.FTZ R3, R5.reuse, R9, R3 ;  /* 0x0000000905037223 */ /* 0x040fe40000010003 */
[C---:B------:R-:W-:Y:S02]  /*41c0*/  FFMA.FTZ R2, R5.reuse, R10, R2 ;  /* 0x0000000a05027223 */ /* 0x040fe40000010002 */
[----:B------:R-:W-:Y:S02]  /*41d0*/  FFMA.FTZ R0, R5, R11, R0 ;  /* 0x0000000b05007223 */ /* 0x000fe40000010000 */
.L_x_571:
        /* <DEDUP_REMOVED lines=78> */
        .weak           $__internal_11_$__cuda_sm20_div_s64
        .type           $__internal_11_$__cuda_sm20_div_s64,@function
        .size           $__internal_11_$__cuda_sm20_div_s64,(.L_x_8171 - $__internal_11_$__cuda_sm20_div_s64)
$__internal_11_$__cuda_sm20_div_s64:
        /* <DEDUP_REMOVED lines=83> */
[----:B------:R-:W-:Y:S06]  /*4bf0*/  RET.REL.NODEC R26 `(_ZN5flash32flash_fwd_splitkv_combine_kernelI23Flash_fwd_kernel_traitsILi128ELi64ELi128ELi4ELb0ELb0EN7cutlass6half_tE19Flash_kernel_traitsILi128ELi64ELi128ELi4ES3_EELi4ELi3ELb1EEEvNS_16Flash_fwd_paramsE) ;  /* 0xffffb4001a007950 */ /* 0x000fec0003c3ffff */
.L_x_577:
        /* <DEDUP_REMOVED lines=16> */
.L_x_8171:


//--------------------- .text._ZN5flash32flash_fwd_splitkv_combine_kernelI23Flash_fwd_kernel_traitsILi128ELi64ELi128ELi4ELb0ELb0EN7cutlass6half_tE19Flash_kernel_traitsILi128ELi64ELi128ELi4ES3_EELi4ELi2ELb1EEEvNS_16Flash_fwd_paramsE --------------------------
	.section	.text._ZN5flash32flash_fwd_splitkv_combine_kernelI23Flash_fwd_kernel_traitsILi128ELi64ELi128ELi4ELb0ELb0EN7cutlass6half_tE19Flash_kernel_traitsILi128ELi64ELi128ELi4ES3_EELi4ELi2ELb1EEEvNS_16Flash_fwd_paramsE,"ax",@progbits
	.sectioninfo	@"SHI_REGISTERS=56"
	.align	128
        .global         _ZN5flash32flash_fwd_splitkv_combine_kernelI23Flash_fwd_kernel_traitsILi128ELi64ELi128ELi4ELb0ELb0EN7cutlass6half_tE19Flash_kernel_traitsILi128ELi64ELi128ELi4ES3_EELi4ELi2ELb1EEEvNS_16Flash_fwd_paramsE
        .type           _ZN5flash32flash_fwd_splitkv_combine_kernelI23Flash_fwd_kernel_traitsILi128ELi64ELi128ELi4ELb0ELb0EN7cutlass6half_tE19Flash_kernel_traitsILi128ELi64ELi128ELi4ES3_EELi4ELi2ELb1EEEvNS_16Flash_fwd_paramsE,@function
        .size           _ZN5flash32flash_fwd_splitkv_combine_kernelI23Flash_fwd_kernel_traitsILi128ELi64ELi128ELi4ELb0ELb0EN7cutlass6half_tE19Flash_kernel_traitsILi128ELi64ELi128ELi4ES3_EELi4ELi2ELb1EEEvNS_16Flash_fwd_paramsE,(.L_x_8172 - _ZN5flash32flash_fwd_splitkv_combine_kernelI23Flash_fwd_kernel_traitsILi128ELi64ELi128ELi4ELb0ELb0EN7cutlass6half_tE19Flash_kernel_traitsILi128ELi64ELi128ELi4ES3_EELi4ELi2ELb1EEEvNS_16Flash_fwd_paramsE)
        .other          _ZN5flash32flash_fwd_splitkv_combine_kernelI23Flash_fwd_kernel_traitsILi128ELi64ELi128ELi4ELb0ELb0EN7cutlass6half_tE19Flash_kernel_traitsILi128ELi64ELi128ELi4ES3_EELi4ELi2ELb1EEEvNS_16Flash_fwd_paramsE,@"STO_CUDA_ENTRY STV_DEFAULT"
_ZN5flash32flash_fwd_splitkv_combine_kernelI23Flash_fwd_kernel_traitsILi128ELi64ELi128ELi4ELb0ELb0EN7cutlass6half_tE19Flash_kernel_traitsILi128ELi64ELi128ELi4ES3_EELi4ELi2ELb1EEEvNS_16Flash_fwd_paramsE:
.text._ZN5flash32flash_fwd_splitkv_combine_kernelI23Flash_fwd_kernel_traitsILi128ELi64ELi128ELi4ELb0ELb0EN7cutlass6half_tE19Flash_kernel_traitsILi128ELi64ELi128ELi4ES3_EELi4ELi2ELb1EEEvNS_16Flash_fwd_paramsE:
        /* <DEDUP_REMOVED lines=23> */
[----:B------:R-:W-:Y:S05]  /*0170*/  CALL.REL.NOINC `($__internal_12_$__cuda_sm20_div_s64) ;  /* 0x0000445000007944 */ /* 0x000fea0003c00000 */
[----:B------:R-:W-:Y:S01]  /*0180*/  MOV R20, R0 ;  /* 0x0000000000147202 */ /* 0x000fe20000000f00 */
[----:B------:R-:W-:Y:S05]  /*0190*/  BRA `(.L_x_579) ;  /* 0x0000013000007947 */ /* 0x000fea0003800000 */
.L_x_578:
        /* <DEDUP_REMOVED lines=19> */
.L_x_579:
        /* <DEDUP_REMOVED lines=11> */
[----:B------:R-:W-:Y:S05]  /*0380*/  CALL.REL.NOINC `($__internal_12_$__cuda_sm20_div_s64) ;  /* 0x0000424000007944 */ /* 0x000fea0003c00000 */
[----:B------:R-:W-:Y:S02]  /*0390*/  MOV R10, R0 ;  /* 0x00000000000a7202 */ /* 0x000fe40000000f00 */
[----:B------:R-:W-:Y:S01]  /*03a0*/  MOV R11, R21 ;  /* 0x00000015000b7202 */ /* 0x000fe20000000f00 */
[----:B------:R-:W-:Y:S05]  /*03b0*/  BRA `(.L_x_582) ;  /* 0x0000013000007947 */ /* 0x000fea0003800000 */
.L_x_581:
        /* <DEDUP_REMOVED lines=19> */
.L_x_582:
[----:B------:R-:W-:Y:S05]  /*04f0*/  BSYNC B0 ;  /* 0x0000000000007941 */ /* 0x000fea0003800000 */
.L_x_580:
        /* <DEDUP_REMOVED lines=43> */
.L_x_584:
        /* <DEDUP_REMOVED lines=19> */
.L_x_585:
[----:B------:R-:W-:Y:S05]  /*08e0*/  BSYNC B0 ;  /* 0x0000000000007941 */ /* 0x000fea0003800000 */
.L_x_583:
        /* <DEDUP_REMOVED lines=73> */
[----:B------:R-:W-:Y:S02]  /*0d80*/  MOV R38, R0 ;  /* 0x0000000000267202 */ /* 0x000fe40000000f00 */
[----:B------:R-:W-:Y:S01]  /*0d90*/  MOV R39, R21 ;  /* 0x0000001500277202 */ /* 0x000fe20000000f00 */
[----:B------:R-:W-:Y:S05]  /*0da0*/  BRA `(.L_x_588) ;  /* 0x0000013000007947 */ /* 0x000fea0003800000 */
.L_x_587:
        /* <DEDUP_REMOVED lines=19> */
.L_x_588:
[----:B------:R-:W-:Y:S05]  /*0ee0*/  BSYNC B0 ;  /* 0x0000000000007941 */ /* 0x000fea0003800000 */
.L_x_586:
        /* <DEDUP_REMOVED lines=43> */
.L_x_590:
        /* <DEDUP_REMOVED lines=19> */
.L_x_591:
[----:B------:R-:W-:Y:S05]  /*12d0*/  BSYNC B0 ;  /* 0x0000000000007941 */ /* 0x000fea0003800000 */
.L_x_589:
        /* <DEDUP_REMOVED lines=132> */
.L_x_593:
[----:B------:R-:W-:Y:S05]  /*1b20*/  BSYNC B0 ;  /* 0x0000000000007941 */ /* 0x000fea0003800000 */
.L_x_592:
        /* <DEDUP_REMOVED lines=70> */
[----:B------:R-:W-:Y:S05]  /*1f90*/  CALL.REL.NOINC `($__internal_12_$__cuda_sm20_div_s64) ;  /* 0x0000263000007944 */ /* 0x000fea0003c00000 */
        /* <DEDUP_REMOVED lines=9> */
.L_x_598:
        /* <DEDUP_REMOVED lines=22> */
.L_x_599:
[----:B------:R-:W-:Y:S05]  /*2190*/  BSYNC B0 ;  /* 0x0000000000007941 */ /* 0x000fea0003800000 */
.L_x_597:
[----:B------:R-:W-:Y:S01]  /*21a0*/  LOP3.LUT R0, R23, R2, RZ, 0xfc, !PT ;  /* 0x0000000217007212 */ /* 0x000fe200078efcff */
[----:B------:R-:W-:Y:S03]  /*21b0*/  BSSY B0, `(.L_x_600) ;  /* 0x0000027000007945 */ /* 0x000fe60003800000 */
[----:B------:R-:W-:-:S13]  /*21c0*/  ISETP.NE.U32.AND P0, PT, R0, RZ, PT ;  /* 0x000000ff0000720c */ /* 0x000fda0003f05070 */
[----:B------:R-:W-:Y:S05]  /*21d0*/  @!P0 BRA `(.L_x_601) ;  /* 0x000000e000008947 */ /* 0x000fea0003800000 */
[----:B------:R-:W-:Y:S01]  /*21e0*/  IMAD.MOV.U32 R24, RZ, RZ, R37 ;  /* 0x000000ffff187224 */ /* 0x000fe200078e0025 */
[----:B------:R-:W-:Y:S02]  /*21f0*/  MOV R5, R2 ;  /* 0x0000000200057202 */ /* 0x000fe40000000f00 */
[----:B------:R-:W-:Y:S02]  /*2200*/  MOV R22, 0x2220 ;  /* 0x0000222000167802 */ /* 0x000fe40000000f00 */
[----:B------:R-:W-:Y:S05]  /*2210*/  CALL.REL.NOINC `($__internal_12_$__cuda_sm20_div_s64) ;  /* 0x000023b000007944 */ /* 0x000fea0003c00000 */
        /* <DEDUP_REMOVED lines=10> */
.L_x_601:
        /* <DEDUP_REMOVED lines=22> */
.L_x_602:
[----:B------:R-:W-:Y:S05]  /*2420*/  BSYNC B0 ;  /* 0x0000000000007941 */ /* 0x000fea0003800000 */
.L_x_600:
        /* <DEDUP_REMOVED lines=12> */
[----:B------:R-:W-:Y:S05]  /*24f0*/  CALL.REL.NOINC `($__internal_12_$__cuda_sm20_div_s64) ;  /* 0x000020d000007944 */ /* 0x000fea0003c00000 */
        /* <DEDUP_REMOVED lines=12> */
.L_x_604:
        /* <DEDUP_REMOVED lines=22> */
.L_x_605:
[----:B------:R-:W-:Y:S05]  /*2720*/  BSYNC B0 ;  /* 0x0000000000007941 */ /* 0x000fea0003800000 */
.L_x_603:
        /* <DEDUP_REMOVED lines=37> */
[----:B------:R-:W-:Y:S05]  /*2980*/  CALL.REL.NOINC `($__internal_12_$__cuda_sm20_div_s64) ;  /* 0x00001c4000007944 */ /* 0x000fea0003c00000 */
        /* <DEDUP_REMOVED lines=11> */
.L_x_607:
        /* <DEDUP_REMOVED lines=23> */
.L_x_608:
[----:B------:R-:W-:Y:S05]  /*2bb0*/  BSYNC B0 ;  /* 0x0000000000007941 */ /* 0x000fea0003800000 */
.L_x_606:
        /* <DEDUP_REMOVED lines=19> */
.L_x_610:
        /* <DEDUP_REMOVED lines=22> */
.L_x_611:
[----:B------:R-:W-:Y:S05]  /*2e50*/  BSYNC B0 ;  /* 0x0000000000007941 */ /* 0x000fea0003800000 */
.L_x_609:
        /* <DEDUP_REMOVED lines=22> */
.L_x_613:
        /* <DEDUP_REMOVED lines=23> */
.L_x_614:
[----:B------:R-:W-:Y:S05]  /*3130*/  BSYNC B0 ;  /* 0x0000000000007941 */ /* 0x000fea0003800000 */
.L_x_612:
        /* <DEDUP_REMOVED lines=38> */
.L_x_616:
        /* <DEDUP_REMOVED lines=23> */
.L_x_617:
[----:B------:R-:W-:Y:S05]  /*3510*/  BSYNC B0 ;  /* 0x0000000000007941 */ /* 0x000fea0003800000 */
.L_x_615:
        /* <DEDUP_REMOVED lines=27> */
.L_x_619:
        /* <DEDUP_REMOVED lines=23> */
.L_x_620:
[----:B------:R-:W-:Y:S05]  /*3840*/  BSYNC B0 ;  /* 0x0000000000007941 */ /* 0x000fea0003800000 */
.L_x_618:
        /* <DEDUP_REMOVED lines=20> */
.L_x_596:
[----:B------:R-:W-:-:S04]  /*3990*/  LEA R2, P0, R32, c[0x0][0x200], 0x2 ;  /* 0x0000800020027a11 */ /* 0x000fc800078010ff */
[----:B------:R-:W-:-:S05]  /*39a0*/  LEA.HI.X R3, R32, c[0x0][0x204], R33, 0x2, P0 ;  /* 0x0000810020037a11 */ /* 0x000fca00000f1421 */
[----:B------:R0:W-:Y:S04]  /*39b0*/  STG.E [R2.64], R29 ;  /* 0x0000001d02007986 */ /* 0x0001e8000c101908 */
.L_x_595:
[----:B------:R-:W-:Y:S05]  /*39c0*/  BSYNC B1 ;  /* 0x0000000000017941 */ /* 0x000fea0003800000 */
.L_x_594:
[----:B------:R-:W-:Y:S01]  /*39d0*/  ISETP.GE.OR P5, PT, R31, c[0x0][0x314], P5 ;  /* 0x0000c5001f007a0c */ /* 0x000fe20002fa6670 */
[----:B------:R-:W1:Y:S01]  /*39e0*/  S2R R18, SR_TID.X ;  /* 0x0000000000127919 */ /* 0x000e620000002100 */
[----:B------:R-:W-:Y:S01]  /*39f0*/  IMAD.MOV.U32 R13, RZ, RZ, c[0x0][0x314] ;  /* 0x0000c500ff0d7624 */ /* 0x000fe200078e00ff */
[----:B------:R-:W-:Y:S01]  /*3a00*/  HFMA2.MMA R0, -RZ, RZ, 0, 0 ;  /* 0x00000000ff007435 */ /* 0x000fe200000001ff */
[----:B------:R-:W-:-:S03]  /*3a10*/  IMAD.MOV.U32 R4, RZ, RZ, RZ ;  /* 0x000000ffff047224 */ /* 0x000fc600078e00ff */
[----:B------:R-:W-:-:S06]  /*3a20*/  ISETP.GE.AND P0, PT, R13, 0x1, PT ;  /* 0x000000010d00780c */ /* 0x000fcc0003f06270 */
[----:B------:R-:W-:-:S04]  /*3a30*/  @!P5 FADD.FTZ R6, -R29, R30 ;  /* 0x0000001e1d06d221 */ /* 0x000fc80000010100 */
[----:B------:R-:W-:-:S06]  /*3a40*/  @!P5 FMUL.FTZ R6, R6, 1.4426950216293334961 ;  /* 0x3fb8aa3b0606d820 */ /* 0x000fcc0000410000 */
[----:B------:R-:W2:Y:S01]  /*3a50*/  @!P5 MUFU.EX2 R6, R6 ;  /* 0x000000060006d308 */ /* 0x000ea20000000800 */
[----:B01----:R-:W-:-:S04]  /*3a60*/  SHF.R.S32.HI R3, RZ, 0x1f, R18 ;  /* 0x0000001fff037819 */ /* 0x003fc80000011412 */
[----:B------:R-:W-:-:S04]  /*3a70*/  LEA.HI R16, R3, R18, RZ, 0x5 ;  /* 0x0000001203107211 */ /* 0x000fc800078f28ff */
[----:B------:R-:W-:Y:S02]  /*3a80*/  LOP3.LUT R3, R16, 0x3fffffe0, RZ, 0xc0, !PT ;  /* 0x3fffffe010037812 */ /* 0x000fe400078ec0ff */
        /* <DEDUP_REMOVED lines=8> */
[----:B0-----:R-:W-:Y:S01]  /*3b10*/  IMAD R25, R16, 0x80, R18 ;  /* 0x0000008010197824 */ /* 0x001fe200078e0212 */
[----:B------:R-:W-:Y:S01]  /*3b20*/  UIMAD UR5, UR7, UR5, URZ ;  /* 0x00000005070572a4 */ /* 0x000fe2000f8e023f */
[----:B------:R-:W-:Y:S01]  /*3b30*/  ISETP.GT.AND P1, PT, R13, 0x3, PT ;  /* 0x000000030d00780c */ /* 0x000fe20003f24270 */
[C---:B------:R-:W-:Y:S01]  /*3b40*/  IMAD R20, R12.reuse, c[0x0][0x22c], RZ ;  /* 0x00008b000c147a24 */ /* 0x040fe200078e02ff */
[----:B------:R-:W-:Y:S01]  /*3b50*/  PLOP3.LUT P4, PT, PT, PT, PT, 0x80, 0x0 ;  /* 0x000000000000781c */ /* 0x000fe20003f8f070 */
[----:B------:R-:W-:Y:S01]  /*3b60*/  USHF.R.S32.HI UR4, URZ, 0x1f, UR5 ;  /* 0x0000001f3f047899 */ /* 0x000fe20008011405 */
[----:B------:R-:W-:Y:S01]  /*3b70*/  IADD3 R15, R12, -UR7, RZ ;  /* 0x800000070c0f7c10 */ /* 0x000fe2000fffe0ff */
[----:B------:R-:W-:Y:S01]  /*3b80*/  IMAD.SHL.U32 R6, R16, 0x4, RZ ;  /* 0x0000000410067824 */ /* 0x000fe200078e00ff */
        /* <DEDUP_REMOVED lines=14> */
.L_x_623:
        /* <DEDUP_REMOVED lines=37> */
.L_x_622:
        /* <DEDUP_REMOVED lines=25> */
.L_x_624:
[----:B------:R-:W-:-:S13]  /*4050*/  ISETP.LT.OR P4, PT, R14, c[0x0][0x314], P4 ;  /* 0x0000c5000e007a0c */ /* 0x000fda0002781670 */
[----:B------:R-:W-:Y:S05]  /*4060*/  @!P4 BRA `(.L_x_621) ;  /* 0x000000a00000c947 */ /* 0x000fea0003800000 */
[----:B------:R-:W-:Y:S01]  /*4070*/  ISETP.GE.AND P0, PT, R16, R15, PT ;  /* 0x0000000f1000720c */ /* 0x000fe20003f06270 */
[----:B------:R-:W-:-:S12]  /*4080*/  BSSY B0, `(.L_x_625) ;  /* 0x0000003000007945 */ /* 0x000fd80003800000 */
[----:B------:R-:W-:Y:S05]  /*4090*/  @P0 BRA `(.L_x_626) ;  /* 0x0000001000000947 */ /* 0x000fea0003800000 */
[----:B------:R0:W5:Y:S02]  /*40a0*/  LDG.E.128 R8, [R24.64] ;  /* 0x0000000818087981 */ /* 0x000164000c1e1d00 */
.L_x_626:
[----:B------:R-:W-:Y:S05]  /*40b0*/  BSYNC B0 ;  /* 0x0000000000007941 */ /* 0x000fea0003800000 */
.L_x_625:
[----:B------:R-:W1:Y:S02]  /*40c0*/  LDS R5, [R6] ;  /* 0x0000000006057984 */ /* 0x000e640000000800 */
[C---:B-1---5:R-:W-:Y:S02]  /*40d0*/  FFMA.FTZ R4, R5.reuse, R8, R4 ;  /* 0x0000000805047223 */ /* 0x062fe40000010004 */
[C---:B------:R-:W-:Y:S02]  /*40e0*/  FFMA.FTZ R3, R5.reuse, R9, R3 ;  /* 0x0000000905037223 */ /* 0x040fe40000010003 */
[C---:B------:R-:W-:Y:S02]  /*40f0*/  FFMA.FTZ R2, R5.reuse, R10, R2 ;  /* 0x0000000a05027223 */ /* 0x040fe40000010002 */
[----:B------:R-:W-:Y:S02]  /*4100*/  FFMA.FTZ R0, R5, R11, R0 ;  /* 0x0000000b05007223 */ /* 0x000fe40000010000 */
.L_x_621:
[----:B------:R-:W-:Y:S02]  /*4110*/  IADD3 R16, R16, UR7, RZ ;  /* 0x0000000710107c10 */ /* 0x000fe4000fffe0ff */
[----:B------:R-:W-:-:S02]  /*4120*/  F2FP.PACK_AB R4, R3, R4 ;  /* 0x000000040304723e */ /* 0x000fc400000000ff */
[----:B------:R-:W-:Y:S02]  /*4130*/  ISETP.GE.AND P0, PT, R16, R12, PT ;  /* 0x0000000c1000720c */ /* 0x000fe40003f06270 */
[----:B------:R-:W-:-:S11]  /*4140*/  F2FP.PACK_AB R5, R0, R2 ;  /* 0x000000020005723e */ /* 0x000fd600000000ff */
[----:B------:R-:W-:Y:S05]  /*4150*/  @P0 EXIT ;  /* 0x000000000000094d */ /* 0x000fea0003800000 */
[-C--:B0-----:R-:W-:Y:S02]  /*4160*/  IABS R6, R7.reuse ;  /* 0x0000000700067213 */ /* 0x081fe40000000000 */
        /* <DEDUP_REMOVED lines=70> */
        .weak           $__internal_12_$__cuda_sm20_div_s64
        .type           $__internal_12_$__cuda_sm20_div_s64,@function
        .size           $__internal_12_$__cuda_sm20_div_s64,(.L_x_8172 - $__internal_12_$__cuda_sm20_div_s64)
$__internal_12_$__cuda_sm20_div_s64:
        /* <DEDUP_REMOVED lines=83> */
[----:B------:R-:W-:Y:S06]  /*4b00*/  RET.REL.NODEC R42 `(_ZN5flash32flash_fwd_splitkv_combine_kernelI23Flash_fwd_kernel_traitsILi128ELi64ELi128ELi4ELb0ELb0EN7cutlass6half_tE19Flash_kernel_traitsILi128ELi64ELi128ELi4ES3_EELi4ELi2ELb1EEEvNS_16Flash_fwd_paramsE) ;  /* 0xffffb4f02a007950 */ /* 0x000fec0003c3ffff */
.L_x_627:
        /* <DEDUP_REMOVED lines=15> */
.L_x_8172:


//--------------------- .text._ZN5flash32flash_fwd_splitkv_combine_kernelI23Flash_fwd_kernel_traitsILi128ELi64ELi128ELi4ELb0ELb0EN7cutlass6half_tE19Flash_kernel_traitsILi128ELi64ELi128ELi4ES3_EELi4ELi1ELb1EEEvNS_16Flash_fwd_paramsE --------------------------
	.section	.text._ZN5flash32flash_fwd_splitkv_combine_kernelI23Flash_fwd_kernel_traitsILi128ELi64ELi128ELi4ELb0ELb0EN7cutlass6half_tE19Flash_kernel_traitsILi128ELi64ELi128ELi4ES3_EELi4ELi1ELb1EEEvNS_16Flash_fwd_paramsE,"ax",@progbits
	.sectioninfo	@"SHI_REGISTERS=54"
	.align	128
        .global         _ZN5flash32flash_fwd_splitkv_combine_kernelI23Flash_fwd_kernel_traitsILi128ELi64ELi128ELi4ELb0ELb0EN7cutlass6half_tE19Flash_kernel_traitsILi128ELi64ELi128ELi4ES3_EELi4ELi1ELb1EEEvNS_16Flash_fwd_paramsE
        .type           _ZN5flash32flash_fwd_splitkv_combine_kernelI23Flash_fwd_kernel_traitsILi128ELi64ELi128ELi4ELb0ELb0EN7cutlass6half_tE19Flash_kernel_traitsILi128ELi64ELi128ELi4ES3_EELi4ELi1ELb1EEEvNS_16Flash_fwd_paramsE,@function
        .size           _ZN5flash32flash_fwd_splitkv_combine_kernelI23Flash_fwd_kernel_traitsILi128ELi64ELi128ELi4ELb0ELb0EN7cutlass6half_tE19Flash_kernel_traitsILi128ELi64ELi128ELi4ES3_EELi4ELi1ELb1EEEvNS_16Flash_fwd_paramsE,(.L_x_8173 - _ZN5flash32flash_fwd_splitkv_combine_kernelI23Flash_fwd_kernel_traitsILi128ELi64ELi128ELi4ELb0ELb0EN7cutlass6half_tE19Flash_kernel_traitsILi128ELi64ELi128ELi4ES3_EELi4ELi1ELb1EEEvNS_16Flash_fwd_paramsE)
        .other          _ZN5flash32flash_fwd_splitkv_combine_kernelI23Flash_fwd_kernel_traitsILi128ELi64ELi128ELi4ELb0ELb0EN7cutlass6half_tE19Flash_kernel_traitsILi128ELi64ELi128ELi4ES3_EELi4ELi1ELb1EEEvNS_16Flash_fwd_paramsE,@"STO_CUDA_ENTRY STV_DEFAULT"
_ZN5flash32flash_fwd_splitkv_combine_kernelI23Flash_fwd_kernel_traitsILi128ELi64ELi128ELi4ELb0ELb0EN7cutlass6half_tE19Flash_kernel_traitsILi128ELi64ELi128ELi4ES3_EELi4ELi1ELb1EEEvNS_16Flash_fwd_paramsE:
.text._ZN5flash32flash_fwd_splitkv_combine_kernelI23Flash_fwd_kernel_traitsILi128ELi64ELi128ELi4ELb0ELb0EN7cutlass6half_tE19Flash_kernel_traitsILi128ELi64ELi128ELi4ES3_EELi4ELi1ELb1EEEvNS_16Flash_fwd_paramsE:
        /* <DEDUP_REMOVED lines=23> */
[----:B------:R-:W-:Y:S05]  /*0170*/  CALL.REL.NOINC `($__internal_13_$__cuda_sm20_div_s64) ;  /* 0x0000458000007944 */ /* 0x000fea0003c00000 */
[----:B------:R-:W-:Y:S02]  /*0180*/  MOV R8, R0 ;  /* 0x0000000000087202 */ /* 0x000fe40000000f00 */
[----:B------:R-:W-:Y:S01]  /*0190*/  MOV R9, R23 ;  /* 0x0000001700097202 */ /* 0x000fe20000000f00 */
[----:B------:R-:W-:Y:S05]  /*01a0*/  BRA `(.L_x_629) ;  /* 0x0000013000007947 */ /* 0x000fea0003800000 */
.L_x_628:
        /* <DEDUP_REMOVED lines=19> */
.L_x_629:
        /* <DEDUP_REMOVED lines=17> */
.L_x_631:
        /* <DEDUP_REMOVED lines=19> */
.L_x_632:
[----:B------:R-:W-:Y:S05]  /*0520*/  BSYNC B0 ;  /* 0x0000000000007941 */ /* 0x000fea0003800000 */
.L_x_630:
        /* <DEDUP_REMOVED lines=45> */
.L_x_634:
        /* <DEDUP_REMOVED lines=19> */
.L_x_635:
[----:B------:R-:W-:Y:S05]  /*0930*/  BSYNC B0 ;  /* 0x0000000000007941 */ /* 0x000fea0003800000 */
.L_x_633:
        /* <DEDUP_REMOVED lines=78> */
.L_x_637:
        /* <DEDUP_REMOVED lines=19> */
.L_x_638:
[----:B------:R-:W-:Y:S05]  /*0f50*/  BSYNC B0 ;  /* 0x0000000000007941 */ /* 0x000fea0003800000 */
.L_x_636:
        /* <DEDUP_REMOVED lines=43> */
.L_x_640:
        /* <DEDUP_REMOVED lines=19> */
.L_x_641:
[----:B------:R-:W-:Y:S05]  /*1340*/  BSYNC B0 ;  /* 0x0000000000007941 */ /* 0x000fea0003800000 */
.L_x_639:
        /* <DEDUP_REMOVED lines=133> */
.L_x_643:
[----:B------:R-:W-:Y:S05]  /*1ba0*/  BSYNC B0 ;  /* 0x0000000000007941 */ /* 0x000fea0003800000 */
.L_x_642:
        /* <DEDUP_REMOVED lines=73> */
[----:B------:R-:W-:Y:S05]  /*2040*/  CALL.REL.NOINC `($__internal_13_$__cuda_sm20_div_s64) ;  /* 0x000026b000007944 */ /* 0x000fea0003c00000 */
        /* <DEDUP_REMOVED lines=10> */
.L_x_648:
        /* <DEDUP_REMOVED lines=23> */
.L_x_649:
[----:B------:R-:W-:Y:S05]  /*2260*/  BSYNC B0 ;  /* 0x0000000000007941 */ /* 0x000fea0003800000 */
.L_x_647:
        /* <DEDUP_REMOVED lines=22> */
.L_x_651:
        /* <DEDUP_REMOVED lines=22> */
.L_x_652:
[----:B------:R-:W-:Y:S05]  /*2530*/  BSYNC B0 ;  /* 0x0000000000007941 */ /* 0x000fea0003800000 */
.L_x_650:
        /* <DEDUP_REMOVED lines=22> */
.L_x_654:
        /* <DEDUP_REMOVED lines=22> */
.L_x_655:
[----:B------:R-:W-:Y:S05]  /*2800*/  BSYNC B0 ;  /* 0x0000000000007941 */ /* 0x000fea0003800000 */
.L_x_653:
        /* <DEDUP_REMOVED lines=33> */
[----:B------:R-:W-:Y:S05]  /*2a20*/  CALL.REL.NOINC `($__internal_13_$__cuda_sm20_div_s64) ;  /* 0x00001cd000007944 */ /* 0x000fea0003c00000 */
        /* <DEDUP_REMOVED lines=11> */
.L_x_657:
        /* <DEDUP_REMOVED lines=23> */
.L_x_658:
[----:B------:R-:W-:Y:S05]  /*2c50*/  BSYNC B0 ;  /* 0x0000000000007941 */ /* 0x000fea0003800000 */
.L_x_656:
        /* <DEDUP_REMOVED lines=20> */
.L_x_660:
        /* <DEDUP_REMOVED lines=23> */
.L_x_661:
[----:B------:R-:W-:Y:S05]  /*2f10*/  BSYNC B0 ;  /* 0x0000000000007941 */ /* 0x000fea0003800000 */
.L_x_659:
        /* <DEDUP_REMOVED lines=19> */
.L_x_663:
        /* <DEDUP_REMOVED lines=23> */
.L_x_664:
[----:B------:R-:W-:Y:S05]  /*31c0*/  BSYNC B0 ;  /* 0x0000000000007941 */ /* 0x000fea0003800000 */
.L_x_662:
        /* <DEDUP_REMOVED lines=25> */
[----:B------:R-:W-:Y:S05]  /*3360*/  CALL.REL.NOINC `($__internal_13_$__cuda_sm20_div_s64) ;  /* 0x0000139000007944 */ /* 0x000fea0003c00000 */
        /* <DEDUP_REMOVED lines=12> */
.L_x_666:
        /* <DEDUP_REMOVED lines=23> */
.L_x_667:
[----:B------:R-:W-:Y:S05]  /*35a0*/  BSYNC B0 ;  /* 0x0000000000007941 */ /* 0x000fea0003800000 */
.L_x_665:
        /* <DEDUP_REMOVED lines=28> */
.L_x_669:
        /* <DEDUP_REMOVED lines=23> */
.L_x_670:
[----:B------:R-:W-:Y:S05]  /*38e0*/  BSYNC B0 ;  /* 0x0000000000007941 */ /* 0x000fea0003800000 */
.L_x_668:
        /* <DEDUP_REMOVED lines=20> */
.L_x_646:
[----:B------:R-:W-:-:S04]  /*3a30*/  LEA R2, P0, R38, c[0x0][0x200], 0x2 ;  /* 0x0000800026027a11 */ /* 0x000fc800078010ff */
[----:B------:R-:W-:-:S05]  /*3a40*/  LEA.HI.X R3, R38, c[0x0][0x204], R39, 0x2, P0 ;  /* 0x0000810026037a11 */ /* 0x000fca00000f1427 */
[----:B------:R0:W-:Y:S04]  /*3a50*/  STG.E [R2.64], R29 ;  /* 0x0000001d02007986 */ /* 0x0001e8000c101908 */
.L_x_645:
[----:B------:R-:W-:Y:S05]  /*3a60*/  BSYNC B1 ;  /* 0x0000000000017941 */ /* 0x000fea0003800000 */
.L_x_644:
[-C--:B0-----:R-:W-:Y:S01]  /*3a70*/  LEA.HI R2, R26, R26.reuse, RZ, 0x1 ;  /* 0x0000001a1a027211 */ /* 0x081fe200078f08ff */
[----:B------:R-:W-:Y:S01]  /*3a80*/  IMAD.MOV.U32 R13, RZ, RZ, c[0x0][0x314] ;  /* 0x0000c500ff0d7624 */ /* 0x000fe200078e00ff */
[----:B------:R-:W-:Y:S01]  /*3a90*/  LEA.HI R16, R31, R26, RZ, 0x5 ;  /* 0x0000001a1f107211 */ /* 0x000fe200078f28ff */
[----:B------:R-:W-:Y:S01]  /*3aa0*/  IMAD.MOV.U32 R4, RZ, RZ, RZ ;  /* 0x000000ffff047224 */ /* 0x000fe200078e00ff */
[----:B------:R-:W-:Y:S02]  /*3ab0*/  LOP3.LUT R0, R2, 0xfffffffe, RZ, 0xc0, !PT ;  /* 0xfffffffe02007812 */ /* 0x000fe400078ec0ff */
[----:B------:R-:W-:Y:S02]  /*3ac0*/  ISETP.GE.AND P0, PT, R13, 0x1, PT ;  /* 0x000000010d00780c */ /* 0x000fe40003f06270 */
[----:B------:R-:W-:Y:S01]  /*3ad0*/  LOP3.LUT R18, R16, 0x3fffffe0, RZ, 0xc0, !PT ;  /* 0x3fffffe010127812 */ /* 0x000fe200078ec0ff */
[----:B------:R-:W-:Y:S01]  /*3ae0*/  IMAD.IADD R0, R26, 0x1, -R0 ;  /* 0x000000011a007824 */ /* 0x000fe200078e0a00 */
[----:B------:R-:W-:-:S02]  /*3af0*/  SHF.R.S32.HI R16, RZ, 0x5, R16 ;  /* 0x00000005ff107819 */ /* 0x000fc40000011410 */
[----:B------:R-:W-:Y:S02]  /*3b00*/  IADD3 R18, -R18, R26, RZ ;  /* 0x0000001a12127210 */ /* 0x000fe40007ffe1ff */
[----:B------:R-:W-:Y:S02]  /*3b10*/  ISETP.GE.OR P5, PT, R0, c[0x0][0x314], P5 ;  /* 0x0000c50000007a0c */ /* 0x000fe40002fa6670 */
[----:B------:R-:W-:-:S11]  /*3b20*/  SHF.L.U32 R18, R18, 0x2, RZ ;  /* 0x0000000212127819 */ /* 0x000fd600000006ff */
[----:B------:R-:W-:Y:S02]  /*3b30*/  @!P5 FADD.FTZ R3, -R29, R30 ;  /* 0x0000001e1d03d221 */ /* 0x000fe40000010100 */
[----:B------:R-:W-:Y:S02]  /*3b40*/  @!P5 IMAD.SHL.U32 R2, R2, 0x2, RZ ;  /* 0x000000020202d824 */ /* 0x000fe400078e00ff */
[----:B------:R-:W-:-:S03]  /*3b50*/  @!P5 FMUL.FTZ R3, R3, 1.4426950216293334961 ;  /* 0x3fb8aa3b0303d820 */ /* 0x000fc60000410000 */
[----:B------:R-:W-:-:S03]  /*3b60*/  @!P5 LOP3.LUT R2, R2, 0xfffffffc, RZ, 0xc0, !PT ;  /* 0xfffffffc0202d812 */ /* 0x000fc600078ec0ff */
[----:B------:R-:W0:Y:S02]  /*3b70*/  @!P5 MUFU.EX2 R3, R3 ;  /* 0x000000030003d308 */ /* 0x000e240000000800 */
[----:B------:R-:W-:Y:S02]  /*3b80*/  @!P5 IMAD R2, R0, 0x14, R2 ;  /* 0x000000140002d824 */ /* 0x000fe400078e0202 */
[----:B------:R-:W-:-:S03]  /*3b90*/  IMAD.MOV.U32 R0, RZ, RZ, RZ ;  /* 0x000000ffff007224 */ /* 0x000fc600078e00ff */
[----:B0-----:R0:W-:Y:S02]  /*3ba0*/  @!P5 STS [R2], R3 ;  /* 0x000000030200d388 */ /* 0x0011e40000000800 */
[----:B0-----:R-:W-:Y:S02]  /*3bb0*/  CS2R R2, SRZ ;  /* 0x0000000000027805 */ /* 0x001fe4000001ff00 */
        /* <DEDUP_REMOVED lines=25> */
.L_x_673:
[----:B------:R-:W-:Y:S01]  /*3d50*/  @!P3 MOV R24, R17 ;  /* 0x000000110018b202 */ /* 0x000fe20000000f00 */
[----:B------:R-:W0:Y:S01]  /*3d60*/  LDS R5, [R6] ;  /* 0x0000000006057984 */ /* 0x000e220000000800 */
[-C--:B------:R-:W-:Y:S02]  /*3d70*/  @!P3 MOV R25, R22.reuse ;  /* 0x000000160019b202 */ /* 0x080fe40000000f00 */
[----:B------:R-:W-:Y:S03]  /*3d80*/  IADD3 R14, R14, 0x4, RZ ;  /* 0x000000040e0e7810 */ /* 0x000fe60007ffe0ff */
[----:B------:R1:W0:Y:S01]  /*3d90*/  @!P3 LDG.E.128 R8, [R24.64] ;  /* 0x000000081808b981 */ /* 0x000222000c1e1d00 */
[----:B------:R-:W-:Y:S02]  /*3da0*/  PLOP3.LUT P3, PT, P0, PT, PT, 0x80, 0x0 ;  /* 0x000000000000781c */ /* 0x000fe4000076f070 */
[----:B------:R-:W-:Y:S02]  /*3db0*/  ISETP.GE.AND P2, PT, R14, R13, PT ;  /* 0x0000000d0e00720c */ /* 0x000fe40003f46270 */
[C---:B-1----:R-:W-:Y:S04]  /*3dc0*/  IADD3 R24, P1, R20.reuse, R17, RZ ;  /* 0x0000001114187210 */ /* 0x042fe80007f3e0ff */
[C---:B------:R-:W-:Y:S02]  /*3dd0*/  IADD3.X R25, R21.reuse, R22, RZ, P1, !PT ;  /* 0x0000001615197210 */ /* 0x040fe40000ffe4ff */
[C---:B------:R-:W-:Y:S04]  /*3de0*/  IADD3 R22, P1, R20.reuse, R24, RZ ;  /* 0x0000001814167210 */ /* 0x040fe80007f3e0ff */
[----:B------:R-:W-:Y:S01]  /*3df0*/  IADD3.X R23, R21, R25, RZ, P1, !PT ;  /* 0x0000001915177210 */ /* 0x000fe20000ffe4ff */
[C---:B0-----:R-:W-:Y:S02]  /*3e00*/  FFMA.FTZ R4, R5.reuse, R8, R4 ;  /* 0x0000000805047223 */ /* 0x041fe40000010004 */
[C---:B------:R-:W-:Y:S02]  /*3e10*/  FFMA.FTZ R3, R5.reuse, R9, R3 ;  /* 0x0000000905037223 */ /* 0x040fe40000010003 */
[C---:B------:R-:W-:Y:S02]  /*3e20*/  FFMA.FTZ R2, R5.reuse, R10, R2 ;  /* 0x0000000a05027223 */ /* 0x040fe40000010002 */
[----:B------:R-:W-:Y:S02]  /*3e30*/  FFMA.FTZ R0, R5, R11, R0 ;  /* 0x0000000b05007223 */ /* 0x000fe40000010000 */
[----:B------:R-:W0:Y:S04]  /*3e40*/  LDS R5, [R6+0x14] ;  /* 0x0000140006057984 */ /* 0x000e280000000800 */
[----:B------:R-:W0:Y:S02]  /*3e50*/  @!P3 LDG.E.128 R8, [R24.64] ;  /* 0x000000081808b981 */ /* 0x000e24000c1e1d00 */
[C---:B0-----:R-:W-:Y:S02]  /*3e60*/  FFMA.FTZ R4, R5.reuse, R8, R4 ;  /* 0x0000000805047223 */ /* 0x041fe40000010004 */
[C---:B------:R-:W-:Y:S02]  /*3e70*/  FFMA.FTZ R3, R5.reuse, R9, R3 ;  /* 0x0000000905037223 */ /* 0x040fe40000010003 */
[C---:B------:R-:W-:Y:S02]  /*3e80*/  FFMA.FTZ R2, R5.reuse, R10, R2 ;  /* 0x0000000a05027223 */ /* 0x040fe40000010002 */
[----:B------:R-:W-:Y:S02]  /*3e90*/  FFMA.FTZ R0, R5, R11, R0 ;  /* 0x0000000b05007223 */ /* 0x000fe40000010000 */
[----:B------:R-:W0:Y:S04]  /*3ea0*/  LDS R5, [R6+0x28] ;  /* 0x0000280006057984 */ /* 0x000e280000000800 */
[----:B------:R1:W0:Y:S02]  /*3eb0*/  @!P3 LDG.E.128 R8, [R22.64] ;  /* 0x000000081608b981 */ /* 0x000224000c1e1d00 */
[C---:B-1----:R-:W-:Y:S04]  /*3ec0*/  IADD3 R22, P1, R20.reuse, R22, RZ ;  /* 0x0000001614167210 */ /* 0x042fe80007f3e0ff */
[----:B------:R-:W-:Y:S02]  /*3ed0*/  IADD3.X R23, R21, R23, RZ, P1, !PT ;  /* 0x0000001715177210 */ /* 0x000fe40000ffe4ff */
[----:B------:R-:W-:Y:S01]  /*3ee0*/  IADD3 R17, P1, R20, R22, RZ ;  /* 0x0000001614117210 */ /* 0x000fe20007f3e0ff */
[C---:B0-----:R-:W-:Y:S02]  /*3ef0*/  FFMA.FTZ R4, R5.reuse, R8, R4 ;  /* 0x0000000805047223 */ /* 0x041fe40000010004 */
[C---:B------:R-:W-:Y:S02]  /*3f00*/  FFMA.FTZ R3, R5.reuse, R9, R3 ;  /* 0x0000000905037223 */ /* 0x040fe40000010003 */
[C---:B------:R-:W-:Y:S02]  /*3f10*/  FFMA.FTZ R2, R5.reuse, R10, R2 ;  /* 0x0000000a05027223 */ /* 0x040fe40000010002 */
[----:B------:R-:W-:Y:S02]  /*3f20*/  FFMA.FTZ R0, R5, R11, R0 ;  /* 0x0000000b05007223 */ /* 0x000fe40000010000 */
[----:B------:R0:W1:Y:S04]  /*3f30*/  LDS R5, [R6+0x3c] ;  /* 0x00003c0006057984 */ /* 0x0000680000000800 */
[----:B------:R2:W1:Y:S01]  /*3f40*/  @!P3 LDG.E.128 R8, [R22.64] ;  /* 0x000000081608b981 */ /* 0x000462000c1e1d00 */
[----:B0-----:R-:W-:Y:S02]  /*3f50*/  IADD3 R6, R6, 0x50, RZ ;  /* 0x0000005006067810 */ /* 0x001fe40007ffe0ff */
[----:B--2---:R-:W-:Y:S01]  /*3f60*/  IADD3.X R22, R21, R23, RZ, P1, !PT ;  /* 0x0000001715167210 */ /* 0x004fe20000ffe4ff */
[C---:B-1----:R-:W-:Y:S02]  /*3f70*/  FFMA.FTZ R4, R5.reuse, R8, R4 ;  /* 0x0000000805047223 */ /* 0x042fe40000010004 */
[C---:B------:R-:W-:Y:S02]  /*3f80*/  FFMA.FTZ R3, R5.reuse, R9, R3 ;  /* 0x0000000905037223 */ /* 0x040fe40000010003 */
[C---:B------:R-:W-:Y:S02]  /*3f90*/  FFMA.FTZ R2, R5.reuse, R10, R2 ;  /* 0x0000000a05027223 */ /* 0x040fe40000010002 */
[----:B------:R-:W-:Y:S01]  /*3fa0*/  FFMA.FTZ R0, R5, R11, R0 ;  /* 0x0000000b05007223 */ /* 0x000fe20000010000 */
[----:B------:R-:W-:-:S05]  /*3fb0*/  @!P2 BRA `(.L_x_673) ;  /* 0xfffffd900000a947 */ /* 0x000fca000383ffff */
.L_x_672:
[----:B------:R-:W-:-:S04]  /*3fc0*/  IADD3 R5, -R14, c[0x0][0x314], RZ ;  /* 0x0000c5000e057a10 */ /* 0x000fc80007ffe1ff */
[----:B------:R-:W-:-:S13]  /*3fd0*/  ISETP.GT.AND P0, PT, R5, 0x1, PT ;  /* 0x000000010500780c */ /* 0x000fda0003f04270 */
[----:B------:R-:W-:Y:S05]  /*3fe0*/  @!P0 BRA `(.L_x_674) ;  /* 0x0000018000008947 */ /* 0x000fea0003800000 */
[----:B------:R-:W-:Y:S01]  /*3ff0*/  ISETP.GE.AND P0, PT, R16, R15, PT ;  /* 0x0000000f1000720c */ /* 0x000fe20003f06270 */
[----:B------:R-:W0:-:S12]  /*4000*/  LDS R5, [R6] ;  /* 0x0000000006057984 */ /* 0x000e180000000800 */
[----:B------:R-:W-:Y:S02]  /*4010*/  @!P0 IMAD.MOV.U32 R24, RZ, RZ, R17 ;  /* 0x000000ffff188224 */ /* 0x000fe400078e0011 */
[----:B------:R-:W-:-:S05]  /*4020*/  @!P0 IMAD.MOV.U32 R25, RZ, RZ, R22 ;  /* 0x000000ffff198224 */ /* 0x000fca00078e0016 */
[----:B------:R1:W0:Y:S02]  /*4030*/  @!P0 LDG.E.128 R8, [R24.64] ;  /* 0x0000000818088981 */ /* 0x000224000c1e1d00 */
[----:B-1----:R-:W-:-:S04]  /*4040*/  IADD3 R24, P1, R20, R17, RZ ;  /* 0x0000001114187210 */ /* 0x002fc80007f3e0ff */
        /* <DEDUP_REMOVED lines=9> */
[----:B------:R-:W-:Y:S02]  /*40e0*/  IADD3.X R22, R21, R25, RZ, P0, !PT ;  /* 0x0000001915167210 */ /* 0x000fe400007fe4ff */
[----:B------:R-:W-:Y:S02]  /*40f0*/  PLOP3.LUT P4, PT, PT, PT, PT, 0x8, 0x0 ;  /* 0x000000000000781c */ /* 0x000fe40003f8e170 */
[----:B------:R-:W-:Y:S02]  /*4100*/  IADD3 R14, R14, 0x1, RZ ;  /* 0x000000010e0e7810 */ /* 0x000fe40007ffe0ff */
[----:B0-----:R-:W-:-:S04]  /*4110*/  IADD3 R6, R6, 0x14, RZ ;  /* 0x0000001406067810 */ /* 0x001fc80007ffe0ff */
[----:B------:R-:W-:Y:S01]  /*4120*/  IADD3 R6, R6, 0x14, RZ ;  /* 0x0000001406067810 */ /* 0x000fe20007ffe0ff */
[-C--:B--2---:R-:W-:Y:S02]  /*4130*/  FFMA.FTZ R4, R8, R5.reuse, R4 ;  /* 0x0000000508047223 */ /* 0x084fe40000010004 */
[-C--:B------:R-:W-:Y:S02]  /*4140*/  FFMA.FTZ R3, R9, R5.reuse, R3 ;  /* 0x0000000509037223 */ /* 0x080fe40000010003 */
[-C--:B------:R-:W-:Y:S02]  /*4150*/  FFMA.FTZ R2, R10, R5.reuse, R2 ;  /* 0x000000050a027223 */ /* 0x080fe40000010002 */
[----:B------:R-:W-:Y:S02]  /*4160*/  FFMA.FTZ R0, R11, R5, R0 ;  /* 0x000000050b007223 */ /* 0x000fe40000010000 */
.L_x_674:
[----:B------:R-:W-:Y:S01]  /*4170*/  ISETP.LT.OR P4, PT, R14, c[0x0][0x314], P4 ;  /* 0x0000c5000e007a0c */ /* 0x000fe20002781670 */
[----:B------:R-:W-:Y:S01]  /*4180*/  IMAD.MOV.U32 R23, RZ, RZ, R22 ;  /* 0x000000ffff177224 */ /* 0x000fe200078e0016 */
[----:B------:R-:W-:-:S11]  /*4190*/  MOV R22, R17 ;  /* 0x0000001100167202 */ /* 0x000fd60000000f00 */
[----:B------:R-:W-:Y:S05]  /*41a0*/  @!P4 BRA `(.L_x_671) ;  /* 0x000000a00000c947 */ /* 0x000fea0003800000 */
[----:B------:R-:W-:Y:S01]  /*41b0*/  ISETP.GE.AND P0, PT, R16, R15, PT ;  /* 0x0000000f1000720c */ /* 0x000fe20003f06270 */
[----:B------:R-:W-:-:S12]  /*41c0*/  BSSY B0, `(.L_x_675) ;  /* 0x0000003000007945 */ /* 0x000fd80003800000 */
[----:B------:R-:W-:Y:S05]  /*41d0*/  @P0 BRA `(.L_x_676) ;  /* 0x0000001000000947 */ /* 0x000fea0003800000 */
[----:B------:R0:W5:Y:S02]  /*41e0*/  LDG.E.128 R8, [R22.64] ;  /* 0x0000000816087981 */ /* 0x000164000c1e1d00 */
.L_x_676:
[----:B------:R-:W-:Y:S05]  /*41f0*/  BSYNC B0 ;  /* 0x0000000000007941 */ /* 0x000fea0003800000 */
.L_x_675:
[----:B------:R-:W1:Y:S02]  /*4200*/  LDS R6, [R6] ;  /* 0x0000000006067984 */ /* 0x000e640000000800 */
[C---:B-1---5:R-:W-:Y:S02]  /*4210*/  FFMA.FTZ R4, R6.reuse, R8, R4 ;  /* 0x0000000806047223 */ /* 0x062fe40000010004 */
[C---:B------:R-:W-:Y:S02]  /*4220*/  FFMA.FTZ R3, R6.reuse, R9, R3 ;  /* 0x0000000906037223 */ /* 0x040fe40000010003 */
[C---:B------:R-:W-:Y:S02]  /*4230*/  FFMA.FTZ R2, R6.reuse, R10, R2 ;  /* 0x0000000a06027223 */ /* 0x040fe40000010002 */
[----:B------:R-:W-:Y:S02]  /*4240*/  FFMA.FTZ R0, R6, R11, R0 ;  /* 0x0000000b06007223 */ /* 0x000fe40000010000 */
.L_x_671:
[----:B------:R-:W-:Y:S02]  /*4250*/  IADD3 R16, R16, UR6, RZ ;  /* 0x0000000610107c10 */ /* 0x000fe4000fffe0ff */
[----:B------:R-:W-:-:S02]  /*4260*/  F2FP.PACK_AB R4, R3, R4 ;  /* 0x000000040304723e */ /* 0x000fc400000000ff */
[----:B------:R-:W-:Y:S02]  /*4270*/  ISETP.GE.AND P0, PT, R16, R12, PT ;  /* 0x0000000c1000720c */ /* 0x000fe40003f06270 */
[----:B------:R-:W-:-:S11]  /*4280*/  F2FP.PACK_AB R5, R0, R2 ;  /* 0x000000020005723e */ /* 0x000fd600000000ff */
[----:B------:R-:W-:Y:S05]  /*4290*/  @P0 EXIT ;  /* 0x000000000000094d */ /* 0x000fea0003800000 */
[-C--:B------:R-:W-:Y:S02]  /*42a0*/  IABS R8, R7.reuse ;  /* 0x0000000700087213 */ /* 0x080fe40000000000 */
[----:B------:R-:W-:Y:S02]  /*42b0*/  IABS R9, R16 ;  /* 0x0000001000097213 */ /* 0x000fe40000000000 */
[----:B------:R-:W1:Y:S01]  /*42c0*/  I2F.RP R10, R8 ;  /* 0x00000008000a7306 */ /* 0x000e620000209400 */
[----:B------:R-:W-:Y:S02]  /*42d0*/  IABS R6, R7 ;  /* 0x0000000700067213 */ /* 0x000fe40000000000 */
[----:B------:R-:W-:-:S03]  /*42e0*/  SHF.R.S32.HI R19, RZ, 0x1f, R18 ;  /* 0x0000001fff137819 */ /* 0x000fc60000011412 */
[----:B------:R-:W-:Y:S02]  /*42f0*/  IMAD.MOV R6, RZ, RZ, -R6 ;  /* 0x000000ffff067224 */ /* 0x000fe400078e0a06 */
[----:B-1----:R-:W1:Y:S02]  /*4300*/  MUFU.RCP R10, R10 ;  /* 0x0000000a000a7308 */ /* 0x002e640000001000 */
[----:B-1----:R-:W-:-:S06]  /*4310*/  IADD3 R10, R10, 0xffffffe, RZ ;  /* 0x0ffffffe0a0a7810 */ /* 0x002fcc0007ffe0ff */
[----:B------:R-:W1:Y:S02]  /*4320*/  F2I.FTZ.U32.TRUNC.NTZ R11, R10 ;  /* 0x0000000a000b7305 */ /* 0x000e64000021f000 */
[----:B-1----:R-:W-:Y:S02]  /*4330*/  IMAD.MOV R0, RZ, RZ, -R11 ;  /* 0x000000ffff007224 */ /* 0x002fe400078e0a0b */
[----:B------:R-:W-:Y:S02]  /*4340*/  IMAD.MOV.U32 R10, RZ, RZ, RZ ;  /* 0x000000ffff0a7224 */ /* 0x000fe400078e00ff */
[----:B------:R-:W-:Y:S01]  /*4350*/  IMAD R2, R0, R8, RZ ;  /* 0x0000000800027224 */ /* 0x000fe200078e02ff */
[----:B------:R-:W-:-:S03]  /*4360*/  IABS R0, c[0x0][0x214] ;  /* 0x0000850000007a13 */ /* 0x000fc60000000000 */
[----:B------:R-:W-:Y:S01]  /*4370*/  IMAD.HI.U32 R2, R11, R2, R10 ;  /* 0x000000020b027227 */ /* 0x000fe200078e000a */
[----:B------:R-:W1:Y:S05]  /*4380*/  I2F.RP R3, R0 ;  /* 0x0000000000037306 */ /* 0x000e6a0000209400 */
[----:B------:R-:W-:-:S04]  /*4390*/  IMAD.HI.U32 R2, R2, R9, RZ ;  /* 0x0000000902027227 */ /* 0x000fc800078e00ff */
[----:B------:R-:W-:-:S05]  /*43a0*/  IMAD R6, R2, R6, R9 ;  /* 0x0000000602067224 */ /* 0x000fca00078e0209 */
[----:B------:R-:W-:Y:S01]  /*43b0*/  ISETP.GT.U32.AND P1, PT, R8, R6, PT ;  /* 0x000000060800720c */ /* 0x000fe20003f24070 */
[----:B-1----:R-:W1:-:S12]  /*43c0*/  MUFU.RCP R3, R3 ;  /* 0x0000000300037308 */ /* 0x002e580000001000 */
[----:B------:R-:W-:Y:S01]  /*43d0*/  @!P1 IMAD.IADD R6, R6, 0x1, -R8 ;  /* 0x0000000106069824 */ /* 0x000fe200078e0a08 */
[----:B------:R-:W-:Y:S02]  /*43e0*/  @!P1 IADD3 R2, R2, 0x1, RZ ;  /* 0x0000000102029810 */ /* 0x000fe40007ffe0ff */
[----:B------:R-:W-:Y:S02]  /*43f0*/  ISETP.NE.AND P1, PT, R7, RZ, PT ;  /* 0x000000ff0700720c */ /* 0x000fe40003f25270 */
[----:B------:R-:W-:Y:S02]  /*4400*/  ISETP.GE.U32.AND P2, PT, R6, R8, PT ;  /* 0x000000080600720c */ /* 0x000fe40003f46070 */
[----:B------:R-:W-:Y:S02]  /*4410*/  LOP3.LUT R6, R16, R7, RZ, 0x3c, !PT ;  /* 0x0000000710067212 */ /* 0x000fe400078e3cff */
[----:B-1----:R-:W-:Y:S02]  /*4420*/  IADD3 R3, R3, 0xffffffe, RZ ;  /* 0x0ffffffe03037810 */ /* 0x002fe40007ffe0ff */
[----:B------:R-:W-:-:S02]  /*4430*/  ISETP.GE.AND P0, PT, R6, RZ, PT ;  /* 0x000000ff0600720c */ /* 0x000fc40003f06270 */
[----:B------:R-:W1:Y:S05]  /*4440*/  F2I.FTZ.U32.TRUNC.NTZ R11, R3 ;  /* 0x00000003000b7305 */ /* 0x000e6a000021f000 */
[----:B------:R-:W-:-:S06]  /*4450*/  @P2 IADD3 R2, R2, 0x1, RZ ;  /* 0x0000000102022810 */ /* 0x000fcc0007ffe0ff */
[----:B------:R-:W-:Y:S02]  /*4460*/  @!P0 IADD3 R2, -R2, RZ, RZ ;  /* 0x000000ff02028210 */ /* 0x000fe40007ffe1ff */
[----:B------:R-:W-:Y:S01]  /*4470*/  @!P1 LOP3.LUT R2, RZ, R7, RZ, 0x33, !PT ;  /* 0x00000007ff029212 */ /* 0x000fe200078e33ff */
[----:B-1----:R-:W-:-:S04]  /*4480*/  IMAD.MOV R3, RZ, RZ, -R11 ;  /* 0x000000ffff037224 */ /* 0x002fc800078e0a0b */
        /* <DEDUP_REMOVED lines=39> */
        .weak           $__internal_13_$__cuda_sm20_div_s64
        .type           $__internal_13_$__cuda_sm20_div_s64,@function
        .size           $__internal_13_$__cuda_sm20_div_s64,(.L_x_8173 - $__internal_13_$__cuda_sm20_div_s64)
$__internal_13_$__cuda_sm20_div_s64:
        /* <DEDUP_REMOVED lines=83> */
[----:B------:R-:W-:Y:S06]  /*4c30*/  RET.REL.NODEC R20 `(_ZN5flash32flash_fwd_splitkv_combine_kernelI23Flash_fwd_kernel_traitsILi128ELi64ELi128ELi4ELb0ELb0EN7cutlass6half_tE19Flash_kernel_traitsILi128ELi64ELi128ELi4ES3_EELi4ELi1ELb1EEEvNS_16Flash_fwd_paramsE) ;  /* 0xffffb3c014007950 */ /* 0x000fec0003c3ffff */
.L_x_677:
        /* <DEDUP_REMOVED lines=12> */
.L_x_8173:


//--------------------- .text._ZN5flash24flash_fwd_splitkv_kernelI23Flash_fwd_kernel_traitsILi128ELi64ELi128ELi4ELb0ELb0EN7cutlass6half_tE19Flash_kernel_traitsILi128ELi64ELi128ELi4ES3_EELb1ELb0ELb0ELb0ELb0ELb0ELb0ELb0EEEvNS_16Flash_fwd_paramsE --------------------------
	.section	.text._ZN5flash24flash_fwd_splitkv_kernelI23Flash_fwd_kernel_traitsILi128ELi64ELi128ELi4ELb0ELb0EN7cutlass6half_tE19Flash_kernel_traitsILi128ELi64ELi128ELi4ES3_EELb1ELb0ELb0ELb0ELb0ELb0ELb0ELb0EEEvNS_16Flash_fwd_paramsE,"ax",@progbits
	.sectioninfo	@"SHI_REGISTERS=254"
	.align	128
        .global         _ZN5flash24flash_fwd_splitkv_kernelI23Flash_fwd_kernel_traitsILi128ELi64ELi128ELi4ELb0ELb0EN7cutlass6half_tE19Flash_kernel_traitsILi128ELi64ELi128ELi4ES3_EELb1ELb0ELb0ELb0ELb0ELb0ELb0ELb0EEEvNS_16Flash_fwd_paramsE
        .type           _ZN5flash24flash_fwd_splitkv_kernelI23Flash_fwd_kernel_traitsILi128ELi64ELi128ELi4ELb0ELb0EN7cutlass6half_tE19Flash_kernel_traitsILi128ELi64ELi128ELi4ES3_EELb1ELb0ELb0ELb0ELb0ELb0ELb0ELb0EEEvNS_16Flash_fwd_paramsE,@function
        .size           _ZN5flash24flash_fwd_splitkv_kernelI23Flash_fwd_kernel_traitsILi128ELi64ELi128ELi4ELb0ELb0EN7cutlass6half_tE19Flash_kernel_traitsILi128ELi64ELi128ELi4ES3_EELb1ELb0ELb0ELb0ELb0ELb0ELb0ELb0EEEvNS_16Flash_fwd_paramsE,(.L_x_8218 - _ZN5flash24flash_fwd_splitkv_kernelI23Flash_fwd_kernel_traitsILi128ELi64ELi128ELi4ELb0ELb0EN7cutlass6half_tE19Flash_kernel_traitsILi128ELi64ELi128ELi4ES3_EELb1ELb0ELb0ELb0ELb0ELb0ELb0ELb0EEEvNS_16Flash_fwd_paramsE)
        .other          _ZN5flash24flash_fwd_splitkv_kernelI23Flash_fwd_kernel_traitsILi128ELi64ELi128ELi4ELb0ELb0EN7cutlass6half_tE19Flash_kernel_traitsILi128ELi64ELi128ELi4ES3_EELb1ELb0ELb0ELb0ELb0ELb0ELb0ELb0EEEvNS_16Flash_fwd_paramsE,@"STO_CUDA_ENTRY STV_DEFAULT"
_ZN5flash24flash_fwd_splitkv_kernelI23Flash_fwd_kernel_traitsILi128ELi64ELi128ELi4ELb0ELb0EN7cutlass6half_tE19Flash_kernel_traitsILi128ELi64ELi128ELi4ES3_EELb1ELb0ELb0ELb0ELb0ELb0ELb0ELb0EEEvNS_16Flash_fwd_paramsE:
.text._ZN5flash24flash_fwd_splitkv_kernelI23Flash_fwd_kernel_traitsILi128ELi64ELi128ELi4ELb0ELb0EN7cutlass6half_tE19Flash_kernel_traitsILi128ELi64ELi128ELi4ES3_EELb1ELb0ELb0ELb0ELb0ELb0ELb0ELb0EEEvNS_16Flash_fwd_paramsE:
[----:B------:R-:W-:Y:S02]  /*0000*/  MOV R1, c[0x0][0x28] ;  /* 0x00000a0000017a02 */ /* 0x000fe40000000f00 */
[----:B------:R-:W1:Y:S01]  /*0010*/  LDC.U8 R0, c[0x0][0x312] ;  /* 0x0000c480ff007b82 */ /* 0x000e620000000000 */
[----:B------:R-:W2:Y:S01]  /*0020*/  S2R R21, SR_CTAID.Y ;  /* 0x0000000000157919 */ /* 0x000ea20000002600 */
[----:B------:R-:W-:Y:S01]  /*0030*/  ISETP.NE.U32.AND P2, PT, RZ, c[0x0][0x240], PT ;  /* 0x00009000ff007a0c */ /* 0x000fe20003f45070 */
[----:B------:R-:W-:Y:S01]  /*0040*/  IMAD.MOV.U32 R220, RZ, RZ, 0x4 ;  /* 0x00000004ffdc7424 */ /* 0x000fe200078e00ff */
[----:B------:R-:W-:Y:S01]  /*0050*/  ISETP.EQ.U32.AND P1, PT, RZ, c[0x0][0x248], PT ;  /* 0x00009200ff007a0c */ /* 0x000fe20003f22070 */
[----:B------:R-:W-:Y:S01]  /*0060*/  IMAD.MOV.U32 R212, RZ, RZ, -0x1 ;  /* 0xffffffffffd47424 */ /* 0x000fe200078e00ff */
[----:B------:R-:W-:Y:S01]  /*0070*/  ISETP.NE.AND.EX P2, PT, RZ, c[0x0][0x244], PT, P2 ;  /* 0x00009100ff007a0c */ /* 0x000fe20003f45320 */
[----:B------:R-:W-:Y:S01]  /*0080*/  ULDC.64 UR12, c[0x0][0x118] ;  /* 0x00004600000c7ab9 */ /* 0x000fe20000000a00 */
[----:B------:R-:W-:Y:S01]  /*0090*/  IMAD.MOV.U32 R4, RZ, RZ, -0x1 ;  /* 0xffffffffff047424 */ /* 0x000fe200078e00ff */
[----:B------:R-:W-:-:S04]  /*00a0*/  ISETP.NE.U32.AND P0, PT, RZ, c[0x0][0x250], PT ;  /* 0x00009400ff007a0c */ /* 0x000fc80003f05070 */
[----:B------:R-:W-:Y:S02]  /*00b0*/  ISETP.NE.AND.EX P0, PT, RZ, c[0x0][0x254], PT, P0 ;  /* 0x00009500ff007a0c */ /* 0x000fe40003f05300 */
[----:B-1----:R-:W-:Y:S01]  /*00c0*/  ISETP.NE.AND P3, PT, R0, RZ, PT ;  /* 0x000000ff0000720c */ /* 0x002fe20003f65270 */
[----:B--2---:R-:W-:-:S03]  /*00d0*/  IMAD.WIDE R10, R21, R220, c[0x0][0x240] ;  /* 0x00009000150a7625 */ /* 0x004fc600078e02dc */
[----:B------:R-:W-:Y:S01]  /*00e0*/  ISETP.EQ.OR.EX P1, PT, RZ, c[0x0][0x24c], !P3, P1 ;  /* 0x00009300ff007a0c */ /* 0x000fe20005f22710 */
[CC--:B------:R-:W-:Y:S01]  /*00f0*/  IMAD.WIDE R6, R21.reuse, R220.reuse, c[0x0][0x248] ;  /* 0x0000920015067625 */ /* 0x0c0fe200078e02dc */
[----:B------:R-:W2:Y:S04]  /*0100*/  @P2 LDG.E R212, [R10.64] ;  /* 0x0000000c0ad42981 */ /* 0x000ea8000c1e1900 */
[----:B------:R-:W2:Y:S01]  /*0110*/  @P2 LDG.E R217, [R10.64+0x4] ;  /* 0x0000040c0ad92981 */ /* 0x000ea2000c1e1900 */
[----:B------:R-:W-:Y:S02]  /*0120*/  IMAD.MOV.U32 R3, RZ, RZ, RZ ;  /* 0x000000ffff037224 */ /* 0x000fe400078e00ff */
[----:B------:R-:W-:-:S04]  /*0130*/  @P0 IMAD.WIDE R8, R21, R220, c[0x0][0x250] ;  /* 0x0000940015080625 */ /* 0x000fc800078e02dc */
[----:B------:R1:W5:Y:S04]  /*0140*/  @!P1 LDG.E R4, [R6.64] ;  /* 0x0000000c06049981 */ /* 0x000368000c1e1900 */
[----:B------:R1:W5:Y:S01]  /*0150*/  @P0 LDG.E R3, [R8.64] ;  /* 0x0000000c08030981 */ /* 0x000362000c1e1900 */
[----:B------:R-:W-:-:S03]  /*0160*/  ISETP.NE.U32.AND P0, PT, RZ, c[0x0][0x248], PT ;  /* 0x00009200ff007a0c */ /* 0x000fc60003f05070 */
[----:B------:R-:W3:Y:S04]  /*0170*/  S2R R29, SR_CTAID.X ;  /* 0x00000000001d7919 */ /* 0x000ee80000002500 */
[----:B------:R-:W4:Y:S01]  /*0180*/  S2R R16, SR_CTAID.Z ;  /* 0x0000000000107919 */ /* 0x000f220000002700 */
[----:B------:R-:W-:Y:S01]  /*0190*/  ISETP.NE.AND.EX P0, PT, RZ, c[0x0][0x24c], PT, P0 ;  /* 0x00009300ff007a0c */ /* 0x000fe20003f05300 */
[----:B--2---:R-:W-:Y:S02]  /*01a0*/  @P2 IMAD.IADD R217, R217, 0x1, -R212 ;  /* 0x00000001d9d92824 */ /* 0x004fe400078e0ad4 */
[----:B------:R-:W-:-:S10]  /*01b0*/  @!P2 IMAD.MOV.U32 R217, RZ, RZ, c[0x0][0x214] ;  /* 0x00008500ffd9a624 */ /* 0x000fd400078e00ff */
[----:B------:R-:W-:Y:S05]  /*01c0*/  @!P0 BRA `(.L_x_678) ;  /* 0x0000004000008947 */ /* 0x000fea0003800000 */
[----:B-1-34-:R-:W2:Y:S02]  /*01d0*/  @P3 LDG.E R5, [R6.64+0x4] ;  /* 0x0000040c06053981 */ /* 0x01aea4000c1e1900 */
[----:B--2--5:R-:W-:-:S06]  /*01e0*/  @P3 IADD3 R2, R5, -R4, RZ ;  /* 0x8000000405023210 */ /* 0x024fcc0007ffe0ff */
[----:B------:R1:W5:Y:S01]  /*01f0*/  @!P3 LDG.E R2, [R6.64] ;  /* 0x0000000c0602b981 */ /* 0x000362000c1e1900 */
[----:B------:R-:W-:Y:S05]  /*0200*/  BRA `(.L_x_679) ;  /* 0x0000001000007947 */ /* 0x000fea0003800000 */
.L_x_678:
[----:B-1-34-:R-:W-:Y:S02]  /*0210*/  MOV R2, c[0x0][0x218] ;  /* 0x0000860000027a02 */ /* 0x01afe40000000f00 */
.L_x_679:
[----:B------:R-:W-:-:S04]  /*0220*/  ISETP.NE.U32.AND P2, PT, RZ, c[0x0][0x258], PT ;  /* 0x00009600ff007a0c */ /* 0x000fc80003f45070 */
[----:B------:R-:W-:-:S13]  /*0230*/  ISETP.NE.AND.EX P2, PT, RZ, c[0x0][0x25c], PT, P2 ;  /* 0x00009700ff007a0c */ /* 0x000fda0003f45320 */
[----:B-1----:R-:W-:-:S05]  /*0240*/  @P2 IMAD.WIDE R6, R21, R220, c[0x0][0x258] ;  /* 0x0000960015062625 */ /* 0x002fca00078e02dc */
[----:B------:R-:W2:Y:S01]  /*0250*/  @P2 LDG.E R132, [R6.64] ;  /* 0x0000000c06842981 */ /* 0x000ea2000c1e1900 */
[----:B------:R-:W-:Y:S01]  /*0260*/  IMAD.SHL.U32 R14, R29, 0x40, RZ ;  /* 0x000000401d0e7824 */ /* 0x000fe200078e00ff */
[----:B------:R-:W-:-:S04]  /*0270*/  @!P2 ISETP.NE.U32.AND P1, PT, RZ, c[0x0][0x268], PT ;  /* 0x00009a00ff00aa0c */ /* 0x000fc80003f25070 */
[----:B------:R-:W-:Y:S02]  /*0280*/  ISETP.GT.AND P0, PT, R217, R14, PT ;  /* 0x0000000ed900720c */ /* 0x000fe40003f04270 */
[----:B------:R-:W-:-:S04]  /*0290*/  @!P2 ISETP.NE.AND.EX P1, PT, RZ, c[0x0][0x26c], PT, P1 ;  /* 0x00009b00ff00aa0c */ /* 0x000fc80003f25310 */
[----:B------:R-:W-:Y:S01]  /*02a0*/  @!P2 SEL R0, RZ, c[0x0][0x21c], !P1 ;  /* 0x00008700ff00aa07 */ /* 0x000fe20004800000 */
[----:B--2--5:R-:W-:-:S03]  /*02b0*/  @P2 IMAD.IADD R132, R132, 0x1, -R3 ;  /* 0x0000000184842824 */ /* 0x024fc600078e0a03 */
[----:B------:R-:W-:-:S03]  /*02c0*/  @!P2 IADD3 R132, R0, R2, -R3 ;  /* 0x000000020084a210 */ /* 0x000fc60007ffe803 */
[----:B------:R-:W-:Y:S05]  /*02d0*/  @!P0 EXIT ;  /* 0x000000000000894d */ /* 0x000fea0003800000 */
[----:B------:R-:W-:Y:S01]  /*02e0*/  IMAD.MOV.U32 R9, RZ, RZ, c[0x0][0x218] ;  /* 0x00008600ff097624 */ /* 0x000fe200078e00ff */
[----:B------:R-:W-:Y:S01]  /*02f0*/  IADD3 R5, -R217, 0xbf, R14 ;  /* 0x000000bfd9057810 */ /* 0x000fe20007ffe10e */
[----:B------:R-:W1:Y:S01]  /*0300*/  S2R R10, SR_TID.X ;  /* 0x00000000000a7919 */ /* 0x000e620000002100 */
[----:B------:R-:W-:Y:S02]  /*0310*/  IADD3 R7, R132, 0x7f, RZ ;  /* 0x0000007f84077810 */ /* 0x000fe40007ffe0ff */
[----:B------:R-:W-:Y:S02]  /*0320*/  IADD3 R9, R9, 0x7f, RZ ;  /* 0x0000007f09097810 */ /* 0x000fe40007ffe0ff */
[----:B------:R-:W-:Y:S02]  /*0330*/  IADD3 R5, R5, c[0x0][0x2e8], R132 ;  /* 0x0000ba0005057a10 */ /* 0x000fe40007ffe084 */
[----:B------:R-:W-:Y:S02]  /*0340*/  SHF.R.S32.HI R2, RZ, 0x1f, R7 ;  /* 0x0000001fff027819 */ /* 0x000fe40000011407 */
[----:B------:R-:W-:-:S02]  /*0350*/  SHF.R.S32.HI R6, RZ, 0x1f, R9 ;  /* 0x0000001fff067819 */ /* 0x000fc40000011409 */
[----:B------:R-:W-:Y:S02]  /*0360*/  SHF.R.S32.HI R0, RZ, 0x1f, R5 ;  /* 0x0000001fff007819 */ /* 0x000fe40000011405 */
[----:B------:R-:W-:Y:S02]  /*0370*/  LEA.HI R2, R2, R7, RZ, 0x7 ;  /* 0x0000000702027211 */ /* 0x000fe400078f38ff */
[----:B------:R-:W-:Y:S02]  /*0380*/  LEA.HI R6, R6, R9, RZ, 0x7 ;  /* 0x0000000906067211 */ /* 0x000fe400078f38ff */
[----:B------:R-:W-:Y:S02]  /*0390*/  LEA.HI R0, R0, R5, RZ, 0x7 ;  /* 0x0000000500007211 */ /* 0x000fe400078f38ff */
[----:B------:R-:W-:Y:S02]  /*03a0*/  SHF.R.S32.HI R2, RZ, 0x7, R2 ;  /* 0x00000007ff027819 */ /* 0x000fe40000011402 */
[----:B------:R-:W-:-:S02]  /*03b0*/  SHF.R.S32.HI R5, RZ, 0x7, R6 ;  /* 0x00000007ff057819 */ /* 0x000fc40000011406 */
[----:B------:R-:W-:Y:S02]  /*03c0*/  SHF.R.S32.HI R0, RZ, 0x7, R0 ;  /* 0x00000007ff007819 */ /* 0x000fe40000011400 */
[----:B------:R-:W-:-:S04]  /*03d0*/  IMNMX R5, R5, R2, PT ;  /* 0x0000000205057217 */ /* 0x000fc80003800200 */
[----:B------:R-:W-:-:S04]  /*03e0*/  IMNMX R134, R5, R0, PT ;  /* 0x0000000005867217 */ /* 0x000fc80003800200 */
[----:B------:R-:W-:-:S13]  /*03f0*/  ISETP.GT.AND P0, PT, R134, RZ, PT ;  /* 0x000000ff8600720c */ /* 0x000fda0003f04270 */
[----:B------:R-:W-:Y:S05]  /*0400*/  @P0 BRA `(.L_x_680) ;  /* 0x000007b000000947 */ /* 0x000fea0003800000 */
[----:B-1----:R-:W-:Y:S01]  /*0410*/  SHF.R.S32.HI R3, RZ, 0x1f, R10 ;  /* 0x0000001fff037819 */ /* 0x002fe2000001140a */
[----:B------:R-:W-:Y:S01]  /*0420*/  BSSY B0, `(.L_x_681) ;  /* 0x000002e000007945 */ /* 0x000fe20003800000 */
[----:B------:R-:W-:Y:S02]  /*0430*/  ISETP.NE.AND P0, PT, R212, -0x1, PT ;  /* 0xffffffffd400780c */ /* 0x000fe40003f05270 */
[----:B------:R-:W-:Y:S02]  /*0440*/  LEA.HI R0, R3, R10, RZ, 0x3 ;  /* 0x0000000a03007211 */ /* 0x000fe400078f18ff */
[----:B------:R-:W-:Y:S02]  /*0450*/  SHF.R.S32.HI R5, RZ, 0x1f, R14 ;  /* 0x0000001fff057819 */ /* 0x000fe4000001140e */
[----:B------:R-:W-:Y:S02]  /*0460*/  LOP3.LUT R3, R0, 0xfffffff8, RZ, 0xc0, !PT ;  /* 0xfffffff800037812 */ /* 0x000fe400078ec0ff */
[----:B------:R-:W-:Y:S01]  /*0470*/  IADD3 R217, -R14, R217, RZ ;  /* 0x000000d90ed97210 */ /* 0x000fe20007ffe1ff */
[----:B------:R-:W-:Y:S01]  /*0480*/  IMAD R5, R5, c[0x0][0x1e8], RZ ;  /* 0x00007a0005057a24 */ /* 0x000fe200078e02ff */
[----:B------:R-:W-:Y:S01]  /*0490*/  SHF.R.S32.HI R0, RZ, 0x3, R0 ;  /* 0x00000003ff007819 */ /* 0x000fe20000011400 */
[----:B------:R-:W-:Y:S01]  /*04a0*/  IMAD.IADD R10, R10, 0x1, -R3 ;  /* 0x000000010a0a7824 */ /* 0x000fe200078e0a03 */
[----:B------:R-:W-:Y:S01]  /*04b0*/  SHF.R.S32.HI R19, RZ, 0x1f, R16 ;  /* 0x0000001fff137819 */ /* 0x000fe20000011410 */
[----:B------:R-:W-:Y:S01]  /*04c0*/  @P0 IMAD.WIDE.U32 R6, R212, c[0x0][0x1e8], RZ ;  /* 0x00007a00d4060a25 */ /* 0x000fe200078e00ff */
[----:B------:R-:W-:-:S02]  /*04d0*/  @!P0 SHF.R.S32.HI R8, RZ, 0x1f, R21 ;  /* 0x0000001fff088819 */ /* 0x000fc40000011415 */
[----:B------:R-:W-:Y:S01]  /*04e0*/  SHF.L.U32 R2, R10, 0x3, RZ ;  /* 0x000000030a027819 */ /* 0x000fe200000006ff */
[----:B------:R-:W-:-:S03]  /*04f0*/  @!P0 IMAD.WIDE.U32 R12, R21, c[0x0][0x1e0], RZ ;  /* 0x00007800150c8a25 */ /* 0x000fc600078e00ff */
[----:B------:R-:W-:Y:S01]  /*0500*/  SHF.R.S32.HI R3, RZ, 0x1f, R2 ;  /* 0x0000001fff037819 */ /* 0x000fe20000011402 */
[----:B------:R-:W-:Y:S02]  /*0510*/  @!P0 IMAD R8, R8, c[0x0][0x1e0], RZ ;  /* 0x0000780008088a24 */ /* 0x000fe400078e02ff */
[----:B------:R-:W-:Y:S02]  /*0520*/  @P0 IMAD R212, R212, c[0x0][0x1ec], R7 ;  /* 0x00007b00d4d40a24 */ /* 0x000fe400078e0207 */
[----:B------:R-:W-:Y:S01]  /*0530*/  @P0 IMAD.MOV.U32 R4, RZ, RZ, R6 ;  /* 0x000000ffff040224 */ /* 0x000fe200078e0006 */
[----:B------:R-:W-:Y:S01]  /*0540*/  @!P0 MOV R4, R12 ;  /* 0x0000000c00048202 */ /* 0x000fe20000000f00 */
[----:B------:R-:W-:Y:S02]  /*0550*/  @!P0 IMAD R8, R21, c[0x0][0x1e4], R8 ;  /* 0x0000790015088a24 */ /* 0x000fe400078e0208 */
[----:B------:R-:W-:-:S04]  /*0560*/  IMAD.WIDE.U32 R6, R14, c[0x0][0x1e8], R2 ;  /* 0x00007a000e067a25 */ /* 0x000fc800078e0002 */
[----:B------:R-:W-:Y:S01]  /*0570*/  @!P0 IMAD.IADD R212, R13, 0x1, R8 ;  /* 0x000000010dd48824 */ /* 0x000fe200078e0208 */
[----:B------:R-:W-:Y:S01]  /*0580*/  IADD3 R4, P0, R4, R6, RZ ;  /* 0x0000000604047210 */ /* 0x000fe20007f1e0ff */
[----:B------:R-:W-:Y:S02]  /*0590*/  IMAD R5, R14, c[0x0][0x1ec], R5 ;  /* 0x00007b000e057a24 */ /* 0x000fe400078e0205 */
[----:B------:R-:W-:Y:S02]  /*05a0*/  IMAD R19, R19, c[0x0][0x1f0], RZ ;  /* 0x00007c0013137a24 */ /* 0x000fe400078e02ff */
[----:B------:R-:W-:Y:S01]  /*05b0*/  IMAD R21, R21, c[0x0][0x1c0], R16 ;  /* 0x0000700015157a24 */ /* 0x000fe200078e0210 */
[----:B------:R-:W-:Y:S01]  /*05c0*/  IADD3.X R5, R212, R7, R5, P0, !PT ;  /* 0x00000007d4057210 */ /* 0x000fe200007fe405 */
[----:B------:R-:W-:Y:S01]  /*05d0*/  IMAD R19, R16, c[0x0][0x1f4], R19 ;  /* 0x00007d0010137a24 */ /* 0x000fe200078e0213 */
[----:B------:R-:W-:Y:S01]  /*05e0*/  ISETP.GE.AND P0, PT, R0, R217, PT ;  /* 0x000000d90000720c */ /* 0x000fe20003f06270 */
[----:B------:R-:W-:Y:S01]  /*05f0*/  IMAD R14, R21, c[0x0][0x214], R14 ;  /* 0x00008500150e7a24 */ /* 0x000fe200078e020e */
[----:B------:R-:W-:Y:S01]  /*0600*/  IADD3 R7, R2, 0x40, RZ ;  /* 0x0000004002077810 */ /* 0x000fe20007ffe0ff */
[----:B------:R-:W-:Y:S01]  /*0610*/  IMAD.WIDE.U32 R16, R16, c[0x0][0x1f0], R4 ;  /* 0x00007c0010107a25 */ /* 0x000fe200078e0004 */
[----:B------:R-:W-:-:S03]  /*0620*/  SHF.R.S32.HI R5, RZ, 0x1f, R0 ;  /* 0x0000001fff057819 */ /* 0x000fc60000011400 */
[----:B------:R-:W-:-:S06]  /*0630*/  IMAD.IADD R19, R17, 0x1, R19 ;  /* 0x0000000111137824 */ /* 0x000fcc00078e0213 */
[----:B------:R-:W-:Y:S05]  /*0640*/  @P0 BRA `(.L_x_682) ;  /* 0x000000b000000947 */ /* 0x000fea0003800000 */
[----:B------:R-:W-:Y:S01]  /*0650*/  IMAD R9, R5, c[0x0][0x1e8], RZ ;  /* 0x00007a0005097a24 */ /* 0x000fe200078e02ff */
[----:B------:R-:W-:Y:S01]  /*0660*/  ISETP.GE.AND P2, PT, R2, c[0x0][0x220], PT ;  /* 0x0000880002007a0c */ /* 0x000fe20003f46270 */
[----:B------:R-:W-:Y:S01]  /*0670*/  IMAD.MOV.U32 R18, RZ, RZ, R16 ;  /* 0x000000ffff127224 */ /* 0x000fe200078e0010 */
[----:B------:R-:W-:Y:S01]  /*0680*/  ISETP.GE.AND P1, PT, R7, c[0x0][0x220], PT ;  /* 0x0000880007007a0c */ /* 0x000fe20003f26270 */
[C---:B------:R-:W-:Y:S02]  /*0690*/  IMAD R4, R0.reuse, c[0x0][0x1ec], R9 ;  /* 0x00007b0000047a24 */ /* 0x040fe400078e0209 */
[----:B------:R-:W-:-:S05]  /*06a0*/  IMAD.WIDE.U32 R12, R0, c[0x0][0x1e8], R18 ;  /* 0x00007a00000c7a25 */ /* 0x000fca00078e0012 */
[----:B------:R-:W-:Y:S02]  /*06b0*/  IADD3 R4, R13, R4, RZ ;  /* 0x000000040d047210 */ /* 0x000fe40007ffe0ff */
[----:B------:R-:W-:-:S04]  /*06c0*/  LEA R8, P0, R12, c[0x0][0x1d0], 0x1 ;  /* 0x000074000c087a11 */ /* 0x000fc800078008ff */
[----:B------:R-:W-:-:S05]  /*06d0*/  LEA.HI.X R9, R12, c[0x0][0x1d4], R4, 0x1, P0 ;  /* 0x000075000c097a11 */ /* 0x000fca00000f0c04 */
[----:B------:R1:W-:Y:S04]  /*06e0*/  @!P2 STG.E.128 [R8.64], RZ ;  /* 0x000000ff0800a986 */ /* 0x0003e8000c101d0c */
[----:B------:R1:W-:Y:S02]  /*06f0*/  @!P1 STG.E.128 [R8.64+0x80], RZ ;  /* 0x000080ff08009986 */ /* 0x0003e4000c101d0c */
.L_x_682:
[----:B------:R-:W-:Y:S05]  /*0700*/  BSYNC B0 ;  /* 0x0000000000007941 */ /* 0x000fea0003800000 */
.L_x_681:
[----:B------:R-:W-:Y:S01]  /*0710*/  IADD3 R12, R0, 0x10, RZ ;  /* 0x00000010000c7810 */ /* 0x000fe20007ffe0ff */
[----:B------:R-:W-:Y:S03]  /*0720*/  BSSY B0, `(.L_x_683) ;  /* 0x0000011000007945 */ /* 0x000fe60003800000 */
[----:B------:R-:W-:-:S13]  /*0730*/  ISETP.GE.AND P0, PT, R12, R217, PT ;  /* 0x000000d90c00720c */ /* 0x000fda0003f06270 */
[----:B------:R-:W-:Y:S05]  /*0740*/  @P0 BRA `(.L_x_684) ;  /* 0x000000e000000947 */ /* 0x000fea0003800000 */
[----:B-1----:R-:W-:Y:S01]  /*0750*/  IADD3 R9, P0, R0, 0x10, RZ ;  /* 0x0000001000097810 */ /* 0x002fe20007f1e0ff */
[----:B------:R-:W-:Y:S01]  /*0760*/  IMAD.MOV.U32 R20, RZ, RZ, R16 ;  /* 0x000000ffff147224 */ /* 0x000fe200078e0010 */
[----:B------:R-:W-:Y:S02]  /*0770*/  MOV R21, R19 ;  /* 0x0000001300157202 */ /* 0x000fe40000000f00 */
[----:B------:R-:W-:Y:S01]  /*0780*/  ISETP.GE.AND P1, PT, R2, c[0x0][0x220], PT ;  /* 0x0000880002007a0c */ /* 0x000fe20003f26270 */
[----:B------:R-:W-:Y:S01]  /*0790*/  IMAD.X R4, RZ, RZ, R5, P0 ;  /* 0x000000ffff047224 */ /* 0x000fe200000e0605 */
[----:B------:R-:W-:Y:S01]  /*07a0*/  ISETP.GE.AND P0, PT, R7, c[0x0][0x220], PT ;  /* 0x0000880007007a0c */ /* 0x000fe20003f06270 */
[----:B------:R-:W-:-:S04]  /*07b0*/  IMAD.WIDE.U32 R20, R9, c[0x0][0x1e8], R20 ;  /* 0x00007a0009147a25 */ /* 0x000fc800078e0014 */
[----:B------:R-:W-:Y:S01]  /*07c0*/  IMAD R4, R4, c[0x0][0x1e8], RZ ;  /* 0x00007a0004047a24 */ /* 0x000fe200078e02ff */
[----:B------:R-:W-:-:S03]  /*07d0*/  LEA R8, P2, R20, c[0x0][0x1d0], 0x1 ;  /* 0x0000740014087a11 */ /* 0x000fc600078408ff */
[----:B------:R-:W-:-:S04]  /*07e0*/  IMAD R4, R9, c[0x0][0x1ec], R4 ;  /* 0x00007b0009047a24 */ /* 0x000fc800078e0204 */
[----:B------:R-:W-:-:S05]  /*07f0*/  IMAD.IADD R4, R21, 0x1, R4 ;  /* 0x0000000115047824 */ /* 0x000fca00078e0204 */
[----:B------:R-:W-:-:S05]  /*0800*/  LEA.HI.X R9, R20, c[0x0][0x1d4], R4, 0x1, P2 ;  /* 0x0000750014097a11 */ /* 0x000fca00010f0c04 */
[----:B------:R1:W-:Y:S04]  /*0810*/  @!P1 STG.E.128 [R8.64], RZ ;  /* 0x000000ff08009986 */ /* 0x0003e8000c101d0c */
[----:B------:R1:W-:Y:S02]  /*0820*/  @!P0 STG.E.128 [R8.64+0x80], RZ ;  /* 0x000080ff08008986 */ /* 0x0003e4000c101d0c */
.L_x_684:
[----:B------:R-:W-:Y:S05]  /*0830*/  BSYNC B0 ;  /* 0x0000000000007941 */ /* 0x000fea0003800000 */
.L_x_683:
[----:B-1----:R-:W-:Y:S01]  /*0840*/  IADD3 R8, R0, 0x20, RZ ;  /* 0x0000002000087810 */ /* 0x002fe20007ffe0ff */
[----:B------:R-:W-:Y:S03]  /*0850*/  BSSY B0, `(.L_x_685) ;  /* 0x0000011000007945 */ /* 0x000fe60003800000 */
[----:B------:R-:W-:-:S13]  /*0860*/  ISETP.GE.AND P0, PT, R8, R217, PT ;  /* 0x000000d90800720c */ /* 0x000fda0003f06270 */
[----:B------:R-:W-:Y:S05]  /*0870*/  @P0 BRA `(.L_x_686) ;  /* 0x000000e000000947 */ /* 0x000fea0003800000 */
[----:B------:R-:W-:Y:S01]  /*0880*/  IADD3 R9, P0, R0, 0x20, RZ ;  /* 0x0000002000097810 */ /* 0x000fe20007f1e0ff */
        /* <DEDUP_REMOVED lines=13> */
.L_x_686:
[----:B------:R-:W-:Y:S05]  /*0960*/  BSYNC B0 ;  /* 0x0000000000007941 */ /* 0x000fea0003800000 */
.L_x_685:
[----:B------:R-:W-:Y:S01]  /*0970*/  IADD3 R6, R0, 0x30, RZ ;  /* 0x0000003000067810 */ /* 0x000fe20007ffe0ff */
[----:B------:R-:W-:Y:S03]  /*0980*/  BSSY B0, `(.L_x_687) ;  /* 0x0000010000007945 */ /* 0x000fe60003800000 */
[----:B------:R-:W-:-:S13]  /*0990*/  ISETP.GE.AND P0, PT, R6, R217, PT ;  /* 0x000000d90600720c */ /* 0x000fda0003f06270 */
[----:B------:R-:W-:Y:S05]  /*09a0*/  @P0 BRA `(.L_x_688) ;  /* 0x000000d000000947 */ /* 0x000fea0003800000 */
[----:B------:R-:W-:Y:S02]  /*09b0*/  IADD3 R4, P0, R0, 0x30, RZ ;  /* 0x0000003000047810 */ /* 0x000fe40007f1e0ff */
        /* <DEDUP_REMOVED lines=12> */
.L_x_688:
[----:B------:R-:W-:Y:S05]  /*0a80*/  BSYNC B0 ;  /* 0x0000000000007941 */ /* 0x000fea0003800000 */
.L_x_687:
[----:B------:R-:W-:-:S04]  /*0a90*/  ISETP.NE.AND P4, PT, R10, RZ, PT ;  /* 0x000000ff0a00720c */ /* 0x000fc80003f85270 */
[-C--:B------:R-:W-:Y:S02]  /*0aa0*/  ISETP.GE.OR P3, PT, R0, R217.reuse, P4 ;  /* 0x000000d90000720c */ /* 0x080fe40002766670 */
[-C--:B------:R-:W-:Y:S02]  /*0ab0*/  ISETP.GE.OR P2, PT, R12, R217.reuse, P4 ;  /* 0x000000d90c00720c */ /* 0x080fe40002746670 */
[-C--:B------:R-:W-:Y:S02]  /*0ac0*/  ISETP.GE.OR P1, PT, R8, R217.reuse, P4 ;  /* 0x000000d90800720c */ /* 0x080fe40002726670 */
[----:B------:R-:W-:Y:S02]  /*0ad0*/  IADD3 R0, P0, R14, R0, RZ ;  /* 0x000000000e007210 */ /* 0x000fe40007f1e0ff */
[----:B------:R-:W-:Y:S02]  /*0ae0*/  ISETP.GE.OR P4, PT, R6, R217, P4 ;  /* 0x000000d90600720c */ /* 0x000fe40002786670 */
[----:B------:R-:W-:-:S02]  /*0af0*/  LEA.HI.X.SX32 R5, R14, R5, 0x1, P0 ;  /* 0x000000050e057211 */ /* 0x000fc400000f0eff */
[C---:B------:R-:W-:Y:S01]  /*0b00*/  LEA R4, P0, R0.reuse, c[0x0][0x200], 0x2 ;  /* 0x0000800000047a11 */ /* 0x040fe200078010ff */
[----:B--2---:R-:W-:Y:S02]  /*0b10*/  @!P3 IMAD.MOV.U32 R3, RZ, RZ, 0x7f800000 ;  /* 0x7f800000ff03b424 */ /* 0x004fe400078e00ff */
[----:B------:R-:W-:Y:S01]  /*0b20*/  @!P2 IMAD.MOV.U32 R2, RZ, RZ, 0x7f800000 ;  /* 0x7f800000ff02a424 */ /* 0x000fe200078e00ff */
[----:B------:R-:W-:Y:S01]  /*0b30*/  LEA.HI.X R5, R0, c[0x0][0x204], R5, 0x2, P0 ;  /* 0x0000810000057a11 */ /* 0x000fe200000f1405 */
[----:B------:R-:W-:-:S04]  /*0b40*/  @!P1 IMAD.MOV.U32 R0, RZ, RZ, 0x7f800000 ;  /* 0x7f800000ff009424 */ /* 0x000fc800078e00ff */
[----:B------:R2:W-:Y:S04]  /*0b50*/  @!P3 STG.E [R4.64], R3 ;  /* 0x000000030400b986 */ /* 0x0005e8000c10190c */
[----:B------:R2:W-:Y:S04]  /*0b60*/  @!P2 STG.E [R4.64+0x40], R2 ;  /* 0x000040020400a986 */ /* 0x0005e8000c10190c */
[----:B------:R2:W-:Y:S01]  /*0b70*/  @!P1 STG.E [R4.64+0x80], R0 ;  /* 0x0000800004009986 */ /* 0x0005e2000c10190c */
[----:B------:R-:W-:Y:S05]  /*0b80*/  @P4 EXIT ;  /* 0x000000000000494d */ /* 0x000fea0003800000 */
[----:B--2---:R-:W-:-:S05]  /*0b90*/  MOV R3, 0x7f800000 ;  /* 0x7f80000000037802 */ /* 0x004fca0000000f00 */
[----:B------:R-:W-:Y:S01]  /*0ba0*/  STG.E [R4.64+0xc0], R3 ;  /* 0x0000c00304007986 */ /* 0x000fe2000c10190c */
[----:B------:R-:W-:Y:S05]  /*0bb0*/  EXIT ;  /* 0x000000000000794d */ /* 0x000fea0003800000 */
.L_x_680:
[----:B-1----:R-:W-:Y:S01]  /*0bc0*/  ISETP.NE.U32.AND P2, PT, RZ, c[0x0][0x2c0], PT ;  /* 0x0000b000ff007a0c */ /* 0x002fe20003f45070 */
[----:B------:R-:W-:Y:S01]  /*0bd0*/  IMAD.MOV.U32 R0, RZ, RZ, R21 ;  /* 0x000000ffff007224 */ /* 0x000fe200078e0015 */
[----:B------:R-:W-:Y:S02]  /*0be0*/  ISETP.NE.U32.AND P0, PT, RZ, c[0x0][0x2b8], PT ;  /* 0x0000ae00ff007a0c */ /* 0x000fe40003f05070 */
[----:B------:R-:W-:Y:S02]  /*0bf0*/  ISETP.NE.AND.EX P2, PT, RZ, c[0x0][0x2c4], PT, P2 ;  /* 0x0000b100ff007a0c */ /* 0x000fe40003f45320 */
[----:B------:R-:W-:-:S11]  /*0c00*/  ISETP.NE.AND.EX P0, PT, RZ, c[0x0][0x2bc], PT, P0 ;  /* 0x0000af00ff007a0c */ /* 0x000fd60003f05300 */
[----:B------:R-:W-:Y:S01]  /*0c10*/  @P2 SHF.R.S32.HI R2, RZ, 0x1f, R21 ;  /* 0x0000001fff022819 */ /* 0x000fe20000011415 */
[----:B------:R-:W-:-:S04]  /*0c20*/  @P2 IMAD.WIDE.U32 R6, R21, c[0x0][0x2c8], RZ ;  /* 0x0000b20015062a25 */ /* 0x000fc800078e00ff */
[----:B------:R-:W-:Y:S01]  /*0c30*/  @P2 IMAD R2, R2, c[0x0][0x2c8], RZ ;  /* 0x0000b20002022a24 */ /* 0x000fe200078e02ff */
[----:B------:R-:W-:Y:S01]  /*0c40*/  CS2R R224, SRZ ;  /* 0x0000000000e07805 */ /* 0x000fe2000001ff00 */
[----:B------:R-:W-:-:S04]  /*0c50*/  @P0 IMAD.WIDE R8, R21, R220, c[0x0][0x2b8] ;  /* 0x0000ae0015080625 */ /* 0x000fc800078e02dc */
[----:B------:R-:W-:Y:S01]  /*0c60*/  @P2 IMAD R2, R21, c[0x0][0x2cc], R2 ;  /* 0x0000b30015022a24 */ /* 0x000fe200078e0202 */
[----:B------:R-:W-:Y:S01]  /*0c70*/  @P2 LEA R224, P1, R6, c[0x0][0x2c0], 0x2 ;  /* 0x0000b00006e02a11 */ /* 0x000fe200078210ff */
[----:B------:R1:W5:Y:S01]  /*0c80*/  @P0 LDG.E R0, [R8.64] ;  /* 0x0000000c08000981 */ /* 0x000362000c1e1900 */
[----:B------:R-:W-:Y:S01]  /*0c90*/  PLOP3.LUT P0, PT, PT, PT, PT, 0x8, 0x0 ;  /* 0x000000000000781c */ /* 0x000fe20003f0e170 */
[----:B------:R-:W-:Y:S01]  /*0ca0*/  @P2 IMAD.IADD R5, R7, 0x1, R2 ;  /* 0x0000000107052824 */ /* 0x000fe200078e0202 */
[----:B------:R-:W-:-:S04]  /*0cb0*/  IABS R135, c[0x0][0x2d0] ;  /* 0x0000b40000877a13 */ /* 0x000fc80000000000 */
[----:B------:R-:W-:-:S04]  /*0cc0*/  @P2 SHF.L.U64.HI R5, R6, 0x2, R5 ;  /* 0x0000000206052819 */ /* 0x000fc80000010205 */
[----:B------:R-:W-:Y:S02]  /*0cd0*/  @P2 IADD3.X R225, R5, c[0x0][0x2c4], RZ, P1, !PT ;  /* 0x0000b10005e12a10 */ /* 0x000fe40000ffe4ff */
[----:B------:R-:W-:-:S04]  /*0ce0*/  @P2 ISETP.NE.U32.AND P1, PT, R224, RZ, PT ;  /* 0x000000ffe000220c */ /* 0x000fc80003f25070 */
[----:B------:R-:W-:-:S13]  /*0cf0*/  @P2 ISETP.NE.AND.EX P0, PT, R225, RZ, PT, P1 ;  /* 0x000000ffe100220c */ /* 0x000fda0003f05310 */
[----:B------:R-:W-:Y:S05]  /*0d00*/  @!P0 BRA `(.L_x_689) ;  /* 0x0000048000008947 */ /* 0x000fea0003800000 */
[----:B-1----:R-:W1:Y:S01]  /*0d10*/  I2F.RP R6, R135 ;  /* 0x0000008700067306 */ /* 0x002e620000209400 */
[----:B------:R-:W-:-:S04]  /*0d20*/  LEA R9, R134, 0xffffff80, 0x7 ;  /* 0xffffff8086097811 */ /* 0x000fc800078e38ff */
[----:B-----5:R-:W-:-:S03]  /*0d30*/  IABS R0, R9 ;  /* 0x0000000900007213 */ /* 0x020fc60000000000 */
[----:B-1----:R-:W1:Y:S02]  /*0d40*/  MUFU.RCP R4, R6 ;  /* 0x0000000600047308 */ /* 0x002e640000001000 */
[----:B-1----:R-:W-:-:S06]  /*0d50*/  IADD3 R4, R4, 0xffffffe, RZ ;  /* 0x0ffffffe04047810 */ /* 0x002fcc0007ffe0ff */
[----:B------:R-:W1:Y:S02]  /*0d60*/  F2I.FTZ.U32.TRUNC.NTZ R5, R4 ;  /* 0x0000000400057305 */ /* 0x000e64000021f000 */
[----:B-1----:R-:W-:Y:S02]  /*0d70*/  IMAD.MOV R2, RZ, RZ, -R5 ;  /* 0x000000ffff027224 */ /* 0x002fe400078e0a05 */
[----:B------:R-:W-:Y:S02]  /*0d80*/  IMAD.MOV.U32 R4, RZ, RZ, RZ ;  /* 0x000000ffff047224 */ /* 0x000fe400078e00ff */
[----:B------:R-:W-:-:S04]  /*0d90*/  IMAD R2, R2, R135, RZ ;  /* 0x0000008702027224 */ /* 0x000fc800078e02ff */
[----:B------:R-:W-:Y:S01]  /*0da0*/  IMAD.HI.U32 R3, R5, R2, R4 ;  /* 0x0000000205037227 */ /* 0x000fe200078e0004 */
[----:B------:R-:W-:-:S05]  /*0db0*/  MOV R2, R0 ;  /* 0x0000000000027202 */ /* 0x000fca0000000f00 */
[----:B------:R-:W-:-:S04]  /*0dc0*/  IMAD.HI.U32 R3, R3, R2, RZ ;  /* 0x0000000203037227 */ /* 0x000fc800078e00ff */
[----:B------:R-:W-:-:S04]  /*0dd0*/  IMAD.MOV R0, RZ, RZ, -R3 ;  /* 0x000000ffff007224 */ /* 0x000fc800078e0a03 */
[----:B------:R-:W-:-:S05]  /*0de0*/  IMAD R0, R135, R0, R2 ;  /* 0x0000000087007224 */ /* 0x000fca00078e0202 */
[----:B------:R-:W-:-:S13]  /*0df0*/  ISETP.GT.U32.AND P2, PT, R135, R0, PT ;  /* 0x000000008700720c */ /* 0x000fda0003f44070 */
[-C--:B------:R-:W-:Y:S02]  /*0e00*/  @!P2 IADD3 R0, R0, -R135.reuse, RZ ;  /* 0x800000870000a210 */ /* 0x080fe40007ffe0ff */
[----:B------:R-:W-:Y:S02]  /*0e10*/  @!P2 IADD3 R3, R3, 0x1, RZ ;  /* 0x000000010303a810 */ /* 0x000fe40007ffe0ff */
[----:B------:R-:W-:Y:S02]  /*0e20*/  ISETP.GE.U32.AND P3, PT, R0, R135, PT ;  /* 0x000000870000720c */ /* 0x000fe40003f66070 */
[----:B------:R-:W-:Y:S02]  /*0e30*/  LOP3.LUT R0, R9, c[0x0][0x2d0], RZ, 0x3c, !PT ;  /* 0x0000b40009007a12 */ /* 0x000fe400078e3cff */
[----:B------:R-:W-:Y:S02]  /*0e40*/  ISETP.NE.AND P2, PT, RZ, c[0x0][0x2d0], PT ;  /* 0x0000b400ff007a0c */ /* 0x000fe40003f45270 */
[----:B------:R-:W-:-:S07]  /*0e50*/  ISETP.GE.AND P1, PT, R0, RZ, PT ;  /* 0x000000ff0000720c */ /* 0x000fce0003f26270 */
[----:B------:R-:W-:-:S06]  /*0e60*/  @P3 IADD3 R3, R3, 0x1, RZ ;  /* 0x0000000103033810 */ /* 0x000fcc0007ffe0ff */
[----:B------:R-:W-:Y:S01]  /*0e70*/  @!P1 IMAD.MOV R3, RZ, RZ, -R3 ;  /* 0x000000ffff039224 */ /* 0x000fe200078e0a03 */
[----:B------:R-:W-:-:S05]  /*0e80*/  @!P2 LOP3.LUT R3, RZ, c[0x0][0x2d0], RZ, 0x33, !PT ;  /* 0x0000b400ff03aa12 */ /* 0x000fca00078e33ff */
[----:B------:R-:W-:-:S06]  /*0e90*/  IMAD.WIDE R18, R3, 0x4, R224 ;  /* 0x0000000403127825 */ /* 0x000fcc00078e02e0 */
[----:B------:R-:W2:Y:S01]  /*0ea0*/  LDG.E R18, [R18.64] ;  /* 0x0000000c12127981 */ /* 0x000ea2000c1e1900 */
[----:B------:R-:W-:-:S04]  /*0eb0*/  IABS R0, c[0x0][0x1c8] ;  /* 0x0000720000007a13 */ /* 0x000fc80000000000 */
[----:B------:R-:W1:Y:S08]  /*0ec0*/  I2F.RP R5, R0 ;  /* 0x0000000000057306 */ /* 0x000e700000209400 */
[----:B-1----:R-:W1:Y:S02]  /*0ed0*/  MUFU.RCP R6, R5 ;  /* 0x0000000500067308 */ /* 0x002e640000001000 */
[----:B-1----:R-:W-:-:S06]  /*0ee0*/  IADD3 R6, R6, 0xffffffe, RZ ;  /* 0x0ffffffe06067810 */ /* 0x002fcc0007ffe0ff */
[----:B------:R-:W1:Y:S02]  /*0ef0*/  F2I.FTZ.U32.TRUNC.NTZ R7, R6 ;  /* 0x0000000600077305 */ /* 0x000e64000021f000 */
[----:B-1----:R-:W-:Y:S01]  /*0f00*/  IADD3 R2, RZ, -R7, RZ ;  /* 0x80000007ff027210 */ /* 0x002fe20007ffe0ff */
[----:B------:R-:W-:-:S04]  /*0f10*/  IMAD.MOV.U32 R6, RZ, RZ, RZ ;  /* 0x000000ffff067224 */ /* 0x000fc800078e00ff */
[----:B------:R-:W-:Y:S01]  /*0f20*/  IMAD R4, R2, R0, RZ ;  /* 0x0000000002047224 */ /* 0x000fe200078e02ff */
[----:B------:R-:W-:-:S03]  /*0f30*/  IABS R2, R16 ;  /* 0x0000001000027213 */ /* 0x000fc60000000000 */
[----:B------:R-:W-:-:S06]  /*0f40*/  IMAD.HI.U32 R7, R7, R4, R6 ;  /* 0x0000000407077227 */ /* 0x000fcc00078e0006 */
[----:B------:R-:W-:-:S05]  /*0f50*/  IMAD.HI.U32 R11, R7, R2, RZ ;  /* 0x00000002070b7227 */ /* 0x000fca00078e00ff */
[----:B------:R-:W-:-:S05]  /*0f60*/  IADD3 R5, -R11, RZ, RZ ;  /* 0x000000ff0b057210 */ /* 0x000fca0007ffe1ff */
[----:B------:R-:W-:Y:S01]  /*0f70*/  IMAD R5, R0, R5, R2 ;  /* 0x0000000500057224 */ /* 0x000fe200078e0202 */
[----:B------:R-:W-:-:S04]  /*0f80*/  LOP3.LUT R2, R16, c[0x0][0x1c8], RZ, 0x3c, !PT ;  /* 0x0000720010027a12 */ /* 0x000fc800078e3cff */
[----:B------:R-:W-:-:S13]  /*0f90*/  ISETP.GT.U32.AND P1, PT, R0, R5, PT ;  /* 0x000000050000720c */ /* 0x000fda0003f24070 */
[----:B------:R-:W-:Y:S01]  /*0fa0*/  @!P1 IMAD.IADD R5, R5, 0x1, -R0 ;  /* 0x0000000105059824 */ /* 0x000fe200078e0a00 */
[----:B------:R-:W-:Y:S02]  /*0fb0*/  @!P1 IADD3 R11, R11, 0x1, RZ ;  /* 0x000000010b0b9810 */ /* 0x000fe40007ffe0ff */
[----:B------:R-:W-:Y:S02]  /*0fc0*/  ISETP.GE.AND P1, PT, R2, RZ, PT ;  /* 0x000000ff0200720c */ /* 0x000fe40003f26270 */
[----:B------:R-:W-:Y:S02]  /*0fd0*/  ISETP.GE.U32.AND P2, PT, R5, R0, PT ;  /* 0x000000000500720c */ /* 0x000fe40003f46070 */
[----:B------:R-:W-:-:S05]  /*0fe0*/  IADD3 R0, -R3, RZ, RZ ;  /* 0x000000ff03007210 */ /* 0x000fca0007ffe1ff */
[----:B------:R-:W-:-:S05]  /*0ff0*/  IMAD R9, R0, c[0x0][0x2d0], R9 ;  /* 0x0000b40000097a24 */ /* 0x000fca00078e0209 */
[----:B------:R-:W-:Y:S02]  /*1000*/  SHF.R.S32.HI R5, RZ, 0x1f, R9 ;  /* 0x0000001fff057819 */ /* 0x000fe40000011409 */
[----:B------:R-:W-:Y:S02]  /*1010*/  @P2 IADD3 R11, R11, 0x1, RZ ;  /* 0x000000010b0b2810 */ /* 0x000fe40007ffe0ff */
[----:B------:R-:W-:Y:S01]  /*1020*/  ISETP.NE.AND P2, PT, RZ, c[0x0][0x1c8], PT ;  /* 0x00007200ff007a0c */ /* 0x000fe20003f45270 */
[----:B------:R-:W-:Y:S02]  /*1030*/  IMAD R0, R5, c[0x0][0x198], RZ ;  /* 0x0000660005007a24 */ /* 0x000fe400078e02ff */
[----:B------:R-:W-:-:S10]  /*1040*/  @!P1 IMAD.MOV R11, RZ, RZ, -R11 ;  /* 0x000000ffff0b9224 */ /* 0x000fd400078e0a0b */
[----:B------:R-:W-:Y:S02]  /*1050*/  @!P2 LOP3.LUT R11, RZ, c[0x0][0x1c8], RZ, 0x33, !PT ;  /* 0x00007200ff0baa12 */ /* 0x000fe400078e33ff */
[----:B--2---:R-:W-:Y:S01]  /*1060*/  SHF.R.S32.HI R17, RZ, 0x1f, R18 ;  /* 0x0000001fff117819 */ /* 0x004fe20000011412 */
[----:B------:R-:W-:-:S04]  /*1070*/  IMAD.WIDE.U32 R6, R18, c[0x0][0x180], RZ ;  /* 0x0000600012067a25 */ /* 0x000fc800078e00ff */
[C---:B------:R-:W-:Y:S02]  /*1080*/  IMAD R3, R17.reuse, c[0x0][0x180], RZ ;  /* 0x0000600011037a24 */ /* 0x040fe400078e02ff */
[----:B------:R-:W-:Y:S02]  /*1090*/  IMAD R17, R17, c[0x0][0x188], RZ ;  /* 0x0000620011117a24 */ /* 0x000fe400078e02ff */
[C---:B------:R-:W-:Y:S02]  /*10a0*/  IMAD R2, R18.reuse, c[0x0][0x184], R3 ;  /* 0x0000610012027a24 */ /* 0x040fe400078e0203 */
[----:B------:R-:W-:Y:S02]  /*10b0*/  IMAD R3, R9, c[0x0][0x19c], R0 ;  /* 0x0000670009037a24 */ /* 0x000fe400078e0200 */
[C---:B------:R-:W-:Y:S01]  /*10c0*/  IMAD R17, R18.reuse, c[0x0][0x18c], R17 ;  /* 0x0000630012117a24 */ /* 0x040fe200078e0211 */
[----:B------:R-:W-:Y:S01]  /*10d0*/  IADD3 R7, R7, R2, RZ ;  /* 0x0000000207077210 */ /* 0x000fe20007ffe0ff */
[----:B------:R-:W-:Y:S01]  /*10e0*/  IMAD.WIDE.U32 R18, R18, c[0x0][0x188], RZ ;  /* 0x0000620012127a25 */ /* 0x000fe200078e00ff */
[----:B------:R-:W-:-:S03]  /*10f0*/  SHF.R.S32.HI R2, RZ, 0x1f, R11 ;  /* 0x0000001fff027819 */ /* 0x000fc6000001140b */
[----:B------:R-:W-:Y:S01]  /*1100*/  IMAD.WIDE.U32 R6, R9, c[0x0][0x198], R6 ;  /* 0x0000660009067a25 */ /* 0x000fe200078e0006 */
[----:B------:R-:W-:-:S03]  /*1110*/  MOV R20, R18 ;  /* 0x0000001200147202 */ /* 0x000fc60000000f00 */
[----:B------:R-:W-:Y:S02]  /*1120*/  IMAD.IADD R7, R7, 0x1, R3 ;  /* 0x0000000107077824 */ /* 0x000fe400078e0203 */
[----:B------:R-:W-:Y:S02]  /*1130*/  IMAD R0, R2, c[0x0][0x1b0], RZ ;  /* 0x00006c0002007a24 */ /* 0x000fe400078e02ff */
[----:B------:R-:W-:-:S04]  /*1140*/  IMAD.WIDE.U32 R6, R11, c[0x0][0x1b0], R6 ;  /* 0x00006c000b067a25 */ /* 0x000fc800078e0006 */
[----:B------:R-:W-:Y:S02]  /*1150*/  IMAD R13, R11, c[0x0][0x1b4], R0 ;  /* 0x00006d000b0d7a24 */ /* 0x000fe400078e0200 */
[----:B------:R-:W-:-:S03]  /*1160*/  IMAD.IADD R17, R19, 0x1, R17 ;  /* 0x0000000113117824 */ /* 0x000fc600078e0211 */
[----:B------:R-:W-:Y:S01]  /*1170*/  IADD3 R13, R7, R13, RZ ;  /* 0x0000000d070d7210 */ /* 0x000fe20007ffe0ff */
[----:B------:R-:W-:Y:S05]  /*1180*/  BRA `(.L_x_690) ;  /* 0x0000042000007947 */ /* 0x000fea0003800000 */
.L_x_689:
[----:B-1----:R-:W-:-:S13]  /*1190*/  ISETP.NE.AND P4, PT, R4, -0x1, PT ;  /* 0xffffffff0400780c */ /* 0x002fda0003f85270 */
[----:B------:R-:W-:-:S05]  /*11a0*/  @P4 IADD3 R7, R3, R4, RZ ;  /* 0x0000000403074210 */ /* 0x000fca0007ffe0ff */
[----:B------:R-:W-:-:S04]  /*11b0*/  @P4 IMAD.WIDE.U32 R8, R7, c[0x0][0x198], RZ ;  /* 0x0000660007084a25 */ /* 0x000fc800078e00ff */
[----:B------:R-:W-:Y:S01]  /*11c0*/  @P4 IMAD R7, R7, c[0x0][0x19c], R9 ;  /* 0x0000670007074a24 */ /* 0x000fe200078e0209 */
[----:B------:R-:W-:Y:S01]  /*11d0*/  @P4 MOV R6, R8 ;  /* 0x0000000800064202 */ /* 0x000fe20000000f00 */
[----:B------:R-:W-:Y:S05]  /*11e0*/  @P4 BRA `(.L_x_691) ;  /* 0x000000a000004947 */ /* 0x000fea0003800000 */
[----:B------:R-:W-:Y:S01]  /*11f0*/  SHF.R.S32.HI R2, RZ, 0x1f, R3 ;  /* 0x0000001fff027819 */ /* 0x000fe20000011403 */
[----:B------:R-:W-:Y:S01]  /*1200*/  IMAD.WIDE.U32 R6, R3, c[0x0][0x198], RZ ;  /* 0x0000660003067a25 */ /* 0x000fe200078e00ff */
[----:B-----5:R-:W-:-:S03]  /*1210*/  SHF.R.S32.HI R5, RZ, 0x1f, R0 ;  /* 0x0000001fff057819 */ /* 0x020fc60000011400 */
[----:B------:R-:W-:Y:S02]  /*1220*/  IMAD R2, R2, c[0x0][0x198], RZ ;  /* 0x0000660002027a24 */ /* 0x000fe400078e02ff */
[----:B------:R-:W-:Y:S02]  /*1230*/  IMAD R5, R5, c[0x0][0x180], RZ ;  /* 0x0000600005057a24 */ /* 0x000fe400078e02ff */
[----:B------:R-:W-:Y:S02]  /*1240*/  IMAD R2, R3, c[0x0][0x19c], R2 ;  /* 0x0000670003027a24 */ /* 0x000fe400078e0202 */
[----:B------:R-:W-:-:S03]  /*1250*/  IMAD R5, R0, c[0x0][0x184], R5 ;  /* 0x0000610000057a24 */ /* 0x000fc600078e0205 */
[----:B------:R-:W-:-:S05]  /*1260*/  IADD3 R7, R7, R2, RZ ;  /* 0x0000000207077210 */ /* 0x000fca0007ffe0ff */
[----:B------:R-:W-:-:S05]  /*1270*/  IMAD.WIDE.U32 R6, R0, c[0x0][0x180], R6 ;  /* 0x0000600000067a25 */ /* 0x000fca00078e0006 */
[----:B------:R-:W-:Y:S02]  /*1280*/  IADD3 R7, R7, R5, RZ ;  /* 0x0000000507077210 */ /* 0x000fe40007ffe0ff */
.L_x_691:
[----:B------:R-:W-:Y:S02]  /*1290*/  IABS R8, c[0x0][0x1c8] ;  /* 0x0000720000087a13 */ /* 0x000fe40000000000 */
[----:B------:R-:W-:Y:S02]  /*12a0*/  @P4 IADD3 R17, R3, R4, RZ ;  /* 0x0000000403114210 */ /* 0x000fe40007ffe0ff */
[----:B------:R-:W1:Y:S03]  /*12b0*/  I2F.RP R9, R8 ;  /* 0x0000000800097306 */ /* 0x000e660000209400 */
[----:B------:R-:W-:-:S04]  /*12c0*/  @P4 IMAD.WIDE.U32 R18, R17, c[0x0][0x1a0], RZ ;  /* 0x0000680011124a25 */ /* 0x000fc800078e00ff */
[----:B------:R-:W-:Y:S01]  /*12d0*/  @P4 IMAD R17, R17, c[0x0][0x1a4], R19 ;  /* 0x0000690011114a24 */ /* 0x000fe200078e0213 */
[----:B------:R-:W-:Y:S01]  /*12e0*/  @P4 MOV R20, R18 ;  /* 0x0000001200144202 */ /* 0x000fe20000000f00 */
[----:B-1----:R-:W1:Y:S02]  /*12f0*/  MUFU.RCP R12, R9 ;  /* 0x00000009000c7308 */ /* 0x002e640000001000 */
[----:B-1----:R-:W-:Y:S02]  /*1300*/  IADD3 R12, R12, 0xffffffe, RZ ;  /* 0x0ffffffe0c0c7810 */ /* 0x002fe40007ffe0ff */
[----:B------:R-:W-:-:S04]  /*1310*/  LEA R9, R134, 0xffffff80, 0x7 ;  /* 0xffffff8086097811 */ /* 0x000fc800078e38ff */
[----:B------:R-:W1:Y:S01]  /*1320*/  F2I.FTZ.U32.TRUNC.NTZ R13, R12 ;  /* 0x0000000c000d7305 */ /* 0x000e62000021f000 */
[----:B------:R-:W-:-:S04]  /*1330*/  IMAD.WIDE.U32 R6, R9, c[0x0][0x198], R6 ;  /* 0x0000660009067a25 */ /* 0x000fc800078e0006 */
[----:B-1----:R-:W-:Y:S01]  /*1340*/  IMAD.MOV R2, RZ, RZ, -R13 ;  /* 0x000000ffff027224 */ /* 0x002fe200078e0a0d */
[----:B------:R-:W-:-:S03]  /*1350*/  MOV R12, RZ ;  /* 0x000000ff000c7202 */ /* 0x000fc60000000f00 */
[----:B------:R-:W-:Y:S01]  /*1360*/  IMAD R5, R2, R8, RZ ;  /* 0x0000000802057224 */ /* 0x000fe200078e02ff */
[----:B------:R-:W-:-:S03]  /*1370*/  IABS R2, R16 ;  /* 0x0000001000027213 */ /* 0x000fc60000000000 */
[----:B------:R-:W-:-:S06]  /*1380*/  IMAD.HI.U32 R5, R13, R5, R12 ;  /* 0x000000050d057227 */ /* 0x000fcc00078e000c */
[----:B------:R-:W-:-:S04]  /*1390*/  IMAD.HI.U32 R11, R5, R2, RZ ;  /* 0x00000002050b7227 */ /* 0x000fc800078e00ff */
[----:B------:R-:W-:-:S04]  /*13a0*/  IMAD.MOV R5, RZ, RZ, -R11 ;  /* 0x000000ffff057224 */ /* 0x000fc800078e0a0b */
[----:B------:R-:W-:Y:S01]  /*13b0*/  IMAD R5, R8, R5, R2 ;  /* 0x0000000508057224 */ /* 0x000fe200078e0202 */
[----:B------:R-:W-:-:S04]  /*13c0*/  LOP3.LUT R2, R16, c[0x0][0x1c8], RZ, 0x3c, !PT ;  /* 0x0000720010027a12 */ /* 0x000fc800078e3cff */
[----:B------:R-:W-:Y:S02]  /*13d0*/  ISETP.GT.U32.AND P1, PT, R8, R5, PT ;  /* 0x000000050800720c */ /* 0x000fe40003f24070 */
[----:B------:R-:W-:-:S11]  /*13e0*/  ISETP.GE.AND P2, PT, R2, RZ, PT ;  /* 0x000000ff0200720c */ /* 0x000fd60003f46270 */
        /* <DEDUP_REMOVED lines=12> */
[----:B------:R-:W-:-:S04]  /*14b0*/  IMAD.WIDE.U32 R6, R11, c[0x0][0x1b0], R6 ;  /* 0x00006c000b067a25 */ /* 0x000fc800078e0006 */
[----:B------:R-:W-:-:S04]  /*14c0*/  IMAD R4, R2, c[0x0][0x1b0], RZ ;  /* 0x00006c0002047a24 */ /* 0x000fc800078e02ff */
[----:B------:R-:W-:-:S04]  /*14d0*/  IMAD R13, R11, c[0x0][0x1b4], R4 ;  /* 0x00006d000b0d7a24 */ /* 0x000fc800078e0204 */
[----:B------:R-:W-:Y:S01]  /*14e0*/  IMAD.IADD R13, R7, 0x1, R13 ;  /* 0x00000001070d7824 */ /* 0x000fe200078e020d */
[----:B------:R-:W-:Y:S05]  /*14f0*/  @P4 BRA `(.L_x_690) ;  /* 0x000000b000004947 */ /* 0x000fea0003800000 */
[----:B------:R-:W-:Y:S01]  /*1500*/  SHF.R.S32.HI R8, RZ, 0x1f, R3 ;  /* 0x0000001fff087819 */ /* 0x000fe20000011403 */
[----:B------:R-:W-:Y:S01]  /*1510*/  IMAD.WIDE.U32 R18, R3, c[0x0][0x1a0], RZ ;  /* 0x0000680003127a25 */ /* 0x000fe200078e00ff */
[----:B-----5:R-:W-:-:S03]  /*1520*/  SHF.R.S32.HI R4, RZ, 0x1f, R0 ;  /* 0x0000001fff047819 */ /* 0x020fc60000011400 */
[----:B------:R-:W-:-:S04]  /*1530*/  IMAD R8, R8, c[0x0][0x1a0], RZ ;  /* 0x0000680008087a24 */ /* 0x000fc800078e02ff */
[----:B------:R-:W-:Y:S02]  /*1540*/  IMAD R8, R3, c[0x0][0x1a4], R8 ;  /* 0x0000690003087a24 */ /* 0x000fe400078e0208 */
[----:B------:R-:W-:-:S03]  /*1550*/  IMAD R3, R4, c[0x0][0x188], RZ ;  /* 0x0000620004037a24 */ /* 0x000fc600078e02ff */
[----:B------:R-:W-:Y:S01]  /*1560*/  IADD3 R19, R19, R8, RZ ;  /* 0x0000000813137210 */ /* 0x000fe20007ffe0ff */
[----:B------:R-:W-:-:S04]  /*1570*/  IMAD R3, R0, c[0x0][0x18c], R3 ;  /* 0x0000630000037a24 */ /* 0x000fc800078e0203 */
[----:B------:R-:W-:-:S05]  /*1580*/  IMAD.WIDE.U32 R18, R0, c[0x0][0x188], R18 ;  /* 0x0000620000127a25 */ /* 0x000fca00078e0012 */
[----:B------:R-:W-:Y:S02]  /*1590*/  IADD3 R17, R19, R3, RZ ;  /* 0x0000000313117210 */ /* 0x000fe40007ffe0ff */
[----:B------:R-:W-:Y:S02]  /*15a0*/  MOV R20, R18 ;  /* 0x0000001200147202 */ /* 0x000fe40000000f00 */
.L_x_690:
[----:B------:R-:W-:Y:S01]  /*15b0*/  ISETP.NE.AND P1, PT, R212, -0x1, PT ;  /* 0xffffffffd400780c */ /* 0x000fe20003f25270 */
[----:B------:R-:W-:Y:S01]  /*15c0*/  IMAD.IADD R208, R217, 0x1, -R14 ;  /* 0x00000001d9d07824 */ /* 0x000fe200078e0a0e */
[----:B------:R-:W-:Y:S01]  /*15d0*/  SHF.R.S32.HI R3, RZ, 0x1f, R10 ;  /* 0x0000001fff037819 */ /* 0x000fe2000001140a */
[----:B------:R-:W-:Y:S01]  /*15e0*/  IMAD R2, R2, c[0x0][0x1b8], RZ ;  /* 0x00006e0002027a24 */ /* 0x000fe200078e02ff */
[----:B------:R-:W-:Y:S02]  /*15f0*/  BSSY B0, `(.L_x_692) ;  /* 0x000005c000007945 */ /* 0x000fe40003800000 */
[-C--:B------:R-:W-:Y:S01]  /*1600*/  LEA.HI R15, R3, R10.reuse, RZ, 0x3 ;  /* 0x0000000a030f7211 */ /* 0x080fe200078f18ff */
[----:B------:R-:W-:Y:S01]  /*1610*/  IMAD R2, R11, c[0x0][0x1bc], R2 ;  /* 0x00006f000b027a24 */ /* 0x000fe200078e0202 */
[----:B------:R-:W-:-:S02]  /*1620*/  LEA.HI R25, R3, R10, RZ, 0x4 ;  /* 0x0000000a03197211 */ /* 0x000fc400078f20ff */
[----:B------:R-:W-:Y:S02]  /*1630*/  SHF.R.S32.HI R222, RZ, 0x3, R15 ;  /* 0x00000003ffde7819 */ /* 0x000fe4000001140f */
[----:B------:R-:W-:Y:S01]  /*1640*/  LOP3.LUT R15, R15, 0xfffffff8, RZ, 0xc0, !PT ;  /* 0xfffffff80f0f7812 */ /* 0x000fe200078ec0ff */
[----:B------:R-:W-:Y:S01]  /*1650*/  @P1 IMAD.WIDE.U32 R18, R212, c[0x0][0x190], RZ ;  /* 0x00006400d4121a25 */ /* 0x000fe200078e00ff */
[----:B-----5:R-:W-:Y:S02]  /*1660*/  @!P1 SHF.R.S32.HI R0, RZ, 0x1f, R21 ;  /* 0x0000001fff009819 */ /* 0x020fe40000011415 */
[----:B------:R-:W-:Y:S01]  /*1670*/  SHF.R.S32.HI R223, RZ, 0x1f, R222 ;  /* 0x0000001fffdf7819 */ /* 0x000fe200000114de */
[----:B------:R-:W-:Y:S01]  /*1680*/  IMAD.IADD R206, R10, 0x1, -R15 ;  /* 0x000000010ace7824 */ /* 0x000fe200078e0a0f */
[----:B------:R-:W-:Y:S01]  /*1690*/  LOP3.LUT R15, R25, 0xfffffff0, RZ, 0xc0, !PT ;  /* 0xfffffff0190f7812 */ /* 0x000fe200078ec0ff */
[----:B------:R-:W-:Y:S01]  /*16a0*/  @!P1 IMAD R0, R0, c[0x0][0x178], RZ ;  /* 0x00005e0000009a24 */ /* 0x000fe200078e02ff */
[----:B------:R-:W-:Y:S01]  /*16b0*/  IADD3 R9, P2, R222, R9, RZ ;  /* 0x00000009de097210 */ /* 0x000fe20007f5e0ff */
[----:B------:R-:W-:Y:S01]  /*16c0*/  @P1 IMAD R7, R212, c[0x0][0x194], R19 ;  /* 0x00006500d4071a24 */ /* 0x000fe200078e0213 */
[----:B------:R-:W-:Y:S01]  /*16d0*/  SHF.L.U32 R218, R206, 0x3, RZ ;  /* 0x00000003ceda7819 */ /* 0x000fe200000006ff */
[----:B------:R-:W-:-:S02]  /*16e0*/  @P1 IMAD.MOV.U32 R8, RZ, RZ, R18 ;  /* 0x000000ffff081224 */ /* 0x000fc400078e0012 */
[C---:B------:R-:W-:Y:S01]  /*16f0*/  @!P1 IMAD.WIDE.U32 R18, R21.reuse, c[0x0][0x178], RZ ;  /* 0x00005e0015129a25 */ /* 0x040fe200078e00ff */
[----:B------:R-:W-:Y:S02]  /*1700*/  SHF.R.S32.HI R219, RZ, 0x1f, R218 ;  /* 0x0000001fffdb7819 */ /* 0x000fe400000114da */
[C---:B------:R-:W-:Y:S01]  /*1710*/  IADD3 R12, P3, R218.reuse, R6, RZ ;  /* 0x00000006da0c7210 */ /* 0x040fe20007f7e0ff */
[----:B------:R-:W-:Y:S01]  /*1720*/  @!P1 IMAD R0, R21, c[0x0][0x17c], R0 ;  /* 0x00005f0015009a24 */ /* 0x000fe200078e0200 */
[----:B------:R-:W-:Y:S01]  /*1730*/  IADD3 R209, R218, 0x40, RZ ;  /* 0x00000040dad17810 */ /* 0x000fe20007ffe0ff */
[----:B------:R-:W-:Y:S02]  /*1740*/  IMAD.IADD R15, R10, 0x1, -R15 ;  /* 0x000000010a0f7824 */ /* 0x000fe400078e0a0f */
[----:B------:R-:W-:Y:S02]  /*1750*/  @!P1 IMAD.IADD R7, R19, 0x1, R0 ;  /* 0x0000000113079824 */ /* 0x000fe400078e0200 */
[----:B------:R-:W-:Y:S01]  /*1760*/  IMAD.SHL.U32 R21, R222, 0x40, RZ ;  /* 0x00000040de157824 */ /* 0x000fe200078e00ff */
[----:B------:R-:W-:Y:S01]  /*1770*/  SHF.R.S32.HI R0, RZ, 0x1f, R15 ;  /* 0x0000001fff007819 */ /* 0x000fe2000001140f */
[----:B------:R-:W-:Y:S01]  /*1780*/  @!P1 IMAD.MOV.U32 R8, RZ, RZ, R18 ;  /* 0x000000ffff089224 */ /* 0x000fe200078e0012 */
[----:B------:R-:W-:Y:S01]  /*1790*/  IADD3 R20, P1, R218, R20, RZ ;  /* 0x00000014da147210 */ /* 0x000fe20007f3e0ff */
[----:B------:R-:W-:Y:S01]  /*17a0*/  IMAD.X R13, R219, 0x1, R13, P3 ;  /* 0x00000001db0d7824 */ /* 0x000fe200018e060d */
[----:B------:R-:W-:Y:S01]  /*17b0*/  LEA.HI R23, R0, R15, RZ, 0x3 ;  /* 0x0000000f00177211 */ /* 0x000fe200078f18ff */
[----:B------:R-:W-:Y:S01]  /*17c0*/  IMAD.WIDE R28, R29, 0x40, R222 ;  /* 0x000000401d1c7825 */ /* 0x000fe200078e02de */
[----:B------:R-:W-:-:S02]  /*17d0*/  LOP3.LUT R21, R21, 0x1c0, RZ, 0xc0, !PT ;  /* 0x000001c015157812 */ /* 0x000fc400078ec0ff */
[----:B------:R-:W-:Y:S01]  /*17e0*/  LOP3.LUT R4, R23, 0xfffffff8, RZ, 0xc0, !PT ;  /* 0xfffffff817047812 */ /* 0x000fe200078ec0ff */
[----:B------:R-:W-:Y:S01]  /*17f0*/  IMAD.WIDE.U32 R188, R222, c[0x0][0x198], R12 ;  /* 0x00006600debc7a25 */ /* 0x000fe200078e000c */
[----:B------:R-:W-:Y:S02]  /*1800*/  LOP3.LUT R19, R21, 0x38, R218, 0xf8, !PT ;  /* 0x0000003815137812 */ /* 0x000fe400078ef8da */
[----:B------:R-:W-:Y:S01]  /*1810*/  SHF.R.U32.HI R216, RZ, 0x3, R21 ;  /* 0x00000003ffd87819 */ /* 0x000fe20000011615 */
[----:B------:R-:W-:Y:S01]  /*1820*/  IMAD.IADD R4, R15, 0x1, -R4 ;  /* 0x000000010f047824 */ /* 0x000fe200078e0a04 */
[----:B------:R-:W-:Y:S02]  /*1830*/  IADD3.X R21, R219, R17, RZ, P1, !PT ;  /* 0x00000011db157210 */ /* 0x000fe40000ffe4ff */
[----:B------:R-:W-:Y:S02]  /*1840*/  SHF.R.S32.HI R0, RZ, 0x1f, R16 ;  /* 0x0000001fff007819 */ /* 0x000fe40000011410 */
[----:B------:R-:W-:Y:S01]  /*1850*/  IADD3 R6, P1, R218, R8, RZ ;  /* 0x00000008da067210 */ /* 0x000fe20007f3e0ff */
[----:B------:R-:W-:Y:S01]  /*1860*/  IMAD.WIDE.U32 R20, R11, c[0x0][0x1b8], R20 ;  /* 0x00006e000b147a25 */ /* 0x000fe200078e0014 */
[----:B------:R-:W-:-:S02]  /*1870*/  LOP3.LUT R216, R19, R216, RZ, 0x3c, !PT ;  /* 0x000000d813d87212 */ /* 0x000fc400078e3cff */
[----:B------:R-:W-:Y:S01]  /*1880*/  LEA.HI R19, R3, R10, RZ, 0x6 ;  /* 0x0000000a03137211 */ /* 0x000fe200078f30ff */
[----:B------:R-:W-:Y:S01]  /*1890*/  IMAD R27, R0, c[0x0][0x1a8], RZ ;  /* 0x00006a00001b7a24 */ /* 0x000fe200078e02ff */
[----:B------:R-:W-:Y:S01]  /*18a0*/  IADD3.X R0, R223, R5, RZ, P2, !PT ;  /* 0x00000005df007210 */ /* 0x000fe200017fe4ff */
[----:B------:R-:W-:Y:S01]  /*18b0*/  IMAD.X R7, R219, 0x1, R7, P1 ;  /* 0x00000001db077824 */ /* 0x000fe200008e0607 */
[----:B------:R-:W-:Y:S01]  /*18c0*/  R2P PR, R4, 0x6 ;  /* 0x0000000604007804 */ /* 0x000fe20000000000 */
[----:B------:R-:W-:Y:S01]  /*18d0*/  IMAD.SHL.U32 R19, R19, 0x8, RZ ;  /* 0x0000000813137824 */ /* 0x000fe200078e00ff */
[----:B------:R-:W-:Y:S01]  /*18e0*/  ISETP.GE.AND P3, PT, R222, R208, PT ;  /* 0x000000d0de00720c */ /* 0x000fe20003f66270 */
[----:B------:R-:W-:Y:S01]  /*18f0*/  IMAD.IADD R21, R21, 0x1, R2 ;  /* 0x0000000115157824 */ /* 0x000fe200078e0202 */
[----:B------:R-:W-:Y:S01]  /*1900*/  LEA.HI R12, R3, R10, RZ, 0x5 ;  /* 0x0000000a030c7211 */ /* 0x000fe200078f28ff */
[----:B------:R-:W-:Y:S01]  /*1910*/  IMAD R11, R223, c[0x0][0x198], RZ ;  /* 0x00006600df0b7a24 */ /* 0x000fe200078e02ff */
[----:B------:R-:W-:Y:S01]  /*1920*/  LOP3.LUT R216, R216, 0xfffffe00, R19, 0xf8, !PT ;  /* 0xfffffe00d8d87812 */ /* 0x000fe200078ef813 */
[----:B------:R-:W-:Y:S01]  /*1930*/  IMAD R0, R0, c[0x0][0x1a0], RZ ;  /* 0x0000680000007a24 */ /* 0x000fe200078e02ff */
[----:B------:R-:W-:Y:S01]  /*1940*/  MOV R3, 0x20 ;  /* 0x0000002000037802 */ /* 0x000fe20000000f00 */
[----:B------:R-:W-:-:S02]  /*1950*/  IMAD R27, R16, c[0x0][0x1ac], R27 ;  /* 0x00006b00101b7a24 */ /* 0x000fc400078e021b */
[----:B------:R-:W-:-:S04]  /*1960*/  IMAD.WIDE.U32 R16, R16, c[0x0][0x1a8], R6 ;  /* 0x00006a0010107a25 */ /* 0x000fc800078e0006 */
[----:B------:R-:W-:Y:S01]  /*1970*/  IMAD.WIDE.U32 R38, R9, c[0x0][0x1a0], R20 ;  /* 0x0000680009267a25 */ /* 0x000fe200078e0014 */
[----:B------:R-:W-:Y:S02]  /*1980*/  LOP3.LUT R21, R12, 0xffffffe0, RZ, 0xc0, !PT ;  /* 0xffffffe00c157812 */ /* 0x000fe400078ec0ff */
[----:B------:R-:W-:Y:S01]  /*1990*/  SHF.R.S32.HI R12, RZ, 0x5, R12 ;  /* 0x00000005ff0c7819 */ /* 0x000fe2000001140c */
[----:B------:R-:W-:Y:S01]  /*19a0*/  IMAD.MOV.U32 R6, RZ, RZ, 0x10 ;  /* 0x00000010ff067424 */ /* 0x000fe200078e00ff */
[----:B------:R-:W-:Y:S01]  /*19b0*/  IADD3 R27, R17, R27, RZ ;  /* 0x0000001b111b7210 */ /* 0x000fe20007ffe0ff */
[----:B------:R-:W-:Y:S02]  /*19c0*/  IMAD R11, R222, c[0x0][0x19c], R11 ;  /* 0x00006700de0b7a24 */ /* 0x000fe400078e020b */
[----:B------:R-:W-:Y:S01]  /*19d0*/  IMAD R5, R9, c[0x0][0x1a4], R0 ;  /* 0x0000690009057a24 */ /* 0x000fe200078e0200 */
[----:B------:R-:W-:Y:S01]  /*19e0*/  SEL R2, R6, 0xfffffff0, !P1 ;  /* 0xfffffff006027807 */ /* 0x000fe20004800000 */
[----:B------:R-:W-:Y:S01]  /*19f0*/  IMAD.IADD R189, R189, 0x1, R11 ;  /* 0x00000001bdbd7824 */ /* 0x000fe200078e020b */
[----:B------:R-:W-:Y:S01]  /*1a00*/  SEL R0, R3, 0xffffffe0, !P2 ;  /* 0xffffffe003007807 */ /* 0x000fe20005000000 */
[----:B------:R-:W-:-:S02]  /*1a10*/  IMAD.IADD R21, R10, 0x1, -R21 ;  /* 0x000000010a157824 */ /* 0x000fc400078e0a15 */
[----:B------:R-:W-:Y:S02]  /*1a20*/  IMAD.SHL.U32 R216, R216, 0x2, RZ ;  /* 0x00000002d8d87824 */ /* 0x000fe400078e00ff */
[----:B------:R-:W-:Y:S01]  /*1a30*/  IMAD.IADD R36, R39, 0x1, R5 ;  /* 0x0000000127247824 */ /* 0x000fe200078e0205 */
[----:B------:R-:W-:Y:S05]  /*1a40*/  @P3 BRA `(.L_x_693) ;  /* 0x0000016000003947 */ /* 0x000fea0003800000 */
[----:B------:R-:W-:Y:S01]  /*1a50*/  ISETP.GE.AND P3, PT, R218, c[0x0][0x220], PT ;  /* 0x00008800da007a0c */ /* 0x000fe20003f66270 */
[----:B------:R-:W-:Y:S01]  /*1a60*/  IMAD R5, R29, c[0x0][0x190], RZ ;  /* 0x000064001d057a24 */ /* 0x000fe200078e02ff */
[----:B------:R-:W-:Y:S01]  /*1a70*/  ISETP.GE.AND P2, PT, R209, c[0x0][0x220], PT ;  /* 0x00008800d1007a0c */ /* 0x000fe20003f46270 */
[----:B------:R-:W-:Y:S02]  /*1a80*/  IMAD.MOV.U32 R26, RZ, RZ, R16 ;  /* 0x000000ffff1a7224 */ /* 0x000fe400078e0010 */
[C---:B------:R-:W-:Y:S02]  /*1a90*/  IMAD R5, R28.reuse, c[0x0][0x194], R5 ;  /* 0x000065001c057a24 */ /* 0x040fe400078e0205 */
[----:B------:R-:W-:-:S05]  /*1aa0*/  IMAD.WIDE.U32 R8, R28, c[0x0][0x190], R26 ;  /* 0x000064001c087a25 */ /* 0x000fca00078e001a */
[----:B------:R-:W-:Y:S01]  /*1ab0*/  IADD3 R5, R9, R5, RZ ;  /* 0x0000000509057210 */ /* 0x000fe20007ffe0ff */
[----:B------:R1:W-:Y:S01]  /*1ac0*/  @P3 STS.128 [R216], RZ ;  /* 0x000000ffd8003388 */ /* 0x0003e20000000c00 */
[----:B------:R-:W-:-:S04]  /*1ad0*/  @!P3 LEA R18, P1, R8, c[0x0][0x160], 0x1 ;  /* 0x000058000812ba11 */ /* 0x000fc800078208ff */
[----:B------:R-:W-:-:S05]  /*1ae0*/  @!P3 LEA.HI.X R19, R8, c[0x0][0x164], R5, 0x1, P1 ;  /* 0x000059000813ba11 */ /* 0x000fca00008f0c05 */
[----:B------:R-:W-:Y:S01]  /*1af0*/  @!PT LDS RZ, [RZ] ;  /* 0x00000000fffff984 */ /* 0x000fe20000000800 */
[----:B------:R-:W-:Y:S01]  /*1b00*/  @!PT LDS RZ, [RZ] ;  /* 0x00000000fffff984 */ /* 0x000fe20000000800 */
[----:B------:R-:W-:Y:S01]  /*1b10*/  @!PT LDS RZ, [RZ] ;  /* 0x00000000fffff984 */ /* 0x000fe20000000800 */
[----:B------:R1:W-:Y:S04]  /*1b20*/  @!P3 LDGSTS.E.BYPASS.LTC128B.128 [R216], [R18.64] ;  /* 0x0000000012d8bfae */ /* 0x0003e8000b901d4c */
[----:B------:R1:W-:Y:S01]  /*1b30*/  @P2 STS.128 [R216+0x2000], RZ ;  /* 0x002000ffd8002388 */ /* 0x0003e20000000c00 */
[----:B------:R-:W-:Y:S05]  /*1b40*/  @P2 BRA `(.L_x_693) ;  /* 0x0000006000002947 */ /* 0x000fea0003800000 */
[----:B-1----:R-:W-:-:S04]  /*1b50*/  LEA R18, P1, R8, c[0x0][0x160], 0x1 ;  /* 0x0000580008127a11 */ /* 0x002fc800078208ff */
[----:B------:R-:W-:-:S05]  /*1b60*/  LEA.HI.X R19, R8, c[0x0][0x164], R5, 0x1, P1 ;  /* 0x0000590008137a11 */ /* 0x000fca00008f0c05 */
[----:B------:R-:W-:Y:S01]  /*1b70*/  @!PT LDS RZ, [RZ] ;  /* 0x00000000fffff984 */ /* 0x000fe20000000800 */
[----:B------:R-:W-:Y:S01]  /*1b80*/  @!PT LDS RZ, [RZ] ;  /* 0x00000000fffff984 */ /* 0x000fe20000000800 */
[----:B------:R-:W-:Y:S01]  /*1b90*/  @!PT LDS RZ, [RZ] ;  /* 0x00000000fffff984 */ /* 0x000fe20000000800 */
[----:B------:R1:W-:Y:S04]  /*1ba0*/  LDGSTS.E.BYPASS.LTC128B.128 [R216+0x2000], [R18.64+0x80] ;  /* 0x0200008012d87fae */ /* 0x0003e8000b901d4c */
.L_x_693:
[----:B------:R-:W-:Y:S05]  /*1bb0*/  BSYNC B0 ;  /* 0x0000000000007941 */ /* 0x000fea0003800000 */
.L_x_692:
[----:B-1----:R-:W-:Y:S01]  /*1bc0*/  IADD3 R19, R222, 0x10, RZ ;  /* 0x00000010de137810 */ /* 0x002fe20007ffe0ff */
[----:B------:R-:W-:Y:S03]  /*1bd0*/  BSSY B0, `(.L_x_694) ;  /* 0x000001c000007945 */ /* 0x000fe60003800000 */
[----:B------:R-:W-:-:S13]  /*1be0*/  ISETP.GE.AND P1, PT, R19, R208, PT ;  /* 0x000000d01300720c */ /* 0x000fda0003f26270 */
[----:B------:R-:W-:Y:S05]  /*1bf0*/  @P1 BRA `(.L_x_695) ;  /* 0x0000019000001947 */ /* 0x000fea0003800000 */
[----:B------:R-:W-:Y:S01]  /*1c00*/  IADD3 R8, P1, R28, 0x10, RZ ;  /* 0x000000101c087810 */ /* 0x000fe20007f3e0ff */
[----:B------:R-:W-:Y:S01]  /*1c10*/  IMAD.MOV.U32 R30, RZ, RZ, R16 ;  /* 0x000000ffff1e7224 */ /* 0x000fe200078e0010 */
[----:B------:R-:W-:Y:S02]  /*1c20*/  ISETP.GE.AND P2, PT, R218, c[0x0][0x220], PT ;  /* 0x00008800da007a0c */ /* 0x000fe40003f46270 */
[----:B------:R-:W-:Y:S01]  /*1c30*/  MOV R31, R27 ;  /* 0x0000001b001f7202 */ /* 0x000fe20000000f00 */
[----:B------:R-:W-:Y:S01]  /*1c40*/  IMAD.X R5, RZ, RZ, R29, P1 ;  /* 0x000000ffff057224 */ /* 0x000fe200008e061d */
[----:B------:R-:W-:-:S03]  /*1c50*/  ISETP.GE.AND P1, PT, R209, c[0x0][0x220], PT ;  /* 0x00008800d1007a0c */ /* 0x000fc60003f26270 */
[----:B------:R-:W-:Y:S02]  /*1c60*/  IMAD R5, R5, c[0x0][0x190], RZ ;  /* 0x0000640005057a24 */ /* 0x000fe400078e02ff */
[----:B------:R-:W-:-:S04]  /*1c70*/  IMAD.WIDE.U32 R30, R8, c[0x0][0x190], R30 ;  /* 0x00006400081e7a25 */ /* 0x000fc800078e001e */
[----:B------:R-:W-:Y:S01]  /*1c80*/  IMAD R5, R8, c[0x0][0x194], R5 ;  /* 0x0000650008057a24 */ /* 0x000fe200078e0205 */
[----:B------:R-:W-:Y:S01]  /*1c90*/  @!P2 LEA R8, P3, R30, c[0x0][0x160], 0x1 ;  /* 0x000058001e08aa11 */ /* 0x000fe200078608ff */
[----:B------:R1:W-:Y:S02]  /*1ca0*/  @P2 STS.128 [R216+0x800], RZ ;  /* 0x000800ffd8002388 */ /* 0x0003e40000000c00 */
[----:B------:R-:W-:-:S05]  /*1cb0*/  IMAD.IADD R5, R31, 0x1, R5 ;  /* 0x000000011f057824 */ /* 0x000fca00078e0205 */
[----:B------:R-:W-:-:S05]  /*1cc0*/  @!P2 LEA.HI.X R9, R30, c[0x0][0x164], R5, 0x1, P3 ;  /* 0x000059001e09aa11 */ /* 0x000fca00018f0c05 */
[----:B------:R-:W-:Y:S01]  /*1cd0*/  @!PT LDS RZ, [RZ] ;  /* 0x00000000fffff984 */ /* 0x000fe20000000800 */
[----:B------:R-:W-:Y:S01]  /*1ce0*/  @!PT LDS RZ, [RZ] ;  /* 0x00000000fffff984 */ /* 0x000fe20000000800 */
[----:B------:R-:W-:Y:S01]  /*1cf0*/  @!PT LDS RZ, [RZ] ;  /* 0x00000000fffff984 */ /* 0x000fe20000000800 */
[----:B------:R1:W-:Y:S04]  /*1d00*/  @!P2 LDGSTS.E.BYPASS.LTC128B.128 [R216+0x800], [R8.64] ;  /* 0x0080000008d8afae */ /* 0x0003e8000b901d4c */
        /* <DEDUP_REMOVED lines=8> */
.L_x_695:
[----:B------:R-:W-:Y:S05]  /*1d90*/  BSYNC B0 ;  /* 0x0000000000007941 */ /* 0x000fea0003800000 */
.L_x_694:
        /* <DEDUP_REMOVED lines=29> */
.L_x_697:
[----:B------:R-:W-:Y:S05]  /*1f70*/  BSYNC B0 ;  /* 0x0000000000007941 */ /* 0x000fea0003800000 */
.L_x_696:
[----:B------:R-:W-:Y:S01]  /*1f80*/  IADD3 R5, R222, 0x30, RZ ;  /* 0x00000030de057810 */ /* 0x000fe20007ffe0ff */
[----:B------:R-:W-:Y:S03]  /*1f90*/  BSSY B0, `(.L_x_698) ;  /* 0x000001b000007945 */ /* 0x000fe60003800000 */
[----:B------:R-:W-:-:S13]  /*1fa0*/  ISETP.GE.AND P1, PT, R5, R208, PT ;  /* 0x000000d00500720c */ /* 0x000fda0003f26270 */
[----:B------:R-:W-:Y:S05]  /*1fb0*/  @P1 BRA `(.L_x_699) ;  /* 0x0000018000001947 */ /* 0x000fea0003800000 */
[----:B------:R-:W-:Y:S02]  /*1fc0*/  IADD3 R8, P1, R28, 0x30, RZ ;  /* 0x000000301c087810 */ /* 0x000fe40007f3e0ff */
        /* <DEDUP_REMOVED lines=17> */
[----:B--2---:R-:W-:-:S04]  /*20e0*/  LEA R26, P1, R16, c[0x0][0x160], 0x1 ;  /* 0x00005800101a7a11 */ /* 0x004fc800078208ff */
[----:B------:R-:W-:-:S05]  /*20f0*/  LEA.HI.X R27, R16, c[0x0][0x164], R7, 0x1, P1 ;  /* 0x00005900101b7a11 */ /* 0x000fca00008f0c07 */
[----:B------:R-:W-:Y:S01]  /*2100*/  @!PT LDS RZ, [RZ] ;  /* 0x00000000fffff984 */ /* 0x000fe20000000800 */
[----:B------:R-:W-:Y:S01]  /*2110*/  @!PT LDS RZ, [RZ] ;  /* 0x00000000fffff984 */ /* 0x000fe20000000800 */
[----:B------:R-:W-:Y:S01]  /*2120*/  @!PT LDS RZ, [RZ] ;  /* 0x00000000fffff984 */ /* 0x000fe20000000800 */
[----:B------:R2:W-:Y:S04]  /*2130*/  LDGSTS.E.BYPASS.LTC128B.128 [R216+0x3800], [R26.64+0x80] ;  /* 0x038000801ad87fae */ /* 0x0005e8000b901d4c */
.L_x_699:
[----:B------:R-:W-:Y:S05]  /*2140*/  BSYNC B0 ;  /* 0x0000000000007941 */ /* 0x000fea0003800000 */
.L_x_698:
[----:B------:R-:W-:Y:S01]  /*2150*/  IADD3 R215, R134, -0x1, RZ ;  /* 0xffffffff86d77810 */ /* 0x000fe20007ffe0ff */
[----:B------:R-:W-:Y:S04]  /*2160*/  BSSY B0, `(.L_x_700) ;  /* 0x0000016000007945 */ /* 0x000fe80003800000 */
[----:B------:R-:W-:-:S04]  /*2170*/  IMAD.SHL.U32 R7, R215, 0x80, RZ ;  /* 0x00000080d7077824 */ /* 0x000fc800078e00ff */
[----:B------:R-:W-:-:S05]  /*2180*/  IMAD.IADD R8, R132, 0x1, -R7 ;  /* 0x0000000184087824 */ /* 0x000fca00078e0a07 */
[----:B------:R-:W-:-:S13]  /*2190*/  ISETP.GE.AND P1, PT, R222, R8, PT ;  /* 0x00000008de00720c */ /* 0x000fda0003f26270 */
[----:B------:R-:W-:Y:S05]  /*21a0*/  @P1 BRA `(.L_x_701) ;  /* 0x0000011000001947 */ /* 0x000fea0003800000 */
[----:B------:R-:W-:Y:S02]  /*21b0*/  ISETP.GE.AND P2, PT, R218, c[0x0][0x220], PT ;  /* 0x00008800da007a0c */ /* 0x000fe40003f46270 */
[----:B------:R-:W-:-:S11]  /*21c0*/  ISETP.GE.AND P1, PT, R209, c[0x0][0x220], PT ;  /* 0x00008800d1007a0c */ /* 0x000fd60003f26270 */
[C---:B------:R-:W-:Y:S01]  /*21d0*/  @!P2 LEA R16, P3, R188.reuse, c[0x0][0x168], 0x1 ;  /* 0x00005a00bc10aa11 */ /* 0x040fe200078608ff */
[----:B------:R3:W-:Y:S03]  /*21e0*/  @P2 STS.128 [R216+0x4000], RZ ;  /* 0x004000ffd8002388 */ /* 0x0007e60000000c00 */
[----:B------:R-:W-:-:S05]  /*21f0*/  @!P2 LEA.HI.X R17, R188, c[0x0][0x16c], R189, 0x1, P3 ;  /* 0x00005b00bc11aa11 */ /* 0x000fca00018f0cbd */
[----:B------:R-:W-:Y:S01]  /*2200*/  @!PT LDS RZ, [RZ] ;  /* 0x00000000fffff984 */ /* 0x000fe20000000800 */
[----:B------:R-:W-:Y:S01]  /*2210*/  @!PT LDS RZ, [RZ] ;  /* 0x00000000fffff984 */ /* 0x000fe20000000800 */
[----:B------:R-:W-:Y:S01]  /*2220*/  @!PT LDS RZ, [RZ] ;  /* 0x00000000fffff984 */ /* 0x000fe20000000800 */
[----:B------:R3:W-:Y:S04]  /*2230*/  @!P2 LDGSTS.E.BYPASS.LTC128B.128 [R216+0x4000], [R16.64] ;  /* 0x0400000010d8afae */ /* 0x0007e8000b901d4c */
[----:B------:R3:W-:Y:S01]  /*2240*/  @P1 STS.128 [R216+0x8000], RZ ;  /* 0x008000ffd8001388 */ /* 0x0007e20000000c00 */
[----:B------:R-:W-:Y:S05]  /*2250*/  @P1 BRA `(.L_x_701) ;  /* 0x0000006000001947 */ /* 0x000fea0003800000 */
[----:B---3--:R-:W-:-:S04]  /*2260*/  LEA R16, P1, R188, c[0x0][0x168], 0x1 ;  /* 0x00005a00bc107a11 */ /* 0x008fc800078208ff */
[----:B------:R-:W-:-:S05]  /*2270*/  LEA.HI.X R17, R188, c[0x0][0x16c], R189, 0x1, P1 ;  /* 0x00005b00bc117a11 */ /* 0x000fca00008f0cbd */
[----:B------:R-:W-:Y:S01]  /*2280*/  @!PT LDS RZ, [RZ] ;  /* 0x00000000fffff984 */ /* 0x000fe20000000800 */
[----:B------:R-:W-:Y:S01]  /*2290*/  @!PT LDS RZ, [RZ] ;  /* 0x00000000fffff984 */ /* 0x000fe20000000800 */
[----:B------:R-:W-:Y:S01]  /*22a0*/  @!PT LDS RZ, [RZ] ;  /* 0x00000000fffff984 */ /* 0x000fe20000000800 */
[----:B------:R3:W-:Y:S04]  /*22b0*/  LDGSTS.E.BYPASS.LTC128B.128 [R216+0x8000], [R16.64+0x80] ;  /* 0x0800008010d87fae */ /* 0x0007e8000b901d4c */
.L_x_701:
[----:B------:R-:W-:Y:S05]  /*22c0*/  BSYNC B0 ;  /* 0x0000000000007941 */ /* 0x000fea0003800000 */
.L_x_700:
[----:B------:R-:W-:Y:S01]  /*22d0*/  ISETP.GE.AND P1, PT, R19, R8, PT ;  /* 0x000000081300720c */ /* 0x000fe20003f26270 */
[----:B------:R-:W-:Y:S01]  /*22e0*/  IMAD.MOV.U32 R133, RZ, RZ, c[0x0][0x198] ;  /* 0x00006600ff857624 */ /* 0x000fe200078e00ff */
[----:B------:R-:W-:Y:S03]  /*22f0*/  BSSY B0, `(.L_x_702) ;  /* 0x0000017000007945 */ /* 0x000fe60003800000 */
[C---:B------:R-:W-:Y:S01]  /*2300*/  IMAD.SHL.U32 R211, R133.reuse, 0x10, RZ ;  /* 0x0000001085d37824 */ /* 0x040fe200078e00ff */
[----:B------:R-:W-:-:S07]  /*2310*/  SHF.L.U64.HI R210, R133, R220, c[0x0][0x19c] ;  /* 0x0000670085d27619 */ /* 0x000fce00000102dc */
[----:B------:R-:W-:Y:S05]  /*2320*/  @P1 BRA `(.L_x_703) ;  /* 0x0000013000001947 */ /* 0x000fea0003800000 */
[----:B------:R-:W-:Y:S02]  /*2330*/  ISETP.GE.AND P2, PT, R218, c[0x0][0x220], PT ;  /* 0x00008800da007a0c */ /* 0x000fe40003f46270 */
[----:B---3--:R-:W-:Y:S02]  /*2340*/  IADD3 R16, P3, R211, R188, RZ ;  /* 0x000000bcd3107210 */ /* 0x008fe40007f7e0ff */
[----:B------:R-:W-:-:S03]  /*2350*/  ISETP.GE.AND P1, PT, R209, c[0x0][0x220], PT ;  /* 0x00008800d1007a0c */ /* 0x000fc60003f26270 */
[----:B------:R-:W-:-:S06]  /*2360*/  IMAD.X R11, R210, 0x1, R189, P3 ;  /* 0x00000001d20b7824 */ /* 0x000fcc00018e06bd */
[C---:B--2---:R-:W-:Y:S01]  /*2370*/  @!P2 LEA R26, P3, R16.reuse, c[0x0][0x168], 0x1 ;  /* 0x00005a00101aaa11 */ /* 0x044fe200078608ff */
        /* <DEDUP_REMOVED lines=14> */
.L_x_703:
[----:B------:R-:W-:Y:S05]  /*2460*/  BSYNC B0 ;  /* 0x0000000000007941 */ /* 0x000fea0003800000 */
.L_x_702:
[----:B------:R-:W-:Y:S01]  /*2470*/  ISETP.GE.AND P1, PT, R9, R8, PT ;  /* 0x000000080900720c */ /* 0x000fe20003f26270 */
[----:B------:R-:W-:-:S12]  /*2480*/  BSSY B0, `(.L_x_704) ;  /* 0x0000016000007945 */ /* 0x000fd80003800000 */
[----:B------:R-:W-:Y:S05]  /*2490*/  @P1 BRA `(.L_x_705) ;  /* 0x0000014000001947 */ /* 0x000fea0003800000 */
[----:B------:R-:W-:Y:S01]  /*24a0*/  ISETP.GE.AND P2, PT, R218, c[0x0][0x220], PT ;  /* 0x00008800da007a0c */ /* 0x000fe20003f46270 */
[----:B------:R-:W-:Y:S01]  /*24b0*/  IMAD.MOV.U32 R18, RZ, RZ, c[0x0][0x19c] ;  /* 0x00006700ff127624 */ /* 0x000fe200078e00ff */
[----:B---3--:R-:W-:Y:S02]  /*24c0*/  LEA R16, P3, R133, R188, 0x5 ;  /* 0x000000bc85107211 */ /* 0x008fe400078628ff */
[----:B------:R-:W-:Y:S02]  /*24d0*/  ISETP.GE.AND P1, PT, R209, c[0x0][0x220], PT ;  /* 0x00008800d1007a0c */ /* 0x000fe40003f26270 */
[----:B------:R-:W-:-:S07]  /*24e0*/  LEA.HI.X R11, R133, R189, R18, 0x5, P3 ;  /* 0x000000bd850b7211 */ /* 0x000fce00018f2c12 */
        /* <DEDUP_REMOVED lines=15> */
.L_x_705:
[----:B------:R-:W-:Y:S05]  /*25e0*/  BSYNC B0 ;  /* 0x0000000000007941 */ /* 0x000fea0003800000 */
.L_x_704:
[----:B------:R-:W-:Y:S01]  /*25f0*/  ISETP.GE.AND P1, PT, R5, R8, PT ;  /* 0x000000080500720c */ /* 0x000fe20003f26270 */
[----:B------:R-:W-:-:S12]  /*2600*/  BSSY B0, `(.L_x_706) ;  /* 0x0000017000007945 */ /* 0x000fd80003800000 */
[----:B------:R-:W-:Y:S05]  /*2610*/  @P1 BRA `(.L_x_707) ;  /* 0x0000015000001947 */ /* 0x000fea0003800000 */
[----:B------:R-:W-:Y:S01]  /*2620*/  ISETP.GE.AND P2, PT, R218, c[0x0][0x220], PT ;  /* 0x00008800da007a0c */ /* 0x000fe20003f46270 */
[----:B------:R-:W-:Y:S01]  /*2630*/  ULDC UR4, c[0x0][0x19c] ;  /* 0x0000670000047ab9 */ /* 0x000fe20000000800 */
[----:B--2---:R-:W-:Y:S01]  /*2640*/  IMAD.WIDE.U32 R26, R133, 0x30, R188 ;  /* 0x00000030851a7825 */ /* 0x004fe200078e00bc */
[----:B------:R-:W-:Y:S01]  /*2650*/  UIMAD UR4, UR4, 0x30, URZ ;  /* 0x00000030040478a4 */ /* 0x000fe2000f8e023f */
[----:B------:R-:W-:-:S05]  /*2660*/  ISETP.GE.AND P1, PT, R209, c[0x0][0x220], PT ;  /* 0x00008800d1007a0c */ /* 0x000fca0003f26270 */
[----:B------:R-:W-:-:S04]  /*2670*/  IADD3 R11, R27, UR4, RZ ;  /* 0x000000041b0b7c10 */ /* 0x000fc8000fffe0ff */
[C---:B---3--:R-:W-:Y:S01]  /*2680*/  @!P2 LEA R16, P3, R26.reuse, c[0x0][0x168], 0x1 ;  /* 0x00005a001a10aa11 */ /* 0x048fe200078608ff */
        /* <DEDUP_REMOVED lines=14> */
.L_x_707:
[----:B------:R-:W-:Y:S05]  /*2770*/  BSYNC B0 ;  /* 0x0000000000007941 */ /* 0x000fea0003800000 */
.L_x_706:
[----:B--23--:R-:W-:Y:S01]  /*2780*/  IADD3 R17, R222, 0x40, RZ ;  /* 0x00000040de117810 */ /* 0x00cfe20007ffe0ff */
[----:B------:R-:W-:Y:S03]  /*2790*/  BSSY B0, `(.L_x_708) ;  /* 0x0000017000007945 */ /* 0x000fe60003800000 */
[----:B------:R-:W-:-:S13]  /*27a0*/  ISETP.GE.AND P1, PT, R17, R8, PT ;  /* 0x000000081100720c */ /* 0x000fda0003f26270 */
[----:B------:R-:W-:Y:S05]  /*27b0*/  @P1 BRA `(.L_x_709) ;  /* 0x0000014000001947 */ /* 0x000fea0003800000 */
[----:B------:R-:W-:Y:S01]  /*27c0*/  ISETP.GE.AND P2, PT, R218, c[0x0][0x220], PT ;  /* 0x00008800da007a0c */ /* 0x000fe20003f46270 */
[----:B------:R-:W-:Y:S01]  /*27d0*/  IMAD.MOV.U32 R16, RZ, RZ, c[0x0][0x19c] ;  /* 0x00006700ff107624 */ /* 0x000fe200078e00ff */
[----:B------:R-:W-:Y:S02]  /*27e0*/  LEA R11, P3, R133, R188, 0x6 ;  /* 0x000000bc850b7211 */ /* 0x000fe400078630ff */
[----:B------:R-:W-:Y:S02]  /*27f0*/  ISETP.GE.AND P1, PT, R209, c[0x0][0x220], PT ;  /* 0x00008800d1007a0c */ /* 0x000fe40003f26270 */
[----:B------:R-:W-:-:S07]  /*2800*/  LEA.HI.X R16, R133, R189, R16, 0x6, P3 ;  /* 0x000000bd85107211 */ /* 0x000fce00018f3410 */
        /* <DEDUP_REMOVED lines=15> */
.L_x_709:
[----:B------:R-:W-:Y:S05]  /*2900*/  BSYNC B0 ;  /* 0x0000000000007941 */ /* 0x000fea0003800000 */
.L_x_708:
[----:B------:R-:W-:Y:S01]  /*2910*/  IADD3 R15, R222, 0x50, RZ ;  /* 0x00000050de0f7810 */ /* 0x000fe20007ffe0ff */
[----:B------:R-:W-:Y:S03]  /*2920*/  BSSY B0, `(.L_x_710) ;  /* 0x0000018000007945 */ /* 0x000fe60003800000 */
[----:B------:R-:W-:-:S13]  /*2930*/  ISETP.GE.AND P1, PT, R15, R8, PT ;  /* 0x000000080f00720c */ /* 0x000fda0003f26270 */
[----:B------:R-:W-:Y:S05]  /*2940*/  @P1 BRA `(.L_x_711) ;  /* 0x0000015000001947 */ /* 0x000fea0003800000 */
[----:B------:R-:W-:Y:S01]  /*2950*/  ISETP.GE.AND P2, PT, R218, c[0x0][0x220], PT ;  /* 0x00008800da007a0c */ /* 0x000fe20003f46270 */
[----:B------:R-:W-:Y:S01]  /*2960*/  ULDC UR4, c[0x0][0x19c] ;  /* 0x0000670000047ab9 */ /* 0x000fe20000000800 */
[----:B------:R-:W-:Y:S01]  /*2970*/  IMAD.WIDE.U32 R28, R133, 0x50, R188 ;  /* 0x00000050851c7825 */ /* 0x000fe200078e00bc */
[----:B------:R-:W-:Y:S01]  /*2980*/  UIMAD UR4, UR4, 0x50, URZ ;  /* 0x00000050040478a4 */ /* 0x000fe2000f8e023f */
[----:B------:R-:W-:-:S05]  /*2990*/  ISETP.GE.AND P1, PT, R209, c[0x0][0x220], PT ;  /* 0x00008800d1007a0c */ /* 0x000fca0003f26270 */
[----:B------:R-:W-:-:S04]  /*29a0*/  IADD3 R11, R29, UR4, RZ ;  /* 0x000000041d0b7c10 */ /* 0x000fc8000fffe0ff */
        /* <DEDUP_REMOVED lines=15> */
.L_x_711:
[----:B------:R-:W-:Y:S05]  /*2aa0*/  BSYNC B0 ;  /* 0x0000000000007941 */ /* 0x000fea0003800000 */
.L_x_710:
        /* <DEDUP_REMOVED lines=25> */
.L_x_713:
[----:B------:R-:W-:Y:S05]  /*2c40*/  BSYNC B0 ;  /* 0x0000000000007941 */ /* 0x000fea0003800000 */
.L_x_712:
        /* <DEDUP_REMOVED lines=25> */
.L_x_715:
[----:B------:R-:W-:Y:S05]  /*2de0*/  BSYNC B0 ;  /* 0x0000000000007941 */ /* 0x000fea0003800000 */
.L_x_714:
[----:B------:R-:W0:Y:S01]  /*2df0*/  LDGDEPBAR ;  /* 0x00000000000079af */ /* 0x000e220000000000 */
[----:B------:R-:W-:Y:S01]  /*2e00*/  SHF.R.S32.HI R16, RZ, 0x4, R25 ;  /* 0x00000004ff107819 */ /* 0x000fe20000011419 */
[----:B------:R-:W-:Y:S01]  /*2e10*/  IMAD.SHL.U32 R4, R4, 0x40, RZ ;  /* 0x0000004004047824 */ /* 0x000fe200078e00ff */
[C---:B------:R-:W-:Y:S01]  /*2e20*/  ISETP.GE.AND P2, PT, R222.reuse, R8, PT ;  /* 0x00000008de00720c */ /* 0x040fe20003f46270 */
[----:B------:R-:W-:Y:S01]  /*2e30*/  IMAD.SHL.U32 R23, R23, 0x40, RZ ;  /* 0x0000004017177824 */ /* 0x000fe200078e00ff */
[----:B------:R-:W-:Y:S01]  /*2e40*/  LEA.HI R25, R25, R16, RZ, 0x1 ;  /* 0x0000001019197211 */ /* 0x000fe200078f08ff */
[----:B------:R-:W-:Y:S01]  /*2e50*/  IMAD.SHL.U32 R29, R222, 0x8, RZ ;  /* 0x00000008de1d7824 */ /* 0x000fe200078e00ff */
[----:B------:R-:W-:Y:S01]  /*2e60*/  SHF.R.S32.HI R214, RZ, 0x1f, R21 ;  /* 0x0000001fffd67819 */ /* 0x000fe20000011415 */
[----:B------:R-:W-:Y:S01]  /*2e70*/  IMAD.SHL.U32 R190, R10, 0x2, RZ ;  /* 0x000000020abe7824 */ /* 0x000fe200078e00ff */
[----:B------:R-:W-:Y:S01]  /*2e80*/  LOP3.LUT R25, R25, 0xfffffffe, RZ, 0xc0, !PT ;  /* 0xfffffffe19197812 */ /* 0x000fe200078ec0ff */
[----:B------:R-:W-:Y:S01]  /*2e90*/  BSSY B0, `(.L_x_716) ;  /* 0x0000035000007945 */ /* 0x000fe20003800000 */
[----:B------:R-:W-:-:S02]  /*2ea0*/  LEA.HI R214, R214, R21, RZ, 0x2 ;  /* 0x00000015d6d67211 */ /* 0x000fc400078f10ff */
[----:B------:R-:W-:Y:S01]  /*2eb0*/  SHF.R.S32.HI R21, RZ, 0x1f, R12 ;  /* 0x0000001fff157819 */ /* 0x000fe2000001140c */
[----:B------:R-:W-:Y:S01]  /*2ec0*/  IMAD.IADD R25, R16, 0x1, -R25 ;  /* 0x0000000110197824 */ /* 0x000fe200078e0a19 */
[C---:B------:R-:W-:Y:S02]  /*2ed0*/  LOP3.LUT P4, RZ, R206.reuse, 0x4, RZ, 0xc0, !PT ;  /* 0x00000004ceff7812 */ /* 0x040fe4000788c0ff */
[C---:B------:R-:W-:Y:S01]  /*2ee0*/  LOP3.LUT P3, RZ, R206.reuse, 0x2, RZ, 0xc0, !PT ;  /* 0x00000002ceff7812 */ /* 0x040fe2000786c0ff */
[----:B------:R-:W-:Y:S01]  /*2ef0*/  IMAD.SHL.U32 R206, R206, 0x40, RZ ;  /* 0x00000040cece7824 */ /* 0x000fe200078e00ff */
[----:B------:R-:W-:Y:S01]  /*2f00*/  LOP3.LUT R4, R4, 0x1c0, RZ, 0xc0, !PT ;  /* 0x000001c004047812 */ /* 0x000fe200078ec0ff */
[----:B--2---:R-:W-:Y:S01]  /*2f10*/  IMAD.SHL.U32 R27, R25, 0x8, RZ ;  /* 0x00000008191b7824 */ /* 0x004fe200078e00ff */
[----:B------:R-:W-:Y:S02]  /*2f20*/  LEA.HI R21, R21, R12, RZ, 0x2 ;  /* 0x0000000c15157211 */ /* 0x000fe400078f10ff */
[----:B------:R-:W-:Y:S01]  /*2f30*/  LOP3.LUT R206, R206, 0x1c0, RZ, 0xc0, !PT ;  /* 0x000001c0cece7812 */ /* 0x000fe200078ec0ff */
[----:B------:R-:W-:-:S04]  /*2f40*/  DEPBAR.LE SB0, 0x0 ;  /* 0x000080000000791a */ /* 0x000fc80000000000 */
[----:B------:R-:W-:Y:S01]  /*2f50*/  BAR.SYNC.DEFER_BLOCKING 0x0 ;  /* 0x0000000000007b1d */ /* 0x000fe20000010000 */
[----:B------:R-:W-:Y:S02]  /*2f60*/  LOP3.LUT R27, R4, 0x8, R27, 0xf8, !PT ;  /* 0x00000008041b7812 */ /* 0x000fe400078ef81b */
[----:B------:R-:W-:Y:S01]  /*2f70*/  LOP3.LUT R213, R21, 0xfffffffc, RZ, 0xc0, !PT ;  /* 0xfffffffc15d57812 */ /* 0x000fe200078ec0ff */
[C---:B------:R-:W-:Y:S01]  /*2f80*/  IMAD R21, R12.reuse, 0x10, R14 ;  /* 0x000000100c157824 */ /* 0x040fe200078e020e */
[----:B------:R-:W-:Y:S02]  /*2f90*/  SHF.R.U32.HI R4, RZ, 0x3, R4 ;  /* 0x00000003ff047819 */ /* 0x000fe40000011604 */
[----:B------:R-:W-:Y:S01]  /*2fa0*/  LOP3.LUT R23, R23, 0xfffffe00, RZ, 0xc0, !PT ;  /* 0xfffffe0017177812 */ /* 0x000fe200078ec0ff */
[----:B------:R-:W-:Y:S01]  /*2fb0*/  IMAD.IADD R213, R12, 0x1, -R213 ;  /* 0x000000010cd57824 */ /* 0x000fe200078e0ad5 */
[----:B------:R-:W-:Y:S02]  /*2fc0*/  SHF.R.S32.HI R214, RZ, 0x2, R214 ;  /* 0x00000002ffd67819 */ /* 0x000fe400000114d6 */
[----:B------:R-:W-:Y:S01]  /*2fd0*/  LOP3.LUT R29, R206, 0x8, R29, 0xf8, !PT ;  /* 0x00000008ce1d7812 */ /* 0x000fe200078ef81d */
[----:B------:R-:W-:Y:S01]  /*2fe0*/  IMAD R207, R12, 0x400, R23 ;  /* 0x000004000ccf7824 */ /* 0x000fe200078e0217 */
[----:B------:R-:W-:-:S02]  /*2ff0*/  SHF.R.U32.HI R206, RZ, 0x3, R206 ;  /* 0x00000003ffce7819 */ /* 0x000fc400000116ce */
[----:B------:R-:W-:Y:S02]  /*3000*/  LOP3.LUT R4, R27, R4, RZ, 0x3c, !PT ;  /* 0x000000041b047212 */ /* 0x000fe400078e3cff */
[----:B------:R-:W-:Y:S02]  /*3010*/  IADD3 R21, R21, 0x1, R214 ;  /* 0x0000000115157810 */ /* 0x000fe40007ffe0d6 */
[----:B------:R-:W-:Y:S01]  /*3020*/  LOP3.LUT R206, R29, R206, RZ, 0x3c, !PT ;  /* 0x000000ce1dce7212 */ /* 0x000fe200078e3cff */
[----:B------:R-:W-:Y:S01]  /*3030*/  IMAD.IADD R207, R4, 0x1, R207 ;  /* 0x0000000104cf7824 */ /* 0x000fe200078e02cf */
[----:B------:R-:W-:Y:S02]  /*3040*/  LEA R172, P1, R38, c[0x0][0x170], 0x1 ;  /* 0x00005c0026ac7a11 */ /* 0x000fe400078208ff */
[----:B------:R-:W-:Y:S01]  /*3050*/  IADD3 R37, R132, R21, -R217 ;  /* 0x0000001584257210 */ /* 0x000fe20007ffe8d9 */
[----:B------:R2:W-:Y:S01]  /*3060*/  @P2 STS.128 [R216+0xc000], RZ ;  /* 0x00c000ffd8002388 */ /* 0x0005e20000000c00 */
[----:B------:R-:W-:Y:S01]  /*3070*/  IMAD R206, R25, 0x200, R206 ;  /* 0x0000020019ce7824 */ /* 0x000fe200078e02ce */
[----:B------:R-:W-:Y:S01]  /*3080*/  LOP3.LUT R4, R4, R23, RZ, 0xfc, !PT ;  /* 0x0000001704047212 */ /* 0x000fe200078efcff */
[----:B------:R-:W-:Y:S01]  /*3090*/  IMAD.SHL.U32 R207, R207, 0x2, RZ ;  /* 0x00000002cfcf7824 */ /* 0x000fe200078e00ff */
[----:B------:R2:W-:Y:S01]  /*30a0*/  @P2 STS.128 [R216+0x10000], RZ ;  /* 0x010000ffd8002388 */ /* 0x0005e20000000c00 */
[----:B------:R-:W-:-:S02]  /*30b0*/  SEL R3, R3, 0xffffffe0, !P4 ;  /* 0xffffffe003037807 */ /* 0x000fc40006000000 */
[----:B------:R-:W-:Y:S02]  /*30c0*/  LOP3.LUT R190, R190, 0x6, RZ, 0xc0, !PT ;  /* 0x00000006bebe7812 */ /* 0x000fe400078ec0ff */
[----:B------:R-:W-:Y:S02]  /*30d0*/  SEL R6, R6, 0xfffffff0, !P3 ;  /* 0xfffffff006067807 */ /* 0x000fe40005800000 */
[----:B------:R-:W-:Y:S02]  /*30e0*/  LEA.HI.X R173, R38, c[0x0][0x174], R36, 0x1, P1 ;  /* 0x00005d0026ad7a11 */ /* 0x000fe400008f0c24 */
[----:B------:R-:W-:Y:S01]  /*30f0*/  IADD3 R37, R37, c[0x0][0x2e8], RZ ;  /* 0x0000ba0025257a10 */ /* 0x000fe20007ffe0ff */
[----:B------:R-:W-:Y:S05]  /*3100*/  @P2 BRA `(.L_x_717) ;  /* 0x000000d000002947 */ /* 0x000fea0003800000 */
[----:B------:R-:W-:Y:S02]  /*3110*/  ISETP.GE.AND P2, PT, R218, c[0x0][0x220], PT ;  /* 0x00008800da007a0c */ /* 0x000fe40003f46270 */
[----:B------:R-:W-:-:S11]  /*3120*/  ISETP.GE.AND P1, PT, R209, c[0x0][0x220], PT ;  /* 0x00008800d1007a0c */ /* 0x000fd60003f26270 */
[----:B------:R3:W-:Y:S04]  /*3130*/  @P2 STS.128 [R216+0xc000], RZ ;  /* 0x00c000ffd8002388 */ /* 0x0007e80000000c00 */
[----:B------:R-:W-:Y:S01]  /*3140*/  @!PT LDS RZ, [RZ] ;  /* 0x00000000fffff984 */ /* 0x000fe20000000800 */
[----:B------:R-:W-:Y:S01]  /*3150*/  @!PT LDS RZ, [RZ] ;  /* 0x00000000fffff984 */ /* 0x000fe20000000800 */
[----:B------:R-:W-:Y:S01]  /*3160*/  @!PT LDS RZ, [RZ] ;  /* 0x00000000fffff984 */ /* 0x000fe20000000800 */
[----:B------:R3:W-:Y:S04]  /*3170*/  @!P2 LDGSTS.E.BYPASS.LTC128B.128 [R216+0xc000], [R172.64] ;  /* 0x0c000000acd8afae */ /* 0x0007e8000b901d4c */
[----:B------:R3:W-:Y:S01]  /*3180*/  @P1 STS.128 [R216+0x10000], RZ ;  /* 0x010000ffd8001388 */ /* 0x0007e20000000c00 */
[----:B------:R-:W-:Y:S05]  /*3190*/  @P1 BRA `(.L_x_717) ;  /* 0x0000004000001947 */ /* 0x000fea0003800000 */
[----:B------:R-:W-:Y:S01]  /*31a0*/  @!PT LDS RZ, [RZ] ;  /* 0x00000000fffff984 */ /* 0x000fe20000000800 */
[----:B------:R-:W-:Y:S01]  /*31b0*/  @!PT LDS RZ, [RZ] ;  /* 0x00000000fffff984 */ /* 0x000fe20000000800 */
[----:B------:R-:W-:Y:S01]  /*31c0*/  @!PT LDS RZ, [RZ] ;  /* 0x00000000fffff984 */ /* 0x000fe20000000800 */
[----:B------:R4:W-:Y:S02]  /*31d0*/  LDGSTS.E.BYPASS.LTC128B.128 [R216+0x10000], [R172.64+0x80] ;  /* 0x10000080acd87fae */ /* 0x0009e4000b901d4c */
.L_x_717:
[----:B------:R-:W-:Y:S05]  /*31e0*/  BSYNC B0 ;  /* 0x0000000000007941 */ /* 0x000fea0003800000 */
.L_x_716:
[----:B------:R-:W-:Y:S01]  /*31f0*/  ISETP.GE.AND P1, PT, R19, R8, PT ;  /* 0x000000081300720c */ /* 0x000fe20003f26270 */
[----:B------:R-:W-:Y:S01]  /*3200*/  IMAD.MOV.U32 R191, RZ, RZ, c[0x0][0x1a0] ;  /* 0x00006800ffbf7624 */ /* 0x000fe200078e00ff */
[----:B------:R-:W-:Y:S03]  /*3210*/  BSSY B0, `(.L_x_718) ;  /* 0x0000017000007945 */ /* 0x000fe60003800000 */
[C---:B------:R-:W-:Y:S01]  /*3220*/  IMAD.SHL.U32 R221, R191.reuse, 0x10, RZ ;  /* 0x00000010bfdd7824 */ /* 0x040fe200078e00ff */
[----:B------:R-:W-:-:S07]  /*3230*/  SHF.L.U64.HI R220, R191, R220, c[0x0][0x1a4] ;  /* 0x00006900bfdc7619 */ /* 0x000fce00000102dc */
[----:B------:R1:W-:Y:S04]  /*3240*/  @P1 STS.128 [R216+0xc800], RZ ;  /* 0x00c800ffd8001388 */ /* 0x0003e80000000c00 */
[----:B------:R1:W-:Y:S01]  /*3250*/  @P1 STS.128 [R216+0x10800], RZ ;  /* 0x010800ffd8001388 */ /* 0x0003e20000000c00 */
[----:B------:R-:W-:Y:S05]  /*3260*/  @P1 BRA `(.L_x_719) ;  /* 0x0000011000001947 */ /* 0x000fea0003800000 */
[----:B------:R-:W-:Y:S02]  /*3270*/  ISETP.GE.AND P2, PT, R218, c[0x0][0x220], PT ;  /* 0x00008800da007a0c */ /* 0x000fe40003f46270 */
[----:B------:R-:W-:-:S11]  /*3280*/  ISETP.GE.AND P1, PT, R209, c[0x0][0x220], PT ;  /* 0x00008800d1007a0c */ /* 0x000fd60003f26270 */
[C---:B------:R-:W-:Y:S01]  /*3290*/  @!P2 LEA R18, P3, R221.reuse, R172, 0x1 ;  /* 0x000000acdd12a211 */ /* 0x040fe200078608ff */
[----:B------:R1:W-:Y:S03]  /*32a0*/  @P2 STS.128 [R216+0xc800], RZ ;  /* 0x00c800ffd8002388 */ /* 0x0003e60000000c00 */
[----:B------:R-:W-:-:S05]  /*32b0*/  @!P2 LEA.HI.X R19, R221, R173, R220, 0x1, P3 ;  /* 0x000000addd13a211 */ /* 0x000fca00018f0cdc */
[----:B------:R-:W-:Y:S01]  /*32c0*/  @!PT LDS RZ, [RZ] ;  /* 0x00000000fffff984 */ /* 0x000fe20000000800 */
[----:B------:R-:W-:Y:S01]  /*32d0*/  @!PT LDS RZ, [RZ] ;  /* 0x00000000fffff984 */ /* 0x000fe20000000800 */
[----:B------:R-:W-:Y:S01]  /*32e0*/  @!PT LDS RZ, [RZ] ;  /* 0x00000000fffff984 */ /* 0x000fe20000000800 */
[----:B------:R1:W-:Y:S04]  /*32f0*/  @!P2 LDGSTS.E.BYPASS.LTC128B.128 [R216+0xc800], [R18.64] ;  /* 0x0c80000012d8afae */ /* 0x0003e8000b901d4c */
[----:B------:R1:W-:Y:S01]  /*3300*/  @P1 STS.128 [R216+0x10800], RZ ;  /* 0x010800ffd8001388 */ /* 0x0003e20000000c00 */
[----:B------:R-:W-:Y:S05]  /*3310*/  @P1 BRA `(.L_x_719) ;  /* 0x0000006000001947 */ /* 0x000fea0003800000 */
[----:B-1----:R-:W-:-:S04]  /*3320*/  LEA R18, P1, R221, R172, 0x1 ;  /* 0x000000acdd127211 */ /* 0x002fc800078208ff */
[----:B------:R-:W-:-:S05]  /*3330*/  LEA.HI.X R19, R221, R173, R220, 0x1, P1 ;  /* 0x000000addd137211 */ /* 0x000fca00008f0cdc */
[----:B------:R-:W-:Y:S01]  /*3340*/  @!PT LDS RZ, [RZ] ;  /* 0x00000000fffff984 */ /* 0x000fe20000000800 */
[----:B------:R-:W-:Y:S01]  /*3350*/  @!PT LDS RZ, [RZ] ;  /* 0x00000000fffff984 */ /* 0x000fe20000000800 */
[----:B------:R-:W-:Y:S01]  /*3360*/  @!PT LDS RZ, [RZ] ;  /* 0x00000000fffff984 */ /* 0x000fe20000000800 */
[----:B------:R1:W-:Y:S04]  /*3370*/  LDGSTS.E.BYPASS.LTC128B.128 [R216+0x10800], [R18.64+0x80] ;  /* 0x1080008012d87fae */ /* 0x0003e8000b901d4c */
.L_x_719:
[----:B------:R-:W-:Y:S05]  /*3380*/  BSYNC B0 ;  /* 0x0000000000007941 */ /* 0x000fea0003800000 */
.L_x_718:
[----:B------:R-:W-:Y:S01]  /*3390*/  ISETP.GE.AND P1, PT, R9, R8, PT ;  /* 0x000000080900720c */ /* 0x000fe20003f26270 */
[----:B------:R-:W-:-:S12]  /*33a0*/  BSSY B0, `(.L_x_720) ;  /* 0x0000018000007945 */ /* 0x000fd80003800000 */
[----:B------:R1:W-:Y:S04]  /*33b0*/  @P1 STS.128 [R216+0xd000], RZ ;  /* 0x00d000ffd8001388 */ /* 0x0003e80000000c00 */
[----:B------:R1:W-:Y:S01]  /*33c0*/  @P1 STS.128 [R216+0x11000], RZ ;  /* 0x011000ffd8001388 */ /* 0x0003e20000000c00 */
[----:B------:R-:W-:Y:S05]  /*33d0*/  @P1 BRA `(.L_x_721) ;  /* 0x0000014000001947 */ /* 0x000fea0003800000 */
[----:B------:R-:W-:Y:S01]  /*33e0*/  ISETP.GE.AND P2, PT, R218, c[0x0][0x220], PT ;  /* 0x00008800da007a0c */ /* 0x000fe20003f46270 */
[----:B------:R-:W-:Y:S01]  /*33f0*/  IMAD.MOV.U32 R10, RZ, RZ, 0x5 ;  /* 0x00000005ff0a7424 */ /* 0x000fe200078e00ff */
[----:B------:R-:W-:Y:S01]  /*3400*/  ISETP.GE.AND P1, PT, R209, c[0x0][0x220], PT ;  /* 0x00008800d1007a0c */ /* 0x000fe20003f26270 */
[----:B------:R-:W-:-:S03]  /*3410*/  IMAD.SHL.U32 R9, R191, 0x20, RZ ;  /* 0x00000020bf097824 */ /* 0x000fc600078e00ff */
[----:B------:R-:W-:-:S07]  /*3420*/  SHF.L.U64.HI R10, R191, R10, c[0x0][0x1a4] ;  /* 0x00006900bf0a7619 */ /* 0x000fce000001020a */
[C---:B-1----:R-:W-:Y:S01]  /*3430*/  @!P2 LEA R18, P3, R9.reuse, R172, 0x1 ;  /* 0x000000ac0912a211 */ /* 0x042fe200078608ff */
        /* <DEDUP_REMOVED lines=14> */
.L_x_721:
[----:B------:R-:W-:Y:S05]  /*3520*/  BSYNC B0 ;  /* 0x0000000000007941 */ /* 0x000fea0003800000 */
.L_x_720:
[----:B------:R-:W-:Y:S01]  /*3530*/  ISETP.GE.AND P1, PT, R5, R8, PT ;  /* 0x000000080500720c */ /* 0x000fe20003f26270 */
[----:B------:R-:W-:-:S12]  /*3540*/  BSSY B0, `(.L_x_722) ;  /* 0x0000019000007945 */ /* 0x000fd80003800000 */
[----:B------:R1:W-:Y:S04]  /*3550*/  @P1 STS.128 [R216+0xd800], RZ ;  /* 0x00d800ffd8001388 */ /* 0x0003e80000000c00 */
[----:B------:R1:W-:Y:S01]  /*3560*/  @P1 STS.128 [R216+0x11800], RZ ;  /* 0x011800ffd8001388 */ /* 0x0003e20000000c00 */
[----:B------:R-:W-:Y:S05]  /*3570*/  @P1 BRA `(.L_x_723) ;  /* 0x0000015000001947 */ /* 0x000fea0003800000 */
[----:B------:R-:W-:Y:S02]  /*3580*/  ISETP.GE.AND P2, PT, R218, c[0x0][0x220], PT ;  /* 0x00008800da007a0c */ /* 0x000fe40003f46270 */
[----:B------:R-:W-:-:S11]  /*3590*/  ISETP.GE.AND P1, PT, R209, c[0x0][0x220], PT ;  /* 0x00008800d1007a0c */ /* 0x000fd60003f26270 */
[----:B------:R-:W-:Y:S01]  /*35a0*/  @!P2 MOV R5, c[0x0][0x1a4] ;  /* 0x000069000005aa02 */ /* 0x000fe20000000f00 */
[----:B-1----:R-:W-:Y:S01]  /*35b0*/  @!P2 IMAD.WIDE.U32 R18, R191, 0x60, R172 ;  /* 0x00000060bf12a825 */ /* 0x002fe200078e00ac */
[----:B------:R1:W-:Y:S03]  /*35c0*/  @P2 STS.128 [R216+0xd800], RZ ;  /* 0x00d800ffd8002388 */ /* 0x0003e60000000c00 */
[----:B------:R-:W-:-:S05]  /*35d0*/  @!P2 IMAD R5, R5, 0x60, RZ ;  /* 0x000000600505a824 */ /* 0x000fca00078e02ff */
[----:B------:R-:W-:-:S05]  /*35e0*/  @!P2 IADD3 R19, R19, R5, RZ ;  /* 0x000000051313a210 */ /* 0x000fca0007ffe0ff */
[----:B------:R-:W-:Y:S01]  /*35f0*/  @!PT LDS RZ, [RZ] ;  /* 0x00000000fffff984 */ /* 0x000fe20000000800 */
[----:B------:R-:W-:Y:S01]  /*3600*/  @!PT LDS RZ, [RZ] ;  /* 0x00000000fffff984 */ /* 0x000fe20000000800 */
[----:B------:R-:W-:Y:S01]  /*3610*/  @!PT LDS RZ, [RZ] ;  /* 0x00000000fffff984 */ /* 0x000fe20000000800 */
[----:B------:R1:W-:Y:S04]  /*3620*/  @!P2 LDGSTS.E.BYPASS.LTC128B.128 [R216+0xd800], [R18.64] ;  /* 0x0d80000012d8afae */ /* 0x0003e8000b901d4c */
[----:B------:R1:W-:Y:S01]  /*3630*/  @P1 STS.128 [R216+0x11800], RZ ;  /* 0x011800ffd8001388 */ /* 0x0003e20000000c00 */
[----:B------:R-:W-:Y:S05]  /*3640*/  @P1 BRA `(.L_x_723) ;  /* 0x0000008000001947 */ /* 0x000fea0003800000 */
[----:B------:R-:W-:Y:S01]  /*3650*/  ULDC UR4, c[0x0][0x1a4] ;  /* 0x0000690000047ab9 */ /* 0x000fe20000000800 */
[----:B-1----:R-:W-:Y:S01]  /*3660*/  IMAD.WIDE.U32 R18, R191, 0x60, R172 ;  /* 0x00000060bf127825 */ /* 0x002fe200078e00ac */
[----:B------:R-:W-:-:S06]  /*3670*/  UIMAD UR4, UR4, 0x60, URZ ;  /* 0x00000060040478a4 */ /* 0x000fcc000f8e023f */
[----:B------:R-:W-:-:S05]  /*3680*/  IADD3 R19, R19, UR4, RZ ;  /* 0x0000000413137c10 */ /* 0x000fca000fffe0ff */
[----:B------:R-:W-:Y:S01]  /*3690*/  @!PT LDS RZ, [RZ] ;  /* 0x00000000fffff984 */ /* 0x000fe20000000800 */
[----:B------:R-:W-:Y:S01]  /*36a0*/  @!PT LDS RZ, [RZ] ;  /* 0x00000000fffff984 */ /* 0x000fe20000000800 */
[----:B------:R-:W-:Y:S01]  /*36b0*/  @!PT LDS RZ, [RZ] ;  /* 0x00000000fffff984 */ /* 0x000fe20000000800 */
[----:B------:R1:W-:Y:S02]  /*36c0*/  LDGSTS.E.BYPASS.LTC128B.128 [R216+0x11800], [R18.64+0x80] ;  /* 0x1180008012d87fae */ /* 0x0003e4000b901d4c */
.L_x_723:
[----:B------:R-:W-:Y:S05]  /*36d0*/  BSYNC B0 ;  /* 0x0000000000007941 */ /* 0x000fea0003800000 */
.L_x_722:
[----:B------:R-:W-:Y:S01]  /*36e0*/  ISETP.GE.AND P1, PT, R17, R8, PT ;  /* 0x000000081100720c */ /* 0x000fe20003f26270 */
[----:B------:R-:W-:-:S12]  /*36f0*/  BSSY B0, `(.L_x_724) ;  /* 0x0000018000007945 */ /* 0x000fd80003800000 */
[----:B------:R1:W-:Y:S04]  /*3700*/  @P1 STS.128 [R216+0xe000], RZ ;  /* 0x00e000ffd8001388 */ /* 0x0003e80000000c00 */
[----:B------:R1:W-:Y:S01]  /*3710*/  @P1 STS.128 [R216+0x12000], RZ ;  /* 0x012000ffd8001388 */ /* 0x0003e20000000c00 */
[----:B------:R-:W-:Y:S05]  /*3720*/  @P1 BRA `(.L_x_725) ;  /* 0x0000014000001947 */ /* 0x000fea0003800000 */
[----:B------:R-:W-:Y:S01]  /*3730*/  ISETP.GE.AND P2, PT, R218, c[0x0][0x220], PT ;  /* 0x00008800da007a0c */ /* 0x000fe20003f46270 */
[----:B------:R-:W-:Y:S01]  /*3740*/  IMAD.MOV.U32 R10, RZ, RZ, c[0x0][0x1a4] ;  /* 0x00006900ff0a7624 */ /* 0x000fe200078e00ff */
[----:B------:R-:W-:Y:S01]  /*3750*/  ISETP.GE.AND P1, PT, R209, c[0x0][0x220], PT ;  /* 0x00008800d1007a0c */ /* 0x000fe20003f26270 */
[----:B------:R-:W-:-:S03]  /*3760*/  IMAD.SHL.U32 R5, R191, 0x40, RZ ;  /* 0x00000040bf057824 */ /* 0x000fc600078e00ff */
[----:B------:R-:W-:-:S07]  /*3770*/  SHF.L.U64.HI R10, R191, 0x6, R10 ;  /* 0x00000006bf0a7819 */ /* 0x000fce000001020a */
        /* <DEDUP_REMOVED lines=15> */
.L_x_725:
[----:B------:R-:W-:Y:S05]  /*3870*/  BSYNC B0 ;  /* 0x0000000000007941 */ /* 0x000fea0003800000 */
.L_x_724:
        /* <DEDUP_REMOVED lines=8> */
[----:B------:R-:W-:Y:S01]  /*3900*/  @!P2 IMAD.WIDE.U32 R14, R191, 0xa0, R172 ;  /* 0x000000a0bf0ea825 */ /* 0x000fe200078e00ac */
        /* <DEDUP_REMOVED lines=17> */
.L_x_727:
[----:B------:R-:W-:Y:S05]  /*3a20*/  BSYNC B0 ;  /* 0x0000000000007941 */ /* 0x000fea0003800000 */
.L_x_726:
        /* <DEDUP_REMOVED lines=26> */
.L_x_729:
[----:B------:R-:W-:Y:S05]  /*3bd0*/  BSYNC B0 ;  /* 0x0000000000007941 */ /* 0x000fea0003800000 */
.L_x_728:
        /* <DEDUP_REMOVED lines=26> */
.L_x_731:
[----:B------:R-:W-:Y:S05]  /*3d80*/  BSYNC B0 ;  /* 0x0000000000007941 */ /* 0x000fea0003800000 */
.L_x_730:
[----:B------:R-:W-:Y:S01]  /*3d90*/  IMAD.SHL.U32 R206, R206, 0x2, RZ ;  /* 0x00000002cece7824 */ /* 0x000fe200078e00ff */
[----:B------:R-:W-:Y:S01]  /*3da0*/  LDSM.16.M88.4 R72, [R207] ;  /* 0x00000000cf48783b */ /* 0x000fe20000000200 */
[--C-:B------:R-:W-:Y:S01]  /*3db0*/  IMAD R205, R2, 0x2, R207.reuse ;  /* 0x0000000202cd7824 */ /* 0x100fe200078e02cf */
[----:B------:R-:W-:Y:S01]  /*3dc0*/  ISETP.GE.AND P4, PT, R134, 0x2, PT ;  /* 0x000000028600780c */ /* 0x000fe20003f86270 */
[----:B------:R-:W-:Y:S01]  /*3dd0*/  IMAD R203, R0, 0x2, R207 ;  /* 0x0000000200cb7824 */ /* 0x000fe200078e02cf */
[----:B------:R-:W5:Y:S01]  /*3de0*/  LDSM.16.M88.4 R24, [R206+0x4000] ;  /* 0x00400000ce18783b */ /* 0x000f620000000200 */
[----:B------:R-:W-:Y:S01]  /*3df0*/  LEA R128, R6, R206, 0x1 ;  /* 0x000000ce06807211 */ /* 0x000fe200078e08ff */
[----:B------:R-:W-:Y:S01]  /*3e00*/  IMAD R199, R3, 0x2, R206 ;  /* 0x0000000203c77824 */ /* 0x000fe200078e02ce */
[----:B------:R-:W-:Y:S01]  /*3e10*/  IADD3 R5, R206, 0x4000, RZ ;  /* 0x00004000ce057810 */ /* 0x000fe20007ffe0ff */
[----:B-1----:R-:W1:Y:S01]  /*3e20*/  LDSM.16.M88.4 R16, [R206+0x4800] ;  /* 0x00480000ce10783b */ /* 0x002e620000000200 */
[----:B------:R-:W-:Y:S01]  /*3e30*/  IMAD R202, R0, 0x2, R205 ;  /* 0x0000000200ca7824 */ /* 0x000fe200078e02cd */
[----:B------:R-:W-:-:S02]  /*3e40*/  IMNMX R193, R37, R132, PT ;  /* 0x0000008425c17217 */ /* 0x000fc40003800200 */
[----:B------:R-:W2:Y:S01]  /*3e50*/  LDSM.16.M88.4 R8, [R206+0x5000] ;  /* 0x00500000ce08783b */ /* 0x000ea20000000200 */
[----:B------:R-:W-:-:S03]  /*3e60*/  LEA R204, R6, R5, 0x1 ;  /* 0x0000000506cc7211 */ /* 0x000fc600078e08ff */
[----:B------:R-:W3:Y:S01]  /*3e70*/  LDSM.16.M88.4 R104, [R206+0x5800] ;  /* 0x00580000ce68783b */ /* 0x000ee20000000200 */
[----:B------:R-:W-:Y:S02]  /*3e80*/  LEA R201, R3, R204, 0x1 ;  /* 0x000000cc03c97211 */ /* 0x000fe400078e08ff */
[----:B------:R-:W-:Y:S01]  /*3e90*/  IADD3 R3, R37, 0x8, RZ ;  /* 0x0000000825037810 */ /* 0x000fe20007ffe0ff */
[----:B------:R-:W4:Y:S03]  /*3ea0*/  LDSM.16.M88.4 R96, [R206+0x6000] ;  /* 0x00600000ce60783b */ /* 0x000f260000000200 */
[----:B------:R-:W-:Y:S01]  /*3eb0*/  IMNMX R192, R3, R132, PT ;  /* 0x0000008403c07217 */ /* 0x000fe20003800200 */
[----:B------:R-:W2:Y:S04]  /*3ec0*/  LDSM.16.M88.4 R88, [R206+0x6800] ;  /* 0x00680000ce58783b */ /* 0x000ea80000000200 */
[----:B------:R-:W2:Y:S04]  /*3ed0*/  LDSM.16.M88.4 R80, [R206+0x7000] ;  /* 0x00700000ce50783b */ /* 0x000ea80000000200 */
[----:B------:R-:W2:Y:S04]  /*3ee0*/  LDSM.16.M88.4 R40, [R206+0x7800] ;  /* 0x00780000ce28783b */ /* 0x000ea80000000200 */
[----:B------:R-:W-:Y:S04]  /*3ef0*/  LDSM.16.M88.4 R52, [R205] ;  /* 0x00000000cd34783b */ /* 0x000fe80000000200 */
[----:B------:R-:W3:Y:S01]  /*3f00*/  LDSM.16.M88.4 R32, [R128+0x4000] ;  /* 0x004000008020783b */ /* 0x000ee20000000200 */
[C---:B-----5:R-:W-:Y:S03]  /*3f10*/  HMMA.16816.F32 R28, R72.reuse, R24, RZ ;  /* 0x00000018481c723c */ /* 0x060fe600000018ff */
[----:B------:R-:W5:Y:S04]  /*3f20*/  LDSM.16.M88.4 R44, [R128+0x4800] ;  /* 0x00480000802c783b */ /* 0x000f680000000200 */
[----:B------:R-:W4:Y:S01]  /*3f30*/  LDSM.16.M88.4 R48, [R128+0x5800] ;  /* 0x005800008030783b */ /* 0x000f220000000200 */
[C---:B------:R-:W-:Y:S03]  /*3f40*/  HMMA.16816.F32 R24, R72.reuse, R26, RZ ;  /* 0x0000001a4818723c */ /* 0x040fe600000018ff */
[----:B------:R-:W-:Y:S04]  /*3f50*/  LDSM.16.M88.4 R56, [R203] ;  /* 0x00000000cb38783b */ /* 0x000fe80000000200 */
[----:B------:R-:W-:Y:S01]  /*3f60*/  LDSM.16.M88.4 R116, [R128+0x5000] ;  /* 0x005000008074783b */ /* 0x000fe20000000200 */
[C---:B-1----:R-:W-:Y:S03]  /*3f70*/  HMMA.16816.F32 R20, R72.reuse, R16, RZ ;  /* 0x000000104814723c */ /* 0x042fe600000018ff */
[----:B------:R-:W-:Y:S04]  /*3f80*/  LDSM.16.M88.4 R112, [R128+0x6000] ;  /* 0x006000008070783b */ /* 0x000fe80000000200 */
[----:B------:R-:W-:Y:S01]  /*3f90*/  LDSM.16.M88.4 R68, [R128+0x6800] ;  /* 0x006800008044783b */ /* 0x000fe20000000200 */
[C---:B------:R-:W-:Y:S03]  /*3fa0*/  HMMA.16816.F32 R16, R72.reuse, R18, RZ ;  /* 0x000000124810723c */ /* 0x040fe600000018ff */
[----:B------:R-:W-:Y:S04]  /*3fb0*/  LDSM.16.M88.4 R64, [R128+0x7000] ;  /* 0x007000008040783b */ /* 0x000fe80000000200 */
[----:B------:R-:W-:Y:S01]  /*3fc0*/  LDSM.16.M88.4 R60, [R128+0x7800] ;  /* 0x00780000803c783b */ /* 0x000fe20000000200 */
[C---:B--2---:R-:W-:Y:S03]  /*3fd0*/  HMMA.16816.F32 R12, R72.reuse, R8, RZ ;  /* 0x00000008480c723c */ /* 0x044fe600000018ff */
[----:B------:R-:W-:Y:S04]  /*3fe0*/  LDSM.16.M88.4 R124, [R206+0xb000] ;  /* 0x00b00000ce7c783b */ /* 0x000fe80000000200 */
[----:B------:R-:W-:Y:S01]  /*3ff0*/  LDSM.16.M88.4 R120, [R206+0xb800] ;  /* 0x00b80000ce78783b */ /* 0x000fe20000000200 */
[C---:B---3--:R-:W-:Y:S03]  /*4000*/  HMMA.16816.F32 R108, R72.reuse, R104, RZ ;  /* 0x00000068486c723c */ /* 0x048fe600000018ff */
[----:B------:R-:W-:Y:S04]  /*4010*/  LDSM.16.M88.4 R136, [R203+0x2000] ;  /* 0x00200000cb88783b */ /* 0x000fe80000000200 */
[----:B------:R-:W0:Y:S01]  /*4020*/  LDGDEPBAR ;  /* 0x00000000000079af */ /* 0x000e220000000000 */
[C---:B----4-:R-:W-:Y:S08]  /*4030*/  HMMA.16816.F32 R100, R72.reuse, R96, RZ ;  /* 0x000000604864723c */ /* 0x050ff000000018ff */
[C---:B------:R-:W-:Y:S08]  /*4040*/  HMMA.16816.F32 R92, R72.reuse, R88, RZ ;  /* 0x00000058485c723c */ /* 0x040ff000000018ff */
[C---:B------:R-:W-:Y:S08]  /*4050*/  HMMA.16816.F32 R84, R72.reuse, R80, RZ ;  /* 0x000000504854723c */ /* 0x040ff000000018ff */
[C---:B------:R-:W-:Y:S08]  /*4060*/  HMMA.16816.F32 R8, R72.reuse, R10, RZ ;  /* 0x0000000a4808723c */ /* 0x040ff000000018ff */
[C---:B------:R-:W-:Y:S08]  /*4070*/  HMMA.16816.F32 R104, R72.reuse, R106, RZ ;  /* 0x0000006a4868723c */ /* 0x040ff000000018ff */
[C---:B------:R-:W-:Y:S08]  /*4080*/  HMMA.16816.F32 R96, R72.reuse, R98, RZ ;  /* 0x000000624860723c */ /* 0x040ff000000018ff */
[C---:B------:R-:W-:Y:S08]  /*4090*/  HMMA.16816.F32 R88, R72.reuse, R90, RZ ;  /* 0x0000005a4858723c */ /* 0x040ff000000018ff */
[C---:B------:R-:W-:Y:S08]  /*40a0*/  HMMA.16816.F32 R80, R72.reuse, R82, RZ ;  /* 0x000000524850723c */ /* 0x040ff000000018ff */
[C---:B------:R-:W-:Y:S08]  /*40b0*/  HMMA.16816.F32 R76, R72.reuse, R40, RZ ;  /* 0x00000028484c723c */ /* 0x040ff000000018ff */
[----:B------:R-:W-:Y:S01]  /*40c0*/  HMMA.16816.F32 R72, R72, R42, RZ ;  /* 0x0000002a4848723c */ /* 0x000fe200000018ff */
[----:B------:R-:W1:Y:S07]  /*40d0*/  LDSM.16.M88.4 R40, [R199+0x4000] ;  /* 0x00400000c728783b */ /* 0x000e6e0000000200 */
[C---:B------:R-:W-:Y:S08]  /*40e0*/  HMMA.16816.F32 R28, R52.reuse, R32, R28 ;  /* 0x00000020341c723c */ /* 0x040ff0000000181c */
[C---:B------:R-:W-:Y:S01]  /*40f0*/  HMMA.16816.F32 R24, R52.reuse, R34, R24 ;  /* 0x000000223418723c */ /* 0x040fe20000001818 */
[----:B------:R-:W2:Y:S07]  /*4100*/  LDSM.16.M88.4 R32, [R199+0x4800] ;  /* 0x00480000c720783b */ /* 0x000eae0000000200 */
[C---:B-----5:R-:W-:Y:S08]  /*4110*/  HMMA.16816.F32 R20, R52.reuse, R44, R20 ;  /* 0x0000002c3414723c */ /* 0x060ff00000001814 */
[C---:B------:R-:W-:Y:S01]  /*4120*/  HMMA.16816.F32 R16, R52.reuse, R46, R16 ;  /* 0x0000002e3410723c */ /* 0x040fe20000001810 */
[----:B------:R-:W3:Y:S07]  /*4130*/  LDSM.16.M88.4 R44, [R199+0x5000] ;  /* 0x00500000c72c783b */ /* 0x000eee0000000200 */
[C---:B------:R-:W-:Y:S08]  /*4140*/  HMMA.16816.F32 R108, R52.reuse, R48, R108 ;  /* 0x00000030346c723c */ /* 0x040ff0000000186c */
[----:B------:R-:W-:Y:S01]  /*4150*/  HMMA.16816.F32 R104, R52, R50, R104 ;  /* 0x000000323468723c */ /* 0x000fe20000001868 */
[----:B------:R-:W4:Y:S07]  /*4160*/  LDSM.16.M88.4 R48, [R199+0x5800] ;  /* 0x00580000c730783b */ /* 0x000f2e0000000200 */
[C---:B-1----:R-:W-:Y:S08]  /*4170*/  HMMA.16816.F32 R28, R56.reuse, R40, R28 ;  /* 0x00000028381c723c */ /* 0x042ff0000000181c */
[C---:B------:R-:W-:Y:S01]  /*4180*/  HMMA.16816.F32 R24, R56.reuse, R42, R24 ;  /* 0x0000002a3818723c */ /* 0x040fe20000001818 */
[----:B------:R-:W1:Y:S07]  /*4190*/  LDSM.16.M88.4 R40, [R199+0x6000] ;  /* 0x00600000c728783b */ /* 0x000e6e0000000200 */
[C---:B--2---:R-:W-:Y:S08]  /*41a0*/  HMMA.16816.F32 R20, R56.reuse, R32, R20 ;  /* 0x000000203814723c */ /* 0x044ff00000001814 */
[----:B------:R-:W-:Y:S01]  /*41b0*/  HMMA.16816.F32 R16, R56, R34, R16 ;  /* 0x000000223810723c */ /* 0x000fe20000001810 */
[----:B------:R-:W2:Y:S07]  /*41c0*/  LDSM.16.M88.4 R32, [R199+0x6800] ;  /* 0x00680000c720783b */ /* 0x000eae0000000200 */
[C---:B------:R-:W-:Y:S08]  /*41d0*/  HMMA.16816.F32 R12, R52.reuse, R116, R12 ;  /* 0x00000074340c723c */ /* 0x040ff0000000180c */
[C---:B------:R-:W-:Y:S01]  /*41e0*/  HMMA.16816.F32 R8, R52.reuse, R118, R8 ;  /* 0x000000763408723c */ /* 0x040fe20000001808 */
[----:B------:R-:W-:Y:S07]  /*41f0*/  LDSM.16.M88.4 R116, [R207+0x2000] ;  /* 0x00200000cf74783b */ /* 0x000fee0000000200 */
        /* <DEDUP_REMOVED lines=10> */
[----:B------:R-:W-:Y:S01]  /*42a0*/  HMMA.16816.F32 R72, R52, R62, R72 ;  /* 0x0000003e3448723c */ /* 0x000fe20000001848 */
[----:B------:R-:W-:Y:S04]  /*42b0*/  LDSM.16.M88.4 R52, [R202] ;  /* 0x00000000ca34783b */ /* 0x000fe80000000200 */
[----:B------:R-:W-:Y:S03]  /*42c0*/  LDSM.16.M88.4 R60, [R199+0x7800] ;  /* 0x00780000c73c783b */ /* 0x000fe60000000200 */
[C---:B---3--:R-:W-:Y:S08]  /*42d0*/  HMMA.16816.F32 R12, R56.reuse, R44, R12 ;  /* 0x0000002c380c723c */ /* 0x048ff0000000180c */
[C---:B------:R-:W-:Y:S01]  /*42e0*/  HMMA.16816.F32 R8, R56.reuse, R46, R8 ;  /* 0x0000002e3808723c */ /* 0x040fe20000001808 */
[----:B------:R-:W3:Y:S07]  /*42f0*/  LDSM.16.M88.4 R44, [R199+0x7000] ;  /* 0x00700000c72c783b */ /* 0x000eee0000000200 */
[C---:B----4-:R-:W-:Y:S08]  /*4300*/  HMMA.16816.F32 R108, R56.reuse, R48, R108 ;  /* 0x00000030386c723c */ /* 0x050ff0000000186c */
[C---:B------:R-:W-:Y:S01]  /*4310*/  HMMA.16816.F32 R104, R56.reuse, R50, R104 ;  /* 0x000000323868723c */ /* 0x040fe20000001868 */
[----:B------:R-:W4:Y:S07]  /*4320*/  LDSM.16.M88.4 R48, [R201] ;  /* 0x00000000c930783b */ /* 0x000f2e0000000200 */
[C---:B-1----:R-:W-:Y:S08]  /*4330*/  HMMA.16816.F32 R100, R56.reuse, R40, R100 ;  /* 0x000000283864723c */ /* 0x042ff00000001864 */
[C---:B------:R-:W-:Y:S01]  /*4340*/  HMMA.16816.F32 R96, R56.reuse, R42, R96 ;  /* 0x0000002a3860723c */ /* 0x040fe20000001860 */
[----:B------:R-:W1:Y:S07]  /*4350*/  LDSM.16.M88.4 R40, [R201+0x800] ;  /* 0x00080000c928783b */ /* 0x000e6e0000000200 */
[C---:B--2---:R-:W-:Y:S08]  /*4360*/  HMMA.16816.F32 R92, R56.reuse, R32, R92 ;  /* 0x00000020385c723c */ /* 0x044ff0000000185c */
[C---:B------:R-:W-:Y:S01]  /*4370*/  HMMA.16816.F32 R88, R56.reuse, R34, R88 ;  /* 0x000000223858723c */ /* 0x040fe20000001858 */
[----:B------:R-:W2:Y:S07]  /*4380*/  LDSM.16.M88.4 R32, [R201+0x1000] ;  /* 0x00100000c920783b */ /* 0x000eae0000000200 */
[C---:B---3--:R-:W-:Y:S08]  /*4390*/  HMMA.16816.F32 R84, R56.reuse, R44, R84 ;  /* 0x0000002c3854723c */ /* 0x048ff00000001854 */
[----:B------:R-:W-:Y:S01]  /*43a0*/  HMMA.16816.F32 R80, R56, R46, R80 ;  /* 0x0000002e3850723c */ /* 0x000fe20000001850 */
[----:B------:R-:W3:Y:S07]  /*43b0*/  LDSM.16.M88.4 R44, [R201+0x1800] ;  /* 0x00180000c92c783b */ /* 0x000eee0000000200 */
[C---:B----4-:R-:W-:Y:S08]  /*43c0*/  HMMA.16816.F32 R28, R52.reuse, R48, R28 ;  /* 0x00000030341c723c */ /* 0x050ff0000000181c */
[C---:B------:R-:W-:Y:S01]  /*43d0*/  HMMA.16816.F32 R24, R52.reuse, R50, R24 ;  /* 0x000000323418723c */ /* 0x040fe20000001818 */
        /* <DEDUP_REMOVED lines=8> */
[----:B------:R-:W-:Y:S01]  /*4460*/  HMMA.16816.F32 R72, R56, R62, R72 ;  /* 0x0000003e3848723c */ /* 0x000fe20000001848 */
[----:B------:R-:W5:Y:S04]  /*4470*/  LDSM.16.M88.4 R56, [R201+0x3800] ;  /* 0x00380000c938783b */ /* 0x000f680000000200 */
[----:B------:R-:W-:Y:S03]  /*4480*/  LDSM.16.M88.4 R60, [R128+0xa800] ;  /* 0x00a80000803c783b */ /* 0x000fe60000000200 */
[C---:B---3--:R-:W-:Y:S08]  /*4490*/  HMMA.16816.F32 R108, R52.reuse, R44, R108 ;  /* 0x0000002c346c723c */ /* 0x048ff0000000186c */
[C---:B------:R-:W-:Y:S01]  /*44a0*/  HMMA.16816.F32 R104, R52.reuse, R46, R104 ;  /* 0x0000002e3468723c */ /* 0x040fe20000001868 */
        /* <DEDUP_REMOVED lines=8> */
[C---:B------:R-:W-:Y:S01]  /*4530*/  HMMA.16816.F32 R80, R52.reuse, R34, R80 ;  /* 0x000000223450723c */ /* 0x040fe20000001850 */
[----:B------:R-:W2:Y:S07]  /*4540*/  LDSM.16.M88.4 R32, [R206+0x9800] ;  /* 0x00980000ce20783b */ /* 0x000eae0000000200 */
[C---:B-----5:R-:W-:Y:S08]  /*4550*/  HMMA.16816.F32 R76, R52.reuse, R56, R76 ;  /* 0x00000038344c723c */ /* 0x060ff0000000184c */
        /* <DEDUP_REMOVED lines=8> */
[----:B------:R-:W-:Y:S07]  /*45e0*/  LDSM.16.M88.4 R48, [R205+0x2000] ;  /* 0x00200000cd30783b */ /* 0x000fee0000000200 */
[C---:B-1----:R-:W-:Y:S08]  /*45f0*/  HMMA.16816.F32 R12, R116.reuse, R40, R12 ;  /* 0x00000028740c723c */ /* 0x042ff0000000180c */
[C---:B------:R-:W-:Y:S01]  /*4600*/  HMMA.16816.F32 R8, R116.reuse, R42, R8 ;  /* 0x0000002a7408723c */ /* 0x040fe20000001808 */
[----:B------:R-:W1:Y:S07]  /*4610*/  LDSM.16.M88.4 R40, [R128+0x8800] ;  /* 0x008800008028783b */ /* 0x000e6e0000000200 */
[C---:B--2---:R-:W-:Y:S08]  /*4620*/  HMMA.16816.F32 R108, R116.reuse, R32, R108 ;  /* 0x00000020746c723c */ /* 0x044ff0000000186c */
[C---:B------:R-:W-:Y:S01]  /*4630*/  HMMA.16816.F32 R104, R116.reuse, R34, R104 ;  /* 0x000000227468723c */ /* 0x040fe20000001868 */
[----:B------:R-:W2:Y:S07]  /*4640*/  LDSM.16.M88.4 R32, [R128+0x9000] ;  /* 0x009000008020783b */ /* 0x000eae0000000200 */
[C---:B-----5:R-:W-:Y:S08]  /*4650*/  HMMA.16816.F32 R100, R116.reuse, R52, R100 ;  /* 0x000000347464723c */ /* 0x060ff00000001864 */
[C---:B------:R-:W-:Y:S01]  /*4660*/  HMMA.16816.F32 R96, R116.reuse, R54, R96 ;  /* 0x000000367460723c */ /* 0x040fe20000001860 */
[----:B------:R-:W4:Y:S04]  /*4670*/  LDSM.16.M88.4 R52, [R128+0xb800] ;  /* 0x00b800008034783b */ /* 0x000f280000000200 */
[----:B------:R-:W-:Y:S03]  /*4680*/  LDSM.16.M88.4 R128, [R199+0x9800] ;  /* 0x00980000c780783b */ /* 0x000fe60000000200 */
[C---:B---3--:R-:W-:Y:S08]  /*4690*/  HMMA.16816.F32 R92, R116.reuse, R44, R92 ;  /* 0x0000002c745c723c */ /* 0x048ff0000000185c */
[----:B------:R-:W-:Y:S01]  /*46a0*/  HMMA.16816.F32 R88, R116, R46, R88 ;  /* 0x0000002e7458723c */ /* 0x000fe20000001858 */
[----:B------:R-:W3:Y:S07]  /*46b0*/  LDSM.16.M88.4 R44, [R199+0x8000] ;  /* 0x00800000c72c783b */ /* 0x000eee0000000200 */
        /* <DEDUP_REMOVED lines=8> */
[----:B------:R-:W5:Y:S07]  /*4740*/  LDSM.16.M88.4 R124, [R199+0xa000] ;  /* 0x00a00000c77c783b */ /* 0x000f6e0000000200 */
[C---:B------:R-:W-:Y:S08]  /*4750*/  HMMA.16816.F32 R76, R116.reuse, R120, R76 ;  /* 0x00000078744c723c */ /* 0x040ff0000000184c */
[----:B------:R-:W-:Y:S01]  /*4760*/  HMMA.16816.F32 R72, R116, R122, R72 ;  /* 0x0000007a7448723c */ /* 0x000fe20000001848 */
[----:B------:R-:W1:Y:S04]  /*4770*/  LDSM.16.M88.4 R120, [R199+0xa800] ;  /* 0x00a80000c778783b */ /* 0x000e680000000200 */
[----:B------:R-:W1:Y:S03]  /*4780*/  LDSM.16.M88.4 R116, [R199+0xb000] ;  /* 0x00b00000c774783b */ /* 0x000e660000000200 */
[C---:B------:R-:W-:Y:S08]  /*4790*/  HMMA.16816.F32 R28, R48.reuse, R112, R28 ;  /* 0x00000070301c723c */ /* 0x040ff0000000181c */
[C---:B------:R-:W-:Y:S01]  /*47a0*/  HMMA.16816.F32 R24, R48.reuse, R114, R24 ;  /* 0x000000723018723c */ /* 0x040fe20000001818 */
[----:B------:R-:W1:Y:S07]  /*47b0*/  LDSM.16.M88.4 R112, [R199+0xb800] ;  /* 0x00b80000c770783b */ /* 0x000e6e0000000200 */
[C---:B------:R-:W-:Y:S08]  /*47c0*/  HMMA.16816.F32 R108, R48.reuse, R68, R108 ;  /* 0x00000044306c723c */ /* 0x040ff0000000186c */
[C---:B------:R-:W-:Y:S01]  /*47d0*/  HMMA.16816.F32 R104, R48.reuse, R70, R104 ;  /* 0x000000463068723c */ /* 0x040fe20000001868 */
[----:B------:R-:W-:Y:S07]  /*47e0*/  LDSM.16.M88.4 R68, [R202+0x2000] ;  /* 0x00200000ca44783b */ /* 0x000fee0000000200 */
[C---:B------:R-:W-:Y:S08]  /*47f0*/  HMMA.16816.F32 R100, R48.reuse, R64, R100 ;  /* 0x000000403064723c */ /* 0x040ff00000001864 */
[C---:B------:R-:W-:Y:S01]  /*4800*/  HMMA.16816.F32 R96, R48.reuse, R66, R96 ;  /* 0x000000423060723c */ /* 0x040fe20000001860 */
[----:B------:R-:W1:Y:S07]  /*4810*/  LDSM.16.M88.4 R64, [R201+0x4000] ;  /* 0x00400000c940783b */ /* 0x000e6e0000000200 */
[C---:B------:R-:W-:Y:S08]  /*4820*/  HMMA.16816.F32 R92, R48.reuse, R60, R92 ;  /* 0x0000003c305c723c */ /* 0x040ff0000000185c */
[C---:B------:R-:W-:Y:S01]  /*4830*/  HMMA.16816.F32 R88, R48.reuse, R62, R88 ;  /* 0x0000003e3058723c */ /* 0x040fe20000001858 */
[----:B------:R-:W1:Y:S07]  /*4840*/  LDSM.16.M88.4 R60, [R201+0x4800] ;  /* 0x00480000c93c783b */ /* 0x000e6e0000000200 */
[C---:B------:R-:W-:Y:S08]  /*4850*/  HMMA.16816.F32 R84, R48.reuse, R56, R84 ;  /* 0x000000383054723c */ /* 0x040ff00000001854 */
[C---:B------:R-:W-:Y:S01]  /*4860*/  HMMA.16816.F32 R80, R48.reuse, R58, R80 ;  /* 0x0000003a3050723c */ /* 0x040fe20000001850 */
[----:B------:R-:W2:Y:S07]  /*4870*/  LDSM.16.M88.4 R56, [R201+0x5000] ;  /* 0x00500000c938783b */ /* 0x000eae0000000200 */
[C---:B----4-:R-:W-:Y:S08]  /*4880*/  HMMA.16816.F32 R76, R48.reuse, R52, R76 ;  /* 0x00000034304c723c */ /* 0x050ff0000000184c */
[----:B------:R-:W-:Y:S01]  /*4890*/  HMMA.16816.F32 R72, R48, R54, R72 ;  /* 0x000000363048723c */ /* 0x000fe20000001848 */
[----:B------:R-:W4:Y:S04]  /*48a0*/  LDSM.16.M88.4 R52, [R201+0x5800] ;  /* 0x00580000c934783b */ /* 0x000f280000000200 */
[----:B------:R-:W4:Y:S03]  /*48b0*/  LDSM.16.M88.4 R48, [R201+0x6000] ;  /* 0x00600000c930783b */ /* 0x000f260000000200 */
[C---:B---3--:R-:W-:Y:S08]  /*48c0*/  HMMA.16816.F32 R28, R136.reuse, R44, R28 ;  /* 0x0000002c881c723c */ /* 0x048ff0000000181c */
[C---:B------:R-:W-:Y:S01]  /*48d0*/  HMMA.16816.F32 R24, R136.reuse, R46, R24 ;  /* 0x0000002e8818723c */ /* 0x040fe20000001818 */
[----:B------:R-:W3:Y:S07]  /*48e0*/  LDSM.16.M88.4 R44, [R201+0x6800] ;  /* 0x00680000c92c783b */ /* 0x000eee0000000200 */
[C---:B-1----:R-:W-:Y:S08]  /*48f0*/  HMMA.16816.F32 R20, R136.reuse, R40, R20 ;  /* 0x000000288814723c */ /* 0x042ff00000001814 */
[C---:B------:R-:W-:Y:S01]  /*4900*/  HMMA.16816.F32 R16, R136.reuse, R42, R16 ;  /* 0x0000002a8810723c */ /* 0x040fe20000001810 */
[----:B------:R-:W1:Y:S07]  /*4910*/  LDSM.16.M88.4 R40, [R201+0x7000] ;  /* 0x00700000c928783b */ /* 0x000e6e0000000200 */
[C---:B--2---:R-:W-:Y:S08]  /*4920*/  HMMA.16816.F32 R12, R136.reuse, R32, R12 ;  /* 0x00000020880c723c */ /* 0x044ff0000000180c */
[----:B------:R-:W-:Y:S01]  /*4930*/  HMMA.16816.F32 R8, R136, R34, R8 ;  /* 0x000000228808723c */ /* 0x000fe20000001808 */
[----:B------:R-:W2:Y:S01]  /*4940*/  LDSM.16.M88.4 R32, [R201+0x7800] ;  /* 0x00780000c920783b */ /* 0x000ea20000000200 */
[----:B------:R-:W-:-:S06]  /*4950*/  DEPBAR.LE SB0, 0x0 ;  /* 0x000080000000791a */ /* 0x000fcc0000000000 */
[C---:B------:R-:W-:Y:S08]  /*4960*/  HMMA.16816.F32 R108, R136.reuse, R128, R108 ;  /* 0x00000080886c723c */ /* 0x040ff0000000186c */
[C---:B------:R-:W-:Y:S08]  /*4970*/  HMMA.16816.F32 R104, R136.reuse, R130, R104 ;  /* 0x000000828868723c */ /* 0x040ff00000001868 */
[C---:B-----5:R-:W-:Y:S08]  /*4980*/  HMMA.16816.F32 R100, R136.reuse, R124, R100 ;  /* 0x0000007c8864723c */ /* 0x060ff00000001864 */
[C---:B------:R-:W-:Y:S08]  /*4990*/  HMMA.16816.F32 R96, R136.reuse, R126, R96 ;  /* 0x0000007e8860723c */ /* 0x040ff00000001860 */
[C---:B------:R-:W-:Y:S08]  /*49a0*/  HMMA.16816.F32 R92, R136.reuse, R120, R92 ;  /* 0x00000078885c723c */ /* 0x040ff0000000185c */
[C---:B------:R-:W-:Y:S08]  /*49b0*/  HMMA.16816.F32 R88, R136.reuse, R122, R88 ;  /* 0x0000007a8858723c */ /* 0x040ff00000001858 */
[C---:B------:R-:W-:Y:S08]  /*49c0*/  HMMA.16816.F32 R84, R136.reuse, R116, R84 ;  /* 0x000000748854723c */ /* 0x040ff00000001854 */
[C---:B------:R-:W-:Y:S08]  /*49d0*/  HMMA.16816.F32 R80, R136.reuse, R118, R80 ;  /* 0x000000768850723c */ /* 0x040ff00000001850 */
[C---:B------:R-:W-:Y:S08]  /*49e0*/  HMMA.16816.F32 R76, R136.reuse, R112, R76 ;  /* 0x00000070884c723c */ /* 0x040ff0000000184c */
[----:B------:R-:W-:Y:S08]  /*49f0*/  HMMA.16816.F32 R72, R136, R114, R72 ;  /* 0x000000728848723c */ /* 0x000ff00000001848 */
[C---:B------:R-:W-:Y:S08]  /*4a00*/  HMMA.16816.F32 R28, R68.reuse, R64, R28 ;  /* 0x00000040441c723c */ /* 0x040ff0000000181c */
[C---:B------:R-:W-:Y:S08]  /*4a10*/  HMMA.16816.F32 R24, R68.reuse, R66, R24 ;  /* 0x000000424418723c */ /* 0x040ff00000001818 */
[C---:B------:R-:W-:Y:S08]  /*4a20*/  HMMA.16816.F32 R20, R68.reuse, R60, R20 ;  /* 0x0000003c4414723c */ /* 0x040ff00000001814 */
[C---:B------:R-:W-:Y:S08]  /*4a30*/  HMMA.16816.F32 R16, R68.reuse, R62, R16 ;  /* 0x0000003e4410723c */ /* 0x040ff00000001810 */
[C---:B------:R-:W-:Y:S08]  /*4a40*/  HMMA.16816.F32 R12, R68.reuse, R56, R12 ;  /* 0x00000038440c723c */ /* 0x040ff0000000180c */
[C---:B------:R-:W-:Y:S08]  /*4a50*/  HMMA.16816.F32 R8, R68.reuse, R58, R8 ;  /* 0x0000003a4408723c */ /* 0x040ff00000001808 */
[C---:B----4-:R-:W-:Y:S08]  /*4a60*/  HMMA.16816.F32 R108, R68.reuse, R52, R108 ;  /* 0x00000034446c723c */ /* 0x050ff0000000186c */
[C---:B------:R-:W-:Y:S08]  /*4a70*/  HMMA.16816.F32 R104, R68.reuse, R54, R104 ;  /* 0x000000364468723c */ /* 0x040ff00000001868 */
[C---:B------:R-:W-:Y:S08]  /*4a80*/  HMMA.16816.F32 R100, R68.reuse, R48, R100 ;  /* 0x000000304464723c */ /* 0x040ff00000001864 */
[C---:B------:R-:W-:Y:S08]  /*4a90*/  HMMA.16816.F32 R96, R68.reuse, R50, R96 ;  /* 0x000000324460723c */ /* 0x040ff00000001860 */
[C---:B---3--:R-:W-:Y:S08]  /*4aa0*/  HMMA.16816.F32 R92, R68.reuse, R44, R92 ;  /* 0x0000002c445c723c */ /* 0x048ff0000000185c */
[C---:B------:R-:W-:Y:S08]  /*4ab0*/  HMMA.16816.F32 R88, R68.reuse, R46, R88 ;  /* 0x0000002e4458723c */ /* 0x040ff00000001858 */
[C---:B-1----:R-:W-:Y:S08]  /*4ac0*/  HMMA.16816.F32 R84, R68.reuse, R40, R84 ;  /* 0x000000284454723c */ /* 0x042ff00000001854 */
[C---:B------:R-:W-:Y:S08]  /*4ad0*/  HMMA.16816.F32 R80, R68.reuse, R42, R80 ;  /* 0x0000002a4450723c */ /* 0x040ff00000001850 */
[C---:B--2---:R-:W-:Y:S08]  /*4ae0*/  HMMA.16816.F32 R76, R68.reuse, R32, R76 ;  /* 0x00000020444c723c */ /* 0x044ff0000000184c */
[----:B------:R-:W-:Y:S01]  /*4af0*/  HMMA.16816.F32 R72, R68, R34, R72 ;  /* 0x000000224448723c */ /* 0x000fe20000001848 */
[----:B------:R-:W-:Y:S06]  /*4b00*/  BAR.SYNC.DEFER_BLOCKING 0x0 ;  /* 0x0000000000007b1d */ /* 0x000fec0000010000 */
[----:B------:R-:W-:Y:S01]  /*4b10*/  @!UPT UIADD3 URZ, URZ, URZ, URZ ;  /* 0x0000003f3f3ff290 */ /* 0x000fe2000fffe03f */
[----:B------:R-:W-:Y:S11]  /*4b20*/  @!P4 BRA `(.L_x_732) ;  /* 0x00000e200000c947 */ /* 0x000ff60003800000 */
[----:B------:R-:W-:Y:S05]  /*4b30*/  @!P0 BRA `(.L_x_733) ;  /* 0x0000039000008947 */ /* 0x000fea0003800000 */
[----:B------:R-:W1:Y:S01]  /*4b40*/  I2F.RP R35, R135 ;  /* 0x0000008700237306 */ /* 0x000e620000209400 */
[----:B------:R-:W-:-:S02]  /*4b50*/  IADD3 R34, R7, -0x80, RZ ;  /* 0xffffff8007227810 */ /* 0x000fc40007ffe0ff */
[----:B------:R-:W-:Y:S02]  /*4b60*/  IABS R5, R7 ;  /* 0x0000000700057213 */ /* 0x000fe40000000000 */
[----:B------:R-:W-:Y:S02]  /*4b70*/  IABS R3, R34 ;  /* 0x0000002200037213 */ /* 0x000fe40000000000 */
[----:B------:R-:W-:Y:S01]  /*4b80*/  LOP3.LUT R34, R34, c[0x0][0x2d0], RZ, 0x3c, !PT ;  /* 0x0000b40022227a12 */ /* 0x000fe200078e3cff */
[----:B-1----:R-:W1:Y:S02]  /*4b90*/  MUFU.RCP R32, R35 ;  /* 0x0000002300207308 */ /* 0x002e640000001000 */
[----:B-1----:R-:W-:-:S06]  /*4ba0*/  IADD3 R32, R32, 0xffffffe, RZ ;  /* 0x0ffffffe20207810 */ /* 0x002fcc0007ffe0ff */
[----:B------:R-:W1:Y:S02]  /*4bb0*/  F2I.FTZ.U32.TRUNC.NTZ R33, R32 ;  /* 0x0000002000217305 */ /* 0x000e64000021f000 */
[----:B-1----:R-:W-:Y:S02]  /*4bc0*/  IMAD.MOV R6, RZ, RZ, -R33 ;  /* 0x000000ffff067224 */ /* 0x002fe400078e0a21 */
[----:B------:R-:W-:Y:S02]  /*4bd0*/  IMAD.MOV.U32 R32, RZ, RZ, RZ ;  /* 0x000000ffff207224 */ /* 0x000fe400078e00ff */
[----:B------:R-:W-:-:S04]  /*4be0*/  IMAD R6, R6, R135, RZ ;  /* 0x0000008706067224 */ /* 0x000fc800078e02ff */
[----:B------:R-:W-:-:S06]  /*4bf0*/  IMAD.HI.U32 R6, R33, R6, R32 ;  /* 0x0000000621067227 */ /* 0x000fcc00078e0020 */
[----:B------:R-:W-:-:S04]  /*4c00*/  IMAD.HI.U32 R35, R6, R5, RZ ;  /* 0x0000000506237227 */ /* 0x000fc800078e00ff */
[----:B------:R-:W-:Y:S01]  /*4c10*/  IMAD.HI.U32 R33, R6, R3, RZ ;  /* 0x0000000306217227 */ /* 0x000fe200078e00ff */
[----:B------:R-:W-:-:S03]  /*4c20*/  IADD3 R32, -R35, RZ, RZ ;  /* 0x000000ff23207210 */ /* 0x000fc60007ffe1ff */
[----:B------:R-:W-:Y:S02]  /*4c30*/  IMAD.MOV R6, RZ, RZ, -R33 ;  /* 0x000000ffff067224 */ /* 0x000fe400078e0a21 */
[C---:B------:R-:W-:Y:S02]  /*4c40*/  IMAD R32, R135.reuse, R32, R5 ;  /* 0x0000002087207224 */ /* 0x040fe400078e0205 */
[----:B------:R-:W-:Y:S01]  /*4c50*/  IMAD R6, R135, R6, R3 ;  /* 0x0000000687067224 */ /* 0x000fe200078e0203 */
[----:B------:R-:W-:Y:S02]  /*4c60*/  LOP3.LUT R3, R7, c[0x0][0x2d0], RZ, 0x3c, !PT ;  /* 0x0000b40007037a12 */ /* 0x000fe400078e3cff */
[C---:B------:R-:W-:Y:S02]  /*4c70*/  ISETP.GT.U32.AND P1, PT, R135.reuse, R32, PT ;  /* 0x000000208700720c */ /* 0x040fe40003f24070 */
[----:B------:R-:W-:Y:S02]  /*4c80*/  ISETP.GT.U32.AND P2, PT, R135, R6, PT ;  /* 0x000000068700720c */ /* 0x000fe40003f44070 */
[----:B------:R-:W-:-:S09]  /*4c90*/  ISETP.GE.AND P3, PT, R3, RZ, PT ;  /* 0x000000ff0300720c */ /* 0x000fd20003f66270 */
[----:B------:R-:W-:Y:S01]  /*4ca0*/  @!P1 IMAD.IADD R32, R32, 0x1, -R135 ;  /* 0x0000000120209824 */ /* 0x000fe200078e0a87 */
[----:B------:R-:W-:Y:S02]  /*4cb0*/  @!P1 IADD3 R35, R35, 0x1, RZ ;  /* 0x0000000123239810 */ /* 0x000fe40007ffe0ff */
[-C--:B------:R-:W-:Y:S02]  /*4cc0*/  @!P2 IADD3 R6, R6, -R135.reuse, RZ ;  /* 0x800000870606a210 */ /* 0x080fe40007ffe0ff */
[-C--:B------:R-:W-:Y:S02]  /*4cd0*/  ISETP.GE.U32.AND P6, PT, R32, R135.reuse, PT ;  /* 0x000000872000720c */ /* 0x080fe40003fc6070 */
[----:B------:R-:W-:Y:S02]  /*4ce0*/  ISETP.GE.U32.AND P5, PT, R6, R135, PT ;  /* 0x000000870600720c */ /* 0x000fe40003fa6070 */
[----:B------:R-:W-:Y:S02]  /*4cf0*/  ISETP.GE.AND P1, PT, R34, RZ, PT ;  /* 0x000000ff2200720c */ /* 0x000fe40003f26270 */
[----:B------:R-:W-:-:S02]  /*4d00*/  @!P2 IADD3 R33, R33, 0x1, RZ ;  /* 0x000000012121a810 */ /* 0x000fc40007ffe0ff */
[----:B------:R-:W-:Y:S02]  /*4d10*/  ISETP.NE.AND P2, PT, RZ, c[0x0][0x2d0], PT ;  /* 0x0000b400ff007a0c */ /* 0x000fe40003f45270 */
[----:B------:R-:W-:-:S03]  /*4d20*/  LOP3.LUT R6, RZ, c[0x0][0x2d0], RZ, 0x33, !PT ;  /* 0x0000b400ff067a12 */ /* 0x000fc600078e33ff */
[----:B------:R-:W-:Y:S02]  /*4d30*/  @P6 IADD3 R35, R35, 0x1, RZ ;  /* 0x0000000123236810 */ /* 0x000fe40007ffe0ff */
[----:B------:R-:W-:-:S03]  /*4d40*/  @P5 IADD3 R33, R33, 0x1, RZ ;  /* 0x0000000121215810 */ /* 0x000fc60007ffe0ff */
[----:B------:R-:W-:Y:S02]  /*4d50*/  @!P3 IMAD.MOV R35, RZ, RZ, -R35 ;  /* 0x000000ffff23b224 */ /* 0x000fe400078e0a23 */
[----:B------:R-:W-:-:S03]  /*4d60*/  @!P1 IMAD.MOV R33, RZ, RZ, -R33 ;  /* 0x000000ffff219224 */ /* 0x000fc600078e0a21 */
[C---:B------:R-:W-:Y:S02]  /*4d70*/  SEL R3, R6.reuse, R35, !P2 ;  /* 0x0000002306037207 */ /* 0x040fe40005000000 */
[----:B------:R-:W-:-:S03]  /*4d80*/  SEL R6, R6, R33, !P2 ;  /* 0x0000002106067207 */ /* 0x000fc60005000000 */
[----:B------:R-:W-:-:S04]  /*4d90*/  IMAD.WIDE R42, R3, 0x4, R224 ;  /* 0x00000004032a7825 */ /* 0x000fc800078e02e0 */
[----:B------:R-:W-:Y:S01]  /*4da0*/  IMAD.WIDE R40, R6, 0x4, R224 ;  /* 0x0000000406287825 */ /* 0x000fe200078e02e0 */
[----:B------:R-:W2:Y:S04]  /*4db0*/  LDG.E R5, [R42.64] ;  /* 0x0000000c2a057981 */ /* 0x000ea8000c1e1900 */
[----:B------:R-:W2:Y:S01]  /*4dc0*/  LDG.E R32, [R40.64] ;  /* 0x0000000c28207981 */ /* 0x000ea2000c1e1900 */
[----:B------:R-:W-:Y:S01]  /*4dd0*/  IADD3 R3, R3, -R6, RZ ;  /* 0x8000000603037210 */ /* 0x000fe20007ffe0ff */
[----:B------:R-:W-:-:S04]  /*4de0*/  IMAD.MOV.U32 R6, RZ, RZ, c[0x0][0x2d0] ;  /* 0x0000b400ff067624 */ /* 0x000fc800078e00ff */
[----:B------:R-:W-:-:S04]  /*4df0*/  IMAD R6, R3, R6, -0x80 ;  /* 0xffffff8003067424 */ /* 0x000fc800078e0206 */
[----:B------:R-:W-:Y:S01]  /*4e00*/  IMAD.WIDE.U32 R34, R6, c[0x0][0x198], RZ ;  /* 0x0000660006227a25 */ /* 0x000fe200078e00ff */
[----:B------:R-:W-:-:S05]  /*4e10*/  SHF.R.S32.HI R3, RZ, 0x1f, R6 ;  /* 0x0000001fff037819 */ /* 0x000fca0000011406 */
[----:B------:R-:W-:-:S04]  /*4e20*/  IMAD R3, R3, c[0x0][0x198], RZ ;  /* 0x0000660003037a24 */ /* 0x000fc800078e02ff */
[----:B------:R-:W-:-:S05]  /*4e30*/  IMAD R3, R6, c[0x0][0x19c], R3 ;  /* 0x0000670006037a24 */ /* 0x000fca00078e0203 */
[----:B------:R-:W-:Y:S01]  /*4e40*/  IADD3 R35, R35, R3, RZ ;  /* 0x0000000323237210 */ /* 0x000fe20007ffe0ff */
[----:B--2---:R-:W-:-:S05]  /*4e50*/  IMAD.IADD R32, R32, 0x1, -R5 ;  /* 0x0000000120207824 */ /* 0x004fca00078e0a05 */
[----:B------:R-:W-:-:S05]  /*4e60*/  SHF.R.S32.HI R5, RZ, 0x1f, R32 ;  /* 0x0000001fff057819 */ /* 0x000fca0000011420 */
[----:B------:R-:W-:-:S04]  /*4e70*/  IMAD R5, R5, c[0x0][0x180], RZ ;  /* 0x0000600005057a24 */ /* 0x000fc800078e02ff */
[C---:B------:R-:W-:Y:S02]  /*4e80*/  IMAD R5, R32.reuse, c[0x0][0x184], R5 ;  /* 0x0000610020057a24 */ /* 0x040fe400078e0205 */
[----:B------:R-:W-:-:S04]  /*4e90*/  IMAD.WIDE.U32 R32, R32, c[0x0][0x180], R34 ;  /* 0x0000600020207a25 */ /* 0x000fc800078e0022 */
[----:B------:R-:W-:Y:S01]  /*4ea0*/  IMAD.IADD R34, R33, 0x1, R5 ;  /* 0x0000000121227824 */ /* 0x000fe200078e0205 */
[----:B------:R-:W-:Y:S01]  /*4eb0*/  MOV R33, R32 ;  /* 0x0000002000217202 */ /* 0x000fe20000000f00 */
[----:B------:R-:W-:Y:S05]  /*4ec0*/  BRA `(.L_x_734) ;  /* 0x0000002000007947 */ /* 0x000fea0003800000 */
.L_x_733:
[----:B------:R-:W-:-:S04]  /*4ed0*/  LEA R33, -R133, RZ, 0x7 ;  /* 0x000000ff85217211 */ /* 0x000fc800078e39ff */
[----:B------:R-:W-:Y:S02]  /*4ee0*/  SHF.R.S32.HI R34, RZ, 0x1f, R33 ;  /* 0x0000001fff227819 */ /* 0x000fe40000011421 */
.L_x_734:
[----:B------:R-:W-:Y:S01]  /*4ef0*/  ISETP.GE.AND P3, PT, R218, c[0x0][0x220], PT ;  /* 0x00008800da007a0c */ /* 0x000fe20003f66270 */
[----:B------:R-:W-:Y:S01]  /*4f00*/  BSSY B0, `(.L_x_735) ;  /* 0x00000a1000007945 */ /* 0x000fe20003800000 */
[----:B------:R-:W-:Y:S02]  /*4f10*/  ISETP.GE.AND P2, PT, R209, c[0x0][0x220], PT ;  /* 0x00008800d1007a0c */ /* 0x000fe40003f46270 */
[----:B------:R-:W-:-:S05]  /*4f20*/  IADD3 R35, P5, R211, R33, RZ ;  /* 0x00000021d3237210 */ /* 0x000fca0007fbe0ff */
[----:B------:R-:W-:-:S04]  /*4f30*/  IMAD.X R6, R210, 0x1, R34, P5 ;  /* 0x00000001d2067824 */ /* 0x000fc800028e0622 */
[CC--:B------:R-:W-:Y:S01]  /*4f40*/  @!P3 IADD3 R40, P1, R33.reuse, R188.reuse, RZ ;  /* 0x000000bc2128b210 */ /* 0x0c0fe20007f3e0ff */
[----:B------:R1:W-:Y:S03]  /*4f50*/  @P3 STS.128 [R216+0x4000], RZ ;  /* 0x004000ffd8003388 */ /* 0x0003e60000000c00 */
[----:B------:R-:W-:Y:S01]  /*4f60*/  @!P3 LEA R62, P6, R40, c[0x0][0x168], 0x1 ;  /* 0x00005a00283eba11 */ /* 0x000fe200078c08ff */
[----:B------:R-:W-:Y:S01]  /*4f70*/  @!P3 IMAD.X R3, R34, 0x1, R189, P1 ;  /* 0x000000012203b824 */ /* 0x000fe200008e06bd */
[----:B------:R-:W-:-:S04]  /*4f80*/  @!P2 IADD3 R32, P1, R33, R188, RZ ;  /* 0x000000bc2120a210 */ /* 0x000fc80007f3e0ff */
[----:B------:R-:W-:Y:S01]  /*4f90*/  @!P3 LEA.HI.X R63, R40, c[0x0][0x16c], R3, 0x1, P6 ;  /* 0x00005b00283fba11 */ /* 0x000fe200030f0c03 */
[--C-:B------:R-:W-:Y:S01]  /*4fa0*/  @!P2 IMAD.X R5, R34, 0x1, R189.reuse, P1 ;  /* 0x000000012205a824 */ /* 0x100fe200008e06bd */
[CC--:B------:R-:W-:Y:S02]  /*4fb0*/  @!P3 IADD3 R40, P5, R35.reuse, R188.reuse, RZ ;  /* 0x000000bc2328b210 */ /* 0x0c0fe40007fbe0ff */
[----:B------:R-:W-:Y:S01]  /*4fc0*/  @!P2 LEA R50, P1, R32, c[0x0][0x168], 0x1 ;  /* 0x00005a002032aa11 */ /* 0x000fe200078208ff */
[----:B------:R-:W-:Y:S01]  /*4fd0*/  @!PT LDS RZ, [RZ] ;  /* 0x00000000fffff984 */ /* 0x000fe20000000800 */
[----:B------:R-:W-:Y:S01]  /*4fe0*/  @!PT LDS RZ, [RZ] ;  /* 0x00000000fffff984 */ /* 0x000fe20000000800 */
[----:B------:R-:W-:Y:S01]  /*4ff0*/  @!PT LDS RZ, [RZ] ;  /* 0x00000000fffff984 */ /* 0x000fe20000000800 */
[----:B------:R2:W-:Y:S01]  /*5000*/  @!P3 LDGSTS.E.BYPASS.LTC128B.128 [R216+0x4000], [R62.64] ;  /* 0x040000003ed8bfae */ /* 0x0005e2000b901d4c */
[----:B------:R-:W-:Y:S01]  /*5010*/  @!P3 LEA R60, P6, R40, c[0x0][0x168], 0x1 ;  /* 0x00005a00283cba11 */ /* 0x000fe200078c08ff */
[----:B------:R-:W-:Y:S01]  /*5020*/  @!P3 IMAD.X R3, R6, 0x1, R189, P5 ;  /* 0x000000010603b824 */ /* 0x000fe200028e06bd */
[----:B------:R-:W-:Y:S01]  /*5030*/  @!P2 LEA.HI.X R51, R32, c[0x0][0x16c], R5, 0x1, P1 ;  /* 0x00005b002033aa11 */ /* 0x000fe200008f0c05 */
[----:B------:R1:W-:Y:S01]  /*5040*/  @P2 STS.128 [R216+0x8000], RZ ;  /* 0x008000ffd8002388 */ /* 0x0003e20000000c00 */
[----:B------:R-:W-:-:S02]  /*5050*/  @!P2 IADD3 R32, P1, R35, R188, RZ ;  /* 0x000000bc2320a210 */ /* 0x000fc40007f3e0ff */
[----:B------:R-:W-:Y:S01]  /*5060*/  IADD3 R35, P5, R211, R35, RZ ;  /* 0x00000023d3237210 */ /* 0x000fe20007fbe0ff */
[----:B------:R-:W-:Y:S01]  /*5070*/  @!PT LDS RZ, [RZ] ;  /* 0x00000000fffff984 */ /* 0x000fe20000000800 */
[----:B------:R-:W-:Y:S01]  /*5080*/  @!PT LDS RZ, [RZ] ;  /* 0x00000000fffff984 */ /* 0x000fe20000000800 */
[----:B------:R-:W-:Y:S01]  /*5090*/  @!PT LDS RZ, [RZ] ;  /* 0x00000000fffff984 */ /* 0x000fe20000000800 */
[----:B------:R1:W-:Y:S01]  /*50a0*/  @!P2 LDGSTS.E.BYPASS.LTC128B.128 [R216+0x8000], [R50.64+0x80] ;  /* 0x0800008032d8afae */ /* 0x0003e2000b901d4c */
[----:B------:R-:W-:Y:S01]  /*50b0*/  @!P3 LEA.HI.X R61, R40, c[0x0][0x16c], R3, 0x1, P6 ;  /* 0x00005b00283dba11 */ /* 0x000fe200030f0c03 */
[----:B------:R-:W-:Y:S01]  /*50c0*/  @!P2 IMAD.X R3, R6, 0x1, R189, P1 ;  /* 0x000000010603a824 */ /* 0x000fe200008e06bd */
[----:B------:R-:W-:Y:S01]  /*50d0*/  @!P2 LEA R48, P1, R32, c[0x0][0x168], 0x1 ;  /* 0x00005a002030aa11 */ /* 0x000fe200078208ff */
[----:B------:R-:W-:Y:S01]  /*50e0*/  IMAD.X R6, R210, 0x1, R6, P5 ;  /* 0x00000001d2067824 */ /* 0x000fe200028e0606 */
[CC--:B------:R-:W-:Y:S01]  /*50f0*/  @!P3 IADD3 R40, P5, R35.reuse, R188.reuse, RZ ;  /* 0x000000bc2328b210 */ /* 0x0c0fe20007fbe0ff */
[----:B------:R1:W-:Y:S01]  /*5100*/  @P3 STS.128 [R216+0x4800], RZ ;  /* 0x004800ffd8003388 */ /* 0x0003e20000000c00 */
[----:B------:R-:W-:Y:S02]  /*5110*/  @!P2 LEA.HI.X R49, R32, c[0x0][0x16c], R3, 0x1, P1 ;  /* 0x00005b002031aa11 */ /* 0x000fe400008f0c03 */
[----:B------:R-:W-:Y:S01]  /*5120*/  @!P3 LEA R58, P6, R40, c[0x0][0x168], 0x1 ;  /* 0x00005a00283aba11 */ /* 0x000fe200078c08ff */
[----:B------:R-:W-:Y:S01]  /*5130*/  @!P3 IMAD.X R3, R6, 0x1, R189, P5 ;  /* 0x000000010603b824 */ /* 0x000fe200028e06bd */
[----:B------:R-:W-:Y:S01]  /*5140*/  @!P2 IADD3 R32, P1, R35, R188, RZ ;  /* 0x000000bc2320a210 */ /* 0x000fe20007f3e0ff */
[----:B------:R-:W-:Y:S01]  /*5150*/  @!PT LDS RZ, [RZ] ;  /* 0x00000000fffff984 */ /* 0x000fe20000000800 */
[----:B------:R-:W-:Y:S01]  /*5160*/  @!PT LDS RZ, [RZ] ;  /* 0x00000000fffff984 */ /* 0x000fe20000000800 */
[----:B------:R-:W-:Y:S01]  /*5170*/  @!PT LDS RZ, [RZ] ;  /* 0x00000000fffff984 */ /* 0x000fe20000000800 */
[----:B------:R1:W-:Y:S01]  /*5180*/  @!P3 LDGSTS.E.BYPASS.LTC128B.128 [R216+0x4800], [R60.64] ;  /* 0x048000003cd8bfae */ /* 0x0003e2000b901d4c */
[----:B------:R-:W-:-:S02]  /*5190*/  IADD3 R35, P5, R211, R35, RZ ;  /* 0x00000023d3237210 */ /* 0x000fc40007fbe0ff */
[----:B------:R-:W-:Y:S01]  /*51a0*/  @!P3 LEA.HI.X R59, R40, c[0x0][0x16c], R3, 0x1, P6 ;  /* 0x00005b00283bba11 */ /* 0x000fe200030f0c03 */
[----:B------:R-:W-:Y:S01]  /*51b0*/  @!P2 IMAD.X R3, R6, 0x1, R189, P1 ;  /* 0x000000010603a824 */ /* 0x000fe200008e06bd */
[----:B------:R-:W-:Y:S01]  /*51c0*/  @!P2 LEA R46, P1, R32, c[0x0][0x168], 0x1 ;  /* 0x00005a00202eaa11 */ /* 0x000fe200078208ff */
[----:B------:R-:W-:Y:S01]  /*51d0*/  IMAD.X R6, R210, 0x1, R6, P5 ;  /* 0x00000001d2067824 */ /* 0x000fe200028e0606 */
[-C--:B------:R-:W-:Y:S01]  /*51e0*/  @!P3 IADD3 R40, P5, R35, R188.reuse, RZ ;  /* 0x000000bc2328b210 */ /* 0x080fe20007fbe0ff */
[----:B------:R1:W-:Y:S01]  /*51f0*/  @P2 STS.128 [R216+0x8800], RZ ;  /* 0x008800ffd8002388 */ /* 0x0003e20000000c00 */
[----:B------:R-:W-:Y:S02]  /*5200*/  @!P2 LEA.HI.X R47, R32, c[0x0][0x16c], R3, 0x1, P1 ;  /* 0x00005b00202faa11 */ /* 0x000fe400008f0c03 */
[----:B------:R-:W-:Y:S01]  /*5210*/  @!P3 LEA R56, P6, R40, c[0x0][0x168], 0x1 ;  /* 0x00005a002838ba11 */ /* 0x000fe200078c08ff */
[----:B------:R-:W-:Y:S01]  /*5220*/  @!P3 IMAD.X R5, R6, 0x1, R189, P5 ;  /* 0x000000010605b824 */ /* 0x000fe200028e06bd */
[----:B------:R-:W-:Y:S01]  /*5230*/  IADD3 R3, P5, R211, R35, RZ ;  /* 0x00000023d3037210 */ /* 0x000fe20007fbe0ff */
[----:B------:R-:W-:Y:S01]  /*5240*/  @!PT LDS RZ, [RZ] ;  /* 0x00000000fffff984 */ /* 0x000fe20000000800 */
[----:B------:R-:W-:Y:S01]  /*5250*/  @!PT LDS RZ, [RZ] ;  /* 0x00000000fffff984 */ /* 0x000fe20000000800 */
[----:B------:R-:W-:Y:S01]  /*5260*/  @!PT LDS RZ, [RZ] ;  /* 0x00000000fffff984 */ /* 0x000fe20000000800 */
[----:B------:R1:W-:Y:S01]  /*5270*/  @!P2 LDGSTS.E.BYPASS.LTC128B.128 [R216+0x8800], [R48.64+0x80] ;  /* 0x0880008030d8afae */ /* 0x0003e2000b901d4c */
[----:B------:R-:W-:-:S02]  /*5280*/  @!P2 IADD3 R32, P1, R35, R188, RZ ;  /* 0x000000bc2320a210 */ /* 0x000fc40007f3e0ff */
[----:B------:R-:W-:Y:S01]  /*5290*/  @!P3 LEA.HI.X R57, R40, c[0x0][0x16c], R5, 0x1, P6 ;  /* 0x00005b002839ba11 */ /* 0x000fe200030f0c05 */
[----:B------:R-:W-:Y:S01]  /*52a0*/  IMAD.X R42, R210, 0x1, R6, P5 ;  /* 0x00000001d22a7824 */ /* 0x000fe200028e0606 */
[----:B------:R-:W-:Y:S01]  /*52b0*/  @!P3 IADD3 R35, P5, R3, R188, RZ ;  /* 0x000000bc0323b210 */ /* 0x000fe20007fbe0ff */
[--C-:B------:R-:W-:Y:S01]  /*52c0*/  @!P2 IMAD.X R5, R6, 0x1, R189.reuse, P1 ;  /* 0x000000010605a824 */ /* 0x100fe200008e06bd */
[----:B------:R-:W-:Y:S01]  /*52d0*/  @!P2 LEA R44, P1, R32, c[0x0][0x168], 0x1 ;  /* 0x00005a00202caa11 */ /* 0x000fe200078208ff */
[----:B------:R1:W-:Y:S02]  /*52e0*/  @P3 STS.128 [R216+0x5000], RZ ;  /* 0x005000ffd8003388 */ /* 0x0003e40000000c00 */
[----:B------:R-:W-:Y:S01]  /*52f0*/  @!P3 IMAD.X R6, R42, 0x1, R189, P5 ;  /* 0x000000012a06b824 */ /* 0x000fe200028e06bd */
[----:B------:R-:W-:Y:S01]  /*5300*/  @!P2 LEA.HI.X R45, R32, c[0x0][0x16c], R5, 0x1, P1 ;  /* 0x00005b00202daa11 */ /* 0x000fe200008f0c05 */
[----:B------:R-:W-:Y:S01]  /*5310*/  @!PT LDS RZ, [RZ] ;  /* 0x00000000fffff984 */ /* 0x000fe20000000800 */
[----:B------:R-:W-:Y:S01]  /*5320*/  @!PT LDS RZ, [RZ] ;  /* 0x00000000fffff984 */ /* 0x000fe20000000800 */
[----:B------:R-:W-:Y:S01]  /*5330*/  @!PT LDS RZ, [RZ] ;  /* 0x00000000fffff984 */ /* 0x000fe20000000800 */
[----:B------:R1:W-:Y:S01]  /*5340*/  @!P3 LDGSTS.E.BYPASS.LTC128B.128 [R216+0x5000], [R58.64] ;  /* 0x050000003ad8bfae */ /* 0x0003e2000b901d4c */
[----:B------:R-:W-:-:S02]  /*5350*/  @!P3 LEA R54, P5, R35, c[0x0][0x168], 0x1 ;  /* 0x00005a002336ba11 */ /* 0x000fc400078a08ff */
[----:B------:R-:W-:Y:S01]  /*5360*/  IADD3 R5, P1, R211, R3, RZ ;  /* 0x00000003d3057210 */ /* 0x000fe20007f3e0ff */
[----:B------:R1:W-:Y:S01]  /*5370*/  @P2 STS.128 [R216+0x9000], RZ ;  /* 0x009000ffd8002388 */ /* 0x0003e20000000c00 */
[----:B------:R-:W-:Y:S02]  /*5380*/  @!P3 LEA.HI.X R55, R35, c[0x0][0x16c], R6, 0x1, P5 ;  /* 0x00005b002337ba11 */ /* 0x000fe400028f0c06 */
[-C--:B------:R-:W-:Y:S01]  /*5390*/  @!P2 IADD3 R6, P5, R3, R188.reuse, RZ ;  /* 0x000000bc0306a210 */ /* 0x080fe20007fbe0ff */
[----:B------:R-:W-:Y:S01]  /*53a0*/  IMAD.X R32, R210, 0x1, R42, P1 ;  /* 0x00000001d2207824 */ /* 0x000fe200008e062a */
[----:B------:R-:W-:Y:S01]  /*53b0*/  @!P3 IADD3 R40, P1, R5, R188, RZ ;  /* 0x000000bc0528b210 */ /* 0x000fe20007f3e0ff */
[----:B------:R-:W-:Y:S01]  /*53c0*/  @!PT LDS RZ, [RZ] ;  /* 0x00000000fffff984 */ /* 0x000fe20000000800 */
[----:B------:R-:W-:Y:S01]  /*53d0*/  @!PT LDS RZ, [RZ] ;  /* 0x00000000fffff984 */ /* 0x000fe20000000800 */
[----:B------:R-:W-:Y:S01]  /*53e0*/  @!PT LDS RZ, [RZ] ;  /* 0x00000000fffff984 */ /* 0x000fe20000000800 */
[----:B------:R1:W-:Y:S02]  /*53f0*/  @!P2 LDGSTS.E.BYPASS.LTC128B.128 [R216+0x9000], [R46.64+0x80] ;  /* 0x090000802ed8afae */ /* 0x0003e4000b901d4c */
[--C-:B------:R-:W-:Y:S01]  /*5400*/  @!P2 IMAD.X R3, R42, 0x1, R189.reuse, P5 ;  /* 0x000000012a03a824 */ /* 0x100fe200028e06bd */
[----:B------:R-:W-:Y:S01]  /*5410*/  @!P2 LEA R42, P5, R6, c[0x0][0x168], 0x1 ;  /* 0x00005a00062aaa11 */ /* 0x000fe200078a08ff */
[----:B------:R-:W-:Y:S01]  /*5420*/  @!P3 IMAD.X R35, R32, 0x1, R189, P1 ;  /* 0x000000012023b824 */ /* 0x000fe200008e06bd */
[----:B------:R-:W-:Y:S01]  /*5430*/  @!P3 LEA R52, P1, R40, c[0x0][0x168], 0x1 ;  /* 0x00005a002834ba11 */ /* 0x000fe200078208ff */
[----:B------:R1:W-:Y:S01]  /*5440*/  @P3 STS.128 [R216+0x5800], RZ ;  /* 0x005800ffd8003388 */ /* 0x0003e20000000c00 */
[----:B------:R-:W-:-:S02]  /*5450*/  @!P2 LEA.HI.X R43, R6, c[0x0][0x16c], R3, 0x1, P5 ;  /* 0x00005b00062baa11 */ /* 0x000fc400028f0c03 */
[----:B------:R-:W-:Y:S01]  /*5460*/  @!P3 LEA.HI.X R53, R40, c[0x0][0x16c], R35, 0x1, P1 ;  /* 0x00005b002835ba11 */ /* 0x000fe200008f0c23 */
[----:B------:R-:W-:Y:S01]  /*5470*/  @!PT LDS RZ, [RZ] ;  /* 0x00000000fffff984 */ /* 0x000fe20000000800 */
[----:B------:R-:W-:Y:S01]  /*5480*/  @!PT LDS RZ, [RZ] ;  /* 0x00000000fffff984 */ /* 0x000fe20000000800 */
[----:B------:R-:W-:Y:S01]  /*5490*/  @!PT LDS RZ, [RZ] ;  /* 0x00000000fffff984 */ /* 0x000fe20000000800 */
[----:B------:R1:W-:Y:S01]  /*54a0*/  @!P3 LDGSTS.E.BYPASS.LTC128B.128 [R216+0x5800], [R56.64] ;  /* 0x0580000038d8bfae */ /* 0x0003e2000b901d4c */
[----:B------:R-:W-:Y:S02]  /*54b0*/  IADD3 R3, P5, R211, R5, RZ ;  /* 0x00000005d3037210 */ /* 0x000fe40007fbe0ff */
[-C--:B------:R-:W-:Y:S01]  /*54c0*/  @!P2 IADD3 R5, P1, R5, R188.reuse, RZ ;  /* 0x000000bc0505a210 */ /* 0x080fe20007f3e0ff */
[----:B------:R1:W-:Y:S02]  /*54d0*/  @P2 STS.128 [R216+0x9800], RZ ;  /* 0x009800ffd8002388 */ /* 0x0003e40000000c00 */
[----:B------:R-:W-:Y:S01]  /*54e0*/  IMAD.X R6, R210, 0x1, R32, P5 ;  /* 0x00000001d2067824 */ /* 0x000fe200028e0620 */
[-C--:B------:R-:W-:Y:S01]  /*54f0*/  @!P3 IADD3 R35, P5, R3, R188.reuse, RZ ;  /* 0x000000bc0323b210 */ /* 0x080fe20007fbe0ff */
[--C-:B------:R-:W-:Y:S01]  /*5500*/  @!P2 IMAD.X R32, R32, 0x1, R189.reuse, P1 ;  /* 0x000000012020a824 */ /* 0x100fe200008e06bd */
[----:B------:R-:W-:Y:S01]  /*5510*/  @!P2 LEA R64, P1, R5, c[0x0][0x168], 0x1 ;  /* 0x00005a000540aa11 */ /* 0x000fe200078208ff */
[----:B------:R-:W-:Y:S01]  /*5520*/  @!PT LDS RZ, [RZ] ;  /* 0x00000000fffff984 */ /* 0x000fe20000000800 */
[----:B------:R-:W-:Y:S01]  /*5530*/  @!PT LDS RZ, [RZ] ;  /* 0x00000000fffff984 */ /* 0x000fe20000000800 */
[----:B------:R-:W-:Y:S01]  /*5540*/  @!PT LDS RZ, [RZ] ;  /* 0x00000000fffff984 */ /* 0x000fe20000000800 */
[----:B------:R1:W-:Y:S01]  /*5550*/  @!P2 LDGSTS.E.BYPASS.LTC128B.128 [R216+0x9800], [R44.64+0x80] ;  /* 0x098000802cd8afae */ /* 0x0003e2000b901d4c */
        /* <DEDUP_REMOVED lines=9> */
[----:B------:R1:W-:Y:S01]  /*55f0*/  @!P3 LDGSTS.E.BYPASS.LTC128B.128 [R216+0x6000], [R54.64] ;  /* 0x0600000036d8bfae */ /* 0x0003e2000b901d4c */
[----:B------:R-:W-:Y:S01]  /*5600*/  @!P3 LEA.HI.X R67, R35, c[0x0][0x16c], R40, 0x1, P6 ;  /* 0x00005b002343ba11 */ /* 0x000fe200030f0c28 */
[--C-:B------:R-:W-:Y:S01]  /*5610*/  @!P2 IMAD.X R32, R6, 0x1, R189.reuse, P1 ;  /* 0x000000010620a824 */ /* 0x100fe200008e06bd */
[----:B------:R-:W-:Y:S01]  /*5620*/  @!P2 LEA R40, P1, R5, c[0x0][0x168], 0x1 ;  /* 0x00005a000528aa11 */ /* 0x000fe200078208ff */
[----:B------:R-:W-:Y:S01]  /*5630*/  IMAD.X R6, R210, 0x1, R6, P5 ;  /* 0x00000001d2067824 */ /* 0x000fe200028e0606 */
[----:B------:R-:W-:Y:S01]  /*5640*/  @!P3 IADD3 R35, P5, R3, R188, RZ ;  /* 0x000000bc0323b210 */ /* 0x000fe20007fbe0ff */
[----:B------:R1:W-:Y:S01]  /*5650*/  @P2 STS.128 [R216+0xa000], RZ ;  /* 0x00a000ffd8002388 */ /* 0x0003e20000000c00 */
[----:B------:R-:W-:Y:S02]  /*5660*/  @!P2 LEA.HI.X R41, R5, c[0x0][0x16c], R32, 0x1, P1 ;  /* 0x00005b000529aa11 */ /* 0x000fe400008f0c20 */
[C---:B--2---:R-:W-:Y:S01]  /*5670*/  @!P3 LEA R62, P1, R35.reuse, c[0x0][0x168], 0x1 ;  /* 0x00005a00233eba11 */ /* 0x044fe200078208ff */
[----:B------:R-:W-:Y:S01]  /*5680*/  @!P3 IMAD.X R32, R6, 0x1, R189, P5 ;  /* 0x000000010620b824 */ /* 0x000fe200028e06bd */
[----:B------:R-:W-:Y:S01]  /*5690*/  @!PT LDS RZ, [RZ] ;  /* 0x00000000fffff984 */ /* 0x000fe20000000800 */
[----:B------:R-:W-:Y:S01]  /*56a0*/  @!PT LDS RZ, [RZ] ;  /* 0x00000000fffff984 */ /* 0x000fe20000000800 */
[----:B------:R-:W-:Y:S01]  /*56b0*/  @!PT LDS RZ, [RZ] ;  /* 0x00000000fffff984 */ /* 0x000fe20000000800 */
[----:B------:R1:W-:Y:S04]  /*56c0*/  @!P2 LDGSTS.E.BYPASS.LTC128B.128 [R216+0xa000], [R42.64+0x80] ;  /* 0x0a0000802ad8afae */ /* 0x0003e8000b901d4c */
[----:B------:R1:W-:Y:S01]  /*56d0*/  @P3 STS.128 [R216+0x6800], RZ ;  /* 0x006800ffd8003388 */ /* 0x0003e20000000c00 */
[----:B------:R-:W-:-:S03]  /*56e0*/  @!P3 LEA.HI.X R63, R35, c[0x0][0x16c], R32, 0x1, P1 ;  /* 0x00005b00233fba11 */ /* 0x000fc600008f0c20 */
[----:B------:R-:W-:Y:S01]  /*56f0*/  @!PT LDS RZ, [RZ] ;  /* 0x00000000fffff984 */ /* 0x000fe20000000800 */
[----:B------:R-:W-:Y:S01]  /*5700*/  @!PT LDS RZ, [RZ] ;  /* 0x00000000fffff984 */ /* 0x000fe20000000800 */
[----:B------:R-:W-:Y:S01]  /*5710*/  @!PT LDS RZ, [RZ] ;  /* 0x00000000fffff984 */ /* 0x000fe20000000800 */
[----:B------:R1:W-:Y:S04]  /*5720*/  @!P3 LDGSTS.E.BYPASS.LTC128B.128 [R216+0x6800], [R52.64] ;  /* 0x0680000034d8bfae */ /* 0x0003e8000b901d4c */
[----:B------:R1:W-:Y:S04]  /*5730*/  @P2 STS.128 [R216+0xa800], RZ ;  /* 0x00a800ffd8002388 */ /* 0x0003e80000000c00 */
[----:B------:R-:W-:Y:S01]  /*5740*/  @!PT LDS RZ, [RZ] ;  /* 0x00000000fffff984 */ /* 0x000fe20000000800 */
[----:B------:R-:W-:Y:S01]  /*5750*/  @!PT LDS RZ, [RZ] ;  /* 0x00000000fffff984 */ /* 0x000fe20000000800 */
[----:B------:R-:W-:Y:S01]  /*5760*/  @!PT LDS RZ, [RZ] ;  /* 0x00000000fffff984 */ /* 0x000fe20000000800 */
[----:B------:R1:W-:Y:S04]  /*5770*/  @!P2 LDGSTS.E.BYPASS.LTC128B.128 [R216+0xa800], [R64.64+0x80] ;  /* 0x0a80008040d8afae */ /* 0x0003e8000b901d4c */
[----:B------:R1:W-:Y:S04]  /*5780*/  @P3 STS.128 [R216+0x7000], RZ ;  /* 0x007000ffd8003388 */ /* 0x0003e80000000c00 */
        /* <DEDUP_REMOVED lines=14> */
[----:B------:R1:W-:Y:S01]  /*5870*/  @P2 STS.128 [R216+0xb800], RZ ;  /* 0x00b800ffd8002388 */ /* 0x0003e20000000c00 */
[----:B------:R-:W-:Y:S05]  /*5880*/  @P2 BRA `(.L_x_736) ;  /* 0x0000008000002947 */ /* 0x000fea0003800000 */
[----:B------:R-:W-:-:S05]  /*5890*/  IADD3 R3, P1, R3, R188, RZ ;  /* 0x000000bc03037210 */ /* 0x000fca0007f3e0ff */
[----:B------:R-:W-:Y:S01]  /*58a0*/  IMAD.X R6, R6, 0x1, R189, P1 ;  /* 0x0000000106067824 */ /* 0x000fe200008e06bd */
[----:B-1----:R-:W-:-:S04]  /*58b0*/  LEA R40, P1, R3, c[0x0][0x168], 0x1 ;  /* 0x00005a0003287a11 */ /* 0x002fc800078208ff */
[----:B------:R-:W-:-:S05]  /*58c0*/  LEA.HI.X R41, R3, c[0x0][0x16c], R6, 0x1, P1 ;  /* 0x00005b0003297a11 */ /* 0x000fca00008f0c06 */
[----:B------:R-:W-:Y:S01]  /*58d0*/  @!PT LDS RZ, [RZ] ;  /* 0x00000000fffff984 */ /* 0x000fe20000000800 */
[----:B------:R-:W-:Y:S01]  /*58e0*/  @!PT LDS RZ, [RZ] ;  /* 0x00000000fffff984 */ /* 0x000fe20000000800 */
[----:B------:R-:W-:Y:S01]  /*58f0*/  @!PT LDS RZ, [RZ] ;  /* 0x00000000fffff984 */ /* 0x000fe20000000800 */
[----:B------:R1:W-:Y:S04]  /*5900*/  LDGSTS.E.BYPASS.LTC128B.128 [R216+0xb800], [R40.64+0x80] ;  /* 0x0b80008028d87fae */ /* 0x0003e8000b901d4c */
.L_x_736:
[----:B------:R-:W-:Y:S05]  /*5910*/  BSYNC B0 ;  /* 0x0000000000007941 */ /* 0x000fea0003800000 */
.L_x_735:
[----:B------:R-:W0:Y:S01]  /*5920*/  LDGDEPBAR ;  /* 0x00000000000079af */ /* 0x000e220000000000 */
[----:B------:R-:W-:-:S04]  /*5930*/  IADD3 R188, P1, R33, R188, RZ ;  /* 0x000000bc21bc7210 */ /* 0x000fc80007f3e0ff */
[----:B------:R-:W-:Y:S02]  /*5940*/  IADD3.X R189, R34, R189, RZ, P1, !PT ;  /* 0x000000bd22bd7210 */ /* 0x000fe40000ffe4ff */
.L_x_732:
[----:B------:R-:W-:Y:S02]  /*5950*/  IMAD.IADD R3, R7, 0x1, R190 ;  /* 0x0000000107037824 */ /* 0x000fe400078e02be */
[----:B------:R-:W-:-:S03]  /*5960*/  IMAD.SHL.U32 R200, R4, 0x2, RZ ;  /* 0x0000000204c87824 */ /* 0x000fc600078e00ff */
[C---:B------:R-:W-:Y:S01]  /*5970*/  IADD3 R6, R3.reuse, 0x1, RZ ;  /* 0x0000000103067810 */ /* 0x040fe20007ffe0ff */
[--C-:B------:R-:W-:Y:S01]  /*5980*/  IMAD R198, R2, 0x2, R200.reuse ;  /* 0x0000000202c67824 */ /* 0x100fe200078e02c8 */
[----:B------:R-:W-:Y:S01]  /*5990*/  IADD3 R5, R3, 0x8, RZ ;  /* 0x0000000803057810 */ /* 0x000fe20007ffe0ff */
[----:B------:R-:W-:Y:S01]  /*59a0*/  IMAD R197, R0, 0x2, R200 ;  /* 0x0000000200c57824 */ /* 0x000fe200078e02c8 */
[-C--:B------:R-:W-:Y:S01]  /*59b0*/  ISETP.GE.AND P3, PT, R6, R193.reuse, PT ;  /* 0x000000c10600720c */ /* 0x080fe20003f66270 */
[----:B------:R-:W-:Y:S01]  /*59c0*/  IMAD R196, R0, 0x2, R198 ;  /* 0x0000000200c47824 */ /* 0x000fe200078e02c6 */
[-C--:B------:R-:W-:Y:S01]  /*59d0*/  ISETP.GE.AND P1, PT, R6, R192.reuse, PT ;  /* 0x000000c00600720c */ /* 0x080fe20003f26270 */
[----:B------:R-:W-:Y:S01]  /*59e0*/  LDSM.16.MT88.4 R68, [R200+0xc000] ;  /* 0x00c00000c844783b */ /* 0x000fe20000004200 */
[C---:B------:R-:W-:Y:S02]  /*59f0*/  ISETP.GE.AND P2, PT, R5.reuse, R193, PT ;  /* 0x000000c10500720c */ /* 0x040fe40003f46270 */
[----:B------:R-:W-:Y:S01]  /*5a00*/  ISETP.GE.AND P5, PT, R5, R192, PT ;  /* 0x000000c00500720c */ /* 0x000fe20003fa6270 */
[----:B------:R-:W-:Y:S01]  /*5a10*/  LDSM.16.MT88.4 R124, [R198+0x10000] ;  /* 0x01000000c67c783b */ /* 0x000fe20000004200 */
[----:B------:R-:W-:-:S02]  /*5a20*/  IADD3 R6, R3, 0x9, RZ ;  /* 0x0000000903067810 */ /* 0x000fc40007ffe0ff */
[----:B------:R-:W-:Y:S01]  /*5a30*/  IADD3 R5, R3, 0x10, RZ ;  /* 0x0000001003057810 */ /* 0x000fe20007ffe0ff */
[----:B------:R-:W-:Y:S01]  /*5a40*/  LDSM.16.MT88.4 R112, [R197+0x10000] ;  /* 0x01000000c570783b */ /* 0x000fe20000004200 */
[----:B-1----:R-:W-:Y:S02]  /*5a50*/  FSEL R49, R24, -INF , !P2 ;  /* 0xff80000018317808 */ /* 0x002fe40005000000 */
[----:B------:R-:W-:Y:S02]  /*5a60*/  FSEL R47, R26, -INF , !P5 ;  /* 0xff8000001a2f7808 */ /* 0x000fe40006800000 */
[CC--:B------:R-:W-:Y:S02]  /*5a70*/  ISETP.GE.AND P6, PT, R6.reuse, R193.reuse, PT ;  /* 0x000000c10600720c */ /* 0x0c0fe40003fc6270 */
[----:B------:R-:W-:Y:S02]  /*5a80*/  ISETP.GE.AND P2, PT, R6, R192, PT ;  /* 0x000000c00600720c */ /* 0x000fe40003f46270 */
[----:B------:R-:W-:-:S02]  /*5a90*/  ISETP.GE.AND P5, PT, R5, R193, PT ;  /* 0x000000c10500720c */ /* 0x000fc40003fa6270 */
[----:B------:R-:W-:Y:S02]  /*5aa0*/  IADD3 R6, R3, 0x11, RZ ;  /* 0x0000001103067810 */ /* 0x000fe40007ffe0ff */
[----:B------:R-:W-:Y:S02]  /*5ab0*/  FSEL R51, R25, -INF , !P6 ;  /* 0xff80000019337808 */ /* 0x000fe40007000000 */
[----:B------:R-:W-:Y:S02]  /*5ac0*/  FSEL R27, R27, -INF , !P2 ;  /* 0xff8000001b1b7808 */ /* 0x000fe40005000000 */
[----:B------:R-:W-:Y:S02]  /*5ad0*/  FSEL R7, R20, -INF , !P5 ;  /* 0xff80000014077808 */ /* 0x000fe40006800000 */
[----:B------:R-:W-:Y:S02]  /*5ae0*/  ISETP.GE.AND P6, PT, R5, R192, PT ;  /* 0x000000c00500720c */ /* 0x000fe40003fc6270 */
[----:B------:R-:W-:-:S02]  /*5af0*/  ISETP.GE.AND P2, PT, R6, R193, PT ;  /* 0x000000c10600720c */ /* 0x000fc40003f46270 */
[----:B------:R-:W-:Y:S02]  /*5b00*/  ISETP.GE.AND P5, PT, R6, R192, PT ;  /* 0x000000c00600720c */ /* 0x000fe40003fa6270 */
[C---:B------:R-:W-:Y:S02]  /*5b10*/  IADD3 R5, R3.reuse, 0x18, RZ ;  /* 0x0000001803057810 */ /* 0x040fe40007ffe0ff */
[----:B------:R-:W-:Y:S02]  /*5b20*/  IADD3 R6, R3, 0x19, RZ ;  /* 0x0000001903067810 */ /* 0x000fe40007ffe0ff */
[----:B------:R-:W-:Y:S02]  /*5b30*/  FSEL R25, R22, -INF , !P6 ;  /* 0xff80000016197808 */ /* 0x000fe40007000000 */
[----:B------:R-:W-:Y:S02]  /*5b40*/  FSEL R21, R21, -INF , !P2 ;  /* 0xff80000015157808 */ /* 0x000fe40005000000 */
[----:B------:R-:W-:-:S02]  /*5b50*/  FSEL R23, R23, -INF , !P5 ;  /* 0xff80000017177808 */ /* 0x000fc40006800000 */
[CC--:B------:R-:W-:Y:S02]  /*5b60*/  ISETP.GE.AND P6, PT, R5.reuse, R193.reuse, PT ;  /* 0x000000c10500720c */ /* 0x0c0fe40003fc6270 */
[----:B------:R-:W-:Y:S02]  /*5b70*/  ISETP.GE.AND P2, PT, R5, R192, PT ;  /* 0x000000c00500720c */ /* 0x000fe40003f46270 */
[----:B------:R-:W-:Y:S02]  /*5b80*/  ISETP.GE.AND P5, PT, R6, R193, PT ;  /* 0x000000c10600720c */ /* 0x000fe40003fa6270 */
[----:B------:R-:W-:Y:S02]  /*5b90*/  IADD3 R20, R3, 0x20, RZ ;  /* 0x0000002003147810 */ /* 0x000fe40007ffe0ff */
[----:B------:R-:W-:Y:S02]  /*5ba0*/  FSEL R5, R16, -INF , !P6 ;  /* 0xff80000010057808 */ /* 0x000fe40007000000 */
[----:B------:R-:W-:-:S02]  /*5bb0*/  FSEL R35, R18, -INF , !P2 ;  /* 0xff80000012237808 */ /* 0x000fc40005000000 */
[----:B------:R-:W-:Y:S02]  /*5bc0*/  FSEL R17, R17, -INF , !P5 ;  /* 0xff80000011117808 */ /* 0x000fe40006800000 */
[-C--:B------:R-:W-:Y:S02]  /*5bd0*/  ISETP.GE.AND P6, PT, R6, R192.reuse, PT ;  /* 0x000000c00600720c */ /* 0x080fe40003fc6270 */
[C---:B------:R-:W-:Y:S02]  /*5be0*/  ISETP.GE.AND P2, PT, R20.reuse, R193, PT ;  /* 0x000000c11400720c */ /* 0x040fe40003f46270 */
[----:B------:R-:W-:Y:S02]  /*5bf0*/  ISETP.GE.AND P5, PT, R20, R192, PT ;  /* 0x000000c01400720c */ /* 0x000fe40003fa6270 */
[C---:B------:R-:W-:Y:S02]  /*5c00*/  IADD3 R6, R3.reuse, 0x21, RZ ;  /* 0x0000002103067810 */ /* 0x040fe40007ffe0ff */
[----:B------:R-:W-:-:S02]  /*5c10*/  IADD3 R16, R3, 0x28, RZ ;  /* 0x0000002803107810 */ /* 0x000fc40007ffe0ff */
[----:B------:R-:W-:Y:S02]  /*5c20*/  FSEL R33, R19, -INF , !P6 ;  /* 0xff80000013217808 */ /* 0x000fe40007000000 */
[----:B------:R-:W-:Y:S02]  /*5c30*/  FSEL R45, R12, -INF , !P2 ;  /* 0xff8000000c2d7808 */ /* 0x000fe40005000000 */
[----:B------:R-:W-:Y:S02]  /*5c40*/  FSEL R43, R14, -INF , !P5 ;  /* 0xff8000000e2b7808 */ /* 0x000fe40006800000 */
[CC--:B------:R-:W-:Y:S02]  /*5c50*/  ISETP.GE.AND P6, PT, R6.reuse, R193.reuse, PT ;  /* 0x000000c10600720c */ /* 0x0c0fe40003fc6270 */
[----:B------:R-:W-:Y:S02]  /*5c60*/  ISETP.GE.AND P2, PT, R6, R192, PT ;  /* 0x000000c00600720c */ /* 0x000fe40003f46270 */
[----:B------:R-:W-:-:S02]  /*5c70*/  ISETP.GE.AND P5, PT, R16, R193, PT ;  /* 0x000000c11000720c */ /* 0x000fc40003fa6270 */
[----:B------:R-:W-:Y:S02]  /*5c80*/  IADD3 R6, R3, 0x29, RZ ;  /* 0x0000002903067810 */ /* 0x000fe40007ffe0ff */
[----:B------:R-:W-:Y:S02]  /*5c90*/  FSEL R251, R15, -INF , !P2 ;  /* 0xff8000000ffb7808 */ /* 0x000fe40005000000 */
[----:B------:R-:W-:Y:S02]  /*5ca0*/  FSEL R64, R8, -INF , !P5 ;  /* 0xff80000008407808 */ /* 0x000fe40006800000 */
[C---:B------:R-:W-:Y:S02]  /*5cb0*/  ISETP.GE.AND P2, PT, R6.reuse, R193, PT ;  /* 0x000000c10600720c */ /* 0x040fe40003f46270 */
[----:B------:R-:W-:Y:S02]  /*5cc0*/  ISETP.GE.AND P5, PT, R6, R192, PT ;  /* 0x000000c00600720c */ /* 0x000fe40003fa6270 */
[----:B------:R-:W-:-:S02]  /*5cd0*/  IADD3 R6, R3, 0x31, RZ ;  /* 0x0000003103067810 */ /* 0x000fc40007ffe0ff */
[----:B------:R-:W-:Y:S02]  /*5ce0*/  FSEL R249, R11, -INF , !P5 ;  /* 0xff8000000bf97808 */ /* 0x000fe40006800000 */
[----:B------:R-:W-:Y:S02]  /*5cf0*/  ISETP.GE.AND P5, PT, R6, R193, PT ;  /* 0x000000c10600720c */ /* 0x000fe40003fa6270 */
[C---:B------:R-:W-:Y:S02]  /*5d00*/  IADD3 R12, R3.reuse, 0x30, RZ ;  /* 0x00000030030c7810 */ /* 0x040fe40007ffe0ff */
[----:B------:R-:W-:Y:S02]  /*5d10*/  IADD3 R8, R3, 0x38, RZ ;  /* 0x0000003803087810 */ /* 0x000fe40007ffe0ff */
[----:B------:R-:W-:Y:S02]  /*5d20*/  FSEL R40, R9, -INF , !P2 ;  /* 0xff80000009287808 */ /* 0x000fe40005000000 */
[----:B------:R-:W-:-:S02]  /*5d30*/  FSEL R141, R109, -INF , !P5 ;  /* 0xff8000006d8d7808 */ /* 0x000fc40006800000 */
[-C--:B------:R-:W-:Y:S02]  /*5d40*/  ISETP.GE.AND P2, PT, R12, R192.reuse, PT ;  /* 0x000000c00c00720c */ /* 0x080fe40003f46270 */
[----:B------:R-:W-:Y:S02]  /*5d50*/  ISETP.GE.AND P5, PT, R8, R192, PT ;  /* 0x000000c00800720c */ /* 0x000fe40003fa6270 */
[----:B------:R-:W-:Y:S02]  /*5d60*/  FSEL R149, R110, -INF , !P2 ;  /* 0xff8000006e957808 */ /* 0x000fe40005000000 */
[----:B------:R-:W-:Y:S02]  /*5d70*/  FSEL R241, R106, -INF , !P5 ;  /* 0xff8000006af17808 */ /* 0x000fe40006800000 */
[-C--:B------:R-:W-:Y:S02]  /*5d80*/  ISETP.GE.AND P2, PT, R8, R193.reuse, PT ;  /* 0x000000c10800720c */ /* 0x080fe40003f46270 */
[----:B------:R-:W-:-:S02]  /*5d90*/  ISETP.GE.AND P5, PT, R3, R193, PT ;  /* 0x000000c10300720c */ /* 0x000fc40003fa6270 */
[----:B------:R-:W-:Y:S02]  /*5da0*/  IADD3 R8, R3, 0x41, RZ ;  /* 0x0000004103087810 */ /* 0x000fe40007ffe0ff */
[----:B------:R-:W-:Y:S02]  /*5db0*/  FSEL R28, R28, -INF , !P5 ;  /* 0xff8000001c1c7808 */ /* 0x000fe40006800000 */
[----:B------:R-:W-:Y:S02]  /*5dc0*/  ISETP.GE.AND P5, PT, R8, R193, PT ;  /* 0x000000c10800720c */ /* 0x000fe40003fa6270 */
[----:B------:R-:W-:Y:S02]  /*5dd0*/  FSEL R29, R29, -INF , !P3 ;  /* 0xff8000001d1d7808 */ /* 0x000fe40005800000 */
[----:B------:R-:W-:Y:S02]  /*5de0*/  FSEL R171, R101, -INF , !P5 ;  /* 0xff80000065ab7808 */ /* 0x000fe40006800000 */
[----:B------:R-:W-:-:S02]  /*5df0*/  ISETP.GE.AND P5, PT, R3, R192, PT ;  /* 0x000000c00300720c */ /* 0x000fc40003fa6270 */
[----:B------:R-:W-:Y:S02]  /*5e00*/  FSEL R41, R13, -INF , !P6 ;  /* 0xff8000000d297808 */ /* 0x000fe40007000000 */
[-C--:B------:R-:W-:Y:S02]  /*5e10*/  ISETP.GE.AND P6, PT, R16, R192.reuse, PT ;  /* 0x000000c01000720c */ /* 0x080fe40003fc6270 */
[----:B------:R-:W-:Y:S02]  /*5e20*/  ISETP.GE.AND P3, PT, R8, R192, PT ;  /* 0x000000c00800720c */ /* 0x000fe40003f66270 */
[----:B------:R-:W-:Y:S02]  /*5e30*/  FMNMX.FTZ R8, R28, R29, !PT ;  /* 0x0000001d1c087209 */ /* 0x000fe40007810000 */
[----:B------:R-:W-:Y:S02]  /*5e40*/  FSEL R31, R31, -INF , !P1 ;  /* 0xff8000001f1f7808 */ /* 0x000fe40004800000 */
[----:B------:R-:W-:-:S02]  /*5e50*/  FSEL R30, R30, -INF , !P5 ;  /* 0xff8000001e1e7808 */ /* 0x000fc40006800000 */
[----:B------:R-:W-:Y:S02]  /*5e60*/  FSEL R37, R10, -INF , !P6 ;  /* 0xff8000000a257808 */ /* 0x000fe40007000000 */
[----:B------:R-:W-:Y:S02]  /*5e70*/  ISETP.GE.AND P6, PT, R12, R193, PT ;  /* 0x000000c10c00720c */ /* 0x000fe40003fc6270 */
[----:B------:R-:W-:Y:S02]  /*5e80*/  FMNMX.FTZ R8, R49, R8, !PT ;  /* 0x0000000831087209 */ /* 0x000fe40007810000 */
[----:B------:R-:W-:Y:S02]  /*5e90*/  FMNMX.FTZ R12, R30, R31, !PT ;  /* 0x0000001f1e0c7209 */ /* 0x000fe40007810000 */
[----:B------:R-:W-:Y:S02]  /*5ea0*/  FMNMX.FTZ R8, R51, R8, !PT ;  /* 0x0000000833087209 */ /* 0x000fe40007810000 */
[----:B------:R-:W-:-:S02]  /*5eb0*/  FMNMX.FTZ R12, R47, R12, !PT ;  /* 0x0000000c2f0c7209 */ /* 0x000fc40007810000 */
[----:B------:R-:W-:Y:S02]  /*5ec0*/  FSEL R247, R108, -INF , !P6 ;  /* 0xff8000006cf77808 */ /* 0x000fe40007000000 */
[----:B------:R-:W-:Y:S02]  /*5ed0*/  ISETP.GE.AND P6, PT, R6, R192, PT ;  /* 0x000000c00600720c */ /* 0x000fe40003fc6270 */
[----:B------:R-:W-:Y:S02]  /*5ee0*/  IADD3 R6, R3, 0x39, RZ ;  /* 0x0000003903067810 */ /* 0x000fe40007ffe0ff */
[----:B------:R-:W-:Y:S02]  /*5ef0*/  FMNMX.FTZ R8, R7, R8, !PT ;  /* 0x0000000807087209 */ /* 0x000fe40007810000 */
[----:B------:R-:W-:Y:S02]  /*5f00*/  FMNMX.FTZ R12, R27, R12, !PT ;  /* 0x0000000c1b0c7209 */ /* 0x000fe40007810000 */
[----:B------:R-:W-:-:S02]  /*5f10*/  FSEL R243, R111, -INF , !P6 ;  /* 0xff8000006ff37808 */ /* 0x000fc40007000000 */
[----:B------:R-:W-:Y:S02]  /*5f20*/  FSEL R143, R104, -INF , !P2 ;  /* 0xff800000688f7808 */ /* 0x000fe40005000000 */
[C---:B------:R-:W-:Y:S02]  /*5f30*/  ISETP.GE.AND P6, PT, R6.reuse, R193, PT ;  /* 0x000000c10600720c */ /* 0x040fe40003fc6270 */
[----:B------:R-:W-:Y:S02]  /*5f40*/  ISETP.GE.AND P2, PT, R6, R192, PT ;  /* 0x000000c00600720c */ /* 0x000fe40003f46270 */
[----:B------:R-:W-:Y:S02]  /*5f50*/  FMNMX.FTZ R8, R21, R8, !PT ;  /* 0x0000000815087209 */ /* 0x000fe40007810000 */
[----:B------:R-:W-:Y:S02]  /*5f60*/  IADD3 R6, R3, 0x40, RZ ;  /* 0x0000004003067810 */ /* 0x000fe40007ffe0ff */
[----:B------:R-:W-:-:S02]  /*5f70*/  FMNMX.FTZ R12, R25, R12, !PT ;  /* 0x0000000c190c7209 */ /* 0x000fc40007810000 */
[----:B------:R-:W-:Y:S02]  /*5f80*/  FSEL R245, R105, -INF , !P6 ;  /* 0xff80000069f57808 */ /* 0x000fe40007000000 */
[----:B------:R-:W-:Y:S02]  /*5f90*/  FSEL R157, R107, -INF , !P2 ;  /* 0xff8000006b9d7808 */ /* 0x000fe40005000000 */
[----:B------:R-:W-:Y:S02]  /*5fa0*/  FMNMX.FTZ R8, R5, R8, !PT ;  /* 0x0000000805087209 */ /* 0x000fe40007810000 */
[C---:B------:R-:W-:Y:S02]  /*5fb0*/  ISETP.GE.AND P6, PT, R6.reuse, R193, PT ;  /* 0x000000c10600720c */ /* 0x040fe40003fc6270 */
[----:B------:R-:W-:Y:S02]  /*5fc0*/  ISETP.GE.AND P2, PT, R6, R192, PT ;  /* 0x000000c00600720c */ /* 0x000fe40003f46270 */
[----:B------:R-:W-:-:S02]  /*5fd0*/  FMNMX.FTZ R12, R23, R12, !PT ;  /* 0x0000000c170c7209 */ /* 0x000fc40007810000 */
[----:B------:R-:W-:Y:S02]  /*5fe0*/  IADD3 R6, R3, 0x48, RZ ;  /* 0x0000004803067810 */ /* 0x000fe40007ffe0ff */
[----:B------:R-:W-:Y:S02]  /*5ff0*/  FMNMX.FTZ R8, R17, R8, !PT ;  /* 0x0000000811087209 */ /* 0x000fe40007810000 */
[----:B------:R-:W-:Y:S02]  /*6000*/  FSEL R239, R100, -INF , !P6 ;  /* 0xff80000064ef7808 */ /* 0x000fe40007000000 */
[----:B------:R-:W-:Y:S02]  /*6010*/  FSEL R235, R102, -INF , !P2 ;  /* 0xff80000066eb7808 */ /* 0x000fe40005000000 */
[----:B------:R-:W-:Y:S02]  /*6020*/  FMNMX.FTZ R12, R35, R12, !PT ;  /* 0x0000000c230c7209 */ /* 0x000fe40007810000 */
[----:B------:R-:W-:-:S02]  /*6030*/  ISETP.GE.AND P6, PT, R6, R193, PT ;  /* 0x000000c10600720c */ /* 0x000fc40003fc6270 */
[----:B------:R-:W-:Y:S02]  /*6040*/  ISETP.GE.AND P2, PT, R6, R192, PT ;  /* 0x000000c00600720c */ /* 0x000fe40003f46270 */
[----:B------:R-:W-:Y:S02]  /*6050*/  IADD3 R9, R3, 0x50, RZ ;  /* 0x0000005003097810 */ /* 0x000fe40007ffe0ff */
[----:B------:R-:W-:Y:S02]  /*6060*/  FMNMX.FTZ R8, R45, R8, !PT ;  /* 0x000000082d087209 */ /* 0x000fe40007810000 */
[----:B------:R-:W-:Y:S02]  /*6070*/  FMNMX.FTZ R12, R33, R12, !PT ;  /* 0x0000000c210c7209 */ /* 0x000fe40007810000 */
[----:B------:R-:W-:Y:S02]  /*6080*/  FSEL R175, R96, -INF , !P6 ;  /* 0xff80000060af7808 */ /* 0x000fe40007000000 */
[----:B------:R-:W-:-:S02]  /*6090*/  FSEL R181, R98, -INF , !P2 ;  /* 0xff80000062b57808 */ /* 0x000fc40005000000 */
[C---:B------:R-:W-:Y:S02]  /*60a0*/  ISETP.GE.AND P6, PT, R9.reuse, R193, PT ;  /* 0x000000c10900720c */ /* 0x040fe40003fc6270 */
[----:B------:R-:W-:Y:S02]  /*60b0*/  ISETP.GE.AND P2, PT, R9, R192, PT ;  /* 0x000000c00900720c */ /* 0x000fe40003f46270 */
[----:B------:R-:W-:Y:S02]  /*60c0*/  FMNMX.FTZ R9, R41, R8, !PT ;  /* 0x0000000829097209 */ /* 0x000fe40007810000 */
[----:B------:R-:W-:Y:S02]  /*60d0*/  FMNMX.FTZ R12, R43, R12, !PT ;  /* 0x0000000c2b0c7209 */ /* 0x000fe40007810000 */
[----:B------:R-:W-:Y:S02]  /*60e0*/  FMNMX.FTZ R9, R64, R9, !PT ;  /* 0x0000000940097209 */ /* 0x000fe40007810000 */
[----:B------:R-:W-:-:S02]  /*60f0*/  FMNMX.FTZ R12, R251, R12, !PT ;  /* 0x0000000cfb0c7209 */ /* 0x000fc40007810000 */
[----:B------:R-:W-:Y:S02]  /*6100*/  FMNMX.FTZ R14, R40, R9, !PT ;  /* 0x00000009280e7209 */ /* 0x000fe40007810000 */
[----:B------:R-:W-:Y:S02]  /*6110*/  FMNMX.FTZ R12, R37, R12, !PT ;  /* 0x0000000c250c7209 */ /* 0x000fe40007810000 */
        /* <DEDUP_REMOVED lines=8> */
[----:B------:R-:W-:Y:S02]  /*61a0*/  IADD3 R6, R3, 0x49, RZ ;  /* 0x0000004903067810 */ /* 0x000fe40007ffe0ff */
[----:B------:R-:W-:-:S02]  /*61b0*/  FMNMX.FTZ R14, R239, R14, !PT ;  /* 0x0000000eef0e7209 */ /* 0x000fc40007810000 */
[----:B------:R-:W-:Y:S02]  /*61c0*/  FSEL R177, R103, -INF , !P3 ;  /* 0xff80000067b17808 */ /* 0x000fe40005800000 */
[----:B------:R-:W-:Y:S01]  /*61d0*/  FMNMX.FTZ R12, R157, R12, !PT ;  /* 0x0000000c9d0c7209 */ /* 0x000fe20007810000 */
[----:B------:R-:W-:Y:S01]  /*61e0*/  LDSM.16.MT88.4 R100, [R200+0x10000] ;  /* 0x01000000c864783b */ /* 0x000fe20000004200 */
[C---:B------:R-:W-:Y:S02]  /*61f0*/  ISETP.GE.AND P1, PT, R6.reuse, R193, PT ;  /* 0x000000c10600720c */ /* 0x040fe40003f26270 */
[----:B------:R-:W-:Y:S02]  /*6200*/  ISETP.GE.AND P3, PT, R6, R192, PT ;  /* 0x000000c00600720c */ /* 0x000fe40003f66270 */
[----:B------:R-:W-:Y:S02]  /*6210*/  IADD3 R6, R3, 0x51, RZ ;  /* 0x0000005103067810 */ /* 0x000fe40007ffe0ff */
[----:B------:R-:W-:-:S02]  /*6220*/  FMNMX.FTZ R14, R171, R14, !PT ;  /* 0x0000000eab0e7209 */ /* 0x000fc40007810000 */
[----:B------:R-:W-:Y:S02]  /*6230*/  FMNMX.FTZ R12, R235, R12, !PT ;  /* 0x0000000ceb0c7209 */ /* 0x000fe40007810000 */
[----:B------:R-:W-:Y:S02]  /*6240*/  FSEL R237, R97, -INF , !P1 ;  /* 0xff80000061ed7808 */ /* 0x000fe40004800000 */
[C---:B------:R-:W-:Y:S02]  /*6250*/  ISETP.GE.AND P5, PT, R6.reuse, R193, PT ;  /* 0x000000c10600720c */ /* 0x040fe40003fa6270 */
[----:B------:R-:W-:Y:S02]  /*6260*/  ISETP.GE.AND P1, PT, R6, R192, PT ;  /* 0x000000c00600720c */ /* 0x000fe40003f26270 */
[----:B------:R-:W-:Y:S02]  /*6270*/  IADD3 R6, R3, 0x58, RZ ;  /* 0x0000005803067810 */ /* 0x000fe40007ffe0ff */
[----:B------:R-:W-:-:S02]  /*6280*/  FMNMX.FTZ R14, R175, R14, !PT ;  /* 0x0000000eaf0e7209 */ /* 0x000fc40007810000 */
[----:B------:R-:W-:Y:S02]  /*6290*/  FMNMX.FTZ R12, R177, R12, !PT ;  /* 0x0000000cb10c7209 */ /* 0x000fe40007810000 */
[----:B------:R-:W-:Y:S02]  /*62a0*/  FSEL R233, R99, -INF , !P3 ;  /* 0xff80000063e97808 */ /* 0x000fe40005800000 */
[----:B------:R-:W-:Y:S02]  /*62b0*/  FSEL R231, R92, -INF , !P6 ;  /* 0xff8000005ce77808 */ /* 0x000fe40007000000 */
        /* <DEDUP_REMOVED lines=10> */
[----:B------:R-:W-:Y:S02]  /*6360*/  FMNMX.FTZ R12, R233, R12, !PT ;  /* 0x0000000ce90c7209 */ /* 0x000fe40007810000 */
[----:B------:R-:W-:Y:S02]  /*6370*/  IADD3 R6, R3, 0x60, RZ ;  /* 0x0000006003067810 */ /* 0x000fe40007ffe0ff */
[----:B------:R-:W-:Y:S02]  /*6380*/  FSEL R227, R88, -INF , !P3 ;  /* 0xff80000058e37808 */ /* 0x000fe40005800000 */
[----:B------:R-:W-:Y:S02]  /*6390*/  FMNMX.FTZ R14, R229, R14, !PT ;  /* 0x0000000ee50e7209 */ /* 0x000fe40007810000 */
[----:B------:R-:W-:-:S02]  /*63a0*/  FSEL R185, R95, -INF , !P1 ;  /* 0xff8000005fb97808 */ /* 0x000fc40004800000 */
[----:B------:R-:W-:Y:S01]  /*63b0*/  FMNMX.FTZ R12, R187, R12, !PT ;  /* 0x0000000cbb0c7209 */ /* 0x000fe20007810000 */
[----:B------:R-:W-:Y:S01]  /*63c0*/  LDSM.16.MT88.4 R92, [R196+0xc000] ;  /* 0x00c00000c45c783b */ /* 0x000fe20000004200 */
[C---:B------:R-:W-:Y:S02]  /*63d0*/  ISETP.GE.AND P1, PT, R6.reuse, R193, PT ;  /* 0x000000c10600720c */ /* 0x040fe40003f26270 */
[----:B------:R-:W-:Y:S02]  /*63e0*/  ISETP.GE.AND P3, PT, R6, R192, PT ;  /* 0x000000c00600720c */ /* 0x000fe40003f66270 */
[----:B------:R-:W-:Y:S02]  /*63f0*/  IADD3 R6, R3, 0x61, RZ ;  /* 0x0000006103067810 */ /* 0x000fe40007ffe0ff */
[----:B------:R-:W-:Y:S02]  /*6400*/  FSEL R195, R89, -INF , !P2 ;  /* 0xff80000059c37808 */ /* 0x000fe40005000000 */
[----:B------:R-:W-:-:S02]  /*6410*/  FMNMX.FTZ R14, R227, R14, !PT ;  /* 0x0000000ee30e7209 */ /* 0x000fc40007810000 */
[----:B------:R-:W-:Y:S02]  /*6420*/  FSEL R183, R90, -INF , !P6 ;  /* 0xff8000005ab77808 */ /* 0x000fe40007000000 */
[----:B------:R-:W-:Y:S02]  /*6430*/  FMNMX.FTZ R12, R185, R12, !PT ;  /* 0x0000000cb90c7209 */ /* 0x000fe40007810000 */
[C---:B------:R-:W-:Y:S02]  /*6440*/  ISETP.GE.AND P6, PT, R6.reuse, R193, PT ;  /* 0x000000c10600720c */ /* 0x040fe40003fc6270 */
[----:B------:R-:W-:Y:S02]  /*6450*/  ISETP.GE.AND P2, PT, R6, R192, PT ;  /* 0x000000c00600720c */ /* 0x000fe40003f46270 */
[----:B------:R-:W-:Y:S02]  /*6460*/  IADD3 R6, R3, 0x68, RZ ;  /* 0x0000006803067810 */ /* 0x000fe40007ffe0ff */
[----:B------:R-:W-:-:S02]  /*6470*/  FSEL R169, R84, -INF , !P1 ;  /* 0xff80000054a97808 */ /* 0x000fc40004800000 */
[----:B------:R-:W-:Y:S02]  /*6480*/  FMNMX.FTZ R14, R195, R14, !PT ;  /* 0x0000000ec30e7209 */ /* 0x000fe40007810000 */
[----:B------:R-:W-:Y:S02]  /*6490*/  FSEL R179, R91, -INF , !P5 ;  /* 0xff8000005bb37808 */ /* 0x000fe40006800000 */
[----:B------:R-:W-:Y:S02]  /*64a0*/  FMNMX.FTZ R12, R183, R12, !PT ;  /* 0x0000000cb70c7209 */ /* 0x000fe40007810000 */
[----:B------:R-:W-:Y:S02]  /*64b0*/  ISETP.GE.AND P5, PT, R6, R193, PT ;  /* 0x000000c10600720c */ /* 0x000fe40003fa6270 */
[----:B------:R-:W-:Y:S02]  /*64c0*/  IADD3 R10, R3, 0x69, RZ ;  /* 0x00000069030a7810 */ /* 0x000fe40007ffe0ff */
[----:B------:R-:W-:-:S02]  /*64d0*/  FSEL R167, R85, -INF , !P6 ;  /* 0xff80000055a77808 */ /* 0x000fc40007000000 */
[----:B------:R-:W-:Y:S02]  /*64e0*/  FMNMX.FTZ R14, R169, R14, !PT ;  /* 0x0000000ea90e7209 */ /* 0x000fe40007810000 */
[----:B------:R-:W-:Y:S02]  /*64f0*/  FSEL R161, R86, -INF , !P3 ;  /* 0xff80000056a17808 */ /* 0x000fe40005800000 */
[----:B------:R-:W-:Y:S02]  /*6500*/  FMNMX.FTZ R12, R179, R12, !PT ;  /* 0x0000000cb30c7209 */ /* 0x000fe40007810000 */
[----:B------:R-:W-:Y:S02]  /*6510*/  IADD3 R9, R3, 0x70, RZ ;  /* 0x0000007003097810 */ /* 0x000fe40007ffe0ff */
[----:B------:R-:W-:Y:S02]  /*6520*/  ISETP.GE.AND P3, PT, R10, R193, PT ;  /* 0x000000c10a00720c */ /* 0x000fe40003f66270 */
[----:B------:R-:W-:-:S02]  /*6530*/  FSEL R165, R80, -INF , !P5 ;  /* 0xff80000050a57808 */ /* 0x000fc40006800000 */
[----:B------:R-:W-:Y:S02]  /*6540*/  FMNMX.FTZ R14, R167, R14, !PT ;  /* 0x0000000ea70e7209 */ /* 0x000fe40007810000 */
[----:B------:R-:W-:Y:S02]  /*6550*/  ISETP.GE.AND P1, PT, R6, R192, PT ;  /* 0x000000c00600720c */ /* 0x000fe40003f26270 */
[----:B------:R-:W-:Y:S02]  /*6560*/  FSEL R159, R87, -INF , !P2 ;  /* 0xff800000579f7808 */ /* 0x000fe40005000000 */
[----:B------:R-:W-:Y:S01]  /*6570*/  FMNMX.FTZ R12, R161, R12, !PT ;  /* 0x0000000ca10c7209 */ /* 0x000fe20007810000 */
[----:B------:R-:W-:Y:S01]  /*6580*/  LDSM.16.MT88.4 R84, [R197+0xc000] ;  /* 0x00c00000c554783b */ /* 0x000fe20000004200 */
[----:B------:R-:W-:Y:S02]  /*6590*/  IADD3 R8, R3, 0x71, RZ ;  /* 0x0000007103087810 */ /* 0x000fe40007ffe0ff */
[----:B------:R-:W-:-:S02]  /*65a0*/  ISETP.GE.AND P5, PT, R9, R193, PT ;  /* 0x000000c10900720c */ /* 0x000fc40003fa6270 */
[----:B------:R-:W-:Y:S02]  /*65b0*/  FSEL R163, R81, -INF , !P3 ;  /* 0xff80000051a37808 */ /* 0x000fe40005800000 */
[----:B------:R-:W-:Y:S02]  /*65c0*/  FMNMX.FTZ R14, R165, R14, !PT ;  /* 0x0000000ea50e7209 */ /* 0x000fe40007810000 */
[----:B------:R-:W-:Y:S02]  /*65d0*/  ISETP.GE.AND P2, PT, R10, R192, PT ;  /* 0x000000c00a00720c */ /* 0x000fe40003f46270 */
[----:B------:R-:W-:Y:S02]  /*65e0*/  FSEL R155, R82, -INF , !P1 ;  /* 0xff800000529b7808 */ /* 0x000fe40004800000 */
[----:B------:R-:W-:Y:S02]  /*65f0*/  FMNMX.FTZ R12, R159, R12, !PT ;  /* 0x0000000c9f0c7209 */ /* 0x000fe40007810000 */
[----:B------:R-:W-:-:S02]  /*6600*/  IADD3 R6, R3, 0x78, RZ ;  /* 0x0000007803067810 */ /* 0x000fc40007ffe0ff */
[----:B------:R-:W-:Y:S02]  /*6610*/  ISETP.GE.AND P3, PT, R8, R193, PT ;  /* 0x000000c10800720c */ /* 0x000fe40003f66270 */
[----:B------:R-:W-:Y:S02]  /*6620*/  FSEL R151, R76, -INF , !P5 ;  /* 0xff8000004c977808 */ /* 0x000fe40006800000 */
[----:B------:R-:W-:Y:S02]  /*6630*/  FMNMX.FTZ R14, R163, R14, !PT ;  /* 0x0000000ea30e7209 */ /* 0x000fe40007810000 */
[----:B------:R-:W-:Y:S02]  /*6640*/  ISETP.GE.AND P1, PT, R9, R192, PT ;  /* 0x000000c00900720c */ /* 0x000fe40003f26270 */
[----:B------:R-:W-:Y:S02]  /*6650*/  FSEL R153, R83, -INF , !P2 ;  /* 0xff80000053997808 */ /* 0x000fe40005000000 */
[----:B------:R-:W-:-:S02]  /*6660*/  FMNMX.FTZ R12, R155, R12, !PT ;  /* 0x0000000c9b0c7209 */ /* 0x000fc40007810000 */
[----:B------:R-:W-:Y:S02]  /*6670*/  IADD3 R3, R3, 0x79, RZ ;  /* 0x0000007903037810 */ /* 0x000fe40007ffe0ff */
[----:B------:R-:W-:Y:S02]  /*6680*/  ISETP.GE.AND P5, PT, R6, R193, PT ;  /* 0x000000c10600720c */ /* 0x000fe40003fa6270 */
[----:B------:R-:W-:Y:S02]  /*6690*/  FSEL R147, R77, -INF , !P3 ;  /* 0xff8000004d937808 */ /* 0x000fe40005800000 */
[----:B------:R-:W-:Y:S02]  /*66a0*/  FMNMX.FTZ R14, R151, R14, !PT ;  /* 0x0000000e970e7209 */ /* 0x000fe40007810000 */
[----:B------:R-:W-:Y:S02]  /*66b0*/  ISETP.GE.AND P2, PT, R8, R192, PT ;  /* 0x000000c00800720c */ /* 0x000fe40003f46270 */
[----:B------:R-:W-:-:S02]  /*66c0*/  FSEL R137, R78, -INF , !P1 ;  /* 0xff8000004e897808 */ /* 0x000fc40004800000 */
[----:B------:R-:W-:Y:S02]  /*66d0*/  FMNMX.FTZ R12, R153, R12, !PT ;  /* 0x0000000c990c7209 */ /* 0x000fe40007810000 */
[----:B------:R-:W-:Y:S02]  /*66e0*/  ISETP.GE.AND P3, PT, R3, R193, PT ;  /* 0x000000c10300720c */ /* 0x000fe40003f66270 */
[----:B------:R-:W-:Y:S02]  /*66f0*/  FSEL R145, R72, -INF , !P5 ;  /* 0xff80000048917808 */ /* 0x000fe40006800000 */
[----:B------:R-:W-:Y:S02]  /*6700*/  FMNMX.FTZ R14, R147, R14, !PT ;  /* 0x0000000e930e7209 */ /* 0x000fe40007810000 */
[----:B------:R-:W-:Y:S02]  /*6710*/  ISETP.GE.AND P1, PT, R6, R192, PT ;  /* 0x000000c00600720c */ /* 0x000fe40003f26270 */
[----:B------:R-:W-:-:S02]  /*6720*/  FSEL R67, R79, -INF , !P2 ;  /* 0xff8000004f437808 */ /* 0x000fc40005000000 */
[----:B------:R-:W-:Y:S01]  /*6730*/  FMNMX.FTZ R12, R137, R12, !PT ;  /* 0x0000000c890c7209 */ /* 0x000fe20007810000 */
[----:B------:R-:W-:Y:S01]  /*6740*/  LDSM.16.MT88.4 R76, [R198+0xc000] ;  /* 0x00c00000c64c783b */ /* 0x000fe20000004200 */
[----:B------:R-:W-:Y:S02]  /*6750*/  FSEL R139, R73, -INF , !P3 ;  /* 0xff800000498b7808 */ /* 0x000fe40005800000 */
[----:B------:R-:W-:Y:S02]  /*6760*/  FMNMX.FTZ R14, R145, R14, !PT ;  /* 0x0000000e910e7209 */ /* 0x000fe40007810000 */
[----:B------:R-:W-:Y:S02]  /*6770*/  ISETP.GE.AND P2, PT, R3, R192, PT ;  /* 0x000000c00300720c */ /* 0x000fe40003f46270 */
[----:B------:R-:W-:Y:S02]  /*6780*/  FSEL R65, R74, -INF , !P1 ;  /* 0xff8000004a417808 */ /* 0x000fe40004800000 */
[----:B------:R-:W-:-:S02]  /*6790*/  FMNMX.FTZ R12, R67, R12, !PT ;  /* 0x0000000c430c7209 */ /* 0x000fc40007810000 */
[----:B------:R-:W-:Y:S02]  /*67a0*/  FMNMX.FTZ R10, R139, R14, !PT ;  /* 0x0000000e8b0a7209 */ /* 0x000fe40007810000 */
[----:B------:R-:W-:Y:S02]  /*67b0*/  FSEL R63, R75, -INF , !P2 ;  /* 0xff8000004b3f7808 */ /* 0x000fe40005000000 */
[----:B------:R-:W-:Y:S01]  /*67c0*/  FMNMX.FTZ R8, R65, R12, !PT ;  /* 0x0000000c41087209 */ /* 0x000fe20007810000 */
[----:B------:R-:W1:Y:S03]  /*67d0*/  SHFL.BFLY PT, R9, R10, 0x2, 0x1f ;  /* 0x0c401f000a097f89 */ /* 0x000e6600000e0000 */
[----:B------:R-:W-:Y:S01]  /*67e0*/  FMNMX.FTZ R8, R63, R8, !PT ;  /* 0x000000083f087209 */ /* 0x000fe20007810000 */
[----:B------:R-:W-:Y:S04]  /*67f0*/  LDSM.16.MT88.4 R12, [R196+0xc800] ;  /* 0x00c80000c40c783b */ /* 0x000fe80000004200 */
[----:B------:R-:W2:Y:S01]  /*6800*/  SHFL.BFLY PT, R3, R8, 0x2, 0x1f ;  /* 0x0c401f0008037f89 */ /* 0x000ea200000e0000 */
[----:B-1----:R-:W-:-:S05]  /*6810*/  FMNMX.FTZ R9, R10, R9, !PT ;  /* 0x000000090a097209 */ /* 0x002fca0007810000 */
[----:B------:R-:W1:Y:S01]  /*6820*/  SHFL.BFLY PT, R132, R9, 0x1, 0x1f ;  /* 0x0c201f0009847f89 */ /* 0x000e6200000e0000 */
[----:B--2---:R-:W-:-:S05]  /*6830*/  FMNMX.FTZ R6, R8, R3, !PT ;  /* 0x0000000308067209 */ /* 0x004fca0007810000 */
[----:B------:R-:W2:Y:S01]  /*6840*/  SHFL.BFLY PT, R3, R6, 0x1, 0x1f ;  /* 0x0c201f0006037f89 */ /* 0x000ea200000e0000 */
[----:B-1----:R-:W-:-:S03]  /*6850*/  FMNMX.FTZ R132, R9, R132, !PT ;  /* 0x0000008409847209 */ /* 0x002fc60007810000 */
[----:B------:R-:W-:Y:S01]  /*6860*/  LDSM.16.MT88.4 R8, [R200+0x10800] ;  /* 0x01080000c808783b */ /* 0x000fe20000004200 */
[C---:B------:R-:W-:Y:S01]  /*6870*/  FSETP.NEU.FTZ.AND P1, PT, R132.reuse, -INF , PT ;  /* 0xff8000008400780b */ /* 0x040fe20003f3d000 */
[----:B------:R-:W-:Y:S01]  /*6880*/  FMUL.FTZ R62, R132, c[0x0][0x23c] ;  /* 0x00008f00843e7a20 */ /* 0x000fe20000410000 */
[----:B--2---:R-:W-:-:S04]  /*6890*/  FMNMX.FTZ R3, R6, R3, !PT ;  /* 0x0000000306037209 */ /* 0x004fc80007810000 */
[----:B------:R-:W-:Y:S02]  /*68a0*/  FSEL R62, R62, RZ, P1 ;  /* 0x000000ff3e3e7208 */ /* 0x000fe40000800000 */
[C---:B------:R-:W-:Y:S01]  /*68b0*/  FSETP.NEU.FTZ.AND P1, PT, R3.reuse, -INF , PT ;  /* 0xff8000000300780b */ /* 0x040fe20003f3d000 */
[----:B------:R-:W-:Y:S02]  /*68c0*/  FMUL.FTZ R60, R3, c[0x0][0x23c] ;  /* 0x00008f00033c7a20 */ /* 0x000fe40000410000 */
[--C-:B------:R-:W-:Y:S02]  /*68d0*/  FFMA.FTZ R57, R28, c[0x0][0x23c], -R62.reuse ;  /* 0x00008f001c397a23 */ /* 0x100fe4000001083e */
[--C-:B------:R-:W-:Y:S01]  /*68e0*/  FFMA.FTZ R56, R29, c[0x0][0x23c], -R62.reuse ;  /* 0x00008f001d387a23 */ /* 0x100fe2000001083e */
[----:B------:R-:W-:Y:S01]  /*68f0*/  FSEL R60, R60, RZ, P1 ;  /* 0x000000ff3c3c7208 */ /* 0x000fe20000800000 */
[--C-:B------:R-:W-:Y:S01]  /*6900*/  FFMA.FTZ R54, R49, c[0x0][0x23c], -R62.reuse ;  /* 0x00008f0031367a23 */ /* 0x100fe2000001083e */
[----:B------:R-:W-:Y:S01]  /*6910*/  LEA R230, P1, R188, c[0x0][0x168], 0x1 ;  /* 0x00005a00bce67a11 */ /* 0x000fe200078208ff */
[----:B------:R-:W-:Y:S01]  /*6920*/  FFMA.FTZ R51, R51, c[0x0][0x23c], -R62 ;  /* 0x00008f0033337a23 */ /* 0x000fe2000001083e */
[----:B------:R-:W-:Y:S01]  /*6930*/  MUFU.EX2 R57, R57 ;  /* 0x0000003900397308 */ /* 0x000fe20000000800 */
[----:B------:R-:W-:-:S02]  /*6940*/  FFMA.FTZ R61, R30, c[0x0][0x23c], -R60 ;  /* 0x00008f001e3d7a23 */ /* 0x000fc4000001083c */
[--C-:B------:R-:W-:Y:S02]  /*6950*/  FFMA.FTZ R58, R31, c[0x0][0x23c], -R60.reuse ;  /* 0x00008f001f3a7a23 */ /* 0x100fe4000001083c */
[--C-:B------:R-:W-:Y:S01]  /*6960*/  FFMA.FTZ R59, R47, c[0x0][0x23c], -R60.reuse ;  /* 0x00008f002f3b7a23 */ /* 0x100fe2000001083c */
[----:B------:R-:W-:Y:S01]  /*6970*/  LDSM.16.MT88.4 R28, [R197+0x10800] ;  /* 0x01080000c51c783b */ /* 0x000fe20000004200 */
[----:B------:R-:W-:Y:S01]  /*6980*/  FFMA.FTZ R52, R27, c[0x0][0x23c], -R60 ;  /* 0x00008f001b347a23 */ /* 0x000fe2000001083c */
[----:B------:R-:W1:Y:S01]  /*6990*/  MUFU.EX2 R56, R56 ;  /* 0x0000003800387308 */ /* 0x000e620000000800 */
[--C-:B------:R-:W-:Y:S02]  /*69a0*/  FFMA.FTZ R55, R7, c[0x0][0x23c], -R62.reuse ;  /* 0x00008f0007377a23 */ /* 0x100fe4000001083e */
[--C-:B------:R-:W-:Y:S02]  /*69b0*/  FFMA.FTZ R49, R5, c[0x0][0x23c], -R62.reuse ;  /* 0x00008f0005317a23 */ /* 0x100fe4000001083e */
[----:B------:R-:W2:Y:S01]  /*69c0*/  LDSM.16.MT88.4 R4, [R196+0x10000] ;  /* 0x01000000c404783b */ /* 0x000ea20000004200 */
[----:B------:R-:W-:-:S02]  /*69d0*/  FFMA.FTZ R50, R21, c[0x0][0x23c], -R62 ;  /* 0x00008f0015327a23 */ /* 0x000fc4000001083e */
[----:B------:R-:W-:Y:S01]  /*69e0*/  MUFU.EX2 R54, R54 ;  /* 0x0000003600367308 */ /* 0x000fe20000000800 */
[----:B------:R-:W-:Y:S02]  /*69f0*/  FFMA.FTZ R46, R17, c[0x0][0x23c], -R62 ;  /* 0x00008f00112e7a23 */ /* 0x000fe4000001083e */
[--C-:B------:R-:W-:Y:S01]  /*6a00*/  FFMA.FTZ R53, R25, c[0x0][0x23c], -R60.reuse ;  /* 0x00008f0019357a23 */ /* 0x100fe2000001083c */
[----:B------:R-:W3:Y:S01]  /*6a10*/  LDSM.16.MT88.4 R16, [R197+0xc800] ;  /* 0x00c80000c510783b */ /* 0x000ee20000004200 */
[--C-:B------:R-:W-:Y:S02]  /*6a20*/  FFMA.FTZ R48, R23, c[0x0][0x23c], -R60.reuse ;  /* 0x00008f0017307a23 */ /* 0x100fe4000001083c */
[--C-:B------:R-:W-:Y:S01]  /*6a30*/  FFMA.FTZ R47, R35, c[0x0][0x23c], -R60.reuse ;  /* 0x00008f00232f7a23 */ /* 0x100fe2000001083c */
[----:B------:R-:W4:Y:S01]  /*6a40*/  MUFU.EX2 R51, R51 ;  /* 0x0000003300337308 */ /* 0x000f220000000800 */
[----:B-1----:R-:W-:Y:S01]  /*6a50*/  F2FP.PACK_AB R116, R56, R57 ;  /* 0x000000393874723e */ /* 0x002fe200000000ff */
[----:B------:R-:W-:Y:S01]  /*6a60*/  FFMA.FTZ R44, R33, c[0x0][0x23c], -R60 ;  /* 0x00008f00212c7a23 */ /* 0x000fe2000001083c */
[----:B------:R-:W1:Y:S01]  /*6a70*/  LDSM.16.MT88.4 R24, [R200+0xc800] ;  /* 0x00c80000c818783b */ /* 0x000e620000004200 */
[----:B------:R-:W-:-:S02]  /*6a80*/  FFMA.FTZ R42, R41, c[0x0][0x23c], -R62 ;  /* 0x00008f00292a7a23 */ /* 0x000fc4000001083e */
[--C-:B------:R-:W-:Y:S01]  /*6a90*/  FFMA.FTZ R2, R40, c[0x0][0x23c], -R62.reuse ;  /* 0x00008f0028027a23 */ /* 0x100fe2000001083e */
[----:B------:R-:W-:Y:S01]  /*6aa0*/  LDSM.16.MT88.4 R20, [R198+0xc800] ;  /* 0x00c80000c614783b */ /* 0x000fe20000004200 */
[----:B------:R-:W-:Y:S01]  /*6ab0*/  MUFU.EX2 R61, R61 ;  /* 0x0000003d003d7308 */ /* 0x000fe20000000800 */
[--C-:B------:R-:W-:Y:S02]  /*6ac0*/  FFMA.FTZ R45, R45, c[0x0][0x23c], -R62.reuse ;  /* 0x00008f002d2d7a23 */ /* 0x100fe4000001083e */
[----:B------:R-:W-:Y:S01]  /*6ad0*/  LDSM.16.MT88.4 R32, [R198+0x10800] ;  /* 0x01080000c620783b */ /* 0x000fe20000004200 */
[----:B------:R-:W-:Y:S02]  /*6ae0*/  FFMA.FTZ R41, R64, c[0x0][0x23c], -R62 ;  /* 0x00008f0040297a23 */ /* 0x000fe4000001083e */
[--C-:B------:R-:W-:Y:S02]  /*6af0*/  FFMA.FTZ R43, R43, c[0x0][0x23c], -R60.reuse ;  /* 0x00008f002b2b7a23 */ /* 0x100fe4000001083c */
[----:B------:R-:W5:Y:S01]  /*6b00*/  MUFU.EX2 R58, R58 ;  /* 0x0000003a003a7308 */ /* 0x000f620000000800 */
[----:B----4-:R-:W-:Y:S01]  /*6b10*/  F2FP.PACK_AB R118, R51, R54 ;  /* 0x000000363376723e */ /* 0x010fe200000000ff */
[----:B------:R-:W-:-:S02]  /*6b20*/  FFMA.FTZ R40, R251, c[0x0][0x23c], -R60 ;  /* 0x00008f00fb287a23 */ /* 0x000fc4000001083c */
[--C-:B------:R-:W-:Y:S02]  /*6b30*/  FFMA.FTZ R37, R37, c[0x0][0x23c], -R60.reuse ;  /* 0x00008f0025257a23 */ /* 0x100fe4000001083c */
[--C-:B------:R-:W-:Y:S02]  /*6b40*/  FFMA.FTZ R0, R249, c[0x0][0x23c], -R60.reuse ;  /* 0x00008f00f9007a23 */ /* 0x100fe4000001083c */
[----:B------:R-:W-:Y:S01]  /*6b50*/  MUFU.EX2 R59, R59 ;  /* 0x0000003b003b7308 */ /* 0x000fe20000000800 */
[----:B------:R-:W-:Y:S02]  /*6b60*/  FFMA.FTZ R136, R149, c[0x0][0x23c], -R60 ;  /* 0x00008f0095887a23 */ /* 0x000fe4000001083c */
[--C-:B------:R-:W-:Y:S02]  /*6b70*/  FFMA.FTZ R64, R247, c[0x0][0x23c], -R62.reuse ;  /* 0x00008f00f7407a23 */ /* 0x100fe4000001083e */
[--C-:B------:R-:W-:Y:S02]  /*6b80*/  FFMA.FTZ R141, R141, c[0x0][0x23c], -R62.reuse ;  /* 0x00008f008d8d7a23 */ /* 0x100fe4000001083e */
[--C-:B------:R-:W-:Y:S01]  /*6b90*/  FFMA.FTZ R143, R143, c[0x0][0x23c], -R62.reuse ;  /* 0x00008f008f8f7a23 */ /* 0x100fe2000001083e */
[----:B------:R-:W4:Y:S01]  /*6ba0*/  MUFU.EX2 R52, R52 ;  /* 0x0000003400347308 */ /* 0x000f220000000800 */
[----:B-----5:R-:W-:Y:S01]  /*6bb0*/  F2FP.PACK_AB R117, R58, R61 ;  /* 0x0000003d3a75723e */ /* 0x020fe200000000ff */
[----:B------:R-:W-:-:S02]  /*6bc0*/  FFMA.FTZ R66, R245, c[0x0][0x23c], -R62 ;  /* 0x00008f00f5427a23 */ /* 0x000fc4000001083e */
[--C-:B------:R-:W-:Y:S02]  /*6bd0*/  FFMA.FTZ R149, R243, c[0x0][0x23c], -R60.reuse ;  /* 0x00008f00f3957a23 */ /* 0x100fe4000001083c */
[--C-:B------:R-:W-:Y:S02]  /*6be0*/  FFMA.FTZ R138, R241, c[0x0][0x23c], -R60.reuse ;  /* 0x00008f00f18a7a23 */ /* 0x100fe4000001083c */
[----:B------:R-:W-:Y:S01]  /*6bf0*/  MUFU.EX2 R55, R55 ;  /* 0x0000003700377308 */ /* 0x000fe20000000800 */
[--C-:B------:R-:W-:Y:S02]  /*6c00*/  FFMA.FTZ R157, R157, c[0x0][0x23c], -R60.reuse ;  /* 0x00008f009d9d7a23 */ /* 0x100fe4000001083c */
[----:B------:R-:W-:Y:S02]  /*6c10*/  FFMA.FTZ R146, R181, c[0x0][0x23c], -R60 ;  /* 0x00008f00b5927a23 */ /* 0x000fe4000001083c */
[--C-:B------:R-:W-:Y:S02]  /*6c20*/  FFMA.FTZ R140, R239, c[0x0][0x23c], -R62.reuse ;  /* 0x00008f00ef8c7a23 */ /* 0x100fe4000001083e */
[--C-:B------:R-:W-:Y:S01]  /*6c30*/  FFMA.FTZ R171, R171, c[0x0][0x23c], -R62.reuse ;  /* 0x00008f00abab7a23 */ /* 0x100fe2000001083e */
[----:B----4-:R-:W-:Y:S01]  /*6c40*/  F2FP.PACK_AB R119, R52, R59 ;  /* 0x0000003b3477723e */ /* 0x010fe200000000ff */
[----:B------:R-:W4:Y:S01]  /*6c50*/  MUFU.EX2 R50, R50 ;  /* 0x0000003200327308 */ /* 0x000f220000000800 */
[----:B------:R-:W-:-:S02]  /*6c60*/  FFMA.FTZ R175, R175, c[0x0][0x23c], -R62 ;  /* 0x00008f00afaf7a23 */ /* 0x000fc4000001083e */
[----:B------:R-:W-:Y:S02]  /*6c70*/  FFMA.FTZ R142, R237, c[0x0][0x23c], -R62 ;  /* 0x00008f00ed8e7a23 */ /* 0x000fe4000001083e */
[--C-:B------:R-:W-:Y:S01]  /*6c80*/  FFMA.FTZ R144, R235, c[0x0][0x23c], -R60.reuse ;  /* 0x00008f00eb907a23 */ /* 0x100fe2000001083c */
[C---:B------:R-:W-:Y:S01]  /*6c90*/  HMMA.16816.F32 R88, R116.reuse, R92, RZ ;  /* 0x0000005c7458723c */ /* 0x040fe200000018ff */
[--C-:B------:R-:W-:Y:S01]  /*6ca0*/  FFMA.FTZ R177, R177, c[0x0][0x23c], -R60.reuse ;  /* 0x00008f00b1b17a23 */ /* 0x100fe2000001083c */
[----:B------:R-:W-:Y:S01]  /*6cb0*/  MUFU.EX2 R49, R49 ;  /* 0x0000003100317308 */ /* 0x000fe20000000800 */
[----:B------:R-:W-:Y:S02]  /*6cc0*/  FFMA.FTZ R181, R233, c[0x0][0x23c], -R60 ;  /* 0x00008f00e9b57a23 */ /* 0x000fe4000001083c */
[--C-:B------:R-:W-:Y:S01]  /*6cd0*/  FFMA.FTZ R148, R231, c[0x0][0x23c], -R62.reuse ;  /* 0x00008f00e7947a23 */ /* 0x100fe2000001083e */
[----:B------:R-:W-:Y:S01]  /*6ce0*/  LEA.HI.X R231, R188, c[0x0][0x16c], R189, 0x1, P1 ;  /* 0x00005b00bce77a11 */ /* 0x000fe200008f0cbd */
[--C-:B------:R-:W-:Y:S01]  /*6cf0*/  FFMA.FTZ R229, R229, c[0x0][0x23c], -R62.reuse ;  /* 0x00008f00e5e57a23 */ /* 0x100fe2000001083e */
[----:B------:R-:W-:Y:S01]  /*6d00*/  HMMA.16816.F32 R92, R116, R94, RZ ;  /* 0x0000005e745c723c */ /* 0x000fe200000018ff */
[--C-:B------:R-:W-:Y:S01]  /*6d10*/  FFMA.FTZ R150, R227, c[0x0][0x23c], -R62.reuse ;  /* 0x00008f00e3967a23 */ /* 0x100fe2000001083e */
[----:B------:R-:W-:Y:S01]  /*6d20*/  MUFU.EX2 R46, R46 ;  /* 0x0000002e002e7308 */ /* 0x000fe20000000800 */
[----:B------:R-:W-:-:S02]  /*6d30*/  FFMA.FTZ R195, R195, c[0x0][0x23c], -R62 ;  /* 0x00008f00c3c37a23 */ /* 0x000fc4000001083e */
[--C-:B------:R-:W-:Y:S02]  /*6d40*/  FFMA.FTZ R152, R187, c[0x0][0x23c], -R60.reuse ;  /* 0x00008f00bb987a23 */ /* 0x100fe4000001083c */
[--C-:B------:R-:W-:Y:S01]  /*6d50*/  FFMA.FTZ R185, R185, c[0x0][0x23c], -R60.reuse ;  /* 0x00008f00b9b97a23 */ /* 0x100fe2000001083c */
[C---:B------:R-:W-:Y:S01]  /*6d60*/  HMMA.16816.F32 R128, R116.reuse, R68, RZ ;  /* 0x000000447480723c */ /* 0x040fe200000018ff */
[--C-:B------:R-:W-:Y:S01]  /*6d70*/  FFMA.FTZ R154, R183, c[0x0][0x23c], -R60.reuse ;  /* 0x00008f00b79a7a23 */ /* 0x100fe2000001083c */
[----:B------:R-:W-:Y:S01]  /*6d80*/  MUFU.EX2 R53, R53 ;  /* 0x0000003500357308 */ /* 0x000fe20000000800 */
[----:B------:R-:W-:Y:S02]  /*6d90*/  FFMA.FTZ R179, R179, c[0x0][0x23c], -R60 ;  /* 0x00008f00b3b37a23 */ /* 0x000fe4000001083c */
[--C-:B------:R-:W-:Y:S02]  /*6da0*/  FFMA.FTZ R156, R169, c[0x0][0x23c], -R62.reuse ;  /* 0x00008f00a99c7a23 */ /* 0x100fe4000001083e */
[--C-:B------:R-:W-:Y:S01]  /*6db0*/  FFMA.FTZ R167, R167, c[0x0][0x23c], -R62.reuse ;  /* 0x00008f00a7a77a23 */ /* 0x100fe2000001083e */
[----:B------:R-:W-:Y:S01]  /*6dc0*/  HMMA.16816.F32 R72, R116, R76, RZ ;  /* 0x0000004c7448723c */ /* 0x000fe200000018ff */
[--C-:B------:R-:W-:Y:S01]  /*6dd0*/  FFMA.FTZ R158, R165, c[0x0][0x23c], -R62.reuse ;  /* 0x00008f00a59e7a23 */ /* 0x100fe2000001083e */
[----:B------:R-:W5:Y:S01]  /*6de0*/  MUFU.EX2 R48, R48 ;  /* 0x0000003000307308 */ /* 0x000f620000000800 */
[----:B------:R-:W-:-:S02]  /*6df0*/  FFMA.FTZ R163, R163, c[0x0][0x23c], -R62 ;  /* 0x00008f00a3a37a23 */ /* 0x000fc4000001083e */
[--C-:B------:R-:W-:Y:S02]  /*6e00*/  FFMA.FTZ R160, R161, c[0x0][0x23c], -R60.reuse ;  /* 0x00008f00a1a07a23 */ /* 0x100fe4000001083c */
[--C-:B------:R-:W-:Y:S01]  /*6e10*/  FFMA.FTZ R159, R159, c[0x0][0x23c], -R60.reuse ;  /* 0x00008f009f9f7a23 */ /* 0x100fe2000001083c */
[C---:B------:R-:W-:Y:S01]  /*6e20*/  HMMA.16816.F32 R80, R116.reuse, R84, RZ ;  /* 0x000000547450723c */ /* 0x040fe200000018ff */
[--C-:B------:R-:W-:Y:S01]  /*6e30*/  FFMA.FTZ R155, R155, c[0x0][0x23c], -R60.reuse ;  /* 0x00008f009b9b7a23 */ /* 0x100fe2000001083c */
[----:B------:R-:W-:Y:S01]  /*6e40*/  MUFU.EX2 R47, R47 ;  /* 0x0000002f002f7308 */ /* 0x000fe20000000800 */
[----:B------:R-:W-:Y:S02]  /*6e50*/  FFMA.FTZ R153, R153, c[0x0][0x23c], -R60 ;  /* 0x00008f0099997a23 */ /* 0x000fe4000001083c */
[----:B------:R-:W-:Y:S02]  /*6e60*/  FFMA.FTZ R235, R139, c[0x0][0x23c], -R62 ;  /* 0x00008f008beb7a23 */ /* 0x000fe4000001083e */
[----:B------:R-:W-:Y:S01]  /*6e70*/  FADD.FTZ R57, R57, R56 ;  /* 0x0000003839397221 */ /* 0x000fe20000010000 */
[----:B------:R-:W-:Y:S01]  /*6e80*/  HMMA.16816.F32 R96, R116, R100, RZ ;  /* 0x000000647460723c */ /* 0x000fe200000018ff */
[----:B------:R-:W-:Y:S01]  /*6e90*/  FADD.FTZ R58, R61, R58 ;  /* 0x0000003a3d3a7221 */ /* 0x000fe20000010000 */
[----:B------:R-:W1:Y:S01]  /*6ea0*/  MUFU.EX2 R44, R44 ;  /* 0x0000002c002c7308 */ /* 0x000e620000000800 */
[----:B------:R-:W-:-:S02]  /*6eb0*/  FADD.FTZ R54, R54, R57 ;  /* 0x0000003936367221 */ /* 0x000fc40000010000 */
[----:B------:R-:W-:Y:S02]  /*6ec0*/  FADD.FTZ R59, R59, R58 ;  /* 0x0000003a3b3b7221 */ /* 0x000fe40000010000 */
[----:B------:R-:W-:Y:S01]  /*6ed0*/  FADD.FTZ R54, R51, R54 ;  /* 0x0000003633367221 */ /* 0x000fe20000010000 */
[C---:B------:R-:W-:Y:S01]  /*6ee0*/  HMMA.16816.F32 R104, R116.reuse, R124, RZ ;  /* 0x0000007c7468723c */ /* 0x040fe200000018ff */
[----:B------:R-:W-:Y:S01]  /*6ef0*/  FADD.FTZ R52, R52, R59 ;  /* 0x0000003b34347221 */ /* 0x000fe20000010000 */
[----:B------:R-:W-:Y:S06]  /*6f00*/  MUFU.EX2 R45, R45 ;  /* 0x0000002d002d7308 */ /* 0x000fec0000000800 */
[C---:B------:R-:W-:Y:S02]  /*6f10*/  HMMA.16816.F32 R108, R116.reuse, R112, RZ ;  /* 0x00000070746c723c */ /* 0x040fe400000018ff */
[----:B------:R-:W1:Y:S06]  /*6f20*/  MUFU.EX2 R42, R42 ;  /* 0x0000002a002a7308 */ /* 0x000e6c0000000800 */
[C---:B------:R-:W-:Y:S02]  /*6f30*/  HMMA.16816.F32 R68, R116.reuse, R70, RZ ;  /* 0x000000467444723c */ /* 0x040fe400000018ff */
        /* <DEDUP_REMOVED lines=11> */
[C---:B--2---:R-:W-:Y:S02]  /*6ff0*/  HMMA.16816.F32 R120, R116.reuse, R4, RZ ;  /* 0x000000047478723c */ /* 0x044fe400000018ff */
[----:B------:R-:W-:Y:S05]  /*7000*/  MUFU.EX2 R64, R64 ;  /* 0x0000004000407308 */ /* 0x000fea0000000800 */
[----:B----4-:R-:W-:Y:S01]  /*7010*/  F2FP.PACK_AB R4, R50, R55 ;  /* 0x000000373204723e */ /* 0x010fe200000000ff */
[----:B------:R-:W-:Y:S01]  /*7020*/  HMMA.16816.F32 R116, R116, R6, RZ ;  /* 0x000000067474723c */ /* 0x000fe200000018ff */
[----:B-----5:R-:W-:Y:S01]  /*7030*/  F2FP.PACK_AB R5, R48, R53 ;  /* 0x000000353005723e */ /* 0x020fe200000000ff */
[----:B------:R-:W2:Y:S01]  /*7040*/  MUFU.EX2 R141, R141 ;  /* 0x0000008d008d7308 */ /* 0x000ea20000000800 */
[----:B------:R-:W-:-:S02]  /*7050*/  FADD.FTZ R55, R55, R54 ;  /* 0x0000003637377221 */ /* 0x000fc40000010000 */
[----:B------:R-:W-:Y:S02]  /*7060*/  FADD.FTZ R53, R53, R52 ;  /* 0x0000003435357221 */ /* 0x000fe40000010000 */
[----:B------:R-:W-:Y:S01]  /*7070*/  F2FP.PACK_AB R6, R46, R49 ;  /* 0x000000312e06723e */ /* 0x000fe200000000ff */
[----:B------:R-:W-:Y:S01]  /*7080*/  FADD.FTZ R50, R50, R55 ;  /* 0x0000003732327221 */ /* 0x000fe20000010000 */
[----:B-1----:R-:W-:Y:S01]  /*7090*/  F2FP.PACK_AB R7, R44, R47 ;  /* 0x0000002f2c07723e */ /* 0x002fe200000000ff */
[----:B------:R-:W-:Y:S01]  /*70a0*/  MUFU.EX2 R143, R143 ;  /* 0x0000008f008f7308 */ /* 0x000fe20000000800 */
[----:B------:R-:W-:Y:S02]  /*70b0*/  FADD.FTZ R48, R48, R53 ;  /* 0x0000003530307221 */ /* 0x000fe40000010000 */
[----:B------:R-:W-:Y:S02]  /*70c0*/  FADD.FTZ R49, R49, R50 ;  /* 0x0000003231317221 */ /* 0x000fe40000010000 */
[----:B------:R-:W-:Y:S01]  /*70d0*/  FADD.FTZ R47, R47, R48 ;  /* 0x000000302f2f7221 */ /* 0x000fe20000010000 */
[----:B------:R-:W-:Y:S01]  /*70e0*/  HMMA.16816.F32 R88, R4, R12, R88 ;  /* 0x0000000c0458723c */ /* 0x000fe20000001858 */
[----:B------:R-:W-:Y:S01]  /*70f0*/  FADD.FTZ R46, R46, R49 ;  /* 0x000000312e2e7221 */ /* 0x000fe20000010000 */
[----:B------:R-:W1:Y:S01]  /*7100*/  MUFU.EX2 R66, R66 ;  /* 0x0000004200427308 */ /* 0x000e620000000800 */
[----:B------:R-:W-:-:S05]  /*7110*/  FADD.FTZ R44, R44, R47 ;  /* 0x0000002f2c2c7221 */ /* 0x000fca0000010000 */
[C---:B------:R-:W-:Y:S01]  /*7120*/  HMMA.16816.F32 R92, R4.reuse, R14, R92 ;  /* 0x0000000e045c723c */ /* 0x040fe2000000185c */
[----:B------:R-:W4:Y:S01]  /*7130*/  LDSM.16.MT88.4 R12, [R196+0x10800] ;  /* 0x01080000c40c783b */ /* 0x000f220000004200 */
[----:B------:R-:W-:Y:S06]  /*7140*/  MUFU.EX2 R136, R136 ;  /* 0x0000008800887308 */ /* 0x000fec0000000800 */
[C---:B------:R-:W-:Y:S02]  /*7150*/  HMMA.16816.F32 R96, R4.reuse, R8, R96 ;  /* 0x000000080460723c */ /* 0x040fe40000001860 */
[----:B------:R-:W5:Y:S06]  /*7160*/  MUFU.EX2 R149, R149 ;  /* 0x0000009500957308 */ /* 0x000f6c0000000800 */
[C---:B------:R-:W-:Y:S01]  /*7170*/  HMMA.16816.F32 R100, R4.reuse, R10, R100 ;  /* 0x0000000a0464723c */ /* 0x040fe20000001864 */
[----:B------:R-:W1:Y:S01]  /*7180*/  LDSM.16.MT88.4 R8, [R196+0xd000] ;  /* 0x00d00000c408783b */ /* 0x000e620000004200 */
[----:B------:R-:W-:Y:S06]  /*7190*/  MUFU.EX2 R138, R138 ;  /* 0x0000008a008a7308 */ /* 0x000fec0000000800 */
[C---:B---3--:R-:W-:Y:S02]  /*71a0*/  HMMA.16816.F32 R80, R4.reuse, R16, R80 ;  /* 0x000000100450723c */ /* 0x048fe40000001850 */
[----:B------:R-:W3:Y:S06]  /*71b0*/  MUFU.EX2 R157, R157 ;  /* 0x0000009d009d7308 */ /* 0x000eec0000000800 */
[C---:B------:R-:W-:Y:S01]  /*71c0*/  HMMA.16816.F32 R84, R4.reuse, R18, R84 ;  /* 0x000000120454723c */ /* 0x040fe20000001854 */
[----:B------:R-:W-:Y:S01]  /*71d0*/  LDSM.16.MT88.4 R16, [R197+0xd000] ;  /* 0x00d00000c510783b */ /* 0x000fe20000004200 */
[----:B------:R-:W1:Y:S06]  /*71e0*/  MUFU.EX2 R140, R140 ;  /* 0x0000008c008c7308 */ /* 0x000e6c0000000800 */
[C---:B------:R-:W-:Y:S02]  /*71f0*/  HMMA.16816.F32 R128, R4.reuse, R24, R128 ;  /* 0x000000180480723c */ /* 0x040fe40000001880 */
[----:B------:R-:W1:Y:S06]  /*7200*/  MUFU.EX2 R171, R171 ;  /* 0x000000ab00ab7308 */ /* 0x000e6c0000000800 */
[C---:B----4-:R-:W-:Y:S02]  /*7210*/  HMMA.16816.F32 R120, R4.reuse, R12, R120 ;  /* 0x0000000c0478723c */ /* 0x050fe40000001878 */
[----:B------:R-:W-:Y:S06]  /*7220*/  MUFU.EX2 R175, R175 ;  /* 0x000000af00af7308 */ /* 0x000fec0000000800 */
[C---:B------:R-:W-:Y:S01]  /*7230*/  HMMA.16816.F32 R116, R4.reuse, R14, R116 ;  /* 0x0000000e0474723c */ /* 0x040fe20000001874 */
[----:B------:R-:W4:Y:S01]  /*7240*/  LDSM.16.MT88.4 R12, [R200+0x11000] ;  /* 0x01100000c80c783b */ /* 0x000f220000004200 */
[----:B------:R-:W1:Y:S06]  /*7250*/  MUFU.EX2 R142, R142 ;  /* 0x0000008e008e7308 */ /* 0x000e6c0000000800 */
[C---:B------:R-:W-:Y:S01]  /*7260*/  HMMA.16816.F32 R68, R4.reuse, R26, R68 ;  /* 0x0000001a0444723c */ /* 0x040fe20000001844 */
[----:B------:R-:W1:Y:S01]  /*7270*/  LDSM.16.MT88.4 R24, [R200+0xd000] ;  /* 0x00d00000c818783b */ /* 0x000e620000004200 */
[----:B------:R-:W-:Y:S06]  /*7280*/  MUFU.EX2 R144, R144 ;  /* 0x0000009000907308 */ /* 0x000fec0000000800 */
[C---:B------:R-:W-:Y:S02]  /*7290*/  HMMA.16816.F32 R72, R4.reuse, R20, R72 ;  /* 0x000000140448723c */ /* 0x040fe40000001848 */
[----:B------:R-:W1:Y:S06]  /*72a0*/  MUFU.EX2 R177, R177 ;  /* 0x000000b100b17308 */ /* 0x000e6c0000000800 */
[C---:B------:R-:W-:Y:S01]  /*72b0*/  HMMA.16816.F32 R76, R4.reuse, R22, R76 ;  /* 0x00000016044c723c */ /* 0x040fe2000000184c */
[----:B------:R-:W1:Y:S01]  /*72c0*/  LDSM.16.MT88.4 R20, [R198+0xd000] ;  /* 0x00d00000c614783b */ /* 0x000e620000004200 */
[----:B------:R-:W-:Y:S06]  /*72d0*/  MUFU.EX2 R146, R146 ;  /* 0x0000009200927308 */ /* 0x000fec0000000800 */
[C---:B------:R-:W-:Y:S02]  /*72e0*/  HMMA.16816.F32 R104, R4.reuse, R32, R104 ;  /* 0x000000200468723c */ /* 0x040fe40000001868 */
[----:B------:R-:W1:Y:S06]  /*72f0*/  MUFU.EX2 R181, R181 ;  /* 0x000000b500b57308 */ /* 0x000e6c0000000800 */
[C---:B------:R-:W-:Y:S01]  /*7300*/  HMMA.16816.F32 R124, R4.reuse, R34, R124 ;  /* 0x00000022047c723c */ /* 0x040fe2000000187c */
[----:B------:R-:W2:Y:S01]  /*7310*/  LDSM.16.MT88.4 R32, [R198+0x11000] ;  /* 0x01100000c620783b */ /* 0x000ea20000004200 */
[----:B------:R-:W-:Y:S06]  /*7320*/  MUFU.EX2 R148, R148 ;  /* 0x0000009400947308 */ /* 0x000fec0000000800 */
[C---:B------:R-:W-:Y:S02]  /*7330*/  HMMA.16816.F32 R108, R4.reuse, R28, R108 ;  /* 0x0000001c046c723c */ /* 0x040fe4000000186c */
[----:B------:R-:W1:Y:S06]  /*7340*/  MUFU.EX2 R229, R229 ;  /* 0x000000e500e57308 */ /* 0x000e6c0000000800 */
[----:B------:R-:W-:Y:S01]  /*7350*/  HMMA.16816.F32 R112, R4, R30, R112 ;  /* 0x0000001e0470723c */ /* 0x000fe20000001870 */
[----:B------:R-:W2:Y:S01]  /*7360*/  LDSM.16.MT88.4 R28, [R197+0x11000] ;  /* 0x01100000c51c783b */ /* 0x000ea20000004200 */
[----:B------:R-:W-:Y:S05]  /*7370*/  MUFU.EX2 R150, R150 ;  /* 0x0000009600967308 */ /* 0x000fea0000000800 */
[----:B------:R-:W-:Y:S01]  /*7380*/  F2FP.PACK_AB R4, R42, R45 ;  /* 0x0000002d2a04723e */ /* 0x000fe200000000ff */
[----:B------:R-:W-:Y:S01]  /*7390*/  FADD.FTZ R45, R45, R46 ;  /* 0x0000002e2d2d7221 */ /* 0x000fe20000010000 */
[----:B------:R-:W-:Y:S01]  /*73a0*/  F2FP.PACK_AB R6, R2, R41 ;  /* 0x000000290206723e */ /* 0x000fe200000000ff */
[----:B------:R-:W2:Y:S01]  /*73b0*/  MUFU.EX2 R195, R195 ;  /* 0x000000c300c37308 */ /* 0x000ea20000000800 */
[----:B------:R-:W-:Y:S01]  /*73c0*/  F2FP.PACK_AB R5, R40, R43 ;  /* 0x0000002b2805723e */ /* 0x000fe200000000ff */
[----:B------:R-:W-:Y:S01]  /*73d0*/  FADD.FTZ R43, R43, R44 ;  /* 0x0000002c2b2b7221 */ /* 0x000fe20000010000 */
[----:B------:R-:W-:Y:S01]  /*73e0*/  F2FP.PACK_AB R7, R0, R37 ;  /* 0x000000250007723e */ /* 0x000fe200000000ff */
[----:B------:R-:W-:-:S02]  /*73f0*/  FADD.FTZ R42, R42, R45 ;  /* 0x0000002d2a2a7221 */ /* 0x000fc40000010000 */
[----:B------:R-:W-:Y:S02]  /*7400*/  FADD.FTZ R40, R40, R43 ;  /* 0x0000002b28287221 */ /* 0x000fe40000010000 */
[----:B------:R-:W-:Y:S01]  /*7410*/  MUFU.EX2 R152, R152 ;  /* 0x0000009800987308 */ /* 0x000fe20000000800 */
[----:B------:R-:W-:Y:S01]  /*7420*/  FADD.FTZ R41, R41, R42 ;  /* 0x0000002a29297221 */ /* 0x000fe20000010000 */
[C---:B-1----:R-:W-:Y:S01]  /*7430*/  HMMA.16816.F32 R88, R4.reuse, R8, R88 ;  /* 0x000000080458723c */ /* 0x042fe20000001858 */
[----:B------:R-:W-:Y:S02]  /*7440*/  FADD.FTZ R37, R37, R40 ;  /* 0x0000002825257221 */ /* 0x000fe40000010000 */
[----:B------:R-:W-:Y:S02]  /*7450*/  FADD.FTZ R41, R2, R41 ;  /* 0x0000002902297221 */ /* 0x000fe40000010000 */
[----:B------:R-:W-:Y:S01]  /*7460*/  FADD.FTZ R37, R0, R37 ;  /* 0x0000002500257221 */ /* 0x000fe20000010000 */
[----:B------:R-:W1:Y:S02]  /*7470*/  MUFU.EX2 R185, R185 ;  /* 0x000000b900b97308 */ /* 0x000e640000000800 */
[C---:B------:R-:W-:Y:S01]  /*7480*/  HMMA.16816.F32 R92, R4.reuse, R10, R92 ;  /* 0x0000000a045c723c */ /* 0x040fe2000000185c */
[----:B------:R-:W1:Y:S05]  /*7490*/  LDSM.16.MT88.4 R8, [R196+0x11000] ;  /* 0x01100000c408783b */ /* 0x000e6a0000004200 */
[----:B------:R-:W-:Y:S02]  /*74a0*/  MUFU.EX2 R154, R154 ;  /* 0x0000009a009a7308 */ /* 0x000fe40000000800 */
[C---:B----4-:R-:W-:Y:S06]  /*74b0*/  HMMA.16816.F32 R96, R4.reuse, R12, R96 ;  /* 0x0000000c0460723c */ /* 0x050fec0000001860 */
[----:B------:R-:W4:Y:S02]  /*74c0*/  MUFU.EX2 R179, R179 ;  /* 0x000000b300b37308 */ /* 0x000f240000000800 */
[C---:B------:R-:W-:Y:S01]  /*74d0*/  HMMA.16816.F32 R100, R4.reuse, R14, R100 ;  /* 0x0000000e0464723c */ /* 0x040fe20000001864 */
[----:B------:R-:W1:Y:S05]  /*74e0*/  LDSM.16.MT88.4 R12, [R197+0xd800] ;  /* 0x00d80000c50c783b */ /* 0x000e6a0000004200 */
[----:B------:R-:W-:Y:S02]  /*74f0*/  MUFU.EX2 R156, R156 ;  /* 0x0000009c009c7308 */ /* 0x000fe40000000800 */
[C---:B------:R-:W-:Y:S06]  /*7500*/  HMMA.16816.F32 R80, R4.reuse, R16, R80 ;  /* 0x000000100450723c */ /* 0x040fec0000001850 */
[----:B------:R-:W1:Y:S02]  /*7510*/  MUFU.EX2 R167, R167 ;  /* 0x000000a700a77308 */ /* 0x000e640000000800 */
[C---:B------:R-:W-:Y:S01]  /*7520*/  HMMA.16816.F32 R84, R4.reuse, R18, R84 ;  /* 0x000000120454723c */ /* 0x040fe20000001854 */
[----:B------:R-:W1:Y:S05]  /*7530*/  LDSM.16.MT88.4 R16, [R196+0xd800] ;  /* 0x00d80000c410783b */ /* 0x000e6a0000004200 */
[----:B------:R-:W-:Y:S02]  /*7540*/  MUFU.EX2 R158, R158 ;  /* 0x0000009e009e7308 */ /* 0x000fe40000000800 */
[C---:B------:R-:W-:Y:S06]  /*7550*/  HMMA.16816.F32 R128, R4.reuse, R24, R128 ;  /* 0x000000180480723c */ /* 0x040fec0000001880 */
[----:B------:R-:W1:Y:S02]  /*7560*/  MUFU.EX2 R163, R163 ;  /* 0x000000a300a37308 */ /* 0x000e640000000800 */
[C---:B------:R-:W-:Y:S01]  /*7570*/  HMMA.16816.F32 R68, R4.reuse, R26, R68 ;  /* 0x0000001a0444723c */ /* 0x040fe20000001844 */
[----:B------:R-:W-:Y:S05]  /*7580*/  LDSM.16.MT88.4 R24, [R200+0xd800] ;  /* 0x00d80000c818783b */ /* 0x000fea0000004200 */
[----:B------:R-:W-:Y:S02]  /*7590*/  MUFU.EX2 R160, R160 ;  /* 0x000000a000a07308 */ /* 0x000fe40000000800 */
[C---:B------:R-:W-:Y:S06]  /*75a0*/  HMMA.16816.F32 R72, R4.reuse, R20, R72 ;  /* 0x000000140448723c */ /* 0x040fec0000001848 */
[----:B------:R-:W1:Y:S02]  /*75b0*/  MUFU.EX2 R159, R159 ;  /* 0x0000009f009f7308 */ /* 0x000e640000000800 */
[C---:B------:R-:W-:Y:S01]  /*75c0*/  HMMA.16816.F32 R76, R4.reuse, R22, R76 ;  /* 0x00000016044c723c */ /* 0x040fe2000000184c */
[----:B------:R-:W-:Y:S05]  /*75d0*/  LDSM.16.MT88.4 R20, [R198+0xd800] ;  /* 0x00d80000c614783b */ /* 0x000fea0000004200 */
[----:B------:R-:W-:Y:S02]  /*75e0*/  MUFU.EX2 R155, R155 ;  /* 0x0000009b009b7308 */ /* 0x000fe40000000800 */
[C---:B--2---:R-:W-:Y:S06]  /*75f0*/  HMMA.16816.F32 R104, R4.reuse, R32, R104 ;  /* 0x000000200468723c */ /* 0x044fec0000001868 */
[----:B------:R-:W-:Y:S02]  /*7600*/  MUFU.EX2 R235, R235 ;  /* 0x000000eb00eb7308 */ /* 0x000fe40000000800 */
[C---:B------:R-:W-:Y:S01]  /*7610*/  HMMA.16816.F32 R124, R4.reuse, R34, R124 ;  /* 0x00000022047c723c */ /* 0x040fe2000000187c */
[----:B------:R-:W-:Y:S07]  /*7620*/  LDSM.16.MT88.4 R32, [R197+0x12800] ;  /* 0x01280000c520783b */ /* 0x000fee0000004200 */
[C---:B------:R-:W-:Y:S08]  /*7630*/  HMMA.16816.F32 R108, R4.reuse, R28, R108 ;  /* 0x0000001c046c723c */ /* 0x040ff0000000186c */
[C---:B------:R-:W-:Y:S01]  /*7640*/  HMMA.16816.F32 R112, R4.reuse, R30, R112 ;  /* 0x0000001e0470723c */ /* 0x040fe20000001870 */
[----:B------:R-:W-:Y:S07]  /*7650*/  LDSM.16.MT88.4 R28, [R197+0x11800] ;  /* 0x01180000c51c783b */ /* 0x000fee0000004200 */
[C---:B-1----:R-:W-:Y:S08]  /*7660*/  HMMA.16816.F32 R120, R4.reuse, R8, R120 ;  /* 0x000000080478723c */ /* 0x042ff00000001878 */
[----:B------:R-:W-:Y:S01]  /*7670*/  HMMA.16816.F32 R116, R4, R10, R116 ;  /* 0x0000000a0474723c */ /* 0x000fe20000001874 */
[----:B------:R-:W1:Y:S06]  /*7680*/  LDSM.16.MT88.4 R8, [R200+0x11800] ;  /* 0x01180000c808783b */ /* 0x000e6c0000004200 */
[----:B------:R-:W-:Y:S01]  /*7690*/  F2FP.PACK_AB R4, R141, R64 ;  /* 0x000000408d04723e */ /* 0x000fe200000000ff */
[----:B------:R-:W-:Y:S01]  /*76a0*/  FADD.FTZ R64, R64, R41 ;  /* 0x0000002940407221 */ /* 0x000fe20000010000 */
[----:B------:R-:W-:-:S02]  /*76b0*/  F2FP.PACK_AB R6, R66, R143 ;  /* 0x0000008f4206723e */ /* 0x000fc400000000ff */
[----:B-----5:R-:W-:Y:S01]  /*76c0*/  F2FP.PACK_AB R5, R149, R136 ;  /* 0x000000889505723e */ /* 0x020fe200000000ff */
[----:B------:R-:W-:Y:S01]  /*76d0*/  FADD.FTZ R136, R136, R37 ;  /* 0x0000002588887221 */ /* 0x000fe20000010000 */
[----:B---3--:R-:W-:Y:S01]  /*76e0*/  F2FP.PACK_AB R7, R157, R138 ;  /* 0x0000008a9d07723e */ /* 0x008fe200000000ff */
[----:B------:R-:W-:Y:S02]  /*76f0*/  FADD.FTZ R64, R141, R64 ;  /* 0x000000408d407221 */ /* 0x000fe40000010000 */
[----:B------:R-:W-:Y:S02]  /*7700*/  FADD.FTZ R149, R149, R136 ;  /* 0x0000008895957221 */ /* 0x000fe40000010000 */
[----:B------:R-:W-:Y:S02]  /*7710*/  FADD.FTZ R143, R143, R64 ;  /* 0x000000408f8f7221 */ /* 0x000fe40000010000 */
[----:B------:R-:W-:Y:S01]  /*7720*/  HMMA.16816.F32 R80, R4, R12, R80 ;  /* 0x0000000c0450723c */ /* 0x000fe20000001850 */
[----:B------:R-:W-:-:S02]  /*7730*/  FADD.FTZ R138, R138, R149 ;  /* 0x000000958a8a7221 */ /* 0x000fc40000010000 */
[----:B------:R-:W-:Y:S02]  /*7740*/  FADD.FTZ R143, R66, R143 ;  /* 0x0000008f428f7221 */ /* 0x000fe40000010000 */
[----:B------:R-:W-:Y:S02]  /*7750*/  FADD.FTZ R157, R157, R138 ;  /* 0x0000008a9d9d7221 */ /* 0x000fe40000010000 */
[----:B------:R-:W-:Y:S01]  /*7760*/  FADD.FTZ R0, R140, R143 ;  /* 0x0000008f8c007221 */ /* 0x000fe20000010000 */
[----:B------:R-:W-:Y:S01]  /*7770*/  HMMA.16816.F32 R84, R4, R14, R84 ;  /* 0x0000000e0454723c */ /* 0x000fe20000001854 */
[----:B------:R-:W2:Y:S02]  /*7780*/  LDSM.16.MT88.4 R12, [R198+0x11800] ;  /* 0x01180000c60c783b */ /* 0x000ea40000004200 */
[----:B------:R-:W-:-:S05]  /*7790*/  FADD.FTZ R0, R171, R0 ;  /* 0x00000000ab007221 */ /* 0x000fca0000010000 */
[C---:B------:R-:W-:Y:S08]  /*77a0*/  HMMA.16816.F32 R88, R4.reuse, R16, R88 ;  /* 0x000000100458723c */ /* 0x040ff00000001858 */
[C---:B------:R-:W-:Y:S01]  /*77b0*/  HMMA.16816.F32 R92, R4.reuse, R18, R92 ;  /* 0x00000012045c723c */ /* 0x040fe2000000185c */
[----:B------:R-:W3:Y:S07]  /*77c0*/  LDSM.16.MT88.4 R16, [R196+0x11800] ;  /* 0x01180000c410783b */ /* 0x000eee0000004200 */
[C---:B-1----:R-:W-:Y:S08]  /*77d0*/  HMMA.16816.F32 R96, R4.reuse, R8, R96 ;  /* 0x000000080460723c */ /* 0x042ff00000001860 */
[C---:B------:R-:W-:Y:S01]  /*77e0*/  HMMA.16816.F32 R100, R4.reuse, R10, R100 ;  /* 0x0000000a0464723c */ /* 0x040fe20000001864 */
[----:B------:R-:W1:Y:S07]  /*77f0*/  LDSM.16.MT88.4 R8, [R197+0xe000] ;  /* 0x00e00000c508783b */ /* 0x000e6e0000004200 */
[C---:B------:R-:W-:Y:S08]  /*7800*/  HMMA.16816.F32 R72, R4.reuse, R20, R72 ;  /* 0x000000140448723c */ /* 0x040ff00000001848 */
[C---:B--2---:R-:W-:Y:S08]  /*7810*/  HMMA.16816.F32 R104, R4.reuse, R12, R104 ;  /* 0x0000000c0468723c */ /* 0x044ff00000001868 */
[C---:B------:R-:W-:Y:S01]  /*7820*/  HMMA.16816.F32 R124, R4.reuse, R14, R124 ;  /* 0x0000000e047c723c */ /* 0x040fe2000000187c */
[----:B------:R-:W2:Y:S07]  /*7830*/  LDSM.16.MT88.4 R12, [R196+0xe000] ;  /* 0x00e00000c40c783b */ /* 0x000eae0000004200 */
[C---:B------:R-:W-:Y:S01]  /*7840*/  HMMA.16816.F32 R76, R4.reuse, R22, R76 ;  /* 0x00000016044c723c */ /* 0x040fe2000000184c */
[----:B------:R-:W5:Y:S07]  /*7850*/  LDSM.16.MT88.4 R20, [R198+0xe000] ;  /* 0x00e00000c614783b */ /* 0x000f6e0000004200 */
[C---:B------:R-:W-:Y:S08]  /*7860*/  HMMA.16816.F32 R128, R4.reuse, R24, R128 ;  /* 0x000000180480723c */ /* 0x040ff00000001880 */
[C---:B------:R-:W-:Y:S01]  /*7870*/  HMMA.16816.F32 R68, R4.reuse, R26, R68 ;  /* 0x0000001a0444723c */ /* 0x040fe20000001844 */
[----:B------:R-:W-:Y:S07]  /*7880*/  LDSM.16.MT88.4 R24, [R200+0xe000] ;  /* 0x00e00000c818783b */ /* 0x000fee0000004200 */
[C---:B------:R-:W-:Y:S08]  /*7890*/  HMMA.16816.F32 R108, R4.reuse, R28, R108 ;  /* 0x0000001c046c723c */ /* 0x040ff0000000186c */
[C---:B------:R-:W-:Y:S01]  /*78a0*/  HMMA.16816.F32 R112, R4.reuse, R30, R112 ;  /* 0x0000001e0470723c */ /* 0x040fe20000001870 */
[----:B------:R-:W-:Y:S07]  /*78b0*/  LDSM.16.MT88.4 R28, [R200+0xf000] ;  /* 0x00f00000c81c783b */ /* 0x000fee0000004200 */
[C---:B---3--:R-:W-:Y:S08]  /*78c0*/  HMMA.16816.F32 R120, R4.reuse, R16, R120 ;  /* 0x000000100478723c */ /* 0x048ff00000001878 */
[----:B------:R-:W-:Y:S01]  /*78d0*/  HMMA.16816.F32 R116, R4, R18, R116 ;  /* 0x000000120474723c */ /* 0x000fe20000001874 */
[----:B------:R-:W3:Y:S06]  /*78e0*/  LDSM.16.MT88.4 R16, [R200+0x12000] ;  /* 0x01200000c810783b */ /* 0x000eec0000004200 */
[----:B------:R-:W-:-:S02]  /*78f0*/  F2FP.PACK_AB R4, R171, R140 ;  /* 0x0000008cab04723e */ /* 0x000fc400000000ff */
[----:B------:R-:W-:Y:S02]  /*7900*/  F2FP.PACK_AB R6, R142, R175 ;  /* 0x000000af8e06723e */ /* 0x000fe400000000ff */
[----:B------:R-:W-:Y:S01]  /*7910*/  F2FP.PACK_AB R5, R177, R144 ;  /* 0x00000090b105723e */ /* 0x000fe200000000ff */
[----:B------:R-:W-:Y:S01]  /*7920*/  FADD.FTZ R144, R144, R157 ;  /* 0x0000009d90907221 */ /* 0x000fe20000010000 */
[----:B------:R-:W-:-:S03]  /*7930*/  F2FP.PACK_AB R7, R181, R146 ;  /* 0x00000092b507723e */ /* 0x000fc600000000ff */
[----:B------:R-:W-:-:S04]  /*7940*/  FADD.FTZ R177, R177, R144 ;  /* 0x00000090b1b17221 */ /* 0x000fc80000010000 */
[----:B-1----:R-:W-:Y:S01]  /*7950*/  HMMA.16816.F32 R80, R4, R8, R80 ;  /* 0x000000080450723c */ /* 0x002fe20000001850 */
[----:B------:R-:W-:-:S04]  /*7960*/  FADD.FTZ R146, R146, R177 ;  /* 0x000000b192927221 */ /* 0x000fc80000010000 */
[----:B------:R-:W-:-:S03]  /*7970*/  FADD.FTZ R181, R181, R146 ;  /* 0x00000092b5b57221 */ /* 0x000fc60000010000 */
[C---:B------:R-:W-:Y:S01]  /*7980*/  HMMA.16816.F32 R84, R4.reuse, R10, R84 ;  /* 0x0000000a0454723c */ /* 0x040fe20000001854 */
[----:B------:R-:W1:Y:S07]  /*7990*/  LDSM.16.MT88.4 R8, [R197+0x12000] ;  /* 0x01200000c508783b */ /* 0x000e6e0000004200 */
[C---:B--2---:R-:W-:Y:S08]  /*79a0*/  HMMA.16816.F32 R88, R4.reuse, R12, R88 ;  /* 0x0000000c0458723c */ /* 0x044ff00000001858 */
[C---:B------:R-:W-:Y:S01]  /*79b0*/  HMMA.16816.F32 R92, R4.reuse, R14, R92 ;  /* 0x0000000e045c723c */ /* 0x040fe2000000185c */
[----:B------:R-:W2:Y:S07]  /*79c0*/  LDSM.16.MT88.4 R12, [R196+0x12000] ;  /* 0x01200000c40c783b */ /* 0x000eae0000004200 */
[C---:B-----5:R-:W-:Y:S08]  /*79d0*/  HMMA.16816.F32 R72, R4.reuse, R20, R72 ;  /* 0x000000140448723c */ /* 0x060ff00000001848 */
[C---:B------:R-:W-:Y:S01]  /*79e0*/  HMMA.16816.F32 R76, R4.reuse, R22, R76 ;  /* 0x00000016044c723c */ /* 0x040fe2000000184c */
[----:B------:R-:W5:Y:S07]  /*79f0*/  LDSM.16.MT88.4 R20, [R198+0x12000] ;  /* 0x01200000c614783b */ /* 0x000f6e0000004200 */
[C---:B---3--:R-:W-:Y:S08]  /*7a00*/  HMMA.16816.F32 R96, R4.reuse, R16, R96 ;  /* 0x000000100460723c */ /* 0x048ff00000001860 */
[C---:B------:R-:W-:Y:S01]  /*7a10*/  HMMA.16816.F32 R100, R4.reuse, R18, R100 ;  /* 0x000000120464723c */ /* 0x040fe20000001864 */
[----:B------:R-:W3:Y:S07]  /*7a20*/  LDSM.16.MT88.4 R16, [R198+0xe800] ;  /* 0x00e80000c610783b */ /* 0x000eee0000004200 */
[C---:B-1----:R-:W-:Y:S08]  /*7a30*/  HMMA.16816.F32 R108, R4.reuse, R8, R108 ;  /* 0x00000008046c723c */ /* 0x042ff0000000186c */
        /* <DEDUP_REMOVED lines=8> */
[C---:B------:R-:W-:Y:S08]  /*7ac0*/  HMMA.16816.F32 R128, R4.reuse, R24, R128 ;  /* 0x000000180480723c */ /* 0x040ff00000001880 */
[----:B------:R-:W-:Y:S01]  /*7ad0*/  HMMA.16816.F32 R68, R4, R26, R68 ;  /* 0x0000001a0444723c */ /* 0x000fe20000001844 */
[----:B------:R-:W2:Y:S06]  /*7ae0*/  LDSM.16.MT88.4 R24, [R200+0xe800] ;  /* 0x00e80000c818783b */ /* 0x000eac0000004200 */
[----:B------:R-:W-:-:S02]  /*7af0*/  F2FP.PACK_AB R4, R229, R148 ;  /* 0x00000094e504723e */ /* 0x000fc400000000ff */
[----:B------:R-:W-:Y:S02]  /*7b00*/  F2FP.PACK_AB R6, R195, R150 ;  /* 0x00000096c306723e */ /* 0x000fe400000000ff */
[----:B------:R-:W-:Y:S01]  /*7b10*/  F2FP.PACK_AB R5, R185, R152 ;  /* 0x00000098b905723e */ /* 0x000fe200000000ff */
[----:B------:R-:W-:Y:S01]  /*7b20*/  FADD.FTZ R152, R152, R181 ;  /* 0x000000b598987221 */ /* 0x000fe20000010000 */
[----:B----4-:R-:W-:-:S03]  /*7b30*/  F2FP.PACK_AB R7, R179, R154 ;  /* 0x0000009ab307723e */ /* 0x010fc600000000ff */
[----:B------:R-:W-:-:S04]  /*7b40*/  FADD.FTZ R185, R185, R152 ;  /* 0x00000098b9b97221 */ /* 0x000fc80000010000 */
[----:B---3--:R-:W-:Y:S01]  /*7b50*/  HMMA.16816.F32 R72, R4, R16, R72 ;  /* 0x000000100448723c */ /* 0x008fe20000001848 */
[----:B------:R-:W-:-:S04]  /*7b60*/  FADD.FTZ R154, R154, R185 ;  /* 0x000000b99a9a7221 */ /* 0x000fc80000010000 */
[----:B------:R-:W-:-:S03]  /*7b70*/  FADD.FTZ R179, R179, R154 ;  /* 0x0000009ab3b37221 */ /* 0x000fc60000010000 */
        /* <DEDUP_REMOVED lines=10> */
[----:B------:R-:W4:Y:S07]  /*7c20*/  LDSM.16.MT88.4 R20, [R196+0xf000] ;  /* 0x00f00000c414783b */ /* 0x000f2e0000004200 */
[C---:B------:R-:W-:Y:S01]  /*7c30*/  HMMA.16816.F32 R108, R4.reuse, R32, R108 ;  /* 0x00000020046c723c */ /* 0x040fe2000000186c */
[----:B------:R-:W5:Y:S07]  /*7c40*/  MUFU.EX2 R32, R153 ;  /* 0x0000009900207308 */ /* 0x000f6e0000000800 */
[C---:B------:R-:W-:Y:S08]  /*7c50*/  HMMA.16816.F32 R128, R4.reuse, R24, R128 ;  /* 0x000000180480723c */ /* 0x040ff00000001880 */
[C---:B------:R-:W-:Y:S01]  /*7c60*/  HMMA.16816.F32 R68, R4.reuse, R26, R68 ;  /* 0x0000001a0444723c */ /* 0x040fe20000001844 */
[----:B------:R-:W-:Y:S07]  /*7c70*/  LDSM.16.MT88.4 R24, [R198+0xf000] ;  /* 0x00f00000c618783b */ /* 0x000fee0000004200 */
[C---:B---3--:R-:W-:Y:S08]  /*7c80*/  HMMA.16816.F32 R104, R4.reuse, R16, R104 ;  /* 0x000000100468723c */ /* 0x048ff00000001868 */
[C---:B------:R-:W-:Y:S01]  /*7c90*/  HMMA.16816.F32 R124, R4.reuse, R18, R124 ;  /* 0x00000012047c723c */ /* 0x040fe2000000187c */
[----:B------:R-:W3:Y:S07]  /*7ca0*/  LDSM.16.MT88.4 R16, [R200+0x13000] ;  /* 0x01300000c810783b */ /* 0x000eee0000004200 */
[C---:B------:R-:W-:Y:S08]  /*7cb0*/  HMMA.16816.F32 R112, R4.reuse, R34, R112 ;  /* 0x000000220470723c */ /* 0x040ff00000001870 */
[C---:B-1----:R-:W-:Y:S08]  /*7cc0*/  HMMA.16816.F32 R120, R4.reuse, R8, R120 ;  /* 0x000000080478723c */ /* 0x042ff00000001878 */
[----:B------:R-:W-:Y:S01]  /*7cd0*/  HMMA.16816.F32 R116, R4, R10, R116 ;  /* 0x0000000a0474723c */ /* 0x000fe20000001874 */
[----:B------:R-:W1:Y:S06]  /*7ce0*/  LDSM.16.MT88.4 R8, [R198+0x13000] ;  /* 0x01300000c608783b */ /* 0x000e6c0000004200 */
[----:B------:R-:W-:-:S02]  /*7cf0*/  F2FP.PACK_AB R4, R167, R156 ;  /* 0x0000009ca704723e */ /* 0x000fc400000000ff */
[----:B------:R-:W-:Y:S02]  /*7d00*/  F2FP.PACK_AB R6, R163, R158 ;  /* 0x0000009ea306723e */ /* 0x000fe400000000ff */
[----:B------:R-:W-:Y:S01]  /*7d10*/  F2FP.PACK_AB R5, R159, R160 ;  /* 0x000000a09f05723e */ /* 0x000fe200000000ff */
[----:B------:R-:W-:Y:S01]  /*7d20*/  FADD.FTZ R160, R160, R179 ;  /* 0x000000b3a0a07221 */ /* 0x000fe20000010000 */
[----:B-----5:R-:W-:-:S03]  /*7d30*/  F2FP.PACK_AB R7, R32, R155 ;  /* 0x0000009b2007723e */ /* 0x020fc600000000ff */
[----:B------:R-:W-:-:S04]  /*7d40*/  FADD.FTZ R160, R159, R160 ;  /* 0x000000a09fa07221 */ /* 0x000fc80000010000 */
[----:B--2---:R-:W-:Y:S01]  /*7d50*/  HMMA.16816.F32 R80, R4, R12, R80 ;  /* 0x0000000c0450723c */ /* 0x004fe20000001850 */
[----:B------:R-:W-:-:S04]  /*7d60*/  FADD.FTZ R155, R155, R160 ;  /* 0x000000a09b9b7221 */ /* 0x000fc80000010000 */
[----:B------:R-:W-:-:S03]  /*7d70*/  FADD.FTZ R32, R32, R155 ;  /* 0x0000009b20207221 */ /* 0x000fc60000010000 */
[C---:B------:R-:W-:Y:S01]  /*7d80*/  HMMA.16816.F32 R84, R4.reuse, R14, R84 ;  /* 0x0000000e0454723c */ /* 0x040fe20000001854 */
[----:B------:R-:W2:Y:S07]  /*7d90*/  LDSM.16.MT88.4 R12, [R197+0x13000] ;  /* 0x01300000c50c783b */ /* 0x000eae0000004200 */
[C---:B----4-:R-:W-:Y:S08]  /*7da0*/  HMMA.16816.F32 R88, R4.reuse, R20, R88 ;  /* 0x000000140458723c */ /* 0x050ff00000001858 */
[C---:B------:R-:W-:Y:S01]  /*7db0*/  HMMA.16816.F32 R92, R4.reuse, R22, R92 ;  /* 0x00000016045c723c */ /* 0x040fe2000000185c */
[----:B------:R-:W4:Y:S07]  /*7dc0*/  LDSM.16.MT88.4 R20, [R196+0x13000] ;  /* 0x01300000c414783b */ /* 0x000f2e0000004200 */
[C---:B---3--:R-:W-:Y:S08]  /*7dd0*/  HMMA.16816.F32 R96, R4.reuse, R16, R96 ;  /* 0x000000100460723c */ /* 0x048ff00000001860 */
[C---:B------:R-:W-:Y:S01]  /*7de0*/  HMMA.16816.F32 R100, R4.reuse, R18, R100 ;  /* 0x000000120464723c */ /* 0x040fe20000001864 */
[----:B------:R-:W-:Y:S07]  /*7df0*/  LDSM.16.MT88.4 R16, [R198+0xf800] ;  /* 0x00f80000c610783b */ /* 0x000fee0000004200 */
[C---:B-1----:R-:W-:Y:S08]  /*7e00*/  HMMA.16816.F32 R104, R4.reuse, R8, R104 ;  /* 0x000000080468723c */ /* 0x042ff00000001868 */
[C---:B--2---:R-:W-:Y:S08]  /*7e10*/  HMMA.16816.F32 R108, R4.reuse, R12, R108 ;  /* 0x0000000c046c723c */ /* 0x044ff0000000186c */
[C---:B------:R-:W-:Y:S01]  /*7e20*/  HMMA.16816.F32 R112, R4.reuse, R14, R112 ;  /* 0x0000000e0470723c */ /* 0x040fe20000001870 */
[----:B------:R-:W1:Y:S07]  /*7e30*/  LDSM.16.MT88.4 R12, [R197+0xf800] ;  /* 0x00f80000c50c783b */ /* 0x000e6e0000004200 */
[C---:B------:R-:W-:Y:S01]  /*7e40*/  HMMA.16816.F32 R124, R4.reuse, R10, R124 ;  /* 0x0000000a047c723c */ /* 0x040fe2000000187c */
[----:B------:R-:W2:Y:S07]  /*7e50*/  LDSM.16.MT88.4 R8, [R200+0xf800] ;  /* 0x00f80000c808783b */ /* 0x000eae0000004200 */
[C---:B------:R-:W-:Y:S07]  /*7e60*/  HMMA.16816.F32 R128, R4.reuse, R28, R128 ;  /* 0x0000001c0480723c */ /* 0x040fee0000001880 */
[--C-:B------:R-:W-:Y:S01]  /*7e70*/  FFMA.FTZ R28, R67, c[0x0][0x23c], -R60.reuse ;  /* 0x00008f00431c7a23 */ /* 0x100fe2000001083c */
[----:B------:R-:W-:Y:S01]  /*7e80*/  HMMA.16816.F32 R68, R4, R30, R68 ;  /* 0x0000001e0444723c */ /* 0x000fe20000001844 */
[----:B------:R-:W-:-:S04]  /*7e90*/  FFMA.FTZ R29, R65, c[0x0][0x23c], -R60 ;  /* 0x00008f00411d7a23 */ /* 0x000fc8000001083c */
[----:B------:R-:W-:Y:S02]  /*7ea0*/  MUFU.EX2 R28, R28 ;  /* 0x0000001c001c7308 */ /* 0x000fe40000000800 */
[----:B------:R-:W-:Y:S01]  /*7eb0*/  FFMA.FTZ R30, R63, c[0x0][0x23c], -R60 ;  /* 0x00008f003f1e7a23 */ /* 0x000fe2000001083c */
[C---:B------:R-:W-:Y:S05]  /*7ec0*/  HMMA.16816.F32 R72, R4.reuse, R24, R72 ;  /* 0x000000180448723c */ /* 0x040fea0000001848 */
[----:B------:R-:W-:Y:S02]  /*7ed0*/  MUFU.EX2 R29, R29 ;  /* 0x0000001d001d7308 */ /* 0x000fe40000000800 */
[--C-:B------:R-:W-:Y:S01]  /*7ee0*/  FFMA.FTZ R24, R151, c[0x0][0x23c], -R62.reuse ;  /* 0x00008f0097187a23 */ /* 0x100fe2000001083e */
[----:B------:R-:W-:Y:S01]  /*7ef0*/  HMMA.16816.F32 R76, R4, R26, R76 ;  /* 0x0000001a044c723c */ /* 0x000fe2000000184c */
[----:B------:R-:W-:-:S04]  /*7f00*/  FFMA.FTZ R25, R147, c[0x0][0x23c], -R62 ;  /* 0x00008f0093197a23 */ /* 0x000fc8000001083e */
[----:B------:R-:W-:Y:S02]  /*7f10*/  MUFU.EX2 R24, R24 ;  /* 0x0000001800187308 */ /* 0x000fe40000000800 */
[----:B------:R-:W-:Y:S01]  /*7f20*/  FFMA.FTZ R26, R145, c[0x0][0x23c], -R62 ;  /* 0x00008f00911a7a23 */ /* 0x000fe2000001083e */
[----:B----4-:R-:W-:Y:S01]  /*7f30*/  HMMA.16816.F32 R120, R4, R20, R120 ;  /* 0x000000140478723c */ /* 0x010fe20000001878 */
[----:B------:R-:W-:-:S04]  /*7f40*/  FFMA.FTZ R27, R137, c[0x0][0x23c], -R60 ;  /* 0x00008f00891b7a23 */ /* 0x000fc8000001083c */
[----:B------:R-:W3:Y:S03]  /*7f50*/  MUFU.EX2 R25, R25 ;  /* 0x0000001900197308 */ /* 0x000ee60000000800 */
[----:B------:R-:W-:Y:S05]  /*7f60*/  HMMA.16816.F32 R116, R4, R22, R116 ;  /* 0x000000160474723c */ /* 0x000fea0000001874 */
[----:B------:R-:W4:Y:S08]  /*7f70*/  MUFU.EX2 R26, R26 ;  /* 0x0000001a001a7308 */ /* 0x000f300000000800 */
[----:B------:R-:W5:Y:S01]  /*7f80*/  MUFU.EX2 R27, R27 ;  /* 0x0000001b001b7308 */ /* 0x000f620000000800 */
[----:B---3--:R-:W-:-:S07]  /*7f90*/  F2FP.PACK_AB R4, R25, R24 ;  /* 0x000000181904723e */ /* 0x008fce00000000ff */
[----:B------:R-:W3:Y:S01]  /*7fa0*/  MUFU.EX2 R30, R30 ;  /* 0x0000001e001e7308 */ /* 0x000ee20000000800 */
[----:B----4-:R-:W-:Y:S02]  /*7fb0*/  F2FP.PACK_AB R6, R235, R26 ;  /* 0x0000001aeb06723e */ /* 0x010fe400000000ff */
[----:B-----5:R-:W-:Y:S01]  /*7fc0*/  F2FP.PACK_AB R5, R28, R27 ;  /* 0x0000001b1c05723e */ /* 0x020fe200000000ff */
[----:B------:R-:W-:-:S04]  /*7fd0*/  FADD.FTZ R27, R27, R32 ;  /* 0x000000201b1b7221 */ /* 0x000fc80000010000 */
[----:B------:R-:W-:Y:S01]  /*7fe0*/  FADD.FTZ R28, R28, R27 ;  /* 0x0000001b1c1c7221 */ /* 0x000fe20000010000 */
[----:B---3--:R-:W-:-:S03]  /*7ff0*/  F2FP.PACK_AB R7, R30, R29 ;  /* 0x0000001d1e07723e */ /* 0x008fc600000000ff */
[----:B------:R-:W-:-:S04]  /*8000*/  FADD.FTZ R29, R29, R28 ;  /* 0x0000001c1d1d7221 */ /* 0x000fc80000010000 */
[----:B------:R-:W-:Y:S01]  /*8010*/  FADD.FTZ R233, R30, R29 ;  /* 0x0000001d1ee97221 */ /* 0x000fe20000010000 */
[C---:B-1----:R-:W-:Y:S08]  /*8020*/  HMMA.16816.F32 R80, R4.reuse, R12, R80 ;  /* 0x0000000c0450723c */ /* 0x042ff00000001850 */
[C---:B------:R-:W-:Y:S01]  /*8030*/  HMMA.16816.F32 R84, R4.reuse, R14, R84 ;  /* 0x0000000e0454723c */ /* 0x040fe20000001854 */
[----:B------:R-:W1:Y:S07]  /*8040*/  LDSM.16.MT88.4 R12, [R198+0x13800] ;  /* 0x01380000c60c783b */ /* 0x000e6e0000004200 */
[C---:B--2---:R-:W-:Y:S08]  /*8050*/  HMMA.16816.F32 R128, R4.reuse, R8, R128 ;  /* 0x000000080480723c */ /* 0x044ff00000001880 */
[C---:B------:R-:W-:Y:S01]  /*8060*/  HMMA.16816.F32 R68, R4.reuse, R10, R68 ;  /* 0x0000000a0444723c */ /* 0x040fe20000001844 */
[----:B------:R-:W2:Y:S07]  /*8070*/  LDSM.16.MT88.4 R8, [R196+0xf800] ;  /* 0x00f80000c408783b */ /* 0x000eae0000004200 */
[C---:B------:R-:W-:Y:S08]  /*8080*/  HMMA.16816.F32 R72, R4.reuse, R16, R72 ;  /* 0x000000100448723c */ /* 0x040ff00000001848 */
[C---:B------:R-:W-:Y:S01]  /*8090*/  HMMA.16816.F32 R76, R4.reuse, R18, R76 ;  /* 0x00000012044c723c */ /* 0x040fe2000000184c */
[----:B------:R-:W3:Y:S07]  /*80a0*/  LDSM.16.MT88.4 R16, [R200+0x13800] ;  /* 0x01380000c810783b */ /* 0x000eee0000004200 */
[C---:B-1----:R-:W-:Y:S07]  /*80b0*/  HMMA.16816.F32 R104, R4.reuse, R12, R104 ;  /* 0x0000000c0468723c */ /* 0x042fee0000001868 */
[----:B------:R-:W-:Y:S01]  /*80c0*/  FADD.FTZ R13, R175, R0 ;  /* 0x00000000af0d7221 */ /* 0x000fe20000010000 */
[----:B------:R-:W-:Y:S03]  /*80d0*/  HMMA.16816.F32 R124, R4, R14, R124 ;  /* 0x0000000e047c723c */ /* 0x000fe6000000187c */
[----:B------:R-:W-:-:S04]  /*80e0*/  FADD.FTZ R13, R142, R13 ;  /* 0x0000000d8e0d7221 */ /* 0x000fc80000010000 */
[----:B------:R-:W-:Y:S01]  /*80f0*/  FADD.FTZ R148, R148, R13 ;  /* 0x0000000d94947221 */ /* 0x000fe20000010000 */
[----:B--2---:R-:W-:Y:S03]  /*8100*/  HMMA.16816.F32 R88, R4, R8, R88 ;  /* 0x000000080458723c */ /* 0x004fe60000001858 */
[----:B------:R-:W-:-:S04]  /*8110*/  FADD.FTZ R229, R229, R148 ;  /* 0x00000094e5e57221 */ /* 0x000fc80000010000 */
[----:B------:R-:W-:Y:S01]  /*8120*/  FADD.FTZ R150, R150, R229 ;  /* 0x000000e596967221 */ /* 0x000fe20000010000 */
[----:B------:R-:W-:Y:S01]  /*8130*/  HMMA.16816.F32 R92, R4, R10, R92 ;  /* 0x0000000a045c723c */ /* 0x000fe2000000185c */
[----:B------:R-:W1:Y:S02]  /*8140*/  LDSM.16.MT88.4 R8, [R197+0x13800] ;  /* 0x01380000c508783b */ /* 0x000e640000004200 */
[----:B------:R-:W-:-:S04]  /*8150*/  FADD.FTZ R195, R195, R150 ;  /* 0x00000096c3c37221 */ /* 0x000fc80000010000 */
[----:B------:R-:W-:Y:S01]  /*8160*/  FADD.FTZ R156, R156, R195 ;  /* 0x000000c39c9c7221 */ /* 0x000fe20000010000 */
[----:B---3--:R-:W-:Y:S03]  /*8170*/  HMMA.16816.F32 R96, R4, R16, R96 ;  /* 0x000000100460723c */ /* 0x008fe60000001860 */
[----:B------:R-:W-:-:S04]  /*8180*/  FADD.FTZ R167, R167, R156 ;  /* 0x0000009ca7a77221 */ /* 0x000fc80000010000 */
[----:B------:R-:W-:Y:S01]  /*8190*/  FADD.FTZ R158, R158, R167 ;  /* 0x000000a79e9e7221 */ /* 0x000fe20000010000 */
[----:B------:R-:W-:Y:S01]  /*81a0*/  HMMA.16816.F32 R100, R4, R18, R100 ;  /* 0x000000120464723c */ /* 0x000fe20000001864 */
[----:B------:R-:W2:Y:S02]  /*81b0*/  LDSM.16.MT88.4 R16, [R196+0x13800] ;  /* 0x01380000c410783b */ /* 0x000ea40000004200 */
[----:B------:R-:W-:-:S04]  /*81c0*/  FADD.FTZ R163, R163, R158 ;  /* 0x0000009ea3a37221 */ /* 0x000fc80000010000 */
[----:B------:R-:W-:-:S04]  /*81d0*/  FADD.FTZ R24, R24, R163 ;  /* 0x000000a318187221 */ /* 0x000fc80000010000 */
[----:B------:R-:W-:-:S04]  /*81e0*/  FADD.FTZ R25, R25, R24 ;  /* 0x0000001819197221 */ /* 0x000fc80000010000 */
[----:B------:R-:W-:-:S04]  /*81f0*/  FADD.FTZ R26, R26, R25 ;  /* 0x000000191a1a7221 */ /* 0x000fc80000010000 */
[----:B------:R-:W-:Y:S01]  /*8200*/  FADD.FTZ R235, R235, R26 ;  /* 0x0000001aebeb7221 */ /* 0x000fe20000010000 */
[C---:B-1----:R-:W-:Y:S08]  /*8210*/  HMMA.16816.F32 R108, R4.reuse, R8, R108 ;  /* 0x00000008046c723c */ /* 0x042ff0000000186c */
[C---:B------:R-:W-:Y:S08]  /*8220*/  HMMA.16816.F32 R112, R4.reuse, R10, R112 ;  /* 0x0000000a0470723c */ /* 0x040ff00000001870 */
[C---:B--2---:R-:W-:Y:S08]  /*8230*/  HMMA.16816.F32 R120, R4.reuse, R16, R120 ;  /* 0x000000100478723c */ /* 0x044ff00000001878 */
[----:B------:R-:W-:Y:S01]  /*8240*/  HMMA.16816.F32 R116, R4, R18, R116 ;  /* 0x000000120474723c */ /* 0x000fe20000001874 */
[----:B------:R-:W-:Y:S07]  /*8250*/  @!P4 BRA `(.L_x_737) ;  /* 0x000054900000c947 */ /* 0x000fee0003800000 */
[----:B------:R-:W-:-:S04]  /*8260*/  DEPBAR.LE SB0, 0x0 ;  /* 0x000080000000791a */ /* 0x000fc80000000000 */
[----:B------:R-:W-:Y:S01]  /*8270*/  IADD3 R215, R134, -0x2, RZ ;  /* 0xfffffffe86d77810 */ /* 0x000fe20007ffe0ff */
[----:B------:R-:W-:Y:S06]  /*8280*/  BAR.SYNC.DEFER_BLOCKING 0x0 ;  /* 0x0000000000007b1d */ /* 0x000fec0000010000 */
[----:B------:R-:W-:Y:S05]  /*8290*/  @!P0 BRA `(.L_x_738) ;  /* 0x000003a000008947 */ /* 0x000fea0003800000 */
[----:B------:R-:W1:Y:S01]  /*82a0*/  I2F.RP R6, R135 ;  /* 0x0000008700067306 */ /* 0x000e620000209400 */
[----:B------:R-:W-:-:S05]  /*82b0*/  IMAD.SHL.U32 R0, R215, 0x80, RZ ;  /* 0x00000080d7007824 */ /* 0x000fca00078e00ff */
[C---:B------:R-:W-:Y:S02]  /*82c0*/  IADD3 R9, R0.reuse, 0x80, RZ ;  /* 0x0000008000097810 */ /* 0x040fe40007ffe0ff */
[----:B------:R-:W-:Y:S02]  /*82d0*/  IABS R4, R0 ;  /* 0x0000000000047213 */ /* 0x000fe40000000000 */
[----:B------:R-:W-:Y:S02]  /*82e0*/  IABS R5, R9 ;  /* 0x0000000900057213 */ /* 0x000fe40000000000 */
[----:B------:R-:W-:Y:S02]  /*82f0*/  LOP3.LUT R9, R9, c[0x0][0x2d0], RZ, 0x3c, !PT ;  /* 0x0000b40009097a12 */ /* 0x000fe400078e3cff */
[----:B------:R-:W-:Y:S01]  /*8300*/  LOP3.LUT R0, R0, c[0x0][0x2d0], RZ, 0x3c, !PT ;  /* 0x0000b40000007a12 */ /* 0x000fe200078e3cff */
[----:B-1----:R-:W1:Y:S01]  /*8310*/  MUFU.RCP R10, R6 ;  /* 0x00000006000a7308 */ /* 0x002e620000001000 */
[----:B------:R-:W-:-:S02]  /*8320*/  ISETP.GE.AND P3, PT, R9, RZ, PT ;  /* 0x000000ff0900720c */ /* 0x000fc40003f66270 */
[----:B------:R-:W-:Y:S02]  /*8330*/  ISETP.GE.AND P1, PT, R0, RZ, PT ;  /* 0x000000ff0000720c */ /* 0x000fe40003f26270 */
[----:B------:R-:W-:Y:S02]  /*8340*/  LOP3.LUT R0, RZ, c[0x0][0x2d0], RZ, 0x33, !PT ;  /* 0x0000b400ff007a12 */ /* 0x000fe400078e33ff */
[----:B-1----:R-:W-:-:S04]  /*8350*/  IADD3 R10, R10, 0xffffffe, RZ ;  /* 0x0ffffffe0a0a7810 */ /* 0x002fc80007ffe0ff */
        /* <DEDUP_REMOVED lines=10> */
[----:B------:R-:W-:-:S03]  /*8400*/  IMAD R2, R135, R2, R4 ;  /* 0x0000000287027224 */ /* 0x000fc600078e0204 */
[C---:B------:R-:W-:Y:S02]  /*8410*/  ISETP.GT.U32.AND P4, PT, R135.reuse, R6, PT ;  /* 0x000000068700720c */ /* 0x040fe40003f84070 */
[----:B------:R-:W-:-:S11]  /*8420*/  ISETP.GT.U32.AND P2, PT, R135, R2, PT ;  /* 0x000000028700720c */ /* 0x000fd60003f44070 */
[----:B------:R-:W-:Y:S01]  /*8430*/  @!P4 IMAD.IADD R6, R6, 0x1, -R135 ;  /* 0x000000010606c824 */ /* 0x000fe200078e0a87 */
[----:B------:R-:W-:Y:S02]  /*8440*/  @!P4 IADD3 R8, R8, 0x1, RZ ;  /* 0x000000010808c810 */ /* 0x000fe40007ffe0ff */
[-C--:B------:R-:W-:Y:S02]  /*8450*/  @!P2 IADD3 R2, R2, -R135.reuse, RZ ;  /* 0x800000870202a210 */ /* 0x080fe40007ffe0ff */
[-C--:B------:R-:W-:Y:S02]  /*8460*/  ISETP.GE.U32.AND P6, PT, R6, R135.reuse, PT ;  /* 0x000000870600720c */ /* 0x080fe40003fc6070 */
[----:B------:R-:W-:Y:S02]  /*8470*/  ISETP.GE.U32.AND P5, PT, R2, R135, PT ;  /* 0x000000870200720c */ /* 0x000fe40003fa6070 */
[----:B------:R-:W-:Y:S02]  /*8480*/  @!P2 IADD3 R7, R7, 0x1, RZ ;  /* 0x000000010707a810 */ /* 0x000fe40007ffe0ff */
[----:B------:R-:W-:-:S07]  /*8490*/  ISETP.NE.AND P2, PT, RZ, c[0x0][0x2d0], PT ;  /* 0x0000b400ff007a0c */ /* 0x000fce0003f45270 */
        /* <DEDUP_REMOVED lines=12> */
[----:B------:R-:W-:-:S05]  /*8560*/  IMAD R5, R0, R5, -0x80 ;  /* 0xffffff8000057424 */ /* 0x000fca00078e0205 */
[----:B------:R-:W-:-:S05]  /*8570*/  SHF.R.S32.HI R0, RZ, 0x1f, R5 ;  /* 0x0000001fff007819 */ /* 0x000fca0000011405 */
[----:B------:R-:W-:-:S04]  /*8580*/  IMAD R0, R0, c[0x0][0x1a0], RZ ;  /* 0x0000680000007a24 */ /* 0x000fc800078e02ff */
[C---:B------:R-:W-:Y:S02]  /*8590*/  IMAD R0, R5.reuse, c[0x0][0x1a4], R0 ;  /* 0x0000690005007a24 */ /* 0x040fe400078e0200 */
[----:B--2---:R-:W-:Y:S02]  /*85a0*/  IMAD.IADD R4, R4, 0x1, -R7 ;  /* 0x0000000104047824 */ /* 0x004fe400078e0a07 */
[----:B------:R-:W-:-:S03]  /*85b0*/  IMAD.WIDE.U32 R6, R5, c[0x0][0x1a0], RZ ;  /* 0x0000680005067a25 */ /* 0x000fc600078e00ff */
[----:B------:R-:W-:Y:S02]  /*85c0*/  SHF.R.S32.HI R2, RZ, 0x1f, R4 ;  /* 0x0000001fff027819 */ /* 0x000fe40000011404 */
[----:B------:R-:W-:-:S03]  /*85d0*/  IADD3 R7, R7, R0, RZ ;  /* 0x0000000007077210 */ /* 0x000fc60007ffe0ff */
[----:B------:R-:W-:Y:S02]  /*85e0*/  IMAD R5, R2, c[0x0][0x188], RZ ;  /* 0x0000620002057a24 */ /* 0x000fe400078e02ff */
[----:B------:R-:W-:-:S04]  /*85f0*/  IMAD.WIDE.U32 R6, R4, c[0x0][0x188], R6 ;  /* 0x0000620004067a25 */ /* 0x000fc800078e0006 */
[----:B------:R-:W-:Y:S01]  /*8600*/  IMAD R5, R4, c[0x0][0x18c], R5 ;  /* 0x0000630004057a24 */ /* 0x000fe200078e0205 */
[----:B------:R-:W-:-:S03]  /*8610*/  MOV R4, R6 ;  /* 0x0000000600047202 */ /* 0x000fc60000000f00 */
[----:B------:R-:W-:Y:S01]  /*8620*/  IMAD.IADD R5, R7, 0x1, R5 ;  /* 0x0000000107057824 */ /* 0x000fe200078e0205 */
[----:B------:R-:W-:Y:S05]  /*8630*/  BRA `(.L_x_739) ;  /* 0x0000002000007947 */ /* 0x000fea0003800000 */
.L_x_738:
[----:B------:R-:W-:-:S04]  /*8640*/  LEA R4, -R191, RZ, 0x7 ;  /* 0x000000ffbf047211 */ /* 0x000fc800078e39ff */
[----:B------:R-:W-:Y:S02]  /*8650*/  SHF.R.S32.HI R5, RZ, 0x1f, R4 ;  /* 0x0000001fff057819 */ /* 0x000fe40000011404 */
.L_x_739:
[----:B------:R-:W-:Y:S01]  /*8660*/  ISETP.GE.AND P1, PT, R209, c[0x0][0x220], PT ;  /* 0x00008800d1007a0c */ /* 0x000fe20003f26270 */
[----:B------:R-:W-:Y:S01]  /*8670*/  IMAD R190, R215, 0x80, R190 ;  /* 0x00000080d7be7824 */ /* 0x000fe200078e02be */
[----:B------:R-:W-:Y:S02]  /*8680*/  LEA R194, P3, R4, R172, 0x1 ;  /* 0x000000ac04c27211 */ /* 0x000fe400078608ff */
[----:B------:R-:W-:Y:S02]  /*8690*/  ISETP.GE.AND P2, PT, R218, c[0x0][0x220], PT ;  /* 0x00008800da007a0c */ /* 0x000fe40003f46270 */
[----:B------:R-:W-:-:S07]  /*86a0*/  LEA.HI.X R195, R4, R173, R5, 0x1, P3 ;  /* 0x000000ad04c37211 */ /* 0x000fce00018f0c05 */
[----:B------:R-:W-:Y:S02]  /*86b0*/  @!P1 IADD3 R7, P4, R4, R38, RZ ;  /* 0x0000002604079210 */ /* 0x000fe40007f9e0ff */
[----:B------:R-:W-:Y:S02]  /*86c0*/  IADD3 R4, P3, R221, R4, RZ ;  /* 0x00000004dd047210 */ /* 0x000fe40007f7e0ff */
[----:B------:R-:W-:Y:S01]  /*86d0*/  @P2 STS.128 [R216+0xc000], RZ ;  /* 0x00c000ffd8002388 */ /* 0x000fe20000000c00 */
[----:B------:R-:W-:Y:S01]  /*86e0*/  @!P1 IMAD.X R0, R5, 0x1, R36, P4 ;  /* 0x0000000105009824 */ /* 0x000fe200020e0624 */
[C---:B------:R-:W-:Y:S01]  /*86f0*/  @!P1 LEA R26, P4, R7.reuse, c[0x0][0x170], 0x1 ;  /* 0x00005c00071a9a11 */ /* 0x040fe200078808ff */
[----:B------:R-:W-:Y:S01]  /*8700*/  IMAD.X R5, R220, 0x1, R5, P3 ;  /* 0x00000001dc057824 */ /* 0x000fe200018e0605 */
[----:B------:R-:W-:Y:S01]  /*8710*/  @!P1 IADD3 R9, P3, R4, R38, RZ ;  /* 0x0000002604099210 */ /* 0x000fe20007f7e0ff */
[----:B------:R-:W-:Y:S01]  /*8720*/  @!PT LDS RZ, [RZ] ;  /* 0x00000000fffff984 */ /* 0x000fe20000000800 */
[----:B------:R-:W-:Y:S01]  /*8730*/  @!PT LDS RZ, [RZ] ;  /* 0x00000000fffff984 */ /* 0x000fe20000000800 */
[----:B------:R-:W-:Y:S01]  /*8740*/  @!PT LDS RZ, [RZ] ;  /* 0x00000000fffff984 */ /* 0x000fe20000000800 */
[----:B------:R1:W-:Y:S01]  /*8750*/  @!P2 LDGSTS.E.BYPASS.LTC128B.128 [R216+0xc000], [R194.64] ;  /* 0x0c000000c2d8afae */ /* 0x0003e2000b901d4c */
[----:B------:R-:W-:-:S02]  /*8760*/  @!P1 LEA.HI.X R27, R7, c[0x0][0x174], R0, 0x1, P4 ;  /* 0x00005d00071b9a11 */ /* 0x000fc400020f0c00 */
[C---:B------:R-:W-:Y:S01]  /*8770*/  @!P2 LEA R24, P5, R4.reuse, R172, 0x1 ;  /* 0x000000ac0418a211 */ /* 0x040fe200078a08ff */
[----:B------:R-:W-:Y:S01]  /*8780*/  @!P1 IMAD.X R0, R5, 0x1, R36, P3 ;  /* 0x0000000105009824 */ /* 0x000fe200018e0624 */
[----:B------:R-:W-:Y:S01]  /*8790*/  IADD3 R2, P4, R221, R4, RZ ;  /* 0x00000004dd027210 */ /* 0x000fe20007f9e0ff */
[----:B------:R-:W-:Y:S01]  /*87a0*/  @P1 STS.128 [R216+0x10000], RZ ;  /* 0x010000ffd8001388 */ /* 0x000fe20000000c00 */
[C---:B------:R-:W-:Y:S02]  /*87b0*/  @!P1 LEA R22, P3, R9.reuse, c[0x0][0x170], 0x1 ;  /* 0x00005c0009169a11 */ /* 0x040fe400078608ff */
[--C-:B------:R-:W-:Y:S01]  /*87c0*/  @!P2 LEA.HI.X R25, R4, R173, R5.reuse, 0x1, P5 ;  /* 0x000000ad0419a211 */ /* 0x100fe200028f0c05 */
[----:B------:R-:W-:Y:S01]  /*87d0*/  IMAD.X R5, R220, 0x1, R5, P4 ;  /* 0x00000001dc057824 */ /* 0x000fe200020e0605 */
[----:B------:R-:W-:Y:S01]  /*87e0*/  @!P1 IADD3 R7, P4, R2, R38, RZ ;  /* 0x0000002602079210 */ /* 0x000fe20007f9e0ff */
[----:B------:R-:W-:Y:S01]  /*87f0*/  @!PT LDS RZ, [RZ] ;  /* 0x00000000fffff984 */ /* 0x000fe20000000800 */
[----:B------:R-:W-:Y:S01]  /*8800*/  @!PT LDS RZ, [RZ] ;  /* 0x00000000fffff984 */ /* 0x000fe20000000800 */
[----:B------:R-:W-:Y:S01]  /*8810*/  @!PT LDS RZ, [RZ] ;  /* 0x00000000fffff984 */ /* 0x000fe20000000800 */
[----:B------:R2:W-:Y:S01]  /*8820*/  @!P1 LDGSTS.E.BYPASS.LTC128B.128 [R216+0x10000], [R26.64+0x80] ;  /* 0x100000801ad89fae */ /* 0x0005e2000b901d4c */
[----:B------:R-:W-:-:S02]  /*8830*/  @!P1 LEA.HI.X R23, R9, c[0x0][0x174], R0, 0x1, P3 ;  /* 0x00005d0009179a11 */ /* 0x000fc400018f0c00 */
[C---:B------:R-:W-:Y:S01]  /*8840*/  @!P2 LEA R18, P5, R2.reuse, R172, 0x1 ;  /* 0x000000ac0212a211 */ /* 0x040fe200078a08ff */
[----:B------:R-:W-:Y:S01]  /*8850*/  @!P1 IMAD.X R0, R5, 0x1, R36, P4 ;  /* 0x0000000105009824 */ /* 0x000fe200020e0624 */
[----:B------:R-:W-:Y:S01]  /*8860*/  IADD3 R4, P3, R221, R2, RZ ;  /* 0x00000002dd047210 */ /* 0x000fe20007f7e0ff */
[----:B------:R-:W-:Y:S01]  /*8870*/  @P2 STS.128 [R216+0xc800], RZ ;  /* 0x00c800ffd8002388 */ /* 0x000fe20000000c00 */
[--C-:B------:R-:W-:Y:S02]  /*8880*/  @!P2 LEA.HI.X R19, R2, R173, R5.reuse, 0x1, P5 ;  /* 0x000000ad0213a211 */ /* 0x100fe400028f0c05 */
        /* <DEDUP_REMOVED lines=34> */
[----:B------:R-:W-:Y:S01]  /*8ab0*/  @!P1 LEA R28, P4, R2, c[0x0][0x170], 0x1 ;  /* 0x00005c00021c9a11 */ /* 0x000fe200078808ff */
[----:B------:R-:W-:Y:S01]  /*8ac0*/  @!P1 IMAD.X R7, R5, 0x1, R36, P3 ;  /* 0x0000000105079824 */ /* 0x000fe200018e0624 */
[----:B------:R-:W-:Y:S01]  /*8ad0*/  @!P2 LEA R30, P5, R0, R172, 0x1 ;  /* 0x000000ac001ea211 */ /* 0x000fe200078a08ff */
[----:B------:R-:W-:Y:S01]  /*8ae0*/  @P1 STS.128 [R216+0x11000], RZ ;  /* 0x011000ffd8001388 */ /* 0x000fe20000000c00 */
[C---:B------:R-:W-:Y:S02]  /*8af0*/  IADD3 R4, P3, R221.reuse, R0, RZ ;  /* 0x00000000dd047210 */ /* 0x040fe40007f7e0ff */
[----:B------:R-:W-:Y:S01]  /*8b00*/  @!P1 LEA.HI.X R29, R2, c[0x0][0x174], R7, 0x1, P4 ;  /* 0x00005d00021d9a11 */ /* 0x000fe200020f0c07 */
[----:B------:R-:W-:Y:S01]  /*8b10*/  @!PT LDS RZ, [RZ] ;  /* 0x00000000fffff984 */ /* 0x000fe20000000800 */
[----:B------:R-:W-:Y:S01]  /*8b20*/  @!PT LDS RZ, [RZ] ;  /* 0x00000000fffff984 */ /* 0x000fe20000000800 */
[----:B------:R-:W-:Y:S01]  /*8b30*/  @!PT LDS RZ, [RZ] ;  /* 0x00000000fffff984 */ /* 0x000fe20000000800 */
[----:B------:R5:W-:Y:S01]  /*8b40*/  @!P1 LDGSTS.E.BYPASS.LTC128B.128 [R216+0x11000], [R16.64+0x80] ;  /* 0x1100008010d89fae */ /* 0x000be2000b901d4c */
[--C-:B------:R-:W-:Y:S01]  /*8b50*/  @!P2 LEA.HI.X R31, R0, R173, R5.reuse, 0x1, P5 ;  /* 0x000000ad001fa211 */ /* 0x100fe200028f0c05 */
[----:B------:R-:W-:Y:S01]  /*8b60*/  IMAD.X R5, R220, 0x1, R5, P3 ;  /* 0x00000001dc057824 */ /* 0x000fe200018e0605 */
[----:B------:R-:W-:Y:S01]  /*8b70*/  IADD3 R7, P4, R221, R4, RZ ;  /* 0x00000004dd077210 */ /* 0x000fe20007f9e0ff */
[----:B------:R-:W-:Y:S01]  /*8b80*/  @P2 STS.128 [R216+0xd800], RZ ;  /* 0x00d800ffd8002388 */ /* 0x000fe20000000c00 */
[----:B------:R-:W-:-:S02]  /*8b90*/  @!P1 IADD3 R0, P5, R4, R38, RZ ;  /* 0x0000002604009210 */ /* 0x000fc40007fbe0ff */
[----:B------:R-:W-:Y:S01]  /*8ba0*/  @!P2 LEA R32, P6, R4, R172, 0x1 ;  /* 0x000000ac0420a211 */ /* 0x000fe200078c08ff */
[----:B------:R-:W-:Y:S01]  /*8bb0*/  @!PT LDS RZ, [RZ] ;  /* 0x00000000fffff984 */ /* 0x000fe20000000800 */
[----:B------:R-:W-:Y:S01]  /*8bc0*/  @!PT LDS RZ, [RZ] ;  /* 0x00000000fffff984 */ /* 0x000fe20000000800 */
[----:B------:R-:W-:Y:S01]  /*8bd0*/  @!PT LDS RZ, [RZ] ;  /* 0x00000000fffff984 */ /* 0x000fe20000000800 */
[----:B------:R1:W-:Y:S01]  /*8be0*/  @!P2 LDGSTS.E.BYPASS.LTC128B.128 [R216+0xd800], [R14.64] ;  /* 0x0d8000000ed8afae */ /* 0x0003e2000b901d4c */
[----:B------:R-:W-:Y:S01]  /*8bf0*/  @!P1 IADD3 R38, P3, R7, R38, RZ ;  /* 0x0000002607269210 */ /* 0x000fe20007f7e0ff */
[--C-:B------:R-:W-:Y:S01]  /*8c00*/  @!P1 IMAD.X R21, R5, 0x1, R36.reuse, P5 ;  /* 0x0000000105159824 */ /* 0x100fe200028e0624 */
[----:B--2---:R-:W-:Y:S01]  /*8c10*/  @!P1 LEA R26, P5, R0, c[0x0][0x170], 0x1 ;  /* 0x00005c00001a9a11 */ /* 0x004fe200078a08ff */
[----:B------:R-:W-:Y:S01]  /*8c20*/  @P1 STS.128 [R216+0x11800], RZ ;  /* 0x011800ffd8001388 */ /* 0x000fe20000000c00 */
[--C-:B------:R-:W-:Y:S01]  /*8c30*/  IMAD.X R2, R220, 0x1, R5.reuse, P4 ;  /* 0x00000001dc027824 */ /* 0x100fe200020e0605 */
[----:B------:R-:W-:Y:S02]  /*8c40*/  @!P2 LEA.HI.X R33, R4, R173, R5, 0x1, P6 ;  /* 0x000000ad0421a211 */ /* 0x000fe400030f0c05 */
[----:B------:R-:W-:Y:S01]  /*8c50*/  @!PT LDS RZ, [RZ] ;  /* 0x00000000fffff984 */ /* 0x000fe20000000800 */
[----:B------:R-:W-:Y:S01]  /*8c60*/  @!PT LDS RZ, [RZ] ;  /* 0x00000000fffff984 */ /* 0x000fe20000000800 */
[----:B------:R-:W-:Y:S01]  /*8c70*/  @!PT LDS RZ, [RZ] ;  /* 0x00000000fffff984 */ /* 0x000fe20000000800 */
[----:B------:R1:W-:Y:S01]  /*8c80*/  @!P1 LDGSTS.E.BYPASS.LTC128B.128 [R216+0x11800], [R12.64+0x80] ;  /* 0x118000800cd89fae */ /* 0x0003e2000b901d4c */
[----:B------:R-:W-:Y:S01]  /*8c90*/  @!P2 LEA R34, P4, R7, R172, 0x1 ;  /* 0x000000ac0722a211 */ /* 0x000fe200078808ff */
[----:B------:R-:W-:Y:S01]  /*8ca0*/  @!P1 IMAD.X R5, R2, 0x1, R36, P3 ;  /* 0x0000000102059824 */ /* 0x000fe200018e0624 */
[----:B------:R-:W-:Y:S01]  /*8cb0*/  @!P1 LEA.HI.X R27, R0, c[0x0][0x174], R21, 0x1, P5 ;  /* 0x00005d00001b9a11 */ /* 0x000fe200028f0c15 */
[----:B------:R-:W-:Y:S01]  /*8cc0*/  @P2 STS.128 [R216+0xe000], RZ ;  /* 0x00e000ffd8002388 */ /* 0x000fe20000000c00 */
[----:B------:R-:W-:-:S02]  /*8cd0*/  @!P1 LEA R36, P3, R38, c[0x0][0x170], 0x1 ;  /* 0x00005c0026249a11 */ /* 0x000fc400078608ff */
[----:B------:R-:W-:Y:S01]  /*8ce0*/  @!P2 LEA.HI.X R35, R7, R173, R2, 0x1, P4 ;  /* 0x000000ad0723a211 */ /* 0x000fe200020f0c02 */
[----:B------:R-:W-:Y:S01]  /*8cf0*/  @!PT LDS RZ, [RZ] ;  /* 0x00000000fffff984 */ /* 0x000fe20000000800 */
[----:B------:R-:W-:Y:S01]  /*8d00*/  @!PT LDS RZ, [RZ] ;  /* 0x00000000fffff984 */ /* 0x000fe20000000800 */
[----:B------:R-:W-:Y:S01]  /*8d10*/  @!PT LDS RZ, [RZ] ;  /* 0x00000000fffff984 */ /* 0x000fe20000000800 */
[----:B------:R2:W-:Y:S01]  /*8d20*/  @!P2 LDGSTS.E.BYPASS.LTC128B.128 [R216+0xe000], [R10.64] ;  /* 0x0e0000000ad8afae */ /* 0x0005e2000b901d4c */
[----:B------:R-:W-:Y:S02]  /*8d30*/  @!P1 LEA.HI.X R37, R38, c[0x0][0x174], R5, 0x1, P3 ;  /* 0x00005d0026259a11 */ /* 0x000fe400018f0c05 */
[C---:B------:R-:W-:Y:S01]  /*8d40*/  IADD3 R2, R190.reuse, 0x8, RZ ;  /* 0x00000008be027810 */ /* 0x040fe20007ffe0ff */
[----:B------:R-:W-:Y:S01]  /*8d50*/  @P1 STS.128 [R216+0x12000], RZ ;  /* 0x012000ffd8001388 */ /* 0x000fe20000000c00 */
[CC--:B------:R-:W-:Y:S02]  /*8d60*/  ISETP.GE.AND P6, PT, R190.reuse, R193.reuse, PT ;  /* 0x000000c1be00720c */ /* 0x0c0fe40003fc6270 */
[----:B------:R-:W-:Y:S01]  /*8d70*/  IADD3 R0, R190, 0x9, RZ ;  /* 0x00000009be007810 */ /* 0x000fe20007ffe0ff */
[----:B------:R-:W-:Y:S01]  /*8d80*/  @!PT LDS RZ, [RZ] ;  /* 0x00000000fffff984 */ /* 0x000fe20000000800 */
[----:B------:R-:W-:Y:S01]  /*8d90*/  @!PT LDS RZ, [RZ] ;  /* 0x00000000fffff984 */ /* 0x000fe20000000800 */
[----:B------:R-:W-:Y:S01]  /*8da0*/  @!PT LDS RZ, [RZ] ;  /* 0x00000000fffff984 */ /* 0x000fe20000000800 */
[----:B------:R2:W-:Y:S01]  /*8db0*/  @!P1 LDGSTS.E.BYPASS.LTC128B.128 [R216+0x12000], [R8.64+0x80] ;  /* 0x1200008008d89fae */ /* 0x0005e2000b901d4c */
[----:B------:R-:W-:-:S02]  /*8dc0*/  ISETP.GE.AND P5, PT, R2, R193, PT ;  /* 0x000000c10200720c */ /* 0x000fc40003fa6270 */
[----:B------:R-:W-:Y:S01]  /*8dd0*/  ISETP.GE.AND P3, PT, R134, 0x3, PT ;  /* 0x000000038600780c */ /* 0x000fe20003f66270 */
[----:B------:R-:W-:Y:S04]  /*8de0*/  @P2 STS.128 [R216+0xe800], RZ ;  /* 0x00e800ffd8002388 */ /* 0x000fe80000000c00 */
[----:B------:R-:W-:Y:S01]  /*8df0*/  @!PT LDS RZ, [RZ] ;  /* 0x00000000fffff984 */ /* 0x000fe20000000800 */
[----:B------:R-:W-:Y:S01]  /*8e00*/  @!PT LDS RZ, [RZ] ;  /* 0x00000000fffff984 */ /* 0x000fe20000000800 */
[----:B------:R-:W-:Y:S01]  /*8e10*/  @!PT LDS RZ, [RZ] ;  /* 0x00000000fffff984 */ /* 0x000fe20000000800 */
[----:B------:R1:W-:Y:S04]  /*8e20*/  @!P2 LDGSTS.E.BYPASS.LTC128B.128 [R216+0xe800], [R30.64] ;  /* 0x0e8000001ed8afae */ /* 0x0003e8000b901d4c */
[----:B------:R-:W-:Y:S04]  /*8e30*/  @P1 STS.128 [R216+0x12800], RZ ;  /* 0x012800ffd8001388 */ /* 0x000fe80000000c00 */
[----:B------:R-:W-:Y:S01]  /*8e40*/  @!PT LDS RZ, [RZ] ;  /* 0x00000000fffff984 */ /* 0x000fe20000000800 */
[----:B------:R-:W-:Y:S01]  /*8e50*/  @!PT LDS RZ, [RZ] ;  /* 0x00000000fffff984 */ /* 0x000fe20000000800 */
[----:B------:R-:W-:Y:S01]  /*8e60*/  @!PT LDS RZ, [RZ] ;  /* 0x00000000fffff984 */ /* 0x000fe20000000800 */
[----:B------:R1:W-:Y:S04]  /*8e70*/  @!P1 LDGSTS.E.BYPASS.LTC128B.128 [R216+0x12800], [R28.64+0x80] ;  /* 0x128000801cd89fae */ /* 0x0003e8000b901d4c */
        /* <DEDUP_REMOVED lines=20> */
[----:B------:R-:W-:Y:S04]  /*8fc0*/  LDSM.16.M88.4 R56, [R207] ;  /* 0x00000000cf38783b */ /* 0x000fe80000000200 */
[----:B----4-:R-:W3:Y:S04]  /*8fd0*/  LDSM.16.M88.4 R20, [R206+0x4000] ;  /* 0x00400000ce14783b */ /* 0x010ee80000000200 */
[----:B-1----:R-:W5:Y:S04]  /*8fe0*/  LDSM.16.M88.4 R12, [R206+0x4800] ;  /* 0x00480000ce0c783b */ /* 0x002f680000000200 */
[----:B------:R-:W1:Y:S04]  /*8ff0*/  LDSM.16.M88.4 R4, [R206+0x5000] ;  /* 0x00500000ce04783b */ /* 0x000e680000000200 */
[----:B------:R-:W4:Y:S04]  /*9000*/  LDSM.16.M88.4 R156, [R206+0x5800] ;  /* 0x00580000ce9c783b */ /* 0x000f280000000200 */
[----:B------:R-:W1:Y:S04]  /*9010*/  LDSM.16.M88.4 R140, [R206+0x6800] ;  /* 0x00680000ce8c783b */ /* 0x000e680000000200 */
[----:B------:R-:W1:Y:S04]  /*9020*/  LDSM.16.M88.4 R148, [R206+0x6000] ;  /* 0x00600000ce94783b */ /* 0x000e680000000200 */
[----:B------:R-:W1:Y:S04]  /*9030*/  LDSM.16.M88.4 R64, [R206+0x7000] ;  /* 0x00700000ce40783b */ /* 0x000e680000000200 */
[----:B------:R-:W4:Y:S04]  /*9040*/  LDSM.16.M88.4 R28, [R206+0x7800] ;  /* 0x00780000ce1c783b */ /* 0x000f280000000200 */
[----:B------:R-:W-:Y:S04]  /*9050*/  LDSM.16.M88.4 R44, [R205] ;  /* 0x00000000cd2c783b */ /* 0x000fe80000000200 */
[----:B--2---:R-:W2:Y:S04]  /*9060*/  LDSM.16.M88.4 R36, [R204] ;  /* 0x00000000cc24783b */ /* 0x004ea80000000200 */
[----:B------:R-:W2:Y:S01]  /*9070*/  LDSM.16.M88.4 R176, [R204+0x800] ;  /* 0x00080000ccb0783b */ /* 0x000ea20000000200 */
[C---:B---3--:R-:W-:Y:S03]  /*9080*/  HMMA.16816.F32 R24, R56.reuse, R20, RZ ;  /* 0x000000143818723c */ /* 0x048fe600000018ff */
[----:B------:R-:W3:Y:S04]  /*9090*/  LDSM.16.M88.4 R172, [R204+0x1000] ;  /* 0x00100000ccac783b */ /* 0x000ee80000000200 */
[----:B------:R-:W2:Y:S01]  /*90a0*/  LDSM.16.M88.4 R168, [R204+0x1800] ;  /* 0x00180000cca8783b */ /* 0x000ea20000000200 */
[C---:B------:R-:W-:Y:S03]  /*90b0*/  HMMA.16816.F32 R20, R56.reuse, R22, RZ ;  /* 0x000000163814723c */ /* 0x040fe600000018ff */
[----:B------:R-:W2:Y:S04]  /*90c0*/  LDSM.16.M88.4 R32, [R204+0x2800] ;  /* 0x00280000cc20783b */ /* 0x000ea80000000200 */
[----:B------:R-:W2:Y:S01]  /*90d0*/  LDSM.16.M88.4 R164, [R204+0x2000] ;  /* 0x00200000cca4783b */ /* 0x000ea20000000200 */
[C---:B-----5:R-:W-:Y:S03]  /*90e0*/  HMMA.16816.F32 R16, R56.reuse, R12, RZ ;  /* 0x0000000c3810723c */ /* 0x060fe600000018ff */
[----:B------:R-:W5:Y:S04]  /*90f0*/  LDSM.16.M88.4 R52, [R204+0x3000] ;  /* 0x00300000cc34783b */ /* 0x000f680000000200 */
[----:B------:R-:W2:Y:S01]  /*9100*/  LDSM.16.M88.4 R48, [R204+0x3800] ;  /* 0x00380000cc30783b */ /* 0x000ea20000000200 */
[C---:B-1----:R-:W-:Y:S03]  /*9110*/  HMMA.16816.F32 R8, R56.reuse, R4, RZ ;  /* 0x000000043808723c */ /* 0x042fe600000018ff */
[----:B------:R-:W-:Y:S04]  /*9120*/  LDSM.16.M88.4 R40, [R199+0x4000] ;  /* 0x00400000c728783b */ /* 0x000fe80000000200 */
[----:B------:R-:W-:Y:S01]  /*9130*/  LDSM.16.M88.4 R184, [R199+0x5000] ;  /* 0x00500000c7b8783b */ /* 0x000fe20000000200 */
[C---:B----4-:R-:W-:Y:S03]  /*9140*/  HMMA.16816.F32 R160, R56.reuse, R156, RZ ;  /* 0x0000009c38a0723c */ /* 0x050fe600000018ff */
[----:B------:R-:W-:Y:S04]  /*9150*/  LDSM.16.M88.4 R180, [R199+0x5800] ;  /* 0x00580000c7b4783b */ /* 0x000fe80000000200 */
[----:B------:R-:W0:Y:S01]  /*9160*/  LDGDEPBAR ;  /* 0x00000000000079af */ /* 0x000e220000000000 */
        /* <DEDUP_REMOVED lines=11> */
[----:B------:R-:W-:Y:S07]  /*9220*/  LDSM.16.M88.4 R28, [R203] ;  /* 0x00000000cb1c783b */ /* 0x000fee0000000200 */
[C---:B--2---:R-:W-:Y:S08]  /*9230*/  HMMA.16816.F32 R24, R44.reuse, R36, R24 ;  /* 0x000000242c18723c */ /* 0x044ff00000001818 */
[C---:B------:R-:W-:Y:S01]  /*9240*/  HMMA.16816.F32 R20, R44.reuse, R38, R20 ;  /* 0x000000262c14723c */ /* 0x040fe20000001814 */
[----:B------:R-:W1:Y:S07]  /*9250*/  LDSM.16.M88.4 R36, [R199+0x4800] ;  /* 0x00480000c724783b */ /* 0x000e6e0000000200 */
[C---:B------:R-:W-:Y:S08]  /*9260*/  HMMA.16816.F32 R16, R44.reuse, R176, R16 ;  /* 0x000000b02c10723c */ /* 0x040ff00000001810 */
[C---:B------:R-:W-:Y:S01]  /*9270*/  HMMA.16816.F32 R12, R44.reuse, R178, R12 ;  /* 0x000000b22c0c723c */ /* 0x040fe2000000180c */
[----:B------:R-:W2:Y:S07]  /*9280*/  LDSM.16.M88.4 R176, [R199+0x6000] ;  /* 0x00600000c7b0783b */ /* 0x000eae0000000200 */
[C---:B---3--:R-:W-:Y:S08]  /*9290*/  HMMA.16816.F32 R8, R44.reuse, R172, R8 ;  /* 0x000000ac2c08723c */ /* 0x048ff00000001808 */
[C---:B------:R-:W-:Y:S01]  /*92a0*/  HMMA.16816.F32 R4, R44.reuse, R174, R4 ;  /* 0x000000ae2c04723c */ /* 0x040fe20000001804 */
[----:B------:R-:W3:Y:S07]  /*92b0*/  LDSM.16.M88.4 R172, [R199+0x6800] ;  /* 0x00680000c7ac783b */ /* 0x000eee0000000200 */
[C---:B------:R-:W-:Y:S08]  /*92c0*/  HMMA.16816.F32 R160, R44.reuse, R168, R160 ;  /* 0x000000a82ca0723c */ /* 0x040ff000000018a0 */
[C---:B------:R-:W-:Y:S01]  /*92d0*/  HMMA.16816.F32 R156, R44.reuse, R170, R156 ;  /* 0x000000aa2c9c723c */ /* 0x040fe2000000189c */
[----:B------:R-:W-:Y:S07]  /*92e0*/  LDSM.16.M88.4 R168, [R199+0x7800] ;  /* 0x00780000c7a8783b */ /* 0x000fee0000000200 */
[C---:B------:R-:W-:Y:S08]  /*92f0*/  HMMA.16816.F32 R144, R44.reuse, R32, R144 ;  /* 0x000000202c90723c */ /* 0x040ff00000001890 */
[C---:B------:R-:W-:Y:S01]  /*9300*/  HMMA.16816.F32 R140, R44.reuse, R34, R140 ;  /* 0x000000222c8c723c */ /* 0x040fe2000000188c */
[----:B------:R-:W4:Y:S07]  /*9310*/  LDSM.16.M88.4 R32, [R199+0x7000] ;  /* 0x00700000c720783b */ /* 0x000f2e0000000200 */
[C---:B------:R-:W-:Y:S08]  /*9320*/  HMMA.16816.F32 R152, R44.reuse, R164, R152 ;  /* 0x000000a42c98723c */ /* 0x040ff00000001898 */
[C---:B------:R-:W-:Y:S01]  /*9330*/  HMMA.16816.F32 R148, R44.reuse, R166, R148 ;  /* 0x000000a62c94723c */ /* 0x040fe20000001894 */
[----:B------:R-:W-:Y:S07]  /*9340*/  LDSM.16.M88.4 R164, [R201] ;  /* 0x00000000c9a4783b */ /* 0x000fee0000000200 */
[C---:B-----5:R-:W-:Y:S08]  /*9350*/  HMMA.16816.F32 R136, R44.reuse, R52, R136 ;  /* 0x000000342c88723c */ /* 0x060ff00000001888 */
[C---:B------:R-:W-:Y:S01]  /*9360*/  HMMA.16816.F32 R64, R44.reuse, R54, R64 ;  /* 0x000000362c40723c */ /* 0x040fe20000001840 */
[----:B------:R-:W-:Y:S07]  /*9370*/  LDSM.16.M88.4 R52, [R201+0x800] ;  /* 0x00080000c934783b */ /* 0x000fee0000000200 */
[C---:B------:R-:W-:Y:S08]  /*9380*/  HMMA.16816.F32 R60, R44.reuse, R48, R60 ;  /* 0x000000302c3c723c */ /* 0x040ff0000000183c */
[----:B------:R-:W-:Y:S01]  /*9390*/  HMMA.16816.F32 R56, R44, R50, R56 ;  /* 0x000000322c38723c */ /* 0x000fe20000001838 */
[----:B------:R-:W-:Y:S04]  /*93a0*/  LDSM.16.M88.4 R48, [R202] ;  /* 0x00000000ca30783b */ /* 0x000fe80000000200 */
[----:B------:R-:W5:Y:S03]  /*93b0*/  LDSM.16.M88.4 R44, [R201+0x1000] ;  /* 0x00100000c92c783b */ /* 0x000f660000000200 */
[C---:B-1----:R-:W-:Y:S08]  /*93c0*/  HMMA.16816.F32 R16, R28.reuse, R36, R16 ;  /* 0x000000241c10723c */ /* 0x042ff00000001810 */
[C---:B------:R-:W-:Y:S01]  /*93d0*/  HMMA.16816.F32 R12, R28.reuse, R38, R12 ;  /* 0x000000261c0c723c */ /* 0x040fe2000000180c */
[----:B------:R-:W1:Y:S07]  /*93e0*/  LDSM.16.M88.4 R36, [R201+0x2000] ;  /* 0x00200000c924783b */ /* 0x000e6e0000000200 */
        /* <DEDUP_REMOVED lines=8> */
[----:B------:R-:W-:Y:S07]  /*9470*/  LDSM.16.M88.4 R180, [R199+0x9800] ;  /* 0x00980000c7b4783b */ /* 0x000fee0000000200 */
[C---:B--2---:R-:W-:Y:S08]  /*9480*/  HMMA.16816.F32 R152, R28.reuse, R176, R152 ;  /* 0x000000b01c98723c */ /* 0x044ff00000001898 */
[C---:B------:R-:W-:Y:S01]  /*9490*/  HMMA.16816.F32 R148, R28.reuse, R178, R148 ;  /* 0x000000b21c94723c */ /* 0x040fe20000001894 */
[----:B------:R-:W-:Y:S07]  /*94a0*/  LDSM.16.M88.4 R176, [R199+0xa000] ;  /* 0x00a00000c7b0783b */ /* 0x000fee0000000200 */
[C---:B---3--:R-:W-:Y:S08]  /*94b0*/  HMMA.16816.F32 R144, R28.reuse, R172, R144 ;  /* 0x000000ac1c90723c */ /* 0x048ff00000001890 */
[C---:B------:R-:W-:Y:S01]  /*94c0*/  HMMA.16816.F32 R140, R28.reuse, R174, R140 ;  /* 0x000000ae1c8c723c */ /* 0x040fe2000000188c */
[----:B------:R-:W-:Y:S07]  /*94d0*/  LDSM.16.M88.4 R172, [R204+0x4000] ;  /* 0x00400000ccac783b */ /* 0x000fee0000000200 */
[C---:B----4-:R-:W-:Y:S08]  /*94e0*/  HMMA.16816.F32 R136, R28.reuse, R32, R136 ;  /* 0x000000201c88723c */ /* 0x050ff00000001888 */
[C---:B------:R-:W-:Y:S01]  /*94f0*/  HMMA.16816.F32 R64, R28.reuse, R34, R64 ;  /* 0x000000221c40723c */ /* 0x040fe20000001840 */
[----:B------:R-:W-:Y:S07]  /*9500*/  LDSM.16.M88.4 R32, [R201+0x2800] ;  /* 0x00280000c920783b */ /* 0x000fee0000000200 */
[C---:B------:R-:W-:Y:S08]  /*9510*/  HMMA.16816.F32 R60, R28.reuse, R168, R60 ;  /* 0x000000a81c3c723c */ /* 0x040ff0000000183c */
[----:B------:R-:W-:Y:S01]  /*9520*/  HMMA.16816.F32 R56, R28, R170, R56 ;  /* 0x000000aa1c38723c */ /* 0x000fe20000001838 */
[----:B------:R-:W2:Y:S04]  /*9530*/  LDSM.16.M88.4 R28, [R201+0x3000] ;  /* 0x00300000c91c783b */ /* 0x000ea80000000200 */
[----:B------:R-:W3:Y:S03]  /*9540*/  LDSM.16.M88.4 R168, [R201+0x3800] ;  /* 0x00380000c9a8783b */ /* 0x000ee60000000200 */
[C---:B-----5:R-:W-:Y:S08]  /*9550*/  HMMA.16816.F32 R8, R48.reuse, R44, R8 ;  /* 0x0000002c3008723c */ /* 0x060ff00000001808 */
[C---:B------:R-:W-:Y:S01]  /*9560*/  HMMA.16816.F32 R4, R48.reuse, R46, R4 ;  /* 0x0000002e3004723c */ /* 0x040fe20000001804 */
[----:B------:R-:W-:Y:S07]  /*9570*/  LDSM.16.M88.4 R44, [R206+0x8000] ;  /* 0x00800000ce2c783b */ /* 0x000fee0000000200 */
[C---:B-1----:R-:W-:Y:S08]  /*9580*/  HMMA.16816.F32 R152, R48.reuse, R36, R152 ;  /* 0x000000243098723c */ /* 0x042ff00000001898 */
[C---:B------:R-:W-:Y:S01]  /*9590*/  HMMA.16816.F32 R148, R48.reuse, R38, R148 ;  /* 0x000000263094723c */ /* 0x040fe20000001894 */
[----:B------:R-:W1:Y:S07]  /*95a0*/  LDSM.16.M88.4 R36, [R207+0x2000] ;  /* 0x00200000cf24783b */ /* 0x000e6e0000000200 */
[C---:B------:R-:W-:Y:S08]  /*95b0*/  HMMA.16816.F32 R160, R48.reuse, R40, R160 ;  /* 0x0000002830a0723c */ /* 0x040ff000000018a0 */
[C---:B------:R-:W-:Y:S01]  /*95c0*/  HMMA.16816.F32 R156, R48.reuse, R42, R156 ;  /* 0x0000002a309c723c */ /* 0x040fe2000000189c */
[----:B------:R-:W4:Y:S07]  /*95d0*/  LDSM.16.M88.4 R40, [R206+0x9800] ;  /* 0x00980000ce28783b */ /* 0x000f2e0000000200 */
[C---:B--2---:R-:W-:Y:S08]  /*95e0*/  HMMA.16816.F32 R136, R48.reuse, R28, R136 ;  /* 0x0000001c3088723c */ /* 0x044ff00000001888 */
[C---:B------:R-:W-:Y:S01]  /*95f0*/  HMMA.16816.F32 R64, R48.reuse, R30, R64 ;  /* 0x0000001e3040723c */ /* 0x040fe20000001840 */
[----:B------:R-:W2:Y:S07]  /*9600*/  LDSM.16.M88.4 R28, [R206+0xa800] ;  /* 0x00a80000ce1c783b */ /* 0x000eae0000000200 */
[C---:B------:R-:W-:Y:S08]  /*9610*/  HMMA.16816.F32 R144, R48.reuse, R32, R144 ;  /* 0x000000203090723c */ /* 0x040ff00000001890 */
[C---:B------:R-:W-:Y:S01]  /*9620*/  HMMA.16816.F32 R140, R48.reuse, R34, R140 ;  /* 0x00000022308c723c */ /* 0x040fe2000000188c */
[----:B------:R-:W5:Y:S07]  /*9630*/  LDSM.16.M88.4 R32, [R206+0xa000] ;  /* 0x00a00000ce20783b */ /* 0x000f6e0000000200 */
[C---:B------:R-:W-:Y:S08]  /*9640*/  HMMA.16816.F32 R24, R48.reuse, R164, R24 ;  /* 0x000000a43018723c */ /* 0x040ff00000001818 */
[C---:B------:R-:W-:Y:S01]  /*9650*/  HMMA.16816.F32 R20, R48.reuse, R166, R20 ;  /* 0x000000a63014723c */ /* 0x040fe20000001814 */
[----:B------:R-:W-:Y:S07]  /*9660*/  LDSM.16.M88.4 R164, [R206+0x8800] ;  /* 0x00880000cea4783b */ /* 0x000fee0000000200 */
[C---:B------:R-:W-:Y:S08]  /*9670*/  HMMA.16816.F32 R16, R48.reuse, R52, R16 ;  /* 0x000000343010723c */ /* 0x040ff00000001810 */
[C---:B------:R-:W-:Y:S01]  /*9680*/  HMMA.16816.F32 R12, R48.reuse, R54, R12 ;  /* 0x00000036300c723c */ /* 0x040fe2000000180c */
[----:B------:R-:W2:Y:S07]  /*9690*/  LDSM.16.M88.4 R52, [R206+0x9000] ;  /* 0x00900000ce34783b */ /* 0x000eae0000000200 */
[C---:B---3--:R-:W-:Y:S08]  /*96a0*/  HMMA.16816.F32 R60, R48.reuse, R168, R60 ;  /* 0x000000a8303c723c */ /* 0x048ff0000000183c */
[----:B------:R-:W-:Y:S01]  /*96b0*/  HMMA.16816.F32 R56, R48, R170, R56 ;  /* 0x000000aa3038723c */ /* 0x000fe20000001838 */
[----:B------:R-:W3:Y:S04]  /*96c0*/  LDSM.16.M88.4 R48, [R206+0xb000] ;  /* 0x00b00000ce30783b */ /* 0x000ee80000000200 */
[----:B------:R-:W-:Y:S03]  /*96d0*/  LDSM.16.M88.4 R168, [R204+0x4800] ;  /* 0x00480000cca8783b */ /* 0x000fe60000000200 */
[C---:B-1----:R-:W-:Y:S08]  /*96e0*/  HMMA.16816.F32 R24, R36.reuse, R44, R24 ;  /* 0x0000002c2418723c */ /* 0x042ff00000001818 */
[C---:B------:R-:W-:Y:S01]  /*96f0*/  HMMA.16816.F32 R20, R36.reuse, R46, R20 ;  /* 0x0000002e2414723c */ /* 0x040fe20000001814 */
[----:B------:R-:W1:Y:S07]  /*9700*/  LDSM.16.M88.4 R44, [R206+0xb800] ;  /* 0x00b80000ce2c783b */ /* 0x000e6e0000000200 */
[C---:B----4-:R-:W-:Y:S08]  /*9710*/  HMMA.16816.F32 R160, R36.reuse, R40, R160 ;  /* 0x0000002824a0723c */ /* 0x050ff000000018a0 */
[C---:B------:R-:W-:Y:S01]  /*9720*/  HMMA.16816.F32 R156, R36.reuse, R42, R156 ;  /* 0x0000002a249c723c */ /* 0x040fe2000000189c */
[----:B------:R-:W-:Y:S07]  /*9730*/  LDSM.16.M88.4 R40, [R205+0x2000] ;  /* 0x00200000cd28783b */ /* 0x000fee0000000200 */
[C---:B--2---:R-:W-:Y:S08]  /*9740*/  HMMA.16816.F32 R144, R36.reuse, R28, R144 ;  /* 0x0000001c2490723c */ /* 0x044ff00000001890 */
[C---:B------:R-:W-:Y:S01]  /*9750*/  HMMA.16816.F32 R140, R36.reuse, R30, R140 ;  /* 0x0000001e248c723c */ /* 0x040fe2000000188c */
[----:B------:R-:W2:Y:S07]  /*9760*/  LDSM.16.M88.4 R28, [R204+0x5800] ;  /* 0x00580000cc1c783b */ /* 0x000eae0000000200 */
[C---:B-----5:R-:W-:Y:S08]  /*9770*/  HMMA.16816.F32 R152, R36.reuse, R32, R152 ;  /* 0x000000202498723c */ /* 0x060ff00000001898 */
[C---:B------:R-:W-:Y:S01]  /*9780*/  HMMA.16816.F32 R148, R36.reuse, R34, R148 ;  /* 0x000000222494723c */ /* 0x040fe20000001894 */
[----:B------:R-:W4:Y:S07]  /*9790*/  LDSM.16.M88.4 R32, [R204+0x5000] ;  /* 0x00500000cc20783b */ /* 0x000f2e0000000200 */
[C---:B------:R-:W-:Y:S08]  /*97a0*/  HMMA.16816.F32 R8, R36.reuse, R52, R8 ;  /* 0x000000342408723c */ /* 0x040ff00000001808 */
[C---:B------:R-:W-:Y:S01]  /*97b0*/  HMMA.16816.F32 R4, R36.reuse, R54, R4 ;  /* 0x000000362404723c */ /* 0x040fe20000001804 */
[----:B------:R-:W5:Y:S07]  /*97c0*/  LDSM.16.M88.4 R52, [R204+0x6800] ;  /* 0x00680000cc34783b */ /* 0x000f6e0000000200 */
[C---:B---3--:R-:W-:Y:S08]  /*97d0*/  HMMA.16816.F32 R136, R36.reuse, R48, R136 ;  /* 0x000000302488723c */ /* 0x048ff00000001888 */
[C---:B------:R-:W-:Y:S01]  /*97e0*/  HMMA.16816.F32 R64, R36.reuse, R50, R64 ;  /* 0x000000322440723c */ /* 0x040fe20000001840 */
[----:B------:R-:W3:Y:S07]  /*97f0*/  LDSM.16.M88.4 R48, [R204+0x7000] ;  /* 0x00700000cc30783b */ /* 0x000eee0000000200 */
[C---:B------:R-:W-:Y:S08]  /*9800*/  HMMA.16816.F32 R16, R36.reuse, R164, R16 ;  /* 0x000000a42410723c */ /* 0x040ff00000001810 */
[C---:B------:R-:W-:Y:S01]  /*9810*/  HMMA.16816.F32 R12, R36.reuse, R166, R12 ;  /* 0x000000a6240c723c */ /* 0x040fe2000000180c */
[----:B------:R-:W3:Y:S07]  /*9820*/  LDSM.16.M88.4 R164, [R204+0x6000] ;  /* 0x00600000cca4783b */ /* 0x000eee0000000200 */
[C---:B-1----:R-:W-:Y:S08]  /*9830*/  HMMA.16816.F32 R60, R36.reuse, R44, R60 ;  /* 0x0000002c243c723c */ /* 0x042ff0000000183c */
[----:B------:R-:W-:Y:S01]  /*9840*/  HMMA.16816.F32 R56, R36, R46, R56 ;  /* 0x0000002e2438723c */ /* 0x000fe20000001838 */
[----:B------:R-:W1:Y:S04]  /*9850*/  LDSM.16.M88.4 R36, [R199+0x8000] ;  /* 0x00800000c724783b */ /* 0x000e680000000200 */
[----:B------:R-:W1:Y:S03]  /*9860*/  LDSM.16.M88.4 R44, [R204+0x7800] ;  /* 0x00780000cc2c783b */ /* 0x000e660000000200 */
[C---:B--2---:R-:W-:Y:S08]  /*9870*/  HMMA.16816.F32 R160, R40.reuse, R28, R160 ;  /* 0x0000001c28a0723c */ /* 0x044ff000000018a0 */
[C---:B------:R-:W-:Y:S01]  /*9880*/  HMMA.16816.F32 R156, R40.reuse, R30, R156 ;  /* 0x0000001e289c723c */ /* 0x040fe2000000189c */
[----:B------:R-:W2:Y:S07]  /*9890*/  LDSM.16.M88.4 R28, [R199+0x9000] ;  /* 0x00900000c71c783b */ /* 0x000eae0000000200 */
[C---:B----4-:R-:W-:Y:S08]  /*98a0*/  HMMA.16816.F32 R8, R40.reuse, R32, R8 ;  /* 0x000000202808723c */ /* 0x050ff00000001808 */
[C---:B------:R-:W-:Y:S01]  /*98b0*/  HMMA.16816.F32 R4, R40.reuse, R34, R4 ;  /* 0x000000222804723c */ /* 0x040fe20000001804 */
[----:B------:R-:W4:Y:S07]  /*98c0*/  LDSM.16.M88.4 R32, [R199+0x8800] ;  /* 0x00880000c720783b */ /* 0x000f2e0000000200 */
[C---:B------:R-:W-:Y:S08]  /*98d0*/  HMMA.16816.F32 R24, R40.reuse, R172, R24 ;  /* 0x000000ac2818723c */ /* 0x040ff00000001818 */
[C---:B------:R-:W-:Y:S01]  /*98e0*/  HMMA.16816.F32 R20, R40.reuse, R174, R20 ;  /* 0x000000ae2814723c */ /* 0x040fe20000001814 */
[----:B------:R-:W1:Y:S07]  /*98f0*/  LDSM.16.M88.4 R172, [R199+0xa800] ;  /* 0x00a80000c7ac783b */ /* 0x000e6e0000000200 */
[C---:B------:R-:W-:Y:S08]  /*9900*/  HMMA.16816.F32 R16, R40.reuse, R168, R16 ;  /* 0x000000a82810723c */ /* 0x040ff00000001810 */
[C---:B------:R-:W-:Y:S01]  /*9910*/  HMMA.16816.F32 R12, R40.reuse, R170, R12 ;  /* 0x000000aa280c723c */ /* 0x040fe2000000180c */
[----:B------:R-:W-:Y:S07]  /*9920*/  LDSM.16.M88.4 R168, [R199+0xb000] ;  /* 0x00b00000c7a8783b */ /* 0x000fee0000000200 */
[C---:B-----5:R-:W-:Y:S08]  /*9930*/  HMMA.16816.F32 R144, R40.reuse, R52, R144 ;  /* 0x000000342890723c */ /* 0x060ff00000001890 */
[C---:B------:R-:W-:Y:S01]  /*9940*/  HMMA.16816.F32 R140, R40.reuse, R54, R140 ;  /* 0x00000036288c723c */ /* 0x040fe2000000188c */
[----:B------:R-:W-:Y:S07]  /*9950*/  LDSM.16.M88.4 R52, [R202+0x2000] ;  /* 0x00200000ca34783b */ /* 0x000fee0000000200 */
[C---:B---3--:R-:W-:Y:S08]  /*9960*/  HMMA.16816.F32 R136, R40.reuse, R48, R136 ;  /* 0x000000302888723c */ /* 0x048ff00000001888 */
[C---:B------:R-:W-:Y:S01]  /*9970*/  HMMA.16816.F32 R64, R40.reuse, R50, R64 ;  /* 0x000000322840723c */ /* 0x040fe20000001840 */
[----:B------:R-:W3:Y:S07]  /*9980*/  LDSM.16.M88.4 R48, [R201+0x4000] ;  /* 0x00400000c930783b */ /* 0x000eee0000000200 */
[C---:B------:R-:W-:Y:S08]  /*9990*/  HMMA.16816.F32 R152, R40.reuse, R164, R152 ;  /* 0x000000a42898723c */ /* 0x040ff00000001898 */
[----:B------:R-:W-:Y:S01]  /*99a0*/  HMMA.16816.F32 R148, R40, R166, R148 ;  /* 0x000000a62894723c */ /* 0x000fe20000001894 */
[----:B------:R-:W-:Y:S07]  /*99b0*/  LDSM.16.M88.4 R164, [R199+0xb800] ;  /* 0x00b80000c7a4783b */ /* 0x000fee0000000200 */
[----:B-1----:R-:W-:Y:S08]  /*99c0*/  HMMA.16816.F32 R24, R184, R36, R24 ;  /* 0x00000024b818723c */ /* 0x002ff00000001818 */
[C---:B------:R-:W-:Y:S08]  /*99d0*/  HMMA.16816.F32 R60, R40.reuse, R44, R60 ;  /* 0x0000002c283c723c */ /* 0x040ff0000000183c */
[----:B------:R-:W-:Y:S01]  /*99e0*/  HMMA.16816.F32 R56, R40, R46, R56 ;  /* 0x0000002e2838723c */ /* 0x000fe20000001838 */
[----:B------:R-:W1:Y:S04]  /*99f0*/  LDSM.16.M88.4 R40, [R201+0x5000] ;  /* 0x00500000c928783b */ /* 0x000e680000000200 */
[----:B------:R-:W5:Y:S03]  /*9a00*/  LDSM.16.M88.4 R44, [R201+0x4800] ;  /* 0x00480000c92c783b */ /* 0x000f660000000200 */
[C---:B------:R-:W-:Y:S01]  /*9a10*/  HMMA.16816.F32 R20, R184.reuse, R38, R20 ;  /* 0x00000026b814723c */ /* 0x040fe20000001814 */
[----:B------:R-:W-:Y:S07]  /*9a20*/  LDSM.16.M88.4 R36, [R201+0x5800] ;  /* 0x00580000c924783b */ /* 0x000fee0000000200 */
[C---:B--2---:R-:W-:Y:S08]  /*9a30*/  HMMA.16816.F32 R8, R184.reuse, R28, R8 ;  /* 0x0000001cb808723c */ /* 0x044ff00000001808 */
[C---:B------:R-:W-:Y:S01]  /*9a40*/  HMMA.16816.F32 R4, R184.reuse, R30, R4 ;  /* 0x0000001eb804723c */ /* 0x040fe20000001804 */
[----:B------:R-:W2:Y:S07]  /*9a50*/  LDSM.16.M88.4 R28, [R201+0x6800] ;  /* 0x00680000c91c783b */ /* 0x000eae0000000200 */
[C---:B----4-:R-:W-:Y:S08]  /*9a60*/  HMMA.16816.F32 R16, R184.reuse, R32, R16 ;  /* 0x00000020b810723c */ /* 0x050ff00000001810 */
[C---:B------:R-:W-:Y:S01]  /*9a70*/  HMMA.16816.F32 R12, R184.reuse, R34, R12 ;  /* 0x00000022b80c723c */ /* 0x040fe2000000180c */
[----:B------:R-:W4:Y:S07]  /*9a80*/  LDSM.16.M88.4 R32, [R201+0x6000] ;  /* 0x00600000c920783b */ /* 0x000f2e0000000200 */
[C---:B------:R-:W-:Y:S07]  /*9a90*/  HMMA.16816.F32 R144, R184.reuse, R172, R144 ;  /* 0x000000acb890723c */ /* 0x040fee0000001890 */
[----:B------:R-:W-:Y:S01]  /*9aa0*/  IMAD.MOV.U32 R172, RZ, RZ, R194 ;  /* 0x000000ffffac7224 */ /* 0x000fe200078e00c2 */
[----:B------:R-:W-:Y:S01]  /*9ab0*/  HMMA.16816.F32 R152, R184, R176, R152 ;  /* 0x000000b0b898723c */ /* 0x000fe20000001898 */
[----:B------:R-:W-:-:S07]  /*9ac0*/  IMAD.MOV.U32 R173, RZ, RZ, R195 ;  /* 0x000000ffffad7224 */ /* 0x000fce00078e00c3 */
[----:B------:R-:W-:Y:S08]  /*9ad0*/  HMMA.16816.F32 R148, R184, R178, R148 ;  /* 0x000000b2b894723c */ /* 0x000ff00000001894 */
[C---:B---3--:R-:W-:Y:S08]  /*9ae0*/  HMMA.16816.F32 R24, R52.reuse, R48, R24 ;  /* 0x000000303418723c */ /* 0x048ff00000001818 */
[----:B------:R-:W-:Y:S08]  /*9af0*/  HMMA.16816.F32 R20, R52, R50, R20 ;  /* 0x000000323414723c */ /* 0x000ff00000001814 */
[----:B------:R-:W-:Y:S08]  /*9b00*/  HMMA.16816.F32 R156, R184, R182, R156 ;  /* 0x000000b6b89c723c */ /* 0x000ff0000000189c */
[----:B-1----:R-:W-:Y:S01]  /*9b10*/  HMMA.16816.F32 R8, R52, R40, R8 ;  /* 0x000000283408723c */ /* 0x002fe20000001808 */
[----:B------:R-:W-:-:S02]  /*9b20*/  FSEL R51, R24, -INF , !P6 ;  /* 0xff80000018337808 */ /* 0x000fc40007000000 */
[----:B------:R-:W-:Y:S02]  /*9b30*/  ISETP.GE.AND P6, PT, R0, R193, PT ;  /* 0x000000c10000720c */ /* 0x000fe40003fc6270 */
[----:B------:R-:W-:-:S03]  /*9b40*/  IADD3 R24, R190, 0x19, RZ ;  /* 0x00000019be187810 */ /* 0x000fc60007ffe0ff */
[C---:B------:R-:W-:Y:S01]  /*9b50*/  HMMA.16816.F32 R4, R52.reuse, R42, R4 ;  /* 0x0000002a3404723c */ /* 0x040fe20000001804 */
[----:B------:R-:W1:Y:S07]  /*9b60*/  LDSM.16.M88.4 R40, [R201+0x7000] ;  /* 0x00700000c928783b */ /* 0x000e6e0000000200 */
[C---:B-----5:R-:W-:Y:S07]  /*9b70*/  HMMA.16816.F32 R16, R52.reuse, R44, R16 ;  /* 0x0000002c3410723c */ /* 0x060fee0000001810 */
[----:B------:R-:W-:Y:S01]  /*9b80*/  FSEL R45, R20, -INF , !P5 ;  /* 0xff800000142d7808 */ /* 0x000fe20006800000 */
[----:B--2---:R-:W-:Y:S01]  /*9b90*/  HMMA.16816.F32 R144, R52, R28, R144 ;  /* 0x0000001c3490723c */ /* 0x004fe20000001890 */
[----:B------:R-:W-:-:S02]  /*9ba0*/  ISETP.GE.AND P5, PT, R190, R192, PT ;  /* 0x000000c0be00720c */ /* 0x000fc40003fa6270 */
[----:B------:R-:W-:Y:S02]  /*9bb0*/  IADD3 R20, R190, 0x10, RZ ;  /* 0x00000010be147810 */ /* 0x000fe40007ffe0ff */
[----:B------:R-:W-:Y:S02]  /*9bc0*/  FSEL R26, R26, -INF , !P5 ;  /* 0xff8000001a1a7808 */ /* 0x000fe40006800000 */
[----:B------:R-:W-:Y:S01]  /*9bd0*/  IADD3 R28, R190, 0x1, RZ ;  /* 0x00000001be1c7810 */ /* 0x000fe20007ffe0ff */
[----:B----4-:R-:W-:Y:S01]  /*9be0*/  HMMA.16816.F32 R152, R52, R32, R152 ;  /* 0x000000203498723c */ /* 0x010fe20000001898 */
[----:B------:R-:W-:Y:S02]  /*9bf0*/  FSEL R29, R21, -INF , !P6 ;  /* 0xff800000151d7808 */ /* 0x000fe40007000000 */
[----:B------:R-:W-:Y:S02]  /*9c00*/  ISETP.GE.AND P4, PT, R28, R193, PT ;  /* 0x000000c11c00720c */ /* 0x000fe40003f86270 */
[----:B------:R-:W-:-:S02]  /*9c10*/  ISETP.GE.AND P6, PT, R2, R192, PT ;  /* 0x000000c00200720c */ /* 0x000fc40003fc6270 */
[----:B------:R-:W-:Y:S01]  /*9c20*/  ISETP.GE.AND P5, PT, R0, R192, PT ;  /* 0x000000c00000720c */ /* 0x000fe20003fa6270 */
[----:B------:R-:W-:Y:S01]  /*9c30*/  HMMA.16816.F32 R148, R52, R34, R148 ;  /* 0x000000223494723c */ /* 0x000fe20000001894 */
[----:B------:R-:W2:Y:S01]  /*9c40*/  LDSM.16.M88.4 R32, [R201+0x7800] ;  /* 0x00780000c920783b */ /* 0x000ea20000000200 */
[----:B------:R-:W-:Y:S01]  /*9c50*/  FSEL R0, R22, -INF , !P6 ;  /* 0xff80000016007808 */ /* 0x000fe20007000000 */
[----:B------:R-:W-:-:S04]  /*9c60*/  DEPBAR.LE SB0, 0x0 ;  /* 0x000080000000791a */ /* 0x000fc80000000000 */
[----:B------:R-:W-:Y:S01]  /*9c70*/  ISETP.GE.AND P6, PT, R20, R192, PT ;  /* 0x000000c01400720c */ /* 0x000fe20003fc6270 */
[----:B------:R-:W-:Y:S01]  /*9c80*/  HMMA.16816.F32 R12, R52, R46, R12 ;  /* 0x0000002e340c723c */ /* 0x000fe2000000180c */
[----:B------:R-:W-:-:S06]  /*9c90*/  IADD3 R22, R190, 0x18, RZ ;  /* 0x00000018be167810 */ /* 0x000fcc0007ffe0ff */
[----:B------:R-:W-:Y:S01]  /*9ca0*/  FSEL R47, R25, -INF , !P4 ;  /* 0xff800000192f7808 */ /* 0x000fe20006000000 */
[C---:B------:R-:W-:Y:S01]  /*9cb0*/  HMMA.16816.F32 R160, R184.reuse, R180, R160 ;  /* 0x000000b4b8a0723c */ /* 0x040fe200000018a0 */
[----:B------:R-:W-:Y:S02]  /*9cc0*/  ISETP.GE.AND P4, PT, R28, R192, PT ;  /* 0x000000c01c00720c */ /* 0x000fe40003f86270 */
[----:B------:R-:W-:Y:S02]  /*9cd0*/  IADD3 R28, R190, 0x48, RZ ;  /* 0x00000048be1c7810 */ /* 0x000fe40007ffe0ff */
[----:B------:R-:W-:Y:S02]  /*9ce0*/  FSEL R2, R27, -INF , !P4 ;  /* 0xff8000001b027808 */ /* 0x000fe40006000000 */
[----:B------:R-:W-:Y:S01]  /*9cf0*/  ISETP.GE.AND P4, PT, R20, R193, PT ;  /* 0x000000c11400720c */ /* 0x000fe20003f86270 */
[----:B------:R-:W-:Y:S01]  /*9d00*/  HMMA.16816.F32 R136, R184, R168, R136 ;  /* 0x000000a8b888723c */ /* 0x000fe20000001888 */
[----:B------:R-:W-:-:S02]  /*9d10*/  IADD3 R20, R190, 0x11, RZ ;  /* 0x00000011be147810 */ /* 0x000fc40007ffe0ff */
[----:B------:R-:W-:Y:S02]  /*9d20*/  FSEL R27, R16, -INF , !P4 ;  /* 0xff800000101b7808 */ /* 0x000fe40006000000 */
[-C--:B------:R-:W-:Y:S02]  /*9d30*/  ISETP.GE.AND P4, PT, R22, R193.reuse, PT ;  /* 0x000000c11600720c */ /* 0x080fe40003f86270 */
[----:B------:R-:W-:Y:S01]  /*9d40*/  IADD3 R16, R190, 0x58, RZ ;  /* 0x00000058be107810 */ /* 0x000fe20007ffe0ff */
[----:B------:R-:W-:Y:S07]  /*9d50*/  HMMA.16816.F32 R156, R52, R38, R156 ;  /* 0x00000026349c723c */ /* 0x000fee000000189c */
[----:B------:R-:W-:Y:S01]  /*9d60*/  FSEL R38, R23, -INF , !P5 ;  /* 0xff80000017267808 */ /* 0x000fe20006800000 */
[----:B------:R-:W-:Y:S01]  /*9d70*/  HMMA.16816.F32 R140, R184, R174, R140 ;  /* 0x000000aeb88c723c */ /* 0x000fe2000000188c */
[----:B------:R-:W-:-:S02]  /*9d80*/  ISETP.GE.AND P5, PT, R20, R193, PT ;  /* 0x000000c11400720c */ /* 0x000fc40003fa6270 */
[----:B------:R-:W-:Y:S02]  /*9d90*/  FSEL R23, R12, -INF , !P4 ;  /* 0xff8000000c177808 */ /* 0x000fe40006000000 */
[----:B------:R-:W-:Y:S02]  /*9da0*/  FSEL R25, R17, -INF , !P5 ;  /* 0xff80000011197808 */ /* 0x000fe40006800000 */
[----:B------:R-:W-:Y:S01]  /*9db0*/  ISETP.GE.AND P5, PT, R24, R193, PT ;  /* 0x000000c11800720c */ /* 0x000fe20003fa6270 */
[----:B------:R-:W-:Y:S01]  /*9dc0*/  HMMA.16816.F32 R60, R184, R164, R60 ;  /* 0x000000a4b83c723c */ /* 0x000fe2000000183c */
[-C--:B------:R-:W-:Y:S02]  /*9dd0*/  ISETP.GE.AND P4, PT, R20, R192.reuse, PT ;  /* 0x000000c01400720c */ /* 0x080fe40003f86270 */
[----:B------:R-:W-:Y:S02]  /*9de0*/  FSEL R21, R13, -INF , !P5 ;  /* 0xff8000000d157808 */ /* 0x000fe40006800000 */
[----:B------:R-:W-:-:S02]  /*9df0*/  ISETP.GE.AND P5, PT, R22, R192, PT ;  /* 0x000000c01600720c */ /* 0x000fc40003fa6270 */
[----:B------:R-:W-:Y:S01]  /*9e00*/  IADD3 R12, R190, 0x20, RZ ;  /* 0x00000020be0c7810 */ /* 0x000fe20007ffe0ff */
[C---:B------:R-:W-:Y:S01]  /*9e10*/  HMMA.16816.F32 R56, R184.reuse, R166, R56 ;  /* 0x000000a6b838723c */ /* 0x040fe20000001838 */
[----:B------:R-:W-:Y:S02]  /*9e20*/  FSEL R22, R18, -INF , !P6 ;  /* 0xff80000012167808 */ /* 0x000fe40007000000 */
[----:B------:R-:W-:Y:S02]  /*9e30*/  ISETP.GE.AND P6, PT, R24, R192, PT ;  /* 0x000000c01800720c */ /* 0x000fe40003fc6270 */
[----:B------:R-:W-:Y:S02]  /*9e40*/  FSEL R24, R19, -INF , !P4 ;  /* 0xff80000013187808 */ /* 0x000fe40006000000 */
[----:B------:R-:W-:Y:S01]  /*9e50*/  ISETP.GE.AND P4, PT, R12, R193, PT ;  /* 0x000000c10c00720c */ /* 0x000fe20003f86270 */
[----:B------:R-:W-:Y:S01]  /*9e60*/  HMMA.16816.F32 R64, R184, R170, R64 ;  /* 0x000000aab840723c */ /* 0x000fe20000001840 */
[----:B------:R-:W-:-:S02]  /*9e70*/  IADD3 R13, R190, 0x21, RZ ;  /* 0x00000021be0d7810 */ /* 0x000fc40007ffe0ff */
[----:B------:R-:W-:Y:S02]  /*9e80*/  FSEL R20, R14, -INF , !P5 ;  /* 0xff8000000e147808 */ /* 0x000fe40006800000 */
[----:B------:R-:W-:Y:S02]  /*9e90*/  ISETP.GE.AND P5, PT, R12, R192, PT ;  /* 0x000000c00c00720c */ /* 0x000fe40003fa6270 */
[----:B------:R-:W-:Y:S01]  /*9ea0*/  IADD3 R19, R190, 0x49, RZ ;  /* 0x00000049be137810 */ /* 0x000fe20007ffe0ff */
[----:B------:R-:W-:Y:S01]  /*9eb0*/  HMMA.16816.F32 R160, R52, R36, R160 ;  /* 0x0000002434a0723c */ /* 0x000fe200000018a0 */
[----:B------:R-:W-:Y:S02]  /*9ec0*/  FSEL R180, R10, -INF , !P5 ;  /* 0xff8000000ab47808 */ /* 0x000fe40006800000 */
[C---:B------:R-:W-:Y:S02]  /*9ed0*/  IADD3 R18, R190.reuse, 0x50, RZ ;  /* 0x00000050be127810 */ /* 0x040fe40007ffe0ff */
[----:B------:R-:W-:-:S02]  /*9ee0*/  IADD3 R17, R190, 0x51, RZ ;  /* 0x00000051be117810 */ /* 0x000fc40007ffe0ff */
[----:B------:R-:W-:Y:S01]  /*9ef0*/  FSEL R37, R8, -INF , !P4 ;  /* 0xff80000008257808 */ /* 0x000fe20006000000 */
[C---:B-1----:R-:W-:Y:S01]  /*9f00*/  HMMA.16816.F32 R136, R52.reuse, R40, R136 ;  /* 0x000000283488723c */ /* 0x042fe20000001888 */
[----:B------:R-:W-:Y:S02]  /*9f10*/  ISETP.GE.AND P4, PT, R13, R192, PT ;  /* 0x000000c00d00720c */ /* 0x000fe40003f86270 */
[----:B------:R-:W-:Y:S02]  /*9f20*/  FSEL R36, R15, -INF , !P6 ;  /* 0xff8000000f247808 */ /* 0x000fe40007000000 */
[----:B------:R-:W-:Y:S02]  /*9f30*/  FSEL R178, R11, -INF , !P4 ;  /* 0xff8000000bb27808 */ /* 0x000fe40006000000 */
[C---:B------:R-:W-:Y:S01]  /*9f40*/  IADD3 R41, R190.reuse, 0x28, RZ ;  /* 0x00000028be297810 */ /* 0x040fe20007ffe0ff */
[----:B------:R-:W-:Y:S01]  /*9f50*/  HMMA.16816.F32 R140, R52, R30, R140 ;  /* 0x0000001e348c723c */ /* 0x000fe2000000188c */
[----:B------:R-:W-:-:S02]  /*9f60*/  IADD3 R40, R190, 0x29, RZ ;  /* 0x00000029be287810 */ /* 0x000fc40007ffe0ff */
[-C--:B------:R-:W-:Y:S02]  /*9f70*/  ISETP.GE.AND P6, PT, R13, R193.reuse, PT ;  /* 0x000000c10d00720c */ /* 0x080fe40003fc6270 */
[-C--:B------:R-:W-:Y:S02]  /*9f80*/  ISETP.GE.AND P5, PT, R41, R193.reuse, PT ;  /* 0x000000c12900720c */ /* 0x080fe40003fa6270 */
[----:B------:R-:W-:Y:S01]  /*9f90*/  ISETP.GE.AND P4, PT, R40, R193, PT ;  /* 0x000000c12800720c */ /* 0x000fe20003f86270 */
[----:B--2---:R-:W-:Y:S01]  /*9fa0*/  HMMA.16816.F32 R60, R52, R32, R60 ;  /* 0x00000020343c723c */ /* 0x004fe2000000183c */
[----:B------:R-:W-:Y:S02]  /*9fb0*/  FSEL R39, R9, -INF , !P6 ;  /* 0xff80000009277808 */ /* 0x000fe40007000000 */
[----:B------:R-:W-:Y:S02]  /*9fc0*/  FSEL R227, R4, -INF , !P5 ;  /* 0xff80000004e37808 */ /* 0x000fe40006800000 */
[----:B------:R-:W-:-:S02]  /*9fd0*/  FSEL R187, R5, -INF , !P4 ;  /* 0xff80000005bb7808 */ /* 0x000fc40006000000 */
[C---:B------:R-:W-:Y:S01]  /*9fe0*/  IADD3 R33, R190.reuse, 0x38, RZ ;  /* 0x00000038be217810 */ /* 0x040fe20007ffe0ff */
[C---:B------:R-:W-:Y:S01]  /*9ff0*/  HMMA.16816.F32 R56, R52.reuse, R34, R56 ;  /* 0x000000223438723c */ /* 0x040fe20000001838 */
[C---:B------:R-:W-:Y:S02]  /*a000*/  IADD3 R32, R190.reuse, 0x39, RZ ;  /* 0x00000039be207810 */ /* 0x040fe40007ffe0ff */
[----:B------:R-:W-:Y:S02]  /*a010*/  ISETP.GE.AND P4, PT, R33, R193, PT ;  /* 0x000000c12100720c */ /* 0x000fe40003f86270 */
[C---:B------:R-:W-:Y:S02]  /*a020*/  IADD3 R31, R190.reuse, 0x40, RZ ;  /* 0x00000040be1f7810 */ /* 0x040fe40007ffe0ff */
[C---:B------:R-:W-:Y:S01]  /*a030*/  IADD3 R35, R190.reuse, 0x30, RZ ;  /* 0x00000030be237810 */ /* 0x040fe20007ffe0ff */
[----:B------:R-:W-:Y:S01]  /*a040*/  HMMA.16816.F32 R64, R52, R42, R64 ;  /* 0x0000002a3440723c */ /* 0x000fe20000001840 */
[----:B------:R-:W-:-:S02]  /*a050*/  IADD3 R34, R190, 0x31, RZ ;  /* 0x00000031be227810 */ /* 0x000fc40007ffe0ff */
[-C--:B------:R-:W-:Y:S02]  /*a060*/  ISETP.GE.AND P6, PT, R35, R193.reuse, PT ;  /* 0x000000c12300720c */ /* 0x080fe40003fc6270 */
[----:B------:R-:W-:Y:S02]  /*a070*/  ISETP.GE.AND P5, PT, R34, R193, PT ;  /* 0x000000c12200720c */ /* 0x000fe40003fa6270 */
[----:B------:R-:W-:Y:S02]  /*a080*/  IADD3 R30, R190, 0x41, RZ ;  /* 0x00000041be1e7810 */ /* 0x000fe40007ffe0ff */
[----:B------:R-:W-:Y:S02]  /*a090*/  FSEL R185, R160, -INF , !P6 ;  /* 0xff800000a0b97808 */ /* 0x000fe40007000000 */
[----:B------:R-:W-:Y:S02]  /*a0a0*/  FSEL R183, R161, -INF , !P5 ;  /* 0xff800000a1b77808 */ /* 0x000fe40006800000 */
[----:B------:R-:W-:-:S02]  /*a0b0*/  FSEL R181, R156, -INF , !P4 ;  /* 0xff8000009cb57808 */ /* 0x000fc40006000000 */
[-C--:B------:R-:W-:Y:S02]  /*a0c0*/  ISETP.GE.AND P6, PT, R32, R193.reuse, PT ;  /* 0x000000c12000720c */ /* 0x080fe40003fc6270 */
[-C--:B------:R-:W-:Y:S02]  /*a0d0*/  ISETP.GE.AND P5, PT, R31, R193.reuse, PT ;  /* 0x000000c11f00720c */ /* 0x080fe40003fa6270 */
[----:B------:R-:W-:Y:S02]  /*a0e0*/  ISETP.GE.AND P4, PT, R30, R193, PT ;  /* 0x000000c11e00720c */ /* 0x000fe40003f86270 */
[----:B------:R-:W-:Y:S02]  /*a0f0*/  FSEL R179, R157, -INF , !P6 ;  /* 0xff8000009db37808 */ /* 0x000fe40007000000 */
[----:B------:R-:W-:Y:S02]  /*a100*/  FSEL R177, R152, -INF , !P5 ;  /* 0xff80000098b17808 */ /* 0x000fe40006800000 */
[----:B------:R-:W-:-:S02]  /*a110*/  FSEL R171, R153, -INF , !P4 ;  /* 0xff80000099ab7808 */ /* 0x000fc40006000000 */
[-C--:B------:R-:W-:Y:S02]  /*a120*/  ISETP.GE.AND P6, PT, R28, R193.reuse, PT ;  /* 0x000000c11c00720c */ /* 0x080fe40003fc6270 */
[-C--:B------:R-:W-:Y:S02]  /*a130*/  ISETP.GE.AND P5, PT, R19, R193.reuse, PT ;  /* 0x000000c11300720c */ /* 0x080fe40003fa6270 */
[----:B------:R-:W-:Y:S02]  /*a140*/  ISETP.GE.AND P4, PT, R18, R193, PT ;  /* 0x000000c11200720c */ /* 0x000fe40003f86270 */
[----:B------:R-:W-:Y:S02]  /*a150*/  IADD3 R15, R190, 0x59, RZ ;  /* 0x00000059be0f7810 */ /* 0x000fe40007ffe0ff */
[----:B------:R-:W-:Y:S02]  /*a160*/  FSEL R175, R148, -INF , !P6 ;  /* 0xff80000094af7808 */ /* 0x000fe40007000000 */
[----:B------:R-:W-:-:S02]  /*a170*/  FSEL R169, R149, -INF , !P5 ;  /* 0xff80000095a97808 */ /* 0x000fc40006800000 */
[----:B------:R-:W-:Y:S02]  /*a180*/  FSEL R167, R144, -INF , !P4 ;  /* 0xff80000090a77808 */ /* 0x000fe40006000000 */
[-C--:B------:R-:W-:Y:S02]  /*a190*/  ISETP.GE.AND P6, PT, R17, R193.reuse, PT ;  /* 0x000000c11100720c */ /* 0x080fe40003fc6270 */
[-C--:B------:R-:W-:Y:S02]  /*a1a0*/  ISETP.GE.AND P5, PT, R16, R193.reuse, PT ;  /* 0x000000c11000720c */ /* 0x080fe40003fa6270 */
[----:B------:R-:W-:Y:S02]  /*a1b0*/  ISETP.GE.AND P4, PT, R15, R193, PT ;  /* 0x000000c10f00720c */ /* 0x000fe40003f86270 */
[C---:B------:R-:W-:Y:S02]  /*a1c0*/  IADD3 R14, R190.reuse, 0x60, RZ ;  /* 0x00000060be0e7810 */ /* 0x040fe40007ffe0ff */
[----:B------:R-:W-:-:S02]  /*a1d0*/  IADD3 R13, R190, 0x61, RZ ;  /* 0x00000061be0d7810 */ /* 0x000fc40007ffe0ff */
[----:B------:R-:W-:Y:S02]  /*a1e0*/  IADD3 R12, R190, 0x68, RZ ;  /* 0x00000068be0c7810 */ /* 0x000fe40007ffe0ff */
[----:B------:R-:W-:Y:S02]  /*a1f0*/  FSEL R165, R145, -INF , !P6 ;  /* 0xff80000091a57808 */ /* 0x000fe40007000000 */
[----:B------:R-:W-:Y:S02]  /*a200*/  FSEL R161, R140, -INF , !P5 ;  /* 0xff8000008ca17808 */ /* 0x000fe40006800000 */
[----:B------:R-:W-:Y:S01]  /*a210*/  FSEL R157, R141, -INF , !P4 ;  /* 0xff8000008d9d7808 */ /* 0x000fe20006000000 */
[----:B------:R-:W-:Y:S01]  /*a220*/  BAR.SYNC.DEFER_BLOCKING 0x0 ;  /* 0x0000000000007b1d */ /* 0x000fe20000010000 */
[-C--:B------:R-:W-:Y:S02]  /*a230*/  ISETP.GE.AND P6, PT, R14, R193.reuse, PT ;  /* 0x000000c10e00720c */ /* 0x080fe40003fc6270 */
[----:B------:R-:W-:-:S02]  /*a240*/  ISETP.GE.AND P5, PT, R13, R193, PT ;  /* 0x000000c10d00720c */ /* 0x000fc40003fa6270 */
[----:B------:R-:W-:Y:S02]  /*a250*/  ISETP.GE.AND P4, PT, R12, R193, PT ;  /* 0x000000c10c00720c */ /* 0x000fe40003f86270 */
[C---:B------:R-:W-:Y:S02]  /*a260*/  IADD3 R11, R190.reuse, 0x69, RZ ;  /* 0x00000069be0b7810 */ /* 0x040fe40007ffe0ff */
[C---:B------:R-:W-:Y:S02]  /*a270*/  IADD3 R10, R190.reuse, 0x70, RZ ;  /* 0x00000070be0a7810 */ /* 0x040fe40007ffe0ff */
[----:B------:R-:W-:Y:S02]  /*a280*/  IADD3 R9, R190, 0x71, RZ ;  /* 0x00000071be097810 */ /* 0x000fe40007ffe0ff */
[----:B------:R-:W-:Y:S02]  /*a290*/  FSEL R153, R136, -INF , !P6 ;  /* 0xff80000088997808 */ /* 0x000fe40007000000 */
[----:B------:R-:W-:-:S02]  /*a2a0*/  FSEL R149, R137, -INF , !P5 ;  /* 0xff80000089957808 */ /* 0x000fc40006800000 */
[----:B------:R-:W-:Y:S02]  /*a2b0*/  FSEL R145, R64, -INF , !P4 ;  /* 0xff80000040917808 */ /* 0x000fe40006000000 */
[----:B------:R-:W-:Y:S02]  /*a2c0*/  IADD3 R8, R190, 0x78, RZ ;  /* 0x00000078be087810 */ /* 0x000fe40007ffe0ff */
[-C--:B------:R-:W-:Y:S02]  /*a2d0*/  ISETP.GE.AND P6, PT, R11, R193.reuse, PT ;  /* 0x000000c10b00720c */ /* 0x080fe40003fc6270 */
[-C--:B------:R-:W-:Y:S02]  /*a2e0*/  ISETP.GE.AND P5, PT, R10, R193.reuse, PT ;  /* 0x000000c10a00720c */ /* 0x080fe40003fa6270 */
[----:B------:R-:W-:Y:S02]  /*a2f0*/  ISETP.GE.AND P4, PT, R9, R193, PT ;  /* 0x000000c10900720c */ /* 0x000fe40003f86270 */
[----:B------:R-:W-:-:S02]  /*a300*/  IADD3 R190, R190, 0x79, RZ ;  /* 0x00000079bebe7810 */ /* 0x000fc40007ffe0ff */
[----:B------:R-:W-:Y:S02]  /*a310*/  FSEL R141, R65, -INF , !P6 ;  /* 0xff800000418d7808 */ /* 0x000fe40007000000 */
[----:B------:R-:W-:Y:S02]  /*a320*/  FSEL R53, R60, -INF , !P5 ;  /* 0xff8000003c357808 */ /* 0x000fe40006800000 */
[----:B------:R-:W-:Y:S02]  /*a330*/  FSEL R52, R61, -INF , !P4 ;  /* 0xff8000003d347808 */ /* 0x000fe40006000000 */
[-C--:B------:R-:W-:Y:S02]  /*a340*/  ISETP.GE.AND P6, PT, R8, R193.reuse, PT ;  /* 0x000000c10800720c */ /* 0x080fe40003fc6270 */
[----:B------:R-:W-:Y:S02]  /*a350*/  ISETP.GE.AND P5, PT, R190, R193, PT ;  /* 0x000000c1be00720c */ /* 0x000fe40003fa6270 */
[----:B------:R-:W-:-:S02]  /*a360*/  ISETP.GE.AND P4, PT, R41, R192, PT ;  /* 0x000000c02900720c */ /* 0x000fc40003f86270 */
[----:B------:R-:W-:Y:S02]  /*a370*/  FSEL R43, R56, -INF , !P6 ;  /* 0xff800000382b7808 */ /* 0x000fe40007000000 */
[----:B------:R-:W-:Y:S02]  /*a380*/  FSEL R41, R57, -INF , !P5 ;  /* 0xff80000039297808 */ /* 0x000fe40006800000 */
[----:B------:R-:W-:Y:S02]  /*a390*/  FSEL R148, R6, -INF , !P4 ;  /* 0xff80000006947808 */ /* 0x000fe40006000000 */
[-C--:B------:R-:W-:Y:S02]  /*a3a0*/  ISETP.GE.AND P6, PT, R40, R192.reuse, PT ;  /* 0x000000c02800720c */ /* 0x080fe40003fc6270 */
[-C--:B------:R-:W-:Y:S02]  /*a3b0*/  ISETP.GE.AND P5, PT, R35, R192.reuse, PT ;  /* 0x000000c02300720c */ /* 0x080fe40003fa6270 */
        /* <DEDUP_REMOVED lines=39> */
[----:B------:R-:W-:Y:S01]  /*a630*/  FSEL R42, R59, -INF , !P4 ;  /* 0xff8000003b2a7808 */ /* 0x000fe20006000000 */
[----:B------:R-:W-:Y:S05]  /*a640*/  @!P3 BRA `(.L_x_740) ;  /* 0x00000d200000b947 */ /* 0x000fea0003800000 */
[----:B------:R-:W-:Y:S05]  /*a650*/  @!P0 BRA `(.L_x_741) ;  /* 0x000003b000008947 */ /* 0x000fea0003800000 */
[----:B------:R-:W1:Y:S01]  /*a660*/  I2F.RP R6, R135 ;  /* 0x0000008700067306 */ /* 0x000e620000209400 */
[----:B------:R-:W-:-:S05]  /*a670*/  IMAD.SHL.U32 R5, R215, 0x80, RZ ;  /* 0x00000080d7057824 */ /* 0x000fca00078e00ff */
[----:B------:R-:W-:Y:S02]  /*a680*/  IABS R7, R5 ;  /* 0x0000000500077213 */ /* 0x000fe40000000000 */
[C---:B------:R-:W-:Y:S02]  /*a690*/  IADD3 R9, R5.reuse, -0x80, RZ ;  /* 0xffffff8005097810 */ /* 0x040fe40007ffe0ff */
[----:B------:R-:W-:Y:S01]  /*a6a0*/  LOP3.LUT R5, R5, c[0x0][0x2d0], RZ, 0x3c, !PT ;  /* 0x0000b40005057a12 */ /* 0x000fe200078e3cff */
[----:B-1----:R-:W1:Y:S02]  /*a6b0*/  MUFU.RCP R10, R6 ;  /* 0x00000006000a7308 */ /* 0x002e640000001000 */
[----:B-1----:R-:W-:Y:S02]  /*a6c0*/  IADD3 R10, R10, 0xffffffe, RZ ;  /* 0x0ffffffe0a0a7810 */ /* 0x002fe40007ffe0ff */
[----:B------:R-:W-:-:S04]  /*a6d0*/  IABS R6, R9 ;  /* 0x0000000900067213 */ /* 0x000fc80000000000 */
[----:B------:R-:W1:Y:S01]  /*a6e0*/  F2I.FTZ.U32.TRUNC.NTZ R11, R10 ;  /* 0x0000000a000b7305 */ /* 0x000e62000021f000 */
[----:B------:R-:W-:Y:S01]  /*a6f0*/  LOP3.LUT R9, R9, c[0x0][0x2d0], RZ, 0x3c, !PT ;  /* 0x0000b40009097a12 */ /* 0x000fe200078e3cff */
[----:B-1----:R-:W-:Y:S01]  /*a700*/  IMAD.MOV R4, RZ, RZ, -R11 ;  /* 0x000000ffff047224 */ /* 0x002fe200078e0a0b */
[----:B------:R-:W-:-:S03]  /*a710*/  MOV R10, RZ ;  /* 0x000000ff000a7202 */ /* 0x000fc60000000f00 */
[----:B------:R-:W-:-:S04]  /*a720*/  IMAD R4, R4, R135, RZ ;  /* 0x0000008704047224 */ /* 0x000fc800078e02ff */
[----:B------:R-:W-:-:S06]  /*a730*/  IMAD.HI.U32 R4, R11, R4, R10 ;  /* 0x000000040b047227 */ /* 0x000fcc00078e000a */
[----:B------:R-:W-:-:S04]  /*a740*/  IMAD.HI.U32 R10, R4, R7, RZ ;  /* 0x00000007040a7227 */ /* 0x000fc800078e00ff */
[----:B------:R-:W-:Y:S02]  /*a750*/  IMAD.MOV R8, RZ, RZ, -R10 ;  /* 0x000000ffff087224 */ /* 0x000fe400078e0a0a */
[----:B------:R-:W-:-:S04]  /*a760*/  IMAD.HI.U32 R4, R4, R6, RZ ;  /* 0x0000000604047227 */ /* 0x000fc800078e00ff */
[----:B------:R-:W-:Y:S02]  /*a770*/  IMAD R8, R135, R8, R7 ;  /* 0x0000000887087224 */ /* 0x000fe400078e0207 */
[----:B------:R-:W-:-:S03]  /*a780*/  IMAD.MOV R7, RZ, RZ, -R4 ;  /* 0x000000ffff077224 */ /* 0x000fc600078e0a04 */
[C---:B------:R-:W-:Y:S01]  /*a790*/  ISETP.GT.U32.AND P5, PT, R135.reuse, R8, PT ;  /* 0x000000088700720c */ /* 0x040fe20003fa4070 */
[----:B------:R-:W-:-:S05]  /*a7a0*/  IMAD R6, R135, R7, R6 ;  /* 0x0000000787067224 */ /* 0x000fca00078e0206 */
[----:B------:R-:W-:-:S07]  /*a7b0*/  ISETP.GT.U32.AND P4, PT, R135, R6, PT ;  /* 0x000000068700720c */ /* 0x000fce0003f84070 */
[-C--:B------:R-:W-:Y:S02]  /*a7c0*/  @!P5 IADD3 R8, R8, -R135.reuse, RZ ;  /* 0x800000870808d210 */ /* 0x080fe40007ffe0ff */
[----:B------:R-:W-:Y:S02]  /*a7d0*/  @!P5 IADD3 R10, R10, 0x1, RZ ;  /* 0x000000010a0ad810 */ /* 0x000fe40007ffe0ff */
[-C--:B------:R-:W-:Y:S02]  /*a7e0*/  ISETP.GE.U32.AND P3, PT, R8, R135.reuse, PT ;  /* 0x000000870800720c */ /* 0x080fe40003f66070 */
[----:B------:R-:W-:Y:S01]  /*a7f0*/  @!P4 IMAD.IADD R6, R6, 0x1, -R135 ;  /* 0x000000010606c824 */ /* 0x000fe200078e0a87 */
[----:B------:R-:W-:Y:S02]  /*a800*/  ISETP.GE.AND P5, PT, R5, RZ, PT ;  /* 0x000000ff0500720c */ /* 0x000fe40003fa6270 */
[----:B------:R-:W-:Y:S02]  /*a810*/  @!P4 IADD3 R4, R4, 0x1, RZ ;  /* 0x000000010404c810 */ /* 0x000fe40007ffe0ff */
[----:B------:R-:W-:-:S02]  /*a820*/  ISETP.GE.U32.AND P6, PT, R6, R135, PT ;  /* 0x000000870600720c */ /* 0x000fc40003fc6070 */
[----:B------:R-:W-:-:S04]  /*a830*/  ISETP.NE.AND P4, PT, RZ, c[0x0][0x2d0], PT ;  /* 0x0000b400ff007a0c */ /* 0x000fc80003f85270 */
[----:B------:R-:W-:Y:S02]  /*a840*/  @P3 IADD3 R10, R10, 0x1, RZ ;  /* 0x000000010a0a3810 */ /* 0x000fe40007ffe0ff */
[----:B------:R-:W-:Y:S02]  /*a850*/  ISETP.GE.AND P3, PT, R9, RZ, PT ;  /* 0x000000ff0900720c */ /* 0x000fe40003f66270 */
[----:B------:R-:W-:-:S03]  /*a860*/  @!P5 IADD3 R10, -R10, RZ, RZ ;  /* 0x000000ff0a0ad210 */ /* 0x000fc60007ffe1ff */
[----:B------:R-:W-:-:S05]  /*a870*/  @P6 IADD3 R4, R4, 0x1, RZ ;  /* 0x0000000104046810 */ /* 0x000fca0007ffe0ff */
[----:B------:R-:W-:Y:S01]  /*a880*/  IMAD.MOV.U32 R5, RZ, RZ, R4 ;  /* 0x000000ffff057224 */ /* 0x000fe200078e0004 */
[----:B------:R-:W-:-:S03]  /*a890*/  LOP3.LUT R4, RZ, c[0x0][0x2d0], RZ, 0x33, !PT ;  /* 0x0000b400ff047a12 */ /* 0x000fc600078e33ff */
[----:B------:R-:W-:Y:S01]  /*a8a0*/  @!P3 IMAD.MOV R5, RZ, RZ, -R5 ;  /* 0x000000ffff05b224 */ /* 0x000fe200078e0a05 */
[----:B------:R-:W-:-:S04]  /*a8b0*/  SEL R7, R4, R10, !P4 ;  /* 0x0000000a04077207 */ /* 0x000fc80006000000 */
[----:B------:R-:W-:Y:S01]  /*a8c0*/  SEL R4, R4, R5, !P4 ;  /* 0x0000000504047207 */ /* 0x000fe20006000000 */
[----:B------:R-:W-:-:S04]  /*a8d0*/  IMAD.WIDE R12, R7, 0x4, R224 ;  /* 0x00000004070c7825 */ /* 0x000fc800078e02e0 */
[----:B------:R-:W-:Y:S01]  /*a8e0*/  IMAD.WIDE R10, R4, 0x4, R224 ;  /* 0x00000004040a7825 */ /* 0x000fe200078e02e0 */
[----:B------:R-:W2:Y:S04]  /*a8f0*/  LDG.E R5, [R12.64] ;  /* 0x0000000c0c057981 */ /* 0x000ea8000c1e1900 */
[----:B------:R-:W2:Y:S01]  /*a900*/  LDG.E R6, [R10.64] ;  /* 0x0000000c0a067981 */ /* 0x000ea2000c1e1900 */
[----:B------:R-:W-:Y:S01]  /*a910*/  IMAD.IADD R4, R7, 0x1, -R4 ;  /* 0x0000000107047824 */ /* 0x000fe200078e0a04 */
[----:B------:R-:W-:-:S05]  /*a920*/  MOV R7, c[0x0][0x2d0] ;  /* 0x0000b40000077a02 */ /* 0x000fca0000000f00 */
        /* <DEDUP_REMOVED lines=14> */
.L_x_741:
[----:B------:R-:W-:-:S04]  /*aa10*/  LEA R9, -R133, RZ, 0x7 ;  /* 0x000000ff85097211 */ /* 0x000fc800078e39ff */
[----:B------:R-:W-:Y:S02]  /*aa20*/  SHF.R.S32.HI R8, RZ, 0x1f, R9 ;  /* 0x0000001fff087819 */ /* 0x000fe40000011409 */
.L_x_742:
[CC--:B------:R-:W-:Y:S01]  /*aa30*/  @!P1 IADD3 R5, P3, R188.reuse, R9.reuse, RZ ;  /* 0x00000009bc059210 */ /* 0x0c0fe20007f7e0ff */
[----:B------:R1:W-:Y:S01]  /*aa40*/  @P2 STS.128 [R216+0x4000], RZ ;  /* 0x004000ffd8002388 */ /* 0x0003e20000000c00 */
[-C--:B------:R-:W-:Y:S01]  /*aa50*/  @!P1 IADD3 R11, P5, P4, R188, R9.reuse, R211 ;  /* 0x00000009bc0b9210 */ /* 0x080fe20007cbe0d3 */
[----:B------:R-:W-:Y:S01]  /*aa60*/  BSSY B0, `(.L_x_743) ;  /* 0x000008d000007945 */ /* 0x000fe20003800000 */
[----:B------:R-:W-:Y:S01]  /*aa70*/  @!P2 IADD3 R7, P6, R211, R9, RZ ;  /* 0x00000009d307a210 */ /* 0x000fe20007fde0ff */
[----:B------:R-:W-:Y:S01]  /*aa80*/  @!P1 IMAD.X R4, R189, 0x1, R8, P3 ;  /* 0x00000001bd049824 */ /* 0x000fe200018e0608 */
[----:B------:R-:W-:Y:S02]  /*aa90*/  @!P1 LEA R54, P3, R5, c[0x0][0x168], 0x1 ;  /* 0x00005a0005369a11 */ /* 0x000fe400078608ff */
[----:B------:R-:W-:Y:S02]  /*aaa0*/  @!P1 IADD3.X R6, R189, R8, R210, P5, P4 ;  /* 0x00000008bd069210 */ /* 0x000fe40002fe84d2 */
[----:B------:R-:W-:Y:S01]  /*aab0*/  @!P1 LEA.HI.X R55, R5, c[0x0][0x16c], R4, 0x1, P3 ;  /* 0x00005b0005379a11 */ /* 0x000fe200018f0c04 */
[----:B------:R-:W-:Y:S01]  /*aac0*/  @!P2 IMAD.X R4, R210, 0x1, R8, P6 ;  /* 0x00000001d204a824 */ /* 0x000fe200030e0608 */
[----:B------:R-:W-:-:S02]  /*aad0*/  @!P2 LEA R12, P3, R9, R230, 0x1 ;  /* 0x000000e6090ca211 */ /* 0x000fc400078608ff */
[----:B------:R-:W-:Y:S02]  /*aae0*/  @!P1 LEA R32, P5, R11, c[0x0][0x168], 0x1 ;  /* 0x00005a000b209a11 */ /* 0x000fe400078a08ff */
[----:B------:R-:W-:Y:S02]  /*aaf0*/  @!P2 LEA.HI.X R13, R9, R231, R8, 0x1, P3 ;  /* 0x000000e7090da211 */ /* 0x000fe400018f0c08 */
[----:B------:R-:W-:Y:S02]  /*ab00*/  IADD3 R5, P4, P3, R211, R9, R211 ;  /* 0x00000009d3057210 */ /* 0x000fe40007b9e0d3 */
[----:B------:R-:W-:Y:S01]  /*ab10*/  @!P1 LEA.HI.X R33, R11, c[0x0][0x16c], R6, 0x1, P5 ;  /* 0x00005b000b219a11 */ /* 0x000fe200028f0c06 */
[----:B------:R-:W-:Y:S01]  /*ab20*/  @!PT LDS RZ, [RZ] ;  /* 0x00000000fffff984 */ /* 0x000fe20000000800 */
[----:B------:R-:W-:Y:S01]  /*ab30*/  @!PT LDS RZ, [RZ] ;  /* 0x00000000fffff984 */ /* 0x000fe20000000800 */
[----:B------:R-:W-:Y:S01]  /*ab40*/  @!PT LDS RZ, [RZ] ;  /* 0x00000000fffff984 */ /* 0x000fe20000000800 */
[----:B------:R2:W-:Y:S01]  /*ab50*/  @!P2 LDGSTS.E.BYPASS.LTC128B.128 [R216+0x4000], [R12.64] ;  /* 0x040000000cd8afae */ /* 0x0005e2000b901d4c */
[----:B------:R-:W-:Y:S02]  /*ab60*/  @!P2 LEA R34, P6, R7, R230, 0x1 ;  /* 0x000000e60722a211 */ /* 0x000fe400078c08ff */
[----:B------:R-:W-:Y:S01]  /*ab70*/  IADD3.X R6, R210, R8, R210, P4, P3 ;  /* 0x00000008d2067210 */ /* 0x000fe200027e64d2 */
[----:B------:R1:W-:Y:S01]  /*ab80*/  @P1 STS.128 [R216+0x8000], RZ ;  /* 0x008000ffd8001388 */ /* 0x0003e20000000c00 */
[----:B------:R-:W-:-:S02]  /*ab90*/  @!P1 IADD3 R11, P3, R188, R5, RZ ;  /* 0x00000005bc0b9210 */ /* 0x000fc40007f7e0ff */
[----:B------:R-:W-:Y:S01]  /*aba0*/  @!P2 LEA.HI.X R35, R7, R231, R4, 0x1, P6 ;  /* 0x000000e70723a211 */ /* 0x000fe200030f0c04 */
[----:B------:R-:W-:Y:S01]  /*abb0*/  @!PT LDS RZ, [RZ] ;  /* 0x00000000fffff984 */ /* 0x000fe20000000800 */
[----:B------:R-:W-:Y:S01]  /*abc0*/  @!PT LDS RZ, [RZ] ;  /* 0x00000000fffff984 */ /* 0x000fe20000000800 */
[----:B------:R-:W-:Y:S01]  /*abd0*/  @!PT LDS RZ, [RZ] ;  /* 0x00000000fffff984 */ /* 0x000fe20000000800 */
[----:B------:R1:W-:Y:S01]  /*abe0*/  @!P1 LDGSTS.E.BYPASS.LTC128B.128 [R216+0x8000], [R54.64+0x80] ;  /* 0x0800008036d89fae */ /* 0x0003e2000b901d4c */
[----:B------:R-:W-:Y:S01]  /*abf0*/  @!P2 LEA R30, P5, R5, R230, 0x1 ;  /* 0x000000e6051ea211 */ /* 0x000fe200078a08ff */
[--C-:B------:R-:W-:Y:S01]  /*ac00*/  @!P1 IMAD.X R4, R189, 0x1, R6.reuse, P3 ;  /* 0x00000001bd049824 */ /* 0x100fe200018e0606 */
[----:B------:R-:W-:Y:S01]  /*ac10*/  IADD3 R7, P4, R211, R5, RZ ;  /* 0x00000005d3077210 */ /* 0x000fe20007f9e0ff */
[----:B------:R1:W-:Y:S01]  /*ac20*/  @P2 STS.128 [R216+0x4800], RZ ;  /* 0x004800ffd8002388 */ /* 0x0003e20000000c00 */
[----:B------:R-:W-:Y:S02]  /*ac30*/  @!P1 LEA R18, P3, R11, c[0x0][0x168], 0x1 ;  /* 0x00005a000b129a11 */ /* 0x000fe400078608ff */
[--C-:B------:R-:W-:Y:S01]  /*ac40*/  @!P2 LEA.HI.X R31, R5, R231, R6.reuse, 0x1, P5 ;  /* 0x000000e7051fa211 */ /* 0x100fe200028f0c06 */
[----:B------:R-:W-:Y:S01]  /*ac50*/  IMAD.X R6, R210, 0x1, R6, P4 ;  /* 0x00000001d2067824 */ /* 0x000fe200020e0606 */
[----:B------:R-:W-:Y:S01]  /*ac60*/  IADD3 R5, P4, R211, R7, RZ ;  /* 0x00000007d3057210 */ /* 0x000fe20007f9e0ff */
[----:B------:R-:W-:Y:S01]  /*ac70*/  @!PT LDS RZ, [RZ] ;  /* 0x00000000fffff984 */ /* 0x000fe20000000800 */
[----:B------:R-:W-:Y:S01]  /*ac80*/  @!PT LDS RZ, [RZ] ;  /* 0x00000000fffff984 */ /* 0x000fe20000000800 */
[----:B------:R-:W-:Y:S01]  /*ac90*/  @!PT LDS RZ, [RZ] ;  /* 0x00000000fffff984 */ /* 0x000fe20000000800 */
[----:B------:R1:W-:Y:S01]  /*aca0*/  @!P2 LDGSTS.E.BYPASS.LTC128B.128 [R216+0x4800], [R34.64] ;  /* 0x0480000022d8afae */ /* 0x0003e2000b901d4c */
[----:B------:R-:W-:-:S02]  /*acb0*/  @!P1 LEA.HI.X R19, R11, c[0x0][0x16c], R4, 0x1, P3 ;  /* 0x00005b000b139a11 */ /* 0x000fc400018f0c04 */
[----:B------:R-:W-:Y:S01]  /*acc0*/  @!P1 IADD3 R11, P3, R188, R7, RZ ;  /* 0x00000007bc0b9210 */ /* 0x000fe20007f7e0ff */
[--C-:B------:R-:W-:Y:S01]  /*acd0*/  IMAD.X R4, R210, 0x1, R6.reuse, P4 ;  /* 0x00000001d2047824 */ /* 0x100fe200020e0606 */
[----:B------:R-:W-:Y:S01]  /*ace0*/  @!P2 LEA R16, P5, R7, R230, 0x1 ;  /* 0x000000e60710a211 */ /* 0x000fe200078a08ff */
[----:B------:R1:W-:Y:S02]  /*acf0*/  @P1 STS.128 [R216+0x8800], RZ ;  /* 0x008800ffd8001388 */ /* 0x0003e40000000c00 */
[--C-:B------:R-:W-:Y:S01]  /*ad00*/  @!P1 IMAD.X R10, R189, 0x1, R6.reuse, P3 ;  /* 0x00000001bd0a9824 */ /* 0x100fe200018e0606 */
[----:B--2---:R-:W-:Y:S01]  /*ad10*/  @!P1 IADD3 R12, P4, R188, R5, RZ ;  /* 0x00000005bc0c9210 */ /* 0x004fe20007f9e0ff */
[----:B------:R-:W-:Y:S01]  /*ad20*/  @!PT LDS RZ, [RZ] ;  /* 0x00000000fffff984 */ /* 0x000fe20000000800 */
[----:B------:R-:W-:Y:S01]  /*ad30*/  @!PT LDS RZ, [RZ] ;  /* 0x00000000fffff984 */ /* 0x000fe20000000800 */
[----:B------:R-:W-:Y:S01]  /*ad40*/  @!PT LDS RZ, [RZ] ;  /* 0x00000000fffff984 */ /* 0x000fe20000000800 */
[----:B------:R1:W-:Y:S01]  /*ad50*/  @!P1 LDGSTS.E.BYPASS.LTC128B.128 [R216+0x8800], [R32.64+0x80] ;  /* 0x0880008020d89fae */ /* 0x0003e2000b901d4c */
[----:B------:R-:W-:Y:S02]  /*ad60*/  @!P1 LEA R14, P3, R11, c[0x0][0x168], 0x1 ;  /* 0x00005a000b0e9a11 */ /* 0x000fe400078608ff */
[----:B------:R-:W-:Y:S01]  /*ad70*/  @!P2 LEA.HI.X R17, R7, R231, R6, 0x1, P5 ;  /* 0x000000e70711a211 */ /* 0x000fe200028f0c06 */
[----:B------:R-:W-:Y:S01]  /*ad80*/  @!P1 IMAD.X R7, R189, 0x1, R4, P4 ;  /* 0x00000001bd079824 */ /* 0x000fe200020e0604 */
[----:B------:R-:W-:Y:S01]  /*ad90*/  @!P1 LEA.HI.X R15, R11, c[0x0][0x16c], R10, 0x1, P3 ;  /* 0x00005b000b0f9a11 */ /* 0x000fe200018f0c0a */
[----:B------:R1:W-:Y:S01]  /*ada0*/  @P2 STS.128 [R216+0x5000], RZ ;  /* 0x005000ffd8002388 */ /* 0x0003e20000000c00 */
[----:B------:R-:W-:-:S02]  /*adb0*/  @!P1 LEA R58, P4, R12, c[0x0][0x168], 0x1 ;  /* 0x00005a000c3a9a11 */ /* 0x000fc400078808ff */
[----:B------:R-:W-:Y:S01]  /*adc0*/  IADD3 R6, P3, R211, R5, RZ ;  /* 0x00000005d3067210 */ /* 0x000fe20007f7e0ff */
[----:B------:R-:W-:Y:S01]  /*add0*/  @!PT LDS RZ, [RZ] ;  /* 0x00000000fffff984 */ /* 0x000fe20000000800 */
[----:B------:R-:W-:Y:S01]  /*ade0*/  @!PT LDS RZ, [RZ] ;  /* 0x00000000fffff984 */ /* 0x000fe20000000800 */
[----:B------:R-:W-:Y:S01]  /*adf0*/  @!PT LDS RZ, [RZ] ;  /* 0x00000000fffff984 */ /* 0x000fe20000000800 */
[----:B------:R1:W-:Y:S01]  /*ae00*/  @!P2 LDGSTS.E.BYPASS.LTC128B.128 [R216+0x5000], [R30.64] ;  /* 0x050000001ed8afae */ /* 0x0003e2000b901d4c */
[C---:B------:R-:W-:Y:S02]  /*ae10*/  @!P2 LEA R60, P5, R5.reuse, R230, 0x1 ;  /* 0x000000e6053ca211 */ /* 0x040fe400078a08ff */
[----:B------:R-:W-:Y:S01]  /*ae20*/  @!P1 LEA.HI.X R59, R12, c[0x0][0x16c], R7, 0x1, P4 ;  /* 0x00005b000c3b9a11 */ /* 0x000fe200020f0c07 */
[--C-:B------:R-:W-:Y:S01]  /*ae30*/  IMAD.X R7, R210, 0x1, R4.reuse, P3 ;  /* 0x00000001d2077824 */ /* 0x100fe200018e0604 */
[----:B------:R-:W-:Y:S01]  /*ae40*/  @!P2 LEA.HI.X R61, R5, R231, R4, 0x1, P5 ;  /* 0x000000e7053da211 */ /* 0x000fe200028f0c04 */
[----:B------:R1:W-:Y:S01]  /*ae50*/  @P1 STS.128 [R216+0x9000], RZ ;  /* 0x009000ffd8001388 */ /* 0x0003e20000000c00 */
[-C--:B------:R-:W-:Y:S02]  /*ae60*/  IADD3 R5, P3, R211, R6.reuse, RZ ;  /* 0x00000006d3057210 */ /* 0x080fe40007f7e0ff */
[----:B------:R-:W-:Y:S01]  /*ae70*/  @!P1 IADD3 R11, P4, R188, R6, RZ ;  /* 0x00000006bc0b9210 */ /* 0x000fe20007f9e0ff */
[----:B------:R-:W-:Y:S01]  /*ae80*/  @!PT LDS RZ, [RZ] ;  /* 0x00000000fffff984 */ /* 0x000fe20000000800 */
[----:B------:R-:W-:Y:S01]  /*ae90*/  @!PT LDS RZ, [RZ] ;  /* 0x00000000fffff984 */ /* 0x000fe20000000800 */
[----:B------:R-:W-:Y:S01]  /*aea0*/  @!PT LDS RZ, [RZ] ;  /* 0x00000000fffff984 */ /* 0x000fe20000000800 */
[----:B------:R1:W-:Y:S01]  /*aeb0*/  @!P1 LDGSTS.E.BYPASS.LTC128B.128 [R216+0x9000], [R18.64+0x80] ;  /* 0x0900008012d89fae */ /* 0x0003e2000b901d4c */
[----:B------:R-:W-:Y:S01]  /*aec0*/  @!P2 LEA R64, P5, R6, R230, 0x1 ;  /* 0x000000e60640a211 */ /* 0x000fe200078a08ff */
[--C-:B------:R-:W-:Y:S01]  /*aed0*/  IMAD.X R4, R210, 0x1, R7.reuse, P3 ;  /* 0x00000001d2047824 */ /* 0x100fe200018e0607 */
[----:B------:R-:W-:Y:S01]  /*aee0*/  @!P1 IADD3 R12, P3, R188, R5, RZ ;  /* 0x00000005bc0c9210 */ /* 0x000fe20007f7e0ff */
[--C-:B------:R-:W-:Y:S01]  /*aef0*/  @!P1 IMAD.X R10, R189, 0x1, R7.reuse, P4 ;  /* 0x00000001bd0a9824 */ /* 0x100fe200020e0607 */
[----:B------:R-:W-:Y:S01]  /*af00*/  @!P2 LEA.HI.X R65, R6, R231, R7, 0x1, P5 ;  /* 0x000000e70641a211 */ /* 0x000fe200028f0c07 */
[----:B------:R1:W-:Y:S01]  /*af10*/  @P2 STS.128 [R216+0x5800], RZ ;  /* 0x005800ffd8002388 */ /* 0x0003e20000000c00 */
[----:B------:R-:W-:Y:S01]  /*af20*/  @!P1 LEA R62, P4, R11, c[0x0][0x168], 0x1 ;  /* 0x00005a000b3e9a11 */ /* 0x000fe200078808ff */
[----:B------:R-:W-:Y:S01]  /*af30*/  @!P1 IMAD.X R7, R189, 0x1, R4, P3 ;  /* 0x00000001bd079824 */ /* 0x000fe200018e0604 */
[----:B------:R-:W-:Y:S01]  /*af40*/  @!P1 LEA R6, P3, R12, c[0x0][0x168], 0x1 ;  /* 0x00005a000c069a11 */ /* 0x000fe200078608ff */
[----:B------:R-:W-:Y:S01]  /*af50*/  @!PT LDS RZ, [RZ] ;  /* 0x00000000fffff984 */ /* 0x000fe20000000800 */
[----:B------:R-:W-:Y:S01]  /*af60*/  @!PT LDS RZ, [RZ] ;  /* 0x00000000fffff984 */ /* 0x000fe20000000800 */
[----:B------:R-:W-:Y:S01]  /*af70*/  @!PT LDS RZ, [RZ] ;  /* 0x00000000fffff984 */ /* 0x000fe20000000800 */
[----:B------:R2:W-:Y:S01]  /*af80*/  @!P2 LDGSTS.E.BYPASS.LTC128B.128 [R216+0x5800], [R16.64] ;  /* 0x0580000010d8afae */ /* 0x0005e2000b901d4c */
[----:B------:R-:W-:-:S02]  /*af90*/  @!P1 LEA.HI.X R63, R11, c[0x0][0x16c], R10, 0x1, P4 ;  /* 0x00005b000b3f9a11 */ /* 0x000fc400020f0c0a */
[----:B------:R-:W-:Y:S01]  /*afa0*/  @!P1 LEA.HI.X R7, R12, c[0x0][0x16c], R7, 0x1, P3 ;  /* 0x00005b000c079a11 */ /* 0x000fe200018f0c07 */
[----:B------:R1:W-:Y:S01]  /*afb0*/  @P1 STS.128 [R216+0x9800], RZ ;  /* 0x009800ffd8001388 */ /* 0x0003e20000000c00 */
[----:B------:R-:W-:Y:S02]  /*afc0*/  @!P2 LEA R12, P4, R5, R230, 0x1 ;  /* 0x000000e6050ca211 */ /* 0x000fe400078808ff */
[----:B------:R-:W-:Y:S01]  /*afd0*/  IADD3 R11, P3, R211, R5, RZ ;  /* 0x00000005d30b7210 */ /* 0x000fe20007f7e0ff */
[----:B------:R-:W-:Y:S01]  /*afe0*/  @!PT LDS RZ, [RZ] ;  /* 0x00000000fffff984 */ /* 0x000fe20000000800 */
[----:B------:R-:W-:Y:S01]  /*aff0*/  @!PT LDS RZ, [RZ] ;  /* 0x00000000fffff984 */ /* 0x000fe20000000800 */
[----:B------:R-:W-:Y:S01]  /*b000*/  @!PT LDS RZ, [RZ] ;  /* 0x00000000fffff984 */ /* 0x000fe20000000800 */
[----:B------:R1:W-:Y:S01]  /*b010*/  @!P1 LDGSTS.E.BYPASS.LTC128B.128 [R216+0x9800], [R14.64+0x80] ;  /* 0x098000800ed89fae */ /* 0x0003e2000b901d4c */
[----:B------:R-:W-:-:S03]  /*b020*/  @!P2 LEA.HI.X R13, R5, R231, R4, 0x1, P4 ;  /* 0x000000e7050da211 */ /* 0x000fc600020f0c04 */
[----:B------:R1:W-:Y:S01]  /*b030*/  @P2 STS.128 [R216+0x6000], RZ ;  /* 0x006000ffd8002388 */ /* 0x0003e20000000c00 */
[----:B------:R-:W-:-:S03]  /*b040*/  IMAD.X R4, R210, 0x1, R4, P3 ;  /* 0x00000001d2047824 */ /* 0x000fc600018e0604 */
        /* <DEDUP_REMOVED lines=8> */
[----:B------:R1:W-:Y:S01]  /*b0d0*/  @!P1 LDGSTS.E.BYPASS.LTC128B.128 [R216+0xa000], [R58.64+0x80] ;  /* 0x0a0000803ad89fae */ /* 0x0003e2000b901d4c */
[----:B--2---:R-:W-:-:S03]  /*b0e0*/  @!P2 LEA R16, P3, R11, R230, 0x1 ;  /* 0x000000e60b10a211 */ /* 0x004fc600078608ff */
[----:B------:R1:W-:Y:S01]  /*b0f0*/  @P2 STS.128 [R216+0x6800], RZ ;  /* 0x006800ffd8002388 */ /* 0x0003e20000000c00 */
[----:B------:R-:W-:-:S03]  /*b100*/  @!P2 LEA.HI.X R17, R11, R231, R4, 0x1, P3 ;  /* 0x000000e70b11a211 */ /* 0x000fc600018f0c04 */
        /* <DEDUP_REMOVED lines=34> */
.L_x_744:
[----:B------:R-:W-:Y:S05]  /*b330*/  BSYNC B0 ;  /* 0x0000000000007941 */ /* 0x000fea0003800000 */
.L_x_743:
[----:B------:R-:W0:Y:S01]  /*b340*/  LDGDEPBAR ;  /* 0x00000000000079af */ /* 0x000e220000000000 */
[----:B------:R-:W-:-:S04]  /*b350*/  LEA R230, P1, R9, R230, 0x1 ;  /* 0x000000e609e67211 */ /* 0x000fc800078208ff */
[----:B------:R-:W-:Y:S02]  /*b360*/  LEA.HI.X R231, R9, R231, R8, 0x1, P1 ;  /* 0x000000e709e77211 */ /* 0x000fe400008f0c08 */
.L_x_740:
[----:B------:R-:W-:Y:S01]  /*b370*/  FMNMX.FTZ R4, R132, R51, !PT ;  /* 0x0000003384047209 */ /* 0x000fe20007810000 */
[----:B-1----:R-:W-:Y:S01]  /*b380*/  LDSM.16.MT88.4 R12, [R200+0xc000] ;  /* 0x00c00000c80c783b */ /* 0x002fe20000004200 */
[----:B------:R-:W-:Y:S02]  /*b390*/  FMNMX.FTZ R7, R3, R26, !PT ;  /* 0x0000001a03077209 */ /* 0x000fe40007810000 */
[----:B------:R-:W-:Y:S01]  /*b3a0*/  FMNMX.FTZ R4, R47, R4, !PT ;  /* 0x000000042f047209 */ /* 0x000fe20007810000 */
[----:B------:R-:W-:Y:S01]  /*b3b0*/  LDSM.16.MT88.4 R8, [R198+0xc000] ;  /* 0x00c00000c608783b */ /* 0x000fe20000004200 */
[----:B------:R-:W-:Y:S02]  /*b3c0*/  FMNMX.FTZ R7, R2, R7, !PT ;  /* 0x0000000702077209 */ /* 0x000fe40007810000 */
[----:B------:R-:W-:Y:S01]  /*b3d0*/  FMNMX.FTZ R4, R45, R4, !PT ;  /* 0x000000042d047209 */ /* 0x000fe20007810000 */
[----:B------:R-:W-:Y:S01]  /*b3e0*/  LDSM.16.MT88.4 R16, [R197+0xc000] ;  /* 0x00c00000c510783b */ /* 0x000fe20000004200 */
        /* <DEDUP_REMOVED lines=58> */
[----:B------:R-:W-:-:S03]  /*b790*/  FMNMX.FTZ R7, R42, R7, !PT ;  /* 0x000000072a077209 */ /* 0x000fc60007810000 */
[----:B------:R-:W1:Y:S04]  /*b7a0*/  SHFL.BFLY PT, R5, R6, 0x2, 0x1f ;  /* 0x0c401f0006057f89 */ /* 0x000e6800000e0000 */
[----:B------:R-:W2:Y:S01]  /*b7b0*/  SHFL.BFLY PT, R4, R7, 0x2, 0x1f ;  /* 0x0c401f0007047f89 */ /* 0x000ea200000e0000 */
[----:B-1----:R-:W-:Y:S02]  /*b7c0*/  FMNMX.FTZ R5, R6, R5, !PT ;  /* 0x0000000506057209 */ /* 0x002fe40007810000 */
[----:B--2---:R-:W-:-:S03]  /*b7d0*/  FMNMX.FTZ R4, R7, R4, !PT ;  /* 0x0000000407047209 */ /* 0x004fc60007810000 */
[----:B------:R-:W1:Y:S04]  /*b7e0*/  SHFL.BFLY PT, R34, R5, 0x1, 0x1f ;  /* 0x0c201f0005227f89 */ /* 0x000e6800000e0000 */
[----:B------:R-:W2:Y:S01]  /*b7f0*/  SHFL.BFLY PT, R33, R4, 0x1, 0x1f ;  /* 0x0c201f0004217f89 */ /* 0x000ea200000e0000 */
[----:B-1----:R-:W-:-:S04]  /*b800*/  FMNMX.FTZ R34, R5, R34, !PT ;  /* 0x0000002205227209 */ /* 0x002fc80007810000 */
[C---:B------:R-:W-:Y:S01]  /*b810*/  FSETP.NEU.FTZ.AND P2, PT, R34.reuse, -INF , PT ;  /* 0xff8000002200780b */ /* 0x040fe20003f5d000 */
[----:B------:R-:W-:Y:S01]  /*b820*/  FMUL.FTZ R60, R34, c[0x0][0x23c] ;  /* 0x00008f00223c7a20 */ /* 0x000fe20000410000 */
[----:B--2---:R-:W-:Y:S02]  /*b830*/  FMNMX.FTZ R33, R4, R33, !PT ;  /* 0x0000002104217209 */ /* 0x004fe40007810000 */
[----:B------:R-:W-:Y:S02]  /*b840*/  FSEL R5, R34, RZ, P2 ;  /* 0x000000ff22057208 */ /* 0x000fe40001000000 */
[----:B------:R-:W-:Y:S02]  /*b850*/  FSEL R60, R60, RZ, P2 ;  /* 0x000000ff3c3c7208 */ /* 0x000fe40001000000 */
[----:B------:R-:W-:Y:S01]  /*b860*/  FSETP.NEU.FTZ.AND P1, PT, R33, -INF , PT ;  /* 0xff8000002100780b */ /* 0x000fe20003f3d000 */
[----:B------:R-:W-:Y:S02]  /*b870*/  FADD.FTZ R4, R132, -R5 ;  /* 0x8000000584047221 */ /* 0x000fe40000010000 */
[----:B------:R-:W-:Y:S01]  /*b880*/  FFMA.FTZ R32, R51, c[0x0][0x23c], -R60 ;  /* 0x00008f0033207a23 */ /* 0x000fe2000001083c */
[C---:B------:R-:W-:Y:S01]  /*b890*/  FSEL R6, R33.reuse, RZ, P1 ;  /* 0x000000ff21067208 */ /* 0x040fe20000800000 */
[----:B------:R-:W-:-:S02]  /*b8a0*/  FMUL.FTZ R51, R33, c[0x0][0x23c] ;  /* 0x00008f0021337a20 */ /* 0x000fc40000410000 */
[----:B------:R-:W-:Y:S02]  /*b8b0*/  FFMA.FTZ R31, R47, c[0x0][0x23c], -R60 ;  /* 0x00008f002f1f7a23 */ /* 0x000fe4000001083c */
[----:B------:R-:W-:Y:S01]  /*b8c0*/  FADD.FTZ R6, R3, -R6 ;  /* 0x8000000603067221 */ /* 0x000fe20000010000 */
[----:B------:R-:W-:Y:S01]  /*b8d0*/  FSEL R51, R51, RZ, P1 ;  /* 0x000000ff33337208 */ /* 0x000fe20000800000 */
[--C-:B------:R-:W-:Y:S01]  /*b8e0*/  FFMA.FTZ R30, R45, c[0x0][0x23c], -R60.reuse ;  /* 0x00008f002d1e7a23 */ /* 0x100fe2000001083c */
[----:B------:R-:W-:Y:S01]  /*b8f0*/  MUFU.EX2 R32, R32 ;  /* 0x0000002000207308 */ /* 0x000fe20000000800 */
[----:B------:R-:W-:Y:S01]  /*b900*/  FFMA.FTZ R29, R29, c[0x0][0x23c], -R60 ;  /* 0x00008f001d1d7a23 */ /* 0x000fe2000001083c */
[----:B------:R-:W-:Y:S01]  /*b910*/  LDSM.16.MT88.4 R44, [R198+0x10800] ;  /* 0x01080000c62c783b */ /* 0x000fe20000004200 */
[--C-:B------:R-:W-:Y:S02]  /*b920*/  FFMA.FTZ R28, R26, c[0x0][0x23c], -R51.reuse ;  /* 0x00008f001a1c7a23 */ /* 0x100fe40000010833 */
[----:B------:R-:W-:-:S02]  /*b930*/  FFMA.FTZ R2, R2, c[0x0][0x23c], -R51 ;  /* 0x00008f0002027a23 */ /* 0x000fc40000010833 */
[--C-:B------:R-:W-:Y:S01]  /*b940*/  FFMA.FTZ R0, R0, c[0x0][0x23c], -R51.reuse ;  /* 0x00008f0000007a23 */ /* 0x100fe20000010833 */
[----:B------:R-:W1:Y:S01]  /*b950*/  MUFU.EX2 R31, R31 ;  /* 0x0000001f001f7308 */ /* 0x000e620000000800 */
[----:B------:R-:W-:Y:S02]  /*b960*/  FFMA.FTZ R35, R38, c[0x0][0x23c], -R51 ;  /* 0x00008f0026237a23 */ /* 0x000fe40000010833 */
[----:B------:R-:W-:Y:S02]  /*b970*/  FMUL.FTZ R40, R4, c[0x0][0x23c] ;  /* 0x00008f0004287a20 */ /* 0x000fe40000410000 */
[----:B------:R-:W-:Y:S02]  /*b980*/  FMUL.FTZ R3, R6, c[0x0][0x23c] ;  /* 0x00008f0006037a20 */ /* 0x000fe40000410000 */
[--C-:B------:R-:W-:Y:S01]  /*b990*/  FFMA.FTZ R55, R23, c[0x0][0x23c], -R60.reuse ;  /* 0x00008f0017377a23 */ /* 0x100fe2000001083c */
[----:B------:R-:W-:Y:S01]  /*b9a0*/  MUFU.EX2 R30, R30 ;  /* 0x0000001e001e7308 */ /* 0x000fe20000000800 */
[----:B------:R-:W-:-:S02]  /*b9b0*/  FFMA.FTZ R62, R21, c[0x0][0x23c], -R60 ;  /* 0x00008f00153e7a23 */ /* 0x000fc4000001083c */
[--C-:B------:R-:W-:Y:S02]  /*b9c0*/  FFMA.FTZ R64, R22, c[0x0][0x23c], -R51.reuse ;  /* 0x00008f0016407a23 */ /* 0x100fe40000010833 */
[--C-:B------:R-:W-:Y:S02]  /*b9d0*/  FFMA.FTZ R63, R20, c[0x0][0x23c], -R51.reuse ;  /* 0x00008f00143f7a23 */ /* 0x100fe40000010833 */
[----:B------:R-:W-:Y:S01]  /*b9e0*/  LDSM.16.MT88.4 R20, [R198+0xc800] ;  /* 0x00c80000c614783b */ /* 0x000fe20000004200 */
[----:B------:R-:W2:Y:S01]  /*b9f0*/  MUFU.EX2 R29, R29 ;  /* 0x0000001d001d7308 */ /* 0x000ea20000000800 */
[----:B-1----:R-:W-:Y:S01]  /*ba00*/  F2FP.PACK_AB R4, R31, R32 ;  /* 0x000000201f04723e */ /* 0x002fe200000000ff */
[--C-:B------:R-:W-:Y:S02]  /*ba10*/  FFMA.FTZ R54, R27, c[0x0][0x23c], -R60.reuse ;  /* 0x00008f001b367a23 */ /* 0x100fe4000001083c */
[----:B------:R-:W-:Y:S02]  /*ba20*/  FFMA.FTZ R61, R25, c[0x0][0x23c], -R60 ;  /* 0x00008f00193d7a23 */ /* 0x000fe4000001083c */
[----:B------:R-:W-:-:S02]  /*ba30*/  FFMA.FTZ R65, R24, c[0x0][0x23c], -R51 ;  /* 0x00008f0018417a23 */ /* 0x000fc40000010833 */
[----:B------:R-:W-:Y:S01]  /*ba40*/  MUFU.EX2 R28, R28 ;  /* 0x0000001c001c7308 */ /* 0x000fe20000000800 */
[--C-:B------:R-:W-:Y:S01]  /*ba50*/  FFMA.FTZ R66, R36, c[0x0][0x23c], -R51.reuse ;  /* 0x00008f0024427a23 */ /* 0x100fe20000010833 */
[----:B------:R-:W-:Y:S01]  /*ba60*/  LDSM.16.MT88.4 R24, [R200+0xc800] ;  /* 0x00c80000c818783b */ /* 0x000fe20000004200 */
[--C-:B------:R-:W-:Y:S02]  /*ba70*/  FFMA.FTZ R67, R37, c[0x0][0x23c], -R60.reuse ;  /* 0x00008f0025437a23 */ /* 0x100fe4000001083c */
[----:B------:R-:W-:Y:S02]  /*ba80*/  FFMA.FTZ R132, R39, c[0x0][0x23c], -R60 ;  /* 0x00008f0027847a23 */ /* 0x000fe4000001083c */
[----:B------:R-:W-:Y:S01]  /*ba90*/  LDSM.16.MT88.4 R36, [R197+0x10800] ;  /* 0x01080000c524783b */ /* 0x000fe20000004200 */
[----:B------:R-:W1:Y:S01]  /*baa0*/  MUFU.EX2 R2, R2 ;  /* 0x0000000200027308 */ /* 0x000e620000000800 */
[----:B--2---:R-:W-:Y:S01]  /*bab0*/  F2FP.PACK_AB R6, R29, R30 ;  /* 0x0000001e1d06723e */ /* 0x004fe200000000ff */
[----:B------:R-:W-:-:S02]  /*bac0*/  FFMA.FTZ R142, R56, c[0x0][0x23c], -R51 ;  /* 0x00008f00388e7a23 */ /* 0x000fc40000010833 */
[--C-:B------:R-:W-:Y:S01]  /*bad0*/  FFMA.FTZ R135, R227, c[0x0][0x23c], -R60.reuse ;  /* 0x00008f00e3877a23 */ /* 0x100fe2000001083c */
[----:B------:R-:W-:Y:S01]  /*bae0*/  LDSM.16.MT88.4 R56, [R197+0x11000] ;  /* 0x01100000c538783b */ /* 0x000fe20000004200 */
[--C-:B------:R-:W-:Y:S02]  /*baf0*/  FFMA.FTZ R134, R187, c[0x0][0x23c], -R60.reuse ;  /* 0x00008f00bb867a23 */ /* 0x100fe4000001083c */
[----:B------:R-:W-:Y:S01]  /*bb00*/  MUFU.EX2 R0, R0 ;  /* 0x0000000000007308 */ /* 0x000fe20000000800 */
[--C-:B------:R-:W-:Y:S02]  /*bb10*/  FFMA.FTZ R137, R180, c[0x0][0x23c], -R51.reuse ;  /* 0x00008f00b4897a23 */ /* 0x100fe40000010833 */
[--C-:B------:R-:W-:Y:S02]  /*bb20*/  FFMA.FTZ R140, R178, c[0x0][0x23c], -R51.reuse ;  /* 0x00008f00b28c7a23 */ /* 0x100fe40000010833 */
[----:B------:R-:W-:Y:S02]  /*bb30*/  FFMA.FTZ R139, R148, c[0x0][0x23c], -R51 ;  /* 0x00008f00948b7a23 */ /* 0x000fe40000010833 */
[--C-:B------:R-:W-:Y:S01]  /*bb40*/  FFMA.FTZ R143, R185, c[0x0][0x23c], -R60.reuse ;  /* 0x00008f00b98f7a23 */ /* 0x100fe2000001083c */
[----:B------:R-:W2:Y:S01]  /*bb50*/  MUFU.EX2 R35, R35 ;  /* 0x0000002300237308 */ /* 0x000ea20000000800 */
[----:B-1----:R-:W-:Y:S01]  /*bb60*/  F2FP.PACK_AB R5, R2, R28 ;  /* 0x0000001c0205723e */ /* 0x002fe200000000ff */
[----:B------:R-:W-:-:S02]  /*bb70*/  FFMA.FTZ R148, R183, c[0x0][0x23c], -R60 ;  /* 0x00008f00b7947a23 */ /* 0x000fc4000001083c */
[--C-:B------:R-:W-:Y:S02]  /*bb80*/  FFMA.FTZ R150, R181, c[0x0][0x23c], -R60.reuse ;  /* 0x00008f00b5967a23 */ /* 0x100fe4000001083c */
[--C-:B------:R-:W-:Y:S02]  /*bb90*/  FFMA.FTZ R147, R179, c[0x0][0x23c], -R60.reuse ;  /* 0x00008f00b3937a23 */ /* 0x100fe4000001083c */
[----:B------:R-:W1:Y:S01]  /*bba0*/  MUFU.EX2 R40, R40 ;  /* 0x0000002800287308 */ /* 0x000e620000000800 */
[--C-:B------:R-:W-:Y:S02]  /*bbb0*/  FFMA.FTZ R151, R176, c[0x0][0x23c], -R51.reuse ;  /* 0x00008f00b0977a23 */ /* 0x100fe40000010833 */
[--C-:B------:R-:W-:Y:S02]  /*bbc0*/  FFMA.FTZ R160, R160, c[0x0][0x23c], -R51.reuse ;  /* 0x00008f00a0a07a23 */ /* 0x100fe40000010833 */
[--C-:B------:R-:W-:Y:S02]  /*bbd0*/  FFMA.FTZ R155, R174, c[0x0][0x23c], -R51.reuse ;  /* 0x00008f00ae9b7a23 */ /* 0x100fe40000010833 */
[----:B------:R-:W-:Y:S01]  /*bbe0*/  FFMA.FTZ R162, R162, c[0x0][0x23c], -R51 ;  /* 0x00008f00a2a27a23 */ /* 0x000fe20000010833 */
[----:B------:R-:W3:Y:S01]  /*bbf0*/  MUFU.EX2 R3, R3 ;  /* 0x0000000300037308 */ /* 0x000ee20000000800 */
[----:B--2---:R-:W-:Y:S01]  /*bc00*/  F2FP.PACK_AB R7, R35, R0 ;  /* 0x000000002307723e */ /* 0x004fe200000000ff */
[----:B------:R-:W-:-:S02]  /*bc10*/  FFMA.FTZ R176, R169, c[0x0][0x23c], -R60 ;  /* 0x00008f00a9b07a23 */ /* 0x000fc4000001083c */
[--C-:B------:R-:W-:Y:S02]  /*bc20*/  FFMA.FTZ R159, R177, c[0x0][0x23c], -R60.reuse ;  /* 0x00008f00b19f7a23 */ /* 0x100fe4000001083c */
[----:B------:R-:W-:Y:S02]  /*bc30*/  FFMA.FTZ R174, R171, c[0x0][0x23c], -R60 ;  /* 0x00008f00abae7a23 */ /* 0x000fe4000001083c */
[-C--:B-1----:R-:W-:Y:S01]  /*bc40*/  FMUL.FTZ R128, R128, R40.reuse ;  /* 0x0000002880807220 */ /* 0x082fe20000410000 */
[----:B------:R-:W-:Y:S01]  /*bc50*/  MUFU.EX2 R54, R54 ;  /* 0x0000003600367308 */ /* 0x000fe20000000800 */
[-C--:B------:R-:W-:Y:S02]  /*bc60*/  FMUL.FTZ R129, R129, R40.reuse ;  /* 0x0000002881817220 */ /* 0x080fe40000410000 */
[-C--:B------:R-:W-:Y:S02]  /*bc70*/  FMUL.FTZ R68, R68, R40.reuse ;  /* 0x0000002844447220 */ /* 0x080fe40000410000 */
[----:B------:R-:W-:-:S02]  /*bc80*/  FMUL.FTZ R69, R69, R40 ;  /* 0x0000002845457220 */ /* 0x000fc40000410000 */
[-C--:B---3--:R-:W-:Y:S01]  /*bc90*/  FMUL.FTZ R130, R130, R3.reuse ;  /* 0x0000000382827220 */ /* 0x088fe20000410000 */
[----:B------:R-:W1:Y:S01]  /*bca0*/  MUFU.EX2 R61, R61 ;  /* 0x0000003d003d7308 */ /* 0x000e620000000800 */
[-C--:B------:R-:W-:Y:S02]  /*bcb0*/  FMUL.FTZ R131, R131, R3.reuse ;  /* 0x0000000383837220 */ /* 0x080fe40000410000 */
[-C--:B------:R-:W-:Y:S02]  /*bcc0*/  FMUL.FTZ R70, R70, R3.reuse ;  /* 0x0000000346467220 */ /* 0x080fe40000410000 */
[-C--:B------:R-:W-:Y:S02]  /*bcd0*/  FMUL.FTZ R71, R71, R3.reuse ;  /* 0x0000000347477220 */ /* 0x080fe40000410000 */
[-C--:B------:R-:W-:Y:S01]  /*bce0*/  FMUL.FTZ R72, R72, R40.reuse ;  /* 0x0000002848487220 */ /* 0x080fe20000410000 */
[----:B------:R-:W-:Y:S01]  /*bcf0*/  HMMA.16816.F32 R128, R4, R12, R128 ;  /* 0x0000000c0480723c */ /* 0x000fe20000001880 */
[----:B------:R-:W-:Y:S01]  /*bd00*/  FMUL.FTZ R73, R73, R40 ;  /* 0x0000002849497220 */ /* 0x000fe20000410000 */
[----:B------:R-:W-:Y:S01]  /*bd10*/  MUFU.EX2 R55, R55 ;  /* 0x0000003700377308 */ /* 0x000fe20000000800 */
[----:B------:R-:W-:-:S02]  /*bd20*/  FMUL.FTZ R74, R74, R3 ;  /* 0x000000034a4a7220 */ /* 0x000fc40000410000 */
[-C--:B------:R-:W-:Y:S02]  /*bd30*/  FMUL.FTZ R75, R75, R3.reuse ;  /* 0x000000034b4b7220 */ /* 0x080fe40000410000 */
[-C--:B------:R-:W-:Y:S01]  /*bd40*/  FMUL.FTZ R76, R76, R40.reuse ;  /* 0x000000284c4c7220 */ /* 0x080fe20000410000 */
[C---:B------:R-:W-:Y:S01]  /*bd50*/  HMMA.16816.F32 R68, R4.reuse, R14, R68 ;  /* 0x0000000e0444723c */ /* 0x040fe20000001844 */
[-C--:B------:R-:W-:Y:S01]  /*bd60*/  FMUL.FTZ R77, R77, R40.reuse ;  /* 0x000000284d4d7220 */ /* 0x080fe20000410000 */
[----:B------:R-:W2:Y:S01]  /*bd70*/  LDSM.16.MT88.4 R12, [R196+0xc000] ;  /* 0x00c00000c40c783b */ /* 0x000ea20000004200 */
[-C--:B------:R-:W-:Y:S01]  /*bd80*/  FMUL.FTZ R78, R78, R3.reuse ;  /* 0x000000034e4e7220 */ /* 0x080fe20000410000 */
[----:B------:R-:W-:Y:S01]  /*bd90*/  MUFU.EX2 R62, R62 ;  /* 0x0000003e003e7308 */ /* 0x000fe20000000800 */
[----:B------:R-:W-:Y:S02]  /*bda0*/  FMUL.FTZ R79, R79, R3 ;  /* 0x000000034f4f7220 */ /* 0x000fe40000410000 */
[-C--:B------:R-:W-:Y:S01]  /*bdb0*/  FMUL.FTZ R80, R80, R40.reuse ;  /* 0x0000002850507220 */ /* 0x080fe20000410000 */
[----:B------:R-:W-:Y:S01]  /*bdc0*/  HMMA.16816.F32 R72, R4, R8, R72 ;  /* 0x000000080448723c */ /* 0x000fe20000001848 */
[----:B------:R-:W-:-:S02]  /*bdd0*/  FMUL.FTZ R81, R81, R40 ;  /* 0x0000002851517220 */ /* 0x000fc40000410000 */
[-C--:B------:R-:W-:Y:S01]  /*bde0*/  FMUL.FTZ R82, R82, R3.reuse ;  /* 0x0000000352527220 */ /* 0x080fe20000410000 */
[----:B------:R-:W-:Y:S01]  /*bdf0*/  MUFU.EX2 R64, R64 ;  /* 0x0000004000407308 */ /* 0x000fe20000000800 */
[-C--:B------:R-:W-:Y:S02]  /*be00*/  FMUL.FTZ R83, R83, R3.reuse ;  /* 0x0000000353537220 */ /* 0x080fe40000410000 */
[-C--:B------:R-:W-:Y:S01]  /*be10*/  FMUL.FTZ R84, R84, R40.reuse ;  /* 0x0000002854547220 */ /* 0x080fe20000410000 */
[----:B------:R-:W-:Y:S01]  /*be20*/  HMMA.16816.F32 R76, R4, R10, R76 ;  /* 0x0000000a044c723c */ /* 0x000fe2000000184c */
[----:B------:R-:W3:Y:S01]  /*be30*/  LDSM.16.MT88.4 R8, [R200+0x10000] ;  /* 0x01000000c808783b */ /* 0x000ee20000004200 */
[----:B------:R-:W-:Y:S02]  /*be40*/  FMUL.FTZ R85, R85, R40 ;  /* 0x0000002855557220 */ /* 0x000fe40000410000 */
[-C--:B------:R-:W-:Y:S01]  /*be50*/  FMUL.FTZ R86, R86, R3.reuse ;  /* 0x0000000356567220 */ /* 0x080fe20000410000 */
[----:B------:R-:W4:Y:S01]  /*be60*/  MUFU.EX2 R65, R65 ;  /* 0x0000004100417308 */ /* 0x000f220000000800 */
[----:B------:R-:W-:-:S02]  /*be70*/  FMUL.FTZ R87, R87, R3 ;  /* 0x0000000357577220 */ /* 0x000fc40000410000 */
[-C--:B------:R-:W-:Y:S01]  /*be80*/  FMUL.FTZ R88, R88, R40.reuse ;  /* 0x0000002858587220 */ /* 0x080fe20000410000 */
[C---:B------:R-:W-:Y:S01]  /*be90*/  HMMA.16816.F32 R80, R4.reuse, R16, R80 ;  /* 0x000000100450723c */ /* 0x040fe20000001850 */
[-C--:B------:R-:W-:Y:S02]  /*bea0*/  FMUL.FTZ R89, R89, R40.reuse ;  /* 0x0000002859597220 */ /* 0x080fe40000410000 */
[-C--:B------:R-:W-:Y:S01]  /*beb0*/  FMUL.FTZ R90, R90, R3.reuse ;  /* 0x000000035a5a7220 */ /* 0x080fe20000410000 */
[----:B------:R-:W-:Y:S01]  /*bec0*/  MUFU.EX2 R63, R63 ;  /* 0x0000003f003f7308 */ /* 0x000fe20000000800 */
[-C--:B------:R-:W-:Y:S02]  /*bed0*/  FMUL.FTZ R91, R91, R3.reuse ;  /* 0x000000035b5b7220 */ /* 0x080fe40000410000 */
[-C--:B------:R-:W-:Y:S01]  /*bee0*/  FMUL.FTZ R92, R92, R40.reuse ;  /* 0x000000285c5c7220 */ /* 0x080fe20000410000 */
[----:B------:R-:W-:Y:S01]  /*bef0*/  HMMA.16816.F32 R84, R4, R18, R84 ;  /* 0x000000120454723c */ /* 0x000fe20000001854 */
[----:B------:R-:W-:Y:S01]  /*bf00*/  FMUL.FTZ R93, R93, R40 ;  /* 0x000000285d5d7220 */ /* 0x000fe20000410000 */
[----:B------:R-:W5:Y:S01]  /*bf10*/  LDSM.16.MT88.4 R16, [R198+0x10000] ;  /* 0x01000000c610783b */ /* 0x000f620000004200 */
[-C--:B------:R-:W-:Y:S01]  /*bf20*/  FMUL.FTZ R94, R94, R3.reuse ;  /* 0x000000035e5e7220 */ /* 0x080fe20000410000 */
[----:B------:R-:W1:Y:S01]  /*bf30*/  MUFU.EX2 R66, R66 ;  /* 0x0000004200427308 */ /* 0x000e620000000800 */
[----:B------:R-:W-:-:S02]  /*bf40*/  FMUL.FTZ R95, R95, R3 ;  /* 0x000000035f5f7220 */ /* 0x000fc40000410000 */
[-C--:B------:R-:W-:Y:S01]  /*bf50*/  FMUL.FTZ R96, R96, R40.reuse ;  /* 0x0000002860607220 */ /* 0x080fe20000410000 */
[C---:B--2---:R-:W-:Y:S01]  /*bf60*/  HMMA.16816.F32 R88, R4.reuse, R12, R88 ;  /* 0x0000000c0458723c */ /* 0x044fe20000001858 */
[-C--:B------:R-:W-:Y:S02]  /*bf70*/  FMUL.FTZ R97, R97, R40.reuse ;  /* 0x0000002861617220 */ /* 0x080fe40000410000 */
[-C--:B------:R-:W-:Y:S01]  /*bf80*/  FMUL.FTZ R98, R98, R3.reuse ;  /* 0x0000000362627220 */ /* 0x080fe20000410000 */
[----:B------:R-:W-:Y:S01]  /*bf90*/  MUFU.EX2 R67, R67 ;  /* 0x0000004300437308 */ /* 0x000fe20000000800 */
[-C--:B------:R-:W-:Y:S02]  /*bfa0*/  FMUL.FTZ R99, R99, R3.reuse ;  /* 0x0000000363637220 */ /* 0x080fe40000410000 */
[-C--:B------:R-:W-:Y:S01]  /*bfb0*/  FMUL.FTZ R100, R100, R40.reuse ;  /* 0x0000002864647220 */ /* 0x080fe20000410000 */
[----:B------:R-:W-:Y:S01]  /*bfc0*/  HMMA.16816.F32 R92, R4, R14, R92 ;  /* 0x0000000e045c723c */ /* 0x000fe2000000185c */
[----:B------:R-:W-:Y:S01]  /*bfd0*/  FMUL.FTZ R101, R101, R40 ;  /* 0x0000002865657220 */ /* 0x000fe20000410000 */
[----:B------:R-:W2:Y:S01]  /*bfe0*/  LDSM.16.MT88.4 R12, [R197+0x10000] ;  /* 0x01000000c50c783b */ /* 0x000ea20000004200 */
[-C--:B------:R-:W-:Y:S01]  /*bff0*/  FMUL.FTZ R102, R102, R3.reuse ;  /* 0x0000000366667220 */ /* 0x080fe20000410000 */
[----:B------:R-:W1:Y:S01]  /*c000*/  MUFU.EX2 R132, R132 ;  /* 0x0000008400847308 */ /* 0x000e620000000800 */
[----:B------:R-:W-:-:S02]  /*c010*/  FMUL.FTZ R103, R103, R3 ;  /* 0x0000000367677220 */ /* 0x000fc40000410000 */
[-C--:B------:R-:W-:Y:S01]  /*c020*/  FMUL.FTZ R104, R104, R40.reuse ;  /* 0x0000002868687220 */ /* 0x080fe20000410000 */
[C---:B---3--:R-:W-:Y:S01]  /*c030*/  HMMA.16816.F32 R96, R4.reuse, R8, R96 ;  /* 0x000000080460723c */ /* 0x048fe20000001860 */
[-C--:B------:R-:W-:Y:S02]  /*c040*/  FMUL.FTZ R105, R105, R40.reuse ;  /* 0x0000002869697220 */ /* 0x080fe40000410000 */
[-C--:B------:R-:W-:Y:S01]  /*c050*/  FMUL.FTZ R106, R106, R3.reuse ;  /* 0x000000036a6a7220 */ /* 0x080fe20000410000 */
[----:B------:R-:W-:Y:S01]  /*c060*/  MUFU.EX2 R135, R135 ;  /* 0x0000008700877308 */ /* 0x000fe20000000800 */
[----:B------:R-:W-:Y:S02]  /*c070*/  FMUL.FTZ R107, R107, R3 ;  /* 0x000000036b6b7220 */ /* 0x000fe40000410000 */
[-C--:B------:R-:W-:Y:S01]  /*c080*/  FMUL.FTZ R124, R124, R40.reuse ;  /* 0x000000287c7c7220 */ /* 0x080fe20000410000 */
[----:B------:R-:W-:Y:S01]  /*c090*/  HMMA.16816.F32 R100, R4, R10, R100 ;  /* 0x0000000a0464723c */ /* 0x000fe20000001864 */
[----:B------:R-:W3:Y:S01]  /*c0a0*/  LDSM.16.MT88.4 R8, [R196+0x10000] ;  /* 0x01000000c408783b */ /* 0x000ee20000004200 */
[----:B------:R-:W-:-:S02]  /*c0b0*/  FMUL.FTZ R125, R125, R40 ;  /* 0x000000287d7d7220 */ /* 0x000fc40000410000 */
[-C--:B------:R-:W-:Y:S01]  /*c0c0*/  FMUL.FTZ R126, R126, R3.reuse ;  /* 0x000000037e7e7220 */ /* 0x080fe20000410000 */
[----:B------:R-:W-:Y:S01]  /*c0d0*/  MUFU.EX2 R134, R134 ;  /* 0x0000008600867308 */ /* 0x000fe20000000800 */
[-C--:B------:R-:W-:Y:S02]  /*c0e0*/  FMUL.FTZ R127, R127, R3.reuse ;  /* 0x000000037f7f7220 */ /* 0x080fe40000410000 */
[-C--:B------:R-:W-:Y:S01]  /*c0f0*/  FMUL.FTZ R108, R108, R40.reuse ;  /* 0x000000286c6c7220 */ /* 0x080fe20000410000 */
[----:B-----5:R-:W-:Y:S01]  /*c100*/  HMMA.16816.F32 R104, R4, R16, R104 ;  /* 0x000000100468723c */ /* 0x020fe20000001868 */
[----:B------:R-:W-:Y:S02]  /*c110*/  FMUL.FTZ R109, R109, R40 ;  /* 0x000000286d6d7220 */ /* 0x000fe40000410000 */
[-C--:B------:R-:W-:Y:S01]  /*c120*/  FMUL.FTZ R110, R110, R3.reuse ;  /* 0x000000036e6e7220 */ /* 0x080fe20000410000 */
[----:B------:R-:W-:Y:S01]  /*c130*/  MUFU.EX2 R137, R137 ;  /* 0x0000008900897308 */ /* 0x000fe20000000800 */
[----:B------:R-:W-:-:S02]  /*c140*/  FMUL.FTZ R111, R111, R3 ;  /* 0x000000036f6f7220 */ /* 0x000fc40000410000 */
[-C--:B------:R-:W-:Y:S01]  /*c150*/  FMUL.FTZ R112, R112, R40.reuse ;  /* 0x0000002870707220 */ /* 0x080fe20000410000 */
[C---:B------:R-:W-:Y:S01]  /*c160*/  HMMA.16816.F32 R124, R4.reuse, R18, R124 ;  /* 0x00000012047c723c */ /* 0x040fe2000000187c */
[-C--:B------:R-:W-:Y:S01]  /*c170*/  FMUL.FTZ R113, R113, R40.reuse ;  /* 0x0000002871717220 */ /* 0x080fe20000410000 */
[----:B------:R-:W5:Y:S01]  /*c180*/  LDSM.16.MT88.4 R16, [R197+0xc800] ;  /* 0x00c80000c510783b */ /* 0x000f620000004200 */
[-C--:B------:R-:W-:Y:S01]  /*c190*/  FMUL.FTZ R114, R114, R3.reuse ;  /* 0x0000000372727220 */ /* 0x080fe20000410000 */
[----:B------:R-:W1:Y:S01]  /*c1a0*/  MUFU.EX2 R140, R140 ;  /* 0x0000008c008c7308 */ /* 0x000e620000000800 */
[----:B------:R-:W-:Y:S02]  /*c1b0*/  FMUL.FTZ R115, R115, R3 ;  /* 0x0000000373737220 */ /* 0x000fe40000410000 */
[-C--:B------:R-:W-:Y:S01]  /*c1c0*/  FMUL.FTZ R120, R120, R40.reuse ;  /* 0x0000002878787220 */ /* 0x080fe20000410000 */
[----:B--2---:R-:W-:Y:S01]  /*c1d0*/  HMMA.16816.F32 R108, R4, R12, R108 ;  /* 0x0000000c046c723c */ /* 0x004fe2000000186c */
[----:B------:R-:W-:-:S02]  /*c1e0*/  FMUL.FTZ R121, R121, R40 ;  /* 0x0000002879797220 */ /* 0x000fc40000410000 */
[-C--:B------:R-:W-:Y:S01]  /*c1f0*/  FMUL.FTZ R122, R122, R3.reuse ;  /* 0x000000037a7a7220 */ /* 0x080fe20000410000 */
[----:B------:R-:W-:Y:S01]  /*c200*/  MUFU.EX2 R139, R139 ;  /* 0x0000008b008b7308 */ /* 0x000fe20000000800 */
[-C--:B------:R-:W-:Y:S02]  /*c210*/  FMUL.FTZ R123, R123, R3.reuse ;  /* 0x000000037b7b7220 */ /* 0x080fe40000410000 */
[-C--:B------:R-:W-:Y:S01]  /*c220*/  FMUL.FTZ R116, R116, R40.reuse ;  /* 0x0000002874747220 */ /* 0x080fe20000410000 */
[----:B------:R-:W-:Y:S01]  /*c230*/  HMMA.16816.F32 R112, R4, R14, R112 ;  /* 0x0000000e0470723c */ /* 0x000fe20000001870 */
[----:B------:R-:W2:Y:S01]  /*c240*/  LDSM.16.MT88.4 R12, [R196+0xc800] ;  /* 0x00c80000c40c783b */ /* 0x000ea20000004200 */
[----:B------:R-:W-:Y:S02]  /*c250*/  FMUL.FTZ R117, R117, R40 ;  /* 0x0000002875757220 */ /* 0x000fe40000410000 */
[-C--:B------:R-:W-:Y:S01]  /*c260*/  FMUL.FTZ R118, R118, R3.reuse ;  /* 0x0000000376767220 */ /* 0x080fe20000410000 */
[----:B------:R-:W1:Y:S01]  /*c270*/  MUFU.EX2 R142, R142 ;  /* 0x0000008e008e7308 */ /* 0x000e620000000800 */
[----:B------:R-:W-:-:S02]  /*c280*/  FMUL.FTZ R119, R119, R3 ;  /* 0x0000000377777220 */ /* 0x000fc40000410000 */
[C---:B---3--:R-:W-:Y:S01]  /*c290*/  HMMA.16816.F32 R120, R4.reuse, R8, R120 ;  /* 0x000000080478723c */ /* 0x048fe20000001878 */
[--C-:B------:R-:W-:Y:S02]  /*c2a0*/  FFMA.FTZ R163, R175, c[0x0][0x23c], -R60.reuse ;  /* 0x00008f00afa37a23 */ /* 0x100fe4000001083c */
[--C-:B------:R-:W-:Y:S02]  /*c2b0*/  FFMA.FTZ R169, R170, c[0x0][0x23c], -R51.reuse ;  /* 0x00008f00aaa97a23 */ /* 0x100fe40000010833 */
[----:B------:R-:W3:Y:S01]  /*c2c0*/  MUFU.EX2 R143, R143 ;  /* 0x0000008f008f7308 */ /* 0x000ee20000000800 */
[----:B------:R-:W-:Y:S02]  /*c2d0*/  FFMA.FTZ R168, R168, c[0x0][0x23c], -R51 ;  /* 0x00008f00a8a87a23 */ /* 0x000fe40000010833 */
[----:B------:R-:W-:Y:S01]  /*c2e0*/  HMMA.16816.F32 R116, R4, R10, R116 ;  /* 0x0000000a0474723c */ /* 0x000fe20000001874 */
[----:B------:R-:W2:Y:S01]  /*c2f0*/  LDSM.16.MT88.4 R8, [R200+0x10800] ;  /* 0x01080000c808783b */ /* 0x000ea20000004200 */
[----:B------:R-:W-:-:S02]  /*c300*/  FFMA.FTZ R161, R161, c[0x0][0x23c], -R60 ;  /* 0x00008f00a1a17a23 */ /* 0x000fc4000001083c */
[--C-:B------:R-:W-:Y:S01]  /*c310*/  FFMA.FTZ R156, R156, c[0x0][0x23c], -R51.reuse ;  /* 0x00008f009c9c7a23 */ /* 0x100fe20000010833 */
[----:B------:R-:W2:Y:S01]  /*c320*/  MUFU.EX2 R148, R148 ;  /* 0x0000009400947308 */ /* 0x000ea20000000800 */
[--C-:B------:R-:W-:Y:S01]  /*c330*/  FFMA.FTZ R154, R154, c[0x0][0x23c], -R51.reuse ;  /* 0x00008f009a9a7a23 */ /* 0x100fe20000010833 */
[----:B-1----:R-:W-:Y:S01]  /*c340*/  F2FP.PACK_AB R4, R61, R54 ;  /* 0x000000363d04723e */ /* 0x002fe200000000ff */
[--C-:B------:R-:W-:Y:S01]  /*c350*/  FFMA.FTZ R149, R149, c[0x0][0x23c], -R60.reuse ;  /* 0x00008f0095957a23 */ /* 0x100fe2000001083c */
[----:B----4-:R-:W-:Y:S01]  /*c360*/  F2FP.PACK_AB R5, R65, R64 ;  /* 0x000000404105723e */ /* 0x010fe200000000ff */
[----:B------:R-:W-:Y:S01]  /*c370*/  FFMA.FTZ R145, R145, c[0x0][0x23c], -R60 ;  /* 0x00008f0091917a23 */ /* 0x000fe2000001083c */
[----:B------:R-:W-:Y:S01]  /*c380*/  F2FP.PACK_AB R6, R62, R55 ;  /* 0x000000373e06723e */ /* 0x000fe200000000ff */
[--C-:B------:R-:W-:Y:S01]  /*c390*/  FFMA.FTZ R144, R144, c[0x0][0x23c], -R51.reuse ;  /* 0x00008f0090907a23 */ /* 0x100fe20000010833 */
[----:B------:R-:W-:Y:S01]  /*c3a0*/  F2FP.PACK_AB R7, R66, R63 ;  /* 0x0000003f4207723e */ /* 0x000fe200000000ff */
[----:B------:R-:W1:Y:S01]  /*c3b0*/  MUFU.EX2 R150, R150 ;  /* 0x0000009600967308 */ /* 0x000e620000000800 */
[----:B------:R-:W-:-:S02]  /*c3c0*/  FFMA.FTZ R138, R138, c[0x0][0x23c], -R51 ;  /* 0x00008f008a8a7a23 */ /* 0x000fc40000010833 */
[----:B------:R-:W-:Y:S02]  /*c3d0*/  FFMA.FTZ R136, R136, c[0x0][0x23c], -R51 ;  /* 0x00008f0088887a23 */ /* 0x000fe40000010833 */
[----:B------:R-:W-:Y:S01]  /*c3e0*/  FFMA.FTZ R32, R235, R40, R32 ;  /* 0x00000028eb207223 */ /* 0x000fe20000010020 */
[C---:B------:R-:W-:Y:S01]  /*c3f0*/  HMMA.16816.F32 R72, R4.reuse, R20, R72 ;  /* 0x000000140448723c */ /* 0x040fe20000001848 */
[----:B------:R-:W-:Y:S01]  /*c400*/  FFMA.FTZ R3, R233, R3, R28 ;  /* 0x00000003e9037223 */ /* 0x000fe2000001001c */
[----:B------:R-:W4:Y:S01]  /*c410*/  MUFU.EX2 R147, R147 ;  /* 0x0000009300937308 */ /* 0x000f220000000800 */
[----:B------:R-:W-:Y:S02]  /*c420*/  FADD.FTZ R31, R31, R32 ;  /* 0x000000201f1f7221 */ /* 0x000fe40000010000 */
[----:B------:R-:W-:Y:S02]  /*c430*/  FADD.FTZ R3, R2, R3 ;  /* 0x0000000302037221 */ /* 0x000fe40000010000 */
[----:B------:R-:W-:Y:S01]  /*c440*/  FADD.FTZ R30, R30, R31 ;  /* 0x0000001f1e1e7221 */ /* 0x000fe20000010000 */
[----:B------:R-:W-:Y:S01]  /*c450*/  HMMA.16816.F32 R76, R4, R22, R76 ;  /* 0x00000016044c723c */ /* 0x000fe2000000184c */
[----:B------:R-:W1:Y:S01]  /*c460*/  LDSM.16.MT88.4 R20, [R196+0x10800] ;  /* 0x01080000c414783b */ /* 0x000e620000004200 */
[----:B------:R-:W-:Y:S01]  /*c470*/  MUFU.EX2 R151, R151 ;  /* 0x0000009700977308 */ /* 0x000fe20000000800 */
[----:B------:R-:W-:-:S02]  /*c480*/  FADD.FTZ R0, R0, R3 ;  /* 0x0000000300007221 */ /* 0x000fc40000010000 */
[----:B------:R-:W-:Y:S02]  /*c490*/  FADD.FTZ R29, R29, R30 ;  /* 0x0000001e1d1d7221 */ /* 0x000fe40000010000 */
[----:B------:R-:W-:Y:S01]  /*c4a0*/  FADD.FTZ R35, R35, R0 ;  /* 0x0000000023237221 */ /* 0x000fe20000010000 */
[C---:B-----5:R-:W-:Y:S01]  /*c4b0*/  HMMA.16816.F32 R80, R4.reuse, R16, R80 ;  /* 0x000000100450723c */ /* 0x060fe20000001850 */
[----:B------:R-:W-:Y:S01]  /*c4c0*/  FADD.FTZ R0, R54, R29 ;  /* 0x0000001d36007221 */ /* 0x000fe20000010000 */
[----:B------:R-:W5:Y:S01]  /*c4d0*/  MUFU.EX2 R160, R160 ;  /* 0x000000a000a07308 */ /* 0x000f620000000800 */
        /* <DEDUP_REMOVED lines=9> */
[C---:B--2---:R-:W-:Y:S01]  /*c570*/  HMMA.16816.F32 R88, R4.reuse, R12, R88 ;  /* 0x0000000c0458723c */ /* 0x044fe20000001858 */
[----:B------:R-:W-:Y:S01]  /*c580*/  FADD.FTZ R66, R66, R63 ;  /* 0x0000003f42427221 */ /* 0x000fe20000010000 */
[----:B------:R-:W2:Y:S06]  /*c590*/  MUFU.EX2 R162, R162 ;  /* 0x000000a200a27308 */ /* 0x000eac0000000800 */
[C---:B------:R-:W-:Y:S01]  /*c5a0*/  HMMA.16816.F32 R92, R4.reuse, R14, R92 ;  /* 0x0000000e045c723c */ /* 0x040fe2000000185c */
[----:B------:R-:W1:Y:S01]  /*c5b0*/  LDSM.16.MT88.4 R12, [R197+0xd000] ;  /* 0x00d00000c50c783b */ /* 0x000e620000004200 */
[----:B------:R-:W-:Y:S06]  /*c5c0*/  MUFU.EX2 R159, R159 ;  /* 0x0000009f009f7308 */ /* 0x000fec0000000800 */
[C---:B------:R-:W-:Y:S02]  /*c5d0*/  HMMA.16816.F32 R96, R4.reuse, R8, R96 ;  /* 0x000000080460723c */ /* 0x040fe40000001860 */
[----:B------:R-:W-:Y:S06]  /*c5e0*/  MUFU.EX2 R174, R174 ;  /* 0x000000ae00ae7308 */ /* 0x000fec0000000800 */
[C---:B------:R-:W-:Y:S01]  /*c5f0*/  HMMA.16816.F32 R100, R4.reuse, R10, R100 ;  /* 0x0000000a0464723c */ /* 0x040fe20000001864 */
[----:B------:R-:W1:Y:S01]  /*c600*/  LDSM.16.MT88.4 R8, [R196+0xd000] ;  /* 0x00d00000c408783b */ /* 0x000e620000004200 */
[----:B------:R-:W-:Y:S06]  /*c610*/  MUFU.EX2 R163, R163 ;  /* 0x000000a300a37308 */ /* 0x000fec0000000800 */
[C---:B------:R-:W-:Y:S02]  /*c620*/  HMMA.16816.F32 R104, R4.reuse, R44, R104 ;  /* 0x0000002c0468723c */ /* 0x040fe40000001868 */
[----:B------:R-:W-:Y:S06]  /*c630*/  MUFU.EX2 R176, R176 ;  /* 0x000000b000b07308 */ /* 0x000fec0000000800 */
[C---:B------:R-:W-:Y:S01]  /*c640*/  HMMA.16816.F32 R124, R4.reuse, R46, R124 ;  /* 0x0000002e047c723c */ /* 0x040fe2000000187c */
[----:B------:R-:W2:Y:S01]  /*c650*/  LDSM.16.MT88.4 R44, [R198+0x11000] ;  /* 0x01100000c62c783b */ /* 0x000ea20000004200 */
[----:B------:R-:W1:Y:S06]  /*c660*/  MUFU.EX2 R169, R169 ;  /* 0x000000a900a97308 */ /* 0x000e6c0000000800 */
[C---:B------:R-:W-:Y:S02]  /*c670*/  HMMA.16816.F32 R108, R4.reuse, R36, R108 ;  /* 0x00000024046c723c */ /* 0x040fe4000000186c */
[----:B------:R-:W1:Y:S06]  /*c680*/  MUFU.EX2 R168, R168 ;  /* 0x000000a800a87308 */ /* 0x000e6c0000000800 */
[C---:B------:R-:W-:Y:S01]  /*c690*/  HMMA.16816.F32 R112, R4.reuse, R38, R112 ;  /* 0x000000260470723c */ /* 0x040fe20000001870 */
[----:B------:R-:W-:Y:S01]  /*c6a0*/  LDSM.16.MT88.4 R36, [R196+0x11000] ;  /* 0x01100000c424783b */ /* 0x000fe20000004200 */
[----:B------:R-:W-:Y:S06]  /*c6b0*/  MUFU.EX2 R161, R161 ;  /* 0x000000a100a17308 */ /* 0x000fec0000000800 */
[C---:B------:R-:W-:Y:S02]  /*c6c0*/  HMMA.16816.F32 R128, R4.reuse, R24, R128 ;  /* 0x000000180480723c */ /* 0x040fe40000001880 */
[----:B------:R-:W-:Y:S06]  /*c6d0*/  MUFU.EX2 R156, R156 ;  /* 0x0000009c009c7308 */ /* 0x000fec0000000800 */
[C---:B------:R-:W-:Y:S01]  /*c6e0*/  HMMA.16816.F32 R68, R4.reuse, R26, R68 ;  /* 0x0000001a0444723c */ /* 0x040fe20000001844 */
[----:B------:R-:W2:Y:S01]  /*c6f0*/  LDSM.16.MT88.4 R24, [R200+0xd000] ;  /* 0x00d00000c818783b */ /* 0x000ea20000004200 */
[----:B------:R-:W-:Y:S06]  /*c700*/  MUFU.EX2 R154, R154 ;  /* 0x0000009a009a7308 */ /* 0x000fec0000000800 */
[C---:B-1----:R-:W-:Y:S02]  /*c710*/  HMMA.16816.F32 R120, R4.reuse, R20, R120 ;  /* 0x000000140478723c */ /* 0x042fe40000001878 */
[----:B------:R-:W-:Y:S06]  /*c720*/  MUFU.EX2 R149, R149 ;  /* 0x0000009500957308 */ /* 0x000fec0000000800 */
[----:B------:R-:W-:Y:S01]  /*c730*/  HMMA.16816.F32 R116, R4, R22, R116 ;  /* 0x000000160474723c */ /* 0x000fe20000001874 */
[----:B------:R-:W1:Y:S01]  /*c740*/  LDSM.16.MT88.4 R20, [R200+0x11000] ;  /* 0x01100000c814783b */ /* 0x000e620000004200 */
[----:B------:R-:W-:Y:S05]  /*c750*/  MUFU.EX2 R145, R145 ;  /* 0x0000009100917308 */ /* 0x000fea0000000800 */
[----:B------:R-:W-:Y:S01]  /*c760*/  F2FP.PACK_AB R4, R132, R67 ;  /* 0x000000438404723e */ /* 0x000fe200000000ff */
[----:B------:R-:W-:Y:S01]  /*c770*/  FADD.FTZ R67, R67, R62 ;  /* 0x0000003e43437221 */ /* 0x000fe20000010000 */
[----:B------:R-:W-:Y:S01]  /*c780*/  F2FP.PACK_AB R5, R140, R137 ;  /* 0x000000898c05723e */ /* 0x000fe200000000ff */
[----:B------:R-:W-:Y:S01]  /*c790*/  MUFU.EX2 R144, R144 ;  /* 0x0000009000907308 */ /* 0x000fe20000000800 */
[----:B------:R-:W-:Y:S01]  /*c7a0*/  F2FP.PACK_AB R6, R134, R135 ;  /* 0x000000878606723e */ /* 0x000fe200000000ff */
[----:B------:R-:W-:Y:S01]  /*c7b0*/  FADD.FTZ R137, R137, R66 ;  /* 0x0000004289897221 */ /* 0x000fe20000010000 */
[----:B------:R-:W-:Y:S01]  /*c7c0*/  F2FP.PACK_AB R7, R142, R139 ;  /* 0x0000008b8e07723e */ /* 0x000fe200000000ff */
[----:B------:R-:W-:-:S02]  /*c7d0*/  FADD.FTZ R132, R132, R67 ;  /* 0x0000004384847221 */ /* 0x000fc40000010000 */
[----:B------:R-:W-:Y:S02]  /*c7e0*/  FADD.FTZ R140, R140, R137 ;  /* 0x000000898c8c7221 */ /* 0x000fe40000010000 */
[----:B------:R-:W-:Y:S01]  /*c7f0*/  MUFU.EX2 R138, R138 ;  /* 0x0000008a008a7308 */ /* 0x000fe20000000800 */
[----:B------:R-:W-:Y:S01]  /*c800*/  FADD.FTZ R135, R135, R132 ;  /* 0x0000008487877221 */ /* 0x000fe20000010000 */
[C---:B------:R-:W-:Y:S01]  /*c810*/  HMMA.16816.F32 R72, R4.reuse, R16, R72 ;  /* 0x000000100448723c */ /* 0x040fe20000001848 */
[----:B------:R-:W-:Y:S01]  /*c820*/  FADD.FTZ R139, R139, R140 ;  /* 0x0000008c8b8b7221 */ /* 0x000fe20000010000 */
[----:B------:R-:W-:Y:S01]  /*c830*/  MOV R132, R34 ;  /* 0x0000002200847202 */ /* 0x000fe20000000f00 */
[----:B------:R-:W-:Y:S02]  /*c840*/  FADD.FTZ R134, R134, R135 ;  /* 0x0000008786867221 */ /* 0x000fe40000010000 */
[----:B------:R-:W-:Y:S02]  /*c850*/  FADD.FTZ R142, R142, R139 ;  /* 0x0000008b8e8e7221 */ /* 0x000fe40000010000 */
[----:B---3--:R-:W-:Y:S01]  /*c860*/  FADD.FTZ R3, R143, R134 ;  /* 0x000000868f037221 */ /* 0x008fe20000010000 */
[----:B------:R-:W-:Y:S01]  /*c870*/  HMMA.16816.F32 R76, R4, R18, R76 ;  /* 0x00000012044c723c */ /* 0x000fe2000000184c */
[----:B------:R-:W3:Y:S02]  /*c880*/  LDSM.16.MT88.4 R16, [R198+0xd800] ;  /* 0x00d80000c610783b */ /* 0x000ee40000004200 */
[----:B------:R-:W-:-:S04]  /*c890*/  FADD.FTZ R3, R148, R3 ;  /* 0x0000000394037221 */ /* 0x000fc80000010000 */
[----:B------:R-:W-:Y:S01]  /*c8a0*/  FADD.FTZ R0, R150, R3 ;  /* 0x0000000396007221 */ /* 0x000fe20000010000 */
[----:B------:R-:W-:Y:S03]  /*c8b0*/  HMMA.16816.F32 R80, R4, R12, R80 ;  /* 0x0000000c0450723c */ /* 0x000fe60000001850 */
[----:B----4-:R-:W-:-:S05]  /*c8c0*/  FADD.FTZ R0, R147, R0 ;  /* 0x0000000093007221 */ /* 0x010fca0000010000 */
[C---:B------:R-:W-:Y:S01]  /*c8d0*/  HMMA.16816.F32 R84, R4.reuse, R14, R84 ;  /* 0x0000000e0454723c */ /* 0x040fe20000001854 */
[----:B------:R-:W4:Y:S07]  /*c8e0*/  LDSM.16.MT88.4 R12, [R197+0xd800] ;  /* 0x00d80000c50c783b */ /* 0x000f2e0000004200 */
[C---:B------:R-:W-:Y:S08]  /*c8f0*/  HMMA.16816.F32 R88, R4.reuse, R8, R88 ;  /* 0x000000080458723c */ /* 0x040ff00000001858 */
[C---:B------:R-:W-:Y:S01]  /*c900*/  HMMA.16816.F32 R92, R4.reuse, R10, R92 ;  /* 0x0000000a045c723c */ /* 0x040fe2000000185c */
[----:B------:R-:W1:Y:S07]  /*c910*/  LDSM.16.MT88.4 R8, [R196+0xd800] ;  /* 0x00d80000c408783b */ /* 0x000e6e0000004200 */
[C---:B------:R-:W-:Y:S08]  /*c920*/  HMMA.16816.F32 R108, R4.reuse, R56, R108 ;  /* 0x00000038046c723c */ /* 0x040ff0000000186c */
[C---:B------:R-:W-:Y:S01]  /*c930*/  HMMA.16816.F32 R112, R4.reuse, R58, R112 ;  /* 0x0000003a0470723c */ /* 0x040fe20000001870 */
[----:B------:R-:W3:Y:S07]  /*c940*/  LDSM.16.MT88.4 R56, [R198+0x11800] ;  /* 0x01180000c638783b */ /* 0x000eee0000004200 */
[C---:B--2---:R-:W-:Y:S08]  /*c950*/  HMMA.16816.F32 R104, R4.reuse, R44, R104 ;  /* 0x0000002c0468723c */ /* 0x044ff00000001868 */
[C---:B------:R-:W-:Y:S08]  /*c960*/  HMMA.16816.F32 R128, R4.reuse, R24, R128 ;  /* 0x000000180480723c */ /* 0x040ff00000001880 */
[C---:B------:R-:W-:Y:S01]  /*c970*/  HMMA.16816.F32 R68, R4.reuse, R26, R68 ;  /* 0x0000001a0444723c */ /* 0x040fe20000001844 */
[----:B------:R-:W2:Y:S07]  /*c980*/  LDSM.16.MT88.4 R24, [R200+0xd800] ;  /* 0x00d80000c818783b */ /* 0x000eae0000004200 */
[C---:B-1----:R-:W-:Y:S08]  /*c990*/  HMMA.16816.F32 R96, R4.reuse, R20, R96 ;  /* 0x000000140460723c */ /* 0x042ff00000001860 */
[C---:B------:R-:W-:Y:S01]  /*c9a0*/  HMMA.16816.F32 R100, R4.reuse, R22, R100 ;  /* 0x000000160464723c */ /* 0x040fe20000001864 */
[----:B------:R-:W1:Y:S07]  /*c9b0*/  LDSM.16.MT88.4 R20, [R200+0x11800] ;  /* 0x01180000c814783b */ /* 0x000e6e0000004200 */
[C---:B------:R-:W-:Y:S01]  /*c9c0*/  HMMA.16816.F32 R124, R4.reuse, R46, R124 ;  /* 0x0000002e047c723c */ /* 0x040fe2000000187c */
[----:B------:R-:W1:Y:S07]  /*c9d0*/  LDSM.16.MT88.4 R44, [R197+0x11800] ;  /* 0x01180000c52c783b */ /* 0x000e6e0000004200 */
[C---:B------:R-:W-:Y:S08]  /*c9e0*/  HMMA.16816.F32 R120, R4.reuse, R36, R120 ;  /* 0x000000240478723c */ /* 0x040ff00000001878 */
[----:B------:R-:W-:Y:S01]  /*c9f0*/  HMMA.16816.F32 R116, R4, R38, R116 ;  /* 0x000000260474723c */ /* 0x000fe20000001874 */
[----:B------:R-:W1:Y:S06]  /*ca00*/  LDSM.16.MT88.4 R36, [R196+0x11800] ;  /* 0x01180000c424783b */ /* 0x000e6c0000004200 */
[----:B------:R-:W-:-:S02]  /*ca10*/  F2FP.PACK_AB R4, R148, R143 ;  /* 0x0000008f9404723e */ /* 0x000fc400000000ff */
[----:B-----5:R-:W-:Y:S01]  /*ca20*/  F2FP.PACK_AB R5, R160, R151 ;  /* 0x00000097a005723e */ /* 0x020fe200000000ff */
[----:B------:R-:W-:Y:S01]  /*ca30*/  FADD.FTZ R151, R151, R142 ;  /* 0x0000008e97977221 */ /* 0x000fe20000010000 */
[----:B------:R-:W-:Y:S02]  /*ca40*/  F2FP.PACK_AB R6, R147, R150 ;  /* 0x000000969306723e */ /* 0x000fe400000000ff */
[----:B------:R-:W-:Y:S01]  /*ca50*/  F2FP.PACK_AB R7, R162, R155 ;  /* 0x0000009ba207723e */ /* 0x000fe200000000ff */
[----:B------:R-:W-:-:S04]  /*ca60*/  FADD.FTZ R160, R160, R151 ;  /* 0x00000097a0a07221 */ /* 0x000fc80000010000 */
[----:B------:R-:W-:Y:S02]  /*ca70*/  FADD.FTZ R155, R155, R160 ;  /* 0x000000a09b9b7221 */ /* 0x000fe40000010000 */
[----:B---3--:R-:W-:Y:S02]  /*ca80*/  HMMA.16816.F32 R72, R4, R16, R72 ;  /* 0x000000100448723c */ /* 0x008fe40000001848 */
[----:B------:R-:W-:-:S04]  /*ca90*/  FADD.FTZ R162, R162, R155 ;  /* 0x0000009ba2a27221 */ /* 0x000fc80000010000 */
[----:B------:R-:W-:Y:S02]  /*caa0*/  FADD.FTZ R3, R169, R162 ;  /* 0x000000a2a9037221 */ /* 0x000fe40000010000 */
[----:B------:R-:W-:Y:S01]  /*cab0*/  HMMA.16816.F32 R76, R4, R18, R76 ;  /* 0x00000012044c723c */ /* 0x000fe2000000184c */
[----:B------:R-:W3:Y:S01]  /*cac0*/  LDSM.16.MT88.4 R16, [R198+0xe000] ;  /* 0x00e00000c610783b */ /* 0x000ee20000004200 */
[----:B------:R-:W-:-:S06]  /*cad0*/  FADD.FTZ R3, R168, R3 ;  /* 0x00000003a8037221 */ /* 0x000fcc0000010000 */
[C---:B----4-:R-:W-:Y:S08]  /*cae0*/  HMMA.16816.F32 R80, R4.reuse, R12, R80 ;  /* 0x0000000c0450723c */ /* 0x050ff00000001850 */
[C---:B------:R-:W-:Y:S01]  /*caf0*/  HMMA.16816.F32 R84, R4.reuse, R14, R84 ;  /* 0x0000000e0454723c */ /* 0x040fe20000001854 */
[----:B------:R-:W4:Y:S07]  /*cb00*/  LDSM.16.MT88.4 R12, [R197+0xe000] ;  /* 0x00e00000c50c783b */ /* 0x000f2e0000004200 */
[C---:B------:R-:W-:Y:S08]  /*cb10*/  HMMA.16816.F32 R88, R4.reuse, R8, R88 ;  /* 0x000000080458723c */ /* 0x040ff00000001858 */
[C---:B------:R-:W-:Y:S01]  /*cb20*/  HMMA.16816.F32 R92, R4.reuse, R10, R92 ;  /* 0x0000000a045c723c */ /* 0x040fe2000000185c */
[----:B------:R-:W5:Y:S07]  /*cb30*/  LDSM.16.MT88.4 R8, [R196+0xe000] ;  /* 0x00e00000c408783b */ /* 0x000f6e0000004200 */
[C---:B------:R-:W-:Y:S07]  /*cb40*/  HMMA.16816.F32 R104, R4.reuse, R56, R104 ;  /* 0x000000380468723c */ /* 0x040fee0000001868 */
[--C-:B------:R-:W-:Y:S01]  /*cb50*/  FFMA.FTZ R56, R164, c[0x0][0x23c], -R51.reuse ;  /* 0x00008f00a4387a23 */ /* 0x100fe20000010833 */
[----:B--2---:R-:W-:Y:S01]  /*cb60*/  HMMA.16816.F32 R128, R4, R24, R128 ;  /* 0x000000180480723c */ /* 0x004fe20000001880 */
[----:B------:R-:W-:-:S02]  /*cb70*/  FFMA.FTZ R57, R166, c[0x0][0x23c], -R51 ;  /* 0x00008f00a6397a23 */ /* 0x000fc40000010833 */
[--C-:B------:R-:W-:Y:S02]  /*cb80*/  FFMA.FTZ R164, R157, c[0x0][0x23c], -R60.reuse ;  /* 0x00008f009da47a23 */ /* 0x100fe4000001083c */
[----:B------:R-:W2:Y:S01]  /*cb90*/  MUFU.EX2 R56, R56 ;  /* 0x0000003800387308 */ /* 0x000ea20000000800 */
[--C-:B------:R-:W-:Y:S02]  /*cba0*/  FFMA.FTZ R157, R158, c[0x0][0x23c], -R51.reuse ;  /* 0x00008f009e9d7a23 */ /* 0x100fe40000010833 */
[C---:B------:R-:W-:Y:S01]  /*cbb0*/  HMMA.16816.F32 R68, R4.reuse, R26, R68 ;  /* 0x0000001a0444723c */ /* 0x040fe20000001844 */
[----:B------:R-:W2:Y:S01]  /*cbc0*/  LDSM.16.MT88.4 R24, [R200+0xe000] ;  /* 0x00e00000c818783b */ /* 0x000ea20000004200 */
[--C-:B------:R-:W-:Y:S02]  /*cbd0*/  FFMA.FTZ R158, R141, c[0x0][0x23c], -R60.reuse ;  /* 0x00008f008d9e7a23 */ /* 0x100fe4000001083c */
[----:B------:R-:W-:Y:S01]  /*cbe0*/  FFMA.FTZ R141, R146, c[0x0][0x23c], -R51 ;  /* 0x00008f00928d7a23 */ /* 0x000fe20000010833 */
[----:B------:R-:W2:Y:S03]  /*cbf0*/  MUFU.EX2 R57, R57 ;  /* 0x0000003900397308 */ /* 0x000ea60000000800 */
[C---:B-1----:R-:W-:Y:S05]  /*cc00*/  HMMA.16816.F32 R96, R4.reuse, R20, R96 ;  /* 0x000000140460723c */ /* 0x042fea0000001860 */
[----:B------:R-:W-:Y:S03]  /*cc10*/  MUFU.EX2 R164, R164 ;  /* 0x000000a400a47308 */ /* 0x000fe60000000800 */
[C---:B------:R-:W-:Y:S01]  /*cc20*/  HMMA.16816.F32 R100, R4.reuse, R22, R100 ;  /* 0x000000160464723c */ /* 0x040fe20000001864 */
[----:B------:R-:W1:Y:S04]  /*cc30*/  LDSM.16.MT88.4 R20, [R200+0x12000] ;  /* 0x01200000c814783b */ /* 0x000e680000004200 */
[----:B------:R-:W-:Y:S03]  /*cc40*/  MUFU.EX2 R157, R157 ;  /* 0x0000009d009d7308 */ /* 0x000fe60000000800 */
[C---:B------:R-:W-:Y:S05]  /*cc50*/  HMMA.16816.F32 R124, R4.reuse, R58, R124 ;  /* 0x0000003a047c723c */ /* 0x040fea000000187c */
[----:B------:R-:W-:Y:S02]  /*cc60*/  MUFU.EX2 R158, R158 ;  /* 0x0000009e009e7308 */ /* 0x000fe40000000800 */
[--C-:B------:R-:W-:Y:S01]  /*cc70*/  FFMA.FTZ R59, R165, c[0x0][0x23c], -R60.reuse ;  /* 0x00008f00a53b7a23 */ /* 0x100fe2000001083c */
[----:B------:R-:W-:Y:S01]  /*cc80*/  HMMA.16816.F32 R108, R4, R44, R108 ;  /* 0x0000002c046c723c */ /* 0x000fe2000000186c */
[----:B------:R-:W-:-:S02]  /*cc90*/  FFMA.FTZ R58, R167, c[0x0][0x23c], -R60 ;  /* 0x00008f00a73a7a23 */ /* 0x000fc4000001083c */
[----:B------:R-:W-:Y:S02]  /*cca0*/  FFMA.FTZ R165, R152, c[0x0][0x23c], -R51 ;  /* 0x00008f0098a57a23 */ /* 0x000fe40000010833 */
[----:B------:R-:W-:Y:S01]  /*ccb0*/  MUFU.EX2 R59, R59 ;  /* 0x0000003b003b7308 */ /* 0x000fe20000000800 */
[----:B------:R-:W-:Y:S02]  /*ccc0*/  FFMA.FTZ R152, R153, c[0x0][0x23c], -R60 ;  /* 0x00008f0099987a23 */ /* 0x000fe4000001083c */
[C---:B------:R-:W-:Y:S01]  /*ccd0*/  HMMA.16816.F32 R112, R4.reuse, R46, R112 ;  /* 0x0000002e0470723c */ /* 0x040fe20000001870 */
[----:B------:R-:W-:Y:S04]  /*cce0*/  LDSM.16.MT88.4 R44, [R197+0x12800] ;  /* 0x01280000c52c783b */ /* 0x000fe80000004200 */
[----:B------:R-:W1:Y:S03]  /*ccf0*/  MUFU.EX2 R58, R58 ;  /* 0x0000003a003a7308 */ /* 0x000e660000000800 */
[C---:B------:R-:W-:Y:S05]  /*cd00*/  HMMA.16816.F32 R120, R4.reuse, R36, R120 ;  /* 0x000000240478723c */ /* 0x040fea0000001878 */
[----:B------:R-:W1:Y:S03]  /*cd10*/  MUFU.EX2 R165, R165 ;  /* 0x000000a500a57308 */ /* 0x000e660000000800 */
[----:B------:R-:W-:Y:S01]  /*cd20*/  HMMA.16816.F32 R116, R4, R38, R116 ;  /* 0x000000260474723c */ /* 0x000fe20000001874 */
[----:B------:R-:W1:Y:S04]  /*cd30*/  LDSM.16.MT88.4 R36, [R198+0x12000] ;  /* 0x01200000c624783b */ /* 0x000e680000004200 */
[----:B------:R-:W1:Y:S02]  /*cd40*/  MUFU.EX2 R152, R152 ;  /* 0x0000009800987308 */ /* 0x000e640000000800 */
[----:B------:R-:W-:Y:S01]  /*cd50*/  F2FP.PACK_AB R4, R174, R159 ;  /* 0x0000009fae04723e */ /* 0x000fe200000000ff */
[----:B------:R-:W-:Y:S01]  /*cd60*/  FADD.FTZ R159, R159, R0 ;  /* 0x000000009f9f7221 */ /* 0x000fe20000010000 */
[----:B------:R-:W-:Y:S01]  /*cd70*/  F2FP.PACK_AB R5, R168, R169 ;  /* 0x000000a9a805723e */ /* 0x000fe200000000ff */
[----:B--2---:R-:W-:Y:S01]  /*cd80*/  FADD.FTZ R0, R56, R3 ;  /* 0x0000000338007221 */ /* 0x004fe20000010000 */
[----:B------:R-:W-:Y:S01]  /*cd90*/  F2FP.PACK_AB R6, R176, R163 ;  /* 0x000000a3b006723e */ /* 0x000fe200000000ff */
[----:B------:R-:W-:Y:S01]  /*cda0*/  FADD.FTZ R174, R174, R159 ;  /* 0x0000009faeae7221 */ /* 0x000fe20000010000 */
[C---:B------:R-:W-:Y:S01]  /*cdb0*/  F2FP.PACK_AB R7, R57.reuse, R56 ;  /* 0x000000383907723e */ /* 0x040fe200000000ff */
[----:B------:R-:W2:Y:S01]  /*cdc0*/  MUFU.EX2 R141, R141 ;  /* 0x0000008d008d7308 */ /* 0x000ea20000000800 */
[----:B------:R-:W-:-:S02]  /*cdd0*/  FADD.FTZ R0, R57, R0 ;  /* 0x0000000039007221 */ /* 0x000fc40000010000 */
[----:B------:R-:W-:-:S03]  /*cde0*/  FADD.FTZ R163, R163, R174 ;  /* 0x000000aea3a37221 */ /* 0x000fc60000010000 */
[----:B---3--:R-:W-:Y:S01]  /*cdf0*/  HMMA.16816.F32 R72, R4, R16, R72 ;  /* 0x000000100448723c */ /* 0x008fe20000001848 */
[----:B------:R-:W-:-:S07]  /*ce00*/  FADD.FTZ R3, R176, R163 ;  /* 0x000000a3b0037221 */ /* 0x000fce0000010000 */
[C---:B------:R-:W-:Y:S01]  /*ce10*/  HMMA.16816.F32 R76, R4.reuse, R18, R76 ;  /* 0x00000012044c723c */ /* 0x040fe2000000184c */
[----:B------:R-:W3:Y:S07]  /*ce20*/  LDSM.16.MT88.4 R16, [R197+0x12000] ;  /* 0x01200000c510783b */ /* 0x000eee0000004200 */
[C---:B----4-:R-:W-:Y:S08]  /*ce30*/  HMMA.16816.F32 R80, R4.reuse, R12, R80 ;  /* 0x0000000c0450723c */ /* 0x050ff00000001850 */
[C---:B------:R-:W-:Y:S01]  /*ce40*/  HMMA.16816.F32 R84, R4.reuse, R14, R84 ;  /* 0x0000000e0454723c */ /* 0x040fe20000001854 */
[----:B------:R-:W4:Y:S07]  /*ce50*/  LDSM.16.MT88.4 R12, [R196+0x12000] ;  /* 0x01200000c40c783b */ /* 0x000f2e0000004200 */
[C---:B-----5:R-:W-:Y:S08]  /*ce60*/  HMMA.16816.F32 R88, R4.reuse, R8, R88 ;  /* 0x000000080458723c */ /* 0x060ff00000001858 */
[C---:B------:R-:W-:Y:S01]  /*ce70*/  HMMA.16816.F32 R92, R4.reuse, R10, R92 ;  /* 0x0000000a045c723c */ /* 0x040fe2000000185c */
[----:B------:R-:W5:Y:S07]  /*ce80*/  LDSM.16.MT88.4 R8, [R198+0xe800] ;  /* 0x00e80000c608783b */ /* 0x000f6e0000004200 */
[C---:B------:R-:W-:Y:S08]  /*ce90*/  HMMA.16816.F32 R128, R4.reuse, R24, R128 ;  /* 0x000000180480723c */ /* 0x040ff00000001880 */
[C---:B------:R-:W-:Y:S01]  /*cea0*/  HMMA.16816.F32 R68, R4.reuse, R26, R68 ;  /* 0x0000001a0444723c */ /* 0x040fe20000001844 */
[----:B------:R-:W-:Y:S07]  /*ceb0*/  LDSM.16.MT88.4 R24, [R200+0xe800] ;  /* 0x00e80000c818783b */ /* 0x000fee0000004200 */
[C---:B-1----:R-:W-:Y:S08]  /*cec0*/  HMMA.16816.F32 R96, R4.reuse, R20, R96 ;  /* 0x000000140460723c */ /* 0x042ff00000001860 */
[C---:B------:R-:W-:Y:S01]  /*ced0*/  HMMA.16816.F32 R100, R4.reuse, R22, R100 ;  /* 0x000000160464723c */ /* 0x040fe20000001864 */
[----:B------:R-:W-:Y:S07]  /*cee0*/  LDSM.16.MT88.4 R20, [R197+0xe800] ;  /* 0x00e80000c514783b */ /* 0x000fee0000004200 */
[C---:B------:R-:W-:Y:S08]  /*cef0*/  HMMA.16816.F32 R104, R4.reuse, R36, R104 ;  /* 0x000000240468723c */ /* 0x040ff00000001868 */
[C---:B------:R-:W-:Y:S01]  /*cf00*/  HMMA.16816.F32 R124, R4.reuse, R38, R124 ;  /* 0x00000026047c723c */ /* 0x040fe2000000187c */
[----:B------:R-:W-:Y:S07]  /*cf10*/  LDSM.16.MT88.4 R36, [R200+0xf000] ;  /* 0x00f00000c824783b */ /* 0x000fee0000004200 */
[C---:B---3--:R-:W-:Y:S08]  /*cf20*/  HMMA.16816.F32 R108, R4.reuse, R16, R108 ;  /* 0x00000010046c723c */ /* 0x048ff0000000186c */
[C---:B------:R-:W-:Y:S01]  /*cf30*/  HMMA.16816.F32 R112, R4.reuse, R18, R112 ;  /* 0x000000120470723c */ /* 0x040fe20000001870 */
[----:B------:R-:W1:Y:S07]  /*cf40*/  LDSM.16.MT88.4 R16, [R196+0xe800] ;  /* 0x00e80000c410783b */ /* 0x000e6e0000004200 */
[C---:B----4-:R-:W-:Y:S08]  /*cf50*/  HMMA.16816.F32 R120, R4.reuse, R12, R120 ;  /* 0x0000000c0478723c */ /* 0x050ff00000001878 */
[----:B------:R-:W-:Y:S01]  /*cf60*/  HMMA.16816.F32 R116, R4, R14, R116 ;  /* 0x0000000e0474723c */ /* 0x000fe20000001874 */
[----:B------:R-:W3:Y:S06]  /*cf70*/  LDSM.16.MT88.4 R12, [R200+0x12800] ;  /* 0x01280000c80c783b */ /* 0x000eec0000004200 */
[----:B------:R-:W-:Y:S01]  /*cf80*/  F2FP.PACK_AB R4, R59, R58 ;  /* 0x0000003a3b04723e */ /* 0x000fe200000000ff */
[----:B------:R-:W-:Y:S01]  /*cf90*/  FADD.FTZ R58, R58, R3 ;  /* 0x000000033a3a7221 */ /* 0x000fe20000010000 */
[----:B------:R-:W-:Y:S01]  /*cfa0*/  F2FP.PACK_AB R5, R156, R157 ;  /* 0x0000009d9c05723e */ /* 0x000fe200000000ff */
[----:B------:R-:W-:Y:S01]  /*cfb0*/  FADD.FTZ R3, R157, R0 ;  /* 0x000000009d037221 */ /* 0x000fe20000010000 */
[----:B------:R-:W-:Y:S01]  /*cfc0*/  F2FP.PACK_AB R6, R164, R161 ;  /* 0x000000a1a406723e */ /* 0x000fe200000000ff */
[----:B------:R-:W-:Y:S01]  /*cfd0*/  FADD.FTZ R0, R59, R58 ;  /* 0x0000003a3b007221 */ /* 0x000fe20000010000 */
[----:B------:R-:W-:Y:S01]  /*cfe0*/  F2FP.PACK_AB R7, R165, R154 ;  /* 0x0000009aa507723e */ /* 0x000fe200000000ff */
[----:B------:R-:W-:-:S02]  /*cff0*/  FADD.FTZ R3, R156, R3 ;  /* 0x000000039c037221 */ /* 0x000fc40000010000 */
[----:B------:R-:W-:Y:S02]  /*d000*/  FADD.FTZ R161, R161, R0 ;  /* 0x00000000a1a17221 */ /* 0x000fe40000010000 */
[----:B------:R-:W-:Y:S02]  /*d010*/  FADD.FTZ R0, R154, R3 ;  /* 0x000000039a007221 */ /* 0x000fe40000010000 */
[----:B-----5:R-:W-:Y:S01]  /*d020*/  HMMA.16816.F32 R72, R4, R8, R72 ;  /* 0x000000080448723c */ /* 0x020fe20000001848 */
[----:B------:R-:W-:Y:S02]  /*d030*/  FADD.FTZ R3, R164, R161 ;  /* 0x000000a1a4037221 */ /* 0x000fe40000010000 */
[----:B------:R-:W-:-:S05]  /*d040*/  FADD.FTZ R0, R165, R0 ;  /* 0x00000000a5007221 */ /* 0x000fca0000010000 */
[C---:B------:R-:W-:Y:S01]  /*d050*/  HMMA.16816.F32 R76, R4.reuse, R10, R76 ;  /* 0x0000000a044c723c */ /* 0x040fe2000000184c */
[----:B------:R-:W4:Y:S07]  /*d060*/  LDSM.16.MT88.4 R8, [R198+0x12800] ;  /* 0x01280000c608783b */ /* 0x000f2e0000004200 */
[C---:B-1----:R-:W-:Y:S08]  /*d070*/  HMMA.16816.F32 R88, R4.reuse, R16, R88 ;  /* 0x000000100458723c */ /* 0x042ff00000001858 */
[C---:B------:R-:W-:Y:S01]  /*d080*/  HMMA.16816.F32 R92, R4.reuse, R18, R92 ;  /* 0x00000012045c723c */ /* 0x040fe2000000185c */
[----:B------:R-:W1:Y:S07]  /*d090*/  LDSM.16.MT88.4 R16, [R196+0x12800] ;  /* 0x01280000c410783b */ /* 0x000e6e0000004200 */
[C---:B------:R-:W-:Y:S08]  /*d0a0*/  HMMA.16816.F32 R80, R4.reuse, R20, R80 ;  /* 0x000000140450723c */ /* 0x040ff00000001850 */
[C---:B------:R-:W-:Y:S01]  /*d0b0*/  HMMA.16816.F32 R84, R4.reuse, R22, R84 ;  /* 0x000000160454723c */ /* 0x040fe20000001854 */
[----:B------:R-:W5:Y:S07]  /*d0c0*/  LDSM.16.MT88.4 R20, [R197+0xf000] ;  /* 0x00f00000c514783b */ /* 0x000f6e0000004200 */
[C---:B---3--:R-:W-:Y:S08]  /*d0d0*/  HMMA.16816.F32 R96, R4.reuse, R12, R96 ;  /* 0x0000000c0460723c */ /* 0x048ff00000001860 */
[C---:B----4-:R-:W-:Y:S08]  /*d0e0*/  HMMA.16816.F32 R104, R4.reuse, R8, R104 ;  /* 0x000000080468723c */ /* 0x050ff00000001868 */
[C---:B------:R-:W-:Y:S01]  /*d0f0*/  HMMA.16816.F32 R124, R4.reuse, R10, R124 ;  /* 0x0000000a047c723c */ /* 0x040fe2000000187c */
[----:B------:R-:W3:Y:S07]  /*d100*/  LDSM.16.MT88.4 R8, [R200+0x13000] ;  /* 0x01300000c808783b */ /* 0x000eee0000004200 */
[C---:B------:R-:W-:Y:S01]  /*d110*/  HMMA.16816.F32 R100, R4.reuse, R14, R100 ;  /* 0x0000000e0464723c */ /* 0x040fe20000001864 */
[----:B------:R-:W4:Y:S07]  /*d120*/  LDSM.16.MT88.4 R12, [R196+0xf000] ;  /* 0x00f00000c40c783b */ /* 0x000f2e0000004200 */
[C---:B------:R-:W-:Y:S01]  /*d130*/  HMMA.16816.F32 R108, R4.reuse, R44, R108 ;  /* 0x0000002c046c723c */ /* 0x040fe2000000186c */
[----:B------:R-:W1:Y:S07]  /*d140*/  MUFU.EX2 R45, R136 ;  /* 0x00000088002d7308 */ /* 0x000e6e0000000800 */
[C---:B------:R-:W-:Y:S08]  /*d150*/  HMMA.16816.F32 R128, R4.reuse, R24, R128 ;  /* 0x000000180480723c */ /* 0x040ff00000001880 */
[C---:B------:R-:W-:Y:S01]  /*d160*/  HMMA.16816.F32 R68, R4.reuse, R26, R68 ;  /* 0x0000001a0444723c */ /* 0x040fe20000001844 */
[----:B------:R-:W3:Y:S07]  /*d170*/  LDSM.16.MT88.4 R24, [R198+0xf000] ;  /* 0x00f00000c618783b */ /* 0x000eee0000004200 */
[C---:B------:R-:W-:Y:S08]  /*d180*/  HMMA.16816.F32 R112, R4.reuse, R46, R112 ;  /* 0x0000002e0470723c */ /* 0x040ff00000001870 */
[C---:B-1----:R-:W-:Y:S08]  /*d190*/  HMMA.16816.F32 R120, R4.reuse, R16, R120 ;  /* 0x000000100478723c */ /* 0x042ff00000001878 */
[----:B------:R-:W-:Y:S01]  /*d1a0*/  HMMA.16816.F32 R116, R4, R18, R116 ;  /* 0x000000120474723c */ /* 0x000fe20000001874 */
[----:B------:R-:W1:Y:S06]  /*d1b0*/  LDSM.16.MT88.4 R16, [R198+0x13000] ;  /* 0x01300000c610783b */ /* 0x000e6c0000004200 */
[----:B------:R-:W-:Y:S01]  /*d1c0*/  F2FP.PACK_AB R4, R149, R152 ;  /* 0x000000989504723e */ /* 0x000fe200000000ff */
[----:B------:R-:W-:Y:S01]  /*d1d0*/  FADD.FTZ R152, R152, R3 ;  /* 0x0000000398987221 */ /* 0x000fe20000010000 */
[----:B--2---:R-:W-:Y:S01]  /*d1e0*/  F2FP.PACK_AB R5, R144, R141 ;  /* 0x0000008d9005723e */ /* 0x004fe200000000ff */
        /* <DEDUP_REMOVED lines=11> */
[----:B------:R-:W2:Y:S07]  /*d2a0*/  LDSM.16.MT88.4 R20, [R197+0x13000] ;  /* 0x01300000c514783b */ /* 0x000eae0000004200 */
[C---:B---3--:R-:W-:Y:S08]  /*d2b0*/  HMMA.16816.F32 R96, R4.reuse, R8, R96 ;  /* 0x000000080460723c */ /* 0x048ff00000001860 */
[C---:B------:R-:W-:Y:S01]  /*d2c0*/  HMMA.16816.F32 R100, R4.reuse, R10, R100 ;  /* 0x0000000a0464723c */ /* 0x040fe20000001864 */
[----:B------:R-:W3:Y:S07]  /*d2d0*/  LDSM.16.MT88.4 R8, [R196+0x13000] ;  /* 0x01300000c408783b */ /* 0x000eee0000004200 */
[C---:B----4-:R-:W-:Y:S08]  /*d2e0*/  HMMA.16816.F32 R88, R4.reuse, R12, R88 ;  /* 0x0000000c0458723c */ /* 0x050ff00000001858 */
[C---:B------:R-:W-:Y:S01]  /*d2f0*/  HMMA.16816.F32 R92, R4.reuse, R14, R92 ;  /* 0x0000000e045c723c */ /* 0x040fe2000000185c */
[----:B------:R-:W4:Y:S07]  /*d300*/  LDSM.16.MT88.4 R12, [R198+0xf800] ;  /* 0x00f80000c60c783b */ /* 0x000f2e0000004200 */
[C---:B------:R-:W-:Y:S07]  /*d310*/  HMMA.16816.F32 R128, R4.reuse, R36, R128 ;  /* 0x000000240480723c */ /* 0x040fee0000001880 */
[--C-:B------:R-:W-:Y:S01]  /*d320*/  FFMA.FTZ R36, R50, c[0x0][0x23c], -R51.reuse ;  /* 0x00008f0032247a23 */ /* 0x100fe20000010833 */
[----:B------:R-:W-:Y:S01]  /*d330*/  HMMA.16816.F32 R68, R4, R38, R68 ;  /* 0x000000260444723c */ /* 0x000fe20000001844 */
[----:B------:R-:W-:-:S04]  /*d340*/  FFMA.FTZ R37, R49, c[0x0][0x23c], -R51 ;  /* 0x00008f0031257a23 */ /* 0x000fc80000010833 */
[----:B------:R-:W-:Y:S02]  /*d350*/  MUFU.EX2 R36, R36 ;  /* 0x0000002400247308 */ /* 0x000fe40000000800 */
        /* <DEDUP_REMOVED lines=9> */
[----:B-1----:R-:W-:Y:S01]  /*d3f0*/  HMMA.16816.F32 R104, R4, R16, R104 ;  /* 0x000000100468723c */ /* 0x002fe20000001868 */
[----:B------:R-:W-:-:S04]  /*d400*/  FFMA.FTZ R27, R41, c[0x0][0x23c], -R60 ;  /* 0x00008f00291b7a23 */ /* 0x000fc8000001083c */
[----:B------:R-:W1:Y:S03]  /*d410*/  MUFU.EX2 R25, R25 ;  /* 0x0000001900197308 */ /* 0x000e660000000800 */
[C---:B------:R-:W-:Y:S01]  /*d420*/  HMMA.16816.F32 R124, R4.reuse, R18, R124 ;  /* 0x00000012047c723c */ /* 0x040fe2000000187c */
[----:B------:R-:W5:Y:S04]  /*d430*/  LDSM.16.MT88.4 R16, [R200+0xf800] ;  /* 0x00f80000c810783b */ /* 0x000f680000004200 */
[----:B------:R-:W-:Y:S03]  /*d440*/  MUFU.EX2 R26, R26 ;  /* 0x0000001a001a7308 */ /* 0x000fe60000000800 */
[C---:B--2---:R-:W-:Y:S05]  /*d450*/  HMMA.16816.F32 R108, R4.reuse, R20, R108 ;  /* 0x00000014046c723c */ /* 0x044fea000000186c */
[----:B------:R-:W2:Y:S03]  /*d460*/  MUFU.EX2 R27, R27 ;  /* 0x0000001b001b7308 */ /* 0x000ea60000000800 */
[C---:B------:R-:W-:Y:S01]  /*d470*/  HMMA.16816.F32 R112, R4.reuse, R22, R112 ;  /* 0x000000160470723c */ /* 0x040fe20000001870 */
[----:B------:R-:W-:Y:S04]  /*d480*/  LDSM.16.MT88.4 R20, [R197+0xf800] ;  /* 0x00f80000c514783b */ /* 0x000fe80000004200 */
[----:B------:R-:W-:Y:S03]  /*d490*/  MUFU.EX2 R38, R38 ;  /* 0x0000002600267308 */ /* 0x000fe60000000800 */
[C---:B---3--:R-:W-:Y:S05]  /*d4a0*/  HMMA.16816.F32 R120, R4.reuse, R8, R120 ;  /* 0x000000080478723c */ /* 0x048fea0000001878 */
[----:B------:R-:W3:Y:S03]  /*d4b0*/  MUFU.EX2 R39, R39 ;  /* 0x0000002700277308 */ /* 0x000ee60000000800 */
[----:B------:R-:W-:Y:S01]  /*d4c0*/  HMMA.16816.F32 R116, R4, R10, R116 ;  /* 0x0000000a0474723c */ /* 0x000fe20000001874 */
[----:B------:R-:W5:Y:S06]  /*d4d0*/  LDSM.16.MT88.4 R8, [R196+0xf800] ;  /* 0x00f80000c408783b */ /* 0x000f6c0000004200 */
[----:B-1----:R-:W-:Y:S01]  /*d4e0*/  F2FP.PACK_AB R4, R25, R24 ;  /* 0x000000181904723e */ /* 0x002fe200000000ff */
[----:B------:R-:W-:Y:S01]  /*d4f0*/  FADD.FTZ R24, R24, R3 ;  /* 0x0000000318187221 */ /* 0x000fe20000010000 */
[----:B------:R-:W-:Y:S01]  /*d500*/  F2FP.PACK_AB R5, R37, R36 ;  /* 0x000000242505723e */ /* 0x000fe200000000ff */
[----:B------:R-:W-:Y:S01]  /*d510*/  FADD.FTZ R36, R36, R45 ;  /* 0x0000002d24247221 */ /* 0x000fe20000010000 */
[----:B--2---:R-:W-:Y:S01]  /*d520*/  F2FP.PACK_AB R6, R27, R26 ;  /* 0x0000001a1b06723e */ /* 0x004fe200000000ff */
[----:B------:R-:W-:Y:S01]  /*d530*/  FADD.FTZ R25, R25, R24 ;  /* 0x0000001819197221 */ /* 0x000fe20000010000 */
[----:B---3--:R-:W-:Y:S01]  /*d540*/  F2FP.PACK_AB R7, R39, R38 ;  /* 0x000000262707723e */ /* 0x008fe200000000ff */
[----:B------:R-:W-:Y:S01]  /*d550*/  FADD.FTZ R37, R37, R36 ;  /* 0x0000002425257221 */ /* 0x000fe20000010000 */
[----:B------:R-:W-:Y:S01]  /*d560*/  MOV R3, R33 ;  /* 0x0000002100037202 */ /* 0x000fe20000000f00 */
[----:B------:R-:W-:-:S02]  /*d570*/  FADD.FTZ R26, R26, R25 ;  /* 0x000000191a1a7221 */ /* 0x000fc40000010000 */
[----:B------:R-:W-:Y:S02]  /*d580*/  FADD.FTZ R38, R38, R37 ;  /* 0x0000002526267221 */ /* 0x000fe40000010000 */
[----:B----4-:R-:W-:Y:S01]  /*d590*/  HMMA.16816.F32 R72, R4, R12, R72 ;  /* 0x0000000c0448723c */ /* 0x010fe20000001848 */
[----:B------:R-:W-:Y:S02]  /*d5a0*/  FADD.FTZ R235, R27, R26 ;  /* 0x0000001a1beb7221 */ /* 0x000fe40000010000 */
[----:B------:R-:W-:-:S05]  /*d5b0*/  FADD.FTZ R233, R39, R38 ;  /* 0x0000002627e97221 */ /* 0x000fca0000010000 */
[C---:B------:R-:W-:Y:S01]  /*d5c0*/  HMMA.16816.F32 R76, R4.reuse, R14, R76 ;  /* 0x0000000e044c723c */ /* 0x040fe2000000184c */
[----:B------:R-:W1:Y:S07]  /*d5d0*/  LDSM.16.MT88.4 R12, [R200+0x13800] ;  /* 0x01380000c80c783b */ /* 0x000e6e0000004200 */
[C---:B-----5:R-:W-:Y:S08]  /*d5e0*/  HMMA.16816.F32 R128, R4.reuse, R16, R128 ;  /* 0x000000100480723c */ /* 0x060ff00000001880 */
[C---:B------:R-:W-:Y:S01]  /*d5f0*/  HMMA.16816.F32 R68, R4.reuse, R18, R68 ;  /* 0x000000120444723c */ /* 0x040fe20000001844 */
[----:B------:R-:W2:Y:S07]  /*d600*/  LDSM.16.MT88.4 R16, [R198+0x13800] ;  /* 0x01380000c610783b */ /* 0x000eae0000004200 */
[C---:B------:R-:W-:Y:S08]  /*d610*/  HMMA.16816.F32 R88, R4.reuse, R8, R88 ;  /* 0x000000080458723c */ /* 0x040ff00000001858 */
[C---:B------:R-:W-:Y:S01]  /*d620*/  HMMA.16816.F32 R92, R4.reuse, R10, R92 ;  /* 0x0000000a045c723c */ /* 0x040fe2000000185c */
[----:B------:R-:W3:Y:S07]  /*d630*/  LDSM.16.MT88.4 R8, [R197+0x13800] ;  /* 0x01380000c508783b */ /* 0x000eee0000004200 */
[C---:B------:R-:W-:Y:S08]  /*d640*/  HMMA.16816.F32 R80, R4.reuse, R20, R80 ;  /* 0x000000140450723c */ /* 0x040ff00000001850 */
[C---:B-1----:R-:W-:Y:S08]  /*d650*/  HMMA.16816.F32 R96, R4.reuse, R12, R96 ;  /* 0x0000000c0460723c */ /* 0x042ff00000001860 */
[C---:B------:R-:W-:Y:S01]  /*d660*/  HMMA.16816.F32 R100, R4.reuse, R14, R100 ;  /* 0x0000000e0464723c */ /* 0x040fe20000001864 */
[----:B------:R-:W1:Y:S07]  /*d670*/  LDSM.16.MT88.4 R12, [R196+0x13800] ;  /* 0x01380000c40c783b */ /* 0x000e6e0000004200 */
[C---:B------:R-:W-:Y:S08]  /*d680*/  HMMA.16816.F32 R84, R4.reuse, R22, R84 ;  /* 0x000000160454723c */ /* 0x040ff00000001854 */
[C---:B--2---:R-:W-:Y:S08]  /*d690*/  HMMA.16816.F32 R104, R4.reuse, R16, R104 ;  /* 0x000000100468723c */ /* 0x044ff00000001868 */
[C---:B------:R-:W-:Y:S08]  /*d6a0*/  HMMA.16816.F32 R124, R4.reuse, R18, R124 ;  /* 0x00000012047c723c */ /* 0x040ff0000000187c */
[C---:B---3--:R-:W-:Y:S08]  /*d6b0*/  HMMA.16816.F32 R108, R4.reuse, R8, R108 ;  /* 0x00000008046c723c */ /* 0x048ff0000000186c */
[C---:B------:R-:W-:Y:S08]  /*d6c0*/  HMMA.16816.F32 R112, R4.reuse, R10, R112 ;  /* 0x0000000a0470723c */ /* 0x040ff00000001870 */
[C---:B-1----:R-:W-:Y:S08]  /*d6d0*/  HMMA.16816.F32 R120, R4.reuse, R12, R120 ;  /* 0x0000000c0478723c */ /* 0x042ff00000001878 */
[----:B------:R-:W-:Y:S08]  /*d6e0*/  HMMA.16816.F32 R116, R4, R14, R116 ;  /* 0x0000000e0474723c */ /* 0x000ff00000001874 */
.L_x_737:
[----:B------:R-:W-:-:S13]  /*d6f0*/  ISETP.GE.AND P1, PT, R215, 0x1, PT ;  /* 0x00000001d700780c */ /* 0x000fda0003f26270 */
[----:B------:R-:W-:Y:S05]  /*d700*/  @!P1 BRA `(.L_x_745) ;  /* 0x000049a000009947 */ /* 0x000fea0003800000 */
[----:B------:R-:W-:Y:S01]  /*d710*/  IMAD.U32 R229, R191, -0x80, RZ ;  /* 0xffffff80bfe57824 */ /* 0x000fe200078e00ff */
[----:B------:R-:W-:Y:S01]  /*d720*/  MOV R0, R3 ;  /* 0x0000000300007202 */ /* 0x000fe20000000f00 */
[----:B------:R-:W-:Y:S01]  /*d730*/  IMAD.U32 R227, R133, -0x80, RZ ;  /* 0xffffff8085e37824 */ /* 0x000fe200078e00ff */
[----:B------:R-:W-:Y:S01]  /*d740*/  ULDC.64 UR6, c[0x0][0x198] ;  /* 0x0000660000067ab9 */ /* 0x000fe20000000a00 */
[----:B------:R-:W-:Y:S01]  /*d750*/  IMAD.MOV.U32 R133, RZ, RZ, R132 ;  /* 0x000000ffff857224 */ /* 0x000fe200078e0084 */
[----:B------:R-:W-:Y:S01]  /*d760*/  SHF.R.S32.HI R228, RZ, 0x1f, R229 ;  /* 0x0000001fffe47819 */ /* 0x000fe200000114e5 */
[----:B------:R-:W-:Y:S01]  /*d770*/  ULDC.64 UR8, c[0x0][0x1a0] ;  /* 0x0000680000087ab9 */ /* 0x000fe20000000a00 */
[----:B------:R-:W-:Y:S01]  /*d780*/  SHF.R.S32.HI R226, RZ, 0x1f, R227 ;  /* 0x0000001fffe27819 */ /* 0x000fe200000114e3 */
[----:B------:R-:W-:Y:S02]  /*d790*/  ULDC.64 UR4, c[0x0][0x1a0] ;  /* 0x0000680000047ab9 */ /* 0x000fe40000000a00 */
.L_x_749:
[----:B------:R-:W-:Y:S04]  /*d7a0*/  DEPBAR.LE SB0, 0x0 ;  /* 0x000080000000791a */ /* 0x000fe80000000000 */
[----:B------:R-:W-:Y:S01]  /*d7b0*/  BAR.SYNC.DEFER_BLOCKING 0x0 ;  /* 0x0000000000007b1d */ /* 0x000fe20000010000 */
[----:B------:R-:W-:Y:S02]  /*d7c0*/  MOV R58, R229 ;  /* 0x000000e5003a7202 */ /* 0x000fe40000000f00 */
[----:B------:R-:W-:Y:S03]  /*d7d0*/  MOV R56, R228 ;  /* 0x000000e400387202 */ /* 0x000fe60000000f00 */
[----:B------:R-:W-:Y:S02]  /*d7e0*/  UMOV UR11, UR4 ;  /* 0x00000004000b7c82 */ /* 0x000fe40008000000 */
[----:B------:R-:W-:Y:S01]  /*d7f0*/  UMOV UR10, UR5 ;  /* 0x00000005000a7c82 */ /* 0x000fe20008000000 */
[----:B------:R-:W-:-:S05]  /*d800*/  @!P0 BRA `(.L_x_746) ;  /* 0x000003d000008947 */ /* 0x000fca0003800000 */
[----:B------:R-:W-:Y:S01]  /*d810*/  IMAD.SHL.U32 R10, R215, 0x80, RZ ;  /* 0x00000080d70a7824 */ /* 0x000fe200078e00ff */
[----:B------:R-:W-:Y:S01]  /*d820*/  IABS R2, c[0x0][0x2d0] ;  /* 0x0000b40000027a13 */ /* 0x000fe20000000000 */
[----:B------:R-:W-:Y:S01]  /*d830*/  IMAD.MOV.U32 R58, RZ, RZ, c[0x0][0x2d0] ;  /* 0x0000b400ff3a7624 */ /* 0x000fe200078e00ff */
[----:B------:R-:W-:Y:S02]  /*d840*/  UMOV UR11, UR8 ;  /* 0x00000008000b7c82 */ /* 0x000fe40008000000 */
[----:B------:R-:W1:Y:S01]  /*d850*/  I2F.RP R7, R2 ;  /* 0x0000000200077306 */ /* 0x000e620000209400 */
[----:B------:R-:W-:Y:S01]  /*d860*/  IABS R6, R10 ;  /* 0x0000000a00067213 */ /* 0x000fe20000000000 */
[----:B------:R-:W-:Y:S08]  /*d870*/  UMOV UR10, UR9 ;  /* 0x00000009000a7c82 */ /* 0x000ff00008000000 */
[----:B-1----:R-:W1:Y:S02]  /*d880*/  MUFU.RCP R3, R7 ;  /* 0x0000000700037308 */ /* 0x002e640000001000 */
[----:B-1----:R-:W-:Y:S02]  /*d890*/  IADD3 R8, R3, 0xffffffe, RZ ;  /* 0x0ffffffe03087810 */ /* 0x002fe40007ffe0ff */
[C---:B------:R-:W-:Y:S06]  /*d8a0*/  IADD3 R3, R10.reuse, -0x80, RZ ;  /* 0xffffff800a037810 */ /* 0x040fec0007ffe0ff */
[----:B------:R-:W1:Y:S01]  /*d8b0*/  F2I.FTZ.U32.TRUNC.NTZ R9, R8 ;  /* 0x0000000800097305 */ /* 0x000e62000021f000 */
[----:B------:R-:W-:Y:S02]  /*d8c0*/  LOP3.LUT R10, R10, c[0x0][0x2d0], RZ, 0x3c, !PT ;  /* 0x0000b4000a0a7a12 */ /* 0x000fe400078e3cff */
[----:B------:R-:W-:Y:S02]  /*d8d0*/  IABS R4, R3 ;  /* 0x0000000300047213 */ /* 0x000fe40000000000 */
[----:B------:R-:W-:Y:S02]  /*d8e0*/  ISETP.GE.AND P3, PT, R10, RZ, PT ;  /* 0x000000ff0a00720c */ /* 0x000fe40003f66270 */
[----:B------:R-:W-:Y:S04]  /*d8f0*/  LOP3.LUT R3, R3, c[0x0][0x2d0], RZ, 0x3c, !PT ;  /* 0x0000b40003037a12 */ /* 0x000fe800078e3cff */
[----:B------:R-:W-:Y:S02]  /*d900*/  ISETP.GE.AND P1, PT, R3, RZ, PT ;  /* 0x000000ff0300720c */ /* 0x000fe40003f26270 */
[----:B------:R-:W-:Y:S01]  /*d910*/  LOP3.LUT R3, RZ, c[0x0][0x2d0], RZ, 0x33, !PT ;  /* 0x0000b400ff037a12 */ /* 0x000fe200078e33ff */
[--C-:B-1----:R-:W-:Y:S02]  /*d920*/  IMAD.MOV R5, RZ, RZ, -R9.reuse ;  /* 0x000000ffff057224 */ /* 0x102fe400078e0a09 */
[----:B------:R-:W-:Y:S02]  /*d930*/  IMAD.MOV.U32 R8, RZ, RZ, RZ ;  /* 0x000000ffff087224 */ /* 0x000fe400078e00ff */
[----:B------:R-:W-:Y:S04]  /*d940*/  IMAD R5, R5, R2, RZ ;  /* 0x0000000205057224 */ /* 0x000fe800078e02ff */
[----:B------:R-:W-:Y:S06]  /*d950*/  IMAD.HI.U32 R9, R9, R5, R8 ;  /* 0x0000000509097227 */ /* 0x000fec00078e0008 */
[C---:B------:R-:W-:Y:S04]  /*d960*/  IMAD.HI.U32 R8, R9.reuse, R4, RZ ;  /* 0x0000000409087227 */ /* 0x040fe800078e00ff */
[----:B------:R-:W-:Y:S04]  /*d970*/  IMAD.HI.U32 R9, R9, R6, RZ ;  /* 0x0000000609097227 */ /* 0x000fe800078e00ff */
[----:B------:R-:W-:Y:S02]  /*d980*/  IMAD.MOV R5, RZ, RZ, -R8 ;  /* 0x000000ffff057224 */ /* 0x000fe400078e0a08 */
[----:B------:R-:W-:Y:S02]  /*d990*/  IMAD.MOV R7, RZ, RZ, -R9 ;  /* 0x000000ffff077224 */ /* 0x000fe400078e0a09 */
[C---:B------:R-:W-:Y:S02]  /*d9a0*/  IMAD R4, R2.reuse, R5, R4 ;  /* 0x0000000502047224 */ /* 0x040fe400078e0204 */
[C---:B------:R-:W-:Y:S03]  /*d9b0*/  IMAD R6, R2.reuse, R7, R6 ;  /* 0x0000000702067224 */ /* 0x040fe600078e0206 */
[C---:B------:R-:W-:Y:S02]  /*d9c0*/  ISETP.GT.U32.AND P2, PT, R2.reuse, R4, PT ;  /* 0x000000040200720c */ /* 0x040fe40003f44070 */
[----:B------:R-:W-:Y:S11]  /*d9d0*/  ISETP.GT.U32.AND P4, PT, R2, R6, PT ;  /* 0x000000060200720c */ /* 0x000ff60003f84070 */
[--C-:B------:R-:W-:Y:S01]  /*d9e0*/  @!P2 IMAD.IADD R4, R4, 0x1, -R2.reuse ;  /* 0x000000010404a824 */ /* 0x100fe200078e0a02 */
[----:B------:R-:W-:Y:S01]  /*d9f0*/  @!P2 IADD3 R8, R8, 0x1, RZ ;  /* 0x000000010808a810 */ /* 0x000fe20007ffe0ff */
[----:B------:R-:W-:Y:S01]  /*da00*/  @!P4 IMAD.IADD R6, R6, 0x1, -R2 ;  /* 0x000000010606c824 */ /* 0x000fe200078e0a02 */
[----:B------:R-:W-:Y:S02]  /*da10*/  @!P4 IADD3 R9, R9, 0x1, RZ ;  /* 0x000000010909c810 */ /* 0x000fe40007ffe0ff */
[-C--:B------:R-:W-:Y:S02]  /*da20*/  ISETP.GE.U32.AND P5, PT, R4, R2.reuse, PT ;  /* 0x000000020400720c */ /* 0x080fe40003fa6070 */
[----:B------:R-:W-:Y:S02]  /*da30*/  ISETP.GE.U32.AND P6, PT, R6, R2, PT ;  /* 0x000000020600720c */ /* 0x000fe40003fc6070 */
[----:B------:R-:W-:Y:S09]  /*da40*/  ISETP.NE.AND P2, PT, RZ, c[0x0][0x2d0], PT ;  /* 0x0000b400ff007a0c */ /* 0x000ff20003f45270 */
[----:B------:R-:W-:Y:S02]  /*da50*/  @P5 IADD3 R8, R8, 0x1, RZ ;  /* 0x0000000108085810 */ /* 0x000fe40007ffe0ff */
[----:B------:R-:W-:Y:S03]  /*da60*/  @P6 IADD3 R9, R9, 0x1, RZ ;  /* 0x0000000109096810 */ /* 0x000fe60007ffe0ff */
[----:B------:R-:W-:Y:S02]  /*da70*/  @!P1 IMAD.MOV R8, RZ, RZ, -R8 ;  /* 0x000000ffff089224 */ /* 0x000fe400078e0a08 */
[----:B------:R-:W-:Y:S03]  /*da80*/  @!P3 IMAD.MOV R9, RZ, RZ, -R9 ;  /* 0x000000ffff09b224 */ /* 0x000fe600078e0a09 */
[C---:B------:R-:W-:Y:S02]  /*da90*/  SEL R7, R3.reuse, R8, !P2 ;  /* 0x0000000803077207 */ /* 0x040fe40005000000 */
[----:B------:R-:W-:Y:S02]  /*daa0*/  SEL R3, R3, R9, !P2 ;  /* 0x0000000903037207 */ /* 0x000fe40005000000 */
[-C--:B------:R-:W-:Y:S02]  /*dab0*/  LEA R12, P2, R7, R224.reuse, 0x2 ;  /* 0x000000e0070c7211 */ /* 0x080fe400078410ff */
[----:B------:R-:W-:Y:S02]  /*dac0*/  LEA R10, P1, R3, R224, 0x2 ;  /* 0x000000e0030a7211 */ /* 0x000fe400078210ff */
[-C--:B------:R-:W-:Y:S02]  /*dad0*/  LEA.HI.X.SX32 R13, R7, R225.reuse, 0x2, P2 ;  /* 0x000000e1070d7211 */ /* 0x080fe400010f16ff */
[C---:B------:R-:W-:Y:S01]  /*dae0*/  LEA.HI.X.SX32 R11, R3.reuse, R225, 0x2, P1 ;  /* 0x000000e1030b7211 */ /* 0x040fe200008f16ff */
[----:B------:R-:W-:Y:S02]  /*daf0*/  IMAD.IADD R3, R3, 0x1, -R7 ;  /* 0x0000000103037824 */ /* 0x000fe400078e0a07 */
[----:B------:R-:W2:Y:S02]  /*db00*/  LDG.E R4, [R12.64] ;  /* 0x0000000c0c047981 */ /* 0x000ea4000c1e1900 */
[----:B------:R-:W-:Y:S02]  /*db10*/  IMAD R58, R3, R58, -0x80 ;  /* 0xffffff80033a7424 */ /* 0x000fe400078e023a */
[----:B------:R-:W2:Y:S02]  /*db20*/  LDG.E R5, [R10.64] ;  /* 0x0000000c0a057981 */ /* 0x000ea4000c1e1900 */
[C---:B------:R-:W-:Y:S01]  /*db30*/  IMAD R2, R58.reuse, UR9, RZ ;  /* 0x000000093a027c24 */ /* 0x040fe2000f8e02ff */
[----:B------:R-:W-:Y:S01]  /*db40*/  SHF.R.S32.HI R3, RZ, 0x1f, R58 ;  /* 0x0000001fff037819 */ /* 0x000fe2000001143a */
[----:B------:R-:W-:Y:S04]  /*db50*/  IMAD.WIDE.U32 R58, R58, UR8, RZ ;  /* 0x000000083a3a7c25 */ /* 0x000fe8000f8e00ff */
[----:B------:R-:W-:Y:S04]  /*db60*/  IMAD R2, R3, UR8, R2 ;  /* 0x0000000803027c24 */ /* 0x000fe8000f8e0202 */
[----:B------:R-:W-:Y:S02]  /*db70*/  IMAD.IADD R59, R59, 0x1, R2 ;  /* 0x000000013b3b7824 */ /* 0x000fe400078e0202 */
[----:B--2---:R-:W-:Y:S04]  /*db80*/  IMAD.IADD R5, R4, 0x1, -R5 ;  /* 0x0000000104057824 */ /* 0x004fe800078e0a05 */
[----:B------:R-:W-:Y:S01]  /*db90*/  IMAD.WIDE.U32 R58, R5, c[0x0][0x188], R58 ;  /* 0x00006200053a7a25 */ /* 0x000fe200078e003a */
[----:B------:R-:W-:Y:S05]  /*dba0*/  SHF.R.S32.HI R3, RZ, 0x1f, R5 ;  /* 0x0000001fff037819 */ /* 0x000fea0000011405 */
[----:B------:R-:W-:Y:S04]  /*dbb0*/  IMAD R2, R3, c[0x0][0x188], RZ ;  /* 0x0000620003027a24 */ /* 0x000fe800078e02ff */
[----:B------:R-:W-:Y:S04]  /*dbc0*/  IMAD R2, R5, c[0x0][0x18c], R2 ;  /* 0x0000630005027a24 */ /* 0x000fe800078e0202 */
[----:B------:R-:W-:Y:S02]  /*dbd0*/  IMAD.IADD R56, R59, 0x1, R2 ;  /* 0x000000013b387824 */ /* 0x000fe400078e0202 */
.L_x_746:
[----:B------:R-:W-:Y:S02]  /*dbe0*/  ISETP.GE.AND P4, PT, R218, c[0x0][0x220], PT ;  /* 0x00008800da007a0c */ /* 0x000fe40003f86270 */
[----:B------:R-:W-:Y:S02]  /*dbf0*/  ISETP.GE.AND P3, PT, R209, c[0x0][0x220], PT ;  /* 0x00008800d1007a0c */ /* 0x000fe40003f66270 */
[C---:B------:R-:W-:Y:S02]  /*dc00*/  LEA R2, P2, R58.reuse, R172, 0x1 ;  /* 0x000000ac3a027211 */ /* 0x040fe400078408ff */
[C---:B------:R-:W-:Y:S02]  /*dc10*/  IADD3 R57, P1, R221.reuse, R58, RZ ;  /* 0x0000003add397210 */ /* 0x040fe40007f3e0ff */
[--C-:B------:R-:W-:Y:S02]  /*dc20*/  LEA.HI.X R3, R58, R173, R56.reuse, 0x1, P2 ;  /* 0x000000ad3a037211 */ /* 0x100fe400010f0c38 */
[----:B------:R-:W-:Y:S01]  /*dc30*/  IADD3 R59, P2, R221, R57, RZ ;  /* 0x00000039dd3b7210 */ /* 0x000fe20007f5e0ff */
[C---:B------:R-:W-:Y:S02]  /*dc40*/  IMAD.X R58, R220.reuse, 0x1, R56, P1 ;  /* 0x00000001dc3a7824 */ /* 0x040fe400008e0638 */
[----:B------:R-:W-:Y:S01]  /*dc50*/  @P4 STS.128 [R216+0xc000], RZ ;  /* 0x00c000ffd8004388 */ /* 0x000fe20000000c00 */
[CC--:B------:R-:W-:Y:S02]  /*dc60*/  @!P4 LEA R174, P5, R57.reuse, R172.reuse, 0x1 ;  /* 0x000000ac39aec211 */ /* 0x0c0fe400078a08ff */
[CC--:B------:R-:W-:Y:S01]  /*dc70*/  @!P3 LEA R64, P1, R57.reuse, R172.reuse, 0x1 ;  /* 0x000000ac3940b211 */ /* 0x0c0fe200078208ff */
[----:B------:R-:W-:Y:S01]  /*dc80*/  @!PT LDS RZ, [RZ] ;  /* 0x00000000fffff984 */ /* 0x000fe20000000800 */
[----:B------:R-:W-:Y:S01]  /*dc90*/  @!PT LDS RZ, [RZ] ;  /* 0x00000000fffff984 */ /* 0x000fe20000000800 */
[----:B------:R-:W-:Y:S01]  /*dca0*/  @!PT LDS RZ, [RZ] ;  /* 0x00000000fffff984 */ /* 0x000fe20000000800 */
[----:B------:R1:W-:Y:S01]  /*dcb0*/  @!P4 LDGSTS.E.BYPASS.LTC128B.128 [R216+0xc000], [R2.64] ;  /* 0x0c00000002d8cfae */ /* 0x0003e2000b901d4c */
[CCC-:B------:R-:W-:Y:S02]  /*dcc0*/  @!P4 LEA.HI.X R175, R57.reuse, R173.reuse, R58.reuse, 0x1, P5 ;  /* 0x000000ad39afc211 */ /* 0x1c0fe400028f0c3a */
[-CC-:B------:R-:W-:Y:S01]  /*dcd0*/  @!P3 LEA.HI.X R65, R57, R173.reuse, R58.reuse, 0x1, P1 ;  /* 0x000000ad3941b211 */ /* 0x180fe200008f0c3a */
[----:B------:R-:W-:Y:S01]  /*dce0*/  @P3 STS.128 [R216+0x10000], RZ ;  /* 0x010000ffd8003388 */ /* 0x000fe20000000c00 */
[C---:B------:R-:W-:Y:S01]  /*dcf0*/  IMAD.X R58, R220.reuse, 0x1, R58, P2 ;  /* 0x00000001dc3a7824 */ /* 0x040fe200010e063a */
[CC--:B------:R-:W-:Y:S02]  /*dd00*/  @!P4 LEA R134, P5, R59.reuse, R172.reuse, 0x1 ;  /* 0x000000ac3b86c211 */ /* 0x0c0fe400078a08ff */
[----:B------:R-:W-:Y:S01]  /*dd10*/  @!PT LDS RZ, [RZ] ;  /* 0x00000000fffff984 */ /* 0x000fe20000000800 */
[----:B------:R-:W-:Y:S01]  /*dd20*/  @!PT LDS RZ, [RZ] ;  /* 0x00000000fffff984 */ /* 0x000fe20000000800 */
[----:B------:R-:W-:Y:S01]  /*dd30*/  @!PT LDS RZ, [RZ] ;  /* 0x00000000fffff984 */ /* 0x000fe20000000800 */
[----:B------:R1:W-:Y:S01]  /*dd40*/  @!P3 LDGSTS.E.BYPASS.LTC128B.128 [R216+0x10000], [R2.64+0x80] ;  /* 0x1000008002d8bfae */ /* 0x0003e2000b901d4c */
[CC--:B------:R-:W-:Y:S02]  /*dd50*/  @!P3 LEA R62, P1, R59.reuse, R172.reuse, 0x1 ;  /* 0x000000ac3b3eb211 */ /* 0x0c0fe400078208ff */
[--C-:B------:R-:W-:Y:S01]  /*dd60*/  @!P4 LEA.HI.X R135, R59, R173, R58.reuse, 0x1, P5 ;  /* 0x000000ad3b87c211 */ /* 0x100fe200028f0c3a */
[----:B------:R-:W-:Y:S01]  /*dd70*/  @P4 STS.128 [R216+0xc800], RZ ;  /* 0x00c800ffd8004388 */ /* 0x000fe20000000c00 */
[----:B------:R-:W-:Y:S02]  /*dd80*/  IADD3 R57, P2, R221, R59, RZ ;  /* 0x0000003bdd397210 */ /* 0x000fe40007f5e0ff */
[--C-:B------:R-:W-:Y:S01]  /*dd90*/  @!P3 LEA.HI.X R63, R59, R173, R58.reuse, 0x1, P1 ;  /* 0x000000ad3b3fb211 */ /* 0x100fe200008f0c3a */
[----:B------:R-:W-:Y:S01]  /*dda0*/  @!PT LDS RZ, [RZ] ;  /* 0x00000000fffff984 */ /* 0x000fe20000000800 */
[----:B------:R-:W-:Y:S01]  /*ddb0*/  @!PT LDS RZ, [RZ] ;  /* 0x00000000fffff984 */ /* 0x000fe20000000800 */
[----:B------:R-:W-:Y:S01]  /*ddc0*/  @!PT LDS RZ, [RZ] ;  /* 0x00000000fffff984 */ /* 0x000fe20000000800 */
[----:B------:R2:W-:Y:S01]  /*ddd0*/  @!P4 LDGSTS.E.BYPASS.LTC128B.128 [R216+0xc800], [R174.64] ;  /* 0x0c800000aed8cfae */ /* 0x0005e2000b901d4c */
[CC--:B------:R-:W-:Y:S01]  /*dde0*/  @!P4 LEA R66, P5, R57.reuse, R172.reuse, 0x1 ;  /* 0x000000ac3942c211 */ /* 0x0c0fe200078a08ff */
[C---:B------:R-:W-:Y:S01]  /*ddf0*/  IMAD.X R58, R220.reuse, 0x1, R58, P2 ;  /* 0x00000001dc3a7824 */ /* 0x040fe200010e063a */
[-C--:B------:R-:W-:Y:S01]  /*de00*/  @!P3 LEA R60, P1, R57, R172.reuse, 0x1 ;  /* 0x000000ac393cb211 */ /* 0x080fe200078208ff */
[----:B------:R-:W-:Y:S01]  /*de10*/  @P3 STS.128 [R216+0x10800], RZ ;  /* 0x010800ffd8003388 */ /* 0x000fe20000000c00 */
[----:B------:R-:W-:Y:S02]  /*de20*/  IADD3 R59, P2, R221, R57, RZ ;  /* 0x00000039dd3b7210 */ /* 0x000fe40007f5e0ff */
[CCC-:B------:R-:W-:Y:S01]  /*de30*/  @!P4 LEA.HI.X R67, R57.reuse, R173.reuse, R58.reuse, 0x1, P5 ;  /* 0x000000ad3943c211 */ /* 0x1c0fe200028f0c3a */
[----:B------:R-:W-:Y:S01]  /*de40*/  @!PT LDS RZ, [RZ] ;  /* 0x00000000fffff984 */ /* 0x000fe20000000800 */
[----:B------:R-:W-:Y:S01]  /*de50*/  @!PT LDS RZ, [RZ] ;  /* 0x00000000fffff984 */ /* 0x000fe20000000800 */
[----:B------:R-:W-:Y:S01]  /*de60*/  @!PT LDS RZ, [RZ] ;  /* 0x00000000fffff984 */ /* 0x000fe20000000800 */
[----:B------:R3:W-:Y:S01]  /*de70*/  @!P3 LDGSTS.E.BYPASS.LTC128B.128 [R216+0x10800], [R64.64+0x80] ;  /* 0x1080008040d8bfae */ /* 0x0007e2000b901d4c */
[-CC-:B------:R-:W-:Y:S01]  /*de80*/  @!P3 LEA.HI.X R61, R57, R173.reuse, R58.reuse, 0x1, P1 ;  /* 0x000000ad393db211 */ /* 0x180fe200008f0c3a */
[C---:B------:R-:W-:Y:S01]  /*de90*/  IMAD.X R58, R220.reuse, 0x1, R58, P2 ;  /* 0x00000001dc3a7824 */ /* 0x040fe200010e063a */
[CC--:B------:R-:W-:Y:S01]  /*dea0*/  @!P4 LEA R178, P5, R59.reuse, R172.reuse, 0x1 ;  /* 0x000000ac3bb2c211 */ /* 0x0c0fe200078a08ff */
[----:B------:R-:W-:Y:S01]  /*deb0*/  @P4 STS.128 [R216+0xd000], RZ ;  /* 0x00d000ffd8004388 */ /* 0x000fe20000000c00 */
[CC--:B------:R-:W-:Y:S02]  /*dec0*/  @!P3 LEA R176, P1, R59.reuse, R172.reuse, 0x1 ;  /* 0x000000ac3bb0b211 */ /* 0x0c0fe400078208ff */
[--C-:B------:R-:W-:Y:S01]  /*ded0*/  @!P4 LEA.HI.X R179, R59, R173, R58.reuse, 0x1, P5 ;  /* 0x000000ad3bb3c211 */ /* 0x100fe200028f0c3a */
[----:B------:R-:W-:Y:S01]  /*dee0*/  @!PT LDS RZ, [RZ] ;  /* 0x00000000fffff984 */ /* 0x000fe20000000800 */
[----:B------:R-:W-:Y:S01]  /*def0*/  @!PT LDS RZ, [RZ] ;  /* 0x00000000fffff984 */ /* 0x000fe20000000800 */
[----:B------:R-:W-:Y:S01]  /*df00*/  @!PT LDS RZ, [RZ] ;  /* 0x00000000fffff984 */ /* 0x000fe20000000800 */
[----:B------:R1:W-:Y:S01]  /*df10*/  @!P4 LDGSTS.E.BYPASS.LTC128B.128 [R216+0xd000], [R134.64] ;  /* 0x0d00000086d8cfae */ /* 0x0003e2000b901d4c */
[----:B------:R-:W-:Y:S02]  /*df20*/  IADD3 R57, P2, R221, R59, RZ ;  /* 0x0000003bdd397210 */ /* 0x000fe40007f5e0ff */
[--C-:B------:R-:W-:Y:S01]  /*df30*/  @!P3 LEA.HI.X R177, R59, R173, R58.reuse, 0x1, P1 ;  /* 0x000000ad3bb1b211 */ /* 0x100fe200008f0c3a */
[----:B------:R-:W-:Y:S01]  /*df40*/  @P3 STS.128 [R216+0x11000], RZ ;  /* 0x011000ffd8003388 */ /* 0x000fe20000000c00 */
[CC--:B------:R-:W-:Y:S01]  /*df50*/  @!P4 LEA R182, P5, R57.reuse, R172.reuse, 0x1 ;  /* 0x000000ac39b6c211 */ /* 0x0c0fe200078a08ff */
[C---:B------:R-:W-:Y:S01]  /*df60*/  IMAD.X R58, R220.reuse, 0x1, R58, P2 ;  /* 0x00000001dc3a7824 */ /* 0x040fe200010e063a */
[-C--:B------:R-:W-:Y:S01]  /*df70*/  @!P3 LEA R180, P1, R57, R172.reuse, 0x1 ;  /* 0x000000ac39b4b211 */ /* 0x080fe200078208ff */
[----:B------:R-:W-:Y:S01]  /*df80*/  @!PT LDS RZ, [RZ] ;  /* 0x00000000fffff984 */ /* 0x000fe20000000800 */
[----:B------:R-:W-:Y:S01]  /*df90*/  @!PT LDS RZ, [RZ] ;  /* 0x00000000fffff984 */ /* 0x000fe20000000800 */
[----:B------:R-:W-:Y:S01]  /*dfa0*/  @!PT LDS RZ, [RZ] ;  /* 0x00000000fffff984 */ /* 0x000fe20000000800 */
[----:B------:R4:W-:Y:S01]  /*dfb0*/  @!P3 LDGSTS.E.BYPASS.LTC128B.128 [R216+0x11000], [R62.64+0x80] ;  /* 0x110000803ed8bfae */ /* 0x0009e2000b901d4c */
[----:B------:R-:W-:Y:S02]  /*dfc0*/  IADD3 R59, P2, R221, R57, RZ ;  /* 0x00000039dd3b7210 */ /* 0x000fe40007f5e0ff */
[CCC-:B------:R-:W-:Y:S01]  /*dfd0*/  @!P4 LEA.HI.X R183, R57.reuse, R173.reuse, R58.reuse, 0x1, P5 ;  /* 0x000000ad39b7c211 */ /* 0x1c0fe200028f0c3a */
[----:B------:R-:W-:Y:S01]  /*dfe0*/  @P4 STS.128 [R216+0xd800], RZ ;  /* 0x00d800ffd8004388 */ /* 0x000fe20000000c00 */
[-CC-:B------:R-:W-:Y:S01]  /*dff0*/  @!P3 LEA.HI.X R181, R57, R173.reuse, R58.reuse, 0x1, P1 ;  /* 0x000000ad39b5b211 */ /* 0x180fe200008f0c3a */
[C---:B------:R-:W-:Y:S01]  /*e000*/  IMAD.X R58, R220.reuse, 0x1, R58, P2 ;  /* 0x00000001dc3a7824 */ /* 0x040fe200010e063a */
[CC--:B------:R-:W-:Y:S01]  /*e010*/  @!P4 LEA R188, P6, R59.reuse, R172.reuse, 0x1 ;  /* 0x000000ac3bbcc211 */ /* 0x0c0fe200078c08ff */
[----:B------:R-:W-:Y:S01]  /*e020*/  @!PT LDS RZ, [RZ] ;  /* 0x00000000fffff984 */ /* 0x000fe20000000800 */
[----:B------:R-:W-:Y:S01]  /*e030*/  @!PT LDS RZ, [RZ] ;  /* 0x00000000fffff984 */ /* 0x000fe20000000800 */
[----:B------:R-:W-:Y:S01]  /*e040*/  @!PT LDS RZ, [RZ] ;  /* 0x00000000fffff984 */ /* 0x000fe20000000800 */
[----:B------:R3:W-:Y:S01]  /*e050*/  @!P4 LDGSTS.E.BYPASS.LTC128B.128 [R216+0xd800], [R66.64] ;  /* 0x0d80000042d8cfae */ /* 0x0007e2000b901d4c */
[CC--:B------:R-:W-:Y:S02]  /*e060*/  @!P3 LEA R184, P2, R59.reuse, R172.reuse, 0x1 ;  /* 0x000000ac3bb8b211 */ /* 0x0c0fe400078408ff */
[--C-:B------:R-:W-:Y:S01]  /*e070*/  @!P4 LEA.HI.X R189, R59, R173, R58.reuse, 0x1, P6 ;  /* 0x000000ad3bbdc211 */ /* 0x100fe200030f0c3a */
[----:B------:R-:W-:Y:S01]  /*e080*/  @P3 STS.128 [R216+0x11800], RZ ;  /* 0x011800ffd8003388 */ /* 0x000fe20000000c00 */
[----:B------:R-:W-:Y:S02]  /*e090*/  IADD3 R57, P1, R221, R59, RZ ;  /* 0x0000003bdd397210 */ /* 0x000fe40007f3e0ff */
[-CC-:B------:R-:W-:Y:S01]  /*e0a0*/  @!P3 LEA.HI.X R185, R59, R173.reuse, R58.reuse, 0x1, P2 ;  /* 0x000000ad3bb9b211 */ /* 0x180fe200010f0c3a */
[----:B------:R-:W-:Y:S01]  /*e0b0*/  @!PT LDS RZ, [RZ] ;  /* 0x00000000fffff984 */ /* 0x000fe20000000800 */
[----:B------:R-:W-:Y:S01]  /*e0c0*/  @!PT LDS RZ, [RZ] ;  /* 0x00000000fffff984 */ /* 0x000fe20000000800 */
[----:B------:R-:W-:Y:S01]  /*e0d0*/  @!PT LDS RZ, [RZ] ;  /* 0x00000000fffff984 */ /* 0x000fe20000000800 */
[----:B------:R4:W-:Y:S01]  /*e0e0*/  @!P3 LDGSTS.E.BYPASS.LTC128B.128 [R216+0x11800], [R60.64+0x80] ;  /* 0x118000803cd8bfae */ /* 0x0009e2000b901d4c */
[CC--:B------:R-:W-:Y:S01]  /*e0f0*/  @!P4 LEA R186, P5, R57.reuse, R172.reuse, 0x1 ;  /* 0x000000ac39bac211 */ /* 0x0c0fe200078a08ff */
[----:B------:R-:W-:Y:S01]  /*e100*/  IMAD.X R56, R220, 0x1, R58, P1 ;  /* 0x00000001dc387824 */ /* 0x000fe200008e063a */
[C---:B------:R-:W-:Y:S01]  /*e110*/  @!P3 LEA R172, P1, R57.reuse, R172, 0x1 ;  /* 0x000000ac39acb211 */ /* 0x040fe200078208ff */
[----:B------:R-:W-:Y:S03]  /*e120*/  @P4 STS.128 [R216+0xe000], RZ ;  /* 0x00e000ffd8004388 */ /* 0x000fe60000000c00 */
[CCC-:B------:R-:W-:Y:S01]  /*e130*/  @!P4 LEA.HI.X R187, R57.reuse, R173.reuse, R56.reuse, 0x1, P5 ;  /* 0x000000ad39bbc211 */ /* 0x1c0fe200028f0c38 */
[----:B------:R-:W-:Y:S01]  /*e140*/  @!PT LDS RZ, [RZ] ;  /* 0x00000000fffff984 */ /* 0x000fe20000000800 */
[----:B------:R-:W-:Y:S01]  /*e150*/  @!PT LDS RZ, [RZ] ;  /* 0x00000000fffff984 */ /* 0x000fe20000000800 */
[----:B------:R-:W-:Y:S01]  /*e160*/  @!PT LDS RZ, [RZ] ;  /* 0x00000000fffff984 */ /* 0x000fe20000000800 */
[----:B------:R5:W-:Y:S01]  /*e170*/  @!P4 LDGSTS.E.BYPASS.LTC128B.128 [R216+0xe000], [R178.64] ;  /* 0x0e000000b2d8cfae */ /* 0x000be2000b901d4c */
[----:B------:R-:W-:Y:S02]  /*e180*/  @!P3 LEA.HI.X R173, R57, R173, R56, 0x1, P1 ;  /* 0x000000ad39adb211 */ /* 0x000fe400008f0c38 */
[----:B------:R-:W-:Y:S01]  /*e190*/  ISETP.GE.AND P1, PT, R215, 0x2, PT ;  /* 0x00000002d700780c */ /* 0x000fe20003f26270 */
        /* <DEDUP_REMOVED lines=36> */
[----:B------:R-:W1:Y:S04]  /*e3e0*/  LDSM.16.M88.4 R140, [R206+0x4000] ;  /* 0x00400000ce8c783b */ /* 0x000e680000000200 */
[----:B------:R-:W3:Y:S04]  /*e3f0*/  LDSM.16.M88.4 R144, [R206+0x4800] ;  /* 0x00480000ce90783b */ /* 0x000ee80000000200 */
[----:B------:R-:W3:Y:S04]  /*e400*/  LDSM.16.M88.4 R148, [R206+0x5000] ;  /* 0x00500000ce94783b */ /* 0x000ee80000000200 */
[----:B------:R-:W0:Y:S04]  /*e410*/  LDGDEPBAR ;  /* 0x00000000000079af */ /* 0x000e280000000000 */
[----:B------:R-:W3:Y:S04]  /*e420*/  LDSM.16.M88.4 R152, [R206+0x5800] ;  /* 0x00580000ce98783b */ /* 0x000ee80000000200 */
[----:B------:R-:W4:Y:S04]  /*e430*/  LDSM.16.M88.4 R156, [R206+0x6000] ;  /* 0x00600000ce9c783b */ /* 0x000f280000000200 */
[----:B------:R-:W4:Y:S04]  /*e440*/  LDSM.16.M88.4 R160, [R206+0x6800] ;  /* 0x00680000cea0783b */ /* 0x000f280000000200 */
[----:B------:R-:W-:Y:S04]  /*e450*/  LDSM.16.M88.4 R164, [R204] ;  /* 0x00000000cca4783b */ /* 0x000fe80000000200 */
[----:B------:R-:W-:Y:S04]  /*e460*/  LDSM.16.M88.4 R168, [R204+0x800] ;  /* 0x00080000cca8783b */ /* 0x000fe80000000200 */
[----:B--2---:R-:W-:Y:S01]  /*e470*/  LDSM.16.M88.4 R172, [R206+0x8800] ;  /* 0x00880000ceac783b */ /* 0x004fe20000000200 */
[C---:B-1----:R-:W-:Y:S03]  /*e480*/  HMMA.16816.F32 R4, R136.reuse, R140, RZ ;  /* 0x0000008c8804723c */ /* 0x042fe600000018ff */
[----:B-----5:R-:W-:Y:S04]  /*e490*/  LDSM.16.M88.4 R176, [R206+0xa000] ;  /* 0x00a00000ceb0783b */ /* 0x020fe80000000200 */
[----:B------:R-:W-:Y:S01]  /*e4a0*/  LDSM.16.M88.4 R180, [R204+0x5800] ;  /* 0x00580000ccb4783b */ /* 0x000fe20000000200 */
[C---:B------:R-:W-:Y:S03]  /*e4b0*/  HMMA.16816.F32 R8, R136.reuse, R142, RZ ;  /* 0x0000008e8808723c */ /* 0x040fe600000018ff */
[----:B------:R-:W1:Y:S04]  /*e4c0*/  LDSM.16.M88.4 R140, [R206+0x7000] ;  /* 0x00700000ce8c783b */ /* 0x000e680000000200 */
[----:B------:R-:W-:Y:S01]  /*e4d0*/  LDSM.16.M88.4 R184, [R203+0x2000] ;  /* 0x00200000cbb8783b */ /* 0x000fe20000000200 */
[C---:B---3--:R-:W-:Y:S03]  /*e4e0*/  HMMA.16816.F32 R12, R136.reuse, R144, RZ ;  /* 0x00000090880c723c */ /* 0x048fe600000018ff */
[----:B------:R-:W-:Y:S04]  /*e4f0*/  LDSM.16.M88.4 R188, [R199+0x8000] ;  /* 0x00800000c7bc783b */ /* 0x000fe80000000200 */
[----:B------:R-:W-:Y:S01]  /*e500*/  LDSM.16.M88.4 R192, [R201+0x7000] ;  /* 0x00700000c9c0783b */ /* 0x000fe20000000200 */
[C---:B------:R-:W-:Y:S03]  /*e510*/  HMMA.16816.F32 R16, R136.reuse, R146, RZ ;  /* 0x000000928810723c */ /* 0x040fe600000018ff */
[----:B------:R-:W2:Y:S05]  /*e520*/  LDSM.16.M88.4 R144, [R206+0x7800] ;  /* 0x00780000ce90783b */ /* 0x000eaa0000000200 */
[C---:B------:R-:W-:Y:S08]  /*e530*/  HMMA.16816.F32 R20, R136.reuse, R148, RZ ;  /* 0x000000948814723c */ /* 0x040ff000000018ff */
[C---:B------:R-:W-:Y:S01]  /*e540*/  HMMA.16816.F32 R24, R136.reuse, R150, RZ ;  /* 0x000000968818723c */ /* 0x040fe200000018ff */
[----:B------:R-:W3:Y:S07]  /*e550*/  LDSM.16.M88.4 R148, [R205] ;  /* 0x00000000cd94783b */ /* 0x000eee0000000200 */
[C---:B------:R-:W-:Y:S08]  /*e560*/  HMMA.16816.F32 R28, R136.reuse, R152, RZ ;  /* 0x00000098881c723c */ /* 0x040ff000000018ff */
[C---:B------:R-:W-:Y:S01]  /*e570*/  HMMA.16816.F32 R32, R136.reuse, R154, RZ ;  /* 0x0000009a8820723c */ /* 0x040fe200000018ff */
[----:B------:R-:W5:Y:S07]  /*e580*/  LDSM.16.M88.4 R152, [R204+0x1000] ;  /* 0x00100000cc98783b */ /* 0x000f6e0000000200 */
[C---:B----4-:R-:W-:Y:S08]  /*e590*/  HMMA.16816.F32 R36, R136.reuse, R156, RZ ;  /* 0x0000009c8824723c */ /* 0x050ff000000018ff */
[C---:B------:R-:W-:Y:S01]  /*e5a0*/  HMMA.16816.F32 R40, R136.reuse, R158, RZ ;  /* 0x0000009e8828723c */ /* 0x040fe200000018ff */
[----:B------:R-:W4:Y:S07]  /*e5b0*/  LDSM.16.M88.4 R156, [R204+0x1800] ;  /* 0x00180000cc9c783b */ /* 0x000f2e0000000200 */
[C---:B------:R-:W-:Y:S08]  /*e5c0*/  HMMA.16816.F32 R44, R136.reuse, R160, RZ ;  /* 0x000000a0882c723c */ /* 0x040ff000000018ff */
[C---:B------:R-:W-:Y:S01]  /*e5d0*/  HMMA.16816.F32 R48, R136.reuse, R162, RZ ;  /* 0x000000a28830723c */ /* 0x040fe200000018ff */
[----:B------:R-:W-:Y:S07]  /*e5e0*/  LDSM.16.M88.4 R160, [R199+0x4000] ;  /* 0x00400000c7a0783b */ /* 0x000fee0000000200 */
[C---:B-1----:R-:W-:Y:S08]  /*e5f0*/  HMMA.16816.F32 R52, R136.reuse, R140, RZ ;  /* 0x0000008c8834723c */ /* 0x042ff000000018ff */
[C---:B------:R-:W-:Y:S01]  /*e600*/  HMMA.16816.F32 R56, R136.reuse, R142, RZ ;  /* 0x0000008e8838723c */ /* 0x040fe200000018ff */
[----:B------:R-:W-:Y:S07]  /*e610*/  LDSM.16.M88.4 R140, [R204+0x2800] ;  /* 0x00280000cc8c783b */ /* 0x000fee0000000200 */
[C---:B--2---:R-:W-:Y:S08]  /*e620*/  HMMA.16816.F32 R60, R136.reuse, R144, RZ ;  /* 0x00000090883c723c */ /* 0x044ff000000018ff */
[----:B------:R-:W-:Y:S01]  /*e630*/  HMMA.16816.F32 R64, R136, R146, RZ ;  /* 0x000000928840723c */ /* 0x000fe200000018ff */
[----:B------:R-:W1:Y:S04]  /*e640*/  LDSM.16.M88.4 R136, [R204+0x2000] ;  /* 0x00200000cc88783b */ /* 0x000e680000000200 */
[----:B------:R-:W2:Y:S03]  /*e650*/  LDSM.16.M88.4 R144, [R204+0x3000] ;  /* 0x00300000cc90783b */ /* 0x000ea60000000200 */
[C---:B---3--:R-:W-:Y:S08]  /*e660*/  HMMA.16816.F32 R4, R148.reuse, R164, R4 ;  /* 0x000000a49404723c */ /* 0x048ff00000001804 */
[C---:B------:R-:W-:Y:S01]  /*e670*/  HMMA.16816.F32 R8, R148.reuse, R166, R8 ;  /* 0x000000a69408723c */ /* 0x040fe20000001808 */
[----:B------:R-:W-:Y:S07]  /*e680*/  LDSM.16.M88.4 R164, [R201+0x1000] ;  /* 0x00100000c9a4783b */ /* 0x000fee0000000200 */
[C---:B------:R-:W-:Y:S08]  /*e690*/  HMMA.16816.F32 R12, R148.reuse, R168, R12 ;  /* 0x000000a8940c723c */ /* 0x040ff0000000180c */
[C---:B------:R-:W-:Y:S01]  /*e6a0*/  HMMA.16816.F32 R16, R148.reuse, R170, R16 ;  /* 0x000000aa9410723c */ /* 0x040fe20000001810 */
[----:B------:R-:W-:Y:S07]  /*e6b0*/  LDSM.16.M88.4 R168, [R206+0x8000] ;  /* 0x00800000cea8783b */ /* 0x000fee0000000200 */
[C---:B-----5:R-:W-:Y:S08]  /*e6c0*/  HMMA.16816.F32 R20, R148.reuse, R152, R20 ;  /* 0x000000989414723c */ /* 0x060ff00000001814 */
        /* <DEDUP_REMOVED lines=8> */
[C---:B------:R-:W-:Y:S08]  /*e750*/  HMMA.16816.F32 R44, R148.reuse, R140, R44 ;  /* 0x0000008c942c723c */ /* 0x040ff0000000182c */
[C---:B------:R-:W-:Y:S01]  /*e760*/  HMMA.16816.F32 R48, R148.reuse, R142, R48 ;  /* 0x0000008e9430723c */ /* 0x040fe20000001830 */
[----:B------:R-:W5:Y:S07]  /*e770*/  LDSM.16.M88.4 R140, [R199+0x5000] ;  /* 0x00500000c78c783b */ /* 0x000f6e0000000200 */
[C---:B--2---:R-:W-:Y:S08]  /*e780*/  HMMA.16816.F32 R52, R148.reuse, R144, R52 ;  /* 0x000000909434723c */ /* 0x044ff00000001834 */
[C---:B------:R-:W-:Y:S01]  /*e790*/  HMMA.16816.F32 R56, R148.reuse, R146, R56 ;  /* 0x000000929438723c */ /* 0x040fe20000001838 */
[----:B------:R-:W2:Y:S07]  /*e7a0*/  LDSM.16.M88.4 R144, [R199+0x5800] ;  /* 0x00580000c790783b */ /* 0x000eae0000000200 */
[C---:B---3--:R-:W-:Y:S08]  /*e7b0*/  HMMA.16816.F32 R60, R148.reuse, R152, R60 ;  /* 0x00000098943c723c */ /* 0x048ff0000000183c */
[----:B------:R-:W-:Y:S01]  /*e7c0*/  HMMA.16816.F32 R64, R148, R154, R64 ;  /* 0x0000009a9440723c */ /* 0x000fe20000001840 */
[----:B------:R-:W3:Y:S04]  /*e7d0*/  LDSM.16.M88.4 R148, [R199+0x6000] ;  /* 0x00600000c794783b */ /* 0x000ee80000000200 */
[----:B------:R-:W-:Y:S03]  /*e7e0*/  LDSM.16.M88.4 R152, [R202] ;  /* 0x00000000ca98783b */ /* 0x000fe60000000200 */
[C---:B----4-:R-:W-:Y:S08]  /*e7f0*/  HMMA.16816.F32 R4, R156.reuse, R160, R4 ;  /* 0x000000a09c04723c */ /* 0x050ff00000001804 */
[C---:B------:R-:W-:Y:S01]  /*e800*/  HMMA.16816.F32 R8, R156.reuse, R162, R8 ;  /* 0x000000a29c08723c */ /* 0x040fe20000001808 */
[----:B------:R-:W-:Y:S07]  /*e810*/  LDSM.16.M88.4 R160, [R201] ;  /* 0x00000000c9a0783b */ /* 0x000fee0000000200 */
[C---:B-1----:R-:W-:Y:S08]  /*e820*/  HMMA.16816.F32 R12, R156.reuse, R136, R12 ;  /* 0x000000889c0c723c */ /* 0x042ff0000000180c */
[C---:B------:R-:W-:Y:S01]  /*e830*/  HMMA.16816.F32 R16, R156.reuse, R138, R16 ;  /* 0x0000008a9c10723c */ /* 0x040fe20000001810 */
[----:B------:R-:W1:Y:S07]  /*e840*/  LDSM.16.M88.4 R136, [R199+0x6800] ;  /* 0x00680000c788783b */ /* 0x000e6e0000000200 */
[C---:B-----5:R-:W-:Y:S08]  /*e850*/  HMMA.16816.F32 R20, R156.reuse, R140, R20 ;  /* 0x0000008c9c14723c */ /* 0x060ff00000001814 */
[C---:B------:R-:W-:Y:S01]  /*e860*/  HMMA.16816.F32 R24, R156.reuse, R142, R24 ;  /* 0x0000008e9c18723c */ /* 0x040fe20000001818 */
[----:B------:R-:W4:Y:S07]  /*e870*/  LDSM.16.M88.4 R140, [R199+0x7000] ;  /* 0x00700000c78c783b */ /* 0x000f2e0000000200 */
[C---:B--2---:R-:W-:Y:S08]  /*e880*/  HMMA.16816.F32 R28, R156.reuse, R144, R28 ;  /* 0x000000909c1c723c */ /* 0x044ff0000000181c */
[C---:B------:R-:W-:Y:S01]  /*e890*/  HMMA.16816.F32 R32, R156.reuse, R146, R32 ;  /* 0x000000929c20723c */ /* 0x040fe20000001820 */
[----:B------:R-:W2:Y:S07]  /*e8a0*/  LDSM.16.M88.4 R144, [R199+0x7800] ;  /* 0x00780000c790783b */ /* 0x000eae0000000200 */
[C---:B---3--:R-:W-:Y:S08]  /*e8b0*/  HMMA.16816.F32 R36, R156.reuse, R148, R36 ;  /* 0x000000949c24723c */ /* 0x048ff00000001824 */
[C---:B------:R-:W-:Y:S01]  /*e8c0*/  HMMA.16816.F32 R40, R156.reuse, R150, R40 ;  /* 0x000000969c28723c */ /* 0x040fe20000001828 */
[----:B------:R-:W3:Y:S07]  /*e8d0*/  LDSM.16.M88.4 R148, [R201+0x800] ;  /* 0x00080000c994783b */ /* 0x000eee0000000200 */
[C---:B-1----:R-:W-:Y:S08]  /*e8e0*/  HMMA.16816.F32 R44, R156.reuse, R136, R44 ;  /* 0x000000889c2c723c */ /* 0x042ff0000000182c */
[C---:B------:R-:W-:Y:S01]  /*e8f0*/  HMMA.16816.F32 R48, R156.reuse, R138, R48 ;  /* 0x0000008a9c30723c */ /* 0x040fe20000001830 */
[----:B------:R-:W1:Y:S07]  /*e900*/  LDSM.16.M88.4 R136, [R201+0x1800] ;  /* 0x00180000c988783b */ /* 0x000e6e0000000200 */
[C---:B----4-:R-:W-:Y:S08]  /*e910*/  HMMA.16816.F32 R52, R156.reuse, R140, R52 ;  /* 0x0000008c9c34723c */ /* 0x050ff00000001834 */
[C---:B------:R-:W-:Y:S01]  /*e920*/  HMMA.16816.F32 R56, R156.reuse, R142, R56 ;  /* 0x0000008e9c38723c */ /* 0x040fe20000001838 */
[----:B------:R-:W4:Y:S07]  /*e930*/  LDSM.16.M88.4 R140, [R201+0x2000] ;  /* 0x00200000c98c783b */ /* 0x000f2e0000000200 */
[C---:B--2---:R-:W-:Y:S08]  /*e940*/  HMMA.16816.F32 R60, R156.reuse, R144, R60 ;  /* 0x000000909c3c723c */ /* 0x044ff0000000183c */
[----:B------:R-:W-:Y:S01]  /*e950*/  HMMA.16816.F32 R64, R156, R146, R64 ;  /* 0x000000929c40723c */ /* 0x000fe20000001840 */
[----:B------:R-:W2:Y:S04]  /*e960*/  LDSM.16.M88.4 R144, [R201+0x2800] ;  /* 0x00280000c990783b */ /* 0x000ea80000000200 */
[----:B------:R-:W-:Y:S03]  /*e970*/  LDSM.16.M88.4 R156, [R201+0x3800] ;  /* 0x00380000c99c783b */ /* 0x000fe60000000200 */
[C---:B------:R-:W-:Y:S08]  /*e980*/  HMMA.16816.F32 R4, R152.reuse, R160, R4 ;  /* 0x000000a09804723c */ /* 0x040ff00000001804 */
[C---:B------:R-:W-:Y:S01]  /*e990*/  HMMA.16816.F32 R8, R152.reuse, R162, R8 ;  /* 0x000000a29808723c */ /* 0x040fe20000001808 */
[----:B------:R-:W-:Y:S07]  /*e9a0*/  LDSM.16.M88.4 R160, [R207+0x2000] ;  /* 0x00200000cfa0783b */ /* 0x000fee0000000200 */
[C---:B---3--:R-:W-:Y:S08]  /*e9b0*/  HMMA.16816.F32 R12, R152.reuse, R148, R12 ;  /* 0x00000094980c723c */ /* 0x048ff0000000180c */
[C---:B------:R-:W-:Y:S01]  /*e9c0*/  HMMA.16816.F32 R16, R152.reuse, R150, R16 ;  /* 0x000000969810723c */ /* 0x040fe20000001810 */
[----:B------:R-:W3:Y:S07]  /*e9d0*/  LDSM.16.M88.4 R148, [R201+0x3000] ;  /* 0x00300000c994783b */ /* 0x000eee0000000200 */
[C---:B------:R-:W-:Y:S08]  /*e9e0*/  HMMA.16816.F32 R20, R152.reuse, R164, R20 ;  /* 0x000000a49814723c */ /* 0x040ff00000001814 */
[C---:B------:R-:W-:Y:S01]  /*e9f0*/  HMMA.16816.F32 R24, R152.reuse, R166, R24 ;  /* 0x000000a69818723c */ /* 0x040fe20000001818 */
[----:B------:R-:W5:Y:S07]  /*ea00*/  LDSM.16.M88.4 R164, [R206+0x9000] ;  /* 0x00900000cea4783b */ /* 0x000f6e0000000200 */
[C---:B-1----:R-:W-:Y:S08]  /*ea10*/  HMMA.16816.F32 R28, R152.reuse, R136, R28 ;  /* 0x00000088981c723c */ /* 0x042ff0000000181c */
[C---:B------:R-:W-:Y:S01]  /*ea20*/  HMMA.16816.F32 R32, R152.reuse, R138, R32 ;  /* 0x0000008a9820723c */ /* 0x040fe20000001820 */
[----:B------:R-:W1:Y:S07]  /*ea30*/  LDSM.16.M88.4 R136, [R206+0x9800] ;  /* 0x00980000ce88783b */ /* 0x000e6e0000000200 */
[C---:B----4-:R-:W-:Y:S08]  /*ea40*/  HMMA.16816.F32 R36, R152.reuse, R140, R36 ;  /* 0x0000008c9824723c */ /* 0x050ff00000001824 */
        /* <DEDUP_REMOVED lines=8> */
[C---:B------:R-:W-:Y:S08]  /*ead0*/  HMMA.16816.F32 R60, R152.reuse, R156, R60 ;  /* 0x0000009c983c723c */ /* 0x040ff0000000183c */
[----:B------:R-:W-:Y:S01]  /*eae0*/  HMMA.16816.F32 R64, R152, R158, R64 ;  /* 0x0000009e9840723c */ /* 0x000fe20000001840 */
[----:B------:R-:W-:Y:S04]  /*eaf0*/  LDSM.16.M88.4 R152, [R205+0x2000] ;  /* 0x00200000cd98783b */ /* 0x000fe80000000200 */
[----:B------:R-:W1:Y:S03]  /*eb00*/  LDSM.16.M88.4 R156, [R204+0x4000] ;  /* 0x00400000cc9c783b */ /* 0x000e660000000200 */
[C---:B------:R-:W-:Y:S08]  /*eb10*/  HMMA.16816.F32 R4, R160.reuse, R168, R4 ;  /* 0x000000a8a004723c */ /* 0x040ff00000001804 */
[C---:B------:R-:W-:Y:S01]  /*eb20*/  HMMA.16816.F32 R8, R160.reuse, R170, R8 ;  /* 0x000000aaa008723c */ /* 0x040fe20000001808 */
[----:B------:R-:W2:Y:S07]  /*eb30*/  LDSM.16.M88.4 R168, [R204+0x4800] ;  /* 0x00480000cca8783b */ /* 0x000eae0000000200 */
[C---:B------:R-:W-:Y:S08]  /*eb40*/  HMMA.16816.F32 R12, R160.reuse, R172, R12 ;  /* 0x000000aca00c723c */ /* 0x040ff0000000180c */
[C---:B------:R-:W-:Y:S01]  /*eb50*/  HMMA.16816.F32 R16, R160.reuse, R174, R16 ;  /* 0x000000aea010723c */ /* 0x040fe20000001810 */
[----:B------:R-:W2:Y:S07]  /*eb60*/  LDSM.16.M88.4 R172, [R204+0x5000] ;  /* 0x00500000ccac783b */ /* 0x000eae0000000200 */
        /* <DEDUP_REMOVED lines=8> */
[----:B------:R-:W5:Y:S07]  /*ebf0*/  LDSM.16.M88.4 R176, [R204+0x7000] ;  /* 0x00700000ccb0783b */ /* 0x000f6e0000000200 */
[C---:B----4-:R-:W-:Y:S08]  /*ec00*/  HMMA.16816.F32 R44, R160.reuse, R140, R44 ;  /* 0x0000008ca02c723c */ /* 0x050ff0000000182c */
[C---:B------:R-:W-:Y:S01]  /*ec10*/  HMMA.16816.F32 R48, R160.reuse, R142, R48 ;  /* 0x0000008ea030723c */ /* 0x040fe20000001830 */
[----:B------:R-:W4:Y:S07]  /*ec20*/  LDSM.16.M88.4 R140, [R204+0x7800] ;  /* 0x00780000cc8c783b */ /* 0x000f2e0000000200 */
[C---:B--2---:R-:W-:Y:S08]  /*ec30*/  HMMA.16816.F32 R52, R160.reuse, R144, R52 ;  /* 0x00000090a034723c */ /* 0x044ff00000001834 */
[C---:B------:R-:W-:Y:S01]  /*ec40*/  HMMA.16816.F32 R56, R160.reuse, R146, R56 ;  /* 0x00000092a038723c */ /* 0x040fe20000001838 */
[----:B------:R-:W2:Y:S07]  /*ec50*/  LDSM.16.M88.4 R144, [R199+0x8800] ;  /* 0x00880000c790783b */ /* 0x000eae0000000200 */
[C---:B---3--:R-:W-:Y:S08]  /*ec60*/  HMMA.16816.F32 R60, R160.reuse, R148, R60 ;  /* 0x00000094a03c723c */ /* 0x048ff0000000183c */
[----:B------:R-:W-:Y:S01]  /*ec70*/  HMMA.16816.F32 R64, R160, R150, R64 ;  /* 0x00000096a040723c */ /* 0x000fe20000001840 */
[----:B------:R-:W3:Y:S04]  /*ec80*/  LDSM.16.M88.4 R148, [R199+0x9000] ;  /* 0x00900000c794783b */ /* 0x000ee80000000200 */
[----:B------:R-:W-:Y:S03]  /*ec90*/  LDSM.16.M88.4 R160, [R199+0xb800] ;  /* 0x00b80000c7a0783b */ /* 0x000fe60000000200 */
        /* <DEDUP_REMOVED lines=12> */
[C---:B-1----:R-:W-:Y:S08]  /*ed60*/  HMMA.16816.F32 R36, R152.reuse, R136, R36 ;  /* 0x000000889824723c */ /* 0x042ff00000001824 */
        /* <DEDUP_REMOVED lines=8> */
[C---:B----4-:R-:W-:Y:S08]  /*edf0*/  HMMA.16816.F32 R60, R152.reuse, R140, R60 ;  /* 0x0000008c983c723c */ /* 0x050ff0000000183c */
[----:B------:R-:W-:Y:S01]  /*ee00*/  HMMA.16816.F32 R64, R152, R142, R64 ;  /* 0x0000008e9840723c */ /* 0x000fe20000001840 */
[----:B------:R-:W4:Y:S04]  /*ee10*/  LDSM.16.M88.4 R140, [R199+0xa000] ;  /* 0x00a00000c78c783b */ /* 0x000f280000000200 */
[----:B------:R-:W5:Y:S03]  /*ee20*/  LDSM.16.M88.4 R152, [R199+0xa800] ;  /* 0x00a80000c798783b */ /* 0x000f660000000200 */
[C---:B------:R-:W-:Y:S08]  /*ee30*/  HMMA.16816.F32 R4, R184.reuse, R188, R4 ;  /* 0x000000bcb804723c */ /* 0x040ff00000001804 */
[C---:B------:R-:W-:Y:S01]  /*ee40*/  HMMA.16816.F32 R8, R184.reuse, R190, R8 ;  /* 0x000000beb808723c */ /* 0x040fe20000001808 */
[----:B------:R-:W-:Y:S07]  /*ee50*/  LDSM.16.M88.4 R188, [R201+0x6800] ;  /* 0x00680000c9bc783b */ /* 0x000fee0000000200 */
[C---:B--2---:R-:W-:Y:S08]  /*ee60*/  HMMA.16816.F32 R12, R184.reuse, R144, R12 ;  /* 0x00000090b80c723c */ /* 0x044ff0000000180c */
[C---:B------:R-:W-:Y:S01]  /*ee70*/  HMMA.16816.F32 R16, R184.reuse, R146, R16 ;  /* 0x00000092b810723c */ /* 0x040fe20000001810 */
[----:B------:R-:W2:Y:S07]  /*ee80*/  LDSM.16.M88.4 R144, [R201+0x4800] ;  /* 0x00480000c990783b */ /* 0x000eae0000000200 */
[C---:B---3--:R-:W-:Y:S08]  /*ee90*/  HMMA.16816.F32 R20, R184.reuse, R148, R20 ;  /* 0x00000094b814723c */ /* 0x048ff00000001814 */
[C---:B------:R-:W-:Y:S01]  /*eea0*/  HMMA.16816.F32 R24, R184.reuse, R150, R24 ;  /* 0x00000096b818723c */ /* 0x040fe20000001818 */
[----:B------:R-:W3:Y:S01]  /*eeb0*/  LDSM.16.M88.4 R148, [R201+0x7800] ;  /* 0x00780000c994783b */ /* 0x000ee20000000200 */
[----:B------:R-:W-:Y:S04]  /*eec0*/  DEPBAR.LE SB0, 0x0 ;  /* 0x000080000000791a */ /* 0x000fe80000000000 */
[----:B------:R-:W-:Y:S02]  /*eed0*/  BAR.SYNC.DEFER_BLOCKING 0x0 ;  /* 0x0000000000007b1d */ /* 0x000fe40000010000 */
[C---:B-1----:R-:W-:Y:S08]  /*eee0*/  HMMA.16816.F32 R28, R184.reuse, R136, R28 ;  /* 0x00000088b81c723c */ /* 0x042ff0000000181c */
[C---:B------:R-:W-:Y:S08]  /*eef0*/  HMMA.16816.F32 R32, R184.reuse, R138, R32 ;  /* 0x0000008ab820723c */ /* 0x040ff00000001820 */
[C---:B----4-:R-:W-:Y:S08]  /*ef00*/  HMMA.16816.F32 R36, R184.reuse, R140, R36 ;  /* 0x0000008cb824723c */ /* 0x050ff00000001824 */
[C---:B------:R-:W-:Y:S08]  /*ef10*/  HMMA.16816.F32 R40, R184.reuse, R142, R40 ;  /* 0x0000008eb828723c */ /* 0x040ff00000001828 */
[C---:B-----5:R-:W-:Y:S08]  /*ef20*/  HMMA.16816.F32 R44, R184.reuse, R152, R44 ;  /* 0x00000098b82c723c */ /* 0x060ff0000000182c */
[C---:B------:R-:W-:Y:S08]  /*ef30*/  HMMA.16816.F32 R48, R184.reuse, R154, R48 ;  /* 0x0000009ab830723c */ /* 0x040ff00000001830 */
[C---:B------:R-:W-:Y:S08]  /*ef40*/  HMMA.16816.F32 R52, R184.reuse, R156, R52 ;  /* 0x0000009cb834723c */ /* 0x040ff00000001834 */
[C---:B------:R-:W-:Y:S08]  /*ef50*/  HMMA.16816.F32 R56, R184.reuse, R158, R56 ;  /* 0x0000009eb838723c */ /* 0x040ff00000001838 */
[C---:B------:R-:W-:Y:S08]  /*ef60*/  HMMA.16816.F32 R60, R184.reuse, R160, R60 ;  /* 0x000000a0b83c723c */ /* 0x040ff0000000183c */
[----:B------:R-:W-:Y:S08]  /*ef70*/  HMMA.16816.F32 R64, R184, R162, R64 ;  /* 0x000000a2b840723c */ /* 0x000ff00000001840 */
[C---:B------:R-:W-:Y:S08]  /*ef80*/  HMMA.16816.F32 R4, R164.reuse, R168, R4 ;  /* 0x000000a8a404723c */ /* 0x040ff00000001804 */
[C---:B------:R-:W-:Y:S08]  /*ef90*/  HMMA.16816.F32 R8, R164.reuse, R170, R8 ;  /* 0x000000aaa408723c */ /* 0x040ff00000001808 */
[C---:B--2---:R-:W-:Y:S08]  /*efa0*/  HMMA.16816.F32 R12, R164.reuse, R144, R12 ;  /* 0x00000090a40c723c */ /* 0x044ff0000000180c */
[C---:B------:R-:W-:Y:S08]  /*efb0*/  HMMA.16816.F32 R16, R164.reuse, R146, R16 ;  /* 0x00000092a410723c */ /* 0x040ff00000001810 */
[C---:B------:R-:W-:Y:S07]  /*efc0*/  HMMA.16816.F32 R20, R164.reuse, R172, R20 ;  /* 0x000000aca414723c */ /* 0x040fee0000001814 */
[----:B------:R-:W-:Y:S01]  /*efd0*/  IMAD.MOV.U32 R172, RZ, RZ, R2 ;  /* 0x000000ffffac7224 */ /* 0x000fe200078e0002 */
[C---:B------:R-:W-:Y:S04]  /*efe0*/  HMMA.16816.F32 R24, R164.reuse, R174, R24 ;  /* 0x000000aea418723c */ /* 0x040fe80000001818 */
[----:B------:R-:W-:Y:S04]  /*eff0*/  IMAD.MOV.U32 R173, RZ, RZ, R3 ;  /* 0x000000ffffad7224 */ /* 0x000fe800078e0003 */
[C---:B------:R-:W-:Y:S08]  /*f000*/  HMMA.16816.F32 R28, R164.reuse, R176, R28 ;  /* 0x000000b0a41c723c */ /* 0x040ff0000000181c */
[C---:B------:R-:W-:Y:S08]  /*f010*/  HMMA.16816.F32 R32, R164.reuse, R178, R32 ;  /* 0x000000b2a420723c */ /* 0x040ff00000001820 */
[C---:B------:R-:W-:Y:S08]  /*f020*/  HMMA.16816.F32 R36, R164.reuse, R180, R36 ;  /* 0x000000b4a424723c */ /* 0x040ff00000001824 */
[C---:B------:R-:W-:Y:S08]  /*f030*/  HMMA.16816.F32 R40, R164.reuse, R182, R40 ;  /* 0x000000b6a428723c */ /* 0x040ff00000001828 */
[C---:B------:R-:W-:Y:S08]  /*f040*/  HMMA.16816.F32 R44, R164.reuse, R188, R44 ;  /* 0x000000bca42c723c */ /* 0x040ff0000000182c */
[C---:B------:R-:W-:Y:S08]  /*f050*/  HMMA.16816.F32 R48, R164.reuse, R190, R48 ;  /* 0x000000bea430723c */ /* 0x040ff00000001830 */
[C---:B------:R-:W-:Y:S08]  /*f060*/  HMMA.16816.F32 R52, R164.reuse, R192, R52 ;  /* 0x000000c0a434723c */ /* 0x040ff00000001834 */
[C---:B------:R-:W-:Y:S08]  /*f070*/  HMMA.16816.F32 R56, R164.reuse, R194, R56 ;  /* 0x000000c2a438723c */ /* 0x040ff00000001838 */
[C---:B---3--:R-:W-:Y:S08]  /*f080*/  HMMA.16816.F32 R60, R164.reuse, R148, R60 ;  /* 0x00000094a43c723c */ /* 0x048ff0000000183c */
[----:B------:R-:W-:Y:S01]  /*f090*/  HMMA.16816.F32 R64, R164, R150, R64 ;  /* 0x00000096a440723c */ /* 0x000fe20000001840 */
[----:B------:R-:W-:Y:S02]  /*f0a0*/  @!UPT UIADD3 URZ, URZ, URZ, URZ ;  /* 0x0000003f3f3ff290 */ /* 0x000fe4000fffe03f */
[----:B------:R-:W-:-:S11]  /*f0b0*/  @!P1 BRA `(.L_x_747) ;  /* 0x00000c4000009947 */ /* 0x000fd60003800000 */
[----:B------:R-:W-:Y:S01]  /*f0c0*/  ULDC.64 UR8, c[0x0][0x198] ;  /* 0x0000660000087ab9 */ /* 0x000fe20000000a00 */
[----:B------:R-:W-:Y:S02]  /*f0d0*/  MOV R132, R227 ;  /* 0x000000e300847202 */ /* 0x000fe40000000f00 */
[----:B------:R-:W-:Y:S01]  /*f0e0*/  MOV R2, R226 ;  /* 0x000000e200027202 */ /* 0x000fe20000000f00 */
[----:B------:R-:W-:-:S06]  /*f0f0*/  @!P0 BRA `(.L_x_748) ;  /* 0x000003f000008947 */ /* 0x000fcc0003800000 */
[----:B------:R-:W-:Y:S01]  /*f100*/  IMAD.SHL.U32 R139, R215, 0x80, RZ ;  /* 0x00000080d78b7824 */ /* 0x000fe200078e00ff */
[----:B------:R-:W-:Y:S01]  /*f110*/  IABS R2, c[0x0][0x2d0] ;  /* 0x0000b40000027a13 */ /* 0x000fe20000000000 */
[----:B------:R-:W-:Y:S02]  /*f120*/  UMOV UR8, UR6 ;  /* 0x0000000600087c82 */ /* 0x000fe40008000000 */
[----:B------:R-:W-:Y:S01]  /*f130*/  UMOV UR9, UR7 ;  /* 0x0000000700097c82 */ /* 0x000fe20008000000 */
[----:B------:R-:W1:Y:S01]  /*f140*/  I2F.RP R135, R2 ;  /* 0x0000000200877306 */ /* 0x000e620000209400 */
[C---:B------:R-:W-:Y:S02]  /*f150*/  IADD3 R137, R139.reuse, -0x100, RZ ;  /* 0xffffff008b897810 */ /* 0x040fe40007ffe0ff */
[----:B------:R-:W-:Y:S02]  /*f160*/  IADD3 R139, R139, -0x80, RZ ;  /* 0xffffff808b8b7810 */ /* 0x000fe40007ffe0ff */
[----:B------:R-:W-:Y:S02]  /*f170*/  IABS R132, R137 ;  /* 0x0000008900847213 */ /* 0x000fe40000000000 */
[----:B------:R-:W-:Y:S02]  /*f180*/  IABS R134, R139 ;  /* 0x0000008b00867213 */ /* 0x000fe40000000000 */
[----:B------:R-:W-:Y:S02]  /*f190*/  LOP3.LUT R137, R137, c[0x0][0x2d0], RZ, 0x3c, !PT ;  /* 0x0000b40089897a12 */ /* 0x000fe400078e3cff */
[----:B------:R-:W-:Y:S01]  /*f1a0*/  LOP3.LUT R139, R139, c[0x0][0x2d0], RZ, 0x3c, !PT ;  /* 0x0000b4008b8b7a12 */ /* 0x000fe200078e3cff */
[----:B-1----:R-:W1:Y:S02]  /*f1b0*/  MUFU.RCP R3, R135 ;  /* 0x0000008700037308 */ /* 0x002e640000001000 */
[----:B-1----:R-:W-:Y:S08]  /*f1c0*/  IADD3 R140, R3, 0xffffffe, RZ ;  /* 0x0ffffffe038c7810 */ /* 0x002ff00007ffe0ff */
[----:B------:R-:W1:Y:S02]  /*f1d0*/  F2I.FTZ.U32.TRUNC.NTZ R141, R140 ;  /* 0x0000008c008d7305 */ /* 0x000e64000021f000 */
        /* <DEDUP_REMOVED lines=8> */
[C---:B------:R-:W-:Y:S01]  /*f260*/  IMAD R132, R2.reuse, R3, R132 ;  /* 0x0000000302847224 */ /* 0x040fe200078e0284 */
[----:B------:R-:W-:Y:S01]  /*f270*/  LOP3.LUT R3, RZ, c[0x0][0x2d0], RZ, 0x33, !PT ;  /* 0x0000b400ff037a12 */ /* 0x000fe200078e33ff */
[C---:B------:R-:W-:Y:S03]  /*f280*/  IMAD R134, R2.reuse, R135, R134 ;  /* 0x0000008702867224 */ /* 0x040fe600078e0286 */
[C---:B------:R-:W-:Y:S02]  /*f290*/  ISETP.GT.U32.AND P1, PT, R2.reuse, R132, PT ;  /* 0x000000840200720c */ /* 0x040fe40003f24070 */
[----:B------:R-:W-:Y:S11]  /*f2a0*/  ISETP.GT.U32.AND P2, PT, R2, R134, PT ;  /* 0x000000860200720c */ /* 0x000ff60003f44070 */
[--C-:B------:R-:W-:Y:S01]  /*f2b0*/  @!P1 IMAD.IADD R132, R132, 0x1, -R2.reuse ;  /* 0x0000000184849824 */ /* 0x100fe200078e0a02 */
[----:B------:R-:W-:Y:S01]  /*f2c0*/  @!P1 IADD3 R136, R136, 0x1, RZ ;  /* 0x0000000188889810 */ /* 0x000fe20007ffe0ff */
[----:B------:R-:W-:Y:S01]  /*f2d0*/  @!P2 IMAD.IADD R134, R134, 0x1, -R2 ;  /* 0x000000018686a824 */ /* 0x000fe200078e0a02 */
[----:B------:R-:W-:Y:S02]  /*f2e0*/  ISETP.GE.AND P1, PT, R137, RZ, PT ;  /* 0x000000ff8900720c */ /* 0x000fe40003f26270 */
[-C--:B------:R-:W-:Y:S01]  /*f2f0*/  ISETP.GE.U32.AND P5, PT, R132, R2.reuse, PT ;  /* 0x000000028400720c */ /* 0x080fe20003fa6070 */
[----:B------:R-:W-:Y:S01]  /*f300*/  IMAD.MOV.U32 R132, RZ, RZ, c[0x0][0x2d0] ;  /* 0x0000b400ff847624 */ /* 0x000fe200078e00ff */
[----:B------:R-:W-:Y:S02]  /*f310*/  ISETP.GE.U32.AND P6, PT, R134, R2, PT ;  /* 0x000000028600720c */ /* 0x000fe40003fc6070 */
[----:B------:R-:W-:Y:S02]  /*f320*/  @!P2 IADD3 R138, R138, 0x1, RZ ;  /* 0x000000018a8aa810 */ /* 0x000fe40007ffe0ff */
[----:B------:R-:W-:Y:S07]  /*f330*/  ISETP.GE.AND P2, PT, R139, RZ, PT ;  /* 0x000000ff8b00720c */ /* 0x000fee0003f46270 */
[----:B------:R-:W-:Y:S02]  /*f340*/  @P5 IADD3 R136, R136, 0x1, RZ ;  /* 0x0000000188885810 */ /* 0x000fe40007ffe0ff */
[----:B------:R-:W-:Y:S02]  /*f350*/  @P6 IADD3 R138, R138, 0x1, RZ ;  /* 0x000000018a8a6810 */ /* 0x000fe40007ffe0ff */
[----:B------:R-:W-:Y:S01]  /*f360*/  ISETP.NE.AND P5, PT, RZ, c[0x0][0x2d0], PT ;  /* 0x0000b400ff007a0c */ /* 0x000fe20003fa5270 */
        /* <DEDUP_REMOVED lines=18> */
[C---:B------:R-:W-:Y:S01]  /*f490*/  IMAD.WIDE.U32 R136, R134.reuse, c[0x0][0x180], R136 ;  /* 0x0000600086887a25 */ /* 0x040fe200078e0088 */
[----:B------:R-:W-:Y:S03]  /*f4a0*/  SHF.R.S32.HI R3, RZ, 0x1f, R134 ;  /* 0x0000001fff037819 */ /* 0x000fe60000011486 */
[----:B------:R-:W-:Y:S02]  /*f4b0*/  IMAD.MOV.U32 R132, RZ, RZ, R136 ;  /* 0x000000ffff847224 */ /* 0x000fe400078e0088 */
[----:B------:R-:W-:Y:S04]  /*f4c0*/  IMAD R3, R3, c[0x0][0x180], RZ ;  /* 0x0000600003037a24 */ /* 0x000fe800078e02ff */
[----:B------:R-:W-:Y:S04]  /*f4d0*/  IMAD R3, R134, c[0x0][0x184], R3 ;  /* 0x0000610086037a24 */ /* 0x000fe800078e0203 */
[----:B------:R-:W-:Y:S02]  /*f4e0*/  IMAD.IADD R2, R137, 0x1, R3 ;  /* 0x0000000189027824 */ /* 0x000fe400078e0203 */
.L_x_748:
[----:B------:R1:W-:Y:S01]  /*f4f0*/  @P4 STS.128 [R216+0x4000], RZ ;  /* 0x004000ffd8004388 */ /* 0x0003e20000000c00 */
[C---:B------:R-:W-:Y:S01]  /*f500*/  LEA R146, P2, R132.reuse, R230, 0x1 ;  /* 0x000000e684927211 */ /* 0x040fe200078408ff */
[----:B------:R-:W-:Y:S01]  /*f510*/  UMOV UR6, UR8 ;  /* 0x0000000800067c82 */ /* 0x000fe20008000000 */
[----:B------:R-:W-:Y:S01]  /*f520*/  IADD3 R3, P1, R211, R132, RZ ;  /* 0x00000084d3037210 */ /* 0x000fe20007f3e0ff */
[----:B------:R-:W-:Y:S01]  /*f530*/  UMOV UR7, UR9 ;  /* 0x0000000900077c82 */ /* 0x000fe20008000000 */
[--C-:B------:R-:W-:Y:S02]  /*f540*/  LEA.HI.X R147, R132, R231, R2.reuse, 0x1, P2 ;  /* 0x000000e784937211 */ /* 0x100fe400010f0c02 */
[CC--:B------:R-:W-:Y:S01]  /*f550*/  @!P4 LEA R148, P5, R3.reuse, R230.reuse, 0x1 ;  /* 0x000000e60394c211 */ /* 0x0c0fe200078a08ff */
[C---:B------:R-:W-:Y:S01]  /*f560*/  IMAD.X R132, R210.reuse, 0x1, R2, P1 ;  /* 0x00000001d2847824 */ /* 0x040fe200008e0602 */
[-C--:B------:R-:W-:Y:S01]  /*f570*/  @!P3 LEA R140, P1, R3, R230.reuse, 0x1 ;  /* 0x000000e6038cb211 */ /* 0x080fe200078208ff */
[----:B------:R-:W-:Y:S01]  /*f580*/  @!PT LDS RZ, [RZ] ;  /* 0x00000000fffff984 */ /* 0x000fe20000000800 */
[----:B------:R-:W-:Y:S01]  /*f590*/  @!PT LDS RZ, [RZ] ;  /* 0x00000000fffff984 */ /* 0x000fe20000000800 */
[----:B------:R-:W-:Y:S01]  /*f5a0*/  @!PT LDS RZ, [RZ] ;  /* 0x00000000fffff984 */ /* 0x000fe20000000800 */
[----:B------:R1:W-:Y:S01]  /*f5b0*/  @!P4 LDGSTS.E.BYPASS.LTC128B.128 [R216+0x4000], [R146.64] ;  /* 0x0400000092d8cfae */ /* 0x0003e2000b901d4c */
[----:B------:R-:W-:Y:S02]  /*f5c0*/  IADD3 R135, P2, R211, R3, RZ ;  /* 0x00000003d3877210 */ /* 0x000fe40007f5e0ff */
[CCC-:B------:R-:W-:Y:S01]  /*f5d0*/  @!P4 LEA.HI.X R149, R3.reuse, R231.reuse, R132.reuse, 0x1, P5 ;  /* 0x000000e70395c211 */ /* 0x1c0fe200028f0c84 */
[----:B------:R1:W-:Y:S01]  /*f5e0*/  @P3 STS.128 [R216+0x8000], RZ ;  /* 0x008000ffd8003388 */ /* 0x0003e20000000c00 */
[-CC-:B------:R-:W-:Y:S01]  /*f5f0*/  @!P3 LEA.HI.X R141, R3, R231.reuse, R132.reuse, 0x1, P1 ;  /* 0x000000e7038db211 */ /* 0x180fe200008f0c84 */
[C---:B------:R-:W-:Y:S01]  /*f600*/  IMAD.X R132, R210.reuse, 0x1, R132, P2 ;  /* 0x00000001d2847824 */ /* 0x040fe200010e0684 */
[CC--:B------:R-:W-:Y:S01]  /*f610*/  @!P4 LEA R144, P5, R135.reuse, R230.reuse, 0x1 ;  /* 0x000000e68790c211 */ /* 0x0c0fe200078a08ff */
[----:B------:R-:W-:Y:S01]  /*f620*/  @!PT LDS RZ, [RZ] ;  /* 0x00000000fffff984 */ /* 0x000fe20000000800 */
[----:B------:R-:W-:Y:S01]  /*f630*/  @!PT LDS RZ, [RZ] ;  /* 0x00000000fffff984 */ /* 0x000fe20000000800 */
[----:B------:R-:W-:Y:S01]  /*f640*/  @!PT LDS RZ, [RZ] ;  /* 0x00000000fffff984 */ /* 0x000fe20000000800 */
[----:B------:R1:W-:Y:S01]  /*f650*/  @!P3 LDGSTS.E.BYPASS.LTC128B.128 [R216+0x8000], [R146.64+0x80] ;  /* 0x0800008092d8bfae */ /* 0x0003e2000b901d4c */
[CC--:B------:R-:W-:Y:S02]  /*f660*/  @!P3 LEA R138, P1, R135.reuse, R230.reuse, 0x1 ;  /* 0x000000e6878ab211 */ /* 0x0c0fe400078208ff */
[CCC-:B------:R-:W-:Y:S01]  /*f670*/  @!P4 LEA.HI.X R145, R135.reuse, R231.reuse, R132.reuse, 0x1, P5 ;  /* 0x000000e78791c211 */ /* 0x1c0fe200028f0c84 */
[----:B------:R1:W-:Y:S01]  /*f680*/  @P4 STS.128 [R216+0x4800], RZ ;  /* 0x004800ffd8004388 */ /* 0x0003e20000000c00 */
[--C-:B------:R-:W-:Y:S02]  /*f690*/  @!P3 LEA.HI.X R139, R135, R231, R132.reuse, 0x1, P1 ;  /* 0x000000e7878bb211 */ /* 0x100fe400008f0c84 */
[----:B------:R-:W-:Y:S01]  /*f6a0*/  IADD3 R3, P2, R211, R135, RZ ;  /* 0x00000087d3037210 */ /* 0x000fe20007f5e0ff */
[----:B------:R-:W-:Y:S01]  /*f6b0*/  @!PT LDS RZ, [RZ] ;  /* 0x00000000fffff984 */ /* 0x000fe20000000800 */
[----:B------:R-:W-:Y:S01]  /*f6c0*/  @!PT LDS RZ, [RZ] ;  /* 0x00000000fffff984 */ /* 0x000fe20000000800 */
[----:B------:R-:W-:Y:S01]  /*f6d0*/  @!PT LDS RZ, [RZ] ;  /* 0x00000000fffff984 */ /* 0x000fe20000000800 */
[----:B------:R1:W-:Y:S03]  /*f6e0*/  @!P4 LDGSTS.E.BYPASS.LTC128B.128 [R216+0x4800], [R148.64] ;  /* 0x0480000094d8cfae */ /* 0x0003e6000b901d4c */
[CC--:B------:R-:W-:Y:S01]  /*f6f0*/  @!P4 LEA R142, P5, R3.reuse, R230.reuse, 0x1 ;  /* 0x000000e6038ec211 */ /* 0x0c0fe200078a08ff */
[----:B------:R1:W-:Y:S01]  /*f700*/  @P3 STS.128 [R216+0x8800], RZ ;  /* 0x008800ffd8003388 */ /* 0x0003e20000000c00 */
[-C--:B------:R-:W-:Y:S01]  /*f710*/  @!P3 LEA R136, P1, R3, R230.reuse, 0x1 ;  /* 0x000000e60388b211 */ /* 0x080fe200078208ff */
[C---:B------:R-:W-:Y:S01]  /*f720*/  IMAD.X R132, R210.reuse, 0x1, R132, P2 ;  /* 0x00000001d2847824 */ /* 0x040fe200010e0684 */
[----:B------:R-:W-:Y:S01]  /*f730*/  IADD3 R135, P2, R211, R3, RZ ;  /* 0x00000003d3877210 */ /* 0x000fe20007f5e0ff */
[----:B------:R-:W-:Y:S01]  /*f740*/  @!PT LDS RZ, [RZ] ;  /* 0x00000000fffff984 */ /* 0x000fe20000000800 */
[----:B------:R-:W-:Y:S01]  /*f750*/  @!PT LDS RZ, [RZ] ;  /* 0x00000000fffff984 */ /* 0x000fe20000000800 */
[----:B------:R-:W-:Y:S01]  /*f760*/  @!PT LDS RZ, [RZ] ;  /* 0x00000000fffff984 */ /* 0x000fe20000000800 */
[----:B------:R1:W-:Y:S03]  /*f770*/  @!P3 LDGSTS.E.BYPASS.LTC128B.128 [R216+0x8800], [R140.64+0x80] ;  /* 0x088000808cd8bfae */ /* 0x0003e6000b901d4c */
        /* <DEDUP_REMOVED lines=17> */
[----:B------:R1:W-:Y:S03]  /*f890*/  @!P3 LDGSTS.E.BYPASS.LTC128B.128 [R216+0x9000], [R138.64+0x80] ;  /* 0x090000808ad8bfae */ /* 0x0003e6000b901d4c */
        /* <DEDUP_REMOVED lines=8> */
[----:B------:R1:W-:Y:S03]  /*f920*/  @!P4 LDGSTS.E.BYPASS.LTC128B.128 [R216+0x5800], [R142.64] ;  /* 0x058000008ed8cfae */ /* 0x0003e6000b901d4c */
        /* <DEDUP_REMOVED lines=10> */
[--C-:B------:R-:W-:Y:S01]  /*f9d0*/  @!P4 LEA.HI.X R161, R135, R231, R132.reuse, 0x1, P6 ;  /* 0x000000e787a1c211 */ /* 0x100fe200030f0c84 */
[----:B------:R1:W-:Y:S01]  /*f9e0*/  @P4 STS.128 [R216+0x6000], RZ ;  /* 0x006000ffd8004388 */ /* 0x0003e20000000c00 */
[----:B------:R-:W-:Y:S02]  /*f9f0*/  IADD3 R3, P1, R211, R135, RZ ;  /* 0x00000087d3037210 */ /* 0x000fe40007f3e0ff */
[-CC-:B------:R-:W-:Y:S01]  /*fa00*/  @!P3 LEA.HI.X R135, R135, R231.reuse, R132.reuse, 0x1, P2 ;  /* 0x000000e78787b211 */ /* 0x180fe200010f0c84 */
[----:B------:R-:W-:Y:S01]  /*fa10*/  @!PT LDS RZ, [RZ] ;  /* 0x00000000fffff984 */ /* 0x000fe20000000800 */
[----:B------:R-:W-:Y:S01]  /*fa20*/  @!PT LDS RZ, [RZ] ;  /* 0x00000000fffff984 */ /* 0x000fe20000000800 */
[----:B------:R-:W-:Y:S01]  /*fa30*/  @!PT LDS RZ, [RZ] ;  /* 0x00000000fffff984 */ /* 0x000fe20000000800 */
[----:B------:R1:W-:Y:S01]  /*fa40*/  @!P4 LDGSTS.E.BYPASS.LTC128B.128 [R216+0x6000], [R152.64] ;  /* 0x0600000098d8cfae */ /* 0x0003e2000b901d4c */
[CC--:B------:R-:W-:Y:S01]  /*fa50*/  @!P4 LEA R158, P5, R3.reuse, R230.reuse, 0x1 ;  /* 0x000000e6039ec211 */ /* 0x0c0fe200078a08ff */
[----:B------:R-:W-:Y:S01]  /*fa60*/  IMAD.X R2, R210, 0x1, R132, P1 ;  /* 0x00000001d2027824 */ /* 0x000fe200008e0684 */
[C---:B------:R-:W-:Y:S01]  /*fa70*/  @!P3 LEA R162, P1, R3.reuse, R230, 0x1 ;  /* 0x000000e603a2b211 */ /* 0x040fe200078208ff */
[----:B------:R1:W-:Y:S01]  /*fa80*/  @P3 STS.128 [R216+0xa000], RZ ;  /* 0x00a000ffd8003388 */ /* 0x0003e20000000c00 */
[----:B------:R-:W-:Y:S02]  /*fa90*/  IMAD.MOV.U32 R230, RZ, RZ, R146 ;  /* 0x000000ffffe67224 */ /* 0x000fe400078e0092 */
[CCC-:B------:R-:W-:Y:S01]  /*faa0*/  @!P4 LEA.HI.X R159, R3.reuse, R231.reuse, R2.reuse, 0x1, P5 ;  /* 0x000000e7039fc211 */ /* 0x1c0fe200028f0c02 */
[----:B------:R-:W-:Y:S01]  /*fab0*/  @!PT LDS RZ, [RZ] ;  /* 0x00000000fffff984 */ /* 0x000fe20000000800 */
[----:B------:R-:W-:Y:S01]  /*fac0*/  @!PT LDS RZ, [RZ] ;  /* 0x00000000fffff984 */ /* 0x000fe20000000800 */
[----:B------:R-:W-:Y:S01]  /*fad0*/  @!PT LDS RZ, [RZ] ;  /* 0x00000000fffff984 */ /* 0x000fe20000000800 */
[----:B------:R1:W-:Y:S01]  /*fae0*/  @!P3 LDGSTS.E.BYPASS.LTC128B.128 [R216+0xa000], [R150.64+0x80] ;  /* 0x0a00008096d8bfae */ /* 0x0003e2000b901d4c */
[----:B------:R-:W-:Y:S01]  /*faf0*/  @!P3 LEA.HI.X R163, R3, R231, R2, 0x1, P1 ;  /* 0x000000e703a3b211 */ /* 0x000fe200008f0c02 */
[----:B------:R-:W-:Y:S02]  /*fb00*/  IMAD.MOV.U32 R231, RZ, RZ, R147 ;  /* 0x000000ffffe77224 */ /* 0x000fe400078e0093 */
        /* <DEDUP_REMOVED lines=30> */
[----:B------:R-:W0:Y:S02]  /*fcf0*/  LDGDEPBAR ;  /* 0x00000000000079af */ /* 0x000e240000000000 */
.L_x_747:
[----:B------:R-:W-:Y:S01]  /*fd00*/  FMNMX.FTZ R2, R4, R133, !PT ;  /* 0x0000008504027209 */ /* 0x000fe20007810000 */
[----:B-1----:R-:W-:Y:S01]  /*fd10*/  LDSM.16.MT88.4 R140, [R198+0xc000] ;  /* 0x00c00000c68c783b */ /* 0x002fe20000004200 */
[----:B------:R-:W-:Y:S01]  /*fd20*/  FMNMX.FTZ R132, R6, R0, !PT ;  /* 0x0000000006847209 */ /* 0x000fe20007810000 */
[----:B------:R-:W-:Y:S01]  /*fd30*/  UMOV UR8, UR11 ;  /* 0x0000000b00087c82 */ /* 0x000fe20008000000 */
[----:B------:R-:W-:Y:S01]  /*fd40*/  FMNMX.FTZ R3, R5, R2, !PT ;  /* 0x0000000205037209 */ /* 0x000fe20007810000 */
[----:B------:R-:W-:Y:S01]  /*fd50*/  UMOV UR9, UR10 ;  /* 0x0000000a00097c82 */ /* 0x000fe20008000000 */
[----:B------:R-:W-:Y:S02]  /*fd60*/  FMNMX.FTZ R135, R7, R132, !PT ;  /* 0x0000008407877209 */ /* 0x000fe40007810000 */
[----:B------:R-:W-:Y:S01]  /*fd70*/  FMNMX.FTZ R2, R8, R3, !PT ;  /* 0x0000000308027209 */ /* 0x000fe20007810000 */
[----:B------:R-:W-:Y:S01]  /*fd80*/  LDSM.16.MT88.4 R144, [R197+0xc000] ;  /* 0x00c00000c590783b */ /* 0x000fe20000004200 */
[----:B------:R-:W-:Y:S02]  /*fd90*/  FMNMX.FTZ R132, R10, R135, !PT ;  /* 0x000000870a847209 */ /* 0x000fe40007810000 */
        /* <DEDUP_REMOVED lines=52> */
[----:B------:R-:W-:Y:S04]  /*100e0*/  FMNMX.FTZ R3, R61, R2, !PT ;  /* 0x000000023d037209 */ /* 0x000fe80007810000 */
[----:B------:R-:W-:Y:S02]  /*100f0*/  FMNMX.FTZ R2, R64, R3, !PT ;  /* 0x0000000340027209 */ /* 0x000fe40007810000 */
[----:B------:R-:W-:Y:S02]  /*10100*/  FMNMX.FTZ R3, R63, R132, !PT ;  /* 0x000000843f037209 */ /* 0x000fe40007810000 */
[----:B------:R-:W-:Y:S02]  /*10110*/  FMNMX.FTZ R136, R65, R2, !PT ;  /* 0x0000000241887209 */ /* 0x000fe40007810000 */
[----:B------:R-:W-:Y:S03]  /*10120*/  FMNMX.FTZ R2, R66, R3, !PT ;  /* 0x0000000342027209 */ /* 0x000fe60007810000 */
[----:B------:R-:W-:Y:S01]  /*10130*/  SHFL.BFLY PT, R3, R136, 0x2, 0x1f ;  /* 0x0c401f0088037f89 */ /* 0x000fe200000e0000 */
[----:B------:R-:W-:Y:S07]  /*10140*/  FMNMX.FTZ R137, R67, R2, !PT ;  /* 0x0000000243897209 */ /* 0x000fee0007810000 */
[----:B------:R-:W1:Y:S02]  /*10150*/  SHFL.BFLY PT, R2, R137, 0x2, 0x1f ;  /* 0x0c401f0089027f89 */ /* 0x000e6400000e0000 */
[----:B-1----:R-:W-:Y:S02]  /*10160*/  FMNMX.FTZ R134, R137, R2, !PT ;  /* 0x0000000289867209 */ /* 0x002fe40007810000 */
[----:B------:R-:W-:Y:S04]  /*10170*/  FMNMX.FTZ R139, R136, R3, !PT ;  /* 0x00000003888b7209 */ /* 0x000fe80007810000 */
[----:B------:R-:W1:Y:S08]  /*10180*/  SHFL.BFLY PT, R3, R134, 0x1, 0x1f ;  /* 0x0c201f0086037f89 */ /* 0x000e7000000e0000 */
[----:B------:R-:W2:Y:S01]  /*10190*/  SHFL.BFLY PT, R132, R139, 0x1, 0x1f ;  /* 0x0c201f008b847f89 */ /* 0x000ea200000e0000 */
[----:B-1----:R-:W-:Y:S05]  /*101a0*/  FMNMX.FTZ R3, R134, R3, !PT ;  /* 0x0000000386037209 */ /* 0x002fea0007810000 */
[----:B------:R-:W-:Y:S01]  /*101b0*/  FMUL.FTZ R151, R3, c[0x0][0x23c] ;  /* 0x00008f0003977a20 */ /* 0x000fe20000410000 */
[----:B--2---:R-:W-:Y:S02]  /*101c0*/  FMNMX.FTZ R132, R139, R132, !PT ;  /* 0x000000848b847209 */ /* 0x004fe40007810000 */
[----:B------:R-:W1:Y:S02]  /*101d0*/  LDSM.16.MT88.4 R136, [R200+0xc000] ;  /* 0x00c00000c888783b */ /* 0x000e640000004200 */
[C---:B------:R-:W-:Y:S01]  /*101e0*/  FSETP.NEU.FTZ.AND P1, PT, R132.reuse, -INF , PT ;  /* 0xff8000008400780b */ /* 0x040fe20003f3d000 */
[C---:B------:R-:W-:Y:S02]  /*101f0*/  FADD.FTZ R2, -R132.reuse, R133 ;  /* 0x0000008584027221 */ /* 0x040fe40000010100 */
[----:B------:R-:W-:Y:S02]  /*10200*/  FMUL.FTZ R152, R132, c[0x0][0x23c] ;  /* 0x00008f0084987a20 */ /* 0x000fe40000410000 */
[----:B------:R-:W-:Y:S02]  /*10210*/  FMUL.FTZ R135, R2, c[0x0][0x23c] ;  /* 0x00008f0002877a20 */ /* 0x000fe40000410000 */
[C---:B------:R-:W-:Y:S01]  /*10220*/  FADD.FTZ R133, -R3.reuse, R0 ;  /* 0x0000000003857221 */ /* 0x040fe20000010100 */
[----:B------:R-:W-:Y:S01]  /*10230*/  FSEL R152, R152, RZ, P1 ;  /* 0x000000ff98987208 */ /* 0x000fe20000800000 */
[----:B------:R2:W3:Y:S01]  /*10240*/  MUFU.EX2 R2, R135 ;  /* 0x0000008700027308 */ /* 0x0004e20000000800 */
[----:B------:R-:W-:Y:S01]  /*10250*/  FSETP.NEU.FTZ.AND P1, PT, R3, -INF , PT ;  /* 0xff8000000300780b */ /* 0x000fe20003f3d000 */
[----:B------:R-:W-:Y:S01]  /*10260*/  FMUL.FTZ R0, R133, c[0x0][0x23c] ;  /* 0x00008f0085007a20 */ /* 0x000fe20000410000 */
[----:B------:R-:W-:Y:S01]  /*10270*/  MOV R133, R132 ;  /* 0x0000008400857202 */ /* 0x000fe20000000f00 */
[--C-:B------:R-:W-:Y:S01]  /*10280*/  FFMA.FTZ R134, R4, c[0x0][0x23c], -R152.reuse ;  /* 0x00008f0004867a23 */ /* 0x100fe20000010898 */
[----:B------:R-:W-:Y:S01]  /*10290*/  FSEL R151, R151, RZ, P1 ;  /* 0x000000ff97977208 */ /* 0x000fe20000800000 */
[--C-:B------:R-:W-:Y:S01]  /*102a0*/  FFMA.FTZ R5, R5, c[0x0][0x23c], -R152.reuse ;  /* 0x00008f0005057a23 */ /* 0x100fe20000010898 */
[----:B------:R-:W-:Y:S01]  /*102b0*/  ISETP.GT.AND P1, PT, R215, 0x1, PT ;  /* 0x00000001d700780c */ /* 0x000fe20003f24270 */
[--C-:B------:R-:W-:Y:S01]  /*102c0*/  FFMA.FTZ R148, R9, c[0x0][0x23c], -R152.reuse ;  /* 0x00008f0009947a23 */ /* 0x100fe20000010898 */
[----:B------:R-:W-:Y:S01]  /*102d0*/  IADD3 R215, R215, -0x1, RZ ;  /* 0xffffffffd7d77810 */ /* 0x000fe20007ffe0ff */
[--C-:B------:R-:W-:Y:S01]  /*102e0*/  FFMA.FTZ R149, R6, c[0x0][0x23c], -R151.reuse ;  /* 0x00008f0006957a23 */ /* 0x100fe20000010897 */
[----:B------:R-:W4:Y:S01]  /*102f0*/  MUFU.EX2 R0, R0 ;  /* 0x0000000000007308 */ /* 0x000f220000000800 */
[--C-:B------:R-:W-:Y:S02]  /*10300*/  FFMA.FTZ R6, R7, c[0x0][0x23c], -R151.reuse ;  /* 0x00008f0007067a23 */ /* 0x100fe40000010897 */
[--C-:B------:R-:W-:Y:S02]  /*10310*/  FFMA.FTZ R7, R8, c[0x0][0x23c], -R152.reuse ;  /* 0x00008f0008077a23 */ /* 0x100fe40000010898 */
[--C-:B------:R-:W-:Y:S02]  /*10320*/  FFMA.FTZ R150, R11, c[0x0][0x23c], -R151.reuse ;  /* 0x00008f000b967a23 */ /* 0x100fe40000010897 */
[--C-:B------:R-:W-:Y:S02]  /*10330*/  FFMA.FTZ R162, R20, c[0x0][0x23c], -R152.reuse ;  /* 0x00008f0014a27a23 */ /* 0x100fe40000010898 */
[--C-:B------:R-:W-:Y:S01]  /*10340*/  FFMA.FTZ R161, R21, c[0x0][0x23c], -R152.reuse ;  /* 0x00008f0015a17a23 */ /* 0x100fe20000010898 */
[----:B------:R-:W-:Y:S01]  /*10350*/  MUFU.EX2 R134, R134 ;  /* 0x0000008600867308 */ /* 0x000fe20000000800 */
[--C-:B------:R-:W-:Y:S02]  /*10360*/  FFMA.FTZ R164, R22, c[0x0][0x23c], -R151.reuse ;  /* 0x00008f0016a47a23 */ /* 0x100fe40000010897 */
[--C-:B--2---:R-:W-:Y:S02]  /*10370*/  FFMA.FTZ R135, R10, c[0x0][0x23c], -R151.reuse ;  /* 0x00008f000a877a23 */ /* 0x104fe40000010897 */
[C---:B---3--:R-:W-:Y:S02]  /*10380*/  FMUL.FTZ R8, R2.reuse, R128 ;  /* 0x0000008002087220 */ /* 0x048fe40000410000 */
[C---:B------:R-:W-:Y:S02]  /*10390*/  FMUL.FTZ R9, R2.reuse, R129 ;  /* 0x0000008102097220 */ /* 0x040fe40000410000 */
[C---:B------:R-:W-:Y:S01]  /*103a0*/  FMUL.FTZ R68, R2.reuse, R68 ;  /* 0x0000004402447220 */ /* 0x040fe20000410000 */
[----:B------:R-:W2:Y:S01]  /*103b0*/  MUFU.EX2 R5, R5 ;  /* 0x0000000500057308 */ /* 0x000ea20000000800 */
[C---:B------:R-:W-:Y:S02]  /*103c0*/  FMUL.FTZ R69, R2.reuse, R69 ;  /* 0x0000004502457220 */ /* 0x040fe40000410000 */
[----:B------:R-:W-:Y:S02]  /*103d0*/  FMUL.FTZ R72, R2, R72 ;  /* 0x0000004802487220 */ /* 0x000fe40000410000 */
[C---:B----4-:R-:W-:Y:S02]  /*103e0*/  FMUL.FTZ R10, R0.reuse, R130 ;  /* 0x00000082000a7220 */ /* 0x050fe40000410000 */
[C---:B------:R-:W-:Y:S02]  /*103f0*/  FMUL.FTZ R11, R0.reuse, R131 ;  /* 0x00000083000b7220 */ /* 0x040fe40000410000 */
[C---:B------:R-:W-:Y:S01]  /*10400*/  FMUL.FTZ R70, R0.reuse, R70 ;  /* 0x0000004600467220 */ /* 0x040fe20000410000 */
[----:B------:R-:W-:Y:S01]  /*10410*/  MUFU.EX2 R149, R149 ;  /* 0x0000009500957308 */ /* 0x000fe20000000800 */
[----:B------:R-:W-:Y:S02]  /*10420*/  FMUL.FTZ R71, R0, R71 ;  /* 0x0000004700477220 */ /* 0x000fe40000410000 */
[----:B------:R-:W-:Y:S02]  /*10430*/  FMUL.FTZ R73, R2, R73 ;  /* 0x0000004902497220 */ /* 0x000fe40000410000 */
[C---:B------:R-:W-:Y:S02]  /*10440*/  FMUL.FTZ R74, R0.reuse, R74 ;  /* 0x0000004a004a7220 */ /* 0x040fe40000410000 */
[----:B------:R-:W-:Y:S02]  /*10450*/  FMUL.FTZ R75, R0, R75 ;  /* 0x0000004b004b7220 */ /* 0x000fe40000410000 */
[C---:B------:R-:W-:Y:S01]  /*10460*/  FMUL.FTZ R76, R2.reuse, R76 ;  /* 0x0000004c024c7220 */ /* 0x040fe20000410000 */
[----:B------:R-:W3:Y:S01]  /*10470*/  MUFU.EX2 R6, R6 ;  /* 0x0000000600067308 */ /* 0x000ee20000000800 */
[----:B------:R-:W-:Y:S02]  /*10480*/  FMUL.FTZ R77, R2, R77 ;  /* 0x0000004d024d7220 */ /* 0x000fe40000410000 */
[C---:B------:R-:W-:Y:S01]  /*10490*/  FMUL.FTZ R78, R0.reuse, R78 ;  /* 0x0000004e004e7220 */ /* 0x040fe20000410000 */
[----:B--2---:R-:W-:Y:S01]  /*104a0*/  F2FP.PACK_AB R128, R5, R134 ;  /* 0x000000860580723e */ /* 0x004fe200000000ff */
[----:B------:R-:W-:Y:S02]  /*104b0*/  FMUL.FTZ R79, R0, R79 ;  /* 0x0000004f004f7220 */ /* 0x000fe40000410000 */
[C---:B------:R-:W-:Y:S02]  /*104c0*/  FMUL.FTZ R80, R2.reuse, R80 ;  /* 0x0000005002507220 */ /* 0x040fe40000410000 */
[----:B------:R-:W-:Y:S01]  /*104d0*/  FMUL.FTZ R81, R2, R81 ;  /* 0x0000005102517220 */ /* 0x000fe20000410000 */
[----:B------:R-:W-:Y:S01]  /*104e0*/  MUFU.EX2 R7, R7 ;  /* 0x0000000700077308 */ /* 0x000fe20000000800 */
[C---:B------:R-:W-:Y:S02]  /*104f0*/  FMUL.FTZ R82, R0.reuse, R82 ;  /* 0x0000005200527220 */ /* 0x040fe40000410000 */
[----:B------:R-:W-:Y:S02]  /*10500*/  FMUL.FTZ R83, R0, R83 ;  /* 0x0000005300537220 */ /* 0x000fe40000410000 */
[C---:B------:R-:W-:Y:S02]  /*10510*/  FMUL.FTZ R84, R2.reuse, R84 ;  /* 0x0000005402547220 */ /* 0x040fe40000410000 */
[----:B------:R-:W-:Y:S02]  /*10520*/  FMUL.FTZ R85, R2, R85 ;  /* 0x0000005502557220 */ /* 0x000fe40000410000 */
[C---:B------:R-:W-:Y:S01]  /*10530*/  FMUL.FTZ R86, R0.reuse, R86 ;  /* 0x0000005600567220 */ /* 0x040fe20000410000 */
[----:B------:R-:W2:Y:S01]  /*10540*/  MUFU.EX2 R148, R148 ;  /* 0x0000009400947308 */ /* 0x000ea20000000800 */
[----:B------:R-:W-:Y:S02]  /*10550*/  FMUL.FTZ R87, R0, R87 ;  /* 0x0000005700577220 */ /* 0x000fe40000410000 */
[----:B------:R-:W-:Y:S01]  /*10560*/  FMUL.FTZ R88, R2, R88 ;  /* 0x0000005802587220 */ /* 0x000fe20000410000 */
[----:B---3--:R-:W-:Y:S01]  /*10570*/  F2FP.PACK_AB R129, R6, R149 ;  /* 0x000000950681723e */ /* 0x008fe200000000ff */
[----:B------:R-:W-:Y:S02]  /*10580*/  FMUL.FTZ R89, R2, R89 ;  /* 0x0000005902597220 */ /* 0x000fe40000410000 */
[C---:B------:R-:W-:Y:S02]  /*10590*/  FMUL.FTZ R90, R0.reuse, R90 ;  /* 0x0000005a005a7220 */ /* 0x040fe40000410000 */
[----:B------:R-:W-:Y:S01]  /*105a0*/  FMUL.FTZ R91, R0, R91 ;  /* 0x0000005b005b7220 */ /* 0x000fe20000410000 */
[----:B------:R-:W-:Y:S01]  /*105b0*/  MUFU.EX2 R135, R135 ;  /* 0x0000008700877308 */ /* 0x000fe20000000800 */
[--C-:B------:R-:W-:Y:S02]  /*105c0*/  FFMA.FTZ R163, R23, c[0x0][0x23c], -R151.reuse ;  /* 0x00008f0017a37a23 */ /* 0x100fe40000010897 */
[----:B------:R-:W-:Y:S01]  /*105d0*/  LDSM.16.MT88.4 R20, [R198+0x10800] ;  /* 0x01080000c614783b */ /* 0x000fe20000004200 */
[--C-:B------:R-:W-:Y:S02]  /*105e0*/  FFMA.FTZ R165, R32, c[0x0][0x23c], -R152.reuse ;  /* 0x00008f0020a57a23 */ /* 0x100fe40000010898 */
[--C-:B------:R-:W-:Y:S02]  /*105f0*/  FFMA.FTZ R166, R33, c[0x0][0x23c], -R152.reuse ;  /* 0x00008f0021a67a23 */ /* 0x100fe40000010898 */
[--C-:B------:R-:W-:Y:S02]  /*10600*/  FFMA.FTZ R167, R34, c[0x0][0x23c], -R151.reuse ;  /* 0x00008f0022a77a23 */ /* 0x100fe40000010897 */
[----:B------:R-:W3:Y:S01]  /*10610*/  MUFU.EX2 R150, R150 ;  /* 0x0000009600967308 */ /* 0x000ee20000000800 */
[--C-:B------:R-:W-:Y:S02]  /*10620*/  FFMA.FTZ R168, R35, c[0x0][0x23c], -R151.reuse ;  /* 0x00008f0023a87a23 */ /* 0x100fe40000010897 */
[----:B------:R-:W-:Y:S01]  /*10630*/  LDSM.16.MT88.4 R32, [R198+0xd800] ;  /* 0x00d80000c620783b */ /* 0x000fe20000004200 */
[----:B--2---:R-:W-:Y:S01]  /*10640*/  F2FP.PACK_AB R130, R148, R7 ;  /* 0x000000079482723e */ /* 0x004fe200000000ff */
[--C-:B------:R-:W-:Y:S02]  /*10650*/  FFMA.FTZ R169, R40, c[0x0][0x23c], -R152.reuse ;  /* 0x00008f0028a97a23 */ /* 0x100fe40000010898 */
[--C-:B------:R-:W-:Y:S02]  /*10660*/  FFMA.FTZ R170, R41, c[0x0][0x23c], -R152.reuse ;  /* 0x00008f0029aa7a23 */ /* 0x100fe40000010898 */
[--C-:B------:R-:W-:Y:S01]  /*10670*/  FFMA.FTZ R171, R42, c[0x0][0x23c], -R151.reuse ;  /* 0x00008f002aab7a23 */ /* 0x100fe20000010897 */
[----:B------:R-:W-:Y:S01]  /*10680*/  MUFU.EX2 R162, R162 ;  /* 0x000000a200a27308 */ /* 0x000fe20000000800 */
[--C-:B------:R-:W-:Y:S02]  /*10690*/  FFMA.FTZ R174, R43, c[0x0][0x23c], -R151.reuse ;  /* 0x00008f002bae7a23 */ /* 0x100fe40000010897 */
[----:B------:R-:W-:Y:S01]  /*106a0*/  LDSM.16.MT88.4 R40, [R196+0x12000] ;  /* 0x01200000c428783b */ /* 0x000fe20000004200 */
[--C-:B------:R-:W-:Y:S02]  /*106b0*/  FFMA.FTZ R175, R48, c[0x0][0x23c], -R152.reuse ;  /* 0x00008f0030af7a23 */ /* 0x100fe40000010898 */
[--C-:B------:R-:W-:Y:S02]  /*106c0*/  FFMA.FTZ R176, R49, c[0x0][0x23c], -R152.reuse ;  /* 0x00008f0031b07a23 */ /* 0x100fe40000010898 */
[--C-:B------:R-:W-:Y:S02]  /*106d0*/  FFMA.FTZ R177, R50, c[0x0][0x23c], -R151.reuse ;  /* 0x00008f0032b17a23 */ /* 0x100fe40000010897 */
[--C-:B------:R-:W-:Y:S01]  /*106e0*/  FFMA.FTZ R178, R51, c[0x0][0x23c], -R151.reuse ;  /* 0x00008f0033b27a23 */ /* 0x100fe20000010897 */
[----:B------:R-:W-:Y:S01]  /*106f0*/  MUFU.EX2 R161, R161 ;  /* 0x000000a100a17308 */ /* 0x000fe20000000800 */
[----:B------:R-:W-:Y:S01]  /*10700*/  LDSM.16.MT88.4 R48, [R196+0x13000] ;  /* 0x01300000c430783b */ /* 0x000fe20000004200 */
[----:B------:R-:W-:Y:S01]  /*10710*/  FMUL.FTZ R92, R2, R92 ;  /* 0x0000005c025c7220 */ /* 0x000fe20000410000 */
[----:B---3--:R-:W-:Y:S01]  /*10720*/  F2FP.PACK_AB R131, R150, R135 ;  /* 0x000000879683723e */ /* 0x008fe200000000ff */
[----:B------:R-:W-:Y:S02]  /*10730*/  FMUL.FTZ R93, R2, R93 ;  /* 0x0000005d025d7220 */ /* 0x000fe40000410000 */
[C---:B------:R-:W-:Y:S02]  /*10740*/  FMUL.FTZ R94, R0.reuse, R94 ;  /* 0x0000005e005e7220 */ /* 0x040fe40000410000 */
[----:B------:R-:W-:Y:S02]  /*10750*/  FMUL.FTZ R95, R0, R95 ;  /* 0x0000005f005f7220 */ /* 0x000fe40000410000 */
[C---:B-1----:R-:W-:Y:S01]  /*10760*/  HMMA.16816.F32 R8, R128.reuse, R136, R8 ;  /* 0x000000888008723c */ /* 0x042fe20000001808 */
[----:B------:R-:W-:Y:S04]  /*10770*/  MUFU.EX2 R164, R164 ;  /* 0x000000a400a47308 */ /* 0x000fe80000000800 */
[C---:B------:R-:W-:Y:S02]  /*10780*/  FMUL.FTZ R96, R2.reuse, R96 ;  /* 0x0000006002607220 */ /* 0x040fe40000410000 */
[----:B------:R-:W-:Y:S01]  /*10790*/  FMUL.FTZ R97, R2, R97 ;  /* 0x0000006102617220 */ /* 0x000fe20000410000 */
[C---:B------:R-:W-:Y:S01]  /*107a0*/  HMMA.16816.F32 R68, R128.reuse, R138, R68 ;  /* 0x0000008a8044723c */ /* 0x040fe20000001844 */
[----:B------:R-:W1:Y:S02]  /*107b0*/  LDSM.16.MT88.4 R136, [R196+0xc000] ;  /* 0x00c00000c488783b */ /* 0x000e640000004200 */
[----:B------:R-:W-:Y:S01]  /*107c0*/  MUFU.EX2 R163, R163 ;  /* 0x000000a300a37308 */ /* 0x000fe20000000800 */
[C---:B------:R-:W-:Y:S02]  /*107d0*/  FMUL.FTZ R98, R0.reuse, R98 ;  /* 0x0000006200627220 */ /* 0x040fe40000410000 */
[----:B------:R-:W-:Y:S02]  /*107e0*/  FMUL.FTZ R99, R0, R99 ;  /* 0x0000006300637220 */ /* 0x000fe40000410000 */
[C---:B------:R-:W-:Y:S04]  /*107f0*/  HMMA.16816.F32 R72, R128.reuse, R140, R72 ;  /* 0x0000008c8048723c */ /* 0x040fe80000001848 */
[C---:B------:R-:W-:Y:S01]  /*10800*/  FMUL.FTZ R100, R2.reuse, R100 ;  /* 0x0000006402647220 */ /* 0x040fe20000410000 */
[----:B------:R-:W-:Y:S01]  /*10810*/  MUFU.EX2 R165, R165 ;  /* 0x000000a500a57308 */ /* 0x000fe20000000800 */
[----:B------:R-:W-:Y:S02]  /*10820*/  FMUL.FTZ R101, R2, R101 ;  /* 0x0000006502657220 */ /* 0x000fe40000410000 */
[C---:B------:R-:W-:Y:S01]  /*10830*/  HMMA.16816.F32 R76, R128.reuse, R142, R76 ;  /* 0x0000008e804c723c */ /* 0x040fe2000000184c */
[----:B------:R-:W2:Y:S03]  /*10840*/  LDSM.16.MT88.4 R140, [R200+0x10000] ;  /* 0x01000000c88c783b */ /* 0x000ea60000004200 */
[C---:B------:R-:W-:Y:S02]  /*10850*/  FMUL.FTZ R102, R0.reuse, R102 ;  /* 0x0000006600667220 */ /* 0x040fe40000410000 */
[----:B------:R-:W-:Y:S01]  /*10860*/  FMUL.FTZ R103, R0, R103 ;  /* 0x0000006700677220 */ /* 0x000fe20000410000 */
[----:B------:R-:W-:Y:S01]  /*10870*/  MUFU.EX2 R166, R166 ;  /* 0x000000a600a67308 */ /* 0x000fe20000000800 */
[C---:B------:R-:W-:Y:S04]  /*10880*/  HMMA.16816.F32 R80, R128.reuse, R144, R80 ;  /* 0x000000908050723c */ /* 0x040fe80000001850 */
[--C-:B------:R-:W-:Y:S02]  /*10890*/  FFMA.FTZ R153, R12, c[0x0][0x23c], -R152.reuse ;  /* 0x00008f000c997a23 */ /* 0x100fe40000010898 */
[C---:B------:R-:W-:Y:S02]  /*108a0*/  FMUL.FTZ R12, R2.reuse, R124 ;  /* 0x0000007c020c7220 */ /* 0x040fe40000410000 */
[C---:B------:R-:W-:Y:S01]  /*108b0*/  HMMA.16816.F32 R84, R128.reuse, R146, R84 ;  /* 0x000000928054723c */ /* 0x040fe20000001854 */
[----:B------:R-:W3:Y:S01]  /*108c0*/  LDSM.16.MT88.4 R144, [R198+0x10000] ;  /* 0x01000000c690783b */ /* 0x000ee20000004200 */
[----:B------:R-:W-:Y:S02]  /*108d0*/  MUFU.EX2 R153, R153 ;  /* 0x0000009900997308 */ /* 0x000fe40000000800 */
[--C-:B------:R-:W-:Y:S02]  /*108e0*/  FFMA.FTZ R154, R13, c[0x0][0x23c], -R152.reuse ;  /* 0x00008f000d9a7a23 */ /* 0x100fe40000010898 */
[----:B------:R-:W-:Y:S02]  /*108f0*/  FMUL.FTZ R13, R2, R125 ;  /* 0x0000007d020d7220 */ /* 0x000fe40000410000 */
[--C-:B------:R-:W-:Y:S01]  /*10900*/  FFMA.FTZ R155, R14, c[0x0][0x23c], -R151.reuse ;  /* 0x00008f000e9b7a23 */ /* 0x100fe20000010897 */
[C---:B-1----:R-:W-:Y:S03]  /*10910*/  HMMA.16816.F32 R88, R128.reuse, R136, R88 ;  /* 0x000000888058723c */ /* 0x042fe60000001858 */
[C---:B------:R-:W-:Y:S01]  /*10920*/  FMUL.FTZ R14, R0.reuse, R126 ;  /* 0x0000007e000e7220 */ /* 0x040fe20000410000 */
[----:B------:R-:W1:Y:S01]  /*10930*/  MUFU.EX2 R154, R154 ;  /* 0x0000009a009a7308 */ /* 0x000e620000000800 */
[--C-:B------:R-:W-:Y:S02]  /*10940*/  FFMA.FTZ R156, R15, c[0x0][0x23c], -R151.reuse ;  /* 0x00008f000f9c7a23 */ /* 0x100fe40000010897 */
[----:B------:R-:W-:Y:S01]  /*10950*/  FMUL.FTZ R15, R0, R127 ;  /* 0x0000007f000f7220 */ /* 0x000fe20000410000 */
[C---:B------:R-:W-:Y:S01]  /*10960*/  HMMA.16816.F32 R92, R128.reuse, R138, R92 ;  /* 0x0000008a805c723c */ /* 0x040fe2000000185c */
[----:B------:R-:W4:Y:S03]  /*10970*/  LDSM.16.MT88.4 R136, [R197+0x10000] ;  /* 0x01000000c588783b */ /* 0x000f260000004200 */
[C---:B------:R-:W-:Y:S02]  /*10980*/  FMUL.FTZ R104, R2.reuse, R104 ;  /* 0x0000006802687220 */ /* 0x040fe40000410000 */
[----:B------:R-:W-:Y:S01]  /*10990*/  FMUL.FTZ R105, R2, R105 ;  /* 0x0000006902697220 */ /* 0x000fe20000410000 */
[----:B------:R-:W-:Y:S01]  /*109a0*/  MUFU.EX2 R155, R155 ;  /* 0x0000009b009b7308 */ /* 0x000fe20000000800 */
[C---:B--2---:R-:W-:Y:S01]  /*109b0*/  HMMA.16816.F32 R96, R128.reuse, R140, R96 ;  /* 0x0000008c8060723c */ /* 0x044fe20000001860 */
[----:B------:R-:W2:Y:S03]  /*109c0*/  LDSM.16.MT88.4 R124, [R196+0x10000] ;  /* 0x01000000c47c783b */ /* 0x000ea60000004200 */
[C---:B------:R-:W-:Y:S02]  /*109d0*/  FMUL.FTZ R106, R0.reuse, R106 ;  /* 0x0000006a006a7220 */ /* 0x040fe40000410000 */
[----:B------:R-:W-:Y:S02]  /*109e0*/  FMUL.FTZ R107, R0, R107 ;  /* 0x0000006b006b7220 */ /* 0x000fe40000410000 */
[C---:B------:R-:W-:Y:S01]  /*109f0*/  HMMA.16816.F32 R100, R128.reuse, R142, R100 ;  /* 0x0000008e8064723c */ /* 0x040fe20000001864 */
[----:B------:R-:W5:Y:S01]  /*10a00*/  LDSM.16.MT88.4 R140, [R200+0xc800] ;  /* 0x00c80000c88c783b */ /* 0x000f620000004200 */
[----:B------:R-:W1:Y:S02]  /*10a10*/  MUFU.EX2 R156, R156 ;  /* 0x0000009c009c7308 */ /* 0x000e640000000800 */
[C---:B------:R-:W-:Y:S02]  /*10a20*/  FMUL.FTZ R108, R2.reuse, R108 ;  /* 0x0000006c026c7220 */ /* 0x040fe40000410000 */
[----:B------:R-:W-:Y:S02]  /*10a30*/  FMUL.FTZ R109, R2, R109 ;  /* 0x0000006d026d7220 */ /* 0x000fe40000410000 */
[C---:B---3--:R-:W-:Y:S04]  /*10a40*/  HMMA.16816.F32 R104, R128.reuse, R144, R104 ;  /* 0x000000908068723c */ /* 0x048fe80000001868 */
[C---:B------:R-:W-:Y:S01]  /*10a50*/  FMUL.FTZ R110, R0.reuse, R110 ;  /* 0x0000006e006e7220 */ /* 0x040fe20000410000 */
[----:B------:R-:W-:Y:S01]  /*10a60*/  MUFU.EX2 R167, R167 ;  /* 0x000000a700a77308 */ /* 0x000fe20000000800 */
[----:B------:R-:W-:Y:S02]  /*10a70*/  FMUL.FTZ R111, R0, R111 ;  /* 0x0000006f006f7220 */ /* 0x000fe40000410000 */
[C---:B------:R-:W-:Y:S01]  /*10a80*/  HMMA.16816.F32 R12, R128.reuse, R146, R12 ;  /* 0x00000092800c723c */ /* 0x040fe2000000180c */
[----:B------:R-:W-:Y:S03]  /*10a90*/  LDSM.16.MT88.4 R144, [R197+0xc800] ;  /* 0x00c80000c590783b */ /* 0x000fe60000004200 */
[--C-:B------:R-:W-:Y:S02]  /*10aa0*/  FFMA.FTZ R157, R16, c[0x0][0x23c], -R152.reuse ;  /* 0x00008f00109d7a23 */ /* 0x100fe40000010898 */
[--C-:B------:R-:W-:Y:S01]  /*10ab0*/  FFMA.FTZ R158, R17, c[0x0][0x23c], -R152.reuse ;  /* 0x00008f00119e7a23 */ /* 0x100fe20000010898 */
[----:B------:R-:W-:Y:S01]  /*10ac0*/  MUFU.EX2 R168, R168 ;  /* 0x000000a800a87308 */ /* 0x000fe20000000800 */
[--C-:B------:R-:W-:Y:S01]  /*10ad0*/  FFMA.FTZ R159, R18, c[0x0][0x23c], -R151.reuse ;  /* 0x00008f00129f7a23 */ /* 0x100fe20000010897 */
[C---:B----4-:R-:W-:Y:S03]  /*10ae0*/  HMMA.16816.F32 R108, R128.reuse, R136, R108 ;  /* 0x00000088806c723c */ /* 0x050fe6000000186c */
[--C-:B------:R-:W-:Y:S02]  /*10af0*/  FFMA.FTZ R160, R19, c[0x0][0x23c], -R151.reuse ;  /* 0x00008f0013a07a23 */ /* 0x100fe40000010897 */
[C---:B------:R-:W-:Y:S02]  /*10b00*/  FMUL.FTZ R112, R2.reuse, R112 ;  /* 0x0000007002707220 */ /* 0x040fe40000410000 */
[----:B------:R-:W-:Y:S01]  /*10b10*/  FMUL.FTZ R113, R2, R113 ;  /* 0x0000007102717220 */ /* 0x000fe20000410000 */
[----:B------:R-:W-:Y:S01]  /*10b20*/  MUFU.EX2 R157, R157 ;  /* 0x0000009d009d7308 */ /* 0x000fe20000000800 */
[C---:B------:R-:W-:Y:S03]  /*10b30*/  FMUL.FTZ R114, R0.reuse, R114 ;  /* 0x0000007200727220 */ /* 0x040fe60000410000 */
[----:B------:R-:W-:Y:S02]  /*10b40*/  FMUL.FTZ R115, R0, R115 ;  /* 0x0000007300737220 */ /* 0x000fe40000410000 */
[----:B------:R-:W-:Y:S01]  /*10b50*/  FMUL.FTZ R16, R2, R120 ;  /* 0x0000007802107220 */ /* 0x000fe20000410000 */
[----:B-1----:R-:W-:Y:S01]  /*10b60*/  F2FP.PACK_AB R120, R154, R153 ;  /* 0x000000999a78723e */ /* 0x002fe200000000ff */
[----:B------:R-:W-:Y:S01]  /*10b70*/  FMUL.FTZ R17, R2, R121 ;  /* 0x0000007902117220 */ /* 0x000fe20000410000 */
[----:B------:R-:W-:Y:S01]  /*10b80*/  F2FP.PACK_AB R121, R156, R155 ;  /* 0x0000009b9c79723e */ /* 0x000fe200000000ff */
[----:B------:R-:W1:Y:S01]  /*10b90*/  MUFU.EX2 R158, R158 ;  /* 0x0000009e009e7308 */ /* 0x000e620000000800 */
[C---:B------:R-:W-:Y:S01]  /*10ba0*/  HMMA.16816.F32 R112, R128.reuse, R138, R112 ;  /* 0x0000008a8070723c */ /* 0x040fe20000001870 */
[----:B------:R-:W3:Y:S02]  /*10bb0*/  LDSM.16.MT88.4 R136, [R198+0xc800] ;  /* 0x00c80000c688783b */ /* 0x000ee40000004200 */
[C---:B------:R-:W-:Y:S02]  /*10bc0*/  FMUL.FTZ R18, R0.reuse, R122 ;  /* 0x0000007a00127220 */ /* 0x040fe40000410000 */
[----:B------:R-:W-:Y:S02]  /*10bd0*/  FMUL.FTZ R19, R0, R123 ;  /* 0x0000007b00137220 */ /* 0x000fe40000410000 */
[C---:B------:R-:W-:Y:S02]  /*10be0*/  FMUL.FTZ R116, R2.reuse, R116 ;  /* 0x0000007402747220 */ /* 0x040fe40000410000 */
[----:B------:R-:W-:Y:S03]  /*10bf0*/  MUFU.EX2 R159, R159 ;  /* 0x0000009f009f7308 */ /* 0x000fe60000000800 */
[C---:B--2---:R-:W-:Y:S03]  /*10c00*/  HMMA.16816.F32 R16, R128.reuse, R124, R16 ;  /* 0x0000007c8010723c */ /* 0x044fe60000001810 */
[----:B------:R-:W-:Y:S02]  /*10c10*/  FMUL.FTZ R117, R2, R117 ;  /* 0x0000007502757220 */ /* 0x000fe40000410000 */
[C---:B------:R-:W-:Y:S02]  /*10c20*/  FMUL.FTZ R118, R0.reuse, R118 ;  /* 0x0000007600767220 */ /* 0x040fe40000410000 */
[----:B------:R-:W2:Y:S01]  /*10c30*/  MUFU.EX2 R160, R160 ;  /* 0x000000a000a07308 */ /* 0x000ea20000000800 */
[----:B------:R-:W-:Y:S01]  /*10c40*/  FMUL.FTZ R119, R0, R119 ;  /* 0x0000007700777220 */ /* 0x000fe20000410000 */
[----:B-1----:R-:W-:Y:S03]  /*10c50*/  F2FP.PACK_AB R122, R158, R157 ;  /* 0x0000009d9e7a723e */ /* 0x002fe600000000ff */
[--C-:B------:R-:W-:Y:S03]  /*10c60*/  FFMA.FTZ R52, R52, c[0x0][0x23c], -R152.reuse ;  /* 0x00008f0034347a23 */ /* 0x100fe60000010898 */
[----:B------:R-:W-:Y:S01]  /*10c70*/  HMMA.16816.F32 R116, R128, R126, R116 ;  /* 0x0000007e8074723c */ /* 0x000fe20000001874 */
[----:B------:R-:W1:Y:S01]  /*10c80*/  LDSM.16.MT88.4 R124, [R196+0xc800] ;  /* 0x00c80000c47c783b */ /* 0x000e620000004200 */
[----:B------:R-:W-:Y:S01]  /*10c90*/  MUFU.EX2 R169, R169 ;  /* 0x000000a900a97308 */ /* 0x000fe20000000800 */
[--C-:B------:R-:W-:Y:S02]  /*10ca0*/  FFMA.FTZ R53, R53, c[0x0][0x23c], -R152.reuse ;  /* 0x00008f0035357a23 */ /* 0x100fe40000010898 */
[--C-:B------:R-:W-:Y:S02]  /*10cb0*/  FFMA.FTZ R54, R54, c[0x0][0x23c], -R151.reuse ;  /* 0x00008f0036367a23 */ /* 0x100fe40000010897 */
[--C-:B------:R-:W-:Y:S02]  /*10cc0*/  FFMA.FTZ R55, R55, c[0x0][0x23c], -R151.reuse ;  /* 0x00008f0037377a23 */ /* 0x100fe40000010897 */
[----:B------:R-:W4:Y:S03]  /*10cd0*/  LDSM.16.MT88.4 R128, [R200+0x10800] ;  /* 0x01080000c880783b */ /* 0x000f260000004200 */
[----:B------:R-:W-:Y:S01]  /*10ce0*/  MUFU.EX2 R170, R170 ;  /* 0x000000aa00aa7308 */ /* 0x000fe20000000800 */
[--C-:B------:R-:W-:Y:S02]  /*10cf0*/  FFMA.FTZ R56, R56, c[0x0][0x23c], -R152.reuse ;  /* 0x00008f0038387a23 */ /* 0x100fe40000010898 */
[--C-:B------:R-:W-:Y:S01]  /*10d00*/  FFMA.FTZ R57, R57, c[0x0][0x23c], -R152.reuse ;  /* 0x00008f0039397a23 */ /* 0x100fe20000010898 */
[----:B--2---:R-:W-:Y:S01]  /*10d10*/  F2FP.PACK_AB R123, R160, R159 ;  /* 0x0000009fa07b723e */ /* 0x004fe200000000ff */
[--C-:B------:R-:W-:Y:S02]  /*10d20*/  FFMA.FTZ R58, R58, c[0x0][0x23c], -R151.reuse ;  /* 0x00008f003a3a7a23 */ /* 0x100fe40000010897 */
[--C-:B------:R-:W-:Y:S02]  /*10d30*/  FFMA.FTZ R59, R59, c[0x0][0x23c], -R151.reuse ;  /* 0x00008f003b3b7a23 */ /* 0x100fe40000010897 */
[--C-:B------:R-:W-:Y:S01]  /*10d40*/  FFMA.FTZ R60, R60, c[0x0][0x23c], -R152.reuse ;  /* 0x00008f003c3c7a23 */ /* 0x100fe20000010898 */
[----:B------:R-:W-:Y:S01]  /*10d50*/  MUFU.EX2 R171, R171 ;  /* 0x000000ab00ab7308 */ /* 0x000fe20000000800 */
[C---:B-----5:R-:W-:Y:S05]  /*10d60*/  HMMA.16816.F32 R8, R120.reuse, R140, R8 ;  /* 0x0000008c7808723c */ /* 0x060fea0000001808 */
[--C-:B------:R-:W-:Y:S02]  /*10d70*/  FFMA.FTZ R61, R61, c[0x0][0x23c], -R152.reuse ;  /* 0x00008f003d3d7a23 */ /* 0x100fe40000010898 */
[--C-:B------:R-:W-:Y:S01]  /*10d80*/  FFMA.FTZ R62, R62, c[0x0][0x23c], -R151.reuse ;  /* 0x00008f003e3e7a23 */ /* 0x100fe20000010897 */
[C---:B------:R-:W-:Y:S01]  /*10d90*/  HMMA.16816.F32 R68, R120.reuse, R142, R68 ;  /* 0x0000008e7844723c */ /* 0x040fe20000001844 */
[----:B------:R-:W-:Y:S01]  /*10da0*/  LDSM.16.MT88.4 R140, [R196+0x10800] ;  /* 0x01080000c48c783b */ /* 0x000fe20000004200 */
[----:B------:R-:W-:Y:S02]  /*10db0*/  MUFU.EX2 R174, R174 ;  /* 0x000000ae00ae7308 */ /* 0x000fe40000000800 */
[--C-:B------:R-:W-:Y:S02]  /*10dc0*/  FFMA.FTZ R63, R63, c[0x0][0x23c], -R151.reuse ;  /* 0x00008f003f3f7a23 */ /* 0x100fe40000010897 */
[----:B------:R-:W-:Y:S02]  /*10dd0*/  FFMA.FTZ R64, R64, c[0x0][0x23c], -R152 ;  /* 0x00008f0040407a23 */ /* 0x000fe40000010898 */
[C---:B---3--:R-:W-:Y:S04]  /*10de0*/  HMMA.16816.F32 R72, R120.reuse, R136, R72 ;  /* 0x000000887848723c */ /* 0x048fe80000001848 */
[----:B------:R-:W-:Y:S01]  /*10df0*/  MUFU.EX2 R175, R175 ;  /* 0x000000af00af7308 */ /* 0x000fe20000000800 */
[----:B------:R-:W-:Y:S02]  /*10e00*/  FFMA.FTZ R66, R66, c[0x0][0x23c], -R151 ;  /* 0x00008f0042427a23 */ /* 0x000fe40000010897 */
[----:B------:R-:W-:Y:S01]  /*10e10*/  FFMA.FTZ R134, R2, R235, R134 ;  /* 0x000000eb02867223 */ /* 0x000fe20000010086 */
[C---:B------:R-:W-:Y:S01]  /*10e20*/  HMMA.16816.F32 R76, R120.reuse, R138, R76 ;  /* 0x0000008a784c723c */ /* 0x040fe2000000184c */
[----:B------:R-:W2:Y:S03]  /*10e30*/  LDSM.16.MT88.4 R136, [R197+0x10800] ;  /* 0x01080000c588783b */ /* 0x000ea60000004200 */
[----:B------:R-:W-:Y:S01]  /*10e40*/  FFMA.FTZ R149, R0, R233, R149 ;  /* 0x000000e900957223 */ /* 0x000fe20000010095 */
[----:B------:R-:W-:Y:S01]  /*10e50*/  MOV R0, R3 ;  /* 0x0000000300007202 */ /* 0x000fe20000000f00 */
[----:B------:R-:W-:Y:S01]  /*10e60*/  MUFU.EX2 R176, R176 ;  /* 0x000000b000b07308 */ /* 0x000fe20000000800 */
[----:B------:R-:W-:Y:S01]  /*10e70*/  FADD.FTZ R134, R5, R134 ;  /* 0x0000008605867221 */ /* 0x000fe20000010000 */
[C---:B------:R-:W-:Y:S04]  /*10e80*/  HMMA.16816.F32 R80, R120.reuse, R144, R80 ;  /* 0x000000907850723c */ /* 0x040fe80000001850 */
[----:B------:R-:W-:Y:S02]  /*10e90*/  FADD.FTZ R6, R6, R149 ;  /* 0x0000009506067221 */ /* 0x000fe40000010000 */
[----:B------:R-:W-:Y:S02]  /*10ea0*/  FADD.FTZ R7, R7, R134 ;  /* 0x0000008607077221 */ /* 0x000fe40000010000 */
[C---:B------:R-:W-:Y:S01]  /*10eb0*/  HMMA.16816.F32 R84, R120.reuse, R146, R84 ;  /* 0x000000927854723c */ /* 0x040fe20000001854 */
[----:B------:R-:W-:Y:S03]  /*10ec0*/  MUFU.EX2 R177, R177 ;  /* 0x000000b100b17308 */ /* 0x000fe60000000800 */
[--C-:B------:R-:W-:Y:S02]  /*10ed0*/  FFMA.FTZ R144, R24, c[0x0][0x23c], -R152.reuse ;  /* 0x00008f0018907a23 */ /* 0x100fe40000010898 */
[----:B------:R-:W-:Y:S02]  /*10ee0*/  FFMA.FTZ R145, R25, c[0x0][0x23c], -R152 ;  /* 0x00008f0019917a23 */ /* 0x000fe40000010898 */
[C---:B-1----:R-:W-:Y:S03]  /*10ef0*/  HMMA.16816.F32 R88, R120.reuse, R124, R88 ;  /* 0x0000007c7858723c */ /* 0x042fe60000001858 */
[----:B------:R-:W-:Y:S01]  /*10f00*/  MUFU.EX2 R144, R144 ;  /* 0x0000009000907308 */ /* 0x000fe20000000800 */
[--C-:B------:R-:W-:Y:S02]  /*10f10*/  FFMA.FTZ R146, R26, c[0x0][0x23c], -R151.reuse ;  /* 0x00008f001a927a23 */ /* 0x100fe40000010897 */
[----:B------:R-:W-:Y:S02]  /*10f20*/  FFMA.FTZ R147, R27, c[0x0][0x23c], -R151 ;  /* 0x00008f001b937a23 */ /* 0x000fe40000010897 */
[C---:B------:R-:W-:Y:S01]  /*10f30*/  HMMA.16816.F32 R92, R120.reuse, R126, R92 ;  /* 0x0000007e785c723c */ /* 0x040fe2000000185c */
[----:B------:R-:W1:Y:S03]  /*10f40*/  LDSM.16.MT88.4 R124, [R200+0xd000] ;  /* 0x00d00000c87c783b */ /* 0x000e660000004200 */
[----:B------:R-:W-:Y:S01]  /*10f50*/  FADD.FTZ R135, R135, R6 ;  /* 0x0000000687877221 */ /* 0x000fe20000010000 */
[----:B------:R-:W3:Y:S01]  /*10f60*/  MUFU.EX2 R145, R145 ;  /* 0x0000009100917308 */ /* 0x000ee20000000800 */
[----:B------:R-:W-:Y:S02]  /*10f70*/  FADD.FTZ R148, R148, R7 ;  /* 0x0000000794947221 */ /* 0x000fe40000010000 */
[C---:B----4-:R-:W-:Y:S01]  /*10f80*/  HMMA.16816.F32 R96, R120.reuse, R128, R96 ;  /* 0x000000807860723c */ /* 0x050fe20000001860 */
[----:B------:R-:W4:Y:S03]  /*10f90*/  LDSM.16.MT88.4 R24, [R198+0xd000] ;  /* 0x00d00000c618783b */ /* 0x000f260000004200 */
[----:B------:R-:W-:Y:S02]  /*10fa0*/  FADD.FTZ R150, R150, R135 ;  /* 0x0000008796967221 */ /* 0x000fe40000010000 */
[----:B------:R-:W-:Y:S01]  /*10fb0*/  FADD.FTZ R153, R153, R148 ;  /* 0x0000009499997221 */ /* 0x000fe20000010000 */
[----:B------:R-:W-:Y:S01]  /*10fc0*/  MUFU.EX2 R146, R146 ;  /* 0x0000009200927308 */ /* 0x000fe20000000800 */
[C---:B------:R-:W-:Y:S01]  /*10fd0*/  HMMA.16816.F32 R100, R120.reuse, R130, R100 ;  /* 0x000000827864723c */ /* 0x040fe20000001864 */
[----:B------:R-:W-:Y:S03]  /*10fe0*/  LDSM.16.MT88.4 R128, [R196+0xd000] ;  /* 0x00d00000c480783b */ /* 0x000fe60000004200 */
[----:B------:R-:W-:Y:S02]  /*10ff0*/  FADD.FTZ R155, R155, R150 ;  /* 0x000000969b9b7221 */ /* 0x000fe40000010000 */
[----:B------:R-:W-:Y:S02]  /*11000*/  FADD.FTZ R154, R154, R153 ;  /* 0x000000999a9a7221 */ /* 0x000fe40000010000 */
[C---:B------:R-:W-:Y:S01]  /*11010*/  HMMA.16816.F32 R104, R120.reuse, R20, R104 ;  /* 0x000000147868723c */ /* 0x040fe20000001868 */
[----:B------:R-:W5:Y:S03]  /*11020*/  MUFU.EX2 R147, R147 ;  /* 0x0000009300937308 */ /* 0x000f660000000800 */
[----:B------:R-:W-:Y:S02]  /*11030*/  FADD.FTZ R156, R156, R155 ;  /* 0x0000009b9c9c7221 */ /* 0x000fe40000010000 */
[----:B------:R-:W-:Y:S01]  /*11040*/  FADD.FTZ R157, R157, R154 ;  /* 0x0000009a9d9d7221 */ /* 0x000fe20000010000 */
[----:B------:R-:W-:Y:S01]  /*11050*/  F2FP.PACK_AB R20, R161, R162 ;  /* 0x000000a2a114723e */ /* 0x000fe200000000ff */
[C---:B------:R-:W-:Y:S03]  /*11060*/  HMMA.16816.F32 R12, R120.reuse, R22, R12 ;  /* 0x00000016780c723c */ /* 0x040fe6000000180c */
[----:B------:R-:W-:Y:S01]  /*11070*/  MUFU.EX2 R178, R178 ;  /* 0x000000b200b27308 */ /* 0x000fe20000000800 */
[----:B------:R-:W-:Y:S01]  /*11080*/  F2FP.PACK_AB R21, R163, R164 ;  /* 0x000000a4a315723e */ /* 0x000fe200000000ff */
[----:B------:R-:W-:Y:S02]  /*11090*/  FADD.FTZ R159, R159, R156 ;  /* 0x0000009c9f9f7221 */ /* 0x000fe40000010000 */
[----:B---3--:R-:W-:Y:S01]  /*110a0*/  F2FP.PACK_AB R22, R145, R144 ;  /* 0x000000909116723e */ /* 0x008fe200000000ff */
[C---:B--2---:R-:W-:Y:S04]  /*110b0*/  HMMA.16816.F32 R108, R120.reuse, R136, R108 ;  /* 0x00000088786c723c */ /* 0x044fe8000000186c */
[----:B------:R-:W-:Y:S01]  /*110c0*/  FADD.FTZ R157, R158, R157 ;  /* 0x0000009d9e9d7221 */ /* 0x000fe20000010000 */
[----:B------:R-:W-:Y:S01]  /*110d0*/  MUFU.EX2 R52, R52 ;  /* 0x0000003400347308 */ /* 0x000fe20000000800 */
[----:B------:R-:W-:Y:S02]  /*110e0*/  FADD.FTZ R159, R160, R159 ;  /* 0x0000009fa09f7221 */ /* 0x000fe40000010000 */
[C---:B------:R-:W-:Y:S01]  /*110f0*/  HMMA.16816.F32 R112, R120.reuse, R138, R112 ;  /* 0x0000008a7870723c */ /* 0x040fe20000001870 */
[----:B------:R-:W-:Y:S03]  /*11100*/  LDSM.16.MT88.4 R136, [R196+0x11000] ;  /* 0x01100000c488783b */ /* 0x000fe60000004200 */
[----:B-----5:R-:W-:Y:S01]  /*11110*/  F2FP.PACK_AB R23, R147, R146 ;  /* 0x000000929317723e */ /* 0x020fe200000000ff */
[----:B------:R-:W-:Y:S02]  /*11120*/  FADD.FTZ R162, R162, R157 ;  /* 0x0000009da2a27221 */ /* 0x000fe40000010000 */
[----:B------:R-:W-:Y:S01]  /*11130*/  MUFU.EX2 R53, R53 ;  /* 0x0000003500357308 */ /* 0x000fe20000000800 */
[C---:B------:R-:W-:Y:S04]  /*11140*/  HMMA.16816.F32 R16, R120.reuse, R140, R16 ;  /* 0x0000008c7810723c */ /* 0x040fe80000001810 */
[----:B------:R-:W-:Y:S02]  /*11150*/  FADD.FTZ R164, R164, R159 ;  /* 0x0000009fa4a47221 */ /* 0x000fe40000010000 */
[----:B------:R-:W-:Y:S02]  /*11160*/  FADD.FTZ R161, R161, R162 ;  /* 0x000000a2a1a17221 */ /* 0x000fe40000010000 */
[----:B------:R-:W-:Y:S01]  /*11170*/  HMMA.16816.F32 R116, R120, R142, R116 ;  /* 0x0000008e7874723c */ /* 0x000fe20000001874 */
[----:B------:R-:W2:Y:S01]  /*11180*/  LDSM.16.MT88.4 R120, [R197+0xd000] ;  /* 0x00d00000c578783b */ /* 0x000ea20000004200 */
[----:B------:R-:W-:Y:S02]  /*11190*/  MUFU.EX2 R54, R54 ;  /* 0x0000003600367308 */ /* 0x000fe40000000800 */
[--C-:B------:R-:W-:Y:S02]  /*111a0*/  FFMA.FTZ R141, R28, c[0x0][0x23c], -R152.reuse ;  /* 0x00008f001c8d7a23 */ /* 0x100fe40000010898 */
[----:B------:R-:W-:Y:S02]  /*111b0*/  FFMA.FTZ R140, R29, c[0x0][0x23c], -R152 ;  /* 0x00008f001d8c7a23 */ /* 0x000fe40000010898 */
[C---:B-1----:R-:W-:Y:S04]  /*111c0*/  HMMA.16816.F32 R8, R20.reuse, R124, R8 ;  /* 0x0000007c1408723c */ /* 0x042fe80000001808 */
[----:B------:R-:W-:Y:S01]  /*111d0*/  MUFU.EX2 R141, R141 ;  /* 0x0000008d008d7308 */ /* 0x000fe20000000800 */
[--C-:B------:R-:W-:Y:S02]  /*111e0*/  FFMA.FTZ R143, R30, c[0x0][0x23c], -R151.reuse ;  /* 0x00008f001e8f7a23 */ /* 0x100fe40000010897 */
[----:B------:R-:W-:Y:S01]  /*111f0*/  FFMA.FTZ R142, R31, c[0x0][0x23c], -R151 ;  /* 0x00008f001f8e7a23 */ /* 0x000fe20000010897 */
[C---:B------:R-:W-:Y:S01]  /*11200*/  HMMA.16816.F32 R68, R20.reuse, R126, R68 ;  /* 0x0000007e1444723c */ /* 0x040fe20000001844 */
[----:B------:R-:W1:Y:S03]  /*11210*/  LDSM.16.MT88.4 R124, [R200+0x11000] ;  /* 0x01100000c87c783b */ /* 0x000e660000004200 */
[----:B------:R-:W-:Y:S02]  /*11220*/  FADD.FTZ R163, R163, R164 ;  /* 0x000000a4a3a37221 */ /* 0x000fe40000010000 */
[----:B------:R-:W3:Y:S01]  /*11230*/  MUFU.EX2 R140, R140 ;  /* 0x0000008c008c7308 */ /* 0x000ee20000000800 */
[----:B------:R-:W-:Y:S01]  /*11240*/  FADD.FTZ R144, R144, R161 ;  /* 0x000000a190907221 */ /* 0x000fe20000010000 */
[C---:B----4-:R-:W-:Y:S01]  /*11250*/  HMMA.16816.F32 R72, R20.reuse, R24, R72 ;  /* 0x000000181448723c */ /* 0x050fe20000001848 */
[----:B------:R-:W-:Y:S03]  /*11260*/  LDSM.16.MT88.4 R28, [R197+0x11000] ;  /* 0x01100000c51c783b */ /* 0x000fe60000004200 */
[----:B------:R-:W-:Y:S02]  /*11270*/  FADD.FTZ R146, R146, R163 ;  /* 0x000000a392927221 */ /* 0x000fe40000010000 */
[----:B------:R-:W-:Y:S02]  /*11280*/  FADD.FTZ R144, R145, R144 ;  /* 0x0000009091907221 */ /* 0x000fe40000010000 */
[C---:B------:R-:W-:Y:S01]  /*11290*/  HMMA.16816.F32 R76, R20.reuse, R26, R76 ;  /* 0x0000001a144c723c */ /* 0x040fe2000000184c */
[----:B------:R-:W4:Y:S01]  /*112a0*/  LDSM.16.MT88.4 R24, [R198+0x11000] ;  /* 0x01100000c618783b */ /* 0x000f220000004200 */
[----:B------:R-:W-:Y:S02]  /*112b0*/  MUFU.EX2 R143, R143 ;  /* 0x0000008f008f7308 */ /* 0x000fe40000000800 */
[----:B------:R-:W-:Y:S04]  /*112c0*/  FADD.FTZ R146, R147, R146 ;  /* 0x0000009293927221 */ /* 0x000fe80000010000 */
[C---:B--2---:R-:W-:Y:S04]  /*112d0*/  HMMA.16816.F32 R80, R20.reuse, R120, R80 ;  /* 0x000000781450723c */ /* 0x044fe80000001850 */
[----:B------:R-:W2:Y:S04]  /*112e0*/  MUFU.EX2 R142, R142 ;  /* 0x0000008e008e7308 */ /* 0x000ea80000000800 */
[C---:B------:R-:W-:Y:S01]  /*112f0*/  HMMA.16816.F32 R84, R20.reuse, R122, R84 ;  /* 0x0000007a1454723c */ /* 0x040fe20000001854 */
[----:B------:R-:W5:Y:S05]  /*11300*/  LDSM.16.MT88.4 R120, [R200+0xd800] ;  /* 0x00d80000c878783b */ /* 0x000f6a0000004200 */
[----:B------:R-:W-:Y:S02]  /*11310*/  MUFU.EX2 R55, R55 ;  /* 0x0000003700377308 */ /* 0x000fe40000000800 */
[C---:B------:R-:W-:Y:S08]  /*11320*/  HMMA.16816.F32 R88, R20.reuse, R128, R88 ;  /* 0x000000801458723c */ /* 0x040ff00000001858 */
[----:B------:R-:W-:Y:S01]  /*11330*/  MUFU.EX2 R56, R56 ;  /* 0x0000003800387308 */ /* 0x000fe20000000800 */
[C---:B------:R-:W-:Y:S08]  /*11340*/  HMMA.16816.F32 R92, R20.reuse, R130, R92 ;  /* 0x00000082145c723c */ /* 0x040ff0000000185c */
[C---:B-1----:R-:W-:Y:S01]  /*11350*/  HMMA.16816.F32 R96, R20.reuse, R124, R96 ;  /* 0x0000007c1460723c */ /* 0x042fe20000001860 */
[----:B------:R-:W-:Y:S07]  /*11360*/  MUFU.EX2 R57, R57 ;  /* 0x0000003900397308 */ /* 0x000fee0000000800 */
[C---:B------:R-:W-:Y:S01]  /*11370*/  HMMA.16816.F32 R100, R20.reuse, R126, R100 ;  /* 0x0000007e1464723c */ /* 0x040fe20000001864 */
[----:B------:R-:W-:Y:S02]  /*11380*/  LDSM.16.MT88.4 R124, [R196+0x11800] ;  /* 0x01180000c47c783b */ /* 0x000fe40000004200 */
[----:B------:R-:W-:Y:S05]  /*11390*/  MUFU.EX2 R58, R58 ;  /* 0x0000003a003a7308 */ /* 0x000fea0000000800 */
[C---:B----4-:R-:W-:Y:S05]  /*113a0*/  HMMA.16816.F32 R104, R20.reuse, R24, R104 ;  /* 0x000000181468723c */ /* 0x050fea0000001868 */
[----:B------:R-:W-:Y:S03]  /*113b0*/  MUFU.EX2 R59, R59 ;  /* 0x0000003b003b7308 */ /* 0x000fe60000000800 */
[C---:B------:R-:W-:Y:S01]  /*113c0*/  HMMA.16816.F32 R12, R20.reuse, R26, R12 ;  /* 0x0000001a140c723c */ /* 0x040fe2000000180c */
[----:B------:R-:W1:Y:S06]  /*113d0*/  LDSM.16.MT88.4 R24, [R197+0xd800] ;  /* 0x00d80000c518783b */ /* 0x000e6c0000004200 */
[----:B------:R-:W-:Y:S01]  /*113e0*/  MUFU.EX2 R60, R60 ;  /* 0x0000003c003c7308 */ /* 0x000fe20000000800 */
[C---:B------:R-:W-:Y:S08]  /*113f0*/  HMMA.16816.F32 R108, R20.reuse, R28, R108 ;  /* 0x0000001c146c723c */ /* 0x040ff0000000186c */
[C---:B------:R-:W-:Y:S01]  /*11400*/  HMMA.16816.F32 R112, R20.reuse, R30, R112 ;  /* 0x0000001e1470723c */ /* 0x040fe20000001870 */
[----:B------:R-:W4:Y:S01]  /*11410*/  LDSM.16.MT88.4 R28, [R196+0xd800] ;  /* 0x00d80000c41c783b */ /* 0x000f220000004200 */
[----:B------:R-:W-:Y:S06]  /*11420*/  MUFU.EX2 R61, R61 ;  /* 0x0000003d003d7308 */ /* 0x000fec0000000800 */
[C---:B------:R-:W-:Y:S04]  /*11430*/  HMMA.16816.F32 R16, R20.reuse, R136, R16 ;  /* 0x000000881410723c */ /* 0x040fe80000001810 */
[----:B------:R-:W-:Y:S03]  /*11440*/  MUFU.EX2 R62, R62 ;  /* 0x0000003e003e7308 */ /* 0x000fe60000000800 */
[--C-:B------:R-:W-:Y:S01]  /*11450*/  FFMA.FTZ R137, R36, c[0x0][0x23c], -R152.reuse ;  /* 0x00008f0024897a23 */ /* 0x100fe20000010898 */
[----:B------:R-:W-:Y:S04]  /*11460*/  HMMA.16816.F32 R116, R20, R138, R116 ;  /* 0x0000008a1474723c */ /* 0x000fe80000001874 */
[----:B------:R-:W-:Y:S02]  /*11470*/  FFMA.FTZ R136, R37, c[0x0][0x23c], -R152 ;  /* 0x00008f0025887a23 */ /* 0x000fe40000010898 */
[----:B------:R-:W-:Y:S01]  /*11480*/  MUFU.EX2 R137, R137 ;  /* 0x0000008900897308 */ /* 0x000fe20000000800 */
[----:B---3--:R-:W-:Y:S01]  /*11490*/  F2FP.PACK_AB R20, R140, R141 ;  /* 0x0000008d8c14723e */ /* 0x008fe200000000ff */
[--C-:B------:R-:W-:Y:S01]  /*114a0*/  FFMA.FTZ R139, R38, c[0x0][0x23c], -R151.reuse ;  /* 0x00008f00268b7a23 */ /* 0x100fe20000010897 */
[----:B--2---:R-:W-:Y:S03]  /*114b0*/  F2FP.PACK_AB R21, R142, R143 ;  /* 0x0000008f8e15723e */ /* 0x004fe600000000ff */
[----:B------:R-:W-:Y:S01]  /*114c0*/  F2FP.PACK_AB R22, R166, R165 ;  /* 0x000000a5a616723e */ /* 0x000fe200000000ff */
[----:B------:R-:W-:Y:S01]  /*114d0*/  FFMA.FTZ R138, R39, c[0x0][0x23c], -R151 ;  /* 0x00008f00278a7a23 */ /* 0x000fe20000010897 */
[----:B------:R-:W-:Y:S01]  /*114e0*/  F2FP.PACK_AB R23, R168, R167 ;  /* 0x000000a7a817723e */ /* 0x000fe200000000ff */
[----:B------:R-:W-:Y:S01]  /*114f0*/  LDSM.16.MT88.4 R36, [R198+0x11800] ;  /* 0x01180000c624783b */ /* 0x000fe20000004200 */
[----:B------:R-:W2:Y:S01]  /*11500*/  MUFU.EX2 R136, R136 ;  /* 0x0000008800887308 */ /* 0x000ea20000000800 */
[----:B------:R-:W-:Y:S02]  /*11510*/  FADD.FTZ R141, R141, R144 ;  /* 0x000000908d8d7221 */ /* 0x000fe40000010000 */
[----:B------:R-:W-:Y:S02]  /*11520*/  FADD.FTZ R143, R143, R146 ;  /* 0x000000928f8f7221 */ /* 0x000fe40000010000 */
[C---:B-----5:R-:W-:Y:S03]  /*11530*/  HMMA.16816.F32 R8, R20.reuse, R120, R8 ;  /* 0x000000781408723c */ /* 0x060fe60000001808 */
[----:B------:R-:W-:Y:S02]  /*11540*/  FADD.FTZ R140, R140, R141 ;  /* 0x0000008d8c8c7221 */ /* 0x000fe40000010000 */
[----:B------:R-:W-:Y:S01]  /*11550*/  MUFU.EX2 R139, R139 ;  /* 0x0000008b008b7308 */ /* 0x000fe20000000800 */
[----:B------:R-:W-:Y:S02]  /*11560*/  FADD.FTZ R142, R142, R143 ;  /* 0x0000008f8e8e7221 */ /* 0x000fe40000010000 */
[C---:B------:R-:W-:Y:S01]  /*11570*/  HMMA.16816.F32 R68, R20.reuse, R122, R68 ;  /* 0x0000007a1444723c */ /* 0x040fe20000001844 */
[----:B------:R-:W-:Y:S03]  /*11580*/  LDSM.16.MT88.4 R120, [R197+0x11800] ;  /* 0x01180000c578783b */ /* 0x000fe60000004200 */
[----:B------:R-:W-:Y:S02]  /*11590*/  FADD.FTZ R165, R165, R140 ;  /* 0x0000008ca5a57221 */ /* 0x000fe40000010000 */
[----:B------:R-:W-:Y:S01]  /*115a0*/  FADD.FTZ R167, R167, R142 ;  /* 0x0000008ea7a77221 */ /* 0x000fe20000010000 */
[----:B------:R-:W3:Y:S01]  /*115b0*/  MUFU.EX2 R138, R138 ;  /* 0x0000008a008a7308 */ /* 0x000ee20000000800 */
[C---:B------:R-:W-:Y:S04]  /*115c0*/  HMMA.16816.F32 R72, R20.reuse, R32, R72 ;  /* 0x000000201448723c */ /* 0x040fe80000001848 */
[----:B------:R-:W-:Y:S02]  /*115d0*/  FADD.FTZ R166, R166, R165 ;  /* 0x000000a5a6a67221 */ /* 0x000fe40000010000 */
[----:B------:R-:W-:Y:S02]  /*115e0*/  FADD.FTZ R168, R168, R167 ;  /* 0x000000a7a8a87221 */ /* 0x000fe40000010000 */
[C---:B------:R-:W-:Y:S01]  /*115f0*/  HMMA.16816.F32 R76, R20.reuse, R34, R76 ;  /* 0x00000022144c723c */ /* 0x040fe2000000184c */
[----:B------:R-:W5:Y:S01]  /*11600*/  LDSM.16.MT88.4 R32, [R200+0x11800] ;  /* 0x01180000c820783b */ /* 0x000f620000004200 */
[----:B------:R-:W-:Y:S06]  /*11610*/  MUFU.EX2 R63, R63 ;  /* 0x0000003f003f7308 */ /* 0x000fec0000000800 */
[C---:B-1----:R-:W-:Y:S04]  /*11620*/  HMMA.16816.F32 R80, R20.reuse, R24, R80 ;  /* 0x000000181450723c */ /* 0x042fe80000001850 */
[----:B------:R-:W-:Y:S04]  /*11630*/  MUFU.EX2 R64, R64 ;  /* 0x0000004000407308 */ /* 0x000fe80000000800 */
[C---:B------:R-:W-:Y:S01]  /*11640*/  HMMA.16816.F32 R84, R20.reuse, R26, R84 ;  /* 0x0000001a1454723c */ /* 0x040fe20000001854 */
[----:B------:R-:W1:Y:S05]  /*11650*/  LDSM.16.MT88.4 R24, [R200+0xe000] ;  /* 0x00e00000c818783b */ /* 0x000e6a0000004200 */
[----:B------:R-:W-:Y:S02]  /*11660*/  MUFU.EX2 R66, R66 ;  /* 0x0000004200427308 */ /* 0x000fe40000000800 */
        /* <DEDUP_REMOVED lines=8> */
[----:B------:R-:W1:Y:S07]  /*116f0*/  LDSM.16.MT88.4 R36, [R196+0xe000] ;  /* 0x00e00000c424783b */ /* 0x000e6e0000004200 */
[C---:B------:R-:W-:Y:S07]  /*11700*/  HMMA.16816.F32 R108, R20.reuse, R120, R108 ;  /* 0x00000078146c723c */ /* 0x040fee000000186c */
[--C-:B------:R-:W-:Y:S01]  /*11710*/  FFMA.FTZ R120, R44, c[0x0][0x23c], -R152.reuse ;  /* 0x00008f002c787a23 */ /* 0x100fe20000010898 */
[C---:B------:R-:W-:Y:S04]  /*11720*/  HMMA.16816.F32 R112, R20.reuse, R122, R112 ;  /* 0x0000007a1470723c */ /* 0x040fe80000001870 */
[--C-:B------:R-:W-:Y:S01]  /*11730*/  FFMA.FTZ R121, R45, c[0x0][0x23c], -R152.reuse ;  /* 0x00008f002d797a23 */ /* 0x100fe20000010898 */
[----:B------:R-:W-:Y:S01]  /*11740*/  MUFU.EX2 R120, R120 ;  /* 0x0000007800787308 */ /* 0x000fe20000000800 */
[----:B------:R-:W-:Y:S02]  /*11750*/  FFMA.FTZ R152, R65, c[0x0][0x23c], -R152 ;  /* 0x00008f0041987a23 */ /* 0x000fe40000010898 */
[C---:B------:R-:W-:Y:S04]  /*11760*/  HMMA.16816.F32 R16, R20.reuse, R124, R16 ;  /* 0x0000007c1410723c */ /* 0x040fe80000001810 */
[--C-:B------:R-:W-:Y:S02]  /*11770*/  FFMA.FTZ R122, R46, c[0x0][0x23c], -R151.reuse ;  /* 0x00008f002e7a7a23 */ /* 0x100fe40000010897 */
[--C-:B------:R-:W-:Y:S01]  /*11780*/  FFMA.FTZ R123, R47, c[0x0][0x23c], -R151.reuse ;  /* 0x00008f002f7b7a23 */ /* 0x100fe20000010897 */
[----:B------:R-:W4:Y:S01]  /*11790*/  MUFU.EX2 R121, R121 ;  /* 0x0000007900797308 */ /* 0x000f220000000800 */
[----:B------:R-:W-:Y:S01]  /*117a0*/  HMMA.16816.F32 R116, R20, R126, R116 ;  /* 0x0000007e1474723c */ /* 0x000fe20000001874 */
[----:B------:R-:W-:Y:S03]  /*117b0*/  LDSM.16.MT88.4 R44, [R198+0xe800] ;  /* 0x00e80000c62c783b */ /* 0x000fe60000004200 */
[----:B------:R-:W-:Y:S03]  /*117c0*/  FFMA.FTZ R151, R67, c[0x0][0x23c], -R151 ;  /* 0x00008f0043977a23 */ /* 0x000fe60000010897 */
[----:B--2---:R-:W-:Y:S01]  /*117d0*/  F2FP.PACK_AB R20, R136, R137 ;  /* 0x000000898814723e */ /* 0x004fe200000000ff */
[----:B------:R-:W-:Y:S01]  /*117e0*/  FADD.FTZ R137, R137, R166 ;  /* 0x000000a689897221 */ /* 0x000fe20000010000 */
[----:B---3--:R-:W-:Y:S01]  /*117f0*/  F2FP.PACK_AB R21, R138, R139 ;  /* 0x0000008b8a15723e */ /* 0x008fe200000000ff */
[----:B------:R-:W-:Y:S01]  /*11800*/  LDSM.16.MT88.4 R124, [R198+0x13800] ;  /* 0x01380000c67c783b */ /* 0x000fe20000004200 */
[----:B------:R-:W-:Y:S01]  /*11810*/  MUFU.EX2 R122, R122 ;  /* 0x0000007a007a7308 */ /* 0x000fe20000000800 */
[----:B------:R-:W-:Y:S01]  /*11820*/  F2FP.PACK_AB R22, R170, R169 ;  /* 0x000000a9aa16723e */ /* 0x000fe200000000ff */
[----:B------:R-:W-:Y:S01]  /*11830*/  FADD.FTZ R139, R139, R168 ;  /* 0x000000a88b8b7221 */ /* 0x000fe20000010000 */
[----:B------:R-:W-:Y:S01]  /*11840*/  F2FP.PACK_AB R23, R174, R171 ;  /* 0x000000abae17723e */ /* 0x000fe200000000ff */
[----:B------:R-:W-:Y:S02]  /*11850*/  FADD.FTZ R136, R136, R137 ;  /* 0x0000008988887221 */ /* 0x000fe40000010000 */
[----:B------:R-:W-:Y:S02]  /*11860*/  FADD.FTZ R138, R138, R139 ;  /* 0x0000008b8a8a7221 */ /* 0x000fe40000010000 */
[----:B------:R-:W-:Y:S02]  /*11870*/  FADD.FTZ R169, R169, R136 ;  /* 0x00000088a9a97221 */ /* 0x000fe40000010000 */
[C---:B-1----:R-:W-:Y:S01]  /*11880*/  HMMA.16816.F32 R8, R20.reuse, R24, R8 ;  /* 0x000000181408723c */ /* 0x042fe20000001808 */
[----:B------:R-:W1:Y:S02]  /*11890*/  MUFU.EX2 R123, R123 ;  /* 0x0000007b007b7308 */ /* 0x000e640000000800 */
[----:B------:R-:W-:Y:S02]  /*118a0*/  FADD.FTZ R171, R171, R138 ;  /* 0x0000008aabab7221 */ /* 0x000fe40000010000 */
[----:B------:R-:W-:Y:S02]  /*118b0*/  FADD.FTZ R169, R170, R169 ;  /* 0x000000a9aaa97221 */ /* 0x000fe40000010000 */
[----:B------:R-:W-:Y:S01]  /*118c0*/  FADD.FTZ R171, R174, R171 ;  /* 0x000000abaeab7221 */ /* 0x000fe20000010000 */
[C---:B------:R-:W-:Y:S01]  /*118d0*/  HMMA.16816.F32 R68, R20.reuse, R26, R68 ;  /* 0x0000001a1444723c */ /* 0x040fe20000001844 */
[----:B------:R-:W2:Y:S02]  /*118e0*/  LDSM.16.MT88.4 R24, [R200+0x12000] ;  /* 0x01200000c818783b */ /* 0x000ea40000004200 */
[----:B------:R-:W3:Y:S05]  /*118f0*/  MUFU.EX2 R65, R152 ;  /* 0x0000009800417308 */ /* 0x000eea0000000800 */
[C---:B----4-:R-:W-:Y:S05]  /*11900*/  HMMA.16816.F32 R72, R20.reuse, R28, R72 ;  /* 0x0000001c1448723c */ /* 0x050fea0000001848 */
[----:B------:R-:W4:Y:S03]  /*11910*/  MUFU.EX2 R151, R151 ;  /* 0x0000009700977308 */ /* 0x000f260000000800 */
[C---:B------:R-:W-:Y:S01]  /*11920*/  HMMA.16816.F32 R76, R20.reuse, R30, R76 ;  /* 0x0000001e144c723c */ /* 0x040fe2000000184c */
[----:B------:R-:W1:Y:S07]  /*11930*/  LDSM.16.MT88.4 R28, [R198+0x12000] ;  /* 0x01200000c61c783b */ /* 0x000e6e0000004200 */
[C---:B-----5:R-:W-:Y:S08]  /*11940*/  HMMA.16816.F32 R80, R20.reuse, R32, R80 ;  /* 0x000000201450723c */ /* 0x060ff00000001850 */
[C---:B------:R-:W-:Y:S01]  /*11950*/  HMMA.16816.F32 R84, R20.reuse, R34, R84 ;  /* 0x000000221454723c */ /* 0x040fe20000001854 */
[----:B------:R-:W5:Y:S07]  /*11960*/  LDSM.16.MT88.4 R32, [R197+0x12000] ;  /* 0x01200000c520783b */ /* 0x000f6e0000004200 */
[C---:B------:R-:W-:Y:S08]  /*11970*/  HMMA.16816.F32 R88, R20.reuse, R36, R88 ;  /* 0x000000241458723c */ /* 0x040ff00000001858 */
[C---:B------:R-:W-:Y:S01]  /*11980*/  HMMA.16816.F32 R92, R20.reuse, R38, R92 ;  /* 0x00000026145c723c */ /* 0x040fe2000000185c */
[----:B------:R-:W3:Y:S07]  /*11990*/  LDSM.16.MT88.4 R36, [R200+0xe800] ;  /* 0x00e80000c824783b */ /* 0x000eee0000004200 */
[C---:B--2---:R-:W-:Y:S08]  /*119a0*/  HMMA.16816.F32 R96, R20.reuse, R24, R96 ;  /* 0x000000181460723c */ /* 0x044ff00000001860 */
[C---:B------:R-:W-:Y:S01]  /*119b0*/  HMMA.16816.F32 R100, R20.reuse, R26, R100 ;  /* 0x0000001a1464723c */ /* 0x040fe20000001864 */
[----:B------:R-:W2:Y:S07]  /*119c0*/  LDSM.16.MT88.4 R24, [R197+0xe800] ;  /* 0x00e80000c518783b */ /* 0x000eae0000004200 */
[C---:B-1----:R-:W-:Y:S08]  /*119d0*/  HMMA.16816.F32 R104, R20.reuse, R28, R104 ;  /* 0x0000001c1468723c */ /* 0x042ff00000001868 */
[C---:B------:R-:W-:Y:S01]  /*119e0*/  HMMA.16816.F32 R12, R20.reuse, R30, R12 ;  /* 0x0000001e140c723c */ /* 0x040fe2000000180c */
[----:B------:R-:W1:Y:S07]  /*119f0*/  LDSM.16.MT88.4 R28, [R196+0xe800] ;  /* 0x00e80000c41c783b */ /* 0x000e6e0000004200 */
[C---:B-----5:R-:W-:Y:S08]  /*11a00*/  HMMA.16816.F32 R108, R20.reuse, R32, R108 ;  /* 0x00000020146c723c */ /* 0x060ff0000000186c */
[C---:B------:R-:W-:Y:S01]  /*11a10*/  HMMA.16816.F32 R112, R20.reuse, R34, R112 ;  /* 0x000000221470723c */ /* 0x040fe20000001870 */
[----:B------:R-:W5:Y:S07]  /*11a20*/  LDSM.16.MT88.4 R32, [R200+0x12800] ;  /* 0x01280000c820783b */ /* 0x000f6e0000004200 */
[C---:B------:R-:W-:Y:S08]  /*11a30*/  HMMA.16816.F32 R16, R20.reuse, R40, R16 ;  /* 0x000000281410723c */ /* 0x040ff00000001810 */
[----:B------:R-:W-:Y:S01]  /*11a40*/  HMMA.16816.F32 R116, R20, R42, R116 ;  /* 0x0000002a1474723c */ /* 0x000fe20000001874 */
[----:B------:R-:W-:Y:S06]  /*11a50*/  LDSM.16.MT88.4 R40, [R198+0x13000] ;  /* 0x01300000c628783b */ /* 0x000fec0000004200 */
[----:B------:R-:W-:Y:S01]  /*11a60*/  F2FP.PACK_AB R20, R121, R120 ;  /* 0x000000787914723e */ /* 0x000fe200000000ff */
[----:B------:R-:W-:Y:S01]  /*11a70*/  FADD.FTZ R120, R120, R169 ;  /* 0x000000a978787221 */ /* 0x000fe20000010000 */
[----:B------:R-:W-:Y:S03]  /*11a80*/  F2FP.PACK_AB R21, R123, R122 ;  /* 0x0000007a7b15723e */ /* 0x000fe600000000ff */
[----:B------:R-:W-:Y:S01]  /*11a90*/  F2FP.PACK_AB R22, R176, R175 ;  /* 0x000000afb016723e */ /* 0x000fe200000000ff */
[----:B------:R-:W-:Y:S01]  /*11aa0*/  FADD.FTZ R122, R122, R171 ;  /* 0x000000ab7a7a7221 */ /* 0x000fe20000010000 */
[----:B------:R-:W-:Y:S01]  /*11ab0*/  F2FP.PACK_AB R23, R178, R177 ;  /* 0x000000b1b217723e */ /* 0x000fe200000000ff */
[----:B------:R-:W-:Y:S02]  /*11ac0*/  FADD.FTZ R120, R121, R120 ;  /* 0x0000007879787221 */ /* 0x000fe40000010000 */
[----:B------:R-:W-:Y:S02]  /*11ad0*/  FADD.FTZ R122, R123, R122 ;  /* 0x0000007a7b7a7221 */ /* 0x000fe40000010000 */
[----:B------:R-:W-:Y:S02]  /*11ae0*/  FADD.FTZ R175, R175, R120 ;  /* 0x00000078afaf7221 */ /* 0x000fe40000010000 */
[C---:B---3--:R-:W-:Y:S03]  /*11af0*/  HMMA.16816.F32 R8, R20.reuse, R36, R8 ;  /* 0x000000241408723c */ /* 0x048fe60000001808 */
[----:B------:R-:W-:Y:S02]  /*11b00*/  FADD.FTZ R177, R177, R122 ;  /* 0x0000007ab1b17221 */ /* 0x000fe40000010000 */
[----:B------:R-:W-:Y:S02]  /*11b10*/  FADD.FTZ R175, R176, R175 ;  /* 0x000000afb0af7221 */ /* 0x000fe40000010000 */
[----:B------:R-:W-:Y:S01]  /*11b20*/  FADD.FTZ R177, R178, R177 ;  /* 0x000000b1b2b17221 */ /* 0x000fe20000010000 */
[C---:B------:R-:W-:Y:S01]  /*11b30*/  HMMA.16816.F32 R68, R20.reuse, R38, R68 ;  /* 0x000000261444723c */ /* 0x040fe20000001844 */
[----:B------:R-:W3:Y:S07]  /*11b40*/  LDSM.16.MT88.4 R36, [R198+0x12800] ;  /* 0x01280000c624783b */ /* 0x000eee0000004200 */
[C---:B------:R-:W-:Y:S08]  /*11b50*/  HMMA.16816.F32 R72, R20.reuse, R44, R72 ;  /* 0x0000002c1448723c */ /* 0x040ff00000001848 */
[C---:B------:R-:W-:Y:S01]  /*11b60*/  HMMA.16816.F32 R76, R20.reuse, R46, R76 ;  /* 0x0000002e144c723c */ /* 0x040fe2000000184c */
[----:B------:R-:W-:Y:S07]  /*11b70*/  LDSM.16.MT88.4 R44, [R197+0x13000] ;  /* 0x01300000c52c783b */ /* 0x000fee0000004200 */
        /* <DEDUP_REMOVED lines=9> */
[C---:B---3--:R-:W-:Y:S08]  /*11c10*/  HMMA.16816.F32 R104, R20.reuse, R36, R104 ;  /* 0x000000241468723c */ /* 0x048ff00000001868 */
[C---:B------:R-:W-:Y:S01]  /*11c20*/  HMMA.16816.F32 R12, R20.reuse, R38, R12 ;  /* 0x00000026140c723c */ /* 0x040fe2000000180c */
[----:B------:R-:W-:Y:S07]  /*11c30*/  LDSM.16.MT88.4 R36, [R196+0xf000] ;  /* 0x00f00000c424783b */ /* 0x000fee0000004200 */
[C---:B--2---:R-:W-:Y:S08]  /*11c40*/  HMMA.16816.F32 R108, R20.reuse, R24, R108 ;  /* 0x00000018146c723c */ /* 0x044ff0000000186c */
[C---:B------:R-:W-:Y:S01]  /*11c50*/  HMMA.16816.F32 R112, R20.reuse, R26, R112 ;  /* 0x0000001a1470723c */ /* 0x040fe20000001870 */
[----:B------:R-:W2:Y:S07]  /*11c60*/  LDSM.16.MT88.4 R24, [R198+0xf000] ;  /* 0x00f00000c618783b */ /* 0x000eae0000004200 */
[C---:B-1----:R-:W-:Y:S08]  /*11c70*/  HMMA.16816.F32 R16, R20.reuse, R28, R16 ;  /* 0x0000001c1410723c */ /* 0x042ff00000001810 */
[----:B------:R-:W-:Y:S01]  /*11c80*/  HMMA.16816.F32 R116, R20, R30, R116 ;  /* 0x0000001e1474723c */ /* 0x000fe20000001874 */
[----:B------:R-:W1:Y:S06]  /*11c90*/  LDSM.16.MT88.4 R28, [R197+0xf000] ;  /* 0x00f00000c51c783b */ /* 0x000e6c0000004200 */
        /* <DEDUP_REMOVED lines=9> */
[C---:B-----5:R-:W-:Y:S03]  /*11d30*/  HMMA.16816.F32 R8, R20.reuse, R32, R8 ;  /* 0x000000201408723c */ /* 0x060fe60000001808 */
[----:B------:R-:W-:Y:S02]  /*11d40*/  FADD.FTZ R58, R58, R55 ;  /* 0x000000373a3a7221 */ /* 0x000fe40000010000 */
[----:B------:R-:W-:Y:S02]  /*11d50*/  FADD.FTZ R57, R57, R56 ;  /* 0x0000003839397221 */ /* 0x000fe40000010000 */
[----:B------:R-:W-:Y:S01]  /*11d60*/  FADD.FTZ R59, R59, R58 ;  /* 0x0000003a3b3b7221 */ /* 0x000fe20000010000 */
        /* <DEDUP_REMOVED lines=8> */
[C---:B------:R-:W-:Y:S08]  /*11df0*/  HMMA.16816.F32 R88, R20.reuse, R36, R88 ;  /* 0x000000241458723c */ /* 0x040ff00000001858 */
[C---:B------:R-:W-:Y:S08]  /*11e00*/  HMMA.16816.F32 R92, R20.reuse, R38, R92 ;  /* 0x00000026145c723c */ /* 0x040ff0000000185c */
[C---:B---3--:R-:W-:Y:S08]  /*11e10*/  HMMA.16816.F32 R96, R20.reuse, R32, R96 ;  /* 0x000000201460723c */ /* 0x048ff00000001860 */
[C---:B------:R-:W-:Y:S01]  /*11e20*/  HMMA.16816.F32 R100, R20.reuse, R34, R100 ;  /* 0x000000221464723c */ /* 0x040fe20000001864 */
[----:B------:R-:W3:Y:S07]  /*11e30*/  LDSM.16.MT88.4 R32, [R197+0xf800] ;  /* 0x00f80000c520783b */ /* 0x000eee0000004200 */
[C---:B------:R-:W-:Y:S08]  /*11e40*/  HMMA.16816.F32 R104, R20.reuse, R40, R104 ;  /* 0x000000281468723c */ /* 0x040ff00000001868 */
[C---:B------:R-:W-:Y:S08]  /*11e50*/  HMMA.16816.F32 R12, R20.reuse, R42, R12 ;  /* 0x0000002a140c723c */ /* 0x040ff0000000180c */
[C---:B------:R-:W-:Y:S08]  /*11e60*/  HMMA.16816.F32 R108, R20.reuse, R44, R108 ;  /* 0x0000002c146c723c */ /* 0x040ff0000000186c */
[C---:B------:R-:W-:Y:S08]  /*11e70*/  HMMA.16816.F32 R112, R20.reuse, R46, R112 ;  /* 0x0000002e1470723c */ /* 0x040ff00000001870 */
[C---:B------:R-:W-:Y:S08]  /*11e80*/  HMMA.16816.F32 R16, R20.reuse, R48, R16 ;  /* 0x000000301410723c */ /* 0x040ff00000001810 */
[----:B------:R-:W-:Y:S07]  /*11e90*/  HMMA.16816.F32 R116, R20, R50, R116 ;  /* 0x000000321474723c */ /* 0x000fee0000001874 */
[----:B------:R-:W-:Y:S01]  /*11ea0*/  F2FP.PACK_AB R20, R61, R60 ;  /* 0x0000003c3d14723e */ /* 0x000fe200000000ff */
[----:B------:R-:W-:Y:S01]  /*11eb0*/  FADD.FTZ R60, R60, R57 ;  /* 0x000000393c3c7221 */ /* 0x000fe20000010000 */
[----:B------:R-:W-:Y:S03]  /*11ec0*/  F2FP.PACK_AB R21, R63, R62 ;  /* 0x0000003e3f15723e */ /* 0x000fe600000000ff */
[----:B------:R-:W-:Y:S01]  /*11ed0*/  F2FP.PACK_AB R22, R65, R64 ;  /* 0x000000404116723e */ /* 0x000fe200000000ff */
[----:B------:R-:W-:Y:S01]  /*11ee0*/  FADD.FTZ R62, R62, R59 ;  /* 0x0000003b3e3e7221 */ /* 0x000fe20000010000 */
[----:B----4-:R-:W-:Y:S01]  /*11ef0*/  F2FP.PACK_AB R23, R151, R66 ;  /* 0x000000429717723e */ /* 0x010fe200000000ff */
[----:B------:R-:W-:Y:S02]  /*11f00*/  FADD.FTZ R61, R61, R60 ;  /* 0x0000003c3d3d7221 */ /* 0x000fe40000010000 */
[----:B------:R-:W-:Y:S02]  /*11f10*/  FADD.FTZ R63, R63, R62 ;  /* 0x0000003e3f3f7221 */ /* 0x000fe40000010000 */
[----:B------:R-:W-:Y:S02]  /*11f20*/  FADD.FTZ R64, R64, R61 ;  /* 0x0000003d40407221 */ /* 0x000fe40000010000 */
[C---:B--2---:R-:W-:Y:S01]  /*11f30*/  HMMA.16816.F32 R128, R20.reuse, R24, R8 ;  /* 0x000000181480723c */ /* 0x044fe20000001808 */
[----:B------:R-:W2:Y:S02]  /*11f40*/  LDSM.16.MT88.4 R8, [R196+0xf800] ;  /* 0x00f80000c408783b */ /* 0x000ea40000004200 */
[----:B------:R-:W-:Y:S02]  /*11f50*/  FADD.FTZ R66, R66, R63 ;  /* 0x0000003f42427221 */ /* 0x000fe40000010000 */
[----:B------:R-:W-:Y:S02]  /*11f60*/  FADD.FTZ R235, R65, R64 ;  /* 0x0000004041eb7221 */ /* 0x000fe40000010000 */
[----:B------:R-:W-:Y:S01]  /*11f70*/  FADD.FTZ R233, R151, R66 ;  /* 0x0000004297e97221 */ /* 0x000fe20000010000 */
[C---:B------:R-:W-:Y:S01]  /*11f80*/  HMMA.16816.F32 R68, R20.reuse, R26, R68 ;  /* 0x0000001a1444723c */ /* 0x040fe20000001844 */
[----:B------:R-:W4:Y:S07]  /*11f90*/  LDSM.16.MT88.4 R24, [R200+0x13800] ;  /* 0x01380000c818783b */ /* 0x000f2e0000004200 */
[C---:B-1----:R-:W-:Y:S08]  /*11fa0*/  HMMA.16816.F32 R72, R20.reuse, R28, R72 ;  /* 0x0000001c1448723c */ /* 0x042ff00000001848 */
[C---:B------:R-:W-:Y:S08]  /*11fb0*/  HMMA.16816.F32 R76, R20.reuse, R30, R76 ;  /* 0x0000001e144c723c */ /* 0x040ff0000000184c */
[C---:B---3--:R-:W-:Y:S08]  /*11fc0*/  HMMA.16816.F32 R80, R20.reuse, R32, R80 ;  /* 0x000000201450723c */ /* 0x048ff00000001850 */
[C---:B------:R-:W-:Y:S08]  /*11fd0*/  HMMA.16816.F32 R84, R20.reuse, R34, R84 ;  /* 0x000000221454723c */ /* 0x040ff00000001854 */
[C---:B--2---:R-:W-:Y:S08]  /*11fe0*/  HMMA.16816.F32 R88, R20.reuse, R8, R88 ;  /* 0x000000081458723c */ /* 0x044ff00000001858 */
[C---:B------:R-:W-:Y:S01]  /*11ff0*/  HMMA.16816.F32 R92, R20.reuse, R10, R92 ;  /* 0x0000000a145c723c */ /* 0x040fe2000000185c */
[----:B------:R-:W1:Y:S07]  /*12000*/  LDSM.16.MT88.4 R8, [R197+0x13800] ;  /* 0x01380000c508783b */ /* 0x000e6e0000004200 */
[C---:B----4-:R-:W-:Y:S08]  /*12010*/  HMMA.16816.F32 R96, R20.reuse, R24, R96 ;  /* 0x000000181460723c */ /* 0x050ff00000001860 */
[C---:B------:R-:W-:Y:S01]  /*12020*/  HMMA.16816.F32 R100, R20.reuse, R26, R100 ;  /* 0x0000001a1464723c */ /* 0x040fe20000001864 */
[----:B------:R-:W2:Y:S07]  /*12030*/  LDSM.16.MT88.4 R24, [R196+0x13800] ;  /* 0x01380000c418783b */ /* 0x000eae0000004200 */
[C---:B------:R-:W-:Y:S08]  /*12040*/  HMMA.16816.F32 R104, R20.reuse, R124, R104 ;  /* 0x0000007c1468723c */ /* 0x040ff00000001868 */
[C---:B------:R-:W-:Y:S08]  /*12050*/  HMMA.16816.F32 R124, R20.reuse, R126, R12 ;  /* 0x0000007e147c723c */ /* 0x040ff0000000180c */
[C---:B-1----:R-:W-:Y:S08]  /*12060*/  HMMA.16816.F32 R108, R20.reuse, R8, R108 ;  /* 0x00000008146c723c */ /* 0x042ff0000000186c */
[C---:B------:R-:W-:Y:S08]  /*12070*/  HMMA.16816.F32 R112, R20.reuse, R10, R112 ;  /* 0x0000000a1470723c */ /* 0x040ff00000001870 */
[C---:B--2---:R-:W-:Y:S08]  /*12080*/  HMMA.16816.F32 R120, R20.reuse, R24, R16 ;  /* 0x000000181478723c */ /* 0x044ff00000001810 */
[----:B------:R-:W-:Y:S01]  /*12090*/  HMMA.16816.F32 R116, R20, R26, R116 ;  /* 0x0000001a1474723c */ /* 0x000fe20000001874 */
[----:B------:R-:W-:-:S07]  /*120a0*/  @P1 BRA `(.L_x_749) ;  /* 0xffffb6f000001947 */ /* 0x000fce000383ffff */
.L_x_745:
[----:B------:R-:W1:Y:S01]  /*120b0*/  SHFL.BFLY PT, R0, R235, 0x2, 0x1f ;  /* 0x0c401f00eb007f89 */ /* 0x000e6200000e0000 */
[----:B------:R-:W-:Y:S01]  /*120c0*/  MOV R10, 0x3f800000 ;  /* 0x3f800000000a7802 */ /* 0x000fe20000000f00 */
[----:B------:R-:W-:Y:S01]  /*120d0*/  BSSY B0, `(.L_x_750) ;  /* 0x00000e2000007945 */ /* 0x000fe20003800000 */
[----:B------:R-:W-:Y:S01]  /*120e0*/  MOV R11, 0x3f800000 ;  /* 0x3f800000000b7802 */ /* 0x000fe20000000f00 */
[----:B------:R-:W2:Y:S01]  /*120f0*/  SHFL.BFLY PT, R2, R233, 0x2, 0x1f ;  /* 0x0c401f00e9027f89 */ /* 0x000ea200000e0000 */
[----:B------:R-:W-:-:S03]  /*12100*/  LEA R213, R213, R214, 0x4 ;  /* 0x000000d6d5d57211 */ /* 0x000fc600078e20ff */
[----:B------:R-:W3:Y:S04]  /*12110*/  S2R R5, SR_TID.X ;  /* 0x0000000000057919 */ /* 0x000ee80000002100 */
[----:B------:R-:W4:Y:S01]  /*12120*/  S2R R40, SR_CTAID.Y ;  /* 0x0000000000287919 */ /* 0x000f220000002600 */
[----:B-1----:R-:W-:Y:S02]  /*12130*/  FADD.FTZ R0, R0, R235 ;  /* 0x000000eb00007221 */ /* 0x002fe40000010000 */
[----:B--2---:R-:W-:-:S03]  /*12140*/  FADD.FTZ R9, R2, R233 ;  /* 0x000000e902097221 */ /* 0x004fc60000010000 */
[----:B------:R-:W1:Y:S01]  /*12150*/  SHFL.BFLY PT, R7, R0, 0x1, 0x1f ;  /* 0x0c201f0000077f89 */ /* 0x000e6200000e0000 */
[----:B---3--:R-:W-:-:S03]  /*12160*/  SHF.R.S32.HI R4, RZ, 0x1f, R5 ;  /* 0x0000001fff047819 */ /* 0x008fc60000011405 */
[----:B------:R-:W2:Y:S01]  /*12170*/  SHFL.BFLY PT, R6, R9, 0x1, 0x1f ;  /* 0x0c201f0009067f89 */ /* 0x000ea200000e0000 */
[CC--:B------:R-:W-:Y:S02]  /*12180*/  LEA.HI R8, R4.reuse, R5.reuse, RZ, 0x2 ;  /* 0x0000000504087211 */ /* 0x0c0fe400078f10ff */
[----:B------:R-:W-:Y:S02]  /*12190*/  LEA.HI R2, R4, R5, RZ, 0x5 ;  /* 0x0000000504027211 */ /* 0x000fe400078f28ff */
[----:B------:R-:W-:Y:S02]  /*121a0*/  LOP3.LUT R12, R8, 0x3ffffffc, RZ, 0xc0, !PT ;  /* 0x3ffffffc080c7812 */ /* 0x000fe400078ec0ff */
[----:B------:R-:W-:-:S04]  /*121b0*/  LOP3.LUT R44, R2, 0xffffffe0, RZ, 0xc0, !PT ;  /* 0xffffffe0022c7812 */ /* 0x000fc800078ec0ff */
[----:B------:R-:W-:Y:S02]  /*121c0*/  IADD3 R41, -R44, R5, RZ ;  /* 0x000000052c297210 */ /* 0x000fe40007ffe1ff */
[----:B------:R-:W-:Y:S01]  /*121d0*/  MOV R44, 0x7f800000 ;  /* 0x7f800000002c7802 */ /* 0x000fe20000000f00 */
[----:B-1----:R-:W-:Y:S01]  /*121e0*/  FADD.FTZ R7, R0, R7 ;  /* 0x0000000700077221 */ /* 0x002fe20000010000 */
[----:B------:R-:W-:Y:S01]  /*121f0*/  SHF.R.S32.HI R0, RZ, 0x5, R2 ;  /* 0x00000005ff007819 */ /* 0x000fe20000011402 */
[----:B--2---:R-:W-:-:S03]  /*12200*/  FADD.FTZ R6, R9, R6 ;  /* 0x0000000609067221 */ /* 0x004fc60000010000 */
[----:B------:R-:W-:Y:S02]  /*12210*/  FSETP.NE.FTZ.AND P3, PT, R7, RZ, PT ;  /* 0x000000ff0700720b */ /* 0x000fe40003f75000 */
[----:B------:R-:W-:Y:S02]  /*12220*/  IADD3 R9, -R12, R5, RZ ;  /* 0x000000050c097210 */ /* 0x000fe40007ffe1ff */
[----:B------:R-:W-:Y:S02]  /*12230*/  FSETP.NE.FTZ.AND P0, PT, R6, RZ, PT ;  /* 0x000000ff0600720b */ /* 0x000fe40003f15000 */
[----:B------:R-:W-:Y:S02]  /*12240*/  LEA R0, R0, R9, 0x9 ;  /* 0x0000000900007211 */ /* 0x000fe400078e48ff */
[--C-:B------:R-:W-:Y:S02]  /*12250*/  SHF.R.S32.HI R9, RZ, 0x2, R8.reuse ;  /* 0x00000002ff097819 */ /* 0x100fe40000011408 */
[----:B------:R-:W-:-:S03]  /*12260*/  SHF.R.S32.HI R8, RZ, 0x1f, R8 ;  /* 0x0000001fff087819 */ /* 0x000fc60000011408 */
[----:B------:R-:W1:Y:S01]  /*12270*/  @P3 MUFU.RCP R10, R7 ;  /* 0x00000007000a3308 */ /* 0x000e620000001000 */
[----:B------:R-:W-:-:S04]  /*12280*/  LEA.HI R8, R8, R9, RZ, 0x3 ;  /* 0x0000000908087211 */ /* 0x000fc800078f18ff */
[----:B------:R-:W-:-:S03]  /*12290*/  LOP3.LUT R8, R8, 0xfffffff8, RZ, 0xc0, !PT ;  /* 0xfffffff808087812 */ /* 0x000fc600078ec0ff */
[----:B------:R-:W2:Y:S01]  /*122a0*/  @P0 MUFU.RCP R11, R6 ;  /* 0x00000006000b0308 */ /* 0x000ea20000001000 */
[----:B------:R-:W-:-:S04]  /*122b0*/  IADD3 R8, R9, -R8, RZ ;  /* 0x8000000809087210 */ /* 0x000fc80007ffe0ff */
[----:B------:R-:W-:Y:S01]  /*122c0*/  SHF.L.U32 R9, R8, 0x6, RZ ;  /* 0x0000000608097819 */ /* 0x000fe200000006ff */
[----:B-1----:R-:W-:-:S03]  /*122d0*/  FMUL.FTZ R128, R10, R128 ;  /* 0x000000800a807220 */ /* 0x002fc60000410000 */
[----:B------:R-:W-:Y:S01]  /*122e0*/  LOP3.LUT R9, R9, 0x1c0, RZ, 0xc0, !PT ;  /* 0x000001c009097812 */ /* 0x000fe200078ec0ff */
[C---:B------:R-:W-:Y:S01]  /*122f0*/  FMUL.FTZ R129, R10.reuse, R129 ;  /* 0x000000810a817220 */ /* 0x040fe20000410000 */
[----:B------:R-:W1:Y:S01]  /*12300*/  @P3 MUFU.LG2 R7, R7 ;  /* 0x0000000700073308 */ /* 0x000e620000000c00 */
[C---:B------:R-:W-:Y:S01]  /*12310*/  FMUL.FTZ R68, R10.reuse, R68 ;  /* 0x000000440a447220 */ /* 0x040fe20000410000 */
[----:B------:R-:W-:Y:S01]  /*12320*/  LEA.HI R9, R9, R9, RZ, 0x1d ;  /* 0x0000000909097211 */ /* 0x000fe200078fe8ff */
[C---:B------:R-:W-:Y:S01]  /*12330*/  FMUL.FTZ R69, R10.reuse, R69 ;  /* 0x000000450a457220 */ /* 0x040fe20000410000 */
[----:B------:R-:W-:Y:S01]  /*12340*/  F2FP.PACK_AB R128, R129, R128 ;  /* 0x000000808180723e */ /* 0x000fe200000000ff */
[----:B------:R-:W-:Y:S01]  /*12350*/  FMUL.FTZ R72, R10, R72 ;  /* 0x000000480a487220 */ /* 0x000fe20000410000 */
[----:B------:R-:W-:Y:S01]  /*12360*/  LEA R0, R0, R9, 0x1 ;  /* 0x0000000900007211 */ /* 0x000fe200078e08ff */
[C---:B------:R-:W-:Y:S01]  /*12370*/  FMUL.FTZ R73, R10.reuse, R73 ;  /* 0x000000490a497220 */ /* 0x040fe20000410000 */
[----:B------:R-:W-:Y:S01]  /*12380*/  F2FP.PACK_AB R68, R69, R68 ;  /* 0x000000444544723e */ /* 0x000fe200000000ff */
[----:B------:R-:W-:Y:S01]  /*12390*/  FMUL.FTZ R76, R10, R76 ;  /* 0x0000004c0a4c7220 */ /* 0x000fe20000410000 */
[----:B------:R-:W-:Y:S01]  /*123a0*/  SHF.L.U32 R9, R0, 0x1, RZ ;  /* 0x0000000100097819 */ /* 0x000fe200000006ff */
[C---:B------:R-:W-:Y:S01]  /*123b0*/  FMUL.FTZ R77, R10.reuse, R77 ;  /* 0x0000004d0a4d7220 */ /* 0x040fe20000410000 */
[----:B------:R-:W-:Y:S01]  /*123c0*/  MOV R0, 0x20 ;  /* 0x0000002000007802 */ /* 0x000fe20000000f00 */
[C---:B------:R-:W-:Y:S01]  /*123d0*/  FMUL.FTZ R80, R10.reuse, R80 ;  /* 0x000000500a507220 */ /* 0x040fe20000410000 */
[----:B------:R-:W-:Y:S01]  /*123e0*/  F2FP.PACK_AB R72, R73, R72 ;  /* 0x000000484948723e */ /* 0x000fe200000000ff */
[C---:B------:R-:W-:Y:S01]  /*123f0*/  FMUL.FTZ R81, R10.reuse, R81 ;  /* 0x000000510a517220 */ /* 0x040fe20000410000 */
[----:B------:R-:W-:Y:S01]  /*12400*/  F2FP.PACK_AB R76, R77, R76 ;  /* 0x0000004c4d4c723e */ /* 0x000fe200000000ff */
[C---:B------:R-:W-:Y:S01]  /*12410*/  FMUL.FTZ R84, R10.reuse, R84 ;  /* 0x000000540a547220 */ /* 0x040fe20000410000 */
[----:B------:R3:W-:Y:S01]  /*12420*/  STS [R9], R128 ;  /* 0x0000008009007388 */ /* 0x0007e20000000800 */
[C---:B------:R-:W-:Y:S01]  /*12430*/  FMUL.FTZ R85, R10.reuse, R85 ;  /* 0x000000550a557220 */ /* 0x040fe20000410000 */
[----:B------:R-:W-:Y:S01]  /*12440*/  F2FP.PACK_AB R80, R81, R80 ;  /* 0x000000505150723e */ /* 0x000fe200000000ff */
[C---:B------:R-:W-:Y:S01]  /*12450*/  FMUL.FTZ R88, R10.reuse, R88 ;  /* 0x000000580a587220 */ /* 0x040fe20000410000 */
[----:B------:R-:W5:Y:S01]  /*12460*/  @P0 MUFU.LG2 R6, R6 ;  /* 0x0000000600060308 */ /* 0x000f620000000c00 */
[C---:B------:R-:W-:Y:S01]  /*12470*/  FMUL.FTZ R89, R10.reuse, R89 ;  /* 0x000000590a597220 */ /* 0x040fe20000410000 */
[----:B------:R-:W-:Y:S01]  /*12480*/  F2FP.PACK_AB R84, R85, R84 ;  /* 0x000000545554723e */ /* 0x000fe200000000ff */
[----:B------:R-:W-:-:S02]  /*12490*/  FMUL.FTZ R92, R10, R92 ;  /* 0x0000005c0a5c7220 */ /* 0x000fc40000410000 */
[C---:B------:R-:W-:Y:S01]  /*124a0*/  FMUL.FTZ R93, R10.reuse, R93 ;  /* 0x0000005d0a5d7220 */ /* 0x040fe20000410000 */
[----:B------:R-:W-:Y:S01]  /*124b0*/  F2FP.PACK_AB R88, R89, R88 ;  /* 0x000000585958723e */ /* 0x000fe200000000ff */
[C---:B------:R-:W-:Y:S02]  /*124c0*/  FMUL.FTZ R96, R10.reuse, R96 ;  /* 0x000000600a607220 */ /* 0x040fe40000410000 */
[C---:B------:R-:W-:Y:S01]  /*124d0*/  FMUL.FTZ R97, R10.reuse, R97 ;  /* 0x000000610a617220 */ /* 0x040fe20000410000 */
[----:B------:R-:W-:Y:S01]  /*124e0*/  F2FP.PACK_AB R92, R93, R92 ;  /* 0x0000005c5d5c723e */ /* 0x000fe200000000ff */
[C---:B------:R-:W-:Y:S02]  /*124f0*/  FMUL.FTZ R100, R10.reuse, R100 ;  /* 0x000000640a647220 */ /* 0x040fe40000410000 */
        /* <DEDUP_REMOVED lines=18> */
[----:B------:R-:W-:Y:S01]  /*12620*/  FMUL.FTZ R117, R10, R117 ;  /* 0x000000750a757220 */ /* 0x000fe20000410000 */
[----:B------:R-:W-:Y:S01]  /*12630*/  LOP3.LUT R10, R8, 0x1, RZ, 0xc0, !PT ;  /* 0x00000001080a7812 */ /* 0x000fe200078ec0ff */
[----:B--2---:R-:W-:Y:S01]  /*12640*/  FMUL.FTZ R131, R11, R131 ;  /* 0x000000830b837220 */ /* 0x004fe20000410000 */
[----:B------:R-:W-:Y:S01]  /*12650*/  F2FP.PACK_AB R120, R121, R120 ;  /* 0x000000787978723e */ /* 0x000fe200000000ff */
[C---:B------:R-:W-:Y:S01]  /*12660*/  FMUL.FTZ R130, R11.reuse, R130 ;  /* 0x000000820b827220 */ /* 0x040fe20000410000 */
[----:B------:R-:W-:Y:S01]  /*12670*/  ISETP.NE.U32.AND P4, PT, R10, 0x1, PT ;  /* 0x000000010a00780c */ /* 0x000fe20003f85070 */
[----:B------:R-:W-:Y:S01]  /*12680*/  FMUL.FTZ R71, R11, R71 ;  /* 0x000000470b477220 */ /* 0x000fe20000410000 */
[----:B------:R-:W-:Y:S01]  /*12690*/  F2FP.PACK_AB R116, R117, R116 ;  /* 0x000000747574723e */ /* 0x000fe200000000ff */
[C---:B------:R-:W-:Y:S01]  /*126a0*/  FMUL.FTZ R70, R11.reuse, R70 ;  /* 0x000000460b467220 */ /* 0x040fe20000410000 */
[----:B------:R-:W-:Y:S01]  /*126b0*/  R2P PR, R8, 0x6 ;  /* 0x0000000608007804 */ /* 0x000fe20000000000 */
[C---:B------:R-:W-:Y:S01]  /*126c0*/  FMUL.FTZ R75, R11.reuse, R75 ;  /* 0x0000004b0b4b7220 */ /* 0x040fe20000410000 */
[----:B------:R-:W-:Y:S01]  /*126d0*/  MOV R8, 0x40 ;  /* 0x0000004000087802 */ /* 0x000fe20000000f00 */
[----:B------:R-:W-:Y:S01]  /*126e0*/  FMUL.FTZ R74, R11, R74 ;  /* 0x0000004a0b4a7220 */ /* 0x000fe20000410000 */
[----:B------:R-:W-:Y:S01]  /*126f0*/  F2FP.PACK_AB R130, R131, R130 ;  /* 0x000000828382723e */ /* 0x000fe200000000ff */
[C---:B------:R-:W-:Y:S01]  /*12700*/  FMUL.FTZ R79, R11.reuse, R79 ;  /* 0x0000004f0b4f7220 */ /* 0x040fe20000410000 */
[----:B------:R-:W-:Y:S01]  /*12710*/  SEL R0, R0, 0xffffffe0, !P1 ;  /* 0xffffffe000007807 */ /* 0x000fe20004800000 */
[C---:B------:R-:W-:Y:S01]  /*12720*/  FMUL.FTZ R78, R11.reuse, R78 ;  /* 0x0000004e0b4e7220 */ /* 0x040fe20000410000 */
[----:B------:R-:W-:Y:S01]  /*12730*/  SEL R8, R8, 0xffffffc0, !P2 ;  /* 0xffffffc008087807 */ /* 0x000fe20005000000 */
[----:B------:R-:W-:Y:S01]  /*12740*/  FMUL.FTZ R83, R11, R83 ;  /* 0x000000530b537220 */ /* 0x000fe20000410000 */
[----:B------:R-:W-:Y:S01]  /*12750*/  F2FP.PACK_AB R70, R71, R70 ;  /* 0x000000464746723e */ /* 0x000fe200000000ff */
[----:B------:R-:W-:Y:S01]  /*12760*/  FMUL.FTZ R82, R11, R82 ;  /* 0x000000520b527220 */ /* 0x000fe20000410000 */
[----:B------:R-:W-:Y:S01]  /*12770*/  F2FP.PACK_AB R74, R75, R74 ;  /* 0x0000004a4b4a723e */ /* 0x000fe200000000ff */
[----:B------:R-:W-:Y:S01]  /*12780*/  FMUL.FTZ R87, R11, R87 ;  /* 0x000000570b577220 */ /* 0x000fe20000410000 */
[----:B------:R-:W-:Y:S01]  /*12790*/  IADD3 R13, R9, R0, RZ ;  /* 0x00000000090d7210 */ /* 0x000fe20007ffe0ff */
        /* <DEDUP_REMOVED lines=8> */
[C---:B------:R-:W-:Y:S01]  /*12820*/  FMUL.FTZ R94, R11.reuse, R94 ;  /* 0x0000005e0b5e7220 */ /* 0x040fe20000410000 */
[----:B------:R3:W-:Y:S01]  /*12830*/  STS [R9+0x400], R130 ;  /* 0x0004008209007388 */ /* 0x0007e20000000800 */
        /* <DEDUP_REMOVED lines=8> */
[C---:B------:R-:W-:Y:S01]  /*128c0*/  FMUL.FTZ R107, R11.reuse, R107 ;  /* 0x0000006b0b6b7220 */ /* 0x040fe20000410000 */
[----:B------:R-:W-:Y:S01]  /*128d0*/  ISETP.NE.AND P2, PT, R212, -0x1, PT ;  /* 0xffffffffd400780c */ /* 0x000fe20003f45270 */
[----:B------:R-:W-:Y:S01]  /*128e0*/  FMUL.FTZ R106, R11, R106 ;  /* 0x0000006a0b6a7220 */ /* 0x000fe20000410000 */
[----:B------:R-:W-:Y:S01]  /*128f0*/  F2FP.PACK_AB R102, R103, R102 ;  /* 0x000000666766723e */ /* 0x000fe200000000ff */
[----:B------:R-:W-:-:S02]  /*12900*/  FMUL.FTZ R127, R11, R127 ;  /* 0x0000007f0b7f7220 */ /* 0x000fc40000410000 */
[----:B------:R-:W-:Y:S01]  /*12910*/  FMUL.FTZ R126, R11, R126 ;  /* 0x0000007e0b7e7220 */ /* 0x000fe20000410000 */
[----:B------:R-:W-:Y:S01]  /*12920*/  F2FP.PACK_AB R106, R107, R106 ;  /* 0x0000006a6b6a723e */ /* 0x000fe200000000ff */
[C---:B------:R-:W-:Y:S02]  /*12930*/  FMUL.FTZ R111, R11.reuse, R111 ;  /* 0x0000006f0b6f7220 */ /* 0x040fe40000410000 */
[----:B------:R-:W-:Y:S01]  /*12940*/  FMUL.FTZ R110, R11, R110 ;  /* 0x0000006e0b6e7220 */ /* 0x000fe20000410000 */
[----:B------:R-:W-:Y:S01]  /*12950*/  F2FP.PACK_AB R126, R127, R126 ;  /* 0x0000007e7f7e723e */ /* 0x000fe200000000ff */
[C---:B------:R-:W-:Y:S02]  /*12960*/  FMUL.FTZ R115, R11.reuse, R115 ;  /* 0x000000730b737220 */ /* 0x040fe40000410000 */
[----:B------:R-:W-:Y:S01]  /*12970*/  FMUL.FTZ R114, R11, R114 ;  /* 0x000000720b727220 */ /* 0x000fe20000410000 */
[----:B------:R-:W-:Y:S01]  /*12980*/  F2FP.PACK_AB R110, R111, R110 ;  /* 0x0000006e6f6e723e */ /* 0x000fe200000000ff */
[----:B------:R-:W-:-:S02]  /*12990*/  FMUL.FTZ R123, R11, R123 ;  /* 0x0000007b0b7b7220 */ /* 0x000fc40000410000 */
[----:B------:R-:W-:Y:S01]  /*129a0*/  FMUL.FTZ R122, R11, R122 ;  /* 0x0000007a0b7a7220 */ /* 0x000fe20000410000 */
[----:B------:R-:W-:Y:S01]  /*129b0*/  F2FP.PACK_AB R114, R115, R114 ;  /* 0x000000727372723e */ /* 0x000fe200000000ff */
[C---:B------:R-:W-:Y:S02]  /*129c0*/  FMUL.FTZ R119, R11.reuse, R119 ;  /* 0x000000770b777220 */ /* 0x040fe40000410000 */
[----:B------:R-:W-:Y:S01]  /*129d0*/  FMUL.FTZ R118, R11, R118 ;  /* 0x000000760b767220 */ /* 0x000fe20000410000 */
[C---:B------:R-:W-:Y:S01]  /*129e0*/  IADD3 R11, R9.reuse, -0x10, RZ ;  /* 0xfffffff0090b7810 */ /* 0x040fe20007ffe0ff */
[C---:B------:R-:W-:Y:S01]  /*129f0*/  @P2 IMAD.WIDE.U32 R42, R212.reuse, c[0x0][0x1e8], RZ ;  /* 0x00007a00d42a2a25 */ /* 0x040fe200078e00ff */
[----:B------:R-:W-:Y:S02]  /*12a00*/  @P4 IADD3 R11, R9, 0x10, RZ ;  /* 0x00000010090b4810 */ /* 0x000fe40007ffe0ff */
[----:B------:R-:W-:Y:S01]  /*12a10*/  F2FP.PACK_AB R122, R123, R122 ;  /* 0x0000007a7b7a723e */ /* 0x000fe200000000ff */
[----:B------:R-:W-:Y:S01]  /*12a20*/  @P2 IMAD R2, R212, c[0x0][0x1ec], R43 ;  /* 0x00007b00d4022a24 */ /* 0x000fe200078e022b */
[-C--:B------:R-:W-:Y:S01]  /*12a30*/  IADD3 R15, R0, R11.reuse, RZ ;  /* 0x0000000b000f7210 */ /* 0x080fe20007ffe0ff */
[----:B------:R3:W-:Y:S01]  /*12a40*/  STS [R11], R68 ;  /* 0x000000440b007388 */ /* 0x0007e20000000800 */
[----:B------:R-:W-:Y:S01]  /*12a50*/  IADD3 R21, R8, R11, RZ ;  /* 0x0000000b08157210 */ /* 0x000fe20007ffe0ff */
[----:B------:R-:W2:Y:S01]  /*12a60*/  LDC.U8 R0, c[0x0][0x328] ;  /* 0x0000ca00ff007b82 */ /* 0x000ea20000000000 */
[----:B------:R-:W-:Y:S01]  /*12a70*/  IADD3 R37, R15, R8, RZ ;  /* 0x000000080f257210 */ /* 0x000fe20007ffe0ff */
[----:B------:R3:W-:Y:S01]  /*12a80*/  STS [R11+0x400], R70 ;  /* 0x000400460b007388 */ /* 0x0007e20000000800 */
[----:B------:R-:W-:Y:S01]  /*12a90*/  F2FP.PACK_AB R118, R119, R118 ;  /* 0x000000767776723e */ /* 0x000fe200000000ff */
[----:B----4-:R-:W-:Y:S01]  /*12aa0*/  @!P2 IMAD.WIDE.U32 R46, R40, c[0x0][0x1e0], RZ ;  /* 0x00007800282eaa25 */ /* 0x010fe200078e00ff */
[----:B------:R-:W-:Y:S01]  /*12ab0*/  @!P2 SHF.R.S32.HI R43, RZ, 0x1f, R40 ;  /* 0x0000001fff2ba819 */ /* 0x000fe20000011428 */
[----:B------:R3:W-:Y:S02]  /*12ac0*/  STS [R13], R72 ;  /* 0x000000480d007388 */ /* 0x0007e40000000800 */
[----:B-1----:R-:W-:Y:S01]  /*12ad0*/  @P3 FMUL.FTZ R7, R7, 0.69314718246459960938 ;  /* 0x3f31721807073820 */ /* 0x002fe20000410000 */
[----:B------:R-:W-:Y:S01]  /*12ae0*/  @!P2 MOV R42, R46 ;  /* 0x0000002e002aa202 */ /* 0x000fe20000000f00 */
[----:B------:R3:W-:Y:S01]  /*12af0*/  STS [R13+0x400], R74 ;  /* 0x0004004a0d007388 */ /* 0x0007e20000000800 */
[----:B-----5:R-:W-:-:S03]  /*12b00*/  @P0 FMUL.FTZ R6, R6, 0.69314718246459960938 ;  /* 0x3f31721806060820 */ /* 0x020fc60000410000 */
[----:B------:R3:W-:Y:S01]  /*12b10*/  STS [R15], R76 ;  /* 0x0000004c0f007388 */ /* 0x0007e20000000800 */
[----:B------:R-:W-:-:S03]  /*12b20*/  @P0 FFMA.FTZ R44, R3, c[0x0][0x238], R6 ;  /* 0x00008e00032c0a23 */ /* 0x000fc60000010006 */
[----:B------:R3:W-:Y:S04]  /*12b30*/  STS [R15+0x400], R78 ;  /* 0x0004004e0f007388 */ /* 0x0007e80000000800 */
[----:B------:R3:W-:Y:S01]  /*12b40*/  STS [R17], R80 ;  /* 0x0000005011007388 */ /* 0x0007e20000000800 */
[----:B--2---:R-:W-:-:S03]  /*12b50*/  ISETP.NE.AND P4, PT, R0, RZ, PT ;  /* 0x000000ff0000720c */ /* 0x004fc60003f85270 */
[----:B------:R3:W-:Y:S01]  /*12b60*/  STS [R17+0x400], R82 ;  /* 0x0004005211007388 */ /* 0x0007e20000000800 */
[----:B------:R-:W-:-:S03]  /*12b70*/  ISETP.NE.OR P1, PT, R212, -0x1, !P4 ;  /* 0xffffffffd400780c */ /* 0x000fc60006725670 */
[----:B------:R3:W-:Y:S04]  /*12b80*/  STS [R21], R84 ;  /* 0x0000005415007388 */ /* 0x0007e80000000800 */
[----:B------:R3:W-:Y:S04]  /*12b90*/  STS [R21+0x400], R86 ;  /* 0x0004005615007388 */ /* 0x0007e80000000800 */
[----:B------:R3:W-:Y:S02]  /*12ba0*/  STS [R19], R88 ;  /* 0x0000005813007388 */ /* 0x0007e40000000800 */
[----:B------:R-:W-:-:S02]  /*12bb0*/  @!P1 IMAD R212, R40, c[0x0][0x214], RZ ;  /* 0x0000850028d49a24 */ /* 0x000fc400078e02ff */
[----:B------:R3:W-:Y:S01]  /*12bc0*/  STS [R19+0x400], R90 ;  /* 0x0004005a13007388 */ /* 0x0007e20000000800 */
[----:B------:R-:W-:Y:S01]  /*12bd0*/  LOP3.LUT P1, RZ, R41, 0x3, RZ, 0xc0, !PT ;  /* 0x0000000329ff7812 */ /* 0x000fe2000782c0ff */
[----:B------:R-:W-:Y:S01]  /*12be0*/  @!P2 IMAD R41, R43, c[0x0][0x1e0], RZ ;  /* 0x000078002b29aa24 */ /* 0x000fe200078e02ff */
[----:B------:R-:W-:Y:S01]  /*12bf0*/  MOV R43, 0x7f800000 ;  /* 0x7f800000002b7802 */ /* 0x000fe20000000f00 */
[----:B------:R3:W-:Y:S01]  /*12c00*/  STS [R37], R92 ;  /* 0x0000005c25007388 */ /* 0x0007e20000000800 */
[----:B------:R-:W-:Y:S02]  /*12c10*/  @P3 FFMA.FTZ R43, R132, c[0x0][0x238], R7 ;  /* 0x00008e00842b3a23 */ /* 0x000fe40000010007 */
[----:B------:R-:W-:Y:S01]  /*12c20*/  @!P2 IMAD R41, R40, c[0x0][0x1e4], R41 ;  /* 0x000079002829aa24 */ /* 0x000fe200078e0229 */
[----:B------:R3:W-:Y:S04]  /*12c30*/  STS [R37+0x400], R94 ;  /* 0x0004005e25007388 */ /* 0x0007e80000000800 */
[----:B------:R3:W-:Y:S01]  /*12c40*/  STS [R9+0x2000], R96 ;  /* 0x0020006009007388 */ /* 0x0007e20000000800 */
[----:B------:R-:W-:-:S03]  /*12c50*/  @!P2 IADD3 R2, R47, R41, RZ ;  /* 0x000000292f02a210 */ /* 0x000fc60007ffe0ff */
[----:B------:R3:W-:Y:S04]  /*12c60*/  STS [R9+0x2400], R98 ;  /* 0x0024006209007388 */ /* 0x0007e80000000800 */
        /* <DEDUP_REMOVED lines=14> */
[----:B------:R-:W-:Y:S06]  /*12d50*/  BAR.SYNC.DEFER_BLOCKING 0x0 ;  /* 0x0000000000007b1d */ /* 0x000fec0000010000 */
[----:B------:R-:W1:Y:S04]  /*12d60*/  S2R R0, SR_CTAID.Z ;  /* 0x0000000000007919 */ /* 0x000e680000002700 */
[----:B------:R3:W2:Y:S04]  /*12d70*/  LDS.128 R32, [R216] ;  /* 0x00000000d8207984 */ /* 0x0006a80000000c00 */
[----:B------:R3:W4:Y:S01]  /*12d80*/  LDS.128 R28, [R216+0x800] ;  /* 0x00080000d81c7984 */ /* 0x0007220000000c00 */
[----:B-1----:R-:W-:-:S03]  /*12d90*/  @!P4 IMAD R40, R40, c[0x0][0x1c0], R0 ;  /* 0x000070002828ca24 */ /* 0x002fc600078e0200 */
[----:B------:R3:W1:Y:S01]  /*12da0*/  LDS.128 R24, [R216+0x1000] ;  /* 0x00100000d8187984 */ /* 0x0006620000000c00 */
[----:B------:R-:W-:Y:S02]  /*12db0*/  @P4 IMAD R212, R0, c[0x0][0x234], R212 ;  /* 0x00008d0000d44a24 */ /* 0x000fe400078e02d4 */
[----:B------:R-:W-:Y:S01]  /*12dc0*/  @!P4 IMAD R212, R40, c[0x0][0x214], RZ ;  /* 0x0000850028d4ca24 */ /* 0x000fe200078e02ff */
[----:B------:R3:W1:Y:S04]  /*12dd0*/  LDS.128 R20, [R216+0x1800] ;  /* 0x00180000d8147984 */ /* 0x0006680000000c00 */
[----:B------:R3:W1:Y:S04]  /*12de0*/  LDS.128 R16, [R216+0x2000] ;  /* 0x00200000d8107984 */ /* 0x0006680000000c00 */
[----:B------:R3:W1:Y:S04]  /*12df0*/  LDS.128 R12, [R216+0x2800] ;  /* 0x00280000d80c7984 */ /* 0x0006680000000c00 */
[----:B------:R3:W1:Y:S04]  /*12e00*/  LDS.128 R8, [R216+0x3000] ;  /* 0x00300000d8087984 */ /* 0x0006680000000c00 */
[----:B------:R3:W1:Y:S01]  /*12e10*/  LDS.128 R36, [R216+0x3800] ;  /* 0x00380000d8247984 */ /* 0x0006620000000c00 */
[----:B------:R-:W-:Y:S05]  /*12e20*/  @P1 BRA `(.L_x_751) ;  /* 0x000000c000001947 */ /* 0x000fea0003800000 */
[----:B------:R-:W5:Y:S01]  /*12e30*/  S2R R3, SR_CTAID.X ;  /* 0x0000000000037919 */ /* 0x000f620000002500 */
[----:B------:R-:W-:-:S02]  /*12e40*/  IADD3 R7, R213, 0x8, RZ ;  /* 0x00000008d5077810 */ /* 0x000fc40007ffe0ff */
[-C--:B------:R-:W-:Y:S02]  /*12e50*/  ISETP.GE.AND P2, PT, R213, R208.reuse, PT ;  /* 0x000000d0d500720c */ /* 0x080fe40003f46270 */
[----:B------:R-:W-:Y:S01]  /*12e60*/  ISETP.GE.AND P1, PT, R7, R208, PT ;  /* 0x000000d00700720c */ /* 0x000fe20003f26270 */
[----:B-----5:R-:W-:-:S05]  /*12e70*/  IMAD R212, R3, 0x40, R212 ;  /* 0x0000004003d47824 */ /* 0x020fca00078e02d4 */
[----:B------:R-:W-:Y:S02]  /*12e80*/  SHF.R.S32.HI R6, RZ, 0x1f, R212 ;  /* 0x0000001fff067819 */ /* 0x000fe400000114d4 */
[----:B------:R-:W-:-:S04]  /*12e90*/  IADD3 R3, P0, R213, R212, RZ ;  /* 0x000000d4d5037210 */ /* 0x000fc80007f1e0ff */
[----:B------:R-:W-:Y:S02]  /*12ea0*/  LEA.HI.X.SX32 R6, R213, R6, 0x1, P0 ;  /* 0x00000006d5067211 */ /* 0x000fe400000f0eff */
[----:B------:R-:W-:-:S04]  /*12eb0*/  LEA R40, P0, R3, c[0x0][0x200], 0x2 ;  /* 0x0000800003287a11 */ /* 0x000fc800078010ff */
[----:B------:R-:W-:-:S05]  /*12ec0*/  LEA.HI.X R41, R3, c[0x0][0x204], R6, 0x2, P0 ;  /* 0x0000810003297a11 */ /* 0x000fca00000f1406 */
[----:B------:R3:W-:Y:S04]  /*12ed0*/  @!P2 STG.E [R40.64], R43 ;  /* 0x0000002b2800a986 */ /* 0x0007e8000c10190c */
[----:B------:R3:W-:Y:S02]  /*12ee0*/  @!P1 STG.E [R40.64+0x20], R44 ;  /* 0x0000202c28009986 */ /* 0x0007e4000c10190c */
.L_x_751:
[----:B------:R-:W-:Y:S05]  /*12ef0*/  BSYNC B0 ;  /* 0x0000000000007941 */ /* 0x000fea0003800000 */
.L_x_750:
[----:B------:R-:W5:Y:S01]  /*12f00*/  S2R R7, SR_CTAID.X ;  /* 0x0000000000077919 */ /* 0x000f620000002500 */
[----:B------:R-:W-:Y:S01]  /*12f10*/  LEA.HI R4, R4, R5, RZ, 0x3 ;  /* 0x0000000504047211 */ /* 0x000fe200078f18ff */
[----:B------:R-:W-:Y:S01]  /*12f20*/  BSSY B0, `(.L_x_752) ;  /* 0x000001c000007945 */ /* 0x000fe20003800000 */
[----:B------:R-:W-:Y:S02]  /*12f30*/  SHF.R.S32.HI R6, RZ, 0x1f, R0 ;  /* 0x0000001fff067819 */ /* 0x000fe40000011400 */
[----:B------:R-:W-:Y:S01]  /*12f40*/  SHF.R.S32.HI R4, RZ, 0x3, R4 ;  /* 0x00000003ff047819 */ /* 0x000fe20000011404 */
[----:B-----5:R-:W-:-:S04]  /*12f50*/  IMAD.SHL.U32 R7, R7, 0x40, RZ ;  /* 0x0000004007077824 */ /* 0x020fc800078e00ff */
[----:B---3--:R-:W-:Y:S01]  /*12f60*/  IMAD.WIDE.U32 R44, R7, c[0x0][0x1e8], R218 ;  /* 0x00007a00072c7a25 */ /* 0x008fe200078e00da */
[----:B------:R-:W-:-:S04]  /*12f70*/  SHF.R.S32.HI R40, RZ, 0x1f, R7 ;  /* 0x0000001fff287819 */ /* 0x000fc80000011407 */
[----:B------:R-:W-:Y:S01]  /*12f80*/  IADD3 R42, P0, R42, R44, RZ ;  /* 0x0000002c2a2a7210 */ /* 0x000fe20007f1e0ff */
[----:B------:R-:W-:-:S04]  /*12f90*/  IMAD R40, R40, c[0x0][0x1e8], RZ ;  /* 0x00007a0028287a24 */ /* 0x000fc800078e02ff */
[C---:B------:R-:W-:Y:S01]  /*12fa0*/  IMAD R3, R7.reuse, c[0x0][0x1ec], R40 ;  /* 0x00007b0007037a24 */ /* 0x040fe200078e0228 */
[----:B------:R-:W-:-:S04]  /*12fb0*/  IADD3 R7, -R7, R217, RZ ;  /* 0x000000d907077210 */ /* 0x000fc80007ffe1ff */
[----:B------:R-:W-:Y:S01]  /*12fc0*/  IADD3.X R43, R2, R45, R3, P0, !PT ;  /* 0x0000002d022b7210 */ /* 0x000fe200007fe403 */
[----:B------:R-:W-:Y:S01]  /*12fd0*/  IMAD R3, R6, c[0x0][0x1f0], RZ ;  /* 0x00007c0006037a24 */ /* 0x000fe200078e02ff */
[----:B------:R-:W-:-:S03]  /*12fe0*/  ISETP.GE.AND P0, PT, R4, R7, PT ;  /* 0x000000070400720c */ /* 0x000fc60003f06270 */
[C---:B------:R-:W-:Y:S02]  /*12ff0*/  IMAD R3, R0.reuse, c[0x0][0x1f4], R3 ;  /* 0x00007d0000037a24 */ /* 0x040fe400078e0203 */
[----:B------:R-:W-:-:S04]  /*13000*/  IMAD.WIDE.U32 R42, R0, c[0x0][0x1f0], R42 ;  /* 0x00007c00002a7a25 */ /* 0x000fc800078e002a */
[----:B------:R-:W-:-:S04]  /*13010*/  IMAD.IADD R7, R3, 0x1, R43 ;  /* 0x0000000103077824 */ /* 0x000fc800078e022b */
        /* <DEDUP_REMOVED lines=10> */
[----:B--2---:R2:W-:Y:S04]  /*130c0*/  @!P1 STG.E.128 [R2.64], R32 ;  /* 0x0000002002009986 */ /* 0x0045e8000c101d0c */
[----:B-1----:R2:W-:Y:S02]  /*130d0*/  @!P0 STG.E.128 [R2.64+0x80], R16 ;  /* 0x0000801002008986 */ /* 0x0025e4000c101d0c */
.L_x_753:
[----:B------:R-:W-:Y:S05]  /*130e0*/  BSYNC B0 ;  /* 0x0000000000007941 */ /* 0x000fea0003800000 */
.L_x_752:
[----:B--2---:R-:W-:Y:S01]  /*130f0*/  IADD3 R3, R4, 0x10, RZ ;  /* 0x0000001004037810 */ /* 0x004fe20007ffe0ff */
[----:B------:R-:W-:Y:S03]  /*13100*/  BSSY B0, `(.L_x_754) ;  /* 0x0000011000007945 */ /* 0x000fe60003800000 */
[----:B------:R-:W-:-:S13]  /*13110*/  ISETP.GE.AND P0, PT, R3, R208, PT ;  /* 0x000000d00300720c */ /* 0x000fda0003f06270 */
[----:B------:R-:W-:Y:S05]  /*13120*/  @P0 BRA `(.L_x_755) ;  /* 0x000000e000000947 */ /* 0x000fea0003800000 */
[----:B------:R-:W-:Y:S01]  /*13130*/  IADD3 R3, P0, R4, 0x10, RZ ;  /* 0x0000001004037810 */ /* 0x000fe20007f1e0ff */
[----:B-1----:R-:W-:Y:S01]  /*13140*/  IMAD.MOV.U32 R16, RZ, RZ, R42 ;  /* 0x000000ffff107224 */ /* 0x002fe200078e002a */
        /* <DEDUP_REMOVED lines=10> */
[----:B----4-:R1:W-:Y:S04]  /*131f0*/  @!P1 STG.E.128 [R2.64], R28 ;  /* 0x0000001c02009986 */ /* 0x0103e8000c101d0c */
[----:B------:R1:W-:Y:S02]  /*13200*/  @!P0 STG.E.128 [R2.64+0x80], R12 ;  /* 0x0000800c02008986 */ /* 0x0003e4000c101d0c */
.L_x_755:
[----:B------:R-:W-:Y:S05]  /*13210*/  BSYNC B0 ;  /* 0x0000000000007941 */ /* 0x000fea0003800000 */
.L_x_754:
        /* <DEDUP_REMOVED lines=16> */
[----:B------:R1:W-:Y:S04]  /*13320*/  @!P1 STG.E.128 [R2.64], R24 ;  /* 0x0000001802009986 */ /* 0x0003e8000c101d0c */
[----:B------:R1:W-:Y:S02]  /*13330*/  @!P0 STG.E.128 [R2.64+0x80], R8 ;  /* 0x0000800802008986 */ /* 0x0003e4000c101d0c */
.L_x_757:
[----:B------:R-:W-:Y:S05]  /*13340*/  BSYNC B0 ;  /* 0x0000000000007941 */ /* 0x000fea0003800000 */
.L_x_756:
[----:B-1----:R-:W-:-:S04]  /*13350*/  IADD3 R3, R4, 0x30, RZ ;  /* 0x0000003004037810 */ /* 0x002fc80007ffe0ff */
[----:B------:R-:W-:-:S13]  /*13360*/  ISETP.GE.AND P0, PT, R3, R208, PT ;  /* 0x000000d00300720c */ /* 0x000fda0003f06270 */
[----:B------:R-:W-:Y:S05]  /*13370*/  @P0 EXIT ;  /* 0x000000000000094d */ /* 0x000fea0003800000 */
[----:B------:R-:W-:Y:S02]  /*13380*/  IADD3 R4, P0, R4, 0x30, RZ ;  /* 0x0000003004047810 */ /* 0x000fe40007f1e0ff */
[----:B------:R-:W-:-:S03]  /*13390*/  MOV R6, R42 ;  /* 0x0000002a00067202 */ /* 0x000fc60000000f00 */
        /* <DEDUP_REMOVED lines=8> */
[----:B------:R1:W-:Y:S01]  /*13420*/  @!P0 STG.E.128 [R2.64], R20 ;  /* 0x0000001402008986 */ /* 0x0003e2000c101d0c */
[----:B------:R-:W-:-:S13]  /*13430*/  ISETP.GE.AND P0, PT, R209, c[0x0][0x220], PT ;  /* 0x00008800d1007a0c */ /* 0x000fda0003f06270 */
[----:B------:R-:W-:Y:S05]  /*13440*/  @P0 EXIT ;  /* 0x000000000000094d */ /* 0x000fea0003800000 */
[----:B------:R-:W-:Y:S01]  /*13450*/  STG.E.128 [R2.64+0x80], R36 ;  /* 0x0000802402007986 */ /* 0x000fe2000c101d0c */
[----:B------:R-:W-:Y:S05]  /*13460*/  EXIT ;  /* 0x000000000000794d */ /* 0x000fea0003800000 */
.L_x_758:
        /* <DEDUP_REMOVED lines=9> */
.L_x_8218:


//--------------------- .text._ZN5flash24flash_fwd_splitkv_kernelI23Flash_fwd_kernel_traitsILi128ELi64ELi128ELi4ELb0ELb0EN7cutlass6half_tE19Flash_kernel_traitsILi128ELi64ELi128ELi4ES3_EELb1ELb0ELb0ELb0ELb0ELb1ELb0ELb0EEEvNS_16Flash_fwd_paramsE --------------------------
	.section	.text._ZN5flash24flash_fwd_splitkv_kernelI23Flash_fwd_kernel_traitsILi128ELi64ELi128ELi4ELb0ELb0EN7cutlass6half_tE19Flash_kernel_traitsILi128ELi64ELi128ELi4ES3_EELb1ELb0ELb0ELb0ELb0ELb1ELb0ELb0EEEvNS_16Flash_fwd_paramsE,"ax",@progbits
	.sectioninfo	@"SHI_REGISTERS=255"
	.align	128
        .global         _ZN5flash24flash_fwd_splitkv_kernelI23Flash_fwd_kernel_traitsILi128ELi64ELi128ELi4ELb0ELb0EN7cutlass6half_tE19Flash_kernel_traitsILi128ELi64ELi128ELi4ES3_EELb1ELb0ELb0ELb0ELb0ELb1ELb0ELb0EEEvNS_16Flash_fwd_paramsE
        .type           _ZN5flash24flash_fwd_splitkv_kernelI23Flash_fwd_kernel_traitsILi128ELi64ELi128ELi4ELb0ELb0EN7cutlass6half_tE19Flash_kernel_traitsILi128ELi64ELi128ELi4ES3_EELb1ELb0ELb0ELb0ELb0ELb1ELb0ELb0EEEvNS_16Flash_fwd_paramsE,@function
        .size           _ZN5flash24flash_fwd_splitkv_kernelI23Flash_fwd_kernel_traitsILi128ELi64ELi128ELi4ELb0ELb0EN7cutlass6half_tE19Flash_kernel_traitsILi128ELi64ELi128ELi4ES3_EELb1ELb0ELb0ELb0ELb0ELb1ELb0ELb0EEEvNS_16Flash_fwd_paramsE,(.L_x_8219 - _ZN5flash24flash_fwd_splitkv_kernelI23Flash_fwd_kernel_traitsILi128ELi64ELi128ELi4ELb0ELb0EN7cutlass6half_tE19Flash_kernel_traitsILi128ELi64ELi128ELi4ES3_EELb1ELb0ELb0ELb0ELb0ELb1ELb0ELb0EEEvNS_16Flash_fwd_paramsE)
        .other          _ZN5flash24flash_fwd_splitkv_kernelI23Flash_fwd_kernel_traitsILi128ELi64ELi128ELi4ELb0ELb0EN7cutlass6half_tE19Flash_kernel_traitsILi128ELi64ELi128ELi4ES3_EELb1ELb0ELb0ELb0ELb0ELb1ELb0ELb0EEEvNS_16Flash_fwd_paramsE,@"STO_CUDA_ENTRY STV_DEFAULT"
_ZN5flash24flash_fwd_splitkv_kernelI23Flash_fwd_kernel_traitsILi128ELi64ELi128ELi4ELb0ELb0EN7cutlass6half_tE19Flash_kernel_traitsILi128ELi64ELi128ELi4ES3_EELb1ELb0ELb0ELb0ELb0ELb1ELb0ELb0EEEvNS_16Flash_fwd_paramsE:
.text._ZN5flash24flash_fwd_splitkv_kernelI23Flash_fwd_kernel_traitsILi128ELi64ELi128ELi4ELb0ELb0EN7cutlass6half_tE19Flash_kernel_traitsILi128ELi64ELi128ELi4ES3_EELb1ELb0ELb0ELb0ELb0ELb1ELb0ELb0EEEvNS_16Flash_fwd_paramsE:
        /* <DEDUP_REMOVED lines=33> */
.L_x_759:
[----:B-1-34-:R-:W-:Y:S02]  /*0210*/  MOV R2, c[0x0][0x218] ;  /* 0x0000860000027a02 */ /* 0x01afe40000000f00 */
.L_x_760:
        /* <DEDUP_REMOVED lines=78> */
.L_x_763:
[----:B------:R-:W-:Y:S05]  /*0700*/  BSYNC B0 ;  /* 0x0000000000007941 */ /* 0x000fea0003800000 */
.L_x_762:
        /* <DEDUP_REMOVED lines=18> */
.L_x_765:
[----:B------:R-:W-:Y:S05]  /*0830*/  BSYNC B0 ;  /* 0x0000000000007941 */ /* 0x000fea0003800000 */
.L_x_764:
        /* <DEDUP_REMOVED lines=18> */
.L_x_767:
[----:B------:R-:W-:Y:S05]  /*0960*/  BSYNC B0 ;  /* 0x0000000000007941 */ /* 0x000fea0003800000 */
.L_x_766:
        /* <DEDUP_REMOVED lines=17> */
.L_x_769:
[----:B------:R-:W-:Y:S05]  /*0a80*/  BSYNC B0 ;  /* 0x0000000000007941 */ /* 0x000fea0003800000 */
.L_x_768:
        /* <DEDUP_REMOVED lines=19> */
.L_x_761:
        /* <DEDUP_REMOVED lines=93> */
.L_x_770:
        /* <DEDUP_REMOVED lines=16> */
.L_x_772:
        /* <DEDUP_REMOVED lines=50> */
.L_x_771:
        /* <DEDUP_REMOVED lines=96> */
.L_x_774:
[----:B------:R-:W-:Y:S05]  /*1bb0*/  BSYNC B0 ;  /* 0x0000000000007941 */ /* 0x000fea0003800000 */
.L_x_773:
        /* <DEDUP_REMOVED lines=29> */
.L_x_776:
[----:B------:R-:W-:Y:S05]  /*1d90*/  BSYNC B0 ;  /* 0x0000000000007941 */ /* 0x000fea0003800000 */
.L_x_775:
        /* <DEDUP_REMOVED lines=29> */
.L_x_778:
[----:B------:R-:W-:Y:S05]  /*1f70*/  BSYNC B0 ;  /* 0x0000000000007941 */ /* 0x000fea0003800000 */
.L_x_777:
        /* <DEDUP_REMOVED lines=28> */
.L_x_780:
[----:B------:R-:W-:Y:S05]  /*2140*/  BSYNC B0 ;  /* 0x0000000000007941 */ /* 0x000fea0003800000 */
.L_x_779:
        /* <DEDUP_REMOVED lines=23> */
.L_x_782:
[----:B------:R-:W-:Y:S05]  /*22c0*/  BSYNC B0 ;  /* 0x0000000000007941 */ /* 0x000fea0003800000 */
.L_x_781:
        /* <DEDUP_REMOVED lines=25> */
.L_x_784:
[----:B------:R-:W-:Y:S05]  /*2460*/  BSYNC B0 ;  /* 0x0000000000007941 */ /* 0x000fea0003800000 */
.L_x_783:
        /* <DEDUP_REMOVED lines=23> */
.L_x_786:
[----:B------:R-:W-:Y:S05]  /*25e0*/  BSYNC B0 ;  /* 0x0000000000007941 */ /* 0x000fea0003800000 */
.L_x_785:
        /* <DEDUP_REMOVED lines=24> */
.L_x_788:
[----:B------:R-:W-:Y:S05]  /*2770*/  BSYNC B0 ;  /* 0x0000000000007941 */ /* 0x000fea0003800000 */
.L_x_787:
        /* <DEDUP_REMOVED lines=24> */
.L_x_790:
[----:B------:R-:W-:Y:S05]  /*2900*/  BSYNC B0 ;  /* 0x0000000000007941 */ /* 0x000fea0003800000 */
.L_x_789:
        /* <DEDUP_REMOVED lines=25> */
.L_x_792:
[----:B------:R-:W-:Y:S05]  /*2aa0*/  BSYNC B0 ;  /* 0x0000000000007941 */ /* 0x000fea0003800000 */
.L_x_791:
        /* <DEDUP_REMOVED lines=25> */
.L_x_794:
[----:B------:R-:W-:Y:S05]  /*2c40*/  BSYNC B0 ;  /* 0x0000000000007941 */ /* 0x000fea0003800000 */
.L_x_793:
        /* <DEDUP_REMOVED lines=25> */
.L_x_796:
[----:B------:R-:W-:Y:S05]  /*2de0*/  BSYNC B0 ;  /* 0x0000000000007941 */ /* 0x000fea0003800000 */
.L_x_795:
        /* <DEDUP_REMOVED lines=63> */
.L_x_798:
[----:B------:R-:W-:Y:S05]  /*31e0*/  BSYNC B0 ;  /* 0x0000000000007941 */ /* 0x000fea0003800000 */
.L_x_797:
        /* <DEDUP_REMOVED lines=25> */
.L_x_800:
[----:B------:R-:W-:Y:S05]  /*3380*/  BSYNC B0 ;  /* 0x0000000000007941 */ /* 0x000fea0003800000 */
.L_x_799:
        /* <DEDUP_REMOVED lines=25> */
.L_x_802:
[----:B------:R-:W-:Y:S05]  /*3520*/  BSYNC B0 ;  /* 0x0000000000007941 */ /* 0x000fea0003800000 */
.L_x_801:
        /* <DEDUP_REMOVED lines=26> */
.L_x_804:
[----:B------:R-:W-:Y:S05]  /*36d0*/  BSYNC B0 ;  /* 0x0000000000007941 */ /* 0x000fea0003800000 */
.L_x_803:
        /* <DEDUP_REMOVED lines=25> */
.L_x_806:
[----:B------:R-:W-:Y:S05]  /*3870*/  BSYNC B0 ;  /* 0x0000000000007941 */ /* 0x000fea0003800000 */
.L_x_805:
        /* <DEDUP_REMOVED lines=26> */
.L_x_808:
[----:B------:R-:W-:Y:S05]  /*3a20*/  BSYNC B0 ;  /* 0x0000000000007941 */ /* 0x000fea0003800000 */
.L_x_807:
        /* <DEDUP_REMOVED lines=26> */
.L_x_810:
[----:B------:R-:W-:Y:S05]  /*3bd0*/  BSYNC B0 ;  /* 0x0000000000007941 */ /* 0x000fea0003800000 */
.L_x_809:
        /* <DEDUP_REMOVED lines=26> */
.L_x_812:
[----:B------:R-:W-:Y:S05]  /*3d80*/  BSYNC B0 ;  /* 0x0000000000007941 */ /* 0x000fea0003800000 */
.L_x_811:
[----:B------:R-:W-:Y:S01]  /*3d90*/  SHF.L.U32 R210, R210, 0x1, RZ ;  /* 0x00000001d2d27819 */ /* 0x000fe200000006ff */
[----:B------:R-:W-:Y:S01]  /*3da0*/  LDSM.16.M88.4 R40, [R211] ;  /* 0x00000000d328783b */ /* 0x000fe20000000200 */
[-C--:B------:R-:W-:Y:S02]  /*3db0*/  LEA R209, R2, R211.reuse, 0x1 ;  /* 0x000000d302d17211 */ /* 0x080fe400078e08ff */
[-C--:B------:R-:W-:Y:S01]  /*3dc0*/  LEA R129, R6, R210.reuse, 0x1 ;  /* 0x000000d206817211 */ /* 0x080fe200078e08ff */
[----:B------:R-:W5:Y:S01]  /*3dd0*/  LDSM.16.M88.4 R28, [R210+0x4000] ;  /* 0x00400000d21c783b */ /* 0x000f620000000200 */
[----:B------:R-:W-:Y:S02]  /*3de0*/  LEA R207, R0, R211, 0x1 ;  /* 0x000000d300cf7211 */ /* 0x000fe400078e08ff */
[----:B------:R-:W-:Y:S01]  /*3df0*/  LEA R203, R3, R210, 0x1 ;  /* 0x000000d203cb7211 */ /* 0x000fe200078e08ff */
[----:B------:R-:W1:Y:S01]  /*3e00*/  LDSM.16.M88.4 R20, [R210+0x4800] ;  /* 0x00480000d214783b */ /* 0x000e620000000200 */
[----:B------:R-:W-:-:S02]  /*3e10*/  IADD3 R5, R210, 0x4000, RZ ;  /* 0x00004000d2057810 */ /* 0x000fc40007ffe0ff */
[----:B------:R-:W-:Y:S01]  /*3e20*/  LEA R206, R0, R209, 0x1 ;  /* 0x000000d100ce7211 */ /* 0x000fe200078e08ff */
[----:B-1----:R-:W1:Y:S01]  /*3e30*/  LDSM.16.M88.4 R12, [R210+0x5000] ;  /* 0x00500000d20c783b */ /* 0x002e620000000200 */
[----:B------:R-:W-:Y:S02]  /*3e40*/  LEA R208, R6, R5, 0x1 ;  /* 0x0000000506d07211 */ /* 0x000fe400078e08ff */
[----:B------:R-:W-:Y:S01]  /*3e50*/  ISETP.GE.AND P4, PT, R134, 0x2, PT ;  /* 0x000000028600780c */ /* 0x000fe20003f86270 */
[----:B------:R-:W2:Y:S01]  /*3e60*/  LDSM.16.M88.4 R56, [R210+0x5800] ;  /* 0x00580000d238783b */ /* 0x000ea20000000200 */
[----:B------:R-:W-:Y:S02]  /*3e70*/  LEA R205, R3, R208, 0x1 ;  /* 0x000000d003cd7211 */ /* 0x000fe400078e08ff */
[----:B------:R-:W-:Y:S01]  /*3e80*/  IMNMX R238, R37, R128, PT ;  /* 0x0000008025ee7217 */ /* 0x000fe20003800200 */
[----:B------:R-:W3:Y:S04]  /*3e90*/  LDSM.16.M88.4 R80, [R210+0x6000] ;  /* 0x00600000d250783b */ /* 0x000ee80000000200 */
[----:B------:R-:W4:Y:S04]  /*3ea0*/  LDSM.16.M88.4 R72, [R210+0x6800] ;  /* 0x00680000d248783b */ /* 0x000f280000000200 */
[----:B------:R-:W1:Y:S04]  /*3eb0*/  LDSM.16.M88.4 R48, [R210+0x7000] ;  /* 0x00700000d230783b */ /* 0x000e680000000200 */
[----:B------:R-:W1:Y:S04]  /*3ec0*/  LDSM.16.M88.4 R64, [R210+0x7800] ;  /* 0x00780000d240783b */ /* 0x000e680000000200 */
[----:B------:R-:W-:Y:S04]  /*3ed0*/  LDSM.16.M88.4 R100, [R209] ;  /* 0x00000000d164783b */ /* 0x000fe80000000200 */
[----:B------:R-:W2:Y:S04]  /*3ee0*/  LDSM.16.M88.4 R52, [R129+0x4000] ;  /* 0x004000008134783b */ /* 0x000ea80000000200 */
[----:B------:R-:W2:Y:S01]  /*3ef0*/  LDSM.16.M88.4 R60, [R129+0x4800] ;  /* 0x00480000813c783b */ /* 0x000ea20000000200 */
[C---:B-----5:R-:W-:Y:S03]  /*3f00*/  HMMA.16816.F32 R32, R40.reuse, R28, RZ ;  /* 0x0000001c2820723c */ /* 0x060fe600000018ff */
[----:B------:R-:W5:Y:S04]  /*3f10*/  LDSM.16.M88.4 R120, [R129+0x5000] ;  /* 0x005000008178783b */ /* 0x000f680000000200 */
[----:B------:R-:W2:Y:S01]  /*3f20*/  LDSM.16.M88.4 R116, [R129+0x5800] ;  /* 0x005800008174783b */ /* 0x000ea20000000200 */
[C---:B------:R-:W-:Y:S03]  /*3f30*/  HMMA.16816.F32 R24, R40.reuse, R20, RZ ;  /* 0x000000142818723c */ /* 0x040fe600000018ff */
[----:B------:R-:W-:Y:S04]  /*3f40*/  LDSM.16.M88.4 R112, [R129+0x6000] ;  /* 0x006000008170783b */ /* 0x000fe80000000200 */
[----:B------:R-:W-:Y:S01]  /*3f50*/  LDSM.16.M88.4 R92, [R203+0x4800] ;  /* 0x00480000cb5c783b */ /* 0x000fe20000000200 */
[C---:B------:R-:W-:Y:S03]  /*3f60*/  HMMA.16816.F32 R28, R40.reuse, R30, RZ ;  /* 0x0000001e281c723c */ /* 0x040fe600000018ff */
[----:B------:R-:W-:Y:S04]  /*3f70*/  LDSM.16.M88.4 R96, [R203+0x4000] ;  /* 0x00400000cb60783b */ /* 0x000fe80000000200 */
[----:B------:R-:W-:Y:S01]  /*3f80*/  LDSM.16.M88.4 R108, [R129+0x7000] ;  /* 0x00700000816c783b */ /* 0x000fe20000000200 */
[C---:B------:R-:W-:Y:S03]  /*3f90*/  HMMA.16816.F32 R20, R40.reuse, R22, RZ ;  /* 0x000000162814723c */ /* 0x040fe600000018ff */
[----:B------:R-:W-:Y:S04]  /*3fa0*/  LDSM.16.M88.4 R104, [R129+0x7800] ;  /* 0x007800008168783b */ /* 0x000fe80000000200 */
[----:B------:R-:W-:Y:S01]  /*3fb0*/  LDSM.16.M88.4 R88, [R203+0x5800] ;  /* 0x00580000cb58783b */ /* 0x000fe20000000200 */
[C---:B-1----:R-:W-:Y:S03]  /*3fc0*/  HMMA.16816.F32 R16, R40.reuse, R12, RZ ;  /* 0x0000000c2810723c */ /* 0x042fe600000018ff */
[----:B------:R-:W-:Y:S04]  /*3fd0*/  LDSM.16.M88.4 R124, [R203+0x7000] ;  /* 0x00700000cb7c783b */ /* 0x000fe80000000200 */
[----:B------:R-:W0:Y:S01]  /*3fe0*/  LDGDEPBAR ;  /* 0x00000000000079af */ /* 0x000e220000000000 */
[C---:B------:R-:W-:Y:S08]  /*3ff0*/  HMMA.16816.F32 R12, R40.reuse, R14, RZ ;  /* 0x0000000e280c723c */ /* 0x040ff000000018ff */
[C---:B--2---:R-:W-:Y:S08]  /*4000*/  HMMA.16816.F32 R8, R40.reuse, R56, RZ ;  /* 0x000000382808723c */ /* 0x044ff000000018ff */
[C---:B---3--:R-:W-:Y:S08]  /*4010*/  HMMA.16816.F32 R84, R40.reuse, R80, RZ ;  /* 0x000000502854723c */ /* 0x048ff000000018ff */
[C---:B----4-:R-:W-:Y:S08]  /*4020*/  HMMA.16816.F32 R76, R40.reuse, R72, RZ ;  /* 0x00000048284c723c */ /* 0x050ff000000018ff */
[C---:B------:R-:W-:Y:S08]  /*4030*/  HMMA.16816.F32 R68, R40.reuse, R48, RZ ;  /* 0x000000302844723c */ /* 0x040ff000000018ff */
[C---:B------:R-:W-:Y:S08]  /*4040*/  HMMA.16816.F32 R56, R40.reuse, R58, RZ ;  /* 0x0000003a2838723c */ /* 0x040ff000000018ff */
[C---:B------:R-:W-:Y:S08]  /*4050*/  HMMA.16816.F32 R80, R40.reuse, R82, RZ ;  /* 0x000000522850723c */ /* 0x040ff000000018ff */
[C---:B------:R-:W-:Y:S08]  /*4060*/  HMMA.16816.F32 R72, R40.reuse, R74, RZ ;  /* 0x0000004a2848723c */ /* 0x040ff000000018ff */
[C---:B------:R-:W-:Y:S08]  /*4070*/  HMMA.16816.F32 R48, R40.reuse, R50, RZ ;  /* 0x000000322830723c */ /* 0x040ff000000018ff */
[----:B------:R-:W-:Y:S08]  /*4080*/  HMMA.16816.F32 R44, R40, R64, RZ ;  /* 0x00000040282c723c */ /* 0x000ff000000018ff */
[C---:B------:R-:W-:Y:S08]  /*4090*/  HMMA.16816.F32 R32, R100.reuse, R52, R32 ;  /* 0x000000346420723c */ /* 0x040ff00000001820 */
[C---:B------:R-:W-:Y:S01]  /*40a0*/  HMMA.16816.F32 R28, R100.reuse, R54, R28 ;  /* 0x00000036641c723c */ /* 0x040fe2000000181c */
[----:B------:R-:W-:Y:S07]  /*40b0*/  LDSM.16.M88.4 R52, [R207] ;  /* 0x00000000cf34783b */ /* 0x000fee0000000200 */
[C---:B------:R-:W-:Y:S08]  /*40c0*/  HMMA.16816.F32 R24, R100.reuse, R60, R24 ;  /* 0x0000003c6418723c */ /* 0x040ff00000001818 */
[----:B------:R-:W-:Y:S01]  /*40d0*/  HMMA.16816.F32 R20, R100, R62, R20 ;  /* 0x0000003e6414723c */ /* 0x000fe20000001814 */
[----:B------:R-:W1:Y:S07]  /*40e0*/  LDSM.16.M88.4 R60, [R203+0x5000] ;  /* 0x00500000cb3c783b */ /* 0x000e6e0000000200 */
[----:B------:R-:W-:Y:S01]  /*40f0*/  HMMA.16816.F32 R40, R40, R66, RZ ;  /* 0x000000422828723c */ /* 0x000fe200000018ff */
[----:B------:R-:W2:Y:S07]  /*4100*/  LDSM.16.M88.4 R64, [R129+0x6800] ;  /* 0x006800008140783b */ /* 0x000eae0000000200 */
[C---:B-----5:R-:W-:Y:S08]  /*4110*/  HMMA.16816.F32 R16, R100.reuse, R120, R16 ;  /* 0x000000786410723c */ /* 0x060ff00000001810 */
[C---:B------:R-:W-:Y:S01]  /*4120*/  HMMA.16816.F32 R12, R100.reuse, R122, R12 ;  /* 0x0000007a640c723c */ /* 0x040fe2000000180c */
[----:B------:R-:W-:Y:S07]  /*4130*/  LDSM.16.M88.4 R120, [R203+0x7800] ;  /* 0x00780000cb78783b */ /* 0x000fee0000000200 */
[C---:B------:R-:W-:Y:S08]  /*4140*/  HMMA.16816.F32 R8, R100.reuse, R116, R8 ;  /* 0x000000746408723c */ /* 0x040ff00000001808 */
[----:B------:R-:W-:Y:S01]  /*4150*/  HMMA.16816.F32 R56, R100, R118, R56 ;  /* 0x000000766438723c */ /* 0x000fe20000001838 */
[----:B------:R-:W-:Y:S07]  /*4160*/  LDSM.16.M88.4 R116, [R206] ;  /* 0x00000000ce74783b */ /* 0x000fee0000000200 */
[C---:B-1----:R-:W-:Y:S08]  /*4170*/  HMMA.16816.F32 R16, R52.reuse, R60, R16 ;  /* 0x0000003c3410723c */ /* 0x042ff00000001810 */
[----:B------:R-:W-:Y:S01]  /*4180*/  HMMA.16816.F32 R12, R52, R62, R12 ;  /* 0x0000003e340c723c */ /* 0x000fe2000000180c */
[----:B------:R-:W1:Y:S07]  /*4190*/  LDSM.16.M88.4 R60, [R203+0x6800] ;  /* 0x00680000cb3c783b */ /* 0x000e6e0000000200 */
[C---:B--2---:R-:W-:Y:S08]  /*41a0*/  HMMA.16816.F32 R76, R100.reuse, R64, R76 ;  /* 0x00000040644c723c */ /* 0x044ff0000000184c */
[C---:B------:R-:W-:Y:S01]  /*41b0*/  HMMA.16816.F32 R72, R100.reuse, R66, R72 ;  /* 0x000000426448723c */ /* 0x040fe20000001848 */
[----:B------:R-:W2:Y:S07]  /*41c0*/  LDSM.16.M88.4 R64, [R203+0x6000] ;  /* 0x00600000cb40783b */ /* 0x000eae0000000200 */
[C---:B------:R-:W-:Y:S08]  /*41d0*/  HMMA.16816.F32 R84, R100.reuse, R112, R84 ;  /* 0x000000706454723c */ /* 0x040ff00000001854 */
[----:B------:R-:W-:Y:S01]  /*41e0*/  HMMA.16816.F32 R80, R100, R114, R80 ;  /* 0x000000726450723c */ /* 0x000fe20000001850 */
[----:B------:R-:W3:Y:S07]  /*41f0*/  LDSM.16.M88.4 R112, [R205] ;  /* 0x00000000cd70783b */ /* 0x000eee0000000200 */
[C---:B------:R-:W-:Y:S08]  /*4200*/  HMMA.16816.F32 R24, R52.reuse, R92, R24 ;  /* 0x0000005c3418723c */ /* 0x040ff00000001818 */
[C---:B------:R-:W-:Y:S01]  /*4210*/  HMMA.16816.F32 R20, R52.reuse, R94, R20 ;  /* 0x0000005e3414723c */ /* 0x040fe20000001814 */
[----:B------:R-:W4:Y:S07]  /*4220*/  LDSM.16.M88.4 R92, [R205+0x2800] ;  /* 0x00280000cd5c783b */ /* 0x000f2e0000000200 */
[C---:B------:R-:W-:Y:S08]  /*4230*/  HMMA.16816.F32 R32, R52.reuse, R96, R32 ;  /* 0x000000603420723c */ /* 0x040ff00000001820 */
[C---:B------:R-:W-:Y:S01]  /*4240*/  HMMA.16816.F32 R28, R52.reuse, R98, R28 ;  /* 0x00000062341c723c */ /* 0x040fe2000000181c */
[----:B------:R-:W5:Y:S07]  /*4250*/  LDSM.16.M88.4 R96, [R205+0x2000] ;  /* 0x00200000cd60783b */ /* 0x000f6e0000000200 */
[----:B-1----:R-:W-:Y:S08]  /*4260*/  HMMA.16816.F32 R76, R52, R60, R76 ;  /* 0x0000003c344c723c */ /* 0x002ff0000000184c */
[C---:B------:R-:W-:Y:S08]  /*4270*/  HMMA.16816.F32 R68, R100.reuse, R108, R68 ;  /* 0x0000006c6444723c */ /* 0x040ff00000001844 */
[C---:B------:R-:W-:Y:S01]  /*4280*/  HMMA.16816.F32 R48, R100.reuse, R110, R48 ;  /* 0x0000006e6430723c */ /* 0x040fe20000001830 */
[----:B------:R-:W-:Y:S07]  /*4290*/  LDSM.16.M88.4 R108, [R205+0x800] ;  /* 0x00080000cd6c783b */ /* 0x000fee0000000200 */
[C---:B------:R-:W-:Y:S08]  /*42a0*/  HMMA.16816.F32 R44, R100.reuse, R104, R44 ;  /* 0x00000068642c723c */ /* 0x040ff0000000182c */
[----:B------:R-:W-:Y:S01]  /*42b0*/  HMMA.16816.F32 R40, R100, R106, R40 ;  /* 0x0000006a6428723c */ /* 0x000fe20000001828 */
[----:B------:R-:W1:Y:S04]  /*42c0*/  LDSM.16.M88.4 R104, [R205+0x1000] ;  /* 0x00100000cd68783b */ /* 0x000e680000000200 */
[----:B------:R-:W-:Y:S03]  /*42d0*/  LDSM.16.M88.4 R100, [R205+0x1800] ;  /* 0x00180000cd64783b */ /* 0x000fe60000000200 */
[C---:B--2---:R-:W-:Y:S08]  /*42e0*/  HMMA.16816.F32 R84, R52.reuse, R64, R84 ;  /* 0x000000403454723c */ /* 0x044ff00000001854 */
[C---:B------:R-:W-:Y:S01]  /*42f0*/  HMMA.16816.F32 R80, R52.reuse, R66, R80 ;  /* 0x000000423450723c */ /* 0x040fe20000001850 */
[----:B------:R-:W-:Y:S07]  /*4300*/  LDSM.16.M88.4 R64, [R211+0x2000] ;  /* 0x00200000d340783b */ /* 0x000fee0000000200 */
[C---:B------:R-:W-:Y:S01]  /*4310*/  HMMA.16816.F32 R72, R52.reuse, R62, R72 ;  /* 0x0000003e3448723c */ /* 0x040fe20000001848 */
[----:B------:R-:W2:Y:S07]  /*4320*/  LDSM.16.M88.4 R60, [R210+0x8000] ;  /* 0x00800000d23c783b */ /* 0x000eae0000000200 */
[C---:B------:R-:W-:Y:S08]  /*4330*/  HMMA.16816.F32 R8, R52.reuse, R88, R8 ;  /* 0x000000583408723c */ /* 0x040ff00000001808 */
[----:B------:R-:W-:Y:S01]  /*4340*/  HMMA.16816.F32 R56, R52, R90, R56 ;  /* 0x0000005a3438723c */ /* 0x000fe20000001838 */
[----:B------:R-:W1:Y:S07]  /*4350*/  LDSM.16.M88.4 R88, [R205+0x3000] ;  /* 0x00300000cd58783b */ /* 0x000e6e0000000200 */
[C---:B---3--:R-:W-:Y:S08]  /*4360*/  HMMA.16816.F32 R32, R116.reuse, R112, R32 ;  /* 0x000000707420723c */ /* 0x048ff00000001820 */
[C---:B------:R-:W-:Y:S01]  /*4370*/  HMMA.16816.F32 R28, R116.reuse, R114, R28 ;  /* 0x00000072741c723c */ /* 0x040fe2000000181c */
[----:B------:R-:W-:Y:S07]  /*4380*/  LDSM.16.M88.4 R112, [R206+0x2000] ;  /* 0x00200000ce70783b */ /* 0x000fee0000000200 */
[----:B----4-:R-:W-:Y:S08]  /*4390*/  HMMA.16816.F32 R76, R116, R92, R76 ;  /* 0x0000005c744c723c */ /* 0x010ff0000000184c */
[C---:B------:R-:W-:Y:S08]  /*43a0*/  HMMA.16816.F32 R68, R52.reuse, R124, R68 ;  /* 0x0000007c3444723c */ /* 0x040ff00000001844 */
[C---:B------:R-:W-:Y:S08]  /*43b0*/  HMMA.16816.F32 R48, R52.reuse, R126, R48 ;  /* 0x0000007e3430723c */ /* 0x040ff00000001830 */
[C---:B------:R-:W-:Y:S08]  /*43c0*/  HMMA.16816.F32 R44, R52.reuse, R120, R44 ;  /* 0x00000078342c723c */ /* 0x040ff0000000182c */
[----:B------:R-:W-:Y:S01]  /*43d0*/  HMMA.16816.F32 R40, R52, R122, R40 ;  /* 0x0000007a3428723c */ /* 0x000fe20000001828 */
[----:B------:R-:W-:Y:S07]  /*43e0*/  LDSM.16.M88.4 R52, [R129+0x8000] ;  /* 0x008000008134783b */ /* 0x000fee0000000200 */
[C---:B------:R-:W-:Y:S01]  /*43f0*/  HMMA.16816.F32 R92, R116.reuse, R94, R72 ;  /* 0x0000005e745c723c */ /* 0x040fe20000001848 */
[----:B------:R-:W3:Y:S07]  /*4400*/  LDSM.16.M88.4 R72, [R209+0x2000] ;  /* 0x00200000d148783b */ /* 0x000eee0000000200 */
[C---:B-----5:R-:W-:Y:S08]  /*4410*/  HMMA.16816.F32 R84, R116.reuse, R96, R84 ;  /* 0x000000607454723c */ /* 0x060ff00000001854 */
[C---:B------:R-:W-:Y:S01]  /*4420*/  HMMA.16816.F32 R80, R116.reuse, R98, R80 ;  /* 0x000000627450723c */ /* 0x040fe20000001850 */
[----:B------:R-:W4:Y:S07]  /*4430*/  LDSM.16.M88.4 R96, [R205+0x3800] ;  /* 0x00380000cd60783b */ /* 0x000f2e0000000200 */
[C---:B-1----:R-:W-:Y:S08]  /*4440*/  HMMA.16816.F32 R16, R116.reuse, R104, R16 ;  /* 0x000000687410723c */ /* 0x042ff00000001810 */
[----:B------:R-:W-:Y:S01]  /*4450*/  HMMA.16816.F32 R12, R116, R106, R12 ;  /* 0x0000006a740c723c */ /* 0x000fe2000000180c */
[----:B------:R-:W1:Y:S07]  /*4460*/  LDSM.16.M88.4 R104, [R210+0x8800] ;  /* 0x00880000d268783b */ /* 0x000e6e0000000200 */
[C---:B--2---:R-:W-:Y:S08]  /*4470*/  HMMA.16816.F32 R32, R64.reuse, R60, R32 ;  /* 0x0000003c4020723c */ /* 0x044ff00000001820 */
[----:B------:R-:W-:Y:S01]  /*4480*/  HMMA.16816.F32 R28, R64, R62, R28 ;  /* 0x0000003e401c723c */ /* 0x000fe2000000181c */
[----:B------:R-:W-:Y:S07]  /*4490*/  LDSM.16.M88.4 R60, [R210+0x9000] ;  /* 0x00900000d23c783b */ /* 0x000fee0000000200 */
[C---:B------:R-:W-:Y:S08]  /*44a0*/  HMMA.16816.F32 R8, R116.reuse, R100, R8 ;  /* 0x000000647408723c */ /* 0x040ff00000001808 */
[C---:B------:R-:W-:Y:S08]  /*44b0*/  HMMA.16816.F32 R56, R116.reuse, R102, R56 ;  /* 0x000000667438723c */ /* 0x040ff00000001838 */
[C---:B------:R-:W-:Y:S08]  /*44c0*/  HMMA.16816.F32 R68, R116.reuse, R88, R68 ;  /* 0x000000587444723c */ /* 0x040ff00000001844 */
[C---:B------:R-:W-:Y:S01]  /*44d0*/  HMMA.16816.F32 R100, R116.reuse, R90, R48 ;  /* 0x0000005a7464723c */ /* 0x040fe20000001830 */
[----:B------:R-:W-:Y:S04]  /*44e0*/  LDSM.16.M88.4 R88, [R207+0x2000] ;  /* 0x00200000cf58783b */ /* 0x000fe80000000200 */
[----:B------:R-:W2:Y:S03]  /*44f0*/  LDSM.16.M88.4 R48, [R203+0x8000] ;  /* 0x00800000cb30783b */ /* 0x000ea60000000200 */
[C---:B------:R-:W-:Y:S08]  /*4500*/  HMMA.16816.F32 R24, R116.reuse, R108, R24 ;  /* 0x0000006c7418723c */ /* 0x040ff00000001818 */
[----:B------:R-:W-:Y:S01]  /*4510*/  HMMA.16816.F32 R20, R116, R110, R20 ;  /* 0x0000006e7414723c */ /* 0x000fe20000001814 */
[----:B------:R-:W-:Y:S07]  /*4520*/  LDSM.16.M88.4 R108, [R210+0x9800] ;  /* 0x00980000d26c783b */ /* 0x000fee0000000200 */
[C---:B---3--:R-:W-:Y:S08]  /*4530*/  HMMA.16816.F32 R32, R72.reuse, R52, R32 ;  /* 0x000000344820723c */ /* 0x048ff00000001820 */
[----:B------:R-:W-:Y:S01]  /*4540*/  HMMA.16816.F32 R28, R72, R54, R28 ;  /* 0x00000036481c723c */ /* 0x000fe2000000181c */
[----:B------:R-:W3:Y:S07]  /*4550*/  LDSM.16.M88.4 R52, [R129+0x8800] ;  /* 0x008800008134783b */ /* 0x000eee0000000200 */
[----:B----4-:R-:W-:Y:S01]  /*4560*/  HMMA.16816.F32 R120, R116, R96, R44 ;  /* 0x000000607478723c */ /* 0x010fe2000000182c */
[----:B------:R-:W4:Y:S07]  /*4570*/  LDSM.16.M88.4 R44, [R205+0x4000] ;  /* 0x00400000cd2c783b */ /* 0x000f2e0000000200 */
[----:B-1----:R-:W-:Y:S08]  /*4580*/  HMMA.16816.F32 R24, R64, R104, R24 ;  /* 0x000000684018723c */ /* 0x002ff00000001818 */
[----:B--2---:R-:W-:Y:S08]  /*4590*/  HMMA.16816.F32 R32, R88, R48, R32 ;  /* 0x000000305820723c */ /* 0x004ff00000001820 */
[C---:B------:R-:W-:Y:S08]  /*45a0*/  HMMA.16816.F32 R20, R64.reuse, R106, R20 ;  /* 0x0000006a4014723c */ /* 0x040ff00000001814 */
[C---:B------:R-:W-:Y:S08]  /*45b0*/  HMMA.16816.F32 R16, R64.reuse, R60, R16 ;  /* 0x0000003c4010723c */ /* 0x040ff00000001810 */
[----:B------:R-:W-:Y:S01]  /*45c0*/  HMMA.16816.F32 R12, R64, R62, R12 ;  /* 0x0000003e400c723c */ /* 0x000fe2000000180c */
[----:B------:R-:W-:Y:S07]  /*45d0*/  LDSM.16.M88.4 R60, [R129+0x9000] ;  /* 0x00900000813c783b */ /* 0x000fee0000000200 */
[----:B------:R-:W-:Y:S01]  /*45e0*/  HMMA.16816.F32 R28, R88, R50, R28 ;  /* 0x00000032581c723c */ /* 0x000fe2000000181c */
[----:B------:R-:W1:Y:S07]  /*45f0*/  LDSM.16.M88.4 R48, [R203+0x8800] ;  /* 0x00880000cb30783b */ /* 0x000e6e0000000200 */
[----:B---3--:R-:W-:Y:S08]  /*4600*/  HMMA.16816.F32 R24, R72, R52, R24 ;  /* 0x000000344818723c */ /* 0x008ff00000001818 */
[----:B----4-:R-:W-:Y:S08]  /*4610*/  HMMA.16816.F32 R32, R112, R44, R32 ;  /* 0x0000002c7020723c */ /* 0x010ff00000001820 */
[----:B------:R-:W-:Y:S01]  /*4620*/  HMMA.16816.F32 R52, R72, R54, R20 ;  /* 0x000000364834723c */ /* 0x000fe20000001814 */
[----:B------:R-:W2:Y:S07]  /*4630*/  LDSM.16.M88.4 R20, [R205+0x4800] ;  /* 0x00480000cd14783b */ /* 0x000eae0000000200 */
[----:B------:R-:W-:Y:S01]  /*4640*/  HMMA.16816.F32 R28, R112, R46, R28 ;  /* 0x0000002e701c723c */ /* 0x000fe2000000181c */
[----:B------:R-:W3:Y:S07]  /*4650*/  LDSM.16.M88.4 R44, [R203+0x9000] ;  /* 0x00900000cb2c783b */ /* 0x000eee0000000200 */
[----:B------:R-:W-:Y:S01]  /*4660*/  HMMA.16816.F32 R40, R116, R98, R40 ;  /* 0x000000627428723c */ /* 0x000fe20000001828 */
[----:B------:R-:W4:Y:S01]  /*4670*/  LDSM.16.M88.4 R96, [R210+0xa000] ;  /* 0x00a00000d260783b */ /* 0x000f220000000200 */
[----:B------:R-:W-:-:S02]  /*4680*/  FMUL.FTZ R3, R32, c[0x0][0x2ec] ;  /* 0x0000bb0020037a20 */ /* 0x000fc40000410000 */
[----:B------:R-:W-:Y:S02]  /*4690*/  FMUL.FTZ R6, R33, c[0x0][0x2ec] ;  /* 0x0000bb0021067a20 */ /* 0x000fe40000410000 */
[----:B------:R-:W-:Y:S02]  /*46a0*/  FMUL.FTZ R5, R34, c[0x0][0x2ec] ;  /* 0x0000bb0022057a20 */ /* 0x000fe40000410000 */
[----:B-1----:R-:W-:Y:S01]  /*46b0*/  HMMA.16816.F32 R24, R88, R48, R24 ;  /* 0x000000305818723c */ /* 0x002fe20000001818 */
[----:B------:R-:W1:Y:S06]  /*46c0*/  MUFU.TANH R3, R3 ;  /* 0x0000000300037308 */ /* 0x000e6c0000002400 */
[----:B------:R-:W-:Y:S01]  /*46d0*/  FMUL.FTZ R48, R35, c[0x0][0x2ec] ;  /* 0x0000bb0023307a20 */ /* 0x000fe20000410000 */
[C---:B------:R-:W-:Y:S01]  /*46e0*/  HMMA.16816.F32 R16, R72.reuse, R60, R16 ;  /* 0x0000003c4810723c */ /* 0x040fe20000001810 */
[----:B------:R-:W-:Y:S01]  /*46f0*/  LDSM.16.M88.4 R32, [R129+0x9800] ;  /* 0x009800008120783b */ /* 0x000fe20000000200 */
[----:B------:R-:W-:Y:S01]  /*4700*/  FMUL.FTZ R28, R28, c[0x0][0x2ec] ;  /* 0x0000bb001c1c7a20 */ /* 0x000fe20000410000 */
[----:B------:R-:W1:Y:S05]  /*4710*/  MUFU.TANH R6, R6 ;  /* 0x0000000600067308 */ /* 0x000e6a0000002400 */
[----:B------:R-:W-:Y:S01]  /*4720*/  HMMA.16816.F32 R60, R72, R62, R12 ;  /* 0x0000003e483c723c */ /* 0x000fe2000000180c */
[----:B------:R-:W5:Y:S02]  /*4730*/  LDSM.16.M88.4 R12, [R205+0x5000] ;  /* 0x00500000cd0c783b */ /* 0x000f640000000200 */
[----:B------:R1:W1:Y:S05]  /*4740*/  MUFU.TANH R49, R28 ;  /* 0x0000001c00317308 */ /* 0x00026a0000002400 */
[----:B--2---:R-:W-:Y:S03]  /*4750*/  HMMA.16816.F32 R24, R112, R20, R24 ;  /* 0x000000147018723c */ /* 0x004fe60000001818 */
[----:B------:R-:W2:Y:S05]  /*4760*/  MUFU.TANH R5, R5 ;  /* 0x0000000500057308 */ /* 0x000eaa0000002400 */
[C---:B---3--:R-:W-:Y:S03]  /*4770*/  HMMA.16816.F32 R16, R88.reuse, R44, R16 ;  /* 0x0000002c5810723c */ /* 0x048fe60000001810 */
[----:B------:R-:W3:Y:S05]  /*4780*/  MUFU.TANH R48, R48 ;  /* 0x0000003000307308 */ /* 0x000eea0000002400 */
[----:B------:R-:W-:Y:S07]  /*4790*/  HMMA.16816.F32 R52, R88, R50, R52 ;  /* 0x000000325834723c */ /* 0x000fee0000001834 */
[----:B------:R-:W-:Y:S01]  /*47a0*/  FMUL.FTZ R50, R29, c[0x0][0x2ec] ;  /* 0x0000bb001d327a20 */ /* 0x000fe20000410000 */
[----:B----4-:R-:W-:Y:S01]  /*47b0*/  HMMA.16816.F32 R84, R64, R96, R84 ;  /* 0x000000604054723c */ /* 0x010fe20000001854 */
[----:B------:R-:W-:-:S02]  /*47c0*/  FMUL.FTZ R51, R30, c[0x0][0x2ec] ;  /* 0x0000bb001e337a20 */ /* 0x000fc40000410000 */
[----:B------:R-:W-:Y:S02]  /*47d0*/  FMUL.FTZ R24, R24, c[0x0][0x2ec] ;  /* 0x0000bb0018187a20 */ /* 0x000fe40000410000 */
[----:B------:R-:W-:Y:S01]  /*47e0*/  FMUL.FTZ R25, R25, c[0x0][0x2ec] ;  /* 0x0000bb0019197a20 */ /* 0x000fe20000410000 */
[----:B------:R-:W4:Y:S01]  /*47f0*/  MUFU.TANH R50, R50 ;  /* 0x0000003200327308 */ /* 0x000f220000002400 */
[----:B------:R-:W-:Y:S01]  /*4800*/  FMUL.FTZ R96, R31, c[0x0][0x2ec] ;  /* 0x0000bb001f607a20 */ /* 0x000fe20000410000 */
[----:B------:R-:W-:Y:S01]  /*4810*/  HMMA.16816.F32 R8, R64, R108, R8 ;  /* 0x0000006c4008723c */ /* 0x000fe20000001808 */
[----:B-1----:R-:W1:Y:S01]  /*4820*/  LDSM.16.M88.4 R28, [R210+0xa800] ;  /* 0x00a80000d21c783b */ /* 0x002e620000000200 */
[----:B------:R-:W-:-:S04]  /*4830*/  FMUL.FTZ R104, R27, c[0x0][0x2ec] ;  /* 0x0000bb001b687a20 */ /* 0x000fc80000410000 */
[----:B------:R-:W1:Y:S02]  /*4840*/  MUFU.TANH R97, R24 ;  /* 0x0000001800617308 */ /* 0x000e640000002400 */
[C---:B-----5:R-:W-:Y:S06]  /*4850*/  HMMA.16816.F32 R16, R112.reuse, R12, R16 ;  /* 0x0000000c7010723c */ /* 0x060fec0000001810 */
[----:B------:R-:W1:Y:S02]  /*4860*/  MUFU.TANH R51, R51 ;  /* 0x0000003300337308 */ /* 0x000e640000002400 */
[----:B------:R-:W-:Y:S01]  /*4870*/  HMMA.16816.F32 R52, R112, R22, R52 ;  /* 0x000000167034723c */ /* 0x000fe20000001834 */
[----:B------:R-:W5:Y:S05]  /*4880*/  LDSM.16.M88.4 R20, [R203+0x9800] ;  /* 0x00980000cb14783b */ /* 0x000f6a0000000200 */
[----:B------:R-:W1:Y:S02]  /*4890*/  MUFU.TANH R96, R96 ;  /* 0x0000006000607308 */ /* 0x000e640000002400 */
[----:B------:R-:W-:Y:S06]  /*48a0*/  HMMA.16816.F32 R80, R64, R98, R80 ;  /* 0x000000624050723c */ /* 0x000fec0000001850 */
[----:B------:R1:W1:Y:S01]  /*48b0*/  MUFU.TANH R98, R25 ;  /* 0x0000001900627308 */ /* 0x0002620000002400 */
[----:B------:R-:W-:Y:S01]  /*48c0*/  FMUL.FTZ R99, R26, c[0x0][0x2ec] ;  /* 0x0000bb001a637a20 */ /* 0x000fe20000410000 */
[----:B------:R-:W-:Y:S01]  /*48d0*/  HMMA.16816.F32 R60, R88, R46, R60 ;  /* 0x0000002e583c723c */ /* 0x000fe2000000183c */
[----:B------:R-:W-:Y:S01]  /*48e0*/  FMUL.FTZ R16, R16, c[0x0][0x2ec] ;  /* 0x0000bb0010107a20 */ /* 0x000fe20000410000 */
[----:B------:R-:W-:Y:S04]  /*48f0*/  LDSM.16.M88.4 R44, [R205+0x5800] ;  /* 0x00580000cd2c783b */ /* 0x000fe80000000200 */
[----:B------:R-:W2:Y:S02]  /*4900*/  MUFU.TANH R99, R99 ;  /* 0x0000006300637308 */ /* 0x000ea40000002400 */
[----:B------:R-:W-:Y:S01]  /*4910*/  HMMA.16816.F32 R8, R72, R32, R8 ;  /* 0x000000204808723c */ /* 0x000fe20000001808 */
[----:B------:R-:W-:-:S02]  /*4920*/  FMUL.FTZ R52, R52, c[0x0][0x2ec] ;  /* 0x0000bb0034347a20 */ /* 0x000fc40000410000 */
[----:B------:R-:W-:Y:S01]  /*4930*/  FMUL.FTZ R53, R53, c[0x0][0x2ec] ;  /* 0x0000bb0035357a20 */ /* 0x000fe20000410000 */
[----:B-1----:R-:W1:Y:S02]  /*4940*/  LDSM.16.M88.4 R24, [R129+0xa000] ;  /* 0x00a000008118783b */ /* 0x002e640000000200 */
[----:B------:R-:W1:Y:S02]  /*4950*/  MUFU.TANH R104, R104 ;  /* 0x0000006800687308 */ /* 0x000e640000002400 */
[C---:B------:R-:W-:Y:S07]  /*4960*/  HMMA.16816.F32 R76, R64.reuse, R28, R76 ;  /* 0x0000001c404c723c */ /* 0x040fee000000184c */
[----:B------:R-:W-:Y:S01]  /*4970*/  FMUL.FTZ R28, R54, c[0x0][0x2ec] ;  /* 0x0000bb00361c7a20 */ /* 0x000fe20000410000 */
[----:B------:R-:W-:Y:S01]  /*4980*/  HMMA.16816.F32 R92, R64, R30, R92 ;  /* 0x0000001e405c723c */ /* 0x000fe2000000185c */
[----:B------:R-:W-:Y:S01]  /*4990*/  FMUL.FTZ R29, R55, c[0x0][0x2ec] ;  /* 0x0000bb00371d7a20 */ /* 0x000fe20000410000 */
[----:B------:R2:W1:Y:S01]  /*49a0*/  MUFU.TANH R54, R16 ;  /* 0x0000001000367308 */ /* 0x0004620000002400 */
[----:B------:R-:W-:-:S04]  /*49b0*/  FMUL.FTZ R55, R17, c[0x0][0x2ec] ;  /* 0x0000bb0011377a20 */ /* 0x000fc80000410000 */
[----:B------:R-:W-:Y:S01]  /*49c0*/  FMUL.FTZ R30, R18, c[0x0][0x2ec] ;  /* 0x0000bb00121e7a20 */ /* 0x000fe20000410000 */
[----:B------:R-:W-:Y:S01]  /*49d0*/  HMMA.16816.F32 R60, R112, R14, R60 ;  /* 0x0000000e703c723c */ /* 0x000fe2000000183c */
[----:B------:R-:W-:Y:S01]  /*49e0*/  FMUL.FTZ R31, R19, c[0x0][0x2ec] ;  /* 0x0000bb00131f7a20 */ /* 0x000fe20000410000 */
[----:B------:R-:W3:Y:S01]  /*49f0*/  LDSM.16.M88.4 R12, [R203+0xa000] ;  /* 0x00a00000cb0c783b */ /* 0x000ee20000000200 */
[----:B------:R-:W1:Y:S05]  /*4a00*/  MUFU.TANH R52, R52 ;  /* 0x0000003400347308 */ /* 0x000e6a0000002400 */
[----:B------:R-:W-:Y:S01]  /*4a10*/  HMMA.16816.F32 R56, R64, R110, R56 ;  /* 0x0000006e4038723c */ /* 0x000fe20000001838 */
[----:B--2---:R-:W2:Y:S02]  /*4a20*/  LDSM.16.M88.4 R16, [R129+0xa800] ;  /* 0x00a800008110783b */ /* 0x004ea40000000200 */
[----:B------:R-:W2:Y:S05]  /*4a30*/  MUFU.TANH R53, R53 ;  /* 0x0000003500357308 */ /* 0x000eaa0000002400 */
[----:B-----5:R-:W-:Y:S03]  /*4a40*/  HMMA.16816.F32 R8, R88, R20, R8 ;  /* 0x000000145808723c */ /* 0x020fe60000001808 */
[----:B------:R-:W2:Y:S05]  /*4a50*/  MUFU.TANH R28, R28 ;  /* 0x0000001c001c7308 */ /* 0x000eaa0000002400 */
[----:B-1----:R-:W-:Y:S01]  /*4a60*/  HMMA.16816.F32 R84, R72, R24, R84 ;  /* 0x000000184854723c */ /* 0x002fe20000001854 */
[----:B------:R-:W-:-:S02]  /*4a70*/  FMUL.FTZ R63, R63, c[0x0][0x2ec] ;  /* 0x0000bb003f3f7a20 */ /* 0x000fc40000410000 */
[----:B------:R-:W1:Y:S05]  /*4a80*/  MUFU.TANH R29, R29 ;  /* 0x0000001d001d7308 */ /* 0x000e6a0000002400 */
[C---:B------:R-:W-:Y:S01]  /*4a90*/  HMMA.16816.F32 R80, R72.reuse, R26, R80 ;  /* 0x0000001a4850723c */ /* 0x040fe20000001850 */
[----:B------:R-:W5:Y:S02]  /*4aa0*/  LDSM.16.M88.4 R24, [R203+0xa800] ;  /* 0x00a80000cb18783b */ /* 0x000f640000000200 */
[----:B------:R-:W1:Y:S05]  /*4ab0*/  MUFU.TANH R247, R63 ;  /* 0x0000003f00f77308 */ /* 0x000e6a0000002400 */
[----:B------:R-:W-:Y:S01]  /*4ac0*/  HMMA.16816.F32 R56, R72, R34, R56 ;  /* 0x000000224838723c */ /* 0x000fe20000001838 */
[----:B------:R-:W1:Y:S02]  /*4ad0*/  LDSM.16.M88.4 R32, [R210+0xb000] ;  /* 0x00b00000d220783b */ /* 0x000e640000000200 */
[----:B------:R-:W1:Y:S05]  /*4ae0*/  MUFU.TANH R55, R55 ;  /* 0x0000003700377308 */ /* 0x000e6a0000002400 */
[----:B------:R-:W-:Y:S03]  /*4af0*/  HMMA.16816.F32 R8, R112, R44, R8 ;  /* 0x0000002c7008723c */ /* 0x000fe60000001808 */
[----:B------:R-:W1:Y:S04]  /*4b00*/  MUFU.TANH R30, R30 ;  /* 0x0000001e001e7308 */ /* 0x000e680000002400 */
[----:B------:R-:W-:Y:S01]  /*4b10*/  FMUL.FTZ R44, R60, c[0x0][0x2ec] ;  /* 0x0000bb003c2c7a20 */ /* 0x000fe20000410000 */
[----:B---3--:R-:W-:Y:S01]  /*4b20*/  HMMA.16816.F32 R84, R88, R12, R84 ;  /* 0x0000000c5854723c */ /* 0x008fe20000001854 */
[----:B------:R-:W-:-:S02]  /*4b30*/  FMUL.FTZ R45, R61, c[0x0][0x2ec] ;  /* 0x0000bb003d2d7a20 */ /* 0x000fc40000410000 */
[----:B------:R-:W3:Y:S05]  /*4b40*/  MUFU.TANH R31, R31 ;  /* 0x0000001f001f7308 */ /* 0x000eea0000002400 */
[----:B--2---:R-:W-:Y:S03]  /*4b50*/  HMMA.16816.F32 R76, R72, R16, R76 ;  /* 0x00000010484c723c */ /* 0x004fe6000000184c */
[----:B------:R-:W2:Y:S05]  /*4b60*/  MUFU.TANH R44, R44 ;  /* 0x0000002c002c7308 */ /* 0x000eaa0000002400 */
[----:B------:R-:W-:Y:S01]  /*4b70*/  HMMA.16816.F32 R80, R88, R14, R80 ;  /* 0x0000000e5850723c */ /* 0x000fe20000001850 */
[----:B------:R-:W2:Y:S01]  /*4b80*/  LDSM.16.M88.4 R12, [R210+0xb800] ;  /* 0x00b80000d20c783b */ /* 0x000ea20000000200 */
[----:B------:R-:W-:Y:S01]  /*4b90*/  FMUL.FTZ R8, R8, c[0x0][0x2ec] ;  /* 0x0000bb0008087a20 */ /* 0x000fe20000410000 */
[----:B------:R-:W1:Y:S01]  /*4ba0*/  MUFU.TANH R45, R45 ;  /* 0x0000002d002d7308 */ /* 0x000e620000002400 */
[----:B------:R-:W-:-:S02]  /*4bb0*/  FMUL.FTZ R141, R9, c[0x0][0x2ec] ;  /* 0x0000bb00098d7a20 */ /* 0x000fc40000410000 */
[----:B------:R-:W-:Y:S02]  /*4bc0*/  FMUL.FTZ R241, R10, c[0x0][0x2ec] ;  /* 0x0000bb000af17a20 */ /* 0x000fe40000410000 */
[----:B------:R-:W-:Y:S01]  /*4bd0*/  HMMA.16816.F32 R92, R72, R18, R92 ;  /* 0x00000012485c723c */ /* 0x000fe2000000185c */
[----:B------:R-:W3:Y:S01]  /*4be0*/  LDSM.16.M88.4 R16, [R205+0x6800] ;  /* 0x00680000cd10783b */ /* 0x000ee20000000200 */
[----:B------:R-:W-:Y:S01]  /*4bf0*/  FMUL.FTZ R149, R11, c[0x0][0x2ec] ;  /* 0x0000bb000b957a20 */ /* 0x000fe20000410000 */
[----:B------:R1:W1:Y:S05]  /*4c00*/  MUFU.TANH R245, R8 ;  /* 0x0000000800f57308 */ /* 0x00026a0000002400 */
[C---:B------:R-:W-:Y:S01]  /*4c10*/  HMMA.16816.F32 R56, R88.reuse, R22, R56 ;  /* 0x000000165838723c */ /* 0x040fe20000001838 */
[----:B------:R-:W3:Y:S02]  /*4c20*/  LDSM.16.M88.4 R20, [R205+0x6000] ;  /* 0x00600000cd14783b */ /* 0x000ee40000000200 */
[----:B------:R-:W2:Y:S05]  /*4c30*/  MUFU.TANH R141, R141 ;  /* 0x0000008d008d7308 */ /* 0x000eaa0000002400 */
[C---:B-----5:R-:W-:Y:S01]  /*4c40*/  HMMA.16816.F32 R76, R88.reuse, R24, R76 ;  /* 0x00000018584c723c */ /* 0x060fe2000000184c */
[----:B-1----:R-:W-:Y:S02]  /*4c50*/  LDSM.16.M88.4 R8, [R129+0xb000] ;  /* 0x00b000008108783b */ /* 0x002fe40000000200 */
[----:B------:R-:W1:Y:S05]  /*4c60*/  MUFU.TANH R241, R241 ;  /* 0x000000f100f17308 */ /* 0x000e6a0000002400 */
[----:B------:R-:W-:Y:S01]  /*4c70*/  HMMA.16816.F32 R92, R88, R26, R92 ;  /* 0x0000001a585c723c */ /* 0x000fe2000000185c */
[----:B------:R-:W5:Y:S02]  /*4c80*/  LDSM.16.M88.4 R24, [R129+0xb800] ;  /* 0x00b800008118783b */ /* 0x000f640000000200 */
[----:B------:R-:W1:Y:S05]  /*4c90*/  MUFU.TANH R149, R149 ;  /* 0x0000009500957308 */ /* 0x000e6a0000002400 */
[C---:B------:R-:W-:Y:S07]  /*4ca0*/  HMMA.16816.F32 R68, R64.reuse, R32, R68 ;  /* 0x000000204044723c */ /* 0x040fee0000001844 */
[----:B------:R-:W-:Y:S01]  /*4cb0*/  FMUL.FTZ R32, R62, c[0x0][0x2ec] ;  /* 0x0000bb003e207a20 */ /* 0x000fe20000410000 */
[C---:B--2---:R-:W-:Y:S05]  /*4cc0*/  HMMA.16816.F32 R120, R64.reuse, R12, R120 ;  /* 0x0000000c4078723c */ /* 0x044fea0000001878 */
[----:B------:R-:W2:Y:S03]  /*4cd0*/  MUFU.TANH R32, R32 ;  /* 0x0000002000207308 */ /* 0x000ea60000002400 */
[C---:B------:R-:W-:Y:S08]  /*4ce0*/  HMMA.16816.F32 R100, R64.reuse, R34, R100 ;  /* 0x000000224064723c */ /* 0x040ff00000001864 */
[----:B------:R-:W-:Y:S01]  /*4cf0*/  HMMA.16816.F32 R40, R64, R14, R40 ;  /* 0x0000000e4028723c */ /* 0x000fe20000001828 */
[----:B------:R-:W-:Y:S07]  /*4d00*/  LDSM.16.M88.4 R12, [R205+0x7800] ;  /* 0x00780000cd0c783b */ /* 0x000fee0000000200 */
[C---:B---3--:R-:W-:Y:S08]  /*4d10*/  HMMA.16816.F32 R76, R112.reuse, R16, R76 ;  /* 0x00000010704c723c */ /* 0x048ff0000000184c */
[C---:B------:R-:W-:Y:S01]  /*4d20*/  HMMA.16816.F32 R92, R112.reuse, R18, R92 ;  /* 0x00000012705c723c */ /* 0x040fe2000000185c */
[----:B------:R-:W3:Y:S07]  /*4d30*/  LDSM.16.M88.4 R16, [R203+0xb800] ;  /* 0x00b80000cb10783b */ /* 0x000eee0000000200 */
[C---:B------:R-:W-:Y:S08]  /*4d40*/  HMMA.16816.F32 R84, R112.reuse, R20, R84 ;  /* 0x000000147054723c */ /* 0x040ff00000001854 */
[----:B------:R-:W-:Y:S01]  /*4d50*/  HMMA.16816.F32 R80, R112, R22, R80 ;  /* 0x000000167050723c */ /* 0x000fe20000001850 */
[----:B------:R-:W1:Y:S01]  /*4d60*/  LDSM.16.M88.4 R20, [R203+0xb000] ;  /* 0x00b00000cb14783b */ /* 0x000e620000000200 */
[----:B------:R-:W-:-:S02]  /*4d70*/  FMUL.FTZ R76, R76, c[0x0][0x2ec] ;  /* 0x0000bb004c4c7a20 */ /* 0x000fc40000410000 */
[----:B------:R-:W-:Y:S02]  /*4d80*/  FMUL.FTZ R77, R77, c[0x0][0x2ec] ;  /* 0x0000bb004d4d7a20 */ /* 0x000fe40000410000 */
[----:B------:R-:W-:Y:S01]  /*4d90*/  FMUL.FTZ R78, R78, c[0x0][0x2ec] ;  /* 0x0000bb004e4e7a20 */ /* 0x000fe20000410000 */
[----:B------:R1:W1:Y:S01]  /*4da0*/  MUFU.TANH R195, R76 ;  /* 0x0000004c00c37308 */ /* 0x0002620000002400 */
[C---:B-----5:R-:W-:Y:S01]  /*4db0*/  HMMA.16816.F32 R120, R72.reuse, R24, R120 ;  /* 0x000000184878723c */ /* 0x060fe20000001878 */
[----:B------:R-:W-:Y:S02]  /*4dc0*/  FMUL.FTZ R79, R79, c[0x0][0x2ec] ;  /* 0x0000bb004f4f7a20 */ /* 0x000fe40000410000 */
[----:B------:R-:W-:Y:S02]  /*4dd0*/  FMUL.FTZ R92, R92, c[0x0][0x2ec] ;  /* 0x0000bb005c5c7a20 */ /* 0x000fe40000410000 */
[----:B------:R-:W-:Y:S02]  /*4de0*/  FMUL.FTZ R93, R93, c[0x0][0x2ec] ;  /* 0x0000bb005d5d7a20 */ /* 0x000fe40000410000 */
[----:B------:R-:W-:Y:S01]  /*4df0*/  FMUL.FTZ R94, R94, c[0x0][0x2ec] ;  /* 0x0000bb005e5e7a20 */ /* 0x000fe20000410000 */
[----:B------:R-:W-:Y:S01]  /*4e00*/  HMMA.16816.F32 R68, R72, R8, R68 ;  /* 0x000000084844723c */ /* 0x000fe20000001844 */
[----:B------:R-:W-:Y:S01]  /*4e10*/  FMUL.FTZ R84, R84, c[0x0][0x2ec] ;  /* 0x0000bb0054547a20 */ /* 0x000fe20000410000 */
[----:B------:R1:W1:Y:S01]  /*4e20*/  MUFU.TANH R193, R77 ;  /* 0x0000004d00c17308 */ /* 0x0002620000002400 */
[----:B------:R-:W-:-:S02]  /*4e30*/  FMUL.FTZ R85, R85, c[0x0][0x2ec] ;  /* 0x0000bb0055557a20 */ /* 0x000fc40000410000 */
[----:B------:R-:W-:Y:S02]  /*4e40*/  FMUL.FTZ R86, R86, c[0x0][0x2ec] ;  /* 0x0000bb0056567a20 */ /* 0x000fe40000410000 */
[----:B------:R-:W-:Y:S01]  /*4e50*/  FMUL.FTZ R87, R87, c[0x0][0x2ec] ;  /* 0x0000bb0057577a20 */ /* 0x000fe20000410000 */
[----:B------:R-:W-:Y:S01]  /*4e60*/  HMMA.16816.F32 R100, R72, R10, R100 ;  /* 0x0000000a4864723c */ /* 0x000fe20000001864 */
[----:B------:R-:W5:Y:S01]  /*4e70*/  LDSM.16.M88.4 R8, [R205+0x7000] ;  /* 0x00700000cd08783b */ /* 0x000f620000000200 */
[----:B------:R-:W-:Y:S01]  /*4e80*/  FMUL.FTZ R80, R80, c[0x0][0x2ec] ;  /* 0x0000bb0050507a20 */ /* 0x000fe20000410000 */
[----:B------:R1:W1:Y:S01]  /*4e90*/  MUFU.TANH R237, R84 ;  /* 0x0000005400ed7308 */ /* 0x0002620000002400 */
[----:B------:R-:W-:Y:S01]  /*4ea0*/  FMUL.FTZ R81, R81, c[0x0][0x2ec] ;  /* 0x0000bb0051517a20 */ /* 0x000fe20000410000 */
[----:B------:R-:W-:-:S04]  /*4eb0*/  DEPBAR.LE SB0, 0x0 ;  /* 0x000080000000791a */ /* 0x000fc80000000000 */
[----:B------:R-:W-:Y:S01]  /*4ec0*/  HMMA.16816.F32 R40, R72, R26, R40 ;  /* 0x0000001a4828723c */ /* 0x000fe20000001828 */
[----:B------:R-:W-:Y:S01]  /*4ed0*/  FMUL.FTZ R82, R82, c[0x0][0x2ec] ;  /* 0x0000bb0052527a20 */ /* 0x000fe20000410000 */
[----:B------:R2:W2:Y:S01]  /*4ee0*/  MUFU.TANH R171, R85 ;  /* 0x0000005500ab7308 */ /* 0x0004a20000002400 */
[----:B------:R-:W-:Y:S02]  /*4ef0*/  FMUL.FTZ R83, R83, c[0x0][0x2ec] ;  /* 0x0000bb0053537a20 */ /* 0x000fe40000410000 */
[----:B------:R-:W-:-:S03]  /*4f00*/  FMUL.FTZ R95, R95, c[0x0][0x2ec] ;  /* 0x0000bb005f5f7a20 */ /* 0x000fc60000410000 */
[C---:B---3--:R-:W-:Y:S02]  /*4f10*/  HMMA.16816.F32 R120, R88.reuse, R16, R120 ;  /* 0x000000105878723c */ /* 0x048fe40000001878 */
[----:B------:R3:W2:Y:S06]  /*4f20*/  MUFU.TANH R199, R86 ;  /* 0x0000005600c77308 */ /* 0x0006ac0000002400 */
[C---:B-1----:R-:W-:Y:S02]  /*4f30*/  HMMA.16816.F32 R68, R88.reuse, R20, R68 ;  /* 0x000000145844723c */ /* 0x042fe40000001844 */
[----:B------:R3:W1:Y:S06]  /*4f40*/  MUFU.TANH R175, R87 ;  /* 0x0000005700af7308 */ /* 0x00066c0000002400 */
[C---:B------:R-:W-:Y:S02]  /*4f50*/  HMMA.16816.F32 R100, R88.reuse, R22, R100 ;  /* 0x000000165864723c */ /* 0x040fe40000001864 */
[----:B------:R3:W1:Y:S06]  /*4f60*/  MUFU.TANH R173, R80 ;  /* 0x0000005000ad7308 */ /* 0x00066c0000002400 */
[----:B------:R-:W-:Y:S02]  /*4f70*/  HMMA.16816.F32 R40, R88, R18, R40 ;  /* 0x000000125828723c */ /* 0x000fe40000001828 */
[----:B------:R3:W1:Y:S06]  /*4f80*/  MUFU.TANH R235, R81 ;  /* 0x0000005100eb7308 */ /* 0x00066c0000002400 */
[C---:B------:R-:W-:Y:S02]  /*4f90*/  HMMA.16816.F32 R120, R112.reuse, R12, R120 ;  /* 0x0000000c7078723c */ /* 0x040fe40000001878 */
[----:B------:R3:W1:Y:S06]  /*4fa0*/  MUFU.TANH R197, R82 ;  /* 0x0000005200c57308 */ /* 0x00066c0000002400 */
[C---:B------:R-:W-:Y:S02]  /*4fb0*/  HMMA.16816.F32 R56, R112.reuse, R46, R56 ;  /* 0x0000002e7038723c */ /* 0x040fe40000001838 */
[----:B------:R3:W1:Y:S06]  /*4fc0*/  MUFU.TANH R181, R83 ;  /* 0x0000005300b57308 */ /* 0x00066c0000002400 */
[C---:B-----5:R-:W-:Y:S02]  /*4fd0*/  HMMA.16816.F32 R68, R112.reuse, R8, R68 ;  /* 0x000000087044723c */ /* 0x060fe40000001844 */
[----:B------:R3:W1:Y:S05]  /*4fe0*/  MUFU.TANH R187, R78 ;  /* 0x0000004e00bb7308 */ /* 0x00066a0000002400 */
[----:B------:R-:W-:Y:S01]  /*4ff0*/  IADD3 R9, R37, 0x8, RZ ;  /* 0x0000000825097810 */ /* 0x000fe20007ffe0ff */
[----:B------:R-:W-:Y:S01]  /*5000*/  HMMA.16816.F32 R100, R112, R10, R100 ;  /* 0x0000000a7064723c */ /* 0x000fe20000001864 */
[----:B------:R-:W-:Y:S01]  /*5010*/  FMUL.FTZ R67, R123, c[0x0][0x2ec] ;  /* 0x0000bb007b437a20 */ /* 0x000fe20000410000 */
[----:B------:R3:W1:Y:S01]  /*5020*/  MUFU.TANH R185, R79 ;  /* 0x0000004f00b97308 */ /* 0x0006620000002400 */
[----:B------:R-:W-:Y:S01]  /*5030*/  FMUL.FTZ R120, R120, c[0x0][0x2ec] ;  /* 0x0000bb0078787a20 */ /* 0x000fe20000410000 */
[----:B------:R-:W-:Y:S01]  /*5040*/  IMNMX R236, R9, R128, PT ;  /* 0x0000008009ec7217 */ /* 0x000fe20003800200 */
[----:B------:R-:W-:-:S02]  /*5050*/  FMUL.FTZ R121, R121, c[0x0][0x2ec] ;  /* 0x0000bb0079797a20 */ /* 0x000fc40000410000 */
[----:B------:R-:W-:Y:S01]  /*5060*/  FMUL.FTZ R122, R122, c[0x0][0x2ec] ;  /* 0x0000bb007a7a7a20 */ /* 0x000fe20000410000 */
[----:B------:R-:W-:Y:S01]  /*5070*/  HMMA.16816.F32 R40, R112, R14, R40 ;  /* 0x0000000e7028723c */ /* 0x000fe20000001828 */
[----:B------:R-:W-:Y:S01]  /*5080*/  FMUL.FTZ R56, R56, c[0x0][0x2ec] ;  /* 0x0000bb0038387a20 */ /* 0x000fe20000410000 */
[----:B------:R3:W1:Y:S01]  /*5090*/  MUFU.TANH R191, R92 ;  /* 0x0000005c00bf7308 */ /* 0x0006620000002400 */
[----:B------:R-:W-:Y:S02]  /*50a0*/  FMUL.FTZ R57, R57, c[0x0][0x2ec] ;  /* 0x0000bb0039397a20 */ /* 0x000fe40000410000 */
[----:B------:R-:W-:Y:S02]  /*50b0*/  FMUL.FTZ R58, R58, c[0x0][0x2ec] ;  /* 0x0000bb003a3a7a20 */ /* 0x000fe40000410000 */
[----:B------:R-:W-:Y:S02]  /*50c0*/  FMUL.FTZ R59, R59, c[0x0][0x2ec] ;  /* 0x0000bb003b3b7a20 */ /* 0x000fe40000410000 */
[----:B------:R-:W-:Y:S01]  /*50d0*/  FMUL.FTZ R68, R68, c[0x0][0x2ec] ;  /* 0x0000bb0044447a20 */ /* 0x000fe20000410000 */
[----:B------:R3:W1:Y:S01]  /*50e0*/  MUFU.TANH R143, R56 ;  /* 0x00000038008f7308 */ /* 0x0006620000002400 */
[----:B------:R-:W-:-:S02]  /*50f0*/  FMUL.FTZ R69, R69, c[0x0][0x2ec] ;  /* 0x0000bb0045457a20 */ /* 0x000fc40000410000 */
[----:B------:R-:W-:Y:S02]  /*5100*/  FMUL.FTZ R70, R70, c[0x0][0x2ec] ;  /* 0x0000bb0046467a20 */ /* 0x000fe40000410000 */
[----:B------:R-:W-:Y:S02]  /*5110*/  FMUL.FTZ R71, R71, c[0x0][0x2ec] ;  /* 0x0000bb0047477a20 */ /* 0x000fe40000410000 */
[----:B------:R-:W-:Y:S01]  /*5120*/  FMUL.FTZ R100, R100, c[0x0][0x2ec] ;  /* 0x0000bb0064647a20 */ /* 0x000fe20000410000 */
[----:B------:R3:W1:Y:S01]  /*5130*/  MUFU.TANH R243, R57 ;  /* 0x0000003900f37308 */ /* 0x0006620000002400 */
[----:B------:R-:W-:Y:S02]  /*5140*/  FMUL.FTZ R101, R101, c[0x0][0x2ec] ;  /* 0x0000bb0065657a20 */ /* 0x000fe40000410000 */
[----:B------:R-:W-:Y:S02]  /*5150*/  FMUL.FTZ R102, R102, c[0x0][0x2ec] ;  /* 0x0000bb0066667a20 */ /* 0x000fe40000410000 */
[----:B------:R-:W-:-:S02]  /*5160*/  FMUL.FTZ R103, R103, c[0x0][0x2ec] ;  /* 0x0000bb0067677a20 */ /* 0x000fc40000410000 */
[----:B------:R-:W-:Y:S01]  /*5170*/  FMUL.FTZ R40, R40, c[0x0][0x2ec] ;  /* 0x0000bb0028287a20 */ /* 0x000fe20000410000 */
[----:B------:R3:W1:Y:S01]  /*5180*/  MUFU.TANH R239, R58 ;  /* 0x0000003a00ef7308 */ /* 0x0006620000002400 */
[----:B------:R-:W-:Y:S02]  /*5190*/  FMUL.FTZ R41, R41, c[0x0][0x2ec] ;  /* 0x0000bb0029297a20 */ /* 0x000fe40000410000 */
[----:B------:R-:W-:Y:S02]  /*51a0*/  FMUL.FTZ R42, R42, c[0x0][0x2ec] ;  /* 0x0000bb002a2a7a20 */ /* 0x000fe40000410000 */
[----:B------:R-:W-:-:S03]  /*51b0*/  FMUL.FTZ R43, R43, c[0x0][0x2ec] ;  /* 0x0000bb002b2b7a20 */ /* 0x000fc60000410000 */
[----:B------:R3:W1:Y:S08]  /*51c0*/  MUFU.TANH R157, R59 ;  /* 0x0000003b009d7308 */ /* 0x0006700000002400 */
        /* <DEDUP_REMOVED lines=14> */
[----:B------:R-:W1:Y:S08]  /*52b0*/  MUFU.TANH R67, R67 ;  /* 0x0000004300437308 */ /* 0x000e700000002400 */
[----:B------:R3:W1:Y:S08]  /*52c0*/  MUFU.TANH R145, R40 ;  /* 0x0000002800917308 */ /* 0x0006700000002400 */
[----:B------:R3:W1:Y:S08]  /*52d0*/  MUFU.TANH R139, R41 ;  /* 0x00000029008b7308 */ /* 0x0006700000002400 */
[----:B------:R3:W1:Y:S08]  /*52e0*/  MUFU.TANH R65, R42 ;  /* 0x0000002a00417308 */ /* 0x0006700000002400 */
[----:B------:R3:W1:Y:S01]  /*52f0*/  MUFU.TANH R63, R43 ;  /* 0x0000002b003f7308 */ /* 0x0006620000002400 */
[----:B------:R-:W-:Y:S06]  /*5300*/  BAR.SYNC.DEFER_BLOCKING 0x0 ;  /* 0x0000000000007b1d */ /* 0x000fec0000010000 */
[----:B------:R-:W-:Y:S05]  /*5310*/  @!P4 BRA `(.L_x_813) ;  /* 0x00000e200000c947 */ /* 0x000fea0003800000 */
[----:B--2-4-:R-:W-:Y:S05]  /*5320*/  @!P0 BRA `(.L_x_814) ;  /* 0x0000039000008947 */ /* 0x014fea0003800000 */
[----:B------:R-:W2:Y:S01]  /*5330*/  I2F.RP R8, R135 ;  /* 0x0000008700087306 */ /* 0x000ea20000209400 */
[----:B------:R-:W-:-:S02]  /*5340*/  IADD3 R13, R7, -0x80, RZ ;  /* 0xffffff80070d7810 */ /* 0x000fc40007ffe0ff */
[----:B------:R-:W-:Y:S02]  /*5350*/  IABS R11, R7 ;  /* 0x00000007000b7213 */ /* 0x000fe40000000000 */
[----:B------:R-:W-:Y:S02]  /*5360*/  IABS R9, R13 ;  /* 0x0000000d00097213 */ /* 0x000fe40000000000 */
[----:B------:R-:W-:Y:S01]  /*5370*/  LOP3.LUT R13, R13, c[0x0][0x2d0], RZ, 0x3c, !PT ;  /* 0x0000b4000d0d7a12 */ /* 0x000fe200078e3cff */
[----:B--2---:R-:W2:Y:S02]  /*5380*/  MUFU.RCP R14, R8 ;  /* 0x00000008000e7308 */ /* 0x004ea40000001000 */
[----:B--2---:R-:W-:-:S06]  /*5390*/  IADD3 R14, R14, 0xffffffe, RZ ;  /* 0x0ffffffe0e0e7810 */ /* 0x004fcc0007ffe0ff */
[----:B------:R-:W2:Y:S02]  /*53a0*/  F2I.FTZ.U32.TRUNC.NTZ R15, R14 ;  /* 0x0000000e000f7305 */ /* 0x000ea4000021f000 */
[----:B--2---:R-:W-:Y:S02]  /*53b0*/  IMAD.MOV R12, RZ, RZ, -R15 ;  /* 0x000000ffff0c7224 */ /* 0x004fe400078e0a0f */
        /* <DEDUP_REMOVED lines=16> */
[----:B------:R-:W-:Y:S02]  /*54c0*/  LOP3.LUT R8, R7, c[0x0][0x2d0], RZ, 0x3c, !PT ;  /* 0x0000b40007087a12 */ /* 0x000fe400078e3cff */
[----:B------:R-:W-:-:S02]  /*54d0*/  ISETP.GE.AND P1, PT, R13, RZ, PT ;  /* 0x000000ff0d00720c */ /* 0x000fc40003f26270 */
[----:B------:R-:W-:Y:S02]  /*54e0*/  ISETP.GE.AND P3, PT, R8, RZ, PT ;  /* 0x000000ff0800720c */ /* 0x000fe40003f66270 */
[----:B------:R-:W-:Y:S02]  /*54f0*/  @!P2 IADD3 R12, R12, 0x1, RZ ;  /* 0x000000010c0ca810 */ /* 0x000fe40007ffe0ff */
[----:B------:R-:W-:Y:S02]  /*5500*/  ISETP.NE.AND P2, PT, RZ, c[0x0][0x2d0], PT ;  /* 0x0000b400ff007a0c */ /* 0x000fe40003f45270 */
[----:B------:R-:W-:Y:S02]  /*5510*/  @P6 IADD3 R14, R14, 0x1, RZ ;  /* 0x000000010e0e6810 */ /* 0x000fe40007ffe0ff */
[----:B------:R-:W-:Y:S02]  /*5520*/  @P5 IADD3 R12, R12, 0x1, RZ ;  /* 0x000000010c0c5810 */ /* 0x000fe40007ffe0ff */
[----:B------:R-:W-:-:S03]  /*5530*/  LOP3.LUT R8, RZ, c[0x0][0x2d0], RZ, 0x33, !PT ;  /* 0x0000b400ff087a12 */ /* 0x000fc600078e33ff */
        /* <DEDUP_REMOVED lines=24> */
.L_x_814:
[----:B------:R-:W-:-:S04]  /*56c0*/  LEA R13, -R133, RZ, 0x7 ;  /* 0x000000ff850d7211 */ /* 0x000fc800078e39ff */
[----:B------:R-:W-:Y:S02]  /*56d0*/  SHF.R.S32.HI R12, RZ, 0x1f, R13 ;  /* 0x0000001fff0c7819 */ /* 0x000fe4000001140d */
.L_x_815:
[----:B------:R-:W-:Y:S01]  /*56e0*/  ISETP.GE.AND P3, PT, R222, c[0x0][0x220], PT ;  /* 0x00008800de007a0c */ /* 0x000fe20003f66270 */
[----:B------:R-:W-:Y:S01]  /*56f0*/  BSSY B0, `(.L_x_816) ;  /* 0x00000a1000007945 */ /* 0x000fe20003800000 */
[----:B------:R-:W-:Y:S02]  /*5700*/  ISETP.GE.AND P2, PT, R213, c[0x0][0x220], PT ;  /* 0x00008800d5007a0c */ /* 0x000fe40003f46270 */
[----:B------:R-:W-:-:S05]  /*5710*/  IADD3 R15, P5, R215, R13, RZ ;  /* 0x0000000dd70f7210 */ /* 0x000fca0007fbe0ff */
[----:B------:R-:W-:-:S04]  /*5720*/  IMAD.X R10, R214, 0x1, R12, P5 ;  /* 0x00000001d60a7824 */ /* 0x000fc800028e060c */
[-C--:B------:R-:W-:Y:S01]  /*5730*/  @!P3 IADD3 R9, P1, R13, R230.reuse, RZ ;  /* 0x000000e60d09b210 */ /* 0x080fe20007f3e0ff */
[----:B------:R2:W-:Y:S01]  /*5740*/  @P3 STS.128 [R220+0x4000], RZ ;  /* 0x004000ffdc003388 */ /* 0x0005e20000000c00 */
[-C--:B------:R-:W-:Y:S02]  /*5750*/  @!P3 IADD3 R11, P5, R15, R230.reuse, RZ ;  /* 0x000000e60f0bb210 */ /* 0x080fe40007fbe0ff */
[----:B---3--:R-:W-:Y:S01]  /*5760*/  @!P3 LEA R56, P6, R9, c[0x0][0x168], 0x1 ;  /* 0x00005a000938ba11 */ /* 0x008fe200078c08ff */
[----:B------:R-:W-:Y:S01]  /*5770*/  @!P3 IMAD.X R8, R12, 0x1, R231, P1 ;  /* 0x000000010c08b824 */ /* 0x000fe200008e06e7 */
[----:B------:R-:W-:-:S04]  /*5780*/  @!P2 IADD3 R14, P1, R13, R230, RZ ;  /* 0x000000e60d0ea210 */ /* 0x000fc80007f3e0ff */
[----:B------:R-:W-:Y:S01]  /*5790*/  @!P3 LEA.HI.X R57, R9, c[0x0][0x16c], R8, 0x1, P6 ;  /* 0x00005b000939ba11 */ /* 0x000fe200030f0c08 */
[--C-:B------:R-:W-:Y:S01]  /*57a0*/  @!P2 IMAD.X R9, R12, 0x1, R231.reuse, P1 ;  /* 0x000000010c09a824 */ /* 0x100fe200008e06e7 */
[----:B------:R-:W-:Y:S01]  /*57b0*/  @!P2 LEA R24, P1, R14, c[0x0][0x168], 0x1 ;  /* 0x00005a000e18aa11 */ /* 0x000fe200078208ff */
[----:B------:R-:W-:Y:S01]  /*57c0*/  @!P3 IMAD.X R8, R10, 0x1, R231, P5 ;  /* 0x000000010a08b824 */ /* 0x000fe200028e06e7 */
[----:B------:R-:W-:Y:S01]  /*57d0*/  @!P3 LEA R46, P6, R11, c[0x0][0x168], 0x1 ;  /* 0x00005a000b2eba11 */ /* 0x000fe200078c08ff */
[----:B------:R-:W-:Y:S01]  /*57e0*/  @!PT LDS RZ, [RZ] ;  /* 0x00000000fffff984 */ /* 0x000fe20000000800 */
[----:B------:R-:W-:Y:S01]  /*57f0*/  @!PT LDS RZ, [RZ] ;  /* 0x00000000fffff984 */ /* 0x000fe20000000800 */
[----:B------:R-:W-:Y:S01]  /*5800*/  @!PT LDS RZ, [RZ] ;  /* 0x00000000fffff984 */ /* 0x000fe20000000800 */
[----:B------:R2:W-:Y:S01]  /*5810*/  @!P3 LDGSTS.E.BYPASS.LTC128B.128 [R220+0x4000], [R56.64] ;  /* 0x0400000038dcbfae */ /* 0x0005e2000b901d4c */
[----:B------:R-:W-:Y:S02]  /*5820*/  @!P2 LEA.HI.X R25, R14, c[0x0][0x16c], R9, 0x1, P1 ;  /* 0x00005b000e19aa11 */ /* 0x000fe400008f0c09 */
[----:B------:R-:W-:Y:S01]  /*5830*/  @!P2 IADD3 R9, P1, R15, R230, RZ ;  /* 0x000000e60f09a210 */ /* 0x000fe20007f3e0ff */
[----:B------:R2:W-:Y:S01]  /*5840*/  @P2 STS.128 [R220+0x8000], RZ ;  /* 0x008000ffdc002388 */ /* 0x0005e20000000c00 */
[----:B------:R-:W-:-:S02]  /*5850*/  IADD3 R15, P5, R215, R15, RZ ;  /* 0x0000000fd70f7210 */ /* 0x000fc40007fbe0ff */
[----:B------:R-:W-:Y:S01]  /*5860*/  @!P3 LEA.HI.X R47, R11, c[0x0][0x16c], R8, 0x1, P6 ;  /* 0x00005b000b2fba11 */ /* 0x000fe200030f0c08 */
[--C-:B------:R-:W-:Y:S01]  /*5870*/  @!P2 IMAD.X R8, R10, 0x1, R231.reuse, P1 ;  /* 0x000000010a08a824 */ /* 0x100fe200008e06e7 */
[----:B------:R-:W-:Y:S01]  /*5880*/  @!P2 LEA R22, P1, R9, c[0x0][0x168], 0x1 ;  /* 0x00005a000916aa11 */ /* 0x000fe200078208ff */
[----:B------:R-:W-:Y:S01]  /*5890*/  IMAD.X R10, R214, 0x1, R10, P5 ;  /* 0x00000001d60a7824 */ /* 0x000fe200028e060a */
[-C--:B------:R-:W-:Y:S01]  /*58a0*/  @!P3 IADD3 R11, P5, R15, R230.reuse, RZ ;  /* 0x000000e60f0bb210 */ /* 0x080fe20007fbe0ff */
[----:B------:R-:W-:Y:S01]  /*58b0*/  @!PT LDS RZ, [RZ] ;  /* 0x00000000fffff984 */ /* 0x000fe20000000800 */
[----:B------:R-:W-:Y:S01]  /*58c0*/  @!PT LDS RZ, [RZ] ;  /* 0x00000000fffff984 */ /* 0x000fe20000000800 */
[----:B------:R-:W-:Y:S01]  /*58d0*/  @!PT LDS RZ, [RZ] ;  /* 0x00000000fffff984 */ /* 0x000fe20000000800 */
[----:B------:R2:W-:Y:S01]  /*58e0*/  @!P2 LDGSTS.E.BYPASS.LTC128B.128 [R220+0x8000], [R24.64+0x80] ;  /* 0x0800008018dcafae */ /* 0x0005e2000b901d4c */
[----:B------:R-:W-:Y:S02]  /*58f0*/  @!P2 LEA.HI.X R23, R9, c[0x0][0x16c], R8, 0x1, P1 ;  /* 0x00005b000917aa11 */ /* 0x000fe400008f0c08 */
[----:B------:R-:W-:Y:S01]  /*5900*/  @!P3 LEA R42, P6, R11, c[0x0][0x168], 0x1 ;  /* 0x00005a000b2aba11 */ /* 0x000fe200078c08ff */
[----:B------:R-:W-:Y:S01]  /*5910*/  @!P3 IMAD.X R8, R10, 0x1, R231, P5 ;  /* 0x000000010a08b824 */ /* 0x000fe200028e06e7 */
        /* <DEDUP_REMOVED lines=11> */
[----:B------:R2:W-:Y:S01]  /*59d0*/  @!P3 LDGSTS.E.BYPASS.LTC128B.128 [R220+0x4800], [R46.64] ;  /* 0x048000002edcbfae */ /* 0x0005e2000b901d4c */
[----:B------:R-:W-:Y:S02]  /*59e0*/  @!P2 LEA.HI.X R21, R9, c[0x0][0x16c], R8, 0x1, P1 ;  /* 0x00005b000915aa11 */ /* 0x000fe400008f0c08 */
[----:B------:R-:W-:Y:S01]  /*59f0*/  @!P3 LEA R40, P6, R11, c[0x0][0x168], 0x1 ;  /* 0x00005a000b28ba11 */ /* 0x000fe200078c08ff */
[----:B------:R-:W-:Y:S01]  /*5a00*/  @!P3 IMAD.X R8, R10, 0x1, R231, P5 ;  /* 0x000000010a08b824 */ /* 0x000fe200028e06e7 */
[----:B------:R-:W-:Y:S01]  /*5a10*/  IADD3 R9, P5, R215, R15, RZ ;  /* 0x0000000fd7097210 */ /* 0x000fe20007fbe0ff */
[----:B------:R2:W-:Y:S01]  /*5a20*/  @P2 STS.128 [R220+0x8800], RZ ;  /* 0x008800ffdc002388 */ /* 0x0005e20000000c00 */
[----:B------:R-:W-:-:S02]  /*5a30*/  @!P2 IADD3 R14, P1, R15, R230, RZ ;  /* 0x000000e60f0ea210 */ /* 0x000fc40007f3e0ff */
[----:B------:R-:W-:Y:S01]  /*5a40*/  @!P3 LEA.HI.X R41, R11, c[0x0][0x16c], R8, 0x1, P6 ;  /* 0x00005b000b29ba11 */ /* 0x000fe200030f0c08 */
[----:B------:R-:W-:Y:S01]  /*5a50*/  IMAD.X R8, R214, 0x1, R10, P5 ;  /* 0x00000001d6087824 */ /* 0x000fe200028e060a */
[----:B------:R-:W-:Y:S01]  /*5a60*/  @!P3 IADD3 R15, P5, R9, R230, RZ ;  /* 0x000000e6090fb210 */ /* 0x000fe20007fbe0ff */
[--C-:B------:R-:W-:Y:S01]  /*5a70*/  @!P2 IMAD.X R11, R10, 0x1, R231.reuse, P1 ;  /* 0x000000010a0ba824 */ /* 0x100fe200008e06e7 */
[----:B------:R-:W-:Y:S01]  /*5a80*/  @!P2 LEA R18, P1, R14, c[0x0][0x168], 0x1 ;  /* 0x00005a000e12aa11 */ /* 0x000fe200078208ff */
[----:B------:R-:W-:Y:S01]  /*5a90*/  @!PT LDS RZ, [RZ] ;  /* 0x00000000fffff984 */ /* 0x000fe20000000800 */
[----:B------:R-:W-:Y:S01]  /*5aa0*/  @!PT LDS RZ, [RZ] ;  /* 0x00000000fffff984 */ /* 0x000fe20000000800 */
[----:B------:R-:W-:Y:S01]  /*5ab0*/  @!PT LDS RZ, [RZ] ;  /* 0x00000000fffff984 */ /* 0x000fe20000000800 */
[----:B------:R2:W-:Y:S02]  /*5ac0*/  @!P2 LDGSTS.E.BYPASS.LTC128B.128 [R220+0x8800], [R22.64+0x80] ;  /* 0x0880008016dcafae */ /* 0x0005e4000b901d4c */
        /* <DEDUP_REMOVED lines=9> */
[----:B------:R-:W-:Y:S02]  /*5b60*/  @!P3 LEA.HI.X R35, R15, c[0x0][0x16c], R10, 0x1, P5 ;  /* 0x00005b000f23ba11 */ /* 0x000fe400028f0c0a */
[-C--:B------:R-:W-:Y:S01]  /*5b70*/  @!P2 IADD3 R9, P5, R9, R230.reuse, RZ ;  /* 0x000000e60909a210 */ /* 0x080fe20007fbe0ff */
[----:B------:R-:W-:Y:S01]  /*5b80*/  IMAD.X R10, R214, 0x1, R8, P1 ;  /* 0x00000001d60a7824 */ /* 0x000fe200008e0608 */
[----:B------:R-:W-:Y:S01]  /*5b90*/  @!P3 IADD3 R15, P1, R11, R230, RZ ;  /* 0x000000e60b0fb210 */ /* 0x000fe20007f3e0ff */
[----:B------:R2:W-:Y:S02]  /*5ba0*/  @P2 STS.128 [R220+0x9000], RZ ;  /* 0x009000ffdc002388 */ /* 0x0005e40000000c00 */
[--C-:B------:R-:W-:Y:S01]  /*5bb0*/  @!P2 IMAD.X R8, R8, 0x1, R231.reuse, P5 ;  /* 0x000000010808a824 */ /* 0x100fe200028e06e7 */
[----:B------:R-:W-:Y:S01]  /*5bc0*/  @!P2 LEA R16, P5, R9, c[0x0][0x168], 0x1 ;  /* 0x00005a000910aa11 */ /* 0x000fe200078a08ff */
[----:B------:R-:W-:Y:S01]  /*5bd0*/  @!P3 IMAD.X R14, R10, 0x1, R231, P1 ;  /* 0x000000010a0eb824 */ /* 0x000fe200008e06e7 */
[----:B------:R-:W-:Y:S01]  /*5be0*/  @!P3 LEA R26, P1, R15, c[0x0][0x168], 0x1 ;  /* 0x00005a000f1aba11 */ /* 0x000fe200078208ff */
[----:B------:R-:W-:Y:S01]  /*5bf0*/  @!PT LDS RZ, [RZ] ;  /* 0x00000000fffff984 */ /* 0x000fe20000000800 */
[----:B------:R-:W-:Y:S01]  /*5c00*/  @!PT LDS RZ, [RZ] ;  /* 0x00000000fffff984 */ /* 0x000fe20000000800 */
[----:B------:R-:W-:Y:S01]  /*5c10*/  @!PT LDS RZ, [RZ] ;  /* 0x00000000fffff984 */ /* 0x000fe20000000800 */
[----:B------:R2:W-:Y:S01]  /*5c20*/  @!P2 LDGSTS.E.BYPASS.LTC128B.128 [R220+0x9000], [R20.64+0x80] ;  /* 0x0900008014dcafae */ /* 0x0005e2000b901d4c */
[----:B------:R-:W-:-:S02]  /*5c30*/  @!P2 LEA.HI.X R17, R9, c[0x0][0x16c], R8, 0x1, P5 ;  /* 0x00005b000911aa11 */ /* 0x000fc400028f0c08 */
[----:B------:R-:W-:Y:S01]  /*5c40*/  @!P3 LEA.HI.X R27, R15, c[0x0][0x16c], R14, 0x1, P1 ;  /* 0x00005b000f1bba11 */ /* 0x000fe200008f0c0e */
[----:B------:R2:W-:Y:S01]  /*5c50*/  @P3 STS.128 [R220+0x5800], RZ ;  /* 0x005800ffdc003388 */ /* 0x0005e20000000c00 */
[----:B------:R-:W-:Y:S02]  /*5c60*/  IADD3 R9, P5, R215, R11, RZ ;  /* 0x0000000bd7097210 */ /* 0x000fe40007fbe0ff */
[-C--:B------:R-:W-:Y:S01]  /*5c70*/  @!P2 IADD3 R11, P1, R11, R230.reuse, RZ ;  /* 0x000000e60b0ba210 */ /* 0x080fe20007f3e0ff */
[----:B------:R-:W-:Y:S01]  /*5c80*/  @!PT LDS RZ, [RZ] ;  /* 0x00000000fffff984 */ /* 0x000fe20000000800 */
[----:B------:R-:W-:Y:S01]  /*5c90*/  @!PT LDS RZ, [RZ] ;  /* 0x00000000fffff984 */ /* 0x000fe20000000800 */
[----:B------:R-:W-:Y:S01]  /*5ca0*/  @!PT LDS RZ, [RZ] ;  /* 0x00000000fffff984 */ /* 0x000fe20000000800 */
[----:B------:R2:W-:Y:S02]  /*5cb0*/  @!P3 LDGSTS.E.BYPASS.LTC128B.128 [R220+0x5800], [R40.64] ;  /* 0x0580000028dcbfae */ /* 0x0005e4000b901d4c */
[----:B------:R-:W-:Y:S01]  /*5cc0*/  IMAD.X R8, R214, 0x1, R10, P5 ;  /* 0x00000001d6087824 */ /* 0x000fe200028e060a */
[-C--:B------:R-:W-:Y:S01]  /*5cd0*/  @!P3 IADD3 R14, P5, R9, R230.reuse, RZ ;  /* 0x000000e6090eb210 */ /* 0x080fe20007fbe0ff */
[--C-:B------:R-:W-:Y:S01]  /*5ce0*/  @!P2 IMAD.X R10, R10, 0x1, R231.reuse, P1 ;  /* 0x000000010a0aa824 */ /* 0x100fe200008e06e7 */
[C---:B------:R-:W-:Y:S01]  /*5cf0*/  @!P2 LEA R58, P1, R11.reuse, c[0x0][0x168], 0x1 ;  /* 0x00005a000b3aaa11 */ /* 0x040fe200078208ff */
[----:B------:R2:W-:Y:S01]  /*5d00*/  @P2 STS.128 [R220+0x9800], RZ ;  /* 0x009800ffdc002388 */ /* 0x0005e20000000c00 */
[----:B------:R-:W-:Y:S01]  /*5d10*/  @!P3 LEA R60, P6, R14, c[0x0][0x168], 0x1 ;  /* 0x00005a000e3cba11 */ /* 0x000fe200078c08ff */
[----:B------:R-:W-:Y:S01]  /*5d20*/  @!P3 IMAD.X R15, R8, 0x1, R231, P5 ;  /* 0x00000001080fb824 */ /* 0x000fe200028e06e7 */
[----:B------:R-:W-:Y:S01]  /*5d30*/  @!P2 LEA.HI.X R59, R11, c[0x0][0x16c], R10, 0x1, P1 ;  /* 0x00005b000b3baa11 */ /* 0x000fe200008f0c0a */
[----:B------:R-:W-:Y:S01]  /*5d40*/  @!PT LDS RZ, [RZ] ;  /* 0x00000000fffff984 */ /* 0x000fe20000000800 */
[----:B------:R-:W-:Y:S01]  /*5d50*/  @!PT LDS RZ, [RZ] ;  /* 0x00000000fffff984 */ /* 0x000fe20000000800 */
[----:B------:R-:W-:Y:S01]  /*5d60*/  @!PT LDS RZ, [RZ] ;  /* 0x00000000fffff984 */ /* 0x000fe20000000800 */
[----:B------:R2:W-:Y:S01]  /*5d70*/  @!P2 LDGSTS.E.BYPASS.LTC128B.128 [R220+0x9800], [R18.64+0x80] ;  /* 0x0980008012dcafae */ /* 0x0005e2000b901d4c */
[----:B------:R-:W-:-:S02]  /*5d80*/  @!P2 IADD3 R10, P1, R9, R230, RZ ;  /* 0x000000e6090aa210 */ /* 0x000fc40007f3e0ff */
[----:B------:R-:W-:Y:S01]  /*5d90*/  IADD3 R9, P5, R215, R9, RZ ;  /* 0x00000009d7097210 */ /* 0x000fe20007fbe0ff */
[----:B------:R2:W-:Y:S01]  /*5da0*/  @P3 STS.128 [R220+0x6000], RZ ;  /* 0x006000ffdc003388 */ /* 0x0005e20000000c00 */
[----:B------:R-:W-:Y:S01]  /*5db0*/  @!P3 LEA.HI.X R61, R14, c[0x0][0x16c], R15, 0x1, P6 ;  /* 0x00005b000e3dba11 */ /* 0x000fe200030f0c0f */
[----:B------:R-:W-:Y:S01]  /*5dc0*/  @!P2 IMAD.X R11, R8, 0x1, R231, P1 ;  /* 0x00000001080ba824 */ /* 0x000fe200008e06e7 */
[----:B------:R-:W-:Y:S01]  /*5dd0*/  @!P2 LEA R68, P1, R10, c[0x0][0x168], 0x1 ;  /* 0x00005a000a44aa11 */ /* 0x000fe200078208ff */
[----:B------:R-:W-:Y:S01]  /*5de0*/  IMAD.X R8, R214, 0x1, R8, P5 ;  /* 0x00000001d6087824 */ /* 0x000fe200028e0608 */
[----:B------:R-:W-:Y:S01]  /*5df0*/  @!P3 IADD3 R14, P5, R9, R230, RZ ;  /* 0x000000e6090eb210 */ /* 0x000fe20007fbe0ff */
[----:B------:R-:W-:Y:S01]  /*5e00*/  @!PT LDS RZ, [RZ] ;  /* 0x00000000fffff984 */ /* 0x000fe20000000800 */
[----:B------:R-:W-:Y:S01]  /*5e10*/  @!PT LDS RZ, [RZ] ;  /* 0x00000000fffff984 */ /* 0x000fe20000000800 */
[----:B------:R-:W-:Y:S01]  /*5e20*/  @!PT LDS RZ, [RZ] ;  /* 0x00000000fffff984 */ /* 0x000fe20000000800 */
[----:B------:R2:W-:Y:S01]  /*5e30*/  @!P3 LDGSTS.E.BYPASS.LTC128B.128 [R220+0x6000], [R34.64] ;  /* 0x0600000022dcbfae */ /* 0x0005e2000b901d4c */
[----:B------:R-:W-:Y:S02]  /*5e40*/  @!P2 LEA.HI.X R69, R10, c[0x0][0x16c], R11, 0x1, P1 ;  /* 0x00005b000a45aa11 */ /* 0x000fe400008f0c0b */
[----:B------:R-:W-:Y:S01]  /*5e50*/  @!P3 LEA R10, P1, R14, c[0x0][0x168], 0x1 ;  /* 0x00005a000e0aba11 */ /* 0x000fe200078208ff */
[----:B------:R2:W-:Y:S01]  /*5e60*/  @P2 STS.128 [R220+0xa000], RZ ;  /* 0x00a000ffdc002388 */ /* 0x0005e20000000c00 */
[----:B------:R-:W-:-:S03]  /*5e70*/  @!P3 IMAD.X R11, R8, 0x1, R231, P5 ;  /* 0x00000001080bb824 */ /* 0x000fc600028e06e7 */
[----:B------:R-:W-:Y:S01]  /*5e80*/  @!PT LDS RZ, [RZ] ;  /* 0x00000000fffff984 */ /* 0x000fe20000000800 */
[----:B------:R-:W-:Y:S01]  /*5e90*/  @!PT LDS RZ, [RZ] ;  /* 0x00000000fffff984 */ /* 0x000fe20000000800 */
[----:B------:R-:W-:Y:S01]  /*5ea0*/  @!PT LDS RZ, [RZ] ;  /* 0x00000000fffff984 */ /* 0x000fe20000000800 */
[----:B------:R2:W-:Y:S02]  /*5eb0*/  @!P2 LDGSTS.E.BYPASS.LTC128B.128 [R220+0xa000], [R16.64+0x80] ;  /* 0x0a00008010dcafae */ /* 0x0005e4000b901d4c */
[----:B------:R-:W-:Y:S02]  /*5ec0*/  @!P3 LEA.HI.X R11, R14, c[0x0][0x16c], R11, 0x1, P1 ;  /* 0x00005b000e0bba11 */ /* 0x000fe400008f0c0b */
        /* <DEDUP_REMOVED lines=29> */
[----:B--2---:R-:W-:-:S04]  /*60a0*/  LEA R10, P1, R9, c[0x0][0x168], 0x1 ;  /* 0x00005a00090a7a11 */ /* 0x004fc800078208ff */
[----:B------:R-:W-:-:S05]  /*60b0*/  LEA.HI.X R11, R9, c[0x0][0x16c], R8, 0x1, P1 ;  /* 0x00005b00090b7a11 */ /* 0x000fca00008f0c08 */
[----:B------:R-:W-:Y:S01]  /*60c0*/  @!PT LDS RZ, [RZ] ;  /* 0x00000000fffff984 */ /* 0x000fe20000000800 */
[----:B------:R-:W-:Y:S01]  /*60d0*/  @!PT LDS RZ, [RZ] ;  /* 0x00000000fffff984 */ /* 0x000fe20000000800 */
[----:B------:R-:W-:Y:S01]  /*60e0*/  @!PT LDS RZ, [RZ] ;  /* 0x00000000fffff984 */ /* 0x000fe20000000800 */
[----:B------:R2:W-:Y:S04]  /*60f0*/  LDGSTS.E.BYPASS.LTC128B.128 [R220+0xb800], [R10.64+0x80] ;  /* 0x0b8000800adc7fae */ /* 0x0005e8000b901d4c */
.L_x_817:
[----:B------:R-:W-:Y:S05]  /*6100*/  BSYNC B0 ;  /* 0x0000000000007941 */ /* 0x000fea0003800000 */
.L_x_816:
[----:B------:R-:W0:Y:S01]  /*6110*/  LDGDEPBAR ;  /* 0x00000000000079af */ /* 0x000e220000000000 */
[----:B------:R-:W-:-:S04]  /*6120*/  IADD3 R230, P1, R13, R230, RZ ;  /* 0x000000e60de67210 */ /* 0x000fc80007f3e0ff */
[----:B------:R-:W-:Y:S02]  /*6130*/  IADD3.X R231, R12, R231, RZ, P1, !PT ;  /* 0x000000e70ce77210 */ /* 0x000fe40000ffe4ff */
.L_x_813:
[----:B--2-4-:R-:W-:Y:S02]  /*6140*/  IMAD.IADD R27, R7, 0x1, R232 ;  /* 0x00000001071b7824 */ /* 0x014fe400078e02e8 */
[----:B------:R-:W-:-:S03]  /*6150*/  IMAD.SHL.U32 R204, R4, 0x2, RZ ;  /* 0x0000000204cc7824 */ /* 0x000fc600078e00ff */
[C---:B------:R-:W-:Y:S01]  /*6160*/  IADD3 R9, R27.reuse, 0x1, RZ ;  /* 0x000000011b097810 */ /* 0x040fe20007ffe0ff */
[--C-:B------:R-:W-:Y:S01]  /*6170*/  IMAD R202, R2, 0x2, R204.reuse ;  /* 0x0000000202ca7824 */ /* 0x100fe200078e02cc */
[----:B------:R-:W-:Y:S01]  /*6180*/  IADD3 R7, R27, 0x8, RZ ;  /* 0x000000081b077810 */ /* 0x000fe20007ffe0ff */
[C---:B------:R-:W-:Y:S01]  /*6190*/  IMAD R201, R0.reuse, 0x2, R204 ;  /* 0x0000000200c97824 */ /* 0x040fe200078e02cc */
[C---:B------:R-:W-:Y:S01]  /*61a0*/  ISETP.GE.AND P2, PT, R9.reuse, R238, PT ;  /* 0x000000ee0900720c */ /* 0x040fe20003f46270 */
[----:B------:R-:W-:Y:S01]  /*61b0*/  IMAD R200, R0, 0x2, R202 ;  /* 0x0000000200c87824 */ /* 0x000fe200078e02ca */
[----:B------:R-:W-:Y:S01]  /*61c0*/  ISETP.GE.AND P1, PT, R9, R236, PT ;  /* 0x000000ec0900720c */ /* 0x000fe20003f26270 */
[----:B------:R-:W-:Y:S01]  /*61d0*/  LDSM.16.MT88.4 R124, [R204+0xc000] ;  /* 0x00c00000cc7c783b */ /* 0x000fe20000004200 */
[----:B------:R-:W-:Y:S02]  /*61e0*/  IADD3 R9, R27, 0x9, RZ ;  /* 0x000000091b097810 */ /* 0x000fe40007ffe0ff */
[C---:B------:R-:W-:Y:S01]  /*61f0*/  ISETP.GE.AND P6, PT, R7.reuse, R238, PT ;  /* 0x000000ee0700720c */ /* 0x040fe20003fc6270 */
[----:B---3--:R-:W-:Y:S01]  /*6200*/  LDSM.16.MT88.4 R100, [R200+0xc000] ;  /* 0x00c00000c864783b */ /* 0x008fe20000004200 */
[----:B------:R-:W-:-:S02]  /*6210*/  ISETP.GE.AND P3, PT, R7, R236, PT ;  /* 0x000000ec0700720c */ /* 0x000fc40003f66270 */
[----:B------:R-:W-:Y:S01]  /*6220*/  IADD3 R7, R27, 0x10, RZ ;  /* 0x000000101b077810 */ /* 0x000fe20007ffe0ff */
[----:B------:R-:W-:Y:S01]  /*6230*/  LDSM.16.MT88.4 R116, [R202+0xc000] ;  /* 0x00c00000ca74783b */ /* 0x000fe20000004200 */
[----:B------:R-:W-:Y:S02]  /*6240*/  FSEL R23, R6, -INF , !P2 ;  /* 0xff80000006177808 */ /* 0x000fe40005000000 */
[C---:B------:R-:W-:Y:S01]  /*6250*/  ISETP.GE.AND P5, PT, R9.reuse, R238, PT ;  /* 0x000000ee0900720c */ /* 0x040fe20003fa6270 */
[----:B------:R-:W-:Y:S01]  /*6260*/  LDSM.16.MT88.4 R108, [R201+0xc000] ;  /* 0x00c00000c96c783b */ /* 0x000fe20000004200 */
[----:B------:R-:W-:Y:S02]  /*6270*/  ISETP.GE.AND P2, PT, R9, R236, PT ;  /* 0x000000ec0900720c */ /* 0x000fe40003f46270 */
[----:B------:R-:W-:Y:S01]  /*6280*/  IADD3 R9, R27, 0x11, RZ ;  /* 0x000000111b097810 */ /* 0x000fe20007ffe0ff */
[----:B------:R-:W-:Y:S01]  /*6290*/  LDSM.16.MT88.4 R92, [R204+0x10000] ;  /* 0x01000000cc5c783b */ /* 0x000fe20000004200 */
[----:B------:R-:W-:-:S02]  /*62a0*/  FSEL R21, R48, -INF , !P1 ;  /* 0xff80000030157808 */ /* 0x000fc40004800000 */
[----:B------:R-:W-:Y:S01]  /*62b0*/  FSEL R49, R49, -INF , !P6 ;  /* 0xff80000031317808 */ /* 0x000fe20007000000 */
[----:B------:R-:W-:Y:S01]  /*62c0*/  LDSM.16.MT88.4 R84, [R202+0x10000] ;  /* 0x01000000ca54783b */ /* 0x000fe20000004200 */
[C---:B------:R-:W-:Y:S02]  /*62d0*/  ISETP.GE.AND P1, PT, R7.reuse, R238, PT ;  /* 0x000000ee0700720c */ /* 0x040fe40003f26270 */
[----:B------:R-:W-:Y:S01]  /*62e0*/  ISETP.GE.AND P6, PT, R7, R236, PT ;  /* 0x000000ec0700720c */ /* 0x000fe20003fc6270 */
[----:B------:R-:W-:Y:S01]  /*62f0*/  LDSM.16.MT88.4 R76, [R201+0x10000] ;  /* 0x01000000c94c783b */ /* 0x000fe20000004200 */
[----:B------:R-:W-:Y:S02]  /*6300*/  IADD3 R7, R27, 0x18, RZ ;  /* 0x000000181b077810 */ /* 0x000fe40007ffe0ff */
[----:B------:R-:W-:Y:S02]  /*6310*/  FSEL R19, R51, -INF , !P3 ;  /* 0xff80000033137808 */ /* 0x000fe40005800000 */
[----:B------:R-:W-:-:S02]  /*6320*/  FSEL R25, R50, -INF , !P5 ;  /* 0xff80000032197808 */ /* 0x000fc40006800000 */
[C---:B------:R-:W-:Y:S02]  /*6330*/  ISETP.GE.AND P3, PT, R9.reuse, R238, PT ;  /* 0x000000ee0900720c */ /* 0x040fe40003f66270 */
[----:B------:R-:W-:Y:S02]  /*6340*/  ISETP.GE.AND P5, PT, R9, R236, PT ;  /* 0x000000ec0900720c */ /* 0x000fe40003fa6270 */
[----:B------:R-:W-:Y:S02]  /*6350*/  IADD3 R9, R27, 0x19, RZ ;  /* 0x000000191b097810 */ /* 0x000fe40007ffe0ff */
[----:B------:R-:W-:Y:S02]  /*6360*/  FSEL R17, R96, -INF , !P2 ;  /* 0xff80000060117808 */ /* 0x000fe40005000000 */
[----:B------:R-:W-:Y:S02]  /*6370*/  FSEL R97, R97, -INF , !P1 ;  /* 0xff80000061617808 */ /* 0x000fe40004800000 */
[----:B------:R-:W-:-:S02]  /*6380*/  ISETP.GE.AND P2, PT, R7, R238, PT ;  /* 0x000000ee0700720c */ /* 0x000fc40003f46270 */
[----:B------:R-:W-:Y:S02]  /*6390*/  ISETP.GE.AND P1, PT, R7, R236, PT ;  /* 0x000000ec0700720c */ /* 0x000fe40003f26270 */
[----:B------:R-:W-:Y:S02]  /*63a0*/  IADD3 R11, R27, 0x20, RZ ;  /* 0x000000201b0b7810 */ /* 0x000fe40007ffe0ff */
[----:B------:R-:W-:Y:S02]  /*63b0*/  FSEL R99, R99, -INF , !P6 ;  /* 0xff80000063637808 */ /* 0x000fe40007000000 */
[----:B------:R-:W-:Y:S02]  /*63c0*/  FSEL R7, R98, -INF , !P3 ;  /* 0xff80000062077808 */ /* 0x000fe40005800000 */
[C---:B------:R-:W-:Y:S02]  /*63d0*/  ISETP.GE.AND P6, PT, R9.reuse, R238, PT ;  /* 0x000000ee0900720c */ /* 0x040fe40003fc6270 */
[----:B------:R-:W-:-:S02]  /*63e0*/  ISETP.GE.AND P3, PT, R9, R236, PT ;  /* 0x000000ec0900720c */ /* 0x000fc40003f66270 */
[----:B------:R-:W-:Y:S02]  /*63f0*/  IADD3 R9, R27, 0x21, RZ ;  /* 0x000000211b097810 */ /* 0x000fe40007ffe0ff */
[----:B------:R-:W-:Y:S02]  /*6400*/  FSEL R13, R104, -INF , !P5 ;  /* 0xff800000680d7808 */ /* 0x000fe40006800000 */
[C---:B------:R-:W-:Y:S02]  /*6410*/  ISETP.GE.AND P5, PT, R11.reuse, R238, PT ;  /* 0x000000ee0b00720c */ /* 0x040fe40003fa6270 */
[----:B------:R-:W-:Y:S02]  /*6420*/  FSEL R15, R52, -INF , !P2 ;  /* 0xff800000340f7808 */ /* 0x000fe40005000000 */
[----:B------:R-:W-:Y:S02]  /*6430*/  ISETP.GE.AND P2, PT, R11, R236, PT ;  /* 0x000000ec0b00720c */ /* 0x000fe40003f46270 */
[----:B------:R-:W-:-:S02]  /*6440*/  IADD3 R33, R27, 0x28, RZ ;  /* 0x000000281b217810 */ /* 0x000fc40007ffe0ff */
[----:B------:R-:W-:Y:S02]  /*6450*/  FSEL R11, R28, -INF , !P1 ;  /* 0xff8000001c0b7808 */ /* 0x000fe40004800000 */
[----:B------:R-:W-:Y:S02]  /*6460*/  FSEL R53, R53, -INF , !P6 ;  /* 0xff80000035357808 */ /* 0x000fe40007000000 */
[C---:B------:R-:W-:Y:S02]  /*6470*/  ISETP.GE.AND P1, PT, R9.reuse, R238, PT ;  /* 0x000000ee0900720c */ /* 0x040fe40003f26270 */
[----:B------:R-:W-:Y:S02]  /*6480*/  ISETP.GE.AND P6, PT, R9, R236, PT ;  /* 0x000000ec0900720c */ /* 0x000fe40003fc6270 */
        /* <DEDUP_REMOVED lines=8> */
[-C--:B------:R-:W-:Y:S02]  /*6510*/  ISETP.GE.AND P3, PT, R33, R236.reuse, PT ;  /* 0x000000ec2100720c */ /* 0x080fe40003f66270 */
[----:B------:R-:W-:Y:S02]  /*6520*/  IADD3 R33, R27, 0x38, RZ ;  /* 0x000000381b217810 */ /* 0x000fe40007ffe0ff */
[----:B------:R-:W-:Y:S02]  /*6530*/  FSEL R245, R245, -INF , !P6 ;  /* 0xff800000f5f57808 */ /* 0x000fe40007000000 */
[----:B------:R-:W-:Y:S02]  /*6540*/  ISETP.GE.AND P6, PT, R33, R236, PT ;  /* 0x000000ec2100720c */ /* 0x000fe40003fc6270 */
[----:B------:R-:W-:Y:S02]  /*6550*/  IADD3 R35, R27, 0x29, RZ ;  /* 0x000000291b237810 */ /* 0x000fe40007ffe0ff */
[----:B-1----:R-:W-:-:S02]  /*6560*/  FSEL R239, R239, -INF , !P6 ;  /* 0xff800000efef7808 */ /* 0x002fc40007000000 */
[----:B------:R-:W-:Y:S02]  /*6570*/  FSEL R43, R30, -INF , !P2 ;  /* 0xff8000001e2b7808 */ /* 0x000fe40005000000 */
[----:B------:R-:W-:Y:S02]  /*6580*/  FSEL R29, R55, -INF , !P1 ;  /* 0xff800000371d7808 */ /* 0x000fe40004800000 */
[-C--:B------:R-:W-:Y:S02]  /*6590*/  ISETP.GE.AND P6, PT, R27, R238.reuse, PT ;  /* 0x000000ee1b00720c */ /* 0x080fe40003fc6270 */
[C---:B------:R-:W-:Y:S02]  /*65a0*/  ISETP.GE.AND P2, PT, R35.reuse, R238, PT ;  /* 0x000000ee2300720c */ /* 0x040fe40003f46270 */
[----:B------:R-:W-:Y:S02]  /*65b0*/  ISETP.GE.AND P1, PT, R35, R236, PT ;  /* 0x000000ec2300720c */ /* 0x000fe40003f26270 */
[----:B------:R-:W-:-:S02]  /*65c0*/  IADD3 R35, R27, 0x31, RZ ;  /* 0x000000311b237810 */ /* 0x000fc40007ffe0ff */
[----:B------:R-:W-:Y:S02]  /*65d0*/  FSEL R3, R3, -INF , !P6 ;  /* 0xff80000003037808 */ /* 0x000fe40007000000 */
[----:B------:R-:W-:Y:S02]  /*65e0*/  FSEL R37, R32, -INF , !P5 ;  /* 0xff80000020257808 */ /* 0x000fe40006800000 */
[----:B------:R-:W-:Y:S02]  /*65f0*/  FSEL R251, R45, -INF , !P2 ;  /* 0xff8000002dfb7808 */ /* 0x000fe40005000000 */
[C---:B------:R-:W-:Y:S02]  /*6600*/  ISETP.GE.AND P5, PT, R35.reuse, R238, PT ;  /* 0x000000ee2300720c */ /* 0x040fe40003fa6270 */
[----:B------:R-:W-:Y:S02]  /*6610*/  ISETP.GE.AND P2, PT, R35, R236, PT ;  /* 0x000000ec2300720c */ /* 0x000fe40003f46270 */
[----:B------:R-:W-:-:S02]  /*6620*/  IADD3 R35, R27, 0x39, RZ ;  /* 0x000000391b237810 */ /* 0x000fc40007ffe0ff */
[----:B------:R-:W-:Y:S02]  /*6630*/  FMNMX.FTZ R6, R3, R23, !PT ;  /* 0x0000001703067209 */ /* 0x000fe40007810000 */
[----:B------:R-:W-:Y:S02]  /*6640*/  FSEL R241, R241, -INF , !P3 ;  /* 0xff800000f1f17808 */ /* 0x000fe40005800000 */
[----:B------:R-:W-:Y:S02]  /*6650*/  FSEL R141, R141, -INF , !P5 ;  /* 0xff8000008d8d7808 */ /* 0x000fe40006800000 */
[C---:B------:R-:W-:Y:S02]  /*6660*/  ISETP.GE.AND P3, PT, R35.reuse, R238, PT ;  /* 0x000000ee2300720c */ /* 0x040fe40003f66270 */
[----:B------:R-:W-:Y:S02]  /*6670*/  ISETP.GE.AND P5, PT, R35, R236, PT ;  /* 0x000000ec2300720c */ /* 0x000fe40003fa6270 */
[----:B------:R-:W-:-:S02]  /*6680*/  IADD3 R35, R27, 0x41, RZ ;  /* 0x000000411b237810 */ /* 0x000fc40007ffe0ff */
[----:B------:R-:W-:Y:S02]  /*6690*/  FMNMX.FTZ R6, R49, R6, !PT ;  /* 0x0000000631067209 */ /* 0x000fe40007810000 */
[----:B------:R-:W-:Y:S02]  /*66a0*/  FSEL R157, R157, -INF , !P5 ;  /* 0xff8000009d9d7808 */ /* 0x000fe40006800000 */
[----:B------:R-:W-:Y:S02]  /*66b0*/  ISETP.GE.AND P5, PT, R35, R236, PT ;  /* 0x000000ec2300720c */ /* 0x000fe40003fa6270 */
[----:B------:R-:W-:Y:S02]  /*66c0*/  FMNMX.FTZ R6, R25, R6, !PT ;  /* 0x0000000619067209 */ /* 0x000fe40007810000 */
[----:B------:R-:W-:Y:S02]  /*66d0*/  FSEL R175, R175, -INF , !P5 ;  /* 0xff800000afaf7808 */ /* 0x000fe40006800000 */
[----:B------:R-:W-:-:S02]  /*66e0*/  FMNMX.FTZ R6, R97, R6, !PT ;  /* 0x0000000661067209 */ /* 0x000fc40007810000 */
[----:B------:R-:W-:Y:S02]  /*66f0*/  ISETP.GE.AND P5, PT, R27, R236, PT ;  /* 0x000000ec1b00720c */ /* 0x000fe40003fa6270 */
[----:B------:R-:W-:Y:S02]  /*6700*/  FMNMX.FTZ R6, R7, R6, !PT ;  /* 0x0000000607067209 */ /* 0x000fe40007810000 */
[----:B------:R-:W-:Y:S02]  /*6710*/  FSEL R5, R5, -INF , !P5 ;  /* 0xff80000005057808 */ /* 0x000fe40006800000 */
        /* <DEDUP_REMOVED lines=12> */
[----:B------:R-:W-:Y:S02]  /*67e0*/  FSEL R247, R247, -INF , !P1 ;  /* 0xff800000f7f77808 */ /* 0x000fe40004800000 */
[----:B------:R-:W-:Y:S02]  /*67f0*/  FMNMX.FTZ R6, R9, R6, !PT ;  /* 0x0000000609067209 */ /* 0x000fe40007810000 */
[----:B------:R-:W-:-:S02]  /*6800*/  ISETP.GE.AND P1, PT, R33, R238, PT ;  /* 0x000000ee2100720c */ /* 0x000fc40003f26270 */
[----:B------:R-:W-:Y:S02]  /*6810*/  FMNMX.FTZ R8, R245, R8, !PT ;  /* 0x00000008f5087209 */ /* 0x000fe40007810000 */
[----:B------:R-:W-:Y:S02]  /*6820*/  FMNMX.FTZ R6, R43, R6, !PT ;  /* 0x000000062b067209 */ /* 0x000fe40007810000 */
[----:B------:R-:W-:Y:S02]  /*6830*/  IADD3 R33, R27, 0x40, RZ ;  /* 0x000000401b217810 */ /* 0x000fe40007ffe0ff */
[----:B------:R-:W-:Y:S02]  /*6840*/  FSEL R143, R143, -INF , !P1 ;  /* 0xff8000008f8f7808 */ /* 0x000fe40004800000 */
[----:B------:R-:W-:Y:S02]  /*6850*/  FMNMX.FTZ R8, R141, R8, !PT ;  /* 0x000000088d087209 */ /* 0x000fe40007810000 */
[----:B------:R-:W-:-:S02]  /*6860*/  FMNMX.FTZ R6, R249, R6, !PT ;  /* 0x00000006f9067209 */ /* 0x000fc40007810000 */
[----:B------:R-:W-:Y:S02]  /*6870*/  FSEL R149, R149, -INF , !P2 ;  /* 0xff80000095957808 */ /* 0x000fe40005000000 */
[----:B------:R-:W-:Y:S02]  /*6880*/  ISETP.GE.AND P2, PT, R33, R238, PT ;  /* 0x000000ee2100720c */ /* 0x000fe40003f46270 */
[----:B------:R-:W-:Y:S02]  /*6890*/  FSEL R243, R243, -INF , !P3 ;  /* 0xff800000f3f37808 */ /* 0x000fe40005800000 */
[----:B------:R-:W-:Y:S02]  /*68a0*/  FMNMX.FTZ R8, R143, R8, !PT ;  /* 0x000000088f087209 */ /* 0x000fe40007810000 */
[----:B------:R-:W-:Y:S02]  /*68b0*/  FMNMX.FTZ R6, R37, R6, !PT ;  /* 0x0000000625067209 */ /* 0x000fe40007810000 */
[----:B------:R-:W-:-:S02]  /*68c0*/  ISETP.GE.AND P1, PT, R33, R236, PT ;  /* 0x000000ec2100720c */ /* 0x000fc40003f26270 */
[----:B------:R-:W-:Y:S02]  /*68d0*/  IADD3 R33, R27, 0x48, RZ ;  /* 0x000000481b217810 */ /* 0x000fe40007ffe0ff */
[----:B------:R-:W-:Y:S02]  /*68e0*/  ISETP.GE.AND P3, PT, R35, R238, PT ;  /* 0x000000ee2300720c */ /* 0x000fe40003f66270 */
[----:B------:R-:W-:Y:S02]  /*68f0*/  FSEL R237, R237, -INF , !P2 ;  /* 0xff800000eded7808 */ /* 0x000fe40005000000 */
[----:B------:R-:W-:Y:S02]  /*6900*/  FMNMX.FTZ R8, R243, R8, !PT ;  /* 0x00000008f3087209 */ /* 0x000fe40007810000 */
[----:B------:R-:W-:Y:S02]  /*6910*/  FMNMX.FTZ R6, R247, R6, !PT ;  /* 0x00000006f7067209 */ /* 0x000fe40007810000 */
[----:B------:R-:W-:-:S02]  /*6920*/  IADD3 R35, R27, 0x49, RZ ;  /* 0x000000491b237810 */ /* 0x000fc40007ffe0ff */
[----:B------:R-:W-:Y:S02]  /*6930*/  ISETP.GE.AND P6, PT, R33, R238, PT ;  /* 0x000000ee2100720c */ /* 0x000fe40003fc6270 */
[----:B------:R-:W-:Y:S02]  /*6940*/  FSEL R171, R171, -INF , !P3 ;  /* 0xff800000abab7808 */ /* 0x000fe40005800000 */
[----:B------:R-:W-:Y:S02]  /*6950*/  FMNMX.FTZ R8, R237, R8, !PT ;  /* 0x00000008ed087209 */ /* 0x000fe40007810000 */
[----:B------:R-:W-:Y:S02]  /*6960*/  FMNMX.FTZ R6, R241, R6, !PT ;  /* 0x00000006f1067209 */ /* 0x000fe40007810000 */
[----:B------:R-:W-:Y:S02]  /*6970*/  FSEL R199, R199, -INF , !P1 ;  /* 0xff800000c7c77808 */ /* 0x000fe40004800000 */
[----:B------:R-:W-:-:S02]  /*6980*/  ISETP.GE.AND P2, PT, R33, R236, PT ;  /* 0x000000ec2100720c */ /* 0x000fc40003f46270 */
[C---:B------:R-:W-:Y:S02]  /*6990*/  ISETP.GE.AND P1, PT, R35.reuse, R238, PT ;  /* 0x000000ee2300720c */ /* 0x040fe40003f26270 */
[----:B------:R-:W-:Y:S02]  /*69a0*/  ISETP.GE.AND P3, PT, R35, R236, PT ;  /* 0x000000ec2300720c */ /* 0x000fe40003f66270 */
[C---:B------:R-:W-:Y:S02]  /*69b0*/  IADD3 R35, R27.reuse, 0x50, RZ ;  /* 0x000000501b237810 */ /* 0x040fe40007ffe0ff */
[----:B------:R-:W-:Y:S02]  /*69c0*/  IADD3 R33, R27, 0x51, RZ ;  /* 0x000000511b217810 */ /* 0x000fe40007ffe0ff */
[----:B------:R-:W-:Y:S02]  /*69d0*/  FSEL R173, R173, -INF , !P6 ;  /* 0xff800000adad7808 */ /* 0x000fe40007000000 */
[----:B------:R-:W-:-:S02]  /*69e0*/  FMNMX.FTZ R8, R171, R8, !PT ;  /* 0x00000008ab087209 */ /* 0x000fc40007810000 */
[----:B------:R-:W-:Y:S02]  /*69f0*/  FMNMX.FTZ R6, R149, R6, !PT ;  /* 0x0000000695067209 */ /* 0x000fe40007810000 */
[----:B------:R-:W-:Y:S02]  /*6a00*/  FSEL R235, R235, -INF , !P1 ;  /* 0xff800000ebeb7808 */ /* 0x000fe40004800000 */
[-C--:B------:R-:W-:Y:S02]  /*6a10*/  ISETP.GE.AND P6, PT, R35, R238.reuse, PT ;  /* 0x000000ee2300720c */ /* 0x080fe40003fc6270 */
[C---:B------:R-:W-:Y:S02]  /*6a20*/  ISETP.GE.AND P5, PT, R33.reuse, R238, PT ;  /* 0x000000ee2100720c */ /* 0x040fe40003fa6270 */
[----:B------:R-:W-:Y:S02]  /*6a30*/  ISETP.GE.AND P1, PT, R33, R236, PT ;  /* 0x000000ec2100720c */ /* 0x000fe40003f26270 */
[----:B------:R-:W-:-:S02]  /*6a40*/  IADD3 R33, R27, 0x58, RZ ;  /* 0x000000581b217810 */ /* 0x000fc40007ffe0ff */
[----:B------:R-:W-:Y:S02]  /*6a50*/  FMNMX.FTZ R8, R173, R8, !PT ;  /* 0x00000008ad087209 */ /* 0x000fe40007810000 */
[----:B------:R-:W-:Y:S02]  /*6a60*/  FMNMX.FTZ R6, R239, R6, !PT ;  /* 0x00000006ef067209 */ /* 0x000fe40007810000 */
[----:B------:R-:W-:Y:S02]  /*6a70*/  FSEL R197, R197, -INF , !P2 ;  /* 0xff800000c5c57808 */ /* 0x000fe40005000000 */
[----:B------:R-:W-:Y:S02]  /*6a80*/  FSEL R181, R181, -INF , !P3 ;  /* 0xff800000b5b57808 */ /* 0x000fe40005800000 */
[----:B------:R-:W-:Y:S02]  /*6a90*/  FSEL R195, R195, -INF , !P6 ;  /* 0xff800000c3c37808 */ /* 0x000fe40007000000 */
[----:B------:R-:W-:-:S02]  /*6aa0*/  ISETP.GE.AND P2, PT, R35, R236, PT ;  /* 0x000000ec2300720c */ /* 0x000fc40003f46270 */
[C---:B------:R-:W-:Y:S02]  /*6ab0*/  ISETP.GE.AND P3, PT, R33.reuse, R238, PT ;  /* 0x000000ee2100720c */ /* 0x040fe40003f66270 */
[----:B------:R-:W-:Y:S02]  /*6ac0*/  ISETP.GE.AND P6, PT, R33, R236, PT ;  /* 0x000000ec2100720c */ /* 0x000fe40003fc6270 */
[----:B------:R-:W-:Y:S02]  /*6ad0*/  FMNMX.FTZ R8, R235, R8, !PT ;  /* 0x00000008eb087209 */ /* 0x000fe40007810000 */
[----:B------:R-:W-:Y:S02]  /*6ae0*/  FMNMX.FTZ R6, R157, R6, !PT ;  /* 0x000000069d067209 */ /* 0x000fe40007810000 */
[----:B------:R-:W-:Y:S02]  /*6af0*/  IADD3 R33, R27, 0x59, RZ ;  /* 0x000000591b217810 */ /* 0x000fe40007ffe0ff */
[----:B------:R-:W-:-:S02]  /*6b00*/  FSEL R187, R187, -INF , !P2 ;  /* 0xff800000bbbb7808 */ /* 0x000fc40005000000 */
[----:B------:R-:W-:Y:S02]  /*6b10*/  FSEL R193, R193, -INF , !P5 ;  /* 0xff800000c1c17808 */ /* 0x000fe40006800000 */
[----:B------:R-:W-:Y:S02]  /*6b20*/  FMNMX.FTZ R8, R195, R8, !PT ;  /* 0x00000008c3087209 */ /* 0x000fe40007810000 */
[----:B------:R-:W-:Y:S02]  /*6b30*/  FMNMX.FTZ R6, R199, R6, !PT ;  /* 0x00000006c7067209 */ /* 0x000fe40007810000 */
[C---:B------:R-:W-:Y:S02]  /*6b40*/  ISETP.GE.AND P2, PT, R33.reuse, R238, PT ;  /* 0x000000ee2100720c */ /* 0x040fe40003f46270 */
[----:B------:R-:W-:Y:S02]  /*6b50*/  ISETP.GE.AND P5, PT, R33, R236, PT ;  /* 0x000000ec2100720c */ /* 0x000fe40003fa6270 */
[----:B------:R-:W-:-:S02]  /*6b60*/  IADD3 R33, R27, 0x60, RZ ;  /* 0x000000601b217810 */ /* 0x000fc40007ffe0ff */
[----:B------:R-:W-:Y:S02]  /*6b70*/  FSEL R191, R191, -INF , !P3 ;  /* 0xff800000bfbf7808 */ /* 0x000fe40005800000 */
[----:B------:R-:W-:Y:S02]  /*6b80*/  FMNMX.FTZ R8, R193, R8, !PT ;  /* 0x00000008c1087209 */ /* 0x000fe40007810000 */
[----:B------:R-:W-:Y:S02]  /*6b90*/  FMNMX.FTZ R6, R175, R6, !PT ;  /* 0x00000006af067209 */ /* 0x000fe40007810000 */
[----:B------:R-:W-:Y:S02]  /*6ba0*/  FSEL R185, R185, -INF , !P1 ;  /* 0xff800000b9b97808 */ /* 0x000fe40004800000 */
[C---:B------:R-:W-:Y:S02]  /*6bb0*/  ISETP.GE.AND P1, PT, R33.reuse, R238, PT ;  /* 0x000000ee2100720c */ /* 0x040fe40003f26270 */
[----:B------:R-:W-:-:S02]  /*6bc0*/  ISETP.GE.AND P3, PT, R33, R236, PT ;  /* 0x000000ec2100720c */ /* 0x000fc40003f66270 */
[----:B------:R-:W-:Y:S02]  /*6bd0*/  IADD3 R33, R27, 0x61, RZ ;  /* 0x000000611b217810 */ /* 0x000fe40007ffe0ff */
[----:B------:R-:W-:Y:S02]  /*6be0*/  FSEL R189, R189, -INF , !P2 ;  /* 0xff800000bdbd7808 */ /* 0x000fe40005000000 */
[----:B------:R-:W-:Y:S02]  /*6bf0*/  FMNMX.FTZ R8, R191, R8, !PT ;  /* 0x00000008bf087209 */ /* 0x000fe40007810000 */
[----:B------:R-:W-:Y:S02]  /*6c00*/  FMNMX.FTZ R6, R197, R6, !PT ;  /* 0x00000006c5067209 */ /* 0x000fe40007810000 */
[----:B------:R-:W-:Y:S02]  /*6c10*/  FSEL R183, R183, -INF , !P6 ;  /* 0xff800000b7b77808 */ /* 0x000fe40007000000 */
[----:B------:R-:W-:-:S02]  /*6c20*/  ISETP.GE.AND P6, PT, R33, R238, PT ;  /* 0x000000ee2100720c */ /* 0x000fc40003fc6270 */
[----:B------:R-:W-:Y:S02]  /*6c30*/  ISETP.GE.AND P2, PT, R33, R236, PT ;  /* 0x000000ec2100720c */ /* 0x000fe40003f46270 */
[----:B------:R-:W-:Y:S02]  /*6c40*/  IADD3 R33, R27, 0x68, RZ ;  /* 0x000000681b217810 */ /* 0x000fe40007ffe0ff */
[----:B------:R-:W-:Y:S02]  /*6c50*/  FSEL R169, R169, -INF , !P1 ;  /* 0xff800000a9a97808 */ /* 0x000fe40004800000 */
[----:B------:R-:W-:Y:S02]  /*6c60*/  FMNMX.FTZ R8, R189, R8, !PT ;  /* 0x00000008bd087209 */ /* 0x000fe40007810000 */
[----:B------:R-:W-:Y:S02]  /*6c70*/  FMNMX.FTZ R6, R181, R6, !PT ;  /* 0x00000006b5067209 */ /* 0x000fe40007810000 */
[----:B------:R-:W-:-:S02]  /*6c80*/  FSEL R179, R179, -INF , !P5 ;  /* 0xff800000b3b37808 */ /* 0x000fc40006800000 */
[----:B------:R-:W-:Y:S02]  /*6c90*/  ISETP.GE.AND P5, PT, R33, R238, PT ;  /* 0x000000ee2100720c */ /* 0x000fe40003fa6270 */
[----:B------:R-:W-:Y:S02]  /*6ca0*/  IADD3 R47, R27, 0x69, RZ ;  /* 0x000000691b2f7810 */ /* 0x000fe40007ffe0ff */
[----:B------:R-:W-:Y:S02]  /*6cb0*/  FSEL R167, R167, -INF , !P6 ;  /* 0xff800000a7a77808 */ /* 0x000fe40007000000 */
[----:B------:R-:W-:Y:S02]  /*6cc0*/  FMNMX.FTZ R8, R169, R8, !PT ;  /* 0x00000008a9087209 */ /* 0x000fe40007810000 */
[----:B------:R-:W-:Y:S02]  /*6cd0*/  FMNMX.FTZ R6, R187, R6, !PT ;  /* 0x00000006bb067209 */ /* 0x000fe40007810000 */
[----:B------:R-:W-:-:S02]  /*6ce0*/  FSEL R161, R161, -INF , !P3 ;  /* 0xff800000a1a17808 */ /* 0x000fc40005800000 */
        /* <DEDUP_REMOVED lines=10> */
[----:B------:R-:W-:Y:S02]  /*6d90*/  ISETP.GE.AND P1, PT, R33, R236, PT ;  /* 0x000000ec2100720c */ /* 0x000fe40003f26270 */
[----:B------:R-:W-:-:S02]  /*6da0*/  IADD3 R33, R27, 0x78, RZ ;  /* 0x000000781b217810 */ /* 0x000fc40007ffe0ff */
[----:B------:R-:W-:Y:S02]  /*6db0*/  ISETP.GE.AND P3, PT, R35, R238, PT ;  /* 0x000000ee2300720c */ /* 0x000fe40003f66270 */
[----:B------:R-:W-:Y:S02]  /*6dc0*/  FSEL R151, R151, -INF , !P5 ;  /* 0xff80000097977808 */ /* 0x000fe40006800000 */
[----:B------:R-:W-:Y:S02]  /*6dd0*/  FMNMX.FTZ R8, R163, R8, !PT ;  /* 0x00000008a3087209 */ /* 0x000fe40007810000 */
[----:B------:R-:W-:Y:S02]  /*6de0*/  FMNMX.FTZ R6, R179, R6, !PT ;  /* 0x00000006b3067209 */ /* 0x000fe40007810000 */
[----:B------:R-:W-:Y:S02]  /*6df0*/  IADD3 R27, R27, 0x79, RZ ;  /* 0x000000791b1b7810 */ /* 0x000fe40007ffe0ff */
[----:B------:R-:W-:-:S02]  /*6e00*/  ISETP.GE.AND P5, PT, R33, R238, PT ;  /* 0x000000ee2100720c */ /* 0x000fc40003fa6270 */
[----:B------:R-:W-:Y:S02]  /*6e10*/  FSEL R147, R147, -INF , !P3 ;  /* 0xff80000093937808 */ /* 0x000fe40005800000 */
[----:B------:R-:W-:Y:S02]  /*6e20*/  FMNMX.FTZ R8, R151, R8, !PT ;  /* 0x0000000897087209 */ /* 0x000fe40007810000 */
        /* <DEDUP_REMOVED lines=8> */
[----:B------:R-:W-:Y:S02]  /*6eb0*/  FSEL R139, R139, -INF , !P3 ;  /* 0xff8000008b8b7808 */ /* 0x000fe40005800000 */
[----:B------:R-:W-:-:S02]  /*6ec0*/  FMNMX.FTZ R8, R145, R8, !PT ;  /* 0x0000000891087209 */ /* 0x000fc40007810000 */
[----:B------:R-:W-:Y:S02]  /*6ed0*/  ISETP.GE.AND P1, PT, R45, R236, PT ;  /* 0x000000ec2d00720c */ /* 0x000fe40003f26270 */
[----:B------:R-:W-:Y:S02]  /*6ee0*/  FSEL R153, R153, -INF , !P2 ;  /* 0xff80000099997808 */ /* 0x000fe40005000000 */
[----:B------:R-:W-:Y:S02]  /*6ef0*/  FMNMX.FTZ R10, R155, R10, !PT ;  /* 0x0000000a9b0a7209 */ /* 0x000fe40007810000 */
[----:B------:R-:W-:Y:S02]  /*6f00*/  FMNMX.FTZ R6, R139, R8, !PT ;  /* 0x000000088b067209 */ /* 0x000fe40007810000 */
[----:B------:R-:W-:Y:S02]  /*6f10*/  ISETP.GE.AND P2, PT, R35, R236, PT ;  /* 0x000000ec2300720c */ /* 0x000fe40003f46270 */
[----:B------:R-:W-:Y:S01]  /*6f20*/  FSEL R137, R137, -INF , !P1 ;  /* 0xff80000089897808 */ /* 0x000fe20004800000 */
[----:B------:R-:W1:Y:S01]  /*6f30*/  SHFL.BFLY PT, R45, R6, 0x2, 0x1f ;  /* 0x0c401f00062d7f89 */ /* 0x000e6200000e0000 */
[----:B------:R-:W-:-:S02]  /*6f40*/  FMNMX.FTZ R10, R153, R10, !PT ;  /* 0x0000000a990a7209 */ /* 0x000fc40007810000 */
[----:B------:R-:W-:Y:S02]  /*6f50*/  ISETP.GE.AND P1, PT, R33, R236, PT ;  /* 0x000000ec2100720c */ /* 0x000fe40003f26270 */
[----:B------:R-:W-:Y:S01]  /*6f60*/  FSEL R67, R67, -INF , !P2 ;  /* 0xff80000043437808 */ /* 0x000fe20005000000 */
[----:B------:R-:W-:Y:S01]  /*6f70*/  LDSM.16.MT88.4 R32, [R202+0x10800] ;  /* 0x01080000ca20783b */ /* 0x000fe20000004200 */
[----:B------:R-:W-:Y:S02]  /*6f80*/  FMNMX.FTZ R10, R137, R10, !PT ;  /* 0x0000000a890a7209 */ /* 0x000fe40007810000 */
[----:B------:R-:W-:Y:S02]  /*6f90*/  ISETP.GE.AND P2, PT, R27, R236, PT ;  /* 0x000000ec1b00720c */ /* 0x000fe40003f46270 */
[----:B------:R-:W-:Y:S02]  /*6fa0*/  FSEL R65, R65, -INF , !P1 ;  /* 0xff80000041417808 */ /* 0x000fe40004800000 */
[----:B------:R-:W-:-:S02]  /*6fb0*/  FMNMX.FTZ R10, R67, R10, !PT ;  /* 0x0000000a430a7209 */ /* 0x000fc40007810000 */
[----:B------:R-:W-:Y:S02]  /*6fc0*/  FSEL R63, R63, -INF , !P2 ;  /* 0xff8000003f3f7808 */ /* 0x000fe40005000000 */
[----:B------:R-:W-:-:S04]  /*6fd0*/  FMNMX.FTZ R8, R65, R10, !PT ;  /* 0x0000000a41087209 */ /* 0x000fc80007810000 */
[----:B------:R-:W-:Y:S02]  /*6fe0*/  FMNMX.FTZ R8, R63, R8, !PT ;  /* 0x000000083f087209 */ /* 0x000fe40007810000 */
[----:B-1----:R-:W-:-:S03]  /*6ff0*/  FMNMX.FTZ R45, R6, R45, !PT ;  /* 0x0000002d062d7209 */ /* 0x002fc60007810000 */
[----:B------:R-:W1:Y:S04]  /*7000*/  SHFL.BFLY PT, R27, R8, 0x2, 0x1f ;  /* 0x0c401f00081b7f89 */ /* 0x000e6800000e0000 */
[----:B------:R-:W2:Y:S01]  /*7010*/  SHFL.BFLY PT, R132, R45, 0x1, 0x1f ;  /* 0x0c201f002d847f89 */ /* 0x000ea200000e0000 */
[----:B-1----:R-:W-:Y:S02]  /*7020*/  FMNMX.FTZ R27, R8, R27, !PT ;  /* 0x0000001b081b7209 */ /* 0x002fe40007810000 */
[----:B--2---:R-:W-:-:S03]  /*7030*/  FMNMX.FTZ R132, R45, R132, !PT ;  /* 0x000000842d847209 */ /* 0x004fc60007810000 */
[----:B------:R-:W1:Y:S01]  /*7040*/  SHFL.BFLY PT, R6, R27, 0x1, 0x1f ;  /* 0x0c201f001b067f89 */ /* 0x000e6200000e0000 */
[C---:B------:R-:W-:Y:S01]  /*7050*/  FSETP.NEU.FTZ.AND P1, PT, R132.reuse, -INF , PT ;  /* 0xff8000008400780b */ /* 0x040fe20003f3d000 */
[----:B------:R-:W-:-:S05]  /*7060*/  FMUL.FTZ R62, R132, c[0x0][0x23c] ;  /* 0x00008f00843e7a20 */ /* 0x000fca0000410000 */
[----:B------:R-:W-:-:S05]  /*7070*/  FSEL R62, R62, RZ, P1 ;  /* 0x000000ff3e3e7208 */ /* 0x000fca0000800000 */
[--C-:B------:R-:W-:Y:S02]  /*7080*/  FFMA.FTZ R57, R3, c[0x0][0x23c], -R62.reuse ;  /* 0x00008f0003397a23 */ /* 0x100fe4000001083e */
[--C-:B------:R-:W-:Y:S02]  /*7090*/  FFMA.FTZ R56, R23, c[0x0][0x23c], -R62.reuse ;  /* 0x00008f0017387a23 */ /* 0x100fe4000001083e */
[--C-:B------:R-:W-:Y:S02]  /*70a0*/  FFMA.FTZ R54, R49, c[0x0][0x23c], -R62.reuse ;  /* 0x00008f0031367a23 */ /* 0x100fe4000001083e */
[--C-:B------:R-:W-:Y:S01]  /*70b0*/  FFMA.FTZ R51, R25, c[0x0][0x23c], -R62.reuse ;  /* 0x00008f0019337a23 */ /* 0x100fe2000001083e */
[----:B------:R-:W-:Y:S01]  /*70c0*/  MUFU.EX2 R57, R57 ;  /* 0x0000003900397308 */ /* 0x000fe20000000800 */
[--C-:B------:R-:W-:Y:S01]  /*70d0*/  FFMA.FTZ R50, R7, c[0x0][0x23c], -R62.reuse ;  /* 0x00008f0007327a23 */ /* 0x100fe2000001083e */
[----:B-1----:R-:W-:Y:S01]  /*70e0*/  FMNMX.FTZ R3, R27, R6, !PT ;  /* 0x000000061b037209 */ /* 0x002fe20007810000 */
[--C-:B------:R-:W-:Y:S01]  /*70f0*/  FFMA.FTZ R49, R15, c[0x0][0x23c], -R62.reuse ;  /* 0x00008f000f317a23 */ /* 0x100fe2000001083e */
[----:B------:R-:W-:Y:S01]  /*7100*/  LDSM.16.MT88.4 R24, [R204+0xc800] ;  /* 0x00c80000cc18783b */ /* 0x000fe20000004200 */
[--C-:B------:R-:W-:Y:S01]  /*7110*/  FFMA.FTZ R46, R53, c[0x0][0x23c], -R62.reuse ;  /* 0x00008f00352e7a23 */ /* 0x100fe2000001083e */
[C---:B------:R-:W-:Y:S01]  /*7120*/  FSETP.NEU.FTZ.AND P1, PT, R3.reuse, -INF , PT ;  /* 0xff8000000300780b */ /* 0x040fe20003f3d000 */
[----:B------:R-:W-:Y:S01]  /*7130*/  FMUL.FTZ R60, R3, c[0x0][0x23c] ;  /* 0x00008f00033c7a20 */ /* 0x000fe20000410000 */
[----:B------:R-:W1:Y:S01]  /*7140*/  MUFU.EX2 R56, R56 ;  /* 0x0000003800387308 */ /* 0x000e620000000800 */
[----:B------:R-:W-:-:S02]  /*7150*/  FFMA.FTZ R55, R97, c[0x0][0x23c], -R62 ;  /* 0x00008f0061377a23 */ /* 0x000fc4000001083e */
[--C-:B------:R-:W-:Y:S01]  /*7160*/  FFMA.FTZ R45, R41, c[0x0][0x23c], -R62.reuse ;  /* 0x00008f00292d7a23 */ /* 0x100fe2000001083e */
[----:B------:R-:W-:Y:S01]  /*7170*/  FSEL R60, R60, RZ, P1 ;  /* 0x000000ff3c3c7208 */ /* 0x000fe20000800000 */
[--C-:B------:R-:W-:Y:S01]  /*7180*/  FFMA.FTZ R42, R29, c[0x0][0x23c], -R62.reuse ;  /* 0x00008f001d2a7a23 */ /* 0x100fe2000001083e */
[----:B------:R-:W-:Y:S01]  /*7190*/  LEA R234, P1, R230, c[0x0][0x168], 0x1 ;  /* 0x00005a00e6ea7a11 */ /* 0x000fe200078208ff */
[----:B------:R-:W-:Y:S01]  /*71a0*/  FFMA.FTZ R41, R31, c[0x0][0x23c], -R62 ;  /* 0x00008f001f297a23 */ /* 0x000fe2000001083e */
[----:B------:R-:W-:Y:S01]  /*71b0*/  MUFU.EX2 R54, R54 ;  /* 0x0000003600367308 */ /* 0x000fe20000000800 */
[--C-:B------:R-:W-:Y:S01]  /*71c0*/  FFMA.FTZ R61, R5, c[0x0][0x23c], -R60.reuse ;  /* 0x00008f00053d7a23 */ /* 0x100fe2000001083c */
[----:B------:R-:W-:Y:S01]  /*71d0*/  LDSM.16.MT88.4 R28, [R201+0x10800] ;  /* 0x01080000c91c783b */ /* 0x000fe20000004200 */
[--C-:B------:R-:W-:Y:S02]  /*71e0*/  FFMA.FTZ R58, R21, c[0x0][0x23c], -R60.reuse ;  /* 0x00008f00153a7a23 */ /* 0x100fe4000001083c */
[--C-:B------:R-:W-:Y:S01]  /*71f0*/  FFMA.FTZ R59, R19, c[0x0][0x23c], -R60.reuse ;  /* 0x00008f00133b7a23 */ /* 0x100fe2000001083c */
[----:B------:R-:W2:Y:S01]  /*7200*/  LDSM.16.MT88.4 R4, [R200+0x10000] ;  /* 0x01000000c804783b */ /* 0x000ea20000004200 */
[--C-:B------:R-:W-:Y:S01]  /*7210*/  FFMA.FTZ R52, R17, c[0x0][0x23c], -R60.reuse ;  /* 0x00008f0011347a23 */ /* 0x100fe2000001083c */
[----:B------:R-:W3:Y:S01]  /*7220*/  MUFU.EX2 R51, R51 ;  /* 0x0000003300337308 */ /* 0x000ee20000000800 */
[--C-:B------:R-:W-:Y:S01]  /*7230*/  FFMA.FTZ R48, R13, c[0x0][0x23c], -R60.reuse ;  /* 0x00008f000d307a23 */ /* 0x100fe2000001083c */
[----:B-1----:R-:W-:Y:S01]  /*7240*/  F2FP.PACK_AB R68, R56, R57 ;  /* 0x000000393844723e */ /* 0x002fe200000000ff */
[----:B------:R-:W1:Y:S01]  /*7250*/  LDSM.16.MT88.4 R12, [R200+0xc800] ;  /* 0x00c80000c80c783b */ /* 0x000e620000004200 */
[----:B------:R-:W-:-:S02]  /*7260*/  FFMA.FTZ R53, R99, c[0x0][0x23c], -R60 ;  /* 0x00008f0063357a23 */ /* 0x000fc4000001083c */
[--C-:B------:R-:W-:Y:S01]  /*7270*/  FFMA.FTZ R47, R11, c[0x0][0x23c], -R60.reuse ;  /* 0x00008f000b2f7a23 */ /* 0x100fe2000001083c */
[----:B------:R-:W-:Y:S01]  /*7280*/  LDSM.16.MT88.4 R16, [R201+0xc800] ;  /* 0x00c80000c910783b */ /* 0x000fe20000004200 */
[----:B------:R-:W-:Y:S01]  /*7290*/  MUFU.EX2 R61, R61 ;  /* 0x0000003d003d7308 */ /* 0x000fe20000000800 */
[----:B------:R-:W-:Y:S02]  /*72a0*/  FFMA.FTZ R44, R9, c[0x0][0x23c], -R60 ;  /* 0x00008f00092c7a23 */ /* 0x000fe4000001083c */
[----:B------:R-:W4:Y:S01]  /*72b0*/  LDSM.16.MT88.4 R8, [R204+0x10800] ;  /* 0x01080000cc08783b */ /* 0x000f220000004200 */
[----:B------:R-:W-:Y:S02]  /*72c0*/  FFMA.FTZ R2, R251, c[0x0][0x23c], -R62 ;  /* 0x00008f00fb027a23 */ /* 0x000fe4000001083e */
[--C-:B------:R-:W-:Y:S01]  /*72d0*/  FFMA.FTZ R43, R43, c[0x0][0x23c], -R60.reuse ;  /* 0x00008f002b2b7a23 */ /* 0x100fe2000001083c */
[----:B------:R-:W-:Y:S01]  /*72e0*/  LDSM.16.MT88.4 R20, [R202+0xc800] ;  /* 0x00c80000ca14783b */ /* 0x000fe20000004200 */
[----:B------:R-:W5:Y:S01]  /*72f0*/  MUFU.EX2 R58, R58 ;  /* 0x0000003a003a7308 */ /* 0x000f620000000800 */
[----:B---3--:R-:W-:Y:S01]  /*7300*/  F2FP.PACK_AB R70, R51, R54 ;  /* 0x000000363346723e */ /* 0x008fe200000000ff */
[----:B------:R-:W-:-:S02]  /*7310*/  FFMA.FTZ R40, R249, c[0x0][0x23c], -R60 ;  /* 0x00008f00f9287a23 */ /* 0x000fc4000001083c */
[--C-:B------:R-:W-:Y:S02]  /*7320*/  FFMA.FTZ R37, R37, c[0x0][0x23c], -R60.reuse ;  /* 0x00008f0025257a23 */ /* 0x100fe4000001083c */
[----:B------:R-:W-:Y:S02]  /*7330*/  FFMA.FTZ R0, R247, c[0x0][0x23c], -R60 ;  /* 0x00008f00f7007a23 */ /* 0x000fe4000001083c */
[----:B------:R-:W-:Y:S01]  /*7340*/  MUFU.EX2 R59, R59 ;  /* 0x0000003b003b7308 */ /* 0x000fe20000000800 */
[--C-:B------:R-:W-:Y:S02]  /*7350*/  FFMA.FTZ R64, R245, c[0x0][0x23c], -R62.reuse ;  /* 0x00008f00f5407a23 */ /* 0x100fe4000001083e */
[--C-:B------:R-:W-:Y:S02]  /*7360*/  FFMA.FTZ R141, R141, c[0x0][0x23c], -R62.reuse ;  /* 0x00008f008d8d7a23 */ /* 0x100fe4000001083e */
[--C-:B------:R-:W-:Y:S02]  /*7370*/  FFMA.FTZ R143, R143, c[0x0][0x23c], -R62.reuse ;  /* 0x00008f008f8f7a23 */ /* 0x100fe4000001083e */
[----:B------:R-:W-:Y:S01]  /*7380*/  FFMA.FTZ R66, R243, c[0x0][0x23c], -R62 ;  /* 0x00008f00f3427a23 */ /* 0x000fe2000001083e */
[----:B------:R-:W3:Y:S01]  /*7390*/  MUFU.EX2 R52, R52 ;  /* 0x0000003400347308 */ /* 0x000ee20000000800 */
[----:B-----5:R-:W-:Y:S01]  /*73a0*/  F2FP.PACK_AB R69, R58, R61 ;  /* 0x0000003d3a45723e */ /* 0x020fe200000000ff */
        /* <DEDUP_REMOVED lines=8> */
[----:B---3--:R-:W-:Y:S01]  /*7430*/  F2FP.PACK_AB R71, R52, R59 ;  /* 0x0000003b3447723e */ /* 0x008fe200000000ff */
[----:B------:R-:W3:Y:S01]  /*7440*/  MUFU.EX2 R50, R50 ;  /* 0x0000003200327308 */ /* 0x000ee20000000800 */
[----:B------:R-:W-:Y:S01]  /*7450*/  FFMA.FTZ R142, R235, c[0x0][0x23c], -R62 ;  /* 0x00008f00eb8e7a23 */ /* 0x000fe2000001083e */
[----:B------:R-:W-:Y:S01]  /*7460*/  LEA.HI.X R235, R230, c[0x0][0x16c], R231, 0x1, P1 ;  /* 0x00005b00e6eb7a11 */ /* 0x000fe200008f0ce7 */
[----:B------:R-:W-:-:S02]  /*7470*/  FFMA.FTZ R144, R199, c[0x0][0x23c], -R60 ;  /* 0x00008f00c7907a23 */ /* 0x000fc4000001083c */
        /* <DEDUP_REMOVED lines=56> */
[----:B---3--:R-:W-:Y:S01]  /*7800*/  F2FP.PACK_AB R4, R50, R55 ;  /* 0x000000373204723e */ /* 0x008fe200000000ff */
        /* <DEDUP_REMOVED lines=17> */
[----:B------:R-:W3:Y:S01]  /*7920*/  LDSM.16.MT88.4 R12, [R200+0x10800] ;  /* 0x01080000c80c783b */ /* 0x000ee20000004200 */
[----:B------:R-:W-:Y:S06]  /*7930*/  MUFU.EX2 R136, R136 ;  /* 0x0000008800887308 */ /* 0x000fec0000000800 */
[C---:B----4-:R-:W-:Y:S02]  /*7940*/  HMMA.16816.F32 R96, R4.reuse, R8, R96 ;  /* 0x000000080460723c */ /* 0x050fe40000001860 */
[----:B------:R-:W4:Y:S06]  /*7950*/  MUFU.EX2 R149, R149 ;  /* 0x0000009500957308 */ /* 0x000f2c0000000800 */
[C---:B------:R-:W-:Y:S01]  /*7960*/  HMMA.16816.F32 R92, R4.reuse, R10, R92 ;  /* 0x0000000a045c723c */ /* 0x040fe2000000185c */
[----:B------:R-:W5:Y:S01]  /*7970*/  LDSM.16.MT88.4 R8, [R200+0xd000] ;  /* 0x00d00000c808783b */ /* 0x000f620000004200 */
[----:B------:R-:W-:Y:S06]  /*7980*/  MUFU.EX2 R138, R138 ;  /* 0x0000008a008a7308 */ /* 0x000fec0000000800 */
[C---:B------:R-:W-:Y:S02]  /*7990*/  HMMA.16816.F32 R112, R4.reuse, R16, R112 ;  /* 0x000000100470723c */ /* 0x040fe40000001870 */
[----:B------:R-:W1:Y:S06]  /*79a0*/  MUFU.EX2 R157, R157 ;  /* 0x0000009d009d7308 */ /* 0x000e6c0000000800 */
[C---:B------:R-:W-:Y:S01]  /*79b0*/  HMMA.16816.F32 R108, R4.reuse, R18, R108 ;  /* 0x00000012046c723c */ /* 0x040fe2000000186c */
[----:B------:R-:W-:Y:S01]  /*79c0*/  LDSM.16.MT88.4 R16, [R201+0xd000] ;  /* 0x00d00000c910783b */ /* 0x000fe20000004200 */
[----:B------:R-:W1:Y:S06]  /*79d0*/  MUFU.EX2 R140, R140 ;  /* 0x0000008c008c7308 */ /* 0x000e6c0000000800 */
[C---:B------:R-:W-:Y:S02]  /*79e0*/  HMMA.16816.F32 R128, R4.reuse, R24, R128 ;  /* 0x000000180480723c */ /* 0x040fe40000001880 */
[----:B------:R-:W1:Y:S06]  /*79f0*/  MUFU.EX2 R171, R171 ;  /* 0x000000ab00ab7308 */ /* 0x000e6c0000000800 */
[C---:B---3--:R-:W-:Y:S02]  /*7a00*/  HMMA.16816.F32 R72, R4.reuse, R12, R72 ;  /* 0x0000000c0448723c */ /* 0x048fe40000001848 */
[----:B------:R-:W-:Y:S06]  /*7a10*/  MUFU.EX2 R173, R173 ;  /* 0x000000ad00ad7308 */ /* 0x000fec0000000800 */
[C---:B------:R-:W-:Y:S01]  /*7a20*/  HMMA.16816.F32 R68, R4.reuse, R14, R68 ;  /* 0x0000000e0444723c */ /* 0x040fe20000001844 */
[----:B------:R-:W3:Y:S01]  /*7a30*/  LDSM.16.MT88.4 R12, [R204+0x11000] ;  /* 0x01100000cc0c783b */ /* 0x000ee20000004200 */
        /* <DEDUP_REMOVED lines=16> */
[----:B------:R-:W-:Y:S01]  /*7b40*/  HMMA.16816.F32 R76, R4, R30, R76 ;  /* 0x0000001e044c723c */ /* 0x000fe2000000184c */
[----:B------:R-:W1:Y:S01]  /*7b50*/  LDSM.16.MT88.4 R28, [R201+0x11000] ;  /* 0x01100000c91c783b */ /* 0x000e620000004200 */
[----:B------:R-:W-:Y:S05]  /*7b60*/  MUFU.EX2 R150, R150 ;  /* 0x0000009600967308 */ /* 0x000fea0000000800 */
[----:B------:R-:W-:Y:S01]  /*7b70*/  F2FP.PACK_AB R4, R42, R45 ;  /* 0x0000002d2a04723e */ /* 0x000fe200000000ff */
[----:B------:R-:W-:Y:S01]  /*7b80*/  FADD.FTZ R45, R45, R46 ;  /* 0x0000002e2d2d7221 */ /* 0x000fe20000010000 */
[----:B------:R-:W-:Y:S01]  /*7b90*/  F2FP.PACK_AB R6, R2, R41 ;  /* 0x000000290206723e */ /* 0x000fe200000000ff */
[----:B------:R-:W1:Y:S01]  /*7ba0*/  MUFU.EX2 R189, R189 ;  /* 0x000000bd00bd7308 */ /* 0x000e620000000800 */
[----:B------:R-:W-:Y:S01]  /*7bb0*/  F2FP.PACK_AB R5, R40, R43 ;  /* 0x0000002b2805723e */ /* 0x000fe200000000ff */
[----:B------:R-:W-:Y:S01]  /*7bc0*/  FADD.FTZ R43, R43, R44 ;  /* 0x0000002c2b2b7221 */ /* 0x000fe20000010000 */
[----:B------:R-:W-:Y:S01]  /*7bd0*/  F2FP.PACK_AB R7, R0, R37 ;  /* 0x000000250007723e */ /* 0x000fe200000000ff */
[----:B------:R-:W-:-:S02]  /*7be0*/  FADD.FTZ R42, R42, R45 ;  /* 0x0000002d2a2a7221 */ /* 0x000fc40000010000 */
[----:B------:R-:W-:Y:S02]  /*7bf0*/  FADD.FTZ R40, R40, R43 ;  /* 0x0000002b28287221 */ /* 0x000fe40000010000 */
[----:B------:R-:W-:Y:S01]  /*7c00*/  MUFU.EX2 R152, R152 ;  /* 0x0000009800987308 */ /* 0x000fe20000000800 */
[----:B------:R-:W-:Y:S01]  /*7c10*/  FADD.FTZ R41, R41, R42 ;  /* 0x0000002a29297221 */ /* 0x000fe20000010000 */
[C---:B-----5:R-:W-:Y:S01]  /*7c20*/  HMMA.16816.F32 R104, R4.reuse, R8, R104 ;  /* 0x000000080468723c */ /* 0x060fe20000001868 */
[----:B------:R-:W-:Y:S02]  /*7c30*/  FADD.FTZ R37, R37, R40 ;  /* 0x0000002825257221 */ /* 0x000fe40000010000 */
[----:B------:R-:W-:Y:S02]  /*7c40*/  FADD.FTZ R41, R2, R41 ;  /* 0x0000002902297221 */ /* 0x000fe40000010000 */
[----:B------:R-:W-:Y:S01]  /*7c50*/  FADD.FTZ R37, R0, R37 ;  /* 0x0000002500257221 */ /* 0x000fe20000010000 */
[----:B------:R-:W5:Y:S02]  /*7c60*/  MUFU.EX2 R185, R185 ;  /* 0x000000b900b97308 */ /* 0x000f640000000800 */
[C---:B------:R-:W-:Y:S01]  /*7c70*/  HMMA.16816.F32 R100, R4.reuse, R10, R100 ;  /* 0x0000000a0464723c */ /* 0x040fe20000001864 */
[----:B------:R-:W2:Y:S05]  /*7c80*/  LDSM.16.MT88.4 R8, [R200+0x11000] ;  /* 0x01100000c808783b */ /* 0x000eaa0000004200 */
[----:B------:R-:W-:Y:S02]  /*7c90*/  MUFU.EX2 R154, R154 ;  /* 0x0000009a009a7308 */ /* 0x000fe40000000800 */
[C---:B---3--:R-:W-:Y:S06]  /*7ca0*/  HMMA.16816.F32 R96, R4.reuse, R12, R96 ;  /* 0x0000000c0460723c */ /* 0x048fec0000001860 */
[----:B------:R-:W3:Y:S02]  /*7cb0*/  MUFU.EX2 R179, R179 ;  /* 0x000000b300b37308 */ /* 0x000ee40000000800 */
[C---:B------:R-:W-:Y:S01]  /*7cc0*/  HMMA.16816.F32 R92, R4.reuse, R14, R92 ;  /* 0x0000000e045c723c */ /* 0x040fe2000000185c */
[----:B------:R-:W2:Y:S05]  /*7cd0*/  LDSM.16.MT88.4 R12, [R201+0xd800] ;  /* 0x00d80000c90c783b */ /* 0x000eaa0000004200 */
[----:B------:R-:W-:Y:S02]  /*7ce0*/  MUFU.EX2 R156, R156 ;  /* 0x0000009c009c7308 */ /* 0x000fe40000000800 */
[C---:B------:R-:W-:Y:S06]  /*7cf0*/  HMMA.16816.F32 R112, R4.reuse, R16, R112 ;  /* 0x000000100470723c */ /* 0x040fec0000001870 */
[----:B------:R-:W2:Y:S02]  /*7d00*/  MUFU.EX2 R167, R167 ;  /* 0x000000a700a77308 */ /* 0x000ea40000000800 */
[C---:B------:R-:W-:Y:S01]  /*7d10*/  HMMA.16816.F32 R108, R4.reuse, R18, R108 ;  /* 0x00000012046c723c */ /* 0x040fe2000000186c */
[----:B------:R-:W2:Y:S05]  /*7d20*/  LDSM.16.MT88.4 R16, [R200+0xd800] ;  /* 0x00d80000c810783b */ /* 0x000eaa0000004200 */
[----:B------:R-:W-:Y:S02]  /*7d30*/  MUFU.EX2 R158, R158 ;  /* 0x0000009e009e7308 */ /* 0x000fe40000000800 */
[C---:B-1----:R-:W-:Y:S06]  /*7d40*/  HMMA.16816.F32 R128, R4.reuse, R24, R128 ;  /* 0x000000180480723c */ /* 0x042fec0000001880 */
        /* <DEDUP_REMOVED lines=9> */
[C---:B------:R-:W-:Y:S06]  /*7de0*/  HMMA.16816.F32 R88, R4.reuse, R32, R88 ;  /* 0x000000200458723c */ /* 0x040fec0000001858 */
[----:B------:R-:W-:Y:S02]  /*7df0*/  MUFU.EX2 R239, R239 ;  /* 0x000000ef00ef7308 */ /* 0x000fe40000000800 */
[C---:B------:R-:W-:Y:S01]  /*7e00*/  HMMA.16816.F32 R84, R4.reuse, R34, R84 ;  /* 0x000000220454723c */ /* 0x040fe20000001854 */
[----:B------:R-:W-:Y:S07]  /*7e10*/  LDSM.16.MT88.4 R32, [R201+0x12800] ;  /* 0x01280000c920783b */ /* 0x000fee0000004200 */
[C---:B------:R-:W-:Y:S08]  /*7e20*/  HMMA.16816.F32 R80, R4.reuse, R28, R80 ;  /* 0x0000001c0450723c */ /* 0x040ff00000001850 */
[C---:B------:R-:W-:Y:S01]  /*7e30*/  HMMA.16816.F32 R76, R4.reuse, R30, R76 ;  /* 0x0000001e044c723c */ /* 0x040fe2000000184c */
[----:B------:R-:W-:Y:S07]  /*7e40*/  LDSM.16.MT88.4 R28, [R201+0x11800] ;  /* 0x01180000c91c783b */ /* 0x000fee0000004200 */
[C---:B--2---:R-:W-:Y:S08]  /*7e50*/  HMMA.16816.F32 R72, R4.reuse, R8, R72 ;  /* 0x000000080448723c */ /* 0x044ff00000001848 */
[----:B------:R-:W-:Y:S01]  /*7e60*/  HMMA.16816.F32 R68, R4, R10, R68 ;  /* 0x0000000a0444723c */ /* 0x000fe20000001844 */
[----:B------:R-:W2:Y:S06]  /*7e70*/  LDSM.16.MT88.4 R8, [R204+0x11800] ;  /* 0x01180000cc08783b */ /* 0x000eac0000004200 */
[----:B------:R-:W-:Y:S01]  /*7e80*/  F2FP.PACK_AB R4, R141, R64 ;  /* 0x000000408d04723e */ /* 0x000fe200000000ff */
[----:B------:R-:W-:Y:S01]  /*7e90*/  FADD.FTZ R64, R64, R41 ;  /* 0x0000002940407221 */ /* 0x000fe20000010000 */
[----:B------:R-:W-:-:S02]  /*7ea0*/  F2FP.PACK_AB R6, R66, R143 ;  /* 0x0000008f4206723e */ /* 0x000fc400000000ff */
[----:B----4-:R-:W-:Y:S01]  /*7eb0*/  F2FP.PACK_AB R5, R149, R136 ;  /* 0x000000889505723e */ /* 0x010fe200000000ff */
[----:B------:R-:W-:Y:S01]  /*7ec0*/  FADD.FTZ R136, R136, R37 ;  /* 0x0000002588887221 */ /* 0x000fe20000010000 */
[----:B------:R-:W-:Y:S01]  /*7ed0*/  F2FP.PACK_AB R7, R157, R138 ;  /* 0x0000008a9d07723e */ /* 0x000fe200000000ff */
        /* <DEDUP_REMOVED lines=9> */
[----:B------:R-:W4:Y:S02]  /*7f70*/  LDSM.16.MT88.4 R12, [R202+0x11800] ;  /* 0x01180000ca0c783b */ /* 0x000f240000004200 */
[----:B------:R-:W-:-:S05]  /*7f80*/  FADD.FTZ R0, R171, R0 ;  /* 0x00000000ab007221 */ /* 0x000fca0000010000 */
[C---:B------:R-:W-:Y:S08]  /*7f90*/  HMMA.16816.F32 R104, R4.reuse, R16, R104 ;  /* 0x000000100468723c */ /* 0x040ff00000001868 */
[C---:B------:R-:W-:Y:S01]  /*7fa0*/  HMMA.16816.F32 R100, R4.reuse, R18, R100 ;  /* 0x000000120464723c */ /* 0x040fe20000001864 */
[----:B------:R-:W1:Y:S07]  /*7fb0*/  LDSM.16.MT88.4 R16, [R200+0x11800] ;  /* 0x01180000c810783b */ /* 0x000e6e0000004200 */
[C---:B--2---:R-:W-:Y:S08]  /*7fc0*/  HMMA.16816.F32 R96, R4.reuse, R8, R96 ;  /* 0x000000080460723c */ /* 0x044ff00000001860 */
[C---:B------:R-:W-:Y:S01]  /*7fd0*/  HMMA.16816.F32 R92, R4.reuse, R10, R92 ;  /* 0x0000000a045c723c */ /* 0x040fe2000000185c */
[----:B------:R-:W2:Y:S07]  /*7fe0*/  LDSM.16.MT88.4 R8, [R201+0xe000] ;  /* 0x00e00000c908783b */ /* 0x000eae0000004200 */
[C---:B------:R-:W-:Y:S08]  /*7ff0*/  HMMA.16816.F32 R120, R4.reuse, R20, R120 ;  /* 0x000000140478723c */ /* 0x040ff00000001878 */
[C---:B----4-:R-:W-:Y:S08]  /*8000*/  HMMA.16816.F32 R88, R4.reuse, R12, R88 ;  /* 0x0000000c0458723c */ /* 0x050ff00000001858 */
[C---:B------:R-:W-:Y:S01]  /*8010*/  HMMA.16816.F32 R84, R4.reuse, R14, R84 ;  /* 0x0000000e0454723c */ /* 0x040fe20000001854 */
[----:B------:R-:W4:Y:S07]  /*8020*/  LDSM.16.MT88.4 R12, [R200+0xe000] ;  /* 0x00e00000c80c783b */ /* 0x000f2e0000004200 */
[C---:B------:R-:W-:Y:S01]  /*8030*/  HMMA.16816.F32 R116, R4.reuse, R22, R116 ;  /* 0x000000160474723c */ /* 0x040fe20000001874 */
[----:B------:R-:W2:Y:S07]  /*8040*/  LDSM.16.MT88.4 R20, [R202+0xe000] ;  /* 0x00e00000ca14783b */ /* 0x000eae0000004200 */
[C---:B------:R-:W-:Y:S08]  /*8050*/  HMMA.16816.F32 R128, R4.reuse, R24, R128 ;  /* 0x000000180480723c */ /* 0x040ff00000001880 */
        /* <DEDUP_REMOVED lines=8> */
[----:B------:R-:W-:-:S02]  /*80e0*/  F2FP.PACK_AB R4, R171, R140 ;  /* 0x0000008cab04723e */ /* 0x000fc400000000ff */
[----:B------:R-:W-:Y:S02]  /*80f0*/  F2FP.PACK_AB R6, R142, R173 ;  /* 0x000000ad8e06723e */ /* 0x000fe400000000ff */
[----:B------:R-:W-:Y:S01]  /*8100*/  F2FP.PACK_AB R5, R175, R144 ;  /* 0x00000090af05723e */ /* 0x000fe200000000ff */
[----:B------:R-:W-:Y:S01]  /*8110*/  FADD.FTZ R144, R144, R157 ;  /* 0x0000009d90907221 */ /* 0x000fe20000010000 */
[----:B------:R-:W-:-:S03]  /*8120*/  F2FP.PACK_AB R7, R181, R146 ;  /* 0x00000092b507723e */ /* 0x000fc600000000ff */
        /* <DEDUP_REMOVED lines=9> */
[C---:B------:R-:W-:Y:S08]  /*81c0*/  HMMA.16816.F32 R120, R4.reuse, R20, R120 ;  /* 0x000000140478723c */ /* 0x040ff00000001878 */
        /* <DEDUP_REMOVED lines=8> */
[C---:B----4-:R-:W-:Y:S08]  /*8250*/  HMMA.16816.F32 R72, R4.reuse, R12, R72 ;  /* 0x0000000c0448723c */ /* 0x050ff00000001848 */
[C---:B------:R-:W-:Y:S01]  /*8260*/  HMMA.16816.F32 R68, R4.reuse, R14, R68 ;  /* 0x0000000e0444723c */ /* 0x040fe20000001844 */
[----:B------:R-:W4:Y:S07]  /*8270*/  LDSM.16.MT88.4 R12, [R204+0x12800] ;  /* 0x01280000cc0c783b */ /* 0x000f2e0000004200 */
[C---:B---3--:R-:W-:Y:S08]  /*8280*/  HMMA.16816.F32 R88, R4.reuse, R20, R88 ;  /* 0x000000140458723c */ /* 0x048ff00000001858 */
[C---:B------:R-:W-:Y:S01]  /*8290*/  HMMA.16816.F32 R84, R4.reuse, R22, R84 ;  /* 0x000000160454723c */ /* 0x040fe20000001854 */
[----:B------:R-:W3:Y:S07]  /*82a0*/  LDSM.16.MT88.4 R20, [R201+0xe800] ;  /* 0x00e80000c914783b */ /* 0x000eee0000004200 */
[C---:B------:R-:W-:Y:S08]  /*82b0*/  HMMA.16816.F32 R128, R4.reuse, R24, R128 ;  /* 0x000000180480723c */ /* 0x040ff00000001880 */
[----:B------:R-:W-:Y:S01]  /*82c0*/  HMMA.16816.F32 R124, R4, R26, R124 ;  /* 0x0000001a047c723c */ /* 0x000fe2000000187c */
[----:B------:R-:W3:Y:S06]  /*82d0*/  LDSM.16.MT88.4 R24, [R204+0xe800] ;  /* 0x00e80000cc18783b */ /* 0x000eec0000004200 */
[----:B------:R-:W-:-:S02]  /*82e0*/  F2FP.PACK_AB R4, R193, R148 ;  /* 0x00000094c104723e */ /* 0x000fc400000000ff */
[----:B------:R-:W-:Y:S02]  /*82f0*/  F2FP.PACK_AB R6, R189, R150 ;  /* 0x00000096bd06723e */ /* 0x000fe400000000ff */
[----:B-----5:R-:W-:Y:S01]  /*8300*/  F2FP.PACK_AB R5, R185, R152 ;  /* 0x00000098b905723e */ /* 0x020fe200000000ff */
        /* <DEDUP_REMOVED lines=17> */
[C---:B------:R-:W-:Y:S01]  /*8420*/  HMMA.16816.F32 R80, R4.reuse, R32, R80 ;  /* 0x000000200450723c */ /* 0x040fe20000001850 */
[----:B------:R-:W5:Y:S07]  /*8430*/  MUFU.EX2 R32, R153 ;  /* 0x0000009900207308 */ /* 0x000f6e0000000800 */
[C---:B------:R-:W-:Y:S08]  /*8440*/  HMMA.16816.F32 R128, R4.reuse, R24, R128 ;  /* 0x000000180480723c */ /* 0x040ff00000001880 */
[C---:B------:R-:W-:Y:S01]  /*8450*/  HMMA.16816.F32 R124, R4.reuse, R26, R124 ;  /* 0x0000001a047c723c */ /* 0x040fe2000000187c */
[----:B------:R-:W-:Y:S07]  /*8460*/  LDSM.16.MT88.4 R24, [R202+0xf000] ;  /* 0x00f00000ca18783b */ /* 0x000fee0000004200 */
[C---:B-1----:R-:W-:Y:S08]  /*8470*/  HMMA.16816.F32 R88, R4.reuse, R16, R88 ;  /* 0x000000100458723c */ /* 0x042ff00000001858 */
[C---:B------:R-:W-:Y:S01]  /*8480*/  HMMA.16816.F32 R84, R4.reuse, R18, R84 ;  /* 0x000000120454723c */ /* 0x040fe20000001854 */
[----:B------:R-:W1:Y:S07]  /*8490*/  LDSM.16.MT88.4 R16, [R204+0x13000] ;  /* 0x01300000cc10783b */ /* 0x000e6e0000004200 */
[C---:B------:R-:W-:Y:S08]  /*84a0*/  HMMA.16816.F32 R76, R4.reuse, R34, R76 ;  /* 0x00000022044c723c */ /* 0x040ff0000000184c */
[C---:B--2---:R-:W-:Y:S08]  /*84b0*/  HMMA.16816.F32 R72, R4.reuse, R8, R72 ;  /* 0x000000080448723c */ /* 0x044ff00000001848 */
[----:B------:R-:W-:Y:S01]  /*84c0*/  HMMA.16816.F32 R68, R4, R10, R68 ;  /* 0x0000000a0444723c */ /* 0x000fe20000001844 */
[----:B------:R-:W2:Y:S06]  /*84d0*/  LDSM.16.MT88.4 R8, [R202+0x13000] ;  /* 0x01300000ca08783b */ /* 0x000eac0000004200 */
[----:B------:R-:W-:-:S02]  /*84e0*/  F2FP.PACK_AB R4, R167, R156 ;  /* 0x0000009ca704723e */ /* 0x000fc400000000ff */
[----:B------:R-:W-:Y:S02]  /*84f0*/  F2FP.PACK_AB R6, R163, R158 ;  /* 0x0000009ea306723e */ /* 0x000fe400000000ff */
[----:B------:R-:W-:Y:S01]  /*8500*/  F2FP.PACK_AB R5, R159, R160 ;  /* 0x000000a09f05723e */ /* 0x000fe200000000ff */
[----:B------:R-:W-:Y:S01]  /*8510*/  FADD.FTZ R160, R160, R179 ;  /* 0x000000b3a0a07221 */ /* 0x000fe20000010000 */
[----:B-----5:R-:W-:-:S03]  /*8520*/  F2FP.PACK_AB R7, R32, R155 ;  /* 0x0000009b2007723e */ /* 0x020fc600000000ff */
[----:B------:R-:W-:-:S04]  /*8530*/  FADD.FTZ R160, R159, R160 ;  /* 0x000000a09fa07221 */ /* 0x000fc80000010000 */
[----:B----4-:R-:W-:Y:S01]  /*8540*/  HMMA.16816.F32 R112, R4, R12, R112 ;  /* 0x0000000c0470723c */ /* 0x010fe20000001870 */
[----:B------:R-:W-:-:S04]  /*8550*/  FADD.FTZ R155, R155, R160 ;  /* 0x000000a09b9b7221 */ /* 0x000fc80000010000 */
[----:B------:R-:W-:-:S03]  /*8560*/  FADD.FTZ R32, R32, R155 ;  /* 0x0000009b20207221 */ /* 0x000fc60000010000 */
[C---:B------:R-:W-:Y:S01]  /*8570*/  HMMA.16816.F32 R108, R4.reuse, R14, R108 ;  /* 0x0000000e046c723c */ /* 0x040fe2000000186c */
[----:B------:R-:W4:Y:S07]  /*8580*/  LDSM.16.MT88.4 R12, [R201+0x13000] ;  /* 0x01300000c90c783b */ /* 0x000f2e0000004200 */
[C---:B---3--:R-:W-:Y:S08]  /*8590*/  HMMA.16816.F32 R104, R4.reuse, R20, R104 ;  /* 0x000000140468723c */ /* 0x048ff00000001868 */
[C---:B------:R-:W-:Y:S01]  /*85a0*/  HMMA.16816.F32 R100, R4.reuse, R22, R100 ;  /* 0x000000160464723c */ /* 0x040fe20000001864 */
[----:B------:R-:W3:Y:S07]  /*85b0*/  LDSM.16.MT88.4 R20, [R200+0x13000] ;  /* 0x01300000c814783b */ /* 0x000eee0000004200 */
[C---:B-1----:R-:W-:Y:S08]  /*85c0*/  HMMA.16816.F32 R96, R4.reuse, R16, R96 ;  /* 0x000000100460723c */ /* 0x042ff00000001860 */
[C---:B------:R-:W-:Y:S01]  /*85d0*/  HMMA.16816.F32 R92, R4.reuse, R18, R92 ;  /* 0x00000012045c723c */ /* 0x040fe2000000185c */
[----:B------:R-:W-:Y:S07]  /*85e0*/  LDSM.16.MT88.4 R16, [R202+0xf800] ;  /* 0x00f80000ca10783b */ /* 0x000fee0000004200 */
[C---:B--2---:R-:W-:Y:S08]  /*85f0*/  HMMA.16816.F32 R88, R4.reuse, R8, R88 ;  /* 0x000000080458723c */ /* 0x044ff00000001858 */
[C---:B----4-:R-:W-:Y:S08]  /*8600*/  HMMA.16816.F32 R80, R4.reuse, R12, R80 ;  /* 0x0000000c0450723c */ /* 0x050ff00000001850 */
        /* <DEDUP_REMOVED lines=17> */
[----:B---3--:R-:W-:Y:S01]  /*8720*/  HMMA.16816.F32 R72, R4, R20, R72 ;  /* 0x000000140448723c */ /* 0x008fe20000001848 */
        /* <DEDUP_REMOVED lines=112> */
.L_x_819:
[----:B------:R-:W-:-:S04]  /*8e30*/  LEA R4, -R233, RZ, 0x7 ;  /* 0x000000ffe9047211 */ /* 0x000fc800078e39ff */
[----:B------:R-:W-:Y:S02]  /*8e40*/  SHF.R.S32.HI R5, RZ, 0x1f, R4 ;  /* 0x0000001fff057819 */ /* 0x000fe40000011404 */
.L_x_820:
[----:B------:R-:W-:Y:S02]  /*8e50*/  ISETP.GE.AND P1, PT, R213, c[0x0][0x220], PT ;  /* 0x00008800d5007a0c */ /* 0x000fe40003f26270 */
        /* <DEDUP_REMOVED lines=89> */
[----:B------:R-:W-:Y:S01]  /*93f0*/  @!P1 LEA R20, P5, R0, c[0x0][0x170], 0x1 ;  /* 0x00005c0000149a11 */ /* 0x000fe200078a08ff */
        /* <DEDUP_REMOVED lines=55> */
[----:B------:R-:W3:Y:S04]  /*9770*/  LDSM.16.M88.4 R140, [R210+0x5000] ;  /* 0x00500000d28c783b */ /* 0x000ee80000000200 */
[----:B------:R-:W5:Y:S04]  /*9780*/  LDSM.16.M88.4 R56, [R210+0x6000] ;  /* 0x00600000d238783b */ /* 0x000f680000000200 */
[----:B-1----:R-:W-:Y:S04]  /*9790*/  LDSM.16.M88.4 R8, [R209] ;  /* 0x00000000d108783b */ /* 0x002fe80000000200 */
[----:B------:R-:W1:Y:S04]  /*97a0*/  LDSM.16.M88.4 R28, [R208+0x1000] ;  /* 0x00100000d01c783b */ /* 0x000e680000000200 */
[----:B------:R-:W1:Y:S04]  /*97b0*/  LDSM.16.M88.4 R48, [R210+0x6800] ;  /* 0x00680000d230783b */ /* 0x000e680000000200 */
[----:B--2---:R-:W2:Y:S04]  /*97c0*/  LDSM.16.M88.4 R24, [R210+0x4000] ;  /* 0x00400000d218783b */ /* 0x004ea80000000200 */
[----:B------:R-:W1:Y:S04]  /*97d0*/  LDSM.16.M88.4 R148, [R210+0x4800] ;  /* 0x00480000d294783b */ /* 0x000e680000000200 */
[----:B------:R-:W1:Y:S04]  /*97e0*/  LDSM.16.M88.4 R64, [R210+0x5800] ;  /* 0x00580000d240783b */ /* 0x000e680000000200 */
[----:B------:R-:W1:Y:S04]  /*97f0*/  LDSM.16.M88.4 R40, [R210+0x7000] ;  /* 0x00700000d228783b */ /* 0x000e680000000200 */
[----:B------:R-:W2:Y:S01]  /*9800*/  LDSM.16.M88.4 R164, [R210+0x7800] ;  /* 0x00780000d2a4783b */ /* 0x000ea20000000200 */
[C---:B---3--:R-:W-:Y:S03]  /*9810*/  HMMA.16816.F32 R144, R184.reuse, R140, RZ ;  /* 0x0000008cb890723c */ /* 0x048fe600000018ff */
[----:B----4-:R-:W3:Y:S04]  /*9820*/  LDSM.16.M88.4 R16, [R208+0x2000] ;  /* 0x00200000d010783b */ /* 0x010ee80000000200 */
[----:B------:R-:W4:Y:S01]  /*9830*/  LDSM.16.M88.4 R4, [R208+0x2800] ;  /* 0x00280000d004783b */ /* 0x000f220000000200 */
[C---:B------:R-:W-:Y:S03]  /*9840*/  HMMA.16816.F32 R140, R184.reuse, R142, RZ ;  /* 0x0000008eb88c723c */ /* 0x040fe600000018ff */
[----:B------:R-:W2:Y:S04]  /*9850*/  LDSM.16.M88.4 R160, [R208] ;  /* 0x00000000d0a0783b */ /* 0x000ea80000000200 */
[----:B------:R-:W2:Y:S01]  /*9860*/  LDSM.16.M88.4 R156, [R208+0x800] ;  /* 0x00080000d09c783b */ /* 0x000ea20000000200 */
[C---:B-----5:R-:W-:Y:S03]  /*9870*/  HMMA.16816.F32 R60, R184.reuse, R56, RZ ;  /* 0x00000038b83c723c */ /* 0x060fe600000018ff */
[----:B------:R-:W5:Y:S04]  /*9880*/  LDSM.16.M88.4 R20, [R208+0x1800] ;  /* 0x00180000d014783b */ /* 0x000f680000000200 */
[----:B------:R-:W2:Y:S01]  /*9890*/  LDSM.16.M88.4 R32, [R208+0x3000] ;  /* 0x00300000d020783b */ /* 0x000ea20000000200 */
[----:B------:R-:W-:Y:S03]  /*98a0*/  HMMA.16816.F32 R56, R184, R58, RZ ;  /* 0x0000003ab838723c */ /* 0x000fe600000018ff */
[----:B------:R-:W-:Y:S04]  /*98b0*/  LDSM.16.M88.4 R172, [R203+0x4000] ;  /* 0x00400000cbac783b */ /* 0x000fe80000000200 */
[----:B------:R-:W-:Y:S01]  /*98c0*/  LDSM.16.M88.4 R168, [R203+0x4800] ;  /* 0x00480000cba8783b */ /* 0x000fe20000000200 */
[C---:B-1----:R-:W-:Y:S03]  /*98d0*/  HMMA.16816.F32 R144, R8.reuse, R28, R144 ;  /* 0x0000001c0890723c */ /* 0x042fe60000001890 */
[----:B------:R-:W-:Y:S04]  /*98e0*/  LDSM.16.M88.4 R188, [R206] ;  /* 0x00000000cebc783b */ /* 0x000fe80000000200 */
[----:B------:R-:W-:Y:S01]  /*98f0*/  LDSM.16.M88.4 R180, [R211+0x2000] ;  /* 0x00200000d3b4783b */ /* 0x000fe20000000200 */
[----:B------:R-:W-:Y:S03]  /*9900*/  HMMA.16816.F32 R140, R8, R30, R140 ;  /* 0x0000001e088c723c */ /* 0x000fe6000000188c */
[----:B------:R-:W1:Y:S04]  /*9910*/  LDSM.16.M88.4 R28, [R208+0x3800] ;  /* 0x00380000d01c783b */ /* 0x000e680000000200 */
[----:B------:R-:W-:Y:S01]  /*9920*/  LDSM.16.M88.4 R196, [R208+0x4000] ;  /* 0x00400000d0c4783b */ /* 0x000fe20000000200 */
[C---:B------:R-:W-:Y:S03]  /*9930*/  HMMA.16816.F32 R52, R184.reuse, R48, RZ ;  /* 0x00000030b834723c */ /* 0x040fe600000018ff */
[----:B------:R-:W-:Y:S04]  /*9940*/  LDSM.16.M88.4 R176, [R210+0x8800] ;  /* 0x00880000d2b0783b */ /* 0x000fe80000000200 */
[----:B------:R-:W-:Y:S01]  /*9950*/  LDSM.16.M88.4 R192, [R205+0x3800] ;  /* 0x00380000cdc0783b */ /* 0x000fe20000000200 */
[C---:B------:R-:W-:Y:S03]  /*9960*/  HMMA.16816.F32 R48, R184.reuse, R50, RZ ;  /* 0x00000032b830723c */ /* 0x040fe600000018ff */
[----:B------:R-:W0:Y:S05]  /*9970*/  LDGDEPBAR ;  /* 0x00000000000079af */ /* 0x000e2a0000000000 */
[C---:B--2---:R-:W-:Y:S08]  /*9980*/  HMMA.16816.F32 R12, R184.reuse, R24, RZ ;  /* 0x00000018b80c723c */ /* 0x044ff000000018ff */
        /* <DEDUP_REMOVED lines=9> */
[----:B------:R-:W-:Y:S07]  /*9a20*/  LDSM.16.M88.4 R164, [R203+0x5000] ;  /* 0x00500000cba4783b */ /* 0x000fee0000000200 */
[C---:B---3--:R-:W-:Y:S08]  /*9a30*/  HMMA.16816.F32 R60, R8.reuse, R16, R60 ;  /* 0x00000010083c723c */ /* 0x048ff0000000183c */
[C---:B------:R-:W-:Y:S01]  /*9a40*/  HMMA.16816.F32 R56, R8.reuse, R18, R56 ;  /* 0x000000120838723c */ /* 0x040fe20000001838 */
[----:B------:R-:W2:Y:S07]  /*9a50*/  LDSM.16.M88.4 R16, [R207] ;  /* 0x00000000cf10783b */ /* 0x000eae0000000200 */
[C---:B----4-:R-:W-:Y:S08]  /*9a60*/  HMMA.16816.F32 R52, R8.reuse, R4, R52 ;  /* 0x000000040834723c */ /* 0x050ff00000001834 */
[C---:B------:R-:W-:Y:S01]  /*9a70*/  HMMA.16816.F32 R48, R8.reuse, R6, R48 ;  /* 0x000000060830723c */ /* 0x040fe20000001830 */
[----:B------:R-:W3:Y:S07]  /*9a80*/  LDSM.16.M88.4 R4, [R203+0x6800] ;  /* 0x00680000cb04783b */ /* 0x000eee0000000200 */
[C---:B------:R-:W-:Y:S08]  /*9a90*/  HMMA.16816.F32 R12, R8.reuse, R160, R12 ;  /* 0x000000a0080c723c */ /* 0x040ff0000000180c */
[C---:B------:R-:W-:Y:S01]  /*9aa0*/  HMMA.16816.F32 R24, R8.reuse, R162, R24 ;  /* 0x000000a20818723c */ /* 0x040fe20000001818 */
[----:B------:R-:W-:Y:S07]  /*9ab0*/  LDSM.16.M88.4 R160, [R203+0x5800] ;  /* 0x00580000cba0783b */ /* 0x000fee0000000200 */
[C---:B------:R-:W-:Y:S08]  /*9ac0*/  HMMA.16816.F32 R152, R8.reuse, R156, R152 ;  /* 0x0000009c0898723c */ /* 0x040ff00000001898 */
[C---:B------:R-:W-:Y:S01]  /*9ad0*/  HMMA.16816.F32 R148, R8.reuse, R158, R148 ;  /* 0x0000009e0894723c */ /* 0x040fe20000001894 */
[----:B------:R-:W-:Y:S07]  /*9ae0*/  LDSM.16.M88.4 R156, [R203+0x7000] ;  /* 0x00700000cb9c783b */ /* 0x000fee0000000200 */
[C---:B-----5:R-:W-:Y:S08]  /*9af0*/  HMMA.16816.F32 R136, R8.reuse, R20, R136 ;  /* 0x000000140888723c */ /* 0x060ff00000001888 */
[C---:B------:R-:W-:Y:S01]  /*9b00*/  HMMA.16816.F32 R64, R8.reuse, R22, R64 ;  /* 0x000000160840723c */ /* 0x040fe20000001840 */
[----:B------:R-:W-:Y:S07]  /*9b10*/  LDSM.16.M88.4 R20, [R203+0x6000] ;  /* 0x00600000cb14783b */ /* 0x000fee0000000200 */
[C---:B------:R-:W-:Y:S08]  /*9b20*/  HMMA.16816.F32 R44, R8.reuse, R32, R44 ;  /* 0x00000020082c723c */ /* 0x040ff0000000182c */
[C---:B------:R-:W-:Y:S01]  /*9b30*/  HMMA.16816.F32 R40, R8.reuse, R34, R40 ;  /* 0x000000220828723c */ /* 0x040fe20000001828 */
[----:B------:R-:W-:Y:S07]  /*9b40*/  LDSM.16.M88.4 R32, [R203+0x7800] ;  /* 0x00780000cb20783b */ /* 0x000fee0000000200 */
[C---:B-1----:R-:W-:Y:S08]  /*9b50*/  HMMA.16816.F32 R36, R8.reuse, R28, R36 ;  /* 0x0000001c0824723c */ /* 0x042ff00000001824 */
[----:B------:R-:W-:Y:S01]  /*9b60*/  HMMA.16816.F32 R184, R8, R30, R184 ;  /* 0x0000001e08b8723c */ /* 0x000fe200000018b8 */
[----:B------:R-:W1:Y:S04]  /*9b70*/  LDSM.16.M88.4 R8, [R205] ;  /* 0x00000000cd08783b */ /* 0x000e680000000200 */
[----:B------:R-:W4:Y:S03]  /*9b80*/  LDSM.16.M88.4 R28, [R205+0x800] ;  /* 0x00080000cd1c783b */ /* 0x000f260000000200 */
[C---:B--2---:R-:W-:Y:S08]  /*9b90*/  HMMA.16816.F32 R12, R16.reuse, R172, R12 ;  /* 0x000000ac100c723c */ /* 0x044ff0000000180c */
[C---:B------:R-:W-:Y:S01]  /*9ba0*/  HMMA.16816.F32 R24, R16.reuse, R174, R24 ;  /* 0x000000ae1018723c */ /* 0x040fe20000001818 */
[----:B------:R-:W-:Y:S07]  /*9bb0*/  LDSM.16.M88.4 R172, [R210+0x9000] ;  /* 0x00900000d2ac783b */ /* 0x000fee0000000200 */
[C---:B------:R-:W-:Y:S08]  /*9bc0*/  HMMA.16816.F32 R152, R16.reuse, R168, R152 ;  /* 0x000000a81098723c */ /* 0x040ff00000001898 */
[C---:B------:R-:W-:Y:S01]  /*9bd0*/  HMMA.16816.F32 R148, R16.reuse, R170, R148 ;  /* 0x000000aa1094723c */ /* 0x040fe20000001894 */
[----:B------:R-:W-:Y:S07]  /*9be0*/  LDSM.16.M88.4 R168, [R210+0x9800] ;  /* 0x00980000d2a8783b */ /* 0x000fee0000000200 */
[C---:B---3--:R-:W-:Y:S08]  /*9bf0*/  HMMA.16816.F32 R52, R16.reuse, R4, R52 ;  /* 0x000000041034723c */ /* 0x048ff00000001834 */
[----:B------:R-:W-:Y:S01]  /*9c00*/  HMMA.16816.F32 R48, R16, R6, R48 ;  /* 0x000000061030723c */ /* 0x000fe20000001830 */
[----:B------:R-:W2:Y:S07]  /*9c10*/  LDSM.16.M88.4 R4, [R205+0x1000] ;  /* 0x00100000cd04783b */ /* 0x000eae0000000200 */
[C---:B-1----:R-:W-:Y:S08]  /*9c20*/  HMMA.16816.F32 R12, R188.reuse, R8, R12 ;  /* 0x00000008bc0c723c */ /* 0x042ff0000000180c */
[----:B------:R-:W-:Y:S01]  /*9c30*/  HMMA.16816.F32 R24, R188, R10, R24 ;  /* 0x0000000abc18723c */ /* 0x000fe20000001818 */
[----:B------:R-:W1:Y:S07]  /*9c40*/  LDSM.16.M88.4 R8, [R210+0x8000] ;  /* 0x00800000d208783b */ /* 0x000e6e0000000200 */
        /* <DEDUP_REMOVED lines=8> */
[----:B------:R-:W3:Y:S07]  /*9cd0*/  LDSM.16.M88.4 R20, [R205+0x1800] ;  /* 0x00180000cd14783b */ /* 0x000eee0000000200 */
[C---:B------:R-:W-:Y:S08]  /*9ce0*/  HMMA.16816.F32 R44, R16.reuse, R156, R44 ;  /* 0x0000009c102c723c */ /* 0x040ff0000000182c */
[C---:B------:R-:W-:Y:S01]  /*9cf0*/  HMMA.16816.F32 R40, R16.reuse, R158, R40 ;  /* 0x0000009e1028723c */ /* 0x040fe20000001828 */
[----:B------:R-:W-:Y:S07]  /*9d00*/  LDSM.16.M88.4 R156, [R210+0xb000] ;  /* 0x00b00000d29c783b */ /* 0x000fee0000000200 */
[C---:B------:R-:W-:Y:S08]  /*9d10*/  HMMA.16816.F32 R36, R16.reuse, R32, R36 ;  /* 0x000000201024723c */ /* 0x040ff00000001824 */
[----:B------:R-:W-:Y:S01]  /*9d20*/  HMMA.16816.F32 R184, R16, R34, R184 ;  /* 0x0000002210b8723c */ /* 0x000fe200000018b8 */
[----:B------:R-:W5:Y:S04]  /*9d30*/  LDSM.16.M88.4 R16, [R205+0x2000] ;  /* 0x00200000cd10783b */ /* 0x000f680000000200 */
[----:B------:R-:W-:Y:S03]  /*9d40*/  LDSM.16.M88.4 R32, [R209+0x2000] ;  /* 0x00200000d120783b */ /* 0x000fe60000000200 */
[C---:B----4-:R-:W-:Y:S08]  /*9d50*/  HMMA.16816.F32 R152, R188.reuse, R28, R152 ;  /* 0x0000001cbc98723c */ /* 0x050ff00000001898 */
[C---:B------:R-:W-:Y:S01]  /*9d60*/  HMMA.16816.F32 R148, R188.reuse, R30, R148 ;  /* 0x0000001ebc94723c */ /* 0x040fe20000001894 */
[----:B------:R-:W4:Y:S07]  /*9d70*/  LDSM.16.M88.4 R28, [R205+0x2800] ;  /* 0x00280000cd1c783b */ /* 0x000f2e0000000200 */
[C---:B--2---:R-:W-:Y:S08]  /*9d80*/  HMMA.16816.F32 R144, R188.reuse, R4, R144 ;  /* 0x00000004bc90723c */ /* 0x044ff00000001890 */
[----:B------:R-:W-:Y:S01]  /*9d90*/  HMMA.16816.F32 R140, R188, R6, R140 ;  /* 0x00000006bc8c723c */ /* 0x000fe2000000188c */
[----:B------:R-:W2:Y:S07]  /*9da0*/  LDSM.16.M88.4 R4, [R205+0x3000] ;  /* 0x00300000cd04783b */ /* 0x000eae0000000200 */
[C---:B-1----:R-:W-:Y:S08]  /*9db0*/  HMMA.16816.F32 R12, R180.reuse, R8, R12 ;  /* 0x00000008b40c723c */ /* 0x042ff0000000180c */
[----:B------:R-:W-:Y:S01]  /*9dc0*/  HMMA.16816.F32 R24, R180, R10, R24 ;  /* 0x0000000ab418723c */ /* 0x000fe20000001818 */
[----:B------:R-:W-:Y:S07]  /*9dd0*/  LDSM.16.M88.4 R8, [R206+0x2000] ;  /* 0x00200000ce08783b */ /* 0x000fee0000000200 */
[C---:B---3--:R-:W-:Y:S08]  /*9de0*/  HMMA.16816.F32 R136, R188.reuse, R20, R136 ;  /* 0x00000014bc88723c */ /* 0x048ff00000001888 */
[C---:B------:R-:W-:Y:S01]  /*9df0*/  HMMA.16816.F32 R64, R188.reuse, R22, R64 ;  /* 0x00000016bc40723c */ /* 0x040fe20000001840 */
[----:B------:R-:W-:Y:S07]  /*9e00*/  LDSM.16.M88.4 R20, [R207+0x2000] ;  /* 0x00200000cf14783b */ /* 0x000fee0000000200 */
[C---:B-----5:R-:W-:Y:S08]  /*9e10*/  HMMA.16816.F32 R60, R188.reuse, R16, R60 ;  /* 0x00000010bc3c723c */ /* 0x060ff0000000183c */
[C---:B------:R-:W-:Y:S01]  /*9e20*/  HMMA.16816.F32 R56, R188.reuse, R18, R56 ;  /* 0x00000012bc38723c */ /* 0x040fe20000001838 */
[----:B------:R-:W1:Y:S07]  /*9e30*/  LDSM.16.M88.4 R16, [R203+0x8000] ;  /* 0x00800000cb10783b */ /* 0x000e6e0000000200 */
[C---:B----4-:R-:W-:Y:S08]  /*9e40*/  HMMA.16816.F32 R52, R188.reuse, R28, R52 ;  /* 0x0000001cbc34723c */ /* 0x050ff00000001834 */
[----:B------:R-:W-:Y:S01]  /*9e50*/  HMMA.16816.F32 R48, R188, R30, R48 ;  /* 0x0000001ebc30723c */ /* 0x000fe20000001830 */
[----:B------:R-:W3:Y:S07]  /*9e60*/  LDSM.16.M88.4 R28, [R208+0x4800] ;  /* 0x00480000d01c783b */ /* 0x000eee0000000200 */
[C---:B------:R-:W-:Y:S08]  /*9e70*/  HMMA.16816.F32 R12, R32.reuse, R196, R12 ;  /* 0x000000c4200c723c */ /* 0x040ff0000000180c */
[----:B------:R-:W-:Y:S08]  /*9e80*/  HMMA.16816.F32 R24, R32, R198, R24 ;  /* 0x000000c62018723c */ /* 0x000ff00000001818 */
[C---:B------:R-:W-:Y:S08]  /*9e90*/  HMMA.16816.F32 R152, R180.reuse, R176, R152 ;  /* 0x000000b0b498723c */ /* 0x040ff00000001898 */
[----:B------:R-:W-:Y:S01]  /*9ea0*/  HMMA.16816.F32 R176, R180, R178, R148 ;  /* 0x000000b2b4b0723c */ /* 0x000fe20000001894 */
[----:B------:R-:W-:Y:S07]  /*9eb0*/  LDSM.16.M88.4 R148, [R203+0x8800] ;  /* 0x00880000cb94783b */ /* 0x000fee0000000200 */
[C---:B--2---:R-:W-:Y:S08]  /*9ec0*/  HMMA.16816.F32 R44, R188.reuse, R4, R44 ;  /* 0x00000004bc2c723c */ /* 0x044ff0000000182c */
[----:B------:R-:W-:Y:S01]  /*9ed0*/  HMMA.16816.F32 R40, R188, R6, R40 ;  /* 0x00000006bc28723c */ /* 0x000fe20000001828 */
[----:B------:R-:W2:Y:S07]  /*9ee0*/  LDSM.16.M88.4 R4, [R205+0x4000] ;  /* 0x00400000cd04783b */ /* 0x000eae0000000200 */
[C---:B-1----:R-:W-:Y:S08]  /*9ef0*/  HMMA.16816.F32 R12, R20.reuse, R16, R12 ;  /* 0x00000010140c723c */ /* 0x042ff0000000180c */
[----:B------:R-:W-:Y:S01]  /*9f00*/  HMMA.16816.F32 R24, R20, R18, R24 ;  /* 0x000000121418723c */ /* 0x000fe20000001818 */
[----:B------:R-:W1:Y:S07]  /*9f10*/  LDSM.16.M88.4 R16, [R208+0x5000] ;  /* 0x00500000d010783b */ /* 0x000e6e0000000200 */
[C---:B---3--:R-:W-:Y:S08]  /*9f20*/  HMMA.16816.F32 R152, R32.reuse, R28, R152 ;  /* 0x0000001c2098723c */ /* 0x048ff00000001898 */
[----:B------:R-:W-:Y:S01]  /*9f30*/  HMMA.16816.F32 R176, R32, R30, R176 ;  /* 0x0000001e20b0723c */ /* 0x000fe200000018b0 */
[----:B------:R-:W-:Y:S07]  /*9f40*/  LDSM.16.M88.4 R28, [R208+0x5800] ;  /* 0x00580000d01c783b */ /* 0x000fee0000000200 */
[C---:B------:R-:W-:Y:S08]  /*9f50*/  HMMA.16816.F32 R44, R180.reuse, R156, R44 ;  /* 0x0000009cb42c723c */ /* 0x040ff0000000182c */
[C---:B------:R-:W-:Y:S01]  /*9f60*/  HMMA.16816.F32 R156, R180.reuse, R158, R40 ;  /* 0x0000009eb49c723c */ /* 0x040fe20000001828 */
[----:B------:R-:W3:Y:S07]  /*9f70*/  LDSM.16.M88.4 R40, [R205+0x4800] ;  /* 0x00480000cd28783b */ /* 0x000eee0000000200 */
[C---:B------:R-:W-:Y:S08]  /*9f80*/  HMMA.16816.F32 R144, R180.reuse, R172, R144 ;  /* 0x000000acb490723c */ /* 0x040ff00000001890 */
[----:B------:R-:W-:Y:S08]  /*9f90*/  HMMA.16816.F32 R140, R180, R174, R140 ;  /* 0x000000aeb48c723c */ /* 0x000ff0000000188c */
[C---:B--2---:R-:W-:Y:S08]  /*9fa0*/  HMMA.16816.F32 R12, R8.reuse, R4, R12 ;  /* 0x00000004080c723c */ /* 0x044ff0000000180c */
[----:B------:R-:W-:Y:S01]  /*9fb0*/  HMMA.16816.F32 R24, R8, R6, R24 ;  /* 0x000000060818723c */ /* 0x000fe20000001818 */
[----:B------:R-:W2:Y:S07]  /*9fc0*/  LDSM.16.M88.4 R4, [R203+0x9000] ;  /* 0x00900000cb04783b */ /* 0x000eae0000000200 */
[C---:B------:R-:W-:Y:S08]  /*9fd0*/  HMMA.16816.F32 R152, R20.reuse, R148, R152 ;  /* 0x000000941498723c */ /* 0x040ff00000001898 */
[----:B------:R-:W-:Y:S01]  /*9fe0*/  HMMA.16816.F32 R176, R20, R150, R176 ;  /* 0x0000009614b0723c */ /* 0x000fe200000018b0 */
[----:B------:R-:W-:-:S02]  /*9ff0*/  FMUL.FTZ R13, R13, c[0x0][0x2ec] ;  /* 0x0000bb000d0d7a20 */ /* 0x000fc40000410000 */
[----:B------:R-:W-:Y:S02]  /*a000*/  FMUL.FTZ R0, R12, c[0x0][0x2ec] ;  /* 0x0000bb000c007a20 */ /* 0x000fe40000410000 */
[----:B------:R4:W-:Y:S01]  /*a010*/  MUFU.TANH R148, R13 ;  /* 0x0000000d00947308 */ /* 0x0009e20000002400 */
[----:B------:R-:W-:Y:S02]  /*a020*/  FMUL.FTZ R2, R14, c[0x0][0x2ec] ;  /* 0x0000bb000e027a20 */ /* 0x000fe40000410000 */
[C---:B-1----:R-:W-:Y:S01]  /*a030*/  HMMA.16816.F32 R144, R32.reuse, R16, R144 ;  /* 0x000000102090723c */ /* 0x042fe20000001890 */
[----:B------:R-:W-:Y:S02]  /*a040*/  FMUL.FTZ R24, R24, c[0x0][0x2ec] ;  /* 0x0000bb0018187a20 */ /* 0x000fe40000410000 */
[----:B------:R-:W-:Y:S02]  /*a050*/  FMUL.FTZ R25, R25, c[0x0][0x2ec] ;  /* 0x0000bb0019197a20 */ /* 0x000fe40000410000 */
[----:B------:R-:W-:Y:S03]  /*a060*/  MUFU.TANH R149, R24 ;  /* 0x0000001800957308 */ /* 0x000fe60000002400 */
[----:B------:R-:W-:Y:S01]  /*a070*/  HMMA.16816.F32 R140, R32, R18, R140 ;  /* 0x00000012208c723c */ /* 0x000fe2000000188c */
[----:B------:R-:W-:Y:S04]  /*a080*/  LDSM.16.M88.4 R16, [R208+0x6000] ;  /* 0x00600000d010783b */ /* 0x000fe80000000200 */
[----:B------:R-:W1:Y:S03]  /*a090*/  MUFU.TANH R0, R0 ;  /* 0x0000000000007308 */ /* 0x000e660000002400 */
[C---:B------:R-:W-:Y:S05]  /*a0a0*/  HMMA.16816.F32 R136, R180.reuse, R168, R136 ;  /* 0x000000a8b488723c */ /* 0x040fea0000001888 */
[----:B------:R-:W-:Y:S03]  /*a0b0*/  MUFU.TANH R2, R2 ;  /* 0x0000000200027308 */ /* 0x000fe60000002400 */
[----:B------:R-:W-:Y:S08]  /*a0c0*/  HMMA.16816.F32 R64, R180, R170, R64 ;  /* 0x000000aab440723c */ /* 0x000ff00000001840 */
[C---:B---3--:R-:W-:Y:S01]  /*a0d0*/  HMMA.16816.F32 R152, R8.reuse, R40, R152 ;  /* 0x000000280898723c */ /* 0x048fe20000001898 */
[----:B------:R3:W-:Y:S06]  /*a0e0*/  MUFU.TANH R40, R25 ;  /* 0x0000001900287308 */ /* 0x0007ec0000002400 */
[----:B------:R-:W-:Y:S01]  /*a0f0*/  FMUL.FTZ R41, R15, c[0x0][0x2ec] ;  /* 0x0000bb000f297a20 */ /* 0x000fe20000410000 */
[----:B------:R-:W-:Y:S01]  /*a100*/  HMMA.16816.F32 R176, R8, R42, R176 ;  /* 0x0000002a08b0723c */ /* 0x000fe200000018b0 */
[----:B----4-:R-:W4:Y:S04]  /*a110*/  LDSM.16.M88.4 R12, [R205+0x5000] ;  /* 0x00500000cd0c783b */ /* 0x010f280000000200 */
[----:B------:R-:W5:Y:S02]  /*a120*/  MUFU.TANH R41, R41 ;  /* 0x0000002900297308 */ /* 0x000f640000002400 */
[----:B------:R-:W-:Y:S01]  /*a130*/  FMUL.FTZ R42, R26, c[0x0][0x2ec] ;  /* 0x0000bb001a2a7a20 */ /* 0x000fe20000410000 */
[----:B--2---:R-:W-:Y:S01]  /*a140*/  HMMA.16816.F32 R144, R20, R4, R144 ;  /* 0x000000041490723c */ /* 0x004fe20000001890 */
[----:B------:R-:W-:-:S02]  /*a150*/  FMUL.FTZ R43, R27, c[0x0][0x2ec] ;  /* 0x0000bb001b2b7a20 */ /* 0x000fc40000410000 */
[----:B---3--:R-:W2:Y:S02]  /*a160*/  LDSM.16.M88.4 R24, [R203+0x9800] ;  /* 0x00980000cb18783b */ /* 0x008ea40000000200 */
[----:B------:R-:W3:Y:S03]  /*a170*/  MUFU.TANH R42, R42 ;  /* 0x0000002a002a7308 */ /* 0x000ee60000002400 */
[----:B------:R-:W-:Y:S01]  /*a180*/  HMMA.16816.F32 R140, R20, R6, R140 ;  /* 0x00000006148c723c */ /* 0x000fe2000000188c */
[----:B------:R-:W-:Y:S01]  /*a190*/  LDSM.16.M88.4 R4, [R208+0x6800] ;  /* 0x00680000d004783b */ /* 0x000fe20000000200 */
[----:B------:R-:W-:Y:S02]  /*a1a0*/  FMUL.FTZ R150, R152, c[0x0][0x2ec] ;  /* 0x0000bb0098967a20 */ /* 0x000fe40000410000 */
[----:B------:R-:W-:Y:S01]  /*a1b0*/  FMUL.FTZ R151, R153, c[0x0][0x2ec] ;  /* 0x0000bb0099977a20 */ /* 0x000fe20000410000 */
[----:B------:R-:W1:Y:S01]  /*a1c0*/  MUFU.TANH R43, R43 ;  /* 0x0000002b002b7308 */ /* 0x000e620000002400 */
[----:B------:R-:W-:-:S02]  /*a1d0*/  FMUL.FTZ R154, R154, c[0x0][0x2ec] ;  /* 0x0000bb009a9a7a20 */ /* 0x000fc40000410000 */
[C---:B------:R-:W-:Y:S01]  /*a1e0*/  HMMA.16816.F32 R136, R32.reuse, R28, R136 ;  /* 0x0000001c2088723c */ /* 0x040fe20000001888 */
[----:B------:R-:W-:Y:S02]  /*a1f0*/  FMUL.FTZ R152, R176, c[0x0][0x2ec] ;  /* 0x0000bb00b0987a20 */ /* 0x000fe40000410000 */
[----:B------:R-:W-:Y:S02]  /*a200*/  FMUL.FTZ R153, R177, c[0x0][0x2ec] ;  /* 0x0000bb00b1997a20 */ /* 0x000fe40000410000 */
[----:B------:R-:W1:Y:S01]  /*a210*/  MUFU.TANH R150, R150 ;  /* 0x0000009600967308 */ /* 0x000e620000002400 */
[----:B------:R-:W-:Y:S02]  /*a220*/  IMAD.MOV.U32 R176, RZ, RZ, R240 ;  /* 0x000000ffffb07224 */ /* 0x000fe400078e00f0 */
[----:B------:R-:W-:Y:S01]  /*a230*/  HMMA.16816.F32 R64, R32, R30, R64 ;  /* 0x0000001e2040723c */ /* 0x000fe20000001840 */
[----:B------:R-:W1:Y:S01]  /*a240*/  LDSM.16.M88.4 R28, [R205+0x5800] ;  /* 0x00580000cd1c783b */ /* 0x000e620000000200 */
[----:B------:R-:W-:-:S03]  /*a250*/  IMAD.MOV.U32 R177, RZ, RZ, R241 ;  /* 0x000000ffffb17224 */ /* 0x000fc600078e00f1 */
[----:B------:R-:W1:Y:S03]  /*a260*/  MUFU.TANH R151, R151 ;  /* 0x0000009700977308 */ /* 0x000e660000002400 */
[C---:B------:R-:W-:Y:S05]  /*a270*/  HMMA.16816.F32 R60, R180.reuse, R164, R60 ;  /* 0x000000a4b43c723c */ /* 0x040fea000000183c */
[----:B------:R-:W1:Y:S03]  /*a280*/  MUFU.TANH R152, R152 ;  /* 0x0000009800987308 */ /* 0x000e660000002400 */
[----:B------:R-:W-:Y:S05]  /*a290*/  HMMA.16816.F32 R56, R180, R166, R56 ;  /* 0x000000a6b438723c */ /* 0x000fea0000001838 */
[----:B------:R-:W1:Y:S03]  /*a2a0*/  MUFU.TANH R153, R153 ;  /* 0x0000009900997308 */ /* 0x000e660000002400 */
[C---:B------:R-:W-:Y:S05]  /*a2b0*/  HMMA.16816.F32 R36, R188.reuse, R192, R36 ;  /* 0x000000c0bc24723c */ /* 0x040fea0000001824 */
[----:B------:R-:W1:Y:S03]  /*a2c0*/  MUFU.TANH R154, R154 ;  /* 0x0000009a009a7308 */ /* 0x000e660000002400 */
[----:B------:R-:W-:Y:S01]  /*a2d0*/  HMMA.16816.F32 R184, R188, R194, R184 ;  /* 0x000000c2bcb8723c */ /* 0x000fe200000018b8 */
[----:B------:R-:W1:Y:S07]  /*a2e0*/  LDSM.16.M88.4 R188, [R210+0xb800] ;  /* 0x00b80000d2bc783b */ /* 0x000e6e0000000200 */
[C---:B----4-:R-:W-:Y:S08]  /*a2f0*/  HMMA.16816.F32 R144, R8.reuse, R12, R144 ;  /* 0x0000000c0890723c */ /* 0x050ff00000001890 */
[----:B------:R-:W-:Y:S01]  /*a300*/  HMMA.16816.F32 R140, R8, R14, R140 ;  /* 0x0000000e088c723c */ /* 0x000fe2000000188c */
[----:B------:R-:W4:Y:S07]  /*a310*/  LDSM.16.M88.4 R12, [R208+0x7000] ;  /* 0x00700000d00c783b */ /* 0x000f2e0000000200 */
[C---:B--2---:R-:W-:Y:S08]  /*a320*/  HMMA.16816.F32 R136, R20.reuse, R24, R136 ;  /* 0x000000181488723c */ /* 0x044ff00000001888 */
[----:B------:R-:W-:Y:S01]  /*a330*/  HMMA.16816.F32 R64, R20, R26, R64 ;  /* 0x0000001a1440723c */ /* 0x000fe20000001840 */
[----:B------:R-:W-:Y:S01]  /*a340*/  LDSM.16.M88.4 R24, [R208+0x7800] ;  /* 0x00780000d018783b */ /* 0x000fe20000000200 */
[----:B------:R-:W-:-:S02]  /*a350*/  FMUL.FTZ R144, R144, c[0x0][0x2ec] ;  /* 0x0000bb0090907a20 */ /* 0x000fc40000410000 */
[----:B------:R-:W-:Y:S02]  /*a360*/  FMUL.FTZ R147, R147, c[0x0][0x2ec] ;  /* 0x0000bb0093937a20 */ /* 0x000fe40000410000 */
[----:B------:R-:W-:Y:S02]  /*a370*/  FMUL.FTZ R145, R145, c[0x0][0x2ec] ;  /* 0x0000bb0091917a20 */ /* 0x000fe40000410000 */
[----:B------:R-:W-:Y:S01]  /*a380*/  HMMA.16816.F32 R60, R32, R16, R60 ;  /* 0x00000010203c723c */ /* 0x000fe2000000183c */
[----:B------:R-:W-:Y:S01]  /*a390*/  MUFU.TANH R144, R144 ;  /* 0x0000009000907308 */ /* 0x000fe20000002400 */
[----:B------:R-:W-:Y:S02]  /*a3a0*/  FMUL.FTZ R141, R141, c[0x0][0x2ec] ;  /* 0x0000bb008d8d7a20 */ /* 0x000fe40000410000 */
[----:B------:R-:W-:Y:S02]  /*a3b0*/  FMUL.FTZ R140, R140, c[0x0][0x2ec] ;  /* 0x0000bb008c8c7a20 */ /* 0x000fe40000410000 */
[----:B------:R-:W-:-:S02]  /*a3c0*/  FMUL.FTZ R146, R146, c[0x0][0x2ec] ;  /* 0x0000bb0092927a20 */ /* 0x000fc40000410000 */
[----:B------:R-:W-:Y:S01]  /*a3d0*/  HMMA.16816.F32 R56, R32, R18, R56 ;  /* 0x000000122038723c */ /* 0x000fe20000001838 */
[----:B------:R-:W2:Y:S01]  /*a3e0*/  LDSM.16.M88.4 R16, [R203+0xa000] ;  /* 0x00a00000cb10783b */ /* 0x000ea20000000200 */
[----:B------:R-:W-:Y:S06]  /*a3f0*/  MUFU.TANH R145, R145 ;  /* 0x0000009100917308 */ /* 0x000fec0000002400 */
[C---:B------:R-:W-:Y:S02]  /*a400*/  HMMA.16816.F32 R52, R180.reuse, R160, R52 ;  /* 0x000000a0b434723c */ /* 0x040fe40000001834 */
[----:B------:R-:W-:Y:S05]  /*a410*/  MUFU.TANH R164, R141 ;  /* 0x0000008d00a47308 */ /* 0x000fea0000002400 */
[----:B------:R-:W-:Y:S01]  /*a420*/  FMUL.FTZ R160, R155, c[0x0][0x2ec] ;  /* 0x0000bb009ba07a20 */ /* 0x000fe20000410000 */
[----:B------:R-:W-:Y:S01]  /*a430*/  HMMA.16816.F32 R48, R180, R162, R48 ;  /* 0x000000a2b430723c */ /* 0x000fe20000001830 */
[----:B------:R-:W-:Y:S01]  /*a440*/  FMUL.FTZ R155, R178, c[0x0][0x2ec] ;  /* 0x0000bb00b29b7a20 */ /* 0x000fe20000410000 */
[----:B------:R3:W-:Y:S01]  /*a450*/  MUFU.TANH R162, R147 ;  /* 0x0000009300a27308 */ /* 0x0007e20000002400 */
[----:B------:R-:W-:-:S04]  /*a460*/  FMUL.FTZ R161, R179, c[0x0][0x2ec] ;  /* 0x0000bb00b3a17a20 */ /* 0x000fc80000410000 */
[----:B------:R-:W-:Y:S01]  /*a470*/  FMUL.FTZ R163, R142, c[0x0][0x2ec] ;  /* 0x0000bb008ea37a20 */ /* 0x000fe20000410000 */
[C---:B-1----:R-:W-:Y:S02]  /*a480*/  HMMA.16816.F32 R136, R8.reuse, R28, R136 ;  /* 0x0000001c0888723c */ /* 0x042fe40000001888 */
[----:B------:R-:W1:Y:S06]  /*a490*/  MUFU.TANH R160, R160 ;  /* 0x000000a000a07308 */ /* 0x000e6c0000002400 */
[----:B------:R-:W-:Y:S01]  /*a4a0*/  HMMA.16816.F32 R64, R8, R30, R64 ;  /* 0x0000001e0840723c */ /* 0x000fe20000001840 */
[----:B------:R-:W1:Y:S01]  /*a4b0*/  LDSM.16.M88.4 R28, [R203+0xa800] ;  /* 0x00a80000cb1c783b */ /* 0x000e620000000200 */
[----:B------:R-:W1:Y:S01]  /*a4c0*/  MUFU.TANH R155, R155 ;  /* 0x0000009b009b7308 */ /* 0x000e620000002400 */
[----:B---3--:R-:W-:-:S05]  /*a4d0*/  FMUL.FTZ R147, R143, c[0x0][0x2ec] ;  /* 0x0000bb008f937a20 */ /* 0x008fca0000410000 */
[C---:B------:R-:W-:Y:S02]  /*a4e0*/  HMMA.16816.F32 R36, R180.reuse, R188, R36 ;  /* 0x000000bcb424723c */ /* 0x040fe40000001824 */
[----:B------:R-:W3:Y:S06]  /*a4f0*/  MUFU.TANH R161, R161 ;  /* 0x000000a100a17308 */ /* 0x000eec0000002400 */
[----:B------:R-:W-:Y:S01]  /*a500*/  HMMA.16816.F32 R184, R180, R190, R184 ;  /* 0x000000beb4b8723c */ /* 0x000fe200000018b8 */
[----:B------:R-:W-:Y:S01]  /*a510*/  FMUL.FTZ R143, R137, c[0x0][0x2ec] ;  /* 0x0000bb00898f7a20 */ /* 0x000fe20000410000 */
[----:B------:R-:W1:Y:S01]  /*a520*/  MUFU.TANH R140, R140 ;  /* 0x0000008c008c7308 */ /* 0x000e620000002400 */
[----:B------:R-:W-:-:S02]  /*a530*/  FMUL.FTZ R138, R138, c[0x0][0x2ec] ;  /* 0x0000bb008a8a7a20 */ /* 0x000fc40000410000 */
[----:B------:R-:W-:Y:S02]  /*a540*/  FMUL.FTZ R136, R136, c[0x0][0x2ec] ;  /* 0x0000bb0088887a20 */ /* 0x000fe40000410000 */
[----:B------:R-:W-:Y:S01]  /*a550*/  FMUL.FTZ R137, R139, c[0x0][0x2ec] ;  /* 0x0000bb008b897a20 */ /* 0x000fe20000410000 */
[----:B------:R-:W-:Y:S01]  /*a560*/  HMMA.16816.F32 R52, R32, R4, R52 ;  /* 0x000000042034723c */ /* 0x000fe20000001834 */
[----:B------:R-:W-:Y:S01]  /*a570*/  FMUL.FTZ R65, R65, c[0x0][0x2ec] ;  /* 0x0000bb0041417a20 */ /* 0x000fe20000410000 */
[----:B------:R-:W1:Y:S01]  /*a580*/  MUFU.TANH R143, R143 ;  /* 0x0000008f008f7308 */ /* 0x000e620000002400 */
[----:B------:R-:W-:Y:S02]  /*a590*/  FMUL.FTZ R64, R64, c[0x0][0x2ec] ;  /* 0x0000bb0040407a20 */ /* 0x000fe40000410000 */
[----:B------:R-:W-:-:S03]  /*a5a0*/  FMUL.FTZ R66, R66, c[0x0][0x2ec] ;  /* 0x0000bb0042427a20 */ /* 0x000fc60000410000 */
[C---:B------:R-:W-:Y:S01]  /*a5b0*/  HMMA.16816.F32 R48, R32.reuse, R6, R48 ;  /* 0x000000062030723c */ /* 0x040fe20000001830 */
[----:B------:R-:W1:Y:S01]  /*a5c0*/  LDSM.16.M88.4 R4, [R205+0x6000] ;  /* 0x00600000cd04783b */ /* 0x000e620000000200 */
[----:B------:R-:W-:Y:S06]  /*a5d0*/  MUFU.TANH R175, R138 ;  /* 0x0000008a00af7308 */ /* 0x000fec0000002400 */
[C---:B----4-:R-:W-:Y:S02]  /*a5e0*/  HMMA.16816.F32 R44, R32.reuse, R12, R44 ;  /* 0x0000000c202c723c */ /* 0x050fe4000000182c */
[----:B------:R-:W4:Y:S06]  /*a5f0*/  MUFU.TANH R142, R136 ;  /* 0x00000088008e7308 */ /* 0x000f2c0000002400 */
[----:B------:R-:W-:Y:S01]  /*a600*/  HMMA.16816.F32 R156, R32, R14, R156 ;  /* 0x0000000e209c723c */ /* 0x000fe2000000189c */
[----:B------:R-:W3:Y:S01]  /*a610*/  LDSM.16.M88.4 R12, [R203+0xb000] ;  /* 0x00b00000cb0c783b */ /* 0x000ee20000000200 */
[----:B------:R-:W1:Y:S06]  /*a620*/  MUFU.TANH R65, R65 ;  /* 0x0000004100417308 */ /* 0x000e6c0000002400 */
[C---:B--2---:R-:W-:Y:S02]  /*a630*/  HMMA.16816.F32 R60, R20.reuse, R16, R60 ;  /* 0x00000010143c723c */ /* 0x044fe4000000183c */
[----:B------:R-:W2:Y:S06]  /*a640*/  MUFU.TANH R64, R64 ;  /* 0x0000004000407308 */ /* 0x000eac0000002400 */
[----:B------:R-:W-:Y:S01]  /*a650*/  HMMA.16816.F32 R56, R20, R18, R56 ;  /* 0x000000121438723c */ /* 0x000fe20000001838 */
[----:B------:R-:W2:Y:S01]  /*a660*/  LDSM.16.M88.4 R16, [R205+0x6800] ;  /* 0x00680000cd10783b */ /* 0x000ea20000000200 */
[----:B------:R-:W-:Y:S06]  /*a670*/  MUFU.TANH R146, R146 ;  /* 0x0000009200927308 */ /* 0x000fec0000002400 */
[C---:B------:R-:W-:Y:S02]  /*a680*/  HMMA.16816.F32 R36, R32.reuse, R24, R36 ;  /* 0x000000182024723c */ /* 0x040fe40000001824 */
[----:B------:R-:W-:Y:S06]  /*a690*/  MUFU.TANH R163, R163 ;  /* 0x000000a300a37308 */ /* 0x000fec0000002400 */
[----:B------:R-:W-:Y:S01]  /*a6a0*/  HMMA.16816.F32 R184, R32, R26, R184 ;  /* 0x0000001a20b8723c */ /* 0x000fe200000018b8 */
[----:B------:R-:W2:Y:S01]  /*a6b0*/  LDSM.16.M88.4 R24, [R203+0xb800] ;  /* 0x00b80000cb18783b */ /* 0x000ea20000000200 */
[----:B------:R-:W-:Y:S06]  /*a6c0*/  MUFU.TANH R137, R137 ;  /* 0x0000008900897308 */ /* 0x000fec0000002400 */
[----:B-1----:R-:W-:Y:S02]  /*a6d0*/  HMMA.16816.F32 R52, R20, R28, R52 ;  /* 0x0000001c1434723c */ /* 0x002fe40000001834 */
[----:B------:R-:W-:Y:S05]  /*a6e0*/  MUFU.TANH R147, R147 ;  /* 0x0000009300937308 */ /* 0x000fea0000002400 */
[----:B------:R-:W-:Y:S01]  /*a6f0*/  IMAD R29, R219, 0x80, R232 ;  /* 0x00000080db1d7824 */ /* 0x000fe200078e02e8 */
[----:B------:R-:W-:Y:S01]  /*a700*/  HMMA.16816.F32 R60, R8, R4, R60 ;  /* 0x00000004083c723c */ /* 0x000fe2000000183c */
[----:B------:R-:W-:Y:S01]  /*a710*/  FMUL.FTZ R28, R67, c[0x0][0x2ec] ;  /* 0x0000bb00431c7a20 */ /* 0x000fe20000410000 */
[----:B------:R-:W-:Y:S02]  /*a720*/  MUFU.TANH R173, R66 ;  /* 0x0000004200ad7308 */ /* 0x000fe40000002400 */
[----:B------:R-:W-:-:S02]  /*a730*/  ISETP.GE.AND P6, PT, R29, R238, PT ;  /* 0x000000ee1d00720c */ /* 0x000fc40003fc6270 */
[C---:B------:R-:W-:Y:S02]  /*a740*/  IADD3 R139, R29.reuse, 0x39, RZ ;  /* 0x000000391d8b7810 */ /* 0x040fe40007ffe0ff */
[----:B------:R-:W-:Y:S01]  /*a750*/  HMMA.16816.F32 R56, R8, R6, R56 ;  /* 0x000000060838723c */ /* 0x000fe20000001838 */
[----:B------:R-:W1:Y:S01]  /*a760*/  LDSM.16.M88.4 R4, [R205+0x7000] ;  /* 0x00700000cd04783b */ /* 0x000e620000000200 */
[----:B------:R-:W-:Y:S06]  /*a770*/  MUFU.TANH R28, R28 ;  /* 0x0000001c001c7308 */ /* 0x000fec0000002400 */
[C---:B---3--:R-:W-:Y:S07]  /*a780*/  HMMA.16816.F32 R44, R20.reuse, R12, R44 ;  /* 0x0000000c142c723c */ /* 0x048fee000000182c */
[----:B------:R-:W-:Y:S01]  /*a790*/  IADD3 R13, R29, 0x1, RZ ;  /* 0x000000011d0d7810 */ /* 0x000fe20007ffe0ff */
[----:B------:R-:W-:Y:S01]  /*a7a0*/  HMMA.16816.F32 R48, R20, R30, R48 ;  /* 0x0000001e1430723c */ /* 0x000fe20000001830 */
[----:B------:R-:W-:-:S02]  /*a7b0*/  FMUL.FTZ R61, R61, c[0x0][0x2ec] ;  /* 0x0000bb003d3d7a20 */ /* 0x000fc40000410000 */
[C---:B------:R-:W-:Y:S01]  /*a7c0*/  ISETP.GE.AND P4, PT, R13.reuse, R238, PT ;  /* 0x000000ee0d00720c */ /* 0x040fe20003f86270 */
[----:B------:R-:W-:Y:S01]  /*a7d0*/  FMUL.FTZ R60, R60, c[0x0][0x2ec] ;  /* 0x0000bb003c3c7a20 */ /* 0x000fe20000410000 */
[----:B------:R-:W-:Y:S01]  /*a7e0*/  ISETP.GE.AND P5, PT, R13, R236, PT ;  /* 0x000000ec0d00720c */ /* 0x000fe20003fa6270 */
[----:B------:R3:W1:Y:S01]  /*a7f0*/  MUFU.TANH R170, R61 ;  /* 0x0000003d00aa7308 */ /* 0x0006620000002400 */
[----:B------:R-:W-:Y:S01]  /*a800*/  IADD3 R13, R29, 0x8, RZ ;  /* 0x000000081d0d7810 */ /* 0x000fe20007ffe0ff */
[----:B--2---:R-:W-:Y:S01]  /*a810*/  HMMA.16816.F32 R52, R8, R16, R52 ;  /* 0x000000100834723c */ /* 0x004fe20000001834 */
[----:B------:R-:W-:Y:S01]  /*a820*/  FMUL.FTZ R30, R57, c[0x0][0x2ec] ;  /* 0x0000bb00391e7a20 */ /* 0x000fe20000410000 */
[----:B------:R-:W-:Y:S01]  /*a830*/  IADD3 R57, R29, 0x49, RZ ;  /* 0x000000491d397810 */ /* 0x000fe20007ffe0ff */
[----:B------:R-:W-:Y:S02]  /*a840*/  FMUL.FTZ R56, R56, c[0x0][0x2ec] ;  /* 0x0000bb0038387a20 */ /* 0x000fe40000410000 */
[----:B------:R-:W-:Y:S01]  /*a850*/  FMUL.FTZ R63, R63, c[0x0][0x2ec] ;  /* 0x0000bb003f3f7a20 */ /* 0x000fe20000410000 */
[----:B------:R-:W2:Y:S01]  /*a860*/  MUFU.TANH R166, R60 ;  /* 0x0000003c00a67308 */ /* 0x000ea20000002400 */
[----:B------:R-:W-:Y:S01]  /*a870*/  FSEL R17, R0, -INF , !P6 ;  /* 0xff80000000117808 */ /* 0x000fe20007000000 */
[C---:B------:R-:W-:Y:S01]  /*a880*/  HMMA.16816.F32 R156, R20.reuse, R14, R156 ;  /* 0x0000000e149c723c */ /* 0x040fe2000000189c */
[----:B------:R-:W-:Y:S01]  /*a890*/  ISETP.GE.AND P6, PT, R13, R238, PT ;  /* 0x000000ee0d00720c */ /* 0x000fe20003fc6270 */
[----:B------:R-:W-:Y:S01]  /*a8a0*/  FMUL.FTZ R59, R59, c[0x0][0x2ec] ;  /* 0x0000bb003b3b7a20 */ /* 0x000fe20000410000 */
[----:B------:R-:W-:Y:S01]  /*a8b0*/  FSEL R16, R148, -INF , !P4 ;  /* 0xff80000094107808 */ /* 0x000fe20006000000 */
[----:B------:R-:W-:Y:S01]  /*a8c0*/  FMUL.FTZ R58, R58, c[0x0][0x2ec] ;  /* 0x0000bb003a3a7a20 */ /* 0x000fe20000410000 */
[----:B------:R-:W-:Y:S01]  /*a8d0*/  FSEL R0, R149, -INF , !P6 ;  /* 0xff80000095007808 */ /* 0x000fe20007000000 */
[----:B------:R-:W1:Y:S01]  /*a8e0*/  MUFU.TANH R30, R30 ;  /* 0x0000001e001e7308 */ /* 0x000e620000002400 */
[----:B------:R-:W-:Y:S01]  /*a8f0*/  ISETP.GE.AND P6, PT, R13, R236, PT ;  /* 0x000000ec0d00720c */ /* 0x000fe20003fc6270 */
[----:B------:R-:W-:Y:S01]  /*a900*/  HMMA.16816.F32 R36, R20, R24, R36 ;  /* 0x000000181424723c */ /* 0x000fe20000001824 */
[----:B------:R-:W2:Y:S01]  /*a910*/  LDSM.16.M88.4 R12, [R205+0x7800] ;  /* 0x00780000cd0c783b */ /* 0x000ea20000000200 */
[C---:B------:R-:W-:Y:S01]  /*a920*/  IADD3 R149, R29.reuse, 0x30, RZ ;  /* 0x000000301d957810 */ /* 0x040fe20007ffe0ff */
[----:B------:R-:W-:Y:S01]  /*a930*/  FMUL.FTZ R62, R62, c[0x0][0x2ec] ;  /* 0x0000bb003e3e7a20 */ /* 0x000fe20000410000 */
[----:B---3--:R-:W-:Y:S01]  /*a940*/  IADD3 R61, R29, 0x41, RZ ;  /* 0x000000411d3d7810 */ /* 0x008fe20007ffe0ff */
[----:B------:R-:W-:-:S04]  /*a950*/  DEPBAR.LE SB0, 0x0 ;  /* 0x000080000000791a */ /* 0x000fc80000000000 */
[----:B------:R-:W-:Y:S01]  /*a960*/  HMMA.16816.F32 R184, R20, R26, R184 ;  /* 0x0000001a14b8723c */ /* 0x000fe200000018b8 */
[----:B------:R-:W-:Y:S01]  /*a970*/  FMUL.FTZ R33, R53, c[0x0][0x2ec] ;  /* 0x0000bb0035217a20 */ /* 0x000fe20000410000 */
[----:B------:R-:W-:Y:S01]  /*a980*/  IADD3 R53, R29, 0x31, RZ ;  /* 0x000000311d357810 */ /* 0x000fe20007ffe0ff */
[----:B------:R-:W-:Y:S01]  /*a990*/  FMUL.FTZ R32, R52, c[0x0][0x2ec] ;  /* 0x0000bb0034207a20 */ /* 0x000fe20000410000 */
[----:B------:R3:W2:Y:S01]  /*a9a0*/  MUFU.TANH R168, R56 ;  /* 0x0000003800a87308 */ /* 0x0006a20000002400 */
[----:B------:R-:W-:Y:S02]  /*a9b0*/  FMUL.FTZ R31, R55, c[0x0][0x2ec] ;  /* 0x0000bb00371f7a20 */ /* 0x000fe40000410000 */
[C---:B------:R-:W-:Y:S01]  /*a9c0*/  IADD3 R21, R29.reuse, 0x9, RZ ;  /* 0x000000091d157810 */ /* 0x040fe20007ffe0ff */
[----:B------:R-:W-:Y:S01]  /*a9d0*/  HMMA.16816.F32 R48, R8, R18, R48 ;  /* 0x000000120830723c */ /* 0x000fe20000001830 */
[----:B------:R-:W-:Y:S02]  /*a9e0*/  IADD3 R23, R29, 0x10, RZ ;  /* 0x000000101d177810 */ /* 0x000fe40007ffe0ff */
[----:B------:R-:W-:Y:S01]  /*a9f0*/  ISETP.GE.AND P4, PT, R21, R238, PT ;  /* 0x000000ee1500720c */ /* 0x000fe20003f86270 */
[----:B------:R-:W-:Y:S01]  /*aa00*/  MUFU.TANH R169, R63 ;  /* 0x0000003f00a97308 */ /* 0x000fe20000002400 */
[----:B-----5:R-:W-:-:S02]  /*aa10*/  FSEL R27, R41, -INF , !P5 ;  /* 0xff800000291b7808 */ /* 0x020fc40006800000 */
[----:B------:R-:W-:Y:S01]  /*aa20*/  FSEL R40, R40, -INF , !P4 ;  /* 0xff80000028287808 */ /* 0x000fe20006000000 */
[----:B-1----:R-:W-:Y:S01]  /*aa30*/  HMMA.16816.F32 R44, R8, R4, R44 ;  /* 0x00000004082c723c */ /* 0x002fe2000000182c */
[-C--:B------:R-:W-:Y:S01]  /*aa40*/  ISETP.GE.AND P4, PT, R29, R236.reuse, PT ;  /* 0x000000ec1d00720c */ /* 0x080fe20003f86270 */
[----:B------:R-:W-:Y:S01]  /*aa50*/  FMUL.FTZ R18, R54, c[0x0][0x2ec] ;  /* 0x0000bb0036127a20 */ /* 0x000fe20000410000 */
[----:B------:R-:W-:Y:S01]  /*aa60*/  FSEL R19, R42, -INF , !P6 ;  /* 0xff8000002a137808 */ /* 0x000fe20007000000 */
[----:B------:R-:W1:Y:S01]  /*aa70*/  MUFU.TANH R33, R33 ;  /* 0x0000002100217308 */ /* 0x000e620000002400 */
[----:B------:R-:W-:Y:S02]  /*aa80*/  FSEL R2, R2, -INF , !P4 ;  /* 0xff80000002027808 */ /* 0x000fe40006000000 */
[----:B------:R-:W-:Y:S02]  /*aa90*/  ISETP.GE.AND P4, PT, R21, R236, PT ;  /* 0x000000ec1500720c */ /* 0x000fe40003f86270 */
[----:B------:R-:W-:-:S02]  /*aaa0*/  ISETP.GE.AND P5, PT, R23, R238, PT ;  /* 0x000000ee1700720c */ /* 0x000fc40003fa6270 */
[----:B------:R-:W-:Y:S01]  /*aab0*/  ISETP.GE.AND P6, PT, R23, R236, PT ;  /* 0x000000ec1700720c */ /* 0x000fe20003fc6270 */
[----:B------:R-:W5:Y:S01]  /*aac0*/  MUFU.TANH R32, R32 ;  /* 0x0000002000207308 */ /* 0x000f620000002400 */
[----:B------:R-:W-:Y:S02]  /*aad0*/  IADD3 R23, R29, 0x11, RZ ;  /* 0x000000111d177810 */ /* 0x000fe40007ffe0ff */
[----:B------:R-:W-:Y:S01]  /*aae0*/  FSEL R35, R43, -INF , !P4 ;  /* 0xff8000002b237808 */ /* 0x000fe20006000000 */
[C---:B--2---:R-:W-:Y:S01]  /*aaf0*/  HMMA.16816.F32 R36, R8.reuse, R12, R36 ;  /* 0x0000000c0824723c */ /* 0x044fe20000001824 */
[-C--:B------:R-:W-:Y:S01]  /*ab00*/  ISETP.GE.AND P4, PT, R23, R238.reuse, PT ;  /* 0x000000ee1700720c */ /* 0x080fe20003f86270 */
[----:B------:R-:W-:Y:S01]  /*ab10*/  FMUL.FTZ R49, R49, c[0x0][0x2ec] ;  /* 0x0000bb0031317a20 */ /* 0x000fe20000410000 */
[C---:B------:R-:W-:Y:S01]  /*ab20*/  IADD3 R5, R29.reuse, 0x18, RZ ;  /* 0x000000181d057810 */ /* 0x040fe20007ffe0ff */
[----:B------:R-:W-:Y:S01]  /*ab30*/  FMUL.FTZ R48, R48, c[0x0][0x2ec] ;  /* 0x0000bb0030307a20 */ /* 0x000fe20000410000 */
[----:B------:R-:W-:Y:S01]  /*ab40*/  IADD3 R21, R29, 0x19, RZ ;  /* 0x000000191d157810 */ /* 0x000fe20007ffe0ff */
[----:B------:R-:W-:Y:S01]  /*ab50*/  MUFU.TANH R165, R59 ;  /* 0x0000003b00a57308 */ /* 0x000fe20000002400 */
[----:B------:R-:W-:Y:S01]  /*ab60*/  FSEL R26, R150, -INF , !P5 ;  /* 0xff800000961a7808 */ /* 0x000fe20006800000 */
[----:B------:R-:W-:Y:S01]  /*ab70*/  HMMA.16816.F32 R184, R8, R14, R184 ;  /* 0x0000000e08b8723c */ /* 0x000fe200000018b8 */
[----:B------:R-:W-:Y:S01]  /*ab80*/  FSEL R24, R151, -INF , !P4 ;  /* 0xff80000097187808 */ /* 0x000fe20006000000 */
[----:B------:R-:W-:Y:S01]  /*ab90*/  FMUL.FTZ R51, R51, c[0x0][0x2ec] ;  /* 0x0000bb0033337a20 */ /* 0x000fe20000410000 */
[-C--:B------:R-:W-:Y:S01]  /*aba0*/  ISETP.GE.AND P5, PT, R5, R238.reuse, PT ;  /* 0x000000ee0500720c */ /* 0x080fe20003fa6270 */
[----:B------:R-:W-:Y:S01]  /*abb0*/  FMUL.FTZ R44, R44, c[0x0][0x2ec] ;  /* 0x0000bb002c2c7a20 */ /* 0x000fe20000410000 */
[----:B------:R-:W-:Y:S01]  /*abc0*/  ISETP.GE.AND P4, PT, R21, R238, PT ;  /* 0x000000ee1500720c */ /* 0x000fe20003f86270 */
[----:B------:R-:W-:Y:S01]  /*abd0*/  MUFU.TANH R167, R58 ;  /* 0x0000003a00a77308 */ /* 0x000fe20000002400 */
[----:B------:R-:W-:Y:S01]  /*abe0*/  FSEL R22, R152, -INF , !P5 ;  /* 0xff80000098167808 */ /* 0x000fe20006800000 */
[----:B------:R-:W-:Y:S01]  /*abf0*/  FMUL.FTZ R50, R50, c[0x0][0x2ec] ;  /* 0x0000bb0032327a20 */ /* 0x000fe20000410000 */
[----:B------:R-:W-:Y:S01]  /*ac00*/  FSEL R20, R153, -INF , !P4 ;  /* 0xff80000099147808 */ /* 0x000fe20006000000 */
[----:B------:R-:W-:Y:S01]  /*ac10*/  FMUL.FTZ R46, R46, c[0x0][0x2ec] ;  /* 0x0000bb002e2e7a20 */ /* 0x000fe20000410000 */
[----:B------:R-:W-:-:S02]  /*ac20*/  ISETP.GE.AND P5, PT, R23, R236, PT ;  /* 0x000000ec1700720c */ /* 0x000fc40003fa6270 */
[-C--:B------:R-:W-:Y:S01]  /*ac30*/  ISETP.GE.AND P4, PT, R5, R236.reuse, PT ;  /* 0x000000ec0500720c */ /* 0x080fe20003f86270 */
[----:B------:R-:W-:Y:S01]  /*ac40*/  MUFU.TANH R153, R51 ;  /* 0x0000003300997308 */ /* 0x000fe20000002400 */
[----:B------:R-:W-:Y:S01]  /*ac50*/  IADD3 R41, R29, 0x20, RZ ;  /* 0x000000201d297810 */ /* 0x000fe20007ffe0ff */
[----:B------:R-:W-:Y:S01]  /*ac60*/  HMMA.16816.F32 R4, R8, R6, R156 ;  /* 0x000000060804723c */ /* 0x000fe2000000189c */
[----:B------:R-:W-:Y:S01]  /*ac70*/  FSEL R25, R154, -INF , !P6 ;  /* 0xff8000009a197808 */ /* 0x000fe20007000000 */
[----:B------:R-:W-:Y:S01]  /*ac80*/  FMUL.FTZ R37, R37, c[0x0][0x2ec] ;  /* 0x0000bb0025257a20 */ /* 0x000fe20000410000 */
[----:B------:R-:W-:Y:S01]  /*ac90*/  ISETP.GE.AND P6, PT, R21, R236, PT ;  /* 0x000000ec1500720c */ /* 0x000fe20003fc6270 */
[----:B------:R-:W-:Y:S01]  /*aca0*/  FMUL.FTZ R36, R36, c[0x0][0x2ec] ;  /* 0x0000bb0024247a20 */ /* 0x000fe20000410000 */
[----:B------:R-:W-:Y:S01]  /*acb0*/  FSEL R23, R160, -INF , !P5 ;  /* 0xff800000a0177808 */ /* 0x000fe20006800000 */
[----:B------:R-:W2:Y:S01]  /*acc0*/  MUFU.TANH R156, R49 ;  /* 0x00000031009c7308 */ /* 0x000ea20000002400 */
[----:B------:R-:W-:Y:S01]  /*acd0*/  FSEL R21, R155, -INF , !P4 ;  /* 0xff8000009b157808 */ /* 0x000fe20006000000 */
[----:B------:R-:W-:Y:S01]  /*ace0*/  FMUL.FTZ R8, R47, c[0x0][0x2ec] ;  /* 0x0000bb002f087a20 */ /* 0x000fe20000410000 */
[C---:B------:R-:W-:Y:S01]  /*acf0*/  ISETP.GE.AND P5, PT, R41.reuse, R238, PT ;  /* 0x000000ee2900720c */ /* 0x040fe20003fa6270 */
[----:B---3--:R-:W-:Y:S01]  /*ad00*/  FMUL.FTZ R56, R184, c[0x0][0x2ec] ;  /* 0x0000bb00b8387a20 */ /* 0x008fe20000410000 */
[-C--:B------:R-:W-:Y:S01]  /*ad10*/  ISETP.GE.AND P4, PT, R41, R236.reuse, PT ;  /* 0x000000ec2900720c */ /* 0x080fe20003f86270 */
[----:B------:R-:W-:Y:S01]  /*ad20*/  FMUL.FTZ R39, R39, c[0x0][0x2ec] ;  /* 0x0000bb0027277a20 */ /* 0x000fe20000410000 */
[----:B------:R-:W-:Y:S01]  /*ad30*/  IADD3 R41, R29, 0x21, RZ ;  /* 0x000000211d297810 */ /* 0x000fe20007ffe0ff */
[----:B------:R3:W1:Y:S01]  /*ad40*/  MUFU.TANH R158, R48 ;  /* 0x00000030009e7308 */ /* 0x0006620000002400 */
[----:B------:R-:W-:Y:S01]  /*ad50*/  FSEL R138, R144, -INF , !P5 ;  /* 0xff800000908a7808 */ /* 0x000fe20006800000 */
[----:B------:R-:W-:Y:S01]  /*ad60*/  FMUL.FTZ R144, R45, c[0x0][0x2ec] ;  /* 0x0000bb002d907a20 */ /* 0x000fe20000410000 */
[----:B------:R-:W-:Y:S01]  /*ad70*/  ISETP.GE.AND P5, PT, R41, R236, PT ;  /* 0x000000ec2900720c */ /* 0x000fe20003fa6270 */
[----:B------:R-:W-:Y:S01]  /*ad80*/  FMUL.FTZ R186, R186, c[0x0][0x2ec] ;  /* 0x0000bb00baba7a20 */ /* 0x000fe20000410000 */
[----:B------:R-:W-:-:S02]  /*ad90*/  IADD3 R151, R29, 0x29, RZ ;  /* 0x000000291d977810 */ /* 0x000fc40007ffe0ff */
[----:B------:R-:W-:Y:S01]  /*ada0*/  FSEL R67, R161, -INF , !P6 ;  /* 0xff800000a1437808 */ /* 0x000fe20007000000 */
[----:B------:R-:W1:Y:S01]  /*adb0*/  MUFU.TANH R144, R144 ;  /* 0x0000009000907308 */ /* 0x000e620000002400 */
[-C--:B------:R-:W-:Y:S01]  /*adc0*/  ISETP.GE.AND P6, PT, R41, R238.reuse, PT ;  /* 0x000000ee2900720c */ /* 0x080fe20003fc6270 */
[----:B------:R-:W-:Y:S01]  /*add0*/  FMUL.FTZ R5, R5, c[0x0][0x2ec] ;  /* 0x0000bb0005057a20 */ /* 0x000fe20000410000 */
[----:B------:R-:W-:Y:S01]  /*ade0*/  IADD3 R13, R29, 0x28, RZ ;  /* 0x000000281d0d7810 */ /* 0x000fe20007ffe0ff */
[----:B------:R-:W-:Y:S01]  /*adf0*/  FMUL.FTZ R4, R4, c[0x0][0x2ec] ;  /* 0x0000bb0004047a20 */ /* 0x000fe20000410000 */
[----:B------:R-:W-:Y:S01]  /*ae00*/  FSEL R141, R162, -INF , !P5 ;  /* 0xff800000a28d7808 */ /* 0x000fe20006800000 */
[----:B------:R-:W-:Y:S01]  /*ae10*/  FMUL.FTZ R7, R7, c[0x0][0x2ec] ;  /* 0x0000bb0007077a20 */ /* 0x000fe20000410000 */
[-C--:B------:R-:W-:Y:S01]  /*ae20*/  ISETP.GE.AND P5, PT, R151, R238.reuse, PT ;  /* 0x000000ee9700720c */ /* 0x080fe20003fa6270 */
[----:B---3--:R-:W-:Y:S01]  /*ae30*/  FMUL.FTZ R48, R185, c[0x0][0x2ec] ;  /* 0x0000bb00b9307a20 */ /* 0x008fe20000410000 */
[----:B------:R-:W-:Y:S01]  /*ae40*/  FSEL R134, R145, -INF , !P6 ;  /* 0xff80000091867808 */ /* 0x000fe20007000000 */
[----:B------:R-:W-:Y:S01]  /*ae50*/  MUFU.TANH R4, R4 ;  /* 0x0000000400047308 */ /* 0x000fe20000002400 */
[----:B------:R-:W-:-:S02]  /*ae60*/  ISETP.GE.AND P6, PT, R13, R238, PT ;  /* 0x000000ee0d00720c */ /* 0x000fc40003fc6270 */
[----:B------:R-:W-:Y:S02]  /*ae70*/  FSEL R136, R164, -INF , !P5 ;  /* 0xff800000a4887808 */ /* 0x000fe40006800000 */
[-C--:B------:R-:W-:Y:S02]  /*ae80*/  ISETP.GE.AND P5, PT, R53, R238.reuse, PT ;  /* 0x000000ee3500720c */ /* 0x080fe40003fa6270 */
[----:B------:R-:W-:Y:S01]  /*ae90*/  FSEL R152, R140, -INF , !P6 ;  /* 0xff8000008c987808 */ /* 0x000fe20007000000 */
[----:B------:R-:W-:Y:S01]  /*aea0*/  MUFU.TANH R58, R37 ;  /* 0x00000025003a7308 */ /* 0x000fe20000002400 */
[----:B------:R-:W-:Y:S02]  /*aeb0*/  ISETP.GE.AND P6, PT, R149, R238, PT ;  /* 0x000000ee9500720c */ /* 0x000fe40003fc6270 */
[----:B------:R-:W-:Y:S02]  /*aec0*/  IADD3 R145, R29, 0x38, RZ ;  /* 0x000000381d917810 */ /* 0x000fe40007ffe0ff */
[----:B------:R-:W-:-:S02]  /*aed0*/  FSEL R54, R143, -INF , !P5 ;  /* 0xff8000008f367808 */ /* 0x000fc40006800000 */
[-C--:B------:R-:W-:Y:S01]  /*aee0*/  ISETP.GE.AND P5, PT, R139, R238.reuse, PT ;  /* 0x000000ee8b00720c */ /* 0x080fe20003fa6270 */
[----:B------:R-:W-:Y:S01]  /*aef0*/  MUFU.TANH R140, R5 ;  /* 0x00000005008c7308 */ /* 0x000fe20000002400 */
[----:B----4-:R-:W-:Y:S02]  /*af00*/  FSEL R148, R142, -INF , !P6 ;  /* 0xff8000008e947808 */ /* 0x010fe40007000000 */
[-C--:B------:R-:W-:Y:S02]  /*af10*/  ISETP.GE.AND P6, PT, R145, R238.reuse, PT ;  /* 0x000000ee9100720c */ /* 0x080fe40003fc6270 */
[----:B------:R-:W-:Y:S02]  /*af20*/  IADD3 R63, R29, 0x40, RZ ;  /* 0x000000401d3f7810 */ /* 0x000fe40007ffe0ff */
[----:B------:R-:W-:Y:S01]  /*af30*/  FSEL R150, R65, -INF , !P5 ;  /* 0xff80000041967808 */ /* 0x000fe20006800000 */
[----:B------:R-:W-:Y:S01]  /*af40*/  MUFU.TANH R171, R62 ;  /* 0x0000003e00ab7308 */ /* 0x000fe20000002400 */
[----:B------:R-:W-:-:S02]  /*af50*/  ISETP.GE.AND P5, PT, R61, R238, PT ;  /* 0x000000ee3d00720c */ /* 0x000fc40003fa6270 */
[----:B------:R-:W-:Y:S02]  /*af60*/  FSEL R52, R64, -INF , !P6 ;  /* 0xff80000040347808 */ /* 0x000fe40007000000 */
[-C--:B------:R-:W-:Y:S02]  /*af70*/  ISETP.GE.AND P6, PT, R63, R238.reuse, PT ;  /* 0x000000ee3f00720c */ /* 0x080fe40003fc6270 */
[----:B------:R-:W-:Y:S01]  /*af80*/  IADD3 R59, R29, 0x48, RZ ;  /* 0x000000481d3b7810 */ /* 0x000fe20007ffe0ff */
[----:B------:R-:W-:Y:S01]  /*af90*/  MUFU.TANH R62, R36 ;  /* 0x00000024003e7308 */ /* 0x000fe20000002400 */
[----:B------:R-:W-:Y:S02]  /*afa0*/  FSEL R170, R170, -INF , !P5 ;  /* 0xff800000aaaa7808 */ /* 0x000fe40006800000 */
[----:B------:R-:W-:Y:S02]  /*afb0*/  ISETP.GE.AND P5, PT, R57, R238, PT ;  /* 0x000000ee3900720c */ /* 0x000fe40003fa6270 */
[----:B------:R-:W-:-:S02]  /*afc0*/  IADD3 R49, R29, 0x51, RZ ;  /* 0x000000511d317810 */ /* 0x000fc40007ffe0ff */
[----:B------:R-:W-:Y:S01]  /*afd0*/  FSEL R166, R166, -INF , !P6 ;  /* 0xff800000a6a67808 */ /* 0x000fe20007000000 */
[----:B------:R-:W-:Y:S01]  /*afe0*/  MUFU.TANH R48, R48 ;  /* 0x0000003000307308 */ /* 0x000fe20000002400 */
[-C--:B------:R-:W-:Y:S02]  /*aff0*/  ISETP.GE.AND P6, PT, R59, R238.reuse, PT ;  /* 0x000000ee3b00720c */ /* 0x080fe40003fc6270 */
[----:B------:R-:W-:Y:S02]  /*b000*/  IADD3 R51, R29, 0x50, RZ ;  /* 0x000000501d337810 */ /* 0x000fe40007ffe0ff */
[----:B------:R-:W-:Y:S02]  /*b010*/  FSEL R164, R30, -INF , !P5 ;  /* 0xff8000001ea47808 */ /* 0x000fe40006800000 */
[----:B------:R-:W-:Y:S01]  /*b020*/  FSEL R55, R146, -INF , !P4 ;  /* 0xff80000092377808 */ /* 0x000fe20006000000 */
[----:B------:R-:W-:Y:S01]  /*b030*/  MUFU.TANH R56, R56 ;  /* 0x0000003800387308 */ /* 0x000fe20000002400 */
[----:B------:R-:W-:-:S02]  /*b040*/  ISETP.GE.AND P5, PT, R49, R238, PT ;  /* 0x000000ee3100720c */ /* 0x000fc40003fa6270 */
[----:B------:R-:W-:Y:S02]  /*b050*/  IADD3 R45, R29, 0x59, RZ ;  /* 0x000000591d2d7810 */ /* 0x000fe40007ffe0ff */
[----:B------:R-:W-:Y:S02]  /*b060*/  FSEL R168, R168, -INF , !P6 ;  /* 0xff800000a8a87808 */ /* 0x000fe40007000000 */
[-C--:B------:R-:W-:Y:S01]  /*b070*/  ISETP.GE.AND P6, PT, R51, R238.reuse, PT ;  /* 0x000000ee3300720c */ /* 0x080fe20003fc6270 */
[----:B------:R-:W3:Y:S01]  /*b080*/  MUFU.TANH R146, R44 ;  /* 0x0000002c00927308 */ /* 0x000ee20000002400 */
[----:B------:R-:W-:Y:S02]  /*b090*/  IADD3 R47, R29, 0x58, RZ ;  /* 0x000000581d2f7810 */ /* 0x000fe40007ffe0ff */
[----:B-1----:R-:W-:Y:S02]  /*b0a0*/  FSEL R160, R33, -INF , !P5 ;  /* 0xff80000021a07808 */ /* 0x002fe40006800000 */
[----:B------:R-:W-:-:S02]  /*b0b0*/  ISETP.GE.AND P5, PT, R45, R238, PT ;  /* 0x000000ee2d00720c */ /* 0x000fc40003fa6270 */
[----:B------:R-:W-:Y:S01]  /*b0c0*/  IADD3 R41, R29, 0x61, RZ ;  /* 0x000000611d297810 */ /* 0x000fe20007ffe0ff */
[----:B------:R-:W1:Y:S01]  /*b0d0*/  MUFU.TANH R155, R50 ;  /* 0x00000032009b7308 */ /* 0x000e620000002400 */
[----:B-----5:R-:W-:Y:S02]  /*b0e0*/  FSEL R162, R32, -INF , !P6 ;  /* 0xff80000020a27808 */ /* 0x020fe40007000000 */
[----:B------:R-:W-:Y:S02]  /*b0f0*/  ISETP.GE.AND P6, PT, R47, R238, PT ;  /* 0x000000ee2f00720c */ /* 0x000fe40003fc6270 */
[----:B------:R-:W-:Y:S02]  /*b100*/  IADD3 R43, R29, 0x60, RZ ;  /* 0x000000601d2b7810 */ /* 0x000fe40007ffe0ff */
[----:B--2---:R-:W-:Y:S01]  /*b110*/  FSEL R156, R156, -INF , !P5 ;  /* 0xff8000009c9c7808 */ /* 0x004fe20006800000 */
[----:B------:R-:W2:Y:S01]  /*b120*/  MUFU.TANH R31, R31 ;  /* 0x0000001f001f7308 */ /* 0x000ea20000002400 */
[----:B------:R-:W-:-:S02]  /*b130*/  ISETP.GE.AND P4, PT, R13, R236, PT ;  /* 0x000000ec0d00720c */ /* 0x000fc40003f86270 */
[-C--:B------:R-:W-:Y:S02]  /*b140*/  ISETP.GE.AND P5, PT, R41, R238.reuse, PT ;  /* 0x000000ee2900720c */ /* 0x080fe40003fa6270 */
[----:B------:R-:W-:Y:S02]  /*b150*/  IADD3 R13, R29, 0x69, RZ ;  /* 0x000000691d0d7810 */ /* 0x000fe40007ffe0ff */
[----:B------:R-:W-:Y:S01]  /*b160*/  FSEL R158, R158, -INF , !P6 ;  /* 0xff8000009e9e7808 */ /* 0x000fe20007000000 */
[----:B------:R-:W4:Y:S01]  /*b170*/  MUFU.TANH R18, R18 ;  /* 0x0000001200127308 */ /* 0x000f220000002400 */
[----:B------:R-:W-:Y:S02]  /*b180*/  ISETP.GE.AND P6, PT, R43, R238, PT ;  /* 0x000000ee2b00720c */ /* 0x000fe40003fc6270 */
[----:B------:R-:W-:Y:S02]  /*b190*/  IADD3 R15, R29, 0x68, RZ ;  /* 0x000000681d0f7810 */ /* 0x000fe40007ffe0ff */
[----:B------:R-:W-:-:S02]  /*b1a0*/  FSEL R144, R144, -INF , !P5 ;  /* 0xff80000090907808 */ /* 0x000fc40006800000 */
[-C--:B------:R-:W-:Y:S01]  /*b1b0*/  ISETP.GE.AND P5, PT, R13, R238.reuse, PT ;  /* 0x000000ee0d00720c */ /* 0x080fe20003fa6270 */
[----:B------:R-:W5:Y:S01]  /*b1c0*/  MUFU.TANH R46, R46 ;  /* 0x0000002e002e7308 */ /* 0x000f620000002400 */
[----:B------:R-:W-:Y:S02]  /*b1d0*/  IADD3 R9, R29, 0x71, RZ ;  /* 0x000000711d097810 */ /* 0x000fe40007ffe0ff */
[----:B---3--:R-:W-:Y:S01]  /*b1e0*/  FSEL R146, R146, -INF , !P6 ;  /* 0xff80000092927808 */ /* 0x008fe20007000000 */
[----:B------:R-:W-:Y:S01]  /*b1f0*/  BAR.SYNC.DEFER_BLOCKING 0x0 ;  /* 0x0000000000007b1d */ /* 0x000fe20000010000 */
[----:B------:R-:W-:Y:S02]  /*b200*/  ISETP.GE.AND P6, PT, R15, R238, PT ;  /* 0x000000ee0f00720c */ /* 0x000fe40003fc6270 */
[C---:B------:R-:W-:Y:S02]  /*b210*/  IADD3 R11, R29.reuse, 0x70, RZ ;  /* 0x000000701d0b7810 */ /* 0x040fe40007ffe0ff */
[----:B------:R-:W-:Y:S01]  /*b220*/  FSEL R140, R140, -INF , !P5 ;  /* 0xff8000008c8c7808 */ /* 0x000fe20006800000 */
[----:B------:R-:W3:Y:S01]  /*b230*/  MUFU.TANH R8, R8 ;  /* 0x0000000800087308 */ /* 0x000ee20000002400 */
[----:B------:R-:W-:-:S02]  /*b240*/  IADD3 R5, R29, 0x78, RZ ;  /* 0x000000781d057810 */ /* 0x000fc40007ffe0ff */
[-C--:B------:R-:W-:Y:S02]  /*b250*/  ISETP.GE.AND P5, PT, R9, R238.reuse, PT ;  /* 0x000000ee0900720c */ /* 0x080fe40003fa6270 */
[----:B------:R-:W-:Y:S02]  /*b260*/  IADD3 R29, R29, 0x79, RZ ;  /* 0x000000791d1d7810 */ /* 0x000fe40007ffe0ff */
[----:B------:R-:W-:Y:S01]  /*b270*/  FSEL R142, R4, -INF , !P6 ;  /* 0xff800000048e7808 */ /* 0x000fe20007000000 */
[----:B------:R-:W-:Y:S01]  /*b280*/  FMUL.FTZ R4, R6, c[0x0][0x2ec] ;  /* 0x0000bb0006047a20 */ /* 0x000fe20000410000 */
[----:B------:R-:W-:Y:S01]  /*b290*/  ISETP.GE.AND P6, PT, R11, R238, PT ;  /* 0x000000ee0b00720c */ /* 0x000fe20003fc6270 */
[----:B------:R-:W-:Y:S01]  /*b2a0*/  FMUL.FTZ R6, R38, c[0x0][0x2ec] ;  /* 0x0000bb0026067a20 */ /* 0x000fe20000410000 */
[----:B------:R-:W-:Y:S02]  /*b2b0*/  FSEL R143, R163, -INF , !P4 ;  /* 0xff800000a38f7808 */ /* 0x000fe40006000000 */
[----:B------:R-:W-:Y:S01]  /*b2c0*/  FSEL R58, R58, -INF , !P5 ;  /* 0xff8000003a3a7808 */ /* 0x000fe20006800000 */
[----:B------:R-:W1:Y:S01]  /*b2d0*/  MUFU.TANH R4, R4 ;  /* 0x0000000400047308 */ /* 0x000e620000002400 */
[----:B------:R-:W-:-:S02]  /*b2e0*/  ISETP.GE.AND P4, PT, R53, R236, PT ;  /* 0x000000ec3500720c */ /* 0x000fc40003f86270 */
[-C--:B------:R-:W-:Y:S02]  /*b2f0*/  ISETP.GE.AND P5, PT, R29, R238.reuse, PT ;  /* 0x000000ee1d00720c */ /* 0x080fe40003fa6270 */
[----:B------:R-:W-:Y:S02]  /*b300*/  FSEL R62, R62, -INF , !P6 ;  /* 0xff8000003e3e7808 */ /* 0x000fe40007000000 */
[----:B------:R-:W-:Y:S01]  /*b310*/  ISETP.GE.AND P6, PT, R5, R238, PT ;  /* 0x000000ee0500720c */ /* 0x000fe20003fc6270 */
[----:B------:R-:W-:Y:S01]  /*b320*/  MUFU.TANH R6, R6 ;  /* 0x0000000600067308 */ /* 0x000fe20000002400 */
[----:B------:R-:W-:Y:S02]  /*b330*/  FSEL R159, R137, -INF , !P4 ;  /* 0xff800000899f7808 */ /* 0x000fe40006000000 */
[----:B------:R-:W-:Y:S02]  /*b340*/  FSEL R48, R48, -INF , !P5 ;  /* 0xff80000030307808 */ /* 0x000fe40006800000 */
[----:B------:R-:W-:-:S02]  /*b350*/  ISETP.GE.AND P4, PT, R63, R236, PT ;  /* 0x000000ec3f00720c */ /* 0x000fc40003f86270 */
[-C--:B------:R-:W-:Y:S01]  /*b360*/  ISETP.GE.AND P5, PT, R149, R236.reuse, PT ;  /* 0x000000ec9500720c */ /* 0x080fe20003fa6270 */
[----:B------:R-:W1:Y:S01]  /*b370*/  MUFU.TANH R137, R7 ;  /* 0x0000000700897308 */ /* 0x000e620000002400 */
[----:B------:R-:W-:Y:S02]  /*b380*/  FSEL R56, R56, -INF , !P6 ;  /* 0xff80000038387808 */ /* 0x000fe40007000000 */
[-C--:B------:R-:W-:Y:S02]  /*b390*/  ISETP.GE.AND P6, PT, R151, R236.reuse, PT ;  /* 0x000000ec9700720c */ /* 0x080fe40003fc6270 */
[----:B------:R-:W-:Y:S02]  /*b3a0*/  FSEL R171, R171, -INF , !P4 ;  /* 0xff800000abab7808 */ /* 0x000fe40006000000 */
[----:B------:R-:W-:Y:S02]  /*b3b0*/  FSEL R175, R175, -INF , !P5 ;  /* 0xff800000afaf7808 */ /* 0x000fe40006800000 */
[----:B------:R-:W-:-:S02]  /*b3c0*/  ISETP.GE.AND P4, PT, R57, R236, PT ;  /* 0x000000ec3900720c */ /* 0x000fc40003f86270 */
[-C--:B------:R-:W-:Y:S02]  /*b3d0*/  ISETP.GE.AND P5, PT, R139, R236.reuse, PT ;  /* 0x000000ec8b00720c */ /* 0x080fe40003fa6270 */
        /* <DEDUP_REMOVED lines=8> */
[----:B-1----:R-:W-:Y:S02]  /*b460*/  FSEL R155, R155, -INF , !P4 ;  /* 0xff8000009b9b7808 */ /* 0x002fe40006000000 */
[----:B------:R-:W-:Y:S02]  /*b470*/  FSEL R167, R167, -INF , !P5 ;  /* 0xff800000a7a77808 */ /* 0x000fe40006800000 */
[-C--:B------:R-:W-:Y:S01]  /*b480*/  ISETP.GE.AND P4, PT, R41, R236.reuse, PT ;  /* 0x000000ec2900720c */ /* 0x080fe20003f86270 */
[----:B------:R-:W-:Y:S01]  /*b490*/  FMUL.FTZ R41, R187, c[0x0][0x2ec] ;  /* 0x0000bb00bb297a20 */ /* 0x000fe20000410000 */
[----:B------:R-:W-:-:S02]  /*b4a0*/  ISETP.GE.AND P5, PT, R49, R236, PT ;  /* 0x000000ec3100720c */ /* 0x000fc40003fa6270 */
[----:B------:R-:W-:Y:S01]  /*b4b0*/  FSEL R169, R169, -INF , !P6 ;  /* 0xff800000a9a97808 */ /* 0x000fe20007000000 */
[----:B------:R-:W1:Y:S01]  /*b4c0*/  MUFU.TANH R49, R39 ;  /* 0x0000002700317308 */ /* 0x000e620000002400 */
[-C--:B------:R-:W-:Y:S02]  /*b4d0*/  ISETP.GE.AND P6, PT, R51, R236.reuse, PT ;  /* 0x000000ec3300720c */ /* 0x080fe40003fc6270 */
[----:B--2---:R-:W-:Y:S02]  /*b4e0*/  FSEL R157, R31, -INF , !P5 ;  /* 0xff8000001f9d7808 */ /* 0x004fe40006800000 */
[-C--:B------:R-:W-:Y:S02]  /*b4f0*/  ISETP.GE.AND P5, PT, R43, R236.reuse, PT ;  /* 0x000000ec2b00720c */ /* 0x080fe40003fa6270 */
[----:B----4-:R-:W-:Y:S01]  /*b500*/  FSEL R161, R18, -INF , !P6 ;  /* 0xff80000012a17808 */ /* 0x010fe20007000000 */
[----:B------:R-:W2:Y:S01]  /*b510*/  MUFU.TANH R43, R186 ;  /* 0x000000ba002b7308 */ /* 0x000ea20000002400 */
[----:B------:R-:W-:-:S02]  /*b520*/  ISETP.GE.AND P6, PT, R45, R236, PT ;  /* 0x000000ec2d00720c */ /* 0x000fc40003fc6270 */
[----:B-----5:R-:W-:Y:S02]  /*b530*/  FSEL R147, R46, -INF , !P5 ;  /* 0xff8000002e937808 */ /* 0x020fe40006800000 */
[----:B------:R-:W-:Y:S02]  /*b540*/  FSEL R153, R153, -INF , !P6 ;  /* 0xff80000099997808 */ /* 0x000fe40007000000 */
[----:B---3--:R-:W-:Y:S01]  /*b550*/  FSEL R145, R8, -INF , !P4 ;  /* 0xff80000008917808 */ /* 0x008fe20006000000 */
[----:B------:R-:W3:Y:S01]  /*b560*/  MUFU.TANH R41, R41 ;  /* 0x0000002900297308 */ /* 0x000ee20000002400 */
        /* <DEDUP_REMOVED lines=9> */
[----:B-1----:R-:W-:Y:S02]  /*b600*/  FSEL R49, R49, -INF , !P6 ;  /* 0xff80000031317808 */ /* 0x002fe40007000000 */
[----:B--2---:R-:W-:Y:S02]  /*b610*/  FSEL R43, R43, -INF , !P5 ;  /* 0xff8000002b2b7808 */ /* 0x004fe40006800000 */
[----:B---3--:R-:W-:Y:S01]  /*b620*/  FSEL R41, R41, -INF , !P4 ;  /* 0xff80000029297808 */ /* 0x008fe20006000000 */
        /* <DEDUP_REMOVED lines=61> */
.L_x_822:
[----:B------:R-:W-:-:S04]  /*ba00*/  LEA R9, -R133, RZ, 0x7 ;  /* 0x000000ff85097211 */ /* 0x000fc800078e39ff */
[----:B------:R-:W-:Y:S02]  /*ba10*/  SHF.R.S32.HI R8, RZ, 0x1f, R9 ;  /* 0x0000001fff087819 */ /* 0x000fe40000011409 */
.L_x_823:
        /* <DEDUP_REMOVED lines=144> */
.L_x_825:
[----:B------:R-:W-:Y:S05]  /*c320*/  BSYNC B0 ;  /* 0x0000000000007941 */ /* 0x000fea0003800000 */
.L_x_824:
[----:B------:R-:W0:Y:S01]  /*c330*/  LDGDEPBAR ;  /* 0x00000000000079af */ /* 0x000e220000000000 */
[----:B------:R-:W-:-:S04]  /*c340*/  LEA R234, P1, R9, R234, 0x1 ;  /* 0x000000ea09ea7211 */ /* 0x000fc800078208ff */
[----:B------:R-:W-:Y:S02]  /*c350*/  LEA.HI.X R235, R9, R235, R8, 0x1, P1 ;  /* 0x000000eb09eb7211 */ /* 0x000fe400008f0c08 */
.L_x_821:
        /* <DEDUP_REMOVED lines=9> */
[----:B------:R-:W-:Y:S01]  /*c3f0*/  FMNMX.FTZ R5, R40, R5, !PT ;  /* 0x0000000528057209 */ /* 0x000fe20007810000 */
[----:B------:R-:W-:Y:S01]  /*c400*/  LDSM.16.MT88.4 R36, [R201+0x10800] ;  /* 0x01080000c924783b */ /* 0x000fe20000004200 */
        /* <DEDUP_REMOVED lines=63> */
[----:B-1----:R-:W-:Y:S02]  /*c800*/  FMNMX.FTZ R34, R5, R34, !PT ;  /* 0x0000002205227209 */ /* 0x002fe40007810000 */
[----:B--2---:R-:W-:-:S03]  /*c810*/  FMNMX.FTZ R33, R4, R33, !PT ;  /* 0x0000002104217209 */ /* 0x004fc60007810000 */
[C---:B------:R-:W-:Y:S01]  /*c820*/  FMUL.FTZ R61, R34.reuse, c[0x0][0x23c] ;  /* 0x00008f00223d7a20 */ /* 0x040fe20000410000 */
[C---:B------:R-:W-:Y:S02]  /*c830*/  FSETP.NEU.FTZ.AND P2, PT, R34.reuse, -INF , PT ;  /* 0xff8000002200780b */ /* 0x040fe40003f5d000 */
[C---:B------:R-:W-:Y:S01]  /*c840*/  FSETP.NEU.FTZ.AND P1, PT, R33.reuse, -INF , PT ;  /* 0xff8000002100780b */ /* 0x040fe20003f3d000 */
[C---:B------:R-:W-:Y:S01]  /*c850*/  FMUL.FTZ R42, R33.reuse, c[0x0][0x23c] ;  /* 0x00008f00212a7a20 */ /* 0x040fe20000410000 */
[----:B------:R-:W-:Y:S02]  /*c860*/  FSEL R5, R34, RZ, P2 ;  /* 0x000000ff22057208 */ /* 0x000fe40001000000 */
[----:B------:R-:W-:Y:S02]  /*c870*/  FSEL R6, R33, RZ, P1 ;  /* 0x000000ff21067208 */ /* 0x000fe40000800000 */
[----:B------:R-:W-:Y:S01]  /*c880*/  FSEL R61, R61, RZ, P2 ;  /* 0x000000ff3d3d7208 */ /* 0x000fe20001000000 */
[----:B------:R-:W-:Y:S01]  /*c890*/  FADD.FTZ R4, R132, -R5 ;  /* 0x8000000584047221 */ /* 0x000fe20000010000 */
[----:B------:R-:W-:Y:S01]  /*c8a0*/  FSEL R42, R42, RZ, P1 ;  /* 0x000000ff2a2a7208 */ /* 0x000fe20000800000 */
[----:B------:R-:W-:-:S02]  /*c8b0*/  FADD.FTZ R6, R3, -R6 ;  /* 0x8000000603067221 */ /* 0x000fc40000010000 */
[--C-:B------:R-:W-:Y:S02]  /*c8c0*/  FFMA.FTZ R30, R0, c[0x0][0x23c], -R61.reuse ;  /* 0x00008f00001e7a23 */ /* 0x100fe4000001083d */
[--C-:B------:R-:W-:Y:S02]  /*c8d0*/  FFMA.FTZ R29, R40, c[0x0][0x23c], -R61.reuse ;  /* 0x00008f00281d7a23 */ /* 0x100fe4000001083d */
[--C-:B------:R-:W-:Y:S02]  /*c8e0*/  FFMA.FTZ R28, R2, c[0x0][0x23c], -R42.reuse ;  /* 0x00008f00021c7a23 */ /* 0x100fe4000001082a */
[--C-:B------:R-:W-:Y:S01]  /*c8f0*/  FFMA.FTZ R32, R17, c[0x0][0x23c], -R61.reuse ;  /* 0x00008f0011207a23 */ /* 0x100fe2000001083d */
[----:B------:R-:W-:Y:S01]  /*c900*/  MUFU.EX2 R30, R30 ;  /* 0x0000001e001e7308 */ /* 0x000fe20000000800 */
[----:B------:R-:W-:Y:S02]  /*c910*/  FFMA.FTZ R31, R16, c[0x0][0x23c], -R61 ;  /* 0x00008f00101f7a23 */ /* 0x000fe4000001083d */
[----:B------:R-:W-:-:S02]  /*c920*/  FFMA.FTZ R2, R27, c[0x0][0x23c], -R42 ;  /* 0x00008f001b027a23 */ /* 0x000fc4000001082a */
[--C-:B------:R-:W-:Y:S02]  /*c930*/  FFMA.FTZ R0, R19, c[0x0][0x23c], -R42.reuse ;  /* 0x00008f0013007a23 */ /* 0x100fe4000001082a */
[--C-:B------:R-:W-:Y:S01]  /*c940*/  FFMA.FTZ R35, R35, c[0x0][0x23c], -R42.reuse ;  /* 0x00008f0023237a23 */ /* 0x100fe2000001082a */
[----:B------:R-:W-:Y:S01]  /*c950*/  MUFU.EX2 R32, R32 ;  /* 0x0000002000207308 */ /* 0x000fe20000000800 */
[----:B------:R-:W-:Y:S01]  /*c960*/  FMUL.FTZ R40, R4, c[0x0][0x23c] ;  /* 0x00008f0004287a20 */ /* 0x000fe20000410000 */
[----:B------:R-:W1:Y:S01]  /*c970*/  LDSM.16.MT88.4 R16, [R201+0xc000] ;  /* 0x00c00000c910783b */ /* 0x000e620000004200 */
[----:B------:R-:W-:Y:S02]  /*c980*/  FMUL.FTZ R3, R6, c[0x0][0x23c] ;  /* 0x00008f0006037a20 */ /* 0x000fe40000410000 */
[--C-:B------:R-:W-:Y:S02]  /*c990*/  FFMA.FTZ R57, R22, c[0x0][0x23c], -R61.reuse ;  /* 0x00008f0016397a23 */ /* 0x100fe4000001083d */
[----:B------:R-:W-:Y:S01]  /*c9a0*/  FFMA.FTZ R60, R20, c[0x0][0x23c], -R61 ;  /* 0x00008f00143c7a23 */ /* 0x000fe2000001083d */
[----:B------:R-:W2:Y:S01]  /*c9b0*/  MUFU.EX2 R31, R31 ;  /* 0x0000001f001f7308 */ /* 0x000ea20000000800 */
[----:B------:R-:W-:-:S02]  /*c9c0*/  FFMA.FTZ R65, R23, c[0x0][0x23c], -R42 ;  /* 0x00008f0017417a23 */ /* 0x000fc4000001082a */
[--C-:B------:R-:W-:Y:S02]  /*c9d0*/  FFMA.FTZ R63, R21, c[0x0][0x23c], -R42.reuse ;  /* 0x00008f00153f7a23 */ /* 0x100fe4000001082a */
[----:B------:R-:W-:Y:S01]  /*c9e0*/  LDSM.16.MT88.4 R20, [R202+0xc800] ;  /* 0x00c80000ca14783b */ /* 0x000fe20000004200 */
[--C-:B------:R-:W-:Y:S02]  /*c9f0*/  FFMA.FTZ R50, R26, c[0x0][0x23c], -R61.reuse ;  /* 0x00008f001a327a23 */ /* 0x100fe4000001083d */
[----:B------:R-:W3:Y:S01]  /*ca00*/  MUFU.EX2 R29, R29 ;  /* 0x0000001d001d7308 */ /* 0x000ee20000000800 */
[--C-:B------:R-:W-:Y:S02]  /*ca10*/  FFMA.FTZ R59, R24, c[0x0][0x23c], -R61.reuse ;  /* 0x00008f00183b7a23 */ /* 0x100fe4000001083d */
[--C-:B------:R-:W-:Y:S02]  /*ca20*/  FFMA.FTZ R64, R25, c[0x0][0x23c], -R42.reuse ;  /* 0x00008f0019407a23 */ /* 0x100fe4000001082a */
[----:B------:R-:W-:Y:S01]  /*ca30*/  FFMA.FTZ R66, R67, c[0x0][0x23c], -R42 ;  /* 0x00008f0043427a23 */ /* 0x000fe2000001082a */
[----:B------:R-:W-:Y:S01]  /*ca40*/  LDSM.16.MT88.4 R24, [R204+0xc800] ;  /* 0x00c80000cc18783b */ /* 0x000fe20000004200 */
[--C-:B------:R-:W-:Y:S01]  /*ca50*/  FFMA.FTZ R67, R138, c[0x0][0x23c], -R61.reuse ;  /* 0x00008f008a437a23 */ /* 0x100fe2000001083d */
[----:B------:R-:W-:Y:S01]  /*ca60*/  MUFU.EX2 R28, R28 ;  /* 0x0000001c001c7308 */ /* 0x000fe20000000800 */
[----:B--2---:R-:W-:Y:S01]  /*ca70*/  F2FP.PACK_AB R4, R31, R32 ;  /* 0x000000201f04723e */ /* 0x004fe200000000ff */
[----:B------:R-:W-:-:S02]  /*ca80*/  FFMA.FTZ R132, R134, c[0x0][0x23c], -R61 ;  /* 0x00008f0086847a23 */ /* 0x000fc4000001083d */
[--C-:B------:R-:W-:Y:S02]  /*ca90*/  FFMA.FTZ R134, R136, c[0x0][0x23c], -R61.reuse ;  /* 0x00008f0088867a23 */ /* 0x100fe4000001083d */
[--C-:B------:R-:W-:Y:S02]  /*caa0*/  FFMA.FTZ R138, R143, c[0x0][0x23c], -R42.reuse ;  /* 0x00008f008f8a7a23 */ /* 0x100fe4000001082a */
[----:B------:R-:W2:Y:S01]  /*cab0*/  MUFU.EX2 R2, R2 ;  /* 0x0000000200027308 */ /* 0x000ea20000000800 */
[----:B---3--:R-:W-:Y:S01]  /*cac0*/  F2FP.PACK_AB R6, R29, R30 ;  /* 0x0000001e1d06723e */ /* 0x008fe200000000ff */
[--C-:B------:R-:W-:Y:S02]  /*cad0*/  FFMA.FTZ R136, R55, c[0x0][0x23c], -R42.reuse ;  /* 0x00008f0037887a23 */ /* 0x100fe4000001082a */
[----:B------:R-:W-:Y:S02]  /*cae0*/  FFMA.FTZ R143, R53, c[0x0][0x23c], -R42 ;  /* 0x00008f00358f7a23 */ /* 0x000fe4000001082a */
[----:B------:R-:W-:-:S02]  /*caf0*/  FFMA.FTZ R149, R54, c[0x0][0x23c], -R61 ;  /* 0x00008f0036957a23 */ /* 0x000fc4000001083d */
[----:B------:R-:W-:Y:S01]  /*cb00*/  MUFU.EX2 R0, R0 ;  /* 0x0000000000007308 */ /* 0x000fe20000000800 */
[--C-:B------:R-:W-:Y:S02]  /*cb10*/  FFMA.FTZ R151, R52, c[0x0][0x23c], -R61.reuse ;  /* 0x00008f0034977a23 */ /* 0x100fe4000001083d */
[--C-:B------:R-:W-:Y:S01]  /*cb20*/  FFMA.FTZ R135, R152, c[0x0][0x23c], -R61.reuse ;  /* 0x00008f0098877a23 */ /* 0x100fe2000001083d */
[----:B------:R-:W-:Y:S01]  /*cb30*/  LDSM.16.MT88.4 R52, [R201+0x11000] ;  /* 0x01100000c934783b */ /* 0x000fe20000004200 */
[----:B------:R-:W-:Y:S02]  /*cb40*/  FFMA.FTZ R141, R141, c[0x0][0x23c], -R42 ;  /* 0x00008f008d8d7a23 */ /* 0x000fe4000001082a */
[--C-:B------:R-:W-:Y:S01]  /*cb50*/  FFMA.FTZ R148, R148, c[0x0][0x23c], -R61.reuse ;  /* 0x00008f0094947a23 */ /* 0x100fe2000001083d */
[----:B------:R-:W3:Y:S01]  /*cb60*/  MUFU.EX2 R35, R35 ;  /* 0x0000002300237308 */ /* 0x000ee20000000800 */
[----:B--2---:R-:W-:Y:S01]  /*cb70*/  F2FP.PACK_AB R5, R2, R28 ;  /* 0x0000001c0205723e */ /* 0x004fe200000000ff */
[----:B------:R-:W-:-:S02]  /*cb80*/  FFMA.FTZ R150, R150, c[0x0][0x23c], -R61 ;  /* 0x00008f0096967a23 */ /* 0x000fc4000001083d */
[--C-:B------:R-:W-:Y:S02]  /*cb90*/  FFMA.FTZ R152, R175, c[0x0][0x23c], -R42.reuse ;  /* 0x00008f00af987a23 */ /* 0x100fe4000001082a */
[--C-:B------:R-:W-:Y:S02]  /*cba0*/  FFMA.FTZ R159, R159, c[0x0][0x23c], -R42.reuse ;  /* 0x00008f009f9f7a23 */ /* 0x100fe4000001082a */
[----:B------:R-:W2:Y:S01]  /*cbb0*/  MUFU.EX2 R40, R40 ;  /* 0x0000002800287308 */ /* 0x000ea20000000800 */
[--C-:B------:R-:W-:Y:S02]  /*cbc0*/  FFMA.FTZ R154, R173, c[0x0][0x23c], -R42.reuse ;  /* 0x00008f00ad9a7a23 */ /* 0x100fe4000001082a */
[----:B------:R-:W-:Y:S02]  /*cbd0*/  FFMA.FTZ R163, R163, c[0x0][0x23c], -R42 ;  /* 0x00008f00a3a37a23 */ /* 0x000fe4000001082a */
[--C-:B------:R-:W-:Y:S02]  /*cbe0*/  FFMA.FTZ R175, R164, c[0x0][0x23c], -R61.reuse ;  /* 0x00008f00a4af7a23 */ /* 0x100fe4000001083d */
[--C-:B------:R-:W-:Y:S01]  /*cbf0*/  FFMA.FTZ R166, R166, c[0x0][0x23c], -R61.reuse ;  /* 0x00008f00a6a67a23 */ /* 0x100fe2000001083d */
[----:B------:R-:W4:Y:S01]  /*cc00*/  MUFU.EX2 R3, R3 ;  /* 0x0000000300037308 */ /* 0x000f220000000800 */
[----:B---3--:R-:W-:Y:S01]  /*cc10*/  F2FP.PACK_AB R7, R35, R0 ;  /* 0x000000002307723e */ /* 0x008fe200000000ff */
[----:B------:R-:W-:-:S02]  /*cc20*/  FFMA.FTZ R173, R170, c[0x0][0x23c], -R61 ;  /* 0x00008f00aaad7a23 */ /* 0x000fc4000001083d */
[----:B------:R-:W-:Y:S02]  /*cc30*/  FFMA.FTZ R168, R168, c[0x0][0x23c], -R61 ;  /* 0x00008f00a8a87a23 */ /* 0x000fe4000001083d */
[----:B------:R-:W-:Y:S02]  /*cc40*/  FFMA.FTZ R164, R171, c[0x0][0x23c], -R42 ;  /* 0x00008f00aba47a23 */ /* 0x000fe4000001082a */
[-C--:B--2---:R-:W-:Y:S01]  /*cc50*/  FMUL.FTZ R128, R128, R40.reuse ;  /* 0x0000002880807220 */ /* 0x084fe20000410000 */
[----:B------:R-:W-:Y:S01]  /*cc60*/  MUFU.EX2 R50, R50 ;  /* 0x0000003200327308 */ /* 0x000fe20000000800 */
[-C--:B------:R-:W-:Y:S02]  /*cc70*/  FMUL.FTZ R129, R129, R40.reuse ;  /* 0x0000002881817220 */ /* 0x080fe40000410000 */
[-C--:B------:R-:W-:Y:S02]  /*cc80*/  FMUL.FTZ R124, R124, R40.reuse ;  /* 0x000000287c7c7220 */ /* 0x080fe40000410000 */
[----:B------:R-:W-:-:S02]  /*cc90*/  FMUL.FTZ R125, R125, R40 ;  /* 0x000000287d7d7220 */ /* 0x000fc40000410000 */
[-C--:B----4-:R-:W-:Y:S01]  /*cca0*/  FMUL.FTZ R130, R130, R3.reuse ;  /* 0x0000000382827220 */ /* 0x090fe20000410000 */
[----:B------:R-:W2:Y:S01]  /*ccb0*/  MUFU.EX2 R59, R59 ;  /* 0x0000003b003b7308 */ /* 0x000ea20000000800 */
        /* <DEDUP_REMOVED lines=12> */
[----:B------:R-:W3:Y:S01]  /*cd80*/  LDSM.16.MT88.4 R12, [R200+0xc000] ;  /* 0x00c00000c80c783b */ /* 0x000ee20000004200 */
        /* <DEDUP_REMOVED lines=11> */
[----:B------:R-:W4:Y:S01]  /*ce40*/  LDSM.16.MT88.4 R8, [R204+0x10000] ;  /* 0x01000000cc08783b */ /* 0x000f220000004200 */
[----:B------:R-:W-:Y:S02]  /*ce50*/  FMUL.FTZ R109, R109, R40 ;  /* 0x000000286d6d7220 */ /* 0x000fe40000410000 */
[-C--:B------:R-:W-:Y:S01]  /*ce60*/  FMUL.FTZ R110, R110, R3.reuse ;  /* 0x000000036e6e7220 */ /* 0x080fe20000410000 */
[----:B------:R-:W5:Y:S01]  /*ce70*/  MUFU.EX2 R65, R65 ;  /* 0x0000004100417308 */ /* 0x000f620000000800 */
[----:B------:R-:W-:-:S02]  /*ce80*/  FMUL.FTZ R111, R111, R3 ;  /* 0x000000036f6f7220 */ /* 0x000fc40000410000 */
[-C--:B------:R-:W-:Y:S01]  /*ce90*/  FMUL.FTZ R104, R104, R40.reuse ;  /* 0x0000002868687220 */ /* 0x080fe20000410000 */
[C---:B-1----:R-:W-:Y:S01]  /*cea0*/  HMMA.16816.F32 R112, R4.reuse, R16, R112 ;  /* 0x000000100470723c */ /* 0x042fe20000001870 */
[-C--:B------:R-:W-:Y:S02]  /*ceb0*/  FMUL.FTZ R105, R105, R40.reuse ;  /* 0x0000002869697220 */ /* 0x080fe40000410000 */
[-C--:B------:R-:W-:Y:S01]  /*cec0*/  FMUL.FTZ R106, R106, R3.reuse ;  /* 0x000000036a6a7220 */ /* 0x080fe20000410000 */
[----:B------:R-:W-:Y:S01]  /*ced0*/  MUFU.EX2 R63, R63 ;  /* 0x0000003f003f7308 */ /* 0x000fe20000000800 */
[-C--:B------:R-:W-:Y:S02]  /*cee0*/  FMUL.FTZ R107, R107, R3.reuse ;  /* 0x000000036b6b7220 */ /* 0x080fe40000410000 */
[-C--:B------:R-:W-:Y:S01]  /*cef0*/  FMUL.FTZ R100, R100, R40.reuse ;  /* 0x0000002864647220 */ /* 0x080fe20000410000 */
[----:B------:R-:W-:Y:S01]  /*cf00*/  HMMA.16816.F32 R108, R4, R18, R108 ;  /* 0x00000012046c723c */ /* 0x000fe2000000186c */
[----:B------:R-:W-:Y:S01]  /*cf10*/  FMUL.FTZ R101, R101, R40 ;  /* 0x0000002865657220 */ /* 0x000fe20000410000 */
[----:B------:R-:W1:Y:S01]  /*cf20*/  LDSM.16.MT88.4 R16, [R202+0x10000] ;  /* 0x01000000ca10783b */ /* 0x000e620000004200 */
        /* <DEDUP_REMOVED lines=8> */
[-C--:B------:R-:W-:Y:S02]  /*cfb0*/  FMUL.FTZ R99, R99, R3.reuse ;  /* 0x0000000363637220 */ /* 0x080fe40000410000 */
[-C--:B------:R-:W-:Y:S01]  /*cfc0*/  FMUL.FTZ R92, R92, R40.reuse ;  /* 0x000000285c5c7220 */ /* 0x080fe20000410000 */
[----:B------:R-:W-:Y:S01]  /*cfd0*/  HMMA.16816.F32 R100, R4, R14, R100 ;  /* 0x0000000e0464723c */ /* 0x000fe20000001864 */
[----:B------:R-:W-:Y:S01]  /*cfe0*/  FMUL.FTZ R93, R93, R40 ;  /* 0x000000285d5d7220 */ /* 0x000fe20000410000 */
[----:B------:R-:W3:Y:S01]  /*cff0*/  LDSM.16.MT88.4 R12, [R201+0x10000] ;  /* 0x01000000c90c783b */ /* 0x000ee20000004200 */
[-C--:B------:R-:W-:Y:S01]  /*d000*/  FMUL.FTZ R94, R94, R3.reuse ;  /* 0x000000035e5e7220 */ /* 0x080fe20000410000 */
[----:B------:R-:W1:Y:S01]  /*d010*/  MUFU.EX2 R132, R132 ;  /* 0x0000008400847308 */ /* 0x000e620000000800 */
[----:B------:R-:W-:-:S02]  /*d020*/  FMUL.FTZ R95, R95, R3 ;  /* 0x000000035f5f7220 */ /* 0x000fc40000410000 */
[-C--:B------:R-:W-:Y:S01]  /*d030*/  FMUL.FTZ R88, R88, R40.reuse ;  /* 0x0000002858587220 */ /* 0x080fe20000410000 */
[C---:B----4-:R-:W-:Y:S01]  /*d040*/  HMMA.16816.F32 R96, R4.reuse, R8, R96 ;  /* 0x000000080460723c */ /* 0x050fe20000001860 */
[-C--:B------:R-:W-:Y:S02]  /*d050*/  FMUL.FTZ R89, R89, R40.reuse ;  /* 0x0000002859597220 */ /* 0x080fe40000410000 */
[-C--:B------:R-:W-:Y:S01]  /*d060*/  FMUL.FTZ R90, R90, R3.reuse ;  /* 0x000000035a5a7220 */ /* 0x080fe20000410000 */
[----:B------:R-:W-:Y:S01]  /*d070*/  MUFU.EX2 R135, R135 ;  /* 0x0000008700877308 */ /* 0x000fe20000000800 */
[----:B------:R-:W-:Y:S02]  /*d080*/  FMUL.FTZ R91, R91, R3 ;  /* 0x000000035b5b7220 */ /* 0x000fe40000410000 */
[-C--:B------:R-:W-:Y:S01]  /*d090*/  FMUL.FTZ R84, R84, R40.reuse ;  /* 0x0000002854547220 */ /* 0x080fe20000410000 */
[----:B------:R-:W-:Y:S01]  /*d0a0*/  HMMA.16816.F32 R92, R4, R10, R92 ;  /* 0x0000000a045c723c */ /* 0x000fe2000000185c */
[----:B------:R-:W4:Y:S01]  /*d0b0*/  LDSM.16.MT88.4 R8, [R200+0x10000] ;  /* 0x01000000c808783b */ /* 0x000f220000004200 */
[----:B------:R-:W-:-:S02]  /*d0c0*/  FMUL.FTZ R85, R85, R40 ;  /* 0x0000002855557220 */ /* 0x000fc40000410000 */
[-C--:B------:R-:W-:Y:S01]  /*d0d0*/  FMUL.FTZ R86, R86, R3.reuse ;  /* 0x0000000356567220 */ /* 0x080fe20000410000 */
[----:B------:R-:W-:Y:S01]  /*d0e0*/  MUFU.EX2 R134, R134 ;  /* 0x0000008600867308 */ /* 0x000fe20000000800 */
[-C--:B------:R-:W-:Y:S02]  /*d0f0*/  FMUL.FTZ R87, R87, R3.reuse ;  /* 0x0000000357577220 */ /* 0x080fe40000410000 */
[-C--:B------:R-:W-:Y:S01]  /*d100*/  FMUL.FTZ R80, R80, R40.reuse ;  /* 0x0000002850507220 */ /* 0x080fe20000410000 */
[----:B-1----:R-:W-:Y:S01]  /*d110*/  HMMA.16816.F32 R88, R4, R16, R88 ;  /* 0x000000100458723c */ /* 0x002fe20000001858 */
[----:B------:R-:W-:Y:S02]  /*d120*/  FMUL.FTZ R81, R81, R40 ;  /* 0x0000002851517220 */ /* 0x000fe40000410000 */
[-C--:B------:R-:W-:Y:S01]  /*d130*/  FMUL.FTZ R82, R82, R3.reuse ;  /* 0x0000000352527220 */ /* 0x080fe20000410000 */
[----:B------:R-:W-:Y:S01]  /*d140*/  MUFU.EX2 R136, R136 ;  /* 0x0000008800887308 */ /* 0x000fe20000000800 */
[----:B------:R-:W-:-:S02]  /*d150*/  FMUL.FTZ R83, R83, R3 ;  /* 0x0000000353537220 */ /* 0x000fc40000410000 */
[-C--:B------:R-:W-:Y:S01]  /*d160*/  FMUL.FTZ R76, R76, R40.reuse ;  /* 0x000000284c4c7220 */ /* 0x080fe20000410000 */
[C---:B------:R-:W-:Y:S01]  /*d170*/  HMMA.16816.F32 R84, R4.reuse, R18, R84 ;  /* 0x000000120454723c */ /* 0x040fe20000001854 */
[-C--:B------:R-:W-:Y:S01]  /*d180*/  FMUL.FTZ R77, R77, R40.reuse ;  /* 0x000000284d4d7220 */ /* 0x080fe20000410000 */
[----:B------:R-:W1:Y:S01]  /*d190*/  LDSM.16.MT88.4 R16, [R201+0xc800] ;  /* 0x00c80000c910783b */ /* 0x000e620000004200 */
[-C--:B------:R-:W-:Y:S01]  /*d1a0*/  FMUL.FTZ R78, R78, R3.reuse ;  /* 0x000000034e4e7220 */ /* 0x080fe20000410000 */
[----:B------:R-:W1:Y:S01]  /*d1b0*/  MUFU.EX2 R141, R141 ;  /* 0x0000008d008d7308 */ /* 0x000e620000000800 */
[----:B------:R-:W-:Y:S02]  /*d1c0*/  FMUL.FTZ R79, R79, R3 ;  /* 0x000000034f4f7220 */ /* 0x000fe40000410000 */
[-C--:B------:R-:W-:Y:S01]  /*d1d0*/  FMUL.FTZ R72, R72, R40.reuse ;  /* 0x0000002848487220 */ /* 0x080fe20000410000 */
[----:B---3--:R-:W-:Y:S01]  /*d1e0*/  HMMA.16816.F32 R80, R4, R12, R80 ;  /* 0x0000000c0450723c */ /* 0x008fe20000001850 */
        /* <DEDUP_REMOVED lines=9> */
[----:B------:R-:W1:Y:S01]  /*d280*/  MUFU.EX2 R143, R143 ;  /* 0x0000008f008f7308 */ /* 0x000e620000000800 */
[----:B------:R-:W-:-:S02]  /*d290*/  FMUL.FTZ R71, R71, R3 ;  /* 0x0000000347477220 */ /* 0x000fc40000410000 */
[C---:B----4-:R-:W-:Y:S01]  /*d2a0*/  HMMA.16816.F32 R72, R4.reuse, R8, R72 ;  /* 0x000000080448723c */ /* 0x050fe20000001848 */
[--C-:B------:R-:W-:Y:S02]  /*d2b0*/  FFMA.FTZ R169, R169, c[0x0][0x23c], -R42.reuse ;  /* 0x00008f00a9a97a23 */ /* 0x100fe4000001082a */
[----:B------:R-:W-:Y:S02]  /*d2c0*/  FFMA.FTZ R158, R158, c[0x0][0x23c], -R61 ;  /* 0x00008f009e9e7a23 */ /* 0x000fe4000001083d */
[----:B------:R-:W4:Y:S01]  /*d2d0*/  MUFU.EX2 R148, R148 ;  /* 0x0000009400947308 */ /* 0x000f220000000800 */
[--C-:B------:R-:W-:Y:S02]  /*d2e0*/  FFMA.FTZ R157, R157, c[0x0][0x23c], -R42.reuse ;  /* 0x00008f009d9d7a23 */ /* 0x100fe4000001082a */
[----:B------:R-:W-:Y:S01]  /*d2f0*/  HMMA.16816.F32 R68, R4, R10, R68 ;  /* 0x0000000a0444723c */ /* 0x000fe20000001844 */
[----:B------:R-:W3:Y:S01]  /*d300*/  LDSM.16.MT88.4 R8, [R204+0x10800] ;  /* 0x01080000cc08783b */ /* 0x000ee20000004200 */
[----:B------:R-:W-:-:S02]  /*d310*/  FFMA.FTZ R155, R155, c[0x0][0x23c], -R42 ;  /* 0x00008f009b9b7a23 */ /* 0x000fc4000001082a */
[--C-:B------:R-:W-:Y:S01]  /*d320*/  FFMA.FTZ R146, R146, c[0x0][0x23c], -R61.reuse ;  /* 0x00008f0092927a23 */ /* 0x100fe2000001083d */
[----:B------:R-:W1:Y:S01]  /*d330*/  MUFU.EX2 R149, R149 ;  /* 0x0000009500957308 */ /* 0x000e620000000800 */
[----:B------:R-:W-:Y:S01]  /*d340*/  FFMA.FTZ R142, R142, c[0x0][0x23c], -R61 ;  /* 0x00008f008e8e7a23 */ /* 0x000fe2000001083d */
[----:B--2---:R-:W-:Y:S01]  /*d350*/  F2FP.PACK_AB R4, R59, R50 ;  /* 0x000000323b04723e */ /* 0x004fe200000000ff */
[--C-:B------:R-:W-:Y:S01]  /*d360*/  FFMA.FTZ R145, R145, c[0x0][0x23c], -R42.reuse ;  /* 0x00008f0091917a23 */ /* 0x100fe2000001082a */
[----:B-----5:R-:W-:Y:S01]  /*d370*/  F2FP.PACK_AB R5, R65, R64 ;  /* 0x000000404105723e */ /* 0x020fe200000000ff */
[--C-:B------:R-:W-:Y:S01]  /*d380*/  FFMA.FTZ R139, R139, c[0x0][0x23c], -R42.reuse ;  /* 0x00008f008b8b7a23 */ /* 0x100fe2000001082a */
[----:B------:R-:W-:Y:S01]  /*d390*/  F2FP.PACK_AB R6, R60, R57 ;  /* 0x000000393c06723e */ /* 0x000fe200000000ff */
[----:B------:R-:W-:Y:S01]  /*d3a0*/  FFMA.FTZ R137, R137, c[0x0][0x23c], -R42 ;  /* 0x00008f0089897a23 */ /* 0x000fe2000001082a */
[----:B------:R-:W-:Y:S01]  /*d3b0*/  F2FP.PACK_AB R7, R66, R63 ;  /* 0x0000003f4207723e */ /* 0x000fe200000000ff */
[----:B------:R-:W2:Y:S01]  /*d3c0*/  MUFU.EX2 R151, R151 ;  /* 0x0000009700977308 */ /* 0x000ea20000000800 */
[----:B------:R-:W-:-:S02]  /*d3d0*/  FFMA.FTZ R32, R239, R40, R32 ;  /* 0x00000028ef207223 */ /* 0x000fc40000010020 */
[----:B------:R-:W-:Y:S02]  /*d3e0*/  FFMA.FTZ R3, R237, R3, R28 ;  /* 0x00000003ed037223 */ /* 0x000fe4000001001c */
[----:B------:R-:W-:Y:S01]  /*d3f0*/  FADD.FTZ R31, R31, R32 ;  /* 0x000000201f1f7221 */ /* 0x000fe20000010000 */
[C---:B------:R-:W-:Y:S01]  /*d400*/  HMMA.16816.F32 R120, R4.reuse, R20, R120 ;  /* 0x000000140478723c */ /* 0x040fe20000001878 */
[----:B------:R-:W-:Y:S01]  /*d410*/  FADD.FTZ R3, R2, R3 ;  /* 0x0000000302037221 */ /* 0x000fe20000010000 */
[----:B------:R-:W5:Y:S01]  /*d420*/  MUFU.EX2 R150, R150 ;  /* 0x0000009600967308 */ /* 0x000f620000000800 */
[----:B------:R-:W-:Y:S02]  /*d430*/  FADD.FTZ R30, R30, R31 ;  /* 0x0000001f1e1e7221 */ /* 0x000fe40000010000 */
[----:B------:R-:W-:Y:S02]  /*d440*/  FADD.FTZ R0, R0, R3 ;  /* 0x0000000300007221 */ /* 0x000fe40000010000 */
[----:B------:R-:W-:Y:S01]  /*d450*/  FADD.FTZ R29, R29, R30 ;  /* 0x0000001e1d1d7221 */ /* 0x000fe20000010000 */
[----:B------:R-:W-:Y:S01]  /*d460*/  HMMA.16816.F32 R116, R4, R22, R116 ;  /* 0x000000160474723c */ /* 0x000fe20000001874 */
[----:B------:R-:W2:Y:S01]  /*d470*/  LDSM.16.MT88.4 R20, [R200+0x10800] ;  /* 0x01080000c814783b */ /* 0x000ea20000004200 */
[----:B------:R-:W-:Y:S01]  /*d480*/  MUFU.EX2 R152, R152 ;  /* 0x0000009800987308 */ /* 0x000fe20000000800 */
[----:B------:R-:W-:-:S02]  /*d490*/  FADD.FTZ R35, R35, R0 ;  /* 0x0000000023237221 */ /* 0x000fc40000010000 */
[----:B------:R-:W-:Y:S02]  /*d4a0*/  FADD.FTZ R0, R50, R29 ;  /* 0x0000001d32007221 */ /* 0x000fe40000010000 */
[----:B------:R-:W-:Y:S01]  /*d4b0*/  FADD.FTZ R2, R64, R35 ;  /* 0x0000002340027221 */ /* 0x000fe20000010000 */
[C---:B-1----:R-:W-:Y:S01]  /*d4c0*/  HMMA.16816.F32 R112, R4.reuse, R16, R112 ;  /* 0x000000100470723c */ /* 0x042fe20000001870 */
[----:B------:R-:W-:Y:S01]  /*d4d0*/  FADD.FTZ R0, R59, R0 ;  /* 0x000000003b007221 */ /* 0x000fe20000010000 */
[----:B------:R-:W1:Y:S01]  /*d4e0*/  MUFU.EX2 R159, R159 ;  /* 0x0000009f009f7308 */ /* 0x000e620000000800 */
[----:B------:R-:W-:Y:S02]  /*d4f0*/  FADD.FTZ R2, R65, R2 ;  /* 0x0000000241027221 */ /* 0x000fe40000010000 */
[----:B------:R-:W-:Y:S02]  /*d500*/  FADD.FTZ R57, R57, R0 ;  /* 0x0000000039397221 */ /* 0x000fe40000010000 */
[----:B------:R-:W-:Y:S01]  /*d510*/  FADD.FTZ R3, R63, R2 ;  /* 0x000000023f037221 */ /* 0x000fe20000010000 */
[----:B------:R-:W-:Y:S01]  /*d520*/  HMMA.16816.F32 R108, R4, R18, R108 ;  /* 0x00000012046c723c */ /* 0x000fe2000000186c */
[----:B------:R-:W1:Y:S01]  /*d530*/  LDSM.16.MT88.4 R16, [R202+0xd000] ;  /* 0x00d00000ca10783b */ /* 0x000e620000004200 */
[----:B------:R-:W-:Y:S01]  /*d540*/  MUFU.EX2 R154, R154 ;  /* 0x0000009a009a7308 */ /* 0x000fe20000000800 */
[----:B------:R-:W-:-:S02]  /*d550*/  FADD.FTZ R60, R60, R57 ;  /* 0x000000393c3c7221 */ /* 0x000fc40000010000 */
[----:B------:R-:W-:-:S03]  /*d560*/  FADD.FTZ R3, R66, R3 ;  /* 0x0000000342037221 */ /* 0x000fc60000010000 */
[C---:B---3--:R-:W-:Y:S02]  /*d570*/  HMMA.16816.F32 R104, R4.reuse, R12, R104 ;  /* 0x0000000c0468723c */ /* 0x048fe40000001868 */
[----:B------:R-:W3:Y:S06]  /*d580*/  MUFU.EX2 R163, R163 ;  /* 0x000000a300a37308 */ /* 0x000eec0000000800 */
        /* <DEDUP_REMOVED lines=21> */
[----:B------:R-:W3:Y:S01]  /*d6e0*/  LDSM.16.MT88.4 R24, [R204+0xd000] ;  /* 0x00d00000cc18783b */ /* 0x000ee20000004200 */
[----:B------:R-:W-:Y:S06]  /*d6f0*/  MUFU.EX2 R155, R155 ;  /* 0x0000009b009b7308 */ /* 0x000fec0000000800 */
[C---:B--2---:R-:W-:Y:S02]  /*d700*/  HMMA.16816.F32 R72, R4.reuse, R20, R72 ;  /* 0x000000140448723c */ /* 0x044fe40000001848 */
[----:B------:R-:W-:Y:S06]  /*d710*/  MUFU.EX2 R146, R146 ;  /* 0x0000009200927308 */ /* 0x000fec0000000800 */
[----:B------:R-:W-:Y:S01]  /*d720*/  HMMA.16816.F32 R68, R4, R22, R68 ;  /* 0x000000160444723c */ /* 0x000fe20000001844 */
[----:B------:R-:W2:Y:S01]  /*d730*/  LDSM.16.MT88.4 R20, [R204+0x11000] ;  /* 0x01100000cc14783b */ /* 0x000ea20000004200 */
        /* <DEDUP_REMOVED lines=13> */
[----:B------:R-:W-:Y:S01]  /*d810*/  FADD.FTZ R138, R138, R141 ;  /* 0x0000008d8a8a7221 */ /* 0x000fe20000010000 */
[----:B------:R-:W-:Y:S01]  /*d820*/  MOV R132, R34 ;  /* 0x0000002200847202 */ /* 0x000fe20000000f00 */
[----:B------:R-:W-:Y:S02]  /*d830*/  FADD.FTZ R3, R134, R3 ;  /* 0x0000000386037221 */ /* 0x000fe40000010000 */
[----:B------:R-:W-:Y:S02]  /*d840*/  FADD.FTZ R143, R143, R138 ;  /* 0x0000008a8f8f7221 */ /* 0x000fe40000010000 */
[----:B----4-:R-:W-:Y:S01]  /*d850*/  FADD.FTZ R0, R148, R3 ;  /* 0x0000000394007221 */ /* 0x010fe20000010000 */
[----:B------:R-:W-:Y:S01]  /*d860*/  HMMA.16816.F32 R116, R4, R18, R116 ;  /* 0x000000120474723c */ /* 0x000fe20000001874 */
[----:B------:R-:W1:Y:S02]  /*d870*/  LDSM.16.MT88.4 R16, [R202+0xd800] ;  /* 0x00d80000ca10783b */ /* 0x000e640000004200 */
[----:B------:R-:W-:-:S04]  /*d880*/  FADD.FTZ R0, R149, R0 ;  /* 0x0000000095007221 */ /* 0x000fc80000010000 */
[----:B------:R-:W-:Y:S01]  /*d890*/  FADD.FTZ R3, R151, R0 ;  /* 0x0000000097037221 */ /* 0x000fe20000010000 */
[----:B------:R-:W-:Y:S03]  /*d8a0*/  HMMA.16816.F32 R112, R4, R12, R112 ;  /* 0x0000000c0470723c */ /* 0x000fe60000001870 */
[----:B-----5:R-:W-:-:S05]  /*d8b0*/  FADD.FTZ R3, R150, R3 ;  /* 0x0000000396037221 */ /* 0x020fca0000010000 */
[C---:B------:R-:W-:Y:S01]  /*d8c0*/  HMMA.16816.F32 R108, R4.reuse, R14, R108 ;  /* 0x0000000e046c723c */ /* 0x040fe2000000186c */
[----:B------:R-:W4:Y:S07]  /*d8d0*/  LDSM.16.MT88.4 R12, [R201+0xd800] ;  /* 0x00d80000c90c783b */ /* 0x000f2e0000004200 */
[C---:B------:R-:W-:Y:S08]  /*d8e0*/  HMMA.16816.F32 R104, R4.reuse, R8, R104 ;  /* 0x000000080468723c */ /* 0x040ff00000001868 */
[C---:B------:R-:W-:Y:S01]  /*d8f0*/  HMMA.16816.F32 R100, R4.reuse, R10, R100 ;  /* 0x0000000a0464723c */ /* 0x040fe20000001864 */
[----:B------:R-:W5:Y:S07]  /*d900*/  LDSM.16.MT88.4 R8, [R200+0xd800] ;  /* 0x00d80000c808783b */ /* 0x000f6e0000004200 */
[C---:B------:R-:W-:Y:S08]  /*d910*/  HMMA.16816.F32 R80, R4.reuse, R52, R80 ;  /* 0x000000340450723c */ /* 0x040ff00000001850 */
[C---:B------:R-:W-:Y:S01]  /*d920*/  HMMA.16816.F32 R76, R4.reuse, R54, R76 ;  /* 0x00000036044c723c */ /* 0x040fe2000000184c */
[----:B------:R-:W1:Y:S07]  /*d930*/  LDSM.16.MT88.4 R52, [R202+0x11800] ;  /* 0x01180000ca34783b */ /* 0x000e6e0000004200 */
[C---:B------:R-:W-:Y:S08]  /*d940*/  HMMA.16816.F32 R88, R4.reuse, R44, R88 ;  /* 0x0000002c0458723c */ /* 0x040ff00000001858 */
[C---:B---3--:R-:W-:Y:S08]  /*d950*/  HMMA.16816.F32 R128, R4.reuse, R24, R128 ;  /* 0x000000180480723c */ /* 0x048ff00000001880 */
[C---:B------:R-:W-:Y:S01]  /*d960*/  HMMA.16816.F32 R124, R4.reuse, R26, R124 ;  /* 0x0000001a047c723c */ /* 0x040fe2000000187c */
[----:B------:R-:W3:Y:S07]  /*d970*/  LDSM.16.MT88.4 R24, [R204+0xd800] ;  /* 0x00d80000cc18783b */ /* 0x000eee0000004200 */
[C---:B--2---:R-:W-:Y:S08]  /*d980*/  HMMA.16816.F32 R96, R4.reuse, R20, R96 ;  /* 0x000000140460723c */ /* 0x044ff00000001860 */
[C---:B------:R-:W-:Y:S01]  /*d990*/  HMMA.16816.F32 R92, R4.reuse, R22, R92 ;  /* 0x00000016045c723c */ /* 0x040fe2000000185c */
[----:B------:R-:W2:Y:S07]  /*d9a0*/  LDSM.16.MT88.4 R20, [R204+0x11800] ;  /* 0x01180000cc14783b */ /* 0x000eae0000004200 */
[C---:B------:R-:W-:Y:S01]  /*d9b0*/  HMMA.16816.F32 R84, R4.reuse, R46, R84 ;  /* 0x0000002e0454723c */ /* 0x040fe20000001854 */
[----:B------:R-:W2:Y:S07]  /*d9c0*/  LDSM.16.MT88.4 R44, [R201+0x11800] ;  /* 0x01180000c92c783b */ /* 0x000eae0000004200 */
[C---:B------:R-:W-:Y:S08]  /*d9d0*/  HMMA.16816.F32 R72, R4.reuse, R36, R72 ;  /* 0x000000240448723c */ /* 0x040ff00000001848 */
[----:B------:R-:W-:Y:S01]  /*d9e0*/  HMMA.16816.F32 R68, R4, R38, R68 ;  /* 0x000000260444723c */ /* 0x000fe20000001844 */
[----:B------:R-:W2:Y:S06]  /*d9f0*/  LDSM.16.MT88.4 R36, [R200+0x11800] ;  /* 0x01180000c824783b */ /* 0x000eac0000004200 */
[----:B------:R-:W-:-:S02]  /*da00*/  F2FP.PACK_AB R4, R149, R148 ;  /* 0x000000949504723e */ /* 0x000fc400000000ff */
[----:B------:R-:W-:Y:S01]  /*da10*/  F2FP.PACK_AB R5, R159, R152 ;  /* 0x000000989f05723e */ /* 0x000fe200000000ff */
[----:B------:R-:W-:Y:S01]  /*da20*/  FADD.FTZ R152, R152, R143 ;  /* 0x0000008f98987221 */ /* 0x000fe20000010000 */
[----:B------:R-:W-:Y:S02]  /*da30*/  F2FP.PACK_AB R6, R150, R151 ;  /* 0x000000979606723e */ /* 0x000fe400000000ff */
[----:B------:R-:W-:Y:S01]  /*da40*/  F2FP.PACK_AB R7, R163, R154 ;  /* 0x0000009aa307723e */ /* 0x000fe200000000ff */
[----:B------:R-:W-:-:S04]  /*da50*/  FADD.FTZ R159, R159, R152 ;  /* 0x000000989f9f7221 */ /* 0x000fc80000010000 */
[----:B------:R-:W-:Y:S02]  /*da60*/  FADD.FTZ R154, R154, R159 ;  /* 0x0000009f9a9a7221 */ /* 0x000fe40000010000 */
[----:B-1----:R-:W-:Y:S02]  /*da70*/  HMMA.16816.F32 R120, R4, R16, R120 ;  /* 0x000000100478723c */ /* 0x002fe40000001878 */
[----:B------:R-:W-:-:S06]  /*da80*/  FADD.FTZ R163, R163, R154 ;  /* 0x0000009aa3a37221 */ /* 0x000fcc0000010000 */
[C---:B------:R-:W-:Y:S01]  /*da90*/  HMMA.16816.F32 R116, R4.reuse, R18, R116 ;  /* 0x000000120474723c */ /* 0x040fe20000001874 */
[----:B------:R-:W1:Y:S07]  /*daa0*/  LDSM.16.MT88.4 R16, [R202+0xe000] ;  /* 0x00e00000ca10783b */ /* 0x000e6e0000004200 */
[C---:B----4-:R-:W-:Y:S08]  /*dab0*/  HMMA.16816.F32 R112, R4.reuse, R12, R112 ;  /* 0x0000000c0470723c */ /* 0x050ff00000001870 */
[C---:B------:R-:W-:Y:S01]  /*dac0*/  HMMA.16816.F32 R108, R4.reuse, R14, R108 ;  /* 0x0000000e046c723c */ /* 0x040fe2000000186c */
[----:B------:R-:W4:Y:S07]  /*dad0*/  LDSM.16.MT88.4 R12, [R201+0xe000] ;  /* 0x00e00000c90c783b */ /* 0x000f2e0000004200 */
[C---:B-----5:R-:W-:Y:S08]  /*dae0*/  HMMA.16816.F32 R104, R4.reuse, R8, R104 ;  /* 0x000000080468723c */ /* 0x060ff00000001868 */
[C---:B------:R-:W-:Y:S01]  /*daf0*/  HMMA.16816.F32 R100, R4.reuse, R10, R100 ;  /* 0x0000000a0464723c */ /* 0x040fe20000001864 */
[----:B------:R-:W5:Y:S07]  /*db00*/  LDSM.16.MT88.4 R8, [R200+0xe000] ;  /* 0x00e00000c808783b */ /* 0x000f6e0000004200 */
[C---:B------:R-:W-:Y:S07]  /*db10*/  HMMA.16816.F32 R88, R4.reuse, R52, R88 ;  /* 0x000000340458723c */ /* 0x040fee0000001858 */
[--C-:B------:R-:W-:Y:S01]  /*db20*/  FFMA.FTZ R52, R167, c[0x0][0x23c], -R42.reuse ;  /* 0x00008f00a7347a23 */ /* 0x100fe2000001082a */
[----:B---3--:R-:W-:Y:S01]  /*db30*/  HMMA.16816.F32 R128, R4, R24, R128 ;  /* 0x000000180480723c */ /* 0x008fe20000001880 */
[----:B------:R-:W-:-:S02]  /*db40*/  FFMA.FTZ R53, R165, c[0x0][0x23c], -R42 ;  /* 0x00008f00a5357a23 */ /* 0x000fc4000001082a */
[--C-:B------:R-:W-:Y:S02]  /*db50*/  FFMA.FTZ R165, R156, c[0x0][0x23c], -R61.reuse ;  /* 0x00008f009ca57a23 */ /* 0x100fe4000001083d */
[----:B------:R-:W-:Y:S01]  /*db60*/  MUFU.EX2 R52, R52 ;  /* 0x0000003400347308 */ /* 0x000fe20000000800 */
[--C-:B------:R-:W-:Y:S02]  /*db70*/  FFMA.FTZ R156, R161, c[0x0][0x23c], -R42.reuse ;  /* 0x00008f00a19c7a23 */ /* 0x100fe4000001082a */
[C---:B------:R-:W-:Y:S01]  /*db80*/  HMMA.16816.F32 R124, R4.reuse, R26, R124 ;  /* 0x0000001a047c723c */ /* 0x040fe2000000187c */
[----:B------:R-:W3:Y:S01]  /*db90*/  LDSM.16.MT88.4 R24, [R204+0xe000] ;  /* 0x00e00000cc18783b */ /* 0x000ee20000004200 */
[--C-:B------:R-:W-:Y:S02]  /*dba0*/  FFMA.FTZ R161, R140, c[0x0][0x23c], -R61.reuse ;  /* 0x00008f008ca17a23 */ /* 0x100fe4000001083d */
[----:B------:R-:W-:Y:S01]  /*dbb0*/  FFMA.FTZ R140, R147, c[0x0][0x23c], -R42 ;  /* 0x00008f00938c7a23 */ /* 0x000fe2000001082a */
[----:B------:R-:W1:Y:S03]  /*dbc0*/  MUFU.EX2 R53, R53 ;  /* 0x0000003500357308 */ /* 0x000e660000000800 */
[C---:B--2---:R-:W-:Y:S05]  /*dbd0*/  HMMA.16816.F32 R96, R4.reuse, R20, R96 ;  /* 0x000000140460723c */ /* 0x044fea0000001860 */
[----:B------:R-:W-:Y:S03]  /*dbe0*/  MUFU.EX2 R165, R165 ;  /* 0x000000a500a57308 */ /* 0x000fe60000000800 */
[C---:B------:R-:W-:Y:S01]  /*dbf0*/  HMMA.16816.F32 R92, R4.reuse, R22, R92 ;  /* 0x00000016045c723c */ /* 0x040fe2000000185c */
[----:B------:R-:W2:Y:S04]  /*dc00*/  LDSM.16.MT88.4 R20, [R204+0x12000] ;  /* 0x01200000cc14783b */ /* 0x000ea80000004200 */
[----:B------:R-:W1:Y:S03]  /*dc10*/  MUFU.EX2 R156, R156 ;  /* 0x0000009c009c7308 */ /* 0x000e660000000800 */
        /* <DEDUP_REMOVED lines=10> */
[----:B------:R-:W-:Y:S03]  /*dcc0*/  MUFU.EX2 R54, R54 ;  /* 0x0000003600367308 */ /* 0x000fe60000000800 */
[C---:B------:R-:W-:Y:S05]  /*dcd0*/  HMMA.16816.F32 R72, R4.reuse, R36, R72 ;  /* 0x000000240448723c */ /* 0x040fea0000001848 */
[----:B------:R-:W1:Y:S03]  /*dce0*/  MUFU.EX2 R160, R160 ;  /* 0x000000a000a07308 */ /* 0x000e660000000800 */
[----:B------:R-:W-:Y:S01]  /*dcf0*/  HMMA.16816.F32 R68, R4, R38, R68 ;  /* 0x000000260444723c */ /* 0x000fe20000001844 */
[----:B------:R-:W2:Y:S04]  /*dd00*/  LDSM.16.MT88.4 R36, [R202+0x12000] ;  /* 0x01200000ca24783b */ /* 0x000ea80000004200 */
[----:B------:R-:W-:Y:S02]  /*dd10*/  MUFU.EX2 R153, R153 ;  /* 0x0000009900997308 */ /* 0x000fe40000000800 */
[----:B------:R-:W-:Y:S01]  /*dd20*/  F2FP.PACK_AB R4, R173, R166 ;  /* 0x000000a6ad04723e */ /* 0x000fe200000000ff */
[----:B------:R-:W-:Y:S01]  /*dd30*/  FADD.FTZ R166, R166, R3 ;  /* 0x00000003a6a67221 */ /* 0x000fe20000010000 */
[----:B------:R-:W-:Y:S01]  /*dd40*/  F2FP.PACK_AB R5, R169, R164 ;  /* 0x000000a4a905723e */ /* 0x000fe200000000ff */
[----:B------:R-:W-:Y:S01]  /*dd50*/  FADD.FTZ R164, R164, R163 ;  /* 0x000000a3a4a47221 */ /* 0x000fe20000010000 */
[----:B------:R-:W-:Y:S01]  /*dd60*/  F2FP.PACK_AB R6, R175, R168 ;  /* 0x000000a8af06723e */ /* 0x000fe200000000ff */
[----:B------:R-:W-:Y:S01]  /*dd70*/  FADD.FTZ R173, R173, R166 ;  /* 0x000000a6adad7221 */ /* 0x000fe20000010000 */
[----:B-1----:R-:W-:Y:S01]  /*dd80*/  F2FP.PACK_AB R7, R53, R52 ;  /* 0x000000343507723e */ /* 0x002fe200000000ff */
[----:B------:R-:W1:Y:S01]  /*dd90*/  MUFU.EX2 R140, R140 ;  /* 0x0000008c008c7308 */ /* 0x000e620000000800 */
[----:B------:R-:W-:-:S02]  /*dda0*/  FADD.FTZ R169, R169, R164 ;  /* 0x000000a4a9a97221 */ /* 0x000fc40000010000 */
[----:B------:R-:W-:Y:S02]  /*ddb0*/  FADD.FTZ R168, R168, R173 ;  /* 0x000000ada8a87221 */ /* 0x000fe40000010000 */
[----:B------:R-:W-:Y:S01]  /*ddc0*/  FADD.FTZ R52, R52, R169 ;  /* 0x000000a934347221 */ /* 0x000fe20000010000 */
[----:B------:R-:W-:Y:S01]  /*ddd0*/  HMMA.16816.F32 R120, R4, R16, R120 ;  /* 0x000000100478723c */ /* 0x000fe20000001878 */
[----:B------:R-:W-:Y:S02]  /*dde0*/  FADD.FTZ R175, R175, R168 ;  /* 0x000000a8afaf7221 */ /* 0x000fe40000010000 */
[----:B------:R-:W-:-:S04]  /*ddf0*/  FADD.FTZ R53, R53, R52 ;  /* 0x0000003435357221 */ /* 0x000fc80000010000 */
[----:B------:R-:W-:Y:S01]  /*de00*/  FADD.FTZ R0, R156, R53 ;  /* 0x000000359c007221 */ /* 0x000fe20000010000 */
[----:B------:R-:W-:Y:S01]  /*de10*/  HMMA.16816.F32 R116, R4, R18, R116 ;  /* 0x000000120474723c */ /* 0x000fe20000001874 */
[----:B------:R-:W2:Y:S02]  /*de20*/  LDSM.16.MT88.4 R16, [R201+0x12000] ;  /* 0x01200000c910783b */ /* 0x000ea40000004200 */
[----:B------:R-:W-:-:S04]  /*de30*/  FADD.FTZ R0, R157, R0 ;  /* 0x000000009d007221 */ /* 0x000fc80000010000 */
[----:B------:R-:W-:Y:S01]  /*de40*/  FADD.FTZ R3, R155, R0 ;  /* 0x000000009b037221 */ /* 0x000fe20000010000 */
[----:B----4-:R-:W-:Y:S03]  /*de50*/  HMMA.16816.F32 R112, R4, R12, R112 ;  /* 0x0000000c0470723c */ /* 0x010fe60000001870 */
[----:B------:R-:W-:-:S04]  /*de60*/  FADD.FTZ R3, R160, R3 ;  /* 0x00000003a0037221 */ /* 0x000fc80000010000 */
[----:B-1----:R-:W-:Y:S01]  /*de70*/  FADD.FTZ R0, R140, R3 ;  /* 0x000000038c007221 */ /* 0x002fe20000010000 */
[----:B------:R-:W-:Y:S01]  /*de80*/  HMMA.16816.F32 R108, R4, R14, R108 ;  /* 0x0000000e046c723c */ /* 0x000fe2000000186c */
[----:B------:R-:W1:Y:S02]  /*de90*/  LDSM.16.MT88.4 R12, [R200+0x12000] ;  /* 0x01200000c80c783b */ /* 0x000e640000004200 */
[----:B------:R-:W-:-:S04]  /*dea0*/  FADD.FTZ R0, R145, R0 ;  /* 0x0000000091007221 */ /* 0x000fc80000010000 */
[----:B------:R-:W-:Y:S01]  /*deb0*/  FADD.FTZ R3, R139, R0 ;  /* 0x000000008b037221 */ /* 0x000fe20000010000 */
[C---:B-----5:R-:W-:Y:S08]  /*dec0*/  HMMA.16816.F32 R104, R4.reuse, R8, R104 ;  /* 0x000000080468723c */ /* 0x060ff00000001868 */
[C---:B------:R-:W-:Y:S01]  /*ded0*/  HMMA.16816.F32 R100, R4.reuse, R10, R100 ;  /* 0x0000000a0464723c */ /* 0x040fe20000001864 */
[----:B------:R-:W4:Y:S07]  /*dee0*/  LDSM.16.MT88.4 R8, [R202+0xe800] ;  /* 0x00e80000ca08783b */ /* 0x000f2e0000004200 */
[C---:B---3--:R-:W-:Y:S08]  /*def0*/  HMMA.16816.F32 R128, R4.reuse, R24, R128 ;  /* 0x000000180480723c */ /* 0x048ff00000001880 */
[C---:B------:R-:W-:Y:S01]  /*df00*/  HMMA.16816.F32 R124, R4.reuse, R26, R124 ;  /* 0x0000001a047c723c */ /* 0x040fe2000000187c */
[----:B------:R-:W-:Y:S07]  /*df10*/  LDSM.16.MT88.4 R24, [R204+0xe800] ;  /* 0x00e80000cc18783b */ /* 0x000fee0000004200 */
[C---:B--2---:R-:W-:Y:S08]  /*df20*/  HMMA.16816.F32 R96, R4.reuse, R20, R96 ;  /* 0x000000140460723c */ /* 0x044ff00000001860 */
[C---:B------:R-:W-:Y:S01]  /*df30*/  HMMA.16816.F32 R92, R4.reuse, R22, R92 ;  /* 0x00000016045c723c */ /* 0x040fe2000000185c */
[----:B------:R-:W-:Y:S07]  /*df40*/  LDSM.16.MT88.4 R20, [R201+0xe800] ;  /* 0x00e80000c914783b */ /* 0x000fee0000004200 */
[C---:B------:R-:W-:Y:S08]  /*df50*/  HMMA.16816.F32 R88, R4.reuse, R36, R88 ;  /* 0x000000240458723c */ /* 0x040ff00000001858 */
[C---:B------:R-:W-:Y:S01]  /*df60*/  HMMA.16816.F32 R84, R4.reuse, R38, R84 ;  /* 0x000000260454723c */ /* 0x040fe20000001854 */
[----:B------:R-:W-:Y:S07]  /*df70*/  LDSM.16.MT88.4 R36, [R204+0xf000] ;  /* 0x00f00000cc24783b */ /* 0x000fee0000004200 */
[C---:B------:R-:W-:Y:S08]  /*df80*/  HMMA.16816.F32 R80, R4.reuse, R16, R80 ;  /* 0x000000100450723c */ /* 0x040ff00000001850 */
[C---:B------:R-:W-:Y:S01]  /*df90*/  HMMA.16816.F32 R76, R4.reuse, R18, R76 ;  /* 0x00000012044c723c */ /* 0x040fe2000000184c */
[----:B------:R-:W2:Y:S07]  /*dfa0*/  LDSM.16.MT88.4 R16, [R200+0xe800] ;  /* 0x00e80000c810783b */ /* 0x000eae0000004200 */
[C---:B-1----:R-:W-:Y:S08]  /*dfb0*/  HMMA.16816.F32 R72, R4.reuse, R12, R72 ;  /* 0x0000000c0448723c */ /* 0x042ff00000001848 */
[----:B------:R-:W-:Y:S01]  /*dfc0*/  HMMA.16816.F32 R68, R4, R14, R68 ;  /* 0x0000000e0444723c */ /* 0x000fe20000001844 */
[----:B------:R-:W1:Y:S06]  /*dfd0*/  LDSM.16.MT88.4 R12, [R204+0x12800] ;  /* 0x01280000cc0c783b */ /* 0x000e6c0000004200 */
[----:B------:R-:W-:Y:S01]  /*dfe0*/  F2FP.PACK_AB R4, R55, R54 ;  /* 0x000000363704723e */ /* 0x000fe200000000ff */
[----:B------:R-:W-:Y:S01]  /*dff0*/  FADD.FTZ R54, R54, R175 ;  /* 0x000000af36367221 */ /* 0x000fe20000010000 */
[----:B------:R-:W-:-:S02]  /*e000*/  F2FP.PACK_AB R5, R157, R156 ;  /* 0x0000009c9d05723e */ /* 0x000fc400000000ff */
[----:B------:R-:W-:Y:S01]  /*e010*/  F2FP.PACK_AB R6, R165, R158 ;  /* 0x0000009ea506723e */ /* 0x000fe200000000ff */
[----:B------:R-:W-:Y:S01]  /*e020*/  FADD.FTZ R55, R55, R54 ;  /* 0x0000003637377221 */ /* 0x000fe20000010000 */
[----:B------:R-:W-:-:S03]  /*e030*/  F2FP.PACK_AB R7, R160, R155 ;  /* 0x0000009ba007723e */ /* 0x000fc600000000ff */
[----:B------:R-:W-:-:S04]  /*e040*/  FADD.FTZ R158, R158, R55 ;  /* 0x000000379e9e7221 */ /* 0x000fc80000010000 */
[----:B----4-:R-:W-:Y:S01]  /*e050*/  HMMA.16816.F32 R120, R4, R8, R120 ;  /* 0x000000080478723c */ /* 0x010fe20000001878 */
[----:B------:R-:W-:-:S07]  /*e060*/  FADD.FTZ R165, R165, R158 ;  /* 0x0000009ea5a57221 */ /* 0x000fce0000010000 */
[C---:B------:R-:W-:Y:S01]  /*e070*/  HMMA.16816.F32 R116, R4.reuse, R10, R116 ;  /* 0x0000000a0474723c */ /* 0x040fe20000001874 */
[----:B------:R-:W3:Y:S07]  /*e080*/  LDSM.16.MT88.4 R8, [R202+0x12800] ;  /* 0x01280000ca08783b */ /* 0x000eee0000004200 */
[C---:B--2---:R-:W-:Y:S08]  /*e090*/  HMMA.16816.F32 R104, R4.reuse, R16, R104 ;  /* 0x000000100468723c */ /* 0x044ff00000001868 */
[C---:B------:R-:W-:Y:S01]  /*e0a0*/  HMMA.16816.F32 R100, R4.reuse, R18, R100 ;  /* 0x000000120464723c */ /* 0x040fe20000001864 */
[----:B------:R-:W2:Y:S07]  /*e0b0*/  LDSM.16.MT88.4 R16, [R200+0x12800] ;  /* 0x01280000c810783b */ /* 0x000eae0000004200 */
[C---:B------:R-:W-:Y:S08]  /*e0c0*/  HMMA.16816.F32 R112, R4.reuse, R20, R112 ;  /* 0x000000140470723c */ /* 0x040ff00000001870 */
[C---:B------:R-:W-:Y:S01]  /*e0d0*/  HMMA.16816.F32 R108, R4.reuse, R22, R108 ;  /* 0x00000016046c723c */ /* 0x040fe2000000186c */
[----:B------:R-:W4:Y:S07]  /*e0e0*/  LDSM.16.MT88.4 R20, [R201+0xf000] ;  /* 0x00f00000c914783b */ /* 0x000f2e0000004200 */
[C---:B-1----:R-:W-:Y:S08]  /*e0f0*/  HMMA.16816.F32 R96, R4.reuse, R12, R96 ;  /* 0x0000000c0460723c */ /* 0x042ff00000001860 */
[C---:B---3--:R-:W-:Y:S08]  /*e100*/  HMMA.16816.F32 R88, R4.reuse, R8, R88 ;  /* 0x000000080458723c */ /* 0x048ff00000001858 */
[C---:B------:R-:W-:Y:S01]  /*e110*/  HMMA.16816.F32 R84, R4.reuse, R10, R84 ;  /* 0x0000000a0454723c */ /* 0x040fe20000001854 */
[----:B------:R-:W1:Y:S07]  /*e120*/  LDSM.16.MT88.4 R8, [R204+0x13000] ;  /* 0x01300000cc08783b */ /* 0x000e6e0000004200 */
[C---:B------:R-:W-:Y:S01]  /*e130*/  HMMA.16816.F32 R92, R4.reuse, R14, R92 ;  /* 0x0000000e045c723c */ /* 0x040fe2000000185c */
[----:B------:R-:W3:Y:S07]  /*e140*/  LDSM.16.MT88.4 R12, [R200+0xf000] ;  /* 0x00f00000c80c783b */ /* 0x000eee0000004200 */
[C---:B------:R-:W-:Y:S01]  /*e150*/  HMMA.16816.F32 R80, R4.reuse, R44, R80 ;  /* 0x0000002c0450723c */ /* 0x040fe20000001850 */
[----:B------:R-:W5:Y:S07]  /*e160*/  MUFU.EX2 R44, R137 ;  /* 0x00000089002c7308 */ /* 0x000f6e0000000800 */
[C---:B------:R-:W-:Y:S08]  /*e170*/  HMMA.16816.F32 R128, R4.reuse, R24, R128 ;  /* 0x000000180480723c */ /* 0x040ff00000001880 */
[----:B------:R-:W-:Y:S01]  /*e180*/  HMMA.16816.F32 R124, R4, R26, R124 ;  /* 0x0000001a047c723c */ /* 0x000fe2000000187c */
[----:B------:R-:W1:Y:S01]  /*e190*/  LDSM.16.MT88.4 R24, [R202+0xf000] ;  /* 0x00f00000ca18783b */ /* 0x000e620000004200 */
[----:B-----5:R-:W-:-:S06]  /*e1a0*/  FADD.FTZ R3, R44, R3 ;  /* 0x000000032c037221 */ /* 0x020fcc0000010000 */
[C---:B------:R-:W-:Y:S08]  /*e1b0*/  HMMA.16816.F32 R76, R4.reuse, R46, R76 ;  /* 0x0000002e044c723c */ /* 0x040ff0000000184c */
[C---:B--2---:R-:W-:Y:S08]  /*e1c0*/  HMMA.16816.F32 R72, R4.reuse, R16, R72 ;  /* 0x000000100448723c */ /* 0x044ff00000001848 */
[----:B------:R-:W-:Y:S01]  /*e1d0*/  HMMA.16816.F32 R68, R4, R18, R68 ;  /* 0x000000120444723c */ /* 0x000fe20000001844 */
[----:B------:R-:W2:Y:S06]  /*e1e0*/  LDSM.16.MT88.4 R16, [R202+0x13000] ;  /* 0x01300000ca10783b */ /* 0x000eac0000004200 */
        /* <DEDUP_REMOVED lines=10> */
[----:B------:R-:W4:Y:S07]  /*e290*/  LDSM.16.MT88.4 R20, [R201+0x13000] ;  /* 0x01300000c914783b */ /* 0x000f2e0000004200 */
[C---:B-1----:R-:W-:Y:S08]  /*e2a0*/  HMMA.16816.F32 R96, R4.reuse, R8, R96 ;  /* 0x000000080460723c */ /* 0x042ff00000001860 */
[C---:B------:R-:W-:Y:S01]  /*e2b0*/  HMMA.16816.F32 R92, R4.reuse, R10, R92 ;  /* 0x0000000a045c723c */ /* 0x040fe2000000185c */
[----:B------:R-:W1:Y:S07]  /*e2c0*/  LDSM.16.MT88.4 R8, [R200+0x13000] ;  /* 0x01300000c808783b */ /* 0x000e6e0000004200 */
[C---:B---3--:R-:W-:Y:S08]  /*e2d0*/  HMMA.16816.F32 R104, R4.reuse, R12, R104 ;  /* 0x0000000c0468723c */ /* 0x048ff00000001868 */
[C---:B------:R-:W-:Y:S01]  /*e2e0*/  HMMA.16816.F32 R100, R4.reuse, R14, R100 ;  /* 0x0000000e0464723c */ /* 0x040fe20000001864 */
[----:B------:R-:W3:Y:S07]  /*e2f0*/  LDSM.16.MT88.4 R12, [R202+0xf800] ;  /* 0x00f80000ca0c783b */ /* 0x000eee0000004200 */
        /* <DEDUP_REMOVED lines=14> */
[----:B--2---:R-:W-:Y:S01]  /*e3e0*/  HMMA.16816.F32 R88, R4, R16, R88 ;  /* 0x000000100458723c */ /* 0x004fe20000001858 */
[----:B------:R-:W-:-:S04]  /*e3f0*/  FFMA.FTZ R27, R48, c[0x0][0x23c], -R61 ;  /* 0x00008f00301b7a23 */ /* 0x000fc8000001083d */
[----:B------:R-:W2:Y:S03]  /*e400*/  MUFU.EX2 R25, R25 ;  /* 0x0000001900197308 */ /* 0x000ea60000000800 */
[C---:B------:R-:W-:Y:S01]  /*e410*/  HMMA.16816.F32 R84, R4.reuse, R18, R84 ;  /* 0x000000120454723c */ /* 0x040fe20000001854 */
[----:B------:R-:W5:Y:S04]  /*e420*/  LDSM.16.MT88.4 R16, [R204+0xf800] ;  /* 0x00f80000cc10783b */ /* 0x000f680000004200 */
[----:B------:R-:W-:Y:S03]  /*e430*/  MUFU.EX2 R26, R26 ;  /* 0x0000001a001a7308 */ /* 0x000fe60000000800 */
[C---:B----4-:R-:W-:Y:S05]  /*e440*/  HMMA.16816.F32 R80, R4.reuse, R20, R80 ;  /* 0x000000140450723c */ /* 0x050fea0000001850 */
[----:B------:R-:W4:Y:S03]  /*e450*/  MUFU.EX2 R27, R27 ;  /* 0x0000001b001b7308 */ /* 0x000f260000000800 */
[C---:B------:R-:W-:Y:S01]  /*e460*/  HMMA.16816.F32 R76, R4.reuse, R22, R76 ;  /* 0x00000016044c723c */ /* 0x040fe2000000184c */
[----:B------:R-:W-:Y:S04]  /*e470*/  LDSM.16.MT88.4 R20, [R201+0xf800] ;  /* 0x00f80000c914783b */ /* 0x000fe80000004200 */
[----:B------:R-:W-:Y:S03]  /*e480*/  MUFU.EX2 R38, R38 ;  /* 0x0000002600267308 */ /* 0x000fe60000000800 */
[C---:B-1----:R-:W-:Y:S05]  /*e490*/  HMMA.16816.F32 R72, R4.reuse, R8, R72 ;  /* 0x000000080448723c */ /* 0x042fea0000001848 */
[----:B------:R-:W1:Y:S03]  /*e4a0*/  MUFU.EX2 R39, R39 ;  /* 0x0000002700277308 */ /* 0x000e660000000800 */
[----:B------:R-:W-:Y:S01]  /*e4b0*/  HMMA.16816.F32 R68, R4, R10, R68 ;  /* 0x0000000a0444723c */ /* 0x000fe20000001844 */
[----:B------:R-:W5:Y:S06]  /*e4c0*/  LDSM.16.MT88.4 R8, [R200+0xf800] ;  /* 0x00f80000c808783b */ /* 0x000f6c0000004200 */
[----:B--2---:R-:W-:Y:S01]  /*e4d0*/  F2FP.PACK_AB R4, R25, R24 ;  /* 0x000000181904723e */ /* 0x004fe200000000ff */
[----:B------:R-:W-:Y:S01]  /*e4e0*/  FADD.FTZ R24, R24, R161 ;  /* 0x000000a118187221 */ /* 0x000fe20000010000 */
[----:B------:R-:W-:Y:S01]  /*e4f0*/  F2FP.PACK_AB R5, R37, R36 ;  /* 0x000000242505723e */ /* 0x000fe200000000ff */
[----:B------:R-:W-:Y:S01]  /*e500*/  FADD.FTZ R36, R36, R3 ;  /* 0x0000000324247221 */ /* 0x000fe20000010000 */
[----:B----4-:R-:W-:Y:S01]  /*e510*/  F2FP.PACK_AB R6, R27, R26 ;  /* 0x0000001a1b06723e */ /* 0x010fe200000000ff */
[----:B------:R-:W-:Y:S01]  /*e520*/  FADD.FTZ R25, R25, R24 ;  /* 0x0000001819197221 */ /* 0x000fe20000010000 */
[----:B-1----:R-:W-:Y:S01]  /*e530*/  F2FP.PACK_AB R7, R39, R38 ;  /* 0x000000262707723e */ /* 0x002fe200000000ff */
[----:B------:R-:W-:Y:S01]  /*e540*/  FADD.FTZ R37, R37, R36 ;  /* 0x0000002425257221 */ /* 0x000fe20000010000 */
[----:B------:R-:W-:Y:S01]  /*e550*/  MOV R3, R33 ;  /* 0x0000002100037202 */ /* 0x000fe20000000f00 */
[----:B------:R-:W-:-:S02]  /*e560*/  FADD.FTZ R26, R26, R25 ;  /* 0x000000191a1a7221 */ /* 0x000fc40000010000 */
[----:B------:R-:W-:Y:S02]  /*e570*/  FADD.FTZ R38, R38, R37 ;  /* 0x0000002526267221 */ /* 0x000fe40000010000 */
[----:B---3--:R-:W-:Y:S01]  /*e580*/  HMMA.16816.F32 R120, R4, R12, R120 ;  /* 0x0000000c0478723c */ /* 0x008fe20000001878 */
        /* <DEDUP_REMOVED lines=21> */
.L_x_818:
        /* <DEDUP_REMOVED lines=11> */
.L_x_830:
        /* <DEDUP_REMOVED lines=68> */
.L_x_827:
[----:B------:R-:W-:Y:S02]  /*ebd0*/  ISETP.GE.AND P4, PT, R222, c[0x0][0x220], PT ;  /* 0x00008800de007a0c */ /* 0x000fe40003f86270 */
[C---:B------:R-:W-:Y:S02]  /*ebe0*/  LEA R2, P2, R34.reuse, R176, 0x1 ;  /* 0x000000b022027211 */ /* 0x040fe400078408ff */
[----:B------:R-:W-:Y:S02]  /*ebf0*/  ISETP.GE.AND P3, PT, R213, c[0x0][0x220], PT ;  /* 0x00008800d5007a0c */ /* 0x000fe40003f66270 */
[----:B------:R-:W-:Y:S02]  /*ec00*/  LEA.HI.X R3, R34, R177, R32, 0x1, P2 ;  /* 0x000000b122037211 */ /* 0x000fe400010f0c20 */
[----:B------:R-:W-:Y:S04]  /*ec10*/  IADD3 R33, P1, R225, R34, RZ ;  /* 0x00000022e1217210 */ /* 0x000fe80007f3e0ff */
[C---:B------:R-:W-:Y:S01]  /*ec20*/  IADD3.X R34, R224.reuse, R32, RZ, P1, !PT ;  /* 0x00000020e0227210 */ /* 0x040fe20000ffe4ff */
[----:B------:R-:W-:Y:S01]  /*ec30*/  @P4 STS.128 [R220+0xc000], RZ ;  /* 0x00c000ffdc004388 */ /* 0x000fe20000000c00 */
[-C--:B------:R-:W-:Y:S02]  /*ec40*/  @!P4 LEA R46, P5, R33, R176.reuse, 0x1 ;  /* 0x000000b0212ec211 */ /* 0x080fe400078a08ff */
[----:B------:R-:W-:Y:S02]  /*ec50*/  IADD3 R35, P2, R225, R33, RZ ;  /* 0x00000021e1237210 */ /* 0x000fe40007f5e0ff */
[CCC-:B------:R-:W-:Y:S02]  /*ec60*/  @!P4 LEA.HI.X R47, R33.reuse, R177.reuse, R34.reuse, 0x1, P5 ;  /* 0x000000b1212fc211 */ /* 0x1c0fe400028f0c22 */
[----:B------:R-:W-:Y:S01]  /*ec70*/  @!PT LDS RZ, [RZ] ;  /* 0x00000000fffff984 */ /* 0x000fe20000000800 */
[----:B------:R-:W-:Y:S01]  /*ec80*/  @!PT LDS RZ, [RZ] ;  /* 0x00000000fffff984 */ /* 0x000fe20000000800 */
[----:B------:R-:W-:Y:S01]  /*ec90*/  @!PT LDS RZ, [RZ] ;  /* 0x00000000fffff984 */ /* 0x000fe20000000800 */
[----:B------:R1:W-:Y:S01]  /*eca0*/  @!P4 LDGSTS.E.BYPASS.LTC128B.128 [R220+0xc000], [R2.64] ;  /* 0x0c00000002dccfae */ /* 0x0003e2000b901d4c */
[-C--:B------:R-:W-:Y:S02]  /*ecb0*/  @!P3 LEA R40, P1, R33, R176.reuse, 0x1 ;  /* 0x000000b02128b211 */ /* 0x080fe400078208ff */
[----:B------:R-:W-:Y:S02]  /*ecc0*/  @!P4 LEA R44, P5, R35, R176, 0x1 ;  /* 0x000000b0232cc211 */ /* 0x000fe400078a08ff */
[-C--:B------:R-:W-:Y:S02]  /*ecd0*/  @!P3 LEA.HI.X R41, R33, R177.reuse, R34, 0x1, P1 ;  /* 0x000000b12129b211 */ /* 0x080fe400008f0c22 */
[----:B------:R-:W-:Y:S01]  /*ece0*/  @P3 STS.128 [R220+0x10000], RZ ;  /* 0x010000ffdc003388 */ /* 0x000fe20000000c00 */
[C---:B------:R-:W-:Y:S02]  /*ecf0*/  IADD3.X R34, R224.reuse, R34, RZ, P2, !PT ;  /* 0x00000022e0227210 */ /* 0x040fe400017fe4ff */
[CC--:B------:R-:W-:Y:S02]  /*ed00*/  @!P3 LEA R38, P1, R35.reuse, R176.reuse, 0x1 ;  /* 0x000000b02326b211 */ /* 0x0c0fe400078208ff */
[CCC-:B------:R-:W-:Y:S02]  /*ed10*/  @!P4 LEA.HI.X R45, R35.reuse, R177.reuse, R34.reuse, 0x1, P5 ;  /* 0x000000b1232dc211 */ /* 0x1c0fe400028f0c22 */
[----:B------:R-:W-:Y:S01]  /*ed20*/  @!PT LDS RZ, [RZ] ;  /* 0x00000000fffff984 */ /* 0x000fe20000000800 */
[----:B------:R-:W-:Y:S01]  /*ed30*/  @!PT LDS RZ, [RZ] ;  /* 0x00000000fffff984 */ /* 0x000fe20000000800 */
[----:B------:R-:W-:Y:S01]  /*ed40*/  @!PT LDS RZ, [RZ] ;  /* 0x00000000fffff984 */ /* 0x000fe20000000800 */
[----:B------:R1:W-:Y:S01]  /*ed50*/  @!P3 LDGSTS.E.BYPASS.LTC128B.128 [R220+0x10000], [R2.64+0x80] ;  /* 0x1000008002dcbfae */ /* 0x0003e2000b901d4c */
[----:B------:R-:W-:Y:S02]  /*ed60*/  @!P3 LEA.HI.X R39, R35, R177, R34, 0x1, P1 ;  /* 0x000000b12327b211 */ /* 0x000fe400008f0c22 */
[----:B------:R-:W-:Y:S04]  /*ed70*/  IADD3 R33, P2, R225, R35, RZ ;  /* 0x00000023e1217210 */ /* 0x000fe80007f5e0ff */
[----:B------:R-:W-:Y:S01]  /*ed80*/  @P4 STS.128 [R220+0xc800], RZ ;  /* 0x00c800ffdc004388 */ /* 0x000fe20000000c00 */
[C---:B------:R-:W-:Y:S02]  /*ed90*/  @!P4 LEA R42, P5, R33.reuse, R176, 0x1 ;  /* 0x000000b0212ac211 */ /* 0x040fe400078a08ff */
[C---:B------:R-:W-:Y:S02]  /*eda0*/  IADD3.X R34, R224.reuse, R34, RZ, P2, !PT ;  /* 0x00000022e0227210 */ /* 0x040fe400017fe4ff */
[CC--:B------:R-:W-:Y:S02]  /*edb0*/  @!P3 LEA R36, P1, R33.reuse, R176.reuse, 0x1 ;  /* 0x000000b02124b211 */ /* 0x0c0fe400078208ff */
[----:B------:R-:W-:Y:S01]  /*edc0*/  @!PT LDS RZ, [RZ] ;  /* 0x00000000fffff984 */ /* 0x000fe20000000800 */
[----:B------:R-:W-:Y:S01]  /*edd0*/  @!PT LDS RZ, [RZ] ;  /* 0x00000000fffff984 */ /* 0x000fe20000000800 */
[----:B------:R-:W-:Y:S01]  /*ede0*/  @!PT LDS RZ, [RZ] ;  /* 0x00000000fffff984 */ /* 0x000fe20000000800 */
[----:B------:R2:W-:Y:S01]  /*edf0*/  @!P4 LDGSTS.E.BYPASS.LTC128B.128 [R220+0xc800], [R46.64] ;  /* 0x0c8000002edccfae */ /* 0x0005e2000b901d4c */
[CCC-:B------:R-:W-:Y:S02]  /*ee00*/  @!P4 LEA.HI.X R43, R33.reuse, R177.reuse, R34.reuse, 0x1, P5 ;  /* 0x000000b1212bc211 */ /* 0x1c0fe400028f0c22 */
[----:B------:R-:W-:Y:S02]  /*ee10*/  @!P3 LEA.HI.X R37, R33, R177, R34, 0x1, P1 ;  /* 0x000000b12125b211 */ /* 0x000fe400008f0c22 */
[----:B------:R-:W-:Y:S02]  /*ee20*/  IADD3 R35, P2, R225, R33, RZ ;  /* 0x00000021e1237210 */ /* 0x000fe40007f5e0ff */
[----:B------:R-:W-:Y:S02]  /*ee30*/  @P3 STS.128 [R220+0x10800], RZ ;  /* 0x010800ffdc003388 */ /* 0x000fe40000000c00 */
[C---:B------:R-:W-:Y:S02]  /*ee40*/  @!P4 LEA R50, P5, R35.reuse, R176, 0x1 ;  /* 0x000000b02332c211 */ /* 0x040fe400078a08ff */
[C---:B------:R-:W-:Y:S02]  /*ee50*/  IADD3.X R34, R224.reuse, R34, RZ, P2, !PT ;  /* 0x00000022e0227210 */ /* 0x040fe400017fe4ff */
[CC--:B------:R-:W-:Y:S01]  /*ee60*/  @!P3 LEA R48, P1, R35.reuse, R176.reuse, 0x1 ;  /* 0x000000b02330b211 */ /* 0x0c0fe200078208ff */
[----:B------:R-:W-:Y:S01]  /*ee70*/  @!PT LDS RZ, [RZ] ;  /* 0x00000000fffff984 */ /* 0x000fe20000000800 */
[----:B------:R-:W-:Y:S01]  /*ee80*/  @!PT LDS RZ, [RZ] ;  /* 0x00000000fffff984 */ /* 0x000fe20000000800 */
[----:B------:R-:W-:Y:S01]  /*ee90*/  @!PT LDS RZ, [RZ] ;  /* 0x00000000fffff984 */ /* 0x000fe20000000800 */
[----:B------:R3:W-:Y:S01]  /*eea0*/  @!P3 LDGSTS.E.BYPASS.LTC128B.128 [R220+0x10800], [R40.64+0x80] ;  /* 0x1080008028dcbfae */ /* 0x0007e2000b901d4c */
        /* <DEDUP_REMOVED lines=27> */
[----:B------:R-:W-:Y:S02]  /*f060*/  IADD3.X R32, R224, R34, RZ, P1, !PT ;  /* 0x00000022e0207210 */ /* 0x000fe40000ffe4ff */
[C---:B------:R-:W-:Y:S01]  /*f070*/  @!P3 LEA R62, P1, R33.reuse, R176, 0x1 ;  /* 0x000000b0213eb211 */ /* 0x040fe200078208ff */
[----:B------:R-:W-:Y:S01]  /*f080*/  @!PT LDS RZ, [RZ] ;  /* 0x00000000fffff984 */ /* 0x000fe20000000800 */
[----:B------:R-:W-:Y:S01]  /*f090*/  @!PT LDS RZ, [RZ] ;  /* 0x00000000fffff984 */ /* 0x000fe20000000800 */
[----:B------:R-:W-:Y:S01]  /*f0a0*/  @!PT LDS RZ, [RZ] ;  /* 0x00000000fffff984 */ /* 0x000fe20000000800 */
[----:B------:R3:W-:Y:S01]  /*f0b0*/  @!P4 LDGSTS.E.BYPASS.LTC128B.128 [R220+0xd800], [R42.64] ;  /* 0x0d8000002adccfae */ /* 0x0007e2000b901d4c */
[CCC-:B------:R-:W-:Y:S02]  /*f0c0*/  @!P4 LEA.HI.X R59, R33.reuse, R177.reuse, R32.reuse, 0x1, P5 ;  /* 0x000000b1213bc211 */ /* 0x1c0fe400028f0c20 */
[----:B------:R-:W-:Y:S02]  /*f0d0*/  @!P3 LEA.HI.X R63, R33, R177, R32, 0x1, P1 ;  /* 0x000000b1213fb211 */ /* 0x000fe400008f0c20 */
[----:B------:R-:W-:Y:S02]  /*f0e0*/  ISETP.GE.AND P1, PT, R219, 0x2, PT ;  /* 0x00000002db00780c */ /* 0x000fe40003f26270 */
[----:B------:R-:W-:Y:S07]  /*f0f0*/  @P3 STS.128 [R220+0x11800], RZ ;  /* 0x011800ffdc003388 */ /* 0x000fee0000000c00 */
[----:B------:R-:W-:Y:S01]  /*f100*/  @!PT LDS RZ, [RZ] ;  /* 0x00000000fffff984 */ /* 0x000fe20000000800 */
[----:B------:R-:W-:Y:S01]  /*f110*/  @!PT LDS RZ, [RZ] ;  /* 0x00000000fffff984 */ /* 0x000fe20000000800 */
[----:B------:R-:W-:Y:S01]  /*f120*/  @!PT LDS RZ, [RZ] ;  /* 0x00000000fffff984 */ /* 0x000fe20000000800 */
[----:B------:R4:W-:Y:S07]  /*f130*/  @!P3 LDGSTS.E.BYPASS.LTC128B.128 [R220+0x11800], [R36.64+0x80] ;  /* 0x1180008024dcbfae */ /* 0x0009ee000b901d4c */
[----:B------:R-:W-:Y:S07]  /*f140*/  @P4 STS.128 [R220+0xe000], RZ ;  /* 0x00e000ffdc004388 */ /* 0x000fee0000000c00 */
[----:B------:R-:W-:Y:S01]  /*f150*/  @!PT LDS RZ, [RZ] ;  /* 0x00000000fffff984 */ /* 0x000fe20000000800 */
[----:B------:R-:W-:Y:S01]  /*f160*/  @!PT LDS RZ, [RZ] ;  /* 0x00000000fffff984 */ /* 0x000fe20000000800 */
[----:B------:R-:W-:Y:S01]  /*f170*/  @!PT LDS RZ, [RZ] ;  /* 0x00000000fffff984 */ /* 0x000fe20000000800 */
[----:B------:R5:W-:Y:S07]  /*f180*/  @!P4 LDGSTS.E.BYPASS.LTC128B.128 [R220+0xe000], [R50.64] ;  /* 0x0e00000032dccfae */ /* 0x000bee000b901d4c */
        /* <DEDUP_REMOVED lines=35> */
[----:B------:R-:W-:Y:S07]  /*f3c0*/  LDSM.16.M88.4 R136, [R211] ;  /* 0x00000000d388783b */ /* 0x000fee0000000200 */
[----:B------:R-:W1:Y:S07]  /*f3d0*/  LDSM.16.M88.4 R140, [R210+0x4000] ;  /* 0x00400000d28c783b */ /* 0x000e6e0000000200 */
[----:B------:R-:W2:Y:S07]  /*f3e0*/  LDSM.16.M88.4 R144, [R210+0x4800] ;  /* 0x00480000d290783b */ /* 0x000eae0000000200 */
[----:B------:R-:W2:Y:S07]  /*f3f0*/  LDSM.16.M88.4 R148, [R210+0x5000] ;  /* 0x00500000d294783b */ /* 0x000eae0000000200 */
[----:B------:R-:W0:Y:S07]  /*f400*/  LDGDEPBAR ;  /* 0x00000000000079af */ /* 0x000e2e0000000000 */
[----:B------:R-:W3:Y:S07]  /*f410*/  LDSM.16.M88.4 R152, [R210+0x5800] ;  /* 0x00580000d298783b */ /* 0x000eee0000000200 */
[----:B------:R-:W4:Y:S01]  /*f420*/  LDSM.16.M88.4 R156, [R210+0x6000] ;  /* 0x00600000d29c783b */ /* 0x000f220000000200 */
[C---:B-1----:R-:W-:Y:S06]  /*f430*/  HMMA.16816.F32 R4, R136.reuse, R140, RZ ;  /* 0x0000008c8804723c */ /* 0x042fec00000018ff */
[----:B------:R-:W1:Y:S02]  /*f440*/  LDSM.16.M88.4 R160, [R210+0x6800] ;  /* 0x00680000d2a0783b */ /* 0x000e640000000200 */
[C---:B------:R-:W-:Y:S05]  /*f450*/  HMMA.16816.F32 R8, R136.reuse, R142, RZ ;  /* 0x0000008e8808723c */ /* 0x040fea00000018ff */
[----:B------:R-:W1:Y:S03]  /*f460*/  LDSM.16.M88.4 R164, [R210+0x7000] ;  /* 0x00700000d2a4783b */ /* 0x000e660000000200 */
[C---:B--2---:R-:W-:Y:S04]  /*f470*/  HMMA.16816.F32 R12, R136.reuse, R144, RZ ;  /* 0x00000090880c723c */ /* 0x044fe800000018ff */
[----:B------:R-:W2:Y:S04]  /*f480*/  LDSM.16.M88.4 R140, [R210+0x7800] ;  /* 0x00780000d28c783b */ /* 0x000ea80000000200 */
[C---:B------:R-:W-:Y:S03]  /*f490*/  HMMA.16816.F32 R16, R136.reuse, R146, RZ ;  /* 0x000000928810723c */ /* 0x040fe600000018ff */
[----:B------:R-:W-:Y:S05]  /*f4a0*/  LDSM.16.M88.4 R144, [R209] ;  /* 0x00000000d190783b */ /* 0x000fea0000000200 */
[C---:B------:R-:W-:Y:S02]  /*f4b0*/  HMMA.16816.F32 R20, R136.reuse, R148, RZ ;  /* 0x000000948814723c */ /* 0x040fe400000018ff */
[----:B------:R-:W-:Y:S06]  /*f4c0*/  LDSM.16.M88.4 R168, [R208+0x800] ;  /* 0x00080000d0a8783b */ /* 0x000fec0000000200 */
[C---:B------:R-:W-:Y:S01]  /*f4d0*/  HMMA.16816.F32 R24, R136.reuse, R150, RZ ;  /* 0x000000968818723c */ /* 0x040fe200000018ff */
[----:B------:R-:W2:Y:S07]  /*f4e0*/  LDSM.16.M88.4 R148, [R208] ;  /* 0x00000000d094783b */ /* 0x000eae0000000200 */
[C---:B---3--:R-:W-:Y:S01]  /*f4f0*/  HMMA.16816.F32 R28, R136.reuse, R152, RZ ;  /* 0x00000098881c723c */ /* 0x048fe200000018ff */
[----:B------:R-:W3:Y:S07]  /*f500*/  LDSM.16.M88.4 R172, [R208+0x1000] ;  /* 0x00100000d0ac783b */ /* 0x000eee0000000200 */
[C---:B------:R-:W-:Y:S01]  /*f510*/  HMMA.16816.F32 R32, R136.reuse, R154, RZ ;  /* 0x0000009a8820723c */ /* 0x040fe200000018ff */
[----:B------:R-:W2:Y:S07]  /*f520*/  LDSM.16.M88.4 R152, [R208+0x1800] ;  /* 0x00180000d098783b */ /* 0x000eae0000000200 */
[C---:B----4-:R-:W-:Y:S01]  /*f530*/  HMMA.16816.F32 R36, R136.reuse, R156, RZ ;  /* 0x0000009c8824723c */ /* 0x050fe200000018ff */
[----:B------:R-:W-:Y:S07]  /*f540*/  LDSM.16.M88.4 R176, [R208+0x3000] ;  /* 0x00300000d0b0783b */ /* 0x000fee0000000200 */
[C---:B------:R-:W-:Y:S01]  /*f550*/  HMMA.16816.F32 R40, R136.reuse, R158, RZ ;  /* 0x0000009e8828723c */ /* 0x040fe200000018ff */
[----:B------:R-:W4:Y:S07]  /*f560*/  LDSM.16.M88.4 R156, [R208+0x2000] ;  /* 0x00200000d09c783b */ /* 0x000f2e0000000200 */
[C---:B-1----:R-:W-:Y:S01]  /*f570*/  HMMA.16816.F32 R44, R136.reuse, R160, RZ ;  /* 0x000000a0882c723c */ /* 0x042fe200000018ff */
[----:B------:R-:W-:Y:S07]  /*f580*/  LDSM.16.M88.4 R180, [R208+0x3800] ;  /* 0x00380000d0b4783b */ /* 0x000fee0000000200 */
[C---:B-----5:R-:W-:Y:S01]  /*f590*/  HMMA.16816.F32 R48, R136.reuse, R162, RZ ;  /* 0x000000a28830723c */ /* 0x060fe200000018ff */
[----:B------:R-:W1:Y:S07]  /*f5a0*/  LDSM.16.M88.4 R160, [R208+0x2800] ;  /* 0x00280000d0a0783b */ /* 0x000e6e0000000200 */
[C---:B------:R-:W-:Y:S01]  /*f5b0*/  HMMA.16816.F32 R52, R136.reuse, R164, RZ ;  /* 0x000000a48834723c */ /* 0x040fe200000018ff */
[----:B------:R-:W-:Y:S07]  /*f5c0*/  LDSM.16.M88.4 R184, [R207] ;  /* 0x00000000cfb8783b */ /* 0x000fee0000000200 */
[C---:B------:R-:W-:Y:S01]  /*f5d0*/  HMMA.16816.F32 R56, R136.reuse, R166, RZ ;  /* 0x000000a68838723c */ /* 0x040fe200000018ff */
[----:B------:R-:W5:Y:S07]  /*f5e0*/  LDSM.16.M88.4 R164, [R203+0x4000] ;  /* 0x00400000cba4783b */ /* 0x000f6e0000000200 */
[C---:B--2---:R-:W-:Y:S01]  /*f5f0*/  HMMA.16816.F32 R60, R136.reuse, R140, RZ ;  /* 0x0000008c883c723c */ /* 0x044fe200000018ff */
[----:B------:R-:W-:Y:S07]  /*f600*/  LDSM.16.M88.4 R188, [R208+0x4000] ;  /* 0x00400000d0bc783b */ /* 0x000fee0000000200 */
[----:B------:R-:W-:Y:S01]  /*f610*/  HMMA.16816.F32 R64, R136, R142, RZ ;  /* 0x0000008e8840723c */ /* 0x000fe200000018ff */
[----:B------:R-:W2:Y:S07]  /*f620*/  LDSM.16.M88.4 R136, [R203+0x4800] ;  /* 0x00480000cb88783b */ /* 0x000eae0000000200 */
[C---:B------:R-:W-:Y:S01]  /*f630*/  HMMA.16816.F32 R4, R144.reuse, R148, R4 ;  /* 0x000000949004723c */ /* 0x040fe20000001804 */
[----:B------:R-:W1:Y:S07]  /*f640*/  LDSM.16.M88.4 R140, [R203+0x5000] ;  /* 0x00500000cb8c783b */ /* 0x000e6e0000000200 */
[C---:B------:R-:W-:Y:S01]  /*f650*/  HMMA.16816.F32 R8, R144.reuse, R150, R8 ;  /* 0x000000969008723c */ /* 0x040fe20000001808 */
[----:B------:R-:W1:Y:S07]  /*f660*/  LDSM.16.M88.4 R148, [R203+0x5800] ;  /* 0x00580000cb94783b */ /* 0x000e6e0000000200 */
[C---:B------:R-:W-:Y:S01]  /*f670*/  HMMA.16816.F32 R12, R144.reuse, R168, R12 ;  /* 0x000000a8900c723c */ /* 0x040fe2000000180c */
[----:B------:R-:W-:Y:S07]  /*f680*/  LDSM.16.M88.4 R192, [R206+0x2000] ;  /* 0x00200000cec0783b */ /* 0x000fee0000000200 */
[C---:B------:R-:W-:Y:S01]  /*f690*/  HMMA.16816.F32 R16, R144.reuse, R170, R16 ;  /* 0x000000aa9010723c */ /* 0x040fe20000001810 */
[----:B------:R-:W-:Y:S07]  /*f6a0*/  LDSM.16.M88.4 R168, [R203+0x6800] ;  /* 0x00680000cba8783b */ /* 0x000fee0000000200 */
[C---:B---3--:R-:W-:Y:S01]  /*f6b0*/  HMMA.16816.F32 R20, R144.reuse, R172, R20 ;  /* 0x000000ac9014723c */ /* 0x048fe20000001814 */
[----:B------:R-:W-:Y:S07]  /*f6c0*/  LDSM.16.M88.4 R196, [R205+0x4000] ;  /* 0x00400000cdc4783b */ /* 0x000fee0000000200 */
[C---:B------:R-:W-:Y:S01]  /*f6d0*/  HMMA.16816.F32 R24, R144.reuse, R174, R24 ;  /* 0x000000ae9018723c */ /* 0x040fe20000001818 */
[----:B------:R-:W-:Y:S07]  /*f6e0*/  LDSM.16.M88.4 R172, [R205] ;  /* 0x00000000cdac783b */ /* 0x000fee0000000200 */
[C---:B------:R-:W-:Y:S08]  /*f6f0*/  HMMA.16816.F32 R28, R144.reuse, R152, R28 ;  /* 0x00000098901c723c */ /* 0x040ff0000000181c */
[C---:B------:R-:W-:Y:S01]  /*f700*/  HMMA.16816.F32 R32, R144.reuse, R154, R32 ;  /* 0x0000009a9020723c */ /* 0x040fe20000001820 */
[----:B------:R-:W3:Y:S07]  /*f710*/  LDSM.16.M88.4 R152, [R203+0x6000] ;  /* 0x00600000cb98783b */ /* 0x000eee0000000200 */
[C---:B----4-:R-:W-:Y:S08]  /*f720*/  HMMA.16816.F32 R36, R144.reuse, R156, R36 ;  /* 0x0000009c9024723c */ /* 0x050ff00000001824 */
[C---:B------:R-:W-:Y:S01]  /*f730*/  HMMA.16816.F32 R40, R144.reuse, R158, R40 ;  /* 0x0000009e9028723c */ /* 0x040fe20000001828 */
[----:B------:R-:W-:Y:S07]  /*f740*/  LDSM.16.M88.4 R156, [R203+0x7800] ;  /* 0x00780000cb9c783b */ /* 0x000fee0000000200 */
[C---:B-1----:R-:W-:Y:S08]  /*f750*/  HMMA.16816.F32 R44, R144.reuse, R160, R44 ;  /* 0x000000a0902c723c */ /* 0x042ff0000000182c */
[C---:B------:R-:W-:Y:S01]  /*f760*/  HMMA.16816.F32 R48, R144.reuse, R162, R48 ;  /* 0x000000a29030723c */ /* 0x040fe20000001830 */
[----:B------:R-:W-:Y:S07]  /*f770*/  LDSM.16.M88.4 R160, [R206] ;  /* 0x00000000cea0783b */ /* 0x000fee0000000200 */
[C---:B------:R-:W-:Y:S08]  /*f780*/  HMMA.16816.F32 R52, R144.reuse, R176, R52 ;  /* 0x000000b09034723c */ /* 0x040ff00000001834 */
[C---:B------:R-:W-:Y:S01]  /*f790*/  HMMA.16816.F32 R56, R144.reuse, R178, R56 ;  /* 0x000000b29038723c */ /* 0x040fe20000001838 */
[----:B------:R-:W-:Y:S07]  /*f7a0*/  LDSM.16.M88.4 R176, [R205+0x800] ;  /* 0x00080000cdb0783b */ /* 0x000fee0000000200 */
[C---:B------:R-:W-:Y:S08]  /*f7b0*/  HMMA.16816.F32 R60, R144.reuse, R180, R60 ;  /* 0x000000b4903c723c */ /* 0x040ff0000000183c */
[----:B------:R-:W-:Y:S01]  /*f7c0*/  HMMA.16816.F32 R64, R144, R182, R64 ;  /* 0x000000b69040723c */ /* 0x000fe20000001840 */
[----:B------:R-:W1:Y:S07]  /*f7d0*/  LDSM.16.M88.4 R144, [R203+0x7000] ;  /* 0x00700000cb90783b */ /* 0x000e6e0000000200 */
[C---:B-----5:R-:W-:Y:S01]  /*f7e0*/  HMMA.16816.F32 R4, R184.reuse, R164, R4 ;  /* 0x000000a4b804723c */ /* 0x060fe20000001804 */
[----:B------:R-:W-:Y:S07]  /*f7f0*/  LDSM.16.M88.4 R180, [R210+0xb800] ;  /* 0x00b80000d2b4783b */ /* 0x000fee0000000200 */
        /* <DEDUP_REMOVED lines=17> */
[C---:B-1----:R-:W-:Y:S08]  /*f910*/  HMMA.16816.F32 R52, R184.reuse, R144, R52 ;  /* 0x00000090b834723c */ /* 0x042ff00000001834 */
[C---:B------:R-:W-:Y:S01]  /*f920*/  HMMA.16816.F32 R56, R184.reuse, R146, R56 ;  /* 0x00000092b838723c */ /* 0x040fe20000001838 */
[----:B------:R-:W1:Y:S07]  /*f930*/  LDSM.16.M88.4 R144, [R205+0x3800] ;  /* 0x00380000cd90783b */ /* 0x000e6e0000000200 */
[C---:B------:R-:W-:Y:S08]  /*f940*/  HMMA.16816.F32 R60, R184.reuse, R156, R60 ;  /* 0x0000009cb83c723c */ /* 0x040ff0000000183c */
[----:B------:R-:W-:Y:S01]  /*f950*/  HMMA.16816.F32 R64, R184, R158, R64 ;  /* 0x0000009eb840723c */ /* 0x000fe20000001840 */
[----:B------:R-:W1:Y:S07]  /*f960*/  LDSM.16.M88.4 R156, [R211+0x2000] ;  /* 0x00200000d39c783b */ /* 0x000e6e0000000200 */
[C---:B------:R-:W-:Y:S01]  /*f970*/  HMMA.16816.F32 R4, R160.reuse, R172, R4 ;  /* 0x000000aca004723c */ /* 0x040fe20000001804 */
[----:B------:R-:W-:Y:S07]  /*f980*/  LDSM.16.M88.4 R184, [R209+0x2000] ;  /* 0x00200000d1b8783b */ /* 0x000fee0000000200 */
[C---:B------:R-:W-:Y:S01]  /*f990*/  HMMA.16816.F32 R8, R160.reuse, R174, R8 ;  /* 0x000000aea008723c */ /* 0x040fe20000001808 */
[----:B------:R-:W1:Y:S07]  /*f9a0*/  LDSM.16.M88.4 R172, [R210+0x8800] ;  /* 0x00880000d2ac783b */ /* 0x000e6e0000000200 */
[C---:B------:R-:W-:Y:S08]  /*f9b0*/  HMMA.16816.F32 R12, R160.reuse, R176, R12 ;  /* 0x000000b0a00c723c */ /* 0x040ff0000000180c */
        /* <DEDUP_REMOVED lines=8> */
[C---:B-----5:R-:W-:Y:S08]  /*fa40*/  HMMA.16816.F32 R36, R160.reuse, R140, R36 ;  /* 0x0000008ca024723c */ /* 0x060ff00000001824 */
        /* <DEDUP_REMOVED lines=8> */
[C---:B-1----:R-:W-:Y:S08]  /*fad0*/  HMMA.16816.F32 R60, R160.reuse, R144, R60 ;  /* 0x00000090a03c723c */ /* 0x042ff0000000183c */
[----:B------:R-:W-:Y:S01]  /*fae0*/  HMMA.16816.F32 R64, R160, R146, R64 ;  /* 0x00000092a040723c */ /* 0x000fe20000001840 */
[----:B------:R-:W1:Y:S07]  /*faf0*/  LDSM.16.M88.4 R144, [R208+0x5000] ;  /* 0x00500000d090783b */ /* 0x000e6e0000000200 */
[----:B------:R-:W1:Y:S01]  /*fb00*/  LDSM.16.M88.4 R160, [R208+0x5800] ;  /* 0x00580000d0a0783b */ /* 0x000e620000000200 */
        /* <DEDUP_REMOVED lines=21> */
[C---:B------:R-:W-:Y:S08]  /*fc60*/  HMMA.16816.F32 R60, R156.reuse, R180, R60 ;  /* 0x000000b49c3c723c */ /* 0x040ff0000000183c */
[----:B------:R-:W-:Y:S01]  /*fc70*/  HMMA.16816.F32 R64, R156, R182, R64 ;  /* 0x000000b69c40723c */ /* 0x000fe20000001840 */
[----:B------:R-:W-:Y:S07]  /*fc80*/  LDSM.16.M88.4 R156, [R207+0x2000] ;  /* 0x00200000cf9c783b */ /* 0x000fee0000000200 */
[----:B------:R-:W-:Y:S01]  /*fc90*/  LDSM.16.M88.4 R180, [R203+0xa800] ;  /* 0x00a80000cbb4783b */ /* 0x000fe20000000200 */
[C---:B------:R-:W-:Y:S08]  /*fca0*/  HMMA.16816.F32 R4, R184.reuse, R188, R4 ;  /* 0x000000bcb804723c */ /* 0x040ff00000001804 */
[C---:B------:R-:W-:Y:S01]  /*fcb0*/  HMMA.16816.F32 R8, R184.reuse, R190, R8 ;  /* 0x000000beb808723c */ /* 0x040fe20000001808 */
[----:B------:R-:W-:Y:S07]  /*fcc0*/  LDSM.16.M88.4 R188, [R203+0xb000] ;  /* 0x00b00000cbbc783b */ /* 0x000fee0000000200 */
[C---:B---3--:R-:W-:Y:S08]  /*fcd0*/  HMMA.16816.F32 R12, R184.reuse, R152, R12 ;  /* 0x00000098b80c723c */ /* 0x048ff0000000180c */
[C---:B------:R-:W-:Y:S01]  /*fce0*/  HMMA.16816.F32 R16, R184.reuse, R154, R16 ;  /* 0x0000009ab810723c */ /* 0x040fe20000001810 */
[----:B------:R-:W3:Y:S07]  /*fcf0*/  LDSM.16.M88.4 R152, [R208+0x7800] ;  /* 0x00780000d098783b */ /* 0x000eee0000000200 */
[C---:B-1----:R-:W-:Y:S08]  /*fd00*/  HMMA.16816.F32 R20, R184.reuse, R144, R20 ;  /* 0x00000090b814723c */ /* 0x042ff00000001814 */
[C---:B------:R-:W-:Y:S01]  /*fd10*/  HMMA.16816.F32 R24, R184.reuse, R146, R24 ;  /* 0x00000092b818723c */ /* 0x040fe20000001818 */
[----:B------:R-:W1:Y:S07]  /*fd20*/  LDSM.16.M88.4 R144, [R203+0x8800] ;  /* 0x00880000cb90783b */ /* 0x000e6e0000000200 */
[C---:B------:R-:W-:Y:S08]  /*fd30*/  HMMA.16816.F32 R28, R184.reuse, R160, R28 ;  /* 0x000000a0b81c723c */ /* 0x040ff0000000181c */
[C---:B------:R-:W-:Y:S01]  /*fd40*/  HMMA.16816.F32 R32, R184.reuse, R162, R32 ;  /* 0x000000a2b820723c */ /* 0x040fe20000001820 */
[----:B------:R-:W1:Y:S07]  /*fd50*/  LDSM.16.M88.4 R160, [R203+0xb800] ;  /* 0x00b80000cba0783b */ /* 0x000e6e0000000200 */
[C---:B--2---:R-:W-:Y:S08]  /*fd60*/  HMMA.16816.F32 R36, R184.reuse, R136, R36 ;  /* 0x00000088b824723c */ /* 0x044ff00000001824 */
[C---:B------:R-:W-:Y:S01]  /*fd70*/  HMMA.16816.F32 R40, R184.reuse, R138, R40 ;  /* 0x0000008ab828723c */ /* 0x040fe20000001828 */
[----:B------:R-:W2:Y:S07]  /*fd80*/  LDSM.16.M88.4 R136, [R205+0x4800] ;  /* 0x00480000cd88783b */ /* 0x000eae0000000200 */
[C---:B----4-:R-:W-:Y:S08]  /*fd90*/  HMMA.16816.F32 R44, R184.reuse, R140, R44 ;  /* 0x0000008cb82c723c */ /* 0x050ff0000000182c */
[C---:B------:R-:W-:Y:S01]  /*fda0*/  HMMA.16816.F32 R48, R184.reuse, R142, R48 ;  /* 0x0000008eb830723c */ /* 0x040fe20000001830 */
[----:B------:R-:W4:Y:S07]  /*fdb0*/  LDSM.16.M88.4 R140, [R205+0x5000] ;  /* 0x00500000cd8c783b */ /* 0x000f2e0000000200 */
[C---:B-----5:R-:W-:Y:S08]  /*fdc0*/  HMMA.16816.F32 R52, R184.reuse, R148, R52 ;  /* 0x00000094b834723c */ /* 0x060ff00000001834 */
[C---:B------:R-:W-:Y:S08]  /*fdd0*/  HMMA.16816.F32 R56, R184.reuse, R150, R56 ;  /* 0x00000096b838723c */ /* 0x040ff00000001838 */
[C---:B---3--:R-:W-:Y:S08]  /*fde0*/  HMMA.16816.F32 R60, R184.reuse, R152, R60 ;  /* 0x00000098b83c723c */ /* 0x048ff0000000183c */
[----:B------:R-:W-:Y:S08]  /*fdf0*/  HMMA.16816.F32 R64, R184, R154, R64 ;  /* 0x0000009ab840723c */ /* 0x000ff00000001840 */
[C---:B------:R-:W-:Y:S08]  /*fe00*/  HMMA.16816.F32 R4, R156.reuse, R164, R4 ;  /* 0x000000a49c04723c */ /* 0x040ff00000001804 */
[C---:B------:R-:W-:Y:S08]  /*fe10*/  HMMA.16816.F32 R8, R156.reuse, R166, R8 ;  /* 0x000000a69c08723c */ /* 0x040ff00000001808 */
[C---:B-1----:R-:W-:Y:S08]  /*fe20*/  HMMA.16816.F32 R12, R156.reuse, R144, R12 ;  /* 0x000000909c0c723c */ /* 0x042ff0000000180c */
        /* <DEDUP_REMOVED lines=16> */
[C---:B------:R-:W-:Y:S01]  /*ff30*/  HMMA.16816.F32 R16, R192.reuse, R138, R16 ;  /* 0x0000008ac010723c */ /* 0x040fe20000001810 */
[----:B------:R-:W1:Y:S03]  /*ff40*/  LDSM.16.M88.4 R136, [R205+0x5800] ;  /* 0x00580000cd88783b */ /* 0x000e660000000200 */
[----:B------:R-:W-:Y:S02]  /*ff50*/  FMUL.FTZ R133, R5, c[0x0][0x2ec] ;  /* 0x0000bb0005857a20 */ /* 0x000fe40000410000 */
[----:B------:R-:W-:Y:S02]  /*ff60*/  FMUL.FTZ R177, R4, c[0x0][0x2ec] ;  /* 0x0000bb0004b17a20 */ /* 0x000fe40000410000 */
[----:B------:R2:W3:Y:S01]  /*ff70*/  MUFU.TANH R160, R133 ;  /* 0x0000008500a07308 */ /* 0x0004e20000002400 */
[C---:B----4-:R-:W-:Y:S03]  /*ff80*/  HMMA.16816.F32 R20, R192.reuse, R140, R20 ;  /* 0x0000008cc014723c */ /* 0x050fe60000001814 */
[----:B------:R-:W-:Y:S02]  /*ff90*/  FMUL.FTZ R176, R7, c[0x0][0x2ec] ;  /* 0x0000bb0007b07a20 */ /* 0x000fe40000410000 */
[----:B------:R-:W-:Y:S02]  /*ffa0*/  FMUL.FTZ R134, R8, c[0x0][0x2ec] ;  /* 0x0000bb0008867a20 */ /* 0x000fe40000410000 */
[----:B------:R-:W-:Y:S01]  /*ffb0*/  FMUL.FTZ R180, R9, c[0x0][0x2ec] ;  /* 0x0000bb0009b47a20 */ /* 0x000fe20000410000 */
[C---:B------:R-:W-:Y:S01]  /*ffc0*/  HMMA.16816.F32 R24, R192.reuse, R142, R24 ;  /* 0x0000008ec018723c */ /* 0x040fe20000001818 */
[----:B------:R4:W3:Y:S01]  /*ffd0*/  MUFU.TANH R164, R177 ;  /* 0x000000b100a47308 */ /* 0x0008e20000002400 */
[----:B------:R-:W5:Y:S02]  /*ffe0*/  LDSM.16.M88.4 R140, [R205+0x6000] ;  /* 0x00600000cd8c783b */ /* 0x000f640000000200 */
[----:B------:R-:W-:Y:S02]  /*fff0*/  FMUL.FTZ R132, R6, c[0x0][0x2ec] ;  /* 0x0000bb0006847a20 */ /* 0x000fe40000410000 */
[----:B------:R-:W-:Y:S02]  /*10000*/  FMUL.FTZ R178, R13, c[0x0][0x2ec] ;  /* 0x0000bb000db27a20 */ /* 0x000fe40000410000 */
[----:B------:R-:W-:Y:S03]  /*10010*/  FMUL.FTZ R179, R12, c[0x0][0x2ec] ;  /* 0x0000bb000cb37a20 */ /* 0x000fe60000410000 */
[----:B------:R3:W3:Y:S01]  /*10020*/  MUFU.TANH R151, R176 ;  /* 0x000000b000977308 */ /* 0x0006e20000002400 */
[----:B--2---:R-:W-:Y:S09]  /*10030*/  FMUL.FTZ R133, R10, c[0x0][0x2ec] ;  /* 0x0000bb000a857a20 */ /* 0x004ff20000410000 */
[----:B------:R2:W2:Y:S01]  /*10040*/  MUFU.TANH R10, R133 ;  /* 0x00000085000a7308 */ /* 0x0004a20000002400 */
[C---:B-1----:R-:W-:Y:S03]  /*10050*/  HMMA.16816.F32 R28, R192.reuse, R136, R28 ;  /* 0x00000088c01c723c */ /* 0x042fe6000000181c */
[----:B----4-:R-:W-:Y:S06]  /*10060*/  FMUL.FTZ R177, R14, c[0x0][0x2ec] ;  /* 0x0000bb000eb17a20 */ /* 0x010fec0000410000 */
[----:B------:R1:W4:Y:S01]  /*10070*/  MUFU.TANH R149, R134 ;  /* 0x0000008600957308 */ /* 0x0003220000002400 */
[C---:B------:R-:W-:Y:S01]  /*10080*/  HMMA.16816.F32 R32, R192.reuse, R138, R32 ;  /* 0x0000008ac020723c */ /* 0x040fe20000001820 */
[----:B------:R-:W4:Y:S02]  /*10090*/  LDSM.16.M88.4 R136, [R205+0x6800] ;  /* 0x00680000cd88783b */ /* 0x000f240000000200 */
[----:B---3--:R-:W-:Y:S06]  /*100a0*/  FMUL.FTZ R176, R15, c[0x0][0x2ec] ;  /* 0x0000bb000fb07a20 */ /* 0x008fec0000410000 */
[----:B------:R3:W3:Y:S01]  /*100b0*/  MUFU.TANH R8, R180 ;  /* 0x000000b400087308 */ /* 0x0006e20000002400 */
[C---:B-----5:R-:W-:Y:S03]  /*100c0*/  HMMA.16816.F32 R36, R192.reuse, R140, R36 ;  /* 0x0000008cc024723c */ /* 0x060fe60000001824 */
[----:B--2---:R-:W-:Y:S05]  /*100d0*/  FMUL.FTZ R133, R18, c[0x0][0x2ec] ;  /* 0x0000bb0012857a20 */ /* 0x004fea0000410000 */
[C---:B------:R-:W-:Y:S01]  /*100e0*/  HMMA.16816.F32 R40, R192.reuse, R142, R40 ;  /* 0x0000008ec028723c */ /* 0x040fe20000001828 */
[----:B------:R2:W2:Y:S03]  /*100f0*/  MUFU.TANH R171, R133 ;  /* 0x0000008500ab7308 */ /* 0x0004a60000002400 */
[----:B-1----:R-:W-:Y:S02]  /*10100*/  FMUL.FTZ R134, R16, c[0x0][0x2ec] ;  /* 0x0000bb0010867a20 */ /* 0x002fe40000410000 */
[----:B------:R-:W-:Y:S02]  /*10110*/  FMUL.FTZ R33, R33, c[0x0][0x2ec] ;  /* 0x0000bb0021217a20 */ /* 0x000fe40000410000 */
[----:B------:R-:W-:Y:S03]  /*10120*/  FMUL.FTZ R34, R34, c[0x0][0x2ec] ;  /* 0x0000bb0022227a20 */ /* 0x000fe60000410000 */
[----:B------:R-:W1:Y:S01]  /*10130*/  MUFU.TANH R252, R33 ;  /* 0x0000002100fc7308 */ /* 0x000e620000002400 */
[----:B------:R-:W-:Y:S02]  /*10140*/  FMUL.FTZ R35, R35, c[0x0][0x2ec] ;  /* 0x0000bb0023237a20 */ /* 0x000fe40000410000 */
[----:B---3--:R-:W-:Y:S02]  /*10150*/  FMUL.FTZ R180, R17, c[0x0][0x2ec] ;  /* 0x0000bb0011b47a20 */ /* 0x008fe40000410000 */
[----:B------:R-:W-:Y:S02]  /*10160*/  FMUL.FTZ R37, R37, c[0x0][0x2ec] ;  /* 0x0000bb0025257a20 */ /* 0x000fe40000410000 */
[----:B------:R-:W-:Y:S03]  /*10170*/  FMUL.FTZ R38, R38, c[0x0][0x2ec] ;  /* 0x0000bb0026267a20 */ /* 0x000fe60000410000 */
[----:B------:R-:W3:Y:S01]  /*10180*/  MUFU.TANH R250, R34 ;  /* 0x0000002200fa7308 */ /* 0x000ee20000002400 */
[----:B------:R-:W-:Y:S01]  /*10190*/  FMUL.FTZ R39, R39, c[0x0][0x2ec] ;  /* 0x0000bb0027277a20 */ /* 0x000fe20000410000 */
[C---:B----4-:R-:W-:Y:S03]  /*101a0*/  HMMA.16816.F32 R44, R192.reuse, R136, R44 ;  /* 0x00000088c02c723c */ /* 0x050fe6000000182c */
[----:B------:R-:W-:Y:S02]  /*101b0*/  FMUL.FTZ R248, R36, c[0x0][0x2ec] ;  /* 0x0000bb0024f87a20 */ /* 0x000fe40000410000 */
[----:B--2---:R-:W-:Y:S02]  /*101c0*/  FMUL.FTZ R133, R26, c[0x0][0x2ec] ;  /* 0x0000bb001a857a20 */ /* 0x004fe40000410000 */
[----:B------:R-:W-:Y:S01]  /*101d0*/  FMUL.FTZ R244, R40, c[0x0][0x2ec] ;  /* 0x0000bb0028f47a20 */ /* 0x000fe20000410000 */
[----:B------:R-:W2:Y:S01]  /*101e0*/  MUFU.TANH R251, R35 ;  /* 0x0000002300fb7308 */ /* 0x000ea20000002400 */
[C---:B------:R-:W-:Y:S03]  /*101f0*/  HMMA.16816.F32 R48, R192.reuse, R138, R48 ;  /* 0x0000008ac030723c */ /* 0x040fe60000001830 */
[----:B------:R-:W-:Y:S02]  /*10200*/  FMUL.FTZ R41, R41, c[0x0][0x2ec] ;  /* 0x0000bb0029297a20 */ /* 0x000fe40000410000 */
[----:B------:R-:W-:Y:S02]  /*10210*/  FMUL.FTZ R42, R42, c[0x0][0x2ec] ;  /* 0x0000bb002a2a7a20 */ /* 0x000fe40000410000 */
[----:B------:R-:W-:Y:S02]  /*10220*/  FMUL.FTZ R43, R43, c[0x0][0x2ec] ;  /* 0x0000bb002b2b7a20 */ /* 0x000fe40000410000 */
[----:B------:R4:W1:Y:S06]  /*10230*/  MUFU.TANH R157, R133 ;  /* 0x00000085009d7308 */ /* 0x00086c0000002400 */
[----:B------:R-:W-:Y:S02]  /*10240*/  FMUL.FTZ R240, R44, c[0x0][0x2ec] ;  /* 0x0000bb002cf07a20 */ /* 0x000fe40000410000 */
[----:B------:R-:W-:Y:S02]  /*10250*/  FMUL.FTZ R45, R45, c[0x0][0x2ec] ;  /* 0x0000bb002d2d7a20 */ /* 0x000fe40000410000 */
[----:B------:R-:W1:Y:S01]  /*10260*/  MUFU.TANH R246, R37 ;  /* 0x0000002500f67308 */ /* 0x000e620000002400 */
[----:B------:R-:W-:Y:S02]  /*10270*/  FMUL.FTZ R46, R46, c[0x0][0x2ec] ;  /* 0x0000bb002e2e7a20 */ /* 0x000fe40000410000 */
[----:B------:R-:W-:Y:S02]  /*10280*/  FMUL.FTZ R47, R47, c[0x0][0x2ec] ;  /* 0x0000bb002f2f7a20 */ /* 0x000fe40000410000 */
[----:B------:R-:W-:Y:S02]  /*10290*/  FMUL.FTZ R236, R48, c[0x0][0x2ec] ;  /* 0x0000bb0030ec7a20 */ /* 0x000fe40000410000 */
[----:B------:R-:W-:Y:S02]  /*102a0*/  FMUL.FTZ R49, R49, c[0x0][0x2ec] ;  /* 0x0000bb0031317a20 */ /* 0x000fe40000410000 */
[----:B------:R-:W-:Y:S01]  /*102b0*/  FMUL.FTZ R50, R50, c[0x0][0x2ec] ;  /* 0x0000bb0032327a20 */ /* 0x000fe20000410000 */
[----:B------:R-:W1:Y:S01]  /*102c0*/  MUFU.TANH R249, R38 ;  /* 0x0000002600f97308 */ /* 0x000e620000002400 */
[----:B------:R-:W-:Y:S02]  /*102d0*/  FMUL.FTZ R51, R51, c[0x0][0x2ec] ;  /* 0x0000bb0033337a20 */ /* 0x000fe40000410000 */
[----:B----4-:R-:W-:Y:S02]  /*102e0*/  FMUL.FTZ R133, R32, c[0x0][0x2ec] ;  /* 0x0000bb0020857a20 */ /* 0x010fe40000410000 */
[----:B------:R-:W4:Y:S05]  /*102f0*/  LDSM.16.M88.4 R32, [R205+0x7000] ;  /* 0x00700000cd20783b */ /* 0x000f2a0000000200 */
[----:B------:R5:W1:Y:S10]  /*10300*/  MUFU.TANH R247, R39 ;  /* 0x0000002700f77308 */ /* 0x000a740000002400 */
[----:B------:R1:W1:Y:S10]  /*10310*/  MUFU.TANH R156, R132 ;  /* 0x00000084009c7308 */ /* 0x0002740000002400 */
[----:B------:R2:W2:Y:S01]  /*10320*/  MUFU.TANH R147, R177 ;  /* 0x000000b100937308 */ /* 0x0004a20000002400 */
[----:B-----5:R-:W5:Y:S01]  /*10330*/  LDSM.16.M88.4 R36, [R205+0x7800] ;  /* 0x00780000cd24783b */ /* 0x020f620000000200 */
[----:B------:R-:W-:Y:S08]  /*10340*/  DEPBAR.LE SB0, 0x0 ;  /* 0x000080000000791a */ /* 0x000ff00000000000 */
[----:B------:R3:W3:Y:S01]  /*10350*/  MUFU.TANH R153, R176 ;  /* 0x000000b000997308 */ /* 0x0006e20000002400 */
[----:B------:R-:W-:Y:S01]  /*10360*/  BAR.SYNC.DEFER_BLOCKING 0x0 ;  /* 0x0000000000007b1d */ /* 0x000fe20000010000 */
[----:B-1----:R-:W-:Y:S01]  /*10370*/  FMUL.FTZ R132, R11, c[0x0][0x2ec] ;  /* 0x0000bb000b847a20 */ /* 0x002fe20000410000 */
[C---:B----4-:R-:W-:Y:S07]  /*10380*/  HMMA.16816.F32 R52, R192.reuse, R32, R52 ;  /* 0x00000020c034723c */ /* 0x050fee0000001834 */
[----:B------:R1:W4:Y:S01]  /*10390*/  MUFU.TANH R146, R178 ;  /* 0x000000b200927308 */ /* 0x0003220000002400 */
[C---:B------:R-:W-:Y:S04]  /*103a0*/  HMMA.16816.F32 R56, R192.reuse, R34, R56 ;  /* 0x00000022c038723c */ /* 0x040fe80000001838 */
[----:B--2---:R-:W-:Y:S05]  /*103b0*/  FMUL.FTZ R177, R22, c[0x0][0x2ec] ;  /* 0x0000bb0016b17a20 */ /* 0x004fea0000410000 */
[----:B------:R2:W2:Y:S03]  /*103c0*/  MUFU.TANH R175, R134 ;  /* 0x0000008600af7308 */ /* 0x0004a60000002400 */
[----:B---3--:R-:W-:Y:S07]  /*103d0*/  FMUL.FTZ R176, R23, c[0x0][0x2ec] ;  /* 0x0000bb0017b07a20 */ /* 0x008fee0000410000 */
[----:B------:R3:W3:Y:S01]  /*103e0*/  MUFU.TANH R173, R180 ;  /* 0x000000b400ad7308 */ /* 0x0006e20000002400 */
[----:B------:R-:W-:Y:S02]  /*103f0*/  FMUL.FTZ R190, R52, c[0x0][0x2ec] ;  /* 0x0000bb0034be7a20 */ /* 0x000fe40000410000 */
[----:B------:R-:W-:Y:S01]  /*10400*/  FMUL.FTZ R53, R53, c[0x0][0x2ec] ;  /* 0x0000bb0035357a20 */ /* 0x000fe20000410000 */
[C---:B-----5:R-:W-:Y:S03]  /*10410*/  HMMA.16816.F32 R60, R192.reuse, R36, R60 ;  /* 0x00000024c03c723c */ /* 0x060fe6000000183c */
[----:B-1----:R-:W-:Y:S02]  /*10420*/  FMUL.FTZ R178, R21, c[0x0][0x2ec] ;  /* 0x0000bb0015b27a20 */ /* 0x002fe40000410000 */
[----:B------:R-:W-:Y:S01]  /*10430*/  FMUL.FTZ R188, R56, c[0x0][0x2ec] ;  /* 0x0000bb0038bc7a20 */ /* 0x000fe20000410000 */
[----:B------:R1:W1:Y:S01]  /*10440*/  MUFU.TANH R9, R132 ;  /* 0x0000008400097308 */ /* 0x0002620000002400 */
[----:B------:R-:W-:Y:S01]  /*10450*/  FMUL.FTZ R54, R54, c[0x0][0x2ec] ;  /* 0x0000bb0036367a20 */ /* 0x000fe20000410000 */
[----:B------:R-:W-:Y:S04]  /*10460*/  HMMA.16816.F32 R64, R192, R38, R64 ;  /* 0x00000026c040723c */ /* 0x000fe80000001840 */
[----:B--2---:R-:W-:Y:S02]  /*10470*/  FMUL.FTZ R134, R24, c[0x0][0x2ec] ;  /* 0x0000bb0018867a20 */ /* 0x004fe40000410000 */
[----:B------:R-:W-:Y:S02]  /*10480*/  FMUL.FTZ R55, R55, c[0x0][0x2ec] ;  /* 0x0000bb0037377a20 */ /* 0x000fe40000410000 */
[----:B------:R2:W2:Y:S01]  /*10490*/  MUFU.TANH R165, R177 ;  /* 0x000000b100a57308 */ /* 0x0004a20000002400 */
[----:B------:R-:W-:Y:S03]  /*104a0*/  FMUL.FTZ R57, R57, c[0x0][0x2ec] ;  /* 0x0000bb0039397a20 */ /* 0x000fe60000410000 */
[----:B---3--:R-:W-:Y:S02]  /*104b0*/  FMUL.FTZ R180, R25, c[0x0][0x2ec] ;  /* 0x0000bb0019b47a20 */ /* 0x008fe40000410000 */
[----:B------:R-:W-:Y:S02]  /*104c0*/  FMUL.FTZ R58, R58, c[0x0][0x2ec] ;  /* 0x0000bb003a3a7a20 */ /* 0x000fe40000410000 */
[----:B------:R-:W-:Y:S02]  /*104d0*/  FMUL.FTZ R182, R60, c[0x0][0x2ec] ;  /* 0x0000bb003cb67a20 */ /* 0x000fe40000410000 */
[----:B------:R3:W3:Y:S01]  /*104e0*/  MUFU.TANH R163, R176 ;  /* 0x000000b000a37308 */ /* 0x0006e20000002400 */
[----:B------:R-:W-:Y:S02]  /*104f0*/  FMUL.FTZ R59, R59, c[0x0][0x2ec] ;  /* 0x0000bb003b3b7a20 */ /* 0x000fe40000410000 */
[----:B------:R-:W-:Y:S02]  /*10500*/  FMUL.FTZ R61, R61, c[0x0][0x2ec] ;  /* 0x0000bb003d3d7a20 */ /* 0x000fe40000410000 */
[----:B-1----:R-:W-:Y:S02]  /*10510*/  FMUL.FTZ R132, R19, c[0x0][0x2ec] ;  /* 0x0000bb0013847a20 */ /* 0x002fe40000410000 */
[----:B------:R-:W-:Y:S02]  /*10520*/  FMUL.FTZ R62, R62, c[0x0][0x2ec] ;  /* 0x0000bb003e3e7a20 */ /* 0x000fe40000410000 */
[----:B------:R-:W-:Y:S01]  /*10530*/  FMUL.FTZ R63, R63, c[0x0][0x2ec] ;  /* 0x0000bb003f3f7a20 */ /* 0x000fe20000410000 */
[----:B------:R1:W1:Y:S01]  /*10540*/  MUFU.TANH R150, R179 ;  /* 0x000000b300967308 */ /* 0x0002620000002400 */
[----:B------:R-:W-:Y:S02]  /*10550*/  FMUL.FTZ R65, R65, c[0x0][0x2ec] ;  /* 0x0000bb0041417a20 */ /* 0x000fe40000410000 */
[----:B------:R-:W-:Y:S02]  /*10560*/  FMUL.FTZ R66, R66, c[0x0][0x2ec] ;  /* 0x0000bb0042427a20 */ /* 0x000fe40000410000 */
[----:B--2---:R-:W-:Y:S02]  /*10570*/  FMUL.FTZ R177, R29, c[0x0][0x2ec] ;  /* 0x0000bb001db17a20 */ /* 0x004fe40000410000 */
[----:B------:R-:W-:Y:S03]  /*10580*/  FMUL.FTZ R67, R67, c[0x0][0x2ec] ;  /* 0x0000bb0043437a20 */ /* 0x000fe60000410000 */
[----:B------:R2:W2:Y:S01]  /*10590*/  MUFU.TANH R174, R178 ;  /* 0x000000b200ae7308 */ /* 0x0004a20000002400 */
[----:B---3--:R-:W-:Y:S09]  /*105a0*/  FMUL.FTZ R176, R30, c[0x0][0x2ec] ;  /* 0x0000bb001eb07a20 */ /* 0x008ff20000410000 */
[----:B------:R3:W3:Y:S01]  /*105b0*/  MUFU.TANH R170, R134 ;  /* 0x0000008600aa7308 */ /* 0x0006e20000002400 */
[----:B-1----:R-:W-:Y:S09]  /*105c0*/  FMUL.FTZ R179, R20, c[0x0][0x2ec] ;  /* 0x0000bb0014b37a20 */ /* 0x002ff20000410000 */
[----:B------:R1:W1:Y:S01]  /*105d0*/  MUFU.TANH R154, R180 ;  /* 0x000000b4009a7308 */ /* 0x0002620000002400 */
[----:B--2---:R-:W-:Y:S09]  /*105e0*/  FMUL.FTZ R178, R28, c[0x0][0x2ec] ;  /* 0x0000bb001cb27a20 */ /* 0x004ff20000410000 */
[----:B------:R2:W2:Y:S01]  /*105f0*/  MUFU.TANH R169, R132 ;  /* 0x0000008400a97308 */ /* 0x0004a20000002400 */
[----:B---3--:R-:W-:Y:S09]  /*10600*/  FMUL.FTZ R134, R31, c[0x0][0x2ec] ;  /* 0x0000bb001f867a20 */ /* 0x008ff20000410000 */
[----:B------:R3:W3:Y:S01]  /*10610*/  MUFU.TANH R158, R177 ;  /* 0x000000b1009e7308 */ /* 0x0006e20000002400 */
[----:B-1----:R-:W-:Y:S09]  /*10620*/  FMUL.FTZ R180, R64, c[0x0][0x2ec] ;  /* 0x0000bb0040b47a20 */ /* 0x002ff20000410000 */
[----:B------:R1:W1:Y:S01]  /*10630*/  MUFU.TANH R159, R176 ;  /* 0x000000b0009f7308 */ /* 0x0002620000002400 */
[----:B--2---:R-:W-:Y:S09]  /*10640*/  FMUL.FTZ R132, R27, c[0x0][0x2ec] ;  /* 0x0000bb001b847a20 */ /* 0x004ff20000410000 */
[----:B------:R2:W2:Y:S01]  /*10650*/  MUFU.TANH R167, R179 ;  /* 0x000000b300a77308 */ /* 0x0004a20000002400 */
[----:B---3--:R-:W-:Y:S09]  /*10660*/  MOV R177, R3 ;  /* 0x0000000300b17202 */ /* 0x008ff20000000f00 */
[----:B------:R3:W2:Y:S01]  /*10670*/  MUFU.TANH R155, R132 ;  /* 0x00000084009b7308 */ /* 0x0006a20000002400 */
[----:B-1----:R-:W-:Y:S09]  /*10680*/  MOV R176, R2 ;  /* 0x0000000200b07202 */ /* 0x002ff20000000f00 */
[----:B------:R3:W1:Y:S10]  /*10690*/  MUFU.TANH R166, R178 ;  /* 0x000000b200a67308 */ /* 0x0006740000002400 */
[----:B------:R3:W1:Y:S10]  /*106a0*/  MUFU.TANH R161, R134 ;  /* 0x0000008600a17308 */ /* 0x0006740000002400 */
[----:B------:R3:W1:Y:S10]  /*106b0*/  MUFU.TANH R162, R133 ;  /* 0x0000008500a27308 */ /* 0x0006740000002400 */
[----:B------:R-:W1:Y:S10]  /*106c0*/  MUFU.TANH R248, R248 ;  /* 0x000000f800f87308 */ /* 0x000e740000002400 */
[----:B------:R-:W1:Y:S10]  /*106d0*/  MUFU.TANH R244, R244 ;  /* 0x000000f400f47308 */ /* 0x000e740000002400 */
[----:B------:R3:W1:Y:S10]  /*106e0*/  MUFU.TANH R242, R41 ;  /* 0x0000002900f27308 */ /* 0x0006740000002400 */
[----:B------:R3:W1:Y:S10]  /*106f0*/  MUFU.TANH R245, R42 ;  /* 0x0000002a00f57308 */ /* 0x0006740000002400 */
[----:B------:R3:W1:Y:S10]  /*10700*/  MUFU.TANH R243, R43 ;  /* 0x0000002b00f37308 */ /* 0x0006740000002400 */
        /* <DEDUP_REMOVED lines=23> */
[----:B------:R3:W1:Y:S01]  /*10880*/  MUFU.TANH R133, R67 ;  /* 0x0000004300857308 */ /* 0x0006620000002400 */
[----:B------:R-:W-:-:S05]  /*10890*/  @!P1 BRA `(.L_x_828) ;  /* 0x00000c3000009947 */ /* 0x000fca0003800000 */
[----:B--2-4-:R-:W-:Y:S01]  /*108a0*/  ULDC.64 UR8, c[0x0][0x198] ;  /* 0x0000660000087ab9 */ /* 0x014fe20000000a00 */
[----:B------:R-:W-:Y:S02]  /*108b0*/  MOV R4, R231 ;  /* 0x000000e700047202 */ /* 0x000fe40000000f00 */
[----:B------:R-:W-:Y:S01]  /*108c0*/  MOV R2, R230 ;  /* 0x000000e600027202 */ /* 0x000fe20000000f00 */
[----:B------:R-:W-:-:S05]  /*108d0*/  @!P0 BRA `(.L_x_829) ;  /* 0x000003e000008947 */ /* 0x000fca0003800000 */
[----:B------:R-:W-:Y:S01]  /*108e0*/  IMAD.SHL.U32 R13, R219, 0x80, RZ ;  /* 0x00000080db0d7824 */ /* 0x000fe200078e00ff */
[----:B------:R-:W-:Y:S01]  /*108f0*/  IABS R2, c[0x0][0x2d0] ;  /* 0x0000b40000027a13 */ /* 0x000fe20000000000 */
[----:B------:R-:W-:Y:S02]  /*10900*/  UMOV UR8, UR6 ;  /* 0x0000000600087c82 */ /* 0x000fe40008000000 */
[----:B------:R-:W-:Y:S01]  /*10910*/  UMOV UR9, UR7 ;  /* 0x0000000700097c82 */ /* 0x000fe20008000000 */
[----:B------:R-:W2:Y:S01]  /*10920*/  I2F.RP R5, R2 ;  /* 0x0000000200057306 */ /* 0x000ea20000209400 */
[C---:B------:R-:W-:Y:S02]  /*10930*/  IADD3 R11, R13.reuse, -0x100, RZ ;  /* 0xffffff000d0b7810 */ /* 0x040fe40007ffe0ff */
[----:B------:R-:W-:Y:S02]  /*10940*/  IADD3 R13, R13, -0x80, RZ ;  /* 0xffffff800d0d7810 */ /* 0x000fe40007ffe0ff */
[----:B------:R-:W-:Y:S02]  /*10950*/  IABS R4, R11 ;  /* 0x0000000b00047213 */ /* 0x000fe40000000000 */
[----:B------:R-:W-:Y:S02]  /*10960*/  IABS R6, R13 ;  /* 0x0000000d00067213 */ /* 0x000fe40000000000 */
[----:B------:R-:W-:Y:S02]  /*10970*/  LOP3.LUT R11, R11, c[0x0][0x2d0], RZ, 0x3c, !PT ;  /* 0x0000b4000b0b7a12 */ /* 0x000fe400078e3cff */
[----:B------:R-:W-:Y:S01]  /*10980*/  LOP3.LUT R13, R13, c[0x0][0x2d0], RZ, 0x3c, !PT ;  /* 0x0000b4000d0d7a12 */ /* 0x000fe200078e3cff */
[----:B--2---:R-:W2:Y:S02]  /*10990*/  MUFU.RCP R3, R5 ;  /* 0x0000000500037308 */ /* 0x004ea40000001000 */
[----:B--2---:R-:W-:Y:S08]  /*109a0*/  IADD3 R14, R3, 0xffffffe, RZ ;  /* 0x0ffffffe030e7810 */ /* 0x004ff00007ffe0ff */
[----:B------:R-:W2:Y:S02]  /*109b0*/  F2I.FTZ.U32.TRUNC.NTZ R15, R14 ;  /* 0x0000000e000f7305 */ /* 0x000ea4000021f000 */
[--C-:B--2---:R-:W-:Y:S02]  /*109c0*/  IMAD.MOV R3, RZ, RZ, -R15.reuse ;  /* 0x000000ffff037224 */ /* 0x104fe400078e0a0f */
        /* <DEDUP_REMOVED lines=37> */
[----:B------:R-:W-:Y:S05]  /*10c20*/  SHF.R.S32.HI R3, RZ, 0x1f, R4 ;  /* 0x0000001fff037819 */ /* 0x000fea0000011404 */
[----:B------:R-:W-:Y:S02]  /*10c30*/  IMAD R2, R3, UR6, R2 ;  /* 0x0000000603027c24 */ /* 0x000fe4000f8e0202 */
[----:B--2---:R-:W-:Y:S02]  /*10c40*/  IMAD.IADD R7, R5, 0x1, -R6 ;  /* 0x0000000105077824 */ /* 0x004fe400078e0a06 */
[----:B------:R-:W-:Y:S03]  /*10c50*/  IMAD.WIDE.U32 R4, R4, UR6, RZ ;  /* 0x0000000604047c25 */ /* 0x000fe6000f8e00ff */
[----:B------:R-:W-:Y:S01]  /*10c60*/  SHF.R.S32.HI R3, RZ, 0x1f, R7 ;  /* 0x0000001fff037819 */ /* 0x000fe20000011407 */
[----:B------:R-:W-:Y:S04]  /*10c70*/  IMAD.IADD R5, R5, 0x1, R2 ;  /* 0x0000000105057824 */ /* 0x000fe800078e0202 */
[----:B------:R-:W-:Y:S02]  /*10c80*/  IMAD R2, R3, c[0x0][0x180], RZ ;  /* 0x0000600003027a24 */ /* 0x000fe400078e02ff */
[C---:B------:R-:W-:Y:S04]  /*10c90*/  IMAD.WIDE.U32 R4, R7.reuse, c[0x0][0x180], R4 ;  /* 0x0000600007047a25 */ /* 0x040fe800078e0004 */
[----:B------:R-:W-:Y:S04]  /*10ca0*/  IMAD R2, R7, c[0x0][0x184], R2 ;  /* 0x0000610007027a24 */ /* 0x000fe800078e0202 */
[----:B------:R-:W-:Y:S02]  /*10cb0*/  IMAD.IADD R2, R5, 0x1, R2 ;  /* 0x0000000105027824 */ /* 0x000fe400078e0202 */
.L_x_829:
        /* <DEDUP_REMOVED lines=88> */
[----:B------:R-:W-:Y:S01]  /*11240*/  IMAD.X R2, R214, 0x1, R4, P1 ;  /* 0x00000001d6027824 */ /* 0x000fe200008e0604 */
[C---:B------:R-:W-:Y:S01]  /*11250*/  @!P3 LEA R38, P1, R3.reuse, R234, 0x1 ;  /* 0x000000ea0326b211 */ /* 0x040fe200078208ff */
[----:B------:R-:W-:Y:S01]  /*11260*/  IMAD.MOV.U32 R234, RZ, RZ, R20 ;  /* 0x000000ffffea7224 */ /* 0x000fe200078e0014 */
[----:B------:R-:W-:Y:S01]  /*11270*/  @!PT LDS RZ, [RZ] ;  /* 0x00000000fffff984 */ /* 0x000fe20000000800 */
[----:B------:R-:W-:Y:S01]  /*11280*/  @!PT LDS RZ, [RZ] ;  /* 0x00000000fffff984 */ /* 0x000fe20000000800 */
[----:B------:R-:W-:Y:S01]  /*11290*/  @!PT LDS RZ, [RZ] ;  /* 0x00000000fffff984 */ /* 0x000fe20000000800 */
[----:B------:R2:W-:Y:S02]  /*112a0*/  @!P3 LDGSTS.E.BYPASS.LTC128B.128 [R220+0xa000], [R24.64+0x80] ;  /* 0x0a00008018dcbfae */ /* 0x0005e4000b901d4c */
[CCC-:B------:R-:W-:Y:S02]  /*112b0*/  @!P4 LEA.HI.X R35, R3.reuse, R235.reuse, R2.reuse, 0x1, P5 ;  /* 0x000000eb0323c211 */ /* 0x1c0fe400028f0c02 */
[----:B------:R2:W-:Y:S01]  /*112c0*/  @P4 STS.128 [R220+0x6800], RZ ;  /* 0x006800ffdc004388 */ /* 0x0005e20000000c00 */
[----:B------:R-:W-:Y:S01]  /*112d0*/  @!P3 LEA.HI.X R39, R3, R235, R2, 0x1, P1 ;  /* 0x000000eb0327b211 */ /* 0x000fe200008f0c02 */
[----:B------:R-:W-:Y:S02]  /*112e0*/  IMAD.MOV.U32 R235, RZ, RZ, R21 ;  /* 0x000000ffffeb7224 */ /* 0x000fe400078e0015 */
        /* <DEDUP_REMOVED lines=30> */
.L_x_828:
[----:B--2-4-:R-:W-:Y:S01]  /*114d0*/  FMNMX.FTZ R3, R164, R135, !PT ;  /* 0x00000087a4037209 */ /* 0x014fe20007810000 */
[----:B------:R-:W-:Y:S01]  /*114e0*/  LDSM.16.MT88.4 R20, [R202+0xc000] ;  /* 0x00c00000ca14783b */ /* 0x000fe20000004200 */
        /* <DEDUP_REMOVED lines=10> */
[----:B------:R-:W-:Y:S01]  /*11590*/  FMNMX.FTZ R3, R150, R3, !PT ;  /* 0x0000000396037209 */ /* 0x000fe20007810000 */
[----:B------:R-:W-:Y:S01]  /*115a0*/  LDSM.16.MT88.4 R36, [R200+0xc000] ;  /* 0x00c00000c824783b */ /* 0x000fe20000004200 */
[----:B------:R-:W-:Y:S02]  /*115b0*/  FMNMX.FTZ R2, R147, R2, !PT ;  /* 0x0000000293027209 */ /* 0x000fe40007810000 */
[----:B------:R-:W-:Y:S02]  /*115c0*/  FMNMX.FTZ R4, R146, R3, !PT ;  /* 0x0000000392047209 */ /* 0x000fe40007810000 */
[----:B------:R-:W-:Y:S02]  /*115d0*/  FMNMX.FTZ R2, R153, R2, !PT ;  /* 0x0000000299027209 */ /* 0x000fe40007810000 */
[----:B------:R-:W-:Y:S01]  /*115e0*/  FMNMX.FTZ R4, R175, R4, !PT ;  /* 0x00000004af047209 */ /* 0x000fe20007810000 */
[----:B---3--:R-:W-:Y:S01]  /*115f0*/  LDSM.16.MT88.4 R44, [R204+0x10000] ;  /* 0x01000000cc2c783b */ /* 0x008fe20000004200 */
        /* <DEDUP_REMOVED lines=13> */
[----:B-1----:R-:W-:Y:S02]  /*116d0*/  FMNMX.FTZ R13, R166, R13, !PT ;  /* 0x0000000da60d7209 */ /* 0x002fe40007810000 */
        /* <DEDUP_REMOVED lines=38> */
[----:B------:R-:W-:Y:S01]  /*11940*/  FMNMX.FTZ R7, R133, R2, !PT ;  /* 0x0000000285077209 */ /* 0x000fe20007810000 */
[----:B------:R-:W-:Y:S08]  /*11950*/  LDSM.16.MT88.4 R12, [R204+0xc000] ;  /* 0x00c00000cc0c783b */ /* 0x000ff00000004200 */
[----:B------:R-:W-:Y:S08]  /*11960*/  SHFL.BFLY PT, R6, R5, 0x2, 0x1f ;  /* 0x0c401f0005067f89 */ /* 0x000ff000000e0000 */
[----:B------:R-:W1:Y:S02]  /*11970*/  SHFL.BFLY PT, R2, R7, 0x2, 0x1f ;  /* 0x0c401f0007027f89 */ /* 0x000e6400000e0000 */
[----:B-1----:R-:W-:Y:S02]  /*11980*/  FMNMX.FTZ R4, R7, R2, !PT ;  /* 0x0000000207047209 */ /* 0x002fe40007810000 */
[----:B------:R-:W-:Y:S04]  /*11990*/  FMNMX.FTZ R11, R5, R6, !PT ;  /* 0x00000006050b7209 */ /* 0x000fe80007810000 */
[----:B------:R-:W1:Y:S08]  /*119a0*/  SHFL.BFLY PT, R3, R4, 0x1, 0x1f ;  /* 0x0c201f0004037f89 */ /* 0x000e7000000e0000 */
[----:B------:R-:W2:Y:S01]  /*119b0*/  SHFL.BFLY PT, R132, R11, 0x1, 0x1f ;  /* 0x0c201f000b847f89 */ /* 0x000ea200000e0000 */
[----:B-1----:R-:W-:Y:S05]  /*119c0*/  FMNMX.FTZ R3, R4, R3, !PT ;  /* 0x0000000304037209 */ /* 0x002fea0007810000 */
[C---:B------:R-:W-:Y:S02]  /*119d0*/  FMUL.FTZ R144, R3.reuse, c[0x0][0x23c] ;  /* 0x00008f0003907a20 */ /* 0x040fe40000410000 */
[----:B------:R-:W-:Y:S01]  /*119e0*/  FADD.FTZ R5, -R3, R0 ;  /* 0x0000000003057221 */ /* 0x000fe20000010100 */
[----:B--2---:R-:W-:Y:S03]  /*119f0*/  FMNMX.FTZ R132, R11, R132, !PT ;  /* 0x000000840b847209 */ /* 0x004fe60007810000 */
[----:B------:R-:W-:Y:S01]  /*11a00*/  FMUL.FTZ R0, R5, c[0x0][0x23c] ;  /* 0x00008f0005007a20 */ /* 0x000fe20000410000 */
[C---:B------:R-:W-:Y:S01]  /*11a10*/  FSETP.NEU.FTZ.AND P1, PT, R132.reuse, -INF , PT ;  /* 0xff8000008400780b */ /* 0x040fe20003f3d000 */
[C---:B------:R-:W-:Y:S02]  /*11a20*/  FMUL.FTZ R145, R132.reuse, c[0x0][0x23c] ;  /* 0x00008f0084917a20 */ /* 0x040fe40000410000 */
[----:B------:R-:W-:Y:S01]  /*11a30*/  FADD.FTZ R2, -R132, R135 ;  /* 0x0000008784027221 */ /* 0x000fe20000010100 */
[----:B------:R-:W-:Y:S01]  /*11a40*/  MOV R135, R132 ;  /* 0x0000008400877202 */ /* 0x000fe20000000f00 */
[----:B------:R-:W1:Y:S01]  /*11a50*/  MUFU.EX2 R0, R0 ;  /* 0x0000000000007308 */ /* 0x000e620000000800 */
[----:B------:R-:W-:Y:S01]  /*11a60*/  FSEL R145, R145, RZ, P1 ;  /* 0x000000ff91917208 */ /* 0x000fe20000800000 */
[----:B------:R-:W-:Y:S01]  /*11a70*/  FMUL.FTZ R6, R2, c[0x0][0x23c] ;  /* 0x00008f0002067a20 */ /* 0x000fe20000410000 */
[----:B------:R-:W-:Y:S03]  /*11a80*/  FSETP.NEU.FTZ.AND P1, PT, R3, -INF , PT ;  /* 0xff8000000300780b */ /* 0x000fe60003f3d000 */
[--C-:B------:R-:W-:Y:S01]  /*11a90*/  FFMA.FTZ R139, R8, c[0x0][0x23c], -R145.reuse ;  /* 0x00008f00088b7a23 */ /* 0x100fe20000010891 */
[----:B------:R-:W-:Y:S01]  /*11aa0*/  FSEL R144, R144, RZ, P1 ;  /* 0x000000ff90907208 */ /* 0x000fe20000800000 */
[--C-:B------:R-:W-:Y:S01]  /*11ab0*/  FFMA.FTZ R142, R164, c[0x0][0x23c], -R145.reuse ;  /* 0x00008f00a48e7a23 */ /* 0x100fe20000010891 */
[C---:B------:R-:W-:Y:S01]  /*11ac0*/  ISETP.GT.AND P1, PT, R219.reuse, 0x1, PT ;  /* 0x00000001db00780c */ /* 0x040fe20003f24270 */
[--C-:B------:R-:W-:Y:S01]  /*11ad0*/  FFMA.FTZ R141, R160, c[0x0][0x23c], -R145.reuse ;  /* 0x00008f00a08d7a23 */ /* 0x100fe20000010891 */
[----:B------:R-:W2:Y:S01]  /*11ae0*/  MUFU.EX2 R2, R6 ;  /* 0x0000000600027308 */ /* 0x000ea20000000800 */
[--C-:B------:R-:W-:Y:S01]  /*11af0*/  FFMA.FTZ R137, R10, c[0x0][0x23c], -R144.reuse ;  /* 0x00008f000a897a23 */ /* 0x100fe20000010890 */
[----:B------:R-:W-:Y:S01]  /*11b00*/  IADD3 R219, R219, -0x1, RZ ;  /* 0xffffffffdbdb7810 */ /* 0x000fe20007ffe0ff */
[--C-:B------:R-:W-:Y:S02]  /*11b10*/  FFMA.FTZ R136, R9, c[0x0][0x23c], -R144.reuse ;  /* 0x00008f0009887a23 */ /* 0x100fe40000010890 */
[--C-:B------:R-:W-:Y:S02]  /*11b20*/  FFMA.FTZ R143, R156, c[0x0][0x23c], -R144.reuse ;  /* 0x00008f009c8f7a23 */ /* 0x100fe40000010890 */
[--C-:B------:R-:W-:Y:S02]  /*11b30*/  FFMA.FTZ R138, R151, c[0x0][0x23c], -R144.reuse ;  /* 0x00008f00978a7a23 */ /* 0x100fe40000010890 */
[--C-:B------:R-:W-:Y:S01]  /*11b40*/  FFMA.FTZ R140, R149, c[0x0][0x23c], -R145.reuse ;  /* 0x00008f00958c7a23 */ /* 0x100fe20000010891 */
[----:B------:R-:W-:Y:S01]  /*11b50*/  MUFU.EX2 R142, R142 ;  /* 0x0000008e008e7308 */ /* 0x000fe20000000800 */
[--C-:B------:R-:W-:Y:S02]  /*11b60*/  FFMA.FTZ R148, R167, c[0x0][0x23c], -R145.reuse ;  /* 0x00008f00a7947a23 */ /* 0x100fe40000010891 */
[C---:B-1----:R-:W-:Y:S02]  /*11b70*/  FMUL.FTZ R7, R0.reuse, R131 ;  /* 0x0000008300077220 */ /* 0x042fe40000410000 */
[C---:B------:R-:W-:Y:S02]  /*11b80*/  FMUL.FTZ R10, R0.reuse, R126 ;  /* 0x0000007e000a7220 */ /* 0x040fe40000410000 */
[C---:B------:R-:W-:Y:S02]  /*11b90*/  FMUL.FTZ R11, R0.reuse, R127 ;  /* 0x0000007f000b7220 */ /* 0x040fe40000410000 */
[C---:B------:R-:W-:Y:S01]  /*11ba0*/  FMUL.FTZ R18, R0.reuse, R118 ;  /* 0x0000007600127220 */ /* 0x040fe20000410000 */
[----:B------:R-:W1:Y:S01]  /*11bb0*/  MUFU.EX2 R141, R141 ;  /* 0x0000008d008d7308 */ /* 0x000e620000000800 */
[C---:B------:R-:W-:Y:S02]  /*11bc0*/  FMUL.FTZ R19, R0.reuse, R119 ;  /* 0x0000007700137220 */ /* 0x040fe40000410000 */
[----:B------:R-:W-:Y:S02]  /*11bd0*/  FMUL.FTZ R26, R0, R110 ;  /* 0x0000006e001a7220 */ /* 0x000fe40000410000 */
[C---:B--2---:R-:W-:Y:S02]  /*11be0*/  FMUL.FTZ R4, R2.reuse, R128 ;  /* 0x0000008002047220 */ /* 0x044fe40000410000 */
[----:B------:R-:W-:Y:S02]  /*11bf0*/  FMUL.FTZ R5, R2, R129 ;  /* 0x0000008102057220 */ /* 0x000fe40000410000 */
[----:B------:R-:W-:Y:S01]  /*11c00*/  FMUL.FTZ R6, R0, R130 ;  /* 0x0000008200067220 */ /* 0x000fe20000410000 */
[----:B------:R-:W-:Y:S01]  /*11c10*/  MUFU.EX2 R143, R143 ;  /* 0x0000008f008f7308 */ /* 0x000fe20000000800 */
[C---:B------:R-:W-:Y:S02]  /*11c20*/  FMUL.FTZ R8, R2.reuse, R124 ;  /* 0x0000007c02087220 */ /* 0x040fe40000410000 */
[C---:B------:R-:W-:Y:S02]  /*11c30*/  FMUL.FTZ R9, R2.reuse, R125 ;  /* 0x0000007d02097220 */ /* 0x040fe40000410000 */
[C---:B------:R-:W-:Y:S01]  /*11c40*/  FMUL.FTZ R16, R2.reuse, R116 ;  /* 0x0000007402107220 */ /* 0x040fe20000410000 */
[----:B------:R-:W-:Y:S01]  /*11c50*/  LDSM.16.MT88.4 R124, [R204+0xf800] ;  /* 0x00f80000cc7c783b */ /* 0x000fe20000004200 */
[C---:B------:R-:W-:Y:S02]  /*11c60*/  FMUL.FTZ R17, R2.reuse, R117 ;  /* 0x0000007502117220 */ /* 0x040fe40000410000 */
[C---:B------:R-:W-:Y:S01]  /*11c70*/  FMUL.FTZ R24, R2.reuse, R108 ;  /* 0x0000006c02187220 */ /* 0x040fe20000410000 */
[----:B------:R-:W2:Y:S01]  /*11c80*/  MUFU.EX2 R138, R138 ;  /* 0x0000008a008a7308 */ /* 0x000ea20000000800 */
[----:B------:R-:W-:Y:S02]  /*11c90*/  FMUL.FTZ R25, R2, R109 ;  /* 0x0000006d02197220 */ /* 0x000fe40000410000 */
[----:B------:R-:W-:Y:S01]  /*11ca0*/  FMUL.FTZ R27, R0, R111 ;  /* 0x0000006f001b7220 */ /* 0x000fe20000410000 */
[----:B-1----:R-:W-:Y:S01]  /*11cb0*/  F2FP.PACK_AB R128, R141, R142 ;  /* 0x0000008e8d80723e */ /* 0x002fe200000000ff */
[C---:B------:R-:W-:Y:S01]  /*11cc0*/  FMUL.FTZ R32, R2.reuse, R100 ;  /* 0x0000006402207220 */ /* 0x040fe20000410000 */
[----:B------:R-:W-:Y:S01]  /*11cd0*/  LDSM.16.MT88.4 R116, [R202+0xf800] ;  /* 0x00f80000ca74783b */ /* 0x000fe20000004200 */
[----:B------:R-:W-:Y:S02]  /*11ce0*/  FMUL.FTZ R33, R2, R101 ;  /* 0x0000006502217220 */ /* 0x000fe40000410000 */
[C---:B------:R-:W-:Y:S01]  /*11cf0*/  FMUL.FTZ R34, R0.reuse, R102 ;  /* 0x0000006600227220 */ /* 0x040fe20000410000 */
[----:B------:R-:W-:Y:S01]  /*11d00*/  MUFU.EX2 R140, R140 ;  /* 0x0000008c008c7308 */ /* 0x000fe20000000800 */
[----:B------:R-:W-:Y:S02]  /*11d10*/  FMUL.FTZ R35, R0, R103 ;  /* 0x0000006700237220 */ /* 0x000fe40000410000 */
[C---:B------:R-:W-:Y:S01]  /*11d20*/  FMUL.FTZ R40, R2.reuse, R92 ;  /* 0x0000005c02287220 */ /* 0x040fe20000410000 */
[----:B------:R-:W-:Y:S01]  /*11d30*/  LDSM.16.MT88.4 R108, [R201+0xf800] ;  /* 0x00f80000c96c783b */ /* 0x000fe20000004200 */
[----:B------:R-:W-:Y:S02]  /*11d40*/  FMUL.FTZ R41, R2, R93 ;  /* 0x0000005d02297220 */ /* 0x000fe40000410000 */
[C---:B------:R-:W-:Y:S02]  /*11d50*/  FMUL.FTZ R42, R0.reuse, R94 ;  /* 0x0000005e002a7220 */ /* 0x040fe40000410000 */
[----:B------:R-:W-:Y:S01]  /*11d60*/  FMUL.FTZ R43, R0, R95 ;  /* 0x0000005f002b7220 */ /* 0x000fe20000410000 */
[----:B------:R-:W1:Y:S01]  /*11d70*/  MUFU.EX2 R139, R139 ;  /* 0x0000008b008b7308 */ /* 0x000e620000000800 */
[C---:B------:R-:W-:Y:S01]  /*11d80*/  FMUL.FTZ R48, R2.reuse, R84 ;  /* 0x0000005402307220 */ /* 0x040fe20000410000 */
[----:B------:R-:W-:Y:S01]  /*11d90*/  LDSM.16.MT88.4 R92, [R200+0x11000] ;  /* 0x01100000c85c783b */ /* 0x000fe20000004200 */
[----:B------:R-:W-:Y:S01]  /*11da0*/  FMUL.FTZ R49, R2, R85 ;  /* 0x0000005502317220 */ /* 0x000fe20000410000 */
[----:B--2---:R-:W-:Y:S01]  /*11db0*/  F2FP.PACK_AB R129, R138, R143 ;  /* 0x0000008f8a81723e */ /* 0x004fe200000000ff */
[C---:B------:R-:W-:Y:S02]  /*11dc0*/  FMUL.FTZ R50, R0.reuse, R86 ;  /* 0x0000005600327220 */ /* 0x040fe40000410000 */
[----:B------:R-:W-:Y:S02]  /*11dd0*/  FMUL.FTZ R51, R0, R87 ;  /* 0x0000005700337220 */ /* 0x000fe40000410000 */
[C---:B------:R-:W-:Y:S01]  /*11de0*/  FMUL.FTZ R56, R2.reuse, R76 ;  /* 0x0000004c02387220 */ /* 0x040fe20000410000 */
[----:B------:R-:W-:Y:S01]  /*11df0*/  MUFU.EX2 R137, R137 ;  /* 0x0000008900897308 */ /* 0x000fe20000000800 */
[----:B------:R-:W2:Y:S01]  /*11e00*/  LDSM.16.MT88.4 R84, [R200+0x10000] ;  /* 0x01000000c854783b */ /* 0x000ea20000004200 */
[----:B------:R-:W-:Y:S02]  /*11e10*/  FMUL.FTZ R57, R2, R77 ;  /* 0x0000004d02397220 */ /* 0x000fe40000410000 */
[C---:B------:R-:W-:Y:S02]  /*11e20*/  FMUL.FTZ R58, R0.reuse, R78 ;  /* 0x0000004e003a7220 */ /* 0x040fe40000410000 */
[----:B------:R-:W-:Y:S02]  /*11e30*/  FMUL.FTZ R59, R0, R79 ;  /* 0x0000004f003b7220 */ /* 0x000fe40000410000 */
[C---:B------:R-:W-:Y:S01]  /*11e40*/  FMUL.FTZ R64, R2.reuse, R68 ;  /* 0x0000004402407220 */ /* 0x040fe20000410000 */
[----:B------:R-:W3:Y:S01]  /*11e50*/  LDSM.16.MT88.4 R76, [R204+0xc800] ;  /* 0x00c80000cc4c783b */ /* 0x000ee20000004200 */
[----:B------:R-:W4:Y:S01]  /*11e60*/  MUFU.EX2 R136, R136 ;  /* 0x0000008800887308 */ /* 0x000f220000000800 */
[----:B------:R-:W-:Y:S02]  /*11e70*/  FMUL.FTZ R65, R2, R69 ;  /* 0x0000004502417220 */ /* 0x000fe40000410000 */
[C---:B------:R-:W-:Y:S01]  /*11e80*/  FMUL.FTZ R66, R0.reuse, R70 ;  /* 0x0000004600427220 */ /* 0x040fe20000410000 */
[----:B-1----:R-:W-:Y:S01]  /*11e90*/  F2FP.PACK_AB R130, R139, R140 ;  /* 0x0000008c8b82723e */ /* 0x002fe200000000ff */
[----:B------:R-:W-:Y:S02]  /*11ea0*/  FMUL.FTZ R67, R0, R71 ;  /* 0x0000004700437220 */ /* 0x000fe40000410000 */
[----:B------:R-:W-:Y:S01]  /*11eb0*/  LDSM.16.MT88.4 R100, [R200+0xf800] ;  /* 0x00f80000c864783b */ /* 0x000fe20000004200 */
[--C-:B------:R-:W-:Y:S02]  /*11ec0*/  FFMA.FTZ R149, R174, c[0x0][0x23c], -R145.reuse ;  /* 0x00008f00ae957a23 */ /* 0x100fe40000010891 */
[----:B------:R-:W-:Y:S01]  /*11ed0*/  MUFU.EX2 R148, R148 ;  /* 0x0000009400947308 */ /* 0x000fe20000000800 */
[--C-:B------:R-:W-:Y:S02]  /*11ee0*/  FFMA.FTZ R151, R163, c[0x0][0x23c], -R144.reuse ;  /* 0x00008f00a3977a23 */ /* 0x100fe40000010890 */
[--C-:B------:R-:W-:Y:S02]  /*11ef0*/  FFMA.FTZ R152, R170, c[0x0][0x23c], -R145.reuse ;  /* 0x00008f00aa987a23 */ /* 0x100fe40000010891 */
[--C-:B------:R-:W-:Y:S02]  /*11f00*/  FFMA.FTZ R155, R155, c[0x0][0x23c], -R144.reuse ;  /* 0x00008f009b9b7a23 */ /* 0x100fe40000010890 */
[--C-:B------:R-:W-:Y:S02]  /*11f10*/  FFMA.FTZ R156, R158, c[0x0][0x23c], -R145.reuse ;  /* 0x00008f009e9c7a23 */ /* 0x100fe40000010891 */
[--C-:B------:R-:W-:Y:S01]  /*11f20*/  FFMA.FTZ R159, R159, c[0x0][0x23c], -R144.reuse ;  /* 0x00008f009f9f7a23 */ /* 0x100fe20000010890 */
[----:B------:R-:W-:Y:S01]  /*11f30*/  MUFU.EX2 R149, R149 ;  /* 0x0000009500957308 */ /* 0x000fe20000000800 */
[--C-:B------:R-:W-:Y:S02]  /*11f40*/  FFMA.FTZ R158, R161, c[0x0][0x23c], -R144.reuse ;  /* 0x00008f00a19e7a23 */ /* 0x100fe40000010890 */
[--C-:B------:R-:W-:Y:S01]  /*11f50*/  FFMA.FTZ R160, R162, c[0x0][0x23c], -R145.reuse ;  /* 0x00008f00a2a07a23 */ /* 0x100fe20000010891 */
[----:B----4-:R-:W-:Y:S01]  /*11f60*/  F2FP.PACK_AB R131, R136, R137 ;  /* 0x000000898883723e */ /* 0x010fe200000000ff */
[--C-:B------:R-:W-:Y:S02]  /*11f70*/  FFMA.FTZ R161, R252, c[0x0][0x23c], -R145.reuse ;  /* 0x00008f00fca17a23 */ /* 0x100fe40000010891 */
[--C-:B------:R-:W-:Y:S02]  /*11f80*/  FFMA.FTZ R162, R250, c[0x0][0x23c], -R144.reuse ;  /* 0x00008f00faa27a23 */ /* 0x100fe40000010890 */
[--C-:B------:R-:W-:Y:S01]  /*11f90*/  FFMA.FTZ R163, R251, c[0x0][0x23c], -R144.reuse ;  /* 0x00008f00fba37a23 */ /* 0x100fe20000010890 */
[----:B------:R-:W-:Y:S01]  /*11fa0*/  MUFU.EX2 R151, R151 ;  /* 0x0000009700977308 */ /* 0x000fe20000000800 */
[C---:B------:R-:W-:Y:S05]  /*11fb0*/  HMMA.16816.F32 R4, R128.reuse, R12, R4 ;  /* 0x0000000c8004723c */ /* 0x040fea0000001804 */
[--C-:B------:R-:W-:Y:S02]  /*11fc0*/  FFMA.FTZ R164, R246, c[0x0][0x23c], -R145.reuse ;  /* 0x00008f00f6a47a23 */ /* 0x100fe40000010891 */
[C---:B------:R-:W-:Y:S01]  /*11fd0*/  FMUL.FTZ R12, R2.reuse, R120 ;  /* 0x00000078020c7220 */ /* 0x040fe20000410000 */
[C---:B------:R-:W-:Y:S01]  /*11fe0*/  HMMA.16816.F32 R8, R128.reuse, R14, R8 ;  /* 0x0000000e8008723c */ /* 0x040fe20000001808 */
[----:B------:R-:W-:Y:S03]  /*11ff0*/  MUFU.EX2 R152, R152 ;  /* 0x0000009800987308 */ /* 0x000fe60000000800 */
[----:B------:R-:W-:Y:S02]  /*12000*/  FMUL.FTZ R13, R2, R121 ;  /* 0x00000079020d7220 */ /* 0x000fe40000410000 */
[--C-:B------:R-:W-:Y:S02]  /*12010*/  FFMA.FTZ R167, R249, c[0x0][0x23c], -R144.reuse ;  /* 0x00008f00f9a77a23 */ /* 0x100fe40000010890 */
[C---:B------:R-:W-:Y:S03]  /*12020*/  FMUL.FTZ R14, R0.reuse, R122 ;  /* 0x0000007a000e7220 */ /* 0x040fe60000410000 */
[----:B------:R-:W-:Y:S01]  /*12030*/  MUFU.EX2 R155, R155 ;  /* 0x0000009b009b7308 */ /* 0x000fe20000000800 */
[----:B------:R-:W-:Y:S02]  /*12040*/  FMUL.FTZ R15, R0, R123 ;  /* 0x0000007b000f7220 */ /* 0x000fe40000410000 */
[--C-:B------:R-:W-:Y:S02]  /*12050*/  FFMA.FTZ R168, R244, c[0x0][0x23c], -R145.reuse ;  /* 0x00008f00f4a87a23 */ /* 0x100fe40000010891 */
[--C-:B------:R-:W-:Y:S02]  /*12060*/  FFMA.FTZ R170, R245, c[0x0][0x23c], -R144.reuse ;  /* 0x00008f00f5aa7a23 */ /* 0x100fe40000010890 */
[--C-:B------:R-:W-:Y:S01]  /*12070*/  FFMA.FTZ R172, R240, c[0x0][0x23c], -R145.reuse ;  /* 0x00008f00f0ac7a23 */ /* 0x100fe20000010891 */
[C---:B------:R-:W-:Y:S02]  /*12080*/  HMMA.16816.F32 R12, R128.reuse, R20, R12 ;  /* 0x00000014800c723c */ /* 0x040fe4000000180c */
[----:B------:R-:W-:Y:S01]  /*12090*/  MUFU.EX2 R156, R156 ;  /* 0x0000009c009c7308 */ /* 0x000fe20000000800 */
[--C-:B------:R-:W-:Y:S02]  /*120a0*/  FFMA.FTZ R174, R241, c[0x0][0x23c], -R144.reuse ;  /* 0x00008f00f1ae7a23 */ /* 0x100fe40000010890 */
[--C-:B------:R-:W-:Y:S02]  /*120b0*/  FFMA.FTZ R192, R236, c[0x0][0x23c], -R145.reuse ;  /* 0x00008f00ecc07a23 */ /* 0x100fe40000010891 */
[C---:B------:R-:W-:Y:S01]  /*120c0*/  FMUL.FTZ R20, R2.reuse, R112 ;  /* 0x0000007002147220 */ /* 0x040fe20000410000 */
[C---:B------:R-:W-:Y:S04]  /*120d0*/  HMMA.16816.F32 R16, R128.reuse, R22, R16 ;  /* 0x000000168010723c */ /* 0x040fe80000001810 */
[----:B------:R-:W-:Y:S01]  /*120e0*/  FMUL.FTZ R21, R2, R113 ;  /* 0x0000007102157220 */ /* 0x000fe20000410000 */
[----:B------:R-:W-:Y:S01]  /*120f0*/  MUFU.EX2 R159, R159 ;  /* 0x0000009f009f7308 */ /* 0x000fe20000000800 */
[--C-:B------:R-:W-:Y:S02]  /*12100*/  FFMA.FTZ R113, R175, c[0x0][0x23c], -R145.reuse ;  /* 0x00008f00af717a23 */ /* 0x100fe40000010891 */
[C---:B------:R-:W-:Y:S04]  /*12110*/  FMUL.FTZ R22, R0.reuse, R114 ;  /* 0x0000007200167220 */ /* 0x040fe80000410000 */
[----:B------:R-:W-:Y:S02]  /*12120*/  FMUL.FTZ R23, R0, R115 ;  /* 0x0000007300177220 */ /* 0x000fe40000410000 */
[--C-:B------:R-:W-:Y:S01]  /*12130*/  FFMA.FTZ R112, R171, c[0x0][0x23c], -R144.reuse ;  /* 0x00008f00ab707a23 */ /* 0x100fe20000010890 */
[----:B------:R-:W-:Y:S01]  /*12140*/  MUFU.EX2 R113, R113 ;  /* 0x0000007100717308 */ /* 0x000fe20000000800 */
[--C-:B------:R-:W-:Y:S02]  /*12150*/  FFMA.FTZ R171, R243, c[0x0][0x23c], -R144.reuse ;  /* 0x00008f00f3ab7a23 */ /* 0x100fe40000010890 */
[--C-:B------:R-:W-:Y:S01]  /*12160*/  FFMA.FTZ R175, R199, c[0x0][0x23c], -R144.reuse ;  /* 0x00008f00c7af7a23 */ /* 0x100fe20000010890 */
[C---:B------:R-:W-:Y:S03]  /*12170*/  HMMA.16816.F32 R20, R128.reuse, R28, R20 ;  /* 0x0000001c8014723c */ /* 0x040fe60000001814 */
[--C-:B------:R-:W-:Y:S02]  /*12180*/  FFMA.FTZ R193, R198, c[0x0][0x23c], -R145.reuse ;  /* 0x00008f00c6c17a23 */ /* 0x100fe40000010891 */
[--C-:B------:R-:W-:Y:S01]  /*12190*/  FFMA.FTZ R194, R197, c[0x0][0x23c], -R144.reuse ;  /* 0x00008f00c5c27a23 */ /* 0x100fe20000010890 */
[----:B------:R-:W-:Y:S01]  /*121a0*/  MUFU.EX2 R112, R112 ;  /* 0x0000007000707308 */ /* 0x000fe20000000800 */
[C---:B------:R-:W-:Y:S01]  /*121b0*/  FMUL.FTZ R28, R2.reuse, R104 ;  /* 0x00000068021c7220 */ /* 0x040fe20000410000 */
[C---:B------:R-:W-:Y:S04]  /*121c0*/  HMMA.16816.F32 R24, R128.reuse, R30, R24 ;  /* 0x0000001e8018723c */ /* 0x040fe80000001818 */
[----:B------:R-:W-:Y:S02]  /*121d0*/  FMUL.FTZ R29, R2, R105 ;  /* 0x00000069021d7220 */ /* 0x000fe40000410000 */
[--C-:B------:R-:W-:Y:S02]  /*121e0*/  FFMA.FTZ R104, R150, c[0x0][0x23c], -R145.reuse ;  /* 0x00008f0096687a23 */ /* 0x100fe40000010891 */
[C---:B------:R-:W-:Y:S01]  /*121f0*/  FMUL.FTZ R30, R0.reuse, R106 ;  /* 0x0000006a001e7220 */ /* 0x040fe20000410000 */
[----:B------:R-:W-:Y:S03]  /*12200*/  MUFU.EX2 R158, R158 ;  /* 0x0000009e009e7308 */ /* 0x000fe60000000800 */
[----:B------:R-:W-:Y:S02]  /*12210*/  FMUL.FTZ R31, R0, R107 ;  /* 0x0000006b001f7220 */ /* 0x000fe40000410000 */
[--C-:B------:R-:W-:Y:S02]  /*12220*/  FFMA.FTZ R105, R146, c[0x0][0x23c], -R145.reuse ;  /* 0x00008f0092697a23 */ /* 0x100fe40000010891 */
[--C-:B------:R-:W-:Y:S02]  /*12230*/  FFMA.FTZ R146, R173, c[0x0][0x23c], -R145.reuse ;  /* 0x00008f00ad927a23 */ /* 0x100fe40000010891 */
[--C-:B------:R-:W-:Y:S01]  /*12240*/  FFMA.FTZ R107, R147, c[0x0][0x23c], -R144.reuse ;  /* 0x00008f00936b7a23 */ /* 0x100fe20000010890 */
[C---:B------:R-:W-:Y:S01]  /*12250*/  HMMA.16816.F32 R28, R128.reuse, R36, R28 ;  /* 0x00000024801c723c */ /* 0x040fe2000000181c */
[----:B------:R-:W-:Y:S02]  /*12260*/  MUFU.EX2 R104, R104 ;  /* 0x0000006800687308 */ /* 0x000fe40000000800 */
[--C-:B------:R-:W-:Y:S02]  /*12270*/  FFMA.FTZ R106, R153, c[0x0][0x23c], -R144.reuse ;  /* 0x00008f00996a7a23 */ /* 0x100fe40000010890 */
[--C-:B------:R-:W-:Y:S02]  /*12280*/  FFMA.FTZ R147, R169, c[0x0][0x23c], -R144.reuse ;  /* 0x00008f00a9937a23 */ /* 0x100fe40000010890 */
[C---:B------:R-:W-:Y:S01]  /*12290*/  FMUL.FTZ R36, R2.reuse, R96 ;  /* 0x0000006002247220 */ /* 0x040fe20000410000 */
[C---:B------:R-:W-:Y:S03]  /*122a0*/  HMMA.16816.F32 R32, R128.reuse, R38, R32 ;  /* 0x000000268020723c */ /* 0x040fe60000001820 */
[----:B------:R-:W1:Y:S01]  /*122b0*/  MUFU.EX2 R146, R146 ;  /* 0x0000009200927308 */ /* 0x000e620000000800 */
[----:B------:R-:W-:Y:S02]  /*122c0*/  FMUL.FTZ R37, R2, R97 ;  /* 0x0000006102257220 */ /* 0x000fe40000410000 */
[--C-:B------:R-:W-:Y:S02]  /*122d0*/  FFMA.FTZ R150, R165, c[0x0][0x23c], -R144.reuse ;  /* 0x00008f00a5967a23 */ /* 0x100fe40000010890 */
[C---:B------:R-:W-:Y:S04]  /*122e0*/  FMUL.FTZ R38, R0.reuse, R98 ;  /* 0x0000006200267220 */ /* 0x040fe80000410000 */
[----:B------:R-:W-:Y:S01]  /*122f0*/  FMUL.FTZ R39, R0, R99 ;  /* 0x0000006300277220 */ /* 0x000fe20000410000 */
[----:B------:R-:W4:Y:S01]  /*12300*/  MUFU.EX2 R105, R105 ;  /* 0x0000006900697308 */ /* 0x000f220000000800 */
[----:B------:R-:W-:Y:S01]  /*12310*/  LDSM.16.MT88.4 R96, [R200+0x13000] ;  /* 0x01300000c860783b */ /* 0x000fe20000004200 */
[--C-:B------:R-:W-:Y:S02]  /*12320*/  FFMA.FTZ R153, R154, c[0x0][0x23c], -R145.reuse ;  /* 0x00008f009a997a23 */ /* 0x100fe40000010891 */
[--C-:B------:R-:W-:Y:S02]  /*12330*/  FFMA.FTZ R154, R157, c[0x0][0x23c], -R144.reuse ;  /* 0x00008f009d9a7a23 */ /* 0x100fe40000010890 */
[C---:B------:R-:W-:Y:S03]  /*12340*/  HMMA.16816.F32 R36, R128.reuse, R44, R36 ;  /* 0x0000002c8024723c */ /* 0x040fe60000001824 */
[--C-:B------:R-:W-:Y:S01]  /*12350*/  FFMA.FTZ R157, R166, c[0x0][0x23c], -R145.reuse ;  /* 0x00008f00a69d7a23 */ /* 0x100fe20000010891 */
[----:B------:R-:W-:Y:S01]  /*12360*/  MUFU.EX2 R107, R107 ;  /* 0x0000006b006b7308 */ /* 0x000fe20000000800 */
[--C-:B------:R-:W-:Y:S02]  /*12370*/  FFMA.FTZ R165, R248, c[0x0][0x23c], -R145.reuse ;  /* 0x00008f00f8a57a23 */ /* 0x100fe40000010891 */
[C---:B------:R-:W-:Y:S01]  /*12380*/  FMUL.FTZ R44, R2.reuse, R88 ;  /* 0x00000058022c7220 */ /* 0x040fe20000410000 */
[C---:B------:R-:W-:Y:S04]  /*12390*/  HMMA.16816.F32 R40, R128.reuse, R46, R40 ;  /* 0x0000002e8028723c */ /* 0x040fe80000001828 */
[----:B------:R-:W-:Y:S01]  /*123a0*/  FMUL.FTZ R45, R2, R89 ;  /* 0x00000059022d7220 */ /* 0x000fe20000410000 */
[----:B-1----:R-:W-:Y:S01]  /*123b0*/  F2FP.PACK_AB R70, R146, R113 ;  /* 0x000000719246723e */ /* 0x002fe200000000ff */
[----:B------:R-:W1:Y:S01]  /*123c0*/  MUFU.EX2 R106, R106 ;  /* 0x0000006a006a7308 */ /* 0x000e620000000800 */
[C---:B------:R-:W-:Y:S02]  /*123d0*/  FMUL.FTZ R46, R0.reuse, R90 ;  /* 0x0000005a002e7220 */ /* 0x040fe40000410000 */
[----:B------:R-:W-:Y:S02]  /*123e0*/  FMUL.FTZ R47, R0, R91 ;  /* 0x0000005b002f7220 */ /* 0x000fe40000410000 */
[----:B------:R-:W-:Y:S01]  /*123f0*/  LDSM.16.MT88.4 R88, [R200+0x10800] ;  /* 0x01080000c858783b */ /* 0x000fe20000004200 */
[----:B----4-:R-:W-:Y:S01]  /*12400*/  F2FP.PACK_AB R68, R105, R104 ;  /* 0x000000686944723e */ /* 0x010fe200000000ff */
[--C-:B------:R-:W-:Y:S02]  /*12410*/  FFMA.FTZ R166, R247, c[0x0][0x23c], -R144.reuse ;  /* 0x00008f00f7a67a23 */ /* 0x100fe40000010890 */
[--C-:B------:R-:W-:Y:S01]  /*12420*/  FFMA.FTZ R169, R242, c[0x0][0x23c], -R145.reuse ;  /* 0x00008f00f2a97a23 */ /* 0x100fe20000010891 */
[C---:B------:R-:W-:Y:S01]  /*12430*/  HMMA.16816.F32 R44, R128.reuse, R52, R44 ;  /* 0x00000034802c723c */ /* 0x040fe2000000182c */
[----:B------:R-:W4:Y:S02]  /*12440*/  MUFU.EX2 R147, R147 ;  /* 0x0000009300937308 */ /* 0x000f240000000800 */
[--C-:B------:R-:W-:Y:S02]  /*12450*/  FFMA.FTZ R173, R238, c[0x0][0x23c], -R145.reuse ;  /* 0x00008f00eead7a23 */ /* 0x100fe40000010891 */
[--C-:B------:R-:W-:Y:S02]  /*12460*/  FFMA.FTZ R191, R191, c[0x0][0x23c], -R144.reuse ;  /* 0x00008f00bfbf7a23 */ /* 0x100fe40000010890 */
[C---:B------:R-:W-:Y:S01]  /*12470*/  FMUL.FTZ R52, R2.reuse, R80 ;  /* 0x0000005002347220 */ /* 0x040fe20000410000 */
[C---:B------:R-:W-:Y:S03]  /*12480*/  HMMA.16816.F32 R48, R128.reuse, R54, R48 ;  /* 0x000000368030723c */ /* 0x040fe60000001830 */
[----:B------:R-:W5:Y:S01]  /*12490*/  MUFU.EX2 R150, R150 ;  /* 0x0000009600967308 */ /* 0x000f620000000800 */
[----:B------:R-:W-:Y:S01]  /*124a0*/  FMUL.FTZ R53, R2, R81 ;  /* 0x0000005102357220 */ /* 0x000fe20000410000 */
[----:B-1----:R-:W-:Y:S02]  /*124b0*/  F2FP.PACK_AB R69, R106, R107 ;  /* 0x0000006b6a45723e */ /* 0x002fe400000000ff */
[C---:B------:R-:W-:Y:S02]  /*124c0*/  FMUL.FTZ R54, R0.reuse, R82 ;  /* 0x0000005200367220 */ /* 0x040fe40000410000 */
[----:B------:R-:W-:Y:S02]  /*124d0*/  FMUL.FTZ R55, R0, R83 ;  /* 0x0000005300377220 */ /* 0x000fe40000410000 */
[----:B------:R-:W-:Y:S01]  /*124e0*/  LDSM.16.MT88.4 R80, [R201+0xc800] ;  /* 0x00c80000c950783b */ /* 0x000fe20000004200 */
[--C-:B------:R-:W-:Y:S01]  /*124f0*/  FFMA.FTZ R190, R190, c[0x0][0x23c], -R145.reuse ;  /* 0x00008f00bebe7a23 */ /* 0x100fe20000010891 */
[----:B------:R-:W1:Y:S01]  /*12500*/  MUFU.EX2 R153, R153 ;  /* 0x0000009900997308 */ /* 0x000e620000000800 */
[--C-:B------:R-:W-:Y:S02]  /*12510*/  FFMA.FTZ R195, R196, c[0x0][0x23c], -R145.reuse ;  /* 0x00008f00c4c37a23 */ /* 0x100fe40000010891 */
[C---:B------:R-:W-:Y:S03]  /*12520*/  HMMA.16816.F32 R52, R128.reuse, R60, R52 ;  /* 0x0000003c8034723c */ /* 0x040fe60000001834 */
[----:B----4-:R-:W-:Y:S01]  /*12530*/  F2FP.PACK_AB R71, R147, R112 ;  /* 0x000000709347723e */ /* 0x010fe200000000ff */
[--C-:B------:R-:W-:Y:S02]  /*12540*/  FFMA.FTZ R189, R189, c[0x0][0x23c], -R144.reuse ;  /* 0x00008f00bdbd7a23 */ /* 0x100fe40000010890 */
[--C-:B------:R-:W-:Y:S01]  /*12550*/  FFMA.FTZ R196, R187, c[0x0][0x23c], -R144.reuse ;  /* 0x00008f00bbc47a23 */ /* 0x100fe20000010890 */
[----:B------:R-:W4:Y:S01]  /*12560*/  MUFU.EX2 R154, R154 ;  /* 0x0000009a009a7308 */ /* 0x000f220000000800 */
[C---:B------:R-:W-:Y:S04]  /*12570*/  HMMA.16816.F32 R56, R128.reuse, R62, R56 ;  /* 0x0000003e8038723c */ /* 0x040fe80000001838 */
[C---:B------:R-:W-:Y:S02]  /*12580*/  FMUL.FTZ R60, R2.reuse, R72 ;  /* 0x00000048023c7220 */ /* 0x040fe40000410000 */
[----:B------:R-:W-:Y:S02]  /*12590*/  FMUL.FTZ R61, R2, R73 ;  /* 0x00000049023d7220 */ /* 0x000fe40000410000 */
[C---:B------:R-:W-:Y:S01]  /*125a0*/  FMUL.FTZ R62, R0.reuse, R74 ;  /* 0x0000004a003e7220 */ /* 0x040fe20000410000 */
[----:B------:R-:W1:Y:S03]  /*125b0*/  MUFU.EX2 R157, R157 ;  /* 0x0000009d009d7308 */ /* 0x000e660000000800 */
[----:B------:R-:W-:Y:S02]  /*125c0*/  FMUL.FTZ R63, R0, R75 ;  /* 0x0000004b003f7220 */ /* 0x000fe40000410000 */
[----:B------:R-:W1:Y:S01]  /*125d0*/  LDSM.16.MT88.4 R72, [R202+0xc800] ;  /* 0x00c80000ca48783b */ /* 0x000e620000004200 */
[--C-:B------:R-:W-:Y:S02]  /*125e0*/  FFMA.FTZ R187, R188, c[0x0][0x23c], -R145.reuse ;  /* 0x00008f00bcbb7a23 */ /* 0x100fe40000010891 */
[--C-:B------:R-:W-:Y:S02]  /*125f0*/  FFMA.FTZ R186, R186, c[0x0][0x23c], -R145.reuse ;  /* 0x00008f00baba7a23 */ /* 0x100fe40000010891 */
[C---:B--2---:R-:W-:Y:S01]  /*12600*/  HMMA.16816.F32 R60, R128.reuse, R84, R60 ;  /* 0x00000054803c723c */ /* 0x044fe2000000183c */
[----:B------:R-:W-:Y:S02]  /*12610*/  MUFU.EX2 R160, R160 ;  /* 0x000000a000a07308 */ /* 0x000fe40000000800 */
[--C-:B------:R-:W-:Y:S02]  /*12620*/  FFMA.FTZ R185, R185, c[0x0][0x23c], -R144.reuse ;  /* 0x00008f00b9b97a23 */ /* 0x100fe40000010890 */
[--C-:B------:R-:W-:Y:S02]  /*12630*/  FFMA.FTZ R188, R183, c[0x0][0x23c], -R144.reuse ;  /* 0x00008f00b7bc7a23 */ /* 0x100fe40000010890 */
[--C-:B------:R-:W-:Y:S01]  /*12640*/  FFMA.FTZ R182, R182, c[0x0][0x23c], -R145.reuse ;  /* 0x00008f00b6b67a23 */ /* 0x100fe20000010891 */
[----:B------:R-:W-:Y:S01]  /*12650*/  HMMA.16816.F32 R64, R128, R86, R64 ;  /* 0x000000568040723c */ /* 0x000fe20000001840 */
[----:B------:R-:W2:Y:S02]  /*12660*/  LDSM.16.MT88.4 R84, [R200+0xc800] ;  /* 0x00c80000c854783b */ /* 0x000ea40000004200 */
[----:B------:R-:W1:Y:S01]  /*12670*/  MUFU.EX2 R161, R161 ;  /* 0x000000a100a17308 */ /* 0x000e620000000800 */
[--C-:B------:R-:W-:Y:S02]  /*12680*/  FFMA.FTZ R183, R184, c[0x0][0x23c], -R145.reuse ;  /* 0x00008f00b8b77a23 */ /* 0x100fe40000010891 */
[--C-:B------:R-:W-:Y:S02]  /*12690*/  FFMA.FTZ R181, R181, c[0x0][0x23c], -R144.reuse ;  /* 0x00008f00b5b57a23 */ /* 0x100fe40000010890 */
[C---:B---3--:R-:W-:Y:S05]  /*126a0*/  HMMA.16816.F32 R4, R68.reuse, R76, R4 ;  /* 0x0000004c4404723c */ /* 0x048fea0000001804 */
[----:B------:R-:W-:Y:S01]  /*126b0*/  MUFU.EX2 R162, R162 ;  /* 0x000000a200a27308 */ /* 0x000fe20000000800 */
[--C-:B------:R-:W-:Y:S02]  /*126c0*/  FFMA.FTZ R184, R179, c[0x0][0x23c], -R144.reuse ;  /* 0x00008f00b3b87a23 */ /* 0x100fe40000010890 */
[C---:B------:R-:W-:Y:S01]  /*126d0*/  HMMA.16816.F32 R8, R68.reuse, R78, R8 ;  /* 0x0000004e4408723c */ /* 0x040fe20000001808 */
[----:B------:R-:W3:Y:S03]  /*126e0*/  LDSM.16.MT88.4 R76, [R204+0x10800] ;  /* 0x01080000cc4c783b */ /* 0x000ee60000004200 */
[--C-:B------:R-:W-:Y:S02]  /*126f0*/  FFMA.FTZ R179, R180, c[0x0][0x23c], -R145.reuse ;  /* 0x00008f00b4b37a23 */ /* 0x100fe40000010891 */
[--C-:B------:R-:W-:Y:S01]  /*12700*/  FFMA.FTZ R134, R134, c[0x0][0x23c], -R144.reuse ;  /* 0x00008f0086867a23 */ /* 0x100fe20000010890 */
[----:B------:R-:W2:Y:S01]  /*12710*/  MUFU.EX2 R163, R163 ;  /* 0x000000a300a37308 */ /* 0x000ea20000000800 */
[----:B------:R-:W-:Y:S01]  /*12720*/  FFMA.FTZ R145, R178, c[0x0][0x23c], -R145 ;  /* 0x00008f00b2917a23 */ /* 0x000fe20000010891 */
[C---:B-1----:R-:W-:Y:S03]  /*12730*/  HMMA.16816.F32 R12, R68.reuse, R72, R12 ;  /* 0x00000048440c723c */ /* 0x042fe6000000180c */
[----:B------:R-:W-:Y:S02]  /*12740*/  FFMA.FTZ R144, R133, c[0x0][0x23c], -R144 ;  /* 0x00008f0085907a23 */ /* 0x000fe40000010890 */
[----:B------:R-:W-:Y:S03]  /*12750*/  FFMA.FTZ R142, R2, R239, R142 ;  /* 0x000000ef028e7223 */ /* 0x000fe6000001008e */
[----:B------:R-:W-:Y:S01]  /*12760*/  MUFU.EX2 R165, R165 ;  /* 0x000000a500a57308 */ /* 0x000fe20000000800 */
[----:B------:R-:W-:Y:S01]  /*12770*/  FFMA.FTZ R143, R0, R237, R143 ;  /* 0x000000ed008f7223 */ /* 0x000fe2000001008f */
[C---:B------:R-:W-:Y:S01]  /*12780*/  HMMA.16816.F32 R16, R68.reuse, R74, R16 ;  /* 0x0000004a4410723c */ /* 0x040fe20000001810 */
[----:B------:R-:W1:Y:S02]  /*12790*/  LDSM.16.MT88.4 R72, [R202+0x10800] ;  /* 0x01080000ca48783b */ /* 0x000e640000004200 */
[----:B------:R-:W-:Y:S02]  /*127a0*/  FADD.FTZ R141, R141, R142 ;  /* 0x0000008e8d8d7221 */ /* 0x000fe40000010000 */
[----:B------:R-:W-:Y:S03]  /*127b0*/  FADD.FTZ R138, R138, R143 ;  /* 0x0000008f8a8a7221 */ /* 0x000fe60000010000 */
[C---:B------:R-:W-:Y:S01]  /*127c0*/  HMMA.16816.F32 R20, R68.reuse, R80, R20 ;  /* 0x000000504414723c */ /* 0x040fe20000001814 */
[----:B------:R-:W1:Y:S03]  /*127d0*/  MUFU.EX2 R164, R164 ;  /* 0x000000a400a47308 */ /* 0x000e660000000800 */
[----:B------:R-:W-:Y:S02]  /*127e0*/  FADD.FTZ R140, R140, R141 ;  /* 0x0000008d8c8c7221 */ /* 0x000fe40000010000 */
[----:B------:R-:W-:Y:S02]  /*127f0*/  FADD.FTZ R137, R137, R138 ;  /* 0x0000008a89897221 */ /* 0x000fe40000010000 */
[C---:B------:R-:W-:Y:S01]  /*12800*/  HMMA.16816.F32 R24, R68.reuse, R82, R24 ;  /* 0x000000524418723c */ /* 0x040fe20000001818 */
[----:B------:R-:W4:Y:S02]  /*12810*/  LDSM.16.MT88.4 R80, [R201+0x10800] ;  /* 0x01080000c950783b */ /* 0x000f240000004200 */
[----:B------:R-:W-:Y:S01]  /*12820*/  MUFU.EX2 R167, R167 ;  /* 0x000000a700a77308 */ /* 0x000fe20000000800 */
[----:B------:R-:W-:Y:S02]  /*12830*/  FADD.FTZ R139, R139, R140 ;  /* 0x0000008c8b8b7221 */ /* 0x000fe40000010000 */
[----:B------:R-:W-:Y:S02]  /*12840*/  FADD.FTZ R136, R136, R137 ;  /* 0x0000008988887221 */ /* 0x000fe40000010000 */
[C---:B--2---:R-:W-:Y:S04]  /*12850*/  HMMA.16816.F32 R28, R68.reuse, R84, R28 ;  /* 0x00000054441c723c */ /* 0x044fe8000000181c */
[----:B------:R-:W-:Y:S01]  /*12860*/  FADD.FTZ R104, R104, R139 ;  /* 0x0000008b68687221 */ /* 0x000fe20000010000 */
[----:B------:R-:W2:Y:S01]  /*12870*/  MUFU.EX2 R166, R166 ;  /* 0x000000a600a67308 */ /* 0x000ea20000000800 */
[----:B------:R-:W-:Y:S02]  /*12880*/  FADD.FTZ R107, R107, R136 ;  /* 0x000000886b6b7221 */ /* 0x000fe40000010000 */
[C---:B------:R-:W-:Y:S01]  /*12890*/  HMMA.16816.F32 R32, R68.reuse, R86, R32 ;  /* 0x000000564420723c */ /* 0x040fe20000001820 */
[----:B------:R-:W2:Y:S03]  /*128a0*/  LDSM.16.MT88.4 R84, [R204+0xd000] ;  /* 0x00d00000cc54783b */ /* 0x000ea60000004200 */
[----:B------:R-:W-:Y:S02]  /*128b0*/  FADD.FTZ R104, R105, R104 ;  /* 0x0000006869687221 */ /* 0x000fe40000010000 */
[----:B------:R-:W-:Y:S01]  /*128c0*/  FADD.FTZ R107, R106, R107 ;  /* 0x0000006b6a6b7221 */ /* 0x000fe20000010000 */
[----:B------:R-:W-:Y:S01]  /*128d0*/  MUFU.EX2 R168, R168 ;  /* 0x000000a800a87308 */ /* 0x000fe20000000800 */
[C---:B---3--:R-:W-:Y:S04]  /*128e0*/  HMMA.16816.F32 R36, R68.reuse, R76, R36 ;  /* 0x0000004c4424723c */ /* 0x048fe80000001824 */
[----:B------:R-:W-:Y:S04]  /*128f0*/  FADD.FTZ R0, R112, R107 ;  /* 0x0000006b70007221 */ /* 0x000fe80000010000 */
[C---:B------:R-:W-:Y:S01]  /*12900*/  HMMA.16816.F32 R40, R68.reuse, R78, R40 ;  /* 0x0000004e4428723c */ /* 0x040fe20000001828 */
[----:B------:R-:W3:Y:S01]  /*12910*/  LDSM.16.MT88.4 R76, [R202+0xd000] ;  /* 0x00d00000ca4c783b */ /* 0x000ee20000004200 */
[----:B------:R-:W2:Y:S02]  /*12920*/  MUFU.EX2 R169, R169 ;  /* 0x000000a900a97308 */ /* 0x000ea40000000800 */
[----:B------:R-:W-:Y:S01]  /*12930*/  FADD.FTZ R147, R147, R0 ;  /* 0x0000000093937221 */ /* 0x000fe20000010000 */
[----:B------:R-:W-:Y:S03]  /*12940*/  MOV R0, R3 ;  /* 0x0000000300007202 */ /* 0x000fe60000000f00 */
[C---:B-1----:R-:W-:Y:S04]  /*12950*/  HMMA.16816.F32 R44, R68.reuse, R72, R44 ;  /* 0x00000048442c723c */ /* 0x042fe8000000182c */
[----:B------:R-:W-:Y:S04]  /*12960*/  MUFU.EX2 R170, R170 ;  /* 0x000000aa00aa7308 */ /* 0x000fe80000000800 */
[C---:B------:R-:W-:Y:S01]  /*12970*/  HMMA.16816.F32 R48, R68.reuse, R74, R48 ;  /* 0x0000004a4430723c */ /* 0x040fe20000001830 */
[----:B------:R-:W1:Y:S05]  /*12980*/  LDSM.16.MT88.4 R72, [R201+0xd000] ;  /* 0x00d00000c948783b */ /* 0x000e6a0000004200 */
[----:B------:R-:W1:Y:S02]  /*12990*/  MUFU.EX2 R171, R171 ;  /* 0x000000ab00ab7308 */ /* 0x000e640000000800 */
[C---:B----4-:R-:W-:Y:S08]  /*129a0*/  HMMA.16816.F32 R52, R68.reuse, R80, R52 ;  /* 0x000000504434723c */ /* 0x050ff00000001834 */
[C---:B------:R-:W-:Y:S01]  /*129b0*/  HMMA.16816.F32 R56, R68.reuse, R82, R56 ;  /* 0x000000524438723c */ /* 0x040fe20000001838 */
[----:B------:R-:W4:Y:S01]  /*129c0*/  LDSM.16.MT88.4 R80, [R200+0xd000] ;  /* 0x00d00000c850783b */ /* 0x000f220000004200 */
[----:B------:R-:W-:Y:S06]  /*129d0*/  MUFU.EX2 R172, R172 ;  /* 0x000000ac00ac7308 */ /* 0x000fec0000000800 */
[C---:B------:R-:W-:Y:S04]  /*129e0*/  HMMA.16816.F32 R60, R68.reuse, R88, R60 ;  /* 0x00000058443c723c */ /* 0x040fe8000000183c */
[----:B------:R-:W1:Y:S04]  /*129f0*/  MUFU.EX2 R173, R173 ;  /* 0x000000ad00ad7308 */ /* 0x000e680000000800 */
[----:B------:R-:W-:Y:S01]  /*12a00*/  HMMA.16816.F32 R64, R68, R90, R64 ;  /* 0x0000005a4440723c */ /* 0x000fe20000001840 */
[----:B------:R-:W-:Y:S05]  /*12a10*/  LDSM.16.MT88.4 R88, [R201+0x11000] ;  /* 0x01100000c958783b */ /* 0x000fea0000004200 */
[----:B------:R-:W-:Y:S01]  /*12a20*/  MUFU.EX2 R174, R174 ;  /* 0x000000ae00ae7308 */ /* 0x000fe20000000800 */
[----:B------:R-:W-:Y:S02]  /*12a30*/  F2FP.PACK_AB R68, R149, R148 ;  /* 0x000000949544723e */ /* 0x000fe400000000ff */
[----:B-----5:R-:W-:Y:S03]  /*12a40*/  F2FP.PACK_AB R69, R151, R150 ;  /* 0x000000969745723e */ /* 0x020fe600000000ff */
[----:B------:R-:W-:Y:S01]  /*12a50*/  F2FP.PACK_AB R70, R153, R152 ;  /* 0x000000989946723e */ /* 0x000fe200000000ff */
[----:B------:R-:W-:Y:S01]  /*12a60*/  FADD.FTZ R150, R150, R147 ;  /* 0x0000009396967221 */ /* 0x000fe20000010000 */
[----:B------:R-:W-:Y:S02]  /*12a70*/  F2FP.PACK_AB R71, R155, R154 ;  /* 0x0000009a9b47723e */ /* 0x000fe400000000ff */
[----:B------:R-:W5:Y:S01]  /*12a80*/  MUFU.EX2 R175, R175 ;  /* 0x000000af00af7308 */ /* 0x000f620000000800 */
[----:B------:R-:W-:Y:S04]  /*12a90*/  FADD.FTZ R151, R151, R150 ;  /* 0x0000009697977221 */ /* 0x000fe80000010000 */
[C---:B--2---:R-:W-:Y:S03]  /*12aa0*/  HMMA.16816.F32 R4, R68.reuse, R84, R4 ;  /* 0x000000544404723c */ /* 0x044fe60000001804 */
[----:B------:R-:W-:Y:S02]  /*12ab0*/  FADD.FTZ R154, R154, R151 ;  /* 0x000000979a9a7221 */ /* 0x000fe40000010000 */
[----:B------:R-:W-:Y:S02]  /*12ac0*/  MUFU.EX2 R192, R192 ;  /* 0x000000c000c07308 */ /* 0x000fe40000000800 */
[----:B------:R-:W-:Y:S01]  /*12ad0*/  FADD.FTZ R154, R155, R154 ;  /* 0x0000009a9b9a7221 */ /* 0x000fe20000010000 */
[C---:B------:R-:W-:Y:S01]  /*12ae0*/  HMMA.16816.F32 R8, R68.reuse, R86, R8 ;  /* 0x000000564408723c */ /* 0x040fe20000001808 */
[----:B------:R-:W2:Y:S06]  /*12af0*/  LDSM.16.MT88.4 R84, [R204+0x11000] ;  /* 0x01100000cc54783b */ /* 0x000eac0000004200 */
[----:B------:R-:W2:Y:S01]  /*12b00*/  MUFU.EX2 R193, R193 ;  /* 0x000000c100c17308 */ /* 0x000ea20000000800 */
[C---:B---3--:R-:W-:Y:S08]  /*12b10*/  HMMA.16816.F32 R12, R68.reuse, R76, R12 ;  /* 0x0000004c440c723c */ /* 0x048ff0000000180c */
[C---:B------:R-:W-:Y:S01]  /*12b20*/  HMMA.16816.F32 R16, R68.reuse, R78, R16 ;  /* 0x0000004e4410723c */ /* 0x040fe20000001810 */
[----:B------:R-:W3:Y:S01]  /*12b30*/  LDSM.16.MT88.4 R76, [R202+0x11000] ;  /* 0x01100000ca4c783b */ /* 0x000ee20000004200 */
[----:B------:R-:W-:Y:S06]  /*12b40*/  MUFU.EX2 R194, R194 ;  /* 0x000000c200c27308 */ /* 0x000fec0000000800 */
[C---:B-1----:R-:W-:Y:S04]  /*12b50*/  HMMA.16816.F32 R20, R68.reuse, R72, R20 ;  /* 0x000000484414723c */ /* 0x042fe80000001814 */
[----:B------:R-:W1:Y:S04]  /*12b60*/  MUFU.EX2 R191, R191 ;  /* 0x000000bf00bf7308 */ /* 0x000e680000000800 */
[C---:B------:R-:W-:Y:S01]  /*12b70*/  HMMA.16816.F32 R24, R68.reuse, R74, R24 ;  /* 0x0000004a4418723c */ /* 0x040fe20000001818 */
[----:B------:R-:W1:Y:S05]  /*12b80*/  LDSM.16.MT88.4 R72, [R204+0xd800] ;  /* 0x00d80000cc48783b */ /* 0x000e6a0000004200 */
[----:B------:R-:W-:Y:S02]  /*12b90*/  MUFU.EX2 R190, R190 ;  /* 0x000000be00be7308 */ /* 0x000fe40000000800 */
[C---:B----4-:R-:W-:Y:S08]  /*12ba0*/  HMMA.16816.F32 R28, R68.reuse, R80, R28 ;  /* 0x00000050441c723c */ /* 0x050ff0000000181c */
[C---:B------:R-:W-:Y:S01]  /*12bb0*/  HMMA.16816.F32 R32, R68.reuse, R82, R32 ;  /* 0x000000524420723c */ /* 0x040fe20000001820 */
[----:B------:R-:W4:Y:S01]  /*12bc0*/  LDSM.16.MT88.4 R80, [R202+0xd800] ;  /* 0x00d80000ca50783b */ /* 0x000f220000004200 */
[----:B------:R-:W1:Y:S06]  /*12bd0*/  MUFU.EX2 R195, R195 ;  /* 0x000000c300c37308 */ /* 0x000e6c0000000800 */
[C---:B--2---:R-:W-:Y:S04]  /*12be0*/  HMMA.16816.F32 R36, R68.reuse, R84, R36 ;  /* 0x000000544424723c */ /* 0x044fe80000001824 */
[----:B------:R-:W-:Y:S04]  /*12bf0*/  MUFU.EX2 R189, R189 ;  /* 0x000000bd00bd7308 */ /* 0x000fe80000000800 */
[C---:B------:R-:W-:Y:S01]  /*12c00*/  HMMA.16816.F32 R40, R68.reuse, R86, R40 ;  /* 0x000000564428723c */ /* 0x040fe20000001828 */
[----:B------:R-:W-:Y:S05]  /*12c10*/  LDSM.16.MT88.4 R84, [R200+0xd800] ;  /* 0x00d80000c854783b */ /* 0x000fea0000004200 */
[----:B------:R-:W2:Y:S02]  /*12c20*/  MUFU.EX2 R196, R196 ;  /* 0x000000c400c47308 */ /* 0x000ea40000000800 */
[C---:B---3--:R-:W-:Y:S08]  /*12c30*/  HMMA.16816.F32 R44, R68.reuse, R76, R44 ;  /* 0x0000004c442c723c */ /* 0x048ff0000000182c */
[C---:B------:R-:W-:Y:S01]  /*12c40*/  HMMA.16816.F32 R48, R68.reuse, R78, R48 ;  /* 0x0000004e4430723c */ /* 0x040fe20000001830 */
[----:B------:R-:W3:Y:S01]  /*12c50*/  LDSM.16.MT88.4 R76, [R201+0xd800] ;  /* 0x00d80000c94c783b */ /* 0x000ee20000004200 */
[----:B------:R-:W-:Y:S06]  /*12c60*/  MUFU.EX2 R187, R187 ;  /* 0x000000bb00bb7308 */ /* 0x000fec0000000800 */
[C---:B------:R-:W-:Y:S04]  /*12c70*/  HMMA.16816.F32 R52, R68.reuse, R88, R52 ;  /* 0x000000584434723c */ /* 0x040fe80000001834 */
[----:B------:R-:W1:Y:S04]  /*12c80*/  MUFU.EX2 R186, R186 ;  /* 0x000000ba00ba7308 */ /* 0x000e680000000800 */
[C---:B------:R-:W-:Y:S01]  /*12c90*/  HMMA.16816.F32 R56, R68.reuse, R90, R56 ;  /* 0x0000005a4438723c */ /* 0x040fe20000001838 */
[----:B------:R-:W-:Y:S05]  /*12ca0*/  LDSM.16.MT88.4 R88, [R201+0x11800] ;  /* 0x01180000c958783b */ /* 0x000fea0000004200 */
[----:B------:R-:W-:Y:S02]  /*12cb0*/  MUFU.EX2 R185, R185 ;  /* 0x000000b900b97308 */ /* 0x000fe40000000800 */
[C---:B------:R-:W-:Y:S08]  /*12cc0*/  HMMA.16816.F32 R60, R68.reuse, R92, R60 ;  /* 0x0000005c443c723c */ /* 0x040ff0000000183c */
[----:B------:R-:W-:Y:S01]  /*12cd0*/  HMMA.16816.F32 R64, R68, R94, R64 ;  /* 0x0000005e4440723c */ /* 0x000fe20000001840 */
[----:B------:R-:W-:Y:S01]  /*12ce0*/  LDSM.16.MT88.4 R92, [R200+0x12000] ;  /* 0x01200000c85c783b */ /* 0x000fe20000004200 */
[----:B------:R-:W2:Y:S05]  /*12cf0*/  MUFU.EX2 R188, R188 ;  /* 0x000000bc00bc7308 */ /* 0x000eaa0000000800 */
[----:B------:R-:W-:Y:S02]  /*12d00*/  F2FP.PACK_AB R68, R156, R157 ;  /* 0x0000009d9c44723e */ /* 0x000fe400000000ff */
[C---:B------:R-:W-:Y:S03]  /*12d10*/  F2FP.PACK_AB R69, R158.reuse, R159 ;  /* 0x0000009f9e45723e */ /* 0x040fe600000000ff */
[----:B------:R-:W-:Y:S01]  /*12d20*/  F2FP.PACK_AB R70, R161, R160 ;  /* 0x000000a0a146723e */ /* 0x000fe200000000ff */
[----:B------:R-:W-:Y:S01]  /*12d30*/  MUFU.EX2 R182, R182 ;  /* 0x000000b600b67308 */ /* 0x000fe20000000800 */
[----:B------:R-:W-:Y:S01]  /*12d40*/  F2FP.PACK_AB R71, R163, R162 ;  /* 0x000000a2a347723e */ /* 0x000fe200000000ff */
[----:B------:R-:W-:Y:S04]  /*12d50*/  FADD.FTZ R159, R159, R154 ;  /* 0x0000009a9f9f7221 */ /* 0x000fe80000010000 */
[----:B------:R-:W-:Y:S02]  /*12d60*/  FADD.FTZ R159, R158, R159 ;  /* 0x0000009f9e9f7221 */ /* 0x000fe40000010000 */
[C---:B-1----:R-:W-:Y:S02]  /*12d70*/  HMMA.16816.F32 R4, R68.reuse, R72, R4 ;  /* 0x000000484404723c */ /* 0x042fe40000001804 */
[----:B------:R-:W1:Y:S01]  /*12d80*/  MUFU.EX2 R183, R183 ;  /* 0x000000b700b77308 */ /* 0x000e620000000800 */
[----:B------:R-:W-:Y:S04]  /*12d90*/  FADD.FTZ R162, R162, R159 ;  /* 0x0000009fa2a27221 */ /* 0x000fe80000010000 */
[----:B------:R-:W-:Y:S01]  /*12da0*/  FADD.FTZ R162, R163, R162 ;  /* 0x000000a2a3a27221 */ /* 0x000fe20000010000 */
[C---:B------:R-:W-:Y:S01]  /*12db0*/  HMMA.16816.F32 R8, R68.reuse, R74, R8 ;  /* 0x0000004a4408723c */ /* 0x040fe20000001808 */
[----:B------:R-:W1:Y:S03]  /*12dc0*/  LDSM.16.MT88.4 R72, [R204+0x11800] ;  /* 0x01180000cc48783b */ /* 0x000e660000004200 */
[----:B------:R-:W-:Y:S04]  /*12dd0*/  MUFU.EX2 R181, R181 ;  /* 0x000000b500b57308 */ /* 0x000fe80000000800 */
[C---:B----4-:R-:W-:Y:S06]  /*12de0*/  HMMA.16816.F32 R12, R68.reuse, R80, R12 ;  /* 0x00000050440c723c */ /* 0x050fec000000180c */
[----:B------:R-:W4:Y:S02]  /*12df0*/  MUFU.EX2 R184, R184 ;  /* 0x000000b800b87308 */ /* 0x000f240000000800 */
[C---:B------:R-:W-:Y:S01]  /*12e00*/  HMMA.16816.F32 R16, R68.reuse, R82, R16 ;  /* 0x000000524410723c */ /* 0x040fe20000001810 */
[----:B------:R-:W2:Y:S07]  /*12e10*/  LDSM.16.MT88.4 R80, [R202+0x11800] ;  /* 0x01180000ca50783b */ /* 0x000eae0000004200 */
[C---:B---3--:R-:W-:Y:S01]  /*12e20*/  HMMA.16816.F32 R20, R68.reuse, R76, R20 ;  /* 0x0000004c4414723c */ /* 0x048fe20000001814 */
[----:B------:R-:W-:Y:S07]  /*12e30*/  MUFU.EX2 R179, R179 ;  /* 0x000000b300b37308 */ /* 0x000fee0000000800 */
[C---:B------:R-:W-:Y:S01]  /*12e40*/  HMMA.16816.F32 R24, R68.reuse, R78, R24 ;  /* 0x0000004e4418723c */ /* 0x040fe20000001818 */
[----:B------:R-:W3:Y:S02]  /*12e50*/  LDSM.16.MT88.4 R76, [R200+0x11800] ;  /* 0x01180000c84c783b */ /* 0x000ee40000004200 */
[----:B------:R-:W2:Y:S05]  /*12e60*/  MUFU.EX2 R178, R145 ;  /* 0x0000009100b27308 */ /* 0x000eaa0000000800 */
[C---:B------:R-:W-:Y:S05]  /*12e70*/  HMMA.16816.F32 R28, R68.reuse, R84, R28 ;  /* 0x00000054441c723c */ /* 0x040fea000000181c */
[----:B------:R-:W-:Y:S03]  /*12e80*/  MUFU.EX2 R134, R134 ;  /* 0x0000008600867308 */ /* 0x000fe60000000800 */
[C---:B------:R-:W-:Y:S01]  /*12e90*/  HMMA.16816.F32 R32, R68.reuse, R86, R32 ;  /* 0x000000564420723c */ /* 0x040fe20000001820 */
[----:B------:R-:W3:Y:S06]  /*12ea0*/  LDSM.16.MT88.4 R84, [R204+0xe000] ;  /* 0x00e00000cc54783b */ /* 0x000eec0000004200 */
[----:B------:R-:W3:Y:S01]  /*12eb0*/  MUFU.EX2 R133, R144 ;  /* 0x0000009000857308 */ /* 0x000ee20000000800 */
[C---:B-1----:R-:W-:Y:S08]  /*12ec0*/  HMMA.16816.F32 R36, R68.reuse, R72, R36 ;  /* 0x000000484424723c */ /* 0x042ff00000001824 */
[C---:B------:R-:W-:Y:S01]  /*12ed0*/  HMMA.16816.F32 R40, R68.reuse, R74, R40 ;  /* 0x0000004a4428723c */ /* 0x040fe20000001828 */
[----:B------:R-:W1:Y:S07]  /*12ee0*/  LDSM.16.MT88.4 R72, [R202+0xe000] ;  /* 0x00e00000ca48783b */ /* 0x000e6e0000004200 */
[C---:B--2---:R-:W-:Y:S08]  /*12ef0*/  HMMA.16816.F32 R44, R68.reuse, R80, R44 ;  /* 0x00000050442c723c */ /* 0x044ff0000000182c */
[C---:B------:R-:W-:Y:S01]  /*12f00*/  HMMA.16816.F32 R48, R68.reuse, R82, R48 ;  /* 0x000000524430723c */ /* 0x040fe20000001830 */
[----:B------:R-:W-:Y:S07]  /*12f10*/  LDSM.16.MT88.4 R80, [R200+0xe000] ;  /* 0x00e00000c850783b */ /* 0x000fee0000004200 */
[C---:B------:R-:W-:Y:S08]  /*12f20*/  HMMA.16816.F32 R52, R68.reuse, R88, R52 ;  /* 0x000000584434723c */ /* 0x040ff00000001834 */
[C---:B------:R-:W-:Y:S01]  /*12f30*/  HMMA.16816.F32 R56, R68.reuse, R90, R56 ;  /* 0x0000005a4438723c */ /* 0x040fe20000001838 */
[----:B------:R-:W-:Y:S07]  /*12f40*/  LDSM.16.MT88.4 R88, [R201+0x12000] ;  /* 0x01200000c958783b */ /* 0x000fee0000004200 */
[C---:B---3--:R-:W-:Y:S08]  /*12f50*/  HMMA.16816.F32 R60, R68.reuse, R76, R60 ;  /* 0x0000004c443c723c */ /* 0x048ff0000000183c */
[----:B------:R-:W-:Y:S01]  /*12f60*/  HMMA.16816.F32 R64, R68, R78, R64 ;  /* 0x0000004e4440723c */ /* 0x000fe20000001840 */
[----:B------:R-:W2:Y:S06]  /*12f70*/  LDSM.16.MT88.4 R76, [R201+0xe000] ;  /* 0x00e00000c94c783b */ /* 0x000eac0000004200 */
[----:B------:R-:W-:Y:S02]  /*12f80*/  F2FP.PACK_AB R68, R164, R165 ;  /* 0x000000a5a444723e */ /* 0x000fe400000000ff */
[C---:B------:R-:W-:Y:S03]  /*12f90*/  F2FP.PACK_AB R69, R166.reuse, R167 ;  /* 0x000000a7a645723e */ /* 0x040fe600000000ff */
[----:B------:R-:W-:Y:S01]  /*12fa0*/  F2FP.PACK_AB R70, R169, R168 ;  /* 0x000000a8a946723e */ /* 0x000fe200000000ff */
[----:B------:R-:W-:Y:S01]  /*12fb0*/  FADD.FTZ R167, R167, R162 ;  /* 0x000000a2a7a77221 */ /* 0x000fe20000010000 */
[C---:B------:R-:W-:Y:S03]  /*12fc0*/  F2FP.PACK_AB R71, R171.reuse, R170 ;  /* 0x000000aaab47723e */ /* 0x040fe600000000ff */
[----:B------:R-:W-:Y:S04]  /*12fd0*/  FADD.FTZ R167, R166, R167 ;  /* 0x000000a7a6a77221 */ /* 0x000fe80000010000 */
[C---:B------:R-:W-:Y:S03]  /*12fe0*/  HMMA.16816.F32 R4, R68.reuse, R84, R4 ;  /* 0x000000544404723c */ /* 0x040fe60000001804 */
[----:B------:R-:W-:Y:S04]  /*12ff0*/  FADD.FTZ R170, R170, R167 ;  /* 0x000000a7aaaa7221 */ /* 0x000fe80000010000 */
[----:B------:R-:W-:Y:S01]  /*13000*/  FADD.FTZ R171, R171, R170 ;  /* 0x000000aaabab7221 */ /* 0x000fe20000010000 */
        /* <DEDUP_REMOVED lines=10> */
[----:B------:R-:W2:Y:S07]  /*130b0*/  LDSM.16.MT88.4 R80, [R202+0xe800] ;  /* 0x00e80000ca50783b */ /* 0x000eae0000004200 */
[C---:B---3--:R-:W-:Y:S08]  /*130c0*/  HMMA.16816.F32 R36, R68.reuse, R84, R36 ;  /* 0x000000544424723c */ /* 0x048ff00000001824 */
[C---:B------:R-:W-:Y:S01]  /*130d0*/  HMMA.16816.F32 R40, R68.reuse, R86, R40 ;  /* 0x000000564428723c */ /* 0x040fe20000001828 */
[----:B------:R-:W3:Y:S07]  /*130e0*/  LDSM.16.MT88.4 R84, [R201+0xe800] ;  /* 0x00e80000c954783b */ /* 0x000eee0000004200 */
[C---:B-1----:R-:W-:Y:S08]  /*130f0*/  HMMA.16816.F32 R44, R68.reuse, R72, R44 ;  /* 0x00000048442c723c */ /* 0x042ff0000000182c */
[C---:B------:R-:W-:Y:S01]  /*13100*/  HMMA.16816.F32 R48, R68.reuse, R74, R48 ;  /* 0x0000004a4430723c */ /* 0x040fe20000001830 */
[----:B------:R-:W1:Y:S07]  /*13110*/  LDSM.16.MT88.4 R72, [R200+0xe800] ;  /* 0x00e80000c848783b */ /* 0x000e6e0000004200 */
[C---:B------:R-:W-:Y:S08]  /*13120*/  HMMA.16816.F32 R52, R68.reuse, R88, R52 ;  /* 0x000000584434723c */ /* 0x040ff00000001834 */
[C---:B------:R-:W-:Y:S01]  /*13130*/  HMMA.16816.F32 R56, R68.reuse, R90, R56 ;  /* 0x0000005a4438723c */ /* 0x040fe20000001838 */
[----:B------:R-:W1:Y:S07]  /*13140*/  LDSM.16.MT88.4 R88, [R204+0x12800] ;  /* 0x01280000cc58783b */ /* 0x000e6e0000004200 */
[C---:B------:R-:W-:Y:S08]  /*13150*/  HMMA.16816.F32 R60, R68.reuse, R92, R60 ;  /* 0x0000005c443c723c */ /* 0x040ff0000000183c */
[----:B------:R-:W-:Y:S01]  /*13160*/  HMMA.16816.F32 R64, R68, R94, R64 ;  /* 0x0000005e4440723c */ /* 0x000fe20000001840 */
[----:B------:R-:W-:Y:S06]  /*13170*/  LDSM.16.MT88.4 R92, [R201+0x13000] ;  /* 0x01300000c95c783b */ /* 0x000fec0000004200 */
[----:B------:R-:W-:Y:S02]  /*13180*/  F2FP.PACK_AB R68, R173, R172 ;  /* 0x000000acad44723e */ /* 0x000fe400000000ff */
[----:B-----5:R-:W-:Y:S03]  /*13190*/  F2FP.PACK_AB R69, R175, R174 ;  /* 0x000000aeaf45723e */ /* 0x020fe600000000ff */
[----:B------:R-:W-:Y:S01]  /*131a0*/  F2FP.PACK_AB R70, R193, R192 ;  /* 0x000000c0c146723e */ /* 0x000fe200000000ff */
[----:B------:R-:W-:Y:S01]  /*131b0*/  FADD.FTZ R174, R174, R171 ;  /* 0x000000abaeae7221 */ /* 0x000fe20000010000 */
[----:B------:R-:W-:Y:S03]  /*131c0*/  F2FP.PACK_AB R71, R191, R194 ;  /* 0x000000c2bf47723e */ /* 0x000fe600000000ff */
[----:B------:R-:W-:Y:S04]  /*131d0*/  FADD.FTZ R175, R175, R174 ;  /* 0x000000aeafaf7221 */ /* 0x000fe80000010000 */
[C---:B--2---:R-:W-:Y:S03]  /*131e0*/  HMMA.16816.F32 R4, R68.reuse, R76, R4 ;  /* 0x0000004c4404723c */ /* 0x044fe60000001804 */
[----:B------:R-:W-:Y:S04]  /*131f0*/  FADD.FTZ R194, R194, R175 ;  /* 0x000000afc2c27221 */ /* 0x000fe80000010000 */
[----:B------:R-:W-:Y:S01]  /*13200*/  FADD.FTZ R194, R191, R194 ;  /* 0x000000c2bfc27221 */ /* 0x000fe20000010000 */
[C---:B------:R-:W-:Y:S01]  /*13210*/  HMMA.16816.F32 R8, R68.reuse, R78, R8 ;  /* 0x0000004e4408723c */ /* 0x040fe20000001808 */
[----:B------:R-:W2:Y:S07]  /*13220*/  LDSM.16.MT88.4 R76, [R202+0x12800] ;  /* 0x01280000ca4c783b */ /* 0x000eae0000004200 */
[C---:B------:R-:W-:Y:S08]  /*13230*/  HMMA.16816.F32 R12, R68.reuse, R80, R12 ;  /* 0x00000050440c723c */ /* 0x040ff0000000180c */
[C---:B------:R-:W-:Y:S01]  /*13240*/  HMMA.16816.F32 R16, R68.reuse, R82, R16 ;  /* 0x000000524410723c */ /* 0x040fe20000001810 */
[----:B------:R-:W5:Y:S07]  /*13250*/  LDSM.16.MT88.4 R80, [R201+0x12800] ;  /* 0x01280000c950783b */ /* 0x000f6e0000004200 */
[C---:B---3--:R-:W-:Y:S08]  /*13260*/  HMMA.16816.F32 R20, R68.reuse, R84, R20 ;  /* 0x000000544414723c */ /* 0x048ff00000001814 */
[C---:B------:R-:W-:Y:S01]  /*13270*/  HMMA.16816.F32 R24, R68.reuse, R86, R24 ;  /* 0x000000564418723c */ /* 0x040fe20000001818 */
[----:B------:R-:W-:Y:S07]  /*13280*/  LDSM.16.MT88.4 R84, [R200+0xf000] ;  /* 0x00f00000c854783b */ /* 0x000fee0000004200 */
[C---:B-1----:R-:W-:Y:S08]  /*13290*/  HMMA.16816.F32 R28, R68.reuse, R72, R28 ;  /* 0x00000048441c723c */ /* 0x042ff0000000181c */
[C---:B------:R-:W-:Y:S01]  /*132a0*/  HMMA.16816.F32 R32, R68.reuse, R74, R32 ;  /* 0x0000004a4420723c */ /* 0x040fe20000001820 */
[----:B------:R-:W1:Y:S07]  /*132b0*/  LDSM.16.MT88.4 R72, [R200+0x12800] ;  /* 0x01280000c848783b */ /* 0x000e6e0000004200 */
[C---:B------:R-:W-:Y:S08]  /*132c0*/  HMMA.16816.F32 R36, R68.reuse, R88, R36 ;  /* 0x000000584424723c */ /* 0x040ff00000001824 */
[C---:B------:R-:W-:Y:S01]  /*132d0*/  HMMA.16816.F32 R40, R68.reuse, R90, R40 ;  /* 0x0000005a4428723c */ /* 0x040fe20000001828 */
[----:B------:R-:W-:Y:S07]  /*132e0*/  LDSM.16.MT88.4 R88, [R202+0x13000] ;  /* 0x01300000ca58783b */ /* 0x000fee0000004200 */
[C---:B--2---:R-:W-:Y:S08]  /*132f0*/  HMMA.16816.F32 R44, R68.reuse, R76, R44 ;  /* 0x0000004c442c723c */ /* 0x044ff0000000182c */
[C---:B------:R-:W-:Y:S01]  /*13300*/  HMMA.16816.F32 R48, R68.reuse, R78, R48 ;  /* 0x0000004e4430723c */ /* 0x040fe20000001830 */
[----:B------:R-:W2:Y:S07]  /*13310*/  LDSM.16.MT88.4 R76, [R204+0xf000] ;  /* 0x00f00000cc4c783b */ /* 0x000eae0000004200 */
[C---:B-----5:R-:W-:Y:S08]  /*13320*/  HMMA.16816.F32 R52, R68.reuse, R80, R52 ;  /* 0x000000504434723c */ /* 0x060ff00000001834 */
[C---:B------:R-:W-:Y:S01]  /*13330*/  HMMA.16816.F32 R56, R68.reuse, R82, R56 ;  /* 0x000000524438723c */ /* 0x040fe20000001838 */
[----:B------:R-:W3:Y:S07]  /*13340*/  LDSM.16.MT88.4 R80, [R202+0xf000] ;  /* 0x00f00000ca50783b */ /* 0x000eee0000004200 */
[C---:B-1----:R-:W-:Y:S08]  /*13350*/  HMMA.16816.F32 R60, R68.reuse, R72, R60 ;  /* 0x00000048443c723c */ /* 0x042ff0000000183c */
[----:B------:R-:W-:Y:S01]  /*13360*/  HMMA.16816.F32 R64, R68, R74, R64 ;  /* 0x0000004a4440723c */ /* 0x000fe20000001840 */
[----:B------:R-:W1:Y:S06]  /*13370*/  LDSM.16.MT88.4 R72, [R201+0xf000] ;  /* 0x00f00000c948783b */ /* 0x000e6c0000004200 */
[----:B------:R-:W-:Y:S02]  /*13380*/  F2FP.PACK_AB R68, R195, R190 ;  /* 0x000000bec344723e */ /* 0x000fe400000000ff */
[----:B------:R-:W-:Y:S03]  /*13390*/  F2FP.PACK_AB R69, R196, R189 ;  /* 0x000000bdc445723e */ /* 0x000fe600000000ff */
        /* <DEDUP_REMOVED lines=9> */
[C---:B---3--:R-:W-:Y:S08]  /*13430*/  HMMA.16816.F32 R12, R68.reuse, R80, R12 ;  /* 0x00000050440c723c */ /* 0x048ff0000000180c */
[C---:B------:R-:W-:Y:S08]  /*13440*/  HMMA.16816.F32 R16, R68.reuse, R82, R16 ;  /* 0x000000524410723c */ /* 0x040ff00000001810 */
[C---:B-1----:R-:W-:Y:S08]  /*13450*/  HMMA.16816.F32 R20, R68.reuse, R72, R20 ;  /* 0x000000484414723c */ /* 0x042ff00000001814 */
[C---:B------:R-:W-:Y:S08]  /*13460*/  HMMA.16816.F32 R24, R68.reuse, R74, R24 ;  /* 0x0000004a4418723c */ /* 0x040ff00000001818 */
[C---:B------:R-:W-:Y:S08]  /*13470*/  HMMA.16816.F32 R28, R68.reuse, R84, R28 ;  /* 0x00000054441c723c */ /* 0x040ff0000000181c */
[C---:B------:R-:W-:Y:S01]  /*13480*/  HMMA.16816.F32 R32, R68.reuse, R86, R32 ;  /* 0x000000564420723c */ /* 0x040fe20000001820 */
[----:B------:R-:W-:Y:S07]  /*13490*/  LDSM.16.MT88.4 R84, [R202+0x13800] ;  /* 0x01380000ca54783b */ /* 0x000fee0000004200 */
[C---:B--2---:R-:W-:Y:S08]  /*134a0*/  HMMA.16816.F32 R36, R68.reuse, R76, R36 ;  /* 0x0000004c4424723c */ /* 0x044ff00000001824 */
[C---:B------:R-:W-:Y:S01]  /*134b0*/  HMMA.16816.F32 R40, R68.reuse, R78, R40 ;  /* 0x0000004e4428723c */ /* 0x040fe20000001828 */
[----:B------:R-:W-:Y:S07]  /*134c0*/  LDSM.16.MT88.4 R76, [R201+0x13800] ;  /* 0x01380000c94c783b */ /* 0x000fee0000004200 */
[C---:B------:R-:W-:Y:S08]  /*134d0*/  HMMA.16816.F32 R44, R68.reuse, R88, R44 ;  /* 0x00000058442c723c */ /* 0x040ff0000000182c */
[C---:B------:R-:W-:Y:S08]  /*134e0*/  HMMA.16816.F32 R48, R68.reuse, R90, R48 ;  /* 0x0000005a4430723c */ /* 0x040ff00000001830 */
[C---:B------:R-:W-:Y:S08]  /*134f0*/  HMMA.16816.F32 R52, R68.reuse, R92, R52 ;  /* 0x0000005c4434723c */ /* 0x040ff00000001834 */
[C---:B------:R-:W-:Y:S01]  /*13500*/  HMMA.16816.F32 R56, R68.reuse, R94, R56 ;  /* 0x0000005e4438723c */ /* 0x040fe20000001838 */
[----:B------:R-:W1:Y:S07]  /*13510*/  LDSM.16.MT88.4 R92, [R204+0x13800] ;  /* 0x01380000cc5c783b */ /* 0x000e6e0000004200 */
[C---:B------:R-:W-:Y:S08]  /*13520*/  HMMA.16816.F32 R60, R68.reuse, R96, R60 ;  /* 0x00000060443c723c */ /* 0x040ff0000000183c */
[----:B------:R-:W-:Y:S07]  /*13530*/  HMMA.16816.F32 R64, R68, R98, R64 ;  /* 0x000000624440723c */ /* 0x000fee0000001840 */
[----:B------:R-:W-:Y:S02]  /*13540*/  F2FP.PACK_AB R68, R183, R182 ;  /* 0x000000b6b744723e */ /* 0x000fe400000000ff */
[----:B----4-:R-:W-:Y:S03]  /*13550*/  F2FP.PACK_AB R69, R184, R181 ;  /* 0x000000b5b845723e */ /* 0x010fe600000000ff */
[----:B------:R-:W-:Y:S01]  /*13560*/  F2FP.PACK_AB R70, R178, R179 ;  /* 0x000000b3b246723e */ /* 0x000fe200000000ff */
[----:B------:R-:W-:Y:S01]  /*13570*/  FADD.FTZ R181, R181, R188 ;  /* 0x000000bcb5b57221 */ /* 0x000fe20000010000 */
[----:B------:R-:W-:Y:S03]  /*13580*/  F2FP.PACK_AB R71, R133, R134 ;  /* 0x000000868547723e */ /* 0x000fe600000000ff */
[----:B------:R-:W-:Y:S04]  /*13590*/  FADD.FTZ R181, R184, R181 ;  /* 0x000000b5b8b57221 */ /* 0x000fe80000010000 */
[C---:B------:R-:W-:Y:S03]  /*135a0*/  HMMA.16816.F32 R128, R68.reuse, R124, R4 ;  /* 0x0000007c4480723c */ /* 0x040fe60000001804 */
[----:B------:R-:W-:Y:S04]  /*135b0*/  FADD.FTZ R134, R134, R181 ;  /* 0x000000b586867221 */ /* 0x000fe80000010000 */
[----:B------:R-:W-:Y:S01]  /*135c0*/  FADD.FTZ R5, R113, R104 ;  /* 0x0000006871057221 */ /* 0x000fe20000010000 */
[C---:B------:R-:W-:Y:S04]  /*135d0*/  HMMA.16816.F32 R124, R68.reuse, R126, R8 ;  /* 0x0000007e447c723c */ /* 0x040fe80000001808 */
[----:B------:R-:W-:Y:S02]  /*135e0*/  FADD.FTZ R5, R146, R5 ;  /* 0x0000000592057221 */ /* 0x000fe40000010000 */
[----:B------:R-:W-:Y:S02]  /*135f0*/  FADD.FTZ R237, R133, R134 ;  /* 0x0000008685ed7221 */ /* 0x000fe40000010000 */
[C---:B------:R-:W-:Y:S04]  /*13600*/  HMMA.16816.F32 R120, R68.reuse, R116, R12 ;  /* 0x000000744478723c */ /* 0x040fe8000000180c */
[----:B------:R-:W-:Y:S02]  /*13610*/  FADD.FTZ R148, R148, R5 ;  /* 0x0000000594947221 */ /* 0x000fe40000010000 */
[----:B------:R-:W2:Y:S02]  /*13620*/  LDSM.16.MT88.4 R4, [R200+0x13800] ;  /* 0x01380000c804783b */ /* 0x000ea40000004200 */
[C---:B------:R-:W-:Y:S04]  /*13630*/  HMMA.16816.F32 R116, R68.reuse, R118, R16 ;  /* 0x000000764474723c */ /* 0x040fe80000001810 */
[----:B------:R-:W-:Y:S04]  /*13640*/  FADD.FTZ R149, R149, R148 ;  /* 0x0000009495957221 */ /* 0x000fe80000010000 */
        /* <DEDUP_REMOVED lines=8> */
[C---:B-1----:R-:W-:Y:S04]  /*136d0*/  HMMA.16816.F32 R96, R68.reuse, R92, R36 ;  /* 0x0000005c4460723c */ /* 0x042fe80000001824 */
        /* <DEDUP_REMOVED lines=9> */
[----:B------:R-:W-:Y:S01]  /*13770*/  FADD.FTZ R169, R169, R168 ;  /* 0x000000a8a9a97221 */ /* 0x000fe20000010000 */
[C---:B------:R-:W-:Y:S03]  /*13780*/  HMMA.16816.F32 R76, R68.reuse, R78, R56 ;  /* 0x0000004e444c723c */ /* 0x040fe60000001838 */
[----:B------:R-:W-:Y:S04]  /*13790*/  FADD.FTZ R172, R172, R169 ;  /* 0x000000a9acac7221 */ /* 0x000fe80000010000 */
[----:B------:R-:W-:Y:S01]  /*137a0*/  FADD.FTZ R173, R173, R172 ;  /* 0x000000acadad7221 */ /* 0x000fe20000010000 */
[C---:B--2---:R-:W-:Y:S04]  /*137b0*/  HMMA.16816.F32 R72, R68.reuse, R4, R60 ;  /* 0x000000044448723c */ /* 0x044fe8000000183c */
[----:B------:R-:W-:Y:S04]  /*137c0*/  FADD.FTZ R192, R192, R173 ;  /* 0x000000adc0c07221 */ /* 0x000fe80000010000 */
[----:B------:R-:W-:Y:S01]  /*137d0*/  FADD.FTZ R193, R193, R192 ;  /* 0x000000c0c1c17221 */ /* 0x000fe20000010000 */
[----:B------:R-:W-:Y:S03]  /*137e0*/  HMMA.16816.F32 R68, R68, R6, R64 ;  /* 0x000000064444723c */ /* 0x000fe60000001840 */
[----:B------:R-:W-:Y:S04]  /*137f0*/  FADD.FTZ R190, R190, R193 ;  /* 0x000000c1bebe7221 */ /* 0x000fe80000010000 */
[----:B------:R-:W-:Y:S05]  /*13800*/  FADD.FTZ R190, R195, R190 ;  /* 0x000000bec3be7221 */ /* 0x000fea0000010000 */
[----:B------:R-:W-:Y:S04]  /*13810*/  FADD.FTZ R187, R187, R190 ;  /* 0x000000bebbbb7221 */ /* 0x000fe80000010000 */
[----:B------:R-:W-:Y:S04]  /*13820*/  FADD.FTZ R187, R186, R187 ;  /* 0x000000bbbabb7221 */ /* 0x000fe80000010000 */
[----:B------:R-:W-:Y:S04]  /*13830*/  FADD.FTZ R182, R182, R187 ;  /* 0x000000bbb6b67221 */ /* 0x000fe80000010000 */
[----:B------:R-:W-:Y:S04]  /*13840*/  FADD.FTZ R182, R183, R182 ;  /* 0x000000b6b7b67221 */ /* 0x000fe80000010000 */
[----:B------:R-:W-:Y:S04]  /*13850*/  FADD.FTZ R179, R179, R182 ;  /* 0x000000b6b3b37221 */ /* 0x000fe80000010000 */
[----:B------:R-:W-:Y:S01]  /*13860*/  FADD.FTZ R239, R178, R179 ;  /* 0x000000b3b2ef7221 */ /* 0x000fe20000010000 */
[----:B------:R-:W-:-:S05]  /*13870*/  @P1 BRA `(.L_x_830) ;  /* 0xffffaf1000001947 */ /* 0x000fca000383ffff */
.L_x_826:
        /* <DEDUP_REMOVED lines=228> */
.L_x_832:
[----:B------:R-:W-:Y:S05]  /*146c0*/  BSYNC B0 ;  /* 0x0000000000007941 */ /* 0x000fea0003800000 */
.L_x_831:
        /* <DEDUP_REMOVED lines=30> */
.L_x_834:
[----:B------:R-:W-:Y:S05]  /*148b0*/  BSYNC B0 ;  /* 0x0000000000007941 */ /* 0x000fea0003800000 */
.L_x_833:
        /* <DEDUP_REMOVED lines=18> */
.L_x_836:
[----:B------:R-:W-:Y:S05]  /*149e0*/  BSYNC B0 ;  /* 0x0000000000007941 */ /* 0x000fea0003800000 */
.L_x_835:
        /* <DEDUP_REMOVED lines=18> */
.L_x_838:
[----:B------:R-:W-:Y:S05]  /*14b10*/  BSYNC B0 ;  /* 0x0000000000007941 */ /* 0x000fea0003800000 */
.L_x_837:
        /* <DEDUP_REMOVED lines=18> */
.L_x_839:
        /* <DEDUP_REMOVED lines=12> */
.L_x_8219:


//--------------------- .text._ZN5flash24flash_fwd_splitkv_kernelI23Flash_fwd_kernel_traitsILi128ELi64ELi128ELi4ELb0ELb0EN7cutlass6half_tE19Flash_kernel_traitsILi128ELi64ELi128ELi4ES3_EELb1ELb0ELb0ELb0ELb0ELb0ELb0ELb1EEEvNS_16Flash_fwd_paramsE --------------------------
	.section	.text._ZN5flash24flash_fwd_splitkv_kernelI23Flash_fwd_kernel_traitsILi128ELi64ELi128ELi4ELb0ELb0EN7cutlass6half_tE19Flash_kernel_traitsILi128ELi64ELi128ELi4ES3_EELb1ELb0ELb0ELb0ELb0ELb0ELb0ELb1EEEvNS_16Flash_fwd_paramsE,"ax",@progbits
	.sectioninfo	@"SHI_REGISTERS=252"
	.align	128
        .global         _ZN5flash24flash_fwd_splitkv_kernelI23Flash_fwd_kernel_traitsILi128ELi64ELi128ELi4ELb0ELb0EN7cutlass6half_tE19Flash_kernel_traitsILi128ELi64ELi128ELi4ES3_EELb1ELb0ELb0ELb0ELb0ELb0ELb0ELb1EEEvNS_16Flash_fwd_paramsE
        .type           _ZN5flash24flash_fwd_splitkv_kernelI23Flash_fwd_kernel_traitsILi128ELi64ELi128ELi4ELb0ELb0EN7cutlass6half_tE19Flash_kernel_traitsILi128ELi64ELi128ELi4ES3_EELb1ELb0ELb0ELb0ELb0ELb0ELb0ELb1EEEvNS_16Flash_fwd_paramsE,@function
        .size           _ZN5flash24flash_fwd_splitkv_kernelI23Flash_fwd_kernel_traitsILi128ELi64ELi128ELi4ELb0ELb0EN7cutlass6half_tE19Flash_kernel_traitsILi128ELi64ELi128ELi4ES3_EELb1ELb0ELb0ELb0ELb0ELb0ELb0ELb1EEEvNS_16Flash_fwd_paramsE,(.L_x_8175 - _ZN5flash24flash_fwd_splitkv_kernelI23Flash_fwd_kernel_traitsILi128ELi64ELi128ELi4ELb0ELb0EN7cutlass6half_tE19Flash_kernel_traitsILi128ELi64ELi128ELi4ES3_EELb1ELb0ELb0ELb0ELb0ELb0ELb0ELb1EEEvNS_16Flash_fwd_paramsE)
        .other          _ZN5flash24flash_fwd_splitkv_kernelI23Flash_fwd_kernel_traitsILi128ELi64ELi128ELi4ELb0ELb0EN7cutlass6half_tE19Flash_kernel_traitsILi128ELi64ELi128ELi4ES3_EELb1ELb0ELb0ELb0ELb0ELb0ELb0ELb1EEEvNS_16Flash_fwd_paramsE,@"STO_CUDA_ENTRY STV_DEFAULT"
_ZN5flash24flash_fwd_splitkv_kernelI23Flash_fwd_kernel_traitsILi128ELi64ELi128ELi4ELb0ELb0EN7cutlass6half_tE19Flash_kernel_traitsILi128ELi64ELi128ELi4ES3_EELb1ELb0ELb0ELb0ELb0ELb0ELb0ELb1EEEvNS_16Flash_fwd_paramsE:
.text._ZN5flash24flash_fwd_splitkv_kernelI23Flash_fwd_kernel_traitsILi128ELi64ELi128ELi4ELb0ELb0EN7cutlass6half_tE19Flash_kernel_traitsILi128ELi64ELi128ELi4ES3_EELb1ELb0ELb0ELb0ELb0ELb0ELb0ELb1EEEvNS_16Flash_fwd_paramsE:
[----:B------:R-:W-:Y:S02]  /*0000*/  MOV R1, c[0x0][0x28] ;  /* 0x00000a0000017a02 */ /* 0x000fe40000000f00 */
[----:B------:R-:W1:Y:S01]  /*0010*/  S2R R232, SR_CTAID.X ;  /* 0x0000000000e87919 */ /* 0x000e620000002500 */
[----:B------:R-:W-:Y:S01]  /*0020*/  ULDC.64 UR4, c[0x0][0x40] ;  /* 0x0000100000047ab9 */ /* 0x000fe20000000a00 */
[----:B------:R-:W-:Y:S01]  /*0030*/  BSSY B4, `(.L_x_840) ;  /* 0x0000007000047945 */ /* 0x000fe20003800000 */
[----:B------:R-:W-:Y:S01]  /*0040*/  UIADD3 UR4, UP0, UR4, 0x160, URZ ;  /* 0x0000016004047890 */ /* 0x000fe2000ff1e03f */
[----:B------:R-:W2:Y:S01]  /*0050*/  S2R R231, SR_CTAID.Y ;  /* 0x0000000000e77919 */ /* 0x000ea20000002600 */
[----:B------:R-:W-:Y:S02]  /*0060*/  MOV R230, 0xa0 ;  /* 0x000000a000e67802 */ /* 0x000fe40000000f00 */
[----:B------:R-:W-:Y:S01]  /*0070*/  UIADD3.X UR5, URZ, UR5, URZ, UP0, !UPT ;  /* 0x000000053f057290 */ /* 0x000fe200087fe43f */
[----:B------:R-:W3:Y:S06]  /*0080*/  S2R R229, SR_CTAID.Z ;  /* 0x0000000000e57919 */ /* 0x000eec0000002700 */
[----:B-123--:R-:W-:Y:S05]  /*0090*/  CALL.REL.NOINC `($_ZN5flash24flash_fwd_splitkv_kernelI23Flash_fwd_kernel_traitsILi128ELi64ELi128ELi4ELb0ELb0EN7cutlass6half_tE19Flash_kernel_traitsILi128ELi64ELi128ELi4ES3_EELb1ELb0ELb0ELb0ELb0ELb0ELb0ELb1EEEvNS_16Flash_fwd_paramsE$_ZN5flash30compute_attn_1rowblock_splitkvI23Flash_fwd_kernel_traitsILi128ELi64ELi128ELi4ELb0ELb0EN7cutlass6half_tE19Flash_kernel_traitsILi128ELi64ELi128ELi4ES3_EELb1ELb0ELb0ELb0ELb0ELb0ELb0ELb1ENS_16Flash_fwd_paramsEEEvRKT8_iiiii) ;  /* 0x0000002000007944 */ /* 0x00efea0003c00000 */
[----:B------:R-:W-:Y:S05]  /*00a0*/  BSYNC B4 ;  /* 0x0000000000047941 */ /* 0x000fea0003800000 */
.L_x_840:
[----:B------:R-:W-:Y:S05]  /*00b0*/  EXIT ;  /* 0x000000000000794d */ /* 0x000fea0003800000 */
        .type           $_ZN5flash24flash_fwd_splitkv_kernelI23Flash_fwd_kernel_traitsILi128ELi64ELi128ELi4ELb0ELb0EN7cutlass6half_tE19Flash_kernel_traitsILi128ELi64ELi128ELi4ES3_EELb1ELb0ELb0ELb0ELb0ELb0ELb0ELb1EEEvNS_16Flash_fwd_paramsE$_ZN5flash30compute_attn_1rowblock_splitkvI23Flash_fwd_kernel_traitsILi128ELi64ELi128ELi4ELb0ELb0EN7cutlass6half_tE19Flash_kernel_traitsILi128ELi64ELi128ELi4ES3_EELb1ELb0ELb0ELb0ELb0ELb0ELb0ELb1ENS_16Flash_fwd_paramsEEEvRKT8_iiiii,@function
        .size           $_ZN5flash24flash_fwd_splitkv_kernelI23Flash_fwd_kernel_traitsILi128ELi64ELi128ELi4ELb0ELb0EN7cutlass6half_tE19Flash_kernel_traitsILi128ELi64ELi128ELi4ES3_EELb1ELb0ELb0ELb0ELb0ELb0ELb0ELb1EEEvNS_16Flash_fwd_paramsE$_ZN5flash30compute_attn_1rowblock_splitkvI23Flash_fwd_kernel_traitsILi128ELi64ELi128ELi4ELb0ELb0EN7cutlass6half_tE19Flash_kernel_traitsILi128ELi64ELi128ELi4ES3_EELb1ELb0ELb0ELb0ELb0ELb0ELb0ELb1ENS_16Flash_fwd_paramsEEEvRKT8_iiiii,($__internal_14_$__cuda_sm70_shflsync_bfly_p - $_ZN5flash24flash_fwd_splitkv_kernelI23Flash_fwd_kernel_traitsILi128ELi64ELi128ELi4ELb0ELb0EN7cutlass6half_tE19Flash_kernel_traitsILi128ELi64ELi128ELi4ES3_EELb1ELb0ELb0ELb0ELb0ELb0ELb0ELb1EEEvNS_16Flash_fwd_paramsE$_ZN5flash30compute_attn_1rowblock_splitkvI23Flash_fwd_kernel_traitsILi128ELi64ELi128ELi4ELb0ELb0EN7cutlass6half_tE19Flash_kernel_traitsILi128ELi64ELi128ELi4ES3_EELb1ELb0ELb0ELb0ELb0ELb0ELb0ELb1ENS_16Flash_fwd_paramsEEEvRKT8_iiiii)
$_ZN5flash24flash_fwd_splitkv_kernelI23Flash_fwd_kernel_traitsILi128ELi64ELi128ELi4ELb0ELb0EN7cutlass6half_tE19Flash_kernel_traitsILi128ELi64ELi128ELi4ES3_EELb1ELb0ELb0ELb0ELb0ELb0ELb0ELb1EEEvNS_16Flash_fwd_paramsE$_ZN5flash30compute_attn_1rowblock_splitkvI23Flash_fwd_kernel_traitsILi128ELi64ELi128ELi4ELb0ELb0EN7cutlass6half_tE19Flash_kernel_traitsILi128ELi64ELi128ELi4ES3_EELb1ELb0ELb0ELb0ELb0ELb0ELb0ELb1ENS_16Flash_fwd_paramsEEEvRKT8_iiiii:
[----:B------:R-:W-:Y:S01]  /*00c0*/  IMAD.U32 R10, RZ, RZ, UR4 ;  /* 0x00000004ff0a7e24 */ /* 0x000fe2000f8e00ff */
[----:B------:R-:W-:Y:S01]  /*00d0*/  ULDC.64 UR6, c[0x0][0x118] ;  /* 0x0000460000067ab9 */ /* 0x000fe20000000a00 */
[----:B------:R-:W-:-:S05]  /*00e0*/  IMAD.U32 R11, RZ, RZ, UR5 ;  /* 0x00000005ff0b7e24 */ /* 0x000fca000f8e00ff */
[----:B------:R-:W2:Y:S04]  /*00f0*/  LD.E.64 R2, [R10.64+0xe0] ;  /* 0x0000e0060a027980 */ /* 0x000ea8000c101b00 */
[----:B------:R-:W3:Y:S01]  /*0100*/  LD.E.64 R4, [R10.64+0xe8] ;  /* 0x0000e8060a047980 */ /* 0x000ee2000c101b00 */
[----:B------:R-:W-:Y:S02]  /*0110*/  MOV R234, 0xffffffff ;  /* 0xffffffff00ea7802 */ /* 0x000fe40000000f00 */
[----:B--2---:R-:W-:-:S04]  /*0120*/  ISETP.NE.U32.AND P1, PT, R2, RZ, PT ;  /* 0x000000ff0200720c */ /* 0x004fc80003f25070 */
[----:B------:R-:W-:Y:S01]  /*0130*/  ISETP.NE.AND.EX P1, PT, R3, RZ, PT, P1 ;  /* 0x000000ff0300720c */ /* 0x000fe20003f25310 */
[----:B------:R-:W-:-:S12]  /*0140*/  IMAD.WIDE R2, R231, 0x4, R2 ;  /* 0x00000004e7027825 */ /* 0x000fd800078e0202 */
[----:B------:R1:W5:Y:S01]  /*0150*/  @P1 LD.E R234, [R2.64] ;  /* 0x0000000602ea1980 */ /* 0x000362000c101900 */
[----:B---3--:R-:W-:Y:S01]  /*0160*/  ISETP.NE.U32.AND P0, PT, R4, RZ, PT ;  /* 0x000000ff0400720c */ /* 0x008fe20003f05070 */
[----:B------:R-:W-:Y:S01]  /*0170*/  BSSY B0, `(.L_x_841) ;  /* 0x0000009000007945 */ /* 0x000fe20003800000 */
[----:B------:R-:W-:Y:S02]  /*0180*/  IMAD.MOV.U32 R15, RZ, RZ, -0x1 ;  /* 0xffffffffff0f7424 */ /* 0x000fe400078e00ff */
[----:B------:R-:W-:Y:S01]  /*0190*/  ISETP.NE.AND.EX P0, PT, R5, RZ, PT, P0 ;  /* 0x000000ff0500720c */ /* 0x000fe20003f05300 */
[----:B------:R-:W-:-:S12]  /*01a0*/  IMAD.WIDE R4, R231, 0x4, R4 ;  /* 0x00000004e7047825 */ /* 0x000fd800078e0204 */
[----:B------:R-:W-:Y:S05]  /*01b0*/  @!P0 BRA `(.L_x_842) ;  /* 0x0000004000008947 */ /* 0x000fea0003800000 */
[----:B------:R-:W2:Y:S02]  /*01c0*/  LD.E.U8 R0, [R10.64+0x1b2] ;  /* 0x0001b2060a007980 */ /* 0x000ea4000c101100 */
[----:B--2---:R-:W-:-:S13]  /*01d0*/  ISETP.NE.AND P2, PT, R0, RZ, PT ;  /* 0x000000ff0000720c */ /* 0x004fda0003f45270 */
[----:B------:R-:W-:Y:S05]  /*01e0*/  @!P2 BRA `(.L_x_842) ;  /* 0x000000100000a947 */ /* 0x000fea0003800000 */
[----:B------:R2:W5:Y:S02]  /*01f0*/  LD.E R15, [R4.64] ;  /* 0x00000006040f7980 */ /* 0x000564000c101900 */
.L_x_842:
[----:B------:R-:W-:Y:S05]  /*0200*/  BSYNC B0 ;  /* 0x0000000000007941 */ /* 0x000fea0003800000 */
.L_x_841:
[----:B------:R-:W3:Y:S04]  /*0210*/  LD.E.64 R20, [R10.64+0xf0] ;  /* 0x0000f0060a147980 */ /* 0x000ee8000c101b00 */
[----:B------:R-:W4:Y:S01]  /*0220*/  @P1 LD.E R233, [R2.64+0x4] ;  /* 0x0000040602e91980 */ /* 0x000f22000c101900 */
[----:B------:R-:W-:Y:S01]  /*0230*/  IMAD.MOV.U32 R14, RZ, RZ, RZ ;  /* 0x000000ffff0e7224 */ /* 0x000fe200078e00ff */
[----:B---3--:R-:W-:-:S04]  /*0240*/  ISETP.NE.U32.AND P4, PT, R20, RZ, PT ;  /* 0x000000ff1400720c */ /* 0x008fc80003f85070 */
[----:B------:R-:W-:Y:S01]  /*0250*/  ISETP.NE.AND.EX P4, PT, R21, RZ, PT, P4 ;  /* 0x000000ff1500720c */ /* 0x000fe20003f85340 */
[----:B------:R-:W-:Y:S01]  /*0260*/  IMAD.WIDE R20, R231, 0x4, R20 ;  /* 0x00000004e7147825 */ /* 0x000fe200078e0214 */
[----:B----45:R-:W-:-:S06]  /*0270*/  @P1 IADD3 R233, -R234, R233, RZ ;  /* 0x000000e9eae91210 */ /* 0x030fcc0007ffe1ff */
[----:B------:R3:W5:Y:S05]  /*0280*/  @!P1 LD.E R233, [R10.64+0xb4] ;  /* 0x0000b4060ae99980 */ /* 0x00076a000c101900 */
[----:B------:R3:W5:Y:S01]  /*0290*/  @P4 LD.E R14, [R20.64] ;  /* 0x00000006140e4980 */ /* 0x000762000c101900 */
[----:B------:R-:W-:Y:S01]  /*02a0*/  BSSY B0, `(.L_x_843) ;  /* 0x0000009000007945 */ /* 0x000fe20003800000 */
[----:B------:R-:W-:Y:S05]  /*02b0*/  @!P0 BRA `(.L_x_844) ;  /* 0x0000006000008947 */ /* 0x000fea0003800000 */
[----:B------:R-:W4:Y:S02]  /*02c0*/  LD.E.U8 R0, [R10.64+0x1b2] ;  /* 0x0001b2060a007980 */ /* 0x000f24000c101100 */
[----:B----4-:R-:W-:-:S13]  /*02d0*/  ISETP.NE.AND P0, PT, R0, RZ, PT ;  /* 0x000000ff0000720c */ /* 0x010fda0003f05270 */
[----:B------:R-:W4:Y:S02]  /*02e0*/  @P0 LD.E R0, [R4.64+0x4] ;  /* 0x0000040604000980 */ /* 0x000f24000c101900 */
[----:B-1--4-:R-:W-:-:S06]  /*02f0*/  @P0 IADD3 R3, R0, -R15, RZ ;  /* 0x8000000f00030210 */ /* 0x012fcc0007ffe0ff */
[----:B------:R1:W5:Y:S01]  /*0300*/  @!P0 LD.E R3, [R4.64] ;  /* 0x0000000604038980 */ /* 0x000362000c101900 */
[----:B------:R-:W-:Y:S05]  /*0310*/  BRA `(.L_x_845) ;  /* 0x0000001000007947 */ /* 0x000fea0003800000 */
.L_x_844:
[----:B-1----:R1:W5:Y:S02]  /*0320*/  LD.E R3, [R10.64+0xb8] ;  /* 0x0000b8060a037980 */ /* 0x002364000c101900 */
.L_x_845:
[----:B------:R-:W-:Y:S05]  /*0330*/  BSYNC B0 ;  /* 0x0000000000007941 */ /* 0x000fea0003800000 */
.L_x_843:
[----:B-12---:R-:W2:Y:S01]  /*0340*/  LD.E.64 R4, [R10.64+0xf8] ;  /* 0x0000f8060a047980 */ /* 0x006ea2000c101b00 */
[----:B------:R-:W-:Y:S01]  /*0350*/  BSSY B1, `(.L_x_846) ;  /* 0x0000012000017945 */ /* 0x000fe20003800000 */
[----:B-----5:R-:W-:Y:S01]  /*0360*/  IMAD.IADD R88, R3, 0x1, -R14 ;  /* 0x0000000103587824 */ /* 0x020fe200078e0a0e */
[----:B--2---:R-:W-:-:S04]  /*0370*/  ISETP.NE.U32.AND P0, PT, R4, RZ, PT ;  /* 0x000000ff0400720c */ /* 0x004fc80003f05070 */
[----:B------:R-:W-:-:S13]  /*0380*/  ISETP.NE.AND.EX P0, PT, R5, RZ, PT, P0 ;  /* 0x000000ff0500720c */ /* 0x000fda0003f05300 */
[----:B------:R-:W-:Y:S05]  /*0390*/  @!P0 BRA `(.L_x_847) ;  /* 0x0000004000008947 */ /* 0x000fea0003800000 */
[----:B------:R-:W-:-:S05]  /*03a0*/  IMAD.WIDE R4, R231, 0x4, R4 ;  /* 0x00000004e7047825 */ /* 0x000fca00078e0204 */
[----:B------:R-:W2:Y:S02]  /*03b0*/  LD.E R3, [R4.64] ;  /* 0x0000000604037980 */ /* 0x000ea4000c101900 */
[----:B--2---:R-:W-:Y:S01]  /*03c0*/  IADD3 R64, R3, -R14, RZ ;  /* 0x8000000e03407210 */ /* 0x004fe20007ffe0ff */
[----:B------:R-:W-:Y:S05]  /*03d0*/  BRA `(.L_x_848) ;  /* 0x0000009000007947 */ /* 0x000fea0003800000 */
.L_x_847:
[----:B------:R-:W2:Y:S01]  /*03e0*/  LD.E.64 R2, [R10.64+0x108] ;  /* 0x000108060a027980 */ /* 0x000ea2000c101b00 */
[----:B------:R-:W-:Y:S01]  /*03f0*/  BSSY B0, `(.L_x_849) ;  /* 0x0000006000007945 */ /* 0x000fe20003800000 */
[----:B--2---:R-:W-:-:S04]  /*0400*/  ISETP.NE.U32.AND P0, PT, R2, RZ, PT ;  /* 0x000000ff0200720c */ /* 0x004fc80003f05070 */
[----:B------:R-:W-:Y:S01]  /*0410*/  ISETP.NE.AND.EX P0, PT, R3, RZ, PT, P0 ;  /* 0x000000ff0300720c */ /* 0x000fe20003f05300 */
[----:B------:R-:W-:-:S12]  /*0420*/  IMAD.MOV.U32 R3, RZ, RZ, RZ ;  /* 0x000000ffff037224 */ /* 0x000fd800078e00ff */
[----:B------:R-:W-:Y:S05]  /*0430*/  @!P0 BRA `(.L_x_850) ;  /* 0x0000001000008947 */ /* 0x000fea0003800000 */
[----:B------:R1:W5:Y:S02]  /*0440*/  LD.E R3, [R10.64+0xbc] ;  /* 0x0000bc060a037980 */ /* 0x000364000c101900 */
.L_x_850:
[----:B------:R-:W-:Y:S05]  /*0450*/  BSYNC B0 ;  /* 0x0000000000007941 */ /* 0x000fea0003800000 */
.L_x_849:
[----:B-----5:R-:W-:Y:S02]  /*0460*/  IADD3 R64, R88, R3, RZ ;  /* 0x0000000358407210 */ /* 0x020fe40007ffe0ff */
.L_x_848:
[----:B------:R-:W-:Y:S05]  /*0470*/  BSYNC B1 ;  /* 0x0000000000017941 */ /* 0x000fea0003800000 */
.L_x_846:
[----:B------:R-:W-:Y:S01]  /*0480*/  IMAD.SHL.U32 R58, R232, 0x40, RZ ;  /* 0x00000040e83a7824 */ /* 0x000fe200078e00ff */
[----:B------:R-:W-:Y:S01]  /*0490*/  MOV R2, R230 ;  /* 0x000000e600027202 */ /* 0x000fe20000000f00 */
[----:B------:R-:W-:-:S03]  /*04a0*/  IMAD.MOV.U32 R3, RZ, RZ, 0x0 ;  /* 0x00000000ff037424 */ /* 0x000fc600078e00ff */
[----:B------:R-:W-:-:S13]  /*04b0*/  ISETP.GT.AND P0, PT, R233, R58, PT ;  /* 0x0000003ae900720c */ /* 0x000fda0003f04270 */
[----:B------:R-:W-:Y:S05]  /*04c0*/  @!P0 RET.REL.NODEC R2 `(_ZN5flash24flash_fwd_splitkv_kernelI23Flash_fwd_kernel_traitsILi128ELi64ELi128ELi4ELb0ELb0EN7cutlass6half_tE19Flash_kernel_traitsILi128ELi64ELi128ELi4ES3_EELb1ELb0ELb0ELb0ELb0ELb0ELb0ELb1EEEvNS_16Flash_fwd_paramsE) ;  /* 0xfffffb3002008950 */ /* 0x000fea0003c3ffff */
[----:B------:R-:W2:Y:S04]  /*04d0*/  LD.E R7, [R10.64+0xb8] ;  /* 0x0000b8060a077980 */ /* 0x000ea8000c101900 */
[----:B------:R-:W4:Y:S01]  /*04e0*/  LD.E R3, [R10.64+0x188] ;  /* 0x000188060a037980 */ /* 0x000f22000c101900 */
[----:B------:R-:W-:Y:S02]  /*04f0*/  IADD3 R0, -R233, 0xbf, R58 ;  /* 0x000000bfe9007810 */ /* 0x000fe40007ffe13a */
[----:B------:R-:W-:Y:S01]  /*0500*/  IADD3 R5, R64, 0x7f, RZ ;  /* 0x0000007f40057810 */ /* 0x000fe20007ffe0ff */
[----:B------:R-:W1:Y:S03]  /*0510*/  S2R R147, SR_TID.X ;  /* 0x0000000000937919 */ /* 0x000e660000002100 */
[----:B------:R-:W-:-:S04]  /*0520*/  SHF.R.S32.HI R2, RZ, 0x1f, R5 ;  /* 0x0000001fff027819 */ /* 0x000fc80000011405 */
[----:B------:R-:W-:-:S04]  /*0530*/  LEA.HI R2, R2, R5, RZ, 0x7 ;  /* 0x0000000502027211 */ /* 0x000fc800078f38ff */
[----:B------:R-:W-:Y:S02]  /*0540*/  SHF.R.S32.HI R2, RZ, 0x7, R2 ;  /* 0x00000007ff027819 */ /* 0x000fe40000011402 */
[----:B--2---:R-:W-:Y:S02]  /*0550*/  IADD3 R7, R7, 0x7f, RZ ;  /* 0x0000007f07077810 */ /* 0x004fe40007ffe0ff */
[----:B----4-:R-:W-:Y:S02]  /*0560*/  IADD3 R3, R3, R0, R64 ;  /* 0x0000000003037210 */ /* 0x010fe40007ffe040 */
[----:B------:R-:W-:Y:S02]  /*0570*/  SHF.R.S32.HI R4, RZ, 0x1f, R7 ;  /* 0x0000001fff047819 */ /* 0x000fe40000011407 */
[----:B------:R-:W-:Y:S02]  /*0580*/  SHF.R.S32.HI R0, RZ, 0x1f, R3 ;  /* 0x0000001fff007819 */ /* 0x000fe40000011403 */
[----:B------:R-:W-:-:S02]  /*0590*/  LEA.HI R4, R4, R7, RZ, 0x7 ;  /* 0x0000000704047211 */ /* 0x000fc400078f38ff */
[----:B------:R-:W-:Y:S02]  /*05a0*/  LEA.HI R0, R0, R3, RZ, 0x7 ;  /* 0x0000000300007211 */ /* 0x000fe400078f38ff */
[----:B------:R-:W-:Y:S02]  /*05b0*/  SHF.R.S32.HI R3, RZ, 0x7, R4 ;  /* 0x00000007ff037819 */ /* 0x000fe40000011404 */
[----:B------:R-:W-:Y:S02]  /*05c0*/  SHF.R.S32.HI R0, RZ, 0x7, R0 ;  /* 0x00000007ff007819 */ /* 0x000fe40000011400 */
[----:B------:R-:W-:-:S04]  /*05d0*/  IMNMX R3, R3, R2, PT ;  /* 0x0000000203037217 */ /* 0x000fc80003800200 */
[----:B------:R-:W-:-:S04]  /*05e0*/  IMNMX R48, R3, R0, PT ;  /* 0x0000000003307217 */ /* 0x000fc80003800200 */
[----:B------:R-:W-:-:S13]  /*05f0*/  ISETP.GT.AND P0, PT, R48, RZ, PT ;  /* 0x000000ff3000720c */ /* 0x000fda0003f04270 */
[----:B------:R-:W-:Y:S05]  /*0600*/  @P0 BRA `(.L_x_851) ;  /* 0x0000086000000947 */ /* 0x000fea0003800000 */
[----:B-1----:R-:W-:Y:S01]  /*0610*/  ISETP.NE.AND P0, PT, R234, -0x1, PT ;  /* 0xffffffffea00780c */ /* 0x002fe20003f05270 */
[----:B------:R1:W2:Y:S04]  /*0620*/  LD.E.64 R16, [R10.64+0x88] ;  /* 0x000088060a107980 */ /* 0x0002a8000c101b00 */
[----:B------:R1:W4:Y:S04]  /*0630*/  LD.E.64 R4, [R10.64+0x90] ;  /* 0x000090060a047980 */ /* 0x000328000c101b00 */
[----:B---3--:R1:W3:Y:S04]  /*0640*/  LD.E R2, [R10.64+0x60] ;  /* 0x000060060a027980 */ /* 0x0082e8000c101900 */
[----:B------:R1:W3:Y:S04]  /*0650*/  @!P0 LD.E.64 R14, [R10.64+0x80] ;  /* 0x000080060a0e8980 */ /* 0x0002e8000c101b00 */
[----:B------:R1:W4:Y:S01]  /*0660*/  LD.E R3, [R10.64+0xb4] ;  /* 0x0000b4060a037980 */ /* 0x000322000c101900 */
[----:B------:R-:W-:-:S03]  /*0670*/  SHF.R.S32.HI R6, RZ, 0x1f, R147 ;  /* 0x0000001fff067819 */ /* 0x000fc60000011493 */
[----:B------:R1:W5:Y:S01]  /*0680*/  LD.E R0, [R10.64+0xc0] ;  /* 0x0000c0060a007980 */ /* 0x000362000c101900 */
[----:B------:R-:W-:-:S03]  /*0690*/  LEA.HI R6, R6, R147, RZ, 0x3 ;  /* 0x0000009306067211 */ /* 0x000fc600078f18ff */
[----:B------:R1:W5:Y:S01]  /*06a0*/  LD.E.64 R12, [R10.64+0x70] ;  /* 0x000070060a0c7980 */ /* 0x000362000c101b00 */
[----:B------:R-:W-:-:S03]  /*06b0*/  LOP3.LUT R8, R6, 0xfffffff8, RZ, 0xc0, !PT ;  /* 0xfffffff806087812 */ /* 0x000fc600078ec0ff */
[----:B------:R1:W5:Y:S02]  /*06c0*/  LD.E.64 R18, [R10.64+0xa0] ;  /* 0x0000a0060a127980 */ /* 0x000364000c101b00 */
[----:B------:R-:W-:Y:S01]  /*06d0*/  IMAD.IADD R147, R147, 0x1, -R8 ;  /* 0x0000000193937824 */ /* 0x000fe200078e0a08 */
[----:B------:R-:W-:-:S03]  /*06e0*/  @!P0 SHF.R.S32.HI R8, RZ, 0x1f, R231 ;  /* 0x0000001fff088819 */ /* 0x000fc600000114e7 */
[----:B------:R-:W-:-:S05]  /*06f0*/  IMAD.SHL.U32 R20, R147, 0x8, RZ ;  /* 0x0000000893147824 */ /* 0x000fca00078e00ff */
[----:B------:R-:W-:Y:S02]  /*0700*/  SHF.R.S32.HI R21, RZ, 0x1f, R20 ;  /* 0x0000001fff157819 */ /* 0x000fe40000011414 */
[----:B------:R-:W-:Y:S02]  /*0710*/  IADD3 R233, -R58, R233, RZ ;  /* 0x000000e93ae97210 */ /* 0x000fe40007ffe1ff */
[----:B------:R-:W-:Y:S02]  /*0720*/  SHF.R.S32.HI R6, RZ, 0x3, R6 ;  /* 0x00000003ff067819 */ /* 0x000fe40000011406 */
[----:B-1----:R-:W-:Y:S01]  /*0730*/  SHF.R.S32.HI R11, RZ, 0x1f, R58 ;  /* 0x0000001fff0b7819 */ /* 0x002fe2000001143a */
[----:B------:R-:W-:Y:S01]  /*0740*/  BSSY B0, `(.L_x_852) ;  /* 0x0000025000007945 */ /* 0x000fe20003800000 */
[-C--:B--2---:R-:W-:Y:S02]  /*0750*/  @P0 IMAD R7, R17, R234.reuse, RZ ;  /* 0x000000ea11070224 */ /* 0x084fe400078e02ff */
[----:B------:R-:W-:-:S04]  /*0760*/  @P0 IMAD.WIDE.U32 R234, R16, R234, RZ ;  /* 0x000000ea10ea0225 */ /* 0x000fc800078e00ff */
[----:B---3--:R-:W-:-:S04]  /*0770*/  @!P0 IMAD R9, R15, R231, RZ ;  /* 0x000000e70f098224 */ /* 0x008fc800078e02ff */
[C---:B------:R-:W-:Y:S02]  /*0780*/  @!P0 IMAD R8, R14.reuse, R8, R9 ;  /* 0x000000080e088224 */ /* 0x040fe400078e0209 */
[----:B------:R-:W-:Y:S01]  /*0790*/  @!P0 IMAD.WIDE.U32 R14, R14, R231, RZ ;  /* 0x000000e70e0e8225 */ /* 0x000fe200078e00ff */
[----:B------:R-:W-:-:S03]  /*07a0*/  @P0 IADD3 R7, R235, R7, RZ ;  /* 0x00000007eb070210 */ /* 0x000fc60007ffe0ff */
[----:B------:R-:W-:Y:S01]  /*07b0*/  @P0 IMAD.MOV.U32 R10, RZ, RZ, R234 ;  /* 0x000000ffff0a0224 */ /* 0x000fe200078e00ea */
[----:B------:R-:W-:Y:S01]  /*07c0*/  @!P0 MOV R10, R14 ;  /* 0x0000000e000a8202 */ /* 0x000fe20000000f00 */
[----:B------:R-:W-:Y:S02]  /*07d0*/  IMAD R9, R17, R58, RZ ;  /* 0x0000003a11097224 */ /* 0x000fe400078e02ff */
[----:B------:R-:W-:-:S04]  /*07e0*/  IMAD.WIDE.U32 R22, R58, R16, R20 ;  /* 0x000000103a167225 */ /* 0x000fc800078e0014 */
[----:B------:R-:W-:Y:S02]  /*07f0*/  IMAD R14, R16, R11, R9 ;  /* 0x0000000b100e7224 */ /* 0x000fe400078e0209 */
[----:B------:R-:W-:Y:S01]  /*0800*/  @!P0 IMAD.IADD R7, R15, 0x1, R8 ;  /* 0x000000010f078824 */ /* 0x000fe200078e0208 */
[----:B------:R-:W-:-:S04]  /*0810*/  IADD3 R10, P0, R10, R22, RZ ;  /* 0x000000160a0a7210 */ /* 0x000fc80007f1e0ff */
[----:B------:R-:W-:Y:S02]  /*0820*/  IADD3.X R11, R7, R23, R14, P0, !PT ;  /* 0x00000017070b7210 */ /* 0x000fe400007fe40e */
[----:B------:R-:W-:Y:S01]  /*0830*/  ISETP.GE.AND P0, PT, R6, R233, PT ;  /* 0x000000e90600720c */ /* 0x000fe20003f06270 */
[----:B----4-:R-:W-:Y:S01]  /*0840*/  IMAD R5, R5, R229, RZ ;  /* 0x000000e505057224 */ /* 0x010fe200078e02ff */
[--C-:B------:R-:W-:Y:S01]  /*0850*/  SHF.R.S32.HI R7, RZ, 0x1f, R229.reuse ;  /* 0x0000001fff077819 */ /* 0x100fe200000114e5 */
[----:B------:R-:W-:Y:S02]  /*0860*/  IMAD R2, R231, R2, R229 ;  /* 0x00000002e7027224 */ /* 0x000fe400078e02e5 */
[----:B------:R-:W-:-:S04]  /*0870*/  IMAD.WIDE.U32 R14, R229, R4, R10 ;  /* 0x00000004e50e7225 */ /* 0x000fc800078e000a */
[----:B------:R-:W-:Y:S01]  /*0880*/  IMAD R5, R4, R7, R5 ;  /* 0x0000000704057224 */ /* 0x000fe200078e0205 */
[----:B------:R-:W-:Y:S01]  /*0890*/  IADD3 R7, R20, 0x40, RZ ;  /* 0x0000004014077810 */ /* 0x000fe20007ffe0ff */
[----:B------:R-:W-:Y:S01]  /*08a0*/  IMAD R2, R3, R2, R58 ;  /* 0x0000000203027224 */ /* 0x000fe200078e023a */
[----:B------:R-:W-:Y:S02]  /*08b0*/  SHF.R.S32.HI R3, RZ, 0x1f, R6 ;  /* 0x0000001fff037819 */ /* 0x000fe40000011406 */
[----:B------:R-:W-:Y:S01]  /*08c0*/  IADD3 R23, R15, R5, RZ ;  /* 0x000000050f177210 */ /* 0x000fe20007ffe0ff */
[----:B------:R-:W-:Y:S05]  /*08d0*/  @P0 BRA `(.L_x_853) ;  /* 0x000000b000000947 */ /* 0x000fea0003800000 */
[----:B------:R-:W-:Y:S01]  /*08e0*/  IMAD R4, R17, R6, RZ ;  /* 0x0000000611047224 */ /* 0x000fe200078e02ff */
[-C--:B-----5:R-:W-:Y:S01]  /*08f0*/  ISETP.GE.AND P2, PT, R20, R0.reuse, PT ;  /* 0x000000001400720c */ /* 0x0a0fe20003f46270 */
[----:B------:R-:W-:Y:S01]  /*0900*/  IMAD.MOV.U32 R22, RZ, RZ, R14 ;  /* 0x000000ffff167224 */ /* 0x000fe200078e000e */
[----:B------:R-:W-:Y:S01]  /*0910*/  ISETP.GE.AND P1, PT, R7, R0, PT ;  /* 0x000000000700720c */ /* 0x000fe20003f26270 */
[----:B------:R-:W-:-:S02]  /*0920*/  IMAD R4, R16, R3, R4 ;  /* 0x0000000310047224 */ /* 0x000fc400078e0204 */
[----:B------:R-:W-:-:S05]  /*0930*/  IMAD.WIDE.U32 R8, R16, R6, R22 ;  /* 0x0000000610087225 */ /* 0x000fca00078e0016 */
[----:B------:R-:W-:Y:S02]  /*0940*/  IADD3 R5, R9, R4, RZ ;  /* 0x0000000409057210 */ /* 0x000fe40007ffe0ff */
[----:B------:R-:W-:-:S04]  /*0950*/  LEA R4, P0, R8, R12, 0x1 ;  /* 0x0000000c08047211 */ /* 0x000fc800078008ff */
[----:B------:R-:W-:-:S05]  /*0960*/  LEA.HI.X R5, R8, R13, R5, 0x1, P0 ;  /* 0x0000000d08057211 */ /* 0x000fca00000f0c05 */
[----:B------:R1:W-:Y:S04]  /*0970*/  @!P2 ST.E.128 [R4.64], RZ ;  /* 0x000000ff0400a985 */ /* 0x0003e8000c101d06 */
[----:B------:R1:W-:Y:S02]  /*0980*/  @!P1 ST.E.128 [R4.64+0x80], RZ ;  /* 0x000080ff04009985 */ /* 0x0003e4000c101d06 */
.L_x_853:
[----:B------:R-:W-:Y:S05]  /*0990*/  BSYNC B0 ;  /* 0x0000000000007941 */ /* 0x000fea0003800000 */
.L_x_852:
[----:B------:R-:W-:Y:S01]  /*09a0*/  IADD3 R10, R6, 0x10, RZ ;  /* 0x00000010060a7810 */ /* 0x000fe20007ffe0ff */
[----:B------:R-:W-:Y:S03]  /*09b0*/  BSSY B0, `(.L_x_854) ;  /* 0x0000011000007945 */ /* 0x000fe60003800000 */
[----:B------:R-:W-:-:S13]  /*09c0*/  ISETP.GE.AND P0, PT, R10, R233, PT ;  /* 0x000000e90a00720c */ /* 0x000fda0003f06270 */
[----:B------:R-:W-:Y:S05]  /*09d0*/  @P0 BRA `(.L_x_855) ;  /* 0x000000e000000947 */ /* 0x000fea0003800000 */
[----:B------:R-:W-:Y:S01]  /*09e0*/  IADD3 R9, P0, R6, 0x10, RZ ;  /* 0x0000001006097810 */ /* 0x000fe20007f1e0ff */
[----:B------:R-:W-:Y:S01]  /*09f0*/  IMAD.MOV.U32 R24, RZ, RZ, R14 ;  /* 0x000000ffff187224 */ /* 0x000fe200078e000e */
[----:B------:R-:W-:Y:S02]  /*0a00*/  MOV R25, R23 ;  /* 0x0000001700197202 */ /* 0x000fe40000000f00 */
[-C--:B-----5:R-:W-:Y:S01]  /*0a10*/  ISETP.GE.AND P1, PT, R20, R0.reuse, PT ;  /* 0x000000001400720c */ /* 0x0a0fe20003f26270 */
[----:B-1----:R-:W-:Y:S01]  /*0a20*/  IMAD.X R5, RZ, RZ, R3, P0 ;  /* 0x000000ffff057224 */ /* 0x002fe200000e0603 */
[----:B------:R-:W-:Y:S01]  /*0a30*/  ISETP.GE.AND P0, PT, R7, R0, PT ;  /* 0x000000000700720c */ /* 0x000fe20003f06270 */
[----:B------:R-:W-:-:S04]  /*0a40*/  IMAD.WIDE.U32 R24, R16, R9, R24 ;  /* 0x0000000910187225 */ /* 0x000fc800078e0018 */
[----:B------:R-:W-:Y:S01]  /*0a50*/  IMAD R5, R5, R16, RZ ;  /* 0x0000001005057224 */ /* 0x000fe200078e02ff */
[----:B------:R-:W-:-:S03]  /*0a60*/  LEA R4, P2, R24, R12, 0x1 ;  /* 0x0000000c18047211 */ /* 0x000fc600078408ff */
[----:B------:R-:W-:-:S04]  /*0a70*/  IMAD R5, R17, R9, R5 ;  /* 0x0000000911057224 */ /* 0x000fc800078e0205 */
[----:B------:R-:W-:-:S05]  /*0a80*/  IMAD.IADD R5, R25, 0x1, R5 ;  /* 0x0000000119057824 */ /* 0x000fca00078e0205 */
[----:B------:R-:W-:-:S05]  /*0a90*/  LEA.HI.X R5, R24, R13, R5, 0x1, P2 ;  /* 0x0000000d18057211 */ /* 0x000fca00010f0c05 */
[----:B------:R1:W-:Y:S04]  /*0aa0*/  @!P1 ST.E.128 [R4.64], RZ ;  /* 0x000000ff04009985 */ /* 0x0003e8000c101d06 */
[----:B------:R1:W-:Y:S02]  /*0ab0*/  @!P0 ST.E.128 [R4.64+0x80], RZ ;  /* 0x000080ff04008985 */ /* 0x0003e4000c101d06 */
.L_x_855:
[----:B------:R-:W-:Y:S05]  /*0ac0*/  BSYNC B0 ;  /* 0x0000000000007941 */ /* 0x000fea0003800000 */
.L_x_854:
        /* <DEDUP_REMOVED lines=18> */
.L_x_857:
[----:B------:R-:W-:Y:S05]  /*0bf0*/  BSYNC B0 ;  /* 0x0000000000007941 */ /* 0x000fea0003800000 */
.L_x_856:
[----:B-1----:R-:W-:Y:S01]  /*0c00*/  IADD3 R4, R6, 0x30, RZ ;  /* 0x0000003006047810 */ /* 0x002fe20007ffe0ff */
[----:B------:R-:W-:Y:S03]  /*0c10*/  BSSY B0, `(.L_x_858) ;  /* 0x0000010000007945 */ /* 0x000fe60003800000 */
[----:B------:R-:W-:-:S13]  /*0c20*/  ISETP.GE.AND P0, PT, R4, R233, PT ;  /* 0x000000e90400720c */ /* 0x000fda0003f06270 */
[----:B------:R-:W-:Y:S05]  /*0c30*/  @P0 BRA `(.L_x_859) ;  /* 0x000000d000000947 */ /* 0x000fea0003800000 */
[----:B------:R-:W-:Y:S02]  /*0c40*/  IADD3 R9, P0, R6, 0x30, RZ ;  /* 0x0000003006097810 */ /* 0x000fe40007f1e0ff */
[----:B------:R-:W-:Y:S02]  /*0c50*/  MOV R15, R23 ;  /* 0x00000017000f7202 */ /* 0x000fe40000000f00 */
[-C--:B-----5:R-:W-:Y:S01]  /*0c60*/  ISETP.GE.AND P1, PT, R20, R0.reuse, PT ;  /* 0x000000001400720c */ /* 0x0a0fe20003f26270 */
[----:B------:R-:W-:Y:S01]  /*0c70*/  IMAD.X R5, RZ, RZ, R3, P0 ;  /* 0x000000ffff057224 */ /* 0x000fe200000e0603 */
        /* <DEDUP_REMOVED lines=9> */
.L_x_859:
[----:B------:R-:W-:Y:S05]  /*0d10*/  BSYNC B0 ;  /* 0x0000000000007941 */ /* 0x000fea0003800000 */
.L_x_858:
[----:B------:R-:W-:Y:S01]  /*0d20*/  ISETP.NE.AND P4, PT, R147, RZ, PT ;  /* 0x000000ff9300720c */ /* 0x000fe20003f85270 */
[----:B------:R-:W-:Y:S01]  /*0d30*/  IMAD.MOV.U32 R231, RZ, RZ, 0x0 ;  /* 0x00000000ffe77424 */ /* 0x000fe200078e00ff */
[----:B------:R-:W-:Y:S02]  /*0d40*/  IADD3 R5, P0, R2, R6, RZ ;  /* 0x0000000602057210 */ /* 0x000fe40007f1e0ff */
[-C--:B------:R-:W-:Y:S02]  /*0d50*/  ISETP.GE.OR P3, PT, R6, R233.reuse, P4 ;  /* 0x000000e90600720c */ /* 0x080fe40002766670 */
[----:B------:R-:W-:-:S02]  /*0d60*/  ISETP.GE.OR P2, PT, R10, R233, P4 ;  /* 0x000000e90a00720c */ /* 0x000fc40002746670 */
[-C--:B------:R-:W-:Y:S02]  /*0d70*/  ISETP.GE.OR P1, PT, R8, R233.reuse, P4 ;  /* 0x000000e90800720c */ /* 0x080fe40002726670 */
[----:B------:R-:W-:Y:S02]  /*0d80*/  ISETP.GE.OR P4, PT, R4, R233, P4 ;  /* 0x000000e90400720c */ /* 0x000fe40002786670 */
[----:B------:R-:W-:Y:S02]  /*0d90*/  LEA.HI.X.SX32 R2, R2, R3, 0x1, P0 ;  /* 0x0000000302027211 */ /* 0x000fe400000f0eff */
[----:B-----5:R-:W-:-:S03]  /*0da0*/  LEA R6, P0, R5, R18, 0x2 ;  /* 0x0000001205067211 */ /* 0x020fc600078010ff */
[----:B------:R-:W-:Y:S01]  /*0db0*/  @!P3 IMAD.MOV.U32 R9, RZ, RZ, 0x7f800000 ;  /* 0x7f800000ff09b424 */ /* 0x000fe200078e00ff */
[----:B------:R-:W-:Y:S01]  /*0dc0*/  LEA.HI.X R7, R5, R19, R2, 0x2, P0 ;  /* 0x0000001305077211 */ /* 0x000fe200000f1402 */
[----:B------:R-:W-:Y:S02]  /*0dd0*/  @!P2 IMAD.MOV.U32 R5, RZ, RZ, 0x7f800000 ;  /* 0x7f800000ff05a424 */ /* 0x000fe400078e00ff */
[----:B------:R-:W-:Y:S02]  /*0de0*/  @!P1 IMAD.MOV.U32 R3, RZ, RZ, 0x7f800000 ;  /* 0x7f800000ff039424 */ /* 0x000fe400078e00ff */
[----:B------:R2:W-:Y:S04]  /*0df0*/  @!P3 ST.E [R6.64], R9 ;  /* 0x000000090600b985 */ /* 0x0005e8000c101906 */
[----:B------:R2:W-:Y:S04]  /*0e00*/  @!P2 ST.E [R6.64+0x40], R5 ;  /* 0x000040050600a985 */ /* 0x0005e8000c101906 */
[----:B------:R2:W-:Y:S01]  /*0e10*/  @!P1 ST.E [R6.64+0x80], R3 ;  /* 0x0000800306009985 */ /* 0x0005e2000c101906 */
[----:B------:R-:W-:Y:S05]  /*0e20*/  @P4 RET.REL.NODEC R230 `(_ZN5flash24flash_fwd_splitkv_kernelI23Flash_fwd_kernel_traitsILi128ELi64ELi128ELi4ELb0ELb0EN7cutlass6half_tE19Flash_kernel_traitsILi128ELi64ELi128ELi4ES3_EELb1ELb0ELb0ELb0ELb0ELb0ELb0ELb1EEEvNS_16Flash_fwd_paramsE) ;  /* 0xfffff1d0e6004950 */ /* 0x000fea0003c3ffff */
[----:B--2---:R-:W-:Y:S02]  /*0e30*/  MOV R3, 0x7f800000 ;  /* 0x7f80000000037802 */ /* 0x004fe40000000f00 */
[----:B------:R-:W-:-:S03]  /*0e40*/  MOV R231, 0x0 ;  /* 0x0000000000e77802 */ /* 0x000fc60000000f00 */
[----:B------:R2:W-:Y:S01]  /*0e50*/  ST.E [R6.64+0xc0], R3 ;  /* 0x0000c00306007985 */ /* 0x0005e2000c101906 */
[----:B------:R-:W-:Y:S05]  /*0e60*/  RET.REL.NODEC R230 `(_ZN5flash24flash_fwd_splitkv_kernelI23Flash_fwd_kernel_traitsILi128ELi64ELi128ELi4ELb0ELb0EN7cutlass6half_tE19Flash_kernel_traitsILi128ELi64ELi128ELi4ES3_EELb1ELb0ELb0ELb0ELb0ELb0ELb0ELb1EEEvNS_16Flash_fwd_paramsE) ;  /* 0xfffff190e6007950 */ /* 0x000fea0003c3ffff */
.L_x_851:
[----:B-1----:R-:W2:Y:S04]  /*0e70*/  LD.E.64 R6, [R10.64+0x160] ;  /* 0x000160060a067980 */ /* 0x002ea8000c101b00 */
[----:B------:R-:W4:Y:S01]  /*0e80*/  LD.E.64 R8, [R10.64+0x158] ;  /* 0x000158060a087980 */ /* 0x000f22000c101b00 */
[----:B--2---:R-:W-:-:S04]  /*0e90*/  ISETP.NE.U32.AND P1, PT, R6, RZ, PT ;  /* 0x000000ff0600720c */ /* 0x004fc80003f25070 */
[----:B------:R-:W-:-:S13]  /*0ea0*/  ISETP.NE.AND.EX P1, PT, R7, RZ, PT, P1 ;  /* 0x000000ff0700720c */ /* 0x000fda0003f25310 */
[----:B------:R-:W2:Y:S01]  /*0eb0*/  @P1 LD.E.64 R4, [R10.64+0x168] ;  /* 0x000168060a041980 */ /* 0x000ea2000c101b00 */
[----:B----4-:R-:W-:Y:S01]  /*0ec0*/  ISETP.NE.U32.AND P0, PT, R8, RZ, PT ;  /* 0x000000ff0800720c */ /* 0x010fe20003f05070 */
[----:B------:R-:W-:-:S03]  /*0ed0*/  IMAD.MOV.U32 R13, RZ, RZ, R231 ;  /* 0x000000ffff0d7224 */ /* 0x000fc600078e00e7 */
[----:B------:R-:W-:Y:S02]  /*0ee0*/  ISETP.NE.AND.EX P0, PT, R9, RZ, PT, P0 ;  /* 0x000000ff0900720c */ /* 0x000fe40003f05300 */
[----:B------:R-:W-:Y:S01]  /*0ef0*/  @P1 SHF.R.S32.HI R0, RZ, 0x1f, R231 ;  /* 0x0000001fff001819 */ /* 0x000fe200000114e7 */
[----:B------:R-:W-:-:S10]  /*0f00*/  CS2R R236, SRZ ;  /* 0x0000000000ec7805 */ /* 0x000fd4000001ff00 */
[----:B------:R-:W-:-:S05]  /*0f10*/  @P0 IMAD.WIDE R8, R231, 0x4, R8 ;  /* 0x00000004e7080825 */ /* 0x000fca00078e0208 */
[----:B------:R1:W5:Y:S01]  /*0f20*/  @P0 LD.E R13, [R8.64] ;  /* 0x00000006080d0980 */ /* 0x000362000c101900 */
[----:B------:R-:W-:Y:S01]  /*0f30*/  BSSY B0, `(.L_x_860) ;  /* 0x00000ae000007945 */ /* 0x000fe20003800000 */
[-C--:B--2---:R-:W-:Y:S02]  /*0f40*/  @P1 IMAD R5, R5, R231.reuse, RZ ;  /* 0x000000e705051224 */ /* 0x084fe400078e02ff */
[----:B------:R-:W-:-:S04]  /*0f50*/  @P1 IMAD.WIDE.U32 R2, R4, R231, RZ ;  /* 0x000000e704021225 */ /* 0x000fc800078e00ff */
[----:B------:R-:W-:Y:S01]  /*0f60*/  @P1 IMAD R0, R4, R0, R5 ;  /* 0x0000000004001224 */ /* 0x000fe200078e0205 */
[----:B------:R-:W-:-:S03]  /*0f70*/  @P1 LEA R236, P0, R2, R6, 0x2 ;  /* 0x0000000602ec1211 */ /* 0x000fc600078010ff */
[----:B------:R-:W-:-:S05]  /*0f80*/  @P1 IMAD.IADD R0, R3, 0x1, R0 ;  /* 0x0000000103001824 */ /* 0x000fca00078e0200 */
[----:B------:R-:W-:Y:S02]  /*0f90*/  @P1 LEA.HI.X R237, R2, R7, R0, 0x2, P0 ;  /* 0x0000000702ed1211 */ /* 0x000fe400000f1400 */
[----:B------:R-:W-:-:S04]  /*0fa0*/  ISETP.NE.U32.AND P0, PT, R236, RZ, PT ;  /* 0x000000ffec00720c */ /* 0x000fc80003f05070 */
[----:B------:R-:W-:-:S13]  /*0fb0*/  ISETP.NE.AND.EX P0, PT, R237, RZ, PT, P0 ;  /* 0x000000ffed00720c */ /* 0x000fda0003f05300 */
[----:B------:R-:W-:Y:S05]  /*0fc0*/  @!P0 BRA `(.L_x_861) ;  /* 0x0000053000008947 */ /* 0x000fea0003800000 */
[----:B-1----:R-:W2:Y:S04]  /*0fd0*/  LD.E R2, [R10.64+0x170] ;  /* 0x000170060a027980 */ /* 0x002ea8000c101900 */
[----:B------:R-:W4:Y:S01]  /*0fe0*/  LD.E R6, [R10.64+0x68] ;  /* 0x000068060a067980 */ /* 0x000f22000c101900 */
[----:B------:R-:W-:-:S03]  /*0ff0*/  LEA R5, R48, 0xffffff80, 0x7 ;  /* 0xffffff8030057811 */ /* 0x000fc600078e38ff */
[----:B---3--:R-:W3:Y:S04]  /*1000*/  LD.E.64 R18, [R10.64+0x20] ;  /* 0x000020060a127980 */ /* 0x008ee8000c101b00 */
[----:B------:R-:W3:Y:S04]  /*1010*/  LD.E.64 R60, [R10.64+0x38] ;  /* 0x000038060a3c7980 */ /* 0x000ee8000c101b00 */
[----:B------:R-:W3:Y:S04]  /*1020*/  LD.E.64 R14, [R10.64+0x50] ;  /* 0x000050060a0e7980 */ /* 0x000ee8000c101b00 */
[----:B------:R1:W5:Y:S04]  /*1030*/  LD.E.64 R24, [R10.64+0x58] ;  /* 0x000058060a187980 */ /* 0x000368000c101b00 */
[----:B------:R1:W5:Y:S01]  /*1040*/  LD.E.64 R62, [R10.64+0x40] ;  /* 0x000040060a3e7980 */ /* 0x000362000c101b00 */
[----:B--2---:R-:W-:-:S04]  /*1050*/  IABS R4, R2 ;  /* 0x0000000200047213 */ /* 0x004fc80000000000 */
[----:B------:R-:W2:Y:S08]  /*1060*/  I2F.RP R7, R4 ;  /* 0x0000000400077306 */ /* 0x000eb00000209400 */
[----:B--2---:R-:W2:Y:S02]  /*1070*/  MUFU.RCP R12, R7 ;  /* 0x00000007000c7308 */ /* 0x004ea40000001000 */
[----:B--2---:R-:W-:-:S06]  /*1080*/  IADD3 R12, R12, 0xffffffe, RZ ;  /* 0x0ffffffe0c0c7810 */ /* 0x004fcc0007ffe0ff */
[----:B-----5:R-:W2:Y:S01]  /*1090*/  F2I.FTZ.U32.TRUNC.NTZ R13, R12 ;  /* 0x0000000c000d7305 */ /* 0x020ea2000021f000 */
[----:B------:R-:W-:Y:S01]  /*10a0*/  IABS R0, R2 ;  /* 0x0000000200007213 */ /* 0x000fe20000000000 */
[----:B--2---:R-:W-:Y:S02]  /*10b0*/  IMAD.MOV R3, RZ, RZ, -R13 ;  /* 0x000000ffff037224 */ /* 0x004fe400078e0a0d */
[----:B------:R-:W-:Y:S02]  /*10c0*/  IMAD.MOV.U32 R12, RZ, RZ, RZ ;  /* 0x000000ffff0c7224 */ /* 0x000fe400078e00ff */
[----:B------:R-:W-:Y:S01]  /*10d0*/  IMAD R8, R3, R4, RZ ;  /* 0x0000000403087224 */ /* 0x000fe200078e02ff */
[----:B------:R-:W-:-:S03]  /*10e0*/  IABS R3, R5 ;  /* 0x0000000500037213 */ /* 0x000fc60000000000 */
[----:B------:R-:W-:Y:S01]  /*10f0*/  IMAD.HI.U32 R8, R13, R8, R12 ;  /* 0x000000080d087227 */ /* 0x000fe200078e000c */
[----:B------:R-:W-:Y:S01]  /*1100*/  IADD3 R0, RZ, -R0, RZ ;  /* 0x80000000ff007210 */ /* 0x000fe20007ffe0ff */
[----:B------:R-:W2:Y:S04]  /*1110*/  LD.E.64 R12, [R10.64+0x28] ;  /* 0x000028060a0c7980 */ /* 0x000ea8000c101b00 */
[----:B------:R-:W-:-:S04]  /*1120*/  IMAD.HI.U32 R9, R8, R3, RZ ;  /* 0x0000000308097227 */ /* 0x000fc800078e00ff */
[----:B------:R-:W-:-:S05]  /*1130*/  IMAD R3, R9, R0, R3 ;  /* 0x0000000009037224 */ /* 0x000fca00078e0203 */
[----:B------:R-:W-:Y:S02]  /*1140*/  ISETP.GT.U32.AND P1, PT, R4, R3, PT ;  /* 0x000000030400720c */ /* 0x000fe40003f24070 */
[----:B------:R-:W-:-:S11]  /*1150*/  LOP3.LUT R0, R5, R2, RZ, 0x3c, !PT ;  /* 0x0000000205007212 */ /* 0x000fd600078e3cff */
[----:B------:R-:W-:-:S05]  /*1160*/  @!P1 IMAD.IADD R3, R3, 0x1, -R4 ;  /* 0x0000000103039824 */ /* 0x000fca00078e0a04 */
[----:B------:R-:W-:Y:S02]  /*1170*/  ISETP.GE.U32.AND P2, PT, R3, R4, PT ;  /* 0x000000040300720c */ /* 0x000fe40003f46070 */
[----:B------:R-:W-:Y:S02]  /*1180*/  ISETP.GE.AND P0, PT, R0, RZ, PT ;  /* 0x000000ff0000720c */ /* 0x000fe40003f06270 */
[----:B------:R-:W-:Y:S02]  /*1190*/  @!P1 IADD3 R9, R9, 0x1, RZ ;  /* 0x0000000109099810 */ /* 0x000fe40007ffe0ff */
[----:B------:R-:W-:-:S07]  /*11a0*/  ISETP.NE.AND P1, PT, R2, RZ, PT ;  /* 0x000000ff0200720c */ /* 0x000fce0003f25270 */
[----:B------:R-:W-:-:S05]  /*11b0*/  @P2 IADD3 R9, R9, 0x1, RZ ;  /* 0x0000000109092810 */ /* 0x000fca0007ffe0ff */
[----:B------:R-:W-:Y:S01]  /*11c0*/  @!P0 IMAD.MOV R9, RZ, RZ, -R9 ;  /* 0x000000ffff098224 */ /* 0x000fe200078e0a09 */
[----:B------:R-:W-:-:S05]  /*11d0*/  @!P1 LOP3.LUT R9, RZ, R2, RZ, 0x33, !PT ;  /* 0x00000002ff099212 */ /* 0x000fca00078e33ff */
[----:B------:R-:W-:-:S05]  /*11e0*/  IMAD.WIDE R22, R9, 0x4, R236 ;  /* 0x0000000409167825 */ /* 0x000fca00078e02ec */
[----:B------:R1:W2:Y:S01]  /*11f0*/  LD.E R3, [R22.64] ;  /* 0x0000000616037980 */ /* 0x0002a2000c101900 */
[----:B----4-:R-:W-:-:S04]  /*1200*/  IABS R8, R6 ;  /* 0x0000000600087213 */ /* 0x010fc80000000000 */
[----:B------:R-:W4:Y:S08]  /*1210*/  I2F.RP R16, R8 ;  /* 0x0000000800107306 */ /* 0x000f300000209400 */
[----:B----4-:R-:W4:Y:S02]  /*1220*/  MUFU.RCP R4, R16 ;  /* 0x0000001000047308 */ /* 0x010f240000001000 */
[----:B----4-:R-:W-:-:S06]  /*1230*/  IADD3 R4, R4, 0xffffffe, RZ ;  /* 0x0ffffffe04047810 */ /* 0x010fcc0007ffe0ff */
[----:B-1----:R-:W1:Y:S01]  /*1240*/  F2I.FTZ.U32.TRUNC.NTZ R23, R4 ;  /* 0x0000000400177305 */ /* 0x002e62000021f000 */
[----:B------:R-:W-:Y:S01]  /*1250*/  IMAD.MOV.U32 R22, RZ, RZ, RZ ;  /* 0x000000ffff167224 */ /* 0x000fe200078e00ff */
[----:B------:R-:W-:Y:S02]  /*1260*/  IABS R7, R6 ;  /* 0x0000000600077213 */ /* 0x000fe40000000000 */
[----:B-1----:R-:W-:-:S05]  /*1270*/  IADD3 R0, RZ, -R23, RZ ;  /* 0x80000017ff007210 */ /* 0x002fca0007ffe0ff */
[----:B------:R-:W-:Y:S01]  /*1280*/  IMAD R17, R0, R8, RZ ;  /* 0x0000000800117224 */ /* 0x000fe200078e02ff */
[----:B------:R-:W-:-:S03]  /*1290*/  IABS R0, R229 ;  /* 0x000000e500007213 */ /* 0x000fc60000000000 */
[----:B------:R-:W-:-:S04]  /*12a0*/  IMAD.HI.U32 R17, R23, R17, R22 ;  /* 0x0000001117117227 */ /* 0x000fc800078e0016 */
[----:B------:R-:W-:Y:S02]  /*12b0*/  IMAD.MOV R7, RZ, RZ, -R7 ;  /* 0x000000ffff077224 */ /* 0x000fe400078e0a07 */
[----:B------:R-:W-:-:S04]  /*12c0*/  IMAD.HI.U32 R4, R17, R0, RZ ;  /* 0x0000000011047227 */ /* 0x000fc800078e00ff */
[----:B------:R-:W-:-:S05]  /*12d0*/  IMAD R7, R4, R7, R0 ;  /* 0x0000000704077224 */ /* 0x000fca00078e0200 */
[----:B------:R-:W-:Y:S01]  /*12e0*/  ISETP.GT.U32.AND P1, PT, R8, R7, PT ;  /* 0x000000070800720c */ /* 0x000fe20003f24070 */
[----:B------:R-:W-:-:S12]  /*12f0*/  IMAD.MOV R9, RZ, RZ, -R9 ;  /* 0x000000ffff097224 */ /* 0x000fd800078e0a09 */
[----:B------:R-:W-:-:S04]  /*1300*/  @!P1 IADD3 R7, R7, -R8, RZ ;  /* 0x8000000807079210 */ /* 0x000fc80007ffe0ff */
[----:B------:R-:W-:Y:S02]  /*1310*/  ISETP.GE.U32.AND P2, PT, R7, R8, PT ;  /* 0x000000080700720c */ /* 0x000fe40003f46070 */
[----:B------:R-:W-:Y:S02]  /*1320*/  LOP3.LUT R8, R229, R6, RZ, 0x3c, !PT ;  /* 0x00000006e5087212 */ /* 0x000fe400078e3cff */
[----:B------:R-:W-:Y:S02]  /*1330*/  @!P1 IADD3 R4, R4, 0x1, RZ ;  /* 0x0000000104049810 */ /* 0x000fe40007ffe0ff */
[----:B------:R-:W-:Y:S02]  /*1340*/  ISETP.GE.AND P0, PT, R8, RZ, PT ;  /* 0x000000ff0800720c */ /* 0x000fe40003f06270 */
[----:B------:R-:W-:Y:S01]  /*1350*/  ISETP.NE.AND P1, PT, R6, RZ, PT ;  /* 0x000000ff0600720c */ /* 0x000fe20003f25270 */
[----:B------:R-:W-:-:S04]  /*1360*/  IMAD R2, R2, R9, R5 ;  /* 0x0000000902027224 */ /* 0x000fc800078e0205 */
[----:B------:R-:W-:Y:S01]  /*1370*/  @P2 IADD3 R4, R4, 0x1, RZ ;  /* 0x0000000104042810 */ /* 0x000fe20007ffe0ff */
[----:B---3--:R-:W-:-:S05]  /*1380*/  IMAD R8, R61, R2, RZ ;  /* 0x000000023d087224 */ /* 0x008fca00078e02ff */
[----:B------:R-:W-:Y:S02]  /*1390*/  @!P0 IMAD.MOV R4, RZ, RZ, -R4 ;  /* 0x000000ffff048224 */ /* 0x000fe400078e0a04 */
[----:B------:R-:W-:-:S05]  /*13a0*/  @!P1 LOP3.LUT R4, RZ, R6, RZ, 0x33, !PT ;  /* 0x00000006ff049212 */ /* 0x000fca00078e33ff */
[----:B------:R-:W-:Y:S01]  /*13b0*/  IMAD R6, R15, R4, RZ ;  /* 0x000000040f067224 */ /* 0x000fe200078e02ff */
[----:B--2---:R-:W-:Y:S01]  /*13c0*/  SHF.R.S32.HI R0, RZ, 0x1f, R3 ;  /* 0x0000001fff007819 */ /* 0x004fe20000011403 */
[-C--:B------:R-:W-:Y:S02]  /*13d0*/  IMAD R7, R19, R3.reuse, RZ ;  /* 0x0000000313077224 */ /* 0x080fe400078e02ff */
[----:B------:R-:W-:-:S04]  /*13e0*/  IMAD.WIDE.U32 R16, R18, R3, RZ ;  /* 0x0000000312107225 */ /* 0x000fc800078e00ff */
[----:B------:R-:W-:-:S05]  /*13f0*/  IMAD R7, R18, R0, R7 ;  /* 0x0000000012077224 */ /* 0x000fca00078e0207 */
[----:B------:R-:W-:Y:S02]  /*1400*/  IADD3 R17, R17, R7, RZ ;  /* 0x0000000711117210 */ /* 0x000fe40007ffe0ff */
[----:B------:R-:W-:-:S03]  /*1410*/  SHF.R.S32.HI R7, RZ, 0x1f, R2 ;  /* 0x0000001fff077819 */ /* 0x000fc60000011402 */
[----:B------:R-:W-:-:S04]  /*1420*/  IMAD.WIDE.U32 R16, R2, R60, R16 ;  /* 0x0000003c02107225 */ /* 0x000fc800078e0010 */
[----:B------:R-:W-:Y:S02]  /*1430*/  IMAD R8, R60, R7, R8 ;  /* 0x000000073c087224 */ /* 0x000fe400078e0208 */
[-C--:B------:R-:W-:Y:S01]  /*1440*/  IMAD R9, R13, R3.reuse, RZ ;  /* 0x000000030d097224 */ /* 0x080fe200078e02ff */
[----:B------:R-:W-:Y:S02]  /*1450*/  SHF.R.S32.HI R13, RZ, 0x1f, R4 ;  /* 0x0000001fff0d7819 */ /* 0x000fe40000011404 */
[----:B------:R-:W-:Y:S01]  /*1460*/  IADD3 R17, R17, R8, RZ ;  /* 0x0000000811117210 */ /* 0x000fe20007ffe0ff */
[----:B------:R-:W-:-:S04]  /*1470*/  IMAD.WIDE.U32 R18, R12, R3, RZ ;  /* 0x000000030c127225 */ /* 0x000fc800078e00ff */
[----:B------:R-:W-:Y:S02]  /*1480*/  IMAD R3, R14, R13, R6 ;  /* 0x0000000d0e037224 */ /* 0x000fe400078e0206 */
[----:B------:R-:W-:Y:S02]  /*1490*/  IMAD R9, R12, R0, R9 ;  /* 0x000000000c097224 */ /* 0x000fe400078e0209 */
[----:B------:R-:W-:-:S03]  /*14a0*/  IMAD.WIDE.U32 R14, R4, R14, R16 ;  /* 0x0000000e040e7225 */ /* 0x000fc600078e0010 */
[----:B------:R-:W-:Y:S01]  /*14b0*/  IADD3 R9, R19, R9, RZ ;  /* 0x0000000913097210 */ /* 0x000fe20007ffe0ff */
[----:B------:R-:W-:Y:S01]  /*14c0*/  IMAD.MOV.U32 R6, RZ, RZ, R18 ;  /* 0x000000ffff067224 */ /* 0x000fe200078e0012 */
[----:B------:R-:W-:Y:S01]  /*14d0*/  MOV R0, R14 ;  /* 0x0000000e00007202 */ /* 0x000fe20000000f00 */
[----:B------:R-:W-:Y:S01]  /*14e0*/  IMAD.IADD R3, R15, 0x1, R3 ;  /* 0x000000010f037824 */ /* 0x000fe200078e0203 */
[----:B------:R-:W-:Y:S05]  /*14f0*/  BRA `(.L_x_862) ;  /* 0x0000051000007947 */ /* 0x000fea0003800000 */
.L_x_861:
[----:B-1----:R-:W2:Y:S01]  /*1500*/  LD.E R4, [R10.64+0x68] ;  /* 0x000068060a047980 */ /* 0x002ea2000c101900 */
[----:B------:R-:W-:-:S03]  /*1510*/  ISETP.NE.AND P3, PT, R15, -0x1, PT ;  /* 0xffffffff0f00780c */ /* 0x000fc60003f65270 */
[----:B------:R-:W4:Y:S04]  /*1520*/  LD.E.64 R60, [R10.64+0x38] ;  /* 0x000038060a3c7980 */ /* 0x000f28000c101b00 */
[----:B---3--:R-:W3:Y:S04]  /*1530*/  LD.E.64 R62, [R10.64+0x40] ;  /* 0x000040060a3e7980 */ /* 0x008ee8000c101b00 */
[----:B------:R-:W3:Y:S04]  /*1540*/  LD.E.64 R16, [R10.64+0x50] ;  /* 0x000050060a107980 */ /* 0x000ee8000c101b00 */
[----:B------:R-:W3:Y:S04]  /*1550*/  @!P3 LD.E.64 R22, [R10.64+0x20] ;  /* 0x000020060a16b980 */ /* 0x000ee8000c101b00 */
[----:B------:R-:W3:Y:S04]  /*1560*/  @!P3 LD.E.64 R18, [R10.64+0x28] ;  /* 0x000028060a12b980 */ /* 0x000ee8000c101b00 */
[----:B------:R1:W5:Y:S01]  /*1570*/  LD.E.64 R24, [R10.64+0x58] ;  /* 0x000058060a187980 */ /* 0x000362000c101b00 */
[----:B------:R-:W-:Y:S01]  /*1580*/  IMAD.MOV.U32 R8, RZ, RZ, RZ ;  /* 0x000000ffff087224 */ /* 0x000fe200078e00ff */
[----:B--2---:R-:W-:-:S04]  /*1590*/  IABS R3, R4 ;  /* 0x0000000400037213 */ /* 0x004fc80000000000 */
[----:B------:R-:W2:Y:S08]  /*15a0*/  I2F.RP R6, R3 ;  /* 0x0000000300067306 */ /* 0x000eb00000209400 */
[----:B--2---:R-:W2:Y:S02]  /*15b0*/  MUFU.RCP R2, R6 ;  /* 0x0000000600027308 */ /* 0x004ea40000001000 */
[----:B--2---:R-:W-:-:S06]  /*15c0*/  IADD3 R2, R2, 0xffffffe, RZ ;  /* 0x0ffffffe02027810 */ /* 0x004fcc0007ffe0ff */
[----:B------:R-:W2:Y:S01]  /*15d0*/  F2I.FTZ.U32.TRUNC.NTZ R9, R2 ;  /* 0x0000000200097305 */ /* 0x000ea2000021f000 */
[----:B------:R-:W-:Y:S02]  /*15e0*/  IABS R7, R4 ;  /* 0x0000000400077213 */ /* 0x000fe40000000000 */
[----:B--2---:R-:W-:-:S05]  /*15f0*/  IADD3 R0, RZ, -R9, RZ ;  /* 0x80000009ff007210 */ /* 0x004fca0007ffe0ff */
[----:B------:R-:W-:Y:S01]  /*1600*/  IMAD R5, R0, R3, RZ ;  /* 0x0000000300057224 */ /* 0x000fe200078e02ff */
[----:B------:R-:W-:-:S03]  /*1610*/  IABS R0, R229 ;  /* 0x000000e500007213 */ /* 0x000fc60000000000 */
[----:B------:R-:W-:Y:S01]  /*1620*/  IMAD.HI.U32 R5, R9, R5, R8 ;  /* 0x0000000509057227 */ /* 0x000fe200078e0008 */
[----:B------:R-:W-:-:S05]  /*1630*/  IADD3 R7, RZ, -R7, RZ ;  /* 0x80000007ff077210 */ /* 0x000fca0007ffe0ff */
[----:B------:R-:W-:Y:S01]  /*1640*/  IMAD.HI.U32 R2, R5, R0, RZ ;  /* 0x0000000005027227 */ /* 0x000fe200078e00ff */
[----:B------:R-:W-:-:S03]  /*1650*/  @!P3 SHF.R.S32.HI R6, RZ, 0x1f, R14 ;  /* 0x0000001fff06b819 */ /* 0x000fc6000001140e */
[----:B------:R-:W-:Y:S02]  /*1660*/  IMAD R0, R2, R7, R0 ;  /* 0x0000000702007224 */ /* 0x000fe400078e0200 */
[----:B----4-:R-:W-:-:S03]  /*1670*/  @!P3 IMAD R5, R61, R14, RZ ;  /* 0x0000000e3d05b224 */ /* 0x010fc600078e02ff */
[----:B------:R-:W-:Y:S01]  /*1680*/  ISETP.GT.U32.AND P0, PT, R3, R0, PT ;  /* 0x000000000300720c */ /* 0x000fe20003f04070 */
[----:B------:R-:W-:Y:S02]  /*1690*/  @!P3 IMAD R5, R6, R60, R5 ;  /* 0x0000003c0605b224 */ /* 0x000fe400078e0205 */
[----:B------:R-:W-:Y:S01]  /*16a0*/  @!P3 IMAD.WIDE.U32 R26, R60, R14, RZ ;  /* 0x0000000e3c1ab225 */ /* 0x000fe200078e00ff */
[----:B-----5:R-:W-:-:S04]  /*16b0*/  @!P3 SHF.R.S32.HI R6, RZ, 0x1f, R13 ;  /* 0x0000001fff06b819 */ /* 0x020fc8000001140d */
[----:B------:R-:W-:Y:S01]  /*16c0*/  @!P3 IADD3 R27, R27, R5, RZ ;  /* 0x000000051b1bb210 */ /* 0x000fe20007ffe0ff */
[----:B---3--:R-:W-:Y:S02]  /*16d0*/  @!P3 IMAD R5, R23, R13, RZ ;  /* 0x0000000d1705b224 */ /* 0x008fe400078e02ff */
[----:B------:R-:W-:Y:S02]  /*16e0*/  @P3 IMAD.IADD R7, R14, 0x1, R15 ;  /* 0x000000010e073824 */ /* 0x000fe400078e020f */
[----:B------:R-:W-:Y:S02]  /*16f0*/  @!P3 IMAD R5, R22, R6, R5 ;  /* 0x000000061605b224 */ /* 0x000fe400078e0205 */
[----:B------:R-:W-:Y:S02]  /*1700*/  @!P0 IMAD.IADD R0, R0, 0x1, -R3 ;  /* 0x0000000100008824 */ /* 0x000fe400078e0a03 */
[-C--:B------:R-:W-:Y:S02]  /*1710*/  @P3 IMAD R9, R61, R7.reuse, RZ ;  /* 0x000000073d093224 */ /* 0x080fe400078e02ff */
[----:B------:R-:W-:-:S04]  /*1720*/  @P3 IMAD.WIDE.U32 R28, R60, R7, RZ ;  /* 0x000000073c1c3225 */ /* 0x000fc800078e00ff */
[----:B------:R-:W-:Y:S01]  /*1730*/  @!P3 IMAD.WIDE.U32 R22, R22, R13, R26 ;  /* 0x0000000d1616b225 */ /* 0x000fe200078e001a */
[----:B------:R-:W-:Y:S02]  /*1740*/  ISETP.GE.U32.AND P2, PT, R0, R3, PT ;  /* 0x000000030000720c */ /* 0x000fe40003f46070 */
[----:B------:R-:W-:Y:S01]  /*1750*/  @P3 MOV R12, R28 ;  /* 0x0000001c000c3202 */ /* 0x000fe20000000f00 */
[----:B------:R-:W-:Y:S01]  /*1760*/  @P3 IMAD.IADD R9, R29, 0x1, R9 ;  /* 0x000000011d093824 */ /* 0x000fe200078e0209 */
[----:B------:R-:W-:Y:S02]  /*1770*/  @!P3 IADD3 R9, R23, R5, RZ ;  /* 0x000000051709b210 */ /* 0x000fe40007ffe0ff */
[----:B------:R-:W-:Y:S02]  /*1780*/  LEA R5, R48, 0xffffff80, 0x7 ;  /* 0xffffff8030057811 */ /* 0x000fe400078e38ff */
[----:B------:R-:W-:Y:S02]  /*1790*/  @!P3 MOV R12, R22 ;  /* 0x00000016000cb202 */ /* 0x000fe40000000f00 */
[----:B------:R-:W-:Y:S01]  /*17a0*/  LOP3.LUT R0, R229, R4, RZ, 0x3c, !PT ;  /* 0x00000004e5007212 */ /* 0x000fe200078e3cff */
[----:B------:R-:W-:Y:S01]  /*17b0*/  IMAD R8, R61, R5, RZ ;  /* 0x000000053d087224 */ /* 0x000fe200078e02ff */
[----:B------:R-:W-:Y:S01]  /*17c0*/  SHF.R.S32.HI R7, RZ, 0x1f, R5 ;  /* 0x0000001fff077819 */ /* 0x000fe20000011405 */
[----:B------:R-:W-:Y:S01]  /*17d0*/  IMAD.MOV.U32 R22, RZ, RZ, R12 ;  /* 0x000000ffff167224 */ /* 0x000fe200078e000c */
[----:B------:R-:W-:-:S02]  /*17e0*/  MOV R23, R9 ;  /* 0x0000000900177202 */ /* 0x000fc40000000f00 */
[----:B------:R-:W-:Y:S02]  /*17f0*/  ISETP.GE.AND P1, PT, R0, RZ, PT ;  /* 0x000000ff0000720c */ /* 0x000fe40003f26270 */
[----:B------:R-:W-:Y:S01]  /*1800*/  @!P0 IADD3 R2, R2, 0x1, RZ ;  /* 0x0000000102028810 */ /* 0x000fe20007ffe0ff */
[----:B------:R-:W-:Y:S01]  /*1810*/  @!P3 IMAD R6, R63, R14, RZ ;  /* 0x0000000e3f06b224 */ /* 0x000fe200078e02ff */
[----:B------:R-:W-:Y:S01]  /*1820*/  @!P3 SHF.R.S32.HI R3, RZ, 0x1f, R14 ;  /* 0x0000001fff03b819 */ /* 0x000fe2000001140e */
[----:B------:R-:W-:Y:S01]  /*1830*/  IMAD R8, R7, R60, R8 ;  /* 0x0000003c07087224 */ /* 0x000fe200078e0208 */
[----:B------:R-:W-:Y:S01]  /*1840*/  ISETP.NE.AND P0, PT, R4, RZ, PT ;  /* 0x000000ff0400720c */ /* 0x000fe20003f05270 */
[----:B------:R-:W-:Y:S01]  /*1850*/  IMAD.WIDE.U32 R22, R60, R5, R22 ;  /* 0x000000053c167225 */ /* 0x000fe200078e0016 */
[----:B------:R-:W-:-:S03]  /*1860*/  @P2 IADD3 R2, R2, 0x1, RZ ;  /* 0x0000000102022810 */ /* 0x000fc60007ffe0ff */
[----:B------:R-:W-:Y:S01]  /*1870*/  @!P3 IMAD R3, R3, R62, R6 ;  /* 0x0000003e0303b224 */ /* 0x000fe200078e0206 */
[----:B------:R-:W-:Y:S01]  /*1880*/  IADD3 R23, R23, R8, RZ ;  /* 0x0000000817177210 */ /* 0x000fe20007ffe0ff */
[----:B------:R-:W-:Y:S01]  /*1890*/  @!P3 IMAD.WIDE.U32 R26, R62, R14, RZ ;  /* 0x0000000e3e1ab225 */ /* 0x000fe200078e00ff */
[----:B------:R-:W-:-:S03]  /*18a0*/  MOV R8, R2 ;  /* 0x0000000200087202 */ /* 0x000fc60000000f00 */
[----:B------:R-:W-:Y:S01]  /*18b0*/  @!P3 IMAD.IADD R27, R27, 0x1, R3 ;  /* 0x000000011b1bb824 */ /* 0x000fe200078e0203 */
[----:B------:R-:W-:Y:S01]  /*18c0*/  @!P3 SHF.R.S32.HI R3, RZ, 0x1f, R13 ;  /* 0x0000001fff03b819 */ /* 0x000fe2000001140d */
[----:B------:R-:W-:Y:S02]  /*18d0*/  @!P3 IMAD R0, R19, R13, RZ ;  /* 0x0000000d1300b224 */ /* 0x000fe400078e02ff */
[----:B------:R-:W-:Y:S01]  /*18e0*/  @!P1 IMAD.MOV R8, RZ, RZ, -R8 ;  /* 0x000000ffff089224 */ /* 0x000fe200078e0a08 */
[----:B------:R-:W-:Y:S01]  /*18f0*/  @!P0 LOP3.LUT R8, RZ, R4, RZ, 0x33, !PT ;  /* 0x00000004ff088212 */ /* 0x000fe200078e33ff */
[----:B------:R-:W-:Y:S01]  /*1900*/  @!P3 IMAD R0, R18, R3, R0 ;  /* 0x000000031200b224 */ /* 0x000fe200078e0200 */
[----:B------:R-:W-:Y:S01]  /*1910*/  @P3 IADD3 R14, R14, R15, RZ ;  /* 0x0000000f0e0e3210 */ /* 0x000fe20007ffe0ff */
[----:B------:R-:W-:Y:S01]  /*1920*/  @!P3 IMAD.WIDE.U32 R18, R18, R13, R26 ;  /* 0x0000000d1212b225 */ /* 0x000fe200078e001a */
[----:B------:R-:W-:-:S03]  /*1930*/  SHF.R.S32.HI R13, RZ, 0x1f, R8 ;  /* 0x0000001fff0d7819 */ /* 0x000fc60000011408 */
[----:B------:R-:W-:Y:S02]  /*1940*/  IMAD R2, R17, R8, RZ ;  /* 0x0000000811027224 */ /* 0x000fe400078e02ff */
[-C--:B------:R-:W-:Y:S02]  /*1950*/  @P3 IMAD R9, R63, R14.reuse, RZ ;  /* 0x0000000e3f093224 */ /* 0x080fe400078e02ff */
[----:B------:R-:W-:-:S04]  /*1960*/  @P3 IMAD.WIDE.U32 R14, R62, R14, RZ ;  /* 0x0000000e3e0e3225 */ /* 0x000fc800078e00ff */
[----:B------:R-:W-:Y:S01]  /*1970*/  IMAD.WIDE.U32 R22, R16, R8, R22 ;  /* 0x0000000810167225 */ /* 0x000fe200078e0016 */
[----:B------:R-:W-:-:S03]  /*1980*/  @P3 IADD3 R9, R15, R9, RZ ;  /* 0x000000090f093210 */ /* 0x000fc60007ffe0ff */
[----:B------:R-:W-:Y:S01]  /*1990*/  IMAD R2, R16, R13, R2 ;  /* 0x0000000d10027224 */ /* 0x000fe200078e0202 */
[----:B------:R-:W-:Y:S01]  /*19a0*/  @P3 MOV R6, R14 ;  /* 0x0000000e00063202 */ /* 0x000fe20000000f00 */
[----:B------:R-:W-:Y:S01]  /*19b0*/  @!P3 IMAD.IADD R9, R19, 0x1, R0 ;  /* 0x000000011309b824 */ /* 0x000fe200078e0200 */
[----:B------:R-:W-:Y:S01]  /*19c0*/  @!P3 MOV R6, R18 ;  /* 0x000000120006b202 */ /* 0x000fe20000000f00 */
[----:B------:R-:W-:Y:S01]  /*19d0*/  IMAD.IADD R3, R23, 0x1, R2 ;  /* 0x0000000117037824 */ /* 0x000fe200078e0202 */
[----:B------:R-:W-:Y:S02]  /*19e0*/  MOV R0, R22 ;  /* 0x0000001600007202 */ /* 0x000fe40000000f00 */
[----:B------:R-:W-:Y:S02]  /*19f0*/  MOV R2, R5 ;  /* 0x0000000500027202 */ /* 0x000fe40000000f00 */
[----:B------:R-:W-:Y:S02]  /*1a00*/  MOV R4, R8 ;  /* 0x0000000800047202 */ /* 0x000fe40000000f00 */
.L_x_862:
[----:B-1----:R-:W-:Y:S05]  /*1a10*/  BSYNC B0 ;  /* 0x0000000000007941 */ /* 0x002fea0003800000 */
.L_x_860:
[----:B------:R-:W-:Y:S01]  /*1a20*/  ISETP.NE.AND P0, PT, R234, -0x1, PT ;  /* 0xffffffffea00780c */ /* 0x000fe20003f05270 */
[----:B------:R-:W2:Y:S04]  /*1a30*/  LD.E.64 R218, [R10.64+0x30] ;  /* 0x000030060ada7980 */ /* 0x000ea8000c101b00 */
[----:B------:R-:W3:Y:S04]  /*1a40*/  LD.E.64 R22, [R10.64+0x48] ;  /* 0x000048060a167980 */ /* 0x000ee8000c101b00 */
[----:B------:R-:W4:Y:S04]  /*1a50*/  LD.E R171, [R10.64+0xc0] ;  /* 0x0000c0060aab7980 */ /* 0x000f28000c101900 */
[----:B------:R-:W3:Y:S04]  /*1a60*/  @!P0 LD.E.64 R16, [R10.64+0x18] ;  /* 0x000018060a108980 */ /* 0x000ee8000c101b00 */
[----:B------:R-:W4:Y:S04]  /*1a70*/  LD.E.64 R14, [R10.64+0x10] ;  /* 0x000010060a0e7980 */ /* 0x000f28000c101b00 */
[----:B------:R-:W4:Y:S04]  /*1a80*/  LD.E.64 R216, [R10.64+0x8] ;  /* 0x000008060ad87980 */ /* 0x000f28000c101b00 */
[----:B------:R1:W5:Y:S04]  /*1a90*/  @P4 LD.E R12, [R20.64] ;  /* 0x00000006140c4980 */ /* 0x000368000c101900 */
[----:B------:R1:W5:Y:S01]  /*1aa0*/  LD.E.64 R220, [R10.64] ;  /* 0x000000060adc7980 */ /* 0x000362000c101b00 */
[----:B------:R-:W-:-:S04]  /*1ab0*/  SHF.R.S32.HI R56, RZ, 0x1f, R147 ;  /* 0x0000001fff387819 */ /* 0x000fc80000011493 */
[----:B------:R-:W-:-:S04]  /*1ac0*/  LEA.HI R212, R56, R147, RZ, 0x3 ;  /* 0x0000009338d47211 */ /* 0x000fc800078f18ff */
[----:B------:R-:W-:-:S05]  /*1ad0*/  LOP3.LUT R8, R212, 0xfffffff8, RZ, 0xc0, !PT ;  /* 0xfffffff8d4087812 */ /* 0x000fca00078ec0ff */
[----:B------:R-:W-:-:S04]  /*1ae0*/  IMAD.IADD R65, R147, 0x1, -R8 ;  /* 0x0000000193417824 */ /* 0x000fc800078e0a08 */
[----:B------:R-:W-:Y:S01]  /*1af0*/  IMAD.SHL.U32 R18, R65, 0x8, RZ ;  /* 0x0000000841127824 */ /* 0x000fe200078e00ff */
[----:B------:R-:W-:-:S04]  /*1b00*/  SHF.R.S32.HI R212, RZ, 0x3, R212 ;  /* 0x00000003ffd47819 */ /* 0x000fc800000114d4 */
[----:B------:R-:W-:Y:S02]  /*1b10*/  IADD3 R8, P1, R18, R6, RZ ;  /* 0x0000000612087210 */ /* 0x000fe40007f3e0ff */
[----:B------:R-:W-:Y:S01]  /*1b20*/  SHF.R.S32.HI R19, RZ, 0x1f, R18 ;  /* 0x0000001fff137819 */ /* 0x000fe20000011412 */
[-C--:B------:R-:W-:Y:S02]  /*1b30*/  IMAD R7, R7, R62.reuse, RZ ;  /* 0x0000003e07077224 */ /* 0x080fe400078e02ff */
[----:B------:R-:W-:Y:S02]  /*1b40*/  IMAD.SHL.U32 R6, R212, 0x40, RZ ;  /* 0x00000040d4067824 */ /* 0x000fe400078e00ff */
[----:B------:R-:W-:Y:S02]  /*1b50*/  IMAD.X R9, R19, 0x1, R9, P1 ;  /* 0x0000000113097824 */ /* 0x000fe400008e0609 */
[C---:B------:R-:W-:Y:S02]  /*1b60*/  IMAD R7, R2.reuse, R63, R7 ;  /* 0x0000003f02077224 */ /* 0x040fe400078e0207 */
[----:B------:R-:W-:Y:S01]  /*1b70*/  IMAD.WIDE.U32 R26, R2, R62, R8 ;  /* 0x0000003e021a7225 */ /* 0x000fe200078e0008 */
[----:B-1----:R-:W-:-:S03]  /*1b80*/  LOP3.LUT R21, R6, 0x1c0, RZ, 0xc0, !PT ;  /* 0x000001c006157812 */ /* 0x002fc600078ec0ff */
[----:B------:R-:W-:Y:S01]  /*1b90*/  IMAD R2, R25, R4, RZ ;  /* 0x0000000419027224 */ /* 0x000fe200078e02ff */
[----:B------:R-:W-:Y:S01]  /*1ba0*/  LEA.HI R174, R56, R147, RZ, 0x4 ;  /* 0x0000009338ae7211 */ /* 0x000fe200078f20ff */
[----:B------:R-:W-:Y:S02]  /*1bb0*/  IMAD.IADD R7, R27, 0x1, R7 ;  /* 0x000000011b077824 */ /* 0x000fe400078e0207 */
[----:B------:R-:W-:Y:S02]  /*1bc0*/  IMAD.MOV.U32 R6, RZ, RZ, R26 ;  /* 0x000000ffff067224 */ /* 0x000fe400078e001a */
[-C--:B------:R-:W-:Y:S02]  /*1bd0*/  IMAD R2, R13, R24.reuse, R2 ;  /* 0x000000180d027224 */ /* 0x080fe400078e0202 */
[----:B------:R-:W-:Y:S01]  /*1be0*/  IMAD.WIDE.U32 R24, R4, R24, R6 ;  /* 0x0000001804187225 */ /* 0x000fe200078e0006 */
[----:B------:R-:W-:Y:S02]  /*1bf0*/  LOP3.LUT R6, R174, 0xfffffff0, RZ, 0xc0, !PT ;  /* 0xfffffff0ae067812 */ /* 0x000fe400078ec0ff */
[----:B------:R-:W-:-:S02]  /*1c00*/  LOP3.LUT R9, R21, 0x38, R18, 0xf8, !PT ;  /* 0x0000003815097812 */ /* 0x000fc400078ef812 */
[----:B------:R-:W-:Y:S02]  /*1c10*/  SHF.R.U32.HI R176, RZ, 0x3, R21 ;  /* 0x00000003ffb07819 */ /* 0x000fe40000011615 */
[----:B------:R-:W-:Y:S02]  /*1c20*/  SHF.R.S32.HI R70, RZ, 0x1f, R231 ;  /* 0x0000001fff467819 */ /* 0x000fe400000114e7 */
[----:B------:R-:W-:Y:S01]  /*1c30*/  LOP3.LUT R176, R9, R176, RZ, 0x3c, !PT ;  /* 0x000000b009b07212 */ /* 0x000fe200078e3cff */
[----:B------:R-:W-:Y:S01]  /*1c40*/  IMAD.IADD R25, R25, 0x1, R2 ;  /* 0x0000000119197824 */ /* 0x000fe200078e0202 */
[----:B------:R-:W-:Y:S01]  /*1c50*/  SHF.R.S32.HI R213, RZ, 0x1f, R212 ;  /* 0x0000001fffd57819 */ /* 0x000fe200000114d4 */
[----:B------:R-:W-:Y:S01]  /*1c60*/  IMAD R149, R63, R212, RZ ;  /* 0x000000d43f957224 */ /* 0x000fe200078e02ff */
[----:B------:R-:W-:Y:S01]  /*1c70*/  SHF.R.S32.HI R87, RZ, 0x1f, R88 ;  /* 0x0000001fff577819 */ /* 0x000fe20000011458 */
[----:B------:R-:W-:Y:S01]  /*1c80*/  IMAD.WIDE.U32 R24, R212, R62, R24 ;  /* 0x0000003ed4187225 */ /* 0x000fe200078e0018 */
[----:B------:R-:W-:-:S03]  /*1c90*/  SHF.R.S32.HI R2, RZ, 0x1f, R229 ;  /* 0x0000001fff027819 */ /* 0x000fc600000114e5 */
[----:B------:R-:W-:Y:S01]  /*1ca0*/  IMAD R149, R213, R62, R149 ;  /* 0x0000003ed5957224 */ /* 0x000fe200078e0295 */
[----:B------:R-:W-:-:S03]  /*1cb0*/  LEA.HI R87, R87, R88, RZ, 0x7 ;  /* 0x0000005857577211 */ /* 0x000fc600078f38ff */
[----:B------:R-:W-:Y:S01]  /*1cc0*/  IMAD.IADD R149, R25, 0x1, R149 ;  /* 0x0000000119957824 */ /* 0x000fe200078e0295 */
[----:B------:R-:W-:-:S04]  /*1cd0*/  SHF.R.S32.HI R87, RZ, 0x7, R87 ;  /* 0x00000007ff577819 */ /* 0x000fc80000011457 */
[----:B------:R-:W-:Y:S01]  /*1ce0*/  IMNMX R87, RZ, R87, !PT ;  /* 0x00000057ff577217 */ /* 0x000fe20007800200 */
[----:B------:R-:W-:Y:S01]  /*1cf0*/  IMAD R177, R61, R212, RZ ;  /* 0x000000d43db17224 */ /* 0x000fe200078e02ff */
[CC--:B------:R-:W-:Y:S02]  /*1d00*/  LEA.HI R21, R56.reuse, R147.reuse, RZ, 0x6 ;  /* 0x0000009338157211 */ /* 0x0c0fe400078f30ff */
[----:B------:R-:W-:Y:S01]  /*1d10*/  LEA.HI R56, R56, R147, RZ, 0x5 ;  /* 0x0000009338387211 */ /* 0x000fe200078f28ff */
[----:B------:R-:W-:Y:S01]  /*1d20*/  IMAD R177, R213, R60, R177 ;  /* 0x0000003cd5b17224 */ /* 0x000fe200078e02b1 */
[----:B------:R-:W-:Y:S01]  /*1d30*/  SHF.L.U32 R21, R21, 0x3, RZ ;  /* 0x0000000315157819 */ /* 0x000fe200000006ff */
[----:B------:R-:W-:Y:S01]  /*1d40*/  IMAD.MOV.U32 R49, RZ, RZ, 0x10 ;  /* 0x00000010ff317424 */ /* 0x000fe200078e00ff */
[----:B------:R-:W-:Y:S01]  /*1d50*/  MOV R47, 0x20 ;  /* 0x00000020002f7802 */ /* 0x000fe20000000f00 */
[----:B------:R-:W-:Y:S01]  /*1d60*/  IMAD.SHL.U32 R225, R60, 0x10, RZ ;  /* 0x000000103ce17824 */ /* 0x000fe200078e00ff */
[----:B------:R-:W-:Y:S01]  /*1d70*/  LOP3.LUT R176, R176, 0xfffffe00, R21, 0xf8, !PT ;  /* 0xfffffe00b0b07812 */ /* 0x000fe200078ef815 */
[----:B------:R-:W-:Y:S01]  /*1d80*/  IMAD.SHL.U32 R223, R62, 0x10, RZ ;  /* 0x000000103edf7824 */ /* 0x000fe200078e00ff */
[----:B------:R-:W-:Y:S01]  /*1d90*/  SHF.L.U64.HI R226, R60, 0x4, R61 ;  /* 0x000000043ce27819 */ /* 0x000fe2000001023d */
[----:B------:R-:W-:Y:S01]  /*1da0*/  IMAD.SHL.U32 R170, R65, 0x4, RZ ;  /* 0x0000000441aa7824 */ /* 0x000fe200078e00ff */
[----:B------:R-:W-:Y:S01]  /*1db0*/  SHF.L.U64.HI R224, R62, 0x4, R63 ;  /* 0x000000043ee07819 */ /* 0x000fe2000001023f */
[----:B--2---:R-:W-:-:S04]  /*1dc0*/  @P0 IMAD.WIDE.U32 R28, R218, R234, RZ ;  /* 0x000000eada1c0225 */ /* 0x004fc800078e00ff */
[----:B------:R-:W-:Y:S02]  /*1dd0*/  @P0 IMAD R9, R219, R234, RZ ;  /* 0x000000eadb090224 */ /* 0x000fe400078e02ff */
[-C--:B---3--:R-:W-:Y:S02]  /*1de0*/  @!P0 IMAD R7, R17, R231.reuse, RZ ;  /* 0x000000e711078224 */ /* 0x088fe400078e02ff */
[----:B------:R-:W-:Y:S02]  /*1df0*/  IMAD.IADD R17, R147, 0x1, -R6 ;  /* 0x0000000193117824 */ /* 0x000fe400078e0a06 */
[----:B------:R-:W-:-:S03]  /*1e00*/  @!P0 IMAD.WIDE.U32 R26, R16, R231, RZ ;  /* 0x000000e7101a8225 */ /* 0x000fc600078e00ff */
[----:B------:R-:W-:Y:S01]  /*1e10*/  SHF.R.S32.HI R8, RZ, 0x1f, R17 ;  /* 0x0000001fff087819 */ /* 0x000fe20000011411 */
[----:B------:R-:W-:Y:S02]  /*1e20*/  @P0 IMAD.MOV.U32 R6, RZ, RZ, R28 ;  /* 0x000000ffff060224 */ /* 0x000fe400078e001c */
[----:B------:R-:W-:Y:S02]  /*1e30*/  @!P0 IMAD.MOV.U32 R6, RZ, RZ, R26 ;  /* 0x000000ffff068224 */ /* 0x000fe400078e001a */
[----:B------:R-:W-:Y:S01]  /*1e40*/  @!P0 IMAD R7, R16, R70, R7 ;  /* 0x0000004610078224 */ /* 0x000fe200078e0207 */
[----:B------:R-:W-:Y:S01]  /*1e50*/  LEA.HI R173, R8, R17, RZ, 0x3 ;  /* 0x0000001108ad7211 */ /* 0x000fe200078f18ff */
[----:B------:R-:W-:Y:S01]  /*1e60*/  @P0 IMAD.IADD R9, R29, 0x1, R9 ;  /* 0x000000011d090824 */ /* 0x000fe200078e0209 */
[----:B------:R-:W-:Y:S01]  /*1e70*/  IADD3 R8, P1, R18, R6, RZ ;  /* 0x0000000612087210 */ /* 0x000fe20007f3e0ff */
[----:B------:R-:W-:-:S04]  /*1e80*/  @!P0 IMAD.IADD R9, R27, 0x1, R7 ;  /* 0x000000011b098824 */ /* 0x000fc800078e0207 */
[----:B------:R-:W-:-:S04]  /*1e90*/  IMAD.X R9, R19, 0x1, R9, P1 ;  /* 0x0000000113097824 */ /* 0x000fc800008e0609 */
[----:B------:R-:W-:Y:S01]  /*1ea0*/  IMAD.WIDE.U32 R194, R229, R22, R8 ;  /* 0x00000016e5c27225 */ /* 0x000fe200078e0008 */
[----:B------:R-:W-:-:S04]  /*1eb0*/  IADD3 R9, R18, 0x40, RZ ;  /* 0x0000004012097810 */ /* 0x000fc80007ffe0ff */
[----:B----4-:R-:W-:Y:S01]  /*1ec0*/  ISETP.GE.AND P0, PT, R9, R171, PT ;  /* 0x000000ab0900720c */ /* 0x010fe20003f06270 */
[----:B------:R-:W-:Y:S01]  /*1ed0*/  IMAD R7, R23, R229, RZ ;  /* 0x000000e517077224 */ /* 0x000fe200078e02ff */
[----:B------:R-:W-:Y:S02]  /*1ee0*/  LOP3.LUT R172, R173, 0xfffffff8, RZ, 0xc0, !PT ;  /* 0xfffffff8adac7812 */ /* 0x000fe400078ec0ff */
[----:B------:R-:W-:Y:S02]  /*1ef0*/  SEL R146, RZ, 0xffffffff, P0 ;  /* 0xffffffffff927807 */ /* 0x000fe40000000000 */
[----:B------:R-:W-:Y:S01]  /*1f00*/  LEA R148, P0, R24, R14, 0x1 ;  /* 0x0000000e18947211 */ /* 0x000fe200078008ff */
[----:B------:R-:W-:Y:S01]  /*1f10*/  IMAD R2, R22, R2, R7 ;  /* 0x0000000216027224 */ /* 0x000fe200078e0207 */
[----:B------:R-:W-:Y:S01]  /*1f20*/  ISETP.GE.AND P1, PT, R18, R171, PT ;  /* 0x000000ab1200720c */ /* 0x000fe20003f26270 */
[----:B------:R-:W-:Y:S01]  /*1f30*/  IMAD.WIDE R6, R232, 0x40, R212 ;  /* 0x00000040e8067825 */ /* 0x000fe200078e02d4 */
[----:B------:R-:W-:-:S02]  /*1f40*/  LEA.HI.X R149, R24, R15, R149, 0x1, P0 ;  /* 0x0000000f18957211 */ /* 0x000fc400000f0c95 */
[----:B------:R-:W-:Y:S02]  /*1f50*/  IADD3 R172, R17, -R172, RZ ;  /* 0x800000ac11ac7210 */ /* 0x000fe40007ffe0ff */
[----:B------:R-:W-:Y:S01]  /*1f60*/  IADD3 R192, P0, R18, R0, RZ ;  /* 0x0000000012c07210 */ /* 0x000fe20007f1e0ff */
[----:B------:R-:W-:Y:S01]  /*1f70*/  IMAD R197, R7, R218, RZ ;  /* 0x000000da07c57224 */ /* 0x000fe200078e02ff */
[----:B------:R-:W-:Y:S02]  /*1f80*/  SEL R7, RZ, 0x1, P1 ;  /* 0x00000001ff077807 */ /* 0x000fe40000800000 */
[----:B------:R-:W-:Y:S02]  /*1f90*/  R2P PR, R172, 0x6 ;  /* 0x00000006ac007804 */ /* 0x000fe40000000000 */
[----:B------:R-:W-:Y:S01]  /*1fa0*/  ISETP.GT.AND P3, PT, R48, R87, PT ;  /* 0x000000573000720c */ /* 0x000fe20003f64270 */
[----:B------:R-:W-:Y:S02]  /*1fb0*/  IMAD.X R193, R19, 0x1, R3, P0 ;  /* 0x0000000113c17824 */ /* 0x000fe400000e0603 */
[----:B------:R-:W-:-:S02]  /*1fc0*/  IMAD.IADD R195, R195, 0x1, R2 ;  /* 0x00000001c3c37824 */ /* 0x000fc400078e0202 */
[----:B------:R-:W-:Y:S01]  /*1fd0*/  IMAD.WIDE.U32 R192, R212, R60, R192 ;  /* 0x0000003cd4c07225 */ /* 0x000fe200078e00c0 */
[----:B------:R-:W-:-:S03]  /*1fe0*/  LOP3.LUT R0, R56, 0xffffffe0, RZ, 0xc0, !PT ;  /* 0xffffffe038007812 */ /* 0x000fc600078ec0ff */
[----:B------:R-:W-:Y:S01]  /*1ff0*/  IMAD.SHL.U32 R146, R146, 0x2, RZ ;  /* 0x0000000292927824 */ /* 0x000fe200078e00ff */
[----:B------:R-:W-:Y:S01]  /*2000*/  LEA R228, P0, R192, R216, 0x1 ;  /* 0x000000d8c0e47211 */ /* 0x000fe200078008ff */
[----:B------:R-:W-:Y:S02]  /*2010*/  IMAD.IADD R177, R193, 0x1, R177 ;  /* 0x00000001c1b17824 */ /* 0x000fe400078e02b1 */
[C---:B------:R-:W-:Y:S02]  /*2020*/  IMAD R197, R6.reuse, R219, R197 ;  /* 0x000000db06c57224 */ /* 0x040fe400078e02c5 */
[----:B------:R-:W-:Y:S01]  /*2030*/  IMAD.WIDE.U32 R194, R6, R218, R194 ;  /* 0x000000da06c27225 */ /* 0x000fe200078e00c2 */
[----:B------:R-:W-:Y:S02]  /*2040*/  LOP3.LUT R146, R146, 0x2, R7, 0xe2, !PT ;  /* 0x0000000292927812 */ /* 0x000fe400078ee207 */
[----:B------:R-:W-:Y:S01]  /*2050*/  SHF.R.S32.HI R56, RZ, 0x5, R56 ;  /* 0x00000005ff387819 */ /* 0x000fe20000011438 */
[----:B------:R-:W-:Y:S01]  /*2060*/  @!P4 IMAD.MOV.U32 R12, RZ, RZ, RZ ;  /* 0x000000ffff0cc224 */ /* 0x000fe200078e00ff */
[----:B------:R-:W-:Y:S01]  /*2070*/  IADD3 R175, -R0, R147, RZ ;  /* 0x0000009300af7210 */ /* 0x000fe20007ffe1ff */
[----:B------:R-:W-:Y:S01]  /*2080*/  IMAD.IADD R197, R195, 0x1, R197 ;  /* 0x00000001c3c57824 */ /* 0x000fe200078e02c5 */
[----:B------:R-:W-:-:S02]  /*2090*/  SEL R49, R49, 0xfffffff0, !P1 ;  /* 0xfffffff031317807 */ /* 0x000fc40004800000 */
[----:B------:R-:W-:Y:S02]  /*20a0*/  SEL R47, R47, 0xffffffe0, !P2 ;  /* 0xffffffe02f2f7807 */ /* 0x000fe40005000000 */
[----:B------:R-:W-:Y:S01]  /*20b0*/  LEA.HI.X R227, R192, R217, R177, 0x1, P0 ;  /* 0x000000d9c0e37211 */ /* 0x000fe200000f0cb1 */
[----:B------:R-:W-:Y:S05]  /*20c0*/  @!P3 BRA `(.L_x_863) ;  /* 0x0000ce500000b947 */ /* 0x000fea0003800000 */
[----:B------:R-:W2:Y:S04]  /*20d0*/  LD.E.64 R28, [R10.64+0x120] ;  /* 0x000120060a1c7980 */ /* 0x000ea8000c101b00 */
[----:B------:R-:W3:Y:S04]  /*20e0*/  LD.E.64 R30, [R10.64+0x118] ;  /* 0x000118060a1e7980 */ /* 0x000ee8000c101b00 */
[----:B------:R-:W4:Y:S04]  /*20f0*/  LD.E.64 R198, [R10.64+0x130] ;  /* 0x000130060ac67980 */ /* 0x000f28000c101b00 */
[----:B------:R-:W3:Y:S04]  /*2100*/  LD.E.64 R214, [R10.64+0x128] ;  /* 0x000128060ad67980 */ /* 0x000ee8000c101b00 */
[----:B------:R-:W3:Y:S04]  /*2110*/  LD.E.64 R24, [R10.64+0x140] ;  /* 0x000140060a187980 */ /* 0x000ee8000c101b00 */
[----:B------:R-:W3:Y:S04]  /*2120*/  LD.E.64 R16, [R10.64+0x138] ;  /* 0x000138060a107980 */ /* 0x000ee8000c101b00 */
[----:B------:R-:W3:Y:S04]  /*2130*/  LD.E R8, [R10.64+0xd0] ;  /* 0x0000d0060a087980 */ /* 0x000ee8000c101900 */
[----:B------:R-:W3:Y:S04]  /*2140*/  LD.E.64 R22, [R10.64+0x110] ;  /* 0x000110060a167980 */ /* 0x000ee8000c101b00 */
[----:B------:R-:W3:Y:S04]  /*2150*/  LD.E.64 R20, [R10.64+0x108] ;  /* 0x000108060a147980 */ /* 0x000ee8000c101b00 */
[----:B------:R-:W3:Y:S04]  /*2160*/  LD.E.64 R14, [R10.64+0x150] ;  /* 0x000150060a0e7980 */ /* 0x000ee8000c101b00 */
[----:B------:R-:W3:Y:S01]  /*2170*/  LD.E.64 R6, [R10.64+0x148] ;  /* 0x000148060a067980 */ /* 0x000ee2000c101b00 */
[C---:B------:R-:W-:Y:S01]  /*2180*/  IMAD.SHL.U32 R81, R60.reuse, 0x40, RZ ;  /* 0x000000403c517824 */ /* 0x040fe200078e00ff */
[----:B------:R-:W-:Y:S01]  /*2190*/  SHF.L.U64.HI R82, R60, 0x6, R61 ;  /* 0x000000063c527819 */ /* 0x000fe2000001023d */
[----:B------:R-:W-:Y:S01]  /*21a0*/  IMAD.WIDE.U32 R182, R62, 0xa0, RZ ;  /* 0x000000a03eb67825 */ /* 0x000fe200078e00ff */
[----:B------:R-:W-:-:S02]  /*21b0*/  LOP3.LUT R167, R146, 0xffff, RZ, 0xc0, !PT ;  /* 0x0000ffff92a77812 */ /* 0x000fc400078ec0ff */
[C-C-:B------:R-:W-:Y:S01]  /*21c0*/  SHF.L.U64.HI R77, R62.reuse, 0x5, R63.reuse ;  /* 0x000000053e4d7819 */ /* 0x140fe2000001023f */
[----:B------:R-:W-:Y:S01]  /*21d0*/  IMAD R79, R61, 0x30, RZ ;  /* 0x000000303d4f7824 */ /* 0x000fe200078e02ff */
[C---:B------:R-:W-:Y:S01]  /*21e0*/  SHF.L.U32 R76, R62.reuse, 0x5, RZ ;  /* 0x000000053e4c7819 */ /* 0x040fe200000006ff */
[C---:B------:R-:W-:Y:S01]  /*21f0*/  IMAD.SHL.U32 R73, R62.reuse, 0x40, RZ ;  /* 0x000000403e497824 */ /* 0x040fe200078e00ff */
[C---:B------:R-:W-:Y:S01]  /*2200*/  SHF.L.U64.HI R74, R62.reuse, 0x6, R63 ;  /* 0x000000063e4a7819 */ /* 0x040fe2000001023f */
[----:B------:R-:W-:Y:S01]  /*2210*/  IMAD R71, R63, 0xc0, RZ ;  /* 0x000000c03f477824 */ /* 0x000fe200078e02ff */
[----:B------:R-:W-:Y:S01]  /*2220*/  LOP3.LUT R168, R167, 0x1, RZ, 0xc0, !PT ;  /* 0x00000001a7a87812 */ /* 0x000fe200078ec0ff */
[----:B------:R-:W-:Y:S01]  /*2230*/  IMAD.WIDE.U32 R180, R62, 0xc0, RZ ;  /* 0x000000c03eb47825 */ /* 0x000fe200078e00ff */
[----:B------:R-:W-:Y:S02]  /*2240*/  SHF.L.U64.HI R77, R76, 0x1, R77 ;  /* 0x000000014c4d7819 */ /* 0x000fe4000001024d */
[----:B------:R-:W-:Y:S01]  /*2250*/  SHF.L.U64.HI R74, R73, 0x1, R74 ;  /* 0x00000001494a7819 */ /* 0x000fe2000001024a */
[C---:B------:R-:W-:Y:S01]  /*2260*/  IMAD R75, R63.reuse, 0x60, RZ ;  /* 0x000000603f4b7824 */ /* 0x040fe200078e02ff */
[C---:B------:R-:W-:Y:S01]  /*2270*/  IADD3 R68, R212.reuse, 0x10, RZ ;  /* 0x00000010d4447810 */ /* 0x040fe20007ffe0ff */
[----:B------:R-:W-:Y:S01]  /*2280*/  IMAD R69, R63, 0xe0, RZ ;  /* 0x000000e03f457824 */ /* 0x000fe200078e02ff */
[----:B------:R-:W-:Y:S01]  /*2290*/  IADD3 R67, R212, 0x20, RZ ;  /* 0x00000020d4437810 */ /* 0x000fe20007ffe0ff */
[----:B------:R-:W-:Y:S01]  /*22a0*/  IMAD.WIDE.U32 R184, R62, 0x60, RZ ;  /* 0x000000603eb87825 */ /* 0x000fe200078e00ff */
[----:B------:R-:W-:-:S02]  /*22b0*/  IADD3 R66, R212, 0x30, RZ ;  /* 0x00000030d4427810 */ /* 0x000fc40007ffe0ff */
[----:B------:R-:W-:Y:S01]  /*22c0*/  IADD3 R166, R212, 0x40, RZ ;  /* 0x00000040d4a67810 */ /* 0x000fe20007ffe0ff */
[----:B------:R-:W-:Y:S01]  /*22d0*/  IMAD.WIDE.U32 R178, R62, 0xe0, RZ ;  /* 0x000000e03eb27825 */ /* 0x000fe200078e00ff */
[C---:B------:R-:W-:Y:S02]  /*22e0*/  IADD3 R165, R212.reuse, 0x50, RZ ;  /* 0x00000050d4a57810 */ /* 0x040fe40007ffe0ff */
[----:B------:R-:W-:Y:S01]  /*22f0*/  IADD3 R164, R212, 0x60, RZ ;  /* 0x00000060d4a47810 */ /* 0x000fe20007ffe0ff */
[----:B------:R-:W-:Y:S01]  /*2300*/  IMAD.SHL.U32 R85, R60, 0x20, RZ ;  /* 0x000000203c557824 */ /* 0x000fe200078e00ff */
[----:B------:R-:W-:Y:S01]  /*2310*/  IADD3 R162, R212, 0x70, RZ ;  /* 0x00000070d4a27810 */ /* 0x000fe20007ffe0ff */
[----:B------:R-:W-:Y:S01]  /*2320*/  IMAD.MOV.U32 R128, RZ, RZ, R228 ;  /* 0x000000ffff807224 */ /* 0x000fe200078e00e4 */
[----:B------:R-:W-:Y:S01]  /*2330*/  SHF.L.U64.HI R86, R60, 0x5, R61 ;  /* 0x000000053c567819 */ /* 0x000fe2000001023d */
[----:B------:R-:W-:Y:S01]  /*2340*/  IMAD.MOV.U32 R129, RZ, RZ, R227 ;  /* 0x000000ffff817224 */ /* 0x000fe200078e00e3 */
[----:B------:R-:W-:Y:S01]  /*2350*/  MOV R130, R148 ;  /* 0x0000009400827202 */ /* 0x000fe20000000f00 */
[----:B------:R-:W-:Y:S01]  /*2360*/  IMAD.MOV.U32 R131, RZ, RZ, R149 ;  /* 0x000000ffff837224 */ /* 0x000fe200078e0095 */
[----:B------:R-:W-:Y:S01]  /*2370*/  LOP3.LUT R167, R167, 0x2, RZ, 0xc0, !PT ;  /* 0x00000002a7a77812 */ /* 0x000fe200078ec0ff */
[----:B------:R-:W-:Y:S01]  /*2380*/  IMAD.SHL.U32 R76, R76, 0x2, RZ ;  /* 0x000000024c4c7824 */ /* 0x000fe200078e00ff */
[----:B------:R-:W-:Y:S01]  /*2390*/  SHF.L.U32 R73, R73, 0x1, RZ ;  /* 0x0000000149497819 */ /* 0x000fe200000006ff */
[----:B------:R-:W-:Y:S01]  /*23a0*/  IMAD.IADD R75, R185, 0x1, R75 ;  /* 0x00000001b94b7824 */ /* 0x000fe200078e024b */
[----:B------:R-:W-:Y:S01]  /*23b0*/  IADD3 R71, R181, R71, RZ ;  /* 0x00000047b5477210 */ /* 0x000fe20007ffe0ff */
[----:B------:R-:W-:-:S02]  /*23c0*/  IMAD.IADD R69, R179, 0x1, R69 ;  /* 0x00000001b3457824 */ /* 0x000fc400078e0245 */
[----:B--2---:R-:W-:-:S04]  /*23d0*/  IMAD R3, R29, R231, RZ ;  /* 0x000000e71d037224 */ /* 0x004fc800078e02ff */
[----:B------:R-:W-:Y:S02]  /*23e0*/  IMAD R0, R28, R70, R3 ;  /* 0x000000461c007224 */ /* 0x000fe400078e0203 */
[----:B------:R-:W-:Y:S01]  /*23f0*/  IMAD.WIDE.U32 R28, R231, R28, R18 ;  /* 0x0000001ce71c7225 */ /* 0x000fe200078e0012 */
[----:B----4-:R-:W-:-:S03]  /*2400*/  SHF.L.U64.HI R109, R198, 0x4, R199 ;  /* 0x00000004c66d7819 */ /* 0x010fc600000102c7 */
[----:B---3--:R-:W-:Y:S01]  /*2410*/  IMAD R3, R31, R231, RZ ;  /* 0x000000e71f037224 */ /* 0x008fe200078e02ff */
[----:B------:R-:W-:Y:S01]  /*2420*/  SHF.L.U32 R110, R198, 0x4, RZ ;  /* 0x00000004c66e7819 */ /* 0x000fe200000006ff */
[----:B------:R-:W-:Y:S01]  /*2430*/  IMAD.IADD R29, R29, 0x1, R0 ;  /* 0x000000011d1d7824 */ /* 0x000fe200078e0200 */
[----:B------:R-:W-:Y:S01]  /*2440*/  SHF.L.U32 R90, R214, 0x4, RZ ;  /* 0x00000004d65a7819 */ /* 0x000fe200000006ff */
[----:B------:R-:W-:Y:S01]  /*2450*/  IMAD R0, R30, R70, R3 ;  /* 0x000000461e007224 */ /* 0x000fe200078e0203 */
[----:B------:R-:W-:Y:S01]  /*2460*/  SHF.R.S32.HI R3, RZ, 0x1f, R5 ;  /* 0x0000001fff037819 */ /* 0x000fe20000011405 */
[----:B------:R-:W-:Y:S01]  /*2470*/  IMAD.WIDE.U32 R26, R231, R30, R18 ;  /* 0x0000001ee71a7225 */ /* 0x000fe200078e0012 */
[C-C-:B------:R-:W-:Y:S02]  /*2480*/  SHF.L.U64.HI R89, R214.reuse, 0x4, R215.reuse ;  /* 0x00000004d6597819 */ /* 0x140fe400000102d7 */
[----:B------:R-:W-:Y:S01]  /*2490*/  SHF.L.U64.HI R97, R214, 0x5, R215 ;  /* 0x00000005d6617819 */ /* 0x000fe200000102d7 */
[-C--:B------:R-:W-:Y:S01]  /*24a0*/  IMAD R2, R199, R5.reuse, RZ ;  /* 0x00000005c7027224 */ /* 0x080fe200078e02ff */
[C-C-:B------:R-:W-:Y:S01]  /*24b0*/  SHF.L.U64.HI R111, R198.reuse, 0x5, R199.reuse ;  /* 0x00000005c66f7819 */ /* 0x140fe200000102c7 */
[----:B------:R-:W-:Y:S01]  /*24c0*/  IMAD.IADD R27, R27, 0x1, R0 ;  /* 0x000000011b1b7824 */ /* 0x000fe200078e0200 */
[----:B------:R-:W-:Y:S01]  /*24d0*/  SHF.L.U64.HI R114, R198, 0x6, R199 ;  /* 0x00000006c6727819 */ /* 0x000fe200000102c7 */
[----:B------:R-:W-:Y:S01]  /*24e0*/  IMAD R0, R215, R5, RZ ;  /* 0x00000005d7007224 */ /* 0x000fe200078e02ff */
[----:B------:R-:W-:Y:S01]  /*24f0*/  LEA.HI R153, R8, R8, RZ, 0x1 ;  /* 0x0000000808997211 */ /* 0x000fe200078f08ff */
[----:B------:R-:W-:Y:S01]  /*2500*/  IMAD R2, R198, R3, R2 ;  /* 0x00000003c6027224 */ /* 0x000fe200078e0202 */
[----:B------:R-:W-:Y:S01]  /*2510*/  SHF.L.U64.HI R109, R110, 0x1, R109 ;  /* 0x000000016e6d7819 */ /* 0x000fe2000001026d */
[----:B------:R-:W-:Y:S01]  /*2520*/  IMAD.WIDE.U32 R28, R198, R5, R28 ;  /* 0x00000005c61c7225 */ /* 0x000fe200078e001c */
[----:B------:R-:W-:-:S02]  /*2530*/  SHF.R.S32.HI R153, RZ, 0x1, R153 ;  /* 0x00000001ff997819 */ /* 0x000fc40000011499 */
[C---:B------:R-:W-:Y:S01]  /*2540*/  SHF.L.U64.HI R95, R214.reuse, 0x6, R215 ;  /* 0x00000006d65f7819 */ /* 0x040fe200000102d7 */
[C---:B------:R-:W-:Y:S01]  /*2550*/  IMAD R0, R214.reuse, R3, R0 ;  /* 0x00000003d6007224 */ /* 0x040fe200078e0200 */
[----:B------:R-:W-:Y:S01]  /*2560*/  IADD3 R29, R29, R2, RZ ;  /* 0x000000021d1d7210 */ /* 0x000fe20007ffe0ff */
[----:B------:R-:W-:Y:S01]  /*2570*/  IMAD.WIDE.U32 R26, R214, R5, R26 ;  /* 0x00000005d61a7225 */ /* 0x000fe200078e001a */
[----:B------:R-:W-:Y:S02]  /*2580*/  IADD3 R3, P0, -R88, R212, RZ ;  /* 0x000000d458037210 */ /* 0x000fe40007f1e1ff */
[----:B------:R-:W-:Y:S01]  /*2590*/  SHF.L.U32 R163, R153, 0x5, RZ ;  /* 0x0000000599a37819 */ /* 0x000fe200000006ff */
[-C--:B------:R-:W-:Y:S02]  /*25a0*/  IMAD R2, R25, R4.reuse, RZ ;  /* 0x0000000419027224 */ /* 0x080fe400078e02ff */
[----:B------:R-:W-:Y:S01]  /*25b0*/  IMAD.IADD R27, R27, 0x1, R0 ;  /* 0x000000011b1b7824 */ /* 0x000fe200078e0200 */
[----:B------:R-:W-:Y:S01]  /*25c0*/  SHF.R.S32.HI R144, RZ, 0x1f, R163 ;  /* 0x0000001fff907819 */ /* 0x000fe200000114a3 */
[----:B------:R-:W-:Y:S01]  /*25d0*/  IMAD R0, R17, R4, RZ ;  /* 0x0000000411007224 */ /* 0x000fe200078e02ff */
[----:B------:R-:W-:Y:S01]  /*25e0*/  SHF.R.S32.HI R17, RZ, 0x1f, R88 ;  /* 0x0000001fff117819 */ /* 0x000fe20000011458 */
[----:B------:R-:W-:-:S02]  /*25f0*/  IMAD R2, R24, R13, R2 ;  /* 0x0000000d18027224 */ /* 0x000fc400078e0202 */
[----:B------:R-:W-:-:S04]  /*2600*/  IMAD.WIDE.U32 R24, R24, R4, R28 ;  /* 0x0000000418187225 */ /* 0x000fc800078e001c */
[----:B------:R-:W-:Y:S01]  /*2610*/  IMAD R0, R16, R13, R0 ;  /* 0x0000000d10007224 */ /* 0x000fe200078e0200 */
[----:B------:R-:W-:Y:S01]  /*2620*/  IADD3 R13, R25, R2, RZ ;  /* 0x00000002190d7210 */ /* 0x000fe20007ffe0ff */
[----:B------:R-:W-:Y:S02]  /*2630*/  IMAD.X R17, R213, 0x1, ~R17, P0 ;  /* 0x00000001d5117824 */ /* 0x000fe400000e0e11 */
[----:B-----5:R-:W-:Y:S01]  /*2640*/  IMAD.IADD R2, R12, 0x1, R5 ;  /* 0x000000010c027824 */ /* 0x020fe200078e0205 */
[----:B------:R-:W-:Y:S01]  /*2650*/  MOV R12, R24 ;  /* 0x00000018000c7202 */ /* 0x000fe20000000f00 */
[----:B------:R-:W-:Y:S02]  /*2660*/  IMAD R119, R17, R198, RZ ;  /* 0x000000c611777224 */ /* 0x000fe400078e02ff */
[----:B------:R-:W-:-:S04]  /*2670*/  IMAD.WIDE.U32 R26, R16, R4, R26 ;  /* 0x00000004101a7225 */ /* 0x000fc800078e001a */
[-C--:B------:R-:W-:Y:S02]  /*2680*/  IMAD R119, R199, R3.reuse, R119 ;  /* 0x00000003c7777224 */ /* 0x080fe400078e0277 */
[----:B------:R-:W-:-:S04]  /*2690*/  IMAD.WIDE.U32 R12, R198, R3, R12 ;  /* 0x00000003c60c7225 */ /* 0x000fc800078e000c */
[----:B------:R-:W-:Y:S01]  /*26a0*/  IMAD.IADD R25, R27, 0x1, R0 ;  /* 0x000000011b197824 */ /* 0x000fe200078e0200 */
[----:B------:R-:W-:Y:S01]  /*26b0*/  IADD3 R119, R13, R119, RZ ;  /* 0x000000770d777210 */ /* 0x000fe20007ffe0ff */
[----:B------:R-:W-:Y:S01]  /*26c0*/  IMAD.MOV.U32 R24, RZ, RZ, R26 ;  /* 0x000000ffff187224 */ /* 0x000fe200078e001a */
[C---:B------:R-:W-:Y:S01]  /*26d0*/  LEA R120, P1, R12.reuse, R22, 0x1 ;  /* 0x000000160c787211 */ /* 0x040fe200078208ff */
[----:B------:R-:W-:Y:S02]  /*26e0*/  IMAD R123, R17, R214, RZ ;  /* 0x000000d6117b7224 */ /* 0x000fe400078e02ff */
[----:B------:R-:W-:Y:S01]  /*26f0*/  IMAD R2, R153, R2, RZ ;  /* 0x0000000299027224 */ /* 0x000fe200078e02ff */
[----:B------:R-:W-:Y:S01]  /*2700*/  LEA.HI.X R119, R12, R23, R119, 0x1, P1 ;  /* 0x000000170c777211 */ /* 0x000fe200008f0c77 */
[----:B------:R-:W-:Y:S02]  /*2710*/  IMAD R5, R212, R153, R170 ;  /* 0x00000099d4057224 */ /* 0x000fe400078e02aa */
[-C--:B------:R-:W-:Y:S01]  /*2720*/  IMAD R123, R215, R3.reuse, R123 ;  /* 0x00000003d77b7224 */ /* 0x080fe200078e027b */
[----:B------:R-:W-:Y:S01]  /*2730*/  SHF.R.S32.HI R0, RZ, 0x1f, R2 ;  /* 0x0000001fff007819 */ /* 0x000fe20000011402 */
[----:B------:R-:W-:Y:S01]  /*2740*/  IMAD.WIDE.U32 R16, R214, R3, R24 ;  /* 0x00000003d6107225 */ /* 0x000fe200078e0018 */
[----:B------:R-:W-:-:S03]  /*2750*/  IADD3 R13, P3, R2, R5, RZ ;  /* 0x00000005020d7210 */ /* 0x000fc60007f7e0ff */
[----:B------:R-:W-:Y:S01]  /*2760*/  IMAD.IADD R3, R170, 0x1, R5 ;  /* 0x00000001aa037824 */ /* 0x000fe200078e0205 */
[----:B------:R-:W-:Y:S01]  /*2770*/  LEA R122, P0, R16, R20, 0x1 ;  /* 0x00000014107a7211 */ /* 0x000fe200078008ff */
[----:B------:R-:W-:Y:S02]  /*2780*/  IMAD.SHL.U32 R12, R13, 0x2, RZ ;  /* 0x000000020d0c7824 */ /* 0x000fe400078e00ff */
[----:B------:R-:W-:Y:S01]  /*2790*/  IMAD.IADD R123, R17, 0x1, R123 ;  /* 0x00000001117b7824 */ /* 0x000fe200078e027b */
[----:B------:R-:W-:Y:S01]  /*27a0*/  IADD3 R127, P2, R2, R3, RZ ;  /* 0x00000003027f7210 */ /* 0x000fe20007f5e0ff */
[----:B------:R-:W-:Y:S01]  /*27b0*/  IMAD.SHL.U32 R169, R153, 0x10, RZ ;  /* 0x0000001099a97824 */ /* 0x000fe200078e00ff */
[----:B------:R-:W-:Y:S01]  /*27c0*/  LEA.HI.X.SX32 R2, R5, R0, 0x1, P3 ;  /* 0x0000000005027211 */ /* 0x000fe200018f0eff */
[----:B------:R-:W-:Y:S01]  /*27d0*/  IMAD.SHL.U32 R98, R214, 0x20, RZ ;  /* 0x00000020d6627824 */ /* 0x000fe200078e00ff */
[-C--:B------:R-:W-:Y:S01]  /*27e0*/  IADD3 R50, P1, R14, R12.reuse, RZ ;  /* 0x0000000c0e327210 */ /* 0x080fe20007f3e0ff */
[C---:B------:R-:W-:Y:S01]  /*27f0*/  IMAD.SHL.U32 R112, R198.reuse, 0x20, RZ ;  /* 0x00000020c6707824 */ /* 0x040fe200078e00ff */
[----:B------:R-:W-:Y:S01]  /*2800*/  SHF.L.U64.HI R13, R13, 0x1, R2 ;  /* 0x000000010d0d7819 */ /* 0x000fe20000010202 */
[----:B------:R-:W-:Y:S01]  /*2810*/  IMAD.SHL.U32 R115, R198, 0x40, RZ ;  /* 0x00000040c6737824 */ /* 0x000fe200078e00ff */
[----:B------:R-:W-:Y:S01]  /*2820*/  LEA.HI.X R123, R16, R21, R123, 0x1, P0 ;  /* 0x00000015107b7211 */ /* 0x000fe200000f0c7b */
[----:B------:R-:W-:Y:S01]  /*2830*/  IMAD R161, R153, 0x30, RZ ;  /* 0x0000003099a17824 */ /* 0x000fe200078e02ff */
[----:B------:R-:W-:Y:S01]  /*2840*/  IADD3 R12, P0, R6, R12, RZ ;  /* 0x0000000c060c7210 */ /* 0x000fe20007f1e0ff */
[----:B------:R-:W-:Y:S01]  /*2850*/  IMAD.X R51, R15, 0x1, R13, P1 ;  /* 0x000000010f337824 */ /* 0x000fe200008e060d */
[----:B------:R-:W-:Y:S01]  /*2860*/  IADD3 R160, R169, 0x40, RZ ;  /* 0x00000040a9a07810 */ /* 0x000fe20007ffe0ff */
[----:B------:R-:W-:Y:S01]  /*2870*/  IMAD.SHL.U32 R159, R153, 0x40, RZ ;  /* 0x00000040999f7824 */ /* 0x000fe200078e00ff */
[----:B------:R-:W-:Y:S01]  /*2880*/  IADD3.X R13, R7, R13, RZ, P0, !PT ;  /* 0x0000000d070d7210 */ /* 0x000fe200007fe4ff */
[----:B------:R-:W-:Y:S01]  /*2890*/  IMAD R157, R153, 0x50, RZ ;  /* 0x00000050999d7824 */ /* 0x000fe200078e02ff */
[----:B------:R-:W-:Y:S01]  /*28a0*/  IADD3 R84, P0, R225, 0x40, RZ ;  /* 0x00000040e1547810 */ /* 0x000fe20007f1e0ff */
[----:B------:R-:W-:Y:S01]  /*28b0*/  IMAD R155, R153, 0x60, RZ ;  /* 0x00000060999b7824 */ /* 0x000fe200078e02ff */
[----:B------:R-:W-:Y:S01]  /*28c0*/  IADD3 R158, R169, R160, RZ ;  /* 0x000000a0a99e7210 */ /* 0x000fe20007ffe0ff */
[----:B------:R-:W-:Y:S01]  /*28d0*/  IMAD R113, R199, 0x60, RZ ;  /* 0x00000060c7717824 */ /* 0x000fe200078e02ff */
[-C--:B------:R-:W-:Y:S01]  /*28e0*/  IADD3 R210, P1, R84, R225.reuse, RZ ;  /* 0x000000e154d27210 */ /* 0x080fe20007f3e0ff */
[----:B------:R-:W-:Y:S01]  /*28f0*/  IMAD.X R83, RZ, RZ, R226, P0 ;  /* 0x000000ffff537224 */ /* 0x000fe200000e06e2 */
[----:B------:R-:W-:Y:S01]  /*2900*/  IADD3 R206, P0, R81, 0x40, RZ ;  /* 0x0000004051ce7810 */ /* 0x000fe20007f1e0ff */
[----:B------:R-:W-:Y:S01]  /*2910*/  IMAD.IADD R156, R169, 0x1, R158 ;  /* 0x00000001a99c7824 */ /* 0x000fe200078e029e */
[----:B------:R-:W-:Y:S01]  /*2920*/  LEA.HI.X.SX32 R0, R3, R0, 0x1, P2 ;  /* 0x0000000003007211 */ /* 0x000fe200010f0eff */
[----:B------:R-:W-:Y:S01]  /*2930*/  IMAD R3, R63, 0xa0, RZ ;  /* 0x000000a03f037824 */ /* 0x000fe200078e02ff */
[-C--:B------:R-:W-:Y:S01]  /*2940*/  IADD3.X R211, R83, R226.reuse, RZ, P1, !PT ;  /* 0x000000e253d37210 */ /* 0x080fe20000ffe4ff */
[----:B------:R-:W-:Y:S01]  /*2950*/  IMAD.X R207, RZ, RZ, R82, P0 ;  /* 0x000000ffffcf7224 */ /* 0x000fe200000e0652 */
[----:B------:R-:W-:Y:S01]  /*2960*/  IADD3 R91, P0, R90, 0x40, RZ ;  /* 0x000000405a5b7810 */ /* 0x000fe20007f1e0ff */
[----:B------:R-:W-:Y:S01]  /*2970*/  IMAD.IADD R154, R169, 0x1, R156 ;  /* 0x00000001a99a7824 */ /* 0x000fe200078e029c */
[----:B------:R-:W-:Y:S01]  /*2980*/  IADD3 R208, P1, R210, R225, RZ ;  /* 0x000000e1d2d07210 */ /* 0x000fe20007f3e0ff */
[----:B------:R-:W-:Y:S01]  /*2990*/  IMAD.IADD R72, R183, 0x1, R3 ;  /* 0x00000001b7487824 */ /* 0x000fe200078e0203 */
[----:B------:R-:W-:Y:S01]  /*29a0*/  SHF.L.U32 R126, R127, 0x1, RZ ;  /* 0x000000017f7e7819 */ /* 0x000fe200000006ff */
[----:B------:R-:W-:Y:S01]  /*29b0*/  IMAD.X R92, RZ, RZ, R89, P0 ;  /* 0x000000ffff5c7224 */ /* 0x000fe200000e0659 */
[----:B------:R-:W-:Y:S01]  /*29c0*/  IADD3.X R209, R211, R226, RZ, P1, !PT ;  /* 0x000000e2d3d17210 */ /* 0x000fe20000ffe4ff */
[----:B------:R-:W-:Y:S01]  /*29d0*/  IMAD.IADD R152, R169, 0x1, R154 ;  /* 0x00000001a9987824 */ /* 0x000fe200078e029a */
[----:B------:R-:W-:Y:S01]  /*29e0*/  IADD3 R99, P0, R98, R91, RZ ;  /* 0x0000005b62637210 */ /* 0x000fe20007f1e0ff */
[----:B------:R-:W-:Y:S01]  /*29f0*/  IMAD.WIDE.U32 R190, R60, 0x30, R210 ;  /* 0x000000303cbe7825 */ /* 0x000fe200078e00d2 */
[----:B------:R-:W-:-:S02]  /*2a00*/  IADD3 R94, P1, R91, R90, RZ ;  /* 0x0000005a5b5e7210 */ /* 0x000fc40007f3e0ff */
[----:B------:R-:W-:Y:S01]  /*2a10*/  IADD3 R151, R169, R152, RZ ;  /* 0x00000098a9977210 */ /* 0x000fe20007ffe0ff */
[----:B------:R-:W-:Y:S01]  /*2a20*/  IMAD.X R100, R97, 0x1, R92, P0 ;  /* 0x0000000161647824 */ /* 0x000fe200000e065c */
[----:B------:R-:W-:Y:S01]  /*2a30*/  IADD3.X R93, R92, R89, RZ, P1, !PT ;  /* 0x000000595c5d7210 */ /* 0x000fe20000ffe4ff */
[C---:B------:R-:W-:Y:S01]  /*2a40*/  IMAD R5, R199.reuse, 0xa0, RZ ;  /* 0x000000a0c7057824 */ /* 0x040fe200078e02ff */
[----:B------:R-:W-:Y:S01]  /*2a50*/  IADD3 R101, P1, R98, R94, RZ ;  /* 0x0000005e62657210 */ /* 0x000fe20007f3e0ff */
[----:B------:R-:W-:Y:S01]  /*2a60*/  IMAD R117, R199, 0xc0, RZ ;  /* 0x000000c0c7757824 */ /* 0x000fe200078e02ff */
[----:B------:R-:W-:Y:S01]  /*2a70*/  IADD3 R103, P0, R99, R98, RZ ;  /* 0x0000006263677210 */ /* 0x000fe20007f1e0ff */
[----:B------:R-:W-:Y:S01]  /*2a80*/  IMAD R3, R199, 0xe0, RZ ;  /* 0x000000e0c7037824 */ /* 0x000fe200078e02ff */
[----:B------:R-:W-:Y:S01]  /*2a90*/  SHF.L.U64.HI R127, R127, 0x1, R0 ;  /* 0x000000017f7f7819 */ /* 0x000fe20000010200 */
[----:B------:R-:W-:Y:S01]  /*2aa0*/  IMAD.WIDE.U32 R204, R198, 0x60, RZ ;  /* 0x00000060c6cc7825 */ /* 0x000fe200078e00ff */
[----:B------:R-:W-:-:S02]  /*2ab0*/  IADD3 R124, P3, R14, R126, RZ ;  /* 0x0000007e0e7c7210 */ /* 0x000fc40007f7e0ff */
[----:B------:R-:W-:Y:S01]  /*2ac0*/  IADD3.X R102, R97, R93, RZ, P1, !PT ;  /* 0x0000005d61667210 */ /* 0x000fe20000ffe4ff */
[----:B------:R-:W-:Y:S01]  /*2ad0*/  IMAD.WIDE.U32 R202, R198, 0xa0, RZ ;  /* 0x000000a0c6ca7825 */ /* 0x000fe200078e00ff */
[----:B------:R-:W-:Y:S02]  /*2ae0*/  IADD3.X R104, R100, R97, RZ, P0, !PT ;  /* 0x0000006164687210 */ /* 0x000fe400007fe4ff */
[----:B------:R-:W-:Y:S01]  /*2af0*/  IADD3 R126, P2, R6, R126, RZ ;  /* 0x0000007e067e7210 */ /* 0x000fe20007f5e0ff */
[----:B------:R-:W-:Y:S01]  /*2b00*/  IMAD.WIDE.U32 R200, R198, 0xc0, RZ ;  /* 0x000000c0c6c87825 */ /* 0x000fe200078e00ff */
[-C--:B------:R-:W-:Y:S02]  /*2b10*/  IADD3 R106, P1, R101, R98.reuse, RZ ;  /* 0x00000062656a7210 */ /* 0x080fe40007f3e0ff */
[----:B------:R-:W-:Y:S01]  /*2b20*/  IADD3 R108, P0, R103, R98, RZ ;  /* 0x00000062676c7210 */ /* 0x000fe20007f1e0ff */
[----:B------:R-:W-:Y:S01]  /*2b30*/  IMAD R153, R153, 0x70, RZ ;  /* 0x0000007099997824 */ /* 0x000fe200078e02ff */
[----:B------:R-:W-:Y:S01]  /*2b40*/  IADD3 R150, R169, R151, RZ ;  /* 0x00000097a9967210 */ /* 0x000fe20007ffe0ff */
[----:B------:R-:W-:Y:S01]  /*2b50*/  IMAD.WIDE.U32 R186, R60, 0x30, R206 ;  /* 0x000000303cba7825 */ /* 0x000fe200078e00ce */
[----:B------:R-:W-:-:S02]  /*2b60*/  SHF.L.U64.HI R111, R112, 0x1, R111 ;  /* 0x00000001706f7819 */ /* 0x000fc4000001026f */
[----:B------:R-:W-:Y:S01]  /*2b70*/  SHF.L.U64.HI R114, R115, 0x1, R114 ;  /* 0x0000000173727819 */ /* 0x000fe20000010272 */
[----:B------:R-:W-:Y:S01]  /*2b80*/  IMAD.WIDE.U32 R188, R60, 0x30, R208 ;  /* 0x000000303cbc7825 */ /* 0x000fe200078e00d0 */
[----:B------:R-:W-:Y:S02]  /*2b90*/  IADD3 R80, R191, R79, RZ ;  /* 0x0000004fbf507210 */ /* 0x000fe40007ffe0ff */
[----:B------:R-:W-:Y:S01]  /*2ba0*/  MOV R14, R48 ;  /* 0x00000030000e7202 */ /* 0x000fe20000000f00 */
[----:B------:R-:W-:Y:S01]  /*2bb0*/  IMAD.WIDE.U32 R198, R198, 0xe0, RZ ;  /* 0x000000e0c6c67825 */ /* 0x000fe200078e00ff */
[----:B------:R-:W-:Y:S02]  /*2bc0*/  SHF.L.U32 R112, R112, 0x1, RZ ;  /* 0x0000000170707819 */ /* 0x000fe400000006ff */
[----:B------:R-:W-:Y:S01]  /*2bd0*/  IADD3 R116, R203, R5, RZ ;  /* 0x00000005cb747210 */ /* 0x000fe20007ffe0ff */
[----:B------:R-:W-:Y:S01]  /*2be0*/  IMAD.X R125, R15, 0x1, R127, P3 ;  /* 0x000000010f7d7824 */ /* 0x000fe200018e067f */
[----:B------:R-:W-:Y:S01]  /*2bf0*/  SHF.R.S32.HI R145, RZ, 0x1f, R169 ;  /* 0x0000001fff917819 */ /* 0x000fe200000114a9 */
[----:B------:R-:W-:Y:S01]  /*2c00*/  IMAD.IADD R78, R79, 0x1, R187 ;  /* 0x000000014f4e7824 */ /* 0x000fe200078e02bb */
[----:B------:R-:W-:Y:S01]  /*2c10*/  SHF.R.S32.HI R142, RZ, 0x1f, R161 ;  /* 0x0000001fff8e7819 */ /* 0x000fe200000114a1 */
[----:B------:R-:W-:Y:S01]  /*2c20*/  IMAD.X R127, R7, 0x1, R127, P2 ;  /* 0x00000001077f7824 */ /* 0x000fe200010e067f */
[----:B------:R-:W-:Y:S01]  /*2c30*/  SHF.R.S32.HI R140, RZ, 0x1f, R159 ;  /* 0x0000001fff8c7819 */ /* 0x000fe2000001149f */
[----:B------:R-:W-:Y:S01]  /*2c40*/  IMAD.SHL.U32 R96, R214, 0x40, RZ ;  /* 0x00000040d6607824 */ /* 0x000fe200078e00ff */
[----:B------:R-:W-:Y:S01]  /*2c50*/  SHF.R.S32.HI R138, RZ, 0x1f, R157 ;  /* 0x0000001fff8a7819 */ /* 0x000fe2000001149d */
[----:B------:R-:W-:Y:S01]  /*2c60*/  IMAD.SHL.U32 R110, R110, 0x2, RZ ;  /* 0x000000026e6e7824 */ /* 0x000fe200078e00ff */
[----:B------:R-:W-:Y:S01]  /*2c70*/  SHF.R.S32.HI R136, RZ, 0x1f, R155 ;  /* 0x0000001fff887819 */ /* 0x000fe2000001149b */
[----:B------:R-:W-:Y:S01]  /*2c80*/  IMAD.SHL.U32 R115, R115, 0x2, RZ ;  /* 0x0000000273737824 */ /* 0x000fe200078e00ff */
[----:B------:R-:W-:Y:S01]  /*2c90*/  SHF.R.S32.HI R134, RZ, 0x1f, R153 ;  /* 0x0000001fff867819 */ /* 0x000fe20000011499 */
[----:B------:R-:W-:Y:S01]  /*2ca0*/  IMAD.IADD R113, R205, 0x1, R113 ;  /* 0x00000001cd717824 */ /* 0x000fe200078e0271 */
[----:B------:R-:W-:Y:S01]  /*2cb0*/  SHF.R.S32.HI R143, RZ, 0x1f, R160 ;  /* 0x0000001fff8f7819 */ /* 0x000fe200000114a0 */
[----:B------:R-:W-:Y:S01]  /*2cc0*/  IMAD.IADD R117, R201, 0x1, R117 ;  /* 0x00000001c9757824 */ /* 0x000fe200078e0275 */
[----:B------:R-:W-:Y:S01]  /*2cd0*/  IADD3 R79, R79, R189, RZ ;  /* 0x000000bd4f4f7210 */ /* 0x000fe20007ffe0ff */
[----:B------:R-:W-:Y:S01]  /*2ce0*/  IMAD.IADD R118, R199, 0x1, R3 ;  /* 0x00000001c7767824 */ /* 0x000fe200078e0203 */
[----:B------:R-:W-:Y:S01]  /*2cf0*/  SHF.R.S32.HI R141, RZ, 0x1f, R158 ;  /* 0x0000001fff8d7819 */ /* 0x000fe2000001149e */
[--C-:B------:R-:W-:Y:S01]  /*2d00*/  IMAD.X R105, R102, 0x1, R97.reuse, P1 ;  /* 0x0000000166697824 */ /* 0x100fe200008e0661 */
[----:B------:R-:W-:Y:S01]  /*2d10*/  SHF.R.S32.HI R139, RZ, 0x1f, R156 ;  /* 0x0000001fff8b7819 */ /* 0x000fe2000001149c */
[----:B------:R-:W-:Y:S01]  /*2d20*/  IMAD.X R107, R104, 0x1, R97, P0 ;  /* 0x00000001686b7824 */ /* 0x000fe200000e0661 */
[----:B------:R-:W-:-:S02]  /*2d30*/  SHF.R.S32.HI R137, RZ, 0x1f, R154 ;  /* 0x0000001fff897819 */ /* 0x000fc4000001149a */
[----:B------:R-:W-:Y:S02]  /*2d40*/  SHF.R.S32.HI R135, RZ, 0x1f, R152 ;  /* 0x0000001fff877819 */ /* 0x000fe40000011498 */
[----:B------:R-:W-:Y:S02]  /*2d50*/  SHF.R.S32.HI R133, RZ, 0x1f, R151 ;  /* 0x0000001fff857819 */ /* 0x000fe40000011497 */
[----:B------:R-:W-:Y:S02]  /*2d60*/  SHF.R.S32.HI R132, RZ, 0x1f, R150 ;  /* 0x0000001fff847819 */ /* 0x000fe40000011496 */
.L_x_997:
[----:B------:R-:W-:Y:S01]  /*2d70*/  IMAD.SHL.U32 R16, R14, 0x80, RZ ;  /* 0x000000800e107824 */ /* 0x000fe200078e00ff */
[----:B------:R-:W-:Y:S04]  /*2d80*/  BSSY B0, `(.L_x_864) ;  /* 0x0000010000007945 */ /* 0x000fe80003800000 */
[----:B------:R-:W-:Y:S05]  /*2d90*/  IADD3 R15, R16, -0x80, RZ ;  /* 0xffffff80100f7810 */ /* 0x000fea0007ffe0ff */
[--C-:B------:R-:W-:Y:S02]  /*2da0*/  IMAD.IADD R239, R64, 0x1, -R15.reuse ;  /* 0x0000000140ef7824 */ /* 0x100fe400078e0a0f */
[----:B------:R-:W-:Y:S03]  /*2db0*/  IMAD.IADD R235, R88, 0x1, -R15 ;  /* 0x0000000158eb7824 */ /* 0x000fe600078e0a0f */
[C---:B------:R-:W-:Y:S04]  /*2dc0*/  ISETP.GE.AND P2, PT, R212.reuse, R239, PT ;  /* 0x000000efd400720c */ /* 0x040fe80003f46270 */
[----:B------:R-:W-:Y:S11]  /*2dd0*/  ISETP.GE.AND P2, PT, R212, R235, !P2 ;  /* 0x000000ebd400720c */ /* 0x000ff60005746270 */
[----:B------:R-:W-:Y:S02]  /*2de0*/  @!UPT UIADD3 URZ, URZ, URZ, URZ ;  /* 0x0000003f3f3ff290 */ /* 0x000fe4000fffe03f */
[----:B----45:R-:W-:-:S05]  /*2df0*/  @!P2 BRA `(.L_x_865) ;  /* 0x000000800000a947 */ /* 0x030fca0003800000 */
[----:B------:R-:W-:Y:S02]  /*2e00*/  ISETP.NE.AND P1, PT, R168, RZ, PT ;  /* 0x000000ffa800720c */ /* 0x000fe40003f25270 */
[----:B------:R-:W-:Y:S11]  /*2e10*/  ISETP.NE.AND P0, PT, R167, RZ, PT ;  /* 0x000000ffa700720c */ /* 0x000ff60003f05270 */
[--C-:B------:R-:W-:Y:S05]  /*2e20*/  @P1 IMAD.MOV.U32 R121, RZ, RZ, R119.reuse ;  /* 0x000000ffff791224 */ /* 0x100fea00078e0077 */
[----:B------:R1:W2:Y:S02]  /*2e30*/  @P1 LD.E.128 R20, [R120.64] ;  /* 0x0000000678141980 */ /* 0x0002a4000c101d00 */
[----:B-1----:R-:W-:Y:S02]  /*2e40*/  @P0 IMAD.MOV.U32 R121, RZ, RZ, R119 ;  /* 0x000000ffff790224 */ /* 0x002fe400078e0077 */
[----:B--2---:R1:W-:Y:S04]  /*2e50*/  @P1 ST.E.128 [R130.64], R20 ;  /* 0x0000001482001985 */ /* 0x0043e8000c101d06 */
[----:B------:R-:W2:Y:S04]  /*2e60*/  @P0 LD.E.128 R4, [R120.64+0x80] ;  /* 0x0000800678040980 */ /* 0x000ea8000c101d00 */
[----:B--2---:R1:W-:Y:S02]  /*2e70*/  @P0 ST.E.128 [R130.64+0x80], R4 ;  /* 0x0000800482000985 */ /* 0x0043e4000c101d06 */
.L_x_865:
[----:B------:R-:W-:Y:S05]  /*2e80*/  BSYNC B0 ;  /* 0x0000000000007941 */ /* 0x000fea0003800000 */
.L_x_864:
[C---:B------:R-:W-:Y:S01]  /*2e90*/  ISETP.GE.AND P0, PT, R68.reuse, R239, PT ;  /* 0x000000ef4400720c */ /* 0x040fe20003f06270 */
[----:B------:R-:W-:Y:S03]  /*2ea0*/  BSSY B0, `(.L_x_866) ;  /* 0x000000e000007945 */ /* 0x000fe60003800000 */
[----:B------:R-:W-:Y:S11]  /*2eb0*/  ISETP.GE.AND P0, PT, R68, R235, !P0 ;  /* 0x000000eb4400720c */ /* 0x000ff60004706270 */
[----:B------:R-:W-:Y:S02]  /*2ec0*/  @!UPT UIADD3 URZ, URZ, URZ, URZ ;  /* 0x0000003f3f3ff290 */ /* 0x000fe4000fffe03f */
[----:B------:R-:W-:-:S05]  /*2ed0*/  @!P0 BRA `(.L_x_867) ;  /* 0x000000a000008947 */ /* 0x000fca0003800000 */
[----:B------:R-:W-:Y:S02]  /*2ee0*/  ISETP.NE.AND P1, PT, R168, RZ, PT ;  /* 0x000000ffa800720c */ /* 0x000fe40003f25270 */
[----:B------:R-:W-:Y:S02]  /*2ef0*/  IADD3 R24, P0, R120, R110, RZ ;  /* 0x0000006e78187210 */ /* 0x000fe40007f1e0ff */
[----:B------:R-:W-:Y:S03]  /*2f00*/  LEA R2, P3, R223, R130, 0x1 ;  /* 0x00000082df027211 */ /* 0x000fe600078608ff */
[----:B------:R-:W-:Y:S01]  /*2f10*/  IMAD.X R25, R119, 0x1, R109, P0 ;  /* 0x0000000177197824 */ /* 0x000fe200000e066d */
[----:B------:R-:W-:Y:S02]  /*2f20*/  ISETP.NE.AND P0, PT, R167, RZ, PT ;  /* 0x000000ffa700720c */ /* 0x000fe40003f05270 */
[----:B------:R-:W-:Y:S03]  /*2f30*/  LEA.HI.X R3, R223, R131, R224, 0x1, P3 ;  /* 0x00000083df037211 */ /* 0x000fe600018f0ce0 */
[----:B-1----:R-:W2:Y:S04]  /*2f40*/  @P1 LD.E.128 R20, [R24.64] ;  /* 0x0000000618141980 */ /* 0x002ea8000c101d00 */
[----:B--2---:R1:W-:Y:S04]  /*2f50*/  @P1 ST.E.128 [R2.64], R20 ;  /* 0x0000001402001985 */ /* 0x0043e8000c101d06 */
[----:B------:R-:W2:Y:S04]  /*2f60*/  @P0 LD.E.128 R4, [R24.64+0x80] ;  /* 0x0000800618040980 */ /* 0x000ea8000c101d00 */
[----:B--2---:R1:W-:Y:S02]  /*2f70*/  @P0 ST.E.128 [R2.64+0x80], R4 ;  /* 0x0000800402000985 */ /* 0x0043e4000c101d06 */
.L_x_867:
[----:B------:R-:W-:Y:S05]  /*2f80*/  BSYNC B0 ;  /* 0x0000000000007941 */ /* 0x000fea0003800000 */
.L_x_866:
[C---:B------:R-:W-:Y:S01]  /*2f90*/  ISETP.GE.AND P0, PT, R67.reuse, R239, PT ;  /* 0x000000ef4300720c */ /* 0x040fe20003f06270 */
[----:B------:R-:W-:Y:S03]  /*2fa0*/  BSSY B0, `(.L_x_868) ;  /* 0x000000e000007945 */ /* 0x000fe60003800000 */
[----:B------:R-:W-:Y:S11]  /*2fb0*/  ISETP.GE.AND P0, PT, R67, R235, !P0 ;  /* 0x000000eb4300720c */ /* 0x000ff60004706270 */
[----:B------:R-:W-:Y:S02]  /*2fc0*/  @!UPT UIADD3 URZ, URZ, URZ, URZ ;  /* 0x0000003f3f3ff290 */ /* 0x000fe4000fffe03f */
[----:B------:R-:W-:-:S05]  /*2fd0*/  @!P0 BRA `(.L_x_869) ;  /* 0x000000a000008947 */ /* 0x000fca0003800000 */
[----:B------:R-:W-:Y:S02]  /*2fe0*/  ISETP.NE.AND P1, PT, R168, RZ, PT ;  /* 0x000000ffa800720c */ /* 0x000fe40003f25270 */
[----:B------:R-:W-:Y:S02]  /*2ff0*/  IADD3 R24, P0, R120, R112, RZ ;  /* 0x0000007078187210 */ /* 0x000fe40007f1e0ff */
[----:B-1----:R-:W-:Y:S03]  /*3000*/  IADD3 R2, P3, R130, R76, RZ ;  /* 0x0000004c82027210 */ /* 0x002fe60007f7e0ff */
[----:B------:R-:W-:Y:S01]  /*3010*/  IMAD.X R25, R119, 0x1, R111, P0 ;  /* 0x0000000177197824 */ /* 0x000fe200000e066f */
[----:B------:R-:W-:Y:S01]  /*3020*/  ISETP.NE.AND P0, PT, R167, RZ, PT ;  /* 0x000000ffa700720c */ /* 0x000fe20003f05270 */
[----:B------:R-:W-:Y:S04]  /*3030*/  IMAD.X R3, R131, 0x1, R77, P3 ;  /* 0x0000000183037824 */ /* 0x000fe800018e064d */
[----:B------:R-:W2:Y:S04]  /*3040*/  @P1 LD.E.128 R20, [R24.64] ;  /* 0x0000000618141980 */ /* 0x000ea8000c101d00 */
[----:B--2---:R1:W-:Y:S04]  /*3050*/  @P1 ST.E.128 [R2.64], R20 ;  /* 0x0000001402001985 */ /* 0x0043e8000c101d06 */
[----:B------:R-:W2:Y:S04]  /*3060*/  @P0 LD.E.128 R4, [R24.64+0x80] ;  /* 0x0000800618040980 */ /* 0x000ea8000c101d00 */
[----:B--2---:R1:W-:Y:S02]  /*3070*/  @P0 ST.E.128 [R2.64+0x80], R4 ;  /* 0x0000800402000985 */ /* 0x0043e4000c101d06 */
.L_x_869:
[----:B------:R-:W-:Y:S05]  /*3080*/  BSYNC B0 ;  /* 0x0000000000007941 */ /* 0x000fea0003800000 */
.L_x_868:
        /* <DEDUP_REMOVED lines=15> */
.L_x_871:
[----:B------:R-:W-:Y:S05]  /*3180*/  BSYNC B0 ;  /* 0x0000000000007941 */ /* 0x000fea0003800000 */
.L_x_870:
        /* <DEDUP_REMOVED lines=15> */
.L_x_873:
[----:B------:R-:W-:Y:S05]  /*3280*/  BSYNC B0 ;  /* 0x0000000000007941 */ /* 0x000fea0003800000 */
.L_x_872:
        /* <DEDUP_REMOVED lines=15> */
.L_x_875:
[----:B------:R-:W-:Y:S05]  /*3380*/  BSYNC B0 ;  /* 0x0000000000007941 */ /* 0x000fea0003800000 */
.L_x_874:
        /* <DEDUP_REMOVED lines=15> */
.L_x_877:
[----:B------:R-:W-:Y:S05]  /*3480*/  BSYNC B0 ;  /* 0x0000000000007941 */ /* 0x000fea0003800000 */
.L_x_876:
        /* <DEDUP_REMOVED lines=15> */
.L_x_879:
[----:B------:R-:W-:Y:S05]  /*3580*/  BSYNC B0 ;  /* 0x0000000000007941 */ /* 0x000fea0003800000 */
.L_x_878:
[----:B------:R-:W2:Y:S01]  /*3590*/  LD.E R17, [R10.64+0xd0] ;  /* 0x0000d0060a117980 */ /* 0x000ea2000c101900 */
[----:B------:R-:W-:Y:S01]  /*35a0*/  IMAD.MOV.U32 R121, RZ, RZ, R119 ;  /* 0x000000ffff797224 */ /* 0x000fe200078e0077 */
[----:B------:R-:W-:Y:S02]  /*35b0*/  BSSY B3, `(.L_x_880) ;  /* 0x0000b30000037945 */ /* 0x000fe40003800000 */
[----:B-1----:R-:W3:Y:S01]  /*35c0*/  LD.E R3, [R10.64+0x130] ;  /* 0x000130060a037980 */ /* 0x002ee2000c101900 */
[----:B--2---:R-:W-:Y:S01]  /*35d0*/  ISETP.NE.AND P1, PT, R17, RZ, PT ;  /* 0x000000ff1100720c */ /* 0x004fe20003f25270 */
[----:B---3--:R-:W-:Y:S05]  /*35e0*/  IMAD.U32 R3, R3, -0x80, RZ ;  /* 0xffffff8003037824 */ /* 0x008fea00078e00ff */
[C---:B------:R-:W-:Y:S04]  /*35f0*/  LEA R120, P0, R3.reuse, R120, 0x1 ;  /* 0x0000007803787211 */ /* 0x040fe800078008ff */
[----:B------:R-:W-:Y:S03]  /*3600*/  LEA.HI.X.SX32 R119, R3, R121, 0x1, P0 ;  /* 0x0000007903777211 */ /* 0x000fe600000f0eff */
[----:B------:R-:W-:-:S05]  /*3610*/  @!P1 BRA `(.L_x_881) ;  /* 0x0000a8e000009947 */ /* 0x000fca0003800000 */
[----:B------:R-:W2:Y:S04]  /*3620*/  LD.E.U8 R0, [R10.64+0x1b3] ;  /* 0x0001b3060a007980 */ /* 0x000ea8000c101100 */
[----:B------:R1:W5:Y:S01]  /*3630*/  LD.E R121, [R10.64+0xc0] ;  /* 0x0000c0060a797980 */ /* 0x000362000c101900 */
[----:B--2---:R-:W-:Y:S11]  /*3640*/  ISETP.NE.AND P0, PT, R0, RZ, PT ;  /* 0x000000ff0000720c */ /* 0x004ff60003f05270 */
[----:B------:R-:W-:Y:S02]  /*3650*/  @!UPT UIADD3 URZ, URZ, URZ, URZ ;  /* 0x0000003f3f3ff290 */ /* 0x000fe4000fffe03f */
[----:B------:R-:W-:-:S05]  /*3660*/  @!P0 BRA `(.L_x_882) ;  /* 0x00003e9000008947 */ /* 0x000fca0003800000 */
[----:B-1----:R-:W-:Y:S01]  /*3670*/  BSSY B1, `(.L_x_883) ;  /* 0x000006e000017945 */ /* 0x002fe20003800000 */
[----:B------:R-:W-:-:S05]  /*3680*/  @!P2 BRA `(.L_x_884) ;  /* 0x000006c00000a947 */ /* 0x000fca0003800000 */
[----:B-----5:R-:W-:Y:S01]  /*3690*/  ISETP.GE.AND P0, PT, R18, R121, PT ;  /* 0x000000791200720c */ /* 0x020fe20003f06270 */
[----:B------:R-:W-:Y:S01]  /*36a0*/  @!UPT UIADD3 URZ, URZ, URZ, URZ ;  /* 0x0000003f3f3ff290 */ /* 0x000fe2000fffe03f */
[----:B------:R-:W-:Y:S11]  /*36b0*/  BSSY B0, `(.L_x_885) ;  /* 0x0000034000007945 */ /* 0x000ff60003800000 */
[----:B------:R-:W-:-:S05]  /*36c0*/  @P0 BRA `(.L_x_886) ;  /* 0x0000032000000947 */ /* 0x000fca0003800000 */
[----:B------:R-:W-:Y:S01]  /*36d0*/  ISETP.GE.AND P0, PT, R18, R17, PT ;  /* 0x000000111200720c */ /* 0x000fe20003f06270 */
[----:B------:R-:W2:Y:S11]  /*36e0*/  LD.E.128 R20, [R122.64] ;  /* 0x000000067a147980 */ /* 0x000eb6000c101d00 */
[----:B------:R-:W-:Y:S01]  /*36f0*/  @!UPT UIADD3 URZ, URZ, URZ, URZ ;  /* 0x0000003f3f3ff290 */ /* 0x000fe2000fffe03f */
[----:B------:R-:W3:Y:S06]  /*3700*/  @!P0 LD.E.64 R32, [R50.64] ;  /* 0x0000000632208980 */ /* 0x000eec000c101b00 */
[----:B------:R-:W4:Y:S02]  /*3710*/  @!P0 LD.E.64 R6, [R12.64] ;  /* 0x000000060c068980 */ /* 0x000f24000c101b00 */
[----:B----4-:R-:W-:Y:S01]  /*3720*/  @!P0 HADD2.F32 R24, -RZ, R6.H0_H0 ;  /* 0x20000006ff188230 */ /* 0x010fe20000004100 */
[----:B--2---:R-:W-:Y:S01]  /*3730*/  @!P0 MOV R26, R20 ;  /* 0x00000014001a8202 */ /* 0x004fe20000000f00 */
[----:B---3--:R-:W-:Y:S01]  /*3740*/  @!P0 HADD2.F32 R28, -RZ, R32.H0_H0 ;  /* 0x20000020ff1c8230 */ /* 0x008fe20000004100 */
[----:B------:R-:W-:Y:S01]  /*3750*/  @!P0 MOV R8, R21 ;  /* 0x0000001500088202 */ /* 0x000fe20000000f00 */
[----:B------:R-:W-:Y:S02]  /*3760*/  @!P0 HADD2.F32 R6, -RZ, R6.H1_H1 ;  /* 0x30000006ff068230 */ /* 0x000fe40000004100 */
[--C-:B------:R-:W-:Y:S02]  /*3770*/  @!P0 HADD2.F32 R25, -RZ, R26.reuse.H1_H1 ;  /* 0x3000001aff198230 */ /* 0x100fe40000004100 */
[----:B------:R-:W-:Y:S02]  /*3780*/  @!P0 HADD2.F32 R29, -RZ, R26.H0_H0 ;  /* 0x2000001aff1d8230 */ /* 0x000fe40000004100 */
[--C-:B------:R-:W-:Y:S01]  /*3790*/  @!P0 HADD2.F32 R5, -RZ, R7.reuse.H0_H0 ;  /* 0x20000007ff058230 */ /* 0x100fe20000004100 */
[C---:B------:R-:W-:Y:S01]  /*37a0*/  @!P0 FMUL.FTZ R35, R25.reuse, R28 ;  /* 0x0000001c19238220 */ /* 0x040fe20000410000 */
[----:B------:R-:W-:Y:S01]  /*37b0*/  @!P0 HADD2.F32 R7, -RZ, R7.H1_H1 ;  /* 0x30000007ff078230 */ /* 0x000fe20000004100 */
[----:B------:R-:W-:Y:S01]  /*37c0*/  @!P0 FMUL.FTZ R0, R25, R24 ;  /* 0x0000001819008220 */ /* 0x000fe20000410000 */
[----:B------:R-:W-:Y:S01]  /*37d0*/  @!P0 MOV R25, R22 ;  /* 0x0000001600198202 */ /* 0x000fe20000000f00 */
[----:B------:R-:W-:Y:S01]  /*37e0*/  @!P0 FFMA.FTZ R35, R29, R24, -R35 ;  /* 0x000000181d238223 */ /* 0x000fe20000010823 */
[----:B------:R-:W-:Y:S01]  /*37f0*/  @!P0 MOV R24, R23 ;  /* 0x0000001700188202 */ /* 0x000fe20000000f00 */
[----:B------:R-:W-:Y:S01]  /*3800*/  @!P0 FFMA.FTZ R0, R28, R29, R0 ;  /* 0x0000001d1c008223 */ /* 0x000fe20000010000 */
[----:B------:R-:W-:Y:S02]  /*3810*/  @!P0 HADD2.F32 R27, -RZ, R8.H1_H1 ;  /* 0x30000008ff1b8230 */ /* 0x000fe40000004100 */
[----:B------:R-:W-:Y:S02]  /*3820*/  @!P0 HADD2.F32 R26, -RZ, R25.H1_H1 ;  /* 0x30000019ff1a8230 */ /* 0x000fe40000004100 */
[----:B------:R-:W-:Y:S01]  /*3830*/  @!P0 HADD2.F32 R30, -RZ, R32.H1_H1 ;  /* 0x30000020ff1e8230 */ /* 0x000fe20000004100 */
[C---:B------:R-:W-:Y:S01]  /*3840*/  @!P0 FMUL.FTZ R2, R27.reuse, R6 ;  /* 0x000000061b028220 */ /* 0x040fe20000410000 */
[--C-:B------:R-:W-:Y:S01]  /*3850*/  @!P0 HADD2.F32 R31, -RZ, R33.reuse.H0_H0 ;  /* 0x20000021ff1f8230 */ /* 0x100fe20000004100 */
[C---:B------:R-:W-:Y:S01]  /*3860*/  @!P0 FMUL.FTZ R3, R26.reuse, R5 ;  /* 0x000000051a038220 */ /* 0x040fe20000410000 */
[----:B------:R-:W-:Y:S01]  /*3870*/  @!P0 HADD2.F32 R33, -RZ, R33.H1_H1 ;  /* 0x30000021ff218230 */ /* 0x000fe20000004100 */
[----:B------:R-:W-:Y:S01]  /*3880*/  @!P0 FMUL.FTZ R37, R27, R30 ;  /* 0x0000001e1b258220 */ /* 0x000fe20000410000 */
[----:B------:R-:W-:Y:S01]  /*3890*/  @!P0 HADD2.F32 R29, -RZ, R8.H0_H0 ;  /* 0x20000008ff1d8230 */ /* 0x000fe20000004100 */
[----:B------:R-:W-:Y:S01]  /*38a0*/  @!P0 FMUL.FTZ R34, R26, R31 ;  /* 0x0000001f1a228220 */ /* 0x000fe20000410000 */
[----:B------:R-:W-:Y:S01]  /*38b0*/  @!P0 F2FP.PACK_AB R35, R0, R35 ;  /* 0x000000230023823e */ /* 0x000fe200000000ff */
[--C-:B------:R-:W-:Y:S02]  /*38c0*/  @!P0 HADD2.F32 R8, -RZ, R24.reuse.H1_H1 ;  /* 0x30000018ff088230 */ /* 0x100fe40000004100 */
[----:B------:R-:W-:Y:S01]  /*38d0*/  @!P0 FFMA.FTZ R2, R30, R29, R2 ;  /* 0x0000001d1e028223 */ /* 0x000fe20000010002 */
[----:B------:R-:W-:Y:S01]  /*38e0*/  @!P0 MOV R20, R35 ;  /* 0x0000002300148202 */ /* 0x000fe20000000f00 */
[----:B------:R-:W-:Y:S01]  /*38f0*/  @!P0 FFMA.FTZ R37, R29, R6, -R37 ;  /* 0x000000061d258223 */ /* 0x000fe20000010825 */
[----:B------:R-:W-:Y:S01]  /*3900*/  @!P0 HADD2.F32 R28, -RZ, R25.H0_H0 ;  /* 0x20000019ff1c8230 */ /* 0x000fe20000004100 */
[C---:B------:R-:W-:Y:S01]  /*3910*/  @!P0 FMUL.FTZ R36, R8.reuse, R33 ;  /* 0x0000002108248220 */ /* 0x040fe20000410000 */
[----:B------:R-:W-:Y:S01]  /*3920*/  @!P0 HADD2.F32 R32, -RZ, R24.H0_H0 ;  /* 0x20000018ff208230 */ /* 0x000fe20000004100 */
[----:B------:R-:W-:Y:S01]  /*3930*/  @!P0 FMUL.FTZ R4, R8, R7 ;  /* 0x0000000708048220 */ /* 0x000fe20000410000 */
[----:B------:R-:W-:Y:S01]  /*3940*/  @!P0 F2FP.PACK_AB R38, R2, R37 ;  /* 0x000000250226823e */ /* 0x000fe200000000ff */
[----:B------:R-:W-:Y:S02]  /*3950*/  @!P0 FFMA.FTZ R3, R31, R28, R3 ;  /* 0x0000001c1f038223 */ /* 0x000fe40000010003 */
[----:B------:R-:W-:Y:S01]  /*3960*/  @!P0 FFMA.FTZ R34, R28, R5, -R34 ;  /* 0x000000051c228223 */ /* 0x000fe20000010822 */
[----:B------:R-:W-:Y:S01]  /*3970*/  @!P0 MOV R21, R38 ;  /* 0x0000002600158202 */ /* 0x000fe20000000f00 */
[----:B------:R-:W-:Y:S02]  /*3980*/  @!P0 FFMA.FTZ R36, R32, R7, -R36 ;  /* 0x0000000720248223 */ /* 0x000fe40000010824 */
[----:B------:R-:W-:Y:S01]  /*3990*/  @!P0 FFMA.FTZ R4, R33, R32, R4 ;  /* 0x0000002021048223 */ /* 0x000fe20000010004 */
[----:B------:R-:W-:Y:S04]  /*39a0*/  @!P0 F2FP.PACK_AB R34, R3, R34 ;  /* 0x000000220322823e */ /* 0x000fe800000000ff */
[----:B------:R-:W-:Y:S02]  /*39b0*/  @!P0 F2FP.PACK_AB R37, R4, R36 ;  /* 0x000000240425823e */ /* 0x000fe400000000ff */
[----:B------:R-:W-:Y:S02]  /*39c0*/  @!P0 MOV R22, R34 ;  /* 0x0000002200168202 */ /* 0x000fe40000000f00 */
[----:B------:R-:W-:Y:S05]  /*39d0*/  @!P0 MOV R23, R37 ;  /* 0x0000002500178202 */ /* 0x000fea0000000f00 */
[----:B------:R1:W-:Y:S02]  /*39e0*/  ST.E.128 [R128.64], R20 ;  /* 0x0000001480007985 */ /* 0x0003e4000c101d06 */
.L_x_886:
[----:B------:R-:W-:Y:S05]  /*39f0*/  BSYNC B0 ;  /* 0x0000000000007941 */ /* 0x000fea0003800000 */
.L_x_885:
[----:B------:R-:W-:Y:S11]  /*3a00*/  ISETP.GE.AND P0, PT, R9, R121, PT ;  /* 0x000000790900720c */ /* 0x000ff60003f06270 */
[----:B------:R-:W-:Y:S02]  /*3a10*/  @!UPT UIADD3 URZ, URZ, URZ, URZ ;  /* 0x0000003f3f3ff290 */ /* 0x000fe4000fffe03f */
[----:B------:R-:W-:-:S05]  /*3a20*/  @P0 BRA `(.L_x_884) ;  /* 0x0000032000000947 */ /* 0x000fca0003800000 */
[----:B------:R-:W-:Y:S01]  /*3a30*/  ISETP.GE.AND P0, PT, R9, R17, PT ;  /* 0x000000110900720c */ /* 0x000fe20003f06270 */
[----:B-1----:R-:W2:Y:S11]  /*3a40*/  LD.E.128 R20, [R122.64+0x80] ;  /* 0x000080067a147980 */ /* 0x002eb6000c101d00 */
[----:B------:R-:W-:Y:S01]  /*3a50*/  @!UPT UIADD3 URZ, URZ, URZ, URZ ;  /* 0x0000003f3f3ff290 */ /* 0x000fe2000fffe03f */
[----:B------:R-:W3:Y:S06]  /*3a60*/  @!P0 LD.E.64 R32, [R50.64+0x40] ;  /* 0x0000400632208980 */ /* 0x000eec000c101b00 */
[----:B------:R-:W4:Y:S02]  /*3a70*/  @!P0 LD.E.64 R6, [R12.64+0x40] ;  /* 0x000040060c068980 */ /* 0x000f24000c101b00 */
        /* <DEDUP_REMOVED lines=44> */
[----:B------:R1:W-:Y:S02]  /*3d40*/  ST.E.128 [R128.64+0x80], R20 ;  /* 0x0000801480007985 */ /* 0x0003e4000c101d06 */
.L_x_884:
[----:B------:R-:W-:Y:S05]  /*3d50*/  BSYNC B1 ;  /* 0x0000000000017941 */ /* 0x000fea0003800000 */
.L_x_883:
[C---:B------:R-:W-:Y:S01]  /*3d60*/  ISETP.GE.AND P0, PT, R68.reuse, R239, PT ;  /* 0x000000ef4400720c */ /* 0x040fe20003f06270 */
[----:B------:R-:W-:Y:S03]  /*3d70*/  BSSY B1, `(.L_x_887) ;  /* 0x000007b000017945 */ /* 0x000fe60003800000 */
[----:B------:R-:W-:Y:S11]  /*3d80*/  ISETP.GE.AND P0, PT, R68, R235, !P0 ;  /* 0x000000eb4400720c */ /* 0x000ff60004706270 */
[----:B------:R-:W-:Y:S02]  /*3d90*/  @!UPT UIADD3 URZ, URZ, URZ, URZ ;  /* 0x0000003f3f3ff290 */ /* 0x000fe4000fffe03f */
[----:B------:R-:W-:-:S05]  /*3da0*/  @!P0 BRA `(.L_x_888) ;  /* 0x0000077000008947 */ /* 0x000fca0003800000 */
[----:B-----5:R-:W-:Y:S01]  /*3db0*/  ISETP.GE.AND P0, PT, R18, R121, PT ;  /* 0x000000791200720c */ /* 0x020fe20003f06270 */
[C---:B------:R-:W-:Y:S01]  /*3dc0*/  IMAD.SHL.U32 R3, R169.reuse, 0x2, RZ ;  /* 0x00000002a9037824 */ /* 0x040fe200078e00ff */
[----:B------:R-:W-:Y:S01]  /*3dd0*/  SHF.L.U64.HI R0, R169, 0x1, R145 ;  /* 0x00000001a9007819 */ /* 0x000fe20000010291 */
[----:B------:R-:W-:Y:S03]  /*3de0*/  BSSY B0, `(.L_x_889) ;  /* 0x000003b000007945 */ /* 0x000fe60003800000 */
[C---:B------:R-:W-:Y:S02]  /*3df0*/  IADD3 R24, P2, R3.reuse, R12, RZ ;  /* 0x0000000c03187210 */ /* 0x040fe40007f5e0ff */
[----:B------:R-:W-:Y:S03]  /*3e00*/  IADD3 R36, P1, R3, R50, RZ ;  /* 0x0000003203247210 */ /* 0x000fe60007f3e0ff */
[C---:B------:R-:W-:Y:S02]  /*3e10*/  IMAD.X R25, R0.reuse, 0x1, R13, P2 ;  /* 0x0000000100197824 */ /* 0x040fe400010e060d */
[----:B------:R-:W-:Y:S01]  /*3e20*/  IMAD.X R37, R0, 0x1, R51, P1 ;  /* 0x0000000100257824 */ /* 0x000fe200008e0633 */
[----:B------:R-:W-:-:S05]  /*3e30*/  @P0 BRA `(.L_x_890) ;  /* 0x0000035000000947 */ /* 0x000fca0003800000 */
[----:B------:R-:W-:Y:S02]  /*3e40*/  LEA R38, P1, R90, R122, 0x1 ;  /* 0x0000007a5a267211 */ /* 0x000fe400078208ff */
[----:B------:R-:W-:Y:S02]  /*3e50*/  ISETP.GE.AND P0, PT, R18, R17, PT ;  /* 0x000000111200720c */ /* 0x000fe40003f06270 */
[----:B------:R-:W-:Y:S02]  /*3e60*/  LEA.HI.X R39, R90, R123, R89, 0x1, P1 ;  /* 0x0000007b5a277211 */ /* 0x000fe400008f0c59 */
[C---:B------:R-:W-:Y:S03]  /*3e70*/  LEA R44, P1, R225.reuse, R128, 0x1 ;  /* 0x00000080e12c7211 */ /* 0x040fe600078208ff */
[----:B-1----:R-:W2:Y:S01]  /*3e80*/  LD.E.128 R20, [R38.64] ;  /* 0x0000000626147980 */ /* 0x002ea2000c101d00 */
[----:B------:R-:W-:Y:S07]  /*3e90*/  LEA.HI.X R45, R225, R129, R226, 0x1, P1 ;  /* 0x00000081e12d7211 */ /* 0x000fee00008f0ce2 */
[----:B------:R-:W3:Y:S06]  /*3ea0*/  @!P0 LD.E.64 R34, [R36.64] ;  /* 0x0000000624228980 */ /* 0x000eec000c101b00 */
[----:B------:R-:W4:Y:S01]  /*3eb0*/  @!P0 LD.E.64 R6, [R24.64] ;  /* 0x0000000618068980 */ /* 0x000f22000c101b00 */
[--C-:B---3--:R-:W-:Y:S01]  /*3ec0*/  @!P0 HADD2.F32 R30, -RZ, R34.reuse.H0_H0 ;  /* 0x20000022ff1e8230 */ /* 0x108fe20000004100 */
[----:B--2---:R-:W-:Y:S01]  /*3ed0*/  @!P0 MOV R27, R20 ;  /* 0x00000014001b8202 */ /* 0x004fe20000000f00 */
[----:B------:R-:W-:Y:S01]  /*3ee0*/  @!P0 HADD2.F32 R32, -RZ, R34.H1_H1 ;  /* 0x30000022ff208230 */ /* 0x000fe20000004100 */
[----:B------:R-:W-:Y:S01]  /*3ef0*/  @!P0 MOV R8, R21 ;  /* 0x0000001500088202 */ /* 0x000fe20000000f00 */
[----:B------:R-:W-:Y:S02]  /*3f00*/  @!P0 HADD2.F32 R33, -RZ, R35.H0_H0 ;  /* 0x20000023ff218230 */ /* 0x000fe40000004100 */
[--C-:B------:R-:W-:Y:S02]  /*3f10*/  @!P0 HADD2.F32 R29, -RZ, R27.reuse.H1_H1 ;  /* 0x3000001bff1d8230 */ /* 0x100fe40000004100 */
[--C-:B----4-:R-:W-:Y:S02]  /*3f20*/  @!P0 HADD2.F32 R26, -RZ, R6.reuse.H0_H0 ;  /* 0x20000006ff1a8230 */ /* 0x110fe40000004100 */
[----:B------:R-:W-:Y:S01]  /*3f30*/  @!P0 HADD2.F32 R31, -RZ, R27.H0_H0 ;  /* 0x2000001bff1f8230 */ /* 0x000fe20000004100 */
[C---:B------:R-:W-:Y:S01]  /*3f40*/  @!P0 FMUL.FTZ R39, R29.reuse, R30 ;  /* 0x0000001e1d278220 */ /* 0x040fe20000410000 */
[----:B------:R-:W-:Y:S01]  /*3f50*/  @!P0 MOV R27, R22 ;  /* 0x00000016001b8202 */ /* 0x000fe20000000f00 */
[-C--:B------:R-:W-:Y:S01]  /*3f60*/  @!P0 FMUL.FTZ R0, R29, R26.reuse ;  /* 0x0000001a1d008220 */ /* 0x080fe20000410000 */
[----:B------:R-:W-:Y:S01]  /*3f70*/  @!P0 HADD2.F32 R6, -RZ, R6.H1_H1 ;  /* 0x30000006ff068230 */ /* 0x000fe20000004100 */
[----:B------:R-:W-:Y:S01]  /*3f80*/  @!P0 FFMA.FTZ R39, R31, R26, -R39 ;  /* 0x0000001a1f278223 */ /* 0x000fe20000010827 */
[----:B------:R-:W-:Y:S01]  /*3f90*/  @!P0 MOV R26, R23 ;  /* 0x00000017001a8202 */ /* 0x000fe20000000f00 */
[----:B------:R-:W-:Y:S01]  /*3fa0*/  @!P0 FFMA.FTZ R0, R30, R31, R0 ;  /* 0x0000001f1e008223 */ /* 0x000fe20000010000 */
[--C-:B------:R-:W-:Y:S02]  /*3fb0*/  @!P0 HADD2.F32 R29, -RZ, R8.reuse.H1_H1 ;  /* 0x30000008ff1d8230 */ /* 0x100fe40000004100 */
[----:B------:R-:W-:Y:S02]  /*3fc0*/  @!P0 HADD2.F32 R5, -RZ, R7.H0_H0 ;  /* 0x20000007ff058230 */ /* 0x000fe40000004100 */
[----:B------:R-:W-:Y:S01]  /*3fd0*/  @!P0 HADD2.F32 R28, -RZ, R27.H1_H1 ;  /* 0x3000001bff1c8230 */ /* 0x000fe20000004100 */
[C---:B------:R-:W-:Y:S01]  /*3fe0*/  @!P0 FMUL.FTZ R2, R29.reuse, R6 ;  /* 0x000000061d028220 */ /* 0x040fe20000410000 */
[----:B------:R-:W-:Y:S01]  /*3ff0*/  @!P0 HADD2.F32 R7, -RZ, R7.H1_H1 ;  /* 0x30000007ff078230 */ /* 0x000fe20000004100 */
[----:B------:R-:W-:Y:S01]  /*4000*/  @!P0 FMUL.FTZ R41, R29, R32 ;  /* 0x000000201d298220 */ /* 0x000fe20000410000 */
[----:B------:R-:W-:Y:S01]  /*4010*/  @!P0 HADD2.F32 R35, -RZ, R35.H1_H1 ;  /* 0x30000023ff238230 */ /* 0x000fe20000004100 */
[C---:B------:R-:W-:Y:S01]  /*4020*/  @!P0 FMUL.FTZ R3, R28.reuse, R5 ;  /* 0x000000051c038220 */ /* 0x040fe20000410000 */
        /* <DEDUP_REMOVED lines=22> */
.L_x_890:
[----:B------:R-:W-:Y:S05]  /*4190*/  BSYNC B0 ;  /* 0x0000000000007941 */ /* 0x000fea0003800000 */
.L_x_889:
[----:B------:R-:W-:Y:S11]  /*41a0*/  ISETP.GE.AND P0, PT, R9, R121, PT ;  /* 0x000000790900720c */ /* 0x000ff60003f06270 */
[----:B------:R-:W-:Y:S02]  /*41b0*/  @!UPT UIADD3 URZ, URZ, URZ, URZ ;  /* 0x0000003f3f3ff290 */ /* 0x000fe4000fffe03f */
[----:B------:R-:W-:-:S05]  /*41c0*/  @P0 BRA `(.L_x_888) ;  /* 0x0000035000000947 */ /* 0x000fca0003800000 */
[----:B------:R-:W-:Y:S02]  /*41d0*/  LEA R38, P1, R91, R122, 0x1 ;  /* 0x0000007a5b267211 */ /* 0x000fe400078208ff */
[----:B------:R-:W-:Y:S02]  /*41e0*/  ISETP.GE.AND P0, PT, R9, R17, PT ;  /* 0x000000110900720c */ /* 0x000fe40003f06270 */
[----:B------:R-:W-:Y:S02]  /*41f0*/  LEA.HI.X R39, R91, R123, R92, 0x1, P1 ;  /* 0x0000007b5b277211 */ /* 0x000fe400008f0c5c */
[C---:B-1----:R-:W-:Y:S03]  /*4200*/  LEA R44, P1, R84.reuse, R128, 0x1 ;  /* 0x00000080542c7211 */ /* 0x042fe600078208ff */
[----:B------:R-:W2:Y:S01]  /*4210*/  LD.E.128 R20, [R38.64] ;  /* 0x0000000626147980 */ /* 0x000ea2000c101d00 */
[----:B------:R-:W-:Y:S07]  /*4220*/  LEA.HI.X R45, R84, R129, R83, 0x1, P1 ;  /* 0x00000081542d7211 */ /* 0x000fee00008f0c53 */
[----:B------:R-:W3:Y:S06]  /*4230*/  @!P0 LD.E.64 R32, [R36.64+0x40] ;  /* 0x0000400624208980 */ /* 0x000eec000c101b00 */
[----:B------:R1:W4:Y:S01]  /*4240*/  @!P0 LD.E.64 R6, [R24.64+0x40] ;  /* 0x0000400618068980 */ /* 0x000322000c101b00 */
[--C-:B---3--:R-:W-:Y:S01]  /*4250*/  @!P0 HADD2.F32 R28, -RZ, R32.reuse.H0_H0 ;  /* 0x20000020ff1c8230 */ /* 0x108fe20000004100 */
[----:B--2---:R-:W-:Y:S01]  /*4260*/  @!P0 MOV R27, R20 ;  /* 0x00000014001b8202 */ /* 0x004fe20000000f00 */
[----:B------:R-:W-:Y:S01]  /*4270*/  @!P0 HADD2.F32 R30, -RZ, R32.H1_H1 ;  /* 0x30000020ff1e8230 */ /* 0x000fe20000004100 */
[----:B------:R-:W-:Y:S01]  /*4280*/  @!P0 MOV R8, R21 ;  /* 0x0000001500088202 */ /* 0x000fe20000000f00 */
[----:B------:R-:W-:Y:S01]  /*4290*/  @!P0 HADD2.F32 R32, -RZ, R33.H0_H0 ;  /* 0x20000021ff208230 */ /* 0x000fe20000004100 */
[----:B-1----:R-:W-:Y:S01]  /*42a0*/  @!P0 MOV R25, R22 ;  /* 0x0000001600198202 */ /* 0x002fe20000000f00 */
[--C-:B------:R-:W-:Y:S01]  /*42b0*/  @!P0 HADD2.F32 R29, -RZ, R27.reuse.H1_H1 ;  /* 0x3000001bff1d8230 */ /* 0x100fe20000004100 */
[----:B------:R-:W-:Y:S01]  /*42c0*/  @!P0 MOV R24, R23 ;  /* 0x0000001700188202 */ /* 0x000fe20000000f00 */
[--C-:B----4-:R-:W-:Y:S02]  /*42d0*/  @!P0 HADD2.F32 R26, -RZ, R6.reuse.H0_H0 ;  /* 0x20000006ff1a8230 */ /* 0x110fe40000004100 */
[----:B------:R-:W-:Y:S01]  /*42e0*/  @!P0 HADD2.F32 R31, -RZ, R27.H0_H0 ;  /* 0x2000001bff1f8230 */ /* 0x000fe20000004100 */
[C---:B------:R-:W-:Y:S01]  /*42f0*/  @!P0 FMUL.FTZ R35, R29.reuse, R28 ;  /* 0x0000001c1d238220 */ /* 0x040fe20000410000 */
[----:B------:R-:W-:Y:S01]  /*4300*/  @!P0 HADD2.F32 R6, -RZ, R6.H1_H1 ;  /* 0x30000006ff068230 */ /* 0x000fe20000004100 */
[-C--:B------:R-:W-:Y:S01]  /*4310*/  @!P0 FMUL.FTZ R0, R29, R26.reuse ;  /* 0x0000001a1d008220 */ /* 0x080fe20000410000 */
[--C-:B------:R-:W-:Y:S01]  /*4320*/  @!P0 HADD2.F32 R27, -RZ, R8.reuse.H1_H1 ;  /* 0x30000008ff1b8230 */ /* 0x100fe20000004100 */
[----:B------:R-:W-:Y:S01]  /*4330*/  @!P0 FFMA.FTZ R35, R31, R26, -R35 ;  /* 0x0000001a1f238223 */ /* 0x000fe20000010823 */
[----:B------:R-:W-:Y:S01]  /*4340*/  @!P0 HADD2.F32 R5, -RZ, R7.H0_H0 ;  /* 0x20000007ff058230 */ /* 0x000fe20000004100 */
[----:B------:R-:W-:Y:S01]  /*4350*/  @!P0 FFMA.FTZ R0, R28, R31, R0 ;  /* 0x0000001f1c008223 */ /* 0x000fe20000010000 */
        /* <DEDUP_REMOVED lines=28> */
.L_x_888:
[----:B------:R-:W-:Y:S05]  /*4520*/  BSYNC B1 ;  /* 0x0000000000017941 */ /* 0x000fea0003800000 */
.L_x_887:
        /* <DEDUP_REMOVED lines=17> */
[C---:B-1----:R-:W-:Y:S03]  /*4640*/  LEA R44, P1, R85.reuse, R128, 0x1 ;  /* 0x00000080552c7211 */ /* 0x042fe600078208ff */
[----:B------:R-:W2:Y:S01]  /*4650*/  LD.E.128 R20, [R38.64] ;  /* 0x0000000626147980 */ /* 0x000ea2000c101d00 */
        /* <DEDUP_REMOVED lines=48> */
.L_x_894:
[----:B------:R-:W-:Y:S05]  /*4960*/  BSYNC B0 ;  /* 0x0000000000007941 */ /* 0x000fea0003800000 */
.L_x_893:
[----:B------:R-:W-:Y:S11]  /*4970*/  ISETP.GE.AND P0, PT, R9, R121, PT ;  /* 0x000000790900720c */ /* 0x000ff60003f06270 */
[----:B------:R-:W-:Y:S02]  /*4980*/  @!UPT UIADD3 URZ, URZ, URZ, URZ ;  /* 0x0000003f3f3ff290 */ /* 0x000fe4000fffe03f */
[----:B------:R-:W-:-:S05]  /*4990*/  @P0 BRA `(.L_x_892) ;  /* 0x0000035000000947 */ /* 0x000fca0003800000 */
[C---:B------:R-:W-:Y:S02]  /*49a0*/  LEA R38, P1, R94.reuse, R122, 0x1 ;  /* 0x0000007a5e267211 */ /* 0x040fe400078208ff */
        /* <DEDUP_REMOVED lines=52> */
.L_x_892:
[----:B------:R-:W-:Y:S05]  /*4cf0*/  BSYNC B1 ;  /* 0x0000000000017941 */ /* 0x000fea0003800000 */
.L_x_891:
        /* <DEDUP_REMOVED lines=14> */
[----:B------:R-:W-:Y:S01]  /*4de0*/  IMAD R38, R215, 0x60, RZ ;  /* 0x00000060d7267824 */ /* 0x000fe200078e02ff */
[----:B------:R-:W-:Y:S01]  /*4df0*/  ISETP.GE.AND P0, PT, R18, R17, PT ;  /* 0x000000111200720c */ /* 0x000fe20003f06270 */
[----:B------:R-:W-:Y:S04]  /*4e00*/  IMAD.WIDE.U32 R40, R214, 0x60, R122 ;  /* 0x00000060d6287825 */ /* 0x000fe800078e007a */
[----:B------:R-:W-:Y:S01]  /*4e10*/  IMAD R42, R61, 0x60, RZ ;  /* 0x000000603d2a7824 */ /* 0x000fe200078e02ff */
[----:B------:R-:W-:Y:S01]  /*4e20*/  IADD3 R41, R41, R38, RZ ;  /* 0x0000002629297210 */ /* 0x000fe20007ffe0ff */
[----:B------:R-:W-:Y:S04]  /*4e30*/  IMAD.WIDE.U32 R52, R60, 0x60, R128 ;  /* 0x000000603c347825 */ /* 0x000fe800078e0080 */
[----:B-1----:R-:W2:Y:S01]  /*4e40*/  LD.E.128 R20, [R40.64] ;  /* 0x0000000628147980 */ /* 0x002ea2000c101d00 */
[----:B------:R-:W-:Y:S07]  /*4e50*/  IADD3 R53, R53, R42, RZ ;  /* 0x0000002a35357210 */ /* 0x000fee0007ffe0ff */
        /* <DEDUP_REMOVED lines=47> */
.L_x_898:
[----:B------:R-:W-:Y:S05]  /*5150*/  BSYNC B0 ;  /* 0x0000000000007941 */ /* 0x000fea0003800000 */
.L_x_897:
        /* <DEDUP_REMOVED lines=56> */
.L_x_896:
[----:B------:R-:W-:Y:S05]  /*54e0*/  BSYNC B1 ;  /* 0x0000000000017941 */ /* 0x000fea0003800000 */
.L_x_895:
        /* <DEDUP_REMOVED lines=67> */
.L_x_902:
[----:B------:R-:W-:Y:S05]  /*5920*/  BSYNC B0 ;  /* 0x0000000000007941 */ /* 0x000fea0003800000 */
.L_x_901:
        /* <DEDUP_REMOVED lines=56> */
.L_x_900:
[----:B------:R-:W-:Y:S05]  /*5cb0*/  BSYNC B1 ;  /* 0x0000000000017941 */ /* 0x000fea0003800000 */
.L_x_899:
        /* <DEDUP_REMOVED lines=19> */
[----:B-1----:R-:W-:Y:S04]  /*5df0*/  IMAD.WIDE.U32 R52, R60, 0xa0, R128 ;  /* 0x000000a03c347825 */ /* 0x002fe800078e0080 */
[----:B------:R-:W2:Y:S01]  /*5e00*/  LD.E.128 R20, [R40.64] ;  /* 0x0000000628147980 */ /* 0x000ea2000c101d00 */
        /* <DEDUP_REMOVED lines=48> */
.L_x_906:
[----:B------:R-:W-:Y:S05]  /*6110*/  BSYNC B0 ;  /* 0x0000000000007941 */ /* 0x000fea0003800000 */
.L_x_905:
        /* <DEDUP_REMOVED lines=56> */
.L_x_904:
[----:B------:R-:W-:Y:S05]  /*64a0*/  BSYNC B1 ;  /* 0x0000000000017941 */ /* 0x000fea0003800000 */
.L_x_903:
        /* <DEDUP_REMOVED lines=69> */
.L_x_910:
[----:B------:R-:W-:Y:S05]  /*6900*/  BSYNC B0 ;  /* 0x0000000000007941 */ /* 0x000fea0003800000 */
.L_x_909:
        /* <DEDUP_REMOVED lines=56> */
.L_x_908:
[----:B------:R-:W-:Y:S05]  /*6c90*/  BSYNC B1 ;  /* 0x0000000000017941 */ /* 0x000fea0003800000 */
.L_x_907:
        /* <DEDUP_REMOVED lines=69> */
.L_x_914:
[----:B------:R-:W-:Y:S05]  /*70f0*/  BSYNC B0 ;  /* 0x0000000000007941 */ /* 0x000fea0003800000 */
.L_x_913:
[----:B------:R-:W-:Y:S11]  /*7100*/  ISETP.GE.AND P0, PT, R9, R121, PT ;  /* 0x000000790900720c */ /* 0x000ff60003f06270 */
[----:B------:R-:W-:Y:S02]  /*7110*/  @!UPT UIADD3 URZ, URZ, URZ, URZ ;  /* 0x0000003f3f3ff290 */ /* 0x000fe4000fffe03f */
[----:B------:R-:W-:-:S05]  /*7120*/  @P0 BRA `(.L_x_912) ;  /* 0x0000035000000947 */ /* 0x000fca0003800000 */
[C---:B------:R-:W-:Y:S02]  /*7130*/  LEA R34, P1, R108.reuse, R122, 0x1 ;  /* 0x0000007a6c227211 */ /* 0x040fe400078208ff */
[----:B------:R-:W-:Y:S02]  /*7140*/  ISETP.GE.AND P0, PT, R9, R17, PT ;  /* 0x000000110900720c */ /* 0x000fe40003f06270 */
[----:B------:R-:W-:Y:S02]  /*7150*/  LEA.HI.X R35, R108, R123, R107, 0x1, P1 ;  /* 0x0000007b6c237211 */ /* 0x000fe400008f0c6b */
[C---:B------:R-:W-:Y:S03]  /*7160*/  LEA R42, P1, R186.reuse, R128, 0x1 ;  /* 0x00000080ba2a7211 */ /* 0x040fe600078208ff */
[----:B-1----:R-:W2:Y:S01]  /*7170*/  LD.E.128 R20, [R34.64] ;  /* 0x0000000622147980 */ /* 0x002ea2000c101d00 */
        /* <DEDUP_REMOVED lines=9> */
[----:B------:R-:W-:Y:S02]  /*7210*/  @!P0 HADD2.F32 R28, -RZ, R26.H1_H1 ;  /* 0x3000001aff1c8230 */ /* 0x000fe40000004100 */
[----:B----4-:R-:W-:Y:S02]  /*7220*/  @!P0 HADD2.F32 R17, -RZ, R6.H0_H0 ;  /* 0x20000006ff118230 */ /* 0x010fe40000004100 */
[----:B------:R-:W-:Y:S01]  /*7230*/  @!P0 HADD2.F32 R30, -RZ, R26.H0_H0 ;  /* 0x2000001aff1e8230 */ /* 0x000fe20000004100 */
[C---:B------:R-:W-:Y:S01]  /*7240*/  @!P0 FMUL.FTZ R35, R28.reuse, R27 ;  /* 0x0000001b1c238220 */ /* 0x040fe20000410000 */
[----:B------:R-:W-:Y:S01]  /*7250*/  @!P0 HADD2.F32 R6, -RZ, R6.H1_H1 ;  /* 0x30000006ff068230 */ /* 0x000fe20000004100 */
[-C--:B------:R-:W-:Y:S01]  /*7260*/  @!P0 FMUL.FTZ R0, R28, R17.reuse ;  /* 0x000000111c008220 */ /* 0x080fe20000410000 */
[--C-:B------:R-:W-:Y:S01]  /*7270*/  @!P0 HADD2.F32 R5, -RZ, R7.reuse.H0_H0 ;  /* 0x20000007ff058230 */ /* 0x100fe20000004100 */
[----:B------:R-:W-:Y:S01]  /*7280*/  @!P0 FFMA.FTZ R35, R30, R17, -R35 ;  /* 0x000000111e238223 */ /* 0x000fe20000010823 */
[----:B------:R-:W-:Y:S01]  /*7290*/  @!P0 MOV R17, R23 ;  /* 0x0000001700118202 */ /* 0x000fe20000000f00 */
[----:B------:R-:W-:Y:S01]  /*72a0*/  @!P0 FFMA.FTZ R0, R27, R30, R0 ;  /* 0x0000001e1b008223 */ /* 0x000fe20000010000 */
[----:B------:R-:W-:Y:S02]  /*72b0*/  @!P0 HADD2.F32 R25, -RZ, R8.H1_H1 ;  /* 0x30000008ff198230 */ /* 0x000fe40000004100 */
[----:B------:R-:W-:Y:S02]  /*72c0*/  @!P0 HADD2.F32 R26, -RZ, R24.H1_H1 ;  /* 0x30000018ff1a8230 */ /* 0x000fe40000004100 */
[----:B------:R-:W-:Y:S01]  /*72d0*/  @!P0 HADD2.F32 R7, -RZ, R7.H1_H1 ;  /* 0x30000007ff078230 */ /* 0x000fe20000004100 */
[C---:B------:R-:W-:Y:S01]  /*72e0*/  @!P0 FMUL.FTZ R2, R25.reuse, R6 ;  /* 0x0000000619028220 */ /* 0x040fe20000410000 */
[----:B------:R-:W-:Y:S01]  /*72f0*/  @!P0 HADD2.F32 R33, -RZ, R33.H1_H1 ;  /* 0x30000021ff218230 */ /* 0x000fe20000004100 */
[C---:B------:R-:W-:Y:S01]  /*7300*/  @!P0 FMUL.FTZ R3, R26.reuse, R5 ;  /* 0x000000051a038220 */ /* 0x040fe20000410000 */
[----:B------:R-:W-:Y:S01]  /*7310*/  @!P0 HADD2.F32 R27, -RZ, R8.H0_H0 ;  /* 0x20000008ff1b8230 */ /* 0x000fe20000004100 */
[----:B------:R-:W-:Y:S01]  /*7320*/  @!P0 FMUL.FTZ R39, R25, R29 ;  /* 0x0000001d19278220 */ /* 0x000fe20000410000 */
[--C-:B------:R-:W-:Y:S01]  /*7330*/  @!P0 HADD2.F32 R8, -RZ, R17.reuse.H1_H1 ;  /* 0x30000011ff088230 */ /* 0x100fe20000004100 */
[----:B------:R-:W-:Y:S01]  /*7340*/  @!P0 FMUL.FTZ R34, R26, R31 ;  /* 0x0000001f1a228220 */ /* 0x000fe20000410000 */
[----:B------:R-:W-:Y:S01]  /*7350*/  @!P0 F2FP.PACK_AB R35, R0, R35 ;  /* 0x000000230023823e */ /* 0x000fe200000000ff */
[----:B------:R-:W-:Y:S01]  /*7360*/  @!P0 FFMA.FTZ R2, R29, R27, R2 ;  /* 0x0000001b1d028223 */ /* 0x000fe20000010002 */
[----:B------:R-:W-:Y:S01]  /*7370*/  @!P0 HADD2.F32 R30, -RZ, R24.H0_H0 ;  /* 0x20000018ff1e8230 */ /* 0x000fe20000004100 */
[C---:B------:R-:W-:Y:S01]  /*7380*/  @!P0 FMUL.FTZ R38, R8.reuse, R33 ;  /* 0x0000002108268220 */ /* 0x040fe20000410000 */
[----:B------:R-:W-:Y:S01]  /*7390*/  @!P0 MOV R20, R35 ;  /* 0x0000002300148202 */ /* 0x000fe20000000f00 */
[----:B------:R-:W-:Y:S01]  /*73a0*/  @!P0 HADD2.F32 R32, -RZ, R17.H0_H0 ;  /* 0x20000011ff208230 */ /* 0x000fe20000004100 */
[----:B------:R-:W-:Y:S02]  /*73b0*/  @!P0 FMUL.FTZ R4, R8, R7 ;  /* 0x0000000708048220 */ /* 0x000fe40000410000 */
[----:B------:R-:W-:Y:S02]  /*73c0*/  @!P0 FFMA.FTZ R3, R31, R30, R3 ;  /* 0x0000001e1f038223 */ /* 0x000fe40000010003 */
[----:B------:R-:W-:Y:S02]  /*73d0*/  @!P0 FFMA.FTZ R39, R27, R6, -R39 ;  /* 0x000000061b278223 */ /* 0x000fe40000010827 */
[----:B------:R-:W-:Y:S02]  /*73e0*/  @!P0 FFMA.FTZ R34, R30, R5, -R34 ;  /* 0x000000051e228223 */ /* 0x000fe40000010822 */
[----:B------:R-:W-:Y:S01]  /*73f0*/  @!P0 FFMA.FTZ R38, R32, R7, -R38 ;  /* 0x0000000720268223 */ /* 0x000fe20000010826 */
[----:B------:R-:W-:Y:S01]  /*7400*/  @!P0 F2FP.PACK_AB R40, R2, R39 ;  /* 0x000000270228823e */ /* 0x000fe200000000ff */
[----:B------:R-:W-:Y:S01]  /*7410*/  @!P0 FFMA.FTZ R4, R33, R32, R4 ;  /* 0x0000002021048223 */ /* 0x000fe20000010004 */
[----:B------:R-:W-:Y:S02]  /*7420*/  @!P0 F2FP.PACK_AB R34, R3, R34 ;  /* 0x000000220322823e */ /* 0x000fe400000000ff */
[----:B------:R-:W-:Y:S02]  /*7430*/  @!P0 MOV R21, R40 ;  /* 0x0000002800158202 */ /* 0x000fe40000000f00 */
[----:B------:R-:W-:Y:S02]  /*7440*/  @!P0 F2FP.PACK_AB R39, R4, R38 ;  /* 0x000000260427823e */ /* 0x000fe400000000ff */
[----:B------:R-:W-:Y:S02]  /*7450*/  @!P0 MOV R22, R34 ;  /* 0x0000002200168202 */ /* 0x000fe40000000f00 */
[----:B------:R-:W-:Y:S05]  /*7460*/  @!P0 MOV R23, R39 ;  /* 0x0000002700178202 */ /* 0x000fea0000000f00 */
[----:B------:R1:W-:Y:S02]  /*7470*/  ST.E.128 [R42.64], R20 ;  /* 0x000000142a007985 */ /* 0x0003e4000c101d06 */
.L_x_912:
[----:B------:R-:W-:Y:S05]  /*7480*/  BSYNC B1 ;  /* 0x0000000000017941 */ /* 0x000fea0003800000 */
.L_x_911:
[----:B------:R-:W2:Y:S02]  /*7490*/  LD.E R3, [R10.64+0xd0] ;  /* 0x0000d0060a037980 */ /* 0x000ea4000c101900 */
[----:B--2---:R-:W-:Y:S05]  /*74a0*/  IMAD.U32 R3, R3, -0x40, RZ ;  /* 0xffffffc003037824 */ /* 0x004fea00078e00ff */
[C---:B------:R-:W-:Y:S02]  /*74b0*/  LEA R12, P1, R3.reuse, R12, 0x1 ;  /* 0x0000000c030c7211 */ /* 0x040fe400078208ff */
[C---:B------:R-:W-:Y:S02]  /*74c0*/  LEA R50, P0, R3.reuse, R50, 0x1 ;  /* 0x0000003203327211 */ /* 0x040fe400078008ff */
[C---:B------:R-:W-:Y:S02]  /*74d0*/  LEA.HI.X.SX32 R13, R3.reuse, R13, 0x1, P1 ;  /* 0x0000000d030d7211 */ /* 0x040fe400008f0eff */
[----:B------:R-:W-:Y:S01]  /*74e0*/  LEA.HI.X.SX32 R51, R3, R51, 0x1, P0 ;  /* 0x0000003303337211 */ /* 0x000fe200000f0eff */
[----:B------:R-:W-:-:S05]  /*74f0*/  BRA `(.L_x_915) ;  /* 0x000073b000007947 */ /* 0x000fca0003800000 */
.L_x_882:
[----:B-1----:R-:W-:Y:S01]  /*7500*/  BSSY B2, `(.L_x_916) ;  /* 0x00000c2000027945 */ /* 0x002fe20003800000 */
[----:B------:R-:W-:-:S05]  /*7510*/  @!P2 BRA `(.L_x_917) ;  /* 0x00000c000000a947 */ /* 0x000fca0003800000 */
[----:B-----5:R-:W-:Y:S01]  /*7520*/  ISETP.GE.AND P0, PT, R18, R121, PT ;  /* 0x000000791200720c */ /* 0x020fe20003f06270 */
[----:B------:R-:W-:Y:S01]  /*7530*/  @!UPT UIADD3 URZ, URZ, URZ, URZ ;  /* 0x0000003f3f3ff290 */ /* 0x000fe2000fffe03f */
[----:B------:R-:W-:Y:S11]  /*7540*/  BSSY B1, `(.L_x_918) ;  /* 0x000005e000017945 */ /* 0x000ff60003800000 */
[----:B------:R-:W-:-:S05]  /*7550*/  @P0 BRA `(.L_x_919) ;  /* 0x000005c000000947 */ /* 0x000fca0003800000 */
[----:B------:R1:W5:Y:S01]  /*7560*/  LD.E.128 R36, [R122.64] ;  /* 0x000000067a247980 */ /* 0x000362000c101d00 */
[----:B------:R-:W-:Y:S01]  /*7570*/  ISETP.GE.AND P0, PT, R18, R17, PT ;  /* 0x000000111200720c */ /* 0x000fe20003f06270 */
[----:B------:R-:W-:Y:S01]  /*7580*/  @!UPT UIADD3 URZ, URZ, URZ, URZ ;  /* 0x0000003f3f3ff290 */ /* 0x000fe2000fffe03f */
[----:B------:R-:W-:Y:S11]  /*7590*/  BSSY B0, `(.L_x_920) ;  /* 0x0000057000007945 */ /* 0x000ff60003800000 */
[----:B------:R-:W-:-:S05]  /*75a0*/  @P0 BRA `(.L_x_921) ;  /* 0x0000055000000947 */ /* 0x000fca0003800000 */
[--C-:B-----5:R-:W-:Y:S01]  /*75b0*/  HADD2.F32 R35, -RZ, R36.reuse.H0_H0 ;  /* 0x20000024ff237230 */ /* 0x120fe20000004100 */
[----:B------:R-:W-:Y:S02]  /*75c0*/  LEA.HI R247, R17, R17, RZ, 0x1 ;  /* 0x0000001111f77211 */ /* 0x000fe400078f08ff */
[----:B------:R-:W-:Y:S02]  /*75d0*/  MOV R241, RZ ;  /* 0x000000ff00f17202 */ /* 0x000fe40000000f00 */
[----:B------:R-:W-:Y:S02]  /*75e0*/  SHF.R.S32.HI R247, RZ, 0x1, R247 ;  /* 0x00000001fff77819 */ /* 0x000fe400000114f7 */
[----:B------:R-:W-:Y:S02]  /*75f0*/  MOV R245, RZ ;  /* 0x000000ff00f57202 */ /* 0x000fe40000000f00 */
[-C--:B------:R-:W-:Y:S02]  /*7600*/  ISETP.GE.AND P2, PT, R18, R247.reuse, PT ;  /* 0x000000f71200720c */ /* 0x080fe40003f46270 */
[----:B------:R-:W-:Y:S02]  /*7610*/  MOV R243, R247 ;  /* 0x000000f700f37202 */ /* 0x000fe40000000f00 */
[----:B------:R-:W-:Y:S01]  /*7620*/  MOV R59, R37 ;  /* 0x00000025003b7202 */ /* 0x000fe20000000f00 */
[----:B------:R-:W-:Y:S01]  /*7630*/  HADD2.F32 R37, -RZ, R36.H1_H1 ;  /* 0x30000024ff257230 */ /* 0x000fe20000004100 */
[----:B------:R-:W-:Y:S02]  /*7640*/  MOV R46, R38 ;  /* 0x00000026002e7202 */ /* 0x000fe40000000f00 */
[----:B------:R-:W-:Y:S05]  /*7650*/  MOV R57, R39 ;  /* 0x0000002700397202 */ /* 0x000fea0000000f00 */
[C---:B------:R-:W-:Y:S02]  /*7660*/  @P2 IADD3 R243, -R247.reuse, RZ, RZ ;  /* 0x000000fff7f32210 */ /* 0x040fe40007ffe1ff */
[----:B------:R-:W-:Y:S02]  /*7670*/  @P2 IADD3 R241, -R247, RZ, RZ ;  /* 0x000000fff7f12210 */ /* 0x000fe40007ffe1ff */
[----:B------:R-:W-:Y:S02]  /*7680*/  LEA R20, P1, R243, R122, 0x1 ;  /* 0x0000007af3147211 */ /* 0x000fe400078208ff */
[----:B------:R-:W-:Y:S02]  /*7690*/  LEA R248, P0, R241, R124, 0x1 ;  /* 0x0000007cf1f87211 */ /* 0x000fe400078008ff */
[----:B------:R-:W-:Y:S02]  /*76a0*/  LEA.HI.X.SX32 R21, R243, R123, 0x1, P1 ;  /* 0x0000007bf3157211 */ /* 0x000fe400008f0eff */
[----:B------:R-:W-:Y:S02]  /*76b0*/  LEA.HI.X.SX32 R249, R241, R125, 0x1, P0 ;  /* 0x0000007df1f97211 */ /* 0x000fe400000f0eff */
[----:B------:R-:W-:Y:S02]  /*76c0*/  @P2 IADD3 R245, -R247, RZ, RZ ;  /* 0x000000fff7f52210 */ /* 0x000fe40007ffe1ff */
[----:B------:R-:W2:Y:S02]  /*76d0*/  LD.E.128 R20, [R20.64] ;  /* 0x0000000614147980 */ /* 0x000ea4000c101d00 */
[C---:B------:R-:W-:Y:S04]  /*76e0*/  LEA R40, P0, R245.reuse, R126, 0x1 ;  /* 0x0000007ef5287211 */ /* 0x040fe800078008ff */
[----:B------:R-:W-:Y:S02]  /*76f0*/  LEA.HI.X.SX32 R41, R245, R127, 0x1, P0 ;  /* 0x0000007ff5297211 */ /* 0x000fe400000f0eff */
[----:B------:R-:W3:Y:S08]  /*7700*/  LD.E.128 R240, [R248.64] ;  /* 0x00000006f8f07980 */ /* 0x000ef0000c101d00 */
[----:B------:R4:W2:Y:S02]  /*7710*/  LD.E.128 R52, [R40.64] ;  /* 0x0000000628347980 */ /* 0x0008a4000c101d00 */
[----:B----4-:R-:W-:Y:S02]  /*7720*/  HADD2.F32 R40, -RZ, R59.H0_H0 ;  /* 0x2000003bff287230 */ /* 0x010fe40000004100 */
[--C-:B---3--:R-:W-:Y:S01]  /*7730*/  HADD2.F32 R32, -RZ, R240.reuse.H0_H0 ;  /* 0x200000f0ff207230 */ /* 0x108fe20000004100 */
[----:B--2---:R-:W-:Y:S01]  /*7740*/  MOV R34, R20 ;  /* 0x0000001400227202 */ /* 0x004fe20000000f00 */
[----:B------:R-:W-:Y:S01]  /*7750*/  HADD2.F32 R30, -RZ, R240.H1_H1 ;  /* 0x300000f0ff1e7230 */ /* 0x000fe20000004100 */
[----:B------:R-:W-:Y:S01]  /*7760*/  MOV R27, R21 ;  /* 0x00000015001b7202 */ /* 0x000fe20000000f00 */
[--C-:B------:R-:W-:Y:S01]  /*7770*/  HADD2.F32 R26, -RZ, R241.reuse.H1_H1 ;  /* 0x300000f1ff1a7230 */ /* 0x100fe20000004100 */
[----:B------:R-:W-:Y:S01]  /*7780*/  @!P2 FADD.FTZ R32, -R32, -RZ ;  /* 0x800000ff2020a221 */ /* 0x000fe20000010100 */
[----:B------:R-:W-:Y:S01]  /*7790*/  HADD2.F32 R28, -RZ, R241.H0_H0 ;  /* 0x200000f1ff1c7230 */ /* 0x000fe20000004100 */
[----:B------:R-:W-:Y:S01]  /*77a0*/  MOV R24, R22 ;  /* 0x0000001600187202 */ /* 0x000fe20000000f00 */
[--C-:B------:R-:W-:Y:S01]  /*77b0*/  HADD2.F32 R33, -RZ, R34.reuse.H0_H0 ;  /* 0x20000022ff217230 */ /* 0x100fe20000004100 */
[----:B------:R-:W-:Y:S01]  /*77c0*/  @!P2 FADD.FTZ R30, -R30, -RZ ;  /* 0x800000ff1e1ea221 */ /* 0x000fe20000010100 */
[----:B------:R-:W-:Y:S01]  /*77d0*/  HADD2.F32 R31, -RZ, R34.H1_H1 ;  /* 0x30000022ff1f7230 */ /* 0x000fe20000004100 */
[----:B------:R-:W-:Y:S01]  /*77e0*/  MOV R25, R23 ;  /* 0x0000001700197202 */ /* 0x000fe20000000f00 */
[--C-:B------:R-:W-:Y:S01]  /*77f0*/  HADD2.F32 R29, -RZ, R27.reuse.H0_H0 ;  /* 0x2000001bff1d7230 */ /* 0x100fe20000004100 */
[----:B------:R-:W-:Y:S01]  /*7800*/  @!P2 FADD.FTZ R26, -R26, -RZ ;  /* 0x800000ff1a1aa221 */ /* 0x000fe20000010100 */
[----:B------:R-:W-:Y:S01]  /*7810*/  HADD2.F32 R27, -RZ, R27.H1_H1 ;  /* 0x3000001bff1b7230 */ /* 0x000fe20000004100 */
[----:B------:R-:W-:Y:S01]  /*7820*/  @!P2 FADD.FTZ R28, -R28, -RZ ;  /* 0x800000ff1c1ca221 */ /* 0x000fe20000010100 */
[----:B------:R-:W-:Y:S01]  /*7830*/  HADD2.F32 R23, -RZ, R242.H0_H0 ;  /* 0x200000f2ff177230 */ /* 0x000fe20000004100 */
[----:B------:R-:W-:Y:S01]  /*7840*/  FMUL.FTZ R0, R33, R32 ;  /* 0x0000002021007220 */ /* 0x000fe20000410000 */
[----:B------:R-:W-:Y:S01]  /*7850*/  HADD2.F32 R36, -RZ, R52.H0_H0 ;  /* 0x20000034ff247230 */ /* 0x000fe20000004100 */
[----:B------:R-:W-:Y:S01]  /*7860*/  FMUL.FTZ R2, R31, R30 ;  /* 0x0000001e1f027220 */ /* 0x000fe20000410000 */
[----:B------:R-:W-:Y:S01]  /*7870*/  HADD2.F32 R22, -RZ, R242.H1_H1 ;  /* 0x300000f2ff167230 */ /* 0x000fe20000004100 */
[----:B------:R-:W-:Y:S01]  /*7880*/  FMUL.FTZ R4, R27, R26 ;  /* 0x0000001a1b047220 */ /* 0x000fe20000410000 */
[----:B------:R-:W-:Y:S01]  /*7890*/  HADD2.F32 R38, -RZ, R52.H1_H1 ;  /* 0x30000034ff267230 */ /* 0x000fe20000004100 */
[----:B------:R-:W-:Y:S01]  /*78a0*/  FMUL.FTZ R3, R29, R28 ;  /* 0x0000001c1d037220 */ /* 0x000fe20000410000 */
[----:B------:R-:W-:Y:S01]  /*78b0*/  HADD2.F32 R21, -RZ, R243.H0_H0 ;  /* 0x200000f3ff157230 */ /* 0x000fe20000004100 */
[----:B------:R-:W-:Y:S01]  /*78c0*/  @!P2 FADD.FTZ R23, -R23, -RZ ;  /* 0x800000ff1717a221 */ /* 0x000fe20000010100 */
[--C-:B------:R-:W-:Y:S01]  /*78d0*/  HADD2.F32 R26, -RZ, R24.reuse.H0_H0 ;  /* 0x20000018ff1a7230 */ /* 0x100fe20000004100 */
[----:B------:R-:W-:Y:S01]  /*78e0*/  FFMA.FTZ R0, R35, R36, R0 ;  /* 0x0000002423007223 */ /* 0x000fe20000010000 */
[----:B------:R-:W-:Y:S01]  /*78f0*/  HADD2.F32 R39, -RZ, R53.H0_H0 ;  /* 0x20000035ff277230 */ /* 0x000fe20000004100 */
[----:B------:R-:W-:Y:S01]  /*7900*/  @!P2 FADD.FTZ R22, -R22, -RZ ;  /* 0x800000ff1616a221 */ /* 0x000fe20000010100 */
[----:B------:R-:W-:Y:S01]  /*7910*/  HADD2.F32 R20, -RZ, R243.H1_H1 ;  /* 0x300000f3ff147230 */ /* 0x000fe20000004100 */
[----:B------:R-:W-:Y:S01]  /*7920*/  FFMA.FTZ R2, R37, R38, R2 ;  /* 0x0000002625027223 */ /* 0x000fe20000010002 */
[----:B------:R-:W-:Y:S01]  /*7930*/  HADD2.F32 R27, -RZ, R24.H1_H1 ;  /* 0x30000018ff1b7230 */ /* 0x000fe20000004100 */
[----:B------:R-:W-:Y:S01]  /*7940*/  @!P2 FADD.FTZ R21, -R21, -RZ ;  /* 0x800000ff1515a221 */ /* 0x000fe20000010100 */
[----:B------:R-:W-:Y:S01]  /*7950*/  HADD2.F32 R41, -RZ, R53.H1_H1 ;  /* 0x30000035ff297230 */ /* 0x000fe20000004100 */
[----:B------:R-:W-:Y:S01]  /*7960*/  FMUL.FTZ R5, R26, R23 ;  /* 0x000000171a057220 */ /* 0x000fe20000410000 */
[----:B------:R-:W-:Y:S01]  /*7970*/  HADD2.F32 R35, -RZ, R59.H1_H1 ;  /* 0x3000003bff237230 */ /* 0x000fe20000004100 */
[----:B------:R-:W-:Y:S01]  /*7980*/  FFMA.FTZ R3, R40, R39, R3 ;  /* 0x0000002728037223 */ /* 0x000fe20000010003 */
[--C-:B------:R-:W-:Y:S01]  /*7990*/  HADD2.F32 R24, -RZ, R25.reuse.H0_H0 ;  /* 0x20000019ff187230 */ /* 0x100fe20000004100 */
[----:B------:R-:W-:Y:S01]  /*79a0*/  @!P2 FADD.FTZ R20, -R20, -RZ ;  /* 0x800000ff1414a221 */ /* 0x000fe20000010100 */
[----:B------:R-:W-:Y:S01]  /*79b0*/  HADD2.F32 R42, -RZ, R54.H0_H0 ;  /* 0x20000036ff2a7230 */ /* 0x000fe20000004100 */
[----:B------:R-:W-:Y:S01]  /*79c0*/  FMUL.FTZ R6, R27, R22 ;  /* 0x000000161b067220 */ /* 0x000fe20000410000 */
[----:B------:R-:W-:Y:S01]  /*79d0*/  HADD2.F32 R36, -RZ, R46.H0_H0 ;  /* 0x2000002eff247230 */ /* 0x000fe20000004100 */
[----:B------:R-:W-:Y:S01]  /*79e0*/  FFMA.FTZ R4, R35, R41, R4 ;  /* 0x0000002923047223 */ /* 0x000fe20000010004 */
[----:B------:R-:W-:Y:S01]  /*79f0*/  HADD2.F32 R25, -RZ, R25.H1_H1 ;  /* 0x30000019ff197230 */ /* 0x000fe20000004100 */
[----:B------:R-:W-:Y:S01]  /*7a00*/  FMUL.FTZ R7, R24, R21 ;  /* 0x0000001518077220 */ /* 0x000fe20000410000 */
[----:B------:R-:W-:Y:S01]  /*7a10*/  HADD2.F32 R43, -RZ, R54.H1_H1 ;  /* 0x30000036ff2b7230 */ /* 0x000fe20000004100 */
[----:B------:R-:W-:Y:S01]  /*7a20*/  FFMA.FTZ R5, R36, R42, R5 ;  /* 0x0000002a24057223 */ /* 0x000fe20000010005 */
[----:B------:R-:W-:Y:S01]  /*7a30*/  HADD2.F32 R37, -RZ, R46.H1_H1 ;  /* 0x3000002eff257230 */ /* 0x000fe20000004100 */
[----:B------:R-:W-:Y:S01]  /*7a40*/  FMUL.FTZ R8, R25, R20 ;  /* 0x0000001419087220 */ /* 0x000fe20000410000 */
[----:B------:R-:W-:Y:S01]  /*7a50*/  HADD2.F32 R44, -RZ, R55.H0_H0 ;  /* 0x20000037ff2c7230 */ /* 0x000fe20000004100 */
[----:B------:R-:W-:Y:S01]  /*7a60*/  F2FP.PACK_AB R36, R2, R0 ;  /* 0x000000000224723e */ /* 0x000fe200000000ff */
[----:B------:R-:W-:Y:S01]  /*7a70*/  HADD2.F32 R38, -RZ, R57.H0_H0 ;  /* 0x20000039ff267230 */ /* 0x000fe20000004100 */
[----:B------:R-:W-:Y:S01]  /*7a80*/  FFMA.FTZ R6, R37, R43, R6 ;  /* 0x0000002b25067223 */ /* 0x000fe20000010006 */
[----:B------:R-:W-:Y:S01]  /*7a90*/  F2FP.PACK_AB R37, R4, R3 ;  /* 0x000000030425723e */ /* 0x000fe200000000ff */
[----:B------:R-:W-:Y:S02]  /*7aa0*/  HADD2.F32 R45, -RZ, R55.H1_H1 ;  /* 0x30000037ff2d7230 */ /* 0x000fe40000004100 */
[----:B------:R-:W-:Y:S01]  /*7ab0*/  HADD2.F32 R39, -RZ, R57.H1_H1 ;  /* 0x30000039ff277230 */ /* 0x000fe20000004100 */
[----:B------:R-:W-:Y:S01]  /*7ac0*/  FFMA.FTZ R7, R38, R44, R7 ;  /* 0x0000002c26077223 */ /* 0x000fe20000010007 */
[----:B------:R-:W-:Y:S03]  /*7ad0*/  F2FP.PACK_AB R38, R6, R5 ;  /* 0x000000050626723e */ /* 0x000fe600000000ff */
[----:B------:R-:W-:Y:S05]  /*7ae0*/  FFMA.FTZ R8, R39, R45, R8 ;  /* 0x0000002d27087223 */ /* 0x000fea0000010008 */
[----:B------:R-:W-:Y:S02]  /*7af0*/  F2FP.PACK_AB R39, R8, R7 ;  /* 0x000000070827723e */ /* 0x000fe400000000ff */
.L_x_921:
[----:B------:R-:W-:Y:S05]  /*7b00*/  BSYNC B0 ;  /* 0x0000000000007941 */ /* 0x000fea0003800000 */
.L_x_920:
[----:B-----5:R2:W-:Y:S02]  /*7b10*/  ST.E.128 [R128.64], R36 ;  /* 0x0000002480007985 */ /* 0x0205e4000c101d06 */
.L_x_919:
[----:B------:R-:W-:Y:S05]  /*7b20*/  BSYNC B1 ;  /* 0x0000000000017941 */ /* 0x000fea0003800000 */
.L_x_918:
[----:B------:R-:W-:Y:S11]  /*7b30*/  ISETP.GE.AND P0, PT, R9, R121, PT ;  /* 0x000000790900720c */ /* 0x000ff60003f06270 */
[----:B------:R-:W-:Y:S02]  /*7b40*/  @!UPT UIADD3 URZ, URZ, URZ, URZ ;  /* 0x0000003f3f3ff290 */ /* 0x000fe4000fffe03f */
[----:B------:R-:W-:-:S05]  /*7b50*/  @P0 BRA `(.L_x_917) ;  /* 0x000005c000000947 */ /* 0x000fca0003800000 */
[----:B--2---:R2:W5:Y:S01]  /*7b60*/  LD.E.128 R36, [R122.64+0x80] ;  /* 0x000080067a247980 */ /* 0x004562000c101d00 */
        /* <DEDUP_REMOVED lines=16> */
[C---:B------:R-:W-:Y:S02]  /*7c70*/  @P2 IADD3 R241, -R222.reuse, RZ, RZ ;  /* 0x000000ffdef12210 */ /* 0x040fe40007ffe1ff */
[----:B------:R-:W-:Y:S02]  /*7c80*/  LEA R20, P1, R243, R122, 0x1 ;  /* 0x0000007af3147211 */ /* 0x000fe400078208ff */
[----:B------:R-:W-:Y:S02]  /*7c90*/  LEA R246, P0, R241, R124, 0x1 ;  /* 0x0000007cf1f67211 */ /* 0x000fe400078008ff */
[----:B------:R-:W-:Y:S02]  /*7ca0*/  LEA.HI.X.SX32 R21, R243, R123, 0x1, P1 ;  /* 0x0000007bf3157211 */ /* 0x000fe400008f0eff */
[----:B------:R-:W-:Y:S02]  /*7cb0*/  LEA.HI.X.SX32 R247, R241, R125, 0x1, P0 ;  /* 0x0000007df1f77211 */ /* 0x000fe400000f0eff */
[----:B------:R-:W-:Y:S02]  /*7cc0*/  @P2 IADD3 R245, -R222, RZ, RZ ;  /* 0x000000ffdef52210 */ /* 0x000fe40007ffe1ff */
[----:B------:R-:W3:Y:S02]  /*7cd0*/  LD.E.128 R20, [R20.64+0x80] ;  /* 0x0000800614147980 */ /* 0x000ee4000c101d00 */
[C---:B------:R-:W-:Y:S04]  /*7ce0*/  LEA R40, P0, R245.reuse, R126, 0x1 ;  /* 0x0000007ef5287211 */ /* 0x040fe800078008ff */
[----:B------:R-:W-:Y:S02]  /*7cf0*/  LEA.HI.X.SX32 R41, R245, R127, 0x1, P0 ;  /* 0x0000007ff5297211 */ /* 0x000fe400000f0eff */
[----:B------:R-:W4:Y:S08]  /*7d00*/  LD.E.128 R240, [R246.64+0x80] ;  /* 0x00008006f6f07980 */ /* 0x000f30000c101d00 */
[----:B--2---:R1:W2:Y:S02]  /*7d10*/  LD.E.128 R52, [R40.64+0x80] ;  /* 0x0000800628347980 */ /* 0x0042a4000c101d00 */
[----:B-1----:R-:W-:Y:S02]  /*7d20*/  HADD2.F32 R40, -RZ, R59.H0_H0 ;  /* 0x2000003bff287230 */ /* 0x002fe40000004100 */
[--C-:B----4-:R-:W-:Y:S01]  /*7d30*/  HADD2.F32 R32, -RZ, R240.reuse.H0_H0 ;  /* 0x200000f0ff207230 */ /* 0x110fe20000004100 */
[----:B---3--:R-:W-:Y:S01]  /*7d40*/  MOV R34, R20 ;  /* 0x0000001400227202 */ /* 0x008fe20000000f00 */
        /* <DEDUP_REMOVED lines=16> */
[----:B--2---:R-:W-:Y:S01]  /*7e50*/  HADD2.F32 R36, -RZ, R52.H0_H0 ;  /* 0x20000034ff247230 */ /* 0x004fe20000004100 */
        /* <DEDUP_REMOVED lines=42> */
.L_x_923:
[----:B------:R-:W-:Y:S05]  /*8100*/  BSYNC B0 ;  /* 0x0000000000007941 */ /* 0x000fea0003800000 */
.L_x_922:
[----:B-----5:R3:W-:Y:S02]  /*8110*/  ST.E.128 [R128.64+0x80], R36 ;  /* 0x0000802480007985 */ /* 0x0207e4000c101d06 */
.L_x_917:
[----:B------:R-:W-:Y:S05]  /*8120*/  BSYNC B2 ;  /* 0x0000000000027941 */ /* 0x000fea0003800000 */
.L_x_916:
[C---:B------:R-:W-:Y:S01]  /*8130*/  ISETP.GE.AND P0, PT, R68.reuse, R239, PT ;  /* 0x000000ef4400720c */ /* 0x040fe20003f06270 */
[----:B------:R-:W-:Y:S03]  /*8140*/  BSSY B2, `(.L_x_924) ;  /* 0x00000d2000027945 */ /* 0x000fe60003800000 */
[----:B------:R-:W-:Y:S11]  /*8150*/  ISETP.GE.AND P0, PT, R68, R235, !P0 ;  /* 0x000000eb4400720c */ /* 0x000ff60004706270 */
[----:B------:R-:W-:Y:S02]  /*8160*/  @!UPT UIADD3 URZ, URZ, URZ, URZ ;  /* 0x0000003f3f3ff290 */ /* 0x000fe4000fffe03f */
[----:B------:R-:W-:-:S05]  /*8170*/  @!P0 BRA `(.L_x_925) ;  /* 0x00000ce000008947 */ /* 0x000fca0003800000 */
[----:B-----5:R-:W-:Y:S01]  /*8180*/  ISETP.GE.AND P0, PT, R18, R121, PT ;  /* 0x000000791200720c */ /* 0x020fe20003f06270 */
[----:B------:R-:W-:Y:S01]  /*8190*/  @!UPT UIADD3 URZ, URZ, URZ, URZ ;  /* 0x0000003f3f3ff290 */ /* 0x000fe2000fffe03f */
[----:B------:R-:W-:Y:S11]  /*81a0*/  BSSY B1, `(.L_x_926) ;  /* 0x0000065000017945 */ /* 0x000ff60003800000 */
[----:B------:R-:W-:-:S05]  /*81b0*/  @P0 BRA `(.L_x_927) ;  /* 0x0000063000000947 */ /* 0x000fca0003800000 */
[C---:B------:R-:W-:Y:S01]  /*81c0*/  LEA R242, P0, R90.reuse, R122, 0x1 ;  /* 0x0000007a5af27211 */ /* 0x040fe200078008ff */
[----:B------:R-:W-:Y:S03]  /*81d0*/  BSSY B0, `(.L_x_928) ;  /* 0x000005e000007945 */ /* 0x000fe60003800000 */
[----:B------:R-:W-:Y:S02]  /*81e0*/  LEA.HI.X R243, R90, R123, R89, 0x1, P0 ;  /* 0x0000007b5af37211 */ /* 0x000fe400000f0c59 */
[----:B------:R-:W-:Y:S03]  /*81f0*/  ISETP.GE.AND P0, PT, R18, R17, PT ;  /* 0x000000111200720c */ /* 0x000fe60003f06270 */
[----:B--23--:R2:W5:Y:S10]  /*8200*/  LD.E.128 R36, [R242.64] ;  /* 0x00000006f2247980 */ /* 0x00c574000c101d00 */
[----:B------:R-:W-:-:S05]  /*8210*/  @P0 BRA `(.L_x_929) ;  /* 0x0000059000000947 */ /* 0x000fca0003800000 */
[--C-:B-----5:R-:W-:Y:S01]  /*8220*/  HADD2.F32 R35, -RZ, R36.reuse.H0_H0 ;  /* 0x20000024ff237230 */ /* 0x120fe20000004100 */
[----:B------:R-:W-:Y:S01]  /*8230*/  LEA.HI R245, R17, R17, RZ, 0x1 ;  /* 0x0000001111f57211 */ /* 0x000fe200078f08ff */
[----:B------:R-:W-:Y:S01]  /*8240*/  IMAD.MOV.U32 R59, RZ, RZ, R37 ;  /* 0x000000ffff3b7224 */ /* 0x000fe200078e0025 */
[----:B------:R-:W-:Y:S01]  /*8250*/  HADD2.F32 R37, -RZ, R36.H1_H1 ;  /* 0x30000024ff257230 */ /* 0x000fe20000004100 */
[----:B------:R-:W-:Y:S02]  /*8260*/  MOV R238, RZ ;  /* 0x000000ff00ee7202 */ /* 0x000fe40000000f00 */
[----:B------:R-:W-:Y:S02]  /*8270*/  SHF.R.S32.HI R245, RZ, 0x1, R245 ;  /* 0x00000001fff57819 */ /* 0x000fe400000114f5 */
[----:B------:R-:W-:Y:S02]  /*8280*/  MOV R46, R38 ;  /* 0x00000026002e7202 */ /* 0x000fe40000000f00 */
[-C--:B------:R-:W-:Y:S02]  /*8290*/  ISETP.GE.AND P1, PT, R18, R245.reuse, PT ;  /* 0x000000f51200720c */ /* 0x080fe40003f26270 */
[----:B------:R-:W-:Y:S02]  /*82a0*/  MOV R240, R245 ;  /* 0x000000f500f07202 */ /* 0x000fe40000000f00 */
[----:B------:R-:W-:Y:S09]  /*82b0*/  MOV R57, R39 ;  /* 0x0000002700397202 */ /* 0x000ff20000000f00 */
[----:B------:R-:W-:Y:S01]  /*82c0*/  @P1 IMAD.MOV R238, RZ, RZ, -R245 ;  /* 0x000000ffffee1224 */ /* 0x000fe200078e0af5 */
[----:B------:R-:W-:Y:S04]  /*82d0*/  @P1 IADD3 R240, -R245, RZ, RZ ;  /* 0x000000fff5f01210 */ /* 0x000fe80007ffe1ff */
[C---:B------:R-:W-:Y:S02]  /*82e0*/  LEA R20, P0, R240.reuse, R242, 0x1 ;  /* 0x000000f2f0147211 */ /* 0x040fe400078008ff */
[----:B------:R-:W-:Y:S02]  /*82f0*/  IADD3 R222, P2, R169, R238, RZ ;  /* 0x000000eea9de7210 */ /* 0x000fe40007f5e0ff */
[----:B------:R-:W-:Y:S02]  /*8300*/  LEA.HI.X.SX32 R21, R240, R243, 0x1, P0 ;  /* 0x000000f3f0157211 */ /* 0x000fe400000f0eff */
[----:B--2---:R-:W-:Y:S02]  /*8310*/  LEA R242, P0, R222, R124, 0x1 ;  /* 0x0000007cdef27211 */ /* 0x004fe400078008ff */
[----:B------:R-:W-:Y:S02]  /*8320*/  LEA.HI.X.SX32 R238, R238, R145, 0x1, P2 ;  /* 0x00000091eeee7211 */ /* 0x000fe400010f0eff */
[----:B------:R-:W2:Y:S02]  /*8330*/  LD.E.128 R20, [R20.64] ;  /* 0x0000000614147980 */ /* 0x000ea4000c101d00 */
[----:B------:R-:W-:Y:S02]  /*8340*/  LEA.HI.X R243, R222, R125, R238, 0x1, P0 ;  /* 0x0000007ddef37211 */ /* 0x000fe400000f0cee */
[----:B------:R-:W-:Y:S02]  /*8350*/  MOV R222, RZ ;  /* 0x000000ff00de7202 */ /* 0x000fe40000000f00 */
[----:B------:R-:W-:Y:S02]  /*8360*/  @P1 IADD3 R222, -R245, RZ, RZ ;  /* 0x000000fff5de1210 */ /* 0x000fe40007ffe1ff */
[----:B------:R-:W3:Y:S02]  /*8370*/  LD.E.128 R240, [R242.64] ;  /* 0x00000006f2f07980 */ /* 0x000ee4000c101d00 */
[----:B------:R-:W-:Y:S04]  /*8380*/  IADD3 R245, P0, R169, R222, RZ ;  /* 0x000000dea9f57210 */ /* 0x000fe80007f1e0ff */
[----:B------:R-:W-:Y:S02]  /*8390*/  LEA.HI.X.SX32 R222, R222, R145, 0x1, P0 ;  /* 0x00000091dede7211 */ /* 0x000fe400000f0eff */
[C---:B------:R-:W-:Y:S04]  /*83a0*/  LEA R40, P0, R245.reuse, R126, 0x1 ;  /* 0x0000007ef5287211 */ /* 0x040fe800078008ff */
[----:B------:R-:W-:Y:S05]  /*83b0*/  LEA.HI.X R41, R245, R127, R222, 0x1, P0 ;  /* 0x0000007ff5297211 */ /* 0x000fea00000f0cde */
[----:B------:R4:W2:Y:S02]  /*83c0*/  LD.E.128 R52, [R40.64] ;  /* 0x0000000628347980 */ /* 0x0008a4000c101d00 */
[----:B----4-:R-:W-:Y:S02]  /*83d0*/  HADD2.F32 R40, -RZ, R59.H0_H0 ;  /* 0x2000003bff287230 */ /* 0x010fe40000004100 */
[--C-:B---3--:R-:W-:Y:S01]  /*83e0*/  HADD2.F32 R32, -RZ, R240.reuse.H0_H0 ;  /* 0x200000f0ff207230 */ /* 0x108fe20000004100 */
[----:B--2---:R-:W-:Y:S01]  /*83f0*/  IMAD.MOV.U32 R34, RZ, RZ, R20 ;  /* 0x000000ffff227224 */ /* 0x004fe200078e0014 */
        /* <DEDUP_REMOVED lines=59> */
.L_x_929:
[----:B------:R-:W-:Y:S05]  /*87b0*/  BSYNC B0 ;  /* 0x0000000000007941 */ /* 0x000fea0003800000 */
.L_x_928:
[C---:B------:R-:W-:Y:S04]  /*87c0*/  LEA R2, P0, R225.reuse, R128, 0x1 ;  /* 0x00000080e1027211 */ /* 0x040fe800078008ff */
[----:B------:R-:W-:Y:S05]  /*87d0*/  LEA.HI.X R3, R225, R129, R226, 0x1, P0 ;  /* 0x00000081e1037211 */ /* 0x000fea00000f0ce2 */
[----:B-----5:R3:W-:Y:S04]  /*87e0*/  ST.E.128 [R2.64], R36 ;  /* 0x0000002402007985 */ /* 0x0207e8000c101d06 */
.L_x_927:
[----:B------:R-:W-:Y:S05]  /*87f0*/  BSYNC B1 ;  /* 0x0000000000017941 */ /* 0x000fea0003800000 */
.L_x_926:
[----:B------:R-:W-:Y:S11]  /*8800*/  ISETP.GE.AND P0, PT, R9, R121, PT ;  /* 0x000000790900720c */ /* 0x000ff60003f06270 */
[----:B------:R-:W-:Y:S02]  /*8810*/  @!UPT UIADD3 URZ, URZ, URZ, URZ ;  /* 0x0000003f3f3ff290 */ /* 0x000fe4000fffe03f */
[----:B------:R-:W-:-:S05]  /*8820*/  @P0 BRA `(.L_x_925) ;  /* 0x0000063000000947 */ /* 0x000fca0003800000 */
[C---:B--2---:R-:W-:Y:S01]  /*8830*/  LEA R242, P0, R91.reuse, R122, 0x1 ;  /* 0x0000007a5bf27211 */ /* 0x044fe200078008ff */
[----:B------:R-:W-:Y:S03]  /*8840*/  BSSY B0, `(.L_x_930) ;  /* 0x000005e000007945 */ /* 0x000fe60003800000 */
[----:B------:R-:W-:Y:S02]  /*8850*/  LEA.HI.X R243, R91, R123, R92, 0x1, P0 ;  /* 0x0000007b5bf37211 */ /* 0x000fe400000f0c5c */
[----:B------:R-:W-:Y:S03]  /*8860*/  ISETP.GE.AND P0, PT, R9, R17, PT ;  /* 0x000000110900720c */ /* 0x000fe60003f06270 */
[----:B---3--:R2:W5:Y:S10]  /*8870*/  LD.E.128 R36, [R242.64] ;  /* 0x00000006f2247980 */ /* 0x008574000c101d00 */
        /* <DEDUP_REMOVED lines=16> */
[----:B------:R-:W-:Y:S02]  /*8980*/  LEA.HI.X.SX32 R240, R240, R143, 0x1, P2 ;  /* 0x0000008ff0f07211 */ /* 0x000fe400010f0eff */
[C---:B--2---:R-:W-:Y:S02]  /*8990*/  LEA R242, P0, R238.reuse, R124, 0x1 ;  /* 0x0000007ceef27211 */ /* 0x044fe400078008ff */
        /* <DEDUP_REMOVED lines=72> */
.L_x_931:
[----:B------:R-:W-:Y:S05]  /*8e20*/  BSYNC B0 ;  /* 0x0000000000007941 */ /* 0x000fea0003800000 */
.L_x_930:
[C---:B------:R-:W-:Y:S04]  /*8e30*/  LEA R2, P0, R84.reuse, R128, 0x1 ;  /* 0x0000008054027211 */ /* 0x040fe800078008ff */
[----:B------:R-:W-:Y:S05]  /*8e40*/  LEA.HI.X R3, R84, R129, R83, 0x1, P0 ;  /* 0x0000008154037211 */ /* 0x000fea00000f0c53 */
[----:B-----5:R3:W-:Y:S04]  /*8e50*/  ST.E.128 [R2.64], R36 ;  /* 0x0000002402007985 */ /* 0x0207e8000c101d06 */
.L_x_925:
[----:B------:R-:W-:Y:S05]  /*8e60*/  BSYNC B2 ;  /* 0x0000000000027941 */ /* 0x000fea0003800000 */
.L_x_924:
        /* <DEDUP_REMOVED lines=104> */
.L_x_937:
[----:B------:R-:W-:Y:S05]  /*94f0*/  BSYNC B0 ;  /* 0x0000000000007941 */ /* 0x000fea0003800000 */
.L_x_936:
[C---:B------:R-:W-:Y:S04]  /*9500*/  LEA R2, P0, R85.reuse, R128, 0x1 ;  /* 0x0000008055027211 */ /* 0x040fe800078008ff */
[----:B------:R-:W-:Y:S05]  /*9510*/  LEA.HI.X R3, R85, R129, R86, 0x1, P0 ;  /* 0x0000008155037211 */ /* 0x000fea00000f0c56 */
[----:B-----5:R3:W-:Y:S04]  /*9520*/  ST.E.128 [R2.64], R36 ;  /* 0x0000002402007985 */ /* 0x0207e8000c101d06 */
.L_x_935:
[----:B------:R-:W-:Y:S05]  /*9530*/  BSYNC B1 ;  /* 0x0000000000017941 */ /* 0x000fea0003800000 */
.L_x_934:
        /* <DEDUP_REMOVED lines=98> */
.L_x_939:
[----:B------:R-:W-:Y:S05]  /*9b60*/  BSYNC B0 ;  /* 0x0000000000007941 */ /* 0x000fea0003800000 */
.L_x_938:
[C---:B------:R-:W-:Y:S04]  /*9b70*/  LEA R2, P0, R210.reuse, R128, 0x1 ;  /* 0x00000080d2027211 */ /* 0x040fe800078008ff */
[----:B------:R-:W-:Y:S05]  /*9b80*/  LEA.HI.X R3, R210, R129, R211, 0x1, P0 ;  /* 0x00000081d2037211 */ /* 0x000fea00000f0cd3 */
[----:B-----5:R3:W-:Y:S04]  /*9b90*/  ST.E.128 [R2.64], R36 ;  /* 0x0000002402007985 */ /* 0x0207e8000c101d06 */
.L_x_933:
[----:B------:R-:W-:Y:S05]  /*9ba0*/  BSYNC B2 ;  /* 0x0000000000027941 */ /* 0x000fea0003800000 */
.L_x_932:
        /* <DEDUP_REMOVED lines=9> */
[----:B--2---:R-:W-:Y:S01]  /*9c40*/  IMAD.WIDE.U32 R242, R214, 0x60, R122 ;  /* 0x00000060d6f27825 */ /* 0x004fe200078e007a */
[----:B------:R-:W-:Y:S01]  /*9c50*/  ISETP.GE.AND P0, PT, R18, R17, PT ;  /* 0x000000111200720c */ /* 0x000fe20003f06270 */
[----:B------:R-:W-:Y:S02]  /*9c60*/  BSSY B0, `(.L_x_944) ;  /* 0x000005e000007945 */ /* 0x000fe40003800000 */
[----:B------:R-:W-:Y:S05]  /*9c70*/  IMAD R0, R215, 0x60, RZ ;  /* 0x00000060d7007824 */ /* 0x000fea00078e02ff */
[----:B------:R-:W-:Y:S05]  /*9c80*/  IADD3 R243, R243, R0, RZ ;  /* 0x00000000f3f37210 */ /* 0x000fea0007ffe0ff */
[----:B---3--:R2:W5:Y:S01]  /*9c90*/  LD.E.128 R36, [R242.64] ;  /* 0x00000006f2247980 */ /* 0x008562000c101d00 */
        /* <DEDUP_REMOVED lines=90> */
.L_x_945:
[----:B------:R-:W-:Y:S05]  /*a240*/  BSYNC B0 ;  /* 0x0000000000007941 */ /* 0x000fea0003800000 */
.L_x_944:
[----:B------:R-:W-:Y:S02]  /*a250*/  IMAD R0, R61, 0x60, RZ ;  /* 0x000000603d007824 */ /* 0x000fe400078e02ff */
[----:B------:R-:W-:Y:S05]  /*a260*/  IMAD.WIDE.U32 R2, R60, 0x60, R128 ;  /* 0x000000603c027825 */ /* 0x000fea00078e0080 */
[----:B------:R-:W-:Y:S05]  /*a270*/  IADD3 R3, R3, R0, RZ ;  /* 0x0000000003037210 */ /* 0x000fea0007ffe0ff */
[----:B-----5:R3:W-:Y:S02]  /*a280*/  ST.E.128 [R2.64], R36 ;  /* 0x0000002402007985 */ /* 0x0207e4000c101d06 */
.L_x_943:
[----:B------:R-:W-:Y:S05]  /*a290*/  BSYNC B1 ;  /* 0x0000000000017941 */ /* 0x000fea0003800000 */
.L_x_942:
        /* <DEDUP_REMOVED lines=98> */
.L_x_947:
[----:B------:R-:W-:Y:S05]  /*a8c0*/  BSYNC B0 ;  /* 0x0000000000007941 */ /* 0x000fea0003800000 */
.L_x_946:
[C---:B------:R-:W-:Y:S04]  /*a8d0*/  LEA R2, P0, R208.reuse, R128, 0x1 ;  /* 0x00000080d0027211 */ /* 0x040fe800078008ff */
[----:B------:R-:W-:Y:S05]  /*a8e0*/  LEA.HI.X R3, R208, R129, R209, 0x1, P0 ;  /* 0x00000081d0037211 */ /* 0x000fea00000f0cd1 */
[----:B-----5:R3:W-:Y:S04]  /*a8f0*/  ST.E.128 [R2.64], R36 ;  /* 0x0000002402007985 */ /* 0x0207e8000c101d06 */
.L_x_941:
[----:B------:R-:W-:Y:S05]  /*a900*/  BSYNC B2 ;  /* 0x0000000000027941 */ /* 0x000fea0003800000 */
.L_x_940:
        /* <DEDUP_REMOVED lines=104> */
.L_x_953:
[----:B------:R-:W-:Y:S05]  /*af90*/  BSYNC B0 ;  /* 0x0000000000007941 */ /* 0x000fea0003800000 */
.L_x_952:
[C---:B------:R-:W-:Y:S04]  /*afa0*/  LEA R2, P0, R81.reuse, R128, 0x1 ;  /* 0x0000008051027211 */ /* 0x040fe800078008ff */
[----:B------:R-:W-:Y:S05]  /*afb0*/  LEA.HI.X R3, R81, R129, R82, 0x1, P0 ;  /* 0x0000008151037211 */ /* 0x000fea00000f0c52 */
[----:B-----5:R3:W-:Y:S04]  /*afc0*/  ST.E.128 [R2.64], R36 ;  /* 0x0000002402007985 */ /* 0x0207e8000c101d06 */
.L_x_951:
[----:B------:R-:W-:Y:S05]  /*afd0*/  BSYNC B1 ;  /* 0x0000000000017941 */ /* 0x000fea0003800000 */
.L_x_950:
        /* <DEDUP_REMOVED lines=98> */
.L_x_955:
[----:B------:R-:W-:Y:S05]  /*b600*/  BSYNC B0 ;  /* 0x0000000000007941 */ /* 0x000fea0003800000 */
.L_x_954:
[C---:B------:R-:W-:Y:S04]  /*b610*/  LEA R2, P0, R206.reuse, R128, 0x1 ;  /* 0x00000080ce027211 */ /* 0x040fe800078008ff */
[----:B------:R-:W-:Y:S05]  /*b620*/  LEA.HI.X R3, R206, R129, R207, 0x1, P0 ;  /* 0x00000081ce037211 */ /* 0x000fea00000f0ccf */
[----:B-----5:R3:W-:Y:S04]  /*b630*/  ST.E.128 [R2.64], R36 ;  /* 0x0000002402007985 */ /* 0x0207e8000c101d06 */
.L_x_949:
[----:B------:R-:W-:Y:S05]  /*b640*/  BSYNC B2 ;  /* 0x0000000000027941 */ /* 0x000fea0003800000 */
.L_x_948:
        /* <DEDUP_REMOVED lines=9> */
[----:B------:R-:W-:Y:S01]  /*b6e0*/  IMAD.WIDE.U32 R6, R214, 0xa0, R122 ;  /* 0x000000a0d6067825 */ /* 0x000fe200078e007a */
[----:B------:R-:W-:Y:S01]  /*b6f0*/  ISETP.GE.AND P0, PT, R18, R17, PT ;  /* 0x000000111200720c */ /* 0x000fe20003f06270 */
[----:B------:R-:W-:Y:S02]  /*b700*/  BSSY B0, `(.L_x_960) ;  /* 0x000005e000007945 */ /* 0x000fe40003800000 */
[----:B------:R-:W-:Y:S05]  /*b710*/  IMAD R0, R215, 0xa0, RZ ;  /* 0x000000a0d7007824 */ /* 0x000fea00078e02ff */
[----:B------:R-:W-:Y:S05]  /*b720*/  IADD3 R7, R7, R0, RZ ;  /* 0x0000000007077210 */ /* 0x000fea0007ffe0ff */
[----:B------:R4:W5:Y:S01]  /*b730*/  LD.E.128 R28, [R6.64] ;  /* 0x00000006061c7980 */ /* 0x000962000c101d00 */
[----:B------:R-:W-:-:S05]  /*b740*/  @P0 BRA `(.L_x_961) ;  /* 0x0000059000000947 */ /* 0x000fca0003800000 */
[----:B---3--:R-:W-:Y:S01]  /*b750*/  LEA.HI R3, R17, R17, RZ, 0x1 ;  /* 0x0000001111037211 */ /* 0x008fe200078f08ff */
[----:B-----5:R-:W-:Y:S01]  /*b760*/  IMAD.MOV.U32 R43, RZ, RZ, R29 ;  /* 0x000000ffff2b7224 */ /* 0x020fe200078e001d */
[----:B------:R-:W-:Y:S01]  /*b770*/  HADD2.F32 R29, -RZ, R28.H1_H1 ;  /* 0x3000001cff1d7230 */ /* 0x000fe20000004100 */
[----:B------:R-:W-:Y:S02]  /*b780*/  MOV R2, RZ ;  /* 0x000000ff00027202 */ /* 0x000fe40000000f00 */
[----:B------:R-:W-:Y:S02]  /*b790*/  SHF.R.S32.HI R3, RZ, 0x1, R3 ;  /* 0x00000001ff037819 */ /* 0x000fe40000011403 */
[----:B------:R-:W-:Y:S01]  /*b7a0*/  MOV R40, R30 ;  /* 0x0000001e00287202 */ /* 0x000fe20000000f00 */
[----:B------:R-:W-:Y:S01]  /*b7b0*/  HADD2.F32 R30, -RZ, R43.H0_H0 ;  /* 0x2000002bff1e7230 */ /* 0x000fe20000004100 */
        /* <DEDUP_REMOVED lines=8> */
[----:B------:R-:W-:Y:S02]  /*b840*/  LEA R52, P0, R0, R124, 0x1 ;  /* 0x0000007c00347211 */ /* 0x000fe400078008ff */
[----:B------:R-:W-:Y:S01]  /*b850*/  LEA.HI.X.SX32 R2, R2, R138, 0x1, P2 ;  /* 0x0000008a02027211 */ /* 0x000fe200010f0eff */
[----:B------:R-:W3:Y:S03]  /*b860*/  LD.E.128 R24, [R20.64] ;  /* 0x0000000614187980 */ /* 0x000ee6000c101d00 */
[----:B------:R-:W-:Y:S02]  /*b870*/  LEA.HI.X R53, R0, R125, R2, 0x1, P0 ;  /* 0x0000007d00357211 */ /* 0x000fe400000f0c02 */
[----:B------:R-:W-:Y:S02]  /*b880*/  MOV R0, RZ ;  /* 0x000000ff00007202 */ /* 0x000fe40000000f00 */
[----:B------:R-:W-:Y:S02]  /*b890*/  @P1 IADD3 R0, -R3, RZ, RZ ;  /* 0x000000ff03001210 */ /* 0x000fe40007ffe1ff */
[----:B--2---:R-:W2:Y:S02]  /*b8a0*/  LD.E.128 R52, [R52.64] ;  /* 0x0000000634347980 */ /* 0x004ea4000c101d00 */
[----:B------:R-:W-:Y:S04]  /*b8b0*/  IADD3 R3, P0, R157, R0, RZ ;  /* 0x000000009d037210 */ /* 0x000fe80007f1e0ff */
[----:B------:R-:W-:Y:S02]  /*b8c0*/  LEA.HI.X.SX32 R0, R0, R138, 0x1, P0 ;  /* 0x0000008a00007211 */ /* 0x000fe400000f0eff */
[C---:B------:R-:W-:Y:S04]  /*b8d0*/  LEA R32, P0, R3.reuse, R126, 0x1 ;  /* 0x0000007e03207211 */ /* 0x040fe800078008ff */
[----:B------:R-:W-:Y:S05]  /*b8e0*/  LEA.HI.X R33, R3, R127, R0, 0x1, P0 ;  /* 0x0000007f03217211 */ /* 0x000fea00000f0c00 */
[----:B----4-:R-:W4:Y:S01]  /*b8f0*/  LD.E.128 R36, [R32.64] ;  /* 0x0000000620247980 */ /* 0x010f22000c101d00 */
[--C-:B--2---:R-:W-:Y:S01]  /*b900*/  HADD2.F32 R3, -RZ, R53.reuse.H0_H0 ;  /* 0x20000035ff037230 */ /* 0x104fe20000004100 */
[----:B---3--:R-:W-:Y:S01]  /*b910*/  IMAD.MOV.U32 R22, RZ, RZ, R24 ;  /* 0x000000ffff167224 */ /* 0x008fe200078e0018 */
[----:B------:R-:W-:Y:S01]  /*b920*/  HADD2.F32 R4, -RZ, R53.H1_H1 ;  /* 0x30000035ff047230 */ /* 0x000fe20000004100 */
[----:B------:R-:W-:Y:S01]  /*b930*/  MOV R23, R25 ;  /* 0x0000001900177202 */ /* 0x000fe20000000f00 */
[----:B------:R-:W-:Y:S01]  /*b940*/  HADD2.F32 R5, -RZ, R54.H0_H0 ;  /* 0x20000036ff057230 */ /* 0x000fe20000004100 */
[----:B------:R-:W-:Y:S01]  /*b950*/  MOV R20, R26 ;  /* 0x0000001a00147202 */ /* 0x000fe20000000f00 */
[--C-:B------:R-:W-:Y:S01]  /*b960*/  HADD2.F32 R25, -RZ, R22.reuse.H1_H1 ;  /* 0x30000016ff197230 */ /* 0x100fe20000004100 */
[----:B------:R-:W-:Y:S01]  /*b970*/  MOV R21, R27 ;  /* 0x0000001b00157202 */ /* 0x000fe20000000f00 */
[----:B------:R-:W-:Y:S01]  /*b980*/  HADD2.F32 R27, -RZ, R22.H0_H0 ;  /* 0x20000016ff1b7230 */ /* 0x000fe20000004100 */
[----:B------:R-:W-:Y:S01]  /*b990*/  @!P1 FADD.FTZ R3, -R3, -RZ ;  /* 0x800000ff03039221 */ /* 0x000fe20000010100 */
[--C-:B------:R-:W-:Y:S01]  /*b9a0*/  HADD2.F32 R22, -RZ, R23.reuse.H0_H0 ;  /* 0x20000017ff167230 */ /* 0x100fe20000004100 */
[----:B------:R-:W-:Y:S01]  /*b9b0*/  @!P1 FADD.FTZ R4, -R4, -RZ ;  /* 0x800000ff04049221 */ /* 0x000fe20000010100 */
[----:B------:R-:W-:Y:S01]  /*b9c0*/  HADD2.F32 R23, -RZ, R23.H1_H1 ;  /* 0x30000017ff177230 */ /* 0x000fe20000004100 */
[----:B------:R-:W-:Y:S01]  /*b9d0*/  @!P1 FADD.FTZ R5, -R5, -RZ ;  /* 0x800000ff05059221 */ /* 0x000fe20000010100 */
[----:B------:R-:W-:Y:S01]  /*b9e0*/  HADD2.F32 R6, -RZ, R54.H1_H1 ;  /* 0x30000036ff067230 */ /* 0x000fe20000004100 */
[----:B------:R-:W-:Y:S01]  /*b9f0*/  FMUL.FTZ R3, R22, R3 ;  /* 0x0000000316037220 */ /* 0x000fe20000410000 */
[--C-:B------:R-:W-:Y:S01]  /*ba00*/  HADD2.F32 R0, -RZ, R52.reuse.H0_H0 ;  /* 0x20000034ff007230 */ /* 0x100fe20000004100 */
[----:B------:R-:W-:Y:S01]  /*ba10*/  FMUL.FTZ R4, R23, R4 ;  /* 0x0000000417047220 */ /* 0x000fe20000410000 */
[----:B------:R-:W-:Y:S01]  /*ba20*/  HADD2.F32 R2, -RZ, R52.H1_H1 ;  /* 0x30000034ff027230 */ /* 0x000fe20000004100 */
[----:B------:R-:W-:Y:S01]  /*ba30*/  @!P1 FADD.FTZ R6, -R6, -RZ ;  /* 0x800000ff06069221 */ /* 0x000fe20000010100 */
[--C-:B------:R-:W-:Y:S01]  /*ba40*/  HADD2.F32 R22, -RZ, R20.reuse.H0_H0 ;  /* 0x20000014ff167230 */ /* 0x100fe20000004100 */
[----:B------:R-:W-:Y:S01]  /*ba50*/  @!P1 FADD.FTZ R0, -R0, -RZ ;  /* 0x800000ff00009221 */ /* 0x000fe20000010100 */
[----:B------:R-:W-:Y:S01]  /*ba60*/  HADD2.F32 R23, -RZ, R20.H1_H1 ;  /* 0x30000014ff177230 */ /* 0x000fe20000004100 */
[----:B------:R-:W-:Y:S01]  /*ba70*/  @!P1 FADD.FTZ R2, -R2, -RZ ;  /* 0x800000ff02029221 */ /* 0x000fe20000010100 */
[----:B------:R-:W-:Y:S01]  /*ba80*/  HADD2.F32 R7, -RZ, R55.H0_H0 ;  /* 0x20000037ff077230 */ /* 0x000fe20000004100 */
[----:B------:R-:W-:Y:S01]  /*ba90*/  FMUL.FTZ R5, R22, R5 ;  /* 0x0000000516057220 */ /* 0x000fe20000410000 */
[----:B----4-:R-:W-:Y:S01]  /*baa0*/  HADD2.F32 R22, -RZ, R36.H0_H0 ;  /* 0x20000024ff167230 */ /* 0x010fe20000004100 */
[----:B------:R-:W-:Y:S01]  /*bab0*/  FMUL.FTZ R6, R23, R6 ;  /* 0x0000000617067220 */ /* 0x000fe20000410000 */
[----:B------:R-:W-:Y:S01]  /*bac0*/  HADD2.F32 R23, -RZ, R28.H0_H0 ;  /* 0x2000001cff177230 */ /* 0x000fe20000004100 */
[----:B------:R-:W-:Y:S01]  /*bad0*/  FMUL.FTZ R0, R27, R0 ;  /* 0x000000001b007220 */ /* 0x000fe20000410000 */
[----:B------:R-:W-:Y:S01]  /*bae0*/  HADD2.F32 R28, -RZ, R36.H1_H1 ;  /* 0x30000024ff1c7230 */ /* 0x000fe20000004100 */
[----:B------:R-:W-:Y:S01]  /*baf0*/  FMUL.FTZ R2, R25, R2 ;  /* 0x0000000219027220 */ /* 0x000fe20000410000 */
[----:B------:R-:W-:Y:S01]  /*bb00*/  HADD2.F32 R31, -RZ, R37.H0_H0 ;  /* 0x20000025ff1f7230 */ /* 0x000fe20000004100 */
[----:B------:R-:W-:Y:S01]  /*bb10*/  FFMA.FTZ R0, R23, R22, R0 ;  /* 0x0000001617007223 */ /* 0x000fe20000010000 */
[----:B------:R-:W-:Y:S01]  /*bb20*/  HADD2.F32 R8, -RZ, R55.H1_H1 ;  /* 0x30000037ff087230 */ /* 0x000fe20000004100 */
[----:B------:R-:W-:Y:S01]  /*bb30*/  FFMA.FTZ R2, R29, R28, R2 ;  /* 0x0000001c1d027223 */ /* 0x000fe20000010002 */
[----:B------:R-:W-:Y:S01]  /*bb40*/  HADD2.F32 R32, -RZ, R37.H1_H1 ;  /* 0x30000025ff207230 */ /* 0x000fe20000004100 */
[----:B------:R-:W-:Y:S01]  /*bb50*/  @!P1 FADD.FTZ R7, -R7, -RZ ;  /* 0x800000ff07079221 */ /* 0x000fe20000010100 */
[----:B------:R-:W-:Y:S01]  /*bb60*/  HADD2.F32 R23, -RZ, R43.H1_H1 ;  /* 0x3000002bff177230 */ /* 0x000fe20000004100 */
[----:B------:R-:W-:Y:S01]  /*bb70*/  FFMA.FTZ R3, R30, R31, R3 ;  /* 0x0000001f1e037223 */ /* 0x000fe20000010003 */
[--C-:B------:R-:W-:Y:S01]  /*bb80*/  HADD2.F32 R20, -RZ, R21.reuse.H0_H0 ;  /* 0x20000015ff147230 */ /* 0x100fe20000004100 */
[----:B------:R-:W-:Y:S01]  /*bb90*/  @!P1 FADD.FTZ R8, -R8, -RZ ;  /* 0x800000ff08089221 */ /* 0x000fe20000010100 */
[----:B------:R-:W-:Y:S01]  /*bba0*/  HADD2.F32 R33, -RZ, R38.H0_H0 ;  /* 0x20000026ff217230 */ /* 0x000fe20000004100 */
[----:B------:R-:W-:Y:S01]  /*bbb0*/  FFMA.FTZ R4, R23, R32, R4 ;  /* 0x0000002017047223 */ /* 0x000fe20000010004 */
[----:B------:R-:W-:Y:S01]  /*bbc0*/  HADD2.F32 R22, -RZ, R40.H0_H0 ;  /* 0x20000028ff167230 */ /* 0x000fe20000004100 */
[----:B------:R-:W-:Y:S01]  /*bbd0*/  FMUL.FTZ R7, R20, R7 ;  /* 0x0000000714077220 */ /* 0x000fe20000410000 */
[----:B------:R-:W-:Y:S02]  /*bbe0*/  HADD2.F32 R21, -RZ, R21.H1_H1 ;  /* 0x30000015ff157230 */ /* 0x000fe40000004100 */
[----:B------:R-:W-:Y:S01]  /*bbf0*/  HADD2.F32 R34, -RZ, R38.H1_H1 ;  /* 0x30000026ff227230 */ /* 0x000fe20000004100 */
[----:B------:R-:W-:Y:S01]  /*bc00*/  FFMA.FTZ R5, R22, R33, R5 ;  /* 0x0000002116057223 */ /* 0x000fe20000010005 */
[----:B------:R-:W-:Y:S01]  /*bc10*/  HADD2.F32 R29, -RZ, R40.H1_H1 ;  /* 0x30000028ff1d7230 */ /* 0x000fe20000004100 */
[----:B------:R-:W-:Y:S01]  /*bc20*/  FMUL.FTZ R8, R21, R8 ;  /* 0x0000000815087220 */ /* 0x000fe20000410000 */
[----:B------:R-:W-:Y:S02]  /*bc30*/  HADD2.F32 R35, -RZ, R39.H0_H0 ;  /* 0x20000027ff237230 */ /* 0x000fe40000004100 */
[----:B------:R-:W-:Y:S01]  /*bc40*/  HADD2.F32 R28, -RZ, R41.H0_H0 ;  /* 0x20000029ff1c7230 */ /* 0x000fe20000004100 */
[----:B------:R-:W-:Y:S01]  /*bc50*/  FFMA.FTZ R6, R29, R34, R6 ;  /* 0x000000221d067223 */ /* 0x000fe20000010006 */
[----:B------:R-:W-:Y:S01]  /*bc60*/  F2FP.PACK_AB R29, R4, R3 ;  /* 0x00000003041d723e */ /* 0x000fe200000000ff */
[----:B------:R-:W-:Y:S02]  /*bc70*/  HADD2.F32 R36, -RZ, R39.H1_H1 ;  /* 0x30000027ff247230 */ /* 0x000fe40000004100 */
[----:B------:R-:W-:Y:S01]  /*bc80*/  HADD2.F32 R31, -RZ, R41.H1_H1 ;  /* 0x30000029ff1f7230 */ /* 0x000fe20000004100 */
[----:B------:R-:W-:Y:S01]  /*bc90*/  F2FP.PACK_AB R30, R6, R5 ;  /* 0x00000005061e723e */ /* 0x000fe200000000ff */
[----:B------:R-:W-:Y:S01]  /*bca0*/  FFMA.FTZ R7, R28, R35, R7 ;  /* 0x000000231c077223 */ /* 0x000fe20000010007 */
[----:B------:R-:W-:Y:S02]  /*bcb0*/  F2FP.PACK_AB R28, R2, R0 ;  /* 0x00000000021c723e */ /* 0x000fe400000000ff */
[----:B------:R-:W-:Y:S05]  /*bcc0*/  FFMA.FTZ R8, R31, R36, R8 ;  /* 0x000000241f087223 */ /* 0x000fea0000010008 */
[----:B------:R-:W-:Y:S02]  /*bcd0*/  F2FP.PACK_AB R31, R8, R7 ;  /* 0x00000007081f723e */ /* 0x000fe400000000ff */
.L_x_961:
[----:B------:R-:W-:Y:S05]  /*bce0*/  BSYNC B0 ;  /* 0x0000000000007941 */ /* 0x000fea0003800000 */
.L_x_960:
[----:B------:R-:W-:Y:S02]  /*bcf0*/  IMAD R0, R61, 0xa0, RZ ;  /* 0x000000a03d007824 */ /* 0x000fe400078e02ff */
[----:B---3--:R-:W-:Y:S05]  /*bd00*/  IMAD.WIDE.U32 R2, R60, 0xa0, R128 ;  /* 0x000000a03c027825 */ /* 0x008fea00078e0080 */
[----:B------:R-:W-:Y:S05]  /*bd10*/  IADD3 R3, R3, R0, RZ ;  /* 0x0000000003037210 */ /* 0x000fea0007ffe0ff */
[----:B-----5:R3:W-:Y:S02]  /*bd20*/  ST.E.128 [R2.64], R28 ;  /* 0x0000001c02007985 */ /* 0x0207e4000c101d06 */
.L_x_959:
[----:B------:R-:W-:Y:S05]  /*bd30*/  BSYNC B1 ;  /* 0x0000000000017941 */ /* 0x000fea0003800000 */
.L_x_958:
[----:B------:R-:W-:Y:S11]  /*bd40*/  ISETP.GE.AND P0, PT, R9, R121, PT ;  /* 0x000000790900720c */ /* 0x000ff60003f06270 */
[----:B------:R-:W-:Y:S02]  /*bd50*/  @!UPT UIADD3 URZ, URZ, URZ, URZ ;  /* 0x0000003f3f3ff290 */ /* 0x000fe4000fffe03f */
[----:B------:R-:W-:-:S05]  /*bd60*/  @P0 BRA `(.L_x_957) ;  /* 0x0000063000000947 */ /* 0x000fca0003800000 */
[C---:B---3--:R-:W-:Y:S01]  /*bd70*/  LEA R2, P0, R103.reuse, R122, 0x1 ;  /* 0x0000007a67027211 */ /* 0x048fe200078008ff */
[----:B------:R-:W-:Y:S03]  /*bd80*/  BSSY B0, `(.L_x_962) ;  /* 0x000005e000007945 */ /* 0x000fe60003800000 */
[----:B------:R-:W-:Y:S02]  /*bd90*/  LEA.HI.X R3, R103, R123, R104, 0x1, P0 ;  /* 0x0000007b67037211 */ /* 0x000fe400000f0c68 */
[----:B------:R-:W-:Y:S03]  /*bda0*/  ISETP.GE.AND P0, PT, R9, R17, PT ;  /* 0x000000110900720c */ /* 0x000fe60003f06270 */
[----:B------:R3:W5:Y:S10]  /*bdb0*/  LD.E.128 R24, [R2.64] ;  /* 0x0000000602187980 */ /* 0x000774000c101d00 */
[----:B------:R-:W-:-:S05]  /*bdc0*/  @P0 BRA `(.L_x_963) ;  /* 0x0000059000000947 */ /* 0x000fca0003800000 */
[----:B------:R-:W-:Y:S01]  /*bdd0*/  LEA.HI R0, R17, R17, RZ, 0x1 ;  /* 0x0000001111007211 */ /* 0x000fe200078f08ff */
[----:B-----5:R-:W-:Y:S01]  /*bde0*/  IMAD.MOV.U32 R35, RZ, RZ, R25 ;  /* 0x000000ffff237224 */ /* 0x020fe200078e0019 */
[----:B------:R-:W-:Y:S02]  /*bdf0*/  MOV R5, RZ ;  /* 0x000000ff00057202 */ /* 0x000fe40000000f00 */
[----:B------:R-:W-:Y:S02]  /*be00*/  SHF.R.S32.HI R0, RZ, 0x1, R0 ;  /* 0x00000001ff007819 */ /* 0x000fe40000011400 */
[----:B------:R-:W-:Y:S02]  /*be10*/  MOV R8, RZ ;  /* 0x000000ff00087202 */ /* 0x000fe40000000f00 */
[-C--:B------:R-:W-:Y:S02]  /*be20*/  ISETP.GE.AND P1, PT, R9, R0.reuse, PT ;  /* 0x000000000900720c */ /* 0x080fe40003f26270 */
[----:B----4-:R-:W-:Y:S02]  /*be30*/  MOV R6, R0 ;  /* 0x0000000000067202 */ /* 0x010fe40000000f00 */
[----:B------:R-:W-:Y:S02]  /*be40*/  MOV R33, R27 ;  /* 0x0000001b00217202 */ /* 0x000fe40000000f00 */
[----:B------:R-:W-:Y:S07]  /*be50*/  MOV R32, R26 ;  /* 0x0000001a00207202 */ /* 0x000fee0000000f00 */
[----:B------:R-:W-:Y:S01]  /*be60*/  @P1 IMAD.MOV R5, RZ, RZ, -R0 ;  /* 0x000000ffff051224 */ /* 0x000fe200078e0a00 */
[C---:B------:R-:W-:Y:S02]  /*be70*/  @P1 IADD3 R6, -R0.reuse, RZ, RZ ;  /* 0x000000ff00061210 */ /* 0x040fe40007ffe1ff */
[----:B------:R-:W-:Y:S02]  /*be80*/  @P1 IADD3 R8, -R0, RZ, RZ ;  /* 0x000000ff00081210 */ /* 0x000fe40007ffe1ff */
[----:B---3--:R-:W-:Y:S02]  /*be90*/  LEA R2, P0, R6, R2, 0x1 ;  /* 0x0000000206027211 */ /* 0x008fe400078008ff */
[----:B------:R-:W-:Y:S02]  /*bea0*/  IADD3 R4, P2, R152, R5, RZ ;  /* 0x0000000598047210 */ /* 0x000fe40007f5e0ff */
[----:B------:R-:W-:Y:S02]  /*beb0*/  LEA.HI.X.SX32 R3, R6, R3, 0x1, P0 ;  /* 0x0000000306037211 */ /* 0x000fe400000f0eff */
[----:B------:R-:W-:Y:S02]  /*bec0*/  LEA.HI.X.SX32 R5, R5, R135, 0x1, P2 ;  /* 0x0000008705057211 */ /* 0x000fe400010f0eff */
[C---:B--2---:R-:W-:Y:S04]  /*bed0*/  LEA R36, P0, R4.reuse, R124, 0x1 ;  /* 0x0000007c04247211 */ /* 0x044fe800078008ff */
[----:B------:R-:W-:Y:S02]  /*bee0*/  LEA.HI.X R37, R4, R125, R5, 0x1, P0 ;  /* 0x0000007d04257211 */ /* 0x000fe400000f0c05 */
[----:B------:R2:W3:Y:S01]  /*bef0*/  LD.E.128 R4, [R2.64] ;  /* 0x0000000602047980 */ /* 0x0004e2000c101d00 */
[----:B------:R-:W-:Y:S04]  /*bf00*/  IADD3 R21, P0, R152, R8, RZ ;  /* 0x0000000898157210 */ /* 0x000fe80007f1e0ff */
[----:B------:R-:W-:Y:S02]  /*bf10*/  LEA.HI.X.SX32 R0, R8, R135, 0x1, P0 ;  /* 0x0000008708007211 */ /* 0x000fe400000f0eff */
[C---:B------:R-:W-:Y:S01]  /*bf20*/  LEA R28, P0, R21.reuse, R126, 0x1 ;  /* 0x0000007e151c7211 */ /* 0x040fe200078008ff */
[----:B------:R-:W2:Y:S03]  /*bf30*/  LD.E.128 R36, [R36.64] ;  /* 0x0000000624247980 */ /* 0x000ea6000c101d00 */
[----:B------:R-:W-:Y:S06]  /*bf40*/  LEA.HI.X R29, R21, R127, R0, 0x1, P0 ;  /* 0x0000007f151d7211 */ /* 0x000fec00000f0c00 */
[----:B------:R-:W4:Y:S01]  /*bf50*/  LD.E.128 R28, [R28.64] ;  /* 0x000000061c1c7980 */ /* 0x000f22000c101d00 */
[--C-:B--2---:R-:W-:Y:S01]  /*bf60*/  HADD2.F32 R3, -RZ, R37.reuse.H0_H0 ;  /* 0x20000025ff037230 */ /* 0x104fe20000004100 */
[----:B---3--:R-:W-:Y:S01]  /*bf70*/  IMAD.MOV.U32 R22, RZ, RZ, R4 ;  /* 0x000000ffff167224 */ /* 0x008fe200078e0004 */
[----:B------:R-:W-:Y:S01]  /*bf80*/  HADD2.F32 R4, -RZ, R37.H1_H1 ;  /* 0x30000025ff047230 */ /* 0x000fe20000004100 */
[----:B------:R-:W-:Y:S01]  /*bf90*/  MOV R23, R5 ;  /* 0x0000000500177202 */ /* 0x000fe20000000f00 */
[----:B------:R-:W-:Y:S01]  /*bfa0*/  HADD2.F32 R8, -RZ, R39.H1_H1 ;  /* 0x30000027ff087230 */ /* 0x000fe20000004100 */
[----:B------:R-:W-:Y:S01]  /*bfb0*/  MOV R20, R6 ;  /* 0x0000000600147202 */ /* 0x000fe20000000f00 */
[--C-:B------:R-:W-:Y:S01]  /*bfc0*/  HADD2.F32 R27, -RZ, R22.reuse.H0_H0 ;  /* 0x20000016ff1b7230 */ /* 0x100fe20000004100 */
[----:B------:R-:W-:Y:S01]  /*bfd0*/  MOV R21, R7 ;  /* 0x0000000700157202 */ /* 0x000fe20000000f00 */
        /* <DEDUP_REMOVED lines=10> */
[--C-:B------:R-:W-:Y:S01]  /*c080*/  HADD2.F32 R5, -RZ, R38.reuse.H0_H0 ;  /* 0x20000026ff057230 */ /* 0x100fe20000004100 */
[----:B------:R-:W-:Y:S01]  /*c090*/  @!P1 FADD.FTZ R7, -R7, -RZ ;  /* 0x800000ff07079221 */ /* 0x000fe20000010100 */
[----:B------:R-:W-:Y:S01]  /*c0a0*/  HADD2.F32 R6, -RZ, R38.H1_H1 ;  /* 0x30000026ff067230 */ /* 0x000fe20000004100 */
[----:B------:R-:W-:Y:S01]  /*c0b0*/  @!P1 FADD.FTZ R0, -R0, -RZ ;  /* 0x800000ff00009221 */ /* 0x000fe20000010100 */
[----:B------:R-:W-:Y:S01]  /*c0c0*/  HADD2.F32 R2, -RZ, R36.H1_H1 ;  /* 0x30000024ff027230 */ /* 0x000fe20000004100 */
[----:B------:R-:W-:Y:S01]  /*c0d0*/  @!P1 FADD.FTZ R5, -R5, -RZ ;  /* 0x800000ff05059221 */ /* 0x000fe20000010100 */
[--C-:B------:R-:W-:Y:S01]  /*c0e0*/  HADD2.F32 R22, -RZ, R20.reuse.H0_H0 ;  /* 0x20000014ff167230 */ /* 0x100fe20000004100 */
[----:B------:R-:W-:Y:S01]  /*c0f0*/  @!P1 FADD.FTZ R6, -R6, -RZ ;  /* 0x800000ff06069221 */ /* 0x000fe20000010100 */
[----:B------:R-:W-:Y:S01]  /*c100*/  HADD2.F32 R23, -RZ, R20.H1_H1 ;  /* 0x30000014ff177230 */ /* 0x000fe20000004100 */
[----:B------:R-:W-:Y:S01]  /*c110*/  @!P1 FADD.FTZ R2, -R2, -RZ ;  /* 0x800000ff02029221 */ /* 0x000fe20000010100 */
[--C-:B------:R-:W-:Y:S01]  /*c120*/  HADD2.F32 R20, -RZ, R21.reuse.H0_H0 ;  /* 0x20000015ff147230 */ /* 0x100fe20000004100 */
[----:B------:R-:W-:Y:S01]  /*c130*/  FMUL.FTZ R0, R27, R0 ;  /* 0x000000001b007220 */ /* 0x000fe20000410000 */
[----:B------:R-:W-:Y:S01]  /*c140*/  HADD2.F32 R21, -RZ, R21.H1_H1 ;  /* 0x30000015ff157230 */ /* 0x000fe20000004100 */
[----:B------:R-:W-:Y:S01]  /*c150*/  FMUL.FTZ R5, R22, R5 ;  /* 0x0000000516057220 */ /* 0x000fe20000410000 */
[--C-:B----4-:R-:W-:Y:S01]  /*c160*/  HADD2.F32 R22, -RZ, R28.reuse.H1_H1 ;  /* 0x3000001cff167230 */ /* 0x110fe20000004100 */
[----:B------:R-:W-:Y:S01]  /*c170*/  FMUL.FTZ R7, R20, R7 ;  /* 0x0000000714077220 */ /* 0x000fe20000410000 */
[----:B------:R-:W-:Y:S01]  /*c180*/  HADD2.F32 R20, -RZ, R28.H0_H0 ;  /* 0x2000001cff147230 */ /* 0x000fe20000004100 */
[----:B------:R-:W-:Y:S01]  /*c190*/  FMUL.FTZ R8, R21, R8 ;  /* 0x0000000815087220 */ /* 0x000fe20000410000 */
[--C-:B------:R-:W-:Y:S01]  /*c1a0*/  HADD2.F32 R21, -RZ, R24.reuse.H0_H0 ;  /* 0x20000018ff157230 */ /* 0x100fe20000004100 */
[----:B------:R-:W-:Y:S01]  /*c1b0*/  FMUL.FTZ R6, R23, R6 ;  /* 0x0000000617067220 */ /* 0x000fe20000410000 */
[----:B------:R-:W-:Y:S01]  /*c1c0*/  HADD2.F32 R23, -RZ, R24.H1_H1 ;  /* 0x30000018ff177230 */ /* 0x000fe20000004100 */
[----:B------:R-:W-:Y:S01]  /*c1d0*/  FMUL.FTZ R2, R25, R2 ;  /* 0x0000000219027220 */ /* 0x000fe20000410000 */
[----:B------:R-:W-:Y:S01]  /*c1e0*/  HADD2.F32 R24, -RZ, R35.H0_H0 ;  /* 0x20000023ff187230 */ /* 0x000fe20000004100 */
[----:B------:R-:W-:Y:S01]  /*c1f0*/  FFMA.FTZ R0, R21, R20, R0 ;  /* 0x0000001415007223 */ /* 0x000fe20000010000 */
[--C-:B------:R-:W-:Y:S01]  /*c200*/  HADD2.F32 R25, -RZ, R29.reuse.H0_H0 ;  /* 0x2000001dff197230 */ /* 0x100fe20000004100 */
[----:B------:R-:W-:Y:S01]  /*c210*/  FFMA.FTZ R2, R23, R22, R2 ;  /* 0x0000001617027223 */ /* 0x000fe20000010002 */
[----:B------:R-:W-:Y:S02]  /*c220*/  HADD2.F32 R26, -RZ, R29.H1_H1 ;  /* 0x3000001dff1a7230 */ /* 0x000fe40000004100 */
[----:B------:R-:W-:Y:S01]  /*c230*/  HADD2.F32 R21, -RZ, R35.H1_H1 ;  /* 0x30000023ff157230 */ /* 0x000fe20000004100 */
[----:B------:R-:W-:Y:S01]  /*c240*/  FFMA.FTZ R3, R24, R25, R3 ;  /* 0x0000001918037223 */ /* 0x000fe20000010003 */
[----:B------:R-:W-:Y:S01]  /*c250*/  HADD2.F32 R27, -RZ, R30.H0_H0 ;  /* 0x2000001eff1b7230 */ /* 0x000fe20000004100 */
[----:B------:R-:W-:Y:S01]  /*c260*/  F2FP.PACK_AB R24, R2, R0 ;  /* 0x000000000218723e */ /* 0x000fe200000000ff */
[----:B------:R-:W-:Y:S01]  /*c270*/  HADD2.F32 R20, -RZ, R32.H0_H0 ;  /* 0x20000020ff147230 */ /* 0x000fe20000004100 */
[----:B------:R-:W-:Y:S01]  /*c280*/  FFMA.FTZ R4, R21, R26, R4 ;  /* 0x0000001a15047223 */ /* 0x000fe20000010004 */
[----:B------:R-:W-:Y:S02]  /*c290*/  HADD2.F32 R28, -RZ, R30.H1_H1 ;  /* 0x3000001eff1c7230 */ /* 0x000fe40000004100 */
[----:B------:R-:W-:Y:S01]  /*c2a0*/  HADD2.F32 R23, -RZ, R32.H1_H1 ;  /* 0x30000020ff177230 */ /* 0x000fe20000004100 */
[----:B------:R-:W-:Y:S01]  /*c2b0*/  FFMA.FTZ R5, R20, R27, R5 ;  /* 0x0000001b14057223 */ /* 0x000fe20000010005 */
[----:B------:R-:W-:Y:S02]  /*c2c0*/  HADD2.F32 R29, -RZ, R31.H0_H0 ;  /* 0x2000001fff1d7230 */ /* 0x000fe40000004100 */
[----:B------:R-:W-:Y:S01]  /*c2d0*/  HADD2.F32 R22, -RZ, R33.H0_H0 ;  /* 0x20000021ff167230 */ /* 0x000fe20000004100 */
[----:B------:R-:W-:Y:S01]  /*c2e0*/  FFMA.FTZ R6, R23, R28, R6 ;  /* 0x0000001c17067223 */ /* 0x000fe20000010006 */
[----:B------:R-:W-:Y:S02]  /*c2f0*/  HADD2.F32 R30, -RZ, R31.H1_H1 ;  /* 0x3000001fff1e7230 */ /* 0x000fe40000004100 */
[----:B------:R-:W-:Y:S01]  /*c300*/  HADD2.F32 R25, -RZ, R33.H1_H1 ;  /* 0x30000021ff197230 */ /* 0x000fe20000004100 */
[----:B------:R-:W-:Y:S01]  /*c310*/  FFMA.FTZ R7, R22, R29, R7 ;  /* 0x0000001d16077223 */ /* 0x000fe20000010007 */
[----:B------:R-:W-:Y:S03]  /*c320*/  F2FP.PACK_AB R26, R6, R5 ;  /* 0x00000005061a723e */ /* 0x000fe600000000ff */
[----:B------:R-:W-:Y:S01]  /*c330*/  FFMA.FTZ R8, R25, R30, R8 ;  /* 0x0000001e19087223 */ /* 0x000fe20000010008 */
[----:B------:R-:W-:Y:S04]  /*c340*/  F2FP.PACK_AB R25, R4, R3 ;  /* 0x000000030419723e */ /* 0x000fe800000000ff */
[----:B------:R-:W-:Y:S02]  /*c350*/  F2FP.PACK_AB R27, R8, R7 ;  /* 0x00000007081b723e */ /* 0x000fe400000000ff */
.L_x_963:
[----:B------:R-:W-:Y:S05]  /*c360*/  BSYNC B0 ;  /* 0x0000000000007941 */ /* 0x000fea0003800000 */
.L_x_962:
[C---:B---3--:R-:W-:Y:S04]  /*c370*/  LEA R2, P0, R190.reuse, R128, 0x1 ;  /* 0x00000080be027211 */ /* 0x048fe800078008ff */
[----:B------:R-:W-:Y:S05]  /*c380*/  LEA.HI.X R3, R190, R129, R80, 0x1, P0 ;  /* 0x00000081be037211 */ /* 0x000fea00000f0c50 */
[----:B-----5:R3:W-:Y:S04]  /*c390*/  ST.E.128 [R2.64], R24 ;  /* 0x0000001802007985 */ /* 0x0207e8000c101d06 */
.L_x_957:
[----:B------:R-:W-:Y:S05]  /*c3a0*/  BSYNC B2 ;  /* 0x0000000000027941 */ /* 0x000fea0003800000 */
.L_x_956:
        /* <DEDUP_REMOVED lines=9> */
[----:B---3--:R-:W-:Y:S01]  /*c440*/  IMAD.WIDE.U32 R2, R214, 0xc0, R122 ;  /* 0x000000c0d6027825 */ /* 0x008fe200078e007a */
[----:B------:R-:W-:Y:S01]  /*c450*/  ISETP.GE.AND P0, PT, R18, R17, PT ;  /* 0x000000111200720c */ /* 0x000fe20003f06270 */
[----:B------:R-:W-:Y:S02]  /*c460*/  BSSY B0, `(.L_x_968) ;  /* 0x000005e000007945 */ /* 0x000fe40003800000 */
[----:B------:R-:W-:Y:S05]  /*c470*/  IMAD R0, R215, 0xc0, RZ ;  /* 0x000000c0d7007824 */ /* 0x000fea00078e02ff */
[----:B------:R-:W-:Y:S05]  /*c480*/  IADD3 R3, R3, R0, RZ ;  /* 0x0000000003037210 */ /* 0x000fea0007ffe0ff */
[----:B------:R3:W5:Y:S01]  /*c490*/  LD.E.128 R24, [R2.64] ;  /* 0x0000000602187980 */ /* 0x000762000c101d00 */
[----:B------:R-:W-:-:S05]  /*c4a0*/  @P0 BRA `(.L_x_969) ;  /* 0x0000059000000947 */ /* 0x000fca0003800000 */
[----:B------:R-:W-:Y:S01]  /*c4b0*/  LEA.HI R21, R17, R17, RZ, 0x1 ;  /* 0x0000001111157211 */ /* 0x000fe200078f08ff */
[----:B-----5:R-:W-:Y:S01]  /*c4c0*/  IMAD.MOV.U32 R35, RZ, RZ, R25 ;  /* 0x000000ffff237224 */ /* 0x020fe200078e0019 */
        /* <DEDUP_REMOVED lines=8> */
[----:B---3--:R-:W-:Y:S02]  /*c550*/  LEA R2, P0, R5, R2, 0x1 ;  /* 0x0000000205027211 */ /* 0x008fe400078008ff */
[----:B------:R-:W-:Y:S02]  /*c560*/  IADD3 R0, P2, R155, R4, RZ ;  /* 0x000000049b007210 */ /* 0x000fe40007f5e0ff */
[----:B------:R-:W-:Y:S02]  /*c570*/  LEA.HI.X.SX32 R3, R5, R3, 0x1, P0 ;  /* 0x0000000305037211 */ /* 0x000fe400000f0eff */
[----:B------:R-:W-:Y:S02]  /*c580*/  LEA.HI.X.SX32 R4, R4, R136, 0x1, P2 ;  /* 0x0000008804047211 */ /* 0x000fe400010f0eff */
[C---:B--2---:R-:W-:Y:S04]  /*c590*/  LEA R36, P0, R0.reuse, R124, 0x1 ;  /* 0x0000007c00247211 */ /* 0x044fe800078008ff */
[----:B------:R-:W-:Y:S02]  /*c5a0*/  LEA.HI.X R37, R0, R125, R4, 0x1, P0 ;  /* 0x0000007d00257211 */ /* 0x000fe400000f0c04 */
[----:B------:R-:W-:Y:S01]  /*c5b0*/  MOV R0, RZ ;  /* 0x000000ff00007202 */ /* 0x000fe20000000f00 */
[----:B----4-:R2:W3:Y:S01]  /*c5c0*/  LD.E.128 R4, [R2.64] ;  /* 0x0000000602047980 */ /* 0x0104e2000c101d00 */
[----:B------:R-:W-:Y:S04]  /*c5d0*/  @P1 IADD3 R0, -R21, RZ, RZ ;  /* 0x000000ff15001210 */ /* 0x000fe80007ffe1ff */
[----:B------:R-:W-:Y:S03]  /*c5e0*/  IADD3 R21, P0, R155, R0, RZ ;  /* 0x000000009b157210 */ /* 0x000fe60007f1e0ff */
[----:B------:R-:W2:Y:S01]  /*c5f0*/  LD.E.128 R36, [R36.64] ;  /* 0x0000000624247980 */ /* 0x000ea2000c101d00 */
[----:B------:R-:W-:Y:S02]  /*c600*/  LEA.HI.X.SX32 R0, R0, R136, 0x1, P0 ;  /* 0x0000008800007211 */ /* 0x000fe400000f0eff */
[C---:B------:R-:W-:Y:S04]  /*c610*/  LEA R28, P0, R21.reuse, R126, 0x1 ;  /* 0x0000007e151c7211 */ /* 0x040fe800078008ff */
        /* <DEDUP_REMOVED lines=66> */
.L_x_969:
[----:B------:R-:W-:Y:S05]  /*ca40*/  BSYNC B0 ;  /* 0x0000000000007941 */ /* 0x000fea0003800000 */
.L_x_968:
[----:B------:R-:W-:Y:S02]  /*ca50*/  IMAD R0, R61, 0xc0, RZ ;  /* 0x000000c03d007824 */ /* 0x000fe400078e02ff */
[----:B---3--:R-:W-:Y:S05]  /*ca60*/  IMAD.WIDE.U32 R2, R60, 0xc0, R128 ;  /* 0x000000c03c027825 */ /* 0x008fea00078e0080 */
[----:B------:R-:W-:Y:S05]  /*ca70*/  IADD3 R3, R3, R0, RZ ;  /* 0x0000000003037210 */ /* 0x000fea0007ffe0ff */
[----:B-----5:R3:W-:Y:S02]  /*ca80*/  ST.E.128 [R2.64], R24 ;  /* 0x0000001802007985 */ /* 0x0207e4000c101d06 */
.L_x_967:
[----:B------:R-:W-:Y:S05]  /*ca90*/  BSYNC B1 ;  /* 0x0000000000017941 */ /* 0x000fea0003800000 */
.L_x_966:
        /* <DEDUP_REMOVED lines=11> */
[----:B----4-:R-:W-:Y:S02]  /*cb50*/  MOV R6, RZ ;  /* 0x000000ff00067202 */ /* 0x010fe40000000f00 */
[----:B------:R-:W-:Y:S02]  /*cb60*/  SHF.R.S32.HI R0, RZ, 0x1, R0 ;  /* 0x00000001ff007819 */ /* 0x000fe40000011400 */
[----:B------:R-:W-:Y:S02]  /*cb70*/  MOV R8, RZ ;  /* 0x000000ff00087202 */ /* 0x000fe40000000f00 */
[-C--:B------:R-:W-:Y:S02]  /*cb80*/  ISETP.GE.AND P1, PT, R9, R0.reuse, PT ;  /* 0x000000000900720c */ /* 0x080fe40003f26270 */
[----:B------:R-:W-:Y:S02]  /*cb90*/  MOV R5, R0 ;  /* 0x0000000000057202 */ /* 0x000fe40000000f00 */
        /* <DEDUP_REMOVED lines=82> */
.L_x_971:
[----:B------:R-:W-:Y:S05]  /*d0c0*/  BSYNC B0 ;  /* 0x0000000000007941 */ /* 0x000fea0003800000 */
.L_x_970:
[C---:B---3--:R-:W-:Y:S04]  /*d0d0*/  LEA R2, P0, R188.reuse, R128, 0x1 ;  /* 0x00000080bc027211 */ /* 0x048fe800078008ff */
[----:B------:R-:W-:Y:S05]  /*d0e0*/  LEA.HI.X R3, R188, R129, R79, 0x1, P0 ;  /* 0x00000081bc037211 */ /* 0x000fea00000f0c4f */
[----:B-----5:R3:W-:Y:S04]  /*d0f0*/  ST.E.128 [R2.64], R24 ;  /* 0x0000001802007985 */ /* 0x0207e8000c101d06 */
.L_x_965:
[----:B------:R-:W-:Y:S05]  /*d100*/  BSYNC B2 ;  /* 0x0000000000027941 */ /* 0x000fea0003800000 */
.L_x_964:
        /* <DEDUP_REMOVED lines=105> */
.L_x_977:
[----:B------:R-:W-:Y:S05]  /*d7a0*/  BSYNC B0 ;  /* 0x0000000000007941 */ /* 0x000fea0003800000 */
.L_x_976:
[----:B------:R-:W-:Y:S02]  /*d7b0*/  IMAD R0, R61, 0xe0, RZ ;  /* 0x000000e03d007824 */ /* 0x000fe400078e02ff */
[----:B---3--:R-:W-:Y:S05]  /*d7c0*/  IMAD.WIDE.U32 R2, R60, 0xe0, R128 ;  /* 0x000000e03c027825 */ /* 0x008fea00078e0080 */
[----:B------:R-:W-:Y:S05]  /*d7d0*/  IADD3 R3, R3, R0, RZ ;  /* 0x0000000003037210 */ /* 0x000fea0007ffe0ff */
[----:B-----5:R3:W-:Y:S02]  /*d7e0*/  ST.E.128 [R2.64], R24 ;  /* 0x0000001802007985 */ /* 0x0207e4000c101d06 */
.L_x_975:
[----:B------:R-:W-:Y:S05]  /*d7f0*/  BSYNC B1 ;  /* 0x0000000000017941 */ /* 0x000fea0003800000 */
.L_x_974:
[----:B------:R-:W-:Y:S11]  /*d800*/  ISETP.GE.AND P0, PT, R9, R121, PT ;  /* 0x000000790900720c */ /* 0x000ff60003f06270 */
[----:B------:R-:W-:Y:S02]  /*d810*/  @!UPT UIADD3 URZ, URZ, URZ, URZ ;  /* 0x0000003f3f3ff290 */ /* 0x000fe4000fffe03f */
[----:B------:R-:W-:-:S05]  /*d820*/  @P0 BRA `(.L_x_973) ;  /* 0x0000065000000947 */ /* 0x000fca0003800000 */
[C---:B---3--:R-:W-:Y:S01]  /*d830*/  LEA R2, P0, R108.reuse, R122, 0x1 ;  /* 0x0000007a6c027211 */ /* 0x048fe200078008ff */
[----:B------:R-:W-:Y:S03]  /*d840*/  BSSY B0, `(.L_x_978) ;  /* 0x0000060000007945 */ /* 0x000fe60003800000 */
[----:B------:R-:W-:Y:S02]  /*d850*/  LEA.HI.X R3, R108, R123, R107, 0x1, P0 ;  /* 0x0000007b6c037211 */ /* 0x000fe400000f0c6b */
[----:B------:R-:W-:Y:S03]  /*d860*/  ISETP.GE.AND P0, PT, R9, R17, PT ;  /* 0x000000110900720c */ /* 0x000fe60003f06270 */
[----:B----4-:R3:W5:Y:S10]  /*d870*/  LD.E.128 R4, [R2.64] ;  /* 0x0000000602047980 */ /* 0x010774000c101d00 */
[----:B------:R-:W-:-:S05]  /*d880*/  @P0 BRA `(.L_x_979) ;  /* 0x000005b000000947 */ /* 0x000fca0003800000 */
[----:B------:R-:W-:Y:S01]  /*d890*/  LEA.HI R0, R17, R17, RZ, 0x1 ;  /* 0x0000001111007211 */ /* 0x000fe200078f08ff */
[----:B-----5:R-:W-:Y:S01]  /*d8a0*/  IMAD.MOV.U32 R32, RZ, RZ, R6 ;  /* 0x000000ffff207224 */ /* 0x020fe200078e0006 */
[----:B------:R-:W-:Y:S02]  /*d8b0*/  MOV R21, RZ ;  /* 0x000000ff00157202 */ /* 0x000fe40000000f00 */
[----:B------:R-:W-:Y:S02]  /*d8c0*/  SHF.R.S32.HI R0, RZ, 0x1, R0 ;  /* 0x00000001ff007819 */ /* 0x000fe40000011400 */
[----:B------:R-:W-:Y:S02]  /*d8d0*/  MOV R27, RZ ;  /* 0x000000ff001b7202 */ /* 0x000fe40000000f00 */
[-C--:B------:R-:W-:Y:S02]  /*d8e0*/  ISETP.GE.AND P1, PT, R9, R0.reuse, PT ;  /* 0x000000000900720c */ /* 0x080fe40003f26270 */
[----:B------:R-:W-:Y:S02]  /*d8f0*/  MOV R20, R0 ;  /* 0x0000000000147202 */ /* 0x000fe40000000f00 */
[----:B------:R-:W-:Y:S02]  /*d900*/  MOV R26, R4 ;  /* 0x00000004001a7202 */ /* 0x000fe40000000f00 */
[----:B------:R-:W-:Y:S02]  /*d910*/  MOV R33, R7 ;  /* 0x0000000700217202 */ /* 0x000fe40000000f00 */
[----:B------:R-:W-:Y:S05]  /*d920*/  MOV R35, R5 ;  /* 0x0000000500237202 */ /* 0x000fea0000000f00 */
[--C-:B------:R-:W-:Y:S01]  /*d930*/  @P1 IMAD.MOV R20, RZ, RZ, -R0.reuse ;  /* 0x000000ffff141224 */ /* 0x100fe200078e0a00 */
[----:B------:R-:W-:Y:S01]  /*d940*/  @P1 IADD3 R21, -R0, RZ, RZ ;  /* 0x000000ff00151210 */ /* 0x000fe20007ffe1ff */
[----:B------:R-:W-:Y:S03]  /*d950*/  @P1 IMAD.MOV R27, RZ, RZ, -R0 ;  /* 0x000000ffff1b1224 */ /* 0x000fe600078e0a00 */
[----:B---3--:R-:W-:Y:S02]  /*d960*/  LEA R2, P0, R20, R2, 0x1 ;  /* 0x0000000214027211 */ /* 0x008fe400078008ff */
[----:B------:R-:W-:Y:S02]  /*d970*/  IADD3 R8, P2, R150, R21, RZ ;  /* 0x0000001596087210 */ /* 0x000fe40007f5e0ff */
[----:B------:R-:W-:Y:S02]  /*d980*/  LEA.HI.X.SX32 R3, R20, R3, 0x1, P0 ;  /* 0x0000000314037211 */ /* 0x000fe400000f0eff */
[----:B------:R-:W-:Y:S02]  /*d990*/  LEA.HI.X.SX32 R21, R21, R132, 0x1, P2 ;  /* 0x0000008415157211 */ /* 0x000fe400010f0eff */
[C---:B--2---:R-:W-:Y:S04]  /*d9a0*/  LEA R36, P0, R8.reuse, R124, 0x1 ;  /* 0x0000007c08247211 */ /* 0x044fe800078008ff */
[----:B------:R-:W-:Y:S02]  /*d9b0*/  LEA.HI.X R37, R8, R125, R21, 0x1, P0 ;  /* 0x0000007d08257211 */ /* 0x000fe400000f0c15 */
[----:B------:R-:W-:Y:S01]  /*d9c0*/  IADD3 R25, P0, R150, R27, RZ ;  /* 0x0000001b96197210 */ /* 0x000fe20007f1e0ff */
[----:B------:R2:W3:Y:S03]  /*d9d0*/  LD.E.128 R20, [R2.64] ;  /* 0x0000000602147980 */ /* 0x0004e6000c101d00 */
[----:B------:R-:W-:Y:S02]  /*d9e0*/  LEA.HI.X.SX32 R0, R27, R132, 0x1, P0 ;  /* 0x000000841b007211 */ /* 0x000fe400000f0eff */
[C---:B------:R-:W-:Y:S03]  /*d9f0*/  LEA R28, P0, R25.reuse, R126, 0x1 ;  /* 0x0000007e191c7211 */ /* 0x040fe600078008ff */
[----:B------:R-:W2:Y:S01]  /*da00*/  LD.E.128 R36, [R36.64] ;  /* 0x0000000624247980 */ /* 0x000ea2000c101d00 */
[----:B------:R-:W-:Y:S07]  /*da10*/  LEA.HI.X R29, R25, R127, R0, 0x1, P0 ;  /* 0x0000007f191d7211 */ /* 0x000fee00000f0c00 */
[----:B------:R-:W4:Y:S01]  /*da20*/  LD.E.128 R28, [R28.64] ;  /* 0x000000061c1c7980 */ /* 0x000f22000c101d00 */
[--C-:B--2---:R-:W-:Y:S01]  /*da30*/  HADD2.F32 R3, -RZ, R37.reuse.H0_H0 ;  /* 0x20000025ff037230 */ /* 0x104fe20000004100 */
[----:B---3--:R-:W-:Y:S01]  /*da40*/  MOV R24, R20 ;  /* 0x0000001400187202 */ /* 0x008fe20000000f00 */
[----:B------:R-:W-:Y:S01]  /*da50*/  HADD2.F32 R4, -RZ, R37.H1_H1 ;  /* 0x30000025ff047230 */ /* 0x000fe20000004100 */
[----:B------:R-:W-:Y:S01]  /*da60*/  IMAD.MOV.U32 R20, RZ, RZ, R22 ;  /* 0x000000ffff147224 */ /* 0x000fe200078e0016 */
[--C-:B------:R-:W-:Y:S01]  /*da70*/  HADD2.F32 R22, -RZ, R21.reuse.H0_H0 ;  /* 0x20000015ff167230 */ /* 0x100fe20000004100 */
[----:B------:R-:W-:Y:S01]  /*da80*/  MOV R17, R23 ;  /* 0x0000001700117202 */ /* 0x000fe20000000f00 */
[----:B------:R-:W-:Y:S01]  /*da90*/  HADD2.F32 R21, -RZ, R21.H1_H1 ;  /* 0x30000015ff157230 */ /* 0x000fe20000004100 */
[----:B------:R-:W-:Y:S01]  /*daa0*/  @!P1 FADD.FTZ R3, -R3, -RZ ;  /* 0x800000ff03039221 */ /* 0x000fe20000010100 */
[----:B------:R-:W-:Y:S01]  /*dab0*/  HADD2.F32 R6, -RZ, R38.H1_H1 ;  /* 0x30000026ff067230 */ /* 0x000fe20000004100 */
[----:B------:R-:W-:Y:S01]  /*dac0*/  @!P1 FADD.FTZ R4, -R4, -RZ ;  /* 0x800000ff04049221 */ /* 0x000fe20000010100 */
[----:B------:R-:W-:Y:S01]  /*dad0*/  HADD2.F32 R7, -RZ, R39.H0_H0 ;  /* 0x20000027ff077230 */ /* 0x000fe20000004100 */
[----:B------:R-:W-:Y:S01]  /*dae0*/  FMUL.FTZ R3, R22, R3 ;  /* 0x0000000316037220 */ /* 0x000fe20000410000 */
[--C-:B------:R-:W-:Y:S01]  /*daf0*/  HADD2.F32 R0, -RZ, R36.reuse.H0_H0 ;  /* 0x20000024ff007230 */ /* 0x100fe20000004100 */
[----:B------:R-:W-:Y:S01]  /*db00*/  FMUL.FTZ R4, R21, R4 ;  /* 0x0000000415047220 */ /* 0x000fe20000410000 */
[----:B------:R-:W-:Y:S01]  /*db10*/  HADD2.F32 R2, -RZ, R36.H1_H1 ;  /* 0x30000024ff027230 */ /* 0x000fe20000004100 */
[----:B------:R-:W-:Y:S01]  /*db20*/  @!P1 FADD.FTZ R6, -R6, -RZ ;  /* 0x800000ff06069221 */ /* 0x000fe20000010100 */
[----:B------:R-:W-:Y:S01]  /*db30*/  HADD2.F32 R5, -RZ, R38.H0_H0 ;  /* 0x20000026ff057230 */ /* 0x000fe20000004100 */
[----:B------:R-:W-:Y:S01]  /*db40*/  @!P1 FADD.FTZ R7, -R7, -RZ ;  /* 0x800000ff07079221 */ /* 0x000fe20000010100 */
[--C-:B------:R-:W-:Y:S01]  /*db50*/  HADD2.F32 R22, -RZ, R20.reuse.H0_H0 ;  /* 0x20000014ff167230 */ /* 0x100fe20000004100 */
[----:B------:R-:W-:Y:S01]  /*db60*/  @!P1 FADD.FTZ R0, -R0, -RZ ;  /* 0x800000ff00009221 */ /* 0x000fe20000010100 */
[----:B------:R-:W-:Y:S01]  /*db70*/  HADD2.F32 R21, -RZ, R20.H1_H1 ;  /* 0x30000014ff157230 */ /* 0x000fe20000004100 */
[----:B------:R-:W-:Y:S01]  /*db80*/  @!P1 FADD.FTZ R2, -R2, -RZ ;  /* 0x800000ff02029221 */ /* 0x000fe20000010100 */
[----:B------:R-:W-:Y:S01]  /*db90*/  HADD2.F32 R20, -RZ, R17.H0_H0 ;  /* 0x20000011ff147230 */ /* 0x000fe20000004100 */
[----:B------:R-:W-:Y:S01]  /*dba0*/  @!P1 FADD.FTZ R5, -R5, -RZ ;  /* 0x800000ff05059221 */ /* 0x000fe20000010100 */
[--C-:B------:R-:W-:Y:S01]  /*dbb0*/  HADD2.F32 R25, -RZ, R24.reuse.H0_H0 ;  /* 0x20000018ff197230 */ /* 0x100fe20000004100 */
[----:B------:R-:W-:Y:S01]  /*dbc0*/  FMUL.FTZ R6, R21, R6 ;  /* 0x0000000615067220 */ /* 0x000fe20000410000 */
[----:B------:R-:W-:Y:S01]  /*dbd0*/  HADD2.F32 R23, -RZ, R24.H1_H1 ;  /* 0x30000018ff177230 */ /* 0x000fe20000004100 */
[----:B------:R-:W-:Y:S01]  /*dbe0*/  FMUL.FTZ R7, R20, R7 ;  /* 0x0000000714077220 */ /* 0x000fe20000410000 */
[----:B------:R-:W-:Y:S01]  /*dbf0*/  HADD2.F32 R21, -RZ, R26.H0_H0 ;  /* 0x2000001aff157230 */ /* 0x000fe20000004100 */
[----:B------:R-:W-:Y:S01]  /*dc00*/  FMUL.FTZ R0, R25, R0 ;  /* 0x0000000019007220 */ /* 0x000fe20000410000 */
[----:B----4-:R-:W-:Y:S01]  /*dc10*/  HADD2.F32 R20, -RZ, R28.H0_H0 ;  /* 0x2000001cff147230 */ /* 0x010fe20000004100 */
[----:B------:R-:W-:Y:S01]  /*dc20*/  FMUL.FTZ R2, R23, R2 ;  /* 0x0000000217027220 */ /* 0x000fe20000410000 */
[----:B------:R-:W-:Y:S01]  /*dc30*/  HADD2.F32 R23, -RZ, R26.H1_H1 ;  /* 0x3000001aff177230 */ /* 0x000fe20000004100 */
[----:B------:R-:W-:Y:S01]  /*dc40*/  FMUL.FTZ R5, R22, R5 ;  /* 0x0000000516057220 */ /* 0x000fe20000410000 */
        /* <DEDUP_REMOVED lines=8> */
[----:B------:R-:W-:Y:S01]  /*dcd0*/  HADD2.F32 R21, -RZ, R35.H1_H1 ;  /* 0x30000023ff157230 */ /* 0x000fe20000004100 */
[----:B------:R-:W-:Y:S01]  /*dce0*/  @!P1 FADD.FTZ R8, -R8, -RZ ;  /* 0x800000ff08089221 */ /* 0x000fe20000010100 */
[----:B------:R-:W-:Y:S01]  /*dcf0*/  HADD2.F32 R27, -RZ, R30.H0_H0 ;  /* 0x2000001eff1b7230 */ /* 0x000fe20000004100 */
[----:B------:R-:W-:Y:S01]  /*dd00*/  F2FP.PACK_AB R0, R2, R0 ;  /* 0x000000000200723e */ /* 0x000fe200000000ff */
[----:B------:R-:W-:Y:S01]  /*dd10*/  HADD2.F32 R20, -RZ, R32.H0_H0 ;  /* 0x20000020ff147230 */ /* 0x000fe20000004100 */
[----:B------:R-:W-:Y:S01]  /*dd20*/  FFMA.FTZ R4, R21, R26, R4 ;  /* 0x0000001a15047223 */ /* 0x000fe20000010004 */
[----:B------:R-:W-:Y:S02]  /*dd30*/  HADD2.F32 R17, -RZ, R17.H1_H1 ;  /* 0x30000011ff117230 */ /* 0x000fe40000004100 */
[----:B------:R-:W-:Y:S01]  /*dd40*/  HADD2.F32 R28, -RZ, R30.H1_H1 ;  /* 0x3000001eff1c7230 */ /* 0x000fe20000004100 */
[----:B------:R-:W-:Y:S01]  /*dd50*/  FFMA.FTZ R5, R20, R27, R5 ;  /* 0x0000001b14057223 */ /* 0x000fe20000010005 */
[----:B------:R-:W-:Y:S01]  /*dd60*/  HADD2.F32 R23, -RZ, R32.H1_H1 ;  /* 0x30000020ff177230 */ /* 0x000fe20000004100 */
[----:B------:R-:W-:Y:S01]  /*dd70*/  F2FP.PACK_AB R3, R4, R3 ;  /* 0x000000030403723e */ /* 0x000fe200000000ff */
[----:B------:R-:W-:Y:S01]  /*dd80*/  HADD2.F32 R29, -RZ, R31.H0_H0 ;  /* 0x2000001fff1d7230 */ /* 0x000fe20000004100 */
[----:B------:R-:W-:Y:S01]  /*dd90*/  MOV R4, R0 ;  /* 0x0000000000047202 */ /* 0x000fe20000000f00 */
[----:B------:R-:W-:Y:S01]  /*dda0*/  FMUL.FTZ R8, R17, R8 ;  /* 0x0000000811087220 */ /* 0x000fe20000410000 */
[----:B------:R-:W-:Y:S01]  /*ddb0*/  HADD2.F32 R22, -RZ, R33.H0_H0 ;  /* 0x20000021ff167230 */ /* 0x000fe20000004100 */
[----:B------:R-:W-:Y:S01]  /*ddc0*/  FFMA.FTZ R6, R23, R28, R6 ;  /* 0x0000001c17067223 */ /* 0x000fe20000010006 */
[----:B------:R-:W-:Y:S02]  /*ddd0*/  HADD2.F32 R30, -RZ, R31.H1_H1 ;  /* 0x3000001fff1e7230 */ /* 0x000fe40000004100 */
[----:B------:R-:W-:Y:S01]  /*dde0*/  HADD2.F32 R25, -RZ, R33.H1_H1 ;  /* 0x30000021ff197230 */ /* 0x000fe20000004100 */
[----:B------:R-:W-:Y:S01]  /*ddf0*/  FFMA.FTZ R7, R22, R29, R7 ;  /* 0x0000001d16077223 */ /* 0x000fe20000010007 */
[----:B------:R-:W-:Y:S02]  /*de00*/  F2FP.PACK_AB R6, R6, R5 ;  /* 0x000000050606723e */ /* 0x000fe400000000ff */
[----:B------:R-:W-:Y:S01]  /*de10*/  MOV R5, R3 ;  /* 0x0000000300057202 */ /* 0x000fe20000000f00 */
[----:B------:R-:W-:Y:S05]  /*de20*/  FFMA.FTZ R8, R25, R30, R8 ;  /* 0x0000001e19087223 */ /* 0x000fea0000010008 */
[----:B------:R-:W-:Y:S02]  /*de30*/  F2FP.PACK_AB R7, R8, R7 ;  /* 0x000000070807723e */ /* 0x000fe400000000ff */
.L_x_979:
[----:B------:R-:W-:Y:S05]  /*de40*/  BSYNC B0 ;  /* 0x0000000000007941 */ /* 0x000fea0003800000 */
.L_x_978:
[C---:B---3--:R-:W-:Y:S04]  /*de50*/  LEA R2, P0, R186.reuse, R128, 0x1 ;  /* 0x00000080ba027211 */ /* 0x048fe800078008ff */
[----:B------:R-:W-:Y:S05]  /*de60*/  LEA.HI.X R3, R186, R129, R78, 0x1, P0 ;  /* 0x00000081ba037211 */ /* 0x000fea00000f0c4e */
[----:B-----5:R3:W-:Y:S04]  /*de70*/  ST.E.128 [R2.64], R4 ;  /* 0x0000000402007985 */ /* 0x0207e8000c101d06 */
.L_x_973:
[----:B------:R-:W-:Y:S05]  /*de80*/  BSYNC B2 ;  /* 0x0000000000027941 */ /* 0x000fea0003800000 */
.L_x_972:
[----:B---3--:R-:W3:Y:S02]  /*de90*/  LD.E R3, [R10.64+0xd0] ;  /* 0x0000d0060a037980 */ /* 0x008ee4000c101900 */
[----:B---3--:R-:W-:Y:S05]  /*dea0*/  IMAD.U32 R3, R3, -0x40, RZ ;  /* 0xffffffc003037824 */ /* 0x008fea00078e00ff */
[C---:B------:R-:W-:Y:S02]  /*deb0*/  LEA R126, P1, R3.reuse, R126, 0x1 ;  /* 0x0000007e037e7211 */ /* 0x040fe400078208ff */
[C---:B------:R-:W-:Y:S02]  /*dec0*/  LEA R124, P0, R3.reuse, R124, 0x1 ;  /* 0x0000007c037c7211 */ /* 0x040fe400078008ff */
[C---:B------:R-:W-:Y:S02]  /*ded0*/  LEA.HI.X.SX32 R127, R3.reuse, R127, 0x1, P1 ;  /* 0x0000007f037f7211 */ /* 0x040fe400008f0eff */
[----:B------:R-:W-:Y:S01]  /*dee0*/  LEA.HI.X.SX32 R125, R3, R125, 0x1, P0 ;  /* 0x0000007d037d7211 */ /* 0x000fe200000f0eff */
[----:B------:R-:W-:-:S05]  /*def0*/  BRA `(.L_x_915) ;  /* 0x000009b000007947 */ /* 0x000fca0003800000 */
.L_x_881:
[----:B------:R-:W-:Y:S01]  /*df00*/  BSSY B0, `(.L_x_980) ;  /* 0x0000008000007945 */ /* 0x000fe20003800000 */
[----:B------:R-:W-:-:S05]  /*df10*/  @!P2 BRA `(.L_x_981) ;  /* 0x000000600000a947 */ /* 0x000fca0003800000 */
[----:B------:R-:W-:Y:S02]  /*df20*/  ISETP.NE.AND P1, PT, R168, RZ, PT ;  /* 0x000000ffa800720c */ /* 0x000fe40003f25270 */
[----:B------:R-:W-:Y:S11]  /*df30*/  ISETP.NE.AND P0, PT, R167, RZ, PT ;  /* 0x000000ffa700720c */ /* 0x000ff60003f05270 */
[----:B------:R-:W2:Y:S04]  /*df40*/  @P1 LD.E.128 R20, [R122.64] ;  /* 0x000000067a141980 */ /* 0x000ea8000c101d00 */
[----:B--2---:R1:W-:Y:S04]  /*df50*/  @P1 ST.E.128 [R128.64], R20 ;  /* 0x0000001480001985 */ /* 0x0043e8000c101d06 */
[----:B------:R-:W2:Y:S04]  /*df60*/  @P0 LD.E.128 R4, [R122.64+0x80] ;  /* 0x000080067a040980 */ /* 0x000ea8000c101d00 */
[----:B--2---:R1:W-:Y:S02]  /*df70*/  @P0 ST.E.128 [R128.64+0x80], R4 ;  /* 0x0000800480000985 */ /* 0x0043e4000c101d06 */
.L_x_981:
[----:B------:R-:W-:Y:S05]  /*df80*/  BSYNC B0 ;  /* 0x0000000000007941 */ /* 0x000fea0003800000 */
.L_x_980:
[C---:B------:R-:W-:Y:S01]  /*df90*/  ISETP.GE.AND P0, PT, R68.reuse, R239, PT ;  /* 0x000000ef4400720c */ /* 0x040fe20003f06270 */
[----:B------:R-:W-:Y:S03]  /*dfa0*/  BSSY B0, `(.L_x_982) ;  /* 0x0000012000007945 */ /* 0x000fe60003800000 */
[----:B------:R-:W-:Y:S11]  /*dfb0*/  ISETP.GE.AND P0, PT, R68, R235, !P0 ;  /* 0x000000eb4400720c */ /* 0x000ff60004706270 */
[----:B------:R-:W-:Y:S02]  /*dfc0*/  @!UPT UIADD3 URZ, URZ, URZ, URZ ;  /* 0x0000003f3f3ff290 */ /* 0x000fe4000fffe03f */
[----:B------:R-:W-:-:S05]  /*dfd0*/  @!P0 BRA `(.L_x_983) ;  /* 0x000000e000008947 */ /* 0x000fca0003800000 */
[----:B------:R-:W-:Y:S02]  /*dfe0*/  ISETP.NE.AND P3, PT, R168, RZ, PT ;  /* 0x000000ffa800720c */ /* 0x000fe40003f65270 */
[----:B------:R-:W-:Y:S11]  /*dff0*/  ISETP.NE.AND P1, PT, R167, RZ, PT ;  /* 0x000000ffa700720c */ /* 0x000ff60003f25270 */
[C---:B------:R-:W-:Y:S02]  /*e000*/  @P3 LEA R28, P0, R90.reuse, R122, 0x1 ;  /* 0x0000007a5a1c3211 */ /* 0x040fe400078008ff */
[----:B------:R-:W-:Y:S02]  /*e010*/  @P3 LEA R24, P2, R225, R128, 0x1 ;  /* 0x00000080e1183211 */ /* 0x000fe400078408ff */
[----:B------:R-:W-:Y:S02]  /*e020*/  @P3 LEA.HI.X R29, R90, R123, R89, 0x1, P0 ;  /* 0x0000007b5a1d3211 */ /* 0x000fe400000f0c59 */
[----:B------:R-:W-:Y:S02]  /*e030*/  @P1 LEA R2, P0, R91, R122, 0x1 ;  /* 0x0000007a5b021211 */ /* 0x000fe400078008ff */
[----:B------:R-:W-:Y:S01]  /*e040*/  @P3 LEA.HI.X R25, R225, R129, R226, 0x1, P2 ;  /* 0x00000081e1193211 */ /* 0x000fe200010f0ce2 */
[----:B-1----:R-:W2:Y:S01]  /*e050*/  @P3 LD.E.128 R20, [R28.64] ;  /* 0x000000061c143980 */ /* 0x002ea2000c101d00 */
[----:B------:R-:W-:Y:S02]  /*e060*/  @P1 LEA.HI.X R3, R91, R123, R92, 0x1, P0 ;  /* 0x0000007b5b031211 */ /* 0x000fe400000f0c5c */
[C---:B------:R-:W-:Y:S04]  /*e070*/  @P1 LEA R26, P0, R84.reuse, R128, 0x1 ;  /* 0x00000080541a1211 */ /* 0x040fe800078008ff */
[----:B------:R-:W-:Y:S01]  /*e080*/  @P1 LEA.HI.X R27, R84, R129, R83, 0x1, P0 ;  /* 0x00000081541b1211 */ /* 0x000fe200000f0c53 */
[----:B--2---:R1:W-:Y:S04]  /*e090*/  @P3 ST.E.128 [R24.64], R20 ;  /* 0x0000001418003985 */ /* 0x0043e8000c101d06 */
[----:B------:R-:W2:Y:S04]  /*e0a0*/  @P1 LD.E.128 R4, [R2.64] ;  /* 0x0000000602041980 */ /* 0x000ea8000c101d00 */
[----:B--2---:R1:W-:Y:S02]  /*e0b0*/  @P1 ST.E.128 [R26.64], R4 ;  /* 0x000000041a001985 */ /* 0x0043e4000c101d06 */
.L_x_983:
[----:B------:R-:W-:Y:S05]  /*e0c0*/  BSYNC B0 ;  /* 0x0000000000007941 */ /* 0x000fea0003800000 */
.L_x_982:
        /* <DEDUP_REMOVED lines=8> */
[C---:B-1----:R-:W-:Y:S02]  /*e150*/  @P3 LEA R24, P2, R85.reuse, R128, 0x1 ;  /* 0x0000008055183211 */ /* 0x042fe400078408ff */
[----:B------:R-:W-:Y:S02]  /*e160*/  @P3 LEA.HI.X R29, R98, R123, R97, 0x1, P0 ;  /* 0x0000007b621d3211 */ /* 0x000fe400000f0c61 */
[C---:B------:R-:W-:Y:S02]  /*e170*/  @P1 LEA R2, P0, R94.reuse, R122, 0x1 ;  /* 0x0000007a5e021211 */ /* 0x040fe400078008ff */
[----:B------:R-:W-:Y:S01]  /*e180*/  @P3 LEA.HI.X R25, R85, R129, R86, 0x1, P2 ;  /* 0x0000008155193211 */ /* 0x000fe200010f0c56 */
[----:B------:R-:W2:Y:S01]  /*e190*/  @P3 LD.E.128 R20, [R28.64] ;  /* 0x000000061c143980 */ /* 0x000ea2000c101d00 */
[----:B------:R-:W-:Y:S02]  /*e1a0*/  @P1 LEA.HI.X R3, R94, R123, R93, 0x1, P0 ;  /* 0x0000007b5e031211 */ /* 0x000fe400000f0c5d */
[C---:B------:R-:W-:Y:S04]  /*e1b0*/  @P1 LEA R26, P0, R210.reuse, R128, 0x1 ;  /* 0x00000080d21a1211 */ /* 0x040fe800078008ff */
[----:B------:R-:W-:Y:S01]  /*e1c0*/  @P1 LEA.HI.X R27, R210, R129, R211, 0x1, P0 ;  /* 0x00000081d21b1211 */ /* 0x000fe200000f0cd3 */
[----:B--2---:R1:W-:Y:S04]  /*e1d0*/  @P3 ST.E.128 [R24.64], R20 ;  /* 0x0000001418003985 */ /* 0x0043e8000c101d06 */
[----:B------:R-:W2:Y:S04]  /*e1e0*/  @P1 LD.E.128 R4, [R2.64] ;  /* 0x0000000602041980 */ /* 0x000ea8000c101d00 */
[----:B--2---:R1:W-:Y:S02]  /*e1f0*/  @P1 ST.E.128 [R26.64], R4 ;  /* 0x000000041a001985 */ /* 0x0043e4000c101d06 */
.L_x_985:
[----:B------:R-:W-:Y:S05]  /*e200*/  BSYNC B0 ;  /* 0x0000000000007941 */ /* 0x000fea0003800000 */
.L_x_984:
[C---:B------:R-:W-:Y:S01]  /*e210*/  ISETP.GE.AND P0, PT, R66.reuse, R239, PT ;  /* 0x000000ef4200720c */ /* 0x040fe20003f06270 */
[----:B------:R-:W-:Y:S03]  /*e220*/  BSSY B0, `(.L_x_986) ;  /* 0x0000014000007945 */ /* 0x000fe60003800000 */
[----:B------:R-:W-:Y:S11]  /*e230*/  ISETP.GE.AND P0, PT, R66, R235, !P0 ;  /* 0x000000eb4200720c */ /* 0x000ff60004706270 */
[----:B------:R-:W-:Y:S02]  /*e240*/  @!UPT UIADD3 URZ, URZ, URZ, URZ ;  /* 0x0000003f3f3ff290 */ /* 0x000fe4000fffe03f */
[----:B------:R-:W-:-:S05]  /*e250*/  @!P0 BRA `(.L_x_987) ;  /* 0x0000010000008947 */ /* 0x000fca0003800000 */
[----:B------:R-:W-:Y:S02]  /*e260*/  ISETP.NE.AND P2, PT, R168, RZ, PT ;  /* 0x000000ffa800720c */ /* 0x000fe40003f45270 */
[----:B------:R-:W-:Y:S11]  /*e270*/  ISETP.NE.AND P1, PT, R167, RZ, PT ;  /* 0x000000ffa700720c */ /* 0x000ff60003f25270 */
[----:B------:R-:W-:Y:S04]  /*e280*/  @P2 IMAD.WIDE.U32 R2, R214, 0x60, R122 ;  /* 0x00000060d6022825 */ /* 0x000fe800078e007a */
[----:B------:R-:W-:Y:S02]  /*e290*/  @P2 IMAD R0, R215, 0x60, RZ ;  /* 0x00000060d7002824 */ /* 0x000fe400078e02ff */
[----:B-1----:R-:W-:Y:S04]  /*e2a0*/  @P2 IMAD.WIDE.U32 R24, R60, 0x60, R128 ;  /* 0x000000603c182825 */ /* 0x002fe800078e0080 */
[----:B------:R-:W-:Y:S02]  /*e2b0*/  @P2 IMAD.IADD R3, R3, 0x1, R0 ;  /* 0x0000000103032824 */ /* 0x000fe400078e0200 */
[----:B------:R-:W-:Y:S03]  /*e2c0*/  @P2 IMAD R0, R61, 0x60, RZ ;  /* 0x000000603d002824 */ /* 0x000fe600078e02ff */
[----:B------:R1:W2:Y:S01]  /*e2d0*/  @P2 LD.E.128 R20, [R2.64] ;  /* 0x0000000602142980 */ /* 0x0002a2000c101d00 */
[----:B------:R-:W-:Y:S01]  /*e2e0*/  @P2 IMAD.IADD R25, R25, 0x1, R0 ;  /* 0x0000000119192824 */ /* 0x000fe200078e0200 */
[C---:B-1----:R-:W-:Y:S04]  /*e2f0*/  @P1 LEA R2, P0, R99.reuse, R122, 0x1 ;  /* 0x0000007a63021211 */ /* 0x042fe800078008ff */
[----:B------:R-:W-:Y:S02]  /*e300*/  @P1 LEA.HI.X R3, R99, R123, R100, 0x1, P0 ;  /* 0x0000007b63031211 */ /* 0x000fe400000f0c64 */
[C---:B------:R-:W-:Y:S04]  /*e310*/  @P1 LEA R26, P0, R208.reuse, R128, 0x1 ;  /* 0x00000080d01a1211 */ /* 0x040fe800078008ff */
[----:B------:R-:W-:Y:S01]  /*e320*/  @P1 LEA.HI.X R27, R208, R129, R209, 0x1, P0 ;  /* 0x00000081d01b1211 */ /* 0x000fe200000f0cd1 */
[----:B--2---:R1:W-:Y:S04]  /*e330*/  @P2 ST.E.128 [R24.64], R20 ;  /* 0x0000001418002985 */ /* 0x0043e8000c101d06 */
[----:B------:R-:W2:Y:S04]  /*e340*/  @P1 LD.E.128 R4, [R2.64] ;  /* 0x0000000602041980 */ /* 0x000ea8000c101d00 */
[----:B--2---:R1:W-:Y:S02]  /*e350*/  @P1 ST.E.128 [R26.64], R4 ;  /* 0x000000041a001985 */ /* 0x0043e4000c101d06 */
.L_x_987:
[----:B------:R-:W-:Y:S05]  /*e360*/  BSYNC B0 ;  /* 0x0000000000007941 */ /* 0x000fea0003800000 */
.L_x_986:
        /* <DEDUP_REMOVED lines=8> */
[----:B-1----:R-:W-:Y:S02]  /*e3f0*/  @P3 LEA R24, P2, R81, R128, 0x1 ;  /* 0x0000008051183211 */ /* 0x002fe400078408ff */
[----:B------:R-:W-:Y:S02]  /*e400*/  @P3 LEA.HI.X R29, R96, R123, R95, 0x1, P0 ;  /* 0x0000007b601d3211 */ /* 0x000fe400000f0c5f */
[----:B------:R-:W-:Y:S02]  /*e410*/  @P1 LEA R2, P0, R101, R122, 0x1 ;  /* 0x0000007a65021211 */ /* 0x000fe400078008ff */
        /* <DEDUP_REMOVED lines=8> */
.L_x_989:
[----:B------:R-:W-:Y:S05]  /*e4a0*/  BSYNC B0 ;  /* 0x0000000000007941 */ /* 0x000fea0003800000 */
.L_x_988:
        /* <DEDUP_REMOVED lines=21> */
.L_x_991:
[----:B------:R-:W-:Y:S05]  /*e600*/  BSYNC B0 ;  /* 0x0000000000007941 */ /* 0x000fea0003800000 */
.L_x_990:
        /* <DEDUP_REMOVED lines=21> */
.L_x_993:
[----:B------:R-:W-:Y:S05]  /*e760*/  BSYNC B0 ;  /* 0x0000000000007941 */ /* 0x000fea0003800000 */
.L_x_992:
[C---:B------:R-:W-:Y:S04]  /*e770*/  ISETP.GE.AND P0, PT, R162.reuse, R239, PT ;  /* 0x000000efa200720c */ /* 0x040fe80003f06270 */
        /* <DEDUP_REMOVED lines=19> */
.L_x_915:
[----:B------:R-:W-:Y:S05]  /*e8b0*/  BSYNC B3 ;  /* 0x0000000000037941 */ /* 0x000fea0003800000 */
.L_x_880:
[----:B------:R-:W-:Y:S01]  /*e8c0*/  ISETP.NE.U32.AND P1, PT, R236, RZ, PT ;  /* 0x000000ffec00720c */ /* 0x000fe20003f25070 */
[----:B------:R-:W3:Y:S01]  /*e8d0*/  LD.E R3, [R10.64+0x128] ;  /* 0x000128060a037980 */ /* 0x000ee2000c101900 */
[----:B------:R-:W-:Y:S02]  /*e8e0*/  BSSY B0, `(.L_x_994) ;  /* 0x000005f000007945 */ /* 0x000fe40003800000 */
[----:B------:R-:W-:Y:S01]  /*e8f0*/  ISETP.NE.AND.EX P1, PT, R237, RZ, PT, P1 ;  /* 0x000000ffed00720c */ /* 0x000fe20003f25310 */
[----:B---3--:R-:W-:Y:S05]  /*e900*/  IMAD.U32 R3, R3, -0x80, RZ ;  /* 0xffffff8003037824 */ /* 0x008fea00078e00ff */
[C---:B-12---:R-:W-:Y:S04]  /*e910*/  LEA R122, P0, R3.reuse, R122, 0x1 ;  /* 0x0000007a037a7211 */ /* 0x046fe800078008ff */
[----:B------:R-:W-:Y:S03]  /*e920*/  LEA.HI.X.SX32 R123, R3, R123, 0x1, P0 ;  /* 0x0000007b037b7211 */ /* 0x000fe600000f0eff */
[----:B------:R-:W-:-:S05]  /*e930*/  @!P1 BRA `(.L_x_995) ;  /* 0x0000051000009947 */ /* 0x000fca0003800000 */
[----:B------:R-:W-:Y:S04]  /*e940*/  IADD3 R0, R14, -0x1, RZ ;  /* 0xffffffff0e007810 */ /* 0x000fe80007ffe0ff */
[----:B------:R-:W-:Y:S11]  /*e950*/  ISETP.GT.AND P0, PT, R0, R87, PT ;  /* 0x000000570000720c */ /* 0x000ff60003f04270 */
[----:B------:R-:W-:Y:S02]  /*e960*/  @!UPT UIADD3 URZ, URZ, URZ, URZ ;  /* 0x0000003f3f3ff290 */ /* 0x000fe4000fffe03f */
[----:B------:R-:W-:-:S05]  /*e970*/  @!P0 BRA `(.L_x_996) ;  /* 0x0000055000008947 */ /* 0x000fca0003800000 */
[----:B------:R-:W-:Y:S01]  /*e980*/  IMAD.MOV.U32 R20, RZ, RZ, RZ ;  /* 0x000000ffff147224 */ /* 0x000fe200078e00ff */
[----:B------:R-:W2:Y:S01]  /*e990*/  LD.E R2, [R10.64+0x170] ;  /* 0x000170060a027980 */ /* 0x000ea2000c101900 */
[----:B------:R-:W-:Y:S03]  /*e9a0*/  IABS R8, R15 ;  /* 0x0000000f00087213 */ /* 0x000fe60000000000 */
[----:B------:R-:W3:Y:S06]  /*e9b0*/  LD.E.64 R24, [R10.64+0x40] ;  /* 0x000040060a187980 */ /* 0x000eec000c101b00 */
[----:B----4-:R-:W4:Y:S01]  /*e9c0*/  LD.E.64 R22, [R10.64+0x20] ;  /* 0x000020060a167980 */ /* 0x010f22000c101b00 */
[-C--:B--2---:R-:W-:Y:S02]  /*e9d0*/  IABS R3, R2.reuse ;  /* 0x0000000200037213 */ /* 0x084fe40000000000 */
[----:B------:R-:W-:Y:S02]  /*e9e0*/  IABS R7, R2 ;  /* 0x0000000200077213 */ /* 0x000fe40000000000 */
[----:B------:R-:W1:Y:S03]  /*e9f0*/  I2F.RP R17, R3 ;  /* 0x0000000300117306 */ /* 0x000e660000209400 */
[----:B------:R-:W-:Y:S07]  /*ea00*/  IMAD.MOV R7, RZ, RZ, -R7 ;  /* 0x000000ffff077224 */ /* 0x000fee00078e0a07 */
[----:B-1----:R-:W1:Y:S02]  /*ea10*/  MUFU.RCP R0, R17 ;  /* 0x0000001100007308 */ /* 0x002e640000001000 */
[----:B-1----:R-:W-:Y:S02]  /*ea20*/  IADD3 R4, R0, 0xffffffe, RZ ;  /* 0x0ffffffe00047810 */ /* 0x002fe40007ffe0ff */
[----:B------:R-:W-:Y:S06]  /*ea30*/  IADD3 R0, R16, -0x100, RZ ;  /* 0xffffff0010007810 */ /* 0x000fec0007ffe0ff */
[----:B------:R-:W1:Y:S01]  /*ea40*/  F2I.FTZ.U32.TRUNC.NTZ R21, R4 ;  /* 0x0000000400157305 */ /* 0x000e62000021f000 */
[----:B------:R-:W2:Y:S01]  /*ea50*/  LD.E.64 R16, [R10.64+0x38] ;  /* 0x000038060a107980 */ /* 0x000ea2000c101b00 */
[----:B------:R-:W-:Y:S01]  /*ea60*/  IABS R5, R0 ;  /* 0x0000000000057213 */ /* 0x000fe20000000000 */
[--C-:B-1----:R-:W-:Y:S04]  /*ea70*/  IMAD.MOV R6, RZ, RZ, -R21.reuse ;  /* 0x000000ffff067224 */ /* 0x102fe800078e0a15 */
[----:B------:R-:W-:Y:S04]  /*ea80*/  IMAD R6, R6, R3, RZ ;  /* 0x0000000306067224 */ /* 0x000fe800078e02ff */
[----:B------:R-:W-:Y:S02]  /*ea90*/  IMAD.HI.U32 R6, R21, R6, R20 ;  /* 0x0000000615067227 */ /* 0x000fe400078e0014 */
[----:B------:R-:W2:Y:S04]  /*eaa0*/  LD.E.64 R20, [R10.64+0x28] ;  /* 0x000028060a147980 */ /* 0x000ea8000c101b00 */
[C---:B------:R-:W-:Y:S04]  /*eab0*/  IMAD.HI.U32 R4, R6.reuse, R5, RZ ;  /* 0x0000000506047227 */ /* 0x040fe800078e00ff */
[----:B------:R-:W-:Y:S04]  /*eac0*/  IMAD.HI.U32 R6, R6, R8, RZ ;  /* 0x0000000806067227 */ /* 0x000fe800078e00ff */
[-C--:B------:R-:W-:Y:S02]  /*ead0*/  IMAD R5, R4, R7.reuse, R5 ;  /* 0x0000000704057224 */ /* 0x080fe400078e0205 */
[----:B------:R-:W-:Y:S03]  /*eae0*/  IMAD R8, R6, R7, R8 ;  /* 0x0000000706087224 */ /* 0x000fe600078e0208 */
        /* <DEDUP_REMOVED lines=8> */
[-C--:B------:R-:W-:Y:S02]  /*eb70*/  LOP3.LUT R5, R15, R2.reuse, RZ, 0x3c, !PT ;  /* 0x000000020f057212 */ /* 0x080fe400078e3cff */
[-C--:B------:R-:W-:Y:S02]  /*eb80*/  LOP3.LUT R3, R0, R2.reuse, RZ, 0x3c, !PT ;  /* 0x0000000200037212 */ /* 0x080fe400078e3cff */
[----:B------:R-:W-:Y:S02]  /*eb90*/  ISETP.GE.AND P2, PT, R5, RZ, PT ;  /* 0x000000ff0500720c */ /* 0x000fe40003f46270 */
[----:B------:R-:W-:Y:S02]  /*eba0*/  ISETP.GE.AND P1, PT, R3, RZ, PT ;  /* 0x000000ff0300720c */ /* 0x000fe40003f26270 */
[----:B------:R-:W-:Y:S02]  /*ebb0*/  ISETP.NE.AND P0, PT, R2, RZ, PT ;  /* 0x000000ff0200720c */ /* 0x000fe40003f05270 */
[----:B------:R-:W-:Y:S02]  /*ebc0*/  @P4 IADD3 R4, R4, 0x1, RZ ;  /* 0x0000000104044810 */ /* 0x000fe40007ffe0ff */
[----:B------:R-:W-:Y:S02]  /*ebd0*/  @P5 IADD3 R6, R6, 0x1, RZ ;  /* 0x0000000106065810 */ /* 0x000fe40007ffe0ff */
[----:B------:R-:W-:Y:S02]  /*ebe0*/  LOP3.LUT R3, RZ, R2, RZ, 0x33, !PT ;  /* 0x00000002ff037212 */ /* 0x000fe400078e33ff */
[----:B------:R-:W-:Y:S01]  /*ebf0*/  IADD3 R0, -R15, R0, RZ ;  /* 0x000000000f007210 */ /* 0x000fe20007ffe1ff */
[----:B------:R-:W-:Y:S02]  /*ec00*/  @!P2 IMAD.MOV R6, RZ, RZ, -R6 ;  /* 0x000000ffff06a224 */ /* 0x000fe400078e0a06 */
[----:B------:R-:W-:Y:S05]  /*ec10*/  @!P1 IMAD.MOV R4, RZ, RZ, -R4 ;  /* 0x000000ffff049224 */ /* 0x000fea00078e0a04 */
[C---:B------:R-:W-:Y:S02]  /*ec20*/  SEL R4, R3.reuse, R4, !P0 ;  /* 0x0000000403047207 */ /* 0x040fe40004000000 */
[----:B------:R-:W-:Y:S02]  /*ec30*/  SEL R3, R3, R6, !P0 ;  /* 0x0000000603037207 */ /* 0x000fe40004000000 */
[CC--:B------:R-:W-:Y:S02]  /*ec40*/  LEA R28, P1, R4.reuse, R236.reuse, 0x2 ;  /* 0x000000ec041c7211 */ /* 0x0c0fe400078210ff */
[C---:B------:R-:W-:Y:S02]  /*ec50*/  LEA R26, P0, R3.reuse, R236, 0x2 ;  /* 0x000000ec031a7211 */ /* 0x040fe400078010ff */
[-C--:B------:R-:W-:Y:S02]  /*ec60*/  LEA.HI.X.SX32 R29, R4, R237.reuse, 0x2, P1 ;  /* 0x000000ed041d7211 */ /* 0x080fe400008f16ff */
[C---:B------:R-:W-:Y:S01]  /*ec70*/  LEA.HI.X.SX32 R27, R3.reuse, R237, 0x2, P0 ;  /* 0x000000ed031b7211 */ /* 0x040fe200000f16ff */
[----:B------:R-:W-:Y:S02]  /*ec80*/  IMAD.IADD R3, R3, 0x1, -R4 ;  /* 0x0000000103037824 */ /* 0x000fe400078e0a04 */
[----:B------:R-:W2:Y:S02]  /*ec90*/  LD.E R5, [R28.64] ;  /* 0x000000061c057980 */ /* 0x000ea4000c101900 */
[----:B------:R-:W-:Y:S02]  /*eca0*/  IMAD R0, R3, R2, R0 ;  /* 0x0000000203007224 */ /* 0x000fe400078e0200 */
[----:B------:R1:W2:Y:S02]  /*ecb0*/  LD.E R6, [R26.64] ;  /* 0x000000061a067980 */ /* 0x0002a4000c101900 */
[-C--:B---3--:R-:W-:Y:S01]  /*ecc0*/  IMAD R4, R25, R0.reuse, RZ ;  /* 0x0000000019047224 */ /* 0x088fe200078e02ff */
[----:B------:R-:W-:Y:S01]  /*ecd0*/  SHF.R.S32.HI R3, RZ, 0x1f, R0 ;  /* 0x0000001fff037819 */ /* 0x000fe20000011400 */
[C---:B-1----:R-:W-:Y:S04]  /*ece0*/  IMAD.WIDE.U32 R26, R24.reuse, R0, RZ ;  /* 0x00000000181a7225 */ /* 0x042fe800078e00ff */
[----:B--2---:R-:W-:Y:S02]  /*ecf0*/  IMAD.IADD R6, R5, 0x1, -R6 ;  /* 0x0000000105067824 */ /* 0x004fe400078e0a06 */
[----:B------:R-:W-:Y:S02]  /*ed00*/  IMAD R5, R24, R3, R4 ;  /* 0x0000000318057224 */ /* 0x000fe400078e0204 */
[-C--:B----4-:R-:W-:Y:S01]  /*ed10*/  IMAD R4, R23, R6.reuse, RZ ;  /* 0x0000000617047224 */ /* 0x090fe200078e02ff */
[----:B------:R-:W-:Y:S01]  /*ed20*/  SHF.R.S32.HI R7, RZ, 0x1f, R6 ;  /* 0x0000001fff077819 */ /* 0x000fe20000011406 */
[C---:B------:R-:W-:Y:S04]  /*ed30*/  IMAD.WIDE.U32 R24, R22.reuse, R6, RZ ;  /* 0x0000000616187225 */ /* 0x040fe800078e00ff */
[-C--:B------:R-:W-:Y:S01]  /*ed40*/  IMAD R4, R22, R7.reuse, R4 ;  /* 0x0000000716047224 */ /* 0x080fe200078e0204 */
[----:B------:R-:W-:Y:S01]  /*ed50*/  MOV R22, R26 ;  /* 0x0000001a00167202 */ /* 0x000fe20000000f00 */
[----:B------:R-:W-:Y:S02]  /*ed60*/  IMAD.IADD R23, R27, 0x1, R5 ;  /* 0x000000011b177824 */ /* 0x000fe400078e0205 */
[----:B------:R-:W-:Y:S02]  /*ed70*/  IMAD.IADD R25, R25, 0x1, R4 ;  /* 0x0000000119197824 */ /* 0x000fe400078e0204 */
[----:B------:R-:W-:Y:S04]  /*ed80*/  IMAD.WIDE.U32 R22, R6, R20, R22 ;  /* 0x0000001406167225 */ /* 0x000fe800078e0016 */
[----:B------:R-:W-:Y:S01]  /*ed90*/  IMAD R6, R21, R6, RZ ;  /* 0x0000000615067224 */ /* 0x000fe200078e02ff */
[----:B------:R-:W-:Y:S01]  /*eda0*/  LEA R130, P1, R22, R130, 0x1 ;  /* 0x0000008216827211 */ /* 0x000fe200078208ff */
[----:B------:R-:W-:Y:S02]  /*edb0*/  IMAD R4, R17, R0, RZ ;  /* 0x0000000011047224 */ /* 0x000fe400078e02ff */
[----:B------:R-:W-:Y:S04]  /*edc0*/  IMAD.WIDE.U32 R24, R0, R16, R24 ;  /* 0x0000001000187225 */ /* 0x000fe800078e0018 */
[----:B------:R-:W-:Y:S01]  /*edd0*/  IMAD R6, R20, R7, R6 ;  /* 0x0000000714067224 */ /* 0x000fe200078e0206 */
[----:B------:R-:W-:Y:S01]  /*ede0*/  LEA R128, P0, R24, R128, 0x1 ;  /* 0x0000008018807211 */ /* 0x000fe200078008ff */
[----:B------:R-:W-:Y:S02]  /*edf0*/  IMAD R4, R16, R3, R4 ;  /* 0x0000000310047224 */ /* 0x000fe400078e0204 */
[----:B------:R-:W-:Y:S02]  /*ee00*/  IMAD.IADD R6, R23, 0x1, R6 ;  /* 0x0000000117067824 */ /* 0x000fe400078e0206 */
[----:B------:R-:W-:Y:S03]  /*ee10*/  IMAD.IADD R4, R25, 0x1, R4 ;  /* 0x0000000119047824 */ /* 0x000fe600078e0204 */
[----:B------:R-:W-:Y:S02]  /*ee20*/  LEA.HI.X R131, R22, R131, R6, 0x1, P1 ;  /* 0x0000008316837211 */ /* 0x000fe400008f0c06 */
[----:B------:R-:W-:Y:S01]  /*ee30*/  LEA.HI.X R129, R24, R129, R4, 0x1, P0 ;  /* 0x0000008118817211 */ /* 0x000fe200000f0c04 */
[----:B------:R-:W-:-:S05]  /*ee40*/  BRA `(.L_x_996) ;  /* 0x0000008000007947 */ /* 0x000fca0003800000 */
.L_x_995:
[----:B------:R-:W2:Y:S04]  /*ee50*/  LD.E R5, [R10.64+0x40] ;  /* 0x000040060a057980 */ /* 0x000ea8000c101900 */
[----:B------:R-:W3:Y:S02]  /*ee60*/  LD.E R3, [R10.64+0x38] ;  /* 0x000038060a037980 */ /* 0x000ee4000c101900 */
[----:B---3--:R-:W-:Y:S02]  /*ee70*/  IMAD.U32 R3, R3, -0x80, RZ ;  /* 0xffffff8003037824 */ /* 0x008fe400078e00ff */
[----:B--2---:R-:W-:Y:S03]  /*ee80*/  IMAD.U32 R5, R5, -0x80, RZ ;  /* 0xffffff8005057824 */ /* 0x004fe600078e00ff */
[----:B------:R-:W-:Y:S02]  /*ee90*/  LEA R128, P0, R3, R128, 0x1 ;  /* 0x0000008003807211 */ /* 0x000fe400078008ff */
[----:B------:R-:W-:Y:S02]  /*eea0*/  LEA R130, P1, R5, R130, 0x1 ;  /* 0x0000008205827211 */ /* 0x000fe400078208ff */
[----:B------:R-:W-:Y:S02]  /*eeb0*/  LEA.HI.X.SX32 R129, R3, R129, 0x1, P0 ;  /* 0x0000008103817211 */ /* 0x000fe400000f0eff */
[----:B------:R-:W-:Y:S04]  /*eec0*/  LEA.HI.X.SX32 R131, R5, R131, 0x1, P1 ;  /* 0x0000008305837211 */ /* 0x000fe800008f0eff */
.L_x_996:
[----:B------:R-:W-:Y:S05]  /*eed0*/  BSYNC B0 ;  /* 0x0000000000007941 */ /* 0x000fea0003800000 */
.L_x_994:
[----:B------:R-:W-:Y:S04]  /*eee0*/  IADD3 R14, R14, -0x1, RZ ;  /* 0xffffffff0e0e7810 */ /* 0x000fe80007ffe0ff */
[----:B------:R-:W-:Y:S11]  /*eef0*/  ISETP.GT.AND P0, PT, R14, R87, PT ;  /* 0x000000570e00720c */ /* 0x000ff60003f04270 */
[----:B------:R-:W-:Y:S02]  /*ef00*/  @!UPT UIADD3 URZ, URZ, URZ, URZ ;  /* 0x0000003f3f3ff290 */ /* 0x000fe4000fffe03f */
[----:B------:R-:W-:-:S05]  /*ef10*/  @P0 BRA `(.L_x_997) ;  /* 0xffff3e5000000947 */ /* 0x000fca000383ffff */
.L_x_863:
[----:B------:R-:W-:Y:S01]  /*ef20*/  WARPSYNC 0xffffffff ;  /* 0xffffffff00007948 */ /* 0x000fe20003800000 */
[----:B------:R-:W-:Y:S06]  /*ef30*/  BAR.SYNC.DEFER_BLOCKING 0x0 ;  /* 0x0000000000007b1d */ /* 0x000fec0000010000 */
[----:B------:R-:W2:Y:S01]  /*ef40*/  LD.E R0, [R10.64+0xd0] ;  /* 0x0000d0060a007980 */ /* 0x000ea2000c101900 */
[----:B------:R-:W-:Y:S01]  /*ef50*/  BSSY B3, `(.L_x_998) ;  /* 0x0000542000037945 */ /* 0x000fe20003800000 */
[----:B------:R-:W-:Y:S01]  /*ef60*/  IMAD.SHL.U32 R235, R176, 0x2, RZ ;  /* 0x00000002b0eb7824 */ /* 0x000fe200078e00ff */
[C---:B------:R-:W-:Y:S01]  /*ef70*/  SHF.L.U64.HI R15, R218.reuse, 0x4, R219 ;  /* 0x00000004da0f7819 */ /* 0x040fe200000102db */
[----:B------:R-:W-:Y:S01]  /*ef80*/  IMAD.SHL.U32 R5, R218, 0x10, RZ ;  /* 0x00000010da057824 */ /* 0x000fe200078e00ff */
[----:B--2---:R-:W-:-:S13]  /*ef90*/  ISETP.NE.AND P0, PT, R0, RZ, PT ;  /* 0x000000ff0000720c */ /* 0x004fda0003f05270 */
[----:B------:R-:W-:Y:S05]  /*efa0*/  @!P0 BRA `(.L_x_999) ;  /* 0x00004e1000008947 */ /* 0x000fea0003800000 */
[----:B------:R-:W2:Y:S01]  /*efb0*/  LD.E.64 R2, [R10.64+0xf0] ;  /* 0x0000f0060a027980 */ /* 0x000ea2000c101b00 */
[----:B------:R-:W-:-:S03]  /*efc0*/  IMAD.MOV.U32 R13, RZ, RZ, RZ ;  /* 0x000000ffff0d7224 */ /* 0x000fc600078e00ff */
[----:B------:R-:W3:Y:S04]  /*efd0*/  LD.E.U8 R4, [R10.64+0x1b3] ;  /* 0x0001b3060a047980 */ /* 0x000ee8000c101100 */
[----:B------:R1:W5:Y:S04]  /*efe0*/  LD.E.64 R28, [R10.64+0x148] ;  /* 0x000148060a1c7980 */ /* 0x000368000c101b00 */
[----:B------:R1:W5:Y:S01]  /*eff0*/  LD.E.64 R32, [R10.64+0x150] ;  /* 0x000150060a207980 */ /* 0x000362000c101b00 */
[----:B--2---:R-:W-:-:S04]  /*f000*/  ISETP.NE.U32.AND P1, PT, R2, RZ, PT ;  /* 0x000000ff0200720c */ /* 0x004fc80003f25070 */
[----:B------:R-:W-:-:S13]  /*f010*/  ISETP.NE.AND.EX P1, PT, R3, RZ, PT, P1 ;  /* 0x000000ff0300720c */ /* 0x000fda0003f25310 */
[C---:B------:R-:W-:Y:S02]  /*f020*/  @P1 LEA R16, P0, R231.reuse, R2, 0x2 ;  /* 0x00000002e7101211 */ /* 0x040fe400078010ff */
[----:B------:R1:W5:Y:S02]  /*f030*/  LD.E R2, [R10.64+0xc0] ;  /* 0x0000c0060a027980 */ /* 0x000364000c101900 */
[----:B------:R-:W-:-:S05]  /*f040*/  @P1 LEA.HI.X R17, R231, R3, R70, 0x2, P0 ;  /* 0x00000003e7111211 */ /* 0x000fca00000f1446 */
[----:B----4-:R2:W4:Y:S01]  /*f050*/  @P1 LD.E R13, [R16.64] ;  /* 0x00000006100d1980 */ /* 0x010522000c101900 */
[----:B------:R-:W-:Y:S02]  /*f060*/  IADD3 R5, P1, R5, R194, RZ ;  /* 0x000000c205057210 */ /* 0x000fe40007f3e0ff */
[----:B------:R-:W-:-:S03]  /*f070*/  LEA.HI R3, R0, R0, RZ, 0x1 ;  /* 0x0000000000037211 */ /* 0x000fc600078f08ff */
[----:B------:R-:W-:Y:S01]  /*f080*/  IMAD.X R8, R15, 0x1, R197, P1 ;  /* 0x000000010f087824 */ /* 0x000fe200008e06c5 */
[C---:B-----5:R-:W-:Y:S02]  /*f090*/  LEA R38, P1, R5.reuse, R220, 0x1 ;  /* 0x000000dc05267211 */ /* 0x060fe400078208ff */
[----:B------:R-:W-:Y:S02]  /*f0a0*/  SHF.R.S32.HI R3, RZ, 0x1, R3 ;  /* 0x00000001ff037819 */ /* 0x000fe40000011403 */
[----:B------:R-:W-:Y:S02]  /*f0b0*/  LEA R7, P0, R218, R194, 0x5 ;  /* 0x000000c2da077211 */ /* 0x000fe400078028ff */
[----:B---3--:R-:W-:Y:S01]  /*f0c0*/  ISETP.NE.AND P4, PT, R4, RZ, PT ;  /* 0x000000ff0400720c */ /* 0x008fe20003f85270 */
[----:B------:R-:W-:Y:S01]  /*f0d0*/  IMAD.MOV.U32 R196, RZ, RZ, R194 ;  /* 0x000000ffffc47224 */ /* 0x000fe200078e00c2 */
[-C--:B------:R-:W-:Y:S02]  /*f0e0*/  LEA R40, P2, R194, R220.reuse, 0x1 ;  /* 0x000000dcc2287211 */ /* 0x080fe400078408ff */
[----:B------:R-:W-:Y:S01]  /*f0f0*/  LEA.HI.X R39, R5, R221, R8, 0x1, P1 ;  /* 0x000000dd05277211 */ /* 0x000fe200008f0c08 */
[----:B------:R-:W-:Y:S01]  /*f100*/  IMAD R5, R212, R3, R170 ;  /* 0x00000003d4057224 */ /* 0x000fe200078e02aa */
[----:B------:R-:W-:Y:S01]  /*f110*/  LEA.HI.X R12, R218, R197, R219, 0x5, P0 ;  /* 0x000000c5da0c7211 */ /* 0x000fe200000f2cdb */
[----:B------:R-:W-:Y:S01]  /*f120*/  IMAD R6, R219, 0x30, RZ ;  /* 0x00000030db067824 */ /* 0x000fe200078e02ff */
[--C-:B------:R-:W-:Y:S01]  /*f130*/  LEA.HI.X R41, R194, R221, R197.reuse, 0x1, P2 ;  /* 0x000000ddc2297211 */ /* 0x100fe200010f0cc5 */
[----:B------:R-:W-:Y:S01]  /*f140*/  IMAD.WIDE.U32 R196, R218, 0x30, R196 ;  /* 0x00000030dac47825 */ /* 0x000fe200078e00c4 */
[----:B------:R-:W-:-:S03]  /*f150*/  LEA R36, P0, R7, R220, 0x1 ;  /* 0x000000dc07247211 */ /* 0x000fc600078008ff */
[----:B------:R-:W-:Y:S02]  /*f160*/  IMAD.IADD R31, R233, 0x1, -R58 ;  /* 0x00000001e91f7824 */ /* 0x000fe400078e0a3a */
[----:B--2---:R-:W-:Y:S01]  /*f170*/  IMAD.IADD R17, R170, 0x1, R5 ;  /* 0x00000001aa117824 */ /* 0x004fe200078e0205 */
[----:B------:R-:W-:Y:S01]  /*f180*/  LEA.HI.X R37, R7, R221, R12, 0x1, P0 ;  /* 0x000000dd07257211 */ /* 0x000fe200000f0c0c */
[----:B------:R-:W-:Y:S01]  /*f190*/  IMAD.IADD R7, R197, 0x1, R6 ;  /* 0x00000001c5077824 */ /* 0x000fe200078e0206 */
[----:B------:R-:W-:Y:S02]  /*f1a0*/  ISETP.GE.AND P0, PT, R212, R31, PT ;  /* 0x0000001fd400720c */ /* 0x000fe40003f06270 */
[C---:B------:R-:W-:Y:S01]  /*f1b0*/  LEA R34, P1, R196.reuse, R220, 0x1 ;  /* 0x000000dcc4227211 */ /* 0x040fe200078208ff */
[----:B------:R-:W-:Y:S01]  /*f1c0*/  IMAD.SHL.U32 R30, R3, 0x10, RZ ;  /* 0x00000010031e7824 */ /* 0x000fe200078e00ff */
[----:B------:R-:W-:Y:S02]  /*f1d0*/  ISETP.GT.AND P0, PT, R147, -0x8, !P0 ;  /* 0xfffffff89300780c */ /* 0x000fe40004704270 */
[----:B------:R-:W-:-:S02]  /*f1e0*/  LEA.HI.X R35, R196, R221, R7, 0x1, P1 ;  /* 0x000000ddc4237211 */ /* 0x000fc400008f0c07 */
[----:B----4-:R-:W-:-:S05]  /*f1f0*/  IADD3 R16, R13, R88, R58 ;  /* 0x000000580d107210 */ /* 0x010fca0007ffe03a */
[----:B------:R-:W-:-:S05]  /*f200*/  IMAD R16, R16, R3, RZ ;  /* 0x0000000310107224 */ /* 0x000fca00078e02ff */
[----:B------:R-:W-:Y:S02]  /*f210*/  SHF.R.S32.HI R4, RZ, 0x1f, R16 ;  /* 0x0000001fff047819 */ /* 0x000fe40000011410 */
[C---:B------:R-:W-:Y:S02]  /*f220*/  IADD3 R21, P3, R16.reuse, R5, RZ ;  /* 0x0000000510157210 */ /* 0x040fe40007f7e0ff */
[----:B------:R-:W-:Y:S02]  /*f230*/  IADD3 R16, P2, R16, R17, RZ ;  /* 0x0000001110107210 */ /* 0x000fe40007f5e0ff */
[-C--:B------:R-:W-:Y:S02]  /*f240*/  LEA.HI.X.SX32 R20, R5, R4.reuse, 0x1, P3 ;  /* 0x0000000405147211 */ /* 0x080fe400018f0eff */
[----:B------:R-:W-:Y:S01]  /*f250*/  LEA.HI.X.SX32 R17, R17, R4, 0x1, P2 ;  /* 0x0000000411117211 */ /* 0x000fe200010f0eff */
[----:B------:R-:W-:Y:S05]  /*f260*/  @!P4 BRA `(.L_x_1000) ;  /* 0x00001c000000c947 */ /* 0x000fea0003800000 */
[----:B-1----:R-:W-:Y:S01]  /*f270*/  BSSY B2, `(.L_x_1001) ;  /* 0x000006c000027945 */ /* 0x002fe20003800000 */
[----:B------:R-:W-:Y:S05]  /*f280*/  @!P0 BRA `(.L_x_1002) ;  /* 0x000006a000008947 */ /* 0x000fea0003800000 */
[----:B------:R-:W-:Y:S01]  /*f290*/  ISETP.GE.AND P2, PT, R18, R2, PT ;  /* 0x000000021200720c */ /* 0x000fe20003f46270 */
[C---:B------:R-:W-:Y:S01]  /*f2a0*/  IMAD.SHL.U32 R45, R21.reuse, 0x2, RZ ;  /* 0x00000002152d7824 */ /* 0x040fe200078e00ff */
[----:B------:R-:W-:Y:S01]  /*f2b0*/  SHF.L.U64.HI R5, R21, 0x1, R20 ;  /* 0x0000000115057819 */ /* 0x000fe20000010214 */
[----:B------:R-:W-:Y:S03]  /*f2c0*/  BSSY B1, `(.L_x_1003) ;  /* 0x0000035000017945 */ /* 0x000fe60003800000 */
[----:B------:R-:W-:-:S02]  /*f2d0*/  IADD3 R42, P1, R28, R45, RZ ;  /* 0x0000002d1c2a7210 */ /* 0x000fc40007f3e0ff */
[----:B------:R-:W-:-:S03]  /*f2e0*/  IADD3 R44, P0, R32, R45, RZ ;  /* 0x0000002d202c7210 */ /* 0x000fc60007f1e0ff */
[--C-:B------:R-:W-:Y:S02]  /*f2f0*/  IMAD.X R43, R29, 0x1, R5.reuse, P1 ;  /* 0x000000011d2b7824 */ /* 0x100fe400008e0605 */
[----:B------:R1:W-:Y:S01]  /*f300*/  @P2 STS.128 [R235], RZ ;  /* 0x000000ffeb002388 */ /* 0x0003e20000000c00 */
[----:B------:R-:W-:Y:S01]  /*f310*/  IMAD.X R45, R33, 0x1, R5, P0 ;  /* 0x00000001212d7824 */ /* 0x000fe200000e0605 */
[----:B------:R-:W-:Y:S05]  /*f320*/  @P2 BRA `(.L_x_1004) ;  /* 0x000002e000002947 */ /* 0x000fea0003800000 */
[----:B------:R2:W5:Y:S01]  /*f330*/  LD.E.128 R12, [R40.64] ;  /* 0x00000006280c7980 */ /* 0x000562000c101d00 */
[----:B------:R-:W-:Y:S01]  /*f340*/  ISETP.GE.AND P0, PT, R18, R0, PT ;  /* 0x000000001200720c */ /* 0x000fe20003f06270 */
[----:B------:R-:W-:-:S12]  /*f350*/  BSSY B0, `(.L_x_1005) ;  /* 0x000002a000007945 */ /* 0x000fd80003800000 */
[----:B------:R-:W-:Y:S05]  /*f360*/  @P0 BRA `(.L_x_1006) ;  /* 0x0000028000000947 */ /* 0x000fea0003800000 */
[----:B------:R-:W3:Y:S04]  /*f370*/  LD.E.64 R4, [R44.64] ;  /* 0x000000062c047980 */ /* 0x000ee8000c101b00 */
[----:B------:R-:W4:Y:S01]  /*f380*/  LD.E.64 R6, [R42.64] ;  /* 0x000000062a067980 */ /* 0x000f22000c101b00 */
[--C-:B-----5:R-:W-:Y:S01]  /*f390*/  HADD2.F32 R23, -RZ, R13.reuse.H0_H0 ;  /* 0x2000000dff177230 */ /* 0x120fe20000004100 */
[----:B------:R-:W-:Y:S01]  /*f3a0*/  MOV R22, R14 ;  /* 0x0000000e00167202 */ /* 0x000fe20000000f00 */
[----:B------:R-:W-:Y:S02]  /*f3b0*/  HADD2.F32 R24, -RZ, R13.H1_H1 ;  /* 0x3000000dff187230 */ /* 0x000fe40000004100 */
[--C-:B------:R-:W-:Y:S02]  /*f3c0*/  HADD2.F32 R17, -RZ, R15.reuse.H1_H1 ;  /* 0x3000000fff117230 */ /* 0x100fe40000004100 */
[----:B------:R-:W-:-:S02]  /*f3d0*/  HADD2.F32 R27, -RZ, R15.H0_H0 ;  /* 0x2000000fff1b7230 */ /* 0x000fc40000004100 */
[----:B---3--:R-:W-:Y:S02]  /*f3e0*/  HADD2.F32 R13, -RZ, R4.H1_H1 ;  /* 0x30000004ff0d7230 */ /* 0x008fe40000004100 */
[----:B------:R-:W-:Y:S02]  /*f3f0*/  HADD2.F32 R8, -RZ, R5.H1_H1 ;  /* 0x30000005ff087230 */ /* 0x000fe40000004100 */
[--C-:B----4-:R-:W-:Y:S01]  /*f400*/  HADD2.F32 R16, -RZ, R6.reuse.H1_H1 ;  /* 0x30000006ff107230 */ /* 0x110fe20000004100 */
[CC--:B------:R-:W-:Y:S01]  /*f410*/  FMUL.FTZ R25, R24.reuse, R13.reuse ;  /* 0x0000000d18197220 */ /* 0x0c0fe20000410000 */
[----:B------:R-:W-:Y:S01]  /*f420*/  HADD2.F32 R14, -RZ, R7.H1_H1 ;  /* 0x30000007ff0e7230 */ /* 0x000fe20000004100 */
[C---:B------:R-:W-:Y:S01]  /*f430*/  FMUL.FTZ R15, R17.reuse, R8 ;  /* 0x00000008110f7220 */ /* 0x040fe20000410000 */
[----:B------:R-:W-:Y:S01]  /*f440*/  HADD2.F32 R6, -RZ, R6.H0_H0 ;  /* 0x20000006ff067230 */ /* 0x000fe20000004100 */
[----:B------:R-:W-:Y:S01]  /*f450*/  FMUL.FTZ R24, R24, R16 ;  /* 0x0000001018187220 */ /* 0x000fe20000410000 */
[----:B------:R-:W-:Y:S01]  /*f460*/  HADD2.F32 R4, -RZ, R4.H0_H0 ;  /* 0x20000004ff047230 */ /* 0x000fe20000004100 */
[-C--:B------:R-:W-:Y:S01]  /*f470*/  FMUL.FTZ R17, R17, R14.reuse ;  /* 0x0000000e11117220 */ /* 0x080fe20000410000 */
[----:B------:R-:W-:Y:S01]  /*f480*/  HADD2.F32 R5, -RZ, R5.H0_H0 ;  /* 0x20000005ff057230 */ /* 0x000fe20000004100 */
[----:B------:R-:W-:Y:S01]  /*f490*/  FFMA.FTZ R24, R23, R13, R24 ;  /* 0x0000000d17187223 */ /* 0x000fe20000010018 */
[----:B------:R-:W-:Y:S01]  /*f4a0*/  HADD2.F32 R13, -RZ, R12.H1_H1 ;  /* 0x3000000cff0d7230 */ /* 0x000fe20000004100 */
[C---:B------:R-:W-:Y:S01]  /*f4b0*/  FFMA.FTZ R15, R27.reuse, R14, -R15 ;  /* 0x0000000e1b0f7223 */ /* 0x040fe2000001080f */
[----:B------:R-:W-:Y:S01]  /*f4c0*/  HADD2.F32 R14, -RZ, R22.H1_H1 ;  /* 0x30000016ff0e7230 */ /* 0x000fe20000004100 */
[----:B------:R-:W-:Y:S01]  /*f4d0*/  FFMA.FTZ R8, R27, R8, R17 ;  /* 0x000000081b087223 */ /* 0x000fe20000010011 */
[----:B------:R-:W-:Y:S01]  /*f4e0*/  HADD2.F32 R7, -RZ, R7.H0_H0 ;  /* 0x20000007ff077230 */ /* 0x000fe20000004100 */
[----:B------:R-:W-:Y:S01]  /*f4f0*/  FFMA.FTZ R25, R23, R16, -R25 ;  /* 0x0000001017197223 */ /* 0x000fe20000010819 */
[----:B------:R-:W-:Y:S01]  /*f500*/  HADD2.F32 R17, -RZ, R12.H0_H0 ;  /* 0x2000000cff117230 */ /* 0x000fe20000004100 */
[C---:B------:R-:W-:Y:S01]  /*f510*/  FMUL.FTZ R12, R13.reuse, R4 ;  /* 0x000000040d0c7220 */ /* 0x040fe20000410000 */
[----:B------:R-:W-:Y:S01]  /*f520*/  HADD2.F32 R22, -RZ, R22.H0_H0 ;  /* 0x20000016ff167230 */ /* 0x000fe20000004100 */
[----:B------:R-:W-:Y:S01]  /*f530*/  FMUL.FTZ R16, R13, R6 ;  /* 0x000000060d107220 */ /* 0x000fe20000410000 */
[----:B------:R-:W-:Y:S01]  /*f540*/  F2FP.PACK_AB R24, R24, R25 ;  /* 0x000000191818723e */ /* 0x000fe200000000ff */
[----:B------:R-:W-:Y:S01]  /*f550*/  FMUL.FTZ R13, R14, R5 ;  /* 0x000000050e0d7220 */ /* 0x000fe20000410000 */
[----:B------:R-:W-:Y:S01]  /*f560*/  F2FP.PACK_AB R15, R8, R15 ;  /* 0x0000000f080f723e */ /* 0x000fe200000000ff */
[----:B------:R-:W-:-:S02]  /*f570*/  FMUL.FTZ R14, R14, R7 ;  /* 0x000000070e0e7220 */ /* 0x000fc40000410000 */
[C---:B------:R-:W-:Y:S02]  /*f580*/  FFMA.FTZ R12, R17.reuse, R6, -R12 ;  /* 0x00000006110c7223 */ /* 0x040fe4000001080c */
[C---:B------:R-:W-:Y:S02]  /*f590*/  FFMA.FTZ R13, R22.reuse, R7, -R13 ;  /* 0x00000007160d7223 */ /* 0x040fe4000001080d */
[----:B------:R-:W-:Y:S02]  /*f5a0*/  FFMA.FTZ R14, R22, R5, R14 ;  /* 0x00000005160e7223 */ /* 0x000fe4000001000e */
[----:B------:R-:W-:-:S03]  /*f5b0*/  FFMA.FTZ R17, R17, R4, R16 ;  /* 0x0000000411117223 */ /* 0x000fc60000010010 */
[----:B------:R-:W-:Y:S02]  /*f5c0*/  F2FP.PACK_AB R14, R14, R13 ;  /* 0x0000000d0e0e723e */ /* 0x000fe400000000ff */
[----:B------:R-:W-:Y:S02]  /*f5d0*/  F2FP.PACK_AB R12, R17, R12 ;  /* 0x0000000c110c723e */ /* 0x000fe400000000ff */
[----:B------:R-:W-:Y:S02]  /*f5e0*/  MOV R13, R24 ;  /* 0x00000018000d7202 */ /* 0x000fe40000000f00 */
.L_x_1006:
[----:B------:R-:W-:Y:S05]  /*f5f0*/  BSYNC B0 ;  /* 0x0000000000007941 */ /* 0x000fea0003800000 */
.L_x_1005:
[----:B-----5:R3:W-:Y:S02]  /*f600*/  STS.128 [R235], R12 ;  /* 0x0000000ceb007388 */ /* 0x0207e40000000c00 */
.L_x_1004:
[----:B------:R-:W-:Y:S05]  /*f610*/  BSYNC B1 ;  /* 0x0000000000017941 */ /* 0x000fea0003800000 */
.L_x_1003:
[----:B------:R-:W-:-:S13]  /*f620*/  ISETP.GE.AND P0, PT, R9, R2, PT ;  /* 0x000000020900720c */ /* 0x000fda0003f06270 */
[----:B------:R4:W-:Y:S01]  /*f630*/  @P0 STS.128 [R235+0x2000], RZ ;  /* 0x002000ffeb000388 */ /* 0x0009e20000000c00 */
[----:B------:R-:W-:Y:S05]  /*f640*/  @P0 BRA `(.L_x_1002) ;  /* 0x000002e000000947 */ /* 0x000fea0003800000 */
[----:B---3--:R3:W5:Y:S01]  /*f650*/  LD.E.128 R12, [R40.64+0x80] ;  /* 0x00008006280c7980 */ /* 0x008762000c101d00 */
[----:B------:R-:W-:Y:S01]  /*f660*/  ISETP.GE.AND P0, PT, R9, R0, PT ;  /* 0x000000000900720c */ /* 0x000fe20003f06270 */
[----:B------:R-:W-:-:S12]  /*f670*/  BSSY B0, `(.L_x_1007) ;  /* 0x000002a000007945 */ /* 0x000fd80003800000 */
[----:B------:R-:W-:Y:S05]  /*f680*/  @P0 BRA `(.L_x_1008) ;  /* 0x0000028000000947 */ /* 0x000fea0003800000 */
[----:B--2---:R-:W2:Y:S04]  /*f690*/  LD.E.64 R4, [R44.64+0x40] ;  /* 0x000040062c047980 */ /* 0x004ea8000c101b00 */
[----:B---3--:R-:W3:Y:S01]  /*f6a0*/  LD.E.64 R6, [R42.64+0x40] ;  /* 0x000040062a067980 */ /* 0x008ee2000c101b00 */
[--C-:B-----5:R-:W-:Y:S01]  /*f6b0*/  HADD2.F32 R23, -RZ, R13.reuse.H0_H0 ;  /* 0x2000000dff177230 */ /* 0x120fe20000004100 */
[----:B------:R-:W-:Y:S01]  /*f6c0*/  MOV R22, R14 ;  /* 0x0000000e00167202 */ /* 0x000fe20000000f00 */
[----:B------:R-:W-:Y:S02]  /*f6d0*/  HADD2.F32 R24, -RZ, R13.H1_H1 ;  /* 0x3000000dff187230 */ /* 0x000fe40000004100 */
[--C-:B------:R-:W-:Y:S02]  /*f6e0*/  HADD2.F32 R17, -RZ, R15.reuse.H1_H1 ;  /* 0x3000000fff117230 */ /* 0x100fe40000004100 */
[----:B------:R-:W-:-:S02]  /*f6f0*/  HADD2.F32 R27, -RZ, R15.H0_H0 ;  /* 0x2000000fff1b7230 */ /* 0x000fc40000004100 */
[----:B--2---:R-:W-:Y:S02]  /*f700*/  HADD2.F32 R13, -RZ, R4.H1_H1 ;  /* 0x30000004ff0d7230 */ /* 0x004fe40000004100 */
[----:B------:R-:W-:Y:S02]  /*f710*/  HADD2.F32 R8, -RZ, R5.H1_H1 ;  /* 0x30000005ff087230 */ /* 0x000fe40000004100 */
[--C-:B---3--:R-:W-:Y:S01]  /*f720*/  HADD2.F32 R16, -RZ, R6.reuse.H1_H1 ;  /* 0x30000006ff107230 */ /* 0x108fe20000004100 */
        /* <DEDUP_REMOVED lines=30> */
.L_x_1008:
[----:B------:R-:W-:Y:S05]  /*f910*/  BSYNC B0 ;  /* 0x0000000000007941 */ /* 0x000fea0003800000 */
.L_x_1007:
[----:B-----5:R1:W-:Y:S02]  /*f920*/  STS.128 [R235+0x2000], R12 ;  /* 0x0020000ceb007388 */ /* 0x0203e40000000c00 */
.L_x_1002:
[----:B------:R-:W-:Y:S05]  /*f930*/  BSYNC B2 ;  /* 0x0000000000027941 */ /* 0x000fea0003800000 */
.L_x_1001:
[----:B------:R-:W-:Y:S01]  /*f940*/  IADD3 R8, R212, 0x10, RZ ;  /* 0x00000010d4087810 */ /* 0x000fe20007ffe0ff */
[----:B------:R-:W-:Y:S03]  /*f950*/  BSSY B2, `(.L_x_1009) ;  /* 0x0000070000027945 */ /* 0x000fe60003800000 */
[----:B------:R-:W-:-:S04]  /*f960*/  ISETP.GE.AND P0, PT, R8, R31, PT ;  /* 0x0000001f0800720c */ /* 0x000fc80003f06270 */
[----:B------:R-:W-:-:S13]  /*f970*/  ISETP.LT.OR P0, PT, R147, -0x87, P0 ;  /* 0xffffff799300780c */ /* 0x000fda0000701670 */
[----:B------:R-:W-:Y:S05]  /*f980*/  @P0 BRA `(.L_x_1010) ;  /* 0x000006c000000947 */ /* 0x000fea0003800000 */
[----:B------:R-:W-:Y:S01]  /*f990*/  ISETP.GE.AND P0, PT, R18, R2, PT ;  /* 0x000000021200720c */ /* 0x000fe20003f06270 */
[----:B------:R-:W-:Y:S01]  /*f9a0*/  BSSY B1, `(.L_x_1011) ;  /* 0x0000039000017945 */ /* 0x000fe20003800000 */
[----:B------:R-:W-:-:S04]  /*f9b0*/  IADD3 R5, P1, R30, R21, RZ ;  /* 0x000000151e057210 */ /* 0x000fc80007f3e0ff */
[----:B------:R-:W-:Y:S01]  /*f9c0*/  LEA.HI.X.SX32 R30, R30, R20, 0x1, P1 ;  /* 0x000000141e1e7211 */ /* 0x000fe200008f0eff */
[----:B------:R-:W-:-:S03]  /*f9d0*/  IMAD.SHL.U32 R43, R5, 0x2, RZ ;  /* 0x00000002052b7824 */ /* 0x000fc600078e00ff */
[----:B------:R-:W-:Y:S02]  /*f9e0*/  SHF.L.U64.HI R5, R5, 0x1, R30 ;  /* 0x0000000105057819 */ /* 0x000fe4000001021e */
[-C--:B--23--:R-:W-:Y:S01]  /*f9f0*/  IADD3 R40, P2, R28, R43.reuse, RZ ;  /* 0x0000002b1c287210 */ /* 0x08cfe20007f5e0ff */
[----:B------:R2:W-:Y:S01]  /*fa00*/  @P0 STS.128 [R235+0x800], RZ ;  /* 0x000800ffeb000388 */ /* 0x0005e20000000c00 */
[----:B------:R-:W-:-:S03]  /*fa10*/  IADD3 R42, P1, R32, R43, RZ ;  /* 0x0000002b202a7210 */ /* 0x000fc60007f3e0ff */
[--C-:B------:R-:W-:Y:S02]  /*fa20*/  IMAD.X R41, R29, 0x1, R5.reuse, P2 ;  /* 0x000000011d297824 */ /* 0x100fe400010e0605 */
[----:B------:R-:W-:Y:S01]  /*fa30*/  IMAD.X R43, R33, 0x1, R5, P1 ;  /* 0x00000001212b7824 */ /* 0x000fe200008e0605 */
[----:B------:R-:W-:Y:S05]  /*fa40*/  @P0 BRA `(.L_x_1012) ;  /* 0x000002e000000947 */ /* 0x000fea0003800000 */
[----:B-1----:R1:W5:Y:S01]  /*fa50*/  LD.E.128 R12, [R38.64] ;  /* 0x00000006260c7980 */ /* 0x002362000c101d00 */
[----:B------:R-:W-:Y:S01]  /*fa60*/  ISETP.GE.AND P0, PT, R18, R0, PT ;  /* 0x000000001200720c */ /* 0x000fe20003f06270 */
[----:B------:R-:W-:-:S12]  /*fa70*/  BSSY B0, `(.L_x_1013) ;  /* 0x000002a000007945 */ /* 0x000fd80003800000 */
[----:B------:R-:W-:Y:S05]  /*fa80*/  @P0 BRA `(.L_x_1014) ;  /* 0x0000028000000947 */ /* 0x000fea0003800000 */
[----:B------:R-:W3:Y:S04]  /*fa90*/  LD.E.64 R4, [R42.64] ;  /* 0x000000062a047980 */ /* 0x000ee8000c101b00 */
[----:B--2---:R-:W2:Y:S01]  /*faa0*/  LD.E.64 R6, [R40.64] ;  /* 0x0000000628067980 */ /* 0x004ea2000c101b00 */
[--C-:B-----5:R-:W-:Y:S01]  /*fab0*/  HADD2.F32 R24, -RZ, R13.reuse.H0_H0 ;  /* 0x2000000dff187230 */ /* 0x120fe20000004100 */
[----:B------:R-:W-:Y:S01]  /*fac0*/  MOV R23, R14 ;  /* 0x0000000e00177202 */ /* 0x000fe20000000f00 */
[----:B------:R-:W-:Y:S02]  /*fad0*/  HADD2.F32 R25, -RZ, R13.H1_H1 ;  /* 0x3000000dff197230 */ /* 0x000fe40000004100 */
[--C-:B------:R-:W-:Y:S02]  /*fae0*/  HADD2.F32 R22, -RZ, R15.reuse.H1_H1 ;  /* 0x3000000fff167230 */ /* 0x100fe40000004100 */
[----:B------:R-:W-:-:S02]  /*faf0*/  HADD2.F32 R30, -RZ, R15.H0_H0 ;  /* 0x2000000fff1e7230 */ /* 0x000fc40000004100 */
[----:B---3--:R-:W-:Y:S02]  /*fb00*/  HADD2.F32 R13, -RZ, R5.H1_H1 ;  /* 0x30000005ff0d7230 */ /* 0x008fe40000004100 */
[----:B------:R-:W-:Y:S02]  /*fb10*/  HADD2.F32 R14, -RZ, R4.H1_H1 ;  /* 0x30000004ff0e7230 */ /* 0x000fe40000004100 */
[----:B--2---:R-:W-:Y:S01]  /*fb20*/  HADD2.F32 R16, -RZ, R7.H1_H1 ;  /* 0x30000007ff107230 */ /* 0x004fe20000004100 */
[C---:B------:R-:W-:Y:S01]  /*fb30*/  FMUL.FTZ R15, R22.reuse, R13 ;  /* 0x0000000d160f7220 */ /* 0x040fe20000410000 */
[--C-:B------:R-:W-:Y:S01]  /*fb40*/  HADD2.F32 R17, -RZ, R6.reuse.H1_H1 ;  /* 0x30000006ff117230 */ /* 0x100fe20000004100 */
[C---:B------:R-:W-:Y:S01]  /*fb50*/  FMUL.FTZ R26, R25.reuse, R14 ;  /* 0x0000000e191a7220 */ /* 0x040fe20000410000 */
[----:B------:R-:W-:Y:S01]  /*fb60*/  HADD2.F32 R6, -RZ, R6.H0_H0 ;  /* 0x20000006ff067230 */ /* 0x000fe20000004100 */
[----:B------:R-:W-:Y:S01]  /*fb70*/  FMUL.FTZ R22, R22, R16 ;  /* 0x0000001016167220 */ /* 0x000fe20000410000 */
[----:B------:R-:W-:Y:S01]  /*fb80*/  HADD2.F32 R4, -RZ, R4.H0_H0 ;  /* 0x20000004ff047230 */ /* 0x000fe20000004100 */
[----:B------:R-:W-:Y:S01]  /*fb90*/  FMUL.FTZ R25, R25, R17 ;  /* 0x0000001119197220 */ /* 0x000fe20000410000 */
[----:B------:R-:W-:Y:S01]  /*fba0*/  HADD2.F32 R5, -RZ, R5.H0_H0 ;  /* 0x20000005ff057230 */ /* 0x000fe20000004100 */
[----:B------:R-:W-:Y:S01]  /*fbb0*/  FFMA.FTZ R22, R30, R13, R22 ;  /* 0x0000000d1e167223 */ /* 0x000fe20000010016 */
[--C-:B------:R-:W-:Y:S01]  /*fbc0*/  HADD2.F32 R13, -RZ, R12.reuse.H1_H1 ;  /* 0x3000000cff0d7230 */ /* 0x100fe20000004100 */
[C---:B------:R-:W-:Y:S01]  /*fbd0*/  FFMA.FTZ R25, R24.reuse, R14, R25 ;  /* 0x0000000e18197223 */ /* 0x040fe20000010019 */
[----:B------:R-:W-:Y:S01]  /*fbe0*/  HADD2.F32 R14, -RZ, R23.H1_H1 ;  /* 0x30000017ff0e7230 */ /* 0x000fe20000004100 */
[----:B------:R-:W-:Y:S01]  /*fbf0*/  FFMA.FTZ R26, R24, R17, -R26 ;  /* 0x00000011181a7223 */ /* 0x000fe2000001081a */
        /* <DEDUP_REMOVED lines=11> */
[----:B------:R-:W-:Y:S02]  /*fcb0*/  FFMA.FTZ R14, R16, R5, R14 ;  /* 0x00000005100e7223 */ /* 0x000fe4000001000e */
[C---:B------:R-:W-:Y:S02]  /*fcc0*/  FFMA.FTZ R12, R17.reuse, R6, -R12 ;  /* 0x00000006110c7223 */ /* 0x040fe4000001080c */
[----:B------:R-:W-:Y:S01]  /*fcd0*/  FFMA.FTZ R23, R17, R4, R23 ;  /* 0x0000000411177223 */ /* 0x000fe20000010017 */
[----:B------:R-:W-:Y:S02]  /*fce0*/  F2FP.PACK_AB R14, R14, R13 ;  /* 0x0000000d0e0e723e */ /* 0x000fe400000000ff */
[----:B------:R-:W-:Y:S02]  /*fcf0*/  MOV R13, R25 ;  /* 0x00000019000d7202 */ /* 0x000fe40000000f00 */
[----:B------:R-:W-:-:S02]  /*fd00*/  F2FP.PACK_AB R12, R23, R12 ;  /* 0x0000000c170c723e */ /* 0x000fc400000000ff */
.L_x_1014:
[----:B------:R-:W-:Y:S05]  /*fd10*/  BSYNC B0 ;  /* 0x0000000000007941 */ /* 0x000fea0003800000 */
.L_x_1013:
[----:B-----5:R3:W-:Y:S02]  /*fd20*/  STS.128 [R235+0x800], R12 ;  /* 0x0008000ceb007388 */ /* 0x0207e40000000c00 */
.L_x_1012:
[----:B------:R-:W-:Y:S05]  /*fd30*/  BSYNC B1 ;  /* 0x0000000000017941 */ /* 0x000fea0003800000 */
.L_x_1011:
[----:B------:R-:W-:-:S13]  /*fd40*/  ISETP.GE.AND P0, PT, R9, R2, PT ;  /* 0x000000020900720c */ /* 0x000fda0003f06270 */
[----:B------:R1:W-:Y:S01]  /*fd50*/  @P0 STS.128 [R235+0x2800], RZ ;  /* 0x002800ffeb000388 */ /* 0x0003e20000000c00 */
[----:B------:R-:W-:Y:S05]  /*fd60*/  @P0 BRA `(.L_x_1010) ;  /* 0x000002e000000947 */ /* 0x000fea0003800000 */
[----:B-1-3--:R1:W5:Y:S01]  /*fd70*/  LD.E.128 R12, [R38.64+0x80] ;  /* 0x00008006260c7980 */ /* 0x00a362000c101d00 */
[----:B------:R-:W-:Y:S01]  /*fd80*/  ISETP.GE.AND P0, PT, R9, R0, PT ;  /* 0x000000000900720c */ /* 0x000fe20003f06270 */
[----:B------:R-:W-:-:S12]  /*fd90*/  BSSY B0, `(.L_x_1015) ;  /* 0x000002a000007945 */ /* 0x000fd80003800000 */
[----:B------:R-:W-:Y:S05]  /*fda0*/  @P0 BRA `(.L_x_1016) ;  /* 0x0000028000000947 */ /* 0x000fea0003800000 */
[----:B------:R-:W3:Y:S04]  /*fdb0*/  LD.E.64 R4, [R42.64+0x40] ;  /* 0x000040062a047980 */ /* 0x000ee8000c101b00 */
[----:B--2---:R-:W2:Y:S01]  /*fdc0*/  LD.E.64 R6, [R40.64+0x40] ;  /* 0x0000400628067980 */ /* 0x004ea2000c101b00 */
        /* <DEDUP_REMOVED lines=38> */
.L_x_1016:
[----:B------:R-:W-:Y:S05]  /*10030*/  BSYNC B0 ;  /* 0x0000000000007941 */ /* 0x000fea0003800000 */
.L_x_1015:
[----:B-----5:R3:W-:Y:S02]  /*10040*/  STS.128 [R235+0x2800], R12 ;  /* 0x0028000ceb007388 */ /* 0x0207e40000000c00 */
.L_x_1010:
[----:B------:R-:W-:Y:S05]  /*10050*/  BSYNC B2 ;  /* 0x0000000000027941 */ /* 0x000fea0003800000 */
.L_x_1009:
[----:B------:R-:W-:Y:S01]  /*10060*/  IADD3 R30, R212, 0x20, RZ ;  /* 0x00000020d41e7810 */ /* 0x000fe20007ffe0ff */
[----:B------:R-:W-:Y:S03]  /*10070*/  BSSY B2, `(.L_x_1017) ;  /* 0x000006f000027945 */ /* 0x000fe60003800000 */
[----:B------:R-:W-:-:S04]  /*10080*/  ISETP.GE.AND P0, PT, R30, R31, PT ;  /* 0x0000001f1e00720c */ /* 0x000fc80003f06270 */
[----:B------:R-:W-:-:S13]  /*10090*/  ISETP.LT.OR P0, PT, R147, -0x107, P0 ;  /* 0xfffffef99300780c */ /* 0x000fda0000701670 */
[----:B------:R-:W-:Y:S05]  /*100a0*/  @P0 BRA `(.L_x_1018) ;  /* 0x000006b000000947 */ /* 0x000fea0003800000 */
[----:B------:R-:W-:Y:S01]  /*100b0*/  ISETP.GE.AND P0, PT, R18, R2, PT ;  /* 0x000000021200720c */ /* 0x000fe20003f06270 */
[----:B------:R-:W-:Y:S01]  /*100c0*/  IMAD.SHL.U32 R5, R3, 0x20, RZ ;  /* 0x0000002003057824 */ /* 0x000fe200078e00ff */
[----:B------:R-:W-:Y:S04]  /*100d0*/  BSSY B1, `(.L_x_1019) ;  /* 0x0000039000017945 */ /* 0x000fe80003800000 */
[----:B------:R-:W-:-:S04]  /*100e0*/  IADD3 R4, P1, R5, R21, RZ ;  /* 0x0000001505047210 */ /* 0x000fc80007f3e0ff */
[----:B------:R-:W-:Y:S01]  /*100f0*/  LEA.HI.X.SX32 R5, R5, R20, 0x1, P1 ;  /* 0x0000001405057211 */ /* 0x000fe200008f0eff */
[C---:B------:R-:W-:Y:S02]  /*10100*/  IMAD.SHL.U32 R43, R4.reuse, 0x2, RZ ;  /* 0x00000002042b7824 */ /* 0x040fe400078e00ff */
[----:B------:R1:W-:Y:S01]  /*10110*/  @P0 STS.128 [R235+0x1000], RZ ;  /* 0x001000ffeb000388 */ /* 0x0003e20000000c00 */
[----:B------:R-:W-:Y:S02]  /*10120*/  SHF.L.U64.HI R5, R4, 0x1, R5 ;  /* 0x0000000104057819 */ /* 0x000fe40000010205 */
[-C--:B--23--:R-:W-:Y:S02]  /*10130*/  IADD3 R40, P2, R28, R43.reuse, RZ ;  /* 0x0000002b1c287210 */ /* 0x08cfe40007f5e0ff */
        /* <DEDUP_REMOVED lines=8> */
[----:B------:R-:W2:Y:S04]  /*101c0*/  LD.E.64 R4, [R42.64] ;  /* 0x000000062a047980 */ /* 0x000ea8000c101b00 */
[----:B------:R-:W3:Y:S01]  /*101d0*/  LD.E.64 R6, [R40.64] ;  /* 0x0000000628067980 */ /* 0x000ee2000c101b00 */
[--C-:B-----5:R-:W-:Y:S01]  /*101e0*/  HADD2.F32 R24, -RZ, R13.reuse.H0_H0 ;  /* 0x2000000dff187230 */ /* 0x120fe20000004100 */
[----:B------:R-:W-:Y:S01]  /*101f0*/  MOV R23, R14 ;  /* 0x0000000e00177202 */ /* 0x000fe20000000f00 */
[----:B------:R-:W-:Y:S02]  /*10200*/  HADD2.F32 R25, -RZ, R13.H1_H1 ;  /* 0x3000000dff197230 */ /* 0x000fe40000004100 */
[--C-:B------:R-:W-:Y:S02]  /*10210*/  HADD2.F32 R22, -RZ, R15.reuse.H1_H1 ;  /* 0x3000000fff167230 */ /* 0x100fe40000004100 */
[----:B------:R-:W-:-:S02]  /*10220*/  HADD2.F32 R38, -RZ, R15.H0_H0 ;  /* 0x2000000fff267230 */ /* 0x000fc40000004100 */
[----:B--2---:R-:W-:Y:S02]  /*10230*/  HADD2.F32 R13, -RZ, R5.H1_H1 ;  /* 0x30000005ff0d7230 */ /* 0x004fe40000004100 */
[----:B------:R-:W-:Y:S02]  /*10240*/  HADD2.F32 R14, -RZ, R4.H1_H1 ;  /* 0x30000004ff0e7230 */ /* 0x000fe40000004100 */
[----:B---3--:R-:W-:Y:S01]  /*10250*/  HADD2.F32 R16, -RZ, R7.H1_H1 ;  /* 0x30000007ff107230 */ /* 0x008fe20000004100 */
        /* <DEDUP_REMOVED lines=30> */
.L_x_1022:
[----:B------:R-:W-:Y:S05]  /*10440*/  BSYNC B0 ;  /* 0x0000000000007941 */ /* 0x000fea0003800000 */
.L_x_1021:
[----:B-----5:R2:W-:Y:S02]  /*10450*/  STS.128 [R235+0x1000], R12 ;  /* 0x0010000ceb007388 */ /* 0x0205e40000000c00 */
.L_x_1020:
[----:B------:R-:W-:Y:S05]  /*10460*/  BSYNC B1 ;  /* 0x0000000000017941 */ /* 0x000fea0003800000 */
.L_x_1019:
[----:B------:R-:W-:-:S13]  /*10470*/  ISETP.GE.AND P0, PT, R9, R2, PT ;  /* 0x000000020900720c */ /* 0x000fda0003f06270 */
[----:B------:R3:W-:Y:S01]  /*10480*/  @P0 STS.128 [R235+0x3000], RZ ;  /* 0x003000ffeb000388 */ /* 0x0007e20000000c00 */
[----:B------:R-:W-:Y:S05]  /*10490*/  @P0 BRA `(.L_x_1018) ;  /* 0x000002c000000947 */ /* 0x000fea0003800000 */
[----:B-1----:R-:W5:Y:S01]  /*104a0*/  LD.E.128 R36, [R36.64+0x80] ;  /* 0x0000800624247980 */ /* 0x002f62000c101d00 */
[----:B------:R-:W-:Y:S01]  /*104b0*/  ISETP.GE.AND P0, PT, R9, R0, PT ;  /* 0x000000000900720c */ /* 0x000fe20003f06270 */
[----:B------:R-:W-:-:S12]  /*104c0*/  BSSY B0, `(.L_x_1023) ;  /* 0x0000028000007945 */ /* 0x000fd80003800000 */
[----:B------:R-:W-:Y:S05]  /*104d0*/  @P0 BRA `(.L_x_1024) ;  /* 0x0000026000000947 */ /* 0x000fea0003800000 */
[----:B--2---:R-:W2:Y:S04]  /*104e0*/  LD.E.64 R4, [R42.64+0x40] ;  /* 0x000040062a047980 */ /* 0x004ea8000c101b00 */
[----:B---3--:R-:W3:Y:S01]  /*104f0*/  LD.E.64 R6, [R40.64+0x40] ;  /* 0x0000400628067980 */ /* 0x008ee2000c101b00 */
[----:B-----5:R-:W-:Y:S02]  /*10500*/  HADD2.F32 R22, -RZ, R37.H1_H1 ;  /* 0x30000025ff167230 */ /* 0x020fe40000004100 */
[----:B------:R-:W-:Y:S02]  /*10510*/  HADD2.F32 R17, -RZ, R39.H1_H1 ;  /* 0x30000027ff117230 */ /* 0x000fe40000004100 */
[----:B------:R-:W-:Y:S02]  /*10520*/  HADD2.F32 R16, -RZ, R37.H0_H0 ;  /* 0x20000025ff107230 */ /* 0x000fe40000004100 */
[----:B------:R-:W-:-:S02]  /*10530*/  HADD2.F32 R39, -RZ, R39.H0_H0 ;  /* 0x20000027ff277230 */ /* 0x000fc40000004100 */
[----:B--2---:R-:W-:Y:S02]  /*10540*/  HADD2.F32 R13, -RZ, R4.H1_H1 ;  /* 0x30000004ff0d7230 */ /* 0x004fe40000004100 */
[----:B------:R-:W-:Y:S02]  /*10550*/  HADD2.F32 R12, -RZ, R5.H1_H1 ;  /* 0x30000005ff0c7230 */ /* 0x000fe40000004100 */
[--C-:B---3--:R-:W-:Y:S01]  /*10560*/  HADD2.F32 R15, -RZ, R6.reuse.H1_H1 ;  /* 0x30000006ff0f7230 */ /* 0x108fe20000004100 */
[C---:B------:R-:W-:Y:S01]  /*10570*/  FMUL.FTZ R24, R22.reuse, R13 ;  /* 0x0000000d16187220 */ /* 0x040fe20000410000 */
[----:B------:R-:W-:Y:S01]  /*10580*/  HADD2.F32 R14, -RZ, R7.H1_H1 ;  /* 0x30000007ff0e7230 */ /* 0x000fe20000004100 */
[C---:B------:R-:W-:Y:S01]  /*10590*/  FMUL.FTZ R23, R17.reuse, R12 ;  /* 0x0000000c11177220 */ /* 0x040fe20000410000 */
[----:B------:R-:W-:Y:S01]  /*105a0*/  HADD2.F32 R6, -RZ, R6.H0_H0 ;  /* 0x20000006ff067230 */ /* 0x000fe20000004100 */
[-C--:B------:R-:W-:Y:S01]  /*105b0*/  FMUL.FTZ R22, R22, R15.reuse ;  /* 0x0000000f16167220 */ /* 0x080fe20000410000 */
[----:B------:R-:W-:Y:S01]  /*105c0*/  HADD2.F32 R4, -RZ, R4.H0_H0 ;  /* 0x20000004ff047230 */ /* 0x000fe20000004100 */
[C---:B------:R-:W-:Y:S01]  /*105d0*/  FFMA.FTZ R24, R16.reuse, R15, -R24 ;  /* 0x0000000f10187223 */ /* 0x040fe20000010818 */
[----:B------:R-:W-:Y:S01]  /*105e0*/  HADD2.F32 R15, -RZ, R36.H1_H1 ;  /* 0x30000024ff0f7230 */ /* 0x000fe20000004100 */
[-C--:B------:R-:W-:Y:S01]  /*105f0*/  FMUL.FTZ R17, R17, R14.reuse ;  /* 0x0000000e11117220 */ /* 0x080fe20000410000 */
[----:B------:R-:W-:Y:S01]  /*10600*/  HADD2.F32 R5, -RZ, R5.H0_H0 ;  /* 0x20000005ff057230 */ /* 0x000fe20000004100 */
[C---:B------:R-:W-:Y:S01]  /*10610*/  FFMA.FTZ R23, R39.reuse, R14, -R23 ;  /* 0x0000000e27177223 */ /* 0x040fe20000010817 */
[----:B------:R-:W-:Y:S01]  /*10620*/  HADD2.F32 R14, -RZ, R38.H1_H1 ;  /* 0x30000026ff0e7230 */ /* 0x000fe20000004100 */
[----:B------:R-:W-:Y:S01]  /*10630*/  FFMA.FTZ R13, R16, R13, R22 ;  /* 0x0000000d100d7223 */ /* 0x000fe20000010016 */
[----:B------:R-:W-:Y:S01]  /*10640*/  HADD2.F32 R7, -RZ, R7.H0_H0 ;  /* 0x20000007ff077230 */ /* 0x000fe20000004100 */
[----:B------:R-:W-:Y:S01]  /*10650*/  FFMA.FTZ R12, R39, R12, R17 ;  /* 0x0000000c270c7223 */ /* 0x000fe20000010011 */
        /* <DEDUP_REMOVED lines=12> */
[----:B------:R-:W-:-:S04]  /*10720*/  F2FP.PACK_AB R36, R17, R16 ;  /* 0x000000101124723e */ /* 0x000fc800000000ff */
[----:B------:R-:W-:Y:S02]  /*10730*/  F2FP.PACK_AB R38, R14, R15 ;  /* 0x0000000f0e26723e */ /* 0x000fe400000000ff */
.L_x_1024:
[----:B------:R-:W-:Y:S05]  /*10740*/  BSYNC B0 ;  /* 0x0000000000007941 */ /* 0x000fea0003800000 */
.L_x_1023:
[----:B-----5:R1:W-:Y:S02]  /*10750*/  STS.128 [R235+0x3000], R36 ;  /* 0x00300024eb007388 */ /* 0x0203e40000000c00 */
.L_x_1018:
[----:B------:R-:W-:Y:S05]  /*10760*/  BSYNC B2 ;  /* 0x0000000000027941 */ /* 0x000fea0003800000 */
.L_x_1017:
[----:B-1----:R-:W-:-:S04]  /*10770*/  IADD3 R36, R212, 0x30, RZ ;  /* 0x00000030d4247810 */ /* 0x002fc80007ffe0ff */
[----:B------:R-:W-:-:S04]  /*10780*/  ISETP.GE.AND P0, PT, R36, R31, PT ;  /* 0x0000001f2400720c */ /* 0x000fc80003f06270 */
[----:B------:R-:W-:-:S13]  /*10790*/  ISETP.LT.OR P0, PT, R147, -0x187, P0 ;  /* 0xfffffe799300780c */ /* 0x000fda0000701670 */
[----:B------:R-:W-:Y:S05]  /*107a0*/  @P0 BRA `(.L_x_1025) ;  /* 0x00003bc000000947 */ /* 0x000fea0003800000 */
[----:B------:R-:W-:Y:S01]  /*107b0*/  ISETP.GE.AND P0, PT, R18, R2, PT ;  /* 0x000000021200720c */ /* 0x000fe20003f06270 */
[----:B------:R-:W-:Y:S01]  /*107c0*/  IMAD R4, R3, 0x30, RZ ;  /* 0x0000003003047824 */ /* 0x000fe200078e02ff */
[----:B------:R-:W-:Y:S04]  /*107d0*/  BSSY B1, `(.L_x_1026) ;  /* 0x0000039000017945 */ /* 0x000fe80003800000 */
[----:B------:R-:W-:-:S04]  /*107e0*/  IADD3 R3, P1, R4, R21, RZ ;  /* 0x0000001504037210 */ /* 0x000fc80007f3e0ff */
[----:B------:R-:W-:Y:S01]  /*107f0*/  LEA.HI.X.SX32 R4, R4, R20, 0x1, P1 ;  /* 0x0000001404047211 */ /* 0x000fe200008f0eff */
[C---:B------:R-:W-:Y:S02]  /*10800*/  IMAD.SHL.U32 R27, R3.reuse, 0x2, RZ ;  /* 0x00000002031b7824 */ /* 0x040fe400078e00ff */
[----:B------:R1:W-:Y:S01]  /*10810*/  @P0 STS.128 [R235+0x1800], RZ ;  /* 0x001800ffeb000388 */ /* 0x0003e20000000c00 */
[----:B------:R-:W-:Y:S02]  /*10820*/  SHF.L.U64.HI R3, R3, 0x1, R4 ;  /* 0x0000000103037819 */ /* 0x000fe40000010204 */
[-C--:B------:R-:W-:Y:S02]  /*10830*/  IADD3 R16, P2, R28, R27.reuse, RZ ;  /* 0x0000001b1c107210 */ /* 0x080fe40007f5e0ff */
[----:B------:R-:W-:-:S03]  /*10840*/  IADD3 R26, P1, R32, R27, RZ ;  /* 0x0000001b201a7210 */ /* 0x000fc60007f3e0ff */
[--C-:B------:R-:W-:Y:S02]  /*10850*/  IMAD.X R17, R29, 0x1, R3.reuse, P2 ;  /* 0x000000011d117824 */ /* 0x100fe400010e0603 */
[----:B------:R-:W-:Y:S01]  /*10860*/  IMAD.X R27, R33, 0x1, R3, P1 ;  /* 0x00000001211b7824 */ /* 0x000fe200008e0603 */
[----:B------:R-:W-:Y:S05]  /*10870*/  @P0 BRA `(.L_x_1027) ;  /* 0x000002e000000947 */ /* 0x000fea0003800000 */
[----:B--23--:R2:W5:Y:S01]  /*10880*/  LD.E.128 R12, [R34.64] ;  /* 0x00000006220c7980 */ /* 0x00c562000c101d00 */
[----:B------:R-:W-:Y:S01]  /*10890*/  ISETP.GE.AND P0, PT, R18, R0, PT ;  /* 0x000000001200720c */ /* 0x000fe20003f06270 */
[----:B------:R-:W-:-:S12]  /*108a0*/  BSSY B0, `(.L_x_1028) ;  /* 0x000002a000007945 */ /* 0x000fd80003800000 */
[----:B------:R-:W-:Y:S05]  /*108b0*/  @P0 BRA `(.L_x_1029) ;  /* 0x0000028000000947 */ /* 0x000fea0003800000 */
[----:B------:R-:W3:Y:S04]  /*108c0*/  LD.E.64 R4, [R26.64] ;  /* 0x000000061a047980 */ /* 0x000ee8000c101b00 */
[----:B--2---:R-:W2:Y:S01]  /*108d0*/  LD.E.64 R6, [R16.64] ;  /* 0x0000000610067980 */ /* 0x004ea2000c101b00 */
[----:B-----5:R-:W-:Y:S01]  /*108e0*/  MOV R20, R14 ;  /* 0x0000000e00147202 */ /* 0x020fe20000000f00 */
[----:B------:R-:W-:Y:S02]  /*108f0*/  HADD2.F32 R19, -RZ, R15.H1_H1 ;  /* 0x3000000fff137230 */ /* 0x000fe40000004100 */
[--C-:B------:R-:W-:Y:S02]  /*10900*/  HADD2.F32 R21, -RZ, R13.reuse.H0_H0 ;  /* 0x2000000dff157230 */ /* 0x100fe40000004100 */
[----:B------:R-:W-:-:S02]  /*10910*/  HADD2.F32 R22, -RZ, R13.H1_H1 ;  /* 0x3000000dff167230 */ /* 0x000fc40000004100 */
[----:B------:R-:W-:Y:S02]  /*10920*/  HADD2.F32 R24, -RZ, R15.H0_H0 ;  /* 0x2000000fff187230 */ /* 0x000fe40000004100 */
[----:B---3--:R-:W-:Y:S02]  /*10930*/  HADD2.F32 R3, -RZ, R5.H1_H1 ;  /* 0x30000005ff037230 */ /* 0x008fe40000004100 */
[----:B------:R-:W-:Y:S02]  /*10940*/  HADD2.F32 R13, -RZ, R4.H1_H1 ;  /* 0x30000004ff0d7230 */ /* 0x000fe40000004100 */
[----:B--2---:R-:W-:Y:S01]  /*10950*/  HADD2.F32 R14, -RZ, R7.H1_H1 ;  /* 0x30000007ff0e7230 */ /* 0x004fe20000004100 */
[C---:B------:R-:W-:Y:S01]  /*10960*/  FMUL.FTZ R15, R19.reuse, R3 ;  /* 0x00000003130f7220 */ /* 0x040fe20000410000 */
[--C-:B------:R-:W-:Y:S01]  /*10970*/  HADD2.F32 R18, -RZ, R6.reuse.H1_H1 ;  /* 0x30000006ff127230 */ /* 0x100fe20000004100 */
[----:B------:R-:W-:Y:S01]  /*10980*/  FMUL.FTZ R23, R22, R13 ;  /* 0x0000000d16177220 */ /* 0x000fe20000410000 */
[----:B------:R-:W-:Y:S01]  /*10990*/  HADD2.F32 R6, -RZ, R6.H0_H0 ;  /* 0x20000006ff067230 */ /* 0x000fe20000004100 */
[-C--:B------:R-:W-:Y:S01]  /*109a0*/  FMUL.FTZ R19, R19, R14.reuse ;  /* 0x0000000e13137220 */ /* 0x080fe20000410000 */
[----:B------:R-:W-:Y:S01]  /*109b0*/  HADD2.F32 R4, -RZ, R4.H0_H0 ;  /* 0x20000004ff047230 */ /* 0x000fe20000004100 */
[----:B------:R-:W-:Y:S01]  /*109c0*/  FFMA.FTZ R15, R24, R14, -R15 ;  /* 0x0000000e180f7223 */ /* 0x000fe2000001080f */
[----:B------:R-:W-:Y:S01]  /*109d0*/  HADD2.F32 R5, -RZ, R5.H0_H0 ;  /* 0x20000005ff057230 */ /* 0x000fe20000004100 */
[-C--:B------:R-:W-:Y:S01]  /*109e0*/  FMUL.FTZ R22, R22, R18.reuse ;  /* 0x0000001216167220 */ /* 0x080fe20000410000 */
[----:B------:R-:W-:Y:S01]  /*109f0*/  HADD2.F32 R14, -RZ, R20.H1_H1 ;  /* 0x30000014ff0e7230 */ /* 0x000fe20000004100 */
[----:B------:R-:W-:Y:S01]  /*10a00*/  FFMA.FTZ R24, R24, R3, R19 ;  /* 0x0000000318187223 */ /* 0x000fe20000010013 */
[--C-:B------:R-:W-:Y:S01]  /*10a10*/  HADD2.F32 R3, -RZ, R12.reuse.H1_H1 ;  /* 0x3000000cff037230 */ /* 0x100fe20000004100 */
[C---:B------:R-:W-:Y:S01]  /*10a20*/  FFMA.FTZ R22, R21.reuse, R13, R22 ;  /* 0x0000000d15167223 */ /* 0x040fe20000010016 */
        /* <DEDUP_REMOVED lines=17> */
.L_x_1029:
[----:B------:R-:W-:Y:S05]  /*10b40*/  BSYNC B0 ;  /* 0x0000000000007941 */ /* 0x000fea0003800000 */
.L_x_1028:
[----:B-----5:R3:W-:Y:S02]  /*10b50*/  STS.128 [R235+0x1800], R12 ;  /* 0x0018000ceb007388 */ /* 0x0207e40000000c00 */
.L_x_1027:
[----:B------:R-:W-:Y:S05]  /*10b60*/  BSYNC B1 ;  /* 0x0000000000017941 */ /* 0x000fea0003800000 */
.L_x_1026:
[----:B------:R-:W-:-:S13]  /*10b70*/  ISETP.GE.AND P0, PT, R9, R2, PT ;  /* 0x000000020900720c */ /* 0x000fda0003f06270 */
[----:B------:R1:W-:Y:S01]  /*10b80*/  @P0 STS.128 [R235+0x3800], RZ ;  /* 0x003800ffeb000388 */ /* 0x0003e20000000c00 */
[----:B------:R-:W-:Y:S05]  /*10b90*/  @P0 BRA `(.L_x_1025) ;  /* 0x000037d000000947 */ /* 0x000fea0003800000 */
[----:B--2---:R-:W5:Y:S01]  /*10ba0*/  LD.E.128 R32, [R34.64+0x80] ;  /* 0x0000800622207980 */ /* 0x004f62000c101d00 */
[----:B------:R-:W-:Y:S01]  /*10bb0*/  ISETP.GE.AND P0, PT, R9, R0, PT ;  /* 0x000000000900720c */ /* 0x000fe20003f06270 */
[----:B------:R-:W-:-:S12]  /*10bc0*/  BSSY B0, `(.L_x_1030) ;  /* 0x0000028000007945 */ /* 0x000fd80003800000 */
[----:B------:R-:W-:Y:S05]  /*10bd0*/  @P0 BRA `(.L_x_1031) ;  /* 0x0000026000000947 */ /* 0x000fea0003800000 */
[----:B------:R-:W2:Y:S04]  /*10be0*/  LD.E.64 R2, [R26.64+0x40] ;  /* 0x000040061a027980 */ /* 0x000ea8000c101b00 */
[----:B---3--:R-:W3:Y:S01]  /*10bf0*/  LD.E.64 R4, [R16.64+0x40] ;  /* 0x0000400610047980 */ /* 0x008ee2000c101b00 */
[----:B-----5:R-:W-:Y:S02]  /*10c00*/  HADD2.F32 R12, -RZ, R35.H1_H1 ;  /* 0x30000023ff0c7230 */ /* 0x020fe40000004100 */
[----:B------:R-:W-:Y:S02]  /*10c10*/  HADD2.F32 R15, -RZ, R33.H1_H1 ;  /* 0x30000021ff0f7230 */ /* 0x000fe40000004100 */
[----:B------:R-:W-:Y:S02]  /*10c20*/  HADD2.F32 R35, -RZ, R35.H0_H0 ;  /* 0x20000023ff237230 */ /* 0x000fe40000004100 */
[----:B------:R-:W-:-:S02]  /*10c30*/  HADD2.F32 R13, -RZ, R33.H0_H0 ;  /* 0x20000021ff0d7230 */ /* 0x000fc40000004100 */
[----:B--2---:R-:W-:Y:S02]  /*10c40*/  HADD2.F32 R0, -RZ, R3.H1_H1 ;  /* 0x30000003ff007230 */ /* 0x004fe40000004100 */
[----:B------:R-:W-:Y:S02]  /*10c50*/  HADD2.F32 R6, -RZ, R2.H1_H1 ;  /* 0x30000002ff067230 */ /* 0x000fe40000004100 */
[----:B---3--:R-:W-:Y:S01]  /*10c60*/  HADD2.F32 R7, -RZ, R5.H1_H1 ;  /* 0x30000005ff077230 */ /* 0x008fe20000004100 */
[C---:B------:R-:W-:Y:S01]  /*10c70*/  FMUL.FTZ R14, R12.reuse, R0 ;  /* 0x000000000c0e7220 */ /* 0x040fe20000410000 */
[--C-:B------:R-:W-:Y:S01]  /*10c80*/  HADD2.F32 R9, -RZ, R4.reuse.H1_H1 ;  /* 0x30000004ff097230 */ /* 0x100fe20000004100 */
[----:B------:R-:W-:Y:S01]  /*10c90*/  FMUL.FTZ R16, R15, R6 ;  /* 0x000000060f107220 */ /* 0x000fe20000410000 */
[----:B------:R-:W-:Y:S01]  /*10ca0*/  HADD2.F32 R4, -RZ, R4.H0_H0 ;  /* 0x20000004ff047230 */ /* 0x000fe20000004100 */
[-C--:B------:R-:W-:Y:S01]  /*10cb0*/  FMUL.FTZ R12, R12, R7.reuse ;  /* 0x000000070c0c7220 */ /* 0x080fe20000410000 */
[----:B------:R-:W-:Y:S01]  /*10cc0*/  HADD2.F32 R2, -RZ, R2.H0_H0 ;  /* 0x20000002ff027230 */ /* 0x000fe20000004100 */
[----:B------:R-:W-:Y:S01]  /*10cd0*/  FFMA.FTZ R14, R35, R7, -R14 ;  /* 0x00000007230e7223 */ /* 0x000fe2000001080e */
[----:B------:R-:W-:Y:S01]  /*10ce0*/  HADD2.F32 R7, -RZ, R32.H1_H1 ;  /* 0x30000020ff077230 */ /* 0x000fe20000004100 */
[-C--:B------:R-:W-:Y:S01]  /*10cf0*/  FMUL.FTZ R15, R15, R9.reuse ;  /* 0x000000090f0f7220 */ /* 0x080fe20000410000 */
[----:B------:R-:W-:Y:S01]  /*10d00*/  HADD2.F32 R3, -RZ, R3.H0_H0 ;  /* 0x20000003ff037230 */ /* 0x000fe20000004100 */
[----:B------:R-:W-:Y:S01]  /*10d10*/  FFMA.FTZ R35, R35, R0, R12 ;  /* 0x0000000023237223 */ /* 0x000fe2000001000c */
[----:B------:R-:W-:Y:S01]  /*10d20*/  HADD2.F32 R0, -RZ, R34.H1_H1 ;  /* 0x30000022ff007230 */ /* 0x000fe20000004100 */
[C---:B------:R-:W-:Y:S01]  /*10d30*/  FFMA.FTZ R16, R13.reuse, R9, -R16 ;  /* 0x000000090d107223 */ /* 0x040fe20000010810 */
[----:B------:R-:W-:Y:S01]  /*10d40*/  HADD2.F32 R5, -RZ, R5.H0_H0 ;  /* 0x20000005ff057230 */ /* 0x000fe20000004100 */
[----:B------:R-:W-:Y:S01]  /*10d50*/  FFMA.FTZ R15, R13, R6, R15 ;  /* 0x000000060d0f7223 */ /* 0x000fe2000001000f */
[----:B------:R-:W-:Y:S01]  /*10d60*/  HADD2.F32 R9, -RZ, R32.H0_H0 ;  /* 0x20000020ff097230 */ /* 0x000fe20000004100 */
[C---:B------:R-:W-:Y:S01]  /*10d70*/  FMUL.FTZ R6, R7.reuse, R2 ;  /* 0x0000000207067220 */ /* 0x040fe20000410000 */
[----:B------:R-:W-:Y:S01]  /*10d80*/  HADD2.F32 R34, -RZ, R34.H0_H0 ;  /* 0x20000022ff227230 */ /* 0x000fe20000004100 */
[----:B------:R-:W-:Y:S01]  /*10d90*/  FMUL.FTZ R12, R7, R4 ;  /* 0x00000004070c7220 */ /* 0x000fe20000410000 */
[----:B------:R-:W-:Y:S01]  /*10da0*/  F2FP.PACK_AB R33, R15, R16 ;  /* 0x000000100f21723e */ /* 0x000fe200000000ff */
[C---:B------:R-:W-:Y:S01]  /*10db0*/  FMUL.FTZ R7, R0.reuse, R3 ;  /* 0x0000000300077220 */ /* 0x040fe20000410000 */
        /* <DEDUP_REMOVED lines=8> */
.L_x_1031:
[----:B------:R-:W-:Y:S05]  /*10e40*/  BSYNC B0 ;  /* 0x0000000000007941 */ /* 0x000fea0003800000 */
.L_x_1030:
[----:B-----5:R2:W-:Y:S01]  /*10e50*/  STS.128 [R235+0x3800], R32 ;  /* 0x00380020eb007388 */ /* 0x0205e20000000c00 */
[----:B------:R-:W-:Y:S05]  /*10e60*/  BRA `(.L_x_1025) ;  /* 0x0000350000007947 */ /* 0x000fea0003800000 */
.L_x_1000:
[----:B-1----:R-:W-:Y:S01]  /*10e70*/  BSSY B2, `(.L_x_1032) ;  /* 0x00000b5000027945 */ /* 0x002fe20003800000 */
[----:B------:R-:W-:Y:S05]  /*10e80*/  @!P0 BRA `(.L_x_1033) ;  /* 0x00000b3000008947 */ /* 0x000fea0003800000 */
[----:B------:R-:W-:Y:S01]  /*10e90*/  ISETP.GE.AND P0, PT, R18, R2, PT ;  /* 0x000000021200720c */ /* 0x000fe20003f06270 */
[----:B------:R-:W-:-:S12]  /*10ea0*/  BSSY B1, `(.L_x_1034) ;  /* 0x0000059000017945 */ /* 0x000fd80003800000 */
[----:B------:R1:W-:Y:S01]  /*10eb0*/  @P0 STS.128 [R235], RZ ;  /* 0x000000ffeb000388 */ /* 0x0003e20000000c00 */
[----:B------:R-:W-:Y:S05]  /*10ec0*/  @P0 BRA `(.L_x_1035) ;  /* 0x0000056000000947 */ /* 0x000fea0003800000 */
[----:B------:R2:W5:Y:S01]  /*10ed0*/  LD.E.128 R24, [R40.64] ;  /* 0x0000000628187980 */ /* 0x000562000c101d00 */
[----:B------:R-:W-:Y:S01]  /*10ee0*/  ISETP.GE.AND P0, PT, R18, R0, PT ;  /* 0x000000001200720c */ /* 0x000fe20003f06270 */
[----:B------:R-:W-:-:S12]  /*10ef0*/  BSSY B0, `(.L_x_1036) ;  /* 0x0000052000007945 */ /* 0x000fd80003800000 */
[----:B------:R-:W-:Y:S05]  /*10f00*/  @P0 BRA `(.L_x_1037) ;  /* 0x0000050000000947 */ /* 0x000fea0003800000 */
[-C--:B------:R-:W-:Y:S02]  /*10f10*/  ISETP.GE.AND P1, PT, R18, R3.reuse, PT ;  /* 0x000000031200720c */ /* 0x080fe40003f26270 */
[----:B------:R-:W-:Y:S02]  /*10f20*/  MOV R5, RZ ;  /* 0x000000ff00057202 */ /* 0x000fe40000000f00 */
[----:B------:R-:W-:-:S09]  /*10f30*/  MOV R13, R3 ;  /* 0x00000003000d7202 */ /* 0x000fd20000000f00 */
[C---:B------:R-:W-:Y:S02]  /*10f40*/  @P1 IADD3 R5, -R3.reuse, RZ, RZ ;  /* 0x000000ff03051210 */ /* 0x040fe40007ffe1ff */
[----:B------:R-:W-:Y:S02]  /*10f50*/  @P1 IADD3 R13, -R3, RZ, RZ ;  /* 0x000000ff030d1210 */ /* 0x000fe40007ffe1ff */
[----:B------:R-:W-:-:S03]  /*10f60*/  IADD3 R7, P0, R5, R16, RZ ;  /* 0x0000001005077210 */ /* 0x000fc60007f1e0ff */
[----:B------:R-:W-:Y:S01]  /*10f70*/  IMAD.WIDE R20, R13, 0x2, R40 ;  /* 0x000000020d147825 */ /* 0x000fe200078e0228 */
[----:B------:R-:W-:Y:S02]  /*10f80*/  LEA.HI.X.SX32 R5, R5, R17, 0x1, P0 ;  /* 0x0000001105057211 */ /* 0x000fe400000f0eff */
[C---:B------:R-:W-:Y:S02]  /*10f90*/  LEA R4, P0, R7.reuse, R32, 0x1 ;  /* 0x0000002007047211 */ /* 0x040fe400078008ff */
[----:B------:R-:W-:Y:S01]  /*10fa0*/  MOV R13, RZ ;  /* 0x000000ff000d7202 */ /* 0x000fe20000000f00 */
[----:B------:R-:W3:Y:S01]  /*10fb0*/  LD.E.128 R20, [R20.64] ;  /* 0x0000000614147980 */ /* 0x000ee2000c101d00 */
[----:B------:R-:W-:Y:S02]  /*10fc0*/  LEA.HI.X R5, R7, R33, R5, 0x1, P0 ;  /* 0x0000002107057211 */ /* 0x000fe400000f0c05 */
[----:B------:R-:W-:-:S04]  /*10fd0*/  @P1 IADD3 R13, -R3, RZ, RZ ;  /* 0x000000ff030d1210 */ /* 0x000fc80007ffe1ff */
[----:B------:R-:W4:Y:S01]  /*10fe0*/  LD.E.128 R4, [R4.64] ;  /* 0x0000000604047980 */ /* 0x000f22000c101d00 */
[----:B------:R-:W-:-:S04]  /*10ff0*/  IADD3 R15, P0, R13, R16, RZ ;  /* 0x000000100d0f7210 */ /* 0x000fc80007f1e0ff */
[----:B------:R-:W-:Y:S02]  /*11000*/  LEA.HI.X.SX32 R13, R13, R17, 0x1, P0 ;  /* 0x000000110d0d7211 */ /* 0x000fe400000f0eff */
[----:B------:R-:W-:-:S04]  /*11010*/  LEA R12, P0, R15, R28, 0x1 ;  /* 0x0000001c0f0c7211 */ /* 0x000fc800078008ff */
[----:B------:R-:W-:-:S06]  /*11020*/  LEA.HI.X R13, R15, R29, R13, 0x1, P0 ;  /* 0x0000001d0f0d7211 */ /* 0x000fcc00000f0c0d */
[----:B--2---:R-:W2:Y:S01]  /*11030*/  LD.E.128 R12, [R12.64] ;  /* 0x000000060c0c7980 */ /* 0x004ea2000c101d00 */
[----:B---3--:R-:W-:Y:S02]  /*11040*/  HADD2.F32 R45, -RZ, R21.H0_H0 ;  /* 0x20000015ff2d7230 */ /* 0x008fe40000004100 */
[----:B------:R-:W-:Y:S02]  /*11050*/  HADD2.F32 R46, -RZ, R23.H0_H0 ;  /* 0x20000017ff2e7230 */ /* 0x000fe40000004100 */
[--C-:B----4-:R-:W-:Y:S02]  /*11060*/  HADD2.F32 R8, -RZ, R5.reuse.H0_H0 ;  /* 0x20000005ff087230 */ /* 0x110fe40000004100 */
[----:B------:R-:W-:Y:S02]  /*11070*/  HADD2.F32 R42, -RZ, R5.H1_H1 ;  /* 0x30000005ff2a7230 */ /* 0x000fe40000004100 */
[----:B------:R-:W-:Y:S01]  /*11080*/  HADD2.F32 R5, -RZ, R7.H0_H0 ;  /* 0x20000007ff057230 */ /* 0x000fe20000004100 */
[----:B------:R-:W-:Y:S01]  /*11090*/  @!P1 FADD.FTZ R8, -R8, -RZ ;  /* 0x800000ff08089221 */ /* 0x000fe20000010100 */
[----:B------:R-:W-:-:S02]  /*110a0*/  HADD2.F32 R43, -RZ, R4.H0_H0 ;  /* 0x20000004ff2b7230 */ /* 0x000fc40000004100 */
[----:B------:R-:W-:Y:S01]  /*110b0*/  HADD2.F32 R44, -RZ, R4.H1_H1 ;  /* 0x30000004ff2c7230 */ /* 0x000fe20000004100 */
[----:B------:R-:W-:Y:S01]  /*110c0*/  @!P1 FADD.FTZ R5, -R5, -RZ ;  /* 0x800000ff05059221 */ /* 0x000fe20000010100 */
[--C-:B------:R-:W-:Y:S02]  /*110d0*/  HADD2.F32 R4, -RZ, R6.reuse.H0_H0 ;  /* 0x20000006ff047230 */ /* 0x100fe40000004100 */
[----:B------:R-:W-:Y:S02]  /*110e0*/  HADD2.F32 R6, -RZ, R6.H1_H1 ;  /* 0x30000006ff067230 */ /* 0x000fe40000004100 */
[----:B------:R-:W-:Y:S01]  /*110f0*/  HADD2.F32 R7, -RZ, R7.H1_H1 ;  /* 0x30000007ff077230 */ /* 0x000fe20000004100 */
[----:B------:R-:W-:Y:S01]  /*11100*/  FMUL.FTZ R45, R45, R8 ;  /* 0x000000082d2d7220 */ /* 0x000fe20000410000 */
[----:B------:R-:W-:Y:S01]  /*11110*/  HADD2.F32 R8, -RZ, R20.H0_H0 ;  /* 0x20000014ff087230 */ /* 0x000fe20000004100 */
[----:B------:R-:W-:Y:S01]  /*11120*/  FMUL.FTZ R46, R46, R5 ;  /* 0x000000052e2e7220 */ /* 0x000fe20000410000 */
[----:B------:R-:W-:Y:S01]  /*11130*/  HADD2.F32 R5, -RZ, R22.H1_H1 ;  /* 0x30000016ff057230 */ /* 0x000fe20000004100 */
[----:B------:R-:W-:Y:S01]  /*11140*/  @!P1 FADD.FTZ R43, -R43, -RZ ;  /* 0x800000ff2b2b9221 */ /* 0x000fe20000010100 */
[----:B------:R-:W-:Y:S01]  /*11150*/  HADD2.F32 R50, -RZ, R23.H1_H1 ;  /* 0x30000017ff327230 */ /* 0x000fe20000004100 */
[----:B------:R-:W-:-:S02]  /*11160*/  @!P1 FADD.FTZ R6, -R6, -RZ ;  /* 0x800000ff06069221 */ /* 0x000fc40000010100 */
[----:B------:R-:W-:Y:S01]  /*11170*/  @!P1 FADD.FTZ R7, -R7, -RZ ;  /* 0x800000ff07079221 */ /* 0x000fe20000010100 */
[----:B------:R-:W-:Y:S01]  /*11180*/  HADD2.F32 R21, -RZ, R21.H1_H1 ;  /* 0x30000015ff157230 */ /* 0x000fe20000004100 */
[----:B------:R-:W-:Y:S01]  /*11190*/  FMUL.FTZ R43, R8, R43 ;  /* 0x0000002b082b7220 */ /* 0x000fe20000410000 */
[----:B-----5:R-:W-:Y:S01]  /*111a0*/  HADD2.F32 R8, -RZ, R25.H0_H0 ;  /* 0x20000019ff087230 */ /* 0x020fe20000004100 */
[----:B------:R-:W-:Y:S01]  /*111b0*/  FMUL.FTZ R6, R5, R6 ;  /* 0x0000000605067220 */ /* 0x000fe20000410000 */
[----:B--2---:R-:W-:Y:S01]  /*111c0*/  HADD2.F32 R5, -RZ, R13.H0_H0 ;  /* 0x2000000dff057230 */ /* 0x004fe20000004100 */
[----:B------:R-:W-:Y:S01]  /*111d0*/  FMUL.FTZ R50, R50, R7 ;  /* 0x0000000732327220 */ /* 0x000fe20000410000 */
[----:B------:R-:W-:Y:S01]  /*111e0*/  HADD2.F32 R7, -RZ, R22.H0_H0 ;  /* 0x20000016ff077230 */ /* 0x000fe20000004100 */
[----:B------:R-:W-:Y:S01]  /*111f0*/  @!P1 FADD.FTZ R42, -R42, -RZ ;  /* 0x800000ff2a2a9221 */ /* 0x000fe20000010100 */
[----:B------:R-:W-:Y:S01]  /*11200*/  HADD2.F32 R23, -RZ, R20.H1_H1 ;  /* 0x30000014ff177230 */ /* 0x000fe20000004100 */
[----:B------:R-:W-:Y:S01]  /*11210*/  @!P1 FADD.FTZ R4, -R4, -RZ ;  /* 0x800000ff04049221 */ /* 0x000fe20000010100 */
[----:B------:R-:W-:Y:S01]  /*11220*/  HADD2.F32 R20, -RZ, R25.H1_H1 ;  /* 0x30000019ff147230 */ /* 0x000fe20000004100 */
[----:B------:R-:W-:Y:S01]  /*11230*/  @!P1 FADD.FTZ R44, -R44, -RZ ;  /* 0x800000ff2c2c9221 */ /* 0x000fe20000010100 */
[----:B------:R-:W-:Y:S01]  /*11240*/  HADD2.F32 R22, -RZ, R13.H1_H1 ;  /* 0x3000000dff167230 */ /* 0x000fe20000004100 */
[----:B------:R-:W-:Y:S01]  /*11250*/  FMUL.FTZ R21, R21, R42 ;  /* 0x0000002a15157220 */ /* 0x000fe20000410000 */
[--C-:B------:R-:W-:Y:S01]  /*11260*/  HADD2.F32 R42, -RZ, R12.reuse.H0_H0 ;  /* 0x2000000cff2a7230 */ /* 0x100fe20000004100 */
[----:B------:R-:W-:Y:S01]  /*11270*/  FFMA.FTZ R5, R8, R5, R45 ;  /* 0x0000000508057223 */ /* 0x000fe2000001002d */
[----:B------:R-:W-:Y:S01]  /*11280*/  HADD2.F32 R25, -RZ, R12.H1_H1 ;  /* 0x3000000cff197230 */ /* 0x000fe20000004100 */
[----:B------:R-:W-:Y:S01]  /*11290*/  FMUL.FTZ R4, R7, R4 ;  /* 0x0000000407047220 */ /* 0x000fe20000410000 */
[----:B------:R-:W-:Y:S01]  /*112a0*/  HADD2.F32 R8, -RZ, R24.H0_H0 ;  /* 0x20000018ff087230 */ /* 0x000fe20000004100 */
[----:B------:R-:W-:Y:S01]  /*112b0*/  FMUL.FTZ R44, R23, R44 ;  /* 0x0000002c172c7220 */ /* 0x000fe20000410000 */
[----:B------:R-:W-:-:S02]  /*112c0*/  HADD2.F32 R7, -RZ, R27.H0_H0 ;  /* 0x2000001bff077230 */ /* 0x000fc40000004100 */
[--C-:B------:R-:W-:Y:S02]  /*112d0*/  HADD2.F32 R13, -RZ, R15.reuse.H0_H0 ;  /* 0x2000000fff0d7230 */ /* 0x100fe40000004100 */
[----:B------:R-:W-:Y:S02]  /*112e0*/  HADD2.F32 R24, -RZ, R24.H1_H1 ;  /* 0x30000018ff187230 */ /* 0x000fe40000004100 */
[----:B------:R-:W-:Y:S01]  /*112f0*/  HADD2.F32 R12, -RZ, R26.H0_H0 ;  /* 0x2000001aff0c7230 */ /* 0x000fe20000004100 */
[----:B------:R-:W-:Y:S01]  /*11300*/  FFMA.FTZ R20, R20, R22, R21 ;  /* 0x0000001614147223 */ /* 0x000fe20000010015 */
[----:B------:R-:W-:Y:S02]  /*11310*/  HADD2.F32 R15, -RZ, R15.H1_H1 ;  /* 0x3000000fff0f7230 */ /* 0x000fe40000004100 */
[--C-:B------:R-:W-:Y:S02]  /*11320*/  HADD2.F32 R23, -RZ, R14.reuse.H0_H0 ;  /* 0x2000000eff177230 */ /* 0x100fe40000004100 */
[----:B------:R-:W-:-:S02]  /*11330*/  HADD2.F32 R51, -RZ, R14.H1_H1 ;  /* 0x3000000eff337230 */ /* 0x000fc40000004100 */
[----:B------:R-:W-:Y:S02]  /*11340*/  HADD2.F32 R27, -RZ, R27.H1_H1 ;  /* 0x3000001bff1b7230 */ /* 0x000fe40000004100 */
[----:B------:R-:W-:Y:S01]  /*11350*/  HADD2.F32 R26, -RZ, R26.H1_H1 ;  /* 0x3000001aff1a7230 */ /* 0x000fe20000004100 */
[----:B------:R-:W-:Y:S02]  /*11360*/  FFMA.FTZ R8, R8, R42, R43 ;  /* 0x0000002a08087223 */ /* 0x000fe4000001002b */
[----:B------:R-:W-:Y:S01]  /*11370*/  FFMA.FTZ R25, R24, R25, R44 ;  /* 0x0000001918197223 */ /* 0x000fe2000001002c */
[----:B------:R-:W-:Y:S01]  /*11380*/  F2FP.PACK_AB R5, R20, R5 ;  /* 0x000000051405723e */ /* 0x000fe200000000ff */
[----:B------:R-:W-:Y:S02]  /*11390*/  FFMA.FTZ R7, R7, R13, R46 ;  /* 0x0000000d07077223 */ /* 0x000fe4000001002e */
[----:B------:R-:W-:Y:S02]  /*113a0*/  FFMA.FTZ R50, R27, R15, R50 ;  /* 0x0000000f1b327223 */ /* 0x000fe40000010032 */
[----:B------:R-:W-:-:S02]  /*113b0*/  FFMA.FTZ R4, R12, R23, R4 ;  /* 0x000000170c047223 */ /* 0x000fc40000010004 */
[----:B------:R-:W-:Y:S01]  /*113c0*/  FFMA.FTZ R51, R26, R51, R6 ;  /* 0x000000331a337223 */ /* 0x000fe20000010006 */
[----:B------:R-:W-:Y:S02]  /*113d0*/  F2FP.PACK_AB R24, R25, R8 ;  /* 0x000000081918723e */ /* 0x000fe400000000ff */
[----:B------:R-:W-:Y:S02]  /*113e0*/  F2FP.PACK_AB R27, R50, R7 ;  /* 0x00000007321b723e */ /* 0x000fe400000000ff */
[----:B------:R-:W-:Y:S02]  /*113f0*/  F2FP.PACK_AB R26, R51, R4 ;  /* 0x00000004331a723e */ /* 0x000fe400000000ff */
[----:B------:R-:W-:Y:S02]  /*11400*/  MOV R25, R5 ;  /* 0x0000000500197202 */ /* 0x000fe40000000f00 */
.L_x_1037:
[----:B------:R-:W-:Y:S05]  /*11410*/  BSYNC B0 ;  /* 0x0000000000007941 */ /* 0x000fea0003800000 */
.L_x_1036:
[----:B-----5:R3:W-:Y:S02]  /*11420*/  STS.128 [R235], R24 ;  /* 0x00000018eb007388 */ /* 0x0207e40000000c00 */
.L_x_1035:
[----:B------:R-:W-:Y:S05]  /*11430*/  BSYNC B1 ;  /* 0x0000000000017941 */ /* 0x000fea0003800000 */
.L_x_1034:
[----:B------:R-:W-:-:S13]  /*11440*/  ISETP.GE.AND P0, PT, R9, R2, PT ;  /* 0x000000020900720c */ /* 0x000fda0003f06270 */
[----:B------:R4:W-:Y:S01]  /*11450*/  @P0 STS.128 [R235+0x2000], RZ ;  /* 0x002000ffeb000388 */ /* 0x0009e20000000c00 */
[----:B------:R-:W-:Y:S05]  /*11460*/  @P0 BRA `(.L_x_1033) ;  /* 0x0000055000000947 */ /* 0x000fea0003800000 */
[----:B---3--:R3:W5:Y:S01]  /*11470*/  LD.E.128 R24, [R40.64+0x80] ;  /* 0x0000800628187980 */ /* 0x008762000c101d00 */
        /* <DEDUP_REMOVED lines=13> */
[----:B--2---:R-:W2:Y:S01]  /*11550*/  LD.E.128 R20, [R20.64+0x80] ;  /* 0x0000800614147980 */ /* 0x004ea2000c101d00 */
[----:B------:R-:W-:Y:S02]  /*11560*/  LEA.HI.X R5, R7, R33, R5, 0x1, P0 ;  /* 0x0000002107057211 */ /* 0x000fe400000f0c05 */
[----:B------:R-:W-:-:S04]  /*11570*/  @P1 IADD3 R13, -R3, RZ, RZ ;  /* 0x000000ff030d1210 */ /* 0x000fc80007ffe1ff */
[----:B---3--:R-:W3:Y:S01]  /*11580*/  LD.E.128 R4, [R4.64+0x80] ;  /* 0x0000800604047980 */ /* 0x008ee2000c101d00 */
[----:B------:R-:W-:-:S04]  /*11590*/  IADD3 R15, P0, R13, R16, RZ ;  /* 0x000000100d0f7210 */ /* 0x000fc80007f1e0ff */
[----:B------:R-:W-:Y:S02]  /*115a0*/  LEA.HI.X.SX32 R13, R13, R17, 0x1, P0 ;  /* 0x000000110d0d7211 */ /* 0x000fe400000f0eff */
[----:B------:R-:W-:-:S04]  /*115b0*/  LEA R12, P0, R15, R28, 0x1 ;  /* 0x0000001c0f0c7211 */ /* 0x000fc800078008ff */
[----:B------:R-:W-:-:S06]  /*115c0*/  LEA.HI.X R13, R15, R29, R13, 0x1, P0 ;  /* 0x0000001d0f0d7211 */ /* 0x000fcc00000f0c0d */
[----:B----4-:R-:W4:Y:S01]  /*115d0*/  LD.E.128 R12, [R12.64+0x80] ;  /* 0x000080060c0c7980 */ /* 0x010f22000c101d00 */
[----:B--2---:R-:W-:Y:S02]  /*115e0*/  HADD2.F32 R43, -RZ, R20.H0_H0 ;  /* 0x20000014ff2b7230 */ /* 0x004fe40000004100 */
[----:B------:R-:W-:Y:S02]  /*115f0*/  HADD2.F32 R45, -RZ, R21.H0_H0 ;  /* 0x20000015ff2d7230 */ /* 0x000fe40000004100 */
[--C-:B---3--:R-:W-:Y:S02]  /*11600*/  HADD2.F32 R8, -RZ, R4.reuse.H0_H0 ;  /* 0x20000004ff087230 */ /* 0x108fe40000004100 */
[----:B------:R-:W-:Y:S02]  /*11610*/  HADD2.F32 R40, -RZ, R4.H1_H1 ;  /* 0x30000004ff287230 */ /* 0x000fe40000004100 */
[--C-:B------:R-:W-:Y:S02]  /*11620*/  HADD2.F32 R4, -RZ, R5.reuse.H0_H0 ;  /* 0x20000005ff047230 */ /* 0x100fe40000004100 */
[----:B------:R-:W-:Y:S01]  /*11630*/  HADD2.F32 R41, -RZ, R5.H1_H1 ;  /* 0x30000005ff297230 */ /* 0x000fe20000004100 */
[----:B------:R-:W-:Y:S01]  /*11640*/  @!P1 FADD.FTZ R8, -R8, -RZ ;  /* 0x800000ff08089221 */ /* 0x000fe20000010100 */
[--C-:B------:R-:W-:Y:S01]  /*11650*/  HADD2.F32 R5, -RZ, R6.reuse.H0_H0 ;  /* 0x20000006ff057230 */ /* 0x100fe20000004100 */
[----:B------:R-:W-:Y:S01]  /*11660*/  @!P1 FADD.FTZ R4, -R4, -RZ ;  /* 0x800000ff04049221 */ /* 0x000fe20000010100 */
[----:B------:R-:W-:-:S02]  /*11670*/  HADD2.F32 R42, -RZ, R6.H1_H1 ;  /* 0x30000006ff2a7230 */ /* 0x000fc40000004100 */
[--C-:B------:R-:W-:Y:S02]  /*11680*/  HADD2.F32 R6, -RZ, R7.reuse.H0_H0 ;  /* 0x20000007ff067230 */ /* 0x100fe40000004100 */
[----:B------:R-:W-:Y:S02]  /*11690*/  HADD2.F32 R7, -RZ, R7.H1_H1 ;  /* 0x30000007ff077230 */ /* 0x000fe40000004100 */
[----:B------:R-:W-:Y:S01]  /*116a0*/  HADD2.F32 R51, -RZ, R20.H1_H1 ;  /* 0x30000014ff337230 */ /* 0x000fe20000004100 */
[----:B------:R-:W-:Y:S01]  /*116b0*/  @!P1 FADD.FTZ R41, -R41, -RZ ;  /* 0x800000ff29299221 */ /* 0x000fe20000010100 */
[----:B------:R-:W-:Y:S01]  /*116c0*/  HADD2.F32 R20, -RZ, R21.H1_H1 ;  /* 0x30000015ff147230 */ /* 0x000fe20000004100 */
[----:B------:R-:W-:Y:S01]  /*116d0*/  FMUL.FTZ R43, R43, R8 ;  /* 0x000000082b2b7220 */ /* 0x000fe20000410000 */
[----:B------:R-:W-:Y:S01]  /*116e0*/  HADD2.F32 R8, -RZ, R22.H0_H0 ;  /* 0x20000016ff087230 */ /* 0x000fe20000004100 */
[----:B------:R-:W-:Y:S01]  /*116f0*/  FMUL.FTZ R45, R45, R4 ;  /* 0x000000042d2d7220 */ /* 0x000fe20000410000 */
[----:B------:R-:W-:Y:S01]  /*11700*/  HADD2.F32 R4, -RZ, R23.H1_H1 ;  /* 0x30000017ff047230 */ /* 0x000fe20000004100 */
[----:B------:R-:W-:-:S02]  /*11710*/  @!P1 FADD.FTZ R5, -R5, -RZ ;  /* 0x800000ff05059221 */ /* 0x000fc40000010100 */
[----:B------:R-:W-:Y:S02]  /*11720*/  @!P1 FADD.FTZ R7, -R7, -RZ ;  /* 0x800000ff07079221 */ /* 0x000fe40000010100 */
[----:B------:R-:W-:Y:S01]  /*11730*/  FMUL.FTZ R20, R20, R41 ;  /* 0x0000002914147220 */ /* 0x000fe20000410000 */
[----:B------:R-:W-:Y:S01]  /*11740*/  HADD2.F32 R41, -RZ, R22.H1_H1 ;  /* 0x30000016ff297230 */ /* 0x000fe20000004100 */
[----:B------:R-:W-:Y:S01]  /*11750*/  @!P1 FADD.FTZ R40, -R40, -RZ ;  /* 0x800000ff28289221 */ /* 0x000fe20000010100 */
[----:B------:R-:W-:Y:S01]  /*11760*/  HADD2.F32 R21, -RZ, R23.H0_H0 ;  /* 0x20000017ff157230 */ /* 0x000fe20000004100 */
[----:B------:R-:W-:Y:S02]  /*11770*/  @!P1 FADD.FTZ R42, -R42, -RZ ;  /* 0x800000ff2a2a9221 */ /* 0x000fe40000010100 */
[----:B------:R-:W-:Y:S01]  /*11780*/  FMUL.FTZ R5, R8, R5 ;  /* 0x0000000508057220 */ /* 0x000fe20000410000 */
[----:B----4-:R-:W-:Y:S01]  /*11790*/  HADD2.F32 R8, -RZ, R12.H0_H0 ;  /* 0x2000000cff087230 */ /* 0x010fe20000004100 */
[----:B------:R-:W-:Y:S01]  /*117a0*/  FMUL.FTZ R7, R4, R7 ;  /* 0x0000000704077220 */ /* 0x000fe20000410000 */
[----:B-----5:R-:W-:Y:S01]  /*117b0*/  HADD2.F32 R4, -RZ, R24.H0_H0 ;  /* 0x20000018ff047230 */ /* 0x020fe20000004100 */
[----:B------:R-:W-:-:S02]  /*117c0*/  @!P1 FADD.FTZ R6, -R6, -RZ ;  /* 0x800000ff06069221 */ /* 0x000fc40000010100 */
[----:B------:R-:W-:Y:S01]  /*117d0*/  FMUL.FTZ R51, R51, R40 ;  /* 0x0000002833337220 */ /* 0x000fe20000410000 */
[--C-:B------:R-:W-:Y:S01]  /*117e0*/  HADD2.F32 R40, -RZ, R14.reuse.H0_H0 ;  /* 0x2000000eff287230 */ /* 0x100fe20000004100 */
[----:B------:R-:W-:Y:S01]  /*117f0*/  FMUL.FTZ R42, R41, R42 ;  /* 0x0000002a292a7220 */ /* 0x000fe20000410000 */
[----:B------:R-:W-:Y:S01]  /*11800*/  HADD2.F32 R41, -RZ, R14.H1_H1 ;  /* 0x3000000eff297230 */ /* 0x000fe20000004100 */
[----:B------:R-:W-:Y:S01]  /*11810*/  FMUL.FTZ R6, R21, R6 ;  /* 0x0000000615067220 */ /* 0x000fe20000410000 */
[----:B------:R-:W-:Y:S01]  /*11820*/  HADD2.F32 R21, -RZ, R12.H1_H1 ;  /* 0x3000000cff157230 */ /* 0x000fe20000004100 */
[----:B------:R-:W-:Y:S01]  /*11830*/  FFMA.FTZ R4, R4, R8, R43 ;  /* 0x0000000804047223 */ /* 0x000fe2000001002b */
[--C-:B------:R-:W-:Y:S02]  /*11840*/  HADD2.F32 R23, -RZ, R15.reuse.H0_H0 ;  /* 0x2000000fff177230 */ /* 0x100fe40000004100 */
[----:B------:R-:W-:Y:S02]  /*11850*/  HADD2.F32 R14, -RZ, R15.H1_H1 ;  /* 0x3000000fff0e7230 */ /* 0x000fe40000004100 */
[----:B------:R-:W-:-:S02]  /*11860*/  HADD2.F32 R22, -RZ, R25.H0_H0 ;  /* 0x20000019ff167230 */ /* 0x000fc40000004100 */
[----:B------:R-:W-:Y:S02]  /*11870*/  HADD2.F32 R12, -RZ, R13.H0_H0 ;  /* 0x2000000dff0c7230 */ /* 0x000fe40000004100 */
[----:B------:R-:W-:Y:S02]  /*11880*/  HADD2.F32 R8, -RZ, R26.H0_H0 ;  /* 0x2000001aff087230 */ /* 0x000fe40000004100 */
[----:B------:R-:W-:Y:S02]  /*11890*/  HADD2.F32 R15, -RZ, R27.H0_H0 ;  /* 0x2000001bff0f7230 */ /* 0x000fe40000004100 */
[----:B------:R-:W-:Y:S02]  /*118a0*/  HADD2.F32 R24, -RZ, R24.H1_H1 ;  /* 0x30000018ff187230 */ /* 0x000fe40000004100 */
[----:B------:R-:W-:Y:S02]  /*118b0*/  HADD2.F32 R13, -RZ, R13.H1_H1 ;  /* 0x3000000dff0d7230 */ /* 0x000fe40000004100 */
[----:B------:R-:W-:-:S02]  /*118c0*/  HADD2.F32 R25, -RZ, R25.H1_H1 ;  /* 0x30000019ff197230 */ /* 0x000fc40000004100 */
[----:B------:R-:W-:Y:S02]  /*118d0*/  HADD2.F32 R26, -RZ, R26.H1_H1 ;  /* 0x3000001aff1a7230 */ /* 0x000fe40000004100 */
[----:B------:R-:W-:Y:S01]  /*118e0*/  HADD2.F32 R27, -RZ, R27.H1_H1 ;  /* 0x3000001bff1b7230 */ /* 0x000fe20000004100 */
[----:B------:R-:W-:Y:S02]  /*118f0*/  FFMA.FTZ R21, R24, R21, R51 ;  /* 0x0000001518157223 */ /* 0x000fe40000010033 */
[----:B------:R-:W-:Y:S02]  /*11900*/  FFMA.FTZ R12, R22, R12, R45 ;  /* 0x0000000c160c7223 */ /* 0x000fe4000001002d */
[----:B------:R-:W-:Y:S02]  /*11910*/  FFMA.FTZ R13, R25, R13, R20 ;  /* 0x0000000d190d7223 */ /* 0x000fe40000010014 */
[----:B------:R-:W-:Y:S02]  /*11920*/  FFMA.FTZ R5, R8, R40, R5 ;  /* 0x0000002808057223 */ /* 0x000fe40000010005 */
[----:B------:R-:W-:-:S02]  /*11930*/  FFMA.FTZ R26, R26, R41, R42 ;  /* 0x000000291a1a7223 */ /* 0x000fc4000001002a */
[----:B------:R-:W-:Y:S02]  /*11940*/  FFMA.FTZ R6, R15, R23, R6 ;  /* 0x000000170f067223 */ /* 0x000fe40000010006 */
[----:B------:R-:W-:Y:S01]  /*11950*/  FFMA.FTZ R7, R27, R14, R7 ;  /* 0x0000000e1b077223 */ /* 0x000fe20000010007 */
[----:B------:R-:W-:Y:S02]  /*11960*/  F2FP.PACK_AB R24, R21, R4 ;  /* 0x000000041518723e */ /* 0x000fe400000000ff */
[----:B------:R-:W-:Y:S02]  /*11970*/  F2FP.PACK_AB R25, R13, R12 ;  /* 0x0000000c0d19723e */ /* 0x000fe400000000ff */
[----:B------:R-:W-:Y:S02]  /*11980*/  F2FP.PACK_AB R26, R26, R5 ;  /* 0x000000051a1a723e */ /* 0x000fe400000000ff */
[----:B------:R-:W-:Y:S02]  /*11990*/  F2FP.PACK_AB R27, R7, R6 ;  /* 0x00000006071b723e */ /* 0x000fe400000000ff */
.L_x_1039:
[----:B------:R-:W-:Y:S05]  /*119a0*/  BSYNC B0 ;  /* 0x0000000000007941 */ /* 0x000fea0003800000 */
.L_x_1038:
[----:B-----5:R1:W-:Y:S02]  /*119b0*/  STS.128 [R235+0x2000], R24 ;  /* 0x00200018eb007388 */ /* 0x0203e40000000c00 */
.L_x_1033:
[----:B------:R-:W-:Y:S05]  /*119c0*/  BSYNC B2 ;  /* 0x0000000000027941 */ /* 0x000fea0003800000 */
.L_x_1032:
[----:B------:R-:W-:Y:S01]  /*119d0*/  IADD3 R8, R212, 0x10, RZ ;  /* 0x00000010d4087810 */ /* 0x000fe20007ffe0ff */
[----:B------:R-:W-:Y:S03]  /*119e0*/  BSSY B2, `(.L_x_1040) ;  /* 0x00000bd000027945 */ /* 0x000fe60003800000 */
[----:B------:R-:W-:-:S04]  /*119f0*/  ISETP.GE.AND P0, PT, R8, R31, PT ;  /* 0x0000001f0800720c */ /* 0x000fc80003f06270 */
[----:B------:R-:W-:-:S13]  /*11a00*/  ISETP.LT.OR P0, PT, R147, -0x87, P0 ;  /* 0xffffff799300780c */ /* 0x000fda0000701670 */
[----:B------:R-:W-:Y:S05]  /*11a10*/  @P0 BRA `(.L_x_1041) ;  /* 0x00000b9000000947 */ /* 0x000fea0003800000 */
[----:B------:R-:W-:Y:S01]  /*11a20*/  ISETP.GE.AND P0, PT, R18, R2, PT ;  /* 0x000000021200720c */ /* 0x000fe20003f06270 */
[----:B------:R-:W-:-:S12]  /*11a30*/  BSSY B1, `(.L_x_1042) ;  /* 0x000005b000017945 */ /* 0x000fd80003800000 */
[----:B------:R1:W-:Y:S01]  /*11a40*/  @P0 STS.128 [R235+0x800], RZ ;  /* 0x000800ffeb000388 */ /* 0x0003e20000000c00 */
[----:B------:R-:W-:Y:S05]  /*11a50*/  @P0 BRA `(.L_x_1043) ;  /* 0x0000058000000947 */ /* 0x000fea0003800000 */
[----:B-1-3--:R1:W5:Y:S01]  /*11a60*/  LD.E.128 R24, [R38.64] ;  /* 0x0000000626187980 */ /* 0x00a362000c101d00 */
[----:B------:R-:W-:Y:S01]  /*11a70*/  ISETP.GE.AND P0, PT, R18, R0, PT ;  /* 0x000000001200720c */ /* 0x000fe20003f06270 */
[----:B------:R-:W-:-:S12]  /*11a80*/  BSSY B0, `(.L_x_1044) ;  /* 0x0000054000007945 */ /* 0x000fd80003800000 */
[----:B------:R-:W-:Y:S05]  /*11a90*/  @P0 BRA `(.L_x_1045) ;  /* 0x0000052000000947 */ /* 0x000fea0003800000 */
[-C--:B------:R-:W-:Y:S02]  /*11aa0*/  ISETP.GE.AND P0, PT, R18, R3.reuse, PT ;  /* 0x000000031200720c */ /* 0x080fe40003f06270 */
[----:B------:R-:W-:Y:S02]  /*11ab0*/  MOV R5, RZ ;  /* 0x000000ff00057202 */ /* 0x000fe40000000f00 */
[C---:B------:R-:W-:Y:S02]  /*11ac0*/  IADD3 R13, P1, R30.reuse, R16, RZ ;  /* 0x000000101e0d7210 */ /* 0x040fe40007f3e0ff */
[----:B------:R-:W-:Y:S02]  /*11ad0*/  MOV R15, R3 ;  /* 0x00000003000f7202 */ /* 0x000fe40000000f00 */
[----:B------:R-:W-:-:S05]  /*11ae0*/  LEA.HI.X.SX32 R12, R30, R17, 0x1, P1 ;  /* 0x000000111e0c7211 */ /* 0x000fca00008f0eff */
        /* <DEDUP_REMOVED lines=10> */
[----:B--2---:R-:W2:Y:S01]  /*11b90*/  LD.E.128 R4, [R4.64] ;  /* 0x0000000604047980 */ /* 0x004ea2000c101d00 */
[----:B------:R-:W-:-:S04]  /*11ba0*/  IADD3 R13, P1, R14, R13, RZ ;  /* 0x0000000d0e0d7210 */ /* 0x000fc80007f3e0ff */
[----:B------:R-:W-:Y:S02]  /*11bb0*/  LEA.HI.X.SX32 R12, R14, R12, 0x1, P1 ;  /* 0x0000000c0e0c7211 */ /* 0x000fe400008f0eff */
[----:B------:R-:W-:-:S04]  /*11bc0*/  LEA R14, P1, R13, R28, 0x1 ;  /* 0x0000001c0d0e7211 */ /* 0x000fc800078208ff */
[----:B------:R-:W-:-:S06]  /*11bd0*/  LEA.HI.X R15, R13, R29, R12, 0x1, P1 ;  /* 0x0000001d0d0f7211 */ /* 0x000fcc00008f0c0c */
[----:B----4-:R-:W4:Y:S01]  /*11be0*/  LD.E.128 R12, [R14.64] ;  /* 0x000000060e0c7980 */ /* 0x010f22000c101d00 */
[----:B---3--:R-:W-:Y:S01]  /*11bf0*/  MOV R40, R23 ;  /* 0x0000001700287202 */ /* 0x008fe20000000f00 */
[----:B------:R-:W-:Y:S02]  /*11c00*/  HADD2.F32 R44, -RZ, R20.H0_H0 ;  /* 0x20000014ff2c7230 */ /* 0x000fe40000004100 */
[--C-:B--2---:R-:W-:Y:S02]  /*11c10*/  HADD2.F32 R23, -RZ, R4.reuse.H0_H0 ;  /* 0x20000004ff177230 */ /* 0x104fe40000004100 */
[----:B------:R-:W-:Y:S02]  /*11c20*/  HADD2.F32 R41, -RZ, R4.H1_H1 ;  /* 0x30000004ff297230 */ /* 0x000fe40000004100 */
[--C-:B------:R-:W-:Y:S01]  /*11c30*/  HADD2.F32 R4, -RZ, R5.reuse.H0_H0 ;  /* 0x20000005ff047230 */ /* 0x100fe20000004100 */
[----:B------:R-:W-:Y:S01]  /*11c40*/  @!P0 FADD.FTZ R23, -R23, -RZ ;  /* 0x800000ff17178221 */ /* 0x000fe20000010100 */
[----:B------:R-:W-:-:S02]  /*11c50*/  HADD2.F32 R42, -RZ, R5.H1_H1 ;  /* 0x30000005ff2a7230 */ /* 0x000fc40000004100 */
[--C-:B------:R-:W-:Y:S02]  /*11c60*/  HADD2.F32 R5, -RZ, R6.reuse.H0_H0 ;  /* 0x20000006ff057230 */ /* 0x100fe40000004100 */
[----:B------:R-:W-:Y:S02]  /*11c70*/  HADD2.F32 R43, -RZ, R6.H1_H1 ;  /* 0x30000006ff2b7230 */ /* 0x000fe40000004100 */
[----:B------:R-:W-:Y:S01]  /*11c80*/  HADD2.F32 R6, -RZ, R7.H0_H0 ;  /* 0x20000007ff067230 */ /* 0x000fe20000004100 */
[----:B------:R-:W-:Y:S01]  /*11c90*/  @!P0 FADD.FTZ R4, -R4, -RZ ;  /* 0x800000ff04048221 */ /* 0x000fe20000010100 */
[----:B------:R-:W-:Y:S01]  /*11ca0*/  HADD2.F32 R45, -RZ, R21.H0_H0 ;  /* 0x20000015ff2d7230 */ /* 0x000fe20000004100 */
[----:B------:R-:W-:Y:S01]  /*11cb0*/  FMUL.FTZ R44, R44, R23 ;  /* 0x000000172c2c7220 */ /* 0x000fe20000410000 */
[----:B------:R-:W-:Y:S01]  /*11cc0*/  HADD2.F32 R20, -RZ, R20.H1_H1 ;  /* 0x30000014ff147230 */ /* 0x000fe20000004100 */
[----:B------:R-:W-:Y:S01]  /*11cd0*/  @!P0 FADD.FTZ R41, -R41, -RZ ;  /* 0x800000ff29298221 */ /* 0x000fe20000010100 */
[----:B------:R-:W-:Y:S01]  /*11ce0*/  HADD2.F32 R23, -RZ, R40.H0_H0 ;  /* 0x20000028ff177230 */ /* 0x000fe20000004100 */
[----:B------:R-:W-:Y:S01]  /*11cf0*/  @!P0 FADD.FTZ R6, -R6, -RZ ;  /* 0x800000ff06068221 */ /* 0x000fe20000010100 */
[----:B------:R-:W-:Y:S01]  /*11d00*/  HADD2.F32 R7, -RZ, R7.H1_H1 ;  /* 0x30000007ff077230 */ /* 0x000fe20000004100 */
[----:B------:R-:W-:Y:S01]  /*11d10*/  FMUL.FTZ R45, R45, R4 ;  /* 0x000000042d2d7220 */ /* 0x000fe20000410000 */
[----:B------:R-:W-:Y:S01]  /*11d20*/  HADD2.F32 R4, -RZ, R22.H0_H0 ;  /* 0x20000016ff047230 */ /* 0x000fe20000004100 */
[----:B------:R-:W-:Y:S01]  /*11d30*/  FMUL.FTZ R20, R20, R41 ;  /* 0x0000002914147220 */ /* 0x000fe20000410000 */
[----:B------:R-:W-:Y:S01]  /*11d40*/  HADD2.F32 R21, -RZ, R21.H1_H1 ;  /* 0x30000015ff157230 */ /* 0x000fe20000004100 */
[----:B------:R-:W-:Y:S01]  /*11d50*/  @!P0 FADD.FTZ R5, -R5, -RZ ;  /* 0x800000ff05058221 */ /* 0x000fe20000010100 */
[--C-:B-----5:R-:W-:Y:S01]  /*11d60*/  HADD2.F32 R41, -RZ, R24.reuse.H1_H1 ;  /* 0x30000018ff297230 */ /* 0x120fe20000004100 */
[----:B------:R-:W-:Y:S01]  /*11d70*/  FMUL.FTZ R6, R23, R6 ;  /* 0x0000000617067220 */ /* 0x000fe20000410000 */
[----:B------:R-:W-:Y:S01]  /*11d80*/  HADD2.F32 R23, -RZ, R24.H0_H0 ;  /* 0x20000018ff177230 */ /* 0x000fe20000004100 */
[----:B------:R-:W-:Y:S01]  /*11d90*/  @!P0 FADD.FTZ R42, -R42, -RZ ;  /* 0x800000ff2a2a8221 */ /* 0x000fe20000010100 */
[----:B------:R-:W-:Y:S01]  /*11da0*/  HADD2.F32 R22, -RZ, R22.H1_H1 ;  /* 0x30000016ff167230 */ /* 0x000fe20000004100 */
[----:B------:R-:W-:Y:S01]  /*11db0*/  @!P0 FADD.FTZ R43, -R43, -RZ ;  /* 0x800000ff2b2b8221 */ /* 0x000fe20000010100 */
[----:B------:R-:W-:Y:S01]  /*11dc0*/  HADD2.F32 R40, -RZ, R40.H1_H1 ;  /* 0x30000028ff287230 */ /* 0x000fe20000004100 */
[----:B------:R-:W-:Y:S01]  /*11dd0*/  @!P0 FADD.FTZ R7, -R7, -RZ ;  /* 0x800000ff07078221 */ /* 0x000fe20000010100 */
        /* <DEDUP_REMOVED lines=8> */
[--C-:B------:R-:W-:Y:S01]  /*11e60*/  HADD2.F32 R13, -RZ, R15.reuse.H0_H0 ;  /* 0x2000000fff0d7230 */ /* 0x100fe20000004100 */
[----:B------:R-:W-:Y:S01]  /*11e70*/  FFMA.FTZ R41, R41, R24, R20 ;  /* 0x0000001829297223 */ /* 0x000fe20000010014 */
[----:B------:R-:W-:-:S02]  /*11e80*/  HADD2.F32 R46, -RZ, R15.H1_H1 ;  /* 0x3000000fff2e7230 */ /* 0x000fc40000004100 */
[----:B------:R-:W-:Y:S02]  /*11e90*/  HADD2.F32 R22, -RZ, R25.H0_H0 ;  /* 0x20000019ff167230 */ /* 0x000fe40000004100 */
[----:B------:R-:W-:Y:S02]  /*11ea0*/  HADD2.F32 R40, -RZ, R14.H0_H0 ;  /* 0x2000000eff287230 */ /* 0x000fe40000004100 */
[----:B------:R-:W-:Y:S02]  /*11eb0*/  HADD2.F32 R15, -RZ, R26.H0_H0 ;  /* 0x2000001aff0f7230 */ /* 0x000fe40000004100 */
[----:B------:R-:W-:Y:S02]  /*11ec0*/  HADD2.F32 R20, -RZ, R27.H0_H0 ;  /* 0x2000001bff147230 */ /* 0x000fe40000004100 */
        /* <DEDUP_REMOVED lines=15> */
.L_x_1045:
[----:B------:R-:W-:Y:S05]  /*11fc0*/  BSYNC B0 ;  /* 0x0000000000007941 */ /* 0x000fea0003800000 */
.L_x_1044:
[----:B-----5:R3:W-:Y:S02]  /*11fd0*/  STS.128 [R235+0x800], R24 ;  /* 0x00080018eb007388 */ /* 0x0207e40000000c00 */
.L_x_1043:
[----:B------:R-:W-:Y:S05]  /*11fe0*/  BSYNC B1 ;  /* 0x0000000000017941 */ /* 0x000fea0003800000 */
.L_x_1042:
[----:B------:R-:W-:-:S13]  /*11ff0*/  ISETP.GE.AND P0, PT, R9, R2, PT ;  /* 0x000000020900720c */ /* 0x000fda0003f06270 */
[----:B------:R1:W-:Y:S01]  /*12000*/  @P0 STS.128 [R235+0x2800], RZ ;  /* 0x002800ffeb000388 */ /* 0x0003e20000000c00 */
[----:B------:R-:W-:Y:S05]  /*12010*/  @P0 BRA `(.L_x_1041) ;  /* 0x0000059000000947 */ /* 0x000fea0003800000 */
[----:B-1-3--:R1:W5:Y:S01]  /*12020*/  LD.E.128 R24, [R38.64+0x80] ;  /* 0x0000800626187980 */ /* 0x00a362000c101d00 */
[----:B------:R-:W-:Y:S01]  /*12030*/  ISETP.GE.AND P0, PT, R9, R0, PT ;  /* 0x000000000900720c */ /* 0x000fe20003f06270 */
[----:B------:R-:W-:-:S12]  /*12040*/  BSSY B0, `(.L_x_1046) ;  /* 0x0000055000007945 */ /* 0x000fd80003800000 */
[----:B------:R-:W-:Y:S05]  /*12050*/  @P0 BRA `(.L_x_1047) ;  /* 0x0000053000000947 */ /* 0x000fea0003800000 */
[-C--:B------:R-:W-:Y:S02]  /*12060*/  ISETP.GE.AND P0, PT, R9, R3.reuse, PT ;  /* 0x000000030900720c */ /* 0x080fe40003f06270 */
[----:B------:R-:W-:Y:S02]  /*12070*/  IADD3 R12, R30, 0x40, RZ ;  /* 0x000000401e0c7810 */ /* 0x000fe40007ffe0ff */
[----:B------:R-:W-:Y:S02]  /*12080*/  MOV R5, RZ ;  /* 0x000000ff00057202 */ /* 0x000fe40000000f00 */
[C---:B------:R-:W-:Y:S02]  /*12090*/  IADD3 R13, P1, R12.reuse, R16, RZ ;  /* 0x000000100c0d7210 */ /* 0x040fe40007f3e0ff */
[----:B------:R-:W-:Y:S02]  /*120a0*/  MOV R15, R3 ;  /* 0x00000003000f7202 */ /* 0x000fe40000000f00 */
[----:B------:R-:W-:-:S03]  /*120b0*/  LEA.HI.X.SX32 R12, R12, R17, 0x1, P1 ;  /* 0x000000110c0c7211 */ /* 0x000fc600008f0eff */
[C---:B------:R-:W-:Y:S02]  /*120c0*/  @P0 IADD3 R5, -R3.reuse, RZ, RZ ;  /* 0x000000ff03050210 */ /* 0x040fe40007ffe1ff */
[----:B------:R-:W-:Y:S02]  /*120d0*/  @P0 IADD3 R15, -R3, RZ, RZ ;  /* 0x000000ff030f0210 */ /* 0x000fe40007ffe1ff */
[----:B------:R-:W-:-:S03]  /*120e0*/  IADD3 R7, P1, R5, R13, RZ ;  /* 0x0000000d05077210 */ /* 0x000fc60007f3e0ff */
[----:B------:R-:W-:Y:S01]  /*120f0*/  IMAD.WIDE R20, R15, 0x2, R38 ;  /* 0x000000020f147825 */ /* 0x000fe200078e0226 */
[----:B------:R-:W-:Y:S02]  /*12100*/  LEA.HI.X.SX32 R5, R5, R12, 0x1, P1 ;  /* 0x0000000c05057211 */ /* 0x000fe400008f0eff */
[C---:B------:R-:W-:Y:S02]  /*12110*/  LEA R4, P1, R7.reuse, R32, 0x1 ;  /* 0x0000002007047211 */ /* 0x040fe400078208ff */
[----:B------:R-:W-:Y:S01]  /*12120*/  MOV R14, RZ ;  /* 0x000000ff000e7202 */ /* 0x000fe20000000f00 */
[----:B------:R-:W3:Y:S01]  /*12130*/  LD.E.128 R20, [R20.64+0x80] ;  /* 0x0000800614147980 */ /* 0x000ee2000c101d00 */
        /* <DEDUP_REMOVED lines=11> */
[----:B-1----:R-:W-:Y:S02]  /*121f0*/  HADD2.F32 R38, -RZ, R4.H1_H1 ;  /* 0x30000004ff267230 */ /* 0x002fe40000004100 */
[--C-:B------:R-:W-:Y:S02]  /*12200*/  HADD2.F32 R4, -RZ, R5.reuse.H0_H0 ;  /* 0x20000005ff047230 */ /* 0x100fe40000004100 */
[----:B------:R-:W-:-:S02]  /*12210*/  HADD2.F32 R39, -RZ, R5.H1_H1 ;  /* 0x30000005ff277230 */ /* 0x000fc40000004100 */
[--C-:B------:R-:W-:Y:S01]  /*12220*/  HADD2.F32 R5, -RZ, R6.reuse.H0_H0 ;  /* 0x20000006ff057230 */ /* 0x100fe20000004100 */
[----:B------:R-:W-:Y:S01]  /*12230*/  @!P0 FADD.FTZ R4, -R4, -RZ ;  /* 0x800000ff04048221 */ /* 0x000fe20000010100 */
[----:B------:R-:W-:Y:S02]  /*12240*/  HADD2.F32 R40, -RZ, R6.H1_H1 ;  /* 0x30000006ff287230 */ /* 0x000fe40000004100 */
[----:B------:R-:W-:Y:S01]  /*12250*/  HADD2.F32 R6, -RZ, R7.H0_H0 ;  /* 0x20000007ff067230 */ /* 0x000fe20000004100 */
[----:B------:R-:W-:Y:S01]  /*12260*/  FMUL.FTZ R41, R41, R4 ;  /* 0x0000000429297220 */ /* 0x000fe20000410000 */
[--C-:B------:R-:W-:Y:S02]  /*12270*/  HADD2.F32 R42, -RZ, R20.reuse.H0_H0 ;  /* 0x20000014ff2a7230 */ /* 0x100fe40000004100 */
[----:B------:R-:W-:Y:S01]  /*12280*/  HADD2.F32 R43, -RZ, R20.H1_H1 ;  /* 0x30000014ff2b7230 */ /* 0x000fe20000004100 */
[----:B------:R-:W-:Y:S01]  /*12290*/  @!P0 FADD.FTZ R23, -R23, -RZ ;  /* 0x800000ff17178221 */ /* 0x000fe20000010100 */
[----:B------:R-:W-:Y:S01]  /*122a0*/  HADD2.F32 R20, -RZ, R21.H1_H1 ;  /* 0x30000015ff147230 */ /* 0x000fe20000004100 */
[----:B------:R-:W-:Y:S01]  /*122b0*/  @!P0 FADD.FTZ R5, -R5, -RZ ;  /* 0x800000ff05058221 */ /* 0x000fe20000010100 */
[----:B------:R-:W-:Y:S01]  /*122c0*/  HADD2.F32 R7, -RZ, R7.H1_H1 ;  /* 0x30000007ff077230 */ /* 0x000fe20000004100 */
[----:B------:R-:W-:Y:S01]  /*122d0*/  @!P0 FADD.FTZ R6, -R6, -RZ ;  /* 0x800000ff06068221 */ /* 0x000fe20000010100 */
[----:B------:R-:W-:-:S02]  /*122e0*/  HADD2.F32 R4, -RZ, R22.H0_H0 ;  /* 0x20000016ff047230 */ /* 0x000fc40000004100 */
[--C-:B------:R-:W-:Y:S01]  /*122f0*/  HADD2.F32 R21, -RZ, R30.reuse.H0_H0 ;  /* 0x2000001eff157230 */ /* 0x100fe20000004100 */
[----:B------:R-:W-:Y:S01]  /*12300*/  FMUL.FTZ R42, R42, R23 ;  /* 0x000000172a2a7220 */ /* 0x000fe20000410000 */
[----:B------:R-:W-:Y:S01]  /*12310*/  HADD2.F32 R30, -RZ, R30.H1_H1 ;  /* 0x3000001eff1e7230 */ /* 0x000fe20000004100 */
[----:B------:R-:W-:Y:S01]  /*12320*/  @!P0 FADD.FTZ R7, -R7, -RZ ;  /* 0x800000ff07078221 */ /* 0x000fe20000010100 */
[----:B------:R-:W-:Y:S01]  /*12330*/  HADD2.F32 R23, -RZ, R22.H1_H1 ;  /* 0x30000016ff177230 */ /* 0x000fe20000004100 */
[----:B------:R-:W-:Y:S01]  /*12340*/  FMUL.FTZ R5, R4, R5 ;  /* 0x0000000504057220 */ /* 0x000fe20000410000 */
[----:B----4-:R-:W-:Y:S01]  /*12350*/  HADD2.F32 R4, -RZ, R12.H0_H0 ;  /* 0x2000000cff047230 */ /* 0x010fe20000004100 */
[----:B------:R-:W-:Y:S01]  /*12360*/  FMUL.FTZ R6, R21, R6 ;  /* 0x0000000615067220 */ /* 0x000fe20000410000 */
[----:B-----5:R-:W-:Y:S01]  /*12370*/  HADD2.F32 R21, -RZ, R24.H0_H0 ;  /* 0x20000018ff157230 */ /* 0x020fe20000004100 */
[----:B------:R-:W-:Y:S02]  /*12380*/  @!P0 FADD.FTZ R39, -R39, -RZ ;  /* 0x800000ff27278221 */ /* 0x000fe40000010100 */
[----:B------:R-:W-:Y:S01]  /*12390*/  @!P0 FADD.FTZ R40, -R40, -RZ ;  /* 0x800000ff28288221 */ /* 0x000fe20000010100 */
[--C-:B------:R-:W-:Y:S01]  /*123a0*/  HADD2.F32 R45, -RZ, R14.reuse.H1_H1 ;  /* 0x3000000eff2d7230 */ /* 0x100fe20000004100 */
[----:B------:R-:W-:Y:S01]  /*123b0*/  FMUL.FTZ R7, R30, R7 ;  /* 0x000000071e077220 */ /* 0x000fe20000410000 */
[----:B------:R-:W-:Y:S01]  /*123c0*/  HADD2.F32 R30, -RZ, R14.H0_H0 ;  /* 0x2000000eff1e7230 */ /* 0x000fe20000004100 */
[----:B------:R-:W-:Y:S01]  /*123d0*/  @!P0 FADD.FTZ R38, -R38, -RZ ;  /* 0x800000ff26268221 */ /* 0x000fe20000010100 */
[--C-:B------:R-:W-:Y:S01]  /*123e0*/  HADD2.F32 R14, -RZ, R15.reuse.H1_H1 ;  /* 0x3000000fff0e7230 */ /* 0x100fe20000004100 */
[----:B------:R-:W-:Y:S01]  /*123f0*/  FMUL.FTZ R20, R20, R39 ;  /* 0x0000002714147220 */ /* 0x000fe20000410000 */
[----:B------:R-:W-:Y:S01]  /*12400*/  HADD2.F32 R39, -RZ, R15.H0_H0 ;  /* 0x2000000fff277230 */ /* 0x000fe20000004100 */
[----:B------:R-:W-:Y:S01]  /*12410*/  FMUL.FTZ R40, R23, R40 ;  /* 0x0000002817287220 */ /* 0x000fe20000410000 */
[----:B------:R-:W-:Y:S01]  /*12420*/  HADD2.F32 R23, -RZ, R12.H1_H1 ;  /* 0x3000000cff177230 */ /* 0x000fe20000004100 */
[----:B------:R-:W-:Y:S01]  /*12430*/  FFMA.FTZ R4, R21, R4, R42 ;  /* 0x0000000415047223 */ /* 0x000fe2000001002a */
[----:B------:R-:W-:-:S02]  /*12440*/  HADD2.F32 R22, -RZ, R25.H0_H0 ;  /* 0x20000019ff167230 */ /* 0x000fc40000004100 */
[----:B------:R-:W-:Y:S02]  /*12450*/  HADD2.F32 R12, -RZ, R13.H0_H0 ;  /* 0x2000000dff0c7230 */ /* 0x000fe40000004100 */
[----:B------:R-:W-:Y:S02]  /*12460*/  HADD2.F32 R15, -RZ, R26.H0_H0 ;  /* 0x2000001aff0f7230 */ /* 0x000fe40000004100 */
[----:B------:R-:W-:Y:S01]  /*12470*/  HADD2.F32 R21, -RZ, R27.H0_H0 ;  /* 0x2000001bff157230 */ /* 0x000fe20000004100 */
[----:B------:R-:W-:Y:S01]  /*12480*/  FMUL.FTZ R43, R43, R38 ;  /* 0x000000262b2b7220 */ /* 0x000fe20000410000 */
        /* <DEDUP_REMOVED lines=16> */
.L_x_1047:
[----:B------:R-:W-:Y:S05]  /*12590*/  BSYNC B0 ;  /* 0x0000000000007941 */ /* 0x000fea0003800000 */
.L_x_1046:
[----:B-----5:R3:W-:Y:S02]  /*125a0*/  STS.128 [R235+0x2800], R24 ;  /* 0x00280018eb007388 */ /* 0x0207e40000000c00 */
.L_x_1041:
[----:B------:R-:W-:Y:S05]  /*125b0*/  BSYNC B2 ;  /* 0x0000000000027941 */ /* 0x000fea0003800000 */
.L_x_1040:
        /* <DEDUP_REMOVED lines=14> */
[----:B------:R-:W-:Y:S02]  /*126a0*/  SHF.L.U32 R12, R3, 0x5, RZ ;  /* 0x00000005030c7819 */ /* 0x000fe400000006ff */
        /* <DEDUP_REMOVED lines=81> */
.L_x_1053:
[----:B------:R-:W-:Y:S05]  /*12bc0*/  BSYNC B0 ;  /* 0x0000000000007941 */ /* 0x000fea0003800000 */
.L_x_1052:
[----:B-----5:R3:W-:Y:S02]  /*12bd0*/  STS.128 [R235+0x1000], R24 ;  /* 0x00100018eb007388 */ /* 0x0207e40000000c00 */
.L_x_1051:
[----:B------:R-:W-:Y:S05]  /*12be0*/  BSYNC B1 ;  /* 0x0000000000017941 */ /* 0x000fea0003800000 */
.L_x_1050:
        /* <DEDUP_REMOVED lines=8> */
[----:B------:R-:W-:Y:S02]  /*12c70*/  LEA R12, R3, 0x40, 0x5 ;  /* 0x00000040030c7811 */ /* 0x000fe400078e28ff */
        /* <DEDUP_REMOVED lines=20> */
[----:B-1-3--:R-:W-:Y:S01]  /*12dc0*/  MOV R36, R23 ;  /* 0x0000001700247202 */ /* 0x00afe20000000f00 */
        /* <DEDUP_REMOVED lines=60> */
.L_x_1055:
[----:B------:R-:W-:Y:S05]  /*13190*/  BSYNC B0 ;  /* 0x0000000000007941 */ /* 0x000fea0003800000 */
.L_x_1054:
[----:B-----5:R3:W-:Y:S02]  /*131a0*/  STS.128 [R235+0x3000], R24 ;  /* 0x00300018eb007388 */ /* 0x0207e40000000c00 */
.L_x_1049:
[----:B------:R-:W-:Y:S05]  /*131b0*/  BSYNC B2 ;  /* 0x0000000000027941 */ /* 0x000fea0003800000 */
.L_x_1048:
[----:B-1----:R-:W-:-:S04]  /*131c0*/  IADD3 R36, R212, 0x30, RZ ;  /* 0x00000030d4247810 */ /* 0x002fc80007ffe0ff */
[----:B------:R-:W-:-:S04]  /*131d0*/  ISETP.GE.AND P0, PT, R36, R31, PT ;  /* 0x0000001f2400720c */ /* 0x000fc80003f06270 */
[----:B------:R-:W-:-:S13]  /*131e0*/  ISETP.LT.OR P0, PT, R147, -0x187, P0 ;  /* 0xfffffe799300780c */ /* 0x000fda0000701670 */
[----:B------:R-:W-:Y:S05]  /*131f0*/  @P0 BRA `(.L_x_1025) ;  /* 0x0000117000000947 */ /* 0x000fea0003800000 */
[----:B------:R-:W-:Y:S01]  /*13200*/  ISETP.GE.AND P0, PT, R18, R2, PT ;  /* 0x000000021200720c */ /* 0x000fe20003f06270 */
[----:B------:R-:W-:-:S12]  /*13210*/  BSSY B1, `(.L_x_1056) ;  /* 0x000005b000017945 */ /* 0x000fd80003800000 */
[----:B------:R1:W-:Y:S01]  /*13220*/  @P0 STS.128 [R235+0x1800], RZ ;  /* 0x001800ffeb000388 */ /* 0x0003e20000000c00 */
[----:B------:R-:W-:Y:S05]  /*13230*/  @P0 BRA `(.L_x_1057) ;  /* 0x0000058000000947 */ /* 0x000fea0003800000 */
[----:B------:R1:W5:Y:S01]  /*13240*/  LD.E.128 R20, [R34.64] ;  /* 0x0000000622147980 */ /* 0x000362000c101d00 */
[----:B------:R-:W-:Y:S01]  /*13250*/  ISETP.GE.AND P0, PT, R18, R0, PT ;  /* 0x000000001200720c */ /* 0x000fe20003f06270 */
[----:B------:R-:W-:-:S12]  /*13260*/  BSSY B0, `(.L_x_1058) ;  /* 0x0000054000007945 */ /* 0x000fd80003800000 */
[----:B------:R-:W-:Y:S05]  /*13270*/  @P0 BRA `(.L_x_1059) ;  /* 0x0000052000000947 */ /* 0x000fea0003800000 */
[-C--:B------:R-:W-:Y:S01]  /*13280*/  ISETP.GE.AND P0, PT, R18, R3.reuse, PT ;  /* 0x000000031200720c */ /* 0x080fe20003f06270 */
[----:B------:R-:W-:Y:S01]  /*13290*/  IMAD R12, R3, 0x30, RZ ;  /* 0x00000030030c7824 */ /* 0x000fe200078e02ff */
[----:B------:R-:W-:Y:S02]  /*132a0*/  MOV R5, RZ ;  /* 0x000000ff00057202 */ /* 0x000fe40000000f00 */
[----:B------:R-:W-:Y:S02]  /*132b0*/  MOV R15, R3 ;  /* 0x00000003000f7202 */ /* 0x000fe40000000f00 */
[----:B------:R-:W-:-:S04]  /*132c0*/  IADD3 R13, P1, R12, R16, RZ ;  /* 0x000000100c0d7210 */ /* 0x000fc80007f3e0ff */
[----:B------:R-:W-:-:S03]  /*132d0*/  LEA.HI.X.SX32 R12, R12, R17, 0x1, P1 ;  /* 0x000000110c0c7211 */ /* 0x000fc600008f0eff */
[C---:B------:R-:W-:Y:S02]  /*132e0*/  @P0 IADD3 R5, -R3.reuse, RZ, RZ ;  /* 0x000000ff03050210 */ /* 0x040fe40007ffe1ff */
[----:B------:R-:W-:Y:S02]  /*132f0*/  @P0 IADD3 R15, -R3, RZ, RZ ;  /* 0x000000ff030f0210 */ /* 0x000fe40007ffe1ff */
[----:B------:R-:W-:Y:S02]  /*13300*/  IADD3 R7, P1, R5, R13, RZ ;  /* 0x0000000d05077210 */ /* 0x000fe40007f3e0ff */
[----:B------:R-:W-:Y:S01]  /*13310*/  MOV R14, RZ ;  /* 0x000000ff000e7202 */ /* 0x000fe20000000f00 */
[----:B---3--:R-:W-:Y:S01]  /*13320*/  IMAD.WIDE R24, R15, 0x2, R34 ;  /* 0x000000020f187825 */ /* 0x008fe200078e0222 */
[----:B------:R-:W-:Y:S02]  /*13330*/  LEA.HI.X.SX32 R5, R5, R12, 0x1, P1 ;  /* 0x0000000c05057211 */ /* 0x000fe400008f0eff */
[----:B------:R-:W-:-:S02]  /*13340*/  LEA R4, P1, R7, R32, 0x1 ;  /* 0x0000002007047211 */ /* 0x000fc400078208ff */
[----:B------:R-:W-:Y:S01]  /*13350*/  @P0 IADD3 R14, -R3, RZ, RZ ;  /* 0x000000ff030e0210 */ /* 0x000fe20007ffe1ff */
[----:B------:R-:W3:Y:S01]  /*13360*/  LD.E.128 R24, [R24.64] ;  /* 0x0000000618187980 */ /* 0x000ee2000c101d00 */
[----:B------:R-:W-:Y:S02]  /*13370*/  LEA.HI.X R5, R7, R33, R5, 0x1, P1 ;  /* 0x0000002107057211 */ /* 0x000fe400008f0c05 */
[----:B------:R-:W-:-:S04]  /*13380*/  IADD3 R13, P1, R14, R13, RZ ;  /* 0x0000000d0e0d7210 */ /* 0x000fc80007f3e0ff */
[----:B--2---:R-:W2:Y:S01]  /*13390*/  LD.E.128 R4, [R4.64] ;  /* 0x0000000604047980 */ /* 0x004ea2000c101d00 */
[----:B------:R-:W-:Y:S02]  /*133a0*/  LEA.HI.X.SX32 R12, R14, R12, 0x1, P1 ;  /* 0x0000000c0e0c7211 */ /* 0x000fe400008f0eff */
[----:B------:R-:W-:-:S04]  /*133b0*/  LEA R14, P1, R13, R28, 0x1 ;  /* 0x0000001c0d0e7211 */ /* 0x000fc800078208ff */
[----:B------:R-:W-:-:S06]  /*133c0*/  LEA.HI.X R15, R13, R29, R12, 0x1, P1 ;  /* 0x0000001d0d0f7211 */ /* 0x000fcc00008f0c0c */
[----:B----4-:R-:W4:Y:S01]  /*133d0*/  LD.E.128 R12, [R14.64] ;  /* 0x000000060e0c7980 */ /* 0x010f22000c101d00 */
[----:B---3--:R-:W-:Y:S02]  /*133e0*/  HADD2.F32 R39, -RZ, R24.H0_H0 ;  /* 0x20000018ff277230 */ /* 0x008fe40000004100 */
[----:B------:R-:W-:Y:S02]  /*133f0*/  HADD2.F32 R41, -RZ, R25.H0_H0 ;  /* 0x20000019ff297230 */ /* 0x000fe40000004100 */
[--C-:B--2---:R-:W-:Y:S02]  /*13400*/  HADD2.F32 R18, -RZ, R4.reuse.H0_H0 ;  /* 0x20000004ff127230 */ /* 0x104fe40000004100 */
        /* <DEDUP_REMOVED lines=8> */
[----:B------:R-:W-:Y:S01]  /*13490*/  HADD2.F32 R7, -RZ, R7.H1_H1 ;  /* 0x30000007ff077230 */ /* 0x000fe20000004100 */
[----:B------:R-:W-:Y:S01]  /*134a0*/  FMUL.FTZ R39, R39, R18 ;  /* 0x0000001227277220 */ /* 0x000fe20000410000 */
[----:B------:R-:W-:Y:S01]  /*134b0*/  HADD2.F32 R24, -RZ, R24.H1_H1 ;  /* 0x30000018ff187230 */ /* 0x000fe20000004100 */
[----:B------:R-:W-:Y:S01]  /*134c0*/  FMUL.FTZ R41, R41, R4 ;  /* 0x0000000429297220 */ /* 0x000fe20000410000 */
[----:B------:R-:W-:Y:S01]  /*134d0*/  HADD2.F32 R18, -RZ, R26.H0_H0 ;  /* 0x2000001aff127230 */ /* 0x000fe20000004100 */
[----:B------:R-:W-:Y:S01]  /*134e0*/  @!P0 FADD.FTZ R19, -R19, -RZ ;  /* 0x800000ff13138221 */ /* 0x000fe20000010100 */
[----:B------:R-:W-:Y:S01]  /*134f0*/  HADD2.F32 R4, -RZ, R27.H1_H1 ;  /* 0x3000001bff047230 */ /* 0x000fe20000004100 */
[----:B------:R-:W-:Y:S02]  /*13500*/  @!P0 FADD.FTZ R5, -R5, -RZ ;  /* 0x800000ff05058221 */ /* 0x000fe40000010100 */
[----:B------:R-:W-:-:S02]  /*13510*/  @!P0 FADD.FTZ R7, -R7, -RZ ;  /* 0x800000ff07078221 */ /* 0x000fc40000010100 */
[----:B------:R-:W-:Y:S01]  /*13520*/  FMUL.FTZ R24, R24, R19 ;  /* 0x0000001318187220 */ /* 0x000fe20000410000 */
[----:B------:R-:W-:Y:S01]  /*13530*/  HADD2.F32 R19, -RZ, R27.H0_H0 ;  /* 0x2000001bff137230 */ /* 0x000fe20000004100 */
[----:B------:R-:W-:Y:S01]  /*13540*/  FMUL.FTZ R5, R18, R5 ;  /* 0x0000000512057220 */ /* 0x000fe20000410000 */
[----:B------:R-:W-:Y:S01]  /*13550*/  HADD2.F32 R26, -RZ, R26.H1_H1 ;  /* 0x3000001aff1a7230 */ /* 0x000fe20000004100 */
[----:B------:R-:W-:Y:S01]  /*13560*/  FMUL.FTZ R7, R4, R7 ;  /* 0x0000000704077220 */ /* 0x000fe20000410000 */
[----:B-----5:R-:W-:Y:S01]  /*13570*/  HADD2.F32 R4, -RZ, R20.H0_H0 ;  /* 0x20000014ff047230 */ /* 0x020fe20000004100 */
[----:B------:R-:W-:Y:S01]  /*13580*/  @!P0 FADD.FTZ R6, -R6, -RZ ;  /* 0x800000ff06068221 */ /* 0x000fe20000010100 */
[--C-:B----4-:R-:W-:Y:S01]  /*13590*/  HADD2.F32 R18, -RZ, R12.reuse.H0_H0 ;  /* 0x2000000cff127230 */ /* 0x110fe20000004100 */
[----:B------:R-:W-:Y:S01]  /*135a0*/  @!P0 FADD.FTZ R37, -R37, -RZ ;  /* 0x800000ff25258221 */ /* 0x000fe20000010100 */
[----:B------:R-:W-:Y:S01]  /*135b0*/  HADD2.F32 R38, -RZ, R25.H1_H1 ;  /* 0x30000019ff267230 */ /* 0x000fe20000004100 */
[----:B------:R-:W-:Y:S01]  /*135c0*/  @!P0 FADD.FTZ R31, -R31, -RZ ;  /* 0x800000ff1f1f8221 */ /* 0x000fe20000010100 */
[----:B------:R-:W-:Y:S01]  /*135d0*/  HADD2.F32 R25, -RZ, R12.H1_H1 ;  /* 0x3000000cff197230 */ /* 0x000fe20000004100 */
        /* <DEDUP_REMOVED lines=10> */
[----:B------:R-:W-:Y:S01]  /*13680*/  HADD2.F32 R18, -RZ, R23.H0_H0 ;  /* 0x20000017ff127230 */ /* 0x000fe20000004100 */
[----:B------:R-:W-:Y:S01]  /*13690*/  FMUL.FTZ R38, R38, R31 ;  /* 0x0000001f26267220 */ /* 0x000fe20000410000 */
[----:B------:R-:W-:-:S02]  /*136a0*/  HADD2.F32 R13, -RZ, R13.H1_H1 ;  /* 0x3000000dff0d7230 */ /* 0x000fc40000004100 */
[----:B------:R-:W-:Y:S02]  /*136b0*/  HADD2.F32 R14, -RZ, R14.H1_H1 ;  /* 0x3000000eff0e7230 */ /* 0x000fe40000004100 */
[----:B------:R-:W-:Y:S02]  /*136c0*/  HADD2.F32 R21, -RZ, R21.H1_H1 ;  /* 0x30000015ff157230 */ /* 0x000fe40000004100 */
[----:B------:R-:W-:Y:S02]  /*136d0*/  HADD2.F32 R22, -RZ, R22.H1_H1 ;  /* 0x30000016ff167230 */ /* 0x000fe40000004100 */
[----:B------:R-:W-:Y:S01]  /*136e0*/  HADD2.F32 R23, -RZ, R23.H1_H1 ;  /* 0x30000017ff177230 */ /* 0x000fe20000004100 */
[----:B------:R-:W-:Y:S02]  /*136f0*/  FFMA.FTZ R19, R19, R25, R24 ;  /* 0x0000001913137223 */ /* 0x000fe40000010018 */
[----:B------:R-:W-:Y:S02]  /*13700*/  FFMA.FTZ R12, R20, R12, R41 ;  /* 0x0000000c140c7223 */ /* 0x000fe40000010029 */
[----:B------:R-:W-:-:S02]  /*13710*/  FFMA.FTZ R13, R21, R13, R38 ;  /* 0x0000000d150d7223 */ /* 0x000fc40000010026 */
[----:B------:R-:W-:Y:S02]  /*13720*/  FFMA.FTZ R5, R15, R26, R5 ;  /* 0x0000001a0f057223 */ /* 0x000fe40000010005 */
[----:B------:R-:W-:Y:S02]  /*13730*/  FFMA.FTZ R14, R22, R14, R37 ;  /* 0x0000000e160e7223 */ /* 0x000fe40000010025 */
[----:B------:R-:W-:Y:S02]  /*13740*/  FFMA.FTZ R6, R18, R27, R6 ;  /* 0x0000001b12067223 */ /* 0x000fe40000010006 */
[----:B------:R-:W-:Y:S01]  /*13750*/  FFMA.FTZ R7, R23, R40, R7 ;  /* 0x0000002817077223 */ /* 0x000fe20000010007 */
[----:B------:R-:W-:Y:S02]  /*13760*/  F2FP.PACK_AB R20, R19, R4 ;  /* 0x000000041314723e */ /* 0x000fe400000000ff */
[----:B------:R-:W-:Y:S02]  /*13770*/  F2FP.PACK_AB R21, R13, R12 ;  /* 0x0000000c0d15723e */ /* 0x000fe400000000ff */
[----:B------:R-:W-:-:S02]  /*13780*/  F2FP.PACK_AB R22, R14, R5 ;  /* 0x000000050e16723e */ /* 0x000fc400000000ff */
[----:B------:R-:W-:Y:S02]  /*13790*/  F2FP.PACK_AB R23, R7, R6 ;  /* 0x000000060717723e */ /* 0x000fe400000000ff */
.L_x_1059:
[----:B------:R-:W-:Y:S05]  /*137a0*/  BSYNC B0 ;  /* 0x0000000000007941 */ /* 0x000fea0003800000 */
.L_x_1058:
[----:B-----5:R1:W-:Y:S02]  /*137b0*/  STS.128 [R235+0x1800], R20 ;  /* 0x00180014eb007388 */ /* 0x0203e40000000c00 */
.L_x_1057:
[----:B------:R-:W-:Y:S05]  /*137c0*/  BSYNC B1 ;  /* 0x0000000000017941 */ /* 0x000fea0003800000 */
.L_x_1056:
[----:B------:R-:W-:-:S13]  /*137d0*/  ISETP.GE.AND P0, PT, R9, R2, PT ;  /* 0x000000020900720c */ /* 0x000fda0003f06270 */
[----:B------:R1:W-:Y:S01]  /*137e0*/  @P0 STS.128 [R235+0x3800], RZ ;  /* 0x003800ffeb000388 */ /* 0x0003e20000000c00 */
[----:B------:R-:W-:Y:S05]  /*137f0*/  @P0 BRA `(.L_x_1025) ;  /* 0x00000b7000000947 */ /* 0x000fea0003800000 */
[----:B-1----:R1:W5:Y:S01]  /*13800*/  LD.E.128 R20, [R34.64+0x80] ;  /* 0x0000800622147980 */ /* 0x002362000c101d00 */
[----:B------:R-:W-:Y:S01]  /*13810*/  ISETP.GE.AND P0, PT, R9, R0, PT ;  /* 0x000000000900720c */ /* 0x000fe20003f06270 */
[----:B------:R-:W-:Y:S01]  /*13820*/  BSSY B0, `(.L_x_1060) ;  /* 0x0000057000007945 */ /* 0x000fe20003800000 */
[----:B------:R-:W-:-:S05]  /*13830*/  IADD3 R12, P1, R34, 0x80, RZ ;  /* 0x00000080220c7810 */ /* 0x000fca0007f3e0ff */
[----:B------:R-:W-:-:S06]  /*13840*/  IMAD.X R13, RZ, RZ, R35, P1 ;  /* 0x000000ffff0d7224 */ /* 0x000fcc00008e0623 */
[----:B------:R-:W-:Y:S05]  /*13850*/  @P0 BRA `(.L_x_1061) ;  /* 0x0000053000000947 */ /* 0x000fea0003800000 */
[-C--:B------:R-:W-:Y:S02]  /*13860*/  ISETP.GE.AND P0, PT, R9, R3.reuse, PT ;  /* 0x000000030900720c */ /* 0x080fe40003f06270 */
[----:B------:R-:W-:Y:S02]  /*13870*/  MOV R2, 0x30 ;  /* 0x0000003000027802 */ /* 0x000fe40000000f00 */
[----:B------:R-:W-:Y:S02]  /*13880*/  MOV R5, RZ ;  /* 0x000000ff00057202 */ /* 0x000fe40000000f00 */
[----:B------:R-:W-:Y:S01]  /*13890*/  MOV R4, R3 ;  /* 0x0000000300047202 */ /* 0x000fe20000000f00 */
[----:B------:R-:W-:-:S05]  /*138a0*/  IMAD R2, R3, R2, 0x40 ;  /* 0x0000004003027424 */ /* 0x000fca00078e0202 */
[C---:B------:R-:W-:Y:S02]  /*138b0*/  IADD3 R0, P1, R2.reuse, R16, RZ ;  /* 0x0000001002007210 */ /* 0x040fe40007f3e0ff */
[----:B------:R-:W-:Y:S02]  /*138c0*/  @P0 IADD3 R5, -R3, RZ, RZ ;  /* 0x000000ff03050210 */ /* 0x000fe40007ffe1ff */
[----:B------:R-:W-:Y:S02]  /*138d0*/  LEA.HI.X.SX32 R2, R2, R17, 0x1, P1 ;  /* 0x0000001102027211 */ /* 0x000fe400008f0eff */
[----:B------:R-:W-:Y:S02]  /*138e0*/  IADD3 R7, P1, R5, R0, RZ ;  /* 0x0000000005077210 */ /* 0x000fe40007f3e0ff */
[----:B------:R-:W-:Y:S02]  /*138f0*/  @P0 IADD3 R4, -R3, RZ, RZ ;  /* 0x000000ff03040210 */ /* 0x000fe40007ffe1ff */
[----:B------:R-:W-:-:S02]  /*13900*/  LEA.HI.X.SX32 R5, R5, R2, 0x1, P1 ;  /* 0x0000000205057211 */ /* 0x000fc400008f0eff */
[----:B------:R-:W-:Y:S01]  /*13910*/  LEA R6, P1, R7, R32, 0x1 ;  /* 0x0000002007067211 */ /* 0x000fe200078208ff */
[----:B------:R-:W-:-:S03]  /*13920*/  IMAD.WIDE R16, R4, 0x2, R12 ;  /* 0x0000000204107825 */ /* 0x000fc600078e020c */
[----:B------:R-:W-:Y:S02]  /*13930*/  LEA.HI.X R7, R7, R33, R5, 0x1, P1 ;  /* 0x0000002107077211 */ /* 0x000fe400008f0c05 */
[----:B------:R-:W-:Y:S01]  /*13940*/  MOV R9, RZ ;  /* 0x000000ff00097202 */ /* 0x000fe20000000f00 */
[----:B--2---:R-:W2:Y:S01]  /*13950*/  LD.E.128 R16, [R16.64] ;  /* 0x0000000610107980 */ /* 0x004ea2000c101d00 */
[----:B------:R-:W-:-:S03]  /*13960*/  @P0 IADD3 R9, -R3, RZ, RZ ;  /* 0x000000ff03090210 */ /* 0x000fc60007ffe1ff */
[----:B---3--:R-:W3:Y:S01]  /*13970*/  LD.E.128 R4, [R6.64] ;  /* 0x0000000606047980 */ /* 0x008ee2000c101d00 */
[----:B------:R-:W-:-:S04]  /*13980*/  IADD3 R3, P1, R9, R0, RZ ;  /* 0x0000000009037210 */ /* 0x000fc80007f3e0ff */
[----:B------:R-:W-:Y:S02]  /*13990*/  LEA.HI.X.SX32 R2, R9, R2, 0x1, P1 ;  /* 0x0000000209027211 */ /* 0x000fe400008f0eff */
[----:B------:R-:W-:-:S04]  /*139a0*/  LEA R12, P1, R3, R28, 0x1 ;  /* 0x0000001c030c7211 */ /* 0x000fc800078208ff */
[----:B------:R-:W-:-:S06]  /*139b0*/  LEA.HI.X R13, R3, R29, R2, 0x1, P1 ;  /* 0x0000001d030d7211 */ /* 0x000fcc00008f0c02 */
[----:B----4-:R-:W4:Y:S01]  /*139c0*/  LD.E.128 R12, [R12.64] ;  /* 0x000000060c0c7980 */ /* 0x010f22000c101d00 */
[--C-:B--2---:R-:W-:Y:S02]  /*139d0*/  HADD2.F32 R25, -RZ, R16.reuse.H0_H0 ;  /* 0x20000010ff197230 */ /* 0x104fe40000004100 */
[----:B------:R-:W-:Y:S02]  /*139e0*/  HADD2.F32 R29, -RZ, R16.H1_H1 ;  /* 0x30000010ff1d7230 */ /* 0x000fe40000004100 */
[--C-:B---3--:R-:W-:Y:S02]  /*139f0*/  HADD2.F32 R2, -RZ, R5.reuse.H0_H0 ;  /* 0x20000005ff027230 */ /* 0x108fe40000004100 */
[----:B------:R-:W-:Y:S02]  /*13a00*/  HADD2.F32 R0, -RZ, R4.H0_H0 ;  /* 0x20000004ff007230 */ /* 0x000fe40000004100 */
        /* <DEDUP_REMOVED lines=9> */
[----:B------:R-:W-:Y:S01]  /*13aa0*/  @!P0 FADD.FTZ R3, -R3, -RZ ;  /* 0x800000ff03038221 */ /* 0x000fe20000010100 */
[--C-:B------:R-:W-:Y:S01]  /*13ab0*/  HADD2.F32 R6, -RZ, R7.reuse.H0_H0 ;  /* 0x20000007ff067230 */ /* 0x100fe20000004100 */
[----:B------:R-:W-:Y:S01]  /*13ac0*/  FMUL.FTZ R27, R27, R2 ;  /* 0x000000021b1b7220 */ /* 0x000fe20000410000 */
[----:B------:R-:W-:Y:S01]  /*13ad0*/  HADD2.F32 R4, -RZ, R4.H1_H1 ;  /* 0x30000004ff047230 */ /* 0x000fe20000004100 */
[----:B------:R-:W-:Y:S01]  /*13ae0*/  FMUL.FTZ R16, R16, R5 ;  /* 0x0000000510107220 */ /* 0x000fe20000410000 */
[----:B------:R-:W-:Y:S01]  /*13af0*/  HADD2.F32 R7, -RZ, R7.H1_H1 ;  /* 0x30000007ff077230 */ /* 0x000fe20000004100 */
[----:B------:R-:W-:Y:S01]  /*13b00*/  @!P0 FADD.FTZ R6, -R6, -RZ ;  /* 0x800000ff06068221 */ /* 0x000fe20000010100 */
[--C-:B------:R-:W-:Y:S01]  /*13b10*/  HADD2.F32 R2, -RZ, R18.reuse.H0_H0 ;  /* 0x20000012ff027230 */ /* 0x100fe20000004100 */
[----:B------:R-:W-:Y:S01]  /*13b20*/  @!P0 FADD.FTZ R4, -R4, -RZ ;  /* 0x800000ff04048221 */ /* 0x000fe20000010100 */
[--C-:B------:R-:W-:Y:S01]  /*13b30*/  HADD2.F32 R5, -RZ, R19.reuse.H0_H0 ;  /* 0x20000013ff057230 */ /* 0x100fe20000004100 */
[----:B------:R-:W-:Y:S01]  /*13b40*/  @!P0 FADD.FTZ R7, -R7, -RZ ;  /* 0x800000ff07078221 */ /* 0x000fe20000010100 */
[----:B------:R-:W-:Y:S01]  /*13b50*/  HADD2.F32 R0, -RZ, R19.H1_H1 ;  /* 0x30000013ff007230 */ /* 0x000fe20000004100 */
[----:B------:R-:W-:Y:S01]  /*13b60*/  FMUL.FTZ R29, R29, R4 ;  /* 0x000000041d1d7220 */ /* 0x000fe20000410000 */
[----:B------:R-:W-:Y:S01]  /*13b70*/  HADD2.F32 R18, -RZ, R18.H1_H1 ;  /* 0x30000012ff127230 */ /* 0x000fe20000004100 */
[----:B------:R-:W-:Y:S01]  /*13b80*/  FMUL.FTZ R3, R2, R3 ;  /* 0x0000000302037220 */ /* 0x000fe20000410000 */
[----:B-----5:R-:W-:Y:S01]  /*13b90*/  HADD2.F32 R4, -RZ, R21.H0_H0 ;  /* 0x20000015ff047230 */ /* 0x020fe20000004100 */
[----:B------:R-:W-:Y:S01]  /*13ba0*/  FMUL.FTZ R6, R5, R6 ;  /* 0x0000000605067220 */ /* 0x000fe20000410000 */
[----:B----4-:R-:W-:Y:S01]  /*13bb0*/  HADD2.F32 R2, -RZ, R12.H0_H0 ;  /* 0x2000000cff027230 */ /* 0x010fe20000004100 */
[----:B------:R-:W-:Y:S01]  /*13bc0*/  FMUL.FTZ R7, R0, R7 ;  /* 0x0000000700077220 */ /* 0x000fe20000410000 */
[----:B------:R-:W-:Y:S01]  /*13bd0*/  HADD2.F32 R0, -RZ, R20.H0_H0 ;  /* 0x20000014ff007230 */ /* 0x000fe20000004100 */
[----:B------:R-:W-:Y:S01]  /*13be0*/  @!P0 FADD.FTZ R9, -R9, -RZ ;  /* 0x800000ff09098221 */ /* 0x000fe20000010100 */
[----:B------:R-:W-:-:S02]  /*13bf0*/  HADD2.F32 R5, -RZ, R13.H0_H0 ;  /* 0x2000000dff057230 */ /* 0x000fc40000004100 */
[----:B------:R-:W-:Y:S01]  /*13c00*/  HADD2.F32 R20, -RZ, R20.H1_H1 ;  /* 0x30000014ff147230 */ /* 0x000fe20000004100 */
[----:B------:R-:W-:Y:S01]  /*13c10*/  FMUL.FTZ R9, R18, R9 ;  /* 0x0000000912097220 */ /* 0x000fe20000410000 */
[----:B------:R-:W-:Y:S01]  /*13c20*/  HADD2.F32 R18, -RZ, R14.H0_H0 ;  /* 0x2000000eff127230 */ /* 0x000fe20000004100 */
[----:B------:R-:W-:Y:S01]  /*13c30*/  FFMA.FTZ R0, R0, R2, R25 ;  /* 0x0000000200007223 */ /* 0x000fe20000010019 */
[----:B------:R-:W-:Y:S01]  /*13c40*/  HADD2.F32 R2, -RZ, R23.H0_H0 ;  /* 0x20000017ff027230 */ /* 0x000fe20000004100 */
[----:B------:R-:W-:Y:S01]  /*13c50*/  FFMA.FTZ R4, R4, R5, R27 ;  /* 0x0000000504047223 */ /* 0x000fe2000001001b */
[----:B------:R-:W-:Y:S02]  /*13c60*/  HADD2.F32 R5, -RZ, R22.H0_H0 ;  /* 0x20000016ff057230 */ /* 0x000fe40000004100 */
[----:B------:R-:W-:Y:S02]  /*13c70*/  HADD2.F32 R12, -RZ, R12.H1_H1 ;  /* 0x3000000cff0c7230 */ /* 0x000fe40000004100 */
[----:B------:R-:W-:Y:S01]  /*13c80*/  HADD2.F32 R13, -RZ, R13.H1_H1 ;  /* 0x3000000dff0d7230 */ /* 0x000fe20000004100 */
[----:B------:R-:W-:Y:S01]  /*13c90*/  FFMA.FTZ R3, R5, R18, R3 ;  /* 0x0000001205037223 */ /* 0x000fe20000010003 */
[----:B------:R-:W-:Y:S01]  /*13ca0*/  HADD2.F32 R14, -RZ, R14.H1_H1 ;  /* 0x3000000eff0e7230 */ /* 0x000fe20000004100 */
[----:B------:R-:W-:Y:S01]  /*13cb0*/  FFMA.FTZ R29, R20, R12, R29 ;  /* 0x0000000c141d7223 */ /* 0x000fe2000001001d */
[----:B------:R-:W-:-:S02]  /*13cc0*/  HADD2.F32 R17, -RZ, R15.H0_H0 ;  /* 0x2000000fff117230 */ /* 0x000fc40000004100 */
[----:B------:R-:W-:Y:S02]  /*13cd0*/  HADD2.F32 R24, -RZ, R15.H1_H1 ;  /* 0x3000000fff187230 */ /* 0x000fe40000004100 */
[----:B------:R-:W-:Y:S01]  /*13ce0*/  HADD2.F32 R21, -RZ, R21.H1_H1 ;  /* 0x30000015ff157230 */ /* 0x000fe20000004100 */
[----:B------:R-:W-:Y:S01]  /*13cf0*/  FFMA.FTZ R2, R2, R17, R6 ;  /* 0x0000001102027223 */ /* 0x000fe20000010006 */
[----:B------:R-:W-:Y:S01]  /*13d00*/  HADD2.F32 R23, -RZ, R23.H1_H1 ;  /* 0x30000017ff177230 */ /* 0x000fe20000004100 */
[----:B------:R-:W-:Y:S01]  /*13d10*/  F2FP.PACK_AB R20, R29, R0 ;  /* 0x000000001d14723e */ /* 0x000fe200000000ff */
[----:B------:R-:W-:Y:S01]  /*13d20*/  HADD2.F32 R22, -RZ, R22.H1_H1 ;  /* 0x30000016ff167230 */ /* 0x000fe20000004100 */
[----:B------:R-:W-:Y:S02]  /*13d30*/  FFMA.FTZ R13, R21, R13, R16 ;  /* 0x0000000d150d7223 */ /* 0x000fe40000010010 */
[----:B------:R-:W-:Y:S02]  /*13d40*/  FFMA.FTZ R7, R23, R24, R7 ;  /* 0x0000001817077223 */ /* 0x000fe40000010007 */
[----:B------:R-:W-:Y:S01]  /*13d50*/  FFMA.FTZ R14, R22, R14, R9 ;  /* 0x0000000e160e7223 */ /* 0x000fe20000010009 */
[----:B------:R-:W-:-:S02]  /*13d60*/  F2FP.PACK_AB R21, R13, R4 ;  /* 0x000000040d15723e */ /* 0x000fc400000000ff */
[----:B------:R-:W-:Y:S02]  /*13d70*/  F2FP.PACK_AB R23, R7, R2 ;  /* 0x000000020717723e */ /* 0x000fe400000000ff */
[----:B------:R-:W-:Y:S02]  /*13d80*/  F2FP.PACK_AB R22, R14, R3 ;  /* 0x000000030e16723e */ /* 0x000fe400000000ff */
.L_x_1061:
[----:B------:R-:W-:Y:S05]  /*13d90*/  BSYNC B0 ;  /* 0x0000000000007941 */ /* 0x000fea0003800000 */
.L_x_1060:
[----:B-----5:R1:W-:Y:S01]  /*13da0*/  STS.128 [R235+0x3800], R20 ;  /* 0x00380014eb007388 */ /* 0x0203e20000000c00 */
[----:B------:R-:W-:Y:S05]  /*13db0*/  BRA `(.L_x_1025) ;  /* 0x000005b000007947 */ /* 0x000fea0003800000 */
.L_x_999:
[----:B------:R-:W-:Y:S01]  /*13dc0*/  IMAD.IADD R3, R233, 0x1, -R58 ;  /* 0x00000001e9037824 */ /* 0x000fe200078e0a3a */
[----:B------:R-:W-:Y:S01]  /*13dd0*/  BSSY B0, `(.L_x_1062) ;  /* 0x0000014000007945 */ /* 0x000fe20003800000 */
[----:B------:R-:W-:-:S03]  /*13de0*/  ISETP.GE.AND P0, PT, R9, R171, PT ;  /* 0x000000ab0900720c */ /* 0x000fc60003f06270 */
[----:B------:R-:W-:-:S13]  /*13df0*/  ISETP.GE.AND P1, PT, R212, R3, PT ;  /* 0x00000003d400720c */ /* 0x000fda0003f26270 */
[----:B------:R-:W-:Y:S05]  /*13e00*/  @P1 BRA `(.L_x_1063) ;  /* 0x0000010000001947 */ /* 0x000fea0003800000 */
[----:B------:R-:W-:-:S13]  /*13e10*/  ISETP.GE.AND P2, PT, R18, R171, PT ;  /* 0x000000ab1200720c */ /* 0x000fda0003f46270 */
[C---:B----45:R-:W-:Y:S01]  /*13e20*/  @!P2 LEA R6, P1, R194.reuse, R220, 0x1 ;  /* 0x000000dcc206a211 */ /* 0x070fe200078208ff */
[----:B------:R1:W-:Y:S03]  /*13e30*/  @P2 STS.128 [R235], RZ ;  /* 0x000000ffeb002388 */ /* 0x0003e60000000c00 */
[----:B------:R-:W-:-:S05]  /*13e40*/  @!P2 LEA.HI.X R7, R194, R221, R197, 0x1, P1 ;  /* 0x000000ddc207a211 */ /* 0x000fca00008f0cc5 */
[----:B------:R-:W-:Y:S01]  /*13e50*/  @!PT LDS RZ, [RZ] ;  /* 0x00000000fffff984 */ /* 0x000fe20000000800 */
[----:B------:R-:W-:Y:S01]  /*13e60*/  @!PT LDS RZ, [RZ] ;  /* 0x00000000fffff984 */ /* 0x000fe20000000800 */
[----:B------:R-:W-:Y:S01]  /*13e70*/  @!PT LDS RZ, [RZ] ;  /* 0x00000000fffff984 */ /* 0x000fe20000000800 */
[----:B------:R1:W-:Y:S04]  /*13e80*/  @!P2 LDGSTS.E.BYPASS.LTC128B.128 [R235], [R6.64] ;  /* 0x0000000006ebafae */ /* 0x0003e8000b901d46 */
        /* <DEDUP_REMOVED lines=8> */
.L_x_1063:
[----:B------:R-:W-:Y:S05]  /*13f10*/  BSYNC B0 ;  /* 0x0000000000007941 */ /* 0x000fea0003800000 */
.L_x_1062:
[----:B------:R-:W-:Y:S01]  /*13f20*/  IADD3 R8, R212, 0x10, RZ ;  /* 0x00000010d4087810 */ /* 0x000fe20007ffe0ff */
[----:B------:R-:W-:Y:S03]  /*13f30*/  BSSY B0, `(.L_x_1064) ;  /* 0x0000015000007945 */ /* 0x000fe60003800000 */
[----:B------:R-:W-:-:S13]  /*13f40*/  ISETP.GE.AND P1, PT, R8, R3, PT ;  /* 0x000000030800720c */ /* 0x000fda0003f26270 */
[----:B------:R-:W-:Y:S05]  /*13f50*/  @P1 BRA `(.L_x_1065) ;  /* 0x0000012000001947 */ /* 0x000fea0003800000 */
[----:B------:R-:W-:Y:S02]  /*13f60*/  ISETP.GE.AND P2, PT, R18, R171, PT ;  /* 0x000000ab1200720c */ /* 0x000fe40003f46270 */
[----:B------:R-:W-:-:S05]  /*13f70*/  IADD3 R5, P1, R5, R194, RZ ;  /* 0x000000c205057210 */ /* 0x000fca0007f3e0ff */
[----:B------:R-:W-:-:S06]  /*13f80*/  IMAD.X R15, R15, 0x1, R197, P1 ;  /* 0x000000010f0f7824 */ /* 0x000fcc00008e06c5 */
[C---:B-1--45:R-:W-:Y:S01]  /*13f90*/  @!P2 LEA R6, P1, R5.reuse, R220, 0x1 ;  /* 0x000000dc0506a211 */ /* 0x072fe200078208ff */
        /* <DEDUP_REMOVED lines=8> */
[----:B------:R-:W-:-:S04]  /*14020*/  LEA R4, P1, R5, R220, 0x1 ;  /* 0x000000dc05047211 */ /* 0x000fc800078208ff */
[----:B------:R-:W-:-:S05]  /*14030*/  LEA.HI.X R5, R5, R221, R15, 0x1, P1 ;  /* 0x000000dd05057211 */ /* 0x000fca00008f0c0f */
[----:B------:R-:W-:Y:S01]  /*14040*/  @!PT LDS RZ, [RZ] ;  /* 0x00000000fffff984 */ /* 0x000fe20000000800 */
[----:B------:R-:W-:Y:S01]  /*14050*/  @!PT LDS RZ, [RZ] ;  /* 0x00000000fffff984 */ /* 0x000fe20000000800 */
[----:B------:R-:W-:Y:S01]  /*14060*/  @!PT LDS RZ, [RZ] ;  /* 0x00000000fffff984 */ /* 0x000fe20000000800 */
[----:B------:R2:W-:Y:S04]  /*14070*/  LDGSTS.E.BYPASS.LTC128B.128 [R235+0x2800], [R4.64+0x80] ;  /* 0x0280008004eb7fae */ /* 0x0005e8000b901d46 */
.L_x_1065:
[----:B------:R-:W-:Y:S05]  /*14080*/  BSYNC B0 ;  /* 0x0000000000007941 */ /* 0x000fea0003800000 */
.L_x_1064:
[----:B------:R-:W-:Y:S01]  /*14090*/  IADD3 R30, R212, 0x20, RZ ;  /* 0x00000020d41e7810 */ /* 0x000fe20007ffe0ff */
[----:B------:R-:W-:Y:S03]  /*140a0*/  BSSY B0, `(.L_x_1066) ;  /* 0x0000015000007945 */ /* 0x000fe60003800000 */
[----:B------:R-:W-:-:S13]  /*140b0*/  ISETP.GE.AND P1, PT, R30, R3, PT ;  /* 0x000000031e00720c */ /* 0x000fda0003f26270 */
[----:B------:R-:W-:Y:S05]  /*140c0*/  @P1 BRA `(.L_x_1067) ;  /* 0x0000012000001947 */ /* 0x000fea0003800000 */
[----:B------:R-:W-:Y:S02]  /*140d0*/  ISETP.GE.AND P2, PT, R18, R171, PT ;  /* 0x000000ab1200720c */ /* 0x000fe40003f46270 */
[----:B-1--4-:R-:W-:-:S04]  /*140e0*/  LEA R7, P1, R218, R194, 0x5 ;  /* 0x000000c2da077211 */ /* 0x012fc800078228ff */
[----:B--2---:R-:W-:-:S07]  /*140f0*/  LEA.HI.X R5, R218, R197, R219, 0x5, P1 ;  /* 0x000000c5da057211 */ /* 0x004fce00008f2cdb */
[C---:B-----5:R-:W-:Y:S01]  /*14100*/  @!P2 LEA R12, P1, R7.reuse, R220, 0x1 ;  /* 0x000000dc070ca211 */ /* 0x060fe200078208ff */
        /* <DEDUP_REMOVED lines=14> */
.L_x_1067:
[----:B------:R-:W-:Y:S05]  /*141f0*/  BSYNC B0 ;  /* 0x0000000000007941 */ /* 0x000fea0003800000 */
.L_x_1066:
[----:B------:R-:W-:-:S04]  /*14200*/  IADD3 R36, R212, 0x30, RZ ;  /* 0x00000030d4247810 */ /* 0x000fc80007ffe0ff */
[----:B------:R-:W-:-:S13]  /*14210*/  ISETP.GE.AND P1, PT, R36, R3, PT ;  /* 0x000000032400720c */ /* 0x000fda0003f26270 */
[----:B------:R-:W-:Y:S05]  /*14220*/  @P1 BRA `(.L_x_1025) ;  /* 0x0000014000001947 */ /* 0x000fea0003800000 */
[----:B------:R-:W-:Y:S01]  /*14230*/  ISETP.GE.AND P1, PT, R18, R171, PT ;  /* 0x000000ab1200720c */ /* 0x000fe20003f26270 */
[----:B------:R-:W-:Y:S02]  /*14240*/  IMAD.MOV.U32 R195, RZ, RZ, R197 ;  /* 0x000000ffffc37224 */ /* 0x000fe400078e00c5 */
[----:B------:R-:W-:Y:S02]  /*14250*/  IMAD R0, R219, 0x30, RZ ;  /* 0x00000030db007824 */ /* 0x000fe400078e02ff */
[----:B------:R-:W-:-:S05]  /*14260*/  IMAD.WIDE.U32 R218, R218, 0x30, R194 ;  /* 0x00000030dada7825 */ /* 0x000fca00078e00c2 */
[----:B------:R-:W-:-:S03]  /*14270*/  IADD3 R3, R0, R219, RZ ;  /* 0x000000db00037210 */ /* 0x000fc60007ffe0ff */
[C---:B--2--5:R-:W-:Y:S01]  /*14280*/  @!P1 LEA R4, P2, R218.reuse, R220, 0x1 ;  /* 0x000000dcda049211 */ /* 0x064fe200078408ff */
        /* <DEDUP_REMOVED lines=14> */
.L_x_1025:
[----:B------:R-:W-:Y:S05]  /*14370*/  BSYNC B3 ;  /* 0x0000000000037941 */ /* 0x000fea0003800000 */
.L_x_998:
[----:B------:R-:W-:Y:S01]  /*14380*/  IADD3 R238, R48, -0x1, RZ ;  /* 0xffffffff30ee7810 */ /* 0x000fe20007ffe0ff */
[----:B------:R-:W-:Y:S01]  /*14390*/  BSSY B0, `(.L_x_1068) ;  /* 0x0000017000007945 */ /* 0x000fe20003800000 */
[----:B------:R-:W-:-:S03]  /*143a0*/  LOP3.LUT R239, R146, 0xff, RZ, 0xc0, !PT ;  /* 0x000000ff92ef7812 */ /* 0x000fc600078ec0ff */
[----:B---3--:R-:W-:-:S04]  /*143b0*/  IMAD.SHL.U32 R3, R238, 0x80, RZ ;  /* 0x00000080ee037824 */ /* 0x008fc800078e00ff */
[----:B--2---:R-:W-:-:S05]  /*143c0*/  IMAD.IADD R5, R64, 0x1, -R3 ;  /* 0x0000000140057824 */ /* 0x004fca00078e0a03 */
[----:B------:R-:W-:-:S13]  /*143d0*/  ISETP.GE.AND P0, PT, R212, R5, PT ;  /* 0x00000005d400720c */ /* 0x000fda0003f06270 */
[----:B------:R-:W-:Y:S05]  /*143e0*/  @P0 BRA `(.L_x_1069) ;  /* 0x0000011000000947 */ /* 0x000fea0003800000 */
[C---:B------:R-:W-:Y:S02]  /*143f0*/  LOP3.LUT R0, R239.reuse, 0x1, RZ, 0xc0, !PT ;  /* 0x00000001ef007812 */ /* 0x040fe400078ec0ff */
[----:B------:R-:W-:Y:S02]  /*14400*/  LOP3.LUT P0, RZ, R239, 0x2, RZ, 0xc0, !PT ;  /* 0x00000002efff7812 */ /* 0x000fe4000780c0ff */
[----:B------:R-:W-:-:S11]  /*14410*/  ISETP.NE.U32.AND P1, PT, R0, 0x1, PT ;  /* 0x000000010000780c */ /* 0x000fd60003f25070 */
[----:B-1--4-:R-:W-:Y:S02]  /*14420*/  @P0 IMAD.MOV.U32 R6, RZ, RZ, R228 ;  /* 0x000000ffff060224 */ /* 0x012fe400078e00e4 */
[----:B-----5:R-:W-:Y:S01]  /*14430*/  @!P1 MOV R12, R228 ;  /* 0x000000e4000c9202 */ /* 0x020fe20000000f00 */
[--C-:B------:R-:W-:Y:S02]  /*14440*/  @!P1 IMAD.MOV.U32 R13, RZ, RZ, R227.reuse ;  /* 0x000000ffff0d9224 */ /* 0x100fe400078e00e3 */
[----:B------:R-:W-:-:S03]  /*14450*/  @P0 IMAD.MOV.U32 R7, RZ, RZ, R227 ;  /* 0x000000ffff070224 */ /* 0x000fc600078e00e3 */
        /* <DEDUP_REMOVED lines=8> */
[----:B------:R1:W-:Y:S04]  /*144e0*/  @P0 LDGSTS.E.BYPASS.LTC128B.128 [R235+0x8000], [R6.64+0x80] ;  /* 0x0800008006eb0fae */ /* 0x0003e8000b901d46 */
[----:B------:R1:W-:Y:S02]  /*144f0*/  @!P0 STS.128 [R235+0x8000], RZ ;  /* 0x008000ffeb008388 */ /* 0x0003e40000000c00 */
.L_x_1069:
[----:B------:R-:W-:Y:S05]  /*14500*/  BSYNC B0 ;  /* 0x0000000000007941 */ /* 0x000fea0003800000 */
.L_x_1068:
[----:B------:R-:W-:Y:S01]  /*14510*/  ISETP.GE.AND P0, PT, R8, R5, PT ;  /* 0x000000050800720c */ /* 0x000fe20003f06270 */
[----:B------:R-:W-:-:S12]  /*14520*/  BSSY B0, `(.L_x_1070) ;  /* 0x0000015000007945 */ /* 0x000fd80003800000 */
[----:B------:R-:W-:Y:S05]  /*14530*/  @P0 BRA `(.L_x_1071) ;  /* 0x0000013000000947 */ /* 0x000fea0003800000 */
[C---:B------:R-:W-:Y:S02]  /*14540*/  LOP3.LUT R0, R239.reuse, 0x1, RZ, 0xc0, !PT ;  /* 0x00000001ef007812 */ /* 0x040fe400078ec0ff */
[----:B------:R-:W-:Y:S02]  /*14550*/  LOP3.LUT P0, RZ, R239, 0x2, RZ, 0xc0, !PT ;  /* 0x00000002efff7812 */ /* 0x000fe4000780c0ff */
[----:B------:R-:W-:-:S11]  /*14560*/  ISETP.NE.U32.AND P1, PT, R0, 0x1, PT ;  /* 0x000000010000780c */ /* 0x000fd60003f25070 */
[C---:B------:R-:W-:Y:S02]  /*14570*/  @P0 IADD3 R9, P2, R225.reuse, R192, RZ ;  /* 0x000000c0e1090210 */ /* 0x040fe40007f5e0ff */
[----:B-1---5:R-:W-:-:S03]  /*14580*/  @!P1 LEA R12, P3, R225, R228, 0x1 ;  /* 0x000000e4e10c9211 */ /* 0x022fc600078608ff */
[--C-:B----4-:R-:W-:Y:S01]  /*14590*/  @P0 IMAD.X R7, R177, 0x1, R226.reuse, P2 ;  /* 0x00000001b1070824 */ /* 0x110fe200010e06e2 */
[----:B------:R-:W-:Y:S02]  /*145a0*/  @P0 LEA R6, P2, R9, R216, 0x1 ;  /* 0x000000d809060211 */ /* 0x000fe400078408ff */
[----:B------:R-:W-:Y:S02]  /*145b0*/  @!P1 LEA.HI.X R13, R225, R227, R226, 0x1, P3 ;  /* 0x000000e3e10d9211 */ /* 0x000fe400018f0ce2 */
[----:B------:R-:W-:-:S03]  /*145c0*/  @P0 LEA.HI.X R7, R9, R217, R7, 0x1, P2 ;  /* 0x000000d909070211 */ /* 0x000fc600010f0c07 */
        /* <DEDUP_REMOVED lines=10> */
.L_x_1071:
[----:B------:R-:W-:Y:S05]  /*14670*/  BSYNC B0 ;  /* 0x0000000000007941 */ /* 0x000fea0003800000 */
.L_x_1070:
[----:B------:R-:W-:Y:S01]  /*14680*/  ISETP.GE.AND P0, PT, R30, R5, PT ;  /* 0x000000051e00720c */ /* 0x000fe20003f06270 */
[----:B------:R-:W-:-:S12]  /*14690*/  BSSY B0, `(.L_x_1072) ;  /* 0x0000017000007945 */ /* 0x000fd80003800000 */
[----:B------:R-:W-:Y:S05]  /*146a0*/  @P0 BRA `(.L_x_1073) ;  /* 0x0000015000000947 */ /* 0x000fea0003800000 */
[C---:B------:R-:W-:Y:S01]  /*146b0*/  LOP3.LUT R0, R239.reuse, 0x1, RZ, 0xc0, !PT ;  /* 0x00000001ef007812 */ /* 0x040fe200078ec0ff */
[----:B-1--4-:R-:W-:Y:S01]  /*146c0*/  IMAD.SHL.U32 R7, R60, 0x20, RZ ;  /* 0x000000203c077824 */ /* 0x012fe200078e00ff */
[----:B------:R-:W-:Y:S02]  /*146d0*/  LOP3.LUT P0, RZ, R239, 0x2, RZ, 0xc0, !PT ;  /* 0x00000002efff7812 */ /* 0x000fe4000780c0ff */
[----:B------:R-:W-:Y:S02]  /*146e0*/  ISETP.NE.U32.AND P1, PT, R0, 0x1, PT ;  /* 0x000000010000780c */ /* 0x000fe40003f25070 */
[----:B------:R-:W-:-:S09]  /*146f0*/  SHF.L.U64.HI R0, R60, 0x5, R61 ;  /* 0x000000053c007819 */ /* 0x000fd2000001023d */
[C---:B------:R-:W-:Y:S02]  /*14700*/  @P0 IADD3 R13, P2, R7.reuse, R192, RZ ;  /* 0x000000c0070d0210 */ /* 0x040fe40007f5e0ff */
[----:B------:R-:W-:-:S03]  /*14710*/  @!P1 LEA R14, P3, R7, R228, 0x1 ;  /* 0x000000e4070e9211 */ /* 0x000fc600078608ff */
[----:B------:R-:W-:Y:S01]  /*14720*/  @P0 IMAD.X R9, R0, 0x1, R177, P2 ;  /* 0x0000000100090824 */ /* 0x000fe200010e06b1 */
        /* <DEDUP_REMOVED lines=13> */
.L_x_1073:
[----:B------:R-:W-:Y:S05]  /*14800*/  BSYNC B0 ;  /* 0x0000000000007941 */ /* 0x000fea0003800000 */
.L_x_1072:
[----:B------:R-:W-:Y:S01]  /*14810*/  ISETP.GE.AND P0, PT, R36, R5, PT ;  /* 0x000000052400720c */ /* 0x000fe20003f06270 */
[----:B------:R-:W-:-:S12]  /*14820*/  BSSY B0, `(.L_x_1074) ;  /* 0x000001a000007945 */ /* 0x000fd80003800000 */
[----:B------:R-:W-:Y:S05]  /*14830*/  @P0 BRA `(.L_x_1075) ;  /* 0x0000018000000947 */ /* 0x000fea0003800000 */
[C---:B------:R-:W-:Y:S02]  /*14840*/  LOP3.LUT R0, R239.reuse, 0x1, RZ, 0xc0, !PT ;  /* 0x00000001ef007812 */ /* 0x040fe400078ec0ff */
[----:B------:R-:W-:Y:S02]  /*14850*/  LOP3.LUT P0, RZ, R239, 0x2, RZ, 0xc0, !PT ;  /* 0x00000002efff7812 */ /* 0x000fe4000780c0ff */
[----:B------:R-:W-:-:S11]  /*14860*/  ISETP.NE.U32.AND P1, PT, R0, 0x1, PT ;  /* 0x000000010000780c */ /* 0x000fd60003f25070 */
[----:B------:R-:W-:Y:S02]  /*14870*/  @P0 IMAD.MOV.U32 R176, RZ, RZ, R192 ;  /* 0x000000ffffb00224 */ /* 0x000fe400078e00c0 */
[----:B-1---5:R-:W-:Y:S01]  /*14880*/  @!P1 MOV R12, R228 ;  /* 0x000000e4000c9202 */ /* 0x022fe20000000f00 */
[----:B------:R-:W-:Y:S02]  /*14890*/  @!P1 IMAD.MOV.U32 R13, RZ, RZ, R227 ;  /* 0x000000ffff0d9224 */ /* 0x000fe400078e00e3 */
[----:B------:R-:W-:Y:S02]  /*148a0*/  @P0 IMAD R0, R61, 0x30, RZ ;  /* 0x000000303d000824 */ /* 0x000fe400078e02ff */
[----:B----4-:R-:W-:-:S04]  /*148b0*/  @P0 IMAD.WIDE.U32 R6, R60, 0x30, R176 ;  /* 0x000000303c060825 */ /* 0x010fc800078e00b0 */
[----:B------:R-:W-:Y:S01]  /*148c0*/  @!P1 IMAD R2, R61, 0x60, RZ ;  /* 0x000000603d029824 */ /* 0x000fe200078e02ff */
[----:B------:R-:W-:Y:S01]  /*148d0*/  @P0 IADD3 R7, R0, R7, RZ ;  /* 0x0000000700070210 */ /* 0x000fe20007ffe0ff */
[----:B------:R-:W-:Y:S01]  /*148e0*/  @!P1 IMAD.WIDE.U32 R12, R60, 0x60, R12 ;  /* 0x000000603c0c9825 */ /* 0x000fe200078e000c */
[----:B------:R-:W-:-:S03]  /*148f0*/  @P0 LEA R14, P2, R6, R216, 0x1 ;  /* 0x000000d8060e0211 */ /* 0x000fc600078408ff */
[----:B------:R-:W-:Y:S01]  /*14900*/  @!P1 IMAD.IADD R13, R2, 0x1, R13 ;  /* 0x00000001020d9824 */ /* 0x000fe200078e020d */
[----:B------:R-:W-:-:S04]  /*14910*/  @P0 LEA.HI.X R15, R6, R217, R7, 0x1, P2 ;  /* 0x000000d9060f0211 */ /* 0x000fc800010f0c07 */
        /* <DEDUP_REMOVED lines=10> */
.L_x_1075:
[----:B------:R-:W-:Y:S05]  /*149c0*/  BSYNC B0 ;  /* 0x0000000000007941 */ /* 0x000fea0003800000 */
.L_x_1074:
[----:B-1---5:R-:W-:Y:S01]  /*149d0*/  IADD3 R12, R212, 0x40, RZ ;  /* 0x00000040d40c7810 */ /* 0x022fe20007ffe0ff */
[----:B------:R-:W-:Y:S03]  /*149e0*/  BSSY B0, `(.L_x_1076) ;  /* 0x0000018000007945 */ /* 0x000fe60003800000 */
[----:B------:R-:W-:-:S13]  /*149f0*/  ISETP.GE.AND P0, PT, R12, R5, PT ;  /* 0x000000050c00720c */ /* 0x000fda0003f06270 */
[----:B------:R-:W-:Y:S05]  /*14a00*/  @P0 BRA `(.L_x_1077) ;  /* 0x0000015000000947 */ /* 0x000fea0003800000 */
[C---:B------:R-:W-:Y:S01]  /*14a10*/  LOP3.LUT R0, R239.reuse, 0x1, RZ, 0xc0, !PT ;  /* 0x00000001ef007812 */ /* 0x040fe200078ec0ff */
[----:B----4-:R-:W-:Y:S01]  /*14a20*/  IMAD.SHL.U32 R7, R60, 0x40, RZ ;  /* 0x000000403c077824 */ /* 0x010fe200078e00ff */
        /* <DEDUP_REMOVED lines=19> */
.L_x_1077:
[----:B------:R-:W-:Y:S05]  /*14b60*/  BSYNC B0 ;  /* 0x0000000000007941 */ /* 0x000fea0003800000 */
.L_x_1076:
[----:B-1--4-:R-:W-:Y:S01]  /*14b70*/  IADD3 R6, R212, 0x50, RZ ;  /* 0x00000050d4067810 */ /* 0x012fe20007ffe0ff */
[----:B------:R-:W-:Y:S03]  /*14b80*/  BSSY B0, `(.L_x_1078) ;  /* 0x000001c000007945 */ /* 0x000fe60003800000 */
[----:B------:R-:W-:-:S13]  /*14b90*/  ISETP.GE.AND P0, PT, R6, R5, PT ;  /* 0x000000050600720c */ /* 0x000fda0003f06270 */
[----:B------:R-:W-:Y:S05]  /*14ba0*/  @P0 BRA `(.L_x_1079) ;  /* 0x0000019000000947 */ /* 0x000fea0003800000 */
[C---:B------:R-:W-:Y:S02]  /*14bb0*/  LOP3.LUT R0, R239.reuse, 0x1, RZ, 0xc0, !PT ;  /* 0x00000001ef007812 */ /* 0x040fe400078ec0ff */
[----:B------:R-:W-:Y:S02]  /*14bc0*/  LOP3.LUT P0, RZ, R239, 0x2, RZ, 0xc0, !PT ;  /* 0x00000002efff7812 */ /* 0x000fe4000780c0ff */
[----:B------:R-:W-:-:S11]  /*14bd0*/  ISETP.NE.U32.AND P1, PT, R0, 0x1, PT ;  /* 0x000000010000780c */ /* 0x000fd60003f25070 */
[----:B------:R-:W-:Y:S02]  /*14be0*/  @P0 IMAD.MOV.U32 R14, RZ, RZ, R192 ;  /* 0x000000ffff0e0224 */ /* 0x000fe400078e00c0 */
[----:B------:R-:W-:Y:S01]  /*14bf0*/  @P0 IMAD.MOV.U32 R15, RZ, RZ, R177 ;  /* 0x000000ffff0f0224 */ /* 0x000fe200078e00b1 */
[----:B------:R-:W-:Y:S01]  /*14c00*/  @!P1 MOV R16, R228 ;  /* 0x000000e400109202 */ /* 0x000fe20000000f00 */
[----:B------:R-:W-:Y:S02]  /*14c10*/  @!P1 IMAD.MOV.U32 R17, RZ, RZ, R227 ;  /* 0x000000ffff119224 */ /* 0x000fe400078e00e3 */
[----:B------:R-:W-:Y:S02]  /*14c20*/  @P0 IMAD R2, R61, 0x50, RZ ;  /* 0x000000503d020824 */ /* 0x000fe400078e02ff */
[----:B------:R-:W-:-:S04]  /*14c30*/  @P0 IMAD.WIDE.U32 R14, R60, 0x50, R14 ;  /* 0x000000503c0e0825 */ /* 0x000fc800078e000e */
[----:B------:R-:W-:Y:S01]  /*14c40*/  @!P1 IMAD R0, R61, 0xa0, RZ ;  /* 0x000000a03d009824 */ /* 0x000fe200078e02ff */
[----:B------:R-:W-:Y:S01]  /*14c50*/  @P0 IADD3 R7, R15, R2, RZ ;  /* 0x000000020f070210 */ /* 0x000fe20007ffe0ff */
[----:B------:R-:W-:Y:S01]  /*14c60*/  @!P1 IMAD.WIDE.U32 R16, R60, 0xa0, R16 ;  /* 0x000000a03c109825 */ /* 0x000fe200078e0010 */
[----:B------:R-:W-:-:S04]  /*14c70*/  @P0 LEA R18, P2, R14, R216, 0x1 ;  /* 0x000000d80e120211 */ /* 0x000fc800078408ff */
[----:B------:R-:W-:Y:S02]  /*14c80*/  @!P1 IADD3 R17, R0, R17, RZ ;  /* 0x0000001100119210 */ /* 0x000fe40007ffe0ff */
        /* <DEDUP_REMOVED lines=11> */
.L_x_1079:
[----:B------:R-:W-:Y:S05]  /*14d40*/  BSYNC B0 ;  /* 0x0000000000007941 */ /* 0x000fea0003800000 */
.L_x_1078:
[----:B------:R-:W-:Y:S01]  /*14d50*/  IADD3 R4, R212, 0x60, RZ ;  /* 0x00000060d4047810 */ /* 0x000fe20007ffe0ff */
        /* <DEDUP_REMOVED lines=8> */
[----:B-1----:R-:W-:Y:S01]  /*14de0*/  @!P1 MOV R16, R228 ;  /* 0x000000e400109202 */ /* 0x002fe20000000f00 */
        /* <DEDUP_REMOVED lines=19> */
.L_x_1081:
[----:B------:R-:W-:Y:S05]  /*14f20*/  BSYNC B0 ;  /* 0x0000000000007941 */ /* 0x000fea0003800000 */
.L_x_1080:
[----:B------:R-:W-:Y:S01]  /*14f30*/  IADD3 R0, R212, 0x70, RZ ;  /* 0x00000070d4007810 */ /* 0x000fe20007ffe0ff */
[----:B------:R-:W-:Y:S03]  /*14f40*/  BSSY B0, `(.L_x_1082) ;  /* 0x000001c000007945 */ /* 0x000fe60003800000 */
[----:B------:R-:W-:-:S13]  /*14f50*/  ISETP.GE.AND P0, PT, R0, R5, PT ;  /* 0x000000050000720c */ /* 0x000fda0003f06270 */
[----:B------:R-:W-:Y:S05]  /*14f60*/  @P0 BRA `(.L_x_1083) ;  /* 0x0000019000000947 */ /* 0x000fea0003800000 */
[C---:B------:R-:W-:Y:S01]  /*14f70*/  LOP3.LUT R2, R239.reuse, 0x1, RZ, 0xc0, !PT ;  /* 0x00000001ef027812 */ /* 0x040fe200078ec0ff */
[----:B------:R-:W-:Y:S01]  /*14f80*/  IMAD.MOV.U32 R14, RZ, RZ, R192 ;  /* 0x000000ffff0e7224 */ /* 0x000fe200078e00c0 */
[----:B------:R-:W-:Y:S01]  /*14f90*/  LOP3.LUT P0, RZ, R239, 0x2, RZ, 0xc0, !PT ;  /* 0x00000002efff7812 */ /* 0x000fe2000780c0ff */
[----:B------:R-:W-:Y:S01]  /*14fa0*/  IMAD.MOV.U32 R15, RZ, RZ, R177 ;  /* 0x000000ffff0f7224 */ /* 0x000fe200078e00b1 */
[----:B------:R-:W-:Y:S01]  /*14fb0*/  ISETP.NE.U32.AND P1, PT, R2, 0x1, PT ;  /* 0x000000010200780c */ /* 0x000fe20003f25070 */
[----:B------:R-:W-:Y:S02]  /*14fc0*/  IMAD R2, R61, 0x70, RZ ;  /* 0x000000703d027824 */ /* 0x000fe400078e02ff */
[----:B------:R-:W-:-:S05]  /*14fd0*/  IMAD.WIDE.U32 R14, R60, 0x70, R14 ;  /* 0x000000703c0e7825 */ /* 0x000fca00078e000e */
[----:B------:R-:W-:-:S03]  /*14fe0*/  IADD3 R7, R15, R2, RZ ;  /* 0x000000020f077210 */ /* 0x000fc60007ffe0ff */
[C---:B-1----:R-:W-:Y:S02]  /*14ff0*/  @P0 LEA R18, P2, R14.reuse, R216, 0x1 ;  /* 0x000000d80e120211 */ /* 0x042fe400078408ff */
[----:B------:R-:W-:Y:S01]  /*15000*/  @!P1 MOV R16, R228 ;  /* 0x000000e400109202 */ /* 0x000fe20000000f00 */
[----:B------:R-:W-:Y:S01]  /*15010*/  @!P1 IMAD.MOV.U32 R17, RZ, RZ, R227 ;  /* 0x000000ffff119224 */ /* 0x000fe200078e00e3 */
[----:B------:R-:W-:Y:S01]  /*15020*/  @P0 LEA.HI.X R19, R14, R217, R7, 0x1, P2 ;  /* 0x000000d90e130211 */ /* 0x000fe200010f0c07 */
[----:B------:R-:W-:Y:S02]  /*15030*/  @!P1 IMAD R61, R61, 0xe0, RZ ;  /* 0x000000e03d3d9824 */ /* 0x000fe400078e02ff */
[----:B------:R-:W-:-:S05]  /*15040*/  @!P1 IMAD.WIDE.U32 R16, R60, 0xe0, R16 ;  /* 0x000000e03c109825 */ /* 0x000fca00078e0010 */
[----:B------:R-:W-:-:S05]  /*15050*/  @!P1 IADD3 R17, R61, R17, RZ ;  /* 0x000000113d119210 */ /* 0x000fca0007ffe0ff */
        /* <DEDUP_REMOVED lines=10> */
.L_x_1083:
[----:B------:R-:W-:Y:S05]  /*15100*/  BSYNC B0 ;  /* 0x0000000000007941 */ /* 0x000fea0003800000 */
.L_x_1082:
[----:B------:R-:W0:Y:S04]  /*15110*/  LDGDEPBAR ;  /* 0x00000000000079af */ /* 0x000e280000000000 */
[----:B------:R2:W5:Y:S01]  /*15120*/  LD.E R2, [R10.64+0x188] ;  /* 0x000188060a027980 */ /* 0x000562000c101900 */
[----:B------:R-:W-:Y:S01]  /*15130*/  ISETP.GE.AND P0, PT, R212, R5, PT ;  /* 0x00000005d400720c */ /* 0x000fe20003f06270 */
[----:B------:R-:W-:Y:S01]  /*15140*/  IMAD.SHL.U32 R44, R147, 0x2, RZ ;  /* 0x00000002932c7824 */ /* 0x000fe200078e00ff */
[----:B------:R-:W-:Y:S01]  /*15150*/  SHF.R.S32.HI R14, RZ, 0x1f, R175 ;  /* 0x0000001fff0e7819 */ /* 0x000fe200000114af */
[----:B------:R-:W-:Y:S03]  /*15160*/  BSSY B0, `(.L_x_1084) ;  /* 0x0000018000007945 */ /* 0x000fe60003800000 */
[----:B------:R-:W-:-:S02]  /*15170*/  LEA.HI R14, R14, R175, RZ, 0x2 ;  /* 0x000000af0e0e7211 */ /* 0x000fc400078f10ff */
[----:B------:R-:W-:Y:S02]  /*15180*/  LOP3.LUT R44, R44, 0x6, RZ, 0xc0, !PT ;  /* 0x000000062c2c7812 */ /* 0x000fe400078ec0ff */
[----:B------:R-:W-:Y:S01]  /*15190*/  SHF.R.S32.HI R45, RZ, 0x2, R14 ;  /* 0x00000002ff2d7819 */ /* 0x000fe2000001140e */
[----:B------:R-:W-:-:S04]  /*151a0*/  DEPBAR.LE SB0, 0x0 ;  /* 0x000080000000791a */ /* 0x000fc80000000000 */
[----:B------:R-:W-:Y:S06]  /*151b0*/  BAR.SYNC.DEFER_BLOCKING 0x0 ;  /* 0x0000000000007b1d */ /* 0x000fec0000010000 */
[----:B------:R2:W-:Y:S04]  /*151c0*/  @P0 STS.128 [R235+0xc000], RZ ;  /* 0x00c000ffeb000388 */ /* 0x0005e80000000c00 */
[----:B------:R2:W-:Y:S01]  /*151d0*/  @P0 STS.128 [R235+0x10000], RZ ;  /* 0x010000ffeb000388 */ /* 0x0005e20000000c00 */
[----:B------:R-:W-:Y:S05]  /*151e0*/  @P0 BRA `(.L_x_1085) ;  /* 0x000000f000000947 */ /* 0x000fea0003800000 */
[C---:B------:R-:W-:Y:S02]  /*151f0*/  LOP3.LUT R7, R239.reuse, 0x1, RZ, 0xc0, !PT ;  /* 0x00000001ef077812 */ /* 0x040fe400078ec0ff */
[----:B------:R-:W-:-:S02]  /*15200*/  LOP3.LUT P0, RZ, R239, 0x2, RZ, 0xc0, !PT ;  /* 0x00000002efff7812 */ /* 0x000fc4000780c0ff */
[----:B------:R-:W-:-:S13]  /*15210*/  ISETP.NE.U32.AND P1, PT, R7, 0x1, PT ;  /* 0x000000010700780c */ /* 0x000fda0003f25070 */
[----:B------:R-:W-:Y:S02]  /*15220*/  @!P1 IMAD.MOV.U32 R14, RZ, RZ, R148 ;  /* 0x000000ffff0e9224 */ /* 0x000fe400078e0094 */
[----:B------:R-:W-:-:S05]  /*15230*/  @!P1 IMAD.MOV.U32 R15, RZ, RZ, R149 ;  /* 0x000000ffff0f9224 */ /* 0x000fca00078e0095 */
        /* <DEDUP_REMOVED lines=10> */
.L_x_1085:
[----:B------:R-:W-:Y:S05]  /*152e0*/  BSYNC B0 ;  /* 0x0000000000007941 */ /* 0x000fea0003800000 */
.L_x_1084:
[----:B------:R-:W-:Y:S01]  /*152f0*/  ISETP.GE.AND P0, PT, R8, R5, PT ;  /* 0x000000050800720c */ /* 0x000fe20003f06270 */
[----:B------:R-:W-:-:S12]  /*15300*/  BSSY B0, `(.L_x_1086) ;  /* 0x0000015000007945 */ /* 0x000fd80003800000 */
[----:B------:R4:W-:Y:S04]  /*15310*/  @P0 STS.128 [R235+0xc800], RZ ;  /* 0x00c800ffeb000388 */ /* 0x0009e80000000c00 */
[----:B------:R4:W-:Y:S01]  /*15320*/  @P0 STS.128 [R235+0x10800], RZ ;  /* 0x010800ffeb000388 */ /* 0x0009e20000000c00 */
[----:B------:R-:W-:Y:S05]  /*15330*/  @P0 BRA `(.L_x_1087) ;  /* 0x0000011000000947 */ /* 0x000fea0003800000 */
[C---:B------:R-:W-:Y:S02]  /*15340*/  LOP3.LUT R7, R239.reuse, 0x1, RZ, 0xc0, !PT ;  /* 0x00000001ef077812 */ /* 0x040fe400078ec0ff */
[----:B------:R-:W-:Y:S02]  /*15350*/  LOP3.LUT P1, RZ, R239, 0x2, RZ, 0xc0, !PT ;  /* 0x00000002efff7812 */ /* 0x000fe4000782c0ff */
[----:B------:R-:W-:-:S11]  /*15360*/  ISETP.NE.U32.AND P2, PT, R7, 0x1, PT ;  /* 0x000000010700780c */ /* 0x000fd60003f45070 */
[CC--:B------:R-:W-:Y:S02]  /*15370*/  @P1 LEA R8, P0, R223.reuse, R148.reuse, 0x1 ;  /* 0x00000094df081211 */ /* 0x0c0fe400078008ff */
[C---:B---3--:R-:W-:Y:S02]  /*15380*/  @!P2 LEA R14, P3, R223.reuse, R148, 0x1 ;  /* 0x00000094df0ea211 */ /* 0x048fe400078608ff */
[CCC-:B------:R-:W-:Y:S02]  /*15390*/  @P1 LEA.HI.X R9, R223.reuse, R149.reuse, R224.reuse, 0x1, P0 ;  /* 0x00000095df091211 */ /* 0x1c0fe400000f0ce0 */
[----:B------:R-:W-:-:S05]  /*153a0*/  @!P2 LEA.HI.X R15, R223, R149, R224, 0x1, P3 ;  /* 0x00000095df0fa211 */ /* 0x000fca00018f0ce0 */
        /* <DEDUP_REMOVED lines=10> */
.L_x_1087:
[----:B------:R-:W-:Y:S05]  /*15450*/  BSYNC B0 ;  /* 0x0000000000007941 */ /* 0x000fea0003800000 */
.L_x_1086:
[----:B------:R-:W-:Y:S01]  /*15460*/  ISETP.GE.AND P0, PT, R30, R5, PT ;  /* 0x000000051e00720c */ /* 0x000fe20003f06270 */
[----:B------:R-:W-:-:S12]  /*15470*/  BSSY B0, `(.L_x_1088) ;  /* 0x0000017000007945 */ /* 0x000fd80003800000 */
[----:B------:R1:W-:Y:S04]  /*15480*/  @P0 STS.128 [R235+0xd000], RZ ;  /* 0x00d000ffeb000388 */ /* 0x0003e80000000c00 */
[----:B------:R1:W-:Y:S01]  /*15490*/  @P0 STS.128 [R235+0x11000], RZ ;  /* 0x011000ffeb000388 */ /* 0x0003e20000000c00 */
[----:B------:R-:W-:Y:S05]  /*154a0*/  @P0 BRA `(.L_x_1089) ;  /* 0x0000013000000947 */ /* 0x000fea0003800000 */
[C---:B------:R-:W-:Y:S02]  /*154b0*/  LOP3.LUT R7, R239.reuse, 0x1, RZ, 0xc0, !PT ;  /* 0x00000001ef077812 */ /* 0x040fe400078ec0ff */
[----:B------:R-:W-:Y:S02]  /*154c0*/  LOP3.LUT P1, RZ, R239, 0x2, RZ, 0xc0, !PT ;  /* 0x00000002efff7812 */ /* 0x000fe4000782c0ff */
[----:B------:R-:W-:Y:S01]  /*154d0*/  ISETP.NE.U32.AND P2, PT, R7, 0x1, PT ;  /* 0x000000010700780c */ /* 0x000fe20003f45070 */
[C---:B------:R-:W-:Y:S01]  /*154e0*/  IMAD.SHL.U32 R7, R62.reuse, 0x20, RZ ;  /* 0x000000203e077824 */ /* 0x040fe200078e00ff */
[----:B---3--:R-:W-:-:S09]  /*154f0*/  SHF.L.U64.HI R8, R62, 0x5, R63 ;  /* 0x000000053e087819 */ /* 0x008fd2000001023f */
[CC--:B------:R-:W-:Y:S02]  /*15500*/  @P1 LEA R14, P0, R7.reuse, R148.reuse, 0x1 ;  /* 0x00000094070e1211 */ /* 0x0c0fe400078008ff */
[C---:B-1----:R-:W-:Y:S02]  /*15510*/  @!P2 LEA R16, P3, R7.reuse, R148, 0x1 ;  /* 0x000000940710a211 */ /* 0x042fe400078608ff */
        /* <DEDUP_REMOVED lines=12> */
.L_x_1089:
[----:B------:R-:W-:Y:S05]  /*155e0*/  BSYNC B0 ;  /* 0x0000000000007941 */ /* 0x000fea0003800000 */
.L_x_1088:
        /* <DEDUP_REMOVED lines=8> */
[C---:B------:R-:W-:Y:S02]  /*15670*/  @P0 IMAD R7, R63.reuse, 0x60, RZ ;  /* 0x000000603f070824 */ /* 0x040fe400078e02ff */
[----:B---3--:R-:W-:Y:S02]  /*15680*/  @!P1 IMAD R8, R63, 0x60, RZ ;  /* 0x000000603f089824 */ /* 0x008fe400078e02ff */
[----:B-1----:R-:W-:-:S04]  /*15690*/  @!P1 IMAD.WIDE.U32 R16, R62, 0x60, R148 ;  /* 0x000000603e109825 */ /* 0x002fc800078e0094 */
[----:B------:R-:W-:Y:S01]  /*156a0*/  @P0 IMAD.WIDE.U32 R14, R62, 0x60, R148 ;  /* 0x000000603e0e0825 */ /* 0x000fe200078e0094 */
[----:B------:R-:W-:-:S04]  /*156b0*/  @!P1 IADD3 R17, R8, R17, RZ ;  /* 0x0000001108119210 */ /* 0x000fc80007ffe0ff */
[----:B------:R-:W-:Y:S01]  /*156c0*/  @P0 IADD3 R15, R7, R15, RZ ;  /* 0x0000000f070f0210 */ /* 0x000fe20007ffe0ff */
        /* <DEDUP_REMOVED lines=10> */
.L_x_1091:
[----:B------:R-:W-:Y:S05]  /*15770*/  BSYNC B0 ;  /* 0x0000000000007941 */ /* 0x000fea0003800000 */
.L_x_1090:
        /* <DEDUP_REMOVED lines=24> */
.L_x_1093:
[----:B------:R-:W-:Y:S05]  /*15900*/  BSYNC B0 ;  /* 0x0000000000007941 */ /* 0x000fea0003800000 */
.L_x_1092:
        /* <DEDUP_REMOVED lines=9> */
[----:B------:R-:W-:Y:S02]  /*159a0*/  @!P1 IMAD R7, R63, 0xa0, RZ ;  /* 0x000000a03f079824 */ /* 0x000fe400078e02ff */
[----:B-1----:R-:W-:-:S04]  /*159b0*/  @!P1 IMAD.WIDE.U32 R12, R62, 0xa0, R148 ;  /* 0x000000a03e0c9825 */ /* 0x002fc800078e0094 */
[----:B---3--:R-:W-:Y:S01]  /*159c0*/  @P0 IMAD.WIDE.U32 R8, R62, 0xa0, R148 ;  /* 0x000000a03e080825 */ /* 0x008fe200078e0094 */
        /* <DEDUP_REMOVED lines=12> */
.L_x_1095:
[----:B------:R-:W-:Y:S05]  /*15a90*/  BSYNC B0 ;  /* 0x0000000000007941 */ /* 0x000fea0003800000 */
.L_x_1094:
        /* <DEDUP_REMOVED lines=24> */
.L_x_1097:
[----:B------:R-:W-:Y:S05]  /*15c20*/  BSYNC B0 ;  /* 0x0000000000007941 */ /* 0x000fea0003800000 */
.L_x_1096:
        /* <DEDUP_REMOVED lines=8> */
[----:B------:R-:W-:Y:S02]  /*15cb0*/  @P0 IMAD R0, R63, 0xe0, RZ ;  /* 0x000000e03f000824 */ /* 0x000fe400078e02ff */
[----:B------:R-:W-:-:S04]  /*15cc0*/  @!P1 IMAD.WIDE.U32 R6, R62, 0xe0, R148 ;  /* 0x000000e03e069825 */ /* 0x000fc800078e0094 */
[----:B------:R-:W-:Y:S02]  /*15cd0*/  @!P1 IMAD R63, R63, 0xe0, RZ ;  /* 0x000000e03f3f9824 */ /* 0x000fe400078e02ff */
[----:B------:R-:W-:-:S03]  /*15ce0*/  @P0 IMAD.WIDE.U32 R4, R62, 0xe0, R148 ;  /* 0x000000e03e040825 */ /* 0x000fc600078e0094 */
[----:B------:R-:W-:Y:S02]  /*15cf0*/  @!P1 IADD3 R7, R63, R7, RZ ;  /* 0x000000073f079210 */ /* 0x000fe40007ffe0ff */
[----:B------:R-:W-:-:S03]  /*15d00*/  @P0 IADD3 R5, R0, R5, RZ ;  /* 0x0000000500050210 */ /* 0x000fc60007ffe0ff */
        /* <DEDUP_REMOVED lines=10> */
.L_x_1099:
[----:B------:R-:W-:Y:S05]  /*15db0*/  BSYNC B0 ;  /* 0x0000000000007941 */ /* 0x000fea0003800000 */
.L_x_1098:
[----:B------:R-:W-:Y:S01]  /*15dc0*/  SHF.R.S32.HI R221, RZ, 0x4, R174 ;  /* 0x00000004ffdd7819 */ /* 0x000fe200000114ae */
[C---:B------:R-:W-:Y:S01]  /*15dd0*/  IMAD.SHL.U32 R0, R65.reuse, 0x40, RZ ;  /* 0x0000004041007824 */ /* 0x040fe200078e00ff */
[----:B------:R-:W-:Y:S01]  /*15de0*/  R2P PR, R65, 0x6 ;  /* 0x0000000641007804 */ /* 0x000fe20000000000 */
[----:B------:R-:W-:Y:S01]  /*15df0*/  IMAD.SHL.U32 R172, R172, 0x40, RZ ;  /* 0x00000040acac7824 */ /* 0x000fe200078e00ff */
[----:B-1----:R-:W-:Y:S01]  /*15e00*/  LEA.HI R4, R174, R221, RZ, 0x1 ;  /* 0x000000ddae047211 */ /* 0x002fe200078f08ff */
[----:B------:R-:W-:Y:S01]  /*15e10*/  IMAD.SHL.U32 R212, R212, 0x8, RZ ;  /* 0x00000008d4d47824 */ /* 0x000fe200078e00ff */
[----:B------:R-:W-:Y:S01]  /*15e20*/  LOP3.LUT R5, R0, 0x1c0, RZ, 0xc0, !PT ;  /* 0x000001c000057812 */ /* 0x000fe200078ec0ff */
[----:B---3--:R-:W-:Y:S01]  /*15e30*/  IMAD.SHL.U32 R9, R173, 0x40, RZ ;  /* 0x00000040ad097824 */ /* 0x008fe200078e00ff */
[----:B------:R-:W-:Y:S01]  /*15e40*/  LOP3.LUT R4, R4, 0xfffffffe, RZ, 0xc0, !PT ;  /* 0xfffffffe04047812 */ /* 0x000fe200078ec0ff */
[----:B------:R-:W-:Y:S01]  /*15e50*/  IMAD R45, R56, 0x10, R45 ;  /* 0x00000010382d7824 */ /* 0x000fe200078e022d */
[----:B------:R-:W-:Y:S01]  /*15e60*/  LOP3.LUT R7, R172, 0x1c0, RZ, 0xc0, !PT ;  /* 0x000001c0ac077812 */ /* 0x000fe200078ec0ff */
[----:B------:R-:W-:Y:S01]  /*15e70*/  IMAD.IADD R65, R3, 0x1, R44 ;  /* 0x0000000103417824 */ /* 0x000fe200078e022c */
[----:B------:R-:W-:Y:S01]  /*15e80*/  LOP3.LUT R212, R5, 0x8, R212, 0xf8, !PT ;  /* 0x0000000805d47812 */ /* 0x000fe200078ef8d4 */
[----:B------:R-:W-:Y:S01]  /*15e90*/  IMAD.IADD R221, R221, 0x1, -R4 ;  /* 0x00000001dddd7824 */ /* 0x000fe200078e0a04 */
[----:B------:R-:W-:Y:S01]  /*15ea0*/  LOP3.LUT R9, R9, 0xfffffe00, RZ, 0xc0, !PT ;  /* 0xfffffe0009097812 */ /* 0x000fe200078ec0ff */
[----:B------:R-:W0:Y:S01]  /*15eb0*/  LDGDEPBAR ;  /* 0x00000000000079af */ /* 0x000e220000000000 */
[----:B------:R-:W-:Y:S01]  /*15ec0*/  SHF.R.U32.HI R5, RZ, 0x3, R5 ;  /* 0x00000003ff057819 */ /* 0x000fe20000011605 */
[----:B------:R-:W-:Y:S01]  /*15ed0*/  IMAD.SHL.U32 R0, R221, 0x8, RZ ;  /* 0x00000008dd007824 */ /* 0x000fe200078e00ff */
[----:B------:R-:W-:Y:S01]  /*15ee0*/  IADD3 R58, R45, 0x1, R58 ;  /* 0x000000012d3a7810 */ /* 0x000fe20007ffe03a */
[----:B------:R-:W-:Y:S01]  /*15ef0*/  BSSY B1, `(.L_x_1100) ;  /* 0x0000258000017945 */ /* 0x000fe20003800000 */
[----:B------:R-:W-:Y:S01]  /*15f00*/  LOP3.LUT R212, R212, R5, RZ, 0x3c, !PT ;  /* 0x00000005d4d47212 */ /* 0x000fe200078e3cff */
[----:B------:R-:W-:Y:S01]  /*15f10*/  IMAD R5, R56, 0x400, R9 ;  /* 0x0000040038057824 */ /* 0x000fe200078e0209 */
[----:B------:R-:W-:-:S02]  /*15f20*/  LOP3.LUT R0, R7, 0x8, R0, 0xf8, !PT ;  /* 0x0000000807007812 */ /* 0x000fc400078ef800 */
[----:B------:R-:W-:Y:S01]  /*15f30*/  SHF.R.U32.HI R7, RZ, 0x3, R7 ;  /* 0x00000003ff077819 */ /* 0x000fe20000011607 */
[----:B------:R-:W-:-:S03]  /*15f40*/  IMAD R221, R221, 0x200, R212 ;  /* 0x00000200dddd7824 */ /* 0x000fc600078e02d4 */
[----:B------:R-:W-:Y:S01]  /*15f50*/  LOP3.LUT R8, R0, R7, RZ, 0x3c, !PT ;  /* 0x0000000700087212 */ /* 0x000fe200078e3cff */
[----:B------:R-:W-:-:S04]  /*15f60*/  IMAD.SHL.U32 R221, R221, 0x2, RZ ;  /* 0x00000002dddd7824 */ /* 0x000fc800078e00ff */
[----:B------:R-:W-:Y:S01]  /*15f70*/  IMAD.IADD R222, R8, 0x1, R5 ;  /* 0x0000000108de7824 */ /* 0x000fe200078e0205 */
[----:B------:R-:W-:Y:S01]  /*15f80*/  LDSM.16.M88.4 R88, [R221+0x4000] ;  /* 0x00400000dd58783b */ /* 0x000fe20000000200 */
[C---:B------:R-:W-:Y:S02]  /*15f90*/  IADD3 R0, R221.reuse, 0x4000, RZ ;  /* 0x00004000dd007810 */ /* 0x040fe40007ffe0ff */
[----:B------:R-:W-:Y:S01]  /*15fa0*/  IMAD.SHL.U32 R222, R222, 0x2, RZ ;  /* 0x00000002dede7824 */ /* 0x000fe200078e00ff */
[----:B------:R-:W-:Y:S01]  /*15fb0*/  IADD3 R219, R221, 0x4020, RZ ;  /* 0x00004020dddb7810 */ /* 0x000fe20007ffe0ff */
[----:B------:R-:W-:Y:S01]  /*15fc0*/  LDSM.16.M88.4 R80, [R221+0x4800] ;  /* 0x00480000dd50783b */ /* 0x000fe20000000200 */
[----:B------:R-:W-:Y:S01]  /*15fd0*/  @P1 IADD3 R219, R0, -0x20, RZ ;  /* 0xffffffe000db1810 */ /* 0x000fe20007ffe0ff */
[--C-:B------:R-:W-:Y:S02]  /*15fe0*/  IMAD R220, R49, 0x2, R222.reuse ;  /* 0x0000000231dc7824 */ /* 0x100fe400078e02de */
[----:B------:R-:W1:Y:S01]  /*15ff0*/  LDSM.16.M88.4 R124, [R222] ;  /* 0x00000000de7c783b */ /* 0x000e620000000200 */
[----:B------:R-:W-:Y:S01]  /*16000*/  IMAD.MOV.U32 R0, RZ, RZ, 0x40 ;  /* 0x00000040ff007424 */ /* 0x000fe200078e00ff */
[----:B------:R-:W-:Y:S01]  /*16010*/  IADD3 R211, R219, 0x800, RZ ;  /* 0x00000800dbd37810 */ /* 0x000fe20007ffe0ff */
[C---:B------:R-:W-:Y:S01]  /*16020*/  IMAD R218, R47.reuse, 0x2, R222 ;  /* 0x000000022fda7824 */ /* 0x040fe200078e02de */
[----:B------:R-:W3:Y:S01]  /*16030*/  LDSM.16.M88.4 R72, [R221+0x5000] ;  /* 0x00500000dd48783b */ /* 0x000ee20000000200 */
[----:B------:R-:W-:Y:S01]  /*16040*/  IMAD R217, R47, 0x2, R220 ;  /* 0x000000022fd97824 */ /* 0x000fe200078e02dc */
[----:B------:R-:W-:-:S02]  /*16050*/  SEL R0, R0, 0xffffffc0, !P2 ;  /* 0xffffffc000007807 */ /* 0x000fc40005000000 */
[----:B------:R-:W2:Y:S01]  /*16060*/  LDSM.16.M88.4 R60, [R221+0x5800] ;  /* 0x00580000dd3c783b */ /* 0x000ea20000000200 */
[----:B------:R-:W-:Y:S02]  /*16070*/  IADD3 R210, R219, 0x1000, RZ ;  /* 0x00001000dbd27810 */ /* 0x000fe40007ffe0ff */
[----:B------:R-:W-:Y:S01]  /*16080*/  IMAD.IADD R215, R221, 0x1, R0 ;  /* 0x00000001ddd77824 */ /* 0x000fe200078e0200 */
[----:B------:R-:W4:Y:S01]  /*16090*/  LDSM.16.M88.4 R40, [R221+0x6000] ;  /* 0x00600000dd28783b */ /* 0x000f220000000200 */
[----:B------:R-:W-:Y:S01]  /*160a0*/  IMAD.IADD R204, R0, 0x1, R219 ;  /* 0x0000000100cc7824 */ /* 0x000fe200078e02db */
[----:B------:R-:W-:Y:S02]  /*160b0*/  LOP3.LUT R0, R8, R9, RZ, 0xfc, !PT ;  /* 0x0000000908007212 */ /* 0x000fe400078efcff */
[----:B------:R-:W2:Y:S01]  /*160c0*/  LDSM.16.M88.4 R32, [R221+0x6800] ;  /* 0x00680000dd20783b */ /* 0x000ea20000000200 */
[C---:B------:R-:W-:Y:S02]  /*160d0*/  IADD3 R209, R219.reuse, 0x1800, RZ ;  /* 0x00001800dbd17810 */ /* 0x040fe40007ffe0ff */
[C---:B------:R-:W-:Y:S01]  /*160e0*/  IADD3 R208, R219.reuse, 0x2000, RZ ;  /* 0x00002000dbd07810 */ /* 0x040fe20007ffe0ff */
[----:B------:R-:W2:Y:S01]  /*160f0*/  LDSM.16.M88.4 R24, [R221+0x7000] ;  /* 0x00700000dd18783b */ /* 0x000ea20000000200 */
[----:B------:R-:W-:-:S02]  /*16100*/  IADD3 R207, R219, 0x2800, RZ ;  /* 0x00002800dbcf7810 */ /* 0x000fc40007ffe0ff */
[C---:B------:R-:W-:Y:S01]  /*16110*/  IADD3 R206, R219.reuse, 0x3000, RZ ;  /* 0x00003000dbce7810 */ /* 0x040fe20007ffe0ff */
[----:B------:R-:W2:Y:S01]  /*16120*/  LDSM.16.M88.4 R16, [R221+0x7800] ;  /* 0x00780000dd10783b */ /* 0x000ea20000000200 */
[C---:B------:R-:W-:Y:S02]  /*16130*/  IADD3 R205, R219.reuse, 0x3800, RZ ;  /* 0x00003800dbcd7810 */ /* 0x040fe40007ffe0ff */
[C---:B------:R-:W-:Y:S01]  /*16140*/  IADD3 R203, R219.reuse, 0x4000, RZ ;  /* 0x00004000dbcb7810 */ /* 0x040fe20007ffe0ff */
[----:B------:R-:W-:Y:S01]  /*16150*/  LDSM.16.M88.4 R12, [R219] ;  /* 0x00000000db0c783b */ /* 0x000fe20000000200 */
[C---:B------:R-:W-:Y:S02]  /*16160*/  IADD3 R202, R219.reuse, 0x4800, RZ ;  /* 0x00004800dbca7810 */ /* 0x040fe40007ffe0ff */
[C---:B------:R-:W-:Y:S01]  /*16170*/  IADD3 R201, R219.reuse, 0x5000, RZ ;  /* 0x00005000dbc97810 */ /* 0x040fe20007ffe0ff */
[----:B------:R-:W2:Y:S01]  /*16180*/  LDSM.16.M88.4 R20, [R220] ;  /* 0x00000000dc14783b */ /* 0x000ea20000000200 */
[----:B------:R-:W-:-:S02]  /*16190*/  IADD3 R200, R219, 0x5800, RZ ;  /* 0x00005800dbc87810 */ /* 0x000fc40007ffe0ff */
[C---:B------:R-:W-:Y:S01]  /*161a0*/  IADD3 R199, R219.reuse, 0x6000, RZ ;  /* 0x00006000dbc77810 */ /* 0x040fe20007ffe0ff */
[----:B------:R-:W4:Y:S01]  /*161b0*/  LDSM.16.M88.4 R96, [R219+0x800] ;  /* 0x00080000db60783b */ /* 0x000f220000000200 */
[C---:B------:R-:W-:Y:S02]  /*161c0*/  IADD3 R198, R219.reuse, 0x6800, RZ ;  /* 0x00006800dbc67810 */ /* 0x040fe40007ffe0ff */
[C---:B------:R-:W-:Y:S01]  /*161d0*/  IADD3 R197, R219.reuse, 0x7000, RZ ;  /* 0x00007000dbc57810 */ /* 0x040fe20007ffe0ff */
[----:B-1----:R-:W-:Y:S01]  /*161e0*/  HMMA.16816.F32 R92, R124, R88, RZ ;  /* 0x000000587c5c723c */ /* 0x002fe200000018ff */
[----:B------:R-:W1:Y:S01]  /*161f0*/  LDSM.16.M88.4 R4, [R219+0x1000] ;  /* 0x00100000db04783b */ /* 0x000e620000000200 */
[----:B------:R-:W-:-:S03]  /*16200*/  IADD3 R196, R219, 0x7800, RZ ;  /* 0x00007800dbc47810 */ /* 0x000fc60007ffe0ff */
[----:B------:R-:W1:Y:S03]  /*16210*/  LDSM.16.M88.4 R120, [R219+0x1800] ;  /* 0x00180000db78783b */ /* 0x000e660000000200 */
[C---:B------:R-:W-:Y:S01]  /*16220*/  HMMA.16816.F32 R88, R124.reuse, R90, RZ ;  /* 0x0000005a7c58723c */ /* 0x040fe200000018ff */
[----:B------:R-:W-:Y:S04]  /*16230*/  LDSM.16.M88.4 R116, [R219+0x2000] ;  /* 0x00200000db74783b */ /* 0x000fe80000000200 */
[----:B------:R-:W-:Y:S03]  /*16240*/  LDSM.16.M88.4 R112, [R219+0x2800] ;  /* 0x00280000db70783b */ /* 0x000fe60000000200 */
[C---:B------:R-:W-:Y:S01]  /*16250*/  HMMA.16816.F32 R84, R124.reuse, R80, RZ ;  /* 0x000000507c54723c */ /* 0x040fe200000018ff */
[----:B------:R-:W-:Y:S04]  /*16260*/  LDSM.16.M88.4 R108, [R219+0x3000] ;  /* 0x00300000db6c783b */ /* 0x000fe80000000200 */
[----:B------:R-:W-:Y:S03]  /*16270*/  LDSM.16.M88.4 R104, [R219+0x3800] ;  /* 0x00380000db68783b */ /* 0x000fe60000000200 */
[C---:B---3--:R-:W-:Y:S01]  /*16280*/  HMMA.16816.F32 R76, R124.reuse, R72, RZ ;  /* 0x000000487c4c723c */ /* 0x048fe200000018ff */
[----:B------:R-:W-:Y:S04]  /*16290*/  LDSM.16.M88.4 R100, [R215+0x4800] ;  /* 0x00480000d764783b */ /* 0x000fe80000000200 */
[----:B------:R-:W-:Y:S03]  /*162a0*/  LDSM.16.M88.4 R136, [R220+0x2000] ;  /* 0x00200000dc88783b */ /* 0x000fe60000000200 */
[C---:B--2---:R-:W-:Y:S01]  /*162b0*/  HMMA.16816.F32 R68, R124.reuse, R60, RZ ;  /* 0x0000003c7c44723c */ /* 0x044fe200000018ff */
[----:B------:R-:W-:Y:S07]  /*162c0*/  LDSM.16.M88.4 R132, [R219+0x7800] ;  /* 0x00780000db84783b */ /* 0x000fee0000000200 */
        /* <DEDUP_REMOVED lines=12> */
[C---:B------:R-:W-:Y:S08]  /*16390*/  HMMA.16816.F32 R92, R20.reuse, R12, R92 ;  /* 0x0000000c145c723c */ /* 0x040ff0000000185c */
[C---:B------:R-:W-:Y:S01]  /*163a0*/  HMMA.16816.F32 R88, R20.reuse, R14, R88 ;  /* 0x0000000e1458723c */ /* 0x040fe20000001858 */
[----:B------:R-:W2:Y:S07]  /*163b0*/  LDSM.16.M88.4 R12, [R215+0x4000] ;  /* 0x00400000d70c783b */ /* 0x000eae0000000200 */
[C---:B------:R-:W-:Y:S08]  /*163c0*/  HMMA.16816.F32 R84, R20.reuse, R96, R84 ;  /* 0x000000601454723c */ /* 0x040ff00000001854 */
[C---:B------:R-:W-:Y:S01]  /*163d0*/  HMMA.16816.F32 R80, R20.reuse, R98, R80 ;  /* 0x000000621450723c */ /* 0x040fe20000001850 */
[----:B------:R-:W3:Y:S07]  /*163e0*/  LDSM.16.M88.4 R96, [R215+0x5000] ;  /* 0x00500000d760783b */ /* 0x000eee0000000200 */
[C---:B-1----:R-:W-:Y:S08]  /*163f0*/  HMMA.16816.F32 R76, R20.reuse, R4, R76 ;  /* 0x00000004144c723c */ /* 0x042ff0000000184c */
[C---:B------:R-:W-:Y:S01]  /*16400*/  HMMA.16816.F32 R72, R20.reuse, R6, R72 ;  /* 0x000000061448723c */ /* 0x040fe20000001848 */
[----:B------:R-:W1:Y:S07]  /*16410*/  LDSM.16.M88.4 R4, [R215+0x5800] ;  /* 0x00580000d704783b */ /* 0x000e6e0000000200 */
[----:B------:R-:W-:Y:S08]  /*16420*/  HMMA.16816.F32 R68, R20, R120, R68 ;  /* 0x000000781444723c */ /* 0x000ff00000001844 */
[C---:B--2---:R-:W-:Y:S08]  /*16430*/  HMMA.16816.F32 R92, R16.reuse, R12, R92 ;  /* 0x0000000c105c723c */ /* 0x044ff0000000185c */
[----:B------:R-:W-:Y:S01]  /*16440*/  HMMA.16816.F32 R88, R16, R14, R88 ;  /* 0x0000000e1058723c */ /* 0x000fe20000001858 */
[----:B------:R-:W2:Y:S07]  /*16450*/  LDSM.16.M88.4 R12, [R215+0x6000] ;  /* 0x00600000d70c783b */ /* 0x000eae0000000200 */
        /* <DEDUP_REMOVED lines=13> */
[----:B------:R-:W4:Y:S04]  /*16530*/  LDSM.16.M88.4 R20, [R215+0x6800] ;  /* 0x00680000d714783b */ /* 0x000f280000000200 */
[----:B------:R-:W2:Y:S03]  /*16540*/  LDSM.16.M88.4 R104, [R215+0x7000] ;  /* 0x00700000d768783b */ /* 0x000ea60000000200 */
[C---:B------:R-:W-:Y:S08]  /*16550*/  HMMA.16816.F32 R84, R16.reuse, R100, R84 ;  /* 0x000000641054723c */ /* 0x040ff00000001854 */
[C---:B------:R-:W-:Y:S01]  /*16560*/  HMMA.16816.F32 R80, R16.reuse, R102, R80 ;  /* 0x000000661050723c */ /* 0x040fe20000001850 */
[----:B------:R-:W4:Y:S07]  /*16570*/  LDSM.16.M88.4 R100, [R215+0x7800] ;  /* 0x00780000d764783b */ /* 0x000f2e0000000200 */
[C---:B---3--:R-:W-:Y:S08]  /*16580*/  HMMA.16816.F32 R76, R16.reuse, R96, R76 ;  /* 0x00000060104c723c */ /* 0x048ff0000000184c */
[C---:B------:R-:W-:Y:S01]  /*16590*/  HMMA.16816.F32 R72, R16.reuse, R98, R72 ;  /* 0x000000621048723c */ /* 0x040fe20000001848 */
[----:B------:R-:W-:Y:S07]  /*165a0*/  LDSM.16.M88.4 R96, [R217] ;  /* 0x00000000d960783b */ /* 0x000fee0000000200 */
[C---:B-1----:R-:W-:Y:S08]  /*165b0*/  HMMA.16816.F32 R68, R16.reuse, R4, R68 ;  /* 0x000000041044723c */ /* 0x042ff00000001844 */
[C---:B------:R-:W-:Y:S01]  /*165c0*/  HMMA.16816.F32 R60, R16.reuse, R6, R60 ;  /* 0x00000006103c723c */ /* 0x040fe2000000183c */
[----:B------:R-:W1:Y:S07]  /*165d0*/  LDSM.16.M88.4 R4, [R204] ;  /* 0x00000000cc04783b */ /* 0x000e6e0000000200 */
[C---:B--2---:R-:W-:Y:S08]  /*165e0*/  HMMA.16816.F32 R52, R16.reuse, R12, R52 ;  /* 0x0000000c1034723c */ /* 0x044ff00000001834 */
[C---:B------:R-:W-:Y:S01]  /*165f0*/  HMMA.16816.F32 R40, R16.reuse, R14, R40 ;  /* 0x0000000e1028723c */ /* 0x040fe20000001828 */
[----:B------:R-:W2:Y:S07]  /*16600*/  LDSM.16.M88.4 R12, [R204+0x800] ;  /* 0x00080000cc0c783b */ /* 0x000eae0000000200 */
[C---:B----4-:R-:W-:Y:S08]  /*16610*/  HMMA.16816.F32 R36, R16.reuse, R20, R36 ;  /* 0x000000141024723c */ /* 0x050ff00000001824 */
[C---:B------:R-:W-:Y:S01]  /*16620*/  HMMA.16816.F32 R32, R16.reuse, R22, R32 ;  /* 0x000000161020723c */ /* 0x040fe20000001820 */
[----:B------:R-:W3:Y:S07]  /*16630*/  LDSM.16.M88.4 R20, [R204+0x1000] ;  /* 0x00100000cc14783b */ /* 0x000eee0000000200 */
[C---:B------:R-:W-:Y:S08]  /*16640*/  HMMA.16816.F32 R28, R16.reuse, R104, R28 ;  /* 0x00000068101c723c */ /* 0x040ff0000000181c */
[C---:B------:R-:W-:Y:S01]  /*16650*/  HMMA.16816.F32 R24, R16.reuse, R106, R24 ;  /* 0x0000006a1018723c */ /* 0x040fe20000001818 */
[----:B------:R-:W-:Y:S07]  /*16660*/  LDSM.16.M88.4 R104, [R204+0x3000] ;  /* 0x00300000cc68783b */ /* 0x000fee0000000200 */
[C---:B------:R-:W-:Y:S08]  /*16670*/  HMMA.16816.F32 R128, R16.reuse, R100, R128 ;  /* 0x000000641080723c */ /* 0x040ff00000001880 */
[----:B------:R-:W-:Y:S01]  /*16680*/  HMMA.16816.F32 R124, R16, R102, R124 ;  /* 0x00000066107c723c */ /* 0x000fe2000000187c */
[----:B------:R-:W4:Y:S04]  /*16690*/  LDSM.16.M88.4 R16, [R221+0x8000] ;  /* 0x00800000dd10783b */ /* 0x000f280000000200 */
[----:B------:R-:W-:Y:S03]  /*166a0*/  LDSM.16.M88.4 R100, [R204+0x3800] ;  /* 0x00380000cc64783b */ /* 0x000fe60000000200 */
        /* <DEDUP_REMOVED lines=10> */
[----:B------:R-:W-:Y:S01]  /*16750*/  HMMA.16816.F32 R88, R108, R18, R88 ;  /* 0x000000126c58723c */ /* 0x000fe20000001858 */
[----:B------:R-:W4:Y:S07]  /*16760*/  LDSM.16.M88.4 R16, [R221+0xa800] ;  /* 0x00a80000dd10783b */ /* 0x000f2e0000000200 */
[C---:B------:R-:W-:Y:S08]  /*16770*/  HMMA.16816.F32 R68, R96.reuse, R120, R68 ;  /* 0x000000786044723c */ /* 0x040ff00000001844 */
[C---:B------:R-:W-:Y:S01]  /*16780*/  HMMA.16816.F32 R60, R96.reuse, R122, R60 ;  /* 0x0000007a603c723c */ /* 0x040fe2000000183c */
[----:B------:R-:W-:Y:S07]  /*16790*/  LDSM.16.M88.4 R120, [R215+0x8000] ;  /* 0x00800000d778783b */ /* 0x000fee0000000200 */
[C---:B------:R-:W-:Y:S08]  /*167a0*/  HMMA.16816.F32 R36, R96.reuse, R112, R36 ;  /* 0x000000706024723c */ /* 0x040ff00000001824 */
[----:B------:R-:W-:Y:S01]  /*167b0*/  HMMA.16816.F32 R32, R96, R114, R32 ;  /* 0x000000726020723c */ /* 0x000fe20000001820 */
[----:B------:R-:W-:Y:S07]  /*167c0*/  LDSM.16.M88.4 R112, [R221+0xb800] ;  /* 0x00b80000dd70783b */ /* 0x000fee0000000200 */
[C---:B-1----:R-:W-:Y:S08]  /*167d0*/  HMMA.16816.F32 R84, R108.reuse, R4, R84 ;  /* 0x000000046c54723c */ /* 0x042ff00000001854 */
[----:B------:R-:W-:Y:S01]  /*167e0*/  HMMA.16816.F32 R80, R108, R6, R80 ;  /* 0x000000066c50723c */ /* 0x000fe20000001850 */
[----:B------:R-:W1:Y:S07]  /*167f0*/  LDSM.16.M88.4 R4, [R221+0xb000] ;  /* 0x00b00000dd04783b */ /* 0x000e6e0000000200 */
[C---:B------:R-:W-:Y:S08]  /*16800*/  HMMA.16816.F32 R128, R96.reuse, R100, R128 ;  /* 0x000000646080723c */ /* 0x040ff00000001880 */
[----:B------:R-:W-:Y:S01]  /*16810*/  HMMA.16816.F32 R124, R96, R102, R124 ;  /* 0x00000066607c723c */ /* 0x000fe2000000187c */
[----:B------:R-:W1:Y:S07]  /*16820*/  LDSM.16.M88.4 R100, [R219+0x4800] ;  /* 0x00480000db64783b */ /* 0x000e6e0000000200 */
[C---:B--2---:R-:W-:Y:S08]  /*16830*/  HMMA.16816.F32 R76, R108.reuse, R12, R76 ;  /* 0x0000000c6c4c723c */ /* 0x044ff0000000184c */
[----:B------:R-:W-:Y:S01]  /*16840*/  HMMA.16816.F32 R72, R108, R14, R72 ;  /* 0x0000000e6c48723c */ /* 0x000fe20000001848 */
[----:B------:R-:W2:Y:S07]  /*16850*/  LDSM.16.M88.4 R12, [R219+0x5800] ;  /* 0x00580000db0c783b */ /* 0x000eae0000000200 */
[C---:B------:R-:W-:Y:S08]  /*16860*/  HMMA.16816.F32 R52, R96.reuse, R116, R52 ;  /* 0x000000746034723c */ /* 0x040ff00000001834 */
[C---:B------:R-:W-:Y:S01]  /*16870*/  HMMA.16816.F32 R40, R96.reuse, R118, R40 ;  /* 0x000000766028723c */ /* 0x040fe20000001828 */
[----:B------:R-:W1:Y:S07]  /*16880*/  LDSM.16.M88.4 R116, [R221+0xa000] ;  /* 0x00a00000dd74783b */ /* 0x000e6e0000000200 */
[C---:B------:R-:W-:Y:S08]  /*16890*/  HMMA.16816.F32 R28, R96.reuse, R104, R28 ;  /* 0x00000068601c723c */ /* 0x040ff0000000181c */
[----:B------:R-:W-:Y:S01]  /*168a0*/  HMMA.16816.F32 R24, R96, R106, R24 ;  /* 0x0000006a6018723c */ /* 0x000fe20000001818 */
[----:B------:R-:W-:Y:S04]  /*168b0*/  LDSM.16.M88.4 R104, [R219+0x4000] ;  /* 0x00400000db68783b */ /* 0x000fe80000000200 */
[----:B------:R-:W-:Y:S03]  /*168c0*/  LDSM.16.M88.4 R96, [R219+0x5000] ;  /* 0x00500000db60783b */ /* 0x000fe60000000200 */
[C---:B---3--:R-:W-:Y:S08]  /*168d0*/  HMMA.16816.F32 R68, R108.reuse, R20, R68 ;  /* 0x000000146c44723c */ /* 0x048ff00000001844 */
[C---:B------:R-:W-:Y:S01]  /*168e0*/  HMMA.16816.F32 R60, R108.reuse, R22, R60 ;  /* 0x000000166c3c723c */ /* 0x040fe2000000183c */
[----:B------:R-:W-:Y:S07]  /*168f0*/  LDSM.16.M88.4 R20, [R219+0x6000] ;  /* 0x00600000db14783b */ /* 0x000fee0000000200 */
[C---:B----4-:R-:W-:Y:S08]  /*16900*/  HMMA.16816.F32 R36, R108.reuse, R16, R36 ;  /* 0x000000106c24723c */ /* 0x050ff00000001824 */
[C---:B------:R-:W-:Y:S01]  /*16910*/  HMMA.16816.F32 R32, R108.reuse, R18, R32 ;  /* 0x000000126c20723c */ /* 0x040fe20000001820 */
[----:B------:R-:W3:Y:S07]  /*16920*/  LDSM.16.M88.4 R16, [R219+0x6800] ;  /* 0x00680000db10783b */ /* 0x000eee0000000200 */
[C---:B-1----:R-:W-:Y:S08]  /*16930*/  HMMA.16816.F32 R28, R108.reuse, R4, R28 ;  /* 0x000000046c1c723c */ /* 0x042ff0000000181c */
[----:B------:R-:W-:Y:S01]  /*16940*/  HMMA.16816.F32 R24, R108, R6, R24 ;  /* 0x000000066c18723c */ /* 0x000fe20000001818 */
[----:B------:R-:W1:Y:S07]  /*16950*/  LDSM.16.M88.4 R4, [R219+0x7000] ;  /* 0x00700000db04783b */ /* 0x000e6e0000000200 */
[C---:B------:R-:W-:Y:S08]  /*16960*/  HMMA.16816.F32 R84, R136.reuse, R100, R84 ;  /* 0x000000648854723c */ /* 0x040ff00000001854 */
[C---:B------:R-:W-:Y:S01]  /*16970*/  HMMA.16816.F32 R80, R136.reuse, R102, R80 ;  /* 0x000000668850723c */ /* 0x040fe20000001850 */
[----:B------:R-:W-:Y:S07]  /*16980*/  LDSM.16.M88.4 R100, [R215+0xa800] ;  /* 0x00a80000d764783b */ /* 0x000fee0000000200 */
[C---:B--2---:R-:W-:Y:S08]  /*16990*/  HMMA.16816.F32 R68, R136.reuse, R12, R68 ;  /* 0x0000000c8844723c */ /* 0x044ff00000001844 */
[----:B------:R-:W-:Y:S01]  /*169a0*/  HMMA.16816.F32 R60, R136, R14, R60 ;  /* 0x0000000e883c723c */ /* 0x000fe2000000183c */
[----:B------:R-:W2:Y:S07]  /*169b0*/  LDSM.16.M88.4 R12, [R218+0x2000] ;  /* 0x00200000da0c783b */ /* 0x000eae0000000200 */
[C---:B------:R-:W-:Y:S08]  /*169c0*/  HMMA.16816.F32 R52, R108.reuse, R116, R52 ;  /* 0x000000746c34723c */ /* 0x040ff00000001834 */
[----:B------:R-:W-:Y:S01]  /*169d0*/  HMMA.16816.F32 R40, R108, R118, R40 ;  /* 0x000000766c28723c */ /* 0x000fe20000001828 */
[----:B------:R-:W4:Y:S07]  /*169e0*/  LDSM.16.M88.4 R116, [R215+0x8800] ;  /* 0x00880000d774783b */ /* 0x000f2e0000000200 */
[C---:B---3--:R-:W-:Y:S08]  /*169f0*/  HMMA.16816.F32 R36, R136.reuse, R16, R36 ;  /* 0x000000108824723c */ /* 0x048ff00000001824 */
[----:B------:R-:W-:Y:S01]  /*16a00*/  HMMA.16816.F32 R32, R136, R18, R32 ;  /* 0x000000128820723c */ /* 0x000fe20000001820 */
[----:B------:R-:W3:Y:S07]  /*16a10*/  LDSM.16.M88.4 R16, [R215+0xb800] ;  /* 0x00b80000d710783b */ /* 0x000eee0000000200 */
[----:B------:R-:W-:Y:S08]  /*16a20*/  HMMA.16816.F32 R128, R108, R112, R128 ;  /* 0x000000706c80723c */ /* 0x000ff00000001880 */
[C---:B------:R-:W-:Y:S08]  /*16a30*/  HMMA.16816.F32 R92, R136.reuse, R104, R92 ;  /* 0x00000068885c723c */ /* 0x040ff0000000185c */
[----:B------:R-:W-:Y:S01]  /*16a40*/  HMMA.16816.F32 R88, R136, R106, R88 ;  /* 0x0000006a8858723c */ /* 0x000fe20000001858 */
[----:B------:R-:W-:Y:S07]  /*16a50*/  LDSM.16.M88.4 R104, [R215+0xa000] ;  /* 0x00a00000d768783b */ /* 0x000fee0000000200 */
[----:B------:R-:W-:Y:S01]  /*16a60*/  HMMA.16816.F32 R124, R108, R114, R124 ;  /* 0x000000726c7c723c */ /* 0x000fe2000000187c */
[----:B------:R-:W-:Y:S04]  /*16a70*/  LDSM.16.M88.4 R112, [R215+0x9000] ;  /* 0x00900000d770783b */ /* 0x000fe80000000200 */
[----:B------:R-:W-:Y:S03]  /*16a80*/  LDSM.16.M88.4 R108, [R215+0x9800] ;  /* 0x00980000d76c783b */ /* 0x000fe60000000200 */
        /* <DEDUP_REMOVED lines=9> */
[C---:B--2---:R-:W-:Y:S08]  /*16b20*/  HMMA.16816.F32 R36, R12.reuse, R100, R36 ;  /* 0x000000640c24723c */ /* 0x044ff00000001824 */
[----:B------:R-:W-:Y:S01]  /*16b30*/  HMMA.16816.F32 R32, R12, R102, R32 ;  /* 0x000000660c20723c */ /* 0x000fe20000001820 */
[----:B------:R-:W2:Y:S07]  /*16b40*/  LDSM.16.M88.4 R100, [R204+0x4800] ;  /* 0x00480000cc64783b */ /* 0x000eae0000000200 */
[----:B------:R-:W-:Y:S08]  /*16b50*/  HMMA.16816.F32 R128, R136, R132, R128 ;  /* 0x000000848880723c */ /* 0x000ff00000001880 */
[C---:B------:R-:W-:Y:S08]  /*16b60*/  HMMA.16816.F32 R92, R12.reuse, R120, R92 ;  /* 0x000000780c5c723c */ /* 0x040ff0000000185c */
[----:B------:R-:W-:Y:S08]  /*16b70*/  HMMA.16816.F32 R88, R12, R122, R88 ;  /* 0x0000007a0c58723c */ /* 0x000ff00000001858 */
[----:B------:R-:W-:Y:S08]  /*16b80*/  HMMA.16816.F32 R124, R136, R134, R124 ;  /* 0x00000086887c723c */ /* 0x000ff0000000187c */
[C---:B----4-:R-:W-:Y:S08]  /*16b90*/  HMMA.16816.F32 R84, R12.reuse, R116, R84 ;  /* 0x000000740c54723c */ /* 0x050ff00000001854 */
[----:B---3--:R-:W-:Y:S07]  /*16ba0*/  HMMA.16816.F32 R128, R12, R16, R128 ;  /* 0x000000100c80723c */ /* 0x008fee0000001880 */
[----:B------:R-:W-:Y:S01]  /*16bb0*/  IADD3 R17, R64, R58, -R233 ;  /* 0x0000003a40117210 */ /* 0x000fe20007ffe8e9 */
[----:B-1----:R-:W-:Y:S01]  /*16bc0*/  HMMA.16816.F32 R92, R4, R20, R92 ;  /* 0x00000014045c723c */ /* 0x002fe2000000185c */
[----:B------:R-:W1:Y:S03]  /*16bd0*/  LDSM.16.M88.4 R56, [R204+0x5000] ;  /* 0x00500000cc38783b */ /* 0x000e660000000200 */
[----:B-----5:R-:W-:-:S03]  /*16be0*/  IMAD.IADD R17, R2, 0x1, R17 ;  /* 0x0000000102117824 */ /* 0x020fc600078e0211 */
[----:B------:R-:W-:Y:S01]  /*16bf0*/  IADD3 R21, R65, 0x1, RZ ;  /* 0x0000000141157810 */ /* 0x000fe20007ffe0ff */
[----:B------:R-:W-:Y:S01]  /*16c00*/  HMMA.16816.F32 R88, R4, R22, R88 ;  /* 0x000000160458723c */ /* 0x000fe20000001858 */
[----:B------:R-:W-:-:S04]  /*16c10*/  IMNMX R2, R17, R64, PT ;  /* 0x0000004011027217 */ /* 0x000fc80003800200 */
[----:B------:R-:W-:Y:S02]  /*16c20*/  ISETP.GE.AND P6, PT, R21, R2, PT ;  /* 0x000000021500720c */ /* 0x000fe40003fc6270 */
[----:B------:R-:W-:Y:S01]  /*16c30*/  IADD3 R23, R17, 0x8, RZ ;  /* 0x0000000811177810 */ /* 0x000fe20007ffe0ff */
[C---:B------:R-:W-:Y:S01]  /*16c40*/  HMMA.16816.F32 R80, R12.reuse, R118, R80 ;  /* 0x000000760c50723c */ /* 0x040fe20000001850 */
[----:B------:R-:W-:Y:S02]  /*16c50*/  IADD3 R17, R65, 0x9, RZ ;  /* 0x0000000941117810 */ /* 0x000fe40007ffe0ff */
[----:B------:R-:W-:Y:S02]  /*16c60*/  IMNMX R50, R23, R64, PT ;  /* 0x0000004017327217 */ /* 0x000fe40003800200 */
[----:B------:R-:W-:Y:S02]  /*16c70*/  ISETP.GE.AND P0, PT, R17, R2, PT ;  /* 0x000000021100720c */ /* 0x000fe40003f06270 */
[-C--:B------:R-:W-:Y:S01]  /*16c80*/  ISETP.GE.AND P2, PT, R21, R50.reuse, PT ;  /* 0x000000321500720c */ /* 0x080fe20003f46270 */
[----:B------:R-:W-:Y:S01]  /*16c90*/  HMMA.16816.F32 R76, R12, R112, R76 ;  /* 0x000000700c4c723c */ /* 0x000fe2000000184c */
[----:B------:R-:W-:-:S02]  /*16ca0*/  ISETP.GE.AND P3, PT, R17, R50, PT ;  /* 0x000000321100720c */ /* 0x000fc40003f66270 */
[----:B------:R-:W-:Y:S02]  /*16cb0*/  IADD3 R17, R65, 0x11, RZ ;  /* 0x0000001141117810 */ /* 0x000fe40007ffe0ff */
[----:B------:R-:W-:Y:S02]  /*16cc0*/  FSEL R95, R95, -INF , !P2 ;  /* 0xff8000005f5f7808 */ /* 0x000fe40005000000 */
[----:B------:R-:W-:Y:S01]  /*16cd0*/  ISETP.GE.AND P2, PT, R17, R2, PT ;  /* 0x000000021100720c */ /* 0x000fe20003f46270 */
[----:B------:R-:W-:Y:S01]  /*16ce0*/  HMMA.16816.F32 R72, R12, R114, R72 ;  /* 0x000000720c48723c */ /* 0x000fe20000001848 */
[----:B------:R-:W-:Y:S02]  /*16cf0*/  FSEL R89, R89, -INF , !P0 ;  /* 0xff80000059597808 */ /* 0x000fe40004000000 */
[----:B------:R-:W-:Y:S02]  /*16d00*/  FSEL R91, R91, -INF , !P3 ;  /* 0xff8000005b5b7808 */ /* 0x000fe40005800000 */
[----:B------:R-:W-:-:S02]  /*16d10*/  IADD3 R21, R65, 0x20, RZ ;  /* 0x0000002041157810 */ /* 0x000fc40007ffe0ff */
[----:B------:R-:W-:Y:S01]  /*16d20*/  IADD3 R23, R65, 0x28, RZ ;  /* 0x0000002841177810 */ /* 0x000fe20007ffe0ff */
[C---:B------:R-:W-:Y:S08]  /*16d30*/  HMMA.16816.F32 R68, R12.reuse, R108, R68 ;  /* 0x0000006c0c44723c */ /* 0x040ff00000001844 */
[C---:B------:R-:W-:Y:S08]  /*16d40*/  HMMA.16816.F32 R60, R12.reuse, R110, R60 ;  /* 0x0000006e0c3c723c */ /* 0x040ff0000000183c */
[C---:B------:R-:W-:Y:S08]  /*16d50*/  HMMA.16816.F32 R52, R12.reuse, R104, R52 ;  /* 0x000000680c34723c */ /* 0x040ff00000001834 */
[C---:B------:R-:W-:Y:S08]  /*16d60*/  HMMA.16816.F32 R40, R12.reuse, R106, R40 ;  /* 0x0000006a0c28723c */ /* 0x040ff00000001828 */
[C---:B------:R-:W-:Y:S07]  /*16d70*/  HMMA.16816.F32 R28, R12.reuse, R96, R28 ;  /* 0x000000600c1c723c */ /* 0x040fee000000181c */
[----:B------:R-:W-:Y:S01]  /*16d80*/  FSEL R96, R93, -INF , !P6 ;  /* 0xff8000005d607808 */ /* 0x000fe20007000000 */
[C---:B------:R-:W-:Y:S08]  /*16d90*/  HMMA.16816.F32 R24, R12.reuse, R98, R24 ;  /* 0x000000620c18723c */ /* 0x040ff00000001818 */
[----:B------:R-:W-:Y:S07]  /*16da0*/  HMMA.16816.F32 R124, R12, R18, R124 ;  /* 0x000000120c7c723c */ /* 0x000fee000000187c */
[C---:B------:R-:W-:Y:S01]  /*16db0*/  IADD3 R13, R65.reuse, 0x8, RZ ;  /* 0x00000008410d7810 */ /* 0x040fe20007ffe0ff */
[----:B--2---:R-:W-:Y:S01]  /*16dc0*/  HMMA.16816.F32 R84, R4, R100, R84 ;  /* 0x000000640454723c */ /* 0x004fe20000001854 */
[----:B------:R-:W-:-:S02]  /*16dd0*/  IADD3 R19, R65, 0x10, RZ ;  /* 0x0000001041137810 */ /* 0x000fc40007ffe0ff */
[C---:B------:R-:W-:Y:S02]  /*16de0*/  ISETP.GE.AND P5, PT, R13.reuse, R2, PT ;  /* 0x000000020d00720c */ /* 0x040fe40003fa6270 */
[----:B------:R-:W-:Y:S02]  /*16df0*/  ISETP.GE.AND P1, PT, R13, R50, PT ;  /* 0x000000320d00720c */ /* 0x000fe40003f26270 */
[----:B------:R-:W2:Y:S01]  /*16e00*/  LDSM.16.M88.4 R12, [R204+0x5800] ;  /* 0x00580000cc0c783b */ /* 0x000ea20000000200 */
[----:B------:R-:W-:Y:S01]  /*16e10*/  FSEL R88, R88, -INF , !P5 ;  /* 0xff80000058587808 */ /* 0x000fe20006800000 */
[----:B------:R-:W-:Y:S01]  /*16e20*/  HMMA.16816.F32 R80, R4, R102, R80 ;  /* 0x000000660450723c */ /* 0x000fe20000001850 */
[C---:B------:R-:W-:Y:S02]  /*16e30*/  ISETP.GE.AND P4, PT, R19.reuse, R2, PT ;  /* 0x000000021300720c */ /* 0x040fe40003f86270 */
[-C--:B------:R-:W-:Y:S02]  /*16e40*/  ISETP.GE.AND P6, PT, R19, R50.reuse, PT ;  /* 0x000000321300720c */ /* 0x080fe40003fc6270 */
[----:B------:R-:W-:-:S02]  /*16e50*/  ISETP.GE.AND P5, PT, R17, R50, PT ;  /* 0x000000321100720c */ /* 0x000fc40003fa6270 */
[C---:B------:R-:W-:Y:S01]  /*16e60*/  IADD3 R19, R65.reuse, 0x18, RZ ;  /* 0x0000001841137810 */ /* 0x040fe20007ffe0ff */
[C---:B-1----:R-:W-:Y:S01]  /*16e70*/  HMMA.16816.F32 R76, R4.reuse, R56, R76 ;  /* 0x00000038044c723c */ /* 0x042fe2000000184c */
[----:B------:R-:W-:Y:S02]  /*16e80*/  IADD3 R17, R65, 0x19, RZ ;  /* 0x0000001941117810 */ /* 0x000fe40007ffe0ff */
[----:B------:R-:W-:Y:S02]  /*16e90*/  FSEL R90, R90, -INF , !P1 ;  /* 0xff8000005a5a7808 */ /* 0x000fe40004800000 */
[C---:B------:R-:W-:Y:S02]  /*16ea0*/  ISETP.GE.AND P1, PT, R19.reuse, R2, PT ;  /* 0x000000021300720c */ /* 0x040fe40003f26270 */
[----:B------:R-:W-:Y:S01]  /*16eb0*/  FSEL R84, R84, -INF , !P4 ;  /* 0xff80000054547808 */ /* 0x000fe20006000000 */
[----:B------:R-:W-:Y:S01]  /*16ec0*/  HMMA.16816.F32 R72, R4, R58, R72 ;  /* 0x0000003a0448723c */ /* 0x000fe20000001848 */
[----:B------:R-:W-:-:S02]  /*16ed0*/  ISETP.GE.AND P0, PT, R19, R50, PT ;  /* 0x000000321300720c */ /* 0x000fc40003f06270 */
[C---:B------:R-:W-:Y:S02]  /*16ee0*/  ISETP.GE.AND P3, PT, R17.reuse, R2, PT ;  /* 0x000000021100720c */ /* 0x040fe40003f66270 */
[----:B------:R-:W-:Y:S02]  /*16ef0*/  ISETP.GE.AND P4, PT, R17, R50, PT ;  /* 0x000000321100720c */ /* 0x000fe40003f86270 */
[----:B------:R-:W1:Y:S01]  /*16f00*/  LDSM.16.M88.4 R16, [R204+0x6000] ;  /* 0x00600000cc10783b */ /* 0x000e620000000200 */
[----:B------:R-:W-:Y:S02]  /*16f10*/  FSEL R86, R86, -INF , !P6 ;  /* 0xff80000056567808 */ /* 0x000fe40007000000 */
[----:B------:R-:W-:Y:S02]  /*16f20*/  FSEL R51, R85, -INF , !P2 ;  /* 0xff80000055337808 */ /* 0x000fe40005000000 */
[C---:B------:R-:W-:Y:S02]  /*16f30*/  ISETP.GE.AND P6, PT, R21.reuse, R2, PT ;  /* 0x000000021500720c */ /* 0x040fe40003fc6270 */
[----:B------:R-:W-:-:S02]  /*16f40*/  ISETP.GE.AND P2, PT, R21, R50, PT ;  /* 0x000000321500720c */ /* 0x000fc40003f46270 */
[----:B------:R-:W-:Y:S02]  /*16f50*/  IADD3 R21, R65, 0x21, RZ ;  /* 0x0000002141157810 */ /* 0x000fe40007ffe0ff */
[----:B------:R-:W-:Y:S02]  /*16f60*/  FSEL R87, R87, -INF , !P5 ;  /* 0xff80000057577808 */ /* 0x000fe40006800000 */
[----:B------:R-:W-:Y:S01]  /*16f70*/  ISETP.GE.AND P5, PT, R21, R2, PT ;  /* 0x000000021500720c */ /* 0x000fe20003fa6270 */
[----:B--2---:R-:W-:Y:S01]  /*16f80*/  HMMA.16816.F32 R68, R4, R12, R68 ;  /* 0x0000000c0444723c */ /* 0x004fe20000001844 */
[----:B------:R-:W-:Y:S02]  /*16f90*/  FSEL R93, R80, -INF , !P1 ;  /* 0xff800000505d7808 */ /* 0x000fe40004800000 */
[----:B------:R-:W-:Y:S02]  /*16fa0*/  FSEL R85, R82, -INF , !P0 ;  /* 0xff80000052557808 */ /* 0x000fe40004000000 */
[----:B------:R-:W-:-:S02]  /*16fb0*/  FSEL R177, R78, -INF , !P2 ;  /* 0xff8000004eb17808 */ /* 0x000fc40005000000 */
[----:B------:R-:W-:Y:S01]  /*16fc0*/  IADD3 R13, R65, 0x30, RZ ;  /* 0x00000030410d7810 */ /* 0x000fe20007ffe0ff */
[----:B------:R-:W-:Y:S01]  /*16fd0*/  HMMA.16816.F32 R60, R4, R14, R60 ;  /* 0x0000000e043c723c */ /* 0x000fe2000000183c */
[----:B------:R-:W-:Y:S02]  /*16fe0*/  FSEL R175, R77, -INF , !P5 ;  /* 0xff8000004daf7808 */ /* 0x000fe40006800000 */
[----:B------:R-:W-:Y:S02]  /*16ff0*/  ISETP.GE.AND P1, PT, R21, R50, PT ;  /* 0x000000321500720c */ /* 0x000fe40003f26270 */
[-C--:B------:R-:W-:Y:S02]  /*17000*/  ISETP.GE.AND P0, PT, R23, R2.reuse, PT ;  /* 0x000000021700720c */ /* 0x080fe40003f06270 */
[C---:B------:R-:W-:Y:S02]  /*17010*/  ISETP.GE.AND P2, PT, R13.reuse, R2, PT ;  /* 0x000000020d00720c */ /* 0x040fe40003f46270 */
[----:B------:R-:W-:-:S02]  /*17020*/  ISETP.GE.AND P5, PT, R13, R50, PT ;  /* 0x000000320d00720c */ /* 0x000fc40003fa6270 */
[C---:B------:R-:W-:Y:S02]  /*17030*/  IADD3 R21, R65.reuse, 0x29, RZ ;  /* 0x0000002941157810 */ /* 0x040fe40007ffe0ff */
[----:B------:R-:W-:Y:S02]  /*17040*/  IADD3 R13, R65, 0x31, RZ ;  /* 0x00000031410d7810 */ /* 0x000fe40007ffe0ff */
[----:B------:R-:W-:Y:S02]  /*17050*/  FSEL R178, R79, -INF , !P1 ;  /* 0xff8000004fb27808 */ /* 0x000fe40004800000 */
[----:B------:R-:W-:Y:S01]  /*17060*/  FSEL R176, R72, -INF , !P0 ;  /* 0xff80000048b07808 */ /* 0x000fe20004000000 */
[----:B-1----:R-:W-:Y:S01]  /*17070*/  HMMA.16816.F32 R52, R4, R16, R52 ;  /* 0x000000100434723c */ /* 0x002fe20000001834 */
[----:B------:R-:W-:Y:S02]  /*17080*/  FSEL R46, R81, -INF , !P3 ;  /* 0xff800000512e7808 */ /* 0x000fe40005800000 */
[----:B------:R-:W-:-:S02]  /*17090*/  FSEL R44, R83, -INF , !P4 ;  /* 0xff800000532c7808 */ /* 0x000fc40006000000 */
[----:B------:R-:W-:Y:S02]  /*170a0*/  FSEL R45, R76, -INF , !P6 ;  /* 0xff8000004c2d7808 */ /* 0x000fe40007000000 */
[C---:B------:R-:W-:Y:S01]  /*170b0*/  ISETP.GE.AND P1, PT, R13.reuse, R2, PT ;  /* 0x000000020d00720c */ /* 0x040fe20003f26270 */
[----:B------:R-:W-:Y:S01]  /*170c0*/  HMMA.16816.F32 R40, R4, R18, R40 ;  /* 0x000000120428723c */ /* 0x000fe20000001828 */
[-C--:B------:R-:W-:Y:S02]  /*170d0*/  ISETP.GE.AND P0, PT, R13, R50.reuse, PT ;  /* 0x000000320d00720c */ /* 0x080fe40003f06270 */
[----:B------:R-:W-:Y:S02]  /*170e0*/  ISETP.GE.AND P3, PT, R23, R50, PT ;  /* 0x000000321700720c */ /* 0x000fe40003f66270 */
[C---:B------:R-:W-:Y:S02]  /*170f0*/  ISETP.GE.AND P4, PT, R21.reuse, R2, PT ;  /* 0x000000021500720c */ /* 0x040fe40003f86270 */
[----:B------:R-:W-:-:S02]  /*17100*/  ISETP.GE.AND P6, PT, R21, R50, PT ;  /* 0x000000321500720c */ /* 0x000fc40003fc6270 */
[C---:B------:R-:W-:Y:S01]  /*17110*/  IADD3 R15, R65.reuse, 0x38, RZ ;  /* 0x00000038410f7810 */ /* 0x040fe20007ffe0ff */
[----:B------:R-:W1:Y:S01]  /*17120*/  LDSM.16.M88.4 R20, [R204+0x6800] ;  /* 0x00680000cc14783b */ /* 0x000e620000000200 */
[C---:B------:R-:W-:Y:S02]  /*17130*/  IADD3 R13, R65.reuse, 0x39, RZ ;  /* 0x00000039410d7810 */ /* 0x040fe40007ffe0ff */
[----:B------:R-:W-:Y:S02]  /*17140*/  IADD3 R17, R65, 0x40, RZ ;  /* 0x0000004041117810 */ /* 0x000fe40007ffe0ff */
[----:B------:R-:W-:Y:S02]  /*17150*/  FSEL R133, R70, -INF , !P5 ;  /* 0xff80000046857808 */ /* 0x000fe40006800000 */
[----:B------:R-:W-:Y:S02]  /*17160*/  FSEL R143, R69, -INF , !P1 ;  /* 0xff800000458f7808 */ /* 0x000fe40004800000 */
[----:B------:R-:W-:-:S02]  /*17170*/  FSEL R179, R74, -INF , !P3 ;  /* 0xff8000004ab37808 */ /* 0x000fc40005800000 */
[----:B------:R-:W-:Y:S02]  /*17180*/  FSEL R174, R73, -INF , !P4 ;  /* 0xff80000049ae7808 */ /* 0x000fe40006000000 */
[----:B------:R-:W-:Y:S02]  /*17190*/  FSEL R173, R75, -INF , !P6 ;  /* 0xff8000004bad7808 */ /* 0x000fe40007000000 */
[----:B------:R-:W-:Y:S02]  /*171a0*/  FSEL R142, R68, -INF , !P2 ;  /* 0xff800000448e7808 */ /* 0x000fe40005000000 */
[C---:B------:R-:W-:Y:S02]  /*171b0*/  ISETP.GE.AND P5, PT, R17.reuse, R2, PT ;  /* 0x000000021100720c */ /* 0x040fe40003fa6270 */
[----:B------:R-:W-:Y:S02]  /*171c0*/  ISETP.GE.AND P1, PT, R17, R50, PT ;  /* 0x000000321100720c */ /* 0x000fe40003f26270 */
[----:B------:R-:W-:-:S02]  /*171d0*/  ISETP.GE.AND P3, PT, R15, R2, PT ;  /* 0x000000020f00720c */ /* 0x000fc40003f66270 */
[----:B------:R-:W-:Y:S02]  /*171e0*/  ISETP.GE.AND P4, PT, R15, R50, PT ;  /* 0x000000320f00720c */ /* 0x000fe40003f86270 */
[C---:B------:R-:W-:Y:S02]  /*171f0*/  ISETP.GE.AND P6, PT, R13.reuse, R2, PT ;  /* 0x000000020d00720c */ /* 0x040fe40003fc6270 */
[----:B------:R-:W-:Y:S02]  /*17200*/  ISETP.GE.AND P2, PT, R13, R50, PT ;  /* 0x000000320d00720c */ /* 0x000fe40003f46270 */
[C---:B------:R-:W-:Y:S01]  /*17210*/  IADD3 R17, R65.reuse, 0x41, RZ ;  /* 0x0000004141117810 */ /* 0x040fe20007ffe0ff */
[----:B------:R-:W2:Y:S01]  /*17220*/  LDSM.16.M88.4 R12, [R204+0x7000] ;  /* 0x00700000cc0c783b */ /* 0x000ea20000000200 */
[----:B------:R-:W-:Y:S02]  /*17230*/  IADD3 R19, R65, 0x48, RZ ;  /* 0x0000004841137810 */ /* 0x000fe40007ffe0ff */
[----:B------:R-:W-:-:S02]  /*17240*/  FSEL R140, R71, -INF , !P0 ;  /* 0xff800000478c7808 */ /* 0x000fc40004000000 */
[----:B------:R-:W-:Y:S02]  /*17250*/  FSEL R144, R60, -INF , !P3 ;  /* 0xff8000003c907808 */ /* 0x000fe40005800000 */
[----:B------:R-:W-:Y:S02]  /*17260*/  FSEL R141, R62, -INF , !P4 ;  /* 0xff8000003e8d7808 */ /* 0x000fe40006000000 */
[----:B------:R-:W-:Y:S01]  /*17270*/  FSEL R147, R61, -INF , !P6 ;  /* 0xff8000003d937808 */ /* 0x000fe20007000000 */
[----:B-1----:R-:W-:Y:S01]  /*17280*/  HMMA.16816.F32 R36, R4, R20, R36 ;  /* 0x000000140424723c */ /* 0x002fe20000001824 */
[C---:B------:R-:W-:Y:S02]  /*17290*/  ISETP.GE.AND P0, PT, R17.reuse, R2, PT ;  /* 0x000000021100720c */ /* 0x040fe40003f06270 */
[----:B------:R-:W-:Y:S02]  /*172a0*/  ISETP.GE.AND P3, PT, R17, R50, PT ;  /* 0x000000321100720c */ /* 0x000fe40003f66270 */
[----:B------:R-:W-:-:S02]  /*172b0*/  ISETP.GE.AND P4, PT, R19, R2, PT ;  /* 0x000000021300720c */ /* 0x000fc40003f86270 */
[----:B------:R-:W-:Y:S01]  /*172c0*/  ISETP.GE.AND P6, PT, R19, R50, PT ;  /* 0x000000321300720c */ /* 0x000fe20003fc6270 */
[----:B------:R-:W-:Y:S01]  /*172d0*/  HMMA.16816.F32 R32, R4, R22, R32 ;  /* 0x000000160420723c */ /* 0x000fe20000001820 */
[----:B------:R-:W1:Y:S01]  /*172e0*/  LDSM.16.M88.4 R16, [R204+0x7800] ;  /* 0x00780000cc10783b */ /* 0x000e620000000200 */
[----:B------:R-:W-:Y:S01]  /*172f0*/  IADD3 R21, R65, 0x50, RZ ;  /* 0x0000005041157810 */ /* 0x000fe20007ffe0ff */
[----:B------:R-:W-:-:S04]  /*17300*/  DEPBAR.LE SB0, 0x0 ;  /* 0x000080000000791a */ /* 0x000fc80000000000 */
[----:B------:R-:W-:Y:S02]  /*17310*/  FSEL R157, R54, -INF , !P1 ;  /* 0xff800000369d7808 */ /* 0x000fe40004800000 */
[----:B------:R-:W-:Y:S02]  /*17320*/  FSEL R163, R53, -INF , !P0 ;  /* 0xff80000035a37808 */ /* 0x000fe40004000000 */
[C---:B------:R-:W-:Y:S02]  /*17330*/  ISETP.GE.AND P1, PT, R21.reuse, R2, PT ;  /* 0x000000021500720c */ /* 0x040fe40003f26270 */
[----:B------:R-:W-:Y:S02]  /*17340*/  ISETP.GE.AND P0, PT, R21, R50, PT ;  /* 0x000000321500720c */ /* 0x000fe40003f06270 */
[C---:B------:R-:W-:Y:S02]  /*17350*/  IADD3 R57, R65.reuse, 0x49, RZ ;  /* 0x0000004941397810 */ /* 0x040fe40007ffe0ff */
[----:B------:R-:W-:-:S02]  /*17360*/  IADD3 R21, R65, 0x51, RZ ;  /* 0x0000005141157810 */ /* 0x000fc40007ffe0ff */
[----:B------:R-:W-:Y:S02]  /*17370*/  FSEL R150, R63, -INF , !P2 ;  /* 0xff8000003f967808 */ /* 0x000fe40005000000 */
[----:B------:R-:W-:Y:S01]  /*17380*/  FSEL R160, R52, -INF , !P5 ;  /* 0xff80000034a07808 */ /* 0x000fe20006800000 */
[C---:B--2---:R-:W-:Y:S01]  /*17390*/  HMMA.16816.F32 R28, R4.reuse, R12, R28 ;  /* 0x0000000c041c723c */ /* 0x044fe2000000181c */
[----:B------:R-:W-:Y:S02]  /*173a0*/  FSEL R158, R55, -INF , !P3 ;  /* 0xff800000379e7808 */ /* 0x000fe40005800000 */
[----:B------:R-:W-:Y:S02]  /*173b0*/  FSEL R162, R40, -INF , !P4 ;  /* 0xff80000028a27808 */ /* 0x000fe40006000000 */
[C---:B------:R-:W-:Y:S02]  /*173c0*/  ISETP.GE.AND P2, PT, R57.reuse, R2, PT ;  /* 0x000000023900720c */ /* 0x040fe40003f46270 */
[----:B------:R-:W-:Y:S01]  /*173d0*/  ISETP.GE.AND P5, PT, R57, R50, PT ;  /* 0x000000323900720c */ /* 0x000fe20003fa6270 */
[----:B------:R-:W-:Y:S01]  /*173e0*/  HMMA.16816.F32 R24, R4, R14, R24 ;  /* 0x0000000e0418723c */ /* 0x000fe20000001818 */
[----:B------:R-:W-:-:S02]  /*173f0*/  ISETP.GE.AND P3, PT, R21, R2, PT ;  /* 0x000000021500720c */ /* 0x000fc40003f66270 */
[-C--:B------:R-:W-:Y:S02]  /*17400*/  ISETP.GE.AND P4, PT, R21, R50.reuse, PT ;  /* 0x000000321500720c */ /* 0x080fe40003f86270 */
[C---:B------:R-:W-:Y:S02]  /*17410*/  IADD3 R23, R65.reuse, 0x58, RZ ;  /* 0x0000005841177810 */ /* 0x040fe40007ffe0ff */
[----:B------:R-:W-:Y:S02]  /*17420*/  IADD3 R21, R65, 0x59, RZ ;  /* 0x0000005941157810 */ /* 0x000fe40007ffe0ff */
[----:B------:R-:W-:Y:S01]  /*17430*/  FSEL R165, R41, -INF , !P2 ;  /* 0xff80000029a57808 */ /* 0x000fe20005000000 */
[----:B-1----:R-:W-:Y:S01]  /*17440*/  HMMA.16816.F32 R128, R4, R16, R128 ;  /* 0x000000100480723c */ /* 0x002fe20000001880 */
[----:B------:R-:W-:Y:S02]  /*17450*/  FSEL R166, R43, -INF , !P5 ;  /* 0xff8000002ba67808 */ /* 0x000fe40006800000 */
[----:B------:R-:W-:-:S02]  /*17460*/  ISETP.GE.AND P2, PT, R23, R50, PT ;  /* 0x000000321700720c */ /* 0x000fc40003f46270 */
[----:B------:R-:W-:Y:S02]  /*17470*/  ISETP.GE.AND P5, PT, R21, R2, PT ;  /* 0x000000021500720c */ /* 0x000fe40003fa6270 */
[C---:B------:R-:W-:Y:S01]  /*17480*/  IADD3 R13, R65.reuse, 0x60, RZ ;  /* 0x00000060410d7810 */ /* 0x040fe20007ffe0ff */
[----:B------:R-:W-:Y:S01]  /*17490*/  HMMA.16816.F32 R124, R4, R18, R124 ;  /* 0x00000012047c723c */ /* 0x000fe2000000187c */
[----:B------:R-:W-:Y:S02]  /*174a0*/  IADD3 R15, R65, 0x68, RZ ;  /* 0x00000068410f7810 */ /* 0x000fe40007ffe0ff */
[----:B------:R-:W-:Y:S02]  /*174b0*/  FSEL R168, R37, -INF , !P3 ;  /* 0xff80000025a87808 */ /* 0x000fe40005800000 */
[----:B------:R-:W-:Y:S02]  /*174c0*/  FSEL R170, R34, -INF , !P2 ;  /* 0xff80000022aa7808 */ /* 0x000fe40005000000 */
[----:B------:R-:W-:-:S02]  /*174d0*/  FSEL R164, R33, -INF , !P5 ;  /* 0xff80000021a47808 */ /* 0x000fc40006800000 */
[----:B------:R-:W-:Y:S02]  /*174e0*/  FSEL R159, R42, -INF , !P6 ;  /* 0xff8000002a9f7808 */ /* 0x000fe40007000000 */
[----:B------:R-:W-:Y:S02]  /*174f0*/  FSEL R172, R38, -INF , !P0 ;  /* 0xff80000026ac7808 */ /* 0x000fe40004000000 */
[----:B------:R-:W-:Y:S02]  /*17500*/  ISETP.GE.AND P3, PT, R13, R50, PT ;  /* 0x000000320d00720c */ /* 0x000fe40003f66270 */
[C---:B------:R-:W-:Y:S02]  /*17510*/  ISETP.GE.AND P2, PT, R15.reuse, R2, PT ;  /* 0x000000020f00720c */ /* 0x040fe40003f46270 */
        /* <DEDUP_REMOVED lines=8> */
[-C--:B------:R-:W-:Y:S02]  /*175a0*/  ISETP.GE.AND P3, PT, R15, R2.reuse, PT ;  /* 0x000000020f00720c */ /* 0x080fe40003f66270 */
[C---:B------:R-:W-:Y:S02]  /*175b0*/  ISETP.GE.AND P4, PT, R13.reuse, R2, PT ;  /* 0x000000020d00720c */ /* 0x040fe40003f86270 */
[-C--:B------:R-:W-:Y:S02]  /*175c0*/  ISETP.GE.AND P6, PT, R13, R50.reuse, PT ;  /* 0x000000320d00720c */ /* 0x080fe40003fc6270 */
[----:B------:R-:W-:Y:S02]  /*175d0*/  IADD3 R13, R65, 0x69, RZ ;  /* 0x00000069410d7810 */ /* 0x000fe40007ffe0ff */
[----:B------:R-:W-:Y:S02]  /*175e0*/  FSEL R169, R36, -INF , !P1 ;  /* 0xff80000024a97808 */ /* 0x000fe40004800000 */
[----:B------:R-:W-:-:S02]  /*175f0*/  ISETP.GE.AND P1, PT, R21, R50, PT ;  /* 0x000000321500720c */ /* 0x000fc40003f26270 */
[----:B------:R-:W-:Y:S02]  /*17600*/  FSEL R135, R128, -INF , !P3 ;  /* 0xff80000080877808 */ /* 0x000fe40005800000 */
[----:B------:R-:W-:Y:S02]  /*17610*/  FSEL R153, R28, -INF , !P0 ;  /* 0xff8000001c997808 */ /* 0x000fe40004000000 */
[-C--:B------:R-:W-:Y:S02]  /*17620*/  ISETP.GE.AND P3, PT, R65, R50.reuse, PT ;  /* 0x000000324100720c */ /* 0x080fe40003f66270 */
[----:B------:R-:W-:Y:S02]  /*17630*/  ISETP.GE.AND P0, PT, R13, R50, PT ;  /* 0x000000320d00720c */ /* 0x000fe40003f06270 */
[----:B------:R-:W-:Y:S02]  /*17640*/  FSEL R161, R35, -INF , !P1 ;  /* 0xff80000023a17808 */ /* 0x000fe40004800000 */
[----:B------:R-:W-:-:S02]  /*17650*/  ISETP.GE.AND P1, PT, R13, R2, PT ;  /* 0x000000020d00720c */ /* 0x000fc40003f26270 */
[----:B------:R-:W-:Y:S02]  /*17660*/  FSEL R94, R94, -INF , !P3 ;  /* 0xff8000005e5e7808 */ /* 0x000fe40005800000 */
[----:B------:R-:W-:Y:S02]  /*17670*/  IADD3 R5, R65, 0x78, RZ ;  /* 0x0000007841057810 */ /* 0x000fe40007ffe0ff */
[----:B------:R-:W-:Y:S02]  /*17680*/  FSEL R145, R27, -INF , !P0 ;  /* 0xff8000001b917808 */ /* 0x000fe40004000000 */
[----:B------:R-:W-:Y:S02]  /*17690*/  ISETP.GE.AND P3, PT, R48, 0x2, PT ;  /* 0x000000023000780c */ /* 0x000fe40003f66270 */
[C---:B------:R-:W-:Y:S02]  /*176a0*/  ISETP.GE.AND P0, PT, R65.reuse, R2, PT ;  /* 0x000000024100720c */ /* 0x040fe40003f06270 */
[----:B------:R-:W-:-:S02]  /*176b0*/  IADD3 R7, R65, 0x79, RZ ;  /* 0x0000007941077810 */ /* 0x000fc40007ffe0ff */
[----:B------:R-:W-:Y:S02]  /*176c0*/  FSEL R154, R26, -INF , !P5 ;  /* 0xff8000001a9a7808 */ /* 0x000fe40006800000 */
[----:B------:R-:W-:Y:S01]  /*176d0*/  FSEL R146, R25, -INF , !P1 ;  /* 0xff80000019927808 */ /* 0x000fe20004800000 */
[----:B------:R-:W-:Y:S01]  /*176e0*/  BAR.SYNC.DEFER_BLOCKING 0x0 ;  /* 0x0000000000007b1d */ /* 0x000fe20000010000 */
[C---:B------:R-:W-:Y:S02]  /*176f0*/  ISETP.GE.AND P5, PT, R5.reuse, R2, PT ;  /* 0x000000020500720c */ /* 0x040fe40003fa6270 */
[----:B------:R-:W-:Y:S02]  /*17700*/  ISETP.GE.AND P1, PT, R5, R50, PT ;  /* 0x000000320500720c */ /* 0x000fe40003f26270 */
[----:B------:R-:W-:Y:S02]  /*17710*/  FSEL R152, R29, -INF , !P4 ;  /* 0xff8000001d987808 */ /* 0x000fe40006000000 */
[----:B------:R-:W-:-:S02]  /*17720*/  FSEL R5, R92, -INF , !P0 ;  /* 0xff8000005c057808 */ /* 0x000fc40004000000 */
[-C--:B------:R-:W-:Y:S02]  /*17730*/  ISETP.GE.AND P4, PT, R15, R50.reuse, PT ;  /* 0x000000320f00720c */ /* 0x080fe40003f86270 */
[----:B------:R-:W-:Y:S02]  /*17740*/  ISETP.GE.AND P0, PT, R7, R50, PT ;  /* 0x000000320700720c */ /* 0x000fe40003f06270 */
[----:B------:R-:W-:Y:S02]  /*17750*/  IADD3 R13, R65, 0x71, RZ ;  /* 0x00000071410d7810 */ /* 0x000fe40007ffe0ff */
[----:B------:R-:W-:Y:S02]  /*17760*/  FSEL R155, R31, -INF , !P6 ;  /* 0xff8000001f9b7808 */ /* 0x000fe40007000000 */
[----:B------:R-:W-:Y:S02]  /*17770*/  FSEL R151, R24, -INF , !P2 ;  /* 0xff80000018977808 */ /* 0x000fe40005000000 */
[----:B------:R-:W-:-:S02]  /*17780*/  FSEL R139, R130, -INF , !P4 ;  /* 0xff800000828b7808 */ /* 0x000fc40006000000 */
[----:B------:R-:W-:Y:S02]  /*17790*/  FSEL R63, R127, -INF , !P0 ;  /* 0xff8000007f3f7808 */ /* 0x000fe40004000000 */
[C---:B------:R-:W-:Y:S02]  /*177a0*/  ISETP.GE.AND P6, PT, R13.reuse, R2, PT ;  /* 0x000000020d00720c */ /* 0x040fe40003fc6270 */
[----:B------:R-:W-:Y:S02]  /*177b0*/  ISETP.GE.AND P2, PT, R13, R50, PT ;  /* 0x000000320d00720c */ /* 0x000fe40003f46270 */
[----:B------:R-:W-:Y:S02]  /*177c0*/  ISETP.GE.AND P4, PT, R7, R2, PT ;  /* 0x000000020700720c */ /* 0x000fe40003f86270 */
[----:B------:R-:W-:Y:S02]  /*177d0*/  ISETP.NE.U32.AND P0, PT, R236, RZ, PT ;  /* 0x000000ffec00720c */ /* 0x000fe40003f05070 */
[----:B------:R-:W-:-:S02]  /*177e0*/  FSEL R67, R129, -INF , !P6 ;  /* 0xff80000081437808 */ /* 0x000fc40007000000 */
[----:B------:R-:W-:Y:S02]  /*177f0*/  FSEL R138, R131, -INF , !P2 ;  /* 0xff800000838a7808 */ /* 0x000fe40005000000 */
[----:B------:R-:W-:Y:S02]  /*17800*/  FSEL R134, R124, -INF , !P5 ;  /* 0xff8000007c867808 */ /* 0x000fe40006800000 */
[----:B------:R-:W-:Y:S02]  /*17810*/  FSEL R137, R126, -INF , !P1 ;  /* 0xff8000007e897808 */ /* 0x000fe40004800000 */
[----:B------:R-:W-:Y:S02]  /*17820*/  FSEL R66, R125, -INF , !P4 ;  /* 0xff8000007d427808 */ /* 0x000fe40006000000 */
[----:B------:R-:W-:Y:S01]  /*17830*/  ISETP.NE.AND.EX P0, PT, R237, RZ, PT, P0 ;  /* 0x000000ffed00720c */ /* 0x000fe20003f05300 */
[----:B------:R-:W-:Y:S11]  /*17840*/  @!P3 BRA `(.L_x_1101) ;  /* 0x00000c200000b947 */ /* 0x000ff60003800000 */
[----:B------:R-:W-:Y:S01]  /*17850*/  BSSY B0, `(.L_x_1102) ;  /* 0x0000040000007945 */ /* 0x000fe20003800000 */
[----:B------:R-:W-:Y:S05]  /*17860*/  @!P0 BRA `(.L_x_1103) ;  /* 0x000003b000008947 */ /* 0x000fea0003800000 */
[----:B------:R-:W2:Y:S01]  /*17870*/  LD.E R14, [R10.64+0x170] ;  /* 0x000170060a0e7980 */ /* 0x000ea2000c101900 */
[----:B------:R-:W-:-:S02]  /*17880*/  IADD3 R12, R3, -0x80, RZ ;  /* 0xffffff80030c7810 */ /* 0x000fc40007ffe0ff */
[----:B------:R-:W-:Y:S02]  /*17890*/  IABS R6, R3 ;  /* 0x0000000300067213 */ /* 0x000fe40000000000 */
[----:B------:R-:W-:Y:S02]  /*178a0*/  IABS R4, R12 ;  /* 0x0000000c00047213 */ /* 0x000fe40000000000 */
[-C--:B--2---:R-:W-:Y:S02]  /*178b0*/  IABS R8, R14.reuse ;  /* 0x0000000e00087213 */ /* 0x084fe40000000000 */
[-C--:B------:R-:W-:Y:S02]  /*178c0*/  IABS R7, R14.reuse ;  /* 0x0000000e00077213 */ /* 0x080fe40000000000 */
[----:B------:R-:W1:Y:S01]  /*178d0*/  I2F.RP R13, R8 ;  /* 0x00000008000d7306 */ /* 0x000e620000209400 */
[-C--:B------:R-:W-:Y:S02]  /*178e0*/  LOP3.LUT R3, R3, R14.reuse, RZ, 0x3c, !PT ;  /* 0x0000000e03037212 */ /* 0x080fe400078e3cff */
[----:B------:R-:W-:Y:S01]  /*178f0*/  IMAD.MOV R7, RZ, RZ, -R7 ;  /* 0x000000ffff077224 */ /* 0x000fe200078e0a07 */
[----:B------:R-:W-:-:S02]  /*17900*/  LOP3.LUT R12, R12, R14, RZ, 0x3c, !PT ;  /* 0x0000000e0c0c7212 */ /* 0x000fc400078e3cff */
[----:B------:R-:W-:Y:S02]  /*17910*/  ISETP.GE.AND P4, PT, R3, RZ, PT ;  /* 0x000000ff0300720c */ /* 0x000fe40003f86270 */
        /* <DEDUP_REMOVED lines=8> */
[----:B------:R-:W-:-:S04]  /*179a0*/  IMAD.HI.U32 R9, R9, R4, RZ ;  /* 0x0000000409097227 */ /* 0x000fc800078e00ff */
[-C--:B------:R-:W-:Y:S01]  /*179b0*/  IMAD R15, R13, R7.reuse, R6 ;  /* 0x000000070d0f7224 */ /* 0x080fe200078e0206 */
[----:B------:R-:W-:Y:S01]  /*179c0*/  LOP3.LUT R6, RZ, R14, RZ, 0x33, !PT ;  /* 0x0000000eff067212 */ /* 0x000fe200078e33ff */
[----:B------:R-:W-:-:S03]  /*179d0*/  IMAD R7, R9, R7, R4 ;  /* 0x0000000709077224 */ /* 0x000fc600078e0204 */
[C---:B------:R-:W-:Y:S02]  /*179e0*/  ISETP.GT.U32.AND P1, PT, R8.reuse, R15, PT ;  /* 0x0000000f0800720c */ /* 0x040fe40003f24070 */
[----:B------:R-:W-:-:S11]  /*179f0*/  ISETP.GT.U32.AND P2, PT, R8, R7, PT ;  /* 0x000000070800720c */ /* 0x000fd60003f44070 */
[--C-:B------:R-:W-:Y:S01]  /*17a00*/  @!P1 IMAD.IADD R15, R15, 0x1, -R8.reuse ;  /* 0x000000010f0f9824 */ /* 0x100fe200078e0a08 */
[----:B------:R-:W-:Y:S01]  /*17a10*/  @!P1 IADD3 R13, R13, 0x1, RZ ;  /* 0x000000010d0d9810 */ /* 0x000fe20007ffe0ff */
[----:B------:R-:W-:Y:S01]  /*17a20*/  @!P2 IMAD.IADD R7, R7, 0x1, -R8 ;  /* 0x000000010707a824 */ /* 0x000fe200078e0a08 */
[----:B------:R-:W-:Y:S02]  /*17a30*/  ISETP.GE.AND P1, PT, R12, RZ, PT ;  /* 0x000000ff0c00720c */ /* 0x000fe40003f26270 */
[-C--:B------:R-:W-:Y:S02]  /*17a40*/  ISETP.GE.U32.AND P6, PT, R15, R8.reuse, PT ;  /* 0x000000080f00720c */ /* 0x080fe40003fc6070 */
[----:B------:R-:W-:Y:S02]  /*17a50*/  ISETP.GE.U32.AND P5, PT, R7, R8, PT ;  /* 0x000000080700720c */ /* 0x000fe40003fa6070 */
[----:B------:R-:W-:Y:S02]  /*17a60*/  @!P2 IADD3 R9, R9, 0x1, RZ ;  /* 0x000000010909a810 */ /* 0x000fe40007ffe0ff */
[----:B------:R-:W-:-:S07]  /*17a70*/  ISETP.NE.AND P2, PT, R14, RZ, PT ;  /* 0x000000ff0e00720c */ /* 0x000fce0003f45270 */
[----:B------:R-:W-:Y:S02]  /*17a80*/  @P6 IADD3 R13, R13, 0x1, RZ ;  /* 0x000000010d0d6810 */ /* 0x000fe40007ffe0ff */
[----:B------:R-:W-:Y:S02]  /*17a90*/  @P5 IADD3 R9, R9, 0x1, RZ ;  /* 0x0000000109095810 */ /* 0x000fe40007ffe0ff */
[----:B------:R-:W-:-:S03]  /*17aa0*/  @!P4 IADD3 R13, -R13, RZ, RZ ;  /* 0x000000ff0d0dc210 */ /* 0x000fc60007ffe1ff */
[----:B------:R-:W-:Y:S01]  /*17ab0*/  @!P1 IMAD.MOV R9, RZ, RZ, -R9 ;  /* 0x000000ffff099224 */ /* 0x000fe200078e0a09 */
[C---:B------:R-:W-:Y:S02]  /*17ac0*/  SEL R7, R6.reuse, R13, !P2 ;  /* 0x0000000d06077207 */ /* 0x040fe40005000000 */
[----:B------:R-:W2:Y:S02]  /*17ad0*/  LD.E.64 R12, [R10.64+0x20] ;  /* 0x000020060a0c7980 */ /* 0x000ea4000c101b00 */
[----:B------:R-:W-:Y:S01]  /*17ae0*/  SEL R6, R6, R9, !P2 ;  /* 0x0000000906067207 */ /* 0x000fe20005000000 */
[C-C-:B------:R-:W-:Y:S01]  /*17af0*/  IMAD.WIDE R18, R7.reuse, 0x4, R236.reuse ;  /* 0x0000000407127825 */ /* 0x140fe200078e02ec */
[----:B------:R-:W3:Y:S03]  /*17b00*/  LD.E.64 R8, [R10.64+0x38] ;  /* 0x000038060a087980 */ /* 0x000ee6000c101b00 */
[----:B------:R-:W-:Y:S01]  /*17b10*/  IMAD.WIDE R16, R6, 0x4, R236 ;  /* 0x0000000406107825 */ /* 0x000fe200078e02ec */
[----:B------:R-:W4:Y:S04]  /*17b20*/  LD.E R4, [R18.64] ;  /* 0x0000000612047980 */ /* 0x000f28000c101900 */
[----:B------:R-:W4:Y:S01]  /*17b30*/  LD.E R3, [R16.64] ;  /* 0x0000000610037980 */ /* 0x000f22000c101900 */
[----:B------:R-:W-:-:S04]  /*17b40*/  IMAD.IADD R7, R7, 0x1, -R6 ;  /* 0x0000000107077824 */ /* 0x000fc800078e0a06 */
[----:B------:R-:W-:-:S05]  /*17b50*/  IMAD R14, R14, R7, -0x80 ;  /* 0xffffff800e0e7424 */ /* 0x000fca00078e0207 */
[----:B------:R-:W-:Y:S01]  /*17b60*/  SHF.R.S32.HI R7, RZ, 0x1f, R14 ;  /* 0x0000001fff077819 */ /* 0x000fe2000001140e */
[-C--:B---3--:R-:W-:Y:S02]  /*17b70*/  IMAD R6, R9, R14.reuse, RZ ;  /* 0x0000000e09067224 */ /* 0x088fe400078e02ff */
[----:B------:R-:W-:-:S04]  /*17b80*/  IMAD.WIDE.U32 R14, R8, R14, RZ ;  /* 0x0000000e080e7225 */ /* 0x000fc800078e00ff */
[----:B------:R-:W-:Y:S02]  /*17b90*/  IMAD R6, R8, R7, R6 ;  /* 0x0000000708067224 */ /* 0x000fe400078e0206 */
[----:B----4-:R-:W-:-:S03]  /*17ba0*/  IMAD.IADD R3, R3, 0x1, -R4 ;  /* 0x0000000103037824 */ /* 0x010fc600078e0a04 */
[----:B------:R-:W-:Y:S01]  /*17bb0*/  IADD3 R15, R15, R6, RZ ;  /* 0x000000060f0f7210 */ /* 0x000fe20007ffe0ff */
[----:B--2---:R-:W-:Y:S01]  /*17bc0*/  IMAD R7, R13, R3, RZ ;  /* 0x000000030d077224 */ /* 0x004fe200078e02ff */
[----:B------:R-:W-:-:S05]  /*17bd0*/  SHF.R.S32.HI R4, RZ, 0x1f, R3 ;  /* 0x0000001fff047819 */ /* 0x000fca0000011403 */
[----:B------:R-:W-:Y:S02]  /*17be0*/  IMAD R4, R12, R4, R7 ;  /* 0x000000040c047224 */ /* 0x000fe400078e0207 */
[----:B------:R-:W-:-:S04]  /*17bf0*/  IMAD.WIDE.U32 R6, R3, R12, R14 ;  /* 0x0000000c03067225 */ /* 0x000fc800078e000e */
[----:B------:R-:W-:Y:S01]  /*17c00*/  IMAD.IADD R4, R7, 0x1, R4 ;  /* 0x0000000107047824 */ /* 0x000fe200078e0204 */
[----:B------:R-:W-:Y:S05]  /*17c10*/  BRA `(.L_x_1104) ;  /* 0x0000003000007947 */ /* 0x000fea0003800000 */
.L_x_1103:
[----:B------:R-:W2:Y:S02]  /*17c20*/  LD.E R6, [R10.64+0x38] ;  /* 0x000038060a067980 */ /* 0x000ea4000c101900 */
[----:B--2---:R-:W-:-:S04]  /*17c30*/  LEA R6, -R6, RZ, 0x7 ;  /* 0x000000ff06067211 */ /* 0x004fc800078e39ff */
[----:B------:R-:W-:Y:S02]  /*17c40*/  SHF.R.S32.HI R4, RZ, 0x1f, R6 ;  /* 0x0000001fff047819 */ /* 0x000fe40000011406 */
.L_x_1104:
[----:B------:R-:W-:Y:S05]  /*17c50*/  BSYNC B0 ;  /* 0x0000000000007941 */ /* 0x000fea0003800000 */
.L_x_1102:
[C---:B------:R-:W-:Y:S02]  /*17c60*/  LOP3.LUT P6, RZ, R239.reuse, 0x1, RZ, 0xc0, !PT ;  /* 0x00000001efff7812 */ /* 0x040fe400078cc0ff */
[----:B------:R-:W-:Y:S02]  /*17c70*/  LOP3.LUT P2, RZ, R239, 0x2, RZ, 0xc0, !PT ;  /* 0x00000002efff7812 */ /* 0x000fe4000784c0ff */
[C---:B------:R-:W-:Y:S02]  /*17c80*/  LEA R22, P4, R6.reuse, R228, 0x1 ;  /* 0x000000e406167211 */ /* 0x040fe400078808ff */
[C---:B------:R-:W-:Y:S02]  /*17c90*/  IADD3 R3, P1, R6.reuse, R225, RZ ;  /* 0x000000e106037210 */ /* 0x040fe40007f3e0ff */
[----:B------:R-:W-:Y:S02]  /*17ca0*/  LEA.HI.X R23, R6, R227, R4, 0x1, P4 ;  /* 0x000000e306177211 */ /* 0x000fe400020f0c04 */
[----:B------:R-:W-:Y:S01]  /*17cb0*/  IADD3 R7, P4, R3, R225, RZ ;  /* 0x000000e103077210 */ /* 0x000fe20007f9e0ff */
[----:B------:R-:W-:-:S02]  /*17cc0*/  IMAD.X R4, R4, 0x1, R226, P1 ;  /* 0x0000000104047824 */ /* 0x000fc400008e06e2 */
[CC--:B------:R-:W-:Y:S01]  /*17cd0*/  @P6 LEA R20, P5, R3.reuse, R228.reuse, 0x1 ;  /* 0x000000e403146211 */ /* 0x0c0fe200078a08ff */
[----:B------:R-:W-:Y:S01]  /*17ce0*/  @!PT LDS RZ, [RZ] ;  /* 0x00000000fffff984 */ /* 0x000fe20000000800 */
[----:B------:R-:W-:Y:S01]  /*17cf0*/  @!PT LDS RZ, [RZ] ;  /* 0x00000000fffff984 */ /* 0x000fe20000000800 */
[----:B------:R-:W-:Y:S01]  /*17d00*/  @!PT LDS RZ, [RZ] ;  /* 0x00000000fffff984 */ /* 0x000fe20000000800 */
[----:B------:R1:W-:Y:S01]  /*17d10*/  @P6 LDGSTS.E.BYPASS.LTC128B.128 [R235+0x4000], [R22.64] ;  /* 0x0400000016eb6fae */ /* 0x0003e2000b901d46 */
[CC--:B------:R-:W-:Y:S02]  /*17d20*/  @P2 LEA R14, P1, R3.reuse, R228.reuse, 0x1 ;  /* 0x000000e4030e2211 */ /* 0x0c0fe400078208ff */
[CCC-:B------:R-:W-:Y:S01]  /*17d30*/  @P6 LEA.HI.X R21, R3.reuse, R227.reuse, R4.reuse, 0x1, P5 ;  /* 0x000000e303156211 */ /* 0x1c0fe200028f0c04 */
[----:B------:R1:W-:Y:S01]  /*17d40*/  @!P6 STS.128 [R235+0x4000], RZ ;  /* 0x004000ffeb00e388 */ /* 0x0003e20000000c00 */
[----:B------:R-:W-:Y:S01]  /*17d50*/  @P2 LEA.HI.X R15, R3, R227, R4, 0x1, P1 ;  /* 0x000000e3030f2211 */ /* 0x000fe200008f0c04 */
[----:B------:R-:W-:Y:S01]  /*17d60*/  IMAD.X R4, R4, 0x1, R226, P4 ;  /* 0x0000000104047824 */ /* 0x000fe200020e06e2 */
[CC--:B------:R-:W-:Y:S01]  /*17d70*/  @P6 LEA R18, P5, R7.reuse, R228.reuse, 0x1 ;  /* 0x000000e407126211 */ /* 0x0c0fe200078a08ff */
[----:B------:R-:W-:Y:S01]  /*17d80*/  @!PT LDS RZ, [RZ] ;  /* 0x00000000fffff984 */ /* 0x000fe20000000800 */
[----:B------:R-:W-:Y:S01]  /*17d90*/  @!PT LDS RZ, [RZ] ;  /* 0x00000000fffff984 */ /* 0x000fe20000000800 */
[----:B------:R-:W-:Y:S01]  /*17da0*/  @!PT LDS RZ, [RZ] ;  /* 0x00000000fffff984 */ /* 0x000fe20000000800 */
[----:B------:R1:W-:Y:S01]  /*17db0*/  @P2 LDGSTS.E.BYPASS.LTC128B.128 [R235+0x8000], [R22.64+0x80] ;  /* 0x0800008016eb2fae */ /* 0x0003e2000b901d46 */
[----:B------:R-:W-:-:S02]  /*17dc0*/  @P2 LEA R12, P1, R7, R228, 0x1 ;  /* 0x000000e4070c2211 */ /* 0x000fc400078208ff */
[C---:B------:R-:W-:Y:S01]  /*17dd0*/  IADD3 R3, P4, R7.reuse, R225, RZ ;  /* 0x000000e107037210 */ /* 0x040fe20007f9e0ff */
[----:B------:R1:W-:Y:S01]  /*17de0*/  @!P2 STS.128 [R235+0x8000], RZ ;  /* 0x008000ffeb00a388 */ /* 0x0003e20000000c00 */
[CCC-:B------:R-:W-:Y:S02]  /*17df0*/  @P6 LEA.HI.X R19, R7.reuse, R227.reuse, R4.reuse, 0x1, P5 ;  /* 0x000000e307136211 */ /* 0x1c0fe400028f0c04 */
[----:B------:R-:W-:Y:S01]  /*17e00*/  @P2 LEA.HI.X R13, R7, R227, R4, 0x1, P1 ;  /* 0x000000e3070d2211 */ /* 0x000fe200008f0c04 */
[----:B------:R-:W-:Y:S01]  /*17e10*/  IMAD.X R4, R4, 0x1, R226, P4 ;  /* 0x0000000104047824 */ /* 0x000fe200020e06e2 */
[CC--:B------:R-:W-:Y:S01]  /*17e20*/  @P6 LEA R16, P5, R3.reuse, R228.reuse, 0x1 ;  /* 0x000000e403106211 */ /* 0x0c0fe200078a08ff */
[----:B------:R-:W-:Y:S01]  /*17e30*/  @!PT LDS RZ, [RZ] ;  /* 0x00000000fffff984 */ /* 0x000fe20000000800 */
[----:B------:R-:W-:Y:S01]  /*17e40*/  @!PT LDS RZ, [RZ] ;  /* 0x00000000fffff984 */ /* 0x000fe20000000800 */
[----:B------:R-:W-:Y:S01]  /*17e50*/  @!PT LDS RZ, [RZ] ;  /* 0x00000000fffff984 */ /* 0x000fe20000000800 */
[----:B------:R1:W-:Y:S01]  /*17e60*/  @P6 LDGSTS.E.BYPASS.LTC128B.128 [R235+0x4800], [R20.64] ;  /* 0x0480000014eb6fae */ /* 0x0003e2000b901d46 */
[C---:B------:R-:W-:Y:S02]  /*17e70*/  @P2 LEA R8, P1, R3.reuse, R228, 0x1 ;  /* 0x000000e403082211 */ /* 0x040fe400078208ff */
[C---:B------:R-:W-:Y:S01]  /*17e80*/  IADD3 R7, P4, R3.reuse, R225, RZ ;  /* 0x000000e103077210 */ /* 0x040fe20007f9e0ff */
[----:B------:R1:W-:Y:S01]  /*17e90*/  @!P6 STS.128 [R235+0x4800], RZ ;  /* 0x004800ffeb00e388 */ /* 0x0003e20000000c00 */
[----:B------:R-:W-:-:S02]  /*17ea0*/  @P6 LEA.HI.X R17, R3, R227, R4, 0x1, P5 ;  /* 0x000000e303116211 */ /* 0x000fc400028f0c04 */
[----:B------:R-:W-:Y:S01]  /*17eb0*/  @P2 LEA.HI.X R9, R3, R227, R4, 0x1, P1 ;  /* 0x000000e303092211 */ /* 0x000fe200008f0c04 */
[----:B------:R-:W-:Y:S01]  /*17ec0*/  IMAD.X R4, R4, 0x1, R226, P4 ;  /* 0x0000000104047824 */ /* 0x000fe200020e06e2 */
[CC--:B------:R-:W-:Y:S01]  /*17ed0*/  @P6 LEA R26, P5, R7.reuse, R228.reuse, 0x1 ;  /* 0x000000e4071a6211 */ /* 0x0c0fe200078a08ff */
[----:B------:R-:W-:Y:S01]  /*17ee0*/  @!PT LDS RZ, [RZ] ;  /* 0x00000000fffff984 */ /* 0x000fe20000000800 */
[----:B------:R-:W-:Y:S01]  /*17ef0*/  @!PT LDS RZ, [RZ] ;  /* 0x00000000fffff984 */ /* 0x000fe20000000800 */
[----:B------:R-:W-:Y:S01]  /*17f00*/  @!PT LDS RZ, [RZ] ;  /* 0x00000000fffff984 */ /* 0x000fe20000000800 */
[----:B------:R1:W-:Y:S01]  /*17f10*/  @P2 LDGSTS.E.BYPASS.LTC128B.128 [R235+0x8800], [R14.64+0x80] ;  /* 0x088000800eeb2fae */ /* 0x0003e2000b901d46 */
[CC--:B------:R-:W-:Y:S02]  /*17f20*/  @P2 LEA R24, P1, R7.reuse, R228.reuse, 0x1 ;  /* 0x000000e407182211 */ /* 0x0c0fe400078208ff */
        /* <DEDUP_REMOVED lines=10> */
[----:B------:R-:W-:-:S02]  /*17fd0*/  @P2 LEA R28, P1, R3, R228, 0x1 ;  /* 0x000000e4031c2211 */ /* 0x000fc400078208ff */
[C---:B------:R-:W-:Y:S01]  /*17fe0*/  IADD3 R7, P4, R3.reuse, R225, RZ ;  /* 0x000000e103077210 */ /* 0x040fe20007f9e0ff */
[----:B------:R1:W-:Y:S01]  /*17ff0*/  @!P6 STS.128 [R235+0x5000], RZ ;  /* 0x005000ffeb00e388 */ /* 0x0003e20000000c00 */
[CCC-:B------:R-:W-:Y:S02]  /*18000*/  @P6 LEA.HI.X R31, R3.reuse, R227.reuse, R4.reuse, 0x1, P5 ;  /* 0x000000e3031f6211 */ /* 0x1c0fe400028f0c04 */
[----:B------:R-:W-:Y:S01]  /*18010*/  @P2 LEA.HI.X R29, R3, R227, R4, 0x1, P1 ;  /* 0x000000e3031d2211 */ /* 0x000fe200008f0c04 */
[----:B------:R-:W-:Y:S01]  /*18020*/  @!PT LDS RZ, [RZ] ;  /* 0x00000000fffff984 */ /* 0x000fe20000000800 */
[----:B------:R-:W-:Y:S01]  /*18030*/  @!PT LDS RZ, [RZ] ;  /* 0x00000000fffff984 */ /* 0x000fe20000000800 */
[----:B------:R-:W-:Y:S01]  /*18040*/  @!PT LDS RZ, [RZ] ;  /* 0x00000000fffff984 */ /* 0x000fe20000000800 */
[----:B------:R1:W-:Y:S01]  /*18050*/  @P2 LDGSTS.E.BYPASS.LTC128B.128 [R235+0x9000], [R12.64+0x80] ;  /* 0x090000800ceb2fae */ /* 0x0003e2000b901d46 */
[----:B------:R-:W-:Y:S01]  /*18060*/  IMAD.X R4, R4, 0x1, R226, P4 ;  /* 0x0000000104047824 */ /* 0x000fe200020e06e2 */
[CC--:B------:R-:W-:Y:S02]  /*18070*/  @P6 LEA R32, P5, R7.reuse, R228.reuse, 0x1 ;  /* 0x000000e407206211 */ /* 0x0c0fe400078a08ff */
[----:B------:R1:W-:Y:S01]  /*18080*/  @!P2 STS.128 [R235+0x9000], RZ ;  /* 0x009000ffeb00a388 */ /* 0x0003e20000000c00 */
[----:B------:R-:W-:-:S02]  /*18090*/  @P2 LEA R6, P1, R7, R228, 0x1 ;  /* 0x000000e407062211 */ /* 0x000fc400078208ff */
[C---:B------:R-:W-:Y:S01]  /*180a0*/  IADD3 R3, P4, R7.reuse, R225, RZ ;  /* 0x000000e107037210 */ /* 0x040fe20007f9e0ff */
[----:B------:R-:W-:Y:S01]  /*180b0*/  @!PT LDS RZ, [RZ] ;  /* 0x00000000fffff984 */ /* 0x000fe20000000800 */
[----:B------:R-:W-:Y:S01]  /*180c0*/  @!PT LDS RZ, [RZ] ;  /* 0x00000000fffff984 */ /* 0x000fe20000000800 */
[----:B------:R-:W-:Y:S01]  /*180d0*/  @!PT LDS RZ, [RZ] ;  /* 0x00000000fffff984 */ /* 0x000fe20000000800 */
[----:B------:R1:W-:Y:S01]  /*180e0*/  @P6 LDGSTS.E.BYPASS.LTC128B.128 [R235+0x5800], [R16.64] ;  /* 0x0580000010eb6fae */ /* 0x0003e2000b901d46 */
[CCC-:B------:R-:W-:Y:S02]  /*180f0*/  @P6 LEA.HI.X R33, R7.reuse, R227.reuse, R4.reuse, 0x1, P5 ;  /* 0x000000e307216211 */ /* 0x1c0fe400028f0c04 */
[-C--:B------:R-:W-:Y:S01]  /*18100*/  @P2 LEA.HI.X R7, R7, R227.reuse, R4, 0x1, P1 ;  /* 0x000000e307072211 */ /* 0x080fe200008f0c04 */
[----:B------:R1:W-:Y:S01]  /*18110*/  @!P6 STS.128 [R235+0x5800], RZ ;  /* 0x005800ffeb00e388 */ /* 0x0003e20000000c00 */
[----:B------:R-:W-:Y:S01]  /*18120*/  IMAD.X R4, R4, 0x1, R226, P4 ;  /* 0x0000000104047824 */ /* 0x000fe200020e06e2 */
[CC--:B------:R-:W-:Y:S02]  /*18130*/  @P6 LEA R34, P4, R3.reuse, R228.reuse, 0x1 ;  /* 0x000000e403226211 */ /* 0x0c0fe400078808ff */
[----:B------:R-:W-:Y:S01]  /*18140*/  @!PT LDS RZ, [RZ] ;  /* 0x00000000fffff984 */ /* 0x000fe20000000800 */
[----:B------:R-:W-:Y:S01]  /*18150*/  @!PT LDS RZ, [RZ] ;  /* 0x00000000fffff984 */ /* 0x000fe20000000800 */
[----:B------:R-:W-:Y:S01]  /*18160*/  @!PT LDS RZ, [RZ] ;  /* 0x00000000fffff984 */ /* 0x000fe20000000800 */
[----:B------:R1:W-:Y:S01]  /*18170*/  @P2 LDGSTS.E.BYPASS.LTC128B.128 [R235+0x9800], [R8.64+0x80] ;  /* 0x0980008008eb2fae */ /* 0x0003e2000b901d46 */
[C---:B------:R-:W-:Y:S01]  /*18180*/  @P2 LEA R36, P1, R3.reuse, R228, 0x1 ;  /* 0x000000e403242211 */ /* 0x040fe200078208ff */
[----:B------:R-:W-:Y:S01]  /*18190*/  IMAD.MOV.U32 R228, RZ, RZ, R22 ;  /* 0x000000ffffe47224 */ /* 0x000fe200078e0016 */
[CCC-:B------:R-:W-:Y:S01]  /*181a0*/  @P6 LEA.HI.X R35, R3.reuse, R227.reuse, R4.reuse, 0x1, P4 ;  /* 0x000000e303236211 */ /* 0x1c0fe200020f0c04 */
[----:B------:R1:W-:Y:S01]  /*181b0*/  @!P2 STS.128 [R235+0x9800], RZ ;  /* 0x009800ffeb00a388 */ /* 0x0003e20000000c00 */
[----:B------:R-:W-:Y:S01]  /*181c0*/  @P2 LEA.HI.X R37, R3, R227, R4, 0x1, P1 ;  /* 0x000000e303252211 */ /* 0x000fe200008f0c04 */
[----:B------:R-:W-:-:S02]  /*181d0*/  IMAD.MOV.U32 R227, RZ, RZ, R23 ;  /* 0x000000ffffe37224 */ /* 0x000fc400078e0017 */
[----:B------:R-:W-:Y:S01]  /*181e0*/  @!PT LDS RZ, [RZ] ;  /* 0x00000000fffff984 */ /* 0x000fe20000000800 */
[----:B------:R-:W-:Y:S01]  /*181f0*/  @!PT LDS RZ, [RZ] ;  /* 0x00000000fffff984 */ /* 0x000fe20000000800 */
[----:B------:R-:W-:Y:S01]  /*18200*/  @!PT LDS RZ, [RZ] ;  /* 0x00000000fffff984 */ /* 0x000fe20000000800 */
[----:B------:R1:W-:Y:S04]  /*18210*/  @P6 LDGSTS.E.BYPASS.LTC128B.128 [R235+0x6000], [R26.64] ;  /* 0x060000001aeb6fae */ /* 0x0003e8000b901d46 */
[----:B------:R1:W-:Y:S04]  /*18220*/  @!P6 STS.128 [R235+0x6000], RZ ;  /* 0x006000ffeb00e388 */ /* 0x0003e80000000c00 */
[----:B------:R-:W-:Y:S01]  /*18230*/  @!PT LDS RZ, [RZ] ;  /* 0x00000000fffff984 */ /* 0x000fe20000000800 */
[----:B------:R-:W-:Y:S01]  /*18240*/  @!PT LDS RZ, [RZ] ;  /* 0x00000000fffff984 */ /* 0x000fe20000000800 */
[----:B------:R-:W-:Y:S01]  /*18250*/  @!PT LDS RZ, [RZ] ;  /* 0x00000000fffff984 */ /* 0x000fe20000000800 */
[----:B------:R1:W-:Y:S04]  /*18260*/  @P2 LDGSTS.E.BYPASS.LTC128B.128 [R235+0xa000], [R24.64+0x80] ;  /* 0x0a00008018eb2fae */ /* 0x0003e8000b901d46 */
[----:B------:R1:W-:Y:S04]  /*18270*/  @!P2 STS.128 [R235+0xa000], RZ ;  /* 0x00a000ffeb00a388 */ /* 0x0003e80000000c00 */
        /* <DEDUP_REMOVED lines=30> */
[----:B------:R-:W0:Y:S02]  /*18460*/  LDGDEPBAR ;  /* 0x00000000000079af */ /* 0x000e240000000000 */
.L_x_1101:
[----:B------:R-:W-:Y:S05]  /*18470*/  BSYNC B1 ;  /* 0x0000000000017941 */ /* 0x000fea0003800000 */
.L_x_1100:
[----:B------:R-:W2:Y:S01]  /*18480*/  LD.E R65, [R10.64+0xdc] ;  /* 0x0000dc060a417980 */ /* 0x000ea2000c101900 */
[----:B------:R-:W-:-:S02]  /*18490*/  FMNMX.FTZ R3, R94, R95, !PT ;  /* 0x0000005f5e037209 */ /* 0x000fc40007810000 */
[----:B------:R-:W-:Y:S02]  /*184a0*/  SHF.L.U32 R216, R0, 0x1, RZ ;  /* 0x0000000100d87819 */ /* 0x000fe400000006ff */
[----:B------:R-:W-:Y:S02]  /*184b0*/  FMNMX.FTZ R4, R90, R3, !PT ;  /* 0x000000035a047209 */ /* 0x000fe40007810000 */
[----:B------:R-:W-:Y:S01]  /*184c0*/  LEA R214, R49, R216, 0x1 ;  /* 0x000000d831d67211 */ /* 0x000fe200078e08ff */
[----:B------:R-:W-:Y:S01]  /*184d0*/  LDSM.16.MT88.4 R124, [R216+0xc000] ;  /* 0x00c00000d87c783b */ /* 0x000fe20000004200 */
[----:B------:R-:W-:Y:S02]  /*184e0*/  FMNMX.FTZ R3, R91, R4, !PT ;  /* 0x000000045b037209 */ /* 0x000fe40007810000 */
[----:B------:R-:W-:Y:S01]  /*184f0*/  LEA R212, R47, R214, 0x1 ;  /* 0x000000d62fd47211 */ /* 0x000fe200078e08ff */
[----:B------:R-:W-:Y:S01]  /*18500*/  LDSM.16.MT88.4 R72, [R214+0xc000] ;  /* 0x00c00000d648783b */ /* 0x000fe20000004200 */
[----:B------:R-:W-:-:S02]  /*18510*/  FMNMX.FTZ R4, R86, R3, !PT ;  /* 0x0000000356047209 */ /* 0x000fc40007810000 */
[----:B------:R-:W-:Y:S01]  /*18520*/  FMNMX.FTZ R3, R5, R96, !PT ;  /* 0x0000006005037209 */ /* 0x000fe20007810000 */
[----:B------:R-:W-:Y:S01]  /*18530*/  LDSM.16.MT88.4 R120, [R214+0x10000] ;  /* 0x01000000d678783b */ /* 0x000fe20000004200 */
[----:B------:R-:W-:Y:S02]  /*18540*/  FMNMX.FTZ R4, R87, R4, !PT ;  /* 0x0000000457047209 */ /* 0x000fe40007810000 */
[----:B------:R-:W-:Y:S01]  /*18550*/  LEA R213, R47, R216, 0x1 ;  /* 0x000000d82fd57211 */ /* 0x000fe200078e08ff */
[----:B-1----:R-:W-:Y:S01]  /*18560*/  LDSM.16.MT88.4 R16, [R212+0xc800] ;  /* 0x00c80000d410783b */ /* 0x002fe20000004200 */
[----:B------:R-:W-:Y:S02]  /*18570*/  FMNMX.FTZ R7, R85, R4, !PT ;  /* 0x0000000455077209 */ /* 0x000fe40007810000 */
[----:B------:R-:W-:Y:S01]  /*18580*/  FMNMX.FTZ R4, R88, R3, !PT ;  /* 0x0000000358047209 */ /* 0x000fe20007810000 */
[----:B------:R-:W-:Y:S01]  /*18590*/  LDSM.16.MT88.4 R80, [R213+0xc000] ;  /* 0x00c00000d550783b */ /* 0x000fe20000004200 */
[----:B------:R-:W-:-:S02]  /*185a0*/  FMNMX.FTZ R6, R44, R7, !PT ;  /* 0x000000072c067209 */ /* 0x000fc40007810000 */
[----:B------:R-:W-:Y:S01]  /*185b0*/  FMNMX.FTZ R3, R89, R4, !PT ;  /* 0x0000000459037209 */ /* 0x000fe20007810000 */
[----:B------:R-:W-:Y:S01]  /*185c0*/  LDSM.16.MT88.4 R108, [R213+0x10000] ;  /* 0x01000000d56c783b */ /* 0x000fe20000004200 */
        /* <DEDUP_REMOVED lines=9> */
[----:B------:R-:W-:-:S03]  /*18660*/  FMNMX.FTZ R4, R173, R4, !PT ;  /* 0x00000004ad047209 */ /* 0x000fc60007810000 */
[----:B------:R-:W-:Y:S01]  /*18670*/  LDSM.16.MT88.4 R20, [R213+0xc800] ;  /* 0x00c80000d514783b */ /* 0x000fe20000004200 */
[----:B------:R-:W-:Y:S02]  /*18680*/  FMNMX.FTZ R3, R133, R4, !PT ;  /* 0x0000000485037209 */ /* 0x000fe40007810000 */
[----:B------:R-:W-:Y:S01]  /*18690*/  FMNMX.FTZ R4, R46, R7, !PT ;  /* 0x000000072e047209 */ /* 0x000fe20007810000 */
[----:B------:R-:W-:Y:S01]  /*186a0*/  LDSM.16.MT88.4 R36, [R214+0x10800] ;  /* 0x01080000d624783b */ /* 0x000fe20000004200 */
[----:B------:R-:W-:Y:S02]  /*186b0*/  FMNMX.FTZ R6, R140, R3, !PT ;  /* 0x000000038c067209 */ /* 0x000fe40007810000 */
[----:B------:R-:W-:Y:S01]  /*186c0*/  FMNMX.FTZ R4, R45, R4, !PT ;  /* 0x000000042d047209 */ /* 0x000fe20007810000 */
[----:B------:R-:W-:Y:S01]  /*186d0*/  LDSM.16.MT88.4 R32, [R213+0x10800] ;  /* 0x01080000d520783b */ /* 0x000fe20000004200 */
        /* <DEDUP_REMOVED lines=36> */
[----:B------:R-:W1:Y:S01]  /*18920*/  SHFL.BFLY PT, R4, R9, 0x2, 0x1f ;  /* 0x0c401f0009047f89 */ /* 0x000e6200000e0000 */
[----:B------:R-:W-:-:S04]  /*18930*/  FMNMX.FTZ R6, R146, R3, !PT ;  /* 0x0000000392067209 */ /* 0x000fc80007810000 */
[----:B------:R-:W-:-:S04]  /*18940*/  FMNMX.FTZ R6, R135, R6, !PT ;  /* 0x0000000687067209 */ /* 0x000fc80007810000 */
[----:B------:R-:W-:-:S04]  /*18950*/  FMNMX.FTZ R3, R67, R6, !PT ;  /* 0x0000000643037209 */ /* 0x000fc80007810000 */
[----:B------:R-:W-:-:S04]  /*18960*/  FMNMX.FTZ R3, R134, R3, !PT ;  /* 0x0000000386037209 */ /* 0x000fc80007810000 */
[----:B------:R-:W-:-:S05]  /*18970*/  FMNMX.FTZ R6, R66, R3, !PT ;  /* 0x0000000342067209 */ /* 0x000fca0007810000 */
[----:B------:R-:W3:Y:S01]  /*18980*/  SHFL.BFLY PT, R7, R6, 0x2, 0x1f ;  /* 0x0c401f0006077f89 */ /* 0x000ee200000e0000 */
[----:B-1----:R-:W-:-:S05]  /*18990*/  FMNMX.FTZ R4, R9, R4, !PT ;  /* 0x0000000409047209 */ /* 0x002fca0007810000 */
[----:B------:R-:W1:Y:S01]  /*189a0*/  SHFL.BFLY PT, R3, R4, 0x1, 0x1f ;  /* 0x0c201f0004037f89 */ /* 0x000e6200000e0000 */
[----:B---3--:R-:W-:-:S05]  /*189b0*/  FMNMX.FTZ R7, R6, R7, !PT ;  /* 0x0000000706077209 */ /* 0x008fca0007810000 */
[----:B------:R-:W3:Y:S01]  /*189c0*/  SHFL.BFLY PT, R132, R7, 0x1, 0x1f ;  /* 0x0c201f0007847f89 */ /* 0x000ee200000e0000 */
[----:B-1----:R-:W-:-:S04]  /*189d0*/  FMNMX.FTZ R3, R4, R3, !PT ;  /* 0x0000000304037209 */ /* 0x002fc80007810000 */
[----:B------:R-:W-:Y:S02]  /*189e0*/  FSETP.NEU.FTZ.AND P1, PT, R3, -INF , PT ;  /* 0xff8000000300780b */ /* 0x000fe40003f3d000 */
[----:B---3--:R-:W-:Y:S01]  /*189f0*/  FMNMX.FTZ R132, R7, R132, !PT ;  /* 0x0000008407847209 */ /* 0x008fe20007810000 */
[----:B--2---:R-:W-:-:S04]  /*18a00*/  FMUL.FTZ R64, R65, R3 ;  /* 0x0000000341407220 */ /* 0x004fc80000410000 */
[----:B------:R-:W-:Y:S01]  /*18a10*/  FMUL.FTZ R136, R65, R132 ;  /* 0x0000008441887220 */ /* 0x000fe20000410000 */
[----:B------:R-:W-:Y:S02]  /*18a20*/  FSEL R64, R64, RZ, P1 ;  /* 0x000000ff40407208 */ /* 0x000fe40000800000 */
[----:B------:R-:W-:-:S03]  /*18a30*/  FSETP.NEU.FTZ.AND P1, PT, R132, -INF , PT ;  /* 0xff8000008400780b */ /* 0x000fc60003f3d000 */
[-CC-:B------:R-:W-:Y:S01]  /*18a40*/  FFMA.FTZ R58, R90, R65.reuse, -R64.reuse ;  /* 0x000000415a3a7223 */ /* 0x180fe20000010840 */
[----:B------:R-:W-:Y:S01]  /*18a50*/  FSEL R136, R136, RZ, P1 ;  /* 0x000000ff88887208 */ /* 0x000fe20000800000 */
[-CC-:B------:R-:W-:Y:S02]  /*18a60*/  FFMA.FTZ R53, R91, R65.reuse, -R64.reuse ;  /* 0x000000415b357223 */ /* 0x180fe40000010840 */
[-C--:B------:R-:W-:Y:S02]  /*18a70*/  FFMA.FTZ R60, R94, R65.reuse, -R64 ;  /* 0x000000415e3c7223 */ /* 0x080fe40000010840 */
[-CC-:B------:R-:W-:Y:S01]  /*18a80*/  FFMA.FTZ R59, R88, R65.reuse, -R136.reuse ;  /* 0x00000041583b7223 */ /* 0x180fe20000010888 */
[----:B------:R-:W-:Y:S01]  /*18a90*/  MUFU.EX2 R58, R58 ;  /* 0x0000003a003a7308 */ /* 0x000fe20000000800 */
[-CC-:B------:R-:W-:Y:S02]  /*18aa0*/  FFMA.FTZ R54, R89, R65.reuse, -R136.reuse ;  /* 0x0000004159367223 */ /* 0x180fe40000010888 */
[----:B------:R-:W1:Y:S01]  /*18ab0*/  LDSM.16.MT88.4 R88, [R212+0xc000] ;  /* 0x00c00000d458783b */ /* 0x000e620000004200 */
[----:B------:R-:W-:-:S02]  /*18ac0*/  FFMA.FTZ R61, R96, R65, -R136 ;  /* 0x00000041603d7223 */ /* 0x000fc40000010888 */
[-C--:B------:R-:W-:Y:S01]  /*18ad0*/  FFMA.FTZ R57, R95, R65.reuse, -R64 ;  /* 0x000000415f397223 */ /* 0x080fe20000010840 */
[----:B------:R-:W2:Y:S01]  /*18ae0*/  LDSM.16.MT88.4 R96, [R216+0x10000] ;  /* 0x01000000d860783b */ /* 0x000ea20000004200 */
[-CC-:B------:R-:W-:Y:S01]  /*18af0*/  FFMA.FTZ R62, R5, R65.reuse, -R136.reuse ;  /* 0x00000041053e7223 */ /* 0x180fe20000010888 */
[----:B------:R-:W-:Y:S01]  /*18b00*/  MUFU.EX2 R60, R60 ;  /* 0x0000003c003c7308 */ /* 0x000fe20000000800 */
[-C--:B------:R-:W-:Y:S01]  /*18b10*/  FFMA.FTZ R52, R51, R65.reuse, -R136 ;  /* 0x0000004133347223 */ /* 0x080fe20000010888 */
[----:B------:R-:W3:Y:S01]  /*18b20*/  LDSM.16.MT88.4 R4, [R212+0x10000] ;  /* 0x01000000d404783b */ /* 0x000ee20000004200 */
[-CC-:B------:R-:W-:Y:S02]  /*18b30*/  FFMA.FTZ R56, R86, R65.reuse, -R64.reuse ;  /* 0x0000004156387223 */ /* 0x180fe40000010840 */
[-CC-:B------:R-:W-:Y:S02]  /*18b40*/  FFMA.FTZ R49, R87, R65.reuse, -R64.reuse ;  /* 0x0000004157317223 */ /* 0x180fe40000010840 */
[-C--:B------:R-:W-:Y:S01]  /*18b50*/  FFMA.FTZ R47, R85, R65.reuse, -R64 ;  /* 0x00000041552f7223 */ /* 0x080fe20000010840 */
[----:B------:R-:W4:Y:S01]  /*18b60*/  MUFU.EX2 R57, R57 ;  /* 0x0000003900397308 */ /* 0x000f220000000800 */
[----:B------:R-:W-:-:S02]  /*18b70*/  FFMA.FTZ R55, R84, R65, -R136 ;  /* 0x0000004154377223 */ /* 0x000fc40000010888 */
[-CC-:B------:R-:W-:Y:S02]  /*18b80*/  FFMA.FTZ R51, R93, R65.reuse, -R136.reuse ;  /* 0x000000415d337223 */ /* 0x180fe40000010888 */
[-C--:B------:R-:W-:Y:S02]  /*18b90*/  FFMA.FTZ R46, R46, R65.reuse, -R136 ;  /* 0x000000412e2e7223 */ /* 0x080fe40000010888 */
[-CC-:B------:R-:W-:Y:S01]  /*18ba0*/  FFMA.FTZ R44, R44, R65.reuse, -R64.reuse ;  /* 0x000000412c2c7223 */ /* 0x180fe20000010840 */
[----:B------:R-:W5:Y:S01]  /*18bb0*/  MUFU.EX2 R53, R53 ;  /* 0x0000003500357308 */ /* 0x000f620000000800 */
[-CC-:B------:R-:W-:Y:S02]  /*18bc0*/  FFMA.FTZ R43, R177, R65.reuse, -R64.reuse ;  /* 0x00000041b12b7223 */ /* 0x180fe40000010840 */
[-CC-:B------:R-:W-:Y:S02]  /*18bd0*/  FFMA.FTZ R40, R178, R65.reuse, -R64.reuse ;  /* 0x00000041b2287223 */ /* 0x180fe40000010840 */
[----:B------:R-:W-:-:S02]  /*18be0*/  FFMA.FTZ R9, R179, R65, -R64 ;  /* 0x00000041b3097223 */ /* 0x000fc40000010840 */
[-CC-:B------:R-:W-:Y:S01]  /*18bf0*/  FFMA.FTZ R45, R45, R65.reuse, -R136.reuse ;  /* 0x000000412d2d7223 */ /* 0x180fe20000010888 */
[----:B------:R-:W-:Y:S01]  /*18c00*/  MUFU.EX2 R62, R62 ;  /* 0x0000003e003e7308 */ /* 0x000fe20000000800 */
[----:B----4-:R-:W-:Y:S01]  /*18c10*/  F2FP.PACK_AB R113, R57, R60 ;  /* 0x0000003c3971723e */ /* 0x010fe200000000ff */
[-CC-:B------:R-:W-:Y:S02]  /*18c20*/  FFMA.FTZ R42, R175, R65.reuse, -R136.reuse ;  /* 0x00000041af2a7223 */ /* 0x180fe40000010888 */
[-CC-:B------:R-:W-:Y:S02]  /*18c30*/  FFMA.FTZ R41, R176, R65.reuse, -R136.reuse ;  /* 0x00000041b0297223 */ /* 0x180fe40000010888 */
[-C--:B------:R-:W-:Y:S02]  /*18c40*/  FFMA.FTZ R8, R174, R65.reuse, -R136 ;  /* 0x00000041ae087223 */ /* 0x080fe40000010888 */
[----:B------:R-:W4:Y:S01]  /*18c50*/  MUFU.EX2 R61, R61 ;  /* 0x0000003d003d7308 */ /* 0x000f220000000800 */
[----:B-----5:R-:W-:Y:S01]  /*18c60*/  F2FP.PACK_AB R115, R53, R58 ;  /* 0x0000003a3573723e */ /* 0x020fe200000000ff */
[----:B------:R-:W-:-:S02]  /*18c70*/  FFMA.FTZ R0, R173, R65, -R64 ;  /* 0x00000041ad007223 */ /* 0x000fc40000010840 */
[-CC-:B------:R-:W-:Y:S02]  /*18c80*/  FFMA.FTZ R133, R133, R65.reuse, -R64.reuse ;  /* 0x0000004185857223 */ /* 0x180fe40000010840 */
[-CC-:B------:R-:W-:Y:S02]  /*18c90*/  FFMA.FTZ R140, R140, R65.reuse, -R64.reuse ;  /* 0x000000418c8c7223 */ /* 0x180fe40000010840 */
[----:B------:R-:W-:Y:S01]  /*18ca0*/  MUFU.EX2 R59, R59 ;  /* 0x0000003b003b7308 */ /* 0x000fe20000000800 */
[-C--:B------:R-:W-:Y:S02]  /*18cb0*/  FFMA.FTZ R141, R141, R65.reuse, -R64 ;  /* 0x000000418d8d7223 */ /* 0x080fe40000010840 */
[-CC-:B------:R-:W-:Y:S02]  /*18cc0*/  FFMA.FTZ R142, R142, R65.reuse, -R136.reuse ;  /* 0x000000418e8e7223 */ /* 0x180fe40000010888 */
[-CC-:B------:R-:W-:Y:S02]  /*18cd0*/  FFMA.FTZ R143, R143, R65.reuse, -R136.reuse ;  /* 0x000000418f8f7223 */ /* 0x180fe40000010888 */
[-CC-:B------:R-:W-:Y:S01]  /*18ce0*/  FFMA.FTZ R144, R144, R65.reuse, -R136.reuse ;  /* 0x0000004190907223 */ /* 0x180fe20000010888 */
[----:B------:R-:W5:Y:S01]  /*18cf0*/  MUFU.EX2 R54, R54 ;  /* 0x0000003600367308 */ /* 0x000f620000000800 */
[----:B----4-:R-:W-:Y:S01]  /*18d00*/  F2FP.PACK_AB R112, R61, R62 ;  /* 0x0000003e3d70723e */ /* 0x010fe200000000ff */
[----:B------:R-:W-:-:S02]  /*18d10*/  FFMA.FTZ R147, R147, R65, -R136 ;  /* 0x0000004193937223 */ /* 0x000fc40000010888 */
[-CC-:B------:R-:W-:Y:S02]  /*18d20*/  FFMA.FTZ R150, R150, R65.reuse, -R64.reuse ;  /* 0x0000004196967223 */ /* 0x180fe40000010840 */
[-CC-:B------:R-:W-:Y:S02]  /*18d30*/  FFMA.FTZ R157, R157, R65.reuse, -R64.reuse ;  /* 0x000000419d9d7223 */ /* 0x180fe40000010840 */
[----:B------:R-:W-:Y:S01]  /*18d40*/  MUFU.EX2 R56, R56 ;  /* 0x0000003800387308 */ /* 0x000fe20000000800 */
[-CC-:B------:R-:W-:Y:S02]  /*18d50*/  FFMA.FTZ R158, R158, R65.reuse, -R64.reuse ;  /* 0x000000419e9e7223 */ /* 0x180fe40000010840 */
[-C--:B------:R-:W-:Y:S02]  /*18d60*/  FFMA.FTZ R159, R159, R65.reuse, -R64 ;  /* 0x000000419f9f7223 */ /* 0x080fe40000010840 */
[-CC-:B------:R-:W-:Y:S02]  /*18d70*/  FFMA.FTZ R160, R160, R65.reuse, -R136.reuse ;  /* 0x00000041a0a07223 */ /* 0x180fe40000010888 */
[--C-:B------:R-:W-:Y:S01]  /*18d80*/  FFMA.FTZ R163, R163, R65, -R136.reuse ;  /* 0x00000041a3a37223 */ /* 0x100fe20000010888 */
[----:B-----5:R-:W-:Y:S01]  /*18d90*/  F2FP.PACK_AB R114, R54, R59 ;  /* 0x0000003b3672723e */ /* 0x020fe200000000ff */
[----:B------:R-:W-:Y:S01]  /*18da0*/  MUFU.EX2 R49, R49 ;  /* 0x0000003100317308 */ /* 0x000fe20000000800 */
[----:B------:R-:W-:-:S02]  /*18db0*/  FFMA.FTZ R162, R162, R65, -R136 ;  /* 0x00000041a2a27223 */ /* 0x000fc40000010888 */
[-C--:B------:R-:W-:Y:S02]  /*18dc0*/  FFMA.FTZ R165, R165, R65.reuse, -R136 ;  /* 0x00000041a5a57223 */ /* 0x080fe40000010888 */
[-CC-:B------:R-:W-:Y:S01]  /*18dd0*/  FFMA.FTZ R166, R166, R65.reuse, -R64.reuse ;  /* 0x00000041a6a67223 */ /* 0x180fe20000010840 */
[C---:B-1----:R-:W-:Y:S01]  /*18de0*/  HMMA.16816.F32 R84, R112.reuse, R88, RZ ;  /* 0x000000587054723c */ /* 0x042fe200000018ff */
[-CC-:B------:R-:W-:Y:S01]  /*18df0*/  FFMA.FTZ R172, R172, R65.reuse, -R64.reuse ;  /* 0x00000041acac7223 */ /* 0x180fe20000010840 */
[----:B------:R-:W-:Y:S01]  /*18e00*/  MUFU.EX2 R47, R47 ;  /* 0x0000002f002f7308 */ /* 0x000fe20000000800 */
[-CC-:B------:R-:W-:Y:S02]  /*18e10*/  FFMA.FTZ R171, R171, R65.reuse, -R64.reuse ;  /* 0x00000041abab7223 */ /* 0x180fe40000010840 */
[-C--:B------:R-:W-:Y:S02]  /*18e20*/  FFMA.FTZ R170, R170, R65.reuse, -R64 ;  /* 0x00000041aaaa7223 */ /* 0x080fe40000010840 */
[-CC-:B------:R-:W-:Y:S01]  /*18e30*/  FFMA.FTZ R169, R169, R65.reuse, -R136.reuse ;  /* 0x00000041a9a97223 */ /* 0x180fe20000010888 */
[----:B------:R-:W-:Y:S01]  /*18e40*/  HMMA.16816.F32 R88, R112, R90, RZ ;  /* 0x0000005a7058723c */ /* 0x000fe200000018ff */
[-CC-:B------:R-:W-:Y:S01]  /*18e50*/  FFMA.FTZ R168, R168, R65.reuse, -R136.reuse ;  /* 0x00000041a8a87223 */ /* 0x180fe20000010888 */
[----:B------:R-:W-:Y:S01]  /*18e60*/  MUFU.EX2 R55, R55 ;  /* 0x0000003700377308 */ /* 0x000fe20000000800 */
[----:B------:R-:W-:-:S02]  /*18e70*/  FFMA.FTZ R167, R167, R65, -R136 ;  /* 0x00000041a7a77223 */ /* 0x000fc40000010888 */
[-C--:B------:R-:W-:Y:S02]  /*18e80*/  FFMA.FTZ R164, R164, R65.reuse, -R136 ;  /* 0x00000041a4a47223 */ /* 0x080fe40000010888 */
[-CC-:B------:R-:W-:Y:S01]  /*18e90*/  FFMA.FTZ R161, R161, R65.reuse, -R64.reuse ;  /* 0x00000041a1a17223 */ /* 0x180fe20000010840 */
[C---:B--2---:R-:W-:Y:S01]  /*18ea0*/  HMMA.16816.F32 R92, R112.reuse, R96, RZ ;  /* 0x00000060705c723c */ /* 0x044fe200000018ff */
[-CC-:B------:R-:W-:Y:S01]  /*18eb0*/  FFMA.FTZ R156, R156, R65.reuse, -R64.reuse ;  /* 0x000000419c9c7223 */ /* 0x180fe20000010840 */
[----:B------:R-:W1:Y:S01]  /*18ec0*/  MUFU.EX2 R52, R52 ;  /* 0x0000003400347308 */ /* 0x000e620000000800 */
        /* <DEDUP_REMOVED lines=8> */
[-C--:B------:R-:W-:Y:S01]  /*18f50*/  FFMA.FTZ R145, R145, R65.reuse, -R64 ;  /* 0x0000004191917223 */ /* 0x080fe20000010840 */
[C---:B------:R-:W-:Y:S01]  /*18f60*/  HMMA.16816.F32 R128, R112.reuse, R124, RZ ;  /* 0x0000007c7080723c */ /* 0x040fe200000018ff */
[----:B------:R-:W-:Y:S01]  /*18f70*/  FADD.FTZ R57, R60, R57 ;  /* 0x000000393c397221 */ /* 0x000fe20000010000 */
[----:B------:R-:W2:Y:S01]  /*18f80*/  MUFU.EX2 R46, R46 ;  /* 0x0000002e002e7308 */ /* 0x000ea20000000800 */
[----:B------:R-:W-:Y:S02]  /*18f90*/  FADD.FTZ R62, R62, R61 ;  /* 0x0000003d3e3e7221 */ /* 0x000fe40000010000 */
[----:B------:R-:W-:Y:S02]  /*18fa0*/  FADD.FTZ R58, R58, R57 ;  /* 0x000000393a3a7221 */ /* 0x000fe40000010000 */
[----:B------:R-:W-:Y:S01]  /*18fb0*/  FADD.FTZ R59, R59, R62 ;  /* 0x0000003e3b3b7221 */ /* 0x000fe20000010000 */
[----:B------:R-:W-:Y:S01]  /*18fc0*/  HMMA.16816.F32 R68, R112, R72, RZ ;  /* 0x000000487044723c */ /* 0x000fe200000018ff */
[----:B------:R-:W-:Y:S01]  /*18fd0*/  FFMA.FTZ R243, R63, R65, -R64 ;  /* 0x000000413ff37223 */ /* 0x000fe20000010840 */
[----:B------:R-:W4:Y:S01]  /*18fe0*/  MUFU.EX2 R44, R44 ;  /* 0x0000002c002c7308 */ /* 0x000f220000000800 */
[----:B------:R-:W-:-:S02]  /*18ff0*/  FADD.FTZ R53, R53, R58 ;  /* 0x0000003a35357221 */ /* 0x000fc40000010000 */
[----:B------:R-:W-:-:S03]  /*19000*/  FADD.FTZ R54, R54, R59 ;  /* 0x0000003b36367221 */ /* 0x000fc60000010000 */
[C---:B------:R-:W-:Y:S02]  /*19010*/  HMMA.16816.F32 R76, R112.reuse, R80, RZ ;  /* 0x00000050704c723c */ /* 0x040fe400000018ff */
[----:B------:R-:W-:Y:S06]  /*19020*/  MUFU.EX2 R43, R43 ;  /* 0x0000002b002b7308 */ /* 0x000fec0000000800 */
[C---:B------:R-:W-:Y:S02]  /*19030*/  HMMA.16816.F32 R100, R112.reuse, R120, RZ ;  /* 0x000000787064723c */ /* 0x040fe400000018ff */
[----:B------:R-:W-:Y:S06]  /*19040*/  MUFU.EX2 R40, R40 ;  /* 0x0000002800287308 */ /* 0x000fec0000000800 */
[C---:B------:R-:W-:Y:S02]  /*19050*/  HMMA.16816.F32 R104, R112.reuse, R108, RZ ;  /* 0x0000006c7068723c */ /* 0x040fe400000018ff */
[----:B------:R-:W-:Y:S06]  /*19060*/  MUFU.EX2 R9, R9 ;  /* 0x0000000900097308 */ /* 0x000fec0000000800 */
[C---:B------:R-:W-:Y:S02]  /*19070*/  HMMA.16816.F32 R124, R112.reuse, R126, RZ ;  /* 0x0000007e707c723c */ /* 0x040fe400000018ff */
[----:B------:R-:W-:Y:S06]  /*19080*/  MUFU.EX2 R45, R45 ;  /* 0x0000002d002d7308 */ /* 0x000fec0000000800 */
[C---:B------:R-:W-:Y:S02]  /*19090*/  HMMA.16816.F32 R72, R112.reuse, R74, RZ ;  /* 0x0000004a7048723c */ /* 0x040fe400000018ff */
[----:B------:R-:W5:Y:S06]  /*190a0*/  MUFU.EX2 R42, R42 ;  /* 0x0000002a002a7308 */ /* 0x000f6c0000000800 */
[C---:B------:R-:W-:Y:S02]  /*190b0*/  HMMA.16816.F32 R80, R112.reuse, R82, RZ ;  /* 0x000000527050723c */ /* 0x040fe400000018ff */
[----:B------:R-:W-:Y:S06]  /*190c0*/  MUFU.EX2 R41, R41 ;  /* 0x0000002900297308 */ /* 0x000fec0000000800 */
[C---:B------:R-:W-:Y:S02]  /*190d0*/  HMMA.16816.F32 R120, R112.reuse, R122, RZ ;  /* 0x0000007a7078723c */ /* 0x040fe400000018ff */
[----:B------:R-:W1:Y:S06]  /*190e0*/  MUFU.EX2 R8, R8 ;  /* 0x0000000800087308 */ /* 0x000e6c0000000800 */
[C---:B------:R-:W-:Y:S02]  /*190f0*/  HMMA.16816.F32 R108, R112.reuse, R110, RZ ;  /* 0x0000006e706c723c */ /* 0x040fe400000018ff */
[----:B------:R-:W2:Y:S06]  /*19100*/  MUFU.EX2 R0, R0 ;  /* 0x0000000000007308 */ /* 0x000eac0000000800 */
[C---:B---3--:R-:W-:Y:S02]  /*19110*/  HMMA.16816.F32 R116, R112.reuse, R4, RZ ;  /* 0x000000047074723c */ /* 0x048fe400000018ff */
[----:B------:R-:W-:Y:S05]  /*19120*/  MUFU.EX2 R133, R133 ;  /* 0x0000008500857308 */ /* 0x000fea0000000800 */
[----:B-1----:R-:W-:Y:S01]  /*19130*/  F2FP.PACK_AB R4, R52, R55 ;  /* 0x000000373404723e */ /* 0x002fe200000000ff */
[----:B------:R-:W-:Y:S01]  /*19140*/  HMMA.16816.F32 R112, R112, R6, RZ ;  /* 0x000000067070723c */ /* 0x000fe200000018ff */
[----:B------:R-:W-:Y:S01]  /*19150*/  F2FP.PACK_AB R5, R49, R56 ;  /* 0x000000383105723e */ /* 0x000fe200000000ff */
[----:B------:R-:W-:Y:S01]  /*19160*/  MUFU.EX2 R140, R140 ;  /* 0x0000008c008c7308 */ /* 0x000fe20000000800 */
[----:B------:R-:W-:-:S02]  /*19170*/  FADD.FTZ R56, R56, R53 ;  /* 0x0000003538387221 */ /* 0x000fc40000010000 */
[----:B------:R-:W-:Y:S02]  /*19180*/  FADD.FTZ R55, R55, R54 ;  /* 0x0000003637377221 */ /* 0x000fe40000010000 */
[----:B--2---:R-:W-:Y:S01]  /*19190*/  F2FP.PACK_AB R6, R46, R51 ;  /* 0x000000332e06723e */ /* 0x004fe200000000ff */
[----:B------:R-:W-:Y:S01]  /*191a0*/  FADD.FTZ R56, R49, R56 ;  /* 0x0000003831387221 */ /* 0x000fe20000010000 */
[----:B----4-:R-:W-:Y:S01]  /*191b0*/  F2FP.PACK_AB R7, R44, R47 ;  /* 0x0000002f2c07723e */ /* 0x010fe200000000ff */
[----:B------:R-:W-:Y:S01]  /*191c0*/  MUFU.EX2 R141, R141 ;  /* 0x0000008d008d7308 */ /* 0x000fe20000000800 */
[----:B------:R-:W-:Y:S02]  /*191d0*/  FADD.FTZ R52, R52, R55 ;  /* 0x0000003734347221 */ /* 0x000fe40000010000 */
[----:B------:R-:W-:Y:S02]  /*191e0*/  FADD.FTZ R47, R47, R56 ;  /* 0x000000382f2f7221 */ /* 0x000fe40000010000 */
[----:B------:R-:W-:Y:S01]  /*191f0*/  FADD.FTZ R51, R51, R52 ;  /* 0x0000003433337221 */ /* 0x000fe20000010000 */
[----:B------:R-:W-:Y:S01]  /*19200*/  HMMA.16816.F32 R84, R4, R16, R84 ;  /* 0x000000100454723c */ /* 0x000fe20000001854 */
[----:B------:R-:W-:Y:S01]  /*19210*/  FADD.FTZ R44, R44, R47 ;  /* 0x0000002f2c2c7221 */ /* 0x000fe20000010000 */
[----:B------:R-:W-:Y:S01]  /*19220*/  MUFU.EX2 R142, R142 ;  /* 0x0000008e008e7308 */ /* 0x000fe20000000800 */
[----:B------:R-:W-:-:S05]  /*19230*/  FADD.FTZ R46, R46, R51 ;  /* 0x000000332e2e7221 */ /* 0x000fca0000010000 */
[C---:B------:R-:W-:Y:S01]  /*19240*/  HMMA.16816.F32 R88, R4.reuse, R18, R88 ;  /* 0x000000120458723c */ /* 0x040fe20000001858 */
[----:B------:R-:W1:Y:S01]  /*19250*/  LDSM.16.MT88.4 R16, [R212+0x10800] ;  /* 0x01080000d410783b */ /* 0x000e620000004200 */
[----:B------:R-:W2:Y:S06]  /*19260*/  MUFU.EX2 R143, R143 ;  /* 0x0000008f008f7308 */ /* 0x000eac0000000800 */
[C---:B------:R-:W-:Y:S02]  /*19270*/  HMMA.16816.F32 R92, R4.reuse, R12, R92 ;  /* 0x0000000c045c723c */ /* 0x040fe4000000185c */
[----:B------:R-:W-:Y:S06]  /*19280*/  MUFU.EX2 R144, R144 ;  /* 0x0000009000907308 */ /* 0x000fec0000000800 */
[C---:B------:R-:W-:Y:S01]  /*19290*/  HMMA.16816.F32 R96, R4.reuse, R14, R96 ;  /* 0x0000000e0460723c */ /* 0x040fe20000001860 */
[----:B------:R-:W3:Y:S01]  /*192a0*/  LDSM.16.MT88.4 R12, [R212+0xd000] ;  /* 0x00d00000d40c783b */ /* 0x000ee20000004200 */
[----:B------:R-:W4:Y:S06]  /*192b0*/  MUFU.EX2 R147, R147 ;  /* 0x0000009300937308 */ /* 0x000f2c0000000800 */
        /* <DEDUP_REMOVED lines=8> */
[----:B------:R-:W-:Y:S01]  /*19340*/  LDSM.16.MT88.4 R24, [R214+0xd000] ;  /* 0x00d00000d618783b */ /* 0x000fe20000004200 */
[----:B------:R-:W-:Y:S06]  /*19350*/  MUFU.EX2 R159, R159 ;  /* 0x0000009f009f7308 */ /* 0x000fec0000000800 */
[C---:B------:R-:W-:Y:S02]  /*19360*/  HMMA.16816.F32 R76, R4.reuse, R20, R76 ;  /* 0x00000014044c723c */ /* 0x040fe4000000184c */
[----:B------:R-:W-:Y:S06]  /*19370*/  MUFU.EX2 R160, R160 ;  /* 0x000000a000a07308 */ /* 0x000fec0000000800 */
[C---:B------:R-:W-:Y:S01]  /*19380*/  HMMA.16816.F32 R80, R4.reuse, R22, R80 ;  /* 0x000000160450723c */ /* 0x040fe20000001850 */
[----:B------:R-:W2:Y:S01]  /*19390*/  LDSM.16.MT88.4 R20, [R213+0xd000] ;  /* 0x00d00000d514783b */ /* 0x000ea20000004200 */
[----:B------:R-:W1:Y:S06]  /*193a0*/  MUFU.EX2 R163, R163 ;  /* 0x000000a300a37308 */ /* 0x000e6c0000000800 */
[C---:B------:R-:W-:Y:S02]  /*193b0*/  HMMA.16816.F32 R100, R4.reuse, R36, R100 ;  /* 0x000000240464723c */ /* 0x040fe40000001864 */
[----:B------:R-:W-:Y:S06]  /*193c0*/  MUFU.EX2 R162, R162 ;  /* 0x000000a200a27308 */ /* 0x000fec0000000800 */
[C---:B------:R-:W-:Y:S01]  /*193d0*/  HMMA.16816.F32 R120, R4.reuse, R38, R120 ;  /* 0x000000260478723c */ /* 0x040fe20000001878 */
[----:B------:R-:W-:Y:S01]  /*193e0*/  LDSM.16.MT88.4 R36, [R214+0x11000] ;  /* 0x01100000d624783b */ /* 0x000fe20000004200 */
[----:B------:R-:W1:Y:S06]  /*193f0*/  MUFU.EX2 R165, R165 ;  /* 0x000000a500a57308 */ /* 0x000e6c0000000800 */
[C---:B------:R-:W-:Y:S02]  /*19400*/  HMMA.16816.F32 R104, R4.reuse, R32, R104 ;  /* 0x000000200468723c */ /* 0x040fe40000001868 */
[----:B------:R-:W2:Y:S06]  /*19410*/  MUFU.EX2 R166, R166 ;  /* 0x000000a600a67308 */ /* 0x000eac0000000800 */
[C---:B------:R-:W-:Y:S01]  /*19420*/  HMMA.16816.F32 R108, R4.reuse, R34, R108 ;  /* 0x00000022046c723c */ /* 0x040fe2000000186c */
[----:B------:R-:W-:Y:S01]  /*19430*/  LDSM.16.MT88.4 R32, [R213+0x11000] ;  /* 0x01100000d520783b */ /* 0x000fe20000004200 */
[----:B------:R-:W-:Y:S06]  /*19440*/  MUFU.EX2 R172, R172 ;  /* 0x000000ac00ac7308 */ /* 0x000fec0000000800 */
[C---:B-1----:R-:W-:Y:S02]  /*19450*/  HMMA.16816.F32 R116, R4.reuse, R16, R116 ;  /* 0x000000100474723c */ /* 0x042fe40000001874 */
[----:B------:R-:W-:Y:S06]  /*19460*/  MUFU.EX2 R171, R171 ;  /* 0x000000ab00ab7308 */ /* 0x000fec0000000800 */
[----:B------:R-:W-:Y:S01]  /*19470*/  HMMA.16816.F32 R112, R4, R18, R112 ;  /* 0x000000120470723c */ /* 0x000fe20000001870 */
[----:B------:R-:W1:Y:S01]  /*19480*/  LDSM.16.MT88.4 R16, [R216+0x11000] ;  /* 0x01100000d810783b */ /* 0x000e620000004200 */
[----:B------:R-:W-:Y:S05]  /*19490*/  MUFU.EX2 R170, R170 ;  /* 0x000000aa00aa7308 */ /* 0x000fea0000000800 */
[----:B-----5:R-:W-:Y:S01]  /*194a0*/  F2FP.PACK_AB R4, R42, R45 ;  /* 0x0000002d2a04723e */ /* 0x020fe200000000ff */
        /* <DEDUP_REMOVED lines=8> */
[----:B------:R-:W5:Y:S01]  /*19530*/  MUFU.EX2 R168, R168 ;  /* 0x000000a800a87308 */ /* 0x000f620000000800 */
[----:B------:R-:W-:Y:S01]  /*19540*/  FADD.FTZ R41, R41, R42 ;  /* 0x0000002a29297221 */ /* 0x000fe20000010000 */
[C---:B---3--:R-:W-:Y:S01]  /*19550*/  HMMA.16816.F32 R84, R4.reuse, R12, R84 ;  /* 0x0000000c0454723c */ /* 0x048fe20000001854 */
[----:B------:R-:W-:Y:S02]  /*19560*/  FADD.FTZ R9, R9, R40 ;  /* 0x0000002809097221 */ /* 0x000fe40000010000 */
[----:B------:R-:W-:Y:S02]  /*19570*/  FADD.FTZ R41, R8, R41 ;  /* 0x0000002908297221 */ /* 0x000fe40000010000 */
[----:B------:R-:W-:Y:S01]  /*19580*/  FADD.FTZ R0, R0, R9 ;  /* 0x0000000900007221 */ /* 0x000fe20000010000 */
[----:B------:R-:W-:Y:S02]  /*19590*/  MUFU.EX2 R167, R167 ;  /* 0x000000a700a77308 */ /* 0x000fe40000000800 */
[C---:B------:R-:W-:Y:S01]  /*195a0*/  HMMA.16816.F32 R88, R4.reuse, R14, R88 ;  /* 0x0000000e0458723c */ /* 0x040fe20000001858 */
[----:B------:R-:W3:Y:S05]  /*195b0*/  LDSM.16.MT88.4 R12, [R212+0x11000] ;  /* 0x01100000d40c783b */ /* 0x000eea0000004200 */
[----:B------:R-:W1:Y:S02]  /*195c0*/  MUFU.EX2 R164, R164 ;  /* 0x000000a400a47308 */ /* 0x000e640000000800 */
[C---:B--2---:R-:W-:Y:S06]  /*195d0*/  HMMA.16816.F32 R76, R4.reuse, R20, R76 ;  /* 0x00000014044c723c */ /* 0x044fec000000184c */
[----:B------:R-:W2:Y:S02]  /*195e0*/  MUFU.EX2 R161, R161 ;  /* 0x000000a100a17308 */ /* 0x000ea40000000800 */
[C---:B------:R-:W-:Y:S01]  /*195f0*/  HMMA.16816.F32 R80, R4.reuse, R22, R80 ;  /* 0x000000160450723c */ /* 0x040fe20000001850 */
[----:B------:R-:W-:Y:S05]  /*19600*/  LDSM.16.MT88.4 R20, [R212+0xd800] ;  /* 0x00d80000d414783b */ /* 0x000fea0000004200 */
[----:B------:R-:W-:Y:S02]  /*19610*/  MUFU.EX2 R156, R156 ;  /* 0x0000009c009c7308 */ /* 0x000fe40000000800 */
[C---:B-1----:R-:W-:Y:S06]  /*19620*/  HMMA.16816.F32 R92, R4.reuse, R16, R92 ;  /* 0x00000010045c723c */ /* 0x042fec000000185c */
[----:B------:R-:W-:Y:S02]  /*19630*/  MUFU.EX2 R155, R155 ;  /* 0x0000009b009b7308 */ /* 0x000fe40000000800 */
[C---:B------:R-:W-:Y:S01]  /*19640*/  HMMA.16816.F32 R96, R4.reuse, R18, R96 ;  /* 0x000000120460723c */ /* 0x040fe20000001860 */
[----:B------:R-:W1:Y:S05]  /*19650*/  LDSM.16.MT88.4 R16, [R213+0xd800] ;  /* 0x00d80000d510783b */ /* 0x000e6a0000004200 */
[----:B------:R-:W-:Y:S02]  /*19660*/  MUFU.EX2 R154, R154 ;  /* 0x0000009a009a7308 */ /* 0x000fe40000000800 */
[C---:B------:R-:W-:Y:S06]  /*19670*/  HMMA.16816.F32 R128, R4.reuse, R28, R128 ;  /* 0x0000001c0480723c */ /* 0x040fec0000001880 */
[----:B------:R-:W-:Y:S02]  /*19680*/  MUFU.EX2 R153, R153 ;  /* 0x0000009900997308 */ /* 0x000fe40000000800 */
[C---:B---3--:R-:W-:Y:S06]  /*19690*/  HMMA.16816.F32 R116, R4.reuse, R12, R116 ;  /* 0x0000000c0474723c */ /* 0x048fec0000001874 */
[----:B------:R-:W3:Y:S02]  /*196a0*/  MUFU.EX2 R152, R152 ;  /* 0x0000009800987308 */ /* 0x000ee40000000800 */
[C---:B------:R-:W-:Y:S01]  /*196b0*/  HMMA.16816.F32 R112, R4.reuse, R14, R112 ;  /* 0x0000000e0470723c */ /* 0x040fe20000001870 */
[----:B------:R-:W1:Y:S05]  /*196c0*/  LDSM.16.MT88.4 R12, [R216+0x11800] ;  /* 0x01180000d80c783b */ /* 0x000e6a0000004200 */
[----:B------:R-:W-:Y:S02]  /*196d0*/  MUFU.EX2 R151, R151 ;  /* 0x0000009700977308 */ /* 0x000fe40000000800 */
[C---:B------:R-:W-:Y:S01]  /*196e0*/  HMMA.16816.F32 R124, R4.reuse, R30, R124 ;  /* 0x0000001e047c723c */ /* 0x040fe2000000187c */
[----:B------:R-:W1:Y:S05]  /*196f0*/  LDSM.16.MT88.4 R28, [R216+0xd800] ;  /* 0x00d80000d81c783b */ /* 0x000e6a0000004200 */
[----:B------:R-:W1:Y:S02]  /*19700*/  MUFU.EX2 R146, R146 ;  /* 0x0000009200927308 */ /* 0x000e640000000800 */
[C---:B------:R-:W-:Y:S06]  /*19710*/  HMMA.16816.F32 R68, R4.reuse, R24, R68 ;  /* 0x000000180444723c */ /* 0x040fec0000001844 */
[----:B------:R-:W-:Y:S02]  /*19720*/  MUFU.EX2 R243, R243 ;  /* 0x000000f300f37308 */ /* 0x000fe40000000800 */
[C---:B------:R-:W-:Y:S01]  /*19730*/  HMMA.16816.F32 R72, R4.reuse, R26, R72 ;  /* 0x0000001a0448723c */ /* 0x040fe20000001848 */
[----:B------:R-:W1:Y:S07]  /*19740*/  LDSM.16.MT88.4 R24, [R214+0xd800] ;  /* 0x00d80000d618783b */ /* 0x000e6e0000004200 */
[C---:B------:R-:W-:Y:S08]  /*19750*/  HMMA.16816.F32 R100, R4.reuse, R36, R100 ;  /* 0x000000240464723c */ /* 0x040ff00000001864 */
[C---:B------:R-:W-:Y:S01]  /*19760*/  HMMA.16816.F32 R120, R4.reuse, R38, R120 ;  /* 0x000000260478723c */ /* 0x040fe20000001878 */
[----:B------:R-:W-:Y:S07]  /*19770*/  LDSM.16.MT88.4 R36, [R213+0x12800] ;  /* 0x01280000d524783b */ /* 0x000fee0000004200 */
[C---:B------:R-:W-:Y:S08]  /*19780*/  HMMA.16816.F32 R104, R4.reuse, R32, R104 ;  /* 0x000000200468723c */ /* 0x040ff00000001868 */
[----:B------:R-:W-:Y:S01]  /*19790*/  HMMA.16816.F32 R108, R4, R34, R108 ;  /* 0x00000022046c723c */ /* 0x000fe2000000186c */
[----:B------:R-:W-:Y:S06]  /*197a0*/  LDSM.16.MT88.4 R32, [R213+0x11800] ;  /* 0x01180000d520783b */ /* 0x000fec0000004200 */
[----:B------:R-:W-:Y:S01]  /*197b0*/  F2FP.PACK_AB R4, R143, R142 ;  /* 0x0000008e8f04723e */ /* 0x000fe200000000ff */
[----:B------:R-:W-:Y:S01]  /*197c0*/  FADD.FTZ R142, R142, R41 ;  /* 0x000000298e8e7221 */ /* 0x000fe20000010000 */
[----:B------:R-:W-:Y:S01]  /*197d0*/  F2FP.PACK_AB R5, R140, R133 ;  /* 0x000000858c05723e */ /* 0x000fe200000000ff */
[----:B------:R-:W-:Y:S01]  /*197e0*/  FADD.FTZ R133, R133, R0 ;  /* 0x0000000085857221 */ /* 0x000fe20000010000 */
[----:B----4-:R-:W-:Y:S01]  /*197f0*/  F2FP.PACK_AB R6, R147, R144 ;  /* 0x000000909306723e */ /* 0x010fe200000000ff */
[----:B------:R-:W-:Y:S01]  /*19800*/  FADD.FTZ R143, R143, R142 ;  /* 0x0000008e8f8f7221 */ /* 0x000fe20000010000 */
[----:B------:R-:W-:Y:S01]  /*19810*/  F2FP.PACK_AB R7, R150, R141 ;  /* 0x0000008d9607723e */ /* 0x000fe200000000ff */
[----:B------:R-:W-:-:S02]  /*19820*/  FADD.FTZ R140, R140, R133 ;  /* 0x000000858c8c7221 */ /* 0x000fc40000010000 */
[----:B------:R-:W-:Y:S02]  /*19830*/  FADD.FTZ R144, R144, R143 ;  /* 0x0000008f90907221 */ /* 0x000fe40000010000 */
[----:B------:R-:W-:Y:S02]  /*19840*/  FADD.FTZ R141, R141, R140 ;  /* 0x0000008c8d8d7221 */ /* 0x000fe40000010000 */
[----:B-1----:R-:W-:Y:S01]  /*19850*/  HMMA.16816.F32 R76, R4, R16, R76 ;  /* 0x00000010044c723c */ /* 0x002fe2000000184c */
[----:B------:R-:W-:Y:S02]  /*19860*/  FADD.FTZ R147, R147, R144 ;  /* 0x0000009093937221 */ /* 0x000fe40000010000 */
[----:B------:R-:W-:-:S05]  /*19870*/  FADD.FTZ R150, R150, R141 ;  /* 0x0000008d96967221 */ /* 0x000fca0000010000 */
[C---:B------:R-:W-:Y:S01]  /*19880*/  HMMA.16816.F32 R80, R4.reuse, R18, R80 ;  /* 0x000000120450723c */ /* 0x040fe20000001850 */
[----:B------:R-:W1:Y:S07]  /*19890*/  LDSM.16.MT88.4 R16, [R214+0x11800] ;  /* 0x01180000d610783b */ /* 0x000e6e0000004200 */
[C---:B------:R-:W-:Y:S08]  /*198a0*/  HMMA.16816.F32 R84, R4.reuse, R20, R84 ;  /* 0x000000140454723c */ /* 0x040ff00000001854 */
[C---:B------:R-:W-:Y:S01]  /*198b0*/  HMMA.16816.F32 R88, R4.reuse, R22, R88 ;  /* 0x000000160458723c */ /* 0x040fe20000001858 */
[----:B------:R-:W4:Y:S07]  /*198c0*/  LDSM.16.MT88.4 R20, [R212+0x11800] ;  /* 0x01180000d414783b */ /* 0x000f2e0000004200 */
[C---:B------:R-:W-:Y:S08]  /*198d0*/  HMMA.16816.F32 R92, R4.reuse, R12, R92 ;  /* 0x0000000c045c723c */ /* 0x040ff0000000185c */
[C---:B------:R-:W-:Y:S01]  /*198e0*/  HMMA.16816.F32 R96, R4.reuse, R14, R96 ;  /* 0x0000000e0460723c */ /* 0x040fe20000001860 */
[----:B------:R-:W2:Y:S07]  /*198f0*/  LDSM.16.MT88.4 R12, [R213+0xe000] ;  /* 0x00e00000d50c783b */ /* 0x000eae0000004200 */
[C---:B------:R-:W-:Y:S08]  /*19900*/  HMMA.16816.F32 R128, R4.reuse, R28, R128 ;  /* 0x0000001c0480723c */ /* 0x040ff00000001880 */
[C---:B------:R-:W-:Y:S01]  /*19910*/  HMMA.16816.F32 R124, R4.reuse, R30, R124 ;  /* 0x0000001e047c723c */ /* 0x040fe2000000187c */
[----:B------:R-:W-:Y:S07]  /*19920*/  LDSM.16.MT88.4 R28, [R216+0xe000] ;  /* 0x00e00000d81c783b */ /* 0x000fee0000004200 */
[C---:B------:R-:W-:Y:S08]  /*19930*/  HMMA.16816.F32 R68, R4.reuse, R24, R68 ;  /* 0x000000180444723c */ /* 0x040ff00000001844 */
[C---:B------:R-:W-:Y:S01]  /*19940*/  HMMA.16816.F32 R72, R4.reuse, R26, R72 ;  /* 0x0000001a0448723c */ /* 0x040fe20000001848 */
[----:B------:R-:W2:Y:S07]  /*19950*/  LDSM.16.MT88.4 R24, [R214+0xe000] ;  /* 0x00e00000d618783b */ /* 0x000eae0000004200 */
[C---:B-1----:R-:W-:Y:S08]  /*19960*/  HMMA.16816.F32 R100, R4.reuse, R16, R100 ;  /* 0x000000100464723c */ /* 0x042ff00000001864 */
[C---:B------:R-:W-:Y:S01]  /*19970*/  HMMA.16816.F32 R120, R4.reuse, R18, R120 ;  /* 0x000000120478723c */ /* 0x040fe20000001878 */
[----:B------:R-:W1:Y:S07]  /*19980*/  LDSM.16.MT88.4 R16, [R212+0xe000] ;  /* 0x00e00000d410783b */ /* 0x000e6e0000004200 */
[C---:B------:R-:W-:Y:S08]  /*19990*/  HMMA.16816.F32 R104, R4.reuse, R32, R104 ;  /* 0x000000200468723c */ /* 0x040ff00000001868 */
[C---:B------:R-:W-:Y:S01]  /*199a0*/  HMMA.16816.F32 R108, R4.reuse, R34, R108 ;  /* 0x00000022046c723c */ /* 0x040fe2000000186c */
[----:B------:R-:W-:Y:S07]  /*199b0*/  LDSM.16.MT88.4 R32, [R216+0xf000] ;  /* 0x00f00000d820783b */ /* 0x000fee0000004200 */
[C---:B----4-:R-:W-:Y:S08]  /*199c0*/  HMMA.16816.F32 R116, R4.reuse, R20, R116 ;  /* 0x000000140474723c */ /* 0x050ff00000001874 */
[----:B------:R-:W-:Y:S01]  /*199d0*/  HMMA.16816.F32 R112, R4, R22, R112 ;  /* 0x000000160470723c */ /* 0x000fe20000001870 */
[----:B------:R-:W4:Y:S06]  /*199e0*/  LDSM.16.MT88.4 R20, [R216+0x12000] ;  /* 0x01200000d814783b */ /* 0x000f2c0000004200 */
        /* <DEDUP_REMOVED lines=10> */
[----:B--2---:R-:W-:Y:S01]  /*19a90*/  HMMA.16816.F32 R76, R4, R12, R76 ;  /* 0x0000000c044c723c */ /* 0x004fe2000000184c */
[----:B------:R-:W-:Y:S02]  /*19aa0*/  FADD.FTZ R162, R165, R162 ;  /* 0x000000a2a5a27221 */ /* 0x000fe40000010000 */
[----:B------:R-:W-:-:S05]  /*19ab0*/  FADD.FTZ R159, R166, R159 ;  /* 0x0000009fa69f7221 */ /* 0x000fca0000010000 */
[C---:B------:R-:W-:Y:S01]  /*19ac0*/  HMMA.16816.F32 R80, R4.reuse, R14, R80 ;  /* 0x0000000e0450723c */ /* 0x040fe20000001850 */
[----:B------:R-:W2:Y:S07]  /*19ad0*/  LDSM.16.MT88.4 R12, [R213+0x12000] ;  /* 0x01200000d50c783b */ /* 0x000eae0000004200 */
[C---:B------:R-:W-:Y:S08]  /*19ae0*/  HMMA.16816.F32 R68, R4.reuse, R24, R68 ;  /* 0x000000180444723c */ /* 0x040ff00000001844 */
[C---:B------:R-:W-:Y:S01]  /*19af0*/  HMMA.16816.F32 R72, R4.reuse, R26, R72 ;  /* 0x0000001a0448723c */ /* 0x040fe20000001848 */
[----:B------:R-:W3:Y:S07]  /*19b00*/  LDSM.16.MT88.4 R24, [R214+0x12000] ;  /* 0x01200000d618783b */ /* 0x000eee0000004200 */
[C---:B-1----:R-:W-:Y:S08]  /*19b10*/  HMMA.16816.F32 R84, R4.reuse, R16, R84 ;  /* 0x000000100454723c */ /* 0x042ff00000001854 */
[C---:B------:R-:W-:Y:S01]  /*19b20*/  HMMA.16816.F32 R88, R4.reuse, R18, R88 ;  /* 0x000000120458723c */ /* 0x040fe20000001858 */
[----:B------:R-:W1:Y:S07]  /*19b30*/  LDSM.16.MT88.4 R16, [R212+0x12000] ;  /* 0x01200000d410783b */ /* 0x000e6e0000004200 */
[C---:B----4-:R-:W-:Y:S08]  /*19b40*/  HMMA.16816.F32 R92, R4.reuse, R20, R92 ;  /* 0x00000014045c723c */ /* 0x050ff0000000185c */
[C---:B------:R-:W-:Y:S01]  /*19b50*/  HMMA.16816.F32 R96, R4.reuse, R22, R96 ;  /* 0x000000160460723c */ /* 0x040fe20000001860 */
[----:B------:R-:W4:Y:S07]  /*19b60*/  LDSM.16.MT88.4 R20, [R214+0xe800] ;  /* 0x00e80000d614783b */ /* 0x000f2e0000004200 */
[C---:B--2---:R-:W-:Y:S08]  /*19b70*/  HMMA.16816.F32 R104, R4.reuse, R12, R104 ;  /* 0x0000000c0468723c */ /* 0x044ff00000001868 */
[C---:B------:R-:W-:Y:S01]  /*19b80*/  HMMA.16816.F32 R108, R4.reuse, R14, R108 ;  /* 0x0000000e046c723c */ /* 0x040fe2000000186c */
[----:B------:R-:W2:Y:S07]  /*19b90*/  LDSM.16.MT88.4 R12, [R212+0xe800] ;  /* 0x00e80000d40c783b */ /* 0x000eae0000004200 */
[C---:B------:R-:W-:Y:S08]  /*19ba0*/  HMMA.16816.F32 R128, R4.reuse, R28, R128 ;  /* 0x0000001c0480723c */ /* 0x040ff00000001880 */
[C---:B------:R-:W-:Y:S01]  /*19bb0*/  HMMA.16816.F32 R124, R4.reuse, R30, R124 ;  /* 0x0000001e047c723c */ /* 0x040fe2000000187c */
[----:B------:R-:W-:Y:S07]  /*19bc0*/  LDSM.16.MT88.4 R28, [R216+0xe800] ;  /* 0x00e80000d81c783b */ /* 0x000fee0000004200 */
[C---:B---3--:R-:W-:Y:S08]  /*19bd0*/  HMMA.16816.F32 R100, R4.reuse, R24, R100 ;  /* 0x000000180464723c */ /* 0x048ff00000001864 */
[C---:B------:R-:W-:Y:S01]  /*19be0*/  HMMA.16816.F32 R120, R4.reuse, R26, R120 ;  /* 0x0000001a0478723c */ /* 0x040fe20000001878 */
[----:B------:R-:W3:Y:S07]  /*19bf0*/  LDSM.16.MT88.4 R24, [R213+0xe800] ;  /* 0x00e80000d518783b */ /* 0x000eee0000004200 */
[C---:B-1----:R-:W-:Y:S08]  /*19c00*/  HMMA.16816.F32 R116, R4.reuse, R16, R116 ;  /* 0x000000100474723c */ /* 0x042ff00000001874 */
[----:B------:R-:W-:Y:S01]  /*19c10*/  HMMA.16816.F32 R112, R4, R18, R112 ;  /* 0x000000120470723c */ /* 0x000fe20000001870 */
[----:B------:R-:W1:Y:S06]  /*19c20*/  LDSM.16.MT88.4 R16, [R216+0x12800] ;  /* 0x01280000d810783b */ /* 0x000e6c0000004200 */
[----:B-----5:R-:W-:Y:S01]  /*19c30*/  F2FP.PACK_AB R4, R168, R169 ;  /* 0x000000a9a804723e */ /* 0x020fe200000000ff */
        /* <DEDUP_REMOVED lines=9> */
[----:B----4-:R-:W-:Y:S01]  /*19cd0*/  HMMA.16816.F32 R68, R4, R20, R68 ;  /* 0x000000140444723c */ /* 0x010fe20000001844 */
[----:B------:R-:W-:Y:S02]  /*19ce0*/  FADD.FTZ R164, R164, R167 ;  /* 0x000000a7a4a47221 */ /* 0x000fe40000010000 */
[----:B------:R-:W-:-:S05]  /*19cf0*/  FADD.FTZ R161, R161, R170 ;  /* 0x000000aaa1a17221 */ /* 0x000fca0000010000 */
[C---:B------:R-:W-:Y:S01]  /*19d00*/  HMMA.16816.F32 R72, R4.reuse, R22, R72 ;  /* 0x000000160448723c */ /* 0x040fe20000001848 */
[----:B------:R-:W4:Y:S07]  /*19d10*/  LDSM.16.MT88.4 R20, [R214+0x12800] ;  /* 0x01280000d614783b */ /* 0x000f2e0000004200 */
[C---:B--2---:R-:W-:Y:S08]  /*19d20*/  HMMA.16816.F32 R84, R4.reuse, R12, R84 ;  /* 0x0000000c0454723c */ /* 0x044ff00000001854 */
[C---:B------:R-:W-:Y:S01]  /*19d30*/  HMMA.16816.F32 R88, R4.reuse, R14, R88 ;  /* 0x0000000e0458723c */ /* 0x040fe20000001858 */
[----:B------:R-:W2:Y:S07]  /*19d40*/  LDSM.16.MT88.4 R12, [R212+0x12800] ;  /* 0x01280000d40c783b */ /* 0x000eae0000004200 */
[C---:B---3--:R-:W-:Y:S08]  /*19d50*/  HMMA.16816.F32 R76, R4.reuse, R24, R76 ;  /* 0x00000018044c723c */ /* 0x048ff0000000184c */
[C---:B------:R-:W-:Y:S01]  /*19d60*/  HMMA.16816.F32 R80, R4.reuse, R26, R80 ;  /* 0x0000001a0450723c */ /* 0x040fe20000001850 */
[----:B------:R-:W-:Y:S07]  /*19d70*/  LDSM.16.MT88.4 R24, [R212+0xf000] ;  /* 0x00f00000d418783b */ /* 0x000fee0000004200 */
[C---:B-1----:R-:W-:Y:S08]  /*19d80*/  HMMA.16816.F32 R92, R4.reuse, R16, R92 ;  /* 0x00000010045c723c */ /* 0x042ff0000000185c */
[C---:B------:R-:W-:Y:S01]  /*19d90*/  HMMA.16816.F32 R96, R4.reuse, R18, R96 ;  /* 0x000000120460723c */ /* 0x040fe20000001860 */
[----:B------:R-:W1:Y:S07]  /*19da0*/  LDSM.16.MT88.4 R16, [R213+0xf000] ;  /* 0x00f00000d510783b */ /* 0x000e6e0000004200 */
[C---:B----4-:R-:W-:Y:S08]  /*19db0*/  HMMA.16816.F32 R100, R4.reuse, R20, R100 ;  /* 0x000000140464723c */ /* 0x050ff00000001864 */
[C---:B------:R-:W-:Y:S01]  /*19dc0*/  HMMA.16816.F32 R120, R4.reuse, R22, R120 ;  /* 0x000000160478723c */ /* 0x040fe20000001878 */
[----:B------:R-:W3:Y:S07]  /*19dd0*/  LDSM.16.MT88.4 R20, [R216+0x13000] ;  /* 0x01300000d814783b */ /* 0x000eee0000004200 */
[C---:B--2---:R-:W-:Y:S08]  /*19de0*/  HMMA.16816.F32 R116, R4.reuse, R12, R116 ;  /* 0x0000000c0474723c */ /* 0x044ff00000001874 */
[C---:B------:R-:W-:Y:S01]  /*19df0*/  HMMA.16816.F32 R112, R4.reuse, R14, R112 ;  /* 0x0000000e0470723c */ /* 0x040fe20000001870 */
[----:B------:R-:W2:Y:S07]  /*19e00*/  LDSM.16.MT88.4 R12, [R214+0x13000] ;  /* 0x01300000d60c783b */ /* 0x000eae0000004200 */
[C---:B------:R-:W-:Y:S01]  /*19e10*/  HMMA.16816.F32 R104, R4.reuse, R36, R104 ;  /* 0x000000240468723c */ /* 0x040fe20000001868 */
[----:B------:R-:W4:Y:S07]  /*19e20*/  MUFU.EX2 R37, R145 ;  /* 0x0000009100257308 */ /* 0x000f2e0000000800 */
[C---:B------:R-:W-:Y:S08]  /*19e30*/  HMMA.16816.F32 R128, R4.reuse, R28, R128 ;  /* 0x0000001c0480723c */ /* 0x040ff00000001880 */
[C---:B------:R-:W-:Y:S01]  /*19e40*/  HMMA.16816.F32 R124, R4.reuse, R30, R124 ;  /* 0x0000001e047c723c */ /* 0x040fe2000000187c */
[----:B------:R-:W5:Y:S07]  /*19e50*/  LDSM.16.MT88.4 R28, [R214+0xf000] ;  /* 0x00f00000d61c783b */ /* 0x000f6e0000004200 */
[----:B------:R-:W-:Y:S07]  /*19e60*/  HMMA.16816.F32 R108, R4, R38, R108 ;  /* 0x00000026046c723c */ /* 0x000fee000000186c */
[----:B------:R-:W-:Y:S01]  /*19e70*/  F2FP.PACK_AB R4, R152, R153 ;  /* 0x000000999804723e */ /* 0x000fe200000000ff */
[----:B------:R-:W-:Y:S01]  /*19e80*/  FADD.FTZ R153, R153, R164 ;  /* 0x000000a499997221 */ /* 0x000fe20000010000 */
[----:B------:R-:W-:Y:S01]  /*19e90*/  F2FP.PACK_AB R5, R155, R156 ;  /* 0x0000009c9b05723e */ /* 0x000fe200000000ff */
[----:B------:R-:W-:Y:S01]  /*19ea0*/  FADD.FTZ R156, R156, R161 ;  /* 0x000000a19c9c7221 */ /* 0x000fe20000010000 */
[----:B------:R-:W-:Y:S01]  /*19eb0*/  F2FP.PACK_AB R6, R146, R151 ;  /* 0x000000979206723e */ /* 0x000fe200000000ff */
[----:B------:R-:W-:Y:S01]  /*19ec0*/  FADD.FTZ R152, R152, R153 ;  /* 0x0000009998987221 */ /* 0x000fe20000010000 */
[----:B----4-:R-:W-:Y:S01]  /*19ed0*/  F2FP.PACK_AB R7, R37, R154 ;  /* 0x0000009a2507723e */ /* 0x010fe200000000ff */
        /* <DEDUP_REMOVED lines=11> */
[C---:B---3--:R-:W-:Y:S08]  /*19f90*/  HMMA.16816.F32 R92, R4.reuse, R20, R92 ;  /* 0x00000014045c723c */ /* 0x048ff0000000185c */
[C---:B------:R-:W-:Y:S01]  /*19fa0*/  HMMA.16816.F32 R96, R4.reuse, R22, R96 ;  /* 0x000000160460723c */ /* 0x040fe20000001860 */
[----:B------:R-:W-:Y:S07]  /*19fb0*/  LDSM.16.MT88.4 R20, [R214+0xf800] ;  /* 0x00f80000d614783b */ /* 0x000fee0000004200 */
[C---:B--2---:R-:W-:Y:S08]  /*19fc0*/  HMMA.16816.F32 R100, R4.reuse, R12, R100 ;  /* 0x0000000c0464723c */ /* 0x044ff00000001864 */
[C---:B------:R-:W-:Y:S01]  /*19fd0*/  HMMA.16816.F32 R120, R4.reuse, R14, R120 ;  /* 0x0000000e0478723c */ /* 0x040fe20000001878 */
[----:B------:R-:W2:Y:S07]  /*19fe0*/  LDSM.16.MT88.4 R12, [R216+0xf800] ;  /* 0x00f80000d80c783b */ /* 0x000eae0000004200 */
[C---:B------:R-:W-:Y:S07]  /*19ff0*/  HMMA.16816.F32 R128, R4.reuse, R32, R128 ;  /* 0x000000200480723c */ /* 0x040fee0000001880 */
[-CC-:B------:R-:W-:Y:S01]  /*1a000*/  FFMA.FTZ R32, R67, R65.reuse, -R136.reuse ;  /* 0x0000004143207223 */ /* 0x180fe20000010888 */
[----:B------:R-:W-:Y:S01]  /*1a010*/  HMMA.16816.F32 R124, R4, R34, R124 ;  /* 0x00000022047c723c */ /* 0x000fe2000000187c */
[----:B------:R-:W-:-:S04]  /*1a020*/  FFMA.FTZ R33, R134, R65, -R136 ;  /* 0x0000004186217223 */ /* 0x000fc80000010888 */
[----:B------:R-:W-:Y:S02]  /*1a030*/  MUFU.EX2 R32, R32 ;  /* 0x0000002000207308 */ /* 0x000fe40000000800 */
[-C--:B------:R-:W-:Y:S01]  /*1a040*/  FFMA.FTZ R34, R66, R65.reuse, -R136 ;  /* 0x0000004142227223 */ /* 0x080fe20000010888 */
[C---:B-----5:R-:W-:Y:S05]  /*1a050*/  HMMA.16816.F32 R68, R4.reuse, R28, R68 ;  /* 0x0000001c0444723c */ /* 0x060fea0000001844 */
[----:B------:R-:W-:Y:S02]  /*1a060*/  MUFU.EX2 R33, R33 ;  /* 0x0000002100217308 */ /* 0x000fe40000000800 */
[-CC-:B------:R-:W-:Y:S01]  /*1a070*/  FFMA.FTZ R28, R139, R65.reuse, -R64.reuse ;  /* 0x000000418b1c7223 */ /* 0x180fe20000010840 */
[----:B------:R-:W-:Y:S01]  /*1a080*/  HMMA.16816.F32 R72, R4, R30, R72 ;  /* 0x0000001e0448723c */ /* 0x000fe20000001848 */
[----:B------:R-:W-:-:S04]  /*1a090*/  FFMA.FTZ R29, R138, R65, -R64 ;  /* 0x000000418a1d7223 */ /* 0x000fc80000010840 */
[----:B------:R-:W-:Y:S02]  /*1a0a0*/  MUFU.EX2 R28, R28 ;  /* 0x0000001c001c7308 */ /* 0x000fe40000000800 */
[-C--:B------:R-:W-:Y:S01]  /*1a0b0*/  FFMA.FTZ R30, R137, R65.reuse, -R64 ;  /* 0x00000041891e7223 */ /* 0x080fe20000010840 */
[----:B-1----:R-:W-:Y:S01]  /*1a0c0*/  HMMA.16816.F32 R104, R4, R16, R104 ;  /* 0x000000100468723c */ /* 0x002fe20000001868 */
[----:B------:R-:W-:-:S04]  /*1a0d0*/  FFMA.FTZ R31, R135, R65, -R136 ;  /* 0x00000041871f7223 */ /* 0x000fc80000010888 */
[----:B------:R-:W1:Y:S03]  /*1a0e0*/  MUFU.EX2 R29, R29 ;  /* 0x0000001d001d7308 */ /* 0x000e660000000800 */
[C---:B------:R-:W-:Y:S01]  /*1a0f0*/  HMMA.16816.F32 R108, R4.reuse, R18, R108 ;  /* 0x00000012046c723c */ /* 0x040fe2000000186c */
[----:B------:R-:W3:Y:S04]  /*1a100*/  LDSM.16.MT88.4 R16, [R213+0xf800] ;  /* 0x00f80000d510783b */ /* 0x000ee80000004200 */
[----:B------:R-:W5:Y:S03]  /*1a110*/  MUFU.EX2 R30, R30 ;  /* 0x0000001e001e7308 */ /* 0x000f660000000800 */
[C---:B----4-:R-:W-:Y:S05]  /*1a120*/  HMMA.16816.F32 R116, R4.reuse, R24, R116 ;  /* 0x000000180474723c */ /* 0x050fea0000001874 */
[----:B------:R-:W4:Y:S03]  /*1a130*/  MUFU.EX2 R31, R31 ;  /* 0x0000001f001f7308 */ /* 0x000f260000000800 */
[----:B------:R-:W-:Y:S05]  /*1a140*/  HMMA.16816.F32 R112, R4, R26, R112 ;  /* 0x0000001a0470723c */ /* 0x000fea0000001870 */
[----:B------:R-:W2:Y:S02]  /*1a150*/  MUFU.EX2 R34, R34 ;  /* 0x0000002200227308 */ /* 0x000ea40000000800 */
[----:B-1----:R-:W-:Y:S01]  /*1a160*/  F2FP.PACK_AB R5, R29, R28 ;  /* 0x0000001c1d05723e */ /* 0x002fe200000000ff */
[----:B------:R-:W-:Y:S01]  /*1a170*/  FADD.FTZ R28, R28, R37 ;  /* 0x000000251c1c7221 */ /* 0x000fe20000010000 */
[----:B-----5:R-:W-:-:S03]  /*1a180*/  F2FP.PACK_AB R7, R243, R30 ;  /* 0x0000001ef307723e */ /* 0x020fc600000000ff */
[----:B------:R-:W-:Y:S01]  /*1a190*/  FADD.FTZ R29, R29, R28 ;  /* 0x0000001c1d1d7221 */ /* 0x000fe20000010000 */
[----:B----4-:R-:W-:Y:S01]  /*1a1a0*/  F2FP.PACK_AB R4, R32, R31 ;  /* 0x0000001f2004723e */ /* 0x010fe200000000ff */
[----:B------:R-:W-:Y:S02]  /*1a1b0*/  FADD.FTZ R31, R31, R146 ;  /* 0x000000921f1f7221 */ /* 0x000fe40000010000 */
[----:B------:R-:W-:Y:S02]  /*1a1c0*/  FADD.FTZ R30, R30, R29 ;  /* 0x0000001d1e1e7221 */ /* 0x000fe40000010000 */
[----:B------:R-:W-:Y:S02]  /*1a1d0*/  FADD.FTZ R32, R32, R31 ;  /* 0x0000001f20207221 */ /* 0x000fe40000010000 */
[----:B------:R-:W-:Y:S01]  /*1a1e0*/  FADD.FTZ R243, R243, R30 ;  /* 0x0000001ef3f37221 */ /* 0x000fe20000010000 */
[----:B--2---:R-:W-:Y:S01]  /*1a1f0*/  F2FP.PACK_AB R6, R34, R33 ;  /* 0x000000212206723e */ /* 0x004fe200000000ff */
[----:B------:R-:W-:-:S04]  /*1a200*/  FADD.FTZ R33, R33, R32 ;  /* 0x0000002021217221 */ /* 0x000fc80000010000 */
[----:B------:R-:W-:Y:S02]  /*1a210*/  FADD.FTZ R241, R34, R33 ;  /* 0x0000002122f17221 */ /* 0x000fe40000010000 */
[C---:B------:R-:W-:Y:S08]  /*1a220*/  HMMA.16816.F32 R128, R4.reuse, R12, R128 ;  /* 0x0000000c0480723c */ /* 0x040ff00000001880 */
[C---:B------:R-:W-:Y:S01]  /*1a230*/  HMMA.16816.F32 R124, R4.reuse, R14, R124 ;  /* 0x0000000e047c723c */ /* 0x040fe2000000187c */
[----:B------:R-:W1:Y:S07]  /*1a240*/  LDSM.16.MT88.4 R12, [R212+0xf800] ;  /* 0x00f80000d40c783b */ /* 0x000e6e0000004200 */
        /* <DEDUP_REMOVED lines=12> */
[C---:B---3--:R-:W-:Y:S08]  /*1a310*/  HMMA.16816.F32 R100, R4.reuse, R16, R100 ;  /* 0x000000100464723c */ /* 0x048ff00000001864 */
[C---:B------:R-:W-:Y:S08]  /*1a320*/  HMMA.16816.F32 R120, R4.reuse, R18, R120 ;  /* 0x000000120478723c */ /* 0x040ff00000001878 */
[C---:B-1----:R-:W-:Y:S08]  /*1a330*/  HMMA.16816.F32 R104, R4.reuse, R12, R104 ;  /* 0x0000000c0468723c */ /* 0x042ff00000001868 */
[C---:B------:R-:W-:Y:S08]  /*1a340*/  HMMA.16816.F32 R108, R4.reuse, R14, R108 ;  /* 0x0000000e046c723c */ /* 0x040ff0000000186c */
[C---:B--2---:R-:W-:Y:S08]  /*1a350*/  HMMA.16816.F32 R116, R4.reuse, R20, R116 ;  /* 0x000000140474723c */ /* 0x044ff00000001874 */
[----:B------:R-:W-:Y:S01]  /*1a360*/  HMMA.16816.F32 R112, R4, R22, R112 ;  /* 0x000000160470723c */ /* 0x000fe20000001870 */
[----:B------:R-:W-:Y:S07]  /*1a370*/  @!P3 BRA `(.L_x_1105) ;  /* 0x000054000000b947 */ /* 0x000fee0003800000 */
[----:B------:R-:W-:-:S04]  /*1a380*/  DEPBAR.LE SB0, 0x0 ;  /* 0x000080000000791a */ /* 0x000fc80000000000 */
[----:B------:R-:W-:Y:S01]  /*1a390*/  WARPSYNC 0xffffffff ;  /* 0xffffffff00007948 */ /* 0x000fe20003800000 */
[----:B------:R-:W-:Y:S01]  /*1a3a0*/  BSSY B0, `(.L_x_1106) ;  /* 0x0000043000007945 */ /* 0x000fe20003800000 */
[----:B------:R-:W-:Y:S01]  /*1a3b0*/  IADD3 R238, R48, -0x2, RZ ;  /* 0xfffffffe30ee7810 */ /* 0x000fe20007ffe0ff */
[----:B------:R-:W-:Y:S06]  /*1a3c0*/  BAR.SYNC.DEFER_BLOCKING 0x0 ;  /* 0x0000000000007b1d */ /* 0x000fec0000010000 */
[----:B------:R-:W-:Y:S05]  /*1a3d0*/  @!P0 BRA `(.L_x_1107) ;  /* 0x000003c000008947 */ /* 0x000fea0003800000 */
[----:B------:R-:W2:Y:S01]  /*1a3e0*/  LD.E R13, [R10.64+0x170] ;  /* 0x000170060a0d7980 */ /* 0x000ea2000c101900 */
[----:B------:R-:W-:-:S05]  /*1a3f0*/  IMAD.SHL.U32 R0, R238, 0x80, RZ ;  /* 0x00000080ee007824 */ /* 0x000fca00078e00ff */
[C---:B------:R-:W-:Y:S02]  /*1a400*/  IADD3 R12, R0.reuse, 0x80, RZ ;  /* 0x00000080000c7810 */ /* 0x040fe40007ffe0ff */
[----:B------:R-:W-:Y:S02]  /*1a410*/  IABS R4, R0 ;  /* 0x0000000000047213 */ /* 0x000fe40000000000 */
[-C--:B--2---:R-:W-:Y:S02]  /*1a420*/  IABS R7, R13.reuse ;  /* 0x0000000d00077213 */ /* 0x084fe40000000000 */
[-C--:B------:R-:W-:Y:S02]  /*1a430*/  IABS R5, R13.reuse ;  /* 0x0000000d00057213 */ /* 0x080fe40000000000 */
[----:B------:R-:W1:Y:S01]  /*1a440*/  I2F.RP R8, R7 ;  /* 0x0000000700087306 */ /* 0x000e620000209400 */
[----:B------:R-:W-:Y:S02]  /*1a450*/  LOP3.LUT R0, R0, R13, RZ, 0x3c, !PT ;  /* 0x0000000d00007212 */ /* 0x000fe400078e3cff */
[----:B------:R-:W-:-:S02]  /*1a460*/  IMAD.MOV R5, RZ, RZ, -R5 ;  /* 0x000000ffff057224 */ /* 0x000fc400078e0a05 */
[----:B------:R-:W-:-:S03]  /*1a470*/  ISETP.GE.AND P1, PT, R0, RZ, PT ;  /* 0x000000ff0000720c */ /* 0x000fc60003f26270 */
[----:B-1----:R-:W1:Y:S02]  /*1a480*/  MUFU.RCP R14, R8 ;  /* 0x00000008000e7308 */ /* 0x002e640000001000 */
[----:B-1----:R-:W-:-:S06]  /*1a490*/  IADD3 R14, R14, 0xffffffe, RZ ;  /* 0x0ffffffe0e0e7810 */ /* 0x002fcc0007ffe0ff */
[----:B------:R-:W1:Y:S02]  /*1a4a0*/  F2I.FTZ.U32.TRUNC.NTZ R15, R14 ;  /* 0x0000000e000f7305 */ /* 0x000e64000021f000 */
[--C-:B-1----:R-:W-:Y:S02]  /*1a4b0*/  IMAD.MOV R6, RZ, RZ, -R15.reuse ;  /* 0x000000ffff067224 */ /* 0x102fe400078e0a0f */
[----:B------:R-:W-:Y:S02]  /*1a4c0*/  IMAD.MOV.U32 R14, RZ, RZ, RZ ;  /* 0x000000ffff0e7224 */ /* 0x000fe400078e00ff */
[----:B------:R-:W-:Y:S01]  /*1a4d0*/  IMAD R9, R6, R7, RZ ;  /* 0x0000000706097224 */ /* 0x000fe200078e02ff */
[----:B------:R-:W-:Y:S02]  /*1a4e0*/  IABS R6, R12 ;  /* 0x0000000c00067213 */ /* 0x000fe40000000000 */
[----:B------:R-:W-:Y:S01]  /*1a4f0*/  LOP3.LUT R12, R12, R13, RZ, 0x3c, !PT ;  /* 0x0000000d0c0c7212 */ /* 0x000fe200078e3cff */
[----:B------:R-:W-:-:S02]  /*1a500*/  IMAD.HI.U32 R9, R15, R9, R14 ;  /* 0x000000090f097227 */ /* 0x000fc400078e000e */
[----:B------:R-:W2:Y:S01]  /*1a510*/  LD.E.64 R14, [R10.64+0x28] ;  /* 0x000028060a0e7980 */ /* 0x000ea2000c101b00 */
[----:B------:R-:W-:-:S03]  /*1a520*/  ISETP.GE.AND P3, PT, R12, RZ, PT ;  /* 0x000000ff0c00720c */ /* 0x000fc60003f66270 */
[----:B------:R-:W-:-:S04]  /*1a530*/  IMAD.HI.U32 R8, R9, R4, RZ ;  /* 0x0000000409087227 */ /* 0x000fc800078e00ff */
[----:B------:R-:W-:-:S04]  /*1a540*/  IMAD.HI.U32 R9, R9, R6, RZ ;  /* 0x0000000609097227 */ /* 0x000fc800078e00ff */
[-C--:B------:R-:W-:Y:S02]  /*1a550*/  IMAD R4, R8, R5.reuse, R4 ;  /* 0x0000000508047224 */ /* 0x080fe400078e0204 */
[----:B------:R-:W-:Y:S01]  /*1a560*/  IMAD R6, R9, R5, R6 ;  /* 0x0000000509067224 */ /* 0x000fe200078e0206 */
[----:B------:R-:W-:Y:S02]  /*1a570*/  LOP3.LUT R5, RZ, R13, RZ, 0x33, !PT ;  /* 0x0000000dff057212 */ /* 0x000fe400078e33ff */
[C---:B------:R-:W-:Y:S02]  /*1a580*/  ISETP.GT.U32.AND P2, PT, R7.reuse, R4, PT ;  /* 0x000000040700720c */ /* 0x040fe40003f44070 */
[----:B------:R-:W-:-:S11]  /*1a590*/  ISETP.GT.U32.AND P4, PT, R7, R6, PT ;  /* 0x000000060700720c */ /* 0x000fd60003f84070 */
[-C--:B------:R-:W-:Y:S02]  /*1a5a0*/  @!P2 IADD3 R4, R4, -R7.reuse, RZ ;  /* 0x800000070404a210 */ /* 0x080fe40007ffe0ff */
[----:B------:R-:W-:Y:S01]  /*1a5b0*/  @!P4 IMAD.IADD R6, R6, 0x1, -R7 ;  /* 0x000000010606c824 */ /* 0x000fe200078e0a07 */
[----:B------:R-:W-:Y:S02]  /*1a5c0*/  @!P2 IADD3 R8, R8, 0x1, RZ ;  /* 0x000000010808a810 */ /* 0x000fe40007ffe0ff */
[-C--:B------:R-:W-:Y:S02]  /*1a5d0*/  ISETP.GE.U32.AND P5, PT, R4, R7.reuse, PT ;  /* 0x000000070400720c */ /* 0x080fe40003fa6070 */
[----:B------:R-:W-:Y:S02]  /*1a5e0*/  ISETP.GE.U32.AND P6, PT, R6, R7, PT ;  /* 0x000000070600720c */ /* 0x000fe40003fc6070 */
[----:B------:R-:W-:Y:S02]  /*1a5f0*/  @!P4 IADD3 R9, R9, 0x1, RZ ;  /* 0x000000010909c810 */ /* 0x000fe40007ffe0ff */
[----:B------:R-:W-:-:S07]  /*1a600*/  ISETP.NE.AND P2, PT, R13, RZ, PT ;  /* 0x000000ff0d00720c */ /* 0x000fce0003f45270 */
[----:B------:R-:W-:Y:S02]  /*1a610*/  @P5 IADD3 R8, R8, 0x1, RZ ;  /* 0x0000000108085810 */ /* 0x000fe40007ffe0ff */
[----:B------:R-:W-:-:S03]  /*1a620*/  @P6 IADD3 R9, R9, 0x1, RZ ;  /* 0x0000000109096810 */ /* 0x000fc60007ffe0ff */
[----:B------:R-:W-:Y:S01]  /*1a630*/  @!P1 IMAD.MOV R8, RZ, RZ, -R8 ;  /* 0x000000ffff089224 */ /* 0x000fe200078e0a08 */
[----:B------:R-:W-:-:S04]  /*1a640*/  @!P3 IADD3 R9, -R9, RZ, RZ ;  /* 0x000000ff0909b210 */ /* 0x000fc80007ffe1ff */
[C---:B------:R-:W-:Y:S02]  /*1a650*/  SEL R4, R5.reuse, R8, !P2 ;  /* 0x0000000805047207 */ /* 0x040fe40005000000 */
[----:B------:R-:W-:Y:S02]  /*1a660*/  SEL R5, R5, R9, !P2 ;  /* 0x0000000905057207 */ /* 0x000fe40005000000 */
[----:B------:R-:W3:Y:S01]  /*1a670*/  LD.E.64 R8, [R10.64+0x40] ;  /* 0x000040060a087980 */ /* 0x000ee2000c101b00 */
[----:B------:R-:W-:-:S04]  /*1a680*/  IMAD.WIDE R18, R4, 0x4, R236 ;  /* 0x0000000404127825 */ /* 0x000fc800078e02ec */
[C---:B------:R-:W-:Y:S01]  /*1a690*/  IMAD.WIDE R16, R5.reuse, 0x4, R236 ;  /* 0x0000000405107825 */ /* 0x040fe200078e02ec */
        /* <DEDUP_REMOVED lines=16> */
.L_x_1107:
[----:B------:R-:W2:Y:S02]  /*1a7a0*/  LD.E R4, [R10.64+0x40] ;  /* 0x000040060a047980 */ /* 0x000ea4000c101900 */
[----:B--2---:R-:W-:-:S04]  /*1a7b0*/  LEA R4, -R4, RZ, 0x7 ;  /* 0x000000ff04047211 */ /* 0x004fc800078e39ff */
[----:B------:R-:W-:Y:S02]  /*1a7c0*/  SHF.R.S32.HI R0, RZ, 0x1f, R4 ;  /* 0x0000001fff007819 */ /* 0x000fe40000011404 */
.L_x_1108:
[----:B------:R-:W-:Y:S05]  /*1a7d0*/  BSYNC B0 ;  /* 0x0000000000007941 */ /* 0x000fea0003800000 */
.L_x_1106:
[C---:B------:R-:W-:Y:S01]  /*1a7e0*/  LOP3.LUT P4, RZ, R239.reuse, 0x1, RZ, 0xc0, !PT ;  /* 0x00000001efff7812 */ /* 0x040fe2000788c0ff */
[----:B------:R-:W-:Y:S01]  /*1a7f0*/  ULDC.64 UR4, c[0x0][0x40] ;  /* 0x0000100000047ab9 */ /* 0x000fe20000000a00 */
[----:B------:R-:W-:Y:S01]  /*1a800*/  LOP3.LUT P1, RZ, R239, 0x2, RZ, 0xc0, !PT ;  /* 0x00000002efff7812 */ /* 0x000fe2000782c0ff */
[----:B------:R-:W-:Y:S01]  /*1a810*/  UIADD3 UR4, UP0, UR4, 0x160, URZ ;  /* 0x0000016004047890 */ /* 0x000fe2000ff1e03f */
[C---:B------:R-:W-:Y:S01]  /*1a820*/  LEA R134, P3, R4.reuse, R148, 0x1 ;  /* 0x0000009404867211 */ /* 0x040fe200078608ff */
[----:B------:R-:W-:Y:S01]  /*1a830*/  BSSY B1, `(.L_x_1109) ;  /* 0x00002bb000017945 */ /* 0x000fe20003800000 */
[C---:B------:R-:W-:Y:S01]  /*1a840*/  IADD3 R5, P2, R4.reuse, R223, RZ ;  /* 0x000000df04057210 */ /* 0x040fe20007f5e0ff */
[----:B------:R-:W-:Y:S01]  /*1a850*/  UIADD3.X UR5, URZ, UR5, URZ, UP0, !UPT ;  /* 0x000000053f057290 */ /* 0x000fe200087fe43f */
        /* <DEDUP_REMOVED lines=8> */
[CC--:B------:R-:W-:Y:S01]  /*1a8e0*/  @P1 LEA R14, P2, R5.reuse, R148.reuse, 0x1 ;  /* 0x00000094050e1211 */ /* 0x0c0fe200078408ff */
[----:B------:R-:W-:Y:S01]  /*1a8f0*/  @P1 IMAD.MOV.U32 R28, RZ, RZ, R134 ;  /* 0x000000ffff1c1224 */ /* 0x000fe200078e0086 */
[CCC-:B------:R-:W-:Y:S01]  /*1a900*/  @P4 LEA.HI.X R23, R5.reuse, R149.reuse, R4.reuse, 0x1, P5 ;  /* 0x0000009505174211 */ /* 0x1c0fe200028f0c04 */
[----:B------:R-:W-:Y:S01]  /*1a910*/  @P1 IMAD.MOV.U32 R29, RZ, RZ, R135 ;  /* 0x000000ffff1d1224 */ /* 0x000fe200078e0087 */
[----:B------:R-:W-:Y:S01]  /*1a920*/  @P1 LEA.HI.X R15, R5, R149, R4, 0x1, P2 ;  /* 0x00000095050f1211 */ /* 0x000fe200010f0c04 */
[----:B------:R-:W-:Y:S01]  /*1a930*/  IMAD.X R4, R4, 0x1, R224, P3 ;  /* 0x0000000104047824 */ /* 0x000fe200018e06e0 */
[CC--:B------:R-:W-:Y:S01]  /*1a940*/  @P4 LEA R20, P5, R7.reuse, R148.reuse, 0x1 ;  /* 0x0000009407144211 */ /* 0x0c0fe200078a08ff */
[----:B------:R-:W-:Y:S01]  /*1a950*/  @!P4 STS.128 [R235+0xc000], RZ ;  /* 0x00c000ffeb00c388 */ /* 0x000fe20000000c00 */
[----:B------:R-:W-:-:S02]  /*1a960*/  @P1 LEA R12, P2, R7, R148, 0x1 ;  /* 0x00000094070c1211 */ /* 0x000fc400078408ff */
[C---:B------:R-:W-:Y:S01]  /*1a970*/  IADD3 R5, P3, R7.reuse, R223, RZ ;  /* 0x000000df07057210 */ /* 0x040fe20007f7e0ff */
[----:B------:R-:W-:Y:S01]  /*1a980*/  @!PT LDS RZ, [RZ] ;  /* 0x00000000fffff984 */ /* 0x000fe20000000800 */
[----:B------:R-:W-:Y:S01]  /*1a990*/  @!PT LDS RZ, [RZ] ;  /* 0x00000000fffff984 */ /* 0x000fe20000000800 */
[----:B------:R-:W-:Y:S01]  /*1a9a0*/  @!PT LDS RZ, [RZ] ;  /* 0x00000000fffff984 */ /* 0x000fe20000000800 */
[----:B------:R2:W-:Y:S01]  /*1a9b0*/  @P1 LDGSTS.E.BYPASS.LTC128B.128 [R235+0x10000], [R28.64+0x80] ;  /* 0x100000801ceb1fae */ /* 0x0005e2000b901d46 */
[CCC-:B------:R-:W-:Y:S02]  /*1a9c0*/  @P4 LEA.HI.X R21, R7.reuse, R149.reuse, R4.reuse, 0x1, P5 ;  /* 0x0000009507154211 */ /* 0x1c0fe400028f0c04 */
[----:B------:R-:W-:Y:S01]  /*1a9d0*/  @P1 LEA.HI.X R13, R7, R149, R4, 0x1, P2 ;  /* 0x00000095070d1211 */ /* 0x000fe200010f0c04 */
[----:B------:R-:W-:Y:S01]  /*1a9e0*/  IMAD.X R4, R4, 0x1, R224, P3 ;  /* 0x0000000104047824 */ /* 0x000fe200018e06e0 */
[CC--:B------:R-:W-:Y:S01]  /*1a9f0*/  @P4 LEA R18, P5, R5.reuse, R148.reuse, 0x1 ;  /* 0x0000009405124211 */ /* 0x0c0fe200078a08ff */
[----:B------:R-:W-:Y:S01]  /*1aa00*/  @!P1 STS.128 [R235+0x10000], RZ ;  /* 0x010000ffeb009388 */ /* 0x000fe20000000c00 */
[C---:B------:R-:W-:Y:S02]  /*1aa10*/  @P1 LEA R10, P2, R5.reuse, R148, 0x1 ;  /* 0x00000094050a1211 */ /* 0x040fe400078408ff */
[C---:B------:R-:W-:Y:S01]  /*1aa20*/  IADD3 R7, P3, R5.reuse, R223, RZ ;  /* 0x000000df05077210 */ /* 0x040fe20007f7e0ff */
[----:B------:R-:W-:Y:S01]  /*1aa30*/  @!PT LDS RZ, [RZ] ;  /* 0x00000000fffff984 */ /* 0x000fe20000000800 */
[----:B------:R-:W-:Y:S01]  /*1aa40*/  @!PT LDS RZ, [RZ] ;  /* 0x00000000fffff984 */ /* 0x000fe20000000800 */
[----:B------:R-:W-:Y:S01]  /*1aa50*/  @!PT LDS RZ, [RZ] ;  /* 0x00000000fffff984 */ /* 0x000fe20000000800 */
[----:B------:R3:W-:Y:S01]  /*1aa60*/  @P4 LDGSTS.E.BYPASS.LTC128B.128 [R235+0xc800], [R22.64] ;  /* 0x0c80000016eb4fae */ /* 0x0007e2000b901d46 */
[----:B------:R-:W-:-:S02]  /*1aa70*/  @P4 LEA.HI.X R19, R5, R149, R4, 0x1, P5 ;  /* 0x0000009505134211 */ /* 0x000fc400028f0c04 */
[----:B------:R-:W-:Y:S01]  /*1aa80*/  @P1 LEA.HI.X R11, R5, R149, R4, 0x1, P2 ;  /* 0x00000095050b1211 */ /* 0x000fe200010f0c04 */
[----:B------:R-:W-:Y:S01]  /*1aa90*/  IMAD.X R4, R4, 0x1, R224, P3 ;  /* 0x0000000104047824 */ /* 0x000fe200018e06e0 */
[CC--:B------:R-:W-:Y:S01]  /*1aaa0*/  @P4 LEA R16, P5, R7.reuse, R148.reuse, 0x1 ;  /* 0x0000009407104211 */ /* 0x0c0fe200078a08ff */
[----:B------:R-:W-:Y:S01]  /*1aab0*/  @!P4 STS.128 [R235+0xc800], RZ ;  /* 0x00c800ffeb00c388 */ /* 0x000fe20000000c00 */
[CC--:B------:R-:W-:Y:S02]  /*1aac0*/  @P1 LEA R8, P2, R7.reuse, R148.reuse, 0x1 ;  /* 0x0000009407081211 */ /* 0x0c0fe400078408ff */
        /* <DEDUP_REMOVED lines=8> */
[----:B------:R-:W-:Y:S01]  /*1ab50*/  @!P1 STS.128 [R235+0x10800], RZ ;  /* 0x010800ffeb009388 */ /* 0x000fe20000000c00 */
[----:B------:R-:W-:-:S02]  /*1ab60*/  @P4 LEA R26, P5, R5, R148, 0x1 ;  /* 0x00000094051a4211 */ /* 0x000fc400078a08ff */
[CC--:B------:R-:W-:Y:S01]  /*1ab70*/  @P1 LEA R24, P2, R5.reuse, R148.reuse, 0x1 ;  /* 0x0000009405181211 */ /* 0x0c0fe200078408ff */
[----:B------:R-:W-:Y:S01]  /*1ab80*/  @!PT LDS RZ, [RZ] ;  /* 0x00000000fffff984 */ /* 0x000fe20000000800 */
[----:B------:R-:W-:Y:S01]  /*1ab90*/  @!PT LDS RZ, [RZ] ;  /* 0x00000000fffff984 */ /* 0x000fe20000000800 */
[----:B------:R-:W-:Y:S01]  /*1aba0*/  @!PT LDS RZ, [RZ] ;  /* 0x00000000fffff984 */ /* 0x000fe20000000800 */
[----:B------:R3:W-:Y:S01]  /*1abb0*/  @P4 LDGSTS.E.BYPASS.LTC128B.128 [R235+0xd000], [R20.64] ;  /* 0x0d00000014eb4fae */ /* 0x0007e2000b901d46 */
[C---:B------:R-:W-:Y:S02]  /*1abc0*/  IADD3 R7, P3, R5.reuse, R223, RZ ;  /* 0x000000df05077210 */ /* 0x040fe40007f7e0ff */
[CCC-:B------:R-:W-:Y:S01]  /*1abd0*/  @P4 LEA.HI.X R27, R5.reuse, R149.reuse, R4.reuse, 0x1, P5 ;  /* 0x00000095051b4211 */ /* 0x1c0fe200028f0c04 */
[----:B------:R-:W-:Y:S01]  /*1abe0*/  @!P4 STS.128 [R235+0xd000], RZ ;  /* 0x00d000ffeb00c388 */ /* 0x000fe20000000c00 */
[----:B------:R-:W-:Y:S01]  /*1abf0*/  @P1 LEA.HI.X R25, R5, R149, R4, 0x1, P2 ;  /* 0x0000009505191211 */ /* 0x000fe200010f0c04 */
[----:B------:R-:W-:Y:S01]  /*1ac00*/  IMAD.X R4, R4, 0x1, R224, P3 ;  /* 0x0000000104047824 */ /* 0x000fe200018e06e0 */
[C---:B------:R-:W-:Y:S01]  /*1ac10*/  IADD3 R5, P2, R7.reuse, R223, RZ ;  /* 0x000000df07057210 */ /* 0x040fe20007f5e0ff */
[----:B------:R-:W-:Y:S01]  /*1ac20*/  @!PT LDS RZ, [RZ] ;  /* 0x00000000fffff984 */ /* 0x000fe20000000800 */
[----:B------:R-:W-:Y:S01]  /*1ac30*/  @!PT LDS RZ, [RZ] ;  /* 0x00000000fffff984 */ /* 0x000fe20000000800 */
[----:B------:R-:W-:Y:S01]  /*1ac40*/  @!PT LDS RZ, [RZ] ;  /* 0x00000000fffff984 */ /* 0x000fe20000000800 */
[----:B------:R4:W-:Y:S01]  /*1ac50*/  @P1 LDGSTS.E.BYPASS.LTC128B.128 [R235+0x11000], [R12.64+0x80] ;  /* 0x110000800ceb1fae */ /* 0x0009e2000b901d46 */
[----:B------:R-:W-:-:S02]  /*1ac60*/  @P4 LEA R30, P5, R7, R148, 0x1 ;  /* 0x00000094071e4211 */ /* 0x000fc400078a08ff */
[CC--:B------:R-:W-:Y:S01]  /*1ac70*/  @P1 LEA R6, P3, R7.reuse, R148.reuse, 0x1 ;  /* 0x0000009407061211 */ /* 0x0c0fe200078608ff */
[----:B------:R-:W-:Y:S01]  /*1ac80*/  @!P1 STS.128 [R235+0x11000], RZ ;  /* 0x011000ffeb009388 */ /* 0x000fe20000000c00 */
[-C--:B------:R-:W-:Y:S01]  /*1ac90*/  @P4 LEA.HI.X R31, R7, R149.reuse, R4, 0x1, P5 ;  /* 0x00000095071f4211 */ /* 0x080fe200028f0c04 */
[----:B------:R-:W-:Y:S01]  /*1aca0*/  IMAD.X R0, R4, 0x1, R224, P2 ;  /* 0x0000000104007824 */ /* 0x000fe200010e06e0 */
[CC--:B--2---:R-:W-:Y:S01]  /*1acb0*/  @P4 LEA R28, P5, R5.reuse, R148.reuse, 0x1 ;  /* 0x00000094051c4211 */ /* 0x0c4fe200078a08ff */
[----:B------:R-:W-:Y:S01]  /*1acc0*/  @!PT LDS RZ, [RZ] ;  /* 0x00000000fffff984 */ /* 0x000fe20000000800 */
[----:B------:R-:W-:Y:S01]  /*1acd0*/  @!PT LDS RZ, [RZ] ;  /* 0x00000000fffff984 */ /* 0x000fe20000000800 */
[----:B------:R-:W-:Y:S01]  /*1ace0*/  @!PT LDS RZ, [RZ] ;  /* 0x00000000fffff984 */ /* 0x000fe20000000800 */
[----:B------:R2:W-:Y:S01]  /*1acf0*/  @P4 LDGSTS.E.BYPASS.LTC128B.128 [R235+0xd800], [R18.64] ;  /* 0x0d80000012eb4fae */ /* 0x0005e2000b901d46 */
[----:B------:R-:W-:Y:S02]  /*1ad00*/  @P1 LEA R36, P2, R5, R148, 0x1 ;  /* 0x0000009405241211 */ /* 0x000fe400078408ff */
[-C--:B------:R-:W-:Y:S01]  /*1ad10*/  @P1 LEA.HI.X R7, R7, R149.reuse, R4, 0x1, P3 ;  /* 0x0000009507071211 */ /* 0x080fe200018f0c04 */
[----:B------:R-:W-:Y:S01]  /*1ad20*/  @!P4 STS.128 [R235+0xd800], RZ ;  /* 0x00d800ffeb00c388 */ /* 0x000fe20000000c00 */
[----:B------:R-:W-:-:S02]  /*1ad30*/  @P4 LEA.HI.X R29, R5, R149, R0, 0x1, P5 ;  /* 0x00000095051d4211 */ /* 0x000fc400028f0c00 */
[----:B------:R-:W-:Y:S01]  /*1ad40*/  @P1 LEA.HI.X R37, R5, R149, R0, 0x1, P2 ;  /* 0x0000009505251211 */ /* 0x000fe200010f0c00 */
[----:B------:R-:W-:Y:S01]  /*1ad50*/  @!PT LDS RZ, [RZ] ;  /* 0x00000000fffff984 */ /* 0x000fe20000000800 */
[----:B------:R-:W-:Y:S01]  /*1ad60*/  @!PT LDS RZ, [RZ] ;  /* 0x00000000fffff984 */ /* 0x000fe20000000800 */
[----:B------:R-:W-:Y:S01]  /*1ad70*/  @!PT LDS RZ, [RZ] ;  /* 0x00000000fffff984 */ /* 0x000fe20000000800 */
[----:B------:R5:W-:Y:S01]  /*1ad80*/  @P1 LDGSTS.E.BYPASS.LTC128B.128 [R235+0x11800], [R10.64+0x80] ;  /* 0x118000800aeb1fae */ /* 0x000be2000b901d46 */
[----:B------:R-:W-:-:S03]  /*1ad90*/  ISETP.GE.AND P2, PT, R48, 0x3, PT ;  /* 0x000000033000780c */ /* 0x000fc60003f46270 */
[----:B------:R-:W-:Y:S04]  /*1ada0*/  @!P1 STS.128 [R235+0x11800], RZ ;  /* 0x011800ffeb009388 */ /* 0x000fe80000000c00 */
[----:B------:R-:W-:Y:S01]  /*1adb0*/  @!PT LDS RZ, [RZ] ;  /* 0x00000000fffff984 */ /* 0x000fe20000000800 */
[----:B------:R-:W-:Y:S01]  /*1adc0*/  @!PT LDS RZ, [RZ] ;  /* 0x00000000fffff984 */ /* 0x000fe20000000800 */
[----:B------:R-:W-:Y:S01]  /*1add0*/  @!PT LDS RZ, [RZ] ;  /* 0x00000000fffff984 */ /* 0x000fe20000000800 */
[----:B------:R2:W-:Y:S04]  /*1ade0*/  @P4 LDGSTS.E.BYPASS.LTC128B.128 [R235+0xe000], [R16.64] ;  /* 0x0e00000010eb4fae */ /* 0x0005e8000b901d46 */
[----:B------:R-:W-:Y:S04]  /*1adf0*/  @!P4 STS.128 [R235+0xe000], RZ ;  /* 0x00e000ffeb00c388 */ /* 0x000fe80000000c00 */
[----:B------:R-:W-:Y:S01]  /*1ae00*/  @!PT LDS RZ, [RZ] ;  /* 0x00000000fffff984 */ /* 0x000fe20000000800 */
[----:B------:R-:W-:Y:S01]  /*1ae10*/  @!PT LDS RZ, [RZ] ;  /* 0x00000000fffff984 */ /* 0x000fe20000000800 */
[----:B------:R-:W-:Y:S01]  /*1ae20*/  @!PT LDS RZ, [RZ] ;  /* 0x00000000fffff984 */ /* 0x000fe20000000800 */
[----:B------:R5:W-:Y:S04]  /*1ae30*/  @P1 LDGSTS.E.BYPASS.LTC128B.128 [R235+0x12000], [R8.64+0x80] ;  /* 0x1200008008eb1fae */ /* 0x000be8000b901d46 */
        /* <DEDUP_REMOVED lines=31> */
[----:B------:R-:W-:Y:S04]  /*1b030*/  LDSM.16.M88.4 R172, [R222] ;  /* 0x00000000deac783b */ /* 0x000fe80000000200 */
[----:B------:R-:W3:Y:S04]  /*1b040*/  LDSM.16.M88.4 R60, [R221+0x4000] ;  /* 0x00400000dd3c783b */ /* 0x000ee80000000200 */
[----:B------:R-:W4:Y:S04]  /*1b050*/  LDSM.16.M88.4 R52, [R221+0x4800] ;  /* 0x00480000dd34783b */ /* 0x000f280000000200 */
[----:B------:R-:W4:Y:S04]  /*1b060*/  LDSM.16.M88.4 R40, [R221+0x5000] ;  /* 0x00500000dd28783b */ /* 0x000f280000000200 */
[----:B------:R-:W-:Y:S04]  /*1b070*/  LDSM.16.M88.4 R136, [R220] ;  /* 0x00000000dc88783b */ /* 0x000fe80000000200 */
[----:B------:R-:W4:Y:S04]  /*1b080*/  LDSM.16.M88.4 R140, [R219] ;  /* 0x00000000db8c783b */ /* 0x000f280000000200 */
[----:B------:R-:W4:Y:S04]  /*1b090*/  LDSM.16.M88.4 R32, [R221+0x5800] ;  /* 0x00580000dd20783b */ /* 0x000f280000000200 */
[----:B-1----:R-:W1:Y:S04]  /*1b0a0*/  LDSM.16.M88.4 R24, [R221+0x6000] ;  /* 0x00600000dd18783b */ /* 0x002e680000000200 */
[----:B--2---:R-:W2:Y:S04]  /*1b0b0*/  LDSM.16.M88.4 R16, [R221+0x6800] ;  /* 0x00680000dd10783b */ /* 0x004ea80000000200 */
[----:B-----5:R-:W5:Y:S04]  /*1b0c0*/  LDSM.16.M88.4 R8, [R221+0x7000] ;  /* 0x00700000dd08783b */ /* 0x020f680000000200 */
[----:B------:R-:W1:Y:S01]  /*1b0d0*/  LDSM.16.M88.4 R144, [R221+0x7800] ;  /* 0x00780000dd90783b */ /* 0x000e620000000200 */
[C---:B---3--:R-:W-:Y:S03]  /*1b0e0*/  HMMA.16816.F32 R64, R172.reuse, R60, RZ ;  /* 0x0000003cac40723c */ /* 0x048fe600000018ff */
[----:B------:R-:W3:Y:S04]  /*1b0f0*/  LDSM.16.M88.4 R156, [R211] ;  /* 0x00000000d39c783b */ /* 0x000ee80000000200 */
[----:B------:R-:W1:Y:S01]  /*1b100*/  LDSM.16.M88.4 R152, [R210] ;  /* 0x00000000d298783b */ /* 0x000e620000000200 */
[C---:B------:R-:W-:Y:S03]  /*1b110*/  HMMA.16816.F32 R60, R172.reuse, R62, RZ ;  /* 0x0000003eac3c723c */ /* 0x040fe600000018ff */
[----:B------:R-:W1:Y:S04]  /*1b120*/  LDSM.16.M88.4 R148, [R209] ;  /* 0x00000000d194783b */ /* 0x000e680000000200 */
[----:B------:R-:W-:Y:S01]  /*1b130*/  LDSM.16.M88.4 R160, [R218] ;  /* 0x00000000daa0783b */ /* 0x000fe20000000200 */
[C---:B----4-:R-:W-:Y:S03]  /*1b140*/  HMMA.16816.F32 R56, R172.reuse, R52, RZ ;  /* 0x00000034ac38723c */ /* 0x050fe600000018ff */
[----:B------:R-:W-:Y:S04]  /*1b150*/  LDSM.16.M88.4 R176, [R215+0x5800] ;  /* 0x00580000d7b0783b */ /* 0x000fe80000000200 */
[----:B------:R-:W-:Y:S01]  /*1b160*/  LDSM.16.M88.4 R164, [R215+0x7800] ;  /* 0x00780000d7a4783b */ /* 0x000fe20000000200 */
[C---:B------:R-:W-:Y:S03]  /*1b170*/  HMMA.16816.F32 R44, R172.reuse, R40, RZ ;  /* 0x00000028ac2c723c */ /* 0x040fe600000018ff */
[----:B------:R-:W-:Y:S04]  /*1b180*/  LDSM.16.M88.4 R168, [R215+0x7000] ;  /* 0x00700000d7a8783b */ /* 0x000fe80000000200 */
[----:B------:R-:W-:Y:S01]  /*1b190*/  LDSM.16.M88.4 R180, [R221+0xb800] ;  /* 0x00b80000ddb4783b */ /* 0x000fe20000000200 */
[C---:B------:R-:W-:Y:S03]  /*1b1a0*/  HMMA.16816.F32 R52, R172.reuse, R54, RZ ;  /* 0x00000036ac34723c */ /* 0x040fe600000018ff */
[----:B------:R-:W4:Y:S04]  /*1b1b0*/  S2R R0, SR_TID.X ;  /* 0x0000000000007919 */ /* 0x000f280000002100 */
[----:B------:R-:W0:Y:S01]  /*1b1c0*/  LDGDEPBAR ;  /* 0x00000000000079af */ /* 0x000e220000000000 */
[----:B------:R-:W-:Y:S08]  /*1b1d0*/  HMMA.16816.F32 R40, R172, R42, RZ ;  /* 0x0000002aac28723c */ /* 0x000ff000000018ff */
[C---:B------:R-:W-:Y:S08]  /*1b1e0*/  HMMA.16816.F32 R64, R136.reuse, R140, R64 ;  /* 0x0000008c8840723c */ /* 0x040ff00000001840 */
[----:B------:R-:W-:Y:S01]  /*1b1f0*/  HMMA.16816.F32 R60, R136, R142, R60 ;  /* 0x0000008e883c723c */ /* 0x000fe2000000183c */
[----:B------:R-:W3:Y:S01]  /*1b200*/  LDSM.16.M88.4 R140, [R207] ;  /* 0x00000000cf8c783b */ /* 0x000ee20000000200 */
[----:B----4-:R-:W-:-:S05]  /*1b210*/  IMAD.SHL.U32 R0, R0, 0x2, RZ ;  /* 0x0000000200007824 */ /* 0x010fca00078e00ff */
[----:B------:R-:W-:Y:S01]  /*1b220*/  LOP3.LUT R191, R0, 0x6, RZ, 0xc0, !PT ;  /* 0x0000000600bf7812 */ /* 0x000fe200078ec0ff */
[----:B------:R-:W-:Y:S04]  /*1b230*/  HMMA.16816.F32 R36, R172, R32, RZ ;  /* 0x00000020ac24723c */ /* 0x000fe800000018ff */
[----:B------:R-:W-:-:S04]  /*1b240*/  IMAD R191, R238, 0x80, R191 ;  /* 0x00000080eebf7824 */ /* 0x000fc800078e02bf */
[C---:B-1----:R-:W-:Y:S01]  /*1b250*/  HMMA.16816.F32 R28, R172.reuse, R24, RZ ;  /* 0x00000018ac1c723c */ /* 0x042fe200000018ff */
[C---:B------:R-:W-:Y:S02]  /*1b260*/  IADD3 R51, R191.reuse, 0x8, RZ ;  /* 0x00000008bf337810 */ /* 0x040fe40007ffe0ff */
[----:B------:R-:W-:Y:S02]  /*1b270*/  IADD3 R49, R191, 0x9, RZ ;  /* 0x00000009bf317810 */ /* 0x000fe40007ffe0ff */
[C---:B------:R-:W-:Y:S02]  /*1b280*/  ISETP.GE.AND P5, PT, R51.reuse, R2, PT ;  /* 0x000000023300720c */ /* 0x040fe40003fa6270 */
[----:B------:R-:W-:Y:S01]  /*1b290*/  ISETP.GE.AND P4, PT, R51, R50, PT ;  /* 0x000000323300720c */ /* 0x000fe20003f86270 */
[----:B--2---:R-:W-:Y:S01]  /*1b2a0*/  HMMA.16816.F32 R20, R172, R16, RZ ;  /* 0x00000010ac14723c */ /* 0x004fe200000018ff */
[----:B------:R-:W-:Y:S02]  /*1b2b0*/  IADD3 R51, R191, 0x10, RZ ;  /* 0x00000010bf337810 */ /* 0x000fe40007ffe0ff */
[----:B------:R-:W-:-:S02]  /*1b2c0*/  ISETP.GE.AND P6, PT, R49, R2, PT ;  /* 0x000000023100720c */ /* 0x000fc40003fc6270 */
[----:B------:R-:W-:Y:S02]  /*1b2d0*/  ISETP.GE.AND P3, PT, R49, R50, PT ;  /* 0x000000323100720c */ /* 0x000fe40003f66270 */
[----:B------:R-:W-:Y:S01]  /*1b2e0*/  IADD3 R49, R191, 0x18, RZ ;  /* 0x00000018bf317810 */ /* 0x000fe20007ffe0ff */
[C---:B-----5:R-:W-:Y:S08]  /*1b2f0*/  HMMA.16816.F32 R12, R172.reuse, R8, RZ ;  /* 0x00000008ac0c723c */ /* 0x060ff000000018ff */
[C---:B------:R-:W-:Y:S08]  /*1b300*/  HMMA.16816.F32 R32, R172.reuse, R34, RZ ;  /* 0x00000022ac20723c */ /* 0x040ff000000018ff */
[C---:B------:R-:W-:Y:S08]  /*1b310*/  HMMA.16816.F32 R24, R172.reuse, R26, RZ ;  /* 0x0000001aac18723c */ /* 0x040ff000000018ff */
[C---:B------:R-:W-:Y:S08]  /*1b320*/  HMMA.16816.F32 R16, R172.reuse, R18, RZ ;  /* 0x00000012ac10723c */ /* 0x040ff000000018ff */
[C---:B------:R-:W-:Y:S08]  /*1b330*/  HMMA.16816.F32 R8, R172.reuse, R10, RZ ;  /* 0x0000000aac08723c */ /* 0x040ff000000018ff */
[C---:B------:R-:W-:Y:S08]  /*1b340*/  HMMA.16816.F32 R4, R172.reuse, R144, RZ ;  /* 0x00000090ac04723c */ /* 0x040ff000000018ff */
[----:B------:R-:W-:Y:S01]  /*1b350*/  HMMA.16816.F32 R172, R172, R146, RZ ;  /* 0x00000092acac723c */ /* 0x000fe200000018ff */
[----:B------:R-:W1:Y:S07]  /*1b360*/  LDSM.16.M88.4 R144, [R208] ;  /* 0x00000000d090783b */ /* 0x000e6e0000000200 */
[C---:B---3--:R-:W-:Y:S08]  /*1b370*/  HMMA.16816.F32 R56, R136.reuse, R156, R56 ;  /* 0x0000009c8838723c */ /* 0x048ff00000001838 */
[C---:B------:R-:W-:Y:S01]  /*1b380*/  HMMA.16816.F32 R52, R136.reuse, R158, R52 ;  /* 0x0000009e8834723c */ /* 0x040fe20000001834 */
[----:B------:R-:W2:Y:S07]  /*1b390*/  LDSM.16.M88.4 R156, [R206] ;  /* 0x00000000ce9c783b */ /* 0x000eae0000000200 */
[C---:B------:R-:W-:Y:S08]  /*1b3a0*/  HMMA.16816.F32 R44, R136.reuse, R152, R44 ;  /* 0x00000098882c723c */ /* 0x040ff0000000182c */
[C---:B------:R-:W-:Y:S01]  /*1b3b0*/  HMMA.16816.F32 R40, R136.reuse, R154, R40 ;  /* 0x0000009a8828723c */ /* 0x040fe20000001828 */
[----:B------:R-:W3:Y:S07]  /*1b3c0*/  LDSM.16.M88.4 R152, [R205] ;  /* 0x00000000cd98783b */ /* 0x000eee0000000200 */
[C---:B------:R-:W-:Y:S08]  /*1b3d0*/  HMMA.16816.F32 R36, R136.reuse, R148, R36 ;  /* 0x000000948824723c */ /* 0x040ff00000001824 */
[C---:B------:R-:W-:Y:S01]  /*1b3e0*/  HMMA.16816.F32 R32, R136.reuse, R150, R32 ;  /* 0x000000968820723c */ /* 0x040fe20000001820 */
[----:B------:R-:W4:Y:S07]  /*1b3f0*/  LDSM.16.M88.4 R148, [R215+0x4000] ;  /* 0x00400000d794783b */ /* 0x000f2e0000000200 */
[C---:B------:R-:W-:Y:S08]  /*1b400*/  HMMA.16816.F32 R20, R136.reuse, R140, R20 ;  /* 0x0000008c8814723c */ /* 0x040ff00000001814 */
[C---:B------:R-:W-:Y:S01]  /*1b410*/  HMMA.16816.F32 R16, R136.reuse, R142, R16 ;  /* 0x0000008e8810723c */ /* 0x040fe20000001810 */
[----:B------:R-:W5:Y:S07]  /*1b420*/  LDSM.16.M88.4 R140, [R215+0x5000] ;  /* 0x00500000d78c783b */ /* 0x000f6e0000000200 */
[C---:B-1----:R-:W-:Y:S08]  /*1b430*/  HMMA.16816.F32 R28, R136.reuse, R144, R28 ;  /* 0x00000090881c723c */ /* 0x042ff0000000181c */
[C---:B------:R-:W-:Y:S01]  /*1b440*/  HMMA.16816.F32 R24, R136.reuse, R146, R24 ;  /* 0x000000928818723c */ /* 0x040fe20000001818 */
[----:B------:R-:W1:Y:S07]  /*1b450*/  LDSM.16.M88.4 R144, [R215+0x4800] ;  /* 0x00480000d790783b */ /* 0x000e6e0000000200 */
[C---:B--2---:R-:W-:Y:S08]  /*1b460*/  HMMA.16816.F32 R12, R136.reuse, R156, R12 ;  /* 0x0000009c880c723c */ /* 0x044ff0000000180c */
[C---:B------:R-:W-:Y:S01]  /*1b470*/  HMMA.16816.F32 R8, R136.reuse, R158, R8 ;  /* 0x0000009e8808723c */ /* 0x040fe20000001808 */
[----:B------:R-:W-:Y:S07]  /*1b480*/  LDSM.16.M88.4 R156, [R204] ;  /* 0x00000000cc9c783b */ /* 0x000fee0000000200 */
[C---:B---3--:R-:W-:Y:S08]  /*1b490*/  HMMA.16816.F32 R4, R136.reuse, R152, R4 ;  /* 0x000000988804723c */ /* 0x048ff00000001804 */
[----:B------:R-:W-:Y:S01]  /*1b4a0*/  HMMA.16816.F32 R172, R136, R154, R172 ;  /* 0x0000009a88ac723c */ /* 0x000fe200000018ac */
[----:B------:R-:W2:Y:S04]  /*1b4b0*/  LDSM.16.M88.4 R136, [R215+0x6000] ;  /* 0x00600000d788783b */ /* 0x000ea80000000200 */
[----:B------:R-:W-:Y:S03]  /*1b4c0*/  LDSM.16.M88.4 R152, [R217] ;  /* 0x00000000d998783b */ /* 0x000fe60000000200 */
[C---:B----4-:R-:W-:Y:S08]  /*1b4d0*/  HMMA.16816.F32 R64, R160.reuse, R148, R64 ;  /* 0x00000094a040723c */ /* 0x050ff00000001840 */
[C---:B------:R-:W-:Y:S01]  /*1b4e0*/  HMMA.16816.F32 R60, R160.reuse, R150, R60 ;  /* 0x00000096a03c723c */ /* 0x040fe2000000183c */
[----:B------:R-:W3:Y:S07]  /*1b4f0*/  LDSM.16.M88.4 R148, [R215+0x6800] ;  /* 0x00680000d794783b */ /* 0x000eee0000000200 */
[C---:B-----5:R-:W-:Y:S08]  /*1b500*/  HMMA.16816.F32 R44, R160.reuse, R140, R44 ;  /* 0x0000008ca02c723c */ /* 0x060ff0000000182c */
        /* <DEDUP_REMOVED lines=13> */
[----:B------:R-:W-:Y:S07]  /*1b5e0*/  LDSM.16.M88.4 R176, [R222+0x2000] ;  /* 0x00200000deb0783b */ /* 0x000fee0000000200 */
[C---:B----4-:R-:W-:Y:S08]  /*1b5f0*/  HMMA.16816.F32 R44, R152.reuse, R140, R44 ;  /* 0x0000008c982c723c */ /* 0x050ff0000000182c */
[C---:B------:R-:W-:Y:S01]  /*1b600*/  HMMA.16816.F32 R40, R152.reuse, R142, R40 ;  /* 0x0000008e9828723c */ /* 0x040fe20000001828 */
[----:B------:R-:W4:Y:S07]  /*1b610*/  LDSM.16.M88.4 R140, [R221+0x8800] ;  /* 0x00880000dd8c783b */ /* 0x000f2e0000000200 */
[C---:B-1----:R-:W-:Y:S08]  /*1b620*/  HMMA.16816.F32 R56, R152.reuse, R144, R56 ;  /* 0x000000909838723c */ /* 0x042ff00000001838 */
[----:B------:R-:W-:Y:S01]  /*1b630*/  HMMA.16816.F32 R52, R152, R146, R52 ;  /* 0x000000929834723c */ /* 0x000fe20000001834 */
[----:B------:R-:W1:Y:S07]  /*1b640*/  LDSM.16.M88.4 R144, [R221+0x8000] ;  /* 0x00800000dd90783b */ /* 0x000e6e0000000200 */
[C---:B------:R-:W-:Y:S08]  /*1b650*/  HMMA.16816.F32 R4, R160.reuse, R164, R4 ;  /* 0x000000a4a004723c */ /* 0x040ff00000001804 */
[----:B------:R-:W-:Y:S01]  /*1b660*/  HMMA.16816.F32 R172, R160, R166, R172 ;  /* 0x000000a6a0ac723c */ /* 0x000fe200000018ac */
[----:B------:R-:W5:Y:S07]  /*1b670*/  LDSM.16.M88.4 R164, [R204+0x2800] ;  /* 0x00280000cca4783b */ /* 0x000f6e0000000200 */
[C---:B--2---:R-:W-:Y:S08]  /*1b680*/  HMMA.16816.F32 R36, R152.reuse, R136, R36 ;  /* 0x000000889824723c */ /* 0x044ff00000001824 */
[C---:B------:R-:W-:Y:S01]  /*1b690*/  HMMA.16816.F32 R32, R152.reuse, R138, R32 ;  /* 0x0000008a9820723c */ /* 0x040fe20000001820 */
[----:B------:R-:W2:Y:S07]  /*1b6a0*/  LDSM.16.M88.4 R136, [R221+0x9000] ;  /* 0x00900000dd88783b */ /* 0x000eae0000000200 */
[C---:B------:R-:W-:Y:S08]  /*1b6b0*/  HMMA.16816.F32 R64, R152.reuse, R156, R64 ;  /* 0x0000009c9840723c */ /* 0x040ff00000001840 */
[C---:B------:R-:W-:Y:S01]  /*1b6c0*/  HMMA.16816.F32 R60, R152.reuse, R158, R60 ;  /* 0x0000009e983c723c */ /* 0x040fe2000000183c */
[----:B------:R-:W1:Y:S07]  /*1b6d0*/  LDSM.16.M88.4 R156, [R204+0x3800] ;  /* 0x00380000cc9c783b */ /* 0x000e6e0000000200 */
[C---:B---3--:R-:W-:Y:S08]  /*1b6e0*/  HMMA.16816.F32 R28, R152.reuse, R148, R28 ;  /* 0x00000094981c723c */ /* 0x048ff0000000181c */
[----:B------:R-:W-:Y:S01]  /*1b6f0*/  HMMA.16816.F32 R24, R152, R150, R24 ;  /* 0x000000969818723c */ /* 0x000fe20000001818 */
[----:B------:R-:W3:Y:S07]  /*1b700*/  LDSM.16.M88.4 R148, [R221+0x9800] ;  /* 0x00980000dd94783b */ /* 0x000eee0000000200 */
[C---:B------:R-:W-:Y:S08]  /*1b710*/  HMMA.16816.F32 R12, R160.reuse, R168, R12 ;  /* 0x000000a8a00c723c */ /* 0x040ff0000000180c */
[----:B------:R-:W-:Y:S01]  /*1b720*/  HMMA.16816.F32 R8, R160, R170, R8 ;  /* 0x000000aaa008723c */ /* 0x000fe20000001808 */
[----:B------:R-:W2:Y:S04]  /*1b730*/  LDSM.16.M88.4 R160, [R204+0x3000] ;  /* 0x00300000cca0783b */ /* 0x000ea80000000200 */
[----:B------:R-:W-:Y:S03]  /*1b740*/  LDSM.16.M88.4 R168, [R220+0x2000] ;  /* 0x00200000dca8783b */ /* 0x000fe60000000200 */
[C---:B----4-:R-:W-:Y:S08]  /*1b750*/  HMMA.16816.F32 R56, R176.reuse, R140, R56 ;  /* 0x0000008cb038723c */ /* 0x050ff00000001838 */
[C---:B------:R-:W-:Y:S01]  /*1b760*/  HMMA.16816.F32 R52, R176.reuse, R142, R52 ;  /* 0x0000008eb034723c */ /* 0x040fe20000001834 */
[----:B------:R-:W4:Y:S07]  /*1b770*/  LDSM.16.M88.4 R140, [R221+0xa800] ;  /* 0x00a80000dd8c783b */ /* 0x000f2e0000000200 */
[C---:B-1----:R-:W-:Y:S08]  /*1b780*/  HMMA.16816.F32 R64, R176.reuse, R144, R64 ;  /* 0x00000090b040723c */ /* 0x042ff00000001840 */
[----:B------:R-:W-:Y:S01]  /*1b790*/  HMMA.16816.F32 R60, R176, R146, R60 ;  /* 0x00000092b03c723c */ /* 0x000fe2000000183c */
[----:B------:R-:W1:Y:S07]  /*1b7a0*/  LDSM.16.M88.4 R144, [R221+0xa000] ;  /* 0x00a00000dd90783b */ /* 0x000e6e0000000200 */
[C---:B-----5:R-:W-:Y:S08]  /*1b7b0*/  HMMA.16816.F32 R20, R152.reuse, R164, R20 ;  /* 0x000000a49814723c */ /* 0x060ff00000001814 */
[----:B------:R-:W-:Y:S01]  /*1b7c0*/  HMMA.16816.F32 R16, R152, R166, R16 ;  /* 0x000000a69810723c */ /* 0x000fe20000001810 */
[----:B------:R-:W-:Y:S07]  /*1b7d0*/  LDSM.16.M88.4 R164, [R203] ;  /* 0x00000000cba4783b */ /* 0x000fee0000000200 */
[C---:B--2---:R-:W-:Y:S08]  /*1b7e0*/  HMMA.16816.F32 R44, R176.reuse, R136, R44 ;  /* 0x00000088b02c723c */ /* 0x044ff0000000182c */
[----:B------:R-:W-:Y:S01]  /*1b7f0*/  HMMA.16816.F32 R40, R176, R138, R40 ;  /* 0x0000008ab028723c */ /* 0x000fe20000001828 */
[----:B------:R-:W2:Y:S07]  /*1b800*/  LDSM.16.M88.4 R136, [R221+0xb000] ;  /* 0x00b00000dd88783b */ /* 0x000eae0000000200 */
[C---:B------:R-:W-:Y:S08]  /*1b810*/  HMMA.16816.F32 R4, R152.reuse, R156, R4 ;  /* 0x0000009c9804723c */ /* 0x040ff00000001804 */
[----:B------:R-:W-:Y:S01]  /*1b820*/  HMMA.16816.F32 R172, R152, R158, R172 ;  /* 0x0000009e98ac723c */ /* 0x000fe200000018ac */
[----:B------:R-:W5:Y:S07]  /*1b830*/  LDSM.16.M88.4 R156, [R201] ;  /* 0x00000000c99c783b */ /* 0x000f6e0000000200 */
[C---:B---3--:R-:W-:Y:S08]  /*1b840*/  HMMA.16816.F32 R36, R176.reuse, R148, R36 ;  /* 0x00000094b024723c */ /* 0x048ff00000001824 */
[----:B------:R-:W-:Y:S01]  /*1b850*/  HMMA.16816.F32 R32, R176, R150, R32 ;  /* 0x00000096b020723c */ /* 0x000fe20000001820 */
[----:B------:R-:W3:Y:S07]  /*1b860*/  LDSM.16.M88.4 R148, [R199] ;  /* 0x00000000c794783b */ /* 0x000eee0000000200 */
[C---:B------:R-:W-:Y:S08]  /*1b870*/  HMMA.16816.F32 R12, R152.reuse, R160, R12 ;  /* 0x000000a0980c723c */ /* 0x040ff0000000180c */
[----:B------:R-:W-:Y:S01]  /*1b880*/  HMMA.16816.F32 R8, R152, R162, R8 ;  /* 0x000000a29808723c */ /* 0x000fe20000001808 */
[----:B------:R-:W-:Y:S04]  /*1b890*/  LDSM.16.M88.4 R160, [R202] ;  /* 0x00000000caa0783b */ /* 0x000fe80000000200 */
[----:B------:R-:W-:Y:S03]  /*1b8a0*/  LDSM.16.M88.4 R152, [R200] ;  /* 0x00000000c898783b */ /* 0x000fe60000000200 */
[C---:B----4-:R-:W-:Y:S08]  /*1b8b0*/  HMMA.16816.F32 R20, R176.reuse, R140, R20 ;  /* 0x0000008cb014723c */ /* 0x050ff00000001814 */
[C---:B------:R-:W-:Y:S01]  /*1b8c0*/  HMMA.16816.F32 R16, R176.reuse, R142, R16 ;  /* 0x0000008eb010723c */ /* 0x040fe20000001810 */
[----:B------:R-:W4:Y:S07]  /*1b8d0*/  LDSM.16.M88.4 R140, [R197] ;  /* 0x00000000c58c783b */ /* 0x000f2e0000000200 */
[C---:B-1----:R-:W-:Y:S08]  /*1b8e0*/  HMMA.16816.F32 R28, R176.reuse, R144, R28 ;  /* 0x00000090b01c723c */ /* 0x042ff0000000181c */
[C---:B------:R-:W-:Y:S01]  /*1b8f0*/  HMMA.16816.F32 R24, R176.reuse, R146, R24 ;  /* 0x00000092b018723c */ /* 0x040fe20000001818 */
[----:B------:R-:W-:Y:S07]  /*1b900*/  LDSM.16.M88.4 R144, [R198] ;  /* 0x00000000c690783b */ /* 0x000fee0000000200 */
[C---:B--2---:R-:W-:Y:S08]  /*1b910*/  HMMA.16816.F32 R12, R176.reuse, R136, R12 ;  /* 0x00000088b00c723c */ /* 0x044ff0000000180c */
[----:B------:R-:W-:Y:S01]  /*1b920*/  HMMA.16816.F32 R8, R176, R138, R8 ;  /* 0x0000008ab008723c */ /* 0x000fe20000001808 */
[----:B------:R-:W1:Y:S07]  /*1b930*/  LDSM.16.M88.4 R136, [R196] ;  /* 0x00000000c488783b */ /* 0x000e6e0000000200 */
[C---:B-----5:R-:W-:Y:S08]  /*1b940*/  HMMA.16816.F32 R44, R168.reuse, R156, R44 ;  /* 0x0000009ca82c723c */ /* 0x060ff0000000182c */
[C---:B------:R-:W-:Y:S01]  /*1b950*/  HMMA.16816.F32 R40, R168.reuse, R158, R40 ;  /* 0x0000009ea828723c */ /* 0x040fe20000001828 */
[----:B------:R-:W-:Y:S07]  /*1b960*/  LDSM.16.M88.4 R156, [R218+0x2000] ;  /* 0x00200000da9c783b */ /* 0x000fee0000000200 */
[C---:B---3--:R-:W-:Y:S08]  /*1b970*/  HMMA.16816.F32 R28, R168.reuse, R148, R28 ;  /* 0x00000094a81c723c */ /* 0x048ff0000000181c */
[----:B------:R-:W-:Y:S01]  /*1b980*/  HMMA.16816.F32 R24, R168, R150, R24 ;  /* 0x00000096a818723c */ /* 0x000fe20000001818 */
[----:B------:R-:W2:Y:S07]  /*1b990*/  LDSM.16.M88.4 R148, [R215+0x8800] ;  /* 0x00880000d794783b */ /* 0x000eae0000000200 */
[C---:B------:R-:W-:Y:S08]  /*1b9a0*/  HMMA.16816.F32 R4, R176.reuse, R180, R4 ;  /* 0x000000b4b004723c */ /* 0x040ff00000001804 */
[----:B------:R-:W-:Y:S08]  /*1b9b0*/  HMMA.16816.F32 R172, R176, R182, R172 ;  /* 0x000000b6b0ac723c */ /* 0x000ff000000018ac */
        /* <DEDUP_REMOVED lines=9> */
[C---:B-1----:R-:W-:Y:S08]  /*1ba50*/  HMMA.16816.F32 R4, R168.reuse, R136, R4 ;  /* 0x00000088a804723c */ /* 0x042ff00000001804 */
[C---:B------:R-:W-:Y:S01]  /*1ba60*/  HMMA.16816.F32 R172, R168.reuse, R138, R172 ;  /* 0x0000008aa8ac723c */ /* 0x040fe200000018ac */
[----:B------:R-:W1:Y:S07]  /*1ba70*/  LDSM.16.M88.4 R136, [R215+0xa000] ;  /* 0x00a00000d788783b */ /* 0x000e6e0000000200 */
[----:B------:R-:W-:Y:S08]  /*1ba80*/  HMMA.16816.F32 R60, R168, R166, R60 ;  /* 0x000000a6a83c723c */ /* 0x000ff0000000183c */
[C---:B--2---:R-:W-:Y:S08]  /*1ba90*/  HMMA.16816.F32 R56, R156.reuse, R148, R56 ;  /* 0x000000949c38723c */ /* 0x044ff00000001838 */
[----:B------:R-:W-:Y:S01]  /*1baa0*/  HMMA.16816.F32 R52, R156, R150, R52 ;  /* 0x000000969c34723c */ /* 0x000fe20000001834 */
[----:B------:R-:W2:Y:S07]  /*1bab0*/  LDSM.16.M88.4 R148, [R204+0x4000] ;  /* 0x00400000cc94783b */ /* 0x000eae0000000200 */
[C---:B------:R-:W-:Y:S08]  /*1bac0*/  HMMA.16816.F32 R20, R168.reuse, R144, R20 ;  /* 0x00000090a814723c */ /* 0x040ff00000001814 */
[----:B------:R-:W-:Y:S01]  /*1bad0*/  HMMA.16816.F32 R16, R168, R146, R16 ;  /* 0x00000092a810723c */ /* 0x000fe20000001810 */
[----:B------:R-:W5:Y:S07]  /*1bae0*/  LDSM.16.M88.4 R144, [R215+0x9000] ;  /* 0x00900000d790783b */ /* 0x000f6e0000000200 */
[C---:B---3--:R-:W-:Y:S08]  /*1baf0*/  HMMA.16816.F32 R36, R156.reuse, R140, R36 ;  /* 0x0000008c9c24723c */ /* 0x048ff00000001824 */
[C---:B------:R-:W-:Y:S01]  /*1bb00*/  HMMA.16816.F32 R32, R156.reuse, R142, R32 ;  /* 0x0000008e9c20723c */ /* 0x040fe20000001820 */
[----:B------:R-:W3:Y:S07]  /*1bb10*/  LDSM.16.M88.4 R140, [R204+0x4800] ;  /* 0x00480000cc8c783b */ /* 0x000eee0000000200 */
[----:B----4-:R-:W-:Y:S08]  /*1bb20*/  HMMA.16816.F32 R60, R156, R154, R60 ;  /* 0x0000009a9c3c723c */ /* 0x010ff0000000183c */
[----:B------:R-:W-:Y:S01]  /*1bb30*/  HMMA.16816.F32 R64, R168, R164, R64 ;  /* 0x000000a4a840723c */ /* 0x000fe20000001840 */
[----:B------:R-:W-:Y:S04]  /*1bb40*/  LDSM.16.M88.4 R168, [R215+0xb000] ;  /* 0x00b00000d7a8783b */ /* 0x000fe80000000200 */
[----:B------:R-:W-:Y:S03]  /*1bb50*/  LDSM.16.M88.4 R164, [R215+0xb800] ;  /* 0x00b80000d7a4783b */ /* 0x000fe60000000200 */
[C---:B-1----:R-:W-:Y:S08]  /*1bb60*/  HMMA.16816.F32 R28, R156.reuse, R136, R28 ;  /* 0x000000889c1c723c */ /* 0x042ff0000000181c */
[----:B------:R-:W-:Y:S01]  /*1bb70*/  HMMA.16816.F32 R24, R156, R138, R24 ;  /* 0x0000008a9c18723c */ /* 0x000fe20000001818 */
[----:B------:R-:W1:Y:S07]  /*1bb80*/  LDSM.16.M88.4 R136, [R204+0x5000] ;  /* 0x00500000cc88783b */ /* 0x000e6e0000000200 */
[----:B--2---:R-:W-:Y:S08]  /*1bb90*/  HMMA.16816.F32 R60, R160, R150, R60 ;  /* 0x00000096a03c723c */ /* 0x004ff0000000183c */
[C---:B-----5:R-:W-:Y:S08]  /*1bba0*/  HMMA.16816.F32 R44, R156.reuse, R144, R44 ;  /* 0x000000909c2c723c */ /* 0x060ff0000000182c */
[----:B------:R-:W-:Y:S01]  /*1bbb0*/  HMMA.16816.F32 R40, R156, R146, R40 ;  /* 0x000000929c28723c */ /* 0x000fe20000001828 */
[----:B------:R-:W2:Y:S07]  /*1bbc0*/  LDSM.16.M88.4 R144, [R204+0x5800] ;  /* 0x00580000cc90783b */ /* 0x000eae0000000200 */
[----:B---3--:R-:W-:Y:S01]  /*1bbd0*/  HMMA.16816.F32 R56, R160, R140, R56 ;  /* 0x0000008ca038723c */ /* 0x008fe20000001838 */
[----:B------:R-:W-:-:S02]  /*1bbe0*/  FSEL R189, R60, -INF , !P5 ;  /* 0xff8000003cbd7808 */ /* 0x000fc40006800000 */
[----:B------:R-:W-:Y:S02]  /*1bbf0*/  FSEL R0, R62, -INF , !P4 ;  /* 0xff8000003e007808 */ /* 0x000fe40006000000 */
[C---:B------:R-:W-:Y:S02]  /*1bc00*/  ISETP.GE.AND P5, PT, R51.reuse, R2, PT ;  /* 0x000000023300720c */ /* 0x040fe40003fa6270 */
[----:B------:R-:W-:Y:S01]  /*1bc10*/  ISETP.GE.AND P4, PT, R51, R50, PT ;  /* 0x000000323300720c */ /* 0x000fe20003f86270 */
[----:B------:R-:W-:Y:S01]  /*1bc20*/  HMMA.16816.F32 R64, R156, R152, R64 ;  /* 0x000000989c40723c */ /* 0x000fe20000001840 */
[----:B------:R-:W3:Y:S01]  /*1bc30*/  LDSM.16.M88.4 R152, [R215+0xa800] ;  /* 0x00a80000d798783b */ /* 0x000ee20000000200 */
[----:B------:R-:W-:Y:S02]  /*1bc40*/  IADD3 R51, R191, 0x11, RZ ;  /* 0x00000011bf337810 */ /* 0x000fe40007ffe0ff */
[----:B------:R-:W-:Y:S02]  /*1bc50*/  FSEL R190, R61, -INF , !P6 ;  /* 0xff8000003dbe7808 */ /* 0x000fe40007000000 */
[----:B------:R-:W-:-:S02]  /*1bc60*/  FSEL R192, R63, -INF , !P3 ;  /* 0xff8000003fc07808 */ /* 0x000fc40005800000 */
[----:B------:R-:W-:Y:S01]  /*1bc70*/  HMMA.16816.F32 R52, R160, R142, R52 ;  /* 0x0000008ea034723c */ /* 0x000fe20000001834 */
[C---:B------:R-:W-:Y:S01]  /*1bc80*/  ISETP.GE.AND P6, PT, R51.reuse, R2, PT ;  /* 0x000000023300720c */ /* 0x040fe20003fc6270 */
[----:B------:R-:W4:Y:S01]  /*1bc90*/  LDSM.16.M88.4 R60, [R204+0x6000] ;  /* 0x00600000cc3c783b */ /* 0x000f220000000200 */
[----:B------:R-:W-:Y:S02]  /*1bca0*/  ISETP.GE.AND P3, PT, R51, R50, PT ;  /* 0x000000323300720c */ /* 0x000fe40003f66270 */
[----:B------:R-:W-:-:S03]  /*1bcb0*/  IADD3 R51, R191, 0x19, RZ ;  /* 0x00000019bf337810 */ /* 0x000fc60007ffe0ff */
[C---:B-1----:R-:W-:Y:S01]  /*1bcc0*/  HMMA.16816.F32 R44, R160.reuse, R136, R44 ;  /* 0x00000088a02c723c */ /* 0x042fe2000000182c */
[----:B------:R-:W-:Y:S02]  /*1bcd0*/  FSEL R186, R56, -INF , !P5 ;  /* 0xff80000038ba7808 */ /* 0x000fe40006800000 */
[----:B------:R-:W-:Y:S02]  /*1bce0*/  FSEL R188, R58, -INF , !P4 ;  /* 0xff8000003abc7808 */ /* 0x000fe40006000000 */
[----:B------:R-:W-:Y:S02]  /*1bcf0*/  FSEL R185, R57, -INF , !P6 ;  /* 0xff80000039b97808 */ /* 0x000fe40007000000 */
[----:B------:R-:W-:Y:S01]  /*1bd00*/  FSEL R187, R59, -INF , !P3 ;  /* 0xff8000003bbb7808 */ /* 0x000fe20005800000 */
[----:B------:R-:W-:Y:S01]  /*1bd10*/  HMMA.16816.F32 R40, R160, R138, R40 ;  /* 0x0000008aa028723c */ /* 0x000fe20000001828 */
[C---:B------:R-:W-:Y:S02]  /*1bd20*/  ISETP.GE.AND P5, PT, R49.reuse, R2, PT ;  /* 0x000000023100720c */ /* 0x040fe40003fa6270 */
[----:B------:R-:W-:-:S02]  /*1bd30*/  ISETP.GE.AND P4, PT, R49, R50, PT ;  /* 0x000000323100720c */ /* 0x000fc40003f86270 */
[C---:B------:R-:W-:Y:S02]  /*1bd40*/  ISETP.GE.AND P6, PT, R51.reuse, R2, PT ;  /* 0x000000023300720c */ /* 0x040fe40003fc6270 */
[----:B------:R-:W-:Y:S01]  /*1bd50*/  ISETP.GE.AND P3, PT, R51, R50, PT ;  /* 0x000000323300720c */ /* 0x000fe20003f66270 */
[C---:B--2---:R-:W-:Y:S01]  /*1bd60*/  HMMA.16816.F32 R36, R160.reuse, R144, R36 ;  /* 0x00000090a024723c */ /* 0x044fe20000001824 */
[----:B------:R-:W-:Y:S02]  /*1bd70*/  FSEL R184, R52, -INF , !P5 ;  /* 0xff80000034b87808 */ /* 0x000fe40006800000 */
[----:B------:R-:W-:Y:S02]  /*1bd80*/  FSEL R57, R54, -INF , !P4 ;  /* 0xff80000036397808 */ /* 0x000fe40006000000 */
[----:B------:R-:W-:Y:S02]  /*1bd90*/  FSEL R183, R53, -INF , !P6 ;  /* 0xff80000035b77808 */ /* 0x000fe40007000000 */
[----:B------:R-:W-:Y:S01]  /*1bda0*/  FSEL R182, R55, -INF , !P3 ;  /* 0xff80000037b67808 */ /* 0x000fe20005800000 */
[----:B------:R-:W-:Y:S01]  /*1bdb0*/  HMMA.16816.F32 R32, R160, R146, R32 ;  /* 0x00000092a020723c */ /* 0x000fe20000001820 */
[----:B------:R-:W1:Y:S01]  /*1bdc0*/  LDSM.16.M88.4 R52, [R204+0x6800] ;  /* 0x00680000cc34783b */ /* 0x000e620000000200 */
[----:B------:R-:W-:-:S02]  /*1bdd0*/  IADD3 R49, R191, 0x20, RZ ;  /* 0x00000020bf317810 */ /* 0x000fc40007ffe0ff */
[----:B------:R-:W-:Y:S02]  /*1bde0*/  IADD3 R51, R191, 0x21, RZ ;  /* 0x00000021bf337810 */ /* 0x000fe40007ffe0ff */
[C---:B------:R-:W-:Y:S02]  /*1bdf0*/  ISETP.GE.AND P5, PT, R49.reuse, R2, PT ;  /* 0x000000023100720c */ /* 0x040fe40003fa6270 */
[----:B------:R-:W-:Y:S01]  /*1be00*/  ISETP.GE.AND P4, PT, R49, R50, PT ;  /* 0x000000323100720c */ /* 0x000fe20003f86270 */
[----:B---3--:R-:W-:Y:S01]  /*1be10*/  HMMA.16816.F32 R20, R156, R152, R20 ;  /* 0x000000989c14723c */ /* 0x008fe20000001814 */
[----:B------:R-:W-:Y:S02]  /*1be20*/  IADD3 R49, R191, 0x28, RZ ;  /* 0x00000028bf317810 */ /* 0x000fe40007ffe0ff */
[----:B------:R-:W-:Y:S02]  /*1be30*/  FSEL R136, R44, -INF , !P5 ;  /* 0xff8000002c887808 */ /* 0x000fe40006800000 */
[----:B------:R-:W-:-:S02]  /*1be40*/  FSEL R133, R46, -INF , !P4 ;  /* 0xff8000002e857808 */ /* 0x000fc40006000000 */
[C---:B------:R-:W-:Y:S01]  /*1be50*/  ISETP.GE.AND P6, PT, R51.reuse, R2, PT ;  /* 0x000000023300720c */ /* 0x040fe20003fc6270 */
[C---:B------:R-:W-:Y:S01]  /*1be60*/  HMMA.16816.F32 R16, R156.reuse, R154, R16 ;  /* 0x0000009a9c10723c */ /* 0x040fe20000001810 */
[----:B------:R-:W-:Y:S02]  /*1be70*/  ISETP.GE.AND P3, PT, R51, R50, PT ;  /* 0x000000323300720c */ /* 0x000fe40003f66270 */
[C---:B------:R-:W-:Y:S02]  /*1be80*/  ISETP.GE.AND P5, PT, R49.reuse, R2, PT ;  /* 0x000000023100720c */ /* 0x040fe40003fa6270 */
[----:B------:R-:W-:Y:S02]  /*1be90*/  ISETP.GE.AND P4, PT, R49, R50, PT ;  /* 0x000000323100720c */ /* 0x000fe40003f86270 */
[----:B------:R-:W-:Y:S01]  /*1bea0*/  IADD3 R49, R191, 0x29, RZ ;  /* 0x00000029bf317810 */ /* 0x000fe20007ffe0ff */
[----:B------:R-:W-:Y:S01]  /*1beb0*/  HMMA.16816.F32 R12, R156, R168, R12 ;  /* 0x000000a89c0c723c */ /* 0x000fe2000000180c */
[----:B------:R-:W-:-:S02]  /*1bec0*/  FSEL R137, R45, -INF , !P6 ;  /* 0xff8000002d897808 */ /* 0x000fc40007000000 */
[-C--:B------:R-:W-:Y:S02]  /*1bed0*/  ISETP.GE.AND P6, PT, R49, R2.reuse, PT ;  /* 0x000000023100720c */ /* 0x080fe40003fc6270 */
[----:B------:R-:W-:Y:S02]  /*1bee0*/  IADD3 R45, R191, 0x30, RZ ;  /* 0x00000030bf2d7810 */ /* 0x000fe40007ffe0ff */
[----:B------:R-:W-:Y:S01]  /*1bef0*/  FSEL R154, R40, -INF , !P5 ;  /* 0xff800000289a7808 */ /* 0x000fe20006800000 */
[----:B------:R-:W-:Y:S01]  /*1bf00*/  HMMA.16816.F32 R8, R156, R170, R8 ;  /* 0x000000aa9c08723c */ /* 0x000fe20000001808 */
[----:B------:R-:W-:Y:S02]  /*1bf10*/  FSEL R138, R41, -INF , !P6 ;  /* 0xff800000298a7808 */ /* 0x000fe40007000000 */
[----:B------:R-:W-:-:S04]  /*1bf20*/  ISETP.GE.AND P5, PT, R45, R2, PT ;  /* 0x000000022d00720c */ /* 0x000fc80003fa6270 */
[----:B------:R-:W-:Y:S01]  /*1bf30*/  FSEL R179, R36, -INF , !P5 ;  /* 0xff80000024b37808 */ /* 0x000fe20006800000 */
[C---:B------:R-:W-:Y:S08]  /*1bf40*/  HMMA.16816.F32 R4, R156.reuse, R164, R4 ;  /* 0x000000a49c04723c */ /* 0x040ff00000001804 */
[----:B------:R-:W-:Y:S07]  /*1bf50*/  HMMA.16816.F32 R172, R156, R166, R172 ;  /* 0x000000a69cac723c */ /* 0x000fee00000018ac */
[----:B------:R-:W-:Y:S01]  /*1bf60*/  FSEL R156, R47, -INF , !P3 ;  /* 0xff8000002f9c7808 */ /* 0x000fe20005800000 */
[----:B----4-:R-:W-:Y:S01]  /*1bf70*/  HMMA.16816.F32 R28, R160, R60, R28 ;  /* 0x0000003ca01c723c */ /* 0x010fe2000000181c */
[----:B------:R-:W-:-:S02]  /*1bf80*/  ISETP.GE.AND P3, PT, R49, R50, PT ;  /* 0x000000323100720c */ /* 0x000fc40003f66270 */
[----:B------:R-:W-:Y:S02]  /*1bf90*/  FSEL R157, R42, -INF , !P4 ;  /* 0xff8000002a9d7808 */ /* 0x000fe40006000000 */
[----:B------:R-:W-:Y:S02]  /*1bfa0*/  IADD3 R47, R191, 0x31, RZ ;  /* 0x00000031bf2f7810 */ /* 0x000fe40007ffe0ff */
[----:B------:R-:W-:Y:S01]  /*1bfb0*/  FSEL R141, R43, -INF , !P3 ;  /* 0xff8000002b8d7808 */ /* 0x000fe20005800000 */
[----:B------:R-:W-:Y:S01]  /*1bfc0*/  HMMA.16816.F32 R24, R160, R62, R24 ;  /* 0x0000003ea018723c */ /* 0x000fe20000001818 */
[----:B------:R-:W2:Y:S01]  /*1bfd0*/  LDSM.16.M88.4 R40, [R204+0x7000] ;  /* 0x00700000cc28783b */ /* 0x000ea20000000200 */
[----:B------:R-:W-:Y:S02]  /*1bfe0*/  ISETP.GE.AND P4, PT, R45, R50, PT ;  /* 0x000000322d00720c */ /* 0x000fe40003f86270 */
[----:B------:R-:W-:Y:S02]  /*1bff0*/  IADD3 R45, R191, 0x38, RZ ;  /* 0x00000038bf2d7810 */ /* 0x000fe40007ffe0ff */
[----:B------:R-:W-:-:S02]  /*1c000*/  ISETP.GE.AND P6, PT, R47, R2, PT ;  /* 0x000000022f00720c */ /* 0x000fc40003fc6270 */
[----:B------:R-:W-:Y:S01]  /*1c010*/  FSEL R51, R38, -INF , !P4 ;  /* 0xff80000026337808 */ /* 0x000fe20006000000 */
[C---:B-1----:R-:W-:Y:S01]  /*1c020*/  HMMA.16816.F32 R16, R160.reuse, R54, R16 ;  /* 0x00000036a010723c */ /* 0x042fe20000001810 */
[C---:B------:R-:W-:Y:S02]  /*1c030*/  ISETP.GE.AND P5, PT, R45.reuse, R2, PT ;  /* 0x000000022d00720c */ /* 0x040fe40003fa6270 */
[-C--:B------:R-:W-:Y:S02]  /*1c040*/  ISETP.GE.AND P4, PT, R45, R50.reuse, PT ;  /* 0x000000322d00720c */ /* 0x080fe40003f86270 */
[----:B------:R-:W-:Y:S02]  /*1c050*/  FSEL R180, R37, -INF , !P6 ;  /* 0xff80000025b47808 */ /* 0x000fe40007000000 */
[----:B------:R-:W-:Y:S01]  /*1c060*/  ISETP.GE.AND P3, PT, R47, R50, PT ;  /* 0x000000322f00720c */ /* 0x000fe20003f66270 */
[----:B------:R-:W-:Y:S01]  /*1c070*/  HMMA.16816.F32 R64, R160, R148, R64 ;  /* 0x00000094a040723c */ /* 0x000fe20000001840 */
[----:B------:R-:W-:-:S02]  /*1c080*/  IADD3 R37, R191, 0x40, RZ ;  /* 0x00000040bf257810 */ /* 0x000fc40007ffe0ff */
[----:B------:R-:W-:Y:S02]  /*1c090*/  FSEL R181, R32, -INF , !P5 ;  /* 0xff80000020b57808 */ /* 0x000fe40006800000 */
[----:B------:R-:W-:Y:S02]  /*1c0a0*/  FSEL R49, R34, -INF , !P4 ;  /* 0xff80000022317808 */ /* 0x000fe40006000000 */
[----:B------:R-:W-:Y:S01]  /*1c0b0*/  FSEL R48, R39, -INF , !P3 ;  /* 0xff80000027307808 */ /* 0x000fe20005800000 */
[----:B------:R-:W-:Y:S01]  /*1c0c0*/  IMAD.MOV.U32 R148, RZ, RZ, R134 ;  /* 0x000000ffff947224 */ /* 0x000fe200078e0086 */
[C---:B------:R-:W-:Y:S01]  /*1c0d0*/  ISETP.GE.AND P5, PT, R37.reuse, R2, PT ;  /* 0x000000022500720c */ /* 0x040fe20003fa6270 */
[----:B------:R-:W-:Y:S01]  /*1c0e0*/  IMAD.MOV.U32 R149, RZ, RZ, R135 ;  /* 0x000000ffff957224 */ /* 0x000fe200078e0087 */
[----:B------:R-:W-:Y:S02]  /*1c0f0*/  ISETP.GE.AND P4, PT, R37, R50, PT ;  /* 0x000000322500720c */ /* 0x000fe40003f86270 */
[----:B------:R-:W-:Y:S01]  /*1c100*/  HMMA.16816.F32 R36, R160, R52, R20 ;  /* 0x00000034a024723c */ /* 0x000fe20000001814 */
[----:B------:R-:W1:Y:S01]  /*1c110*/  LDSM.16.M88.4 R20, [R204+0x7800] ;  /* 0x00780000cc14783b */ /* 0x000e620000000200 */
[----:B------:R-:W-:Y:S01]  /*1c120*/  IADD3 R45, R191, 0x39, RZ ;  /* 0x00000039bf2d7810 */ /* 0x000fe20007ffe0ff */
[----:B------:R-:W-:-:S04]  /*1c130*/  DEPBAR.LE SB0, 0x0 ;  /* 0x000080000000791a */ /* 0x000fc80000000000 */
[C---:B------:R-:W-:Y:S02]  /*1c140*/  ISETP.GE.AND P6, PT, R45.reuse, R2, PT ;  /* 0x000000022d00720c */ /* 0x040fe40003fc6270 */
[----:B------:R-:W-:Y:S02]  /*1c150*/  ISETP.GE.AND P3, PT, R45, R50, PT ;  /* 0x000000322d00720c */ /* 0x000fe40003f66270 */
[----:B------:R-:W-:Y:S01]  /*1c160*/  IADD3 R45, R191, 0x41, RZ ;  /* 0x00000041bf2d7810 */ /* 0x000fe20007ffe0ff */
[----:B--2---:R-:W-:Y:S01]  /*1c170*/  HMMA.16816.F32 R12, R160, R40, R12 ;  /* 0x00000028a00c723c */ /* 0x004fe2000000180c */
[----:B------:R-:W-:Y:S02]  /*1c180*/  FSEL R178, R33, -INF , !P6 ;  /* 0xff80000021b27808 */ /* 0x000fe40007000000 */
[----:B------:R-:W-:Y:S01]  /*1c190*/  IADD3 R33, R191, 0x48, RZ ;  /* 0x00000048bf217810 */ /* 0x000fe20007ffe0ff */
[----:B------:R-:W-:Y:S01]  /*1c1a0*/  BAR.SYNC.DEFER_BLOCKING 0x0 ;  /* 0x0000000000007b1d */ /* 0x000fe20000010000 */
[----:B------:R-:W-:-:S02]  /*1c1b0*/  ISETP.GE.AND P6, PT, R45, R2, PT ;  /* 0x000000022d00720c */ /* 0x000fc40003fc6270 */
[----:B------:R-:W-:Y:S01]  /*1c1c0*/  FSEL R168, R28, -INF , !P5 ;  /* 0xff8000001ca87808 */ /* 0x000fe20006800000 */
[----:B------:R-:W-:Y:S01]  /*1c1d0*/  HMMA.16816.F32 R8, R160, R42, R8 ;  /* 0x0000002aa008723c */ /* 0x000fe20000001808 */
[----:B------:R-:W-:Y:S02]  /*1c1e0*/  FSEL R170, R30, -INF , !P4 ;  /* 0xff8000001eaa7808 */ /* 0x000fe40006000000 */
[----:B------:R-:W-:Y:S02]  /*1c1f0*/  FSEL R171, R35, -INF , !P3 ;  /* 0xff80000023ab7808 */ /* 0x000fe40005800000 */
[C---:B------:R-:W-:Y:S02]  /*1c200*/  ISETP.GE.AND P5, PT, R33.reuse, R2, PT ;  /* 0x000000022100720c */ /* 0x040fe40003fa6270 */
[----:B------:R-:W-:Y:S02]  /*1c210*/  ISETP.GE.AND P4, PT, R33, R50, PT ;  /* 0x000000322100720c */ /* 0x000fe40003f86270 */
[----:B------:R-:W-:-:S02]  /*1c220*/  FSEL R169, R29, -INF , !P6 ;  /* 0xff8000001da97808 */ /* 0x000fc40007000000 */
[----:B------:R-:W-:Y:S02]  /*1c230*/  ISETP.GE.AND P3, PT, R45, R50, PT ;  /* 0x000000322d00720c */ /* 0x000fe40003f66270 */
[C---:B------:R-:W-:Y:S02]  /*1c240*/  IADD3 R33, R191.reuse, 0x49, RZ ;  /* 0x00000049bf217810 */ /* 0x040fe40007ffe0ff */
[----:B------:R-:W-:Y:S02]  /*1c250*/  IADD3 R29, R191, 0x50, RZ ;  /* 0x00000050bf1d7810 */ /* 0x000fe40007ffe0ff */
[----:B------:R-:W-:Y:S02]  /*1c260*/  FSEL R166, R24, -INF , !P5 ;  /* 0xff80000018a67808 */ /* 0x000fe40006800000 */
[----:B------:R-:W-:Y:S02]  /*1c270*/  FSEL R177, R26, -INF , !P4 ;  /* 0xff8000001ab17808 */ /* 0x000fe40006000000 */
[----:B------:R-:W-:Y:S01]  /*1c280*/  FSEL R176, R31, -INF , !P3 ;  /* 0xff8000001fb07808 */ /* 0x000fe20005800000 */
[----:B-1----:R-:W-:Y:S01]  /*1c290*/  HMMA.16816.F32 R4, R160, R20, R4 ;  /* 0x00000014a004723c */ /* 0x002fe20000001804 */
[----:B------:R-:W-:-:S02]  /*1c2a0*/  ISETP.GE.AND P6, PT, R33, R2, PT ;  /* 0x000000022100720c */ /* 0x000fc40003fc6270 */
[C---:B------:R-:W-:Y:S02]  /*1c2b0*/  ISETP.GE.AND P5, PT, R29.reuse, R2, PT ;  /* 0x000000021d00720c */ /* 0x040fe40003fa6270 */
[-C--:B------:R-:W-:Y:S02]  /*1c2c0*/  ISETP.GE.AND P4, PT, R29, R50.reuse, PT ;  /* 0x000000321d00720c */ /* 0x080fe40003f86270 */
[----:B------:R-:W-:Y:S01]  /*1c2d0*/  ISETP.GE.AND P3, PT, R33, R50, PT ;  /* 0x000000322100720c */ /* 0x000fe20003f66270 */
[----:B------:R-:W-:Y:S01]  /*1c2e0*/  HMMA.16816.F32 R172, R160, R22, R172 ;  /* 0x00000016a0ac723c */ /* 0x000fe200000018ac */
[----:B------:R-:W-:Y:S02]  /*1c2f0*/  IADD3 R29, R191, 0x51, RZ ;  /* 0x00000051bf1d7810 */ /* 0x000fe40007ffe0ff */
[----:B------:R-:W-:Y:S02]  /*1c300*/  FSEL R165, R25, -INF , !P6 ;  /* 0xff80000019a57808 */ /* 0x000fe40007000000 */
[----:B------:R-:W-:-:S02]  /*1c310*/  FSEL R167, R27, -INF , !P3 ;  /* 0xff8000001ba77808 */ /* 0x000fc40005800000 */
[----:B------:R-:W-:Y:S02]  /*1c320*/  IADD3 R25, R191, 0x58, RZ ;  /* 0x00000058bf197810 */ /* 0x000fe40007ffe0ff */
[-C--:B------:R-:W-:Y:S02]  /*1c330*/  ISETP.GE.AND P6, PT, R29, R2.reuse, PT ;  /* 0x000000021d00720c */ /* 0x080fe40003fc6270 */
[----:B------:R-:W-:Y:S02]  /*1c340*/  IADD3 R27, R191, 0x59, RZ ;  /* 0x00000059bf1b7810 */ /* 0x000fe40007ffe0ff */
[----:B------:R-:W-:Y:S02]  /*1c350*/  FSEL R153, R36, -INF , !P5 ;  /* 0xff80000024997808 */ /* 0x000fe40006800000 */
[----:B------:R-:W-:Y:S02]  /*1c360*/  FSEL R164, R38, -INF , !P4 ;  /* 0xff80000026a47808 */ /* 0x000fe40006000000 */
[----:B------:R-:W-:-:S02]  /*1c370*/  ISETP.GE.AND P5, PT, R25, R2, PT ;  /* 0x000000021900720c */ /* 0x000fc40003fa6270 */
[----:B------:R-:W-:Y:S02]  /*1c380*/  ISETP.GE.AND P4, PT, R25, R50, PT ;  /* 0x000000321900720c */ /* 0x000fe40003f86270 */
[----:B------:R-:W-:Y:S02]  /*1c390*/  FSEL R155, R37, -INF , !P6 ;  /* 0xff800000259b7808 */ /* 0x000fe40007000000 */
[----:B------:R-:W-:Y:S02]  /*1c3a0*/  IADD3 R25, R191, 0x60, RZ ;  /* 0x00000060bf197810 */ /* 0x000fe40007ffe0ff */
[----:B------:R-:W-:Y:S02]  /*1c3b0*/  ISETP.GE.AND P6, PT, R27, R2, PT ;  /* 0x000000021b00720c */ /* 0x000fe40003fc6270 */
[----:B------:R-:W-:Y:S02]  /*1c3c0*/  IADD3 R21, R191, 0x61, RZ ;  /* 0x00000061bf157810 */ /* 0x000fe40007ffe0ff */
[----:B------:R-:W-:-:S02]  /*1c3d0*/  ISETP.GE.AND P3, PT, R29, R50, PT ;  /* 0x000000321d00720c */ /* 0x000fc40003f66270 */
[----:B------:R-:W-:Y:S02]  /*1c3e0*/  FSEL R152, R16, -INF , !P5 ;  /* 0xff80000010987808 */ /* 0x000fe40006800000 */
[----:B------:R-:W-:Y:S02]  /*1c3f0*/  FSEL R158, R18, -INF , !P4 ;  /* 0xff800000129e7808 */ /* 0x000fe40006000000 */
[C---:B------:R-:W-:Y:S02]  /*1c400*/  ISETP.GE.AND P5, PT, R25.reuse, R2, PT ;  /* 0x000000021900720c */ /* 0x040fe40003fa6270 */
[----:B------:R-:W-:Y:S02]  /*1c410*/  ISETP.GE.AND P4, PT, R25, R50, PT ;  /* 0x000000321900720c */ /* 0x000fe40003f86270 */
[----:B------:R-:W-:Y:S02]  /*1c420*/  FSEL R151, R17, -INF , !P6 ;  /* 0xff80000011977808 */ /* 0x000fe40007000000 */
[----:B------:R-:W-:-:S02]  /*1c430*/  IADD3 R17, R191, 0x68, RZ ;  /* 0x00000068bf117810 */ /* 0x000fc40007ffe0ff */
[----:B------:R-:W-:Y:S02]  /*1c440*/  ISETP.GE.AND P6, PT, R21, R2, PT ;  /* 0x000000021500720c */ /* 0x000fe40003fc6270 */
[----:B------:R-:W-:Y:S02]  /*1c450*/  FSEL R159, R39, -INF , !P3 ;  /* 0xff800000279f7808 */ /* 0x000fe40005800000 */
[----:B------:R-:W-:Y:S02]  /*1c460*/  ISETP.GE.AND P3, PT, R27, R50, PT ;  /* 0x000000321b00720c */ /* 0x000fe40003f66270 */
[----:B------:R-:W-:Y:S02]  /*1c470*/  FSEL R143, R12, -INF , !P5 ;  /* 0xff8000000c8f7808 */ /* 0x000fe40006800000 */
[----:B------:R-:W-:Y:S02]  /*1c480*/  FSEL R146, R14, -INF , !P4 ;  /* 0xff8000000e927808 */ /* 0x000fe40006000000 */
[----:B------:R-:W-:-:S02]  /*1c490*/  ISETP.GE.AND P5, PT, R17, R2, PT ;  /* 0x000000021100720c */ /* 0x000fc40003fa6270 */
[-C--:B------:R-:W-:Y:S02]  /*1c4a0*/  ISETP.GE.AND P4, PT, R17, R50.reuse, PT ;  /* 0x000000321100720c */ /* 0x080fe40003f86270 */
[----:B------:R-:W-:Y:S02]  /*1c4b0*/  FSEL R144, R13, -INF , !P6 ;  /* 0xff8000000d907808 */ /* 0x000fe40007000000 */
[C---:B------:R-:W-:Y:S02]  /*1c4c0*/  IADD3 R17, R191.reuse, 0x69, RZ ;  /* 0x00000069bf117810 */ /* 0x040fe40007ffe0ff */
[----:B------:R-:W-:Y:S02]  /*1c4d0*/  IADD3 R13, R191, 0x70, RZ ;  /* 0x00000070bf0d7810 */ /* 0x000fe40007ffe0ff */
[----:B------:R-:W-:Y:S02]  /*1c4e0*/  FSEL R150, R19, -INF , !P3 ;  /* 0xff80000013967808 */ /* 0x000fe40005800000 */
[----:B------:R-:W-:-:S02]  /*1c4f0*/  ISETP.GE.AND P3, PT, R21, R50, PT ;  /* 0x000000321500720c */ /* 0x000fc40003f66270 */
[----:B------:R-:W-:Y:S02]  /*1c500*/  FSEL R142, R8, -INF , !P5 ;  /* 0xff800000088e7808 */ /* 0x000fe40006800000 */
[----:B------:R-:W-:Y:S02]  /*1c510*/  FSEL R145, R10, -INF , !P4 ;  /* 0xff8000000a917808 */ /* 0x000fe40006000000 */
[-C--:B------:R-:W-:Y:S02]  /*1c520*/  ISETP.GE.AND P6, PT, R17, R2.reuse, PT ;  /* 0x000000021100720c */ /* 0x080fe40003fc6270 */
[C---:B------:R-:W-:Y:S02]  /*1c530*/  ISETP.GE.AND P5, PT, R13.reuse, R2, PT ;  /* 0x000000020d00720c */ /* 0x040fe40003fa6270 */
[----:B------:R-:W-:Y:S02]  /*1c540*/  ISETP.GE.AND P4, PT, R13, R50, PT ;  /* 0x000000320d00720c */ /* 0x000fe40003f86270 */
[----:B------:R-:W-:-:S02]  /*1c550*/  IADD3 R13, R191, 0x71, RZ ;  /* 0x00000071bf0d7810 */ /* 0x000fc40007ffe0ff */
[----:B------:R-:W-:Y:S02]  /*1c560*/  FSEL R147, R15, -INF , !P3 ;  /* 0xff8000000f937808 */ /* 0x000fe40005800000 */
[----:B------:R-:W-:Y:S02]  /*1c570*/  ISETP.GE.AND P3, PT, R17, R50, PT ;  /* 0x000000321100720c */ /* 0x000fe40003f66270 */
[----:B------:R-:W-:Y:S02]  /*1c580*/  FSEL R140, R9, -INF , !P6 ;  /* 0xff800000098c7808 */ /* 0x000fe40007000000 */
[----:B------:R-:W-:Y:S02]  /*1c590*/  IADD3 R9, R191, 0x1, RZ ;  /* 0x00000001bf097810 */ /* 0x000fe40007ffe0ff */
[----:B------:R-:W-:Y:S02]  /*1c5a0*/  ISETP.GE.AND P6, PT, R13, R2, PT ;  /* 0x000000020d00720c */ /* 0x000fe40003fc6270 */
[----:B------:R-:W-:-:S02]  /*1c5b0*/  FSEL R139, R11, -INF , !P3 ;  /* 0xff8000000b8b7808 */ /* 0x000fc40005800000 */
[----:B------:R-:W-:Y:S02]  /*1c5c0*/  FSEL R55, R4, -INF , !P5 ;  /* 0xff80000004377808 */ /* 0x000fe40006800000 */
[----:B------:R-:W-:Y:S02]  /*1c5d0*/  ISETP.GE.AND P3, PT, R13, R50, PT ;  /* 0x000000320d00720c */ /* 0x000fe40003f66270 */
[----:B------:R-:W-:Y:S02]  /*1c5e0*/  ISETP.GE.AND P5, PT, R9, R2, PT ;  /* 0x000000020900720c */ /* 0x000fe40003fa6270 */
[----:B------:R-:W-:Y:S02]  /*1c5f0*/  FSEL R56, R5, -INF , !P6 ;  /* 0xff80000005387808 */ /* 0x000fe40007000000 */
[----:B------:R-:W-:Y:S02]  /*1c600*/  IADD3 R5, R191, 0x78, RZ ;  /* 0x00000078bf057810 */ /* 0x000fe40007ffe0ff */
[----:B------:R-:W-:Y:S01]  /*1c610*/  FSEL R63, R6, -INF , !P4 ;  /* 0xff800000063f7808 */ /* 0x000fe20006000000 */
[----:B------:R-:W-:Y:S01]  /*1c620*/  IMAD.U32 R6, RZ, RZ, UR4 ;  /* 0x00000004ff067e24 */ /* 0x000fe2000f8e00ff */
[----:B------:R-:W-:-:S02]  /*1c630*/  ISETP.GE.AND P4, PT, R9, R50, PT ;  /* 0x000000320900720c */ /* 0x000fc40003f86270 */
[----:B------:R-:W-:Y:S01]  /*1c640*/  FSEL R61, R7, -INF , !P3 ;  /* 0xff800000073d7808 */ /* 0x000fe20005800000 */
[----:B------:R-:W-:Y:S01]  /*1c650*/  IMAD.U32 R7, RZ, RZ, UR5 ;  /* 0x00000005ff077e24 */ /* 0x000fe2000f8e00ff */
[----:B------:R-:W-:Y:S01]  /*1c660*/  FSEL R65, R65, -INF , !P5 ;  /* 0xff80000041417808 */ /* 0x000fe20006800000 */
[----:B------:R-:W-:Y:S01]  /*1c670*/  ULDC.64 UR4, c[0x0][0x118] ;  /* 0x0000460000047ab9 */ /* 0x000fe20000000a00 */
[C---:B------:R-:W-:Y:S02]  /*1c680*/  ISETP.GE.AND P3, PT, R191.reuse, R2, PT ;  /* 0x00000002bf00720c */ /* 0x040fe40003f66270 */
[----:B------:R-:W-:Y:S02]  /*1c690*/  ISETP.GE.AND P5, PT, R191, R50, PT ;  /* 0x00000032bf00720c */ /* 0x000fe40003fa6270 */
[----:B------:R-:W-:Y:S02]  /*1c6a0*/  ISETP.GE.AND P6, PT, R5, R2, PT ;  /* 0x000000020500720c */ /* 0x000fe40003fc6270 */
[----:B------:R-:W-:-:S02]  /*1c6b0*/  IADD3 R191, R191, 0x79, RZ ;  /* 0x00000079bfbf7810 */ /* 0x000fc40007ffe0ff */
[----:B------:R-:W-:Y:S02]  /*1c6c0*/  FSEL R67, R67, -INF , !P4 ;  /* 0xff80000043437808 */ /* 0x000fe40006000000 */
[----:B------:R-:W-:Y:S02]  /*1c6d0*/  ISETP.GE.AND P4, PT, R5, R50, PT ;  /* 0x000000320500720c */ /* 0x000fe40003f86270 */
[----:B------:R-:W-:Y:S02]  /*1c6e0*/  FSEL R46, R172, -INF , !P6 ;  /* 0xff800000ac2e7808 */ /* 0x000fe40007000000 */
[----:B------:R-:W-:Y:S02]  /*1c6f0*/  FSEL R5, R64, -INF , !P3 ;  /* 0xff80000040057808 */ /* 0x000fe40005800000 */
[C---:B------:R-:W-:Y:S02]  /*1c700*/  ISETP.GE.AND P6, PT, R191.reuse, R2, PT ;  /* 0x00000002bf00720c */ /* 0x040fe40003fc6270 */
[----:B------:R-:W-:-:S02]  /*1c710*/  ISETP.GE.AND P3, PT, R191, R50, PT ;  /* 0x00000032bf00720c */ /* 0x000fc40003f66270 */
[----:B------:R-:W-:Y:S02]  /*1c720*/  FSEL R66, R66, -INF , !P5 ;  /* 0xff80000042427808 */ /* 0x000fe40006800000 */
[----:B------:R-:W-:Y:S02]  /*1c730*/  FSEL R59, R174, -INF , !P4 ;  /* 0xff800000ae3b7808 */ /* 0x000fe40006000000 */
[----:B------:R-:W-:Y:S02]  /*1c740*/  FSEL R54, R173, -INF , !P6 ;  /* 0xff800000ad367808 */ /* 0x000fe40007000000 */
[----:B------:R-:W-:Y:S01]  /*1c750*/  FSEL R45, R175, -INF , !P3 ;  /* 0xff800000af2d7808 */ /* 0x000fe20005800000 */
[----:B------:R-:W-:Y:S05]  /*1c760*/  @!P2 BRA `(.L_x_1110) ;  /* 0x00000c700000a947 */ /* 0x000fea0003800000 */
[----:B------:R-:W-:Y:S01]  /*1c770*/  BSSY B0, `(.L_x_1111) ;  /* 0x0000043000007945 */ /* 0x000fe20003800000 */
[----:B------:R-:W-:Y:S05]  /*1c780*/  @!P0 BRA `(.L_x_1112) ;  /* 0x000003e000008947 */ /* 0x000fea0003800000 */
[----:B------:R-:W2:Y:S01]  /*1c790*/  LD.E R15, [R6.64+0x170] ;  /* 0x00017004060f7980 */ /* 0x000ea2000c101900 */
[----:B------:R-:W-:-:S05]  /*1c7a0*/  IMAD.SHL.U32 R2, R238, 0x80, RZ ;  /* 0x00000080ee027824 */ /* 0x000fca00078e00ff */
[C---:B------:R-:W-:Y:S02]  /*1c7b0*/  IADD3 R12, R2.reuse, -0x80, RZ ;  /* 0xffffff80020c7810 */ /* 0x040fe40007ffe0ff */
[----:B------:R-:W-:Y:S02]  /*1c7c0*/  IABS R8, R2 ;  /* 0x0000000200087213 */ /* 0x000fe40000000000 */
[----:B------:R-:W-:Y:S02]  /*1c7d0*/  IABS R4, R12 ;  /* 0x0000000c00047213 */ /* 0x000fe40000000000 */
[-C--:B--2---:R-:W-:Y:S02]  /*1c7e0*/  IABS R10, R15.reuse ;  /* 0x0000000f000a7213 */ /* 0x084fe40000000000 */
[-C--:B------:R-:W-:Y:S02]  /*1c7f0*/  IABS R9, R15.reuse ;  /* 0x0000000f00097213 */ /* 0x080fe40000000000 */
[----:B------:R-:W1:Y:S01]  /*1c800*/  I2F.RP R13, R10 ;  /* 0x0000000a000d7306 */ /* 0x000e620000209400 */
[----:B------:R-:W-:-:S02]  /*1c810*/  LOP3.LUT R2, R2, R15, RZ, 0x3c, !PT ;  /* 0x0000000f02027212 */ /* 0x000fc400078e3cff */
[----:B------:R-:W-:Y:S02]  /*1c820*/  IADD3 R9, RZ, -R9, RZ ;  /* 0x80000009ff097210 */ /* 0x000fe40007ffe0ff */
[----:B------:R-:W-:Y:S02]  /*1c830*/  LOP3.LUT R12, R12, R15, RZ, 0x3c, !PT ;  /* 0x0000000f0c0c7212 */ /* 0x000fe400078e3cff */
[----:B------:R-:W-:Y:S02]  /*1c840*/  ISETP.GE.AND P3, PT, R2, RZ, PT ;  /* 0x000000ff0200720c */ /* 0x000fe40003f66270 */
[----:B------:R-:W-:Y:S01]  /*1c850*/  ISETP.GE.AND P0, PT, R12, RZ, PT ;  /* 0x000000ff0c00720c */ /* 0x000fe20003f06270 */
        /* <DEDUP_REMOVED lines=9> */
[-C--:B------:R-:W-:Y:S02]  /*1c8f0*/  IMAD R17, R13, R9.reuse, R8 ;  /* 0x000000090d117224 */ /* 0x080fe400078e0208 */
[----:B------:R-:W-:-:S03]  /*1c900*/  IMAD R9, R11, R9, R4 ;  /* 0x000000090b097224 */ /* 0x000fc600078e0204 */
[C---:B------:R-:W-:Y:S02]  /*1c910*/  ISETP.GT.U32.AND P4, PT, R10.reuse, R17, PT ;  /* 0x000000110a00720c */ /* 0x040fe40003f84070 */
[----:B------:R-:W-:-:S11]  /*1c920*/  ISETP.GT.U32.AND P2, PT, R10, R9, PT ;  /* 0x000000090a00720c */ /* 0x000fd60003f44070 */
[--C-:B------:R-:W-:Y:S01]  /*1c930*/  @!P4 IMAD.IADD R17, R17, 0x1, -R10.reuse ;  /* 0x000000011111c824 */ /* 0x100fe200078e0a0a */
[----:B------:R-:W-:Y:S01]  /*1c940*/  @!P4 IADD3 R13, R13, 0x1, RZ ;  /* 0x000000010d0dc810 */ /* 0x000fe20007ffe0ff */
[----:B------:R-:W-:Y:S01]  /*1c950*/  @!P2 IMAD.IADD R9, R9, 0x1, -R10 ;  /* 0x000000010909a824 */ /* 0x000fe200078e0a0a */
[----:B------:R-:W-:Y:S02]  /*1c960*/  @!P2 IADD3 R11, R11, 0x1, RZ ;  /* 0x000000010b0ba810 */ /* 0x000fe40007ffe0ff */
[-C--:B------:R-:W-:Y:S02]  /*1c970*/  ISETP.GE.U32.AND P6, PT, R17, R10.reuse, PT ;  /* 0x0000000a1100720c */ /* 0x080fe40003fc6070 */
[----:B------:R-:W-:Y:S01]  /*1c980*/  ISETP.GE.U32.AND P5, PT, R9, R10, PT ;  /* 0x0000000a0900720c */ /* 0x000fe20003fa6070 */
[----:B------:R-:W2:Y:S01]  /*1c990*/  LD.E.64 R16, [R6.64+0x20] ;  /* 0x0000200406107980 */ /* 0x000ea2000c101b00 */
[----:B------:R-:W-:Y:S02]  /*1c9a0*/  ISETP.NE.AND P2, PT, R15, RZ, PT ;  /* 0x000000ff0f00720c */ /* 0x000fe40003f45270 */
[----:B------:R-:W-:-:S07]  /*1c9b0*/  LOP3.LUT R9, RZ, R15, RZ, 0x33, !PT ;  /* 0x0000000fff097212 */ /* 0x000fce00078e33ff */
[----:B------:R-:W-:Y:S02]  /*1c9c0*/  @P6 IADD3 R13, R13, 0x1, RZ ;  /* 0x000000010d0d6810 */ /* 0x000fe40007ffe0ff */
[----:B------:R-:W-:-:S03]  /*1c9d0*/  @P5 IADD3 R11, R11, 0x1, RZ ;  /* 0x000000010b0b5810 */ /* 0x000fc60007ffe0ff */
[----:B------:R-:W-:Y:S01]  /*1c9e0*/  @!P3 IMAD.MOV R13, RZ, RZ, -R13 ;  /* 0x000000ffff0db224 */ /* 0x000fe200078e0a0d */
[----:B------:R-:W-:-:S04]  /*1c9f0*/  MOV R4, R11 ;  /* 0x0000000b00047202 */ /* 0x000fc80000000f00 */
[----:B------:R-:W-:Y:S01]  /*1ca00*/  SEL R11, R9, R13, !P2 ;  /* 0x0000000d090b7207 */ /* 0x000fe20005000000 */
[----:B------:R-:W-:Y:S01]  /*1ca10*/  @!P0 IMAD.MOV R4, RZ, RZ, -R4 ;  /* 0x000000ffff048224 */ /* 0x000fe200078e0a04 */
[----:B------:R-:W3:Y:S03]  /*1ca20*/  LD.E.64 R12, [R6.64+0x38] ;  /* 0x00003804060c7980 */ /* 0x000ee6000c101b00 */
[----:B------:R-:W-:Y:S01]  /*1ca30*/  IMAD.WIDE R20, R11, 0x4, R236 ;  /* 0x000000040b147825 */ /* 0x000fe200078e02ec */
[----:B------:R-:W-:-:S04]  /*1ca40*/  SEL R4, R9, R4, !P2 ;  /* 0x0000000409047207 */ /* 0x000fc80005000000 */
[----:B------:R-:W4:Y:S01]  /*1ca50*/  LD.E R9, [R20.64] ;  /* 0x0000000414097980 */ /* 0x000f22000c101900 */
[----:B------:R-:W-:-:S05]  /*1ca60*/  IMAD.WIDE R18, R4, 0x4, R236 ;  /* 0x0000000404127825 */ /* 0x000fca00078e02ec */
[----:B------:R-:W4:Y:S01]  /*1ca70*/  LD.E R2, [R18.64] ;  /* 0x0000000412027980 */ /* 0x000f22000c101900 */
[----:B------:R-:W-:-:S05]  /*1ca80*/  IADD3 R4, R11, -R4, RZ ;  /* 0x800000040b047210 */ /* 0x000fca0007ffe0ff */
[----:B------:R-:W-:-:S05]  /*1ca90*/  IMAD R15, R15, R4, -0x80 ;  /* 0xffffff800f0f7424 */ /* 0x000fca00078e0204 */
[----:B------:R-:W-:Y:S01]  /*1caa0*/  SHF.R.S32.HI R11, RZ, 0x1f, R15 ;  /* 0x0000001fff0b7819 */ /* 0x000fe2000001140f */
[-C--:B---3--:R-:W-:Y:S02]  /*1cab0*/  IMAD R4, R13, R15.reuse, RZ ;  /* 0x0000000f0d047224 */ /* 0x088fe400078e02ff */
[----:B------:R-:W-:-:S04]  /*1cac0*/  IMAD.WIDE.U32 R14, R12, R15, RZ ;  /* 0x0000000f0c0e7225 */ /* 0x000fc800078e00ff */
[----:B------:R-:W-:Y:S02]  /*1cad0*/  IMAD R4, R12, R11, R4 ;  /* 0x0000000b0c047224 */ /* 0x000fe400078e0204 */
[----:B----4-:R-:W-:Y:S02]  /*1cae0*/  IMAD.IADD R9, R2, 0x1, -R9 ;  /* 0x0000000102097824 */ /* 0x010fe400078e0a09 */
[----:B------:R-:W-:Y:S02]  /*1caf0*/  IMAD.IADD R15, R15, 0x1, R4 ;  /* 0x000000010f0f7824 */ /* 0x000fe400078e0204 */
[----:B--2---:R-:W-:Y:S01]  /*1cb00*/  IMAD R11, R17, R9, RZ ;  /* 0x00000009110b7224 */ /* 0x004fe200078e02ff */
[----:B------:R-:W-:Y:S01]  /*1cb10*/  SHF.R.S32.HI R2, RZ, 0x1f, R9 ;  /* 0x0000001fff027819 */ /* 0x000fe20000011409 */
[----:B------:R-:W-:-:S04]  /*1cb20*/  IMAD.WIDE.U32 R14, R9, R16, R14 ;  /* 0x00000010090e7225 */ /* 0x000fc800078e000e */
[----:B------:R-:W-:Y:S02]  /*1cb30*/  IMAD R11, R16, R2, R11 ;  /* 0x00000002100b7224 */ /* 0x000fe400078e020b */
[----:B------:R-:W-:-:S03]  /*1cb40*/  IMAD.MOV.U32 R2, RZ, RZ, R14 ;  /* 0x000000ffff027224 */ /* 0x000fc600078e000e */
[----:B------:R-:W-:Y:S01]  /*1cb50*/  IADD3 R11, R15, R11, RZ ;  /* 0x0000000b0f0b7210 */ /* 0x000fe20007ffe0ff */
[----:B------:R-:W-:Y:S05]  /*1cb60*/  BRA `(.L_x_1113) ;  /* 0x0000003000007947 */ /* 0x000fea0003800000 */
.L_x_1112:
[----:B------:R-:W2:Y:S02]  /*1cb70*/  LD.E R2, [R6.64+0x38] ;  /* 0x0000380406027980 */ /* 0x000ea4000c101900 */
[----:B--2---:R-:W-:-:S04]  /*1cb80*/  LEA R2, -R2, RZ, 0x7 ;  /* 0x000000ff02027211 */ /* 0x004fc800078e39ff */
[----:B------:R-:W-:Y:S02]  /*1cb90*/  SHF.R.S32.HI R11, RZ, 0x1f, R2 ;  /* 0x0000001fff0b7819 */ /* 0x000fe40000011402 */
.L_x_1113:
[----:B------:R-:W-:Y:S05]  /*1cba0*/  BSYNC B0 ;  /* 0x0000000000007941 */ /* 0x000fea0003800000 */
.L_x_1111:
[----:B------:R-:W-:Y:S02]  /*1cbb0*/  LOP3.LUT R4, R239, 0x1, RZ, 0xc0, !PT ;  /* 0x00000001ef047812 */ /* 0x000fe400078ec0ff */
[----:B------:R-:W-:Y:S02]  /*1cbc0*/  @P1 IADD3 R9, P0, R2, R225, RZ ;  /* 0x000000e102091210 */ /* 0x000fe40007f1e0ff */
[----:B------:R-:W-:Y:S02]  /*1cbd0*/  ISETP.NE.U32.AND P2, PT, R4, 0x1, PT ;  /* 0x000000010400780c */ /* 0x000fe40003f45070 */
[CC--:B------:R-:W-:Y:S01]  /*1cbe0*/  LEA R24, P3, R2.reuse, R228.reuse, 0x1 ;  /* 0x000000e402187211 */ /* 0x0c0fe200078608ff */
[----:B------:R-:W-:Y:S01]  /*1cbf0*/  @P1 IMAD.X R4, R11, 0x1, R226, P0 ;  /* 0x000000010b041824 */ /* 0x000fe200000e06e2 */
[----:B------:R-:W-:Y:S02]  /*1cc00*/  @P1 LEA R16, P0, R9, R228, 0x1 ;  /* 0x000000e409101211 */ /* 0x000fe400078008ff */
[----:B------:R-:W-:-:S02]  /*1cc10*/  LEA.HI.X R25, R2, R227, R11, 0x1, P3 ;  /* 0x000000e302197211 */ /* 0x000fc400018f0c0b */
[----:B------:R-:W-:Y:S02]  /*1cc20*/  @P1 LEA.HI.X R17, R9, R227, R4, 0x1, P0 ;  /* 0x000000e309111211 */ /* 0x000fe400000f0c04 */
[----:B------:R-:W-:-:S03]  /*1cc30*/  IADD3 R9, P3, P0, R225, R225, R2 ;  /* 0x000000e1e1097210 */ /* 0x000fc6000787e002 */
[-C--:B------:R-:W-:Y:S01]  /*1cc40*/  @!P2 IADD3 R13, P4, R2, R225.reuse, RZ ;  /* 0x000000e1020da210 */ /* 0x080fe20007f9e0ff */
[----:B------:R-:W-:Y:S01]  /*1cc50*/  @!PT LDS RZ, [RZ] ;  /* 0x00000000fffff984 */ /* 0x000fe20000000800 */
[----:B------:R-:W-:Y:S01]  /*1cc60*/  @!PT LDS RZ, [RZ] ;  /* 0x00000000fffff984 */ /* 0x000fe20000000800 */
[----:B------:R-:W-:Y:S01]  /*1cc70*/  @!PT LDS RZ, [RZ] ;  /* 0x00000000fffff984 */ /* 0x000fe20000000800 */
[----:B------:R1:W-:Y:S01]  /*1cc80*/  @!P2 LDGSTS.E.BYPASS.LTC128B.128 [R235+0x4000], [R24.64] ;  /* 0x0400000018ebafae */ /* 0x0003e2000b901d44 */
[----:B------:R-:W-:Y:S02]  /*1cc90*/  IADD3.X R4, R226, R226, R11, P3, P0 ;  /* 0x000000e2e2047210 */ /* 0x000fe40001fe040b */
[-C--:B------:R-:W-:Y:S01]  /*1cca0*/  @P1 LEA R14, P0, R9, R228.reuse, 0x1 ;  /* 0x000000e4090e1211 */ /* 0x080fe200078008ff */
[----:B------:R-:W-:Y:S01]  /*1ccb0*/  @!P2 IMAD.X R2, R11, 0x1, R226, P4 ;  /* 0x000000010b02a824 */ /* 0x000fe200020e06e2 */
[CC--:B------:R-:W-:Y:S01]  /*1ccc0*/  @!P2 LEA R20, P4, R9.reuse, R228.reuse, 0x1 ;  /* 0x000000e40914a211 */ /* 0x0c0fe200078808ff */
[----:B------:R1:W-:Y:S01]  /*1ccd0*/  @P2 STS.128 [R235+0x4000], RZ ;  /* 0x004000ffeb002388 */ /* 0x0003e20000000c00 */
[C---:B------:R-:W-:Y:S02]  /*1cce0*/  IADD3 R11, P3, R9.reuse, R225, RZ ;  /* 0x000000e1090b7210 */ /* 0x040fe40007f7e0ff */
[CCC-:B------:R-:W-:Y:S01]  /*1ccf0*/  @P1 LEA.HI.X R15, R9.reuse, R227.reuse, R4.reuse, 0x1, P0 ;  /* 0x000000e3090f1211 */ /* 0x1c0fe200000f0c04 */
[----:B------:R-:W-:Y:S01]  /*1cd00*/  @!PT LDS RZ, [RZ] ;  /* 0x00000000fffff984 */ /* 0x000fe20000000800 */
[----:B------:R-:W-:Y:S01]  /*1cd10*/  @!PT LDS RZ, [RZ] ;  /* 0x00000000fffff984 */ /* 0x000fe20000000800 */
[----:B------:R-:W-:Y:S01]  /*1cd20*/  @!PT LDS RZ, [RZ] ;  /* 0x00000000fffff984 */ /* 0x000fe20000000800 */
[----:B------:R1:W-:Y:S01]  /*1cd30*/  @P1 LDGSTS.E.BYPASS.LTC128B.128 [R235+0x8000], [R24.64+0x80] ;  /* 0x0800008018eb1fae */ /* 0x0003e2000b901d44 */
[----:B------:R-:W-:Y:S01]  /*1cd40*/  @!P2 LEA.HI.X R21, R9, R227, R4, 0x1, P4 ;  /* 0x000000e30915a211 */ /* 0x000fe200020f0c04 */
[----:B------:R-:W-:Y:S01]  /*1cd50*/  IMAD.X R4, R4, 0x1, R226, P3 ;  /* 0x0000000104047824 */ /* 0x000fe200018e06e2 */
[-C--:B------:R-:W-:Y:S01]  /*1cd60*/  @!P2 LEA R22, P5, R13, R228.reuse, 0x1 ;  /* 0x000000e40d16a211 */ /* 0x080fe200078a08ff */
[----:B------:R1:W-:Y:S01]  /*1cd70*/  @!P1 STS.128 [R235+0x8000], RZ ;  /* 0x008000ffeb009388 */ /* 0x0003e20000000c00 */
[----:B------:R-:W-:-:S02]  /*1cd80*/  @!P2 LEA R18, P4, R11, R228, 0x1 ;  /* 0x000000e40b12a211 */ /* 0x000fc400078808ff */
[CC--:B------:R-:W-:Y:S02]  /*1cd90*/  @P1 LEA R12, P0, R11.reuse, R228.reuse, 0x1 ;  /* 0x000000e40b0c1211 */ /* 0x0c0fe400078008ff */
[----:B------:R-:W-:Y:S02]  /*1cda0*/  IADD3 R9, P3, R11, R225, RZ ;  /* 0x000000e10b097210 */ /* 0x000fe40007f7e0ff */
[-C--:B------:R-:W-:Y:S02]  /*1cdb0*/  @!P2 LEA.HI.X R23, R13, R227.reuse, R2, 0x1, P5 ;  /* 0x000000e30d17a211 */ /* 0x080fe400028f0c02 */
[CCC-:B------:R-:W-:Y:S02]  /*1cdc0*/  @!P2 LEA.HI.X R19, R11.reuse, R227.reuse, R4.reuse, 0x1, P4 ;  /* 0x000000e30b13a211 */ /* 0x1c0fe400020f0c04 */
[----:B------:R-:W-:Y:S01]  /*1cdd0*/  @P1 LEA.HI.X R13, R11, R227, R4, 0x1, P0 ;  /* 0x000000e30b0d1211 */ /* 0x000fe200000f0c04 */
[----:B------:R-:W-:Y:S01]  /*1cde0*/  IMAD.X R4, R4, 0x1, R226, P3 ;  /* 0x0000000104047824 */ /* 0x000fe200018e06e2 */
[CC--:B------:R-:W-:Y:S01]  /*1cdf0*/  @!P2 LEA R28, P4, R9.reuse, R228.reuse, 0x1 ;  /* 0x000000e4091ca211 */ /* 0x0c0fe200078808ff */
[----:B------:R-:W-:Y:S01]  /*1ce00*/  @!PT LDS RZ, [RZ] ;  /* 0x00000000fffff984 */ /* 0x000fe20000000800 */
[----:B------:R-:W-:Y:S01]  /*1ce10*/  @!PT LDS RZ, [RZ] ;  /* 0x00000000fffff984 */ /* 0x000fe20000000800 */
[----:B------:R-:W-:Y:S01]  /*1ce20*/  @!PT LDS RZ, [RZ] ;  /* 0x00000000fffff984 */ /* 0x000fe20000000800 */
[----:B------:R1:W-:Y:S01]  /*1ce30*/  @!P2 LDGSTS.E.BYPASS.LTC128B.128 [R235+0x4800], [R22.64] ;  /* 0x0480000016ebafae */ /* 0x0003e2000b901d44 */
[----:B------:R-:W-:-:S02]  /*1ce40*/  @P1 LEA R26, P0, R9, R228, 0x1 ;  /* 0x000000e4091a1211 */ /* 0x000fc400078008ff */
[C---:B------:R-:W-:Y:S01]  /*1ce50*/  IADD3 R11, P3, R9.reuse, R225, RZ ;  /* 0x000000e1090b7210 */ /* 0x040fe20007f7e0ff */
[----:B------:R1:W-:Y:S01]  /*1ce60*/  @P2 STS.128 [R235+0x4800], RZ ;  /* 0x004800ffeb002388 */ /* 0x0003e20000000c00 */
[CCC-:B------:R-:W-:Y:S02]  /*1ce70*/  @!P2 LEA.HI.X R29, R9.reuse, R227.reuse, R4.reuse, 0x1, P4 ;  /* 0x000000e3091da211 */ /* 0x1c0fe400020f0c04 */
[----:B------:R-:W-:Y:S01]  /*1ce80*/  @P1 LEA.HI.X R27, R9, R227, R4, 0x1, P0 ;  /* 0x000000e3091b1211 */ /* 0x000fe200000f0c04 */
[----:B------:R-:W-:Y:S01]  /*1ce90*/  IMAD.X R4, R4, 0x1, R226, P3 ;  /* 0x0000000104047824 */ /* 0x000fe200018e06e2 */
[CC--:B------:R-:W-:Y:S01]  /*1cea0*/  @!P2 LEA R30, P4, R11.reuse, R228.reuse, 0x1 ;  /* 0x000000e40b1ea211 */ /* 0x0c0fe200078808ff */
[----:B------:R-:W-:Y:S01]  /*1ceb0*/  @!PT LDS RZ, [RZ] ;  /* 0x00000000fffff984 */ /* 0x000fe20000000800 */
[----:B------:R-:W-:Y:S01]  /*1cec0*/  @!PT LDS RZ, [RZ] ;  /* 0x00000000fffff984 */ /* 0x000fe20000000800 */
[----:B------:R-:W-:Y:S01]  /*1ced0*/  @!PT LDS RZ, [RZ] ;  /* 0x00000000fffff984 */ /* 0x000fe20000000800 */
[----:B------:R1:W-:Y:S01]  /*1cee0*/  @P1 LDGSTS.E.BYPASS.LTC128B.128 [R235+0x8800], [R16.64+0x80] ;  /* 0x0880008010eb1fae */ /* 0x0003e2000b901d44 */
[C---:B------:R-:W-:Y:S02]  /*1cef0*/  @P1 LEA R10, P0, R11.reuse, R228, 0x1 ;  /* 0x000000e40b0a1211 */ /* 0x040fe400078008ff */
[C---:B------:R-:W-:Y:S01]  /*1cf00*/  IADD3 R9, P3, R11.reuse, R225, RZ ;  /* 0x000000e10b097210 */ /* 0x040fe20007f7e0ff */
[----:B------:R1:W-:Y:S01]  /*1cf10*/  @!P1 STS.128 [R235+0x8800], RZ ;  /* 0x008800ffeb009388 */ /* 0x0003e20000000c00 */
[----:B------:R-:W-:-:S02]  /*1cf20*/  @!P2 LEA.HI.X R31, R11, R227, R4, 0x1, P4 ;  /* 0x000000e30b1fa211 */ /* 0x000fc400020f0c04 */
[----:B------:R-:W-:Y:S01]  /*1cf30*/  @P1 LEA.HI.X R11, R11, R227, R4, 0x1, P0 ;  /* 0x000000e30b0b1211 */ /* 0x000fe200000f0c04 */
[----:B------:R-:W-:Y:S01]  /*1cf40*/  @!PT LDS RZ, [RZ] ;  /* 0x00000000fffff984 */ /* 0x000fe20000000800 */
[----:B------:R-:W-:Y:S01]  /*1cf50*/  @!PT LDS RZ, [RZ] ;  /* 0x00000000fffff984 */ /* 0x000fe20000000800 */
[----:B------:R-:W-:Y:S01]  /*1cf60*/  @!PT LDS RZ, [RZ] ;  /* 0x00000000fffff984 */ /* 0x000fe20000000800 */
[----:B------:R1:W-:Y:S01]  /*1cf70*/  @!P2 LDGSTS.E.BYPASS.LTC128B.128 [R235+0x5000], [R20.64] ;  /* 0x0500000014ebafae */ /* 0x0003e2000b901d44 */
[----:B------:R-:W-:Y:S01]  /*1cf80*/  IMAD.X R4, R4, 0x1, R226, P3 ;  /* 0x0000000104047824 */ /* 0x000fe200018e06e2 */
[CC--:B------:R-:W-:Y:S02]  /*1cf90*/  @!P2 LEA R32, P4, R9.reuse, R228.reuse, 0x1 ;  /* 0x000000e40920a211 */ /* 0x0c0fe400078808ff */
[----:B------:R1:W-:Y:S01]  /*1cfa0*/  @P2 STS.128 [R235+0x5000], RZ ;  /* 0x005000ffeb002388 */ /* 0x0003e20000000c00 */
[C---:B------:R-:W-:Y:S02]  /*1cfb0*/  @P1 LEA R8, P0, R9.reuse, R228, 0x1 ;  /* 0x000000e409081211 */ /* 0x040fe400078008ff */
[C---:B------:R-:W-:Y:S01]  /*1cfc0*/  IADD3 R2, P3, R9.reuse, R225, RZ ;  /* 0x000000e109027210 */ /* 0x040fe20007f7e0ff */
[----:B------:R-:W-:Y:S01]  /*1cfd0*/  @!PT LDS RZ, [RZ] ;  /* 0x00000000fffff984 */ /* 0x000fe20000000800 */
[----:B------:R-:W-:Y:S01]  /*1cfe0*/  @!PT LDS RZ, [RZ] ;  /* 0x00000000fffff984 */ /* 0x000fe20000000800 */
[----:B------:R-:W-:Y:S01]  /*1cff0*/  @!PT LDS RZ, [RZ] ;  /* 0x00000000fffff984 */ /* 0x000fe20000000800 */
[----:B------:R1:W-:Y:S01]  /*1d000*/  @P1 LDGSTS.E.BYPASS.LTC128B.128 [R235+0x9000], [R14.64+0x80] ;  /* 0x090000800eeb1fae */ /* 0x0003e2000b901d44 */
[----:B------:R-:W-:-:S02]  /*1d010*/  @!P2 LEA.HI.X R33, R9, R227, R4, 0x1, P4 ;  /* 0x000000e30921a211 */ /* 0x000fc400020f0c04 */
[-C--:B------:R-:W-:Y:S01]  /*1d020*/  @P1 LEA.HI.X R9, R9, R227.reuse, R4, 0x1, P0 ;  /* 0x000000e309091211 */ /* 0x080fe200000f0c04 */
[----:B------:R1:W-:Y:S01]  /*1d030*/  @!P1 STS.128 [R235+0x9000], RZ ;  /* 0x009000ffeb009388 */ /* 0x0003e20000000c00 */
[----:B------:R-:W-:Y:S01]  /*1d040*/  IMAD.X R4, R4, 0x1, R226, P3 ;  /* 0x0000000104047824 */ /* 0x000fe200018e06e2 */
[CC--:B------:R-:W-:Y:S02]  /*1d050*/  @!P2 LEA R34, P3, R2.reuse, R228.reuse, 0x1 ;  /* 0x000000e40222a211 */ /* 0x0c0fe400078608ff */
[----:B------:R-:W-:Y:S01]  /*1d060*/  @!PT LDS RZ, [RZ] ;  /* 0x00000000fffff984 */ /* 0x000fe20000000800 */
[----:B------:R-:W-:Y:S01]  /*1d070*/  @!PT LDS RZ, [RZ] ;  /* 0x00000000fffff984 */ /* 0x000fe20000000800 */
[----:B------:R-:W-:Y:S01]  /*1d080*/  @!PT LDS RZ, [RZ] ;  /* 0x00000000fffff984 */ /* 0x000fe20000000800 */
[----:B------:R1:W-:Y:S01]  /*1d090*/  @!P2 LDGSTS.E.BYPASS.LTC128B.128 [R235+0x5800], [R18.64] ;  /* 0x0580000012ebafae */ /* 0x0003e2000b901d44 */
[C---:B------:R-:W-:Y:S01]  /*1d0a0*/  @P1 LEA R36, P0, R2.reuse, R228, 0x1 ;  /* 0x000000e402241211 */ /* 0x040fe200078008ff */
[----:B------:R-:W-:Y:S01]  /*1d0b0*/  IMAD.MOV.U32 R228, RZ, RZ, R24 ;  /* 0x000000ffffe47224 */ /* 0x000fe200078e0018 */
[CCC-:B------:R-:W-:Y:S01]  /*1d0c0*/  @!P2 LEA.HI.X R35, R2.reuse, R227.reuse, R4.reuse, 0x1, P3 ;  /* 0x000000e30223a211 */ /* 0x1c0fe200018f0c04 */
[----:B------:R1:W-:Y:S01]  /*1d0d0*/  @P2 STS.128 [R235+0x5800], RZ ;  /* 0x005800ffeb002388 */ /* 0x0003e20000000c00 */
[----:B------:R-:W-:Y:S01]  /*1d0e0*/  @P1 LEA.HI.X R37, R2, R227, R4, 0x1, P0 ;  /* 0x000000e302251211 */ /* 0x000fe200000f0c04 */
[----:B------:R-:W-:-:S02]  /*1d0f0*/  IMAD.MOV.U32 R227, RZ, RZ, R25 ;  /* 0x000000ffffe37224 */ /* 0x000fc400078e0019 */
        /* <DEDUP_REMOVED lines=45> */
[----:B------:R-:W0:Y:S02]  /*1d3d0*/  LDGDEPBAR ;  /* 0x00000000000079af */ /* 0x000e240000000000 */
.L_x_1110:
[----:B------:R-:W-:Y:S05]  /*1d3e0*/  BSYNC B1 ;  /* 0x0000000000017941 */ /* 0x000fea0003800000 */
.L_x_1109:
[----:B------:R2:W3:Y:S01]  /*1d3f0*/  LD.E R47, [R6.64+0xdc] ;  /* 0x0000dc04062f7980 */ /* 0x0004e2000c101900 */
[----:B------:R-:W-:-:S03]  /*1d400*/  FMNMX.FTZ R2, R3, R66, !PT ;  /* 0x0000004203027209 */ /* 0x000fc60007810000 */
[----:B-1----:R-:W-:Y:S01]  /*1d410*/  LDSM.16.MT88.4 R12, [R216+0xc000] ;  /* 0x00c00000d80c783b */ /* 0x002fe20000004200 */
[----:B------:R-:W-:Y:S02]  /*1d420*/  FMNMX.FTZ R9, R67, R2, !PT ;  /* 0x0000000243097209 */ /* 0x000fe40007810000 */
[----:B------:R-:W-:Y:S01]  /*1d430*/  FMNMX.FTZ R2, R132, R5, !PT ;  /* 0x0000000584027209 */ /* 0x000fe20007810000 */
[----:B------:R-:W-:Y:S01]  /*1d440*/  LDSM.16.MT88.4 R16, [R213+0xc000] ;  /* 0x00c00000d510783b */ /* 0x000fe20000004200 */
[----:B------:R-:W-:Y:S02]  /*1d450*/  FMNMX.FTZ R9, R0, R9, !PT ;  /* 0x0000000900097209 */ /* 0x000fe40007810000 */
        /* <DEDUP_REMOVED lines=12> */
[----:B------:R-:W-:-:S04]  /*1d520*/  FMNMX.FTZ R2, R182, R11, !PT ;  /* 0x0000000bb6027209 */ /* 0x000fc80007810000 */
[----:B--2---:R-:W-:-:S04]  /*1d530*/  FMNMX.FTZ R7, R133, R2, !PT ;  /* 0x0000000285077209 */ /* 0x004fc80007810000 */
        /* <DEDUP_REMOVED lines=50> */
[----:B------:R-:W-:-:S05]  /*1d860*/  FMNMX.FTZ R4, R54, R7, !PT ;  /* 0x0000000736047209 */ /* 0x000fca0007810000 */
[----:B------:R-:W2:Y:S01]  /*1d870*/  SHFL.BFLY PT, R7, R4, 0x2, 0x1f ;  /* 0x0c401f0004077f89 */ /* 0x000ea200000e0000 */
[----:B-1----:R-:W-:-:S03]  /*1d880*/  FMNMX.FTZ R2, R9, R2, !PT ;  /* 0x0000000209027209 */ /* 0x002fc60007810000 */
[----:B------:R-:W-:Y:S04]  /*1d890*/  LDSM.16.MT88.4 R8, [R214+0xc000] ;  /* 0x00c00000d608783b */ /* 0x000fe80000004200 */
[----:B------:R-:W1:Y:S01]  /*1d8a0*/  SHFL.BFLY PT, R41, R2, 0x1, 0x1f ;  /* 0x0c201f0002297f89 */ /* 0x000e6200000e0000 */
[----:B--2---:R-:W-:-:S05]  /*1d8b0*/  FMNMX.FTZ R7, R4, R7, !PT ;  /* 0x0000000704077209 */ /* 0x004fca0007810000 */
[----:B------:R-:W2:Y:S01]  /*1d8c0*/  SHFL.BFLY PT, R42, R7, 0x1, 0x1f ;  /* 0x0c201f00072a7f89 */ /* 0x000ea200000e0000 */
[----:B-1----:R-:W-:-:S04]  /*1d8d0*/  FMNMX.FTZ R41, R2, R41, !PT ;  /* 0x0000002902297209 */ /* 0x002fc80007810000 */
[----:B------:R-:W-:-:S04]  /*1d8e0*/  FSETP.NEU.FTZ.AND P0, PT, R41, -INF , PT ;  /* 0xff8000002900780b */ /* 0x000fc80003f1d000 */
[----:B------:R-:W-:-:S05]  /*1d8f0*/  FSEL R4, R41, RZ, P0 ;  /* 0x000000ff29047208 */ /* 0x000fca0000000000 */
[----:B------:R-:W-:Y:S01]  /*1d900*/  FADD.FTZ R4, R3, -R4 ;  /* 0x8000000403047221 */ /* 0x000fe20000010000 */
[----:B--2---:R-:W-:-:S04]  /*1d910*/  FMNMX.FTZ R42, R7, R42, !PT ;  /* 0x0000002a072a7209 */ /* 0x004fc80007810000 */
[----:B------:R-:W-:Y:S01]  /*1d920*/  FSETP.NEU.FTZ.AND P1, PT, R42, -INF , PT ;  /* 0xff8000002a00780b */ /* 0x000fe20003f3d000 */
[C---:B---3--:R-:W-:Y:S02]  /*1d930*/  FMUL.FTZ R58, R47.reuse, R42 ;  /* 0x0000002a2f3a7220 */ /* 0x048fe40000410000 */
[C---:B------:R-:W-:Y:S02]  /*1d940*/  FMUL.FTZ R52, R47.reuse, R41 ;  /* 0x000000292f347220 */ /* 0x040fe40000410000 */
[----:B------:R-:W-:Y:S01]  /*1d950*/  FMUL.FTZ R43, R47, R4 ;  /* 0x000000042f2b7220 */ /* 0x000fe20000410000 */
[----:B------:R-:W-:Y:S02]  /*1d960*/  FSEL R58, R58, RZ, P1 ;  /* 0x000000ff3a3a7208 */ /* 0x000fe40000800000 */
[----:B------:R-:W-:-:S03]  /*1d970*/  FSEL R52, R52, RZ, P0 ;  /* 0x000000ff34347208 */ /* 0x000fc60000000000 */
[-C--:B------:R-:W-:Y:S01]  /*1d980*/  FFMA.FTZ R40, R5, R47.reuse, -R58 ;  /* 0x0000002f05287223 */ /* 0x080fe2000001083a */
[----:B------:R-:W-:Y:S01]  /*1d990*/  FSEL R5, R42, RZ, P1 ;  /* 0x000000ff2a057208 */ /* 0x000fe20000800000 */
[-CC-:B------:R-:W-:Y:S01]  /*1d9a0*/  FFMA.FTZ R33, R0, R47.reuse, -R52.reuse ;  /* 0x0000002f00217223 */ /* 0x180fe20000010834 */
[----:B------:R-:W1:Y:S01]  /*1d9b0*/  MUFU.EX2 R43, R43 ;  /* 0x0000002b002b7308 */ /* 0x000e620000000800 */
[-CC-:B------:R-:W-:Y:S02]  /*1d9c0*/  FFMA.FTZ R32, R66, R47.reuse, -R52.reuse ;  /* 0x0000002f42207223 */ /* 0x180fe40000010834 */
[----:B------:R-:W-:Y:S02]  /*1d9d0*/  FADD.FTZ R4, R132, -R5 ;  /* 0x8000000584047221 */ /* 0x000fe40000010000 */
[-C--:B------:R-:W-:Y:S02]  /*1d9e0*/  FFMA.FTZ R0, R192, R47.reuse, -R52 ;  /* 0x0000002fc0007223 */ /* 0x080fe40000010834 */
[-CC-:B------:R-:W-:Y:S01]  /*1d9f0*/  FFMA.FTZ R35, R65, R47.reuse, -R58.reuse ;  /* 0x0000002f41237223 */ /* 0x180fe2000001083a */
[----:B------:R-:W-:Y:S01]  /*1da00*/  MUFU.EX2 R32, R32 ;  /* 0x0000002000207308 */ /* 0x000fe20000000800 */
[----:B------:R-:W-:-:S02]  /*1da10*/  FFMA.FTZ R34, R189, R47, -R58 ;  /* 0x0000002fbd227223 */ /* 0x000fc4000001083a */
[-C--:B------:R-:W-:Y:S02]  /*1da20*/  FFMA.FTZ R3, R190, R47.reuse, -R58 ;  /* 0x0000002fbe037223 */ /* 0x080fe4000001083a */
[----:B------:R-:W-:Y:S02]  /*1da30*/  FMUL.FTZ R44, R47, R4 ;  /* 0x000000042f2c7220 */ /* 0x000fe40000410000 */
[----:B------:R-:W-:Y:S01]  /*1da40*/  FFMA.FTZ R67, R67, R47, -R52 ;  /* 0x0000002f43437223 */ /* 0x000fe20000010834 */
[----:B------:R-:W-:Y:S01]  /*1da50*/  MUFU.EX2 R33, R33 ;  /* 0x0000002100217308 */ /* 0x000fe20000000800 */
[-C--:B-1----:R-:W-:Y:S02]  /*1da60*/  FMUL.FTZ R130, R130, R43.reuse ;  /* 0x0000002b82827220 */ /* 0x082fe40000410000 */
[-C--:B------:R-:W-:Y:S02]  /*1da70*/  FMUL.FTZ R131, R131, R43.reuse ;  /* 0x0000002b83837220 */ /* 0x080fe40000410000 */
[----:B------:R-:W-:-:S02]  /*1da80*/  FMUL.FTZ R126, R126, R43 ;  /* 0x0000002b7e7e7220 */ /* 0x000fc40000410000 */
[-C--:B------:R-:W-:Y:S01]  /*1da90*/  FMUL.FTZ R127, R127, R43.reuse ;  /* 0x0000002b7f7f7220 */ /* 0x080fe20000410000 */
[----:B------:R-:W1:Y:S01]  /*1daa0*/  MUFU.EX2 R2, R67 ;  /* 0x0000004300027308 */ /* 0x000e620000000800 */
[-C--:B------:R-:W-:Y:S02]  /*1dab0*/  FMUL.FTZ R70, R70, R43.reuse ;  /* 0x0000002b46467220 */ /* 0x080fe40000410000 */
[-C--:B------:R-:W-:Y:S02]  /*1dac0*/  FMUL.FTZ R71, R71, R43.reuse ;  /* 0x0000002b47477220 */ /* 0x080fe40000410000 */
[-C--:B------:R-:W-:Y:S02]  /*1dad0*/  FMUL.FTZ R74, R74, R43.reuse ;  /* 0x0000002b4a4a7220 */ /* 0x080fe40000410000 */
[-C--:B------:R-:W-:Y:S01]  /*1dae0*/  FMUL.FTZ R75, R75, R43.reuse ;  /* 0x0000002b4b4b7220 */ /* 0x080fe20000410000 */
[----:B------:R-:W2:Y:S01]  /*1daf0*/  MUFU.EX2 R0, R0 ;  /* 0x0000000000007308 */ /* 0x000ea20000000800 */
[----:B------:R-:W-:-:S02]  /*1db00*/  FMUL.FTZ R78, R78, R43 ;  /* 0x0000002b4e4e7220 */ /* 0x000fc40000410000 */
[-C--:B------:R-:W-:Y:S02]  /*1db10*/  FMUL.FTZ R79, R79, R43.reuse ;  /* 0x0000002b4f4f7220 */ /* 0x080fe40000410000 */
[-C--:B------:R-:W-:Y:S02]  /*1db20*/  FMUL.FTZ R82, R82, R43.reuse ;  /* 0x0000002b52527220 */ /* 0x080fe40000410000 */
[-C--:B------:R-:W-:Y:S01]  /*1db30*/  FMUL.FTZ R83, R83, R43.reuse ;  /* 0x0000002b53537220 */ /* 0x080fe20000410000 */
[----:B------:R-:W-:Y:S01]  /*1db40*/  MUFU.EX2 R40, R40 ;  /* 0x0000002800287308 */ /* 0x000fe20000000800 */
[----:B-1----:R-:W-:Y:S01]  /*1db50*/  F2FP.PACK_AB R5, R2, R32 ;  /* 0x000000200205723e */ /* 0x002fe200000000ff */
[-C--:B------:R-:W-:Y:S02]  /*1db60*/  FMUL.FTZ R86, R86, R43.reuse ;  /* 0x0000002b56567220 */ /* 0x080fe40000410000 */
[-C--:B------:R-:W-:Y:S02]  /*1db70*/  FMUL.FTZ R87, R87, R43.reuse ;  /* 0x0000002b57577220 */ /* 0x080fe40000410000 */
[----:B------:R-:W-:-:S02]  /*1db80*/  FMUL.FTZ R90, R90, R43 ;  /* 0x0000002b5a5a7220 */ /* 0x000fc40000410000 */
[----:B------:R-:W1:Y:S01]  /*1db90*/  MUFU.EX2 R35, R35 ;  /* 0x0000002300237308 */ /* 0x000e620000000800 */
[----:B--2---:R-:W-:Y:S01]  /*1dba0*/  F2FP.PACK_AB R7, R0, R33 ;  /* 0x000000210007723e */ /* 0x004fe200000000ff */
[-C--:B------:R-:W-:Y:S02]  /*1dbb0*/  FMUL.FTZ R91, R91, R43.reuse ;  /* 0x0000002b5b5b7220 */ /* 0x080fe40000410000 */
[-C--:B------:R-:W-:Y:S02]  /*1dbc0*/  FMUL.FTZ R94, R94, R43.reuse ;  /* 0x0000002b5e5e7220 */ /* 0x080fe40000410000 */
[-C--:B------:R-:W-:Y:S02]  /*1dbd0*/  FMUL.FTZ R95, R95, R43.reuse ;  /* 0x0000002b5f5f7220 */ /* 0x080fe40000410000 */
[----:B------:R-:W-:Y:S01]  /*1dbe0*/  MUFU.EX2 R34, R34 ;  /* 0x0000002200227308 */ /* 0x000fe20000000800 */
[-C--:B------:R-:W-:Y:S02]  /*1dbf0*/  FMUL.FTZ R98, R98, R43.reuse ;  /* 0x0000002b62627220 */ /* 0x080fe40000410000 */
[----:B------:R-:W-:-:S02]  /*1dc00*/  FMUL.FTZ R99, R99, R43 ;  /* 0x0000002b63637220 */ /* 0x000fc40000410000 */
[-C--:B------:R-:W-:Y:S02]  /*1dc10*/  FMUL.FTZ R102, R102, R43.reuse ;  /* 0x0000002b66667220 */ /* 0x080fe40000410000 */
[-C--:B------:R-:W-:Y:S01]  /*1dc20*/  FMUL.FTZ R103, R103, R43.reuse ;  /* 0x0000002b67677220 */ /* 0x080fe20000410000 */
[----:B------:R-:W2:Y:S01]  /*1dc30*/  MUFU.EX2 R3, R3 ;  /* 0x0000000300037308 */ /* 0x000ea20000000800 */
[----:B-1----:R-:W-:Y:S01]  /*1dc40*/  F2FP.PACK_AB R4, R35, R40 ;  /* 0x000000282304723e */ /* 0x002fe200000000ff */
[-C--:B------:R-:W-:Y:S02]  /*1dc50*/  FMUL.FTZ R122, R122, R43.reuse ;  /* 0x0000002b7a7a7220 */ /* 0x080fe40000410000 */
[-C--:B------:R-:W-:Y:S02]  /*1dc60*/  FMUL.FTZ R123, R123, R43.reuse ;  /* 0x0000002b7b7b7220 */ /* 0x080fe40000410000 */
[-C--:B------:R-:W-:Y:S02]  /*1dc70*/  FMUL.FTZ R106, R106, R43.reuse ;  /* 0x0000002b6a6a7220 */ /* 0x080fe40000410000 */
[----:B------:R-:W1:Y:S01]  /*1dc80*/  MUFU.EX2 R44, R44 ;  /* 0x0000002c002c7308 */ /* 0x000e620000000800 */
[----:B------:R-:W-:-:S02]  /*1dc90*/  FMUL.FTZ R107, R107, R43 ;  /* 0x0000002b6b6b7220 */ /* 0x000fc40000410000 */
[-C--:B------:R-:W-:Y:S02]  /*1dca0*/  FMUL.FTZ R110, R110, R43.reuse ;  /* 0x0000002b6e6e7220 */ /* 0x080fe40000410000 */
[-C--:B------:R-:W-:Y:S02]  /*1dcb0*/  FMUL.FTZ R111, R111, R43.reuse ;  /* 0x0000002b6f6f7220 */ /* 0x080fe40000410000 */
[-C--:B------:R-:W-:Y:S01]  /*1dcc0*/  FMUL.FTZ R118, R118, R43.reuse ;  /* 0x0000002b76767220 */ /* 0x080fe20000410000 */
[----:B--2---:R-:W-:Y:S01]  /*1dcd0*/  F2FP.PACK_AB R6, R3, R34 ;  /* 0x000000220306723e */ /* 0x004fe200000000ff */
[-C--:B------:R-:W-:Y:S02]  /*1dce0*/  FMUL.FTZ R119, R119, R43.reuse ;  /* 0x0000002b77777220 */ /* 0x080fe40000410000 */
[-C--:B------:R-:W-:Y:S02]  /*1dcf0*/  FMUL.FTZ R114, R114, R43.reuse ;  /* 0x0000002b72727220 */ /* 0x080fe40000410000 */
[----:B------:R-:W-:-:S02]  /*1dd00*/  FMUL.FTZ R115, R115, R43 ;  /* 0x0000002b73737220 */ /* 0x000fc40000410000 */
[----:B------:R-:W-:Y:S02]  /*1dd10*/  FFMA.FTZ R53, R188, R47, -R52 ;  /* 0x0000002fbc357223 */ /* 0x000fe40000010834 */
[-C--:B-1----:R-:W-:Y:S02]  /*1dd20*/  FMUL.FTZ R128, R128, R44.reuse ;  /* 0x0000002c80807220 */ /* 0x082fe40000410000 */
[-C--:B------:R-:W-:Y:S02]  /*1dd30*/  FMUL.FTZ R129, R129, R44.reuse ;  /* 0x0000002c81817220 */ /* 0x080fe40000410000 */
[-C--:B------:R-:W-:Y:S01]  /*1dd40*/  FMUL.FTZ R124, R124, R44.reuse ;  /* 0x0000002c7c7c7220 */ /* 0x080fe20000410000 */
[----:B------:R-:W-:Y:S01]  /*1dd50*/  MUFU.EX2 R53, R53 ;  /* 0x0000003500357308 */ /* 0x000fe20000000800 */
[-C--:B------:R-:W-:Y:S02]  /*1dd60*/  FMUL.FTZ R125, R125, R44.reuse ;  /* 0x0000002c7d7d7220 */ /* 0x080fe40000410000 */
[-C--:B------:R-:W-:Y:S01]  /*1dd70*/  FMUL.FTZ R68, R68, R44.reuse ;  /* 0x0000002c44447220 */ /* 0x080fe20000410000 */
[----:B------:R-:W-:Y:S01]  /*1dd80*/  HMMA.16816.F32 R128, R4, R12, R128 ;  /* 0x0000000c0480723c */ /* 0x000fe20000001880 */
[----:B------:R-:W-:-:S02]  /*1dd90*/  FMUL.FTZ R69, R69, R44 ;  /* 0x0000002c45457220 */ /* 0x000fc40000410000 */
[-C--:B------:R-:W-:Y:S02]  /*1dda0*/  FMUL.FTZ R72, R72, R44.reuse ;  /* 0x0000002c48487220 */ /* 0x080fe40000410000 */
[-C--:B------:R-:W-:Y:S02]  /*1ddb0*/  FMUL.FTZ R73, R73, R44.reuse ;  /* 0x0000002c49497220 */ /* 0x080fe40000410000 */
[-C--:B------:R-:W-:Y:S01]  /*1ddc0*/  FMUL.FTZ R76, R76, R44.reuse ;  /* 0x0000002c4c4c7220 */ /* 0x080fe20000410000 */
[----:B------:R-:W-:Y:S01]  /*1ddd0*/  HMMA.16816.F32 R124, R4, R14, R124 ;  /* 0x0000000e047c723c */ /* 0x000fe2000000187c */
[----:B------:R-:W1:Y:S01]  /*1dde0*/  LDSM.16.MT88.4 R12, [R212+0xc000] ;  /* 0x00c00000d40c783b */ /* 0x000e620000004200 */
[-C--:B------:R-:W-:Y:S02]  /*1ddf0*/  FMUL.FTZ R77, R77, R44.reuse ;  /* 0x0000002c4d4d7220 */ /* 0x080fe40000410000 */
[-C--:B------:R-:W-:Y:S02]  /*1de00*/  FMUL.FTZ R80, R80, R44.reuse ;  /* 0x0000002c50507220 */ /* 0x080fe40000410000 */
[----:B------:R-:W-:-:S02]  /*1de10*/  FMUL.FTZ R81, R81, R44 ;  /* 0x0000002c51517220 */ /* 0x000fc40000410000 */
[C---:B------:R-:W-:Y:S01]  /*1de20*/  HMMA.16816.F32 R68, R4.reuse, R8, R68 ;  /* 0x000000080444723c */ /* 0x040fe20000001844 */
[-C--:B------:R-:W-:Y:S02]  /*1de30*/  FMUL.FTZ R84, R84, R44.reuse ;  /* 0x0000002c54547220 */ /* 0x080fe40000410000 */
[-C--:B------:R-:W-:Y:S02]  /*1de40*/  FMUL.FTZ R85, R85, R44.reuse ;  /* 0x0000002c55557220 */ /* 0x080fe40000410000 */
[-C--:B------:R-:W-:Y:S02]  /*1de50*/  FMUL.FTZ R88, R88, R44.reuse ;  /* 0x0000002c58587220 */ /* 0x080fe40000410000 */
[-C--:B------:R-:W-:Y:S01]  /*1de60*/  FMUL.FTZ R89, R89, R44.reuse ;  /* 0x0000002c59597220 */ /* 0x080fe20000410000 */
[----:B------:R-:W-:Y:S01]  /*1de70*/  HMMA.16816.F32 R72, R4, R10, R72 ;  /* 0x0000000a0448723c */ /* 0x000fe20000001848 */
[----:B------:R-:W2:Y:S01]  /*1de80*/  LDSM.16.MT88.4 R8, [R216+0x10000] ;  /* 0x01000000d808783b */ /* 0x000ea20000004200 */
[----:B------:R-:W-:-:S02]  /*1de90*/  FMUL.FTZ R92, R92, R44 ;  /* 0x0000002c5c5c7220 */ /* 0x000fc40000410000 */
[-C--:B------:R-:W-:Y:S02]  /*1dea0*/  FMUL.FTZ R93, R93, R44.reuse ;  /* 0x0000002c5d5d7220 */ /* 0x080fe40000410000 */
[-C--:B------:R-:W-:Y:S02]  /*1deb0*/  FMUL.FTZ R96, R96, R44.reuse ;  /* 0x0000002c60607220 */ /* 0x080fe40000410000 */
[C---:B------:R-:W-:Y:S01]  /*1dec0*/  HMMA.16816.F32 R76, R4.reuse, R16, R76 ;  /* 0x00000010044c723c */ /* 0x040fe2000000184c */
[-C--:B------:R-:W-:Y:S02]  /*1ded0*/  FMUL.FTZ R97, R97, R44.reuse ;  /* 0x0000002c61617220 */ /* 0x080fe40000410000 */
[-C--:B------:R-:W-:Y:S02]  /*1dee0*/  FMUL.FTZ R100, R100, R44.reuse ;  /* 0x0000002c64647220 */ /* 0x080fe40000410000 */
[-C--:B------:R-:W-:Y:S02]  /*1def0*/  FMUL.FTZ R101, R101, R44.reuse ;  /* 0x0000002c65657220 */ /* 0x080fe40000410000 */
[-C--:B------:R-:W-:Y:S01]  /*1df00*/  FMUL.FTZ R120, R120, R44.reuse ;  /* 0x0000002c78787220 */ /* 0x080fe20000410000 */
[----:B------:R-:W-:Y:S01]  /*1df10*/  HMMA.16816.F32 R80, R4, R18, R80 ;  /* 0x000000120450723c */ /* 0x000fe20000001850 */
[----:B------:R-:W3:Y:S01]  /*1df20*/  LDSM.16.MT88.4 R16, [R214+0x10000] ;  /* 0x01000000d610783b */ /* 0x000ee20000004200 */
[----:B------:R-:W-:-:S02]  /*1df30*/  FMUL.FTZ R121, R121, R44 ;  /* 0x0000002c79797220 */ /* 0x000fc40000410000 */
[-C--:B------:R-:W-:Y:S02]  /*1df40*/  FMUL.FTZ R104, R104, R44.reuse ;  /* 0x0000002c68687220 */ /* 0x080fe40000410000 */
[-C--:B------:R-:W-:Y:S02]  /*1df50*/  FMUL.FTZ R105, R105, R44.reuse ;  /* 0x0000002c69697220 */ /* 0x080fe40000410000 */
[-C--:B------:R-:W-:Y:S01]  /*1df60*/  FMUL.FTZ R108, R108, R44.reuse ;  /* 0x0000002c6c6c7220 */ /* 0x080fe20000410000 */
[----:B-1----:R-:W-:Y:S01]  /*1df70*/  HMMA.16816.F32 R84, R4, R12, R84 ;  /* 0x0000000c0454723c */ /* 0x002fe20000001854 */
[-C--:B------:R-:W-:Y:S02]  /*1df80*/  FMUL.FTZ R109, R109, R44.reuse ;  /* 0x0000002c6d6d7220 */ /* 0x080fe40000410000 */
[-C--:B------:R-:W-:Y:S02]  /*1df90*/  FMUL.FTZ R116, R116, R44.reuse ;  /* 0x0000002c74747220 */ /* 0x080fe40000410000 */
[----:B------:R-:W-:-:S02]  /*1dfa0*/  FMUL.FTZ R117, R117, R44 ;  /* 0x0000002c75757220 */ /* 0x000fc40000410000 */
[-C--:B------:R-:W-:Y:S01]  /*1dfb0*/  FMUL.FTZ R112, R112, R44.reuse ;  /* 0x0000002c70707220 */ /* 0x080fe20000410000 */
[C---:B------:R-:W-:Y:S01]  /*1dfc0*/  HMMA.16816.F32 R88, R4.reuse, R14, R88 ;  /* 0x0000000e0458723c */ /* 0x040fe20000001858 */
[----:B------:R-:W1:Y:S01]  /*1dfd0*/  LDSM.16.MT88.4 R12, [R213+0x10000] ;  /* 0x01000000d50c783b */ /* 0x000e620000004200 */
[----:B------:R-:W-:Y:S02]  /*1dfe0*/  FMUL.FTZ R113, R113, R44 ;  /* 0x0000002c71717220 */ /* 0x000fe40000410000 */
[-CC-:B------:R-:W-:Y:S02]  /*1dff0*/  FFMA.FTZ R60, R187, R47.reuse, -R52.reuse ;  /* 0x0000002fbb3c7223 */ /* 0x180fe40000010834 */
[-C--:B------:R-:W-:Y:S02]  /*1e000*/  FFMA.FTZ R57, R57, R47.reuse, -R52 ;  /* 0x0000002f39397223 */ /* 0x080fe40000010834 */
[----:B--2---:R-:W-:Y:S01]  /*1e010*/  HMMA.16816.F32 R92, R4, R8, R92 ;  /* 0x00000008045c723c */ /* 0x004fe2000000185c */
[-CC-:B------:R-:W-:Y:S01]  /*1e020*/  FFMA.FTZ R62, R186, R47.reuse, -R58.reuse ;  /* 0x0000002fba3e7223 */ /* 0x180fe2000001083a */
[----:B------:R-:W-:Y:S01]  /*1e030*/  MUFU.EX2 R60, R60 ;  /* 0x0000003c003c7308 */ /* 0x000fe20000000800 */
[----:B------:R-:W-:-:S02]  /*1e040*/  FFMA.FTZ R67, R185, R47, -R58 ;  /* 0x0000002fb9437223 */ /* 0x000fc4000001083a */
[-CC-:B------:R-:W-:Y:S02]  /*1e050*/  FFMA.FTZ R65, R184, R47.reuse, -R58.reuse ;  /* 0x0000002fb8417223 */ /* 0x180fe4000001083a */
[-C--:B------:R-:W-:Y:S01]  /*1e060*/  FFMA.FTZ R64, R183, R47.reuse, -R58 ;  /* 0x0000002fb7407223 */ /* 0x080fe2000001083a */
[C---:B------:R-:W-:Y:S01]  /*1e070*/  HMMA.16816.F32 R96, R4.reuse, R10, R96 ;  /* 0x0000000a0460723c */ /* 0x040fe20000001860 */
[----:B------:R-:W2:Y:S01]  /*1e080*/  LDSM.16.MT88.4 R8, [R212+0x10000] ;  /* 0x01000000d408783b */ /* 0x000ea20000004200 */
[-C--:B------:R-:W-:Y:S01]  /*1e090*/  FFMA.FTZ R66, R182, R47.reuse, -R52 ;  /* 0x0000002fb6427223 */ /* 0x080fe20000010834 */
[----:B------:R-:W-:Y:S01]  /*1e0a0*/  MUFU.EX2 R57, R57 ;  /* 0x0000003900397308 */ /* 0x000fe20000000800 */
[-C--:B------:R-:W-:Y:S02]  /*1e0b0*/  FFMA.FTZ R135, R136, R47.reuse, -R58 ;  /* 0x0000002f88877223 */ /* 0x080fe4000001083a */
[-C--:B------:R-:W-:Y:S02]  /*1e0c0*/  FFMA.FTZ R132, R133, R47.reuse, -R52 ;  /* 0x0000002f85847223 */ /* 0x080fe40000010834 */
[----:B---3--:R-:W-:Y:S01]  /*1e0d0*/  HMMA.16816.F32 R100, R4, R16, R100 ;  /* 0x000000100464723c */ /* 0x008fe20000001864 */
[----:B------:R-:W-:-:S02]  /*1e0e0*/  FFMA.FTZ R136, R137, R47, -R58 ;  /* 0x0000002f89887223 */ /* 0x000fc4000001083a */
[----:B------:R-:W-:Y:S01]  /*1e0f0*/  MUFU.EX2 R62, R62 ;  /* 0x0000003e003e7308 */ /* 0x000fe20000000800 */
[-CC-:B------:R-:W-:Y:S02]  /*1e100*/  FFMA.FTZ R133, R156, R47.reuse, -R52.reuse ;  /* 0x0000002f9c857223 */ /* 0x180fe40000010834 */
[-C--:B------:R-:W-:Y:S02]  /*1e110*/  FFMA.FTZ R134, R157, R47.reuse, -R52 ;  /* 0x0000002f9d867223 */ /* 0x080fe40000010834 */
[----:B------:R-:W-:Y:S01]  /*1e120*/  HMMA.16816.F32 R120, R4, R18, R120 ;  /* 0x000000120478723c */ /* 0x000fe20000001878 */
[----:B------:R-:W3:Y:S01]  /*1e130*/  LDSM.16.MT88.4 R16, [R213+0xc800] ;  /* 0x00c80000d510783b */ /* 0x000ee20000004200 */
[-C--:B------:R-:W-:Y:S01]  /*1e140*/  FFMA.FTZ R137, R154, R47.reuse, -R58 ;  /* 0x0000002f9a897223 */ /* 0x080fe2000001083a */
[----:B------:R-:W4:Y:S01]  /*1e150*/  MUFU.EX2 R67, R67 ;  /* 0x0000004300437308 */ /* 0x000f220000000800 */
[-CC-:B------:R-:W-:Y:S02]  /*1e160*/  FFMA.FTZ R154, R51, R47.reuse, -R52.reuse ;  /* 0x0000002f339a7223 */ /* 0x180fe40000010834 */
[----:B------:R-:W-:-:S02]  /*1e170*/  FFMA.FTZ R157, R48, R47, -R52 ;  /* 0x0000002f309d7223 */ /* 0x000fc40000010834 */
[-C--:B------:R-:W-:Y:S01]  /*1e180*/  FFMA.FTZ R156, R49, R47.reuse, -R52 ;  /* 0x0000002f319c7223 */ /* 0x080fe20000010834 */
[C---:B-1----:R-:W-:Y:S01]  /*1e190*/  HMMA.16816.F32 R104, R4.reuse, R12, R104 ;  /* 0x0000000c0468723c */ /* 0x042fe20000001868 */
[-C--:B------:R-:W-:Y:S01]  /*1e1a0*/  FFMA.FTZ R138, R138, R47.reuse, -R58 ;  /* 0x0000002f8a8a7223 */ /* 0x080fe2000001083a */
[----:B------:R-:W-:Y:S01]  /*1e1b0*/  MUFU.EX2 R65, R65 ;  /* 0x0000004100417308 */ /* 0x000fe20000000800 */
[-C--:B------:R-:W-:Y:S01]  /*1e1c0*/  FFMA.FTZ R141, R141, R47.reuse, -R52 ;  /* 0x0000002f8d8d7223 */ /* 0x080fe20000010834 */
[----:B------:R-:W-:Y:S01]  /*1e1d0*/  LDSM.16.MT88.4 R48, [R213+0x11000] ;  /* 0x01100000d530783b */ /* 0x000fe20000004200 */
[-CC-:B------:R-:W-:Y:S02]  /*1e1e0*/  FFMA.FTZ R160, R179, R47.reuse, -R58.reuse ;  /* 0x0000002fb3a07223 */ /* 0x180fe4000001083a */
[-CC-:B------:R-:W-:Y:S01]  /*1e1f0*/  FFMA.FTZ R161, R180, R47.reuse, -R58.reuse ;  /* 0x0000002fb4a17223 */ /* 0x180fe2000001083a */
[----:B------:R-:W-:Y:S01]  /*1e200*/  HMMA.16816.F32 R108, R4, R14, R108 ;  /* 0x0000000e046c723c */ /* 0x000fe2000000186c */
[----:B------:R-:W1:Y:S01]  /*1e210*/  LDSM.16.MT88.4 R12, [R212+0xc800] ;  /* 0x00c80000d40c783b */ /* 0x000e620000004200 */
[----:B------:R-:W5:Y:S01]  /*1e220*/  MUFU.EX2 R64, R64 ;  /* 0x0000004000407308 */ /* 0x000f620000000800 */
[----:B------:R-:W-:-:S02]  /*1e230*/  FFMA.FTZ R162, R181, R47, -R58 ;  /* 0x0000002fb5a27223 */ /* 0x000fc4000001083a */
[-C--:B------:R-:W-:Y:S02]  /*1e240*/  FFMA.FTZ R163, R178, R47.reuse, -R58 ;  /* 0x0000002fb2a37223 */ /* 0x080fe4000001083a */
[-CC-:B------:R-:W-:Y:S01]  /*1e250*/  FFMA.FTZ R171, R171, R47.reuse, -R52.reuse ;  /* 0x0000002fabab7223 */ /* 0x180fe20000010834 */
[C---:B--2---:R-:W-:Y:S01]  /*1e260*/  HMMA.16816.F32 R116, R4.reuse, R8, R116 ;  /* 0x000000080474723c */ /* 0x044fe20000001874 */
[-CC-:B------:R-:W-:Y:S01]  /*1e270*/  FFMA.FTZ R170, R170, R47.reuse, -R52.reuse ;  /* 0x0000002faaaa7223 */ /* 0x180fe20000010834 */
[----:B------:R-:W2:Y:S01]  /*1e280*/  MUFU.EX2 R66, R66 ;  /* 0x0000004200427308 */ /* 0x000ea20000000800 */
[-CC-:B------:R-:W-:Y:S02]  /*1e290*/  FFMA.FTZ R173, R176, R47.reuse, -R52.reuse ;  /* 0x0000002fb0ad7223 */ /* 0x180fe40000010834 */
[-C--:B------:R-:W-:Y:S02]  /*1e2a0*/  FFMA.FTZ R172, R177, R47.reuse, -R52 ;  /* 0x0000002fb1ac7223 */ /* 0x080fe40000010834 */
[-CC-:B------:R-:W-:Y:S01]  /*1e2b0*/  FFMA.FTZ R168, R168, R47.reuse, -R58.reuse ;  /* 0x0000002fa8a87223 */ /* 0x180fe2000001083a */
[----:B------:R-:W-:Y:S01]  /*1e2c0*/  HMMA.16816.F32 R112, R4, R10, R112 ;  /* 0x0000000a0470723c */ /* 0x000fe20000001870 */
[----:B------:R-:W1:Y:S01]  /*1e2d0*/  LDSM.16.MT88.4 R8, [R216+0x10800] ;  /* 0x01080000d808783b */ /* 0x000e620000004200 */
[----:B------:R-:W-:Y:S01]  /*1e2e0*/  MUFU.EX2 R132, R132 ;  /* 0x0000008400847308 */ /* 0x000fe20000000800 */
[----:B------:R-:W-:-:S02]  /*1e2f0*/  FFMA.FTZ R169, R169, R47, -R58 ;  /* 0x0000002fa9a97223 */ /* 0x000fc4000001083a */
[-C--:B------:R-:W-:Y:S02]  /*1e300*/  FFMA.FTZ R166, R166, R47.reuse, -R58 ;  /* 0x0000002fa6a67223 */ /* 0x080fe4000001083a */
[----:B----4-:R-:W-:Y:S01]  /*1e310*/  F2FP.PACK_AB R4, R67, R62 ;  /* 0x0000003e4304723e */ /* 0x010fe200000000ff */
[--C-:B------:R-:W-:Y:S01]  /*1e320*/  FFMA.FTZ R167, R167, R47, -R52.reuse ;  /* 0x0000002fa7a77223 */ /* 0x100fe20000010834 */
[----:B------:R-:W-:Y:S01]  /*1e330*/  F2FP.PACK_AB R5, R60, R53 ;  /* 0x000000353c05723e */ /* 0x000fe200000000ff */
[----:B------:R-:W-:Y:S01]  /*1e340*/  MUFU.EX2 R133, R133 ;  /* 0x0000008500857308 */ /* 0x000fe20000000800 */
[----:B-----5:R-:W-:Y:S01]  /*1e350*/  F2FP.PACK_AB R6, R64, R65 ;  /* 0x000000414006723e */ /* 0x020fe200000000ff */
[----:B------:R-:W-:Y:S01]  /*1e360*/  FFMA.FTZ R159, R159, R47, -R52 ;  /* 0x0000002f9f9f7223 */ /* 0x000fe20000010834 */
[----:B--2---:R-:W-:Y:S01]  /*1e370*/  F2FP.PACK_AB R7, R66, R57 ;  /* 0x000000394207723e */ /* 0x004fe200000000ff */
[-CC-:B------:R-:W-:Y:S02]  /*1e380*/  FFMA.FTZ R153, R153, R47.reuse, -R58.reuse ;  /* 0x0000002f99997223 */ /* 0x180fe4000001083a */
[----:B------:R-:W-:-:S02]  /*1e390*/  FFMA.FTZ R152, R152, R47, -R58 ;  /* 0x0000002f98987223 */ /* 0x000fc4000001083a */
[----:B------:R-:W-:Y:S01]  /*1e3a0*/  MUFU.EX2 R134, R134 ;  /* 0x0000008600867308 */ /* 0x000fe20000000800 */
[-C--:B------:R-:W-:Y:S01]  /*1e3b0*/  FFMA.FTZ R151, R151, R47.reuse, -R58 ;  /* 0x0000002f97977223 */ /* 0x080fe2000001083a */
[C---:B------:R-:W-:Y:S01]  /*1e3c0*/  HMMA.16816.F32 R68, R4.reuse, R20, R68 ;  /* 0x000000140444723c */ /* 0x040fe20000001844 */
[-CC-:B------:R-:W-:Y:S02]  /*1e3d0*/  FFMA.FTZ R146, R146, R47.reuse, -R52.reuse ;  /* 0x0000002f92927223 */ /* 0x180fe40000010834 */
[-CC-:B------:R-:W-:Y:S02]  /*1e3e0*/  FFMA.FTZ R147, R147, R47.reuse, -R52.reuse ;  /* 0x0000002f93937223 */ /* 0x180fe40000010834 */
[-C--:B------:R-:W-:Y:S01]  /*1e3f0*/  FFMA.FTZ R145, R145, R47.reuse, -R52 ;  /* 0x0000002f91917223 */ /* 0x080fe20000010834 */
[----:B------:R-:W-:Y:S01]  /*1e400*/  MUFU.EX2 R135, R135 ;  /* 0x0000008700877308 */ /* 0x000fe20000000800 */
[-CC-:B------:R-:W-:Y:S01]  /*1e410*/  FFMA.FTZ R143, R143, R47.reuse, -R58.reuse ;  /* 0x0000002f8f8f7223 */ /* 0x180fe2000001083a */
[----:B------:R-:W-:Y:S01]  /*1e420*/  HMMA.16816.F32 R72, R4, R22, R72 ;  /* 0x000000160448723c */ /* 0x000fe20000001848 */
[----:B------:R-:W2:Y:S01]  /*1e430*/  LDSM.16.MT88.4 R20, [R212+0x10800] ;  /* 0x01080000d414783b */ /* 0x000ea20000004200 */
[----:B------:R-:W-:-:S02]  /*1e440*/  FFMA.FTZ R144, R144, R47, -R58 ;  /* 0x0000002f90907223 */ /* 0x000fc4000001083a */
[-C--:B------:R-:W-:Y:S02]  /*1e450*/  FFMA.FTZ R142, R142, R47.reuse, -R58 ;  /* 0x0000002f8e8e7223 */ /* 0x080fe4000001083a */
[----:B------:R-:W4:Y:S01]  /*1e460*/  MUFU.EX2 R136, R136 ;  /* 0x0000008800887308 */ /* 0x000f220000000800 */
[----:B------:R-:W-:Y:S01]  /*1e470*/  FFMA.FTZ R139, R139, R47, -R52 ;  /* 0x0000002f8b8b7223 */ /* 0x000fe20000010834 */
[C---:B---3--:R-:W-:Y:S01]  /*1e480*/  HMMA.16816.F32 R76, R4.reuse, R16, R76 ;  /* 0x00000010044c723c */ /* 0x048fe2000000184c */
[----:B------:R-:W-:Y:S02]  /*1e490*/  FFMA.FTZ R43, R243, R43, R32 ;  /* 0x0000002bf32b7223 */ /* 0x000fe40000010020 */
[----:B------:R-:W-:Y:S02]  /*1e4a0*/  FFMA.FTZ R40, R241, R44, R40 ;  /* 0x0000002cf1287223 */ /* 0x000fe40000010028 */
[----:B------:R-:W-:Y:S01]  /*1e4b0*/  FADD.FTZ R2, R2, R43 ;  /* 0x0000002b02027221 */ /* 0x000fe20000010000 */
[----:B------:R-:W-:Y:S01]  /*1e4c0*/  MUFU.EX2 R137, R137 ;  /* 0x0000008900897308 */ /* 0x000fe20000000800 */
[----:B------:R-:W-:Y:S01]  /*1e4d0*/  FADD.FTZ R35, R35, R40 ;  /* 0x0000002823237221 */ /* 0x000fe20000010000 */
[----:B------:R-:W-:Y:S01]  /*1e4e0*/  HMMA.16816.F32 R80, R4, R18, R80 ;  /* 0x000000120450723c */ /* 0x000fe20000001850 */
[----:B------:R-:W3:Y:S01]  /*1e4f0*/  LDSM.16.MT88.4 R16, [R214+0xd000] ;  /* 0x00d00000d610783b */ /* 0x000ee20000004200 */
[----:B------:R-:W-:-:S02]  /*1e500*/  FADD.FTZ R33, R33, R2 ;  /* 0x0000000221217221 */ /* 0x000fc40000010000 */
[----:B------:R-:W-:Y:S02]  /*1e510*/  FADD.FTZ R34, R34, R35 ;  /* 0x0000002322227221 */ /* 0x000fe40000010000 */
[----:B------:R-:W5:Y:S01]  /*1e520*/  MUFU.EX2 R138, R138 ;  /* 0x0000008a008a7308 */ /* 0x000f620000000800 */
[----:B------:R-:W-:Y:S01]  /*1e530*/  FADD.FTZ R0, R0, R33 ;  /* 0x0000002100007221 */ /* 0x000fe20000010000 */
[C---:B-1----:R-:W-:Y:S01]  /*1e540*/  HMMA.16816.F32 R84, R4.reuse, R12, R84 ;  /* 0x0000000c0454723c */ /* 0x042fe20000001854 */
[----:B------:R-:W-:Y:S02]  /*1e550*/  FADD.FTZ R3, R3, R34 ;  /* 0x0000002203037221 */ /* 0x000fe40000010000 */
[----:B------:R-:W-:Y:S02]  /*1e560*/  FADD.FTZ R53, R53, R0 ;  /* 0x0000000035357221 */ /* 0x000fe40000010000 */
[----:B------:R-:W-:Y:S01]  /*1e570*/  FADD.FTZ R0, R62, R3 ;  /* 0x000000033e007221 */ /* 0x000fe20000010000 */
[----:B------:R-:W1:Y:S01]  /*1e580*/  MUFU.EX2 R141, R141 ;  /* 0x0000008d008d7308 */ /* 0x000e620000000800 */
[----:B------:R-:W-:Y:S01]  /*1e590*/  FADD.FTZ R60, R60, R53 ;  /* 0x000000353c3c7221 */ /* 0x000fe20000010000 */
[----:B------:R-:W-:Y:S01]  /*1e5a0*/  HMMA.16816.F32 R88, R4, R14, R88 ;  /* 0x0000000e0458723c */ /* 0x000fe20000001858 */
[----:B------:R-:W1:Y:S01]  /*1e5b0*/  LDSM.16.MT88.4 R12, [R213+0xd000] ;  /* 0x00d00000d50c783b */ /* 0x000e620000004200 */
[----:B------:R-:W-:-:S02]  /*1e5c0*/  FADD.FTZ R0, R67, R0 ;  /* 0x0000000043007221 */ /* 0x000fc40000010000 */
[----:B------:R-:W-:Y:S02]  /*1e5d0*/  FADD.FTZ R3, R57, R60 ;  /* 0x0000003c39037221 */ /* 0x000fe40000010000 */
[----:B------:R-:W-:Y:S01]  /*1e5e0*/  MUFU.EX2 R154, R154 ;  /* 0x0000009a009a7308 */ /* 0x000fe20000000800 */
[----:B------:R-:W-:Y:S01]  /*1e5f0*/  FADD.FTZ R65, R65, R0 ;  /* 0x0000000041417221 */ /* 0x000fe20000010000 */
[----:B------:R-:W-:Y:S01]  /*1e600*/  HMMA.16816.F32 R92, R4, R8, R92 ;  /* 0x00000008045c723c */ /* 0x000fe2000000185c */
[----:B------:R-:W-:Y:S02]  /*1e610*/  FADD.FTZ R3, R66, R3 ;  /* 0x0000000342037221 */ /* 0x000fe40000010000 */
[----:B------:R-:W-:-:S03]  /*1e620*/  FADD.FTZ R64, R64, R65 ;  /* 0x0000004140407221 */ /* 0x000fc60000010000 */
[----:B------:R-:W-:Y:S02]  /*1e630*/  MUFU.EX2 R157, R157 ;  /* 0x0000009d009d7308 */ /* 0x000fe40000000800 */
[C---:B------:R-:W-:Y:S01]  /*1e640*/  HMMA.16816.F32 R96, R4.reuse, R10, R96 ;  /* 0x0000000a0460723c */ /* 0x040fe20000001860 */
[----:B------:R-:W1:Y:S05]  /*1e650*/  LDSM.16.MT88.4 R8, [R212+0xd000] ;  /* 0x00d00000d408783b */ /* 0x000e6a0000004200 */
[----:B------:R-:W-:Y:S02]  /*1e660*/  MUFU.EX2 R156, R156 ;  /* 0x0000009c009c7308 */ /* 0x000fe40000000800 */
[C---:B------:R-:W-:Y:S06]  /*1e670*/  HMMA.16816.F32 R100, R4.reuse, R36, R100 ;  /* 0x000000240464723c */ /* 0x040fec0000001864 */
[----:B------:R-:W-:Y:S02]  /*1e680*/  MUFU.EX2 R160, R160 ;  /* 0x000000a000a07308 */ /* 0x000fe40000000800 */
[C---:B------:R-:W-:Y:S01]  /*1e690*/  HMMA.16816.F32 R120, R4.reuse, R38, R120 ;  /* 0x000000260478723c */ /* 0x040fe20000001878 */
[----:B------:R-:W1:Y:S05]  /*1e6a0*/  LDSM.16.MT88.4 R36, [R214+0x11000] ;  /* 0x01100000d624783b */ /* 0x000e6a0000004200 */
[----:B------:R-:W1:Y:S02]  /*1e6b0*/  MUFU.EX2 R161, R161 ;  /* 0x000000a100a17308 */ /* 0x000e640000000800 */
[C---:B------:R-:W-:Y:S06]  /*1e6c0*/  HMMA.16816.F32 R104, R4.reuse, R28, R104 ;  /* 0x0000001c0468723c */ /* 0x040fec0000001868 */
[----:B------:R-:W-:Y:S02]  /*1e6d0*/  MUFU.EX2 R162, R162 ;  /* 0x000000a200a27308 */ /* 0x000fe40000000800 */
[C---:B------:R-:W-:Y:S01]  /*1e6e0*/  HMMA.16816.F32 R108, R4.reuse, R30, R108 ;  /* 0x0000001e046c723c */ /* 0x040fe2000000186c */
[----:B------:R-:W-:Y:S05]  /*1e6f0*/  LDSM.16.MT88.4 R28, [R212+0x11000] ;  /* 0x01100000d41c783b */ /* 0x000fea0000004200 */
[----:B------:R-:W1:Y:S02]  /*1e700*/  MUFU.EX2 R163, R163 ;  /* 0x000000a300a37308 */ /* 0x000e640000000800 */
[C---:B------:R-:W-:Y:S06]  /*1e710*/  HMMA.16816.F32 R128, R4.reuse, R24, R128 ;  /* 0x000000180480723c */ /* 0x040fec0000001880 */
[----:B------:R-:W1:Y:S02]  /*1e720*/  MUFU.EX2 R171, R171 ;  /* 0x000000ab00ab7308 */ /* 0x000e640000000800 */
[C---:B------:R-:W-:Y:S01]  /*1e730*/  HMMA.16816.F32 R124, R4.reuse, R26, R124 ;  /* 0x0000001a047c723c */ /* 0x040fe2000000187c */
[----:B------:R-:W3:Y:S05]  /*1e740*/  LDSM.16.MT88.4 R24, [R216+0xd000] ;  /* 0x00d00000d818783b */ /* 0x000eea0000004200 */
[----:B------:R-:W-:Y:S02]  /*1e750*/  MUFU.EX2 R170, R170 ;  /* 0x000000aa00aa7308 */ /* 0x000fe40000000800 */
[C---:B--2---:R-:W-:Y:S06]  /*1e760*/  HMMA.16816.F32 R116, R4.reuse, R20, R116 ;  /* 0x000000140474723c */ /* 0x044fec0000001874 */
[----:B------:R-:W-:Y:S02]  /*1e770*/  MUFU.EX2 R173, R173 ;  /* 0x000000ad00ad7308 */ /* 0x000fe40000000800 */
[----:B------:R-:W-:Y:S01]  /*1e780*/  HMMA.16816.F32 R112, R4, R22, R112 ;  /* 0x000000160470723c */ /* 0x000fe20000001870 */
[----:B------:R-:W2:Y:S05]  /*1e790*/  LDSM.16.MT88.4 R20, [R216+0x11000] ;  /* 0x01100000d814783b */ /* 0x000eaa0000004200 */
[----:B------:R-:W-:Y:S01]  /*1e7a0*/  MUFU.EX2 R172, R172 ;  /* 0x000000ac00ac7308 */ /* 0x000fe20000000800 */
[----:B----4-:R-:W-:Y:S01]  /*1e7b0*/  F2FP.PACK_AB R4, R136, R135 ;  /* 0x000000878804723e */ /* 0x010fe200000000ff */
[----:B------:R-:W-:Y:S01]  /*1e7c0*/  FADD.FTZ R135, R135, R64 ;  /* 0x0000004087877221 */ /* 0x000fe20000010000 */
[----:B------:R-:W-:Y:S01]  /*1e7d0*/  F2FP.PACK_AB R5, R133, R132 ;  /* 0x000000848505723e */ /* 0x000fe200000000ff */
[----:B------:R-:W-:Y:S01]  /*1e7e0*/  FADD.FTZ R132, R132, R3 ;  /* 0x0000000384847221 */ /* 0x000fe20000010000 */
[----:B-----5:R-:W-:Y:S01]  /*1e7f0*/  F2FP.PACK_AB R6, R138, R137 ;  /* 0x000000898a06723e */ /* 0x020fe200000000ff */
[----:B------:R-:W-:Y:S01]  /*1e800*/  FADD.FTZ R136, R136, R135 ;  /* 0x0000008788887221 */ /* 0x000fe20000010000 */
[----:B-1----:R-:W-:Y:S01]  /*1e810*/  F2FP.PACK_AB R7, R141, R134 ;  /* 0x000000868d07723e */ /* 0x002fe200000000ff */
[----:B------:R-:W-:Y:S01]  /*1e820*/  MUFU.EX2 R168, R168 ;  /* 0x000000a800a87308 */ /* 0x000fe20000000800 */
[----:B------:R-:W-:Y:S01]  /*1e830*/  FADD.FTZ R133, R133, R132 ;  /* 0x0000008485857221 */ /* 0x000fe20000010000 */
[----:B------:R-:W-:Y:S01]  /*1e840*/  MOV R132, R42 ;  /* 0x0000002a00847202 */ /* 0x000fe20000000f00 */
[----:B------:R-:W-:-:S02]  /*1e850*/  FADD.FTZ R3, R137, R136 ;  /* 0x0000008889037221 */ /* 0x000fc40000010000 */
[----:B------:R-:W-:Y:S01]  /*1e860*/  FADD.FTZ R134, R134, R133 ;  /* 0x0000008586867221 */ /* 0x000fe20000010000 */
[----:B---3--:R-:W-:Y:S01]  /*1e870*/  HMMA.16816.F32 R68, R4, R16, R68 ;  /* 0x000000100444723c */ /* 0x008fe20000001844 */
[----:B------:R-:W-:Y:S01]  /*1e880*/  FADD.FTZ R3, R138, R3 ;  /* 0x000000038a037221 */ /* 0x000fe20000010000 */
[----:B------:R-:W1:Y:S01]  /*1e890*/  MUFU.EX2 R169, R169 ;  /* 0x000000a900a97308 */ /* 0x000e620000000800 */
[----:B------:R-:W-:-:S05]  /*1e8a0*/  FADD.FTZ R141, R141, R134 ;  /* 0x000000868d8d7221 */ /* 0x000fca0000010000 */
[C---:B------:R-:W-:Y:S01]  /*1e8b0*/  HMMA.16816.F32 R72, R4.reuse, R18, R72 ;  /* 0x000000120448723c */ /* 0x040fe20000001848 */
[----:B------:R-:W3:Y:S01]  /*1e8c0*/  LDSM.16.MT88.4 R16, [R214+0xd800] ;  /* 0x00d80000d610783b */ /* 0x000ee20000004200 */
[----:B------:R-:W-:Y:S06]  /*1e8d0*/  MUFU.EX2 R166, R166 ;  /* 0x000000a600a67308 */ /* 0x000fec0000000800 */
[C---:B------:R-:W-:Y:S02]  /*1e8e0*/  HMMA.16816.F32 R76, R4.reuse, R12, R76 ;  /* 0x0000000c044c723c */ /* 0x040fe4000000184c */
[----:B------:R-:W-:Y:S06]  /*1e8f0*/  MUFU.EX2 R159, R159 ;  /* 0x0000009f009f7308 */ /* 0x000fec0000000800 */
[C---:B------:R-:W-:Y:S01]  /*1e900*/  HMMA.16816.F32 R80, R4.reuse, R14, R80 ;  /* 0x0000000e0450723c */ /* 0x040fe20000001850 */
[----:B------:R-:W4:Y:S01]  /*1e910*/  LDSM.16.MT88.4 R12, [R213+0xd800] ;  /* 0x00d80000d50c783b */ /* 0x000f220000004200 */
[----:B------:R-:W-:Y:S06]  /*1e920*/  MUFU.EX2 R153, R153 ;  /* 0x0000009900997308 */ /* 0x000fec0000000800 */
[C---:B------:R-:W-:Y:S02]  /*1e930*/  HMMA.16816.F32 R84, R4.reuse, R8, R84 ;  /* 0x000000080454723c */ /* 0x040fe40000001854 */
[----:B------:R-:W-:Y:S06]  /*1e940*/  MUFU.EX2 R152, R152 ;  /* 0x0000009800987308 */ /* 0x000fec0000000800 */
[C---:B------:R-:W-:Y:S01]  /*1e950*/  HMMA.16816.F32 R88, R4.reuse, R10, R88 ;  /* 0x0000000a0458723c */ /* 0x040fe20000001858 */
[----:B------:R-:W5:Y:S01]  /*1e960*/  LDSM.16.MT88.4 R8, [R212+0xd800] ;  /* 0x00d80000d408783b */ /* 0x000f620000004200 */
        /* <DEDUP_REMOVED lines=8> */
[C---:B------:R-:W-:Y:S02]  /*1e9f0*/  HMMA.16816.F32 R128, R4.reuse, R24, R128 ;  /* 0x000000180480723c */ /* 0x040fe40000001880 */
[----:B------:R-:W-:Y:S06]  /*1ea00*/  MUFU.EX2 R143, R143 ;  /* 0x0000008f008f7308 */ /* 0x000fec0000000800 */
[C---:B------:R-:W-:Y:S01]  /*1ea10*/  HMMA.16816.F32 R124, R4.reuse, R26, R124 ;  /* 0x0000001a047c723c */ /* 0x040fe2000000187c */
[----:B------:R-:W1:Y:S01]  /*1ea20*/  LDSM.16.MT88.4 R24, [R216+0xd800] ;  /* 0x00d80000d818783b */ /* 0x000e620000004200 */
[----:B------:R-:W-:Y:S06]  /*1ea30*/  MUFU.EX2 R144, R144 ;  /* 0x0000009000907308 */ /* 0x000fec0000000800 */
[C---:B--2---:R-:W-:Y:S02]  /*1ea40*/  HMMA.16816.F32 R92, R4.reuse, R20, R92 ;  /* 0x00000014045c723c */ /* 0x044fe4000000185c */
[----:B------:R-:W-:Y:S06]  /*1ea50*/  MUFU.EX2 R142, R142 ;  /* 0x0000008e008e7308 */ /* 0x000fec0000000800 */
[C---:B------:R-:W-:Y:S01]  /*1ea60*/  HMMA.16816.F32 R96, R4.reuse, R22, R96 ;  /* 0x000000160460723c */ /* 0x040fe20000001860 */
[----:B------:R-:W2:Y:S07]  /*1ea70*/  LDSM.16.MT88.4 R20, [R216+0x11800] ;  /* 0x01180000d814783b */ /* 0x000eae0000004200 */
[C---:B------:R-:W-:Y:S01]  /*1ea80*/  HMMA.16816.F32 R120, R4.reuse, R38, R120 ;  /* 0x000000260478723c */ /* 0x040fe20000001878 */
[----:B------:R-:W1:Y:S07]  /*1ea90*/  LDSM.16.MT88.4 R36, [R213+0x11800] ;  /* 0x01180000d524783b */ /* 0x000e6e0000004200 */
[C---:B------:R-:W-:Y:S08]  /*1eaa0*/  HMMA.16816.F32 R116, R4.reuse, R28, R116 ;  /* 0x0000001c0474723c */ /* 0x040ff00000001874 */
[----:B------:R-:W-:Y:S01]  /*1eab0*/  HMMA.16816.F32 R112, R4, R30, R112 ;  /* 0x0000001e0470723c */ /* 0x000fe20000001870 */
[----:B------:R-:W1:Y:S06]  /*1eac0*/  LDSM.16.MT88.4 R28, [R212+0x11800] ;  /* 0x01180000d41c783b */ /* 0x000e6c0000004200 */
        /* <DEDUP_REMOVED lines=10> */
[----:B---3--:R-:W-:Y:S01]  /*1eb70*/  HMMA.16816.F32 R68, R4, R16, R68 ;  /* 0x000000100444723c */ /* 0x008fe20000001844 */
[----:B------:R-:W-:Y:S02]  /*1eb80*/  FADD.FTZ R163, R163, R162 ;  /* 0x000000a2a3a37221 */ /* 0x000fe40000010000 */
[----:B------:R-:W-:-:S05]  /*1eb90*/  FADD.FTZ R171, R171, R156 ;  /* 0x0000009cabab7221 */ /* 0x000fca0000010000 */
        /* <DEDUP_REMOVED lines=8> */
[C---:B-1----:R-:W-:Y:S07]  /*1ec20*/  HMMA.16816.F32 R100, R4.reuse, R48, R100 ;  /* 0x000000300464723c */ /* 0x042fee0000001864 */
[-C--:B------:R-:W-:Y:S01]  /*1ec30*/  FFMA.FTZ R49, R165, R47.reuse, -R58 ;  /* 0x0000002fa5317223 */ /* 0x080fe2000001083a */
[----:B------:R-:W-:Y:S01]  /*1ec40*/  HMMA.16816.F32 R120, R4, R50, R120 ;  /* 0x000000320478723c */ /* 0x000fe20000001878 */
[----:B------:R-:W-:Y:S01]  /*1ec50*/  MUFU.EX2 R51, R167 ;  /* 0x000000a700337308 */ /* 0x000fe20000000800 */
[----:B------:R-:W-:-:S02]  /*1ec60*/  FFMA.FTZ R48, R164, R47, -R52 ;  /* 0x0000002fa4307223 */ /* 0x000fc40000010834 */
[----:B------:R-:W-:-:S03]  /*1ec70*/  FFMA.FTZ R165, R140, R47, -R58 ;  /* 0x0000002f8ca57223 */ /* 0x000fc6000001083a */
[-C--:B------:R-:W-:Y:S01]  /*1ec80*/  FFMA.FTZ R50, R158, R47.reuse, -R52 ;  /* 0x0000002f9e327223 */ /* 0x080fe20000010834 */
[----:B------:R-:W-:Y:S01]  /*1ec90*/  HMMA.16816.F32 R128, R4, R24, R128 ;  /* 0x000000180480723c */ /* 0x000fe20000001880 */
[----:B------:R-:W1:Y:S01]  /*1eca0*/  MUFU.EX2 R49, R49 ;  /* 0x0000003100317308 */ /* 0x000e620000000800 */
[-C--:B------:R-:W-:Y:S02]  /*1ecb0*/  FFMA.FTZ R158, R155, R47.reuse, -R58 ;  /* 0x0000002f9b9e7223 */ /* 0x080fe4000001083a */
[----:B------:R-:W-:-:S04]  /*1ecc0*/  FFMA.FTZ R155, R150, R47, -R52 ;  /* 0x0000002f969b7223 */ /* 0x000fc80000010834 */
[C---:B------:R-:W-:Y:S01]  /*1ecd0*/  HMMA.16816.F32 R124, R4.reuse, R26, R124 ;  /* 0x0000001a047c723c */ /* 0x040fe2000000187c */
[----:B------:R-:W1:Y:S01]  /*1ece0*/  LDSM.16.MT88.4 R24, [R216+0xe000] ;  /* 0x00e00000d818783b */ /* 0x000e620000004200 */
[----:B------:R-:W-:Y:S06]  /*1ecf0*/  MUFU.EX2 R48, R48 ;  /* 0x0000003000307308 */ /* 0x000fec0000000800 */
[C---:B--2---:R-:W-:Y:S02]  /*1ed00*/  HMMA.16816.F32 R92, R4.reuse, R20, R92 ;  /* 0x00000014045c723c */ /* 0x044fe4000000185c */
        /* <DEDUP_REMOVED lines=8> */
[----:B------:R-:W1:Y:S06]  /*1ed90*/  MUFU.EX2 R165, R165 ;  /* 0x000000a500a57308 */ /* 0x000e6c0000000800 */
[C---:B------:R-:W-:Y:S08]  /*1eda0*/  HMMA.16816.F32 R116, R4.reuse, R28, R116 ;  /* 0x0000001c0474723c */ /* 0x040ff00000001874 */
[----:B------:R-:W-:Y:S01]  /*1edb0*/  HMMA.16816.F32 R112, R4, R30, R112 ;  /* 0x0000001e0470723c */ /* 0x000fe20000001870 */
[----:B------:R-:W2:Y:S06]  /*1edc0*/  LDSM.16.MT88.4 R28, [R214+0x12000] ;  /* 0x01200000d61c783b */ /* 0x000eac0000004200 */
[----:B------:R-:W-:Y:S01]  /*1edd0*/  F2FP.PACK_AB R4, R169, R168 ;  /* 0x000000a8a904723e */ /* 0x000fe200000000ff */
[----:B------:R-:W-:Y:S01]  /*1ede0*/  FADD.FTZ R168, R168, R163 ;  /* 0x000000a3a8a87221 */ /* 0x000fe20000010000 */
[----:B------:R-:W-:Y:S01]  /*1edf0*/  F2FP.PACK_AB R5, R173, R170 ;  /* 0x000000aaad05723e */ /* 0x000fe200000000ff */
[----:B------:R-:W-:Y:S01]  /*1ee00*/  FADD.FTZ R170, R170, R171 ;  /* 0x000000abaaaa7221 */ /* 0x000fe20000010000 */
[----:B-1----:R-:W-:Y:S01]  /*1ee10*/  F2FP.PACK_AB R6, R49, R166 ;  /* 0x000000a63106723e */ /* 0x002fe200000000ff */
[----:B------:R-:W-:Y:S01]  /*1ee20*/  FADD.FTZ R169, R169, R168 ;  /* 0x000000a8a9a97221 */ /* 0x000fe20000010000 */
[----:B------:R-:W-:Y:S01]  /*1ee30*/  F2FP.PACK_AB R7, R51, R172 ;  /* 0x000000ac3307723e */ /* 0x000fe200000000ff */
[----:B------:R-:W-:-:S02]  /*1ee40*/  FADD.FTZ R173, R173, R170 ;  /* 0x000000aaadad7221 */ /* 0x000fc40000010000 */
[----:B------:R-:W-:Y:S02]  /*1ee50*/  FADD.FTZ R0, R166, R169 ;  /* 0x000000a9a6007221 */ /* 0x000fe40000010000 */
[----:B------:R-:W-:Y:S02]  /*1ee60*/  FADD.FTZ R172, R172, R173 ;  /* 0x000000adacac7221 */ /* 0x000fe40000010000 */
[----:B---3--:R-:W-:Y:S01]  /*1ee70*/  HMMA.16816.F32 R68, R4, R16, R68 ;  /* 0x000000100444723c */ /* 0x008fe20000001844 */
[----:B------:R-:W-:Y:S02]  /*1ee80*/  FADD.FTZ R0, R49, R0 ;  /* 0x0000000031007221 */ /* 0x000fe40000010000 */
[----:B------:R-:W-:Y:S02]  /*1ee90*/  FADD.FTZ R51, R51, R172 ;  /* 0x000000ac33337221 */ /* 0x000fe40000010000 */
[----:B------:R-:W-:-:S03]  /*1eea0*/  FADD.FTZ R3, R153, R0 ;  /* 0x0000000099037221 */ /* 0x000fc60000010000 */
[----:B------:R-:W-:Y:S01]  /*1eeb0*/  HMMA.16816.F32 R72, R4, R18, R72 ;  /* 0x000000120448723c */ /* 0x000fe20000001848 */
[----:B------:R-:W1:Y:S01]  /*1eec0*/  LDSM.16.MT88.4 R16, [R213+0x12000] ;  /* 0x01200000d510783b */ /* 0x000e620000004200 */
[----:B------:R-:W-:-:S04]  /*1eed0*/  FADD.FTZ R3, R158, R3 ;  /* 0x000000039e037221 */ /* 0x000fc80000010000 */
[----:B------:R-:W-:Y:S02]  /*1eee0*/  FADD.FTZ R0, R152, R3 ;  /* 0x0000000398007221 */ /* 0x000fe40000010000 */
[----:B----4-:R-:W-:Y:S02]  /*1eef0*/  HMMA.16816.F32 R76, R4, R12, R76 ;  /* 0x0000000c044c723c */ /* 0x010fe4000000184c */
[----:B------:R-:W-:-:S04]  /*1ef00*/  FADD.FTZ R0, R151, R0 ;  /* 0x0000000097007221 */ /* 0x000fc80000010000 */
[----:B------:R-:W-:Y:S02]  /*1ef10*/  FADD.FTZ R3, R143, R0 ;  /* 0x000000008f037221 */ /* 0x000fe40000010000 */
[----:B------:R-:W-:Y:S01]  /*1ef20*/  HMMA.16816.F32 R80, R4, R14, R80 ;  /* 0x0000000e0450723c */ /* 0x000fe20000001850 */
[----:B------:R-:W3:Y:S01]  /*1ef30*/  LDSM.16.MT88.4 R12, [R212+0x12000] ;  /* 0x01200000d40c783b */ /* 0x000ee20000004200 */
[----:B------:R-:W-:-:S06]  /*1ef40*/  FADD.FTZ R3, R144, R3 ;  /* 0x0000000390037221 */ /* 0x000fcc0000010000 */
[C---:B-----5:R-:W-:Y:S08]  /*1ef50*/  HMMA.16816.F32 R84, R4.reuse, R8, R84 ;  /* 0x000000080454723c */ /* 0x060ff00000001854 */
[C---:B------:R-:W-:Y:S01]  /*1ef60*/  HMMA.16816.F32 R88, R4.reuse, R10, R88 ;  /* 0x0000000a0458723c */ /* 0x040fe20000001858 */
[----:B------:R-:W4:Y:S07]  /*1ef70*/  LDSM.16.MT88.4 R8, [R214+0xe800] ;  /* 0x00e80000d608783b */ /* 0x000f2e0000004200 */
[C---:B------:R-:W-:Y:S08]  /*1ef80*/  HMMA.16816.F32 R128, R4.reuse, R24, R128 ;  /* 0x000000180480723c */ /* 0x040ff00000001880 */
        /* <DEDUP_REMOVED lines=8> */
[C---:B-1----:R-:W-:Y:S08]  /*1f010*/  HMMA.16816.F32 R104, R4.reuse, R16, R104 ;  /* 0x000000100468723c */ /* 0x042ff00000001868 */
[C---:B------:R-:W-:Y:S01]  /*1f020*/  HMMA.16816.F32 R108, R4.reuse, R18, R108 ;  /* 0x00000012046c723c */ /* 0x040fe2000000186c */
[----:B------:R-:W1:Y:S07]  /*1f030*/  LDSM.16.MT88.4 R16, [R212+0xe800] ;  /* 0x00e80000d410783b */ /* 0x000e6e0000004200 */
[C---:B---3--:R-:W-:Y:S08]  /*1f040*/  HMMA.16816.F32 R116, R4.reuse, R12, R116 ;  /* 0x0000000c0474723c */ /* 0x048ff00000001874 */
        /* <DEDUP_REMOVED lines=9> */
[----:B----4-:R-:W-:Y:S02]  /*1f0e0*/  HMMA.16816.F32 R68, R4, R8, R68 ;  /* 0x000000080444723c */ /* 0x010fe40000001844 */
[----:B------:R-:W-:-:S06]  /*1f0f0*/  FADD.FTZ R155, R155, R50 ;  /* 0x000000329b9b7221 */ /* 0x000fcc0000010000 */
[C---:B------:R-:W-:Y:S01]  /*1f100*/  HMMA.16816.F32 R72, R4.reuse, R10, R72 ;  /* 0x0000000a0448723c */ /* 0x040fe20000001848 */
[----:B------:R-:W3:Y:S07]  /*1f110*/  LDSM.16.MT88.4 R8, [R214+0x12800] ;  /* 0x01280000d608783b */ /* 0x000eee0000004200 */
[C---:B-1----:R-:W-:Y:S08]  /*1f120*/  HMMA.16816.F32 R84, R4.reuse, R16, R84 ;  /* 0x000000100454723c */ /* 0x042ff00000001854 */
[C---:B------:R-:W-:Y:S01]  /*1f130*/  HMMA.16816.F32 R88, R4.reuse, R18, R88 ;  /* 0x000000120458723c */ /* 0x040fe20000001858 */
[----:B------:R-:W1:Y:S07]  /*1f140*/  LDSM.16.MT88.4 R16, [R212+0x12800] ;  /* 0x01280000d410783b */ /* 0x000e6e0000004200 */
[C---:B------:R-:W-:Y:S08]  /*1f150*/  HMMA.16816.F32 R76, R4.reuse, R20, R76 ;  /* 0x00000014044c723c */ /* 0x040ff0000000184c */
[C---:B------:R-:W-:Y:S01]  /*1f160*/  HMMA.16816.F32 R80, R4.reuse, R22, R80 ;  /* 0x000000160450723c */ /* 0x040fe20000001850 */
[----:B------:R-:W4:Y:S07]  /*1f170*/  LDSM.16.MT88.4 R20, [R213+0xf000] ;  /* 0x00f00000d514783b */ /* 0x000f2e0000004200 */
[C---:B--2---:R-:W-:Y:S08]  /*1f180*/  HMMA.16816.F32 R92, R4.reuse, R12, R92 ;  /* 0x0000000c045c723c */ /* 0x044ff0000000185c */
[C---:B---3--:R-:W-:Y:S08]  /*1f190*/  HMMA.16816.F32 R100, R4.reuse, R8, R100 ;  /* 0x000000080464723c */ /* 0x048ff00000001864 */
[C---:B------:R-:W-:Y:S01]  /*1f1a0*/  HMMA.16816.F32 R120, R4.reuse, R10, R120 ;  /* 0x0000000a0478723c */ /* 0x040fe20000001878 */
[----:B------:R-:W2:Y:S07]  /*1f1b0*/  LDSM.16.MT88.4 R8, [R216+0x13000] ;  /* 0x01300000d808783b */ /* 0x000eae0000004200 */
[C---:B------:R-:W-:Y:S01]  /*1f1c0*/  HMMA.16816.F32 R96, R4.reuse, R14, R96 ;  /* 0x0000000e0460723c */ /* 0x040fe20000001860 */
[----:B------:R-:W3:Y:S07]  /*1f1d0*/  LDSM.16.MT88.4 R12, [R212+0xf000] ;  /* 0x00f00000d40c783b */ /* 0x000eee0000004200 */
[C---:B------:R-:W-:Y:S01]  /*1f1e0*/  HMMA.16816.F32 R104, R4.reuse, R36, R104 ;  /* 0x000000240468723c */ /* 0x040fe20000001868 */
[----:B------:R-:W5:Y:S07]  /*1f1f0*/  MUFU.EX2 R36, R139 ;  /* 0x0000008b00247308 */ /* 0x000f6e0000000800 */
[C---:B------:R-:W-:Y:S08]  /*1f200*/  HMMA.16816.F32 R128, R4.reuse, R24, R128 ;  /* 0x000000180480723c */ /* 0x040ff00000001880 */
[C---:B------:R-:W-:Y:S01]  /*1f210*/  HMMA.16816.F32 R124, R4.reuse, R26, R124 ;  /* 0x0000001a047c723c */ /* 0x040fe2000000187c */
[----:B------:R-:W2:Y:S07]  /*1f220*/  LDSM.16.MT88.4 R24, [R214+0xf000] ;  /* 0x00f00000d618783b */ /* 0x000eae0000004200 */
[C---:B------:R-:W-:Y:S08]  /*1f230*/  HMMA.16816.F32 R108, R4.reuse, R38, R108 ;  /* 0x00000026046c723c */ /* 0x040ff0000000186c */
[C---:B-1----:R-:W-:Y:S08]  /*1f240*/  HMMA.16816.F32 R116, R4.reuse, R16, R116 ;  /* 0x000000100474723c */ /* 0x042ff00000001874 */
[----:B------:R-:W-:Y:S01]  /*1f250*/  HMMA.16816.F32 R112, R4, R18, R112 ;  /* 0x000000120470723c */ /* 0x000fe20000001870 */
[----:B------:R-:W1:Y:S06]  /*1f260*/  LDSM.16.MT88.4 R16, [R214+0x13000] ;  /* 0x01300000d610783b */ /* 0x000e6c0000004200 */
[----:B------:R-:W-:-:S02]  /*1f270*/  F2FP.PACK_AB R4, R144, R143 ;  /* 0x0000008f9004723e */ /* 0x000fc400000000ff */
[----:B------:R-:W-:Y:S01]  /*1f280*/  F2FP.PACK_AB R5, R147, R146 ;  /* 0x000000929305723e */ /* 0x000fe200000000ff */
[----:B------:R-:W-:Y:S01]  /*1f290*/  FADD.FTZ R146, R146, R155 ;  /* 0x0000009b92927221 */ /* 0x000fe20000010000 */
[----:B------:R-:W-:Y:S02]  /*1f2a0*/  F2FP.PACK_AB R6, R165, R142 ;  /* 0x0000008ea506723e */ /* 0x000fe400000000ff */
[----:B-----5:R-:W-:Y:S01]  /*1f2b0*/  F2FP.PACK_AB R7, R36, R145 ;  /* 0x000000912407723e */ /* 0x020fe200000000ff */
[----:B------:R-:W-:-:S04]  /*1f2c0*/  FADD.FTZ R0, R147, R146 ;  /* 0x0000009293007221 */ /* 0x000fc80000010000 */
[----:B------:R-:W-:Y:S02]  /*1f2d0*/  FADD.FTZ R145, R145, R0 ;  /* 0x0000000091917221 */ /* 0x000fe40000010000 */
[----:B----4-:R-:W-:Y:S01]  /*1f2e0*/  HMMA.16816.F32 R76, R4, R20, R76 ;  /* 0x00000014044c723c */ /* 0x010fe2000000184c */
[----:B------:R-:W-:Y:S02]  /*1f2f0*/  FADD.FTZ R0, R142, R3 ;  /* 0x000000038e007221 */ /* 0x000fe40000010000 */
[----:B------:R-:W-:Y:S02]  /*1f300*/  FADD.FTZ R3, R36, R145 ;  /* 0x0000009124037221 */ /* 0x000fe40000010000 */
[----:B------:R-:W-:-:S03]  /*1f310*/  FADD.FTZ R0, R165, R0 ;  /* 0x00000000a5007221 */ /* 0x000fc60000010000 */
[C---:B------:R-:W-:Y:S01]  /*1f320*/  HMMA.16816.F32 R80, R4.reuse, R22, R80 ;  /* 0x000000160450723c */ /* 0x040fe20000001850 */
[----:B------:R-:W4:Y:S07]  /*1f330*/  LDSM.16.MT88.4 R20, [R213+0x13000] ;  /* 0x01300000d514783b */ /* 0x000f2e0000004200 */
[C---:B--2---:R-:W-:Y:S08]  /*1f340*/  HMMA.16816.F32 R92, R4.reuse, R8, R92 ;  /* 0x00000008045c723c */ /* 0x044ff0000000185c */
[C---:B------:R-:W-:Y:S01]  /*1f350*/  HMMA.16816.F32 R96, R4.reuse, R10, R96 ;  /* 0x0000000a0460723c */ /* 0x040fe20000001860 */
[----:B------:R-:W2:Y:S07]  /*1f360*/  LDSM.16.MT88.4 R8, [R212+0x13000] ;  /* 0x01300000d408783b */ /* 0x000eae0000004200 */
[C---:B---3--:R-:W-:Y:S08]  /*1f370*/  HMMA.16816.F32 R84, R4.reuse, R12, R84 ;  /* 0x0000000c0454723c */ /* 0x048ff00000001854 */
[C---:B------:R-:W-:Y:S01]  /*1f380*/  HMMA.16816.F32 R88, R4.reuse, R14, R88 ;  /* 0x0000000e0458723c */ /* 0x040fe20000001858 */
[----:B------:R-:W3:Y:S07]  /*1f390*/  LDSM.16.MT88.4 R12, [R216+0xf800] ;  /* 0x00f80000d80c783b */ /* 0x000eee0000004200 */
[C---:B------:R-:W-:Y:S07]  /*1f3a0*/  HMMA.16816.F32 R128, R4.reuse, R28, R128 ;  /* 0x0000001c0480723c */ /* 0x040fee0000001880 */
[-CC-:B------:R-:W-:Y:S01]  /*1f3b0*/  FFMA.FTZ R28, R56, R47.reuse, -R58.reuse ;  /* 0x0000002f381c7223 */ /* 0x180fe2000001083a */
[----:B------:R-:W-:Y:S01]  /*1f3c0*/  HMMA.16816.F32 R124, R4, R30, R124 ;  /* 0x0000001e047c723c */ /* 0x000fe2000000187c */
[----:B------:R-:W-:-:S04]  /*1f3d0*/  FFMA.FTZ R29, R46, R47, -R58 ;  /* 0x0000002f2e1d7223 */ /* 0x000fc8000001083a */
[----:B------:R-:W-:Y:S02]  /*1f3e0*/  MUFU.EX2 R28, R28 ;  /* 0x0000001c001c7308 */ /* 0x000fe40000000800 */
[-C--:B------:R-:W-:Y:S01]  /*1f3f0*/  FFMA.FTZ R30, R54, R47.reuse, -R58 ;  /* 0x0000002f361e7223 */ /* 0x080fe2000001083a */
[----:B------:R-:W-:Y:S01]  /*1f400*/  HMMA.16816.F32 R68, R4, R24, R68 ;  /* 0x000000180444723c */ /* 0x000fe20000001844 */
[----:B------:R-:W-:-:S04]  /*1f410*/  FFMA.FTZ R31, R45, R47, -R52 ;  /* 0x0000002f2d1f7223 */ /* 0x000fc80000010834 */
        /* <DEDUP_REMOVED lines=8> */
[----:B------:R-:W-:Y:S03]  /*1f4a0*/  MUFU.EX2 R25, R25 ;  /* 0x0000001900197308 */ /* 0x000fe60000000800 */
[C---:B------:R-:W-:Y:S01]  /*1f4b0*/  HMMA.16816.F32 R120, R4.reuse, R18, R120 ;  /* 0x000000120478723c */ /* 0x040fe20000001878 */
[----:B------:R-:W1:Y:S04]  /*1f4c0*/  LDSM.16.MT88.4 R16, [R214+0xf800] ;  /* 0x00f80000d610783b */ /* 0x000e680000004200 */
[----:B------:R-:W-:Y:S03]  /*1f4d0*/  MUFU.EX2 R26, R26 ;  /* 0x0000001a001a7308 */ /* 0x000fe60000000800 */
[C---:B----4-:R-:W-:Y:S05]  /*1f4e0*/  HMMA.16816.F32 R104, R4.reuse, R20, R104 ;  /* 0x000000140468723c */ /* 0x050fea0000001868 */
[----:B------:R-:W4:Y:S03]  /*1f4f0*/  MUFU.EX2 R27, R27 ;  /* 0x0000001b001b7308 */ /* 0x000f260000000800 */
[C---:B------:R-:W-:Y:S01]  /*1f500*/  HMMA.16816.F32 R108, R4.reuse, R22, R108 ;  /* 0x00000016046c723c */ /* 0x040fe2000000186c */
[----:B------:R-:W-:Y:S04]  /*1f510*/  LDSM.16.MT88.4 R20, [R213+0xf800] ;  /* 0x00f80000d514783b */ /* 0x000fe80000004200 */
[----:B------:R-:W5:Y:S03]  /*1f520*/  MUFU.EX2 R30, R30 ;  /* 0x0000001e001e7308 */ /* 0x000f660000000800 */
[C---:B--2---:R-:W-:Y:S05]  /*1f530*/  HMMA.16816.F32 R116, R4.reuse, R8, R116 ;  /* 0x000000080474723c */ /* 0x044fea0000001874 */
[----:B------:R-:W2:Y:S03]  /*1f540*/  MUFU.EX2 R31, R31 ;  /* 0x0000001f001f7308 */ /* 0x000ea60000000800 */
[----:B------:R-:W-:Y:S01]  /*1f550*/  HMMA.16816.F32 R112, R4, R10, R112 ;  /* 0x0000000a0470723c */ /* 0x000fe20000001870 */
[----:B------:R-:W1:Y:S06]  /*1f560*/  LDSM.16.MT88.4 R8, [R212+0xf800] ;  /* 0x00f80000d408783b */ /* 0x000e6c0000004200 */
[----:B----4-:R-:W-:Y:S01]  /*1f570*/  F2FP.PACK_AB R4, R28, R27 ;  /* 0x0000001b1c04723e */ /* 0x010fe200000000ff */
[----:B------:R-:W-:Y:S01]  /*1f580*/  FADD.FTZ R27, R27, R0 ;  /* 0x000000001b1b7221 */ /* 0x000fe20000010000 */
[----:B------:R-:W-:Y:S01]  /*1f590*/  F2FP.PACK_AB R5, R25, R24 ;  /* 0x000000181905723e */ /* 0x000fe200000000ff */
[----:B------:R-:W-:Y:S01]  /*1f5a0*/  FADD.FTZ R24, R24, R3 ;  /* 0x0000000318187221 */ /* 0x000fe20000010000 */
[----:B-----5:R-:W-:Y:S01]  /*1f5b0*/  F2FP.PACK_AB R6, R30, R29 ;  /* 0x0000001d1e06723e */ /* 0x020fe200000000ff */
[----:B------:R-:W-:Y:S01]  /*1f5c0*/  FADD.FTZ R28, R28, R27 ;  /* 0x0000001b1c1c7221 */ /* 0x000fe20000010000 */
[----:B--2---:R-:W-:Y:S01]  /*1f5d0*/  F2FP.PACK_AB R7, R31, R26 ;  /* 0x0000001a1f07723e */ /* 0x004fe200000000ff */
        /* <DEDUP_REMOVED lines=8> */
[----:B------:R-:W2:Y:S07]  /*1f660*/  LDSM.16.MT88.4 R12, [R216+0x13800] ;  /* 0x01380000d80c783b */ /* 0x000eae0000004200 */
[C---:B-1----:R-:W-:Y:S08]  /*1f670*/  HMMA.16816.F32 R68, R4.reuse, R16, R68 ;  /* 0x000000100444723c */ /* 0x042ff00000001844 */
[C---:B------:R-:W-:Y:S01]  /*1f680*/  HMMA.16816.F32 R72, R4.reuse, R18, R72 ;  /* 0x000000120448723c */ /* 0x040fe20000001848 */
[----:B------:R-:W1:Y:S07]  /*1f690*/  LDSM.16.MT88.4 R16, [R214+0x13800] ;  /* 0x01380000d610783b */ /* 0x000e6e0000004200 */
[C---:B------:R-:W-:Y:S08]  /*1f6a0*/  HMMA.16816.F32 R84, R4.reuse, R8, R84 ;  /* 0x000000080454723c */ /* 0x040ff00000001854 */
[C---:B------:R-:W-:Y:S01]  /*1f6b0*/  HMMA.16816.F32 R88, R4.reuse, R10, R88 ;  /* 0x0000000a0458723c */ /* 0x040fe20000001858 */
[----:B------:R-:W3:Y:S07]  /*1f6c0*/  LDSM.16.MT88.4 R8, [R213+0x13800] ;  /* 0x01380000d508783b */ /* 0x000eee0000004200 */
[C---:B------:R-:W-:Y:S08]  /*1f6d0*/  HMMA.16816.F32 R76, R4.reuse, R20, R76 ;  /* 0x00000014044c723c */ /* 0x040ff0000000184c */
[C---:B--2---:R-:W-:Y:S08]  /*1f6e0*/  HMMA.16816.F32 R92, R4.reuse, R12, R92 ;  /* 0x0000000c045c723c */ /* 0x044ff0000000185c */
[C---:B------:R-:W-:Y:S01]  /*1f6f0*/  HMMA.16816.F32 R96, R4.reuse, R14, R96 ;  /* 0x0000000e0460723c */ /* 0x040fe20000001860 */
[----:B------:R-:W2:Y:S07]  /*1f700*/  LDSM.16.MT88.4 R12, [R212+0x13800] ;  /* 0x01380000d40c783b */ /* 0x000eae0000004200 */
[C---:B------:R-:W-:Y:S08]  /*1f710*/  HMMA.16816.F32 R80, R4.reuse, R22, R80 ;  /* 0x000000160450723c */ /* 0x040ff00000001850 */
[C---:B-1----:R-:W-:Y:S08]  /*1f720*/  HMMA.16816.F32 R100, R4.reuse, R16, R100 ;  /* 0x000000100464723c */ /* 0x042ff00000001864 */
[C---:B------:R-:W-:Y:S08]  /*1f730*/  HMMA.16816.F32 R120, R4.reuse, R18, R120 ;  /* 0x000000120478723c */ /* 0x040ff00000001878 */
[C---:B---3--:R-:W-:Y:S08]  /*1f740*/  HMMA.16816.F32 R104, R4.reuse, R8, R104 ;  /* 0x000000080468723c */ /* 0x048ff00000001868 */
[C---:B------:R-:W-:Y:S08]  /*1f750*/  HMMA.16816.F32 R108, R4.reuse, R10, R108 ;  /* 0x0000000a046c723c */ /* 0x040ff0000000186c */
[C---:B--2---:R-:W-:Y:S08]  /*1f760*/  HMMA.16816.F32 R116, R4.reuse, R12, R116 ;  /* 0x0000000c0474723c */ /* 0x044ff00000001874 */
[----:B------:R-:W-:Y:S08]  /*1f770*/  HMMA.16816.F32 R112, R4, R14, R112 ;  /* 0x0000000e0470723c */ /* 0x000ff00000001870 */
.L_x_1105:
[----:B------:R-:W-:-:S13]  /*1f780*/  ISETP.GE.AND P0, PT, R238, 0x1, PT ;  /* 0x00000001ee00780c */ /* 0x000fda0003f06270 */
[----:B------:R-:W-:Y:S05]  /*1f790*/  @!P0 BRA `(.L_x_1114) ;  /* 0x00004a8000008947 */ /* 0x000fea0003800000 */
[----:B------:R-:W-:Y:S02]  /*1f7a0*/  MOV R0, R3 ;  /* 0x0000000300007202 */ /* 0x000fe40000000f00 */
[----:B------:R-:W-:Y:S02]  /*1f7b0*/  MOV R135, R132 ;  /* 0x0000008400877202 */ /* 0x000fe40000000f00 */
.L_x_1123:
[----:B------:R-:W-:Y:S04]  /*1f7c0*/  DEPBAR.LE SB0, 0x0 ;  /* 0x000080000000791a */ /* 0x000fe80000000000 */
[----:B------:R-:W-:Y:S01]  /*1f7d0*/  WARPSYNC 0xffffffff ;  /* 0xffffffff00007948 */ /* 0x000fe20003800000 */
[----:B------:R-:W-:Y:S01]  /*1f7e0*/  BAR.SYNC.DEFER_BLOCKING 0x0 ;  /* 0x0000000000007b1d */ /* 0x000fe20000010000 */
[----:B------:R-:W-:Y:S01]  /*1f7f0*/  ISETP.NE.U32.AND P1, PT, R236, RZ, PT ;  /* 0x000000ffec00720c */ /* 0x000fe20003f25070 */
[----:B------:R-:W-:Y:S03]  /*1f800*/  IMAD.MOV.U32 R2, RZ, RZ, c[0x0][0x40] ;  /* 0x00001000ff027624 */ /* 0x000fe600078e00ff */
[----:B------:R-:W-:Y:S02]  /*1f810*/  ISETP.NE.AND.EX P1, PT, R237, RZ, PT, P1 ;  /* 0x000000ffed00720c */ /* 0x000fe40003f25310 */
[----:B------:R-:W-:Y:S05]  /*1f820*/  IADD3 R2, P0, R2, 0x160, RZ ;  /* 0x0000016002027810 */ /* 0x000fea0007f1e0ff */
[----:B------:R-:W-:Y:S01]  /*1f830*/  IMAD.X R3, RZ, RZ, c[0x0][0x44], P0 ;  /* 0x00001100ff037624 */ /* 0x000fe200000e06ff */
[----:B------:R-:W-:Y:S05]  /*1f840*/  BSSY B0, `(.L_x_1115) ;  /* 0x0000045000007945 */ /* 0x000fea0003800000 */
[----:B------:R-:W-:-:S05]  /*1f850*/  @!P1 BRA `(.L_x_1116) ;  /* 0x000003f000009947 */ /* 0x000fca0003800000 */
[----:B------:R-:W-:Y:S01]  /*1f860*/  IMAD.SHL.U32 R12, R238, 0x80, RZ ;  /* 0x00000080ee0c7824 */ /* 0x000fe200078e00ff */
[----:B------:R-:W-:Y:S02]  /*1f870*/  ULDC.64 UR4, c[0x0][0x118] ;  /* 0x0000460000047ab9 */ /* 0x000fe40000000a00 */
[----:B------:R-:W2:Y:S02]  /*1f880*/  LD.E R11, [R2.64+0x170] ;  /* 0x00017004020b7980 */ /* 0x000ea4000c101900 */
[----:B------:R-:W-:Y:S02]  /*1f890*/  IABS R7, R12 ;  /* 0x0000000c00077213 */ /* 0x000fe40000000000 */
[-C--:B--2---:R-:W-:Y:S02]  /*1f8a0*/  IABS R8, R11.reuse ;  /* 0x0000000b00087213 */ /* 0x084fe40000000000 */
[-C--:B------:R-:W-:Y:S02]  /*1f8b0*/  IABS R6, R11.reuse ;  /* 0x0000000b00067213 */ /* 0x080fe40000000000 */
[----:B------:R-:W1:Y:S03]  /*1f8c0*/  I2F.RP R9, R8 ;  /* 0x0000000800097306 */ /* 0x000e660000209400 */
[----:B------:R-:W-:Y:S07]  /*1f8d0*/  IMAD.MOV R6, RZ, RZ, -R6 ;  /* 0x000000ffff067224 */ /* 0x000fee00078e0a06 */
[----:B-1----:R-:W1:Y:S02]  /*1f8e0*/  MUFU.RCP R4, R9 ;  /* 0x0000000900047308 */ /* 0x002e640000001000 */
[----:B-1----:R-:W-:Y:S02]  /*1f8f0*/  IADD3 R14, R4, 0xffffffe, RZ ;  /* 0x0ffffffe040e7810 */ /* 0x002fe40007ffe0ff */
[C---:B------:R-:W-:Y:S06]  /*1f900*/  IADD3 R4, R12.reuse, -0x80, RZ ;  /* 0xffffff800c047810 */ /* 0x040fec0007ffe0ff */
[----:B------:R-:W1:Y:S01]  /*1f910*/  F2I.FTZ.U32.TRUNC.NTZ R15, R14 ;  /* 0x0000000e000f7305 */ /* 0x000e62000021f000 */
[-C--:B------:R-:W-:Y:S04]  /*1f920*/  LOP3.LUT R12, R12, R11.reuse, RZ, 0x3c, !PT ;  /* 0x0000000b0c0c7212 */ /* 0x080fe800078e3cff */
[----:B------:R-:W-:Y:S01]  /*1f930*/  ISETP.GE.AND P2, PT, R12, RZ, PT ;  /* 0x000000ff0c00720c */ /* 0x000fe20003f46270 */
[--C-:B-1----:R-:W-:Y:S02]  /*1f940*/  IMAD.MOV R5, RZ, RZ, -R15.reuse ;  /* 0x000000ffff057224 */ /* 0x102fe400078e0a0f */
[----:B------:R-:W-:Y:S02]  /*1f950*/  IMAD.MOV.U32 R14, RZ, RZ, RZ ;  /* 0x000000ffff0e7224 */ /* 0x000fe400078e00ff */
[----:B------:R-:W-:Y:S01]  /*1f960*/  IMAD R10, R5, R8, RZ ;  /* 0x00000008050a7224 */ /* 0x000fe200078e02ff */
[----:B------:R-:W-:Y:S02]  /*1f970*/  IABS R5, R4 ;  /* 0x0000000400057213 */ /* 0x000fe40000000000 */
[----:B------:R-:W-:Y:S01]  /*1f980*/  LOP3.LUT R4, R4, R11, RZ, 0x3c, !PT ;  /* 0x0000000b04047212 */ /* 0x000fe200078e3cff */
[----:B------:R-:W-:Y:S02]  /*1f990*/  IMAD.HI.U32 R10, R15, R10, R14 ;  /* 0x0000000a0f0a7227 */ /* 0x000fe400078e000e */
[----:B------:R-:W2:Y:S01]  /*1f9a0*/  LD.E.64 R14, [R2.64+0x28] ;  /* 0x00002804020e7980 */ /* 0x000ea2000c101b00 */
[----:B------:R-:W-:Y:S03]  /*1f9b0*/  ISETP.GE.AND P0, PT, R4, RZ, PT ;  /* 0x000000ff0400720c */ /* 0x000fe60003f06270 */
        /* <DEDUP_REMOVED lines=12> */
[----:B------:R-:W-:Y:S02]  /*1fa80*/  ISETP.NE.AND P1, PT, R11, RZ, PT ;  /* 0x000000ff0b00720c */ /* 0x000fe40003f25270 */
[----:B------:R-:W-:Y:S07]  /*1fa90*/  LOP3.LUT R7, RZ, R11, RZ, 0x33, !PT ;  /* 0x0000000bff077212 */ /* 0x000fee00078e33ff */
[----:B------:R-:W-:Y:S02]  /*1faa0*/  @P4 IADD3 R9, R9, 0x1, RZ ;  /* 0x0000000109094810 */ /* 0x000fe40007ffe0ff */
[----:B------:R-:W-:Y:S03]  /*1fab0*/  @P5 IADD3 R10, R10, 0x1, RZ ;  /* 0x000000010a0a5810 */ /* 0x000fe60007ffe0ff */
[----:B------:R-:W-:Y:S02]  /*1fac0*/  @!P0 IMAD.MOV R9, RZ, RZ, -R9 ;  /* 0x000000ffff098224 */ /* 0x000fe400078e0a09 */
[----:B------:R-:W-:Y:S03]  /*1fad0*/  @!P2 IMAD.MOV R10, RZ, RZ, -R10 ;  /* 0x000000ffff0aa224 */ /* 0x000fe600078e0a0a */
[C---:B------:R-:W-:Y:S02]  /*1fae0*/  SEL R13, R7.reuse, R9, !P1 ;  /* 0x00000009070d7207 */ /* 0x040fe40004800000 */
[----:B------:R-:W-:Y:S01]  /*1faf0*/  SEL R7, R7, R10, !P1 ;  /* 0x0000000a07077207 */ /* 0x000fe20004800000 */
[----:B------:R-:W3:Y:S01]  /*1fb00*/  LD.E.64 R8, [R2.64+0x40] ;  /* 0x0000400402087980 */ /* 0x000ee2000c101b00 */
[-C--:B------:R-:W-:Y:S02]  /*1fb10*/  LEA R18, P1, R13, R236.reuse, 0x2 ;  /* 0x000000ec0d127211 */ /* 0x080fe400078210ff */
[C---:B------:R-:W-:Y:S01]  /*1fb20*/  LEA R16, P0, R7.reuse, R236, 0x2 ;  /* 0x000000ec07107211 */ /* 0x040fe200078010ff */
[----:B------:R-:W-:Y:S01]  /*1fb30*/  IMAD.IADD R6, R7, 0x1, -R13 ;  /* 0x0000000107067824 */ /* 0x000fe200078e0a0d */
[-C--:B------:R-:W-:Y:S02]  /*1fb40*/  LEA.HI.X.SX32 R19, R13, R237.reuse, 0x2, P1 ;  /* 0x000000ed0d137211 */ /* 0x080fe400008f16ff */
[----:B------:R-:W-:Y:S01]  /*1fb50*/  LEA.HI.X.SX32 R17, R7, R237, 0x2, P0 ;  /* 0x000000ed07117211 */ /* 0x000fe200000f16ff */
[----:B------:R-:W-:Y:S02]  /*1fb60*/  IMAD R11, R11, R6, -0x80 ;  /* 0xffffff800b0b7424 */ /* 0x000fe400078e0206 */
[----:B------:R-:W4:Y:S03]  /*1fb70*/  LD.E R4, [R18.64] ;  /* 0x0000000412047980 */ /* 0x000f26000c101900 */
[----:B------:R-:W-:Y:S01]  /*1fb80*/  SHF.R.S32.HI R7, RZ, 0x1f, R11 ;  /* 0x0000001fff077819 */ /* 0x000fe2000001140b */
[----:B------:R-:W4:Y:S01]  /*1fb90*/  LD.E R5, [R16.64] ;  /* 0x0000000410057980 */ /* 0x000f22000c101900 */
[-C--:B---3--:R-:W-:Y:S02]  /*1fba0*/  IMAD R6, R9, R11.reuse, RZ ;  /* 0x0000000b09067224 */ /* 0x088fe400078e02ff */
[C---:B------:R-:W-:Y:S04]  /*1fbb0*/  IMAD.WIDE.U32 R10, R8.reuse, R11, RZ ;  /* 0x0000000b080a7225 */ /* 0x040fe800078e00ff */
[----:B------:R-:W-:Y:S04]  /*1fbc0*/  IMAD R6, R8, R7, R6 ;  /* 0x0000000708067224 */ /* 0x000fe800078e0206 */
[----:B------:R-:W-:Y:S02]  /*1fbd0*/  IMAD.IADD R11, R11, 0x1, R6 ;  /* 0x000000010b0b7824 */ /* 0x000fe400078e0206 */
[----:B----4-:R-:W-:Y:S04]  /*1fbe0*/  IMAD.IADD R5, R4, 0x1, -R5 ;  /* 0x0000000104057824 */ /* 0x010fe800078e0a05 */
[----:B--2---:R-:W-:Y:S01]  /*1fbf0*/  IMAD R7, R15, R5, RZ ;  /* 0x000000050f077224 */ /* 0x004fe200078e02ff */
[----:B------:R-:W-:Y:S01]  /*1fc00*/  SHF.R.S32.HI R4, RZ, 0x1f, R5 ;  /* 0x0000001fff047819 */ /* 0x000fe20000011405 */
[----:B------:R-:W-:Y:S04]  /*1fc10*/  IMAD.WIDE.U32 R10, R5, R14, R10 ;  /* 0x0000000e050a7225 */ /* 0x000fe800078e000a */
[----:B------:R-:W-:Y:S04]  /*1fc20*/  IMAD R7, R14, R4, R7 ;  /* 0x000000040e077224 */ /* 0x000fe800078e0207 */
[----:B------:R-:W-:Y:S01]  /*1fc30*/  IMAD.IADD R7, R11, 0x1, R7 ;  /* 0x000000010b077824 */ /* 0x000fe200078e0207 */
[----:B------:R-:W-:-:S05]  /*1fc40*/  BRA `(.L_x_1117) ;  /* 0x0000004000007947 */ /* 0x000fca0003800000 */
.L_x_1116:
[----:B------:R-:W-:Y:S02]  /*1fc50*/  ULDC.64 UR4, c[0x0][0x118] ;  /* 0x0000460000047ab9 */ /* 0x000fe40000000a00 */
[----:B------:R-:W2:Y:S02]  /*1fc60*/  LD.E R10, [R2.64+0x40] ;  /* 0x00004004020a7980 */ /* 0x000ea4000c101900 */
[----:B--2---:R-:W-:Y:S04]  /*1fc70*/  LEA R10, -R10, RZ, 0x7 ;  /* 0x000000ff0a0a7211 */ /* 0x004fe800078e39ff */
[----:B------:R-:W-:Y:S02]  /*1fc80*/  SHF.R.S32.HI R7, RZ, 0x1f, R10 ;  /* 0x0000001fff077819 */ /* 0x000fe4000001140a */
.L_x_1117:
[----:B------:R-:W-:Y:S05]  /*1fc90*/  BSYNC B0 ;  /* 0x0000000000007941 */ /* 0x000fea0003800000 */
.L_x_1115:
[C---:B------:R-:W-:Y:S01]  /*1fca0*/  LOP3.LUT P3, RZ, R239.reuse, 0x1, RZ, 0xc0, !PT ;  /* 0x00000001efff7812 */ /* 0x040fe2000786c0ff */
[----:B------:R-:W-:Y:S01]  /*1fcb0*/  ULDC.64 UR4, c[0x0][0x118] ;  /* 0x0000460000047ab9 */ /* 0x000fe20000000a00 */
[CC--:B------:R-:W-:Y:S01]  /*1fcc0*/  LEA R132, P1, R10.reuse, R148.reuse, 0x1 ;  /* 0x000000940a847211 */ /* 0x0c0fe200078208ff */
[----:B------:R-:W-:Y:S01]  /*1fcd0*/  BSSY B1, `(.L_x_1118) ;  /* 0x0000218000017945 */ /* 0x000fe20003800000 */
[----:B------:R-:W-:Y:S02]  /*1fce0*/  LOP3.LUT P2, RZ, R239, 0x2, RZ, 0xc0, !PT ;  /* 0x00000002efff7812 */ /* 0x000fe4000784c0ff */
[C---:B------:R-:W-:Y:S02]  /*1fcf0*/  LEA.HI.X R133, R10.reuse, R149, R7, 0x1, P1 ;  /* 0x000000950a857211 */ /* 0x040fe400008f0c07 */
[----:B------:R-:W-:Y:S05]  /*1fd00*/  IADD3 R5, P0, R10, R223, RZ ;  /* 0x000000df0a057210 */ /* 0x000fea0007f1e0ff */
[----:B------:R-:W-:Y:S01]  /*1fd10*/  @!PT LDS RZ, [RZ] ;  /* 0x00000000fffff984 */ /* 0x000fe20000000800 */
[----:B------:R-:W-:Y:S01]  /*1fd20*/  @!PT LDS RZ, [RZ] ;  /* 0x00000000fffff984 */ /* 0x000fe20000000800 */
[----:B------:R-:W-:Y:S01]  /*1fd30*/  @!PT LDS RZ, [RZ] ;  /* 0x00000000fffff984 */ /* 0x000fe20000000800 */
[----:B------:R1:W-:Y:S01]  /*1fd40*/  @P3 LDGSTS.E.BYPASS.LTC128B.128 [R235+0xc000], [R132.64] ;  /* 0x0c00000084eb3fae */ /* 0x0003e2000b901d44 */
[----:B------:R-:W-:Y:S01]  /*1fd50*/  IMAD.X R6, R7, 0x1, R224, P0 ;  /* 0x0000000107067824 */ /* 0x000fe200000e06e0 */
[CC--:B------:R-:W-:Y:S02]  /*1fd60*/  @P3 LEA R18, P4, R5.reuse, R148.reuse, 0x1 ;  /* 0x0000009405123211 */ /* 0x0c0fe400078808ff */
[----:B------:R-:W-:Y:S01]  /*1fd70*/  @!P3 STS.128 [R235+0xc000], RZ ;  /* 0x00c000ffeb00b388 */ /* 0x000fe20000000c00 */
[CC--:B------:R-:W-:Y:S02]  /*1fd80*/  @P2 LEA R12, P0, R5.reuse, R148.reuse, 0x1 ;  /* 0x00000094050c2211 */ /* 0x0c0fe400078008ff */
[C-C-:B------:R-:W-:Y:S01]  /*1fd90*/  @P3 LEA.HI.X R19, R5.reuse, R149, R6.reuse, 0x1, P4 ;  /* 0x0000009505133211 */ /* 0x140fe200020f0c06 */
[----:B------:R-:W-:Y:S01]  /*1fda0*/  @!PT LDS RZ, [RZ] ;  /* 0x00000000fffff984 */ /* 0x000fe20000000800 */
[----:B------:R-:W-:Y:S01]  /*1fdb0*/  @!PT LDS RZ, [RZ] ;  /* 0x00000000fffff984 */ /* 0x000fe20000000800 */
[----:B------:R-:W-:Y:S01]  /*1fdc0*/  @!PT LDS RZ, [RZ] ;  /* 0x00000000fffff984 */ /* 0x000fe20000000800 */
[----:B------:R1:W-:Y:S01]  /*1fdd0*/  @P2 LDGSTS.E.BYPASS.LTC128B.128 [R235+0x10000], [R132.64+0x80] ;  /* 0x1000008084eb2fae */ /* 0x0003e2000b901d44 */
[C---:B------:R-:W-:Y:S02]  /*1fde0*/  IADD3 R7, P1, R5.reuse, R223, RZ ;  /* 0x000000df05077210 */ /* 0x040fe40007f3e0ff */
[----:B------:R-:W-:Y:S01]  /*1fdf0*/  @P2 LEA.HI.X R13, R5, R149, R6, 0x1, P0 ;  /* 0x00000095050d2211 */ /* 0x000fe200000f0c06 */
[----:B------:R-:W-:Y:S01]  /*1fe00*/  @!P2 STS.128 [R235+0x10000], RZ ;  /* 0x010000ffeb00a388 */ /* 0x000fe20000000c00 */
[CC--:B------:R-:W-:Y:S01]  /*1fe10*/  @P3 LEA R16, P4, R7.reuse, R148.reuse, 0x1 ;  /* 0x0000009407103211 */ /* 0x0c0fe200078808ff */
[----:B------:R-:W-:Y:S01]  /*1fe20*/  IMAD.X R6, R6, 0x1, R224, P1 ;  /* 0x0000000106067824 */ /* 0x000fe200008e06e0 */
        /* <DEDUP_REMOVED lines=8> */
[-C--:B------:R-:W-:Y:S01]  /*1feb0*/  @P2 LEA.HI.X R11, R7, R149.reuse, R6, 0x1, P0 ;  /* 0x00000095070b2211 */ /* 0x080fe200000f0c06 */
[----:B------:R-:W-:Y:S01]  /*1fec0*/  IMAD.X R6, R6, 0x1, R224, P1 ;  /* 0x0000000106067824 */ /* 0x000fe200008e06e0 */
[CC--:B------:R-:W-:Y:S01]  /*1fed0*/  @P3 LEA R14, P4, R5.reuse, R148.reuse, 0x1 ;  /* 0x00000094050e3211 */ /* 0x0c0fe200078808ff */
[----:B------:R-:W-:Y:S01]  /*1fee0*/  @!PT LDS RZ, [RZ] ;  /* 0x00000000fffff984 */ /* 0x000fe20000000800 */
[----:B------:R-:W-:Y:S01]  /*1fef0*/  @!PT LDS RZ, [RZ] ;  /* 0x00000000fffff984 */ /* 0x000fe20000000800 */
[----:B------:R-:W-:Y:S01]  /*1ff00*/  @!PT LDS RZ, [RZ] ;  /* 0x00000000fffff984 */ /* 0x000fe20000000800 */
[----:B------:R3:W-:Y:S01]  /*1ff10*/  @P2 LDGSTS.E.BYPASS.LTC128B.128 [R235+0x10800], [R12.64+0x80] ;  /* 0x108000800ceb2fae */ /* 0x0007e2000b901d44 */
[CC--:B------:R-:W-:Y:S02]  /*1ff20*/  @P2 LEA R8, P0, R5.reuse, R148.reuse, 0x1 ;  /* 0x0000009405082211 */ /* 0x0c0fe400078008ff */
[C-C-:B------:R-:W-:Y:S01]  /*1ff30*/  @P3 LEA.HI.X R15, R5.reuse, R149, R6.reuse, 0x1, P4 ;  /* 0x00000095050f3211 */ /* 0x140fe200020f0c06 */
[----:B------:R-:W-:Y:S01]  /*1ff40*/  @!P2 STS.128 [R235+0x10800], RZ ;  /* 0x010800ffeb00a388 */ /* 0x000fe20000000c00 */
[C---:B------:R-:W-:Y:S02]  /*1ff50*/  IADD3 R7, P1, R5.reuse, R223, RZ ;  /* 0x000000df05077210 */ /* 0x040fe40007f3e0ff */
[----:B------:R-:W-:Y:S01]  /*1ff60*/  @P2 LEA.HI.X R9, R5, R149, R6, 0x1, P0 ;  /* 0x0000009505092211 */ /* 0x000fe200000f0c06 */
[----:B------:R-:W-:Y:S01]  /*1ff70*/  @!PT LDS RZ, [RZ] ;  /* 0x00000000fffff984 */ /* 0x000fe20000000800 */
[----:B------:R-:W-:Y:S01]  /*1ff80*/  @!PT LDS RZ, [RZ] ;  /* 0x00000000fffff984 */ /* 0x000fe20000000800 */
[----:B------:R-:W-:Y:S01]  /*1ff90*/  @!PT LDS RZ, [RZ] ;  /* 0x00000000fffff984 */ /* 0x000fe20000000800 */
[----:B------:R2:W-:Y:S01]  /*1ffa0*/  @P3 LDGSTS.E.BYPASS.LTC128B.128 [R235+0xd000], [R16.64] ;  /* 0x0d00000010eb3fae */ /* 0x0005e2000b901d44 */
[CC--:B------:R-:W-:Y:S01]  /*1ffb0*/  @P3 LEA R22, P4, R7.reuse, R148.reuse, 0x1 ;  /* 0x0000009407163211 */ /* 0x0c0fe200078808ff */
[----:B------:R-:W-:Y:S01]  /*1ffc0*/  IMAD.X R6, R6, 0x1, R224, P1 ;  /* 0x0000000106067824 */ /* 0x000fe200008e06e0 */
[CC--:B------:R-:W-:Y:S01]  /*1ffd0*/  @P2 LEA R20, P0, R7.reuse, R148.reuse, 0x1 ;  /* 0x0000009407142211 */ /* 0x0c0fe200078008ff */
[----:B------:R-:W-:Y:S01]  /*1ffe0*/  @!P3 STS.128 [R235+0xd000], RZ ;  /* 0x00d000ffeb00b388 */ /* 0x000fe20000000c00 */
[C---:B------:R-:W-:Y:S02]  /*1fff0*/  IADD3 R5, P1, R7.reuse, R223, RZ ;  /* 0x000000df07057210 */ /* 0x040fe40007f3e0ff */
[CCC-:B------:R-:W-:Y:S01]  /*20000*/  @P3 LEA.HI.X R23, R7.reuse, R149.reuse, R6.reuse, 0x1, P4 ;  /* 0x0000009507173211 */ /* 0x1c0fe200020f0c06 */
[----:B------:R-:W-:Y:S01]  /*20010*/  @!PT LDS RZ, [RZ] ;  /* 0x00000000fffff984 */ /* 0x000fe20000000800 */
[----:B------:R-:W-:Y:S01]  /*20020*/  @!PT LDS RZ, [RZ] ;  /* 0x00000000fffff984 */ /* 0x000fe20000000800 */
[----:B------:R-:W-:Y:S01]  /*20030*/  @!PT LDS RZ, [RZ] ;  /* 0x00000000fffff984 */ /* 0x000fe20000000800 */
[----:B------:R4:W-:Y:S01]  /*20040*/  @P2 LDGSTS.E.BYPASS.LTC128B.128 [R235+0x11000], [R10.64+0x80] ;  /* 0x110000800aeb2fae */ /* 0x0009e2000b901d44 */
[-C--:B------:R-:W-:Y:S01]  /*20050*/  @P2 LEA.HI.X R21, R7, R149.reuse, R6, 0x1, P0 ;  /* 0x0000009507152211 */ /* 0x080fe200000f0c06 */
[----:B------:R-:W-:Y:S01]  /*20060*/  IMAD.X R6, R6, 0x1, R224, P1 ;  /* 0x0000000106067824 */ /* 0x000fe200008e06e0 */
[CC--:B------:R-:W-:Y:S01]  /*20070*/  @P3 LEA R26, P4, R5.reuse, R148.reuse, 0x1 ;  /* 0x00000094051a3211 */ /* 0x0c0fe200078808ff */
[----:B------:R-:W-:Y:S01]  /*20080*/  @!P2 STS.128 [R235+0x11000], RZ ;  /* 0x011000ffeb00a388 */ /* 0x000fe20000000c00 */
[CC--:B------:R-:W-:Y:S02]  /*20090*/  @P2 LEA R24, P0, R5.reuse, R148.reuse, 0x1 ;  /* 0x0000009405182211 */ /* 0x0c0fe400078008ff */
[C-C-:B------:R-:W-:Y:S01]  /*200a0*/  @P3 LEA.HI.X R27, R5.reuse, R149, R6.reuse, 0x1, P4 ;  /* 0x00000095051b3211 */ /* 0x140fe200020f0c06 */
[----:B------:R-:W-:Y:S01]  /*200b0*/  @!PT LDS RZ, [RZ] ;  /* 0x00000000fffff984 */ /* 0x000fe20000000800 */
[----:B------:R-:W-:Y:S01]  /*200c0*/  @!PT LDS RZ, [RZ] ;  /* 0x00000000fffff984 */ /* 0x000fe20000000800 */
[----:B------:R-:W-:Y:S01]  /*200d0*/  @!PT LDS RZ, [RZ] ;  /* 0x00000000fffff984 */ /* 0x000fe20000000800 */
[----:B------:R3:W-:Y:S01]  /*200e0*/  @P3 LDGSTS.E.BYPASS.LTC128B.128 [R235+0xd800], [R14.64] ;  /* 0x0d8000000eeb3fae */ /* 0x0007e2000b901d44 */
        /* <DEDUP_REMOVED lines=9> */
[----:B------:R4:W-:Y:S01]  /*20180*/  @P2 LDGSTS.E.BYPASS.LTC128B.128 [R235+0x11800], [R8.64+0x80] ;  /* 0x1180008008eb2fae */ /* 0x0009e2000b901d44 */
        /* <DEDUP_REMOVED lines=9> */
[----:B------:R5:W-:Y:S01]  /*20220*/  @P3 LDGSTS.E.BYPASS.LTC128B.128 [R235+0xe000], [R22.64] ;  /* 0x0e00000016eb3fae */ /* 0x000be2000b901d44 */
[C---:B------:R-:W-:Y:S02]  /*20230*/  @P2 LEA R36, P0, R5.reuse, R148, 0x1 ;  /* 0x0000009405242211 */ /* 0x040fe400078008ff */
[CCC-:B------:R-:W-:Y:S01]  /*20240*/  @P3 LEA.HI.X R31, R5.reuse, R149.reuse, R4.reuse, 0x1, P4 ;  /* 0x00000095051f3211 */ /* 0x1c0fe200020f0c04 */
[----:B------:R-:W-:Y:S01]  /*20250*/  @!P3 STS.128 [R235+0xe000], RZ ;  /* 0x00e000ffeb00b388 */ /* 0x000fe20000000c00 */
[----:B------:R-:W-:Y:S02]  /*20260*/  @P2 LEA.HI.X R37, R5, R149, R4, 0x1, P0 ;  /* 0x0000009505252211 */ /* 0x000fe400000f0c04 */
[----:B------:R-:W-:Y:S01]  /*20270*/  ISETP.GE.AND P0, PT, R238, 0x2, PT ;  /* 0x00000002ee00780c */ /* 0x000fe20003f06270 */
        /* <DEDUP_REMOVED lines=36> */
[----:B----4-:R-:W4:Y:S04]  /*204c0*/  LDSM.16.M88.4 R8, [R221+0x4000] ;  /* 0x00400000dd08783b */ /* 0x010f280000000200 */
[----:B--2---:R-:W3:Y:S04]  /*204d0*/  LDSM.16.M88.4 R16, [R221+0x4800] ;  /* 0x00480000dd10783b */ /* 0x004ee80000000200 */
[----:B-1----:R-:W5:Y:S04]  /*204e0*/  LDSM.16.M88.4 R24, [R221+0x5000] ;  /* 0x00500000dd18783b */ /* 0x002f680000000200 */
[----:B------:R-:W0:Y:S04]  /*204f0*/  LDGDEPBAR ;  /* 0x00000000000079af */ /* 0x000e280000000000 */
[----:B------:R-:W1:Y:S04]  /*20500*/  LDSM.16.M88.4 R32, [R221+0x5800] ;  /* 0x00580000dd20783b */ /* 0x000e680000000200 */
[----:B------:R-:W2:Y:S04]  /*20510*/  LDSM.16.M88.4 R40, [R221+0x6000] ;  /* 0x00600000dd28783b */ /* 0x000ea80000000200 */
[----:B------:R-:W1:Y:S04]  /*20520*/  LDSM.16.M88.4 R48, [R221+0x6800] ;  /* 0x00680000dd30783b */ /* 0x000e680000000200 */
[----:B------:R-:W1:Y:S04]  /*20530*/  LDSM.16.M88.4 R56, [R221+0x7000] ;  /* 0x00700000dd38783b */ /* 0x000e680000000200 */
[----:B------:R-:W1:Y:S04]  /*20540*/  LDSM.16.M88.4 R136, [R221+0x7800] ;  /* 0x00780000dd88783b */ /* 0x000e680000000200 */
[----:B------:R-:W-:Y:S01]  /*20550*/  LDSM.16.M88.4 R140, [R220] ;  /* 0x00000000dc8c783b */ /* 0x000fe20000000200 */
[C---:B----4-:R-:W-:Y:S03]  /*20560*/  HMMA.16816.F32 R4, R64.reuse, R8, RZ ;  /* 0x000000084004723c */ /* 0x050fe600000018ff */
[----:B------:R-:W4:Y:S04]  /*20570*/  LDSM.16.M88.4 R144, [R219] ;  /* 0x00000000db90783b */ /* 0x000f280000000200 */
[----:B------:R-:W1:Y:S01]  /*20580*/  LDSM.16.M88.4 R148, [R211] ;  /* 0x00000000d394783b */ /* 0x000e620000000200 */
[C---:B------:R-:W-:Y:S03]  /*20590*/  HMMA.16816.F32 R8, R64.reuse, R10, RZ ;  /* 0x0000000a4008723c */ /* 0x040fe600000018ff */
[----:B------:R-:W2:Y:S04]  /*205a0*/  LDSM.16.M88.4 R152, [R210] ;  /* 0x00000000d298783b */ /* 0x000ea80000000200 */
[----:B------:R-:W2:Y:S01]  /*205b0*/  LDSM.16.M88.4 R156, [R209] ;  /* 0x00000000d19c783b */ /* 0x000ea20000000200 */
[C---:B---3--:R-:W-:Y:S03]  /*205c0*/  HMMA.16816.F32 R12, R64.reuse, R16, RZ ;  /* 0x00000010400c723c */ /* 0x048fe600000018ff */
[----:B------:R-:W-:Y:S04]  /*205d0*/  LDSM.16.M88.4 R160, [R215+0x4000] ;  /* 0x00400000d7a0783b */ /* 0x000fe80000000200 */
[----:B------:R-:W-:Y:S01]  /*205e0*/  LDSM.16.M88.4 R164, [R204+0x1000] ;  /* 0x00100000cca4783b */ /* 0x000fe20000000200 */
[C---:B------:R-:W-:Y:S03]  /*205f0*/  HMMA.16816.F32 R16, R64.reuse, R18, RZ ;  /* 0x000000124010723c */ /* 0x040fe600000018ff */
[----:B------:R-:W-:Y:S04]  /*20600*/  LDSM.16.M88.4 R168, [R221+0x8000] ;  /* 0x00800000dda8783b */ /* 0x000fe80000000200 */
[----:B------:R-:W-:Y:S01]  /*20610*/  LDSM.16.M88.4 R172, [R221+0x8800] ;  /* 0x00880000ddac783b */ /* 0x000fe20000000200 */
[C---:B-----5:R-:W-:Y:S03]  /*20620*/  HMMA.16816.F32 R20, R64.reuse, R24, RZ ;  /* 0x000000184014723c */ /* 0x060fe600000018ff */
[----:B------:R-:W-:Y:S04]  /*20630*/  LDSM.16.M88.4 R176, [R221+0xa000] ;  /* 0x00a00000ddb0783b */ /* 0x000fe80000000200 */
[----:B------:R-:W-:Y:S01]  /*20640*/  LDSM.16.M88.4 R180, [R200] ;  /* 0x00000000c8b4783b */ /* 0x000fe20000000200 */
[C---:B------:R-:W-:Y:S03]  /*20650*/  HMMA.16816.F32 R24, R64.reuse, R26, RZ ;  /* 0x0000001a4018723c */ /* 0x040fe600000018ff */
[----:B------:R-:W-:Y:S04]  /*20660*/  LDSM.16.M88.4 R184, [R218+0x2000] ;  /* 0x00200000dab8783b */ /* 0x000fe80000000200 */
[----:B------:R-:W-:Y:S01]  /*20670*/  LDSM.16.M88.4 R188, [R215+0x8000] ;  /* 0x00800000d7bc783b */ /* 0x000fe20000000200 */
[C---:B-1----:R-:W-:Y:S03]  /*20680*/  HMMA.16816.F32 R28, R64.reuse, R32, RZ ;  /* 0x00000020401c723c */ /* 0x042fe600000018ff */
[----:B------:R-:W-:Y:S05]  /*20690*/  LDSM.16.M88.4 R192, [R204+0x7000] ;  /* 0x00700000ccc0783b */ /* 0x000fea0000000200 */
[C---:B------:R-:W-:Y:S08]  /*206a0*/  HMMA.16816.F32 R32, R64.reuse, R34, RZ ;  /* 0x000000224020723c */ /* 0x040ff000000018ff */
[C---:B--2---:R-:W-:Y:S08]  /*206b0*/  HMMA.16816.F32 R36, R64.reuse, R40, RZ ;  /* 0x000000284024723c */ /* 0x044ff000000018ff */
[C---:B------:R-:W-:Y:S08]  /*206c0*/  HMMA.16816.F32 R40, R64.reuse, R42, RZ ;  /* 0x0000002a4028723c */ /* 0x040ff000000018ff */
[C---:B------:R-:W-:Y:S08]  /*206d0*/  HMMA.16816.F32 R44, R64.reuse, R48, RZ ;  /* 0x00000030402c723c */ /* 0x040ff000000018ff */
[C---:B------:R-:W-:Y:S08]  /*206e0*/  HMMA.16816.F32 R48, R64.reuse, R50, RZ ;  /* 0x000000324030723c */ /* 0x040ff000000018ff */
[C---:B------:R-:W-:Y:S08]  /*206f0*/  HMMA.16816.F32 R52, R64.reuse, R56, RZ ;  /* 0x000000384034723c */ /* 0x040ff000000018ff */
[C---:B------:R-:W-:Y:S08]  /*20700*/  HMMA.16816.F32 R56, R64.reuse, R58, RZ ;  /* 0x0000003a4038723c */ /* 0x040ff000000018ff */
[C---:B------:R-:W-:Y:S08]  /*20710*/  HMMA.16816.F32 R60, R64.reuse, R136, RZ ;  /* 0x00000088403c723c */ /* 0x040ff000000018ff */
[----:B------:R-:W-:Y:S01]  /*20720*/  HMMA.16816.F32 R64, R64, R138, RZ ;  /* 0x0000008a4040723c */ /* 0x000fe200000018ff */
[----:B------:R-:W1:Y:S07]  /*20730*/  LDSM.16.M88.4 R136, [R208] ;  /* 0x00000000d088783b */ /* 0x000e6e0000000200 */
[C---:B----4-:R-:W-:Y:S08]  /*20740*/  HMMA.16816.F32 R4, R140.reuse, R144, R4 ;  /* 0x000000908c04723c */ /* 0x050ff00000001804 */
[C---:B------:R-:W-:Y:S01]  /*20750*/  HMMA.16816.F32 R8, R140.reuse, R146, R8 ;  /* 0x000000928c08723c */ /* 0x040fe20000001808 */
[----:B------:R-:W2:Y:S07]  /*20760*/  LDSM.16.M88.4 R144, [R207] ;  /* 0x00000000cf90783b */ /* 0x000eae0000000200 */
[C---:B------:R-:W-:Y:S08]  /*20770*/  HMMA.16816.F32 R12, R140.reuse, R148, R12 ;  /* 0x000000948c0c723c */ /* 0x040ff0000000180c */
[C---:B------:R-:W-:Y:S01]  /*20780*/  HMMA.16816.F32 R16, R140.reuse, R150, R16 ;  /* 0x000000968c10723c */ /* 0x040fe20000001810 */
[----:B------:R-:W3:Y:S07]  /*20790*/  LDSM.16.M88.4 R148, [R206] ;  /* 0x00000000ce94783b */ /* 0x000eee0000000200 */
[C---:B------:R-:W-:Y:S08]  /*207a0*/  HMMA.16816.F32 R20, R140.reuse, R152, R20 ;  /* 0x000000988c14723c */ /* 0x040ff00000001814 */
[C---:B------:R-:W-:Y:S01]  /*207b0*/  HMMA.16816.F32 R24, R140.reuse, R154, R24 ;  /* 0x0000009a8c18723c */ /* 0x040fe20000001818 */
[----:B------:R-:W4:Y:S07]  /*207c0*/  LDSM.16.M88.4 R152, [R205] ;  /* 0x00000000cd98783b */ /* 0x000f2e0000000200 */
[C---:B------:R-:W-:Y:S08]  /*207d0*/  HMMA.16816.F32 R28, R140.reuse, R156, R28 ;  /* 0x0000009c8c1c723c */ /* 0x040ff0000000181c */
[C---:B------:R-:W-:Y:S01]  /*207e0*/  HMMA.16816.F32 R32, R140.reuse, R158, R32 ;  /* 0x0000009e8c20723c */ /* 0x040fe20000001820 */
[----:B------:R-:W5:Y:S07]  /*207f0*/  LDSM.16.M88.4 R156, [R218] ;  /* 0x00000000da9c783b */ /* 0x000f6e0000000200 */
        /* <DEDUP_REMOVED lines=9> */
[C---:B----4-:R-:W-:Y:S08]  /*20890*/  HMMA.16816.F32 R60, R140.reuse, R152, R60 ;  /* 0x000000988c3c723c */ /* 0x050ff0000000183c */
[----:B------:R-:W-:Y:S01]  /*208a0*/  HMMA.16816.F32 R64, R140, R154, R64 ;  /* 0x0000009a8c40723c */ /* 0x000fe20000001840 */
[----:B------:R-:W4:Y:S04]  /*208b0*/  LDSM.16.M88.4 R140, [R215+0x6000] ;  /* 0x00600000d78c783b */ /* 0x000f280000000200 */
[----:B------:R-:W-:Y:S03]  /*208c0*/  LDSM.16.M88.4 R152, [R217] ;  /* 0x00000000d998783b */ /* 0x000fe60000000200 */
[C---:B-----5:R-:W-:Y:S08]  /*208d0*/  HMMA.16816.F32 R4, R156.reuse, R160, R4 ;  /* 0x000000a09c04723c */ /* 0x060ff00000001804 */
[C---:B------:R-:W-:Y:S01]  /*208e0*/  HMMA.16816.F32 R8, R156.reuse, R162, R8 ;  /* 0x000000a29c08723c */ /* 0x040fe20000001808 */
[----:B------:R-:W-:Y:S07]  /*208f0*/  LDSM.16.M88.4 R160, [R204] ;  /* 0x00000000cca0783b */ /* 0x000fee0000000200 */
        /* <DEDUP_REMOVED lines=20> */
[----:B------:R-:W-:Y:S04]  /*20a40*/  LDSM.16.M88.4 R148, [R204+0x3000] ;  /* 0x00300000cc94783b */ /* 0x000fe80000000200 */
[----:B------:R-:W-:Y:S03]  /*20a50*/  LDSM.16.M88.4 R156, [R204+0x3800] ;  /* 0x00380000cc9c783b */ /* 0x000fe60000000200 */
[C---:B------:R-:W-:Y:S08]  /*20a60*/  HMMA.16816.F32 R4, R152.reuse, R160, R4 ;  /* 0x000000a09804723c */ /* 0x040ff00000001804 */
[C---:B------:R-:W-:Y:S01]  /*20a70*/  HMMA.16816.F32 R8, R152.reuse, R162, R8 ;  /* 0x000000a29808723c */ /* 0x040fe20000001808 */
[----:B------:R-:W-:Y:S07]  /*20a80*/  LDSM.16.M88.4 R160, [R222+0x2000] ;  /* 0x00200000dea0783b */ /* 0x000fee0000000200 */
[C---:B----4-:R-:W-:Y:S08]  /*20a90*/  HMMA.16816.F32 R12, R152.reuse, R140, R12 ;  /* 0x0000008c980c723c */ /* 0x050ff0000000180c */
[C---:B------:R-:W-:Y:S01]  /*20aa0*/  HMMA.16816.F32 R16, R152.reuse, R142, R16 ;  /* 0x0000008e9810723c */ /* 0x040fe20000001810 */
[----:B------:R-:W3:Y:S07]  /*20ab0*/  LDSM.16.M88.4 R140, [R204+0x2800] ;  /* 0x00280000cc8c783b */ /* 0x000eee0000000200 */
[C---:B------:R-:W-:Y:S08]  /*20ac0*/  HMMA.16816.F32 R20, R152.reuse, R164, R20 ;  /* 0x000000a49814723c */ /* 0x040ff00000001814 */
        /* <DEDUP_REMOVED lines=12> */
[C---:B------:R-:W-:Y:S01]  /*20b90*/  HMMA.16816.F32 R56, R152.reuse, R150, R56 ;  /* 0x000000969838723c */ /* 0x040fe20000001838 */
[----:B------:R-:W5:Y:S07]  /*20ba0*/  LDSM.16.M88.4 R148, [R221+0xb800] ;  /* 0x00b80000dd94783b */ /* 0x000f6e0000000200 */
[C---:B------:R-:W-:Y:S08]  /*20bb0*/  HMMA.16816.F32 R60, R152.reuse, R156, R60 ;  /* 0x0000009c983c723c */ /* 0x040ff0000000183c */
[----:B------:R-:W-:Y:S01]  /*20bc0*/  HMMA.16816.F32 R64, R152, R158, R64 ;  /* 0x0000009e9840723c */ /* 0x000fe20000001840 */
[----:B------:R-:W-:Y:S04]  /*20bd0*/  LDSM.16.M88.4 R152, [R220+0x2000] ;  /* 0x00200000dc98783b */ /* 0x000fe80000000200 */
[----:B------:R-:W1:Y:S03]  /*20be0*/  LDSM.16.M88.4 R156, [R203] ;  /* 0x00000000cb9c783b */ /* 0x000e660000000200 */
[C---:B------:R-:W-:Y:S08]  /*20bf0*/  HMMA.16816.F32 R4, R160.reuse, R168, R4 ;  /* 0x000000a8a004723c */ /* 0x040ff00000001804 */
[C---:B------:R-:W-:Y:S01]  /*20c00*/  HMMA.16816.F32 R8, R160.reuse, R170, R8 ;  /* 0x000000aaa008723c */ /* 0x040fe20000001808 */
[----:B------:R-:W2:Y:S07]  /*20c10*/  LDSM.16.M88.4 R168, [R202] ;  /* 0x00000000caa8783b */ /* 0x000eae0000000200 */
[C---:B------:R-:W-:Y:S08]  /*20c20*/  HMMA.16816.F32 R12, R160.reuse, R172, R12 ;  /* 0x000000aca00c723c */ /* 0x040ff0000000180c */
[C---:B------:R-:W-:Y:S01]  /*20c30*/  HMMA.16816.F32 R16, R160.reuse, R174, R16 ;  /* 0x000000aea010723c */ /* 0x040fe20000001810 */
[----:B------:R-:W2:Y:S07]  /*20c40*/  LDSM.16.M88.4 R172, [R201] ;  /* 0x00000000c9ac783b */ /* 0x000eae0000000200 */
[C---:B----4-:R-:W-:Y:S08]  /*20c50*/  HMMA.16816.F32 R20, R160.reuse, R164, R20 ;  /* 0x000000a4a014723c */ /* 0x050ff00000001814 */
[C---:B------:R-:W-:Y:S01]  /*20c60*/  HMMA.16816.F32 R24, R160.reuse, R166, R24 ;  /* 0x000000a6a018723c */ /* 0x040fe20000001818 */
[----:B------:R-:W-:Y:S07]  /*20c70*/  LDSM.16.M88.4 R164, [R198] ;  /* 0x00000000c6a4783b */ /* 0x000fee0000000200 */
[C---:B-1----:R-:W-:Y:S08]  /*20c80*/  HMMA.16816.F32 R28, R160.reuse, R136, R28 ;  /* 0x00000088a01c723c */ /* 0x042ff0000000181c */
[C---:B------:R-:W-:Y:S01]  /*20c90*/  HMMA.16816.F32 R32, R160.reuse, R138, R32 ;  /* 0x0000008aa020723c */ /* 0x040fe20000001820 */
[----:B------:R-:W1:Y:S07]  /*20ca0*/  LDSM.16.M88.4 R136, [R199] ;  /* 0x00000000c788783b */ /* 0x000e6e0000000200 */
[C---:B------:R-:W-:Y:S08]  /*20cb0*/  HMMA.16816.F32 R36, R160.reuse, R176, R36 ;  /* 0x000000b0a024723c */ /* 0x040ff00000001824 */
[C---:B------:R-:W-:Y:S01]  /*20cc0*/  HMMA.16816.F32 R40, R160.reuse, R178, R40 ;  /* 0x000000b2a028723c */ /* 0x040fe20000001828 */
[----:B------:R-:W4:Y:S07]  /*20cd0*/  LDSM.16.M88.4 R176, [R197] ;  /* 0x00000000c5b0783b */ /* 0x000f2e0000000200 */
[C---:B--2---:R-:W-:Y:S08]  /*20ce0*/  HMMA.16816.F32 R44, R160.reuse, R144, R44 ;  /* 0x00000090a02c723c */ /* 0x044ff0000000182c */
[C---:B------:R-:W-:Y:S01]  /*20cf0*/  HMMA.16816.F32 R48, R160.reuse, R146, R48 ;  /* 0x00000092a030723c */ /* 0x040fe20000001830 */
[----:B------:R-:W2:Y:S07]  /*20d00*/  LDSM.16.M88.4 R144, [R196] ;  /* 0x00000000c490783b */ /* 0x000eae0000000200 */
[C---:B---3--:R-:W-:Y:S08]  /*20d10*/  HMMA.16816.F32 R52, R160.reuse, R140, R52 ;  /* 0x0000008ca034723c */ /* 0x048ff00000001834 */
[C---:B------:R-:W-:Y:S01]  /*20d20*/  HMMA.16816.F32 R56, R160.reuse, R142, R56 ;  /* 0x0000008ea038723c */ /* 0x040fe20000001838 */
[----:B------:R-:W3:Y:S07]  /*20d30*/  LDSM.16.M88.4 R140, [R215+0x8800] ;  /* 0x00880000d78c783b */ /* 0x000eee0000000200 */
[C---:B-----5:R-:W-:Y:S08]  /*20d40*/  HMMA.16816.F32 R60, R160.reuse, R148, R60 ;  /* 0x00000094a03c723c */ /* 0x060ff0000000183c */
[----:B------:R-:W-:Y:S01]  /*20d50*/  HMMA.16816.F32 R64, R160, R150, R64 ;  /* 0x00000096a040723c */ /* 0x000fe20000001840 */
[----:B------:R-:W5:Y:S04]  /*20d60*/  LDSM.16.M88.4 R148, [R215+0x9000] ;  /* 0x00900000d794783b */ /* 0x000f680000000200 */
        /* <DEDUP_REMOVED lines=19> */
[C---:B----4-:R-:W-:Y:S08]  /*20ea0*/  HMMA.16816.F32 R52, R152.reuse, R176, R52 ;  /* 0x000000b09834723c */ /* 0x050ff00000001834 */
[C---:B------:R-:W-:Y:S01]  /*20eb0*/  HMMA.16816.F32 R56, R152.reuse, R178, R56 ;  /* 0x000000b29838723c */ /* 0x040fe20000001838 */
[----:B------:R-:W-:Y:S07]  /*20ec0*/  LDSM.16.M88.4 R176, [R204+0x5800] ;  /* 0x00580000ccb0783b */ /* 0x000fee0000000200 */
[C---:B--2---:R-:W-:Y:S08]  /*20ed0*/  HMMA.16816.F32 R60, R152.reuse, R144, R60 ;  /* 0x00000090983c723c */ /* 0x044ff0000000183c */
[----:B------:R-:W-:Y:S01]  /*20ee0*/  HMMA.16816.F32 R64, R152, R146, R64 ;  /* 0x000000929840723c */ /* 0x000fe20000001840 */
[----:B------:R-:W2:Y:S04]  /*20ef0*/  LDSM.16.M88.4 R144, [R215+0xa000] ;  /* 0x00a00000d790783b */ /* 0x000ea80000000200 */
[----:B------:R-:W4:Y:S03]  /*20f00*/  LDSM.16.M88.4 R152, [R215+0xa800] ;  /* 0x00a80000d798783b */ /* 0x000f260000000200 */
[C---:B------:R-:W-:Y:S08]  /*20f10*/  HMMA.16816.F32 R4, R184.reuse, R188, R4 ;  /* 0x000000bcb804723c */ /* 0x040ff00000001804 */
[C---:B------:R-:W-:Y:S01]  /*20f20*/  HMMA.16816.F32 R8, R184.reuse, R190, R8 ;  /* 0x000000beb808723c */ /* 0x040fe20000001808 */
[----:B------:R-:W-:Y:S07]  /*20f30*/  LDSM.16.M88.4 R188, [R204+0x6800] ;  /* 0x00680000ccbc783b */ /* 0x000fee0000000200 */
[C---:B---3--:R-:W-:Y:S08]  /*20f40*/  HMMA.16816.F32 R12, R184.reuse, R140, R12 ;  /* 0x0000008cb80c723c */ /* 0x048ff0000000180c */
[C---:B------:R-:W-:Y:S01]  /*20f50*/  HMMA.16816.F32 R16, R184.reuse, R142, R16 ;  /* 0x0000008eb810723c */ /* 0x040fe20000001810 */
[----:B------:R-:W3:Y:S07]  /*20f60*/  LDSM.16.M88.4 R140, [R204+0x4800] ;  /* 0x00480000cc8c783b */ /* 0x000eee0000000200 */
[C---:B-----5:R-:W-:Y:S08]  /*20f70*/  HMMA.16816.F32 R20, R184.reuse, R148, R20 ;  /* 0x00000094b814723c */ /* 0x060ff00000001814 */
[C---:B------:R-:W-:Y:S01]  /*20f80*/  HMMA.16816.F32 R24, R184.reuse, R150, R24 ;  /* 0x00000096b818723c */ /* 0x040fe20000001818 */
[----:B------:R-:W5:Y:S01]  /*20f90*/  LDSM.16.M88.4 R148, [R204+0x7800] ;  /* 0x00780000cc94783b */ /* 0x000f620000000200 */
[----:B------:R-:W-:Y:S04]  /*20fa0*/  DEPBAR.LE SB0, 0x0 ;  /* 0x000080000000791a */ /* 0x000fe80000000000 */
[----:B------:R-:W-:Y:S02]  /*20fb0*/  BAR.SYNC.DEFER_BLOCKING 0x0 ;  /* 0x0000000000007b1d */ /* 0x000fe40000010000 */
[C---:B-1----:R-:W-:Y:S08]  /*20fc0*/  HMMA.16816.F32 R28, R184.reuse, R136, R28 ;  /* 0x00000088b81c723c */ /* 0x042ff0000000181c */
[C---:B------:R-:W-:Y:S08]  /*20fd0*/  HMMA.16816.F32 R32, R184.reuse, R138, R32 ;  /* 0x0000008ab820723c */ /* 0x040ff00000001820 */
[C---:B--2---:R-:W-:Y:S08]  /*20fe0*/  HMMA.16816.F32 R36, R184.reuse, R144, R36 ;  /* 0x00000090b824723c */ /* 0x044ff00000001824 */
[C---:B------:R-:W-:Y:S08]  /*20ff0*/  HMMA.16816.F32 R40, R184.reuse, R146, R40 ;  /* 0x00000092b828723c */ /* 0x040ff00000001828 */
[C---:B----4-:R-:W-:Y:S08]  /*21000*/  HMMA.16816.F32 R44, R184.reuse, R152, R44 ;  /* 0x00000098b82c723c */ /* 0x050ff0000000182c */
[C---:B------:R-:W-:Y:S08]  /*21010*/  HMMA.16816.F32 R48, R184.reuse, R154, R48 ;  /* 0x0000009ab830723c */ /* 0x040ff00000001830 */
[C---:B------:R-:W-:Y:S08]  /*21020*/  HMMA.16816.F32 R52, R184.reuse, R156, R52 ;  /* 0x0000009cb834723c */ /* 0x040ff00000001834 */
[C---:B------:R-:W-:Y:S08]  /*21030*/  HMMA.16816.F32 R56, R184.reuse, R158, R56 ;  /* 0x0000009eb838723c */ /* 0x040ff00000001838 */
[C---:B------:R-:W-:Y:S08]  /*21040*/  HMMA.16816.F32 R60, R184.reuse, R160, R60 ;  /* 0x000000a0b83c723c */ /* 0x040ff0000000183c */
[----:B------:R-:W-:Y:S08]  /*21050*/  HMMA.16816.F32 R64, R184, R162, R64 ;  /* 0x000000a2b840723c */ /* 0x000ff00000001840 */
[C---:B------:R-:W-:Y:S08]  /*21060*/  HMMA.16816.F32 R4, R164.reuse, R168, R4 ;  /* 0x000000a8a404723c */ /* 0x040ff00000001804 */
[C---:B------:R-:W-:Y:S08]  /*21070*/  HMMA.16816.F32 R8, R164.reuse, R170, R8 ;  /* 0x000000aaa408723c */ /* 0x040ff00000001808 */
[C---:B---3--:R-:W-:Y:S08]  /*21080*/  HMMA.16816.F32 R12, R164.reuse, R140, R12 ;  /* 0x0000008ca40c723c */ /* 0x048ff0000000180c */
        /* <DEDUP_REMOVED lines=11> */
[C---:B-----5:R-:W-:Y:S07]  /*21140*/  HMMA.16816.F32 R60, R164.reuse, R148, R60 ;  /* 0x00000094a43c723c */ /* 0x060fee000000183c */
[----:B------:R-:W-:Y:S01]  /*21150*/  IMAD.MOV.U32 R148, RZ, RZ, R132 ;  /* 0x000000ffff947224 */ /* 0x000fe200078e0084 */
[----:B------:R-:W-:Y:S04]  /*21160*/  HMMA.16816.F32 R64, R164, R150, R64 ;  /* 0x00000096a440723c */ /* 0x000fe80000001840 */
[----:B------:R-:W-:Y:S04]  /*21170*/  IMAD.MOV.U32 R149, RZ, RZ, R133 ;  /* 0x000000ffff957224 */ /* 0x000fe800078e0085 */
[----:B------:R-:W-:-:S11]  /*21180*/  @!P0 BRA `(.L_x_1119) ;  /* 0x00000cc000008947 */ /* 0x000fd60003800000 */
[----:B------:R-:W-:Y:S01]  /*21190*/  ISETP.NE.U32.AND P0, PT, R236, RZ, PT ;  /* 0x000000ffec00720c */ /* 0x000fe20003f05070 */
[----:B------:R-:W-:Y:S03]  /*211a0*/  BSSY B0, `(.L_x_1120) ;  /* 0x0000048000007945 */ /* 0x000fe60003800000 */
[----:B------:R-:W-:Y:S11]  /*211b0*/  ISETP.NE.AND.EX P0, PT, R237, RZ, PT, P0 ;  /* 0x000000ffed00720c */ /* 0x000ff60003f05300 */
[----:B------:R-:W-:Y:S02]  /*211c0*/  @!UPT UIADD3 URZ, URZ, URZ, URZ ;  /* 0x0000003f3f3ff290 */ /* 0x000fe4000fffe03f */
[----:B------:R-:W-:-:S05]  /*211d0*/  @!P0 BRA `(.L_x_1121) ;  /* 0x0000040000008947 */ /* 0x000fca0003800000 */
[----:B------:R-:W-:Y:S01]  /*211e0*/  IMAD.SHL.U32 R140, R238, 0x80, RZ ;  /* 0x00000080ee8c7824 */ /* 0x000fe200078e00ff */
[----:B------:R-:W-:Y:S02]  /*211f0*/  ULDC.64 UR4, c[0x0][0x118] ;  /* 0x0000460000047ab9 */ /* 0x000fe40000000a00 */
[----:B------:R-:W2:Y:S02]  /*21200*/  LD.E R141, [R2.64+0x170] ;  /* 0x00017004028d7980 */ /* 0x000ea4000c101900 */
[C---:B------:R-:W-:Y:S02]  /*21210*/  IADD3 R138, R140.reuse, -0x100, RZ ;  /* 0xffffff008c8a7810 */ /* 0x040fe40007ffe0ff */
[----:B------:R-:W-:Y:S01]  /*21220*/  IADD3 R140, R140, -0x80, RZ ;  /* 0xffffff808c8c7810 */ /* 0x000fe20007ffe0ff */
[----:B------:R-:W3:Y:S01]  /*21230*/  LD.E.64 R144, [R2.64+0x20] ;  /* 0x0000200402907980 */ /* 0x000ee2000c101b00 */
[-C--:B--2---:R-:W-:Y:S04]  /*21240*/  IABS R137, R141.reuse ;  /* 0x0000008d00897213 */ /* 0x084fe80000000000 */
[----:B------:R-:W1:Y:S10]  /*21250*/  I2F.RP R133, R137 ;  /* 0x0000008900857306 */ /* 0x000e740000209400 */
[----:B-1----:R-:W1:Y:S02]  /*21260*/  MUFU.RCP R132, R133 ;  /* 0x0000008500847308 */ /* 0x002e640000001000 */
[----:B-1----:R-:W-:Y:S02]  /*21270*/  IADD3 R142, R132, 0xffffffe, RZ ;  /* 0x0ffffffe848e7810 */ /* 0x002fe40007ffe0ff */
[----:B------:R-:W-:Y:S06]  /*21280*/  IABS R132, R138 ;  /* 0x0000008a00847213 */ /* 0x000fec0000000000 */
[----:B------:R-:W1:Y:S01]  /*21290*/  F2I.FTZ.U32.TRUNC.NTZ R143, R142 ;  /* 0x0000008e008f7305 */ /* 0x000e62000021f000 */
[-C--:B------:R-:W-:Y:S02]  /*212a0*/  IABS R133, R141.reuse ;  /* 0x0000008d00857213 */ /* 0x080fe40000000000 */
[----:B------:R-:W-:Y:S03]  /*212b0*/  LOP3.LUT R138, R138, R141, RZ, 0x3c, !PT ;  /* 0x0000008d8a8a7212 */ /* 0x000fe600078e3cff */
[----:B------:R-:W-:Y:S01]  /*212c0*/  IMAD.MOV R133, RZ, RZ, -R133 ;  /* 0x000000ffff857224 */ /* 0x000fe200078e0a85 */
        /* <DEDUP_REMOVED lines=21> */
[----:B------:R-:W-:Y:S02]  /*21420*/  LOP3.LUT R132, RZ, R141, RZ, 0x33, !PT ;  /* 0x0000008dff847212 */ /* 0x000fe400078e33ff */
[----:B------:R-:W-:Y:S07]  /*21430*/  ISETP.NE.AND P1, PT, R141, RZ, PT ;  /* 0x000000ff8d00720c */ /* 0x000fee0003f25270 */
[----:B------:R-:W-:Y:S02]  /*21440*/  @P4 IADD3 R136, R136, 0x1, RZ ;  /* 0x0000000188884810 */ /* 0x000fe40007ffe0ff */
[----:B------:R-:W-:Y:S03]  /*21450*/  @P5 IADD3 R139, R139, 0x1, RZ ;  /* 0x000000018b8b5810 */ /* 0x000fe60007ffe0ff */
[----:B------:R-:W-:Y:S02]  /*21460*/  @!P0 IMAD.MOV R136, RZ, RZ, -R136 ;  /* 0x000000ffff888224 */ /* 0x000fe400078e0a88 */
[----:B------:R-:W-:Y:S03]  /*21470*/  @!P2 IMAD.MOV R139, RZ, RZ, -R139 ;  /* 0x000000ffff8ba224 */ /* 0x000fe600078e0a8b */
[C---:B------:R-:W-:Y:S02]  /*21480*/  SEL R137, R132.reuse, R136, !P1 ;  /* 0x0000008884897207 */ /* 0x040fe40004800000 */
[----:B------:R-:W-:Y:S02]  /*21490*/  SEL R139, R132, R139, !P1 ;  /* 0x0000008b848b7207 */ /* 0x000fe40004800000 */
        /* <DEDUP_REMOVED lines=9> */
[-C--:B--2---:R-:W-:Y:S02]  /*21530*/  IMAD R134, R143, R141.reuse, RZ ;  /* 0x0000008d8f867224 */ /* 0x084fe400078e02ff */
[C---:B------:R-:W-:Y:S04]  /*21540*/  IMAD.WIDE.U32 R138, R142.reuse, R141, RZ ;  /* 0x0000008d8e8a7225 */ /* 0x040fe800078e00ff */
[----:B------:R-:W-:Y:S04]  /*21550*/  IMAD R134, R142, R137, R134 ;  /* 0x000000898e867224 */ /* 0x000fe800078e0286 */
[----:B------:R-:W-:Y:S02]  /*21560*/  IMAD.IADD R139, R139, 0x1, R134 ;  /* 0x000000018b8b7824 */ /* 0x000fe400078e0286 */
[----:B----4-:R-:W-:Y:S04]  /*21570*/  IMAD.IADD R133, R132, 0x1, -R133 ;  /* 0x0000000184857824 */ /* 0x010fe800078e0a85 */
[----:B---3--:R-:W-:Y:S01]  /*21580*/  IMAD R137, R145, R133, RZ ;  /* 0x0000008591897224 */ /* 0x008fe200078e02ff */
[----:B------:R-:W-:Y:S01]  /*21590*/  SHF.R.S32.HI R132, RZ, 0x1f, R133 ;  /* 0x0000001fff847819 */ /* 0x000fe20000011485 */
[----:B------:R-:W-:Y:S04]  /*215a0*/  IMAD.WIDE.U32 R138, R133, R144, R138 ;  /* 0x00000090858a7225 */ /* 0x000fe800078e008a */
[----:B------:R-:W-:Y:S04]  /*215b0*/  IMAD R137, R144, R132, R137 ;  /* 0x0000008490897224 */ /* 0x000fe800078e0289 */
[----:B------:R-:W-:Y:S01]  /*215c0*/  IMAD.IADD R137, R139, 0x1, R137 ;  /* 0x000000018b897824 */ /* 0x000fe200078e0289 */
[----:B------:R-:W-:-:S05]  /*215d0*/  BRA `(.L_x_1122) ;  /* 0x0000004000007947 */ /* 0x000fca0003800000 */
.L_x_1121:
[----:B------:R-:W-:Y:S02]  /*215e0*/  ULDC.64 UR4, c[0x0][0x118] ;  /* 0x0000460000047ab9 */ /* 0x000fe40000000a00 */
[----:B------:R-:W2:Y:S02]  /*215f0*/  LD.E R138, [R2.64+0x38] ;  /* 0x00003804028a7980 */ /* 0x000ea4000c101900 */
[----:B--2---:R-:W-:Y:S04]  /*21600*/  LEA R138, -R138, RZ, 0x7 ;  /* 0x000000ff8a8a7211 */ /* 0x004fe800078e39ff */
[----:B------:R-:W-:Y:S02]  /*21610*/  SHF.R.S32.HI R137, RZ, 0x1f, R138 ;  /* 0x0000001fff897819 */ /* 0x000fe4000001148a */
.L_x_1122:
[----:B------:R-:W-:Y:S05]  /*21620*/  BSYNC B0 ;  /* 0x0000000000007941 */ /* 0x000fea0003800000 */
.L_x_1120:
[C---:B------:R-:W-:Y:S01]  /*21630*/  LOP3.LUT P1, RZ, R239.reuse, 0x1, RZ, 0xc0, !PT ;  /* 0x00000001efff7812 */ /* 0x040fe2000782c0ff */
[----:B------:R-:W-:Y:S01]  /*21640*/  ULDC.64 UR4, c[0x0][0x118] ;  /* 0x0000460000047ab9 */ /* 0x000fe20000000a00 */
[CC--:B------:R-:W-:Y:S02]  /*21650*/  LEA R150, P3, R138.reuse, R228.reuse, 0x1 ;  /* 0x000000e48a967211 */ /* 0x0c0fe400078608ff */
[----:B------:R-:W-:Y:S02]  /*21660*/  LOP3.LUT P0, RZ, R239, 0x2, RZ, 0xc0, !PT ;  /* 0x00000002efff7812 */ /* 0x000fe4000780c0ff */
[C---:B------:R-:W-:Y:S02]  /*21670*/  LEA.HI.X R151, R138.reuse, R227, R137, 0x1, P3 ;  /* 0x000000e38a977211 */ /* 0x040fe400018f0c89 */
[-C--:B------:R-:W-:Y:S05]  /*21680*/  IADD3 R133, P2, R138, R225.reuse, RZ ;  /* 0x000000e18a857210 */ /* 0x080fea0007f5e0ff */
[----:B------:R-:W-:Y:S01]  /*21690*/  @!PT LDS RZ, [RZ] ;  /* 0x00000000fffff984 */ /* 0x000fe20000000800 */
[----:B------:R-:W-:Y:S01]  /*216a0*/  @!PT LDS RZ, [RZ] ;  /* 0x00000000fffff984 */ /* 0x000fe20000000800 */
[----:B------:R-:W-:Y:S01]  /*216b0*/  @!PT LDS RZ, [RZ] ;  /* 0x00000000fffff984 */ /* 0x000fe20000000800 */
[----:B------:R1:W-:Y:S01]  /*216c0*/  @P1 LDGSTS.E.BYPASS.LTC128B.128 [R235+0x4000], [R150.64] ;  /* 0x0400000096eb1fae */ /* 0x0003e2000b901d44 */
[-C--:B------:R-:W-:Y:S01]  /*216d0*/  @P1 LEA R152, P4, R133, R228.reuse, 0x1 ;  /* 0x000000e485981211 */ /* 0x080fe200078808ff */
[----:B------:R-:W-:Y:S01]  /*216e0*/  IMAD.X R134, R137, 0x1, R226, P2 ;  /* 0x0000000189867824 */ /* 0x000fe200010e06e2 */
[C---:B------:R-:W-:Y:S01]  /*216f0*/  IADD3 R137, P3, R133.reuse, R225, RZ ;  /* 0x000000e185897210 */ /* 0x040fe20007f7e0ff */
[----:B------:R1:W-:Y:S01]  /*21700*/  @!P1 STS.128 [R235+0x4000], RZ ;  /* 0x004000ffeb009388 */ /* 0x0003e20000000c00 */
[CC--:B------:R-:W-:Y:S02]  /*21710*/  @P0 LEA R142, P2, R133.reuse, R228.reuse, 0x1 ;  /* 0x000000e4858e0211 */ /* 0x0c0fe400078408ff */
        /* <DEDUP_REMOVED lines=8> */
[----:B------:R1:W-:Y:S01]  /*217a0*/  @!P0 STS.128 [R235+0x8000], RZ ;  /* 0x008000ffeb008388 */ /* 0x0003e20000000c00 */
[CC--:B------:R-:W-:Y:S02]  /*217b0*/  @P0 LEA R140, P2, R137.reuse, R228.reuse, 0x1 ;  /* 0x000000e4898c0211 */ /* 0x0c0fe400078408ff */
[CCC-:B------:R-:W-:Y:S01]  /*217c0*/  @P1 LEA.HI.X R147, R137.reuse, R227.reuse, R134.reuse, 0x1, P4 ;  /* 0x000000e389931211 */ /* 0x1c0fe200020f0c86 */
[----:B------:R-:W-:Y:S01]  /*217d0*/  @!PT LDS RZ, [RZ] ;  /* 0x00000000fffff984 */ /* 0x000fe20000000800 */
[----:B------:R-:W-:Y:S01]  /*217e0*/  @!PT LDS RZ, [RZ] ;  /* 0x00000000fffff984 */ /* 0x000fe20000000800 */
[----:B------:R-:W-:Y:S01]  /*217f0*/  @!PT LDS RZ, [RZ] ;  /* 0x00000000fffff984 */ /* 0x000fe20000000800 */
[----:B------:R1:W-:Y:S01]  /*21800*/  @P1 LDGSTS.E.BYPASS.LTC128B.128 [R235+0x4800], [R152.64] ;  /* 0x0480000098eb1fae */ /* 0x0003e2000b901d44 */
[C---:B------:R-:W-:Y:S02]  /*21810*/  @P0 LEA.HI.X R141, R137.reuse, R227, R134, 0x1, P2 ;  /* 0x000000e3898d0211 */ /* 0x040fe400010f0c86 */
[-C--:B------:R-:W-:Y:S01]  /*21820*/  IADD3 R133, P3, R137, R225.reuse, RZ ;  /* 0x000000e189857210 */ /* 0x080fe20007f7e0ff */
[----:B------:R1:W-:Y:S03]  /*21830*/  @!P1 STS.128 [R235+0x4800], RZ ;  /* 0x004800ffeb009388 */ /* 0x0003e60000000c00 */
[CC--:B------:R-:W-:Y:S01]  /*21840*/  @P1 LEA R144, P4, R133.reuse, R228.reuse, 0x1 ;  /* 0x000000e485901211 */ /* 0x0c0fe200078808ff */
[----:B------:R-:W-:Y:S01]  /*21850*/  @!PT LDS RZ, [RZ] ;  /* 0x00000000fffff984 */ /* 0x000fe20000000800 */
[----:B------:R-:W-:Y:S01]  /*21860*/  @!PT LDS RZ, [RZ] ;  /* 0x00000000fffff984 */ /* 0x000fe20000000800 */
[----:B------:R-:W-:Y:S01]  /*21870*/  @!PT LDS RZ, [RZ] ;  /* 0x00000000fffff984 */ /* 0x000fe20000000800 */
[----:B------:R1:W-:Y:S01]  /*21880*/  @P0 LDGSTS.E.BYPASS.LTC128B.128 [R235+0x8800], [R142.64+0x80] ;  /* 0x088000808eeb0fae */ /* 0x0003e2000b901d44 */
[CC--:B------:R-:W-:Y:S01]  /*21890*/  @P0 LEA R138, P2, R133.reuse, R228.reuse, 0x1 ;  /* 0x000000e4858a0211 */ /* 0x0c0fe200078408ff */
[----:B------:R-:W-:Y:S01]  /*218a0*/  IMAD.X R134, R134, 0x1, R226, P3 ;  /* 0x0000000186867824 */ /* 0x000fe200018e06e2 */
[C---:B------:R-:W-:Y:S01]  /*218b0*/  IADD3 R137, P3, R133.reuse, R225, RZ ;  /* 0x000000e185897210 */ /* 0x040fe20007f7e0ff */
[----:B------:R1:W-:Y:S03]  /*218c0*/  @!P0 STS.128 [R235+0x8800], RZ ;  /* 0x008800ffeb008388 */ /* 0x0003e60000000c00 */
[CCC-:B------:R-:W-:Y:S01]  /*218d0*/  @P1 LEA.HI.X R145, R133.reuse, R227.reuse, R134.reuse, 0x1, P4 ;  /* 0x000000e385911211 */ /* 0x1c0fe200020f0c86 */
[----:B------:R-:W-:Y:S01]  /*218e0*/  @!PT LDS RZ, [RZ] ;  /* 0x00000000fffff984 */ /* 0x000fe20000000800 */
[----:B------:R-:W-:Y:S01]  /*218f0*/  @!PT LDS RZ, [RZ] ;  /* 0x00000000fffff984 */ /* 0x000fe20000000800 */
[----:B------:R-:W-:Y:S01]  /*21900*/  @!PT LDS RZ, [RZ] ;  /* 0x00000000fffff984 */ /* 0x000fe20000000800 */
[----:B------:R1:W-:Y:S01]  /*21910*/  @P1 LDGSTS.E.BYPASS.LTC128B.128 [R235+0x5000], [R146.64] ;  /* 0x0500000092eb1fae */ /* 0x0003e2000b901d44 */
        /* <DEDUP_REMOVED lines=9> */
[----:B------:R1:W-:Y:S01]  /*219b0*/  @P0 LDGSTS.E.BYPASS.LTC128B.128 [R235+0x9000], [R140.64+0x80] ;  /* 0x090000808ceb0fae */ /* 0x0003e2000b901d44 */
[C---:B------:R-:W-:Y:S02]  /*219c0*/  @P0 LEA.HI.X R155, R137.reuse, R227, R134, 0x1, P2 ;  /* 0x000000e3899b0211 */ /* 0x040fe400010f0c86 */
[-C--:B------:R-:W-:Y:S01]  /*219d0*/  IADD3 R133, P3, R137, R225.reuse, RZ ;  /* 0x000000e189857210 */ /* 0x080fe20007f7e0ff */
[----:B------:R1:W-:Y:S03]  /*219e0*/  @!P0 STS.128 [R235+0x9000], RZ ;  /* 0x009000ffeb008388 */ /* 0x0003e60000000c00 */
[CC--:B------:R-:W-:Y:S01]  /*219f0*/  @P1 LEA R160, P4, R133.reuse, R228.reuse, 0x1 ;  /* 0x000000e485a01211 */ /* 0x0c0fe200078808ff */
[----:B------:R-:W-:Y:S01]  /*21a00*/  @!PT LDS RZ, [RZ] ;  /* 0x00000000fffff984 */ /* 0x000fe20000000800 */
[----:B------:R-:W-:Y:S01]  /*21a10*/  @!PT LDS RZ, [RZ] ;  /* 0x00000000fffff984 */ /* 0x000fe20000000800 */
[----:B------:R-:W-:Y:S01]  /*21a20*/  @!PT LDS RZ, [RZ] ;  /* 0x00000000fffff984 */ /* 0x000fe20000000800 */
[----:B------:R1:W-:Y:S01]  /*21a30*/  @P1 LDGSTS.E.BYPASS.LTC128B.128 [R235+0x5800], [R144.64] ;  /* 0x0580000090eb1fae */ /* 0x0003e2000b901d44 */
        /* <DEDUP_REMOVED lines=14> */
[C-C-:B------:R-:W-:Y:S01]  /*21b20*/  @P1 LEA.HI.X R165, R137.reuse, R227, R134.reuse, 0x1, P5 ;  /* 0x000000e389a51211 */ /* 0x140fe200028f0c86 */
[----:B------:R-:W-:Y:S01]  /*21b30*/  @!PT LDS RZ, [RZ] ;  /* 0x00000000fffff984 */ /* 0x000fe20000000800 */
[----:B------:R-:W-:Y:S01]  /*21b40*/  @!PT LDS RZ, [RZ] ;  /* 0x00000000fffff984 */ /* 0x000fe20000000800 */
[----:B------:R-:W-:Y:S01]  /*21b50*/  @!PT LDS RZ, [RZ] ;  /* 0x00000000fffff984 */ /* 0x000fe20000000800 */
[----:B------:R1:W-:Y:S01]  /*21b60*/  @P1 LDGSTS.E.BYPASS.LTC128B.128 [R235+0x6000], [R156.64] ;  /* 0x060000009ceb1fae */ /* 0x0003e2000b901d44 */
[C---:B------:R-:W-:Y:S02]  /*21b70*/  IADD3 R133, P2, R137.reuse, R225, RZ ;  /* 0x000000e189857210 */ /* 0x040fe40007f5e0ff */
[-C--:B------:R-:W-:Y:S01]  /*21b80*/  @P0 LEA.HI.X R137, R137, R227.reuse, R134, 0x1, P3 ;  /* 0x000000e389890211 */ /* 0x080fe200018f0c86 */
[----:B------:R1:W-:Y:S01]  /*21b90*/  @!P1 STS.128 [R235+0x6000], RZ ;  /* 0x006000ffeb009388 */ /* 0x0003e20000000c00 */
[CC--:B------:R-:W-:Y:S01]  /*21ba0*/  @P1 LEA R162, P4, R133.reuse, R228.reuse, 0x1 ;  /* 0x000000e485a21211 */ /* 0x0c0fe200078808ff */
[----:B------:R-:W-:Y:S01]  /*21bb0*/  IMAD.X R132, R134, 0x1, R226, P2 ;  /* 0x0000000186847824 */ /* 0x000fe200010e06e2 */
[C---:B------:R-:W-:Y:S01]  /*21bc0*/  @P0 LEA R166, P2, R133.reuse, R228, 0x1 ;  /* 0x000000e485a60211 */ /* 0x040fe200078408ff */
[----:B------:R-:W-:Y:S01]  /*21bd0*/  @!PT LDS RZ, [RZ] ;  /* 0x00000000fffff984 */ /* 0x000fe20000000800 */
[----:B------:R-:W-:Y:S01]  /*21be0*/  @!PT LDS RZ, [RZ] ;  /* 0x00000000fffff984 */ /* 0x000fe20000000800 */
[----:B------:R-:W-:Y:S01]  /*21bf0*/  @!PT LDS RZ, [RZ] ;  /* 0x00000000fffff984 */ /* 0x000fe20000000800 */
[----:B------:R1:W-:Y:S01]  /*21c00*/  @P0 LDGSTS.E.BYPASS.LTC128B.128 [R235+0xa000], [R154.64+0x80] ;  /* 0x0a0000809aeb0fae */ /* 0x0003e2000b901d44 */
[----:B------:R-:W-:Y:S02]  /*21c10*/  IMAD.MOV.U32 R228, RZ, RZ, R150 ;  /* 0x000000ffffe47224 */ /* 0x000fe400078e0096 */
[CCC-:B------:R-:W-:Y:S01]  /*21c20*/  @P1 LEA.HI.X R163, R133.reuse, R227.reuse, R132.reuse, 0x1, P4 ;  /* 0x000000e385a31211 */ /* 0x1c0fe200020f0c84 */
[----:B------:R1:W-:Y:S01]  /*21c30*/  @!P0 STS.128 [R235+0xa000], RZ ;  /* 0x00a000ffeb008388 */ /* 0x0003e20000000c00 */
[----:B------:R-:W-:Y:S01]  /*21c40*/  @P0 LEA.HI.X R167, R133, R227, R132, 0x1, P2 ;  /* 0x000000e385a70211 */ /* 0x000fe200010f0c84 */
[----:B------:R-:W-:Y:S02]  /*21c50*/  IMAD.MOV.U32 R227, RZ, RZ, R151 ;  /* 0x000000ffffe37224 */ /* 0x000fe400078e0097 */
        /* <DEDUP_REMOVED lines=31> */
.L_x_1119:
[----:B------:R-:W-:Y:S05]  /*21e50*/  BSYNC B1 ;  /* 0x0000000000017941 */ /* 0x000fea0003800000 */
.L_x_1118:
[----:B------:R-:W-:Y:S01]  /*21e60*/  ULDC.64 UR4, c[0x0][0x118] ;  /* 0x0000460000047ab9 */ /* 0x000fe20000000a00 */
[----:B------:R-:W-:Y:S01]  /*21e70*/  FMNMX.FTZ R132, R6, R0, !PT ;  /* 0x0000000006847209 */ /* 0x000fe20007810000 */
[----:B------:R2:W3:Y:S01]  /*21e80*/  LD.E R133, [R2.64+0xdc] ;  /* 0x0000dc0402857980 */ /* 0x0004e2000c101900 */
[----:B------:R-:W-:Y:S02]  /*21e90*/  FMNMX.FTZ R134, R4, R135, !PT ;  /* 0x0000008704867209 */ /* 0x000fe40007810000 */
[----:B-1----:R-:W-:Y:S01]  /*21ea0*/  FMNMX.FTZ R137, R7, R132, !PT ;  /* 0x0000008407897209 */ /* 0x002fe20007810000 */
[----:B------:R-:W-:Y:S01]  /*21eb0*/  LDSM.16.MT88.4 R144, [R213+0xc000] ;  /* 0x00c00000d590783b */ /* 0x000fe20000004200 */
        /* <DEDUP_REMOVED lines=8> */
[----:B--2---:R-:W-:Y:S02]  /*21f40*/  FMNMX.FTZ R2, R18, R137, !PT ;  /* 0x0000008912027209 */ /* 0x004fe40007810000 */
        /* <DEDUP_REMOVED lines=50> */
[----:B------:R-:W-:Y:S03]  /*22270*/  FMNMX.FTZ R132, R64, R3, !PT ;  /* 0x0000000340847209 */ /* 0x000fe60007810000 */
[----:B------:R-:W1:Y:S01]  /*22280*/  SHFL.BFLY PT, R2, R137, 0x2, 0x1f ;  /* 0x0c401f0089027f89 */ /* 0x000e6200000e0000 */
[----:B------:R-:W-:Y:S07]  /*22290*/  FMNMX.FTZ R141, R65, R132, !PT ;  /* 0x00000084418d7209 */ /* 0x000fee0007810000 */
[----:B------:R-:W2:Y:S01]  /*222a0*/  SHFL.BFLY PT, R132, R141, 0x2, 0x1f ;  /* 0x0c401f008d847f89 */ /* 0x000ea200000e0000 */
[----:B-1----:R-:W-:Y:S07]  /*222b0*/  FMNMX.FTZ R136, R137, R2, !PT ;  /* 0x0000000289887209 */ /* 0x002fee0007810000 */
[----:B------:R-:W1:Y:S01]  /*222c0*/  SHFL.BFLY PT, R3, R136, 0x1, 0x1f ;  /* 0x0c201f0088037f89 */ /* 0x000e6200000e0000 */
[----:B--2---:R-:W-:Y:S07]  /*222d0*/  FMNMX.FTZ R139, R141, R132, !PT ;  /* 0x000000848d8b7209 */ /* 0x004fee0007810000 */
[----:B------:R-:W2:Y:S08]  /*222e0*/  SHFL.BFLY PT, R132, R139, 0x1, 0x1f ;  /* 0x0c201f008b847f89 */ /* 0x000eb000000e0000 */
[----:B------:R-:W-:Y:S01]  /*222f0*/  LDSM.16.MT88.4 R140, [R214+0xc000] ;  /* 0x00c00000d68c783b */ /* 0x000fe20000004200 */
[----:B-1----:R-:W-:Y:S05]  /*22300*/  FMNMX.FTZ R3, R136, R3, !PT ;  /* 0x0000000388037209 */ /* 0x002fea0007810000 */
[----:B------:R-:W-:Y:S01]  /*22310*/  FADD.FTZ R2, -R3, R0 ;  /* 0x0000000003027221 */ /* 0x000fe20000010100 */
[----:B--2---:R-:W-:Y:S02]  /*22320*/  FMNMX.FTZ R132, R139, R132, !PT ;  /* 0x000000848b847209 */ /* 0x004fe40007810000 */
[----:B------:R-:W1:Y:S02]  /*22330*/  LDSM.16.MT88.4 R136, [R216+0xc000] ;  /* 0x00c00000d888783b */ /* 0x000e640000004200 */
[C---:B------:R-:W-:Y:S01]  /*22340*/  FSETP.NEU.FTZ.AND P0, PT, R132.reuse, -INF , PT ;  /* 0xff8000008400780b */ /* 0x040fe20003f1d000 */
[C---:B---3--:R-:W-:Y:S02]  /*22350*/  FMUL.FTZ R0, R133.reuse, R2 ;  /* 0x0000000285007220 */ /* 0x048fe40000410000 */
[----:B------:R-:W-:Y:S02]  /*22360*/  FADD.FTZ R2, -R132, R135 ;  /* 0x0000008784027221 */ /* 0x000fe40000010100 */
[C---:B------:R-:W-:Y:S02]  /*22370*/  FMUL.FTZ R158, R133.reuse, R132 ;  /* 0x00000084859e7220 */ /* 0x040fe40000410000 */
[C---:B------:R-:W-:Y:S01]  /*22380*/  FMUL.FTZ R134, R133.reuse, R2 ;  /* 0x0000000285867220 */ /* 0x040fe20000410000 */
[----:B------:R-:W2:Y:S01]  /*22390*/  MUFU.EX2 R0, R0 ;  /* 0x0000000000007308 */ /* 0x000ea20000000800 */
[----:B------:R-:W-:Y:S01]  /*223a0*/  FMUL.FTZ R156, R133, R3 ;  /* 0x00000003859c7220 */ /* 0x000fe20000410000 */
[----:B------:R-:W-:Y:S02]  /*223b0*/  FSEL R158, R158, RZ, P0 ;  /* 0x000000ff9e9e7208 */ /* 0x000fe40000000000 */
[----:B------:R-:W-:Y:S03]  /*223c0*/  FSETP.NEU.FTZ.AND P0, PT, R3, -INF , PT ;  /* 0xff8000000300780b */ /* 0x000fe60003f1d000 */
[-CC-:B------:R-:W-:Y:S01]  /*223d0*/  FFMA.FTZ R151, R8, R133.reuse, -R158.reuse ;  /* 0x0000008508977223 */ /* 0x180fe2000001089e */
[----:B------:R-:W-:Y:S01]  /*223e0*/  FSEL R156, R156, RZ, P0 ;  /* 0x000000ff9c9c7208 */ /* 0x000fe20000000000 */
[-CC-:B------:R-:W-:Y:S01]  /*223f0*/  FFMA.FTZ R152, R9, R133.reuse, -R158.reuse ;  /* 0x0000008509987223 */ /* 0x180fe2000001089e */
[----:B------:R3:W4:Y:S01]  /*22400*/  MUFU.EX2 R2, R134 ;  /* 0x0000008600027308 */ /* 0x0007220000000800 */
[-C--:B------:R-:W-:Y:S01]  /*22410*/  FFMA.FTZ R135, R4, R133.reuse, -R158 ;  /* 0x0000008504877223 */ /* 0x080fe2000001089e */
[----:B------:R-:W-:Y:S01]  /*22420*/  ISETP.GT.AND P0, PT, R238, 0x1, PT ;  /* 0x00000001ee00780c */ /* 0x000fe20003f04270 */
[-CC-:B------:R-:W-:Y:S02]  /*22430*/  FFMA.FTZ R153, R10, R133.reuse, -R156.reuse ;  /* 0x000000850a997223 */ /* 0x180fe4000001089c */
[-C--:B------:R-:W-:Y:S02]  /*22440*/  FFMA.FTZ R154, R11, R133.reuse, -R156 ;  /* 0x000000850b9a7223 */ /* 0x080fe4000001089c */
[-C--:B------:R-:W-:Y:S02]  /*22450*/  FFMA.FTZ R150, R5, R133.reuse, -R158 ;  /* 0x0000008505967223 */ /* 0x080fe4000001089e */
[-C--:B------:R-:W-:Y:S01]  /*22460*/  FFMA.FTZ R155, R6, R133.reuse, -R156 ;  /* 0x00000085069b7223 */ /* 0x080fe2000001089c */
[----:B------:R-:W-:Y:S01]  /*22470*/  MUFU.EX2 R135, R135 ;  /* 0x0000008700877308 */ /* 0x000fe20000000800 */
[-CC-:B------:R-:W-:Y:S02]  /*22480*/  FFMA.FTZ R161, R20, R133.reuse, -R158.reuse ;  /* 0x0000008514a17223 */ /* 0x180fe4000001089e */
[----:B------:R-:W-:Y:S02]  /*22490*/  FFMA.FTZ R164, R21, R133, -R158 ;  /* 0x0000008515a47223 */ /* 0x000fe4000001089e */
[C---:B--2---:R-:W-:Y:S02]  /*224a0*/  FMUL.FTZ R6, R0.reuse, R130 ;  /* 0x0000008200067220 */ /* 0x044fe40000410000 */
[C---:B------:R-:W-:Y:S02]  /*224b0*/  FMUL.FTZ R10, R0.reuse, R126 ;  /* 0x0000007e000a7220 */ /* 0x040fe40000410000 */
[C---:B------:R-:W-:Y:S01]  /*224c0*/  FMUL.FTZ R11, R0.reuse, R127 ;  /* 0x0000007f000b7220 */ /* 0x040fe20000410000 */
[----:B------:R-:W2:Y:S01]  /*224d0*/  MUFU.EX2 R150, R150 ;  /* 0x0000009600967308 */ /* 0x000ea20000000800 */
[C---:B------:R-:W-:Y:S02]  /*224e0*/  FMUL.FTZ R70, R0.reuse, R70 ;  /* 0x0000004600467220 */ /* 0x040fe40000410000 */
[C---:B------:R-:W-:Y:S02]  /*224f0*/  FMUL.FTZ R71, R0.reuse, R71 ;  /* 0x0000004700477220 */ /* 0x040fe40000410000 */
[--C-:B---3--:R-:W-:Y:S02]  /*22500*/  FFMA.FTZ R134, R7, R133, -R156.reuse ;  /* 0x0000008507867223 */ /* 0x108fe4000001089c */
[----:B------:R-:W-:Y:S02]  /*22510*/  FMUL.FTZ R7, R0, R131 ;  /* 0x0000008300077220 */ /* 0x000fe40000410000 */
[C---:B----4-:R-:W-:Y:S01]  /*22520*/  FMUL.FTZ R4, R2.reuse, R128 ;  /* 0x0000008002047220 */ /* 0x050fe20000410000 */
[----:B------:R-:W-:Y:S01]  /*22530*/  MUFU.EX2 R155, R155 ;  /* 0x0000009b009b7308 */ /* 0x000fe20000000800 */
[C---:B------:R-:W-:Y:S02]  /*22540*/  FMUL.FTZ R5, R2.reuse, R129 ;  /* 0x0000008102057220 */ /* 0x040fe40000410000 */
[C---:B------:R-:W-:Y:S02]  /*22550*/  FMUL.FTZ R8, R2.reuse, R124 ;  /* 0x0000007c02087220 */ /* 0x040fe40000410000 */
[C---:B------:R-:W-:Y:S02]  /*22560*/  FMUL.FTZ R9, R2.reuse, R125 ;  /* 0x0000007d02097220 */ /* 0x040fe40000410000 */
[----:B------:R-:W3:Y:S01]  /*22570*/  LDSM.16.MT88.4 R124, [R212+0xc000] ;  /* 0x00c00000d47c783b */ /* 0x000ee20000004200 */
[C---:B------:R-:W-:Y:S02]  /*22580*/  FMUL.FTZ R68, R2.reuse, R68 ;  /* 0x0000004402447220 */ /* 0x040fe40000410000 */
[----:B------:R-:W4:Y:S01]  /*22590*/  MUFU.EX2 R134, R134 ;  /* 0x0000008600867308 */ /* 0x000f220000000800 */
[----:B------:R-:W-:Y:S02]  /*225a0*/  FMUL.FTZ R69, R2, R69 ;  /* 0x0000004502457220 */ /* 0x000fe40000410000 */
[----:B------:R-:W-:Y:S01]  /*225b0*/  FMUL.FTZ R74, R0, R74 ;  /* 0x0000004a004a7220 */ /* 0x000fe20000410000 */
        /* <DEDUP_REMOVED lines=13> */
[----:B----4-:R-:W-:Y:S01]  /*22690*/  F2FP.PACK_AB R129, R134, R155 ;  /* 0x0000009b8681723e */ /* 0x010fe200000000ff */
[----:B------:R-:W-:Y:S02]  /*226a0*/  FMUL.FTZ R81, R2, R81 ;  /* 0x0000005102517220 */ /* 0x000fe40000410000 */
[C---:B------:R-:W-:Y:S02]  /*226b0*/  FMUL.FTZ R86, R0.reuse, R86 ;  /* 0x0000005600567220 */ /* 0x040fe40000410000 */
[----:B------:R-:W-:Y:S01]  /*226c0*/  FMUL.FTZ R87, R0, R87 ;  /* 0x0000005700577220 */ /* 0x000fe20000410000 */
[----:B------:R-:W-:Y:S01]  /*226d0*/  MUFU.EX2 R153, R153 ;  /* 0x0000009900997308 */ /* 0x000fe20000000800 */
[C---:B------:R-:W-:Y:S02]  /*226e0*/  FMUL.FTZ R84, R2.reuse, R84 ;  /* 0x0000005402547220 */ /* 0x040fe40000410000 */
[----:B------:R-:W-:Y:S02]  /*226f0*/  FMUL.FTZ R85, R2, R85 ;  /* 0x0000005502557220 */ /* 0x000fe40000410000 */
[-CC-:B------:R-:W-:Y:S02]  /*22700*/  FFMA.FTZ R166, R22, R133.reuse, -R156.reuse ;  /* 0x0000008516a67223 */ /* 0x180fe4000001089c */
[-C--:B------:R-:W-:Y:S02]  /*22710*/  FFMA.FTZ R163, R23, R133.reuse, -R156 ;  /* 0x0000008517a37223 */ /* 0x080fe4000001089c */
[----:B------:R-:W-:Y:S01]  /*22720*/  LDSM.16.MT88.4 R20, [R214+0x10800] ;  /* 0x01080000d614783b */ /* 0x000fe20000004200 */
[----:B------:R-:W4:Y:S01]  /*22730*/  MUFU.EX2 R154, R154 ;  /* 0x0000009a009a7308 */ /* 0x000f220000000800 */
[-CC-:B------:R-:W-:Y:S02]  /*22740*/  FFMA.FTZ R165, R32, R133.reuse, -R158.reuse ;  /* 0x0000008520a57223 */ /* 0x180fe4000001089e */
[----:B------:R-:W-:Y:S01]  /*22750*/  FFMA.FTZ R168, R33, R133, -R158 ;  /* 0x0000008521a87223 */ /* 0x000fe2000001089e */
[----:B--2---:R-:W-:Y:S01]  /*22760*/  F2FP.PACK_AB R130, R152, R151 ;  /* 0x000000979882723e */ /* 0x004fe200000000ff */
[-CC-:B------:R-:W-:Y:S02]  /*22770*/  FFMA.FTZ R167, R34, R133.reuse, -R156.reuse ;  /* 0x0000008522a77223 */ /* 0x180fe4000001089c */
[-C--:B------:R-:W-:Y:S02]  /*22780*/  FFMA.FTZ R170, R35, R133.reuse, -R156 ;  /* 0x0000008523aa7223 */ /* 0x080fe4000001089c */
[----:B------:R-:W-:Y:S01]  /*22790*/  LDSM.16.MT88.4 R32, [R214+0xd800] ;  /* 0x00d80000d620783b */ /* 0x000fe20000004200 */
[-CC-:B------:R-:W-:Y:S01]  /*227a0*/  FFMA.FTZ R169, R36, R133.reuse, -R158.reuse ;  /* 0x0000008524a97223 */ /* 0x180fe2000001089e */
[----:B------:R-:W-:Y:S01]  /*227b0*/  MUFU.EX2 R161, R161 ;  /* 0x000000a100a17308 */ /* 0x000fe20000000800 */
[-C--:B------:R-:W-:Y:S02]  /*227c0*/  FFMA.FTZ R172, R37, R133.reuse, -R158 ;  /* 0x0000008525ac7223 */ /* 0x080fe4000001089e */
[-CC-:B------:R-:W-:Y:S02]  /*227d0*/  FFMA.FTZ R174, R38, R133.reuse, -R156.reuse ;  /* 0x0000008526ae7223 */ /* 0x180fe4000001089c */
[-C--:B------:R-:W-:Y:S02]  /*227e0*/  FFMA.FTZ R171, R39, R133.reuse, -R156 ;  /* 0x0000008527ab7223 */ /* 0x080fe4000001089c */
[----:B------:R-:W-:Y:S01]  /*227f0*/  LDSM.16.MT88.4 R36, [R214+0x11800] ;  /* 0x01180000d624783b */ /* 0x000fe20000004200 */
[-CC-:B------:R-:W-:Y:S02]  /*22800*/  FFMA.FTZ R173, R40, R133.reuse, -R158.reuse ;  /* 0x0000008528ad7223 */ /* 0x180fe4000001089e */
[-C--:B------:R-:W-:Y:S01]  /*22810*/  FFMA.FTZ R176, R41, R133.reuse, -R158 ;  /* 0x0000008529b07223 */ /* 0x080fe2000001089e */
[----:B------:R-:W-:Y:S01]  /*22820*/  MUFU.EX2 R164, R164 ;  /* 0x000000a400a47308 */ /* 0x000fe20000000800 */
[--C-:B------:R-:W-:Y:S01]  /*22830*/  FFMA.FTZ R175, R42, R133, -R156.reuse ;  /* 0x000000852aaf7223 */ /* 0x100fe2000001089c */
[----:B----4-:R-:W-:Y:S01]  /*22840*/  F2FP.PACK_AB R131, R154, R153 ;  /* 0x000000999a83723e */ /* 0x010fe200000000ff */
[-C--:B------:R-:W-:Y:S02]  /*22850*/  FFMA.FTZ R178, R43, R133.reuse, -R156 ;  /* 0x000000852bb27223 */ /* 0x080fe4000001089c */
[----:B------:R-:W-:Y:S01]  /*22860*/  LDSM.16.MT88.4 R40, [R212+0x12000] ;  /* 0x01200000d428783b */ /* 0x000fe20000004200 */
[-CC-:B------:R-:W-:Y:S02]  /*22870*/  FFMA.FTZ R177, R48, R133.reuse, -R158.reuse ;  /* 0x0000008530b17223 */ /* 0x180fe4000001089e */
[-C--:B------:R-:W-:Y:S01]  /*22880*/  FFMA.FTZ R180, R49, R133.reuse, -R158 ;  /* 0x0000008531b47223 */ /* 0x080fe2000001089e */
[C---:B-1----:R-:W-:Y:S01]  /*22890*/  HMMA.16816.F32 R4, R128.reuse, R136, R4 ;  /* 0x000000888004723c */ /* 0x042fe20000001804 */
[----:B------:R-:W-:Y:S04]  /*228a0*/  MUFU.EX2 R166, R166 ;  /* 0x000000a600a67308 */ /* 0x000fe80000000800 */
[-CC-:B------:R-:W-:Y:S02]  /*228b0*/  FFMA.FTZ R179, R50, R133.reuse, -R156.reuse ;  /* 0x0000008532b37223 */ /* 0x180fe4000001089c */
[----:B------:R-:W-:Y:S01]  /*228c0*/  FFMA.FTZ R182, R51, R133, -R156 ;  /* 0x0000008533b67223 */ /* 0x000fe2000001089c */
[C---:B------:R-:W-:Y:S01]  /*228d0*/  HMMA.16816.F32 R8, R128.reuse, R138, R8 ;  /* 0x0000008a8008723c */ /* 0x040fe20000001808 */
[----:B------:R-:W1:Y:S02]  /*228e0*/  LDSM.16.MT88.4 R136, [R216+0x10000] ;  /* 0x01000000d888783b */ /* 0x000e640000004200 */
[----:B------:R-:W-:Y:S01]  /*228f0*/  MUFU.EX2 R163, R163 ;  /* 0x000000a300a37308 */ /* 0x000fe20000000800 */
[C---:B------:R-:W-:Y:S02]  /*22900*/  FMUL.FTZ R90, R0.reuse, R90 ;  /* 0x0000005a005a7220 */ /* 0x040fe40000410000 */
[----:B------:R-:W-:Y:S02]  /*22910*/  FMUL.FTZ R91, R0, R91 ;  /* 0x0000005b005b7220 */ /* 0x000fe40000410000 */
[C---:B------:R-:W-:Y:S01]  /*22920*/  HMMA.16816.F32 R68, R128.reuse, R140, R68 ;  /* 0x0000008c8044723c */ /* 0x040fe20000001844 */
[----:B------:R-:W-:Y:S03]  /*22930*/  LDSM.16.MT88.4 R48, [R212+0x13000] ;  /* 0x01300000d430783b */ /* 0x000fe60000004200 */
        /* <DEDUP_REMOVED lines=9> */
[C---:B------:R-:W-:Y:S02]  /*229d0*/  FMUL.FTZ R92, R2.reuse, R92 ;  /* 0x0000005c025c7220 */ /* 0x040fe40000410000 */
[----:B------:R-:W-:Y:S02]  /*229e0*/  FMUL.FTZ R93, R2, R93 ;  /* 0x0000005d025d7220 */ /* 0x000fe40000410000 */
[C---:B------:R-:W-:Y:S01]  /*229f0*/  HMMA.16816.F32 R80, R128.reuse, R146, R80 ;  /* 0x000000928050723c */ /* 0x040fe20000001850 */
[----:B------:R-:W-:Y:S03]  /*22a00*/  MUFU.EX2 R167, R167 ;  /* 0x000000a700a77308 */ /* 0x000fe60000000800 */
[C---:B------:R-:W-:Y:S02]  /*22a10*/  FMUL.FTZ R98, R0.reuse, R98 ;  /* 0x0000006200627220 */ /* 0x040fe40000410000 */
[----:B------:R-:W-:Y:S02]  /*22a20*/  FMUL.FTZ R99, R0, R99 ;  /* 0x0000006300637220 */ /* 0x000fe40000410000 */
[C---:B---3--:R-:W-:Y:S03]  /*22a30*/  HMMA.16816.F32 R84, R128.reuse, R124, R84 ;  /* 0x0000007c8054723c */ /* 0x048fe60000001854 */
[----:B------:R-:W-:Y:S01]  /*22a40*/  MUFU.EX2 R170, R170 ;  /* 0x000000aa00aa7308 */ /* 0x000fe20000000800 */
[C---:B------:R-:W-:Y:S02]  /*22a50*/  FMUL.FTZ R96, R2.reuse, R96 ;  /* 0x0000006002607220 */ /* 0x040fe40000410000 */
[----:B------:R-:W-:Y:S02]  /*22a60*/  FMUL.FTZ R97, R2, R97 ;  /* 0x0000006102617220 */ /* 0x000fe40000410000 */
[C---:B------:R-:W-:Y:S01]  /*22a70*/  HMMA.16816.F32 R88, R128.reuse, R126, R88 ;  /* 0x0000007e8058723c */ /* 0x040fe20000001858 */
[----:B------:R-:W3:Y:S03]  /*22a80*/  LDSM.16.MT88.4 R124, [R213+0x10000] ;  /* 0x01000000d57c783b */ /* 0x000ee60000004200 */
[-CC-:B------:R-:W-:Y:S01]  /*22a90*/  FFMA.FTZ R144, R12, R133.reuse, -R158.reuse ;  /* 0x000000850c907223 */ /* 0x180fe2000001089e */
[----:B------:R-:W-:Y:S01]  /*22aa0*/  MUFU.EX2 R169, R169 ;  /* 0x000000a900a97308 */ /* 0x000fe20000000800 */
[C---:B------:R-:W-:Y:S02]  /*22ab0*/  FMUL.FTZ R12, R2.reuse, R120 ;  /* 0x00000078020c7220 */ /* 0x040fe40000410000 */
[C---:B-1----:R-:W-:Y:S04]  /*22ac0*/  HMMA.16816.F32 R92, R128.reuse, R136, R92 ;  /* 0x00000088805c723c */ /* 0x042fe8000000185c */
[----:B------:R-:W-:Y:S02]  /*22ad0*/  FFMA.FTZ R145, R13, R133, -R158 ;  /* 0x000000850d917223 */ /* 0x000fe4000001089e */
[----:B------:R-:W-:Y:S01]  /*22ae0*/  FMUL.FTZ R13, R2, R121 ;  /* 0x00000079020d7220 */ /* 0x000fe20000410000 */
[----:B------:R-:W-:Y:S01]  /*22af0*/  MUFU.EX2 R144, R144 ;  /* 0x0000009000907308 */ /* 0x000fe20000000800 */
[C---:B------:R-:W-:Y:S01]  /*22b00*/  HMMA.16816.F32 R96, R128.reuse, R138, R96 ;  /* 0x0000008a8060723c */ /* 0x040fe20000001860 */
[----:B------:R-:W-:Y:S03]  /*22b10*/  LDSM.16.MT88.4 R136, [R216+0xc800] ;  /* 0x00c80000d888783b */ /* 0x000fe60000004200 */
[-CC-:B------:R-:W-:Y:S02]  /*22b20*/  FFMA.FTZ R146, R14, R133.reuse, -R156.reuse ;  /* 0x000000850e927223 */ /* 0x180fe4000001089c */
[C---:B------:R-:W-:Y:S02]  /*22b30*/  FMUL.FTZ R14, R0.reuse, R122 ;  /* 0x0000007a000e7220 */ /* 0x040fe40000410000 */
[----:B------:R-:W-:Y:S01]  /*22b40*/  FFMA.FTZ R147, R15, R133, -R156 ;  /* 0x000000850f937223 */ /* 0x000fe2000001089c */
[----:B------:R-:W1:Y:S03]  /*22b50*/  MUFU.EX2 R145, R145 ;  /* 0x0000009100917308 */ /* 0x000e660000000800 */
[C---:B------:R-:W-:Y:S02]  /*22b60*/  FMUL.FTZ R15, R0.reuse, R123 ;  /* 0x0000007b000f7220 */ /* 0x040fe40000410000 */
[----:B------:R-:W4:Y:S01]  /*22b70*/  LDSM.16.MT88.4 R120, [R212+0x10000] ;  /* 0x01000000d478783b */ /* 0x000f220000004200 */
[C---:B------:R-:W-:Y:S02]  /*22b80*/  FMUL.FTZ R102, R0.reuse, R102 ;  /* 0x0000006600667220 */ /* 0x040fe40000410000 */
[----:B------:R-:W-:Y:S02]  /*22b90*/  FMUL.FTZ R103, R0, R103 ;  /* 0x0000006700677220 */ /* 0x000fe40000410000 */
[C---:B------:R-:W-:Y:S01]  /*22ba0*/  FMUL.FTZ R100, R2.reuse, R100 ;  /* 0x0000006402647220 */ /* 0x040fe20000410000 */
[----:B------:R-:W-:Y:S01]  /*22bb0*/  MUFU.EX2 R146, R146 ;  /* 0x0000009200927308 */ /* 0x000fe20000000800 */
[----:B------:R-:W-:Y:S02]  /*22bc0*/  FMUL.FTZ R101, R2, R101 ;  /* 0x0000006502657220 */ /* 0x000fe40000410000 */
[C---:B------:R-:W-:Y:S02]  /*22bd0*/  FMUL.FTZ R106, R0.reuse, R106 ;  /* 0x0000006a006a7220 */ /* 0x040fe40000410000 */
[----:B------:R-:W-:Y:S02]  /*22be0*/  FMUL.FTZ R107, R0, R107 ;  /* 0x0000006b006b7220 */ /* 0x000fe40000410000 */
[C---:B------:R-:W-:Y:S01]  /*22bf0*/  FMUL.FTZ R104, R2.reuse, R104 ;  /* 0x0000006802687220 */ /* 0x040fe20000410000 */
[C---:B--2---:R-:W-:Y:S02]  /*22c00*/  HMMA.16816.F32 R100, R128.reuse, R140, R100 ;  /* 0x0000008c8064723c */ /* 0x044fe40000001864 */
[----:B------:R-:W2:Y:S01]  /*22c10*/  MUFU.EX2 R147, R147 ;  /* 0x0000009300937308 */ /* 0x000ea20000000800 */
[----:B------:R-:W-:Y:S02]  /*22c20*/  FMUL.FTZ R105, R2, R105 ;  /* 0x0000006902697220 */ /* 0x000fe40000410000 */
[C---:B------:R-:W-:Y:S02]  /*22c30*/  FMUL.FTZ R110, R0.reuse, R110 ;  /* 0x0000006e006e7220 */ /* 0x040fe40000410000 */
[----:B------:R-:W-:Y:S01]  /*22c40*/  FMUL.FTZ R111, R0, R111 ;  /* 0x0000006f006f7220 */ /* 0x000fe20000410000 */
[C---:B------:R-:W-:Y:S01]  /*22c50*/  HMMA.16816.F32 R12, R128.reuse, R142, R12 ;  /* 0x0000008e800c723c */ /* 0x040fe2000000180c */
[----:B------:R-:W-:Y:S03]  /*22c60*/  LDSM.16.MT88.4 R140, [R213+0xc800] ;  /* 0x00c80000d58c783b */ /* 0x000fe60000004200 */
[-CC-:B------:R-:W-:Y:S01]  /*22c70*/  FFMA.FTZ R157, R16, R133.reuse, -R158.reuse ;  /* 0x00000085109d7223 */ /* 0x180fe2000001089e */
[----:B------:R-:W-:Y:S01]  /*22c80*/  MUFU.EX2 R172, R172 ;  /* 0x000000ac00ac7308 */ /* 0x000fe20000000800 */
[-C--:B------:R-:W-:Y:S02]  /*22c90*/  FFMA.FTZ R160, R17, R133.reuse, -R158 ;  /* 0x0000008511a07223 */ /* 0x080fe4000001089e */
[C---:B---3--:R-:W-:Y:S04]  /*22ca0*/  HMMA.16816.F32 R104, R128.reuse, R124, R104 ;  /* 0x0000007c8068723c */ /* 0x048fe80000001868 */
[-CC-:B------:R-:W-:Y:S02]  /*22cb0*/  FFMA.FTZ R159, R18, R133.reuse, -R156.reuse ;  /* 0x00000085129f7223 */ /* 0x180fe4000001089c */
[----:B------:R-:W-:Y:S01]  /*22cc0*/  FFMA.FTZ R162, R19, R133, -R156 ;  /* 0x0000008513a27223 */ /* 0x000fe2000001089c */
[----:B------:R-:W-:Y:S01]  /*22cd0*/  MUFU.EX2 R157, R157 ;  /* 0x0000009d009d7308 */ /* 0x000fe20000000800 */
[C---:B------:R-:W-:Y:S04]  /*22ce0*/  FMUL.FTZ R108, R2.reuse, R108 ;  /* 0x0000006c026c7220 */ /* 0x040fe80000410000 */
[----:B------:R-:W-:Y:S02]  /*22cf0*/  FMUL.FTZ R109, R2, R109 ;  /* 0x0000006d026d7220 */ /* 0x000fe40000410000 */
[C---:B------:R-:W-:Y:S02]  /*22d00*/  FMUL.FTZ R18, R0.reuse, R118 ;  /* 0x0000007600127220 */ /* 0x040fe40000410000 */
[----:B------:R-:W-:Y:S01]  /*22d10*/  FMUL.FTZ R19, R0, R119 ;  /* 0x0000007700137220 */ /* 0x000fe20000410000 */
[----:B------:R-:W3:Y:S01]  /*22d20*/  MUFU.EX2 R160, R160 ;  /* 0x000000a000a07308 */ /* 0x000ee20000000800 */
[C---:B------:R-:W-:Y:S01]  /*22d30*/  FMUL.FTZ R16, R2.reuse, R116 ;  /* 0x0000007402107220 */ /* 0x040fe20000410000 */
[C---:B------:R-:W-:Y:S01]  /*22d40*/  HMMA.16816.F32 R108, R128.reuse, R126, R108 ;  /* 0x0000007e806c723c */ /* 0x040fe2000000186c */
[----:B------:R-:W5:Y:S02]  /*22d50*/  LDSM.16.MT88.4 R124, [R214+0xc800] ;  /* 0x00c80000d67c783b */ /* 0x000f640000004200 */
[----:B------:R-:W-:Y:S01]  /*22d60*/  FMUL.FTZ R17, R2, R117 ;  /* 0x0000007502117220 */ /* 0x000fe20000410000 */
[----:B-1----:R-:W-:Y:S01]  /*22d70*/  F2FP.PACK_AB R116, R145, R144 ;  /* 0x000000909174723e */ /* 0x002fe200000000ff */
[C---:B------:R-:W-:Y:S01]  /*22d80*/  FMUL.FTZ R114, R0.reuse, R114 ;  /* 0x0000007200727220 */ /* 0x040fe20000410000 */
[----:B--2---:R-:W-:Y:S01]  /*22d90*/  F2FP.PACK_AB R117, R147, R146 ;  /* 0x000000929375723e */ /* 0x004fe200000000ff */
[----:B------:R-:W-:Y:S01]  /*22da0*/  FMUL.FTZ R115, R0, R115 ;  /* 0x0000007300737220 */ /* 0x000fe20000410000 */
[----:B------:R-:W-:Y:S01]  /*22db0*/  MUFU.EX2 R159, R159 ;  /* 0x0000009f009f7308 */ /* 0x000fe20000000800 */
[C---:B------:R-:W-:Y:S01]  /*22dc0*/  FMUL.FTZ R112, R2.reuse, R112 ;  /* 0x0000007002707220 */ /* 0x040fe20000410000 */
[C---:B----4-:R-:W-:Y:S03]  /*22dd0*/  HMMA.16816.F32 R16, R128.reuse, R120, R16 ;  /* 0x000000788010723c */ /* 0x050fe60000001810 */
[----:B------:R-:W-:Y:S02]  /*22de0*/  FMUL.FTZ R113, R2, R113 ;  /* 0x0000007102717220 */ /* 0x000fe40000410000 */
[-CC-:B------:R-:W-:Y:S02]  /*22df0*/  FFMA.FTZ R52, R52, R133.reuse, -R158.reuse ;  /* 0x0000008534347223 */ /* 0x180fe4000001089e */
[-C--:B------:R-:W-:Y:S01]  /*22e00*/  FFMA.FTZ R53, R53, R133.reuse, -R158 ;  /* 0x0000008535357223 */ /* 0x080fe2000001089e */
[----:B------:R-:W1:Y:S01]  /*22e10*/  MUFU.EX2 R162, R162 ;  /* 0x000000a200a27308 */ /* 0x000e620000000800 */
[--C-:B------:R-:W-:Y:S01]  /*22e20*/  FFMA.FTZ R54, R54, R133, -R156.reuse ;  /* 0x0000008536367223 */ /* 0x100fe2000001089c */
[----:B------:R-:W-:Y:S01]  /*22e30*/  HMMA.16816.F32 R112, R128, R122, R112 ;  /* 0x0000007a8070723c */ /* 0x000fe20000001870 */
[----:B------:R-:W2:Y:S02]  /*22e40*/  LDSM.16.MT88.4 R120, [R212+0xc800] ;  /* 0x00c80000d478783b */ /* 0x000ea40000004200 */
[----:B---3--:R-:W-:Y:S01]  /*22e50*/  F2FP.PACK_AB R118, R160, R157 ;  /* 0x0000009da076723e */ /* 0x008fe200000000ff */
[-C--:B------:R-:W-:Y:S02]  /*22e60*/  FFMA.FTZ R55, R55, R133.reuse, -R156 ;  /* 0x0000008537377223 */ /* 0x080fe4000001089c */
[-CC-:B------:R-:W-:Y:S02]  /*22e70*/  FFMA.FTZ R56, R56, R133.reuse, -R158.reuse ;  /* 0x0000008538387223 */ /* 0x180fe4000001089e */
[----:B------:R-:W-:Y:S01]  /*22e80*/  MUFU.EX2 R174, R174 ;  /* 0x000000ae00ae7308 */ /* 0x000fe20000000800 */
[----:B------:R-:W3:Y:S03]  /*22e90*/  LDSM.16.MT88.4 R128, [R216+0x10800] ;  /* 0x01080000d880783b */ /* 0x000ee60000004200 */
[-C--:B------:R-:W-:Y:S02]  /*22ea0*/  FFMA.FTZ R57, R57, R133.reuse, -R158 ;  /* 0x0000008539397223 */ /* 0x080fe4000001089e */
[-CC-:B------:R-:W-:Y:S02]  /*22eb0*/  FFMA.FTZ R58, R58, R133.reuse, -R156.reuse ;  /* 0x000000853a3a7223 */ /* 0x180fe4000001089c */
[-C--:B------:R-:W-:Y:S02]  /*22ec0*/  FFMA.FTZ R59, R59, R133.reuse, -R156 ;  /* 0x000000853b3b7223 */ /* 0x080fe4000001089c */
[----:B------:R-:W-:Y:S01]  /*22ed0*/  MUFU.EX2 R171, R171 ;  /* 0x000000ab00ab7308 */ /* 0x000fe20000000800 */
[-CC-:B------:R-:W-:Y:S02]  /*22ee0*/  FFMA.FTZ R60, R60, R133.reuse, -R158.reuse ;  /* 0x000000853c3c7223 */ /* 0x180fe4000001089e */
[----:B------:R-:W-:Y:S01]  /*22ef0*/  FFMA.FTZ R61, R61, R133, -R158 ;  /* 0x000000853d3d7223 */ /* 0x000fe2000001089e */
[----:B-1----:R-:W-:Y:S01]  /*22f00*/  F2FP.PACK_AB R119, R162, R159 ;  /* 0x0000009fa277723e */ /* 0x002fe200000000ff */
[-CC-:B------:R-:W-:Y:S02]  /*22f10*/  FFMA.FTZ R62, R62, R133.reuse, -R156.reuse ;  /* 0x000000853e3e7223 */ /* 0x180fe4000001089c */
[-C--:B------:R-:W-:Y:S02]  /*22f20*/  FFMA.FTZ R63, R63, R133.reuse, -R156 ;  /* 0x000000853f3f7223 */ /* 0x080fe4000001089c */
[-C--:B------:R-:W-:Y:S01]  /*22f30*/  FFMA.FTZ R64, R64, R133.reuse, -R158 ;  /* 0x0000008540407223 */ /* 0x080fe2000001089e */
[----:B------:R-:W-:Y:S01]  /*22f40*/  MUFU.EX2 R173, R173 ;  /* 0x000000ad00ad7308 */ /* 0x000fe20000000800 */
[C---:B------:R-:W-:Y:S05]  /*22f50*/  HMMA.16816.F32 R4, R116.reuse, R136, R4 ;  /* 0x000000887404723c */ /* 0x040fea0000001804 */
[----:B------:R-:W-:Y:S02]  /*22f60*/  FFMA.FTZ R66, R66, R133, -R156 ;  /* 0x0000008542427223 */ /* 0x000fe4000001089c */
[----:B------:R-:W-:Y:S01]  /*22f70*/  FFMA.FTZ R155, R0, R243, R155 ;  /* 0x000000f3009b7223 */ /* 0x000fe2000001009b */
[C---:B------:R-:W-:Y:S01]  /*22f80*/  HMMA.16816.F32 R8, R116.reuse, R138, R8 ;  /* 0x0000008a7408723c */ /* 0x040fe20000001808 */
[----:B------:R-:W-:Y:S01]  /*22f90*/  LDSM.16.MT88.4 R136, [R212+0x10800] ;  /* 0x01080000d488783b */ /* 0x000fe20000004200 */
[----:B------:R-:W-:Y:S02]  /*22fa0*/  MUFU.EX2 R176, R176 ;  /* 0x000000b000b07308 */ /* 0x000fe40000000800 */
[----:B------:R-:W-:Y:S02]  /*22fb0*/  FFMA.FTZ R135, R2, R241, R135 ;  /* 0x000000f102877223 */ /* 0x000fe40000010087 */
[----:B------:R-:W-:Y:S02]  /*22fc0*/  FADD.FTZ R134, R134, R155 ;  /* 0x0000009b86867221 */ /* 0x000fe40000010000 */
[C---:B-----5:R-:W-:Y:S04]  /*22fd0*/  HMMA.16816.F32 R68, R116.reuse, R124, R68 ;  /* 0x0000007c7444723c */ /* 0x060fe80000001844 */
[----:B------:R-:W-:Y:S01]  /*22fe0*/  MUFU.EX2 R175, R175 ;  /* 0x000000af00af7308 */ /* 0x000fe20000000800 */
[----:B------:R-:W-:Y:S01]  /*22ff0*/  FADD.FTZ R150, R150, R135 ;  /* 0x0000008796967221 */ /* 0x000fe20000010000 */
[----:B------:R-:W-:Y:S01]  /*23000*/  MOV R135, R132 ;  /* 0x0000008400877202 */ /* 0x000fe20000000f00 */
[----:B------:R-:W-:Y:S01]  /*23010*/  FADD.FTZ R153, R153, R134 ;  /* 0x0000008699997221 */ /* 0x000fe20000010000 */
[C---:B------:R-:W-:Y:S01]  /*23020*/  HMMA.16816.F32 R72, R116.reuse, R126, R72 ;  /* 0x0000007e7448723c */ /* 0x040fe20000001848 */
[----:B------:R-:W1:Y:S03]  /*23030*/  LDSM.16.MT88.4 R124, [R213+0x10800] ;  /* 0x01080000d57c783b */ /* 0x000e660000004200 */
[----:B------:R-:W-:Y:S02]  /*23040*/  FADD.FTZ R153, R154, R153 ;  /* 0x000000999a997221 */ /* 0x000fe40000010000 */
[----:B------:R-:W-:Y:S02]  /*23050*/  MUFU.EX2 R178, R178 ;  /* 0x000000b200b27308 */ /* 0x000fe40000000800 */
[C---:B------:R-:W-:Y:S04]  /*23060*/  HMMA.16816.F32 R76, R116.reuse, R140, R76 ;  /* 0x0000008c744c723c */ /* 0x040fe8000000184c */
[----:B------:R-:W-:Y:S03]  /*23070*/  FADD.FTZ R146, R146, R153 ;  /* 0x0000009992927221 */ /* 0x000fe60000010000 */
[-CC-:B------:R-:W-:Y:S01]  /*23080*/  FFMA.FTZ R140, R24, R133.reuse, -R158.reuse ;  /* 0x00000085188c7223 */ /* 0x180fe2000001089e */
[C---:B------:R-:W-:Y:S01]  /*23090*/  HMMA.16816.F32 R80, R116.reuse, R142, R80 ;  /* 0x0000008e7450723c */ /* 0x040fe20000001850 */
[----:B------:R-:W-:Y:S03]  /*230a0*/  MUFU.EX2 R177, R177 ;  /* 0x000000b100b17308 */ /* 0x000fe60000000800 */
[-C--:B------:R-:W-:Y:S02]  /*230b0*/  FFMA.FTZ R141, R25, R133.reuse, -R158 ;  /* 0x00000085198d7223 */ /* 0x080fe4000001089e */
[----:B------:R-:W-:Y:S02]  /*230c0*/  FADD.FTZ R146, R147, R146 ;  /* 0x0000009293927221 */ /* 0x000fe40000010000 */
[C---:B--2---:R-:W-:Y:S03]  /*230d0*/  HMMA.16816.F32 R84, R116.reuse, R120, R84 ;  /* 0x000000787454723c */ /* 0x044fe60000001854 */
[----:B------:R-:W-:Y:S01]  /*230e0*/  MUFU.EX2 R140, R140 ;  /* 0x0000008c008c7308 */ /* 0x000fe20000000800 */
[-CC-:B------:R-:W-:Y:S02]  /*230f0*/  FFMA.FTZ R142, R26, R133.reuse, -R156.reuse ;  /* 0x000000851a8e7223 */ /* 0x180fe4000001089c */
[----:B------:R-:W-:Y:S02]  /*23100*/  FFMA.FTZ R143, R27, R133, -R156 ;  /* 0x000000851b8f7223 */ /* 0x000fe4000001089c */
[C---:B------:R-:W-:Y:S01]  /*23110*/  HMMA.16816.F32 R88, R116.reuse, R122, R88 ;  /* 0x0000007a7458723c */ /* 0x040fe20000001858 */
[----:B------:R-:W2:Y:S03]  /*23120*/  LDSM.16.MT88.4 R120, [R216+0xd000] ;  /* 0x00d00000d878783b */ /* 0x000ea60000004200 */
[----:B------:R-:W-:Y:S01]  /*23130*/  FADD.FTZ R159, R159, R146 ;  /* 0x000000929f9f7221 */ /* 0x000fe20000010000 */
[----:B------:R-:W4:Y:S03]  /*23140*/  MUFU.EX2 R141, R141 ;  /* 0x0000008d008d7308 */ /* 0x000f260000000800 */
[C---:B---3--:R-:W-:Y:S01]  /*23150*/  HMMA.16816.F32 R92, R116.reuse, R128, R92 ;  /* 0x00000080745c723c */ /* 0x048fe2000000185c */
[----:B------:R-:W3:Y:S03]  /*23160*/  LDSM.16.MT88.4 R24, [R214+0xd000] ;  /* 0x00d00000d618783b */ /* 0x000ee60000004200 */
[----:B------:R-:W-:Y:S03]  /*23170*/  FADD.FTZ R159, R162, R159 ;  /* 0x0000009fa29f7221 */ /* 0x000fe60000010000 */
[----:B------:R-:W-:Y:S01]  /*23180*/  MUFU.EX2 R142, R142 ;  /* 0x0000008e008e7308 */ /* 0x000fe20000000800 */
[C---:B------:R-:W-:Y:S01]  /*23190*/  HMMA.16816.F32 R96, R116.reuse, R130, R96 ;  /* 0x000000827460723c */ /* 0x040fe20000001860 */
[----:B------:R-:W-:Y:S07]  /*231a0*/  LDSM.16.MT88.4 R128, [R212+0x11000] ;  /* 0x01100000d480783b */ /* 0x000fee0000004200 */
[C---:B------:R-:W-:Y:S01]  /*231b0*/  HMMA.16816.F32 R100, R116.reuse, R20, R100 ;  /* 0x000000147464723c */ /* 0x040fe20000001864 */
[----:B------:R-:W5:Y:S06]  /*231c0*/  MUFU.EX2 R143, R143 ;  /* 0x0000008f008f7308 */ /* 0x000f6c0000000800 */
[----:B------:R-:W-:Y:S01]  /*231d0*/  F2FP.PACK_AB R20, R164, R161 ;  /* 0x000000a1a414723e */ /* 0x000fe200000000ff */
[C---:B------:R-:W-:Y:S03]  /*231e0*/  HMMA.16816.F32 R12, R116.reuse, R22, R12 ;  /* 0x00000016740c723c */ /* 0x040fe6000000180c */
[----:B------:R-:W-:Y:S01]  /*231f0*/  MUFU.EX2 R180, R180 ;  /* 0x000000b400b47308 */ /* 0x000fe20000000800 */
[----:B------:R-:W-:Y:S01]  /*23200*/  F2FP.PACK_AB R21, R163, R166 ;  /* 0x000000a6a315723e */ /* 0x000fe200000000ff */
[----:B------:R-:W-:Y:S02]  /*23210*/  FADD.FTZ R166, R166, R159 ;  /* 0x0000009fa6a67221 */ /* 0x000fe40000010000 */
[----:B----4-:R-:W-:Y:S01]  /*23220*/  F2FP.PACK_AB R22, R141, R140 ;  /* 0x0000008c8d16723e */ /* 0x010fe200000000ff */
[C---:B-1----:R-:W-:Y:S04]  /*23230*/  HMMA.16816.F32 R104, R116.reuse, R124, R104 ;  /* 0x0000007c7468723c */ /* 0x042fe80000001868 */
[----:B------:R-:W-:Y:S01]  /*23240*/  FADD.FTZ R163, R163, R166 ;  /* 0x000000a6a3a37221 */ /* 0x000fe20000010000 */
[----:B------:R-:W-:Y:S03]  /*23250*/  MUFU.EX2 R179, R179 ;  /* 0x000000b300b37308 */ /* 0x000fe60000000800 */
[C---:B------:R-:W-:Y:S01]  /*23260*/  HMMA.16816.F32 R108, R116.reuse, R126, R108 ;  /* 0x0000007e746c723c */ /* 0x040fe2000000186c */
[----:B------:R-:W-:Y:S03]  /*23270*/  LDSM.16.MT88.4 R124, [R212+0xd000] ;  /* 0x00d00000d47c783b */ /* 0x000fe60000004200 */
[C---:B-----5:R-:W-:Y:S01]  /*23280*/  F2FP.PACK_AB R23, R143.reuse, R142 ;  /* 0x0000008e8f17723e */ /* 0x060fe200000000ff */
[----:B------:R-:W-:Y:S02]  /*23290*/  FADD.FTZ R142, R142, R163 ;  /* 0x000000a38e8e7221 */ /* 0x000fe40000010000 */
[----:B------:R-:W-:Y:S01]  /*232a0*/  MUFU.EX2 R182, R182 ;  /* 0x000000b600b67308 */ /* 0x000fe20000000800 */
[C---:B------:R-:W-:Y:S04]  /*232b0*/  HMMA.16816.F32 R16, R116.reuse, R136, R16 ;  /* 0x000000887410723c */ /* 0x040fe80000001810 */
[----:B------:R-:W-:Y:S03]  /*232c0*/  FADD.FTZ R142, R143, R142 ;  /* 0x0000008e8f8e7221 */ /* 0x000fe60000010000 */
[-CC-:B------:R-:W-:Y:S01]  /*232d0*/  FFMA.FTZ R136, R28, R133.reuse, -R158.reuse ;  /* 0x000000851c887223 */ /* 0x180fe2000001089e */
[----:B------:R-:W-:Y:S01]  /*232e0*/  HMMA.16816.F32 R112, R116, R138, R112 ;  /* 0x0000008a7470723c */ /* 0x000fe20000001870 */
[----:B------:R-:W1:Y:S01]  /*232f0*/  LDSM.16.MT88.4 R116, [R213+0xd000] ;  /* 0x00d00000d574783b */ /* 0x000e620000004200 */
[----:B------:R-:W-:Y:S02]  /*23300*/  MUFU.EX2 R52, R52 ;  /* 0x0000003400347308 */ /* 0x000fe40000000800 */
[-C--:B------:R-:W-:Y:S03]  /*23310*/  FFMA.FTZ R137, R29, R133.reuse, -R158 ;  /* 0x000000851d897223 */ /* 0x080fe6000001089e */
[-CC-:B------:R-:W-:Y:S01]  /*23320*/  FFMA.FTZ R139, R30, R133.reuse, -R156.reuse ;  /* 0x000000851e8b7223 */ /* 0x180fe2000001089c */
[C---:B--2---:R-:W-:Y:S04]  /*23330*/  HMMA.16816.F32 R4, R20.reuse, R120, R4 ;  /* 0x000000781404723c */ /* 0x044fe80000001804 */
[----:B------:R-:W-:Y:S01]  /*23340*/  MUFU.EX2 R136, R136 ;  /* 0x0000008800887308 */ /* 0x000fe20000000800 */
[----:B------:R-:W-:Y:S02]  /*23350*/  FFMA.FTZ R138, R31, R133, -R156 ;  /* 0x000000851f8a7223 */ /* 0x000fe4000001089c */
[----:B------:R-:W-:Y:S01]  /*23360*/  LDSM.16.MT88.4 R28, [R213+0x11000] ;  /* 0x01100000d51c783b */ /* 0x000fe20000004200 */
[C---:B------:R-:W-:Y:S06]  /*23370*/  HMMA.16816.F32 R8, R20.reuse, R122, R8 ;  /* 0x0000007a1408723c */ /* 0x040fec0000001808 */
[----:B------:R-:W2:Y:S01]  /*23380*/  MUFU.EX2 R137, R137 ;  /* 0x0000008900897308 */ /* 0x000ea20000000800 */
[----:B------:R-:W4:Y:S01]  /*23390*/  LDSM.16.MT88.4 R120, [R216+0x11000] ;  /* 0x01100000d878783b */ /* 0x000f220000004200 */
[C---:B---3--:R-:W-:Y:S08]  /*233a0*/  HMMA.16816.F32 R68, R20.reuse, R24, R68 ;  /* 0x000000181444723c */ /* 0x048ff00000001844 */
[C---:B------:R-:W-:Y:S01]  /*233b0*/  HMMA.16816.F32 R72, R20.reuse, R26, R72 ;  /* 0x0000001a1448723c */ /* 0x040fe20000001848 */
[----:B------:R-:W3:Y:S01]  /*233c0*/  LDSM.16.MT88.4 R24, [R214+0x11000] ;  /* 0x01100000d618783b */ /* 0x000ee20000004200 */
[----:B------:R-:W-:Y:S06]  /*233d0*/  MUFU.EX2 R139, R139 ;  /* 0x0000008b008b7308 */ /* 0x000fec0000000800 */
[C---:B-1----:R-:W-:Y:S04]  /*233e0*/  HMMA.16816.F32 R76, R20.reuse, R116, R76 ;  /* 0x00000074144c723c */ /* 0x042fe8000000184c */
[----:B------:R-:W1:Y:S04]  /*233f0*/  MUFU.EX2 R138, R138 ;  /* 0x0000008a008a7308 */ /* 0x000e680000000800 */
[C---:B------:R-:W-:Y:S01]  /*23400*/  HMMA.16816.F32 R80, R20.reuse, R118, R80 ;  /* 0x000000761450723c */ /* 0x040fe20000001850 */
[----:B------:R-:W5:Y:S05]  /*23410*/  LDSM.16.MT88.4 R116, [R216+0xd800] ;  /* 0x00d80000d874783b */ /* 0x000f6a0000004200 */
[----:B------:R-:W-:Y:S02]  /*23420*/  MUFU.EX2 R53, R53 ;  /* 0x0000003500357308 */ /* 0x000fe40000000800 */
[C---:B------:R-:W-:Y:S08]  /*23430*/  HMMA.16816.F32 R84, R20.reuse, R124, R84 ;  /* 0x0000007c1454723c */ /* 0x040ff00000001854 */
[----:B------:R-:W-:Y:S01]  /*23440*/  MUFU.EX2 R54, R54 ;  /* 0x0000003600367308 */ /* 0x000fe20000000800 */
[C---:B------:R-:W-:Y:S01]  /*23450*/  HMMA.16816.F32 R88, R20.reuse, R126, R88 ;  /* 0x0000007e1458723c */ /* 0x040fe20000001858 */
[----:B------:R-:W-:Y:S07]  /*23460*/  LDSM.16.MT88.4 R124, [R216+0xf800] ;  /* 0x00f80000d87c783b */ /* 0x000fee0000004200 */
[C---:B----4-:R-:W-:Y:S01]  /*23470*/  HMMA.16816.F32 R92, R20.reuse, R120, R92 ;  /* 0x00000078145c723c */ /* 0x050fe2000000185c */
[----:B------:R-:W-:Y:S07]  /*23480*/  MUFU.EX2 R55, R55 ;  /* 0x0000003700377308 */ /* 0x000fee0000000800 */
[C---:B------:R-:W-:Y:S01]  /*23490*/  HMMA.16816.F32 R96, R20.reuse, R122, R96 ;  /* 0x0000007a1460723c */ /* 0x040fe20000001860 */
[----:B------:R-:W-:Y:S02]  /*234a0*/  LDSM.16.MT88.4 R120, [R212+0x11800] ;  /* 0x01180000d478783b */ /* 0x000fe40000004200 */
[----:B------:R-:W-:Y:S05]  /*234b0*/  MUFU.EX2 R56, R56 ;  /* 0x0000003800387308 */ /* 0x000fea0000000800 */
[C---:B---3--:R-:W-:Y:S05]  /*234c0*/  HMMA.16816.F32 R100, R20.reuse, R24, R100 ;  /* 0x000000181464723c */ /* 0x048fea0000001864 */
[----:B------:R-:W-:Y:S03]  /*234d0*/  MUFU.EX2 R57, R57 ;  /* 0x0000003900397308 */ /* 0x000fe60000000800 */
[C---:B------:R-:W-:Y:S01]  /*234e0*/  HMMA.16816.F32 R12, R20.reuse, R26, R12 ;  /* 0x0000001a140c723c */ /* 0x040fe2000000180c */
[----:B------:R-:W3:Y:S06]  /*234f0*/  LDSM.16.MT88.4 R24, [R213+0xd800] ;  /* 0x00d80000d518783b */ /* 0x000eec0000004200 */
[----:B------:R-:W-:Y:S01]  /*23500*/  MUFU.EX2 R58, R58 ;  /* 0x0000003a003a7308 */ /* 0x000fe20000000800 */
[C---:B------:R-:W-:Y:S08]  /*23510*/  HMMA.16816.F32 R104, R20.reuse, R28, R104 ;  /* 0x0000001c1468723c */ /* 0x040ff00000001868 */
[C---:B------:R-:W-:Y:S01]  /*23520*/  HMMA.16816.F32 R108, R20.reuse, R30, R108 ;  /* 0x0000001e146c723c */ /* 0x040fe2000000186c */
[----:B------:R-:W4:Y:S01]  /*23530*/  LDSM.16.MT88.4 R28, [R212+0xd800] ;  /* 0x00d80000d41c783b */ /* 0x000f220000004200 */
[----:B------:R-:W-:Y:S06]  /*23540*/  MUFU.EX2 R59, R59 ;  /* 0x0000003b003b7308 */ /* 0x000fec0000000800 */
[C---:B------:R-:W-:Y:S04]  /*23550*/  HMMA.16816.F32 R16, R20.reuse, R128, R16 ;  /* 0x000000801410723c */ /* 0x040fe80000001810 */
[----:B------:R-:W-:Y:S04]  /*23560*/  MUFU.EX2 R60, R60 ;  /* 0x0000003c003c7308 */ /* 0x000fe80000000800 */
[----:B------:R-:W-:Y:S06]  /*23570*/  HMMA.16816.F32 R112, R20, R130, R112 ;  /* 0x000000821470723c */ /* 0x000fec0000001870 */
[----:B------:R-:W-:Y:S01]  /*23580*/  MUFU.EX2 R61, R61 ;  /* 0x0000003d003d7308 */ /* 0x000fe20000000800 */
[----:B--2---:R-:W-:Y:S02]  /*23590*/  F2FP.PACK_AB R20, R137, R136 ;  /* 0x000000888914723e */ /* 0x004fe400000000ff */
[----:B-1----:R-:W-:Y:S03]  /*235a0*/  F2FP.PACK_AB R21, R138, R139 ;  /* 0x0000008b8a15723e */ /* 0x002fe600000000ff */
[----:B------:R-:W-:Y:S01]  /*235b0*/  F2FP.PACK_AB R22, R168, R165 ;  /* 0x000000a5a816723e */ /* 0x000fe200000000ff */
[----:B------:R-:W-:Y:S01]  /*235c0*/  FADD.FTZ R139, R139, R142 ;  /* 0x0000008e8b8b7221 */ /* 0x000fe20000010000 */
[----:B------:R-:W-:Y:S02]  /*235d0*/  F2FP.PACK_AB R23, R170, R167 ;  /* 0x000000a7aa17723e */ /* 0x000fe400000000ff */
[----:B------:R-:W-:Y:S01]  /*235e0*/  MUFU.EX2 R62, R62 ;  /* 0x0000003e003e7308 */ /* 0x000fe20000000800 */
[----:B------:R-:W-:Y:S04]  /*235f0*/  FADD.FTZ R138, R138, R139 ;  /* 0x0000008b8a8a7221 */ /* 0x000fe80000010000 */
[C---:B-----5:R-:W-:Y:S03]  /*23600*/  HMMA.16816.F32 R4, R20.reuse, R116, R4 ;  /* 0x000000741404723c */ /* 0x060fe60000001804 */
[----:B------:R-:W-:Y:S02]  /*23610*/  FADD.FTZ R167, R167, R138 ;  /* 0x0000008aa7a77221 */ /* 0x000fe40000010000 */
[----:B------:R-:W-:Y:S02]  /*23620*/  MUFU.EX2 R63, R63 ;  /* 0x0000003f003f7308 */ /* 0x000fe40000000800 */
[----:B------:R-:W-:Y:S01]  /*23630*/  FADD.FTZ R167, R170, R167 ;  /* 0x000000a7aaa77221 */ /* 0x000fe20000010000 */
[C---:B------:R-:W-:Y:S01]  /*23640*/  HMMA.16816.F32 R8, R20.reuse, R118, R8 ;  /* 0x000000761408723c */ /* 0x040fe20000001808 */
[----:B------:R-:W-:Y:S06]  /*23650*/  LDSM.16.MT88.4 R116, [R213+0x11800] ;  /* 0x01180000d574783b */ /* 0x000fec0000004200 */
[----:B------:R-:W-:Y:S01]  /*23660*/  MUFU.EX2 R64, R64 ;  /* 0x0000004000407308 */ /* 0x000fe20000000800 */
[C---:B------:R-:W-:Y:S08]  /*23670*/  HMMA.16816.F32 R68, R20.reuse, R32, R68 ;  /* 0x000000201444723c */ /* 0x040ff00000001844 */
[C---:B------:R-:W-:Y:S01]  /*23680*/  HMMA.16816.F32 R72, R20.reuse, R34, R72 ;  /* 0x000000221448723c */ /* 0x040fe20000001848 */
[----:B------:R-:W1:Y:S01]  /*23690*/  LDSM.16.MT88.4 R32, [R216+0x11800] ;  /* 0x01180000d820783b */ /* 0x000e620000004200 */
[----:B------:R-:W-:Y:S06]  /*236a0*/  MUFU.EX2 R66, R66 ;  /* 0x0000004200427308 */ /* 0x000fec0000000800 */
[C---:B---3--:R-:W-:Y:S08]  /*236b0*/  HMMA.16816.F32 R76, R20.reuse, R24, R76 ;  /* 0x00000018144c723c */ /* 0x048ff0000000184c */
[C---:B------:R-:W-:Y:S01]  /*236c0*/  HMMA.16816.F32 R80, R20.reuse, R26, R80 ;  /* 0x0000001a1450723c */ /* 0x040fe20000001850 */
[----:B------:R-:W2:Y:S07]  /*236d0*/  LDSM.16.MT88.4 R24, [R216+0xe000] ;  /* 0x00e00000d818783b */ /* 0x000eae0000004200 */
[C---:B----4-:R-:W-:Y:S08]  /*236e0*/  HMMA.16816.F32 R84, R20.reuse, R28, R84 ;  /* 0x0000001c1454723c */ /* 0x050ff00000001854 */
        /* <DEDUP_REMOVED lines=8> */
[C---:B------:R-:W-:Y:S07]  /*23770*/  HMMA.16816.F32 R104, R20.reuse, R116, R104 ;  /* 0x000000741468723c */ /* 0x040fee0000001868 */
[-CC-:B------:R-:W-:Y:S01]  /*23780*/  FFMA.FTZ R116, R44, R133.reuse, -R158.reuse ;  /* 0x000000852c747223 */ /* 0x180fe2000001089e */
[C---:B------:R-:W-:Y:S04]  /*23790*/  HMMA.16816.F32 R108, R20.reuse, R118, R108 ;  /* 0x00000076146c723c */ /* 0x040fe8000000186c */
[-CC-:B------:R-:W-:Y:S01]  /*237a0*/  FFMA.FTZ R117, R45, R133.reuse, -R158.reuse ;  /* 0x000000852d757223 */ /* 0x180fe2000001089e */
[----:B------:R-:W-:Y:S01]  /*237b0*/  MUFU.EX2 R116, R116 ;  /* 0x0000007400747308 */ /* 0x000fe20000000800 */
[-C--:B------:R-:W-:Y:S02]  /*237c0*/  FFMA.FTZ R158, R65, R133.reuse, -R158 ;  /* 0x00000085419e7223 */ /* 0x080fe4000001089e */
[C---:B------:R-:W-:Y:S04]  /*237d0*/  HMMA.16816.F32 R16, R20.reuse, R120, R16 ;  /* 0x000000781410723c */ /* 0x040fe80000001810 */
[-CC-:B------:R-:W-:Y:S02]  /*237e0*/  FFMA.FTZ R118, R46, R133.reuse, -R156.reuse ;  /* 0x000000852e767223 */ /* 0x180fe4000001089c */
[-CC-:B------:R-:W-:Y:S01]  /*237f0*/  FFMA.FTZ R119, R47, R133.reuse, -R156.reuse ;  /* 0x000000852f777223 */ /* 0x180fe2000001089c */
[----:B------:R-:W5:Y:S01]  /*23800*/  MUFU.EX2 R117, R117 ;  /* 0x0000007500757308 */ /* 0x000f620000000800 */
[----:B------:R-:W-:Y:S01]  /*23810*/  HMMA.16816.F32 R112, R20, R122, R112 ;  /* 0x0000007a1470723c */ /* 0x000fe20000001870 */
[----:B------:R-:W-:Y:S03]  /*23820*/  LDSM.16.MT88.4 R44, [R214+0xe800] ;  /* 0x00e80000d62c783b */ /* 0x000fe60000004200 */
[----:B------:R-:W-:Y:S03]  /*23830*/  FFMA.FTZ R156, R67, R133, -R156 ;  /* 0x00000085439c7223 */ /* 0x000fe6000001089c */
[----:B------:R-:W-:Y:S02]  /*23840*/  F2FP.PACK_AB R20, R172, R169 ;  /* 0x000000a9ac14723e */ /* 0x000fe400000000ff */
[C---:B------:R-:W-:Y:S01]  /*23850*/  F2FP.PACK_AB R21, R171.reuse, R174 ;  /* 0x000000aeab15723e */ /* 0x040fe200000000ff */
[----:B------:R-:W-:Y:S01]  /*23860*/  LDSM.16.MT88.4 R120, [R214+0x13800] ;  /* 0x01380000d678783b */ /* 0x000fe20000004200 */
[----:B------:R-:W-:Y:S01]  /*23870*/  MUFU.EX2 R118, R118 ;  /* 0x0000007600767308 */ /* 0x000fe20000000800 */
[----:B------:R-:W-:Y:S01]  /*23880*/  F2FP.PACK_AB R22, R176, R173 ;  /* 0x000000adb016723e */ /* 0x000fe200000000ff */
[----:B------:R-:W-:Y:S01]  /*23890*/  FADD.FTZ R174, R174, R167 ;  /* 0x000000a7aeae7221 */ /* 0x000fe20000010000 */
[C---:B------:R-:W-:Y:S03]  /*238a0*/  F2FP.PACK_AB R23, R178.reuse, R175 ;  /* 0x000000afb217723e */ /* 0x040fe600000000ff */
[----:B------:R-:W-:Y:S04]  /*238b0*/  FADD.FTZ R174, R171, R174 ;  /* 0x000000aeabae7221 */ /* 0x000fe80000010000 */
[C---:B--2---:R-:W-:Y:S01]  /*238c0*/  HMMA.16816.F32 R4, R20.reuse, R24, R4 ;  /* 0x000000181404723c */ /* 0x044fe20000001804 */
[----:B------:R-:W2:Y:S02]  /*238d0*/  MUFU.EX2 R119, R119 ;  /* 0x0000007700777308 */ /* 0x000ea40000000800 */
[----:B------:R-:W-:Y:S04]  /*238e0*/  FADD.FTZ R175, R175, R174 ;  /* 0x000000aeafaf7221 */ /* 0x000fe80000010000 */
[----:B------:R-:W-:Y:S01]  /*238f0*/  FADD.FTZ R175, R178, R175 ;  /* 0x000000afb2af7221 */ /* 0x000fe20000010000 */
[C---:B------:R-:W-:Y:S01]  /*23900*/  HMMA.16816.F32 R8, R20.reuse, R26, R8 ;  /* 0x0000001a1408723c */ /* 0x040fe20000001808 */
[----:B------:R-:W2:Y:S02]  /*23910*/  LDSM.16.MT88.4 R24, [R216+0x12000] ;  /* 0x01200000d818783b */ /* 0x000ea40000004200 */
[----:B------:R-:W2:Y:S05]  /*23920*/  MUFU.EX2 R65, R158 ;  /* 0x0000009e00417308 */ /* 0x000eaa0000000800 */
[C---:B---3--:R-:W-:Y:S05]  /*23930*/  HMMA.16816.F32 R68, R20.reuse, R28, R68 ;  /* 0x0000001c1444723c */ /* 0x048fea0000001844 */
[----:B------:R-:W3:Y:S03]  /*23940*/  MUFU.EX2 R67, R156 ;  /* 0x0000009c00437308 */ /* 0x000ee60000000800 */
        /* <DEDUP_REMOVED lines=18> */
[----:B------:R-:W-:Y:S01]  /*23a70*/  HMMA.16816.F32 R112, R20, R42, R112 ;  /* 0x0000002a1470723c */ /* 0x000fe20000001870 */
[----:B------:R-:W-:Y:S06]  /*23a80*/  LDSM.16.MT88.4 R40, [R214+0x13000] ;  /* 0x01300000d628783b */ /* 0x000fec0000004200 */
[----:B-----5:R-:W-:Y:S02]  /*23a90*/  F2FP.PACK_AB R20, R117, R116 ;  /* 0x000000747514723e */ /* 0x020fe400000000ff */
[C---:B------:R-:W-:Y:S03]  /*23aa0*/  F2FP.PACK_AB R21, R119.reuse, R118 ;  /* 0x000000767715723e */ /* 0x040fe600000000ff */
[----:B------:R-:W-:Y:S01]  /*23ab0*/  F2FP.PACK_AB R22, R180, R177 ;  /* 0x000000b1b416723e */ /* 0x000fe200000000ff */
[----:B------:R-:W-:Y:S01]  /*23ac0*/  FADD.FTZ R118, R118, R175 ;  /* 0x000000af76767221 */ /* 0x000fe20000010000 */
[C---:B------:R-:W-:Y:S03]  /*23ad0*/  F2FP.PACK_AB R23, R182.reuse, R179 ;  /* 0x000000b3b617723e */ /* 0x040fe600000000ff */
[----:B------:R-:W-:Y:S04]  /*23ae0*/  FADD.FTZ R118, R119, R118 ;  /* 0x0000007677767221 */ /* 0x000fe80000010000 */
[C---:B----4-:R-:W-:Y:S03]  /*23af0*/  HMMA.16816.F32 R4, R20.reuse, R36, R4 ;  /* 0x000000241404723c */ /* 0x050fe60000001804 */
[----:B------:R-:W-:Y:S04]  /*23b00*/  FADD.FTZ R179, R179, R118 ;  /* 0x00000076b3b37221 */ /* 0x000fe80000010000 */
[----:B------:R-:W-:Y:S01]  /*23b10*/  FADD.FTZ R179, R182, R179 ;  /* 0x000000b3b6b37221 */ /* 0x000fe20000010000 */
[C---:B------:R-:W-:Y:S01]  /*23b20*/  HMMA.16816.F32 R8, R20.reuse, R38, R8 ;  /* 0x000000261408723c */ /* 0x040fe20000001808 */
[----:B------:R-:W4:Y:S07]  /*23b30*/  LDSM.16.MT88.4 R36, [R214+0x12800] ;  /* 0x01280000d624783b */ /* 0x000f2e0000004200 */
[C---:B------:R-:W-:Y:S08]  /*23b40*/  HMMA.16816.F32 R68, R20.reuse, R44, R68 ;  /* 0x0000002c1444723c */ /* 0x040ff00000001844 */
[C---:B------:R-:W-:Y:S01]  /*23b50*/  HMMA.16816.F32 R72, R20.reuse, R46, R72 ;  /* 0x0000002e1448723c */ /* 0x040fe20000001848 */
[----:B------:R-:W-:Y:S07]  /*23b60*/  LDSM.16.MT88.4 R44, [R213+0x13000] ;  /* 0x01300000d52c783b */ /* 0x000fee0000004200 */
        /* <DEDUP_REMOVED lines=9> */
[C---:B----4-:R-:W-:Y:S08]  /*23c00*/  HMMA.16816.F32 R100, R20.reuse, R36, R100 ;  /* 0x000000241464723c */ /* 0x050ff00000001864 */
[C---:B------:R-:W-:Y:S01]  /*23c10*/  HMMA.16816.F32 R12, R20.reuse, R38, R12 ;  /* 0x00000026140c723c */ /* 0x040fe2000000180c */
[----:B------:R-:W-:Y:S07]  /*23c20*/  LDSM.16.MT88.4 R36, [R212+0xf000] ;  /* 0x00f00000d424783b */ /* 0x000fee0000004200 */
[C---:B--2---:R-:W-:Y:S08]  /*23c30*/  HMMA.16816.F32 R104, R20.reuse, R24, R104 ;  /* 0x000000181468723c */ /* 0x044ff00000001868 */
[C---:B------:R-:W-:Y:S01]  /*23c40*/  HMMA.16816.F32 R108, R20.reuse, R26, R108 ;  /* 0x0000001a146c723c */ /* 0x040fe2000000186c */
[----:B------:R-:W2:Y:S07]  /*23c50*/  LDSM.16.MT88.4 R24, [R214+0xf000] ;  /* 0x00f00000d618783b */ /* 0x000eae0000004200 */
[C---:B---3--:R-:W-:Y:S08]  /*23c60*/  HMMA.16816.F32 R16, R20.reuse, R28, R16 ;  /* 0x0000001c1410723c */ /* 0x048ff00000001810 */
[----:B------:R-:W-:Y:S01]  /*23c70*/  HMMA.16816.F32 R112, R20, R30, R112 ;  /* 0x0000001e1470723c */ /* 0x000fe20000001870 */
[----:B------:R-:W3:Y:S06]  /*23c80*/  LDSM.16.MT88.4 R28, [R213+0xf000] ;  /* 0x00f00000d51c783b */ /* 0x000eec0000004200 */
[----:B------:R-:W-:Y:S02]  /*23c90*/  F2FP.PACK_AB R20, R53, R52 ;  /* 0x000000343514723e */ /* 0x000fe400000000ff */
[----:B------:R-:W-:Y:S03]  /*23ca0*/  F2FP.PACK_AB R21, R55, R54 ;  /* 0x000000363715723e */ /* 0x000fe600000000ff */
[----:B------:R-:W-:Y:S01]  /*23cb0*/  F2FP.PACK_AB R22, R57, R56 ;  /* 0x000000383916723e */ /* 0x000fe200000000ff */
[----:B------:R-:W-:Y:S01]  /*23cc0*/  FADD.FTZ R54, R54, R179 ;  /* 0x000000b336367221 */ /* 0x000fe20000010000 */
[----:B------:R-:W-:Y:S03]  /*23cd0*/  F2FP.PACK_AB R23, R59, R58 ;  /* 0x0000003a3b17723e */ /* 0x000fe600000000ff */
[----:B------:R-:W-:Y:S04]  /*23ce0*/  FADD.FTZ R55, R55, R54 ;  /* 0x0000003637377221 */ /* 0x000fe80000010000 */
[C---:B-1----:R-:W-:Y:S03]  /*23cf0*/  HMMA.16816.F32 R4, R20.reuse, R32, R4 ;  /* 0x000000201404723c */ /* 0x042fe60000001804 */
[----:B------:R-:W-:Y:S04]  /*23d00*/  FADD.FTZ R58, R58, R55 ;  /* 0x000000373a3a7221 */ /* 0x000fe80000010000 */
[----:B------:R-:W-:Y:S01]  /*23d10*/  FADD.FTZ R59, R59, R58 ;  /* 0x0000003a3b3b7221 */ /* 0x000fe20000010000 */
[C---:B------:R-:W-:Y:S01]  /*23d20*/  HMMA.16816.F32 R8, R20.reuse, R34, R8 ;  /* 0x000000221408723c */ /* 0x040fe20000001808 */
[----:B------:R-:W1:Y:S07]  /*23d30*/  LDSM.16.MT88.4 R32, [R216+0x13000] ;  /* 0x01300000d820783b */ /* 0x000e6e0000004200 */
[C---:B--2---:R-:W-:Y:S08]  /*23d40*/  HMMA.16816.F32 R68, R20.reuse, R24, R68 ;  /* 0x000000181444723c */ /* 0x044ff00000001844 */
[C---:B------:R-:W-:Y:S01]  /*23d50*/  HMMA.16816.F32 R72, R20.reuse, R26, R72 ;  /* 0x0000001a1448723c */ /* 0x040fe20000001848 */
[----:B------:R-:W2:Y:S07]  /*23d60*/  LDSM.16.MT88.4 R24, [R214+0xf800] ;  /* 0x00f80000d618783b */ /* 0x000eae0000004200 */
[C---:B---3--:R-:W-:Y:S08]  /*23d70*/  HMMA.16816.F32 R76, R20.reuse, R28, R76 ;  /* 0x0000001c144c723c */ /* 0x048ff0000000184c */
[C---:B------:R-:W-:Y:S01]  /*23d80*/  HMMA.16816.F32 R80, R20.reuse, R30, R80 ;  /* 0x0000001e1450723c */ /* 0x040fe20000001850 */
[----:B------:R-:W3:Y:S07]  /*23d90*/  LDSM.16.MT88.4 R28, [R213+0xf800] ;  /* 0x00f80000d51c783b */ /* 0x000eee0000004200 */
        /* <DEDUP_REMOVED lines=9> */
[----:B------:R-:W-:Y:S07]  /*23e30*/  HMMA.16816.F32 R112, R20, R50, R112 ;  /* 0x000000321470723c */ /* 0x000fee0000001870 */
[----:B------:R-:W-:Y:S02]  /*23e40*/  F2FP.PACK_AB R20, R61, R60 ;  /* 0x0000003c3d14723e */ /* 0x000fe400000000ff */
[----:B------:R-:W-:Y:S03]  /*23e50*/  F2FP.PACK_AB R21, R63, R62 ;  /* 0x0000003e3f15723e */ /* 0x000fe600000000ff */
[----:B------:R-:W-:Y:S01]  /*23e60*/  F2FP.PACK_AB R22, R65, R64 ;  /* 0x000000404116723e */ /* 0x000fe200000000ff */
[----:B------:R-:W-:Y:S01]  /*23e70*/  FADD.FTZ R62, R62, R59 ;  /* 0x0000003b3e3e7221 */ /* 0x000fe20000010000 */
[----:B------:R-:W-:Y:S03]  /*23e80*/  F2FP.PACK_AB R23, R67, R66 ;  /* 0x000000424317723e */ /* 0x000fe600000000ff */
[----:B------:R-:W-:Y:S04]  /*23e90*/  FADD.FTZ R63, R63, R62 ;  /* 0x0000003e3f3f7221 */ /* 0x000fe80000010000 */
[C---:B------:R-:W-:Y:S01]  /*23ea0*/  HMMA.16816.F32 R128, R20.reuse, R124, R4 ;  /* 0x0000007c1480723c */ /* 0x040fe20000001804 */
[----:B------:R-:W1:Y:S02]  /*23eb0*/  LDSM.16.MT88.4 R4, [R212+0xf800] ;  /* 0x00f80000d404783b */ /* 0x000e640000004200 */
[----:B------:R-:W-:Y:S04]  /*23ec0*/  FADD.FTZ R66, R66, R63 ;  /* 0x0000003f42427221 */ /* 0x000fe80000010000 */
[----:B------:R-:W-:Y:S01]  /*23ed0*/  FADD.FTZ R243, R67, R66 ;  /* 0x0000004243f37221 */ /* 0x000fe20000010000 */
[C---:B------:R-:W-:Y:S01]  /*23ee0*/  HMMA.16816.F32 R124, R20.reuse, R126, R8 ;  /* 0x0000007e147c723c */ /* 0x040fe20000001808 */
[----:B------:R-:W4:Y:S07]  /*23ef0*/  LDSM.16.MT88.4 R8, [R216+0x13800] ;  /* 0x01380000d808783b */ /* 0x000f2e0000004200 */
[C---:B--2---:R-:W-:Y:S07]  /*23f00*/  HMMA.16816.F32 R68, R20.reuse, R24, R68 ;  /* 0x000000181444723c */ /* 0x044fee0000001844 */
[----:B------:R-:W-:Y:S01]  /*23f10*/  FADD.FTZ R25, R151, R150 ;  /* 0x0000009697197221 */ /* 0x000fe20000010000 */
[C---:B------:R-:W-:Y:S04]  /*23f20*/  HMMA.16816.F32 R72, R20.reuse, R26, R72 ;  /* 0x0000001a1448723c */ /* 0x040fe80000001848 */
[----:B------:R-:W-:Y:S04]  /*23f30*/  FADD.FTZ R25, R152, R25 ;  /* 0x0000001998197221 */ /* 0x000fe80000010000 */
[C---:B---3--:R-:W-:Y:S04]  /*23f40*/  HMMA.16816.F32 R76, R20.reuse, R28, R76 ;  /* 0x0000001c144c723c */ /* 0x048fe8000000184c */
[----:B------:R-:W-:Y:S04]  /*23f50*/  FADD.FTZ R0, R144, R25 ;  /* 0x0000001990007221 */ /* 0x000fe80000010000 */
[C---:B------:R-:W-:Y:S04]  /*23f60*/  HMMA.16816.F32 R80, R20.reuse, R30, R80 ;  /* 0x0000001e1450723c */ /* 0x040fe80000001850 */
[----:B------:R-:W-:Y:S04]  /*23f70*/  FADD.FTZ R0, R145, R0 ;  /* 0x0000000091007221 */ /* 0x000fe80000010000 */
[C---:B-1----:R-:W-:Y:S04]  /*23f80*/  HMMA.16816.F32 R84, R20.reuse, R4, R84 ;  /* 0x000000041454723c */ /* 0x042fe80000001854 */
[----:B------:R-:W-:Y:S04]  /*23f90*/  FADD.FTZ R157, R157, R0 ;  /* 0x000000009d9d7221 */ /* 0x000fe80000010000 */
[C---:B------:R-:W-:Y:S01]  /*23fa0*/  HMMA.16816.F32 R88, R20.reuse, R6, R88 ;  /* 0x000000061458723c */ /* 0x040fe20000001858 */
[----:B------:R-:W1:Y:S03]  /*23fb0*/  LDSM.16.MT88.4 R4, [R213+0x13800] ;  /* 0x01380000d504783b */ /* 0x000e660000004200 */
[----:B------:R-:W-:Y:S04]  /*23fc0*/  FADD.FTZ R160, R160, R157 ;  /* 0x0000009da0a07221 */ /* 0x000fe80000010000 */
[C---:B----4-:R-:W-:Y:S04]  /*23fd0*/  HMMA.16816.F32 R92, R20.reuse, R8, R92 ;  /* 0x00000008145c723c */ /* 0x050fe8000000185c */
[----:B------:R-:W-:Y:S04]  /*23fe0*/  FADD.FTZ R25, R161, R160 ;  /* 0x000000a0a1197221 */ /* 0x000fe80000010000 */
[C---:B------:R-:W-:Y:S01]  /*23ff0*/  HMMA.16816.F32 R96, R20.reuse, R10, R96 ;  /* 0x0000000a1460723c */ /* 0x040fe20000001860 */
[----:B------:R-:W2:Y:S03]  /*24000*/  LDSM.16.MT88.4 R8, [R212+0x13800] ;  /* 0x01380000d408783b */ /* 0x000ea60000004200 */
[----:B------:R-:W-:Y:S04]  /*24010*/  FADD.FTZ R25, R164, R25 ;  /* 0x00000019a4197221 */ /* 0x000fe80000010000 */
[C---:B------:R-:W-:Y:S04]  /*24020*/  HMMA.16816.F32 R100, R20.reuse, R120, R100 ;  /* 0x000000781464723c */ /* 0x040fe80000001864 */
[----:B------:R-:W-:Y:S04]  /*24030*/  FADD.FTZ R140, R140, R25 ;  /* 0x000000198c8c7221 */ /* 0x000fe80000010000 */
[----:B------:R-:W-:Y:S01]  /*24040*/  FADD.FTZ R141, R141, R140 ;  /* 0x0000008c8d8d7221 */ /* 0x000fe20000010000 */
[C---:B------:R-:W-:Y:S03]  /*24050*/  HMMA.16816.F32 R120, R20.reuse, R122, R12 ;  /* 0x0000007a1478723c */ /* 0x040fe6000000180c */
[----:B------:R-:W-:Y:S04]  /*24060*/  FADD.FTZ R0, R136, R141 ;  /* 0x0000008d88007221 */ /* 0x000fe80000010000 */
[----:B------:R-:W-:Y:S01]  /*24070*/  FADD.FTZ R0, R137, R0 ;  /* 0x0000000089007221 */ /* 0x000fe20000010000 */
[C---:B-1----:R-:W-:Y:S04]  /*24080*/  HMMA.16816.F32 R104, R20.reuse, R4, R104 ;  /* 0x000000041468723c */ /* 0x042fe80000001868 */
[----:B------:R-:W-:Y:S04]  /*24090*/  FADD.FTZ R165, R165, R0 ;  /* 0x00000000a5a57221 */ /* 0x000fe80000010000 */
[----:B------:R-:W-:Y:S01]  /*240a0*/  FADD.FTZ R168, R168, R165 ;  /* 0x000000a5a8a87221 */ /* 0x000fe20000010000 */
[C---:B------:R-:W-:Y:S03]  /*240b0*/  HMMA.16816.F32 R108, R20.reuse, R6, R108 ;  /* 0x00000006146c723c */ /* 0x040fe6000000186c */
[----:B------:R-:W-:Y:S04]  /*240c0*/  FADD.FTZ R169, R169, R168 ;  /* 0x000000a8a9a97221 */ /* 0x000fe80000010000 */
[----:B------:R-:W-:Y:S05]  /*240d0*/  FADD.FTZ R172, R172, R169 ;  /* 0x000000a9acac7221 */ /* 0x000fea0000010000 */
[----:B------:R-:W-:Y:S04]  /*240e0*/  FADD.FTZ R25, R173, R172 ;  /* 0x000000acad197221 */ /* 0x000fe80000010000 */
[----:B------:R-:W-:Y:S04]  /*240f0*/  FADD.FTZ R25, R176, R25 ;  /* 0x00000019b0197221 */ /* 0x000fe80000010000 */
[----:B------:R-:W-:Y:S04]  /*24100*/  FADD.FTZ R0, R116, R25 ;  /* 0x0000001974007221 */ /* 0x000fe80000010000 */
[----:B------:R-:W-:Y:S02]  /*24110*/  FADD.FTZ R0, R117, R0 ;  /* 0x0000000075007221 */ /* 0x000fe40000010000 */
[C---:B--2---:R-:W-:Y:S03]  /*24120*/  HMMA.16816.F32 R116, R20.reuse, R8, R16 ;  /* 0x000000081474723c */ /* 0x044fe60000001810 */
[----:B------:R-:W-:Y:S01]  /*24130*/  FADD.FTZ R5, R177, R0 ;  /* 0x00000000b1057221 */ /* 0x000fe20000010000 */
[----:B------:R-:W-:Y:S03]  /*24140*/  IADD3 R0, R238, -0x1, RZ ;  /* 0xffffffffee007810 */ /* 0x000fe60007ffe0ff */
[----:B------:R-:W-:Y:S01]  /*24150*/  FADD.FTZ R5, R180, R5 ;  /* 0x00000005b4057221 */ /* 0x000fe20000010000 */
[----:B------:R-:W-:Y:S04]  /*24160*/  HMMA.16816.F32 R112, R20, R10, R112 ;  /* 0x0000000a1470723c */ /* 0x000fe80000001870 */
[----:B------:R-:W-:Y:S01]  /*24170*/  FADD.FTZ R52, R52, R5 ;  /* 0x0000000534347221 */ /* 0x000fe20000010000 */
[----:B------:R-:W-:Y:S02]  /*24180*/  MOV R238, R0 ;  /* 0x0000000000ee7202 */ /* 0x000fe40000000f00 */
[----:B------:R-:W-:Y:S01]  /*24190*/  MOV R0, R3 ;  /* 0x0000000300007202 */ /* 0x000fe20000000f00 */
[----:B------:R-:W-:Y:S04]  /*241a0*/  FADD.FTZ R53, R53, R52 ;  /* 0x0000003435357221 */ /* 0x000fe80000010000 */
[----:B------:R-:W-:Y:S04]  /*241b0*/  FADD.FTZ R56, R56, R53 ;  /* 0x0000003538387221 */ /* 0x000fe80000010000 */
[----:B------:R-:W-:Y:S04]  /*241c0*/  FADD.FTZ R57, R57, R56 ;  /* 0x0000003839397221 */ /* 0x000fe80000010000 */
[----:B------:R-:W-:Y:S04]  /*241d0*/  FADD.FTZ R60, R60, R57 ;  /* 0x000000393c3c7221 */ /* 0x000fe80000010000 */
[----:B------:R-:W-:Y:S04]  /*241e0*/  FADD.FTZ R61, R61, R60 ;  /* 0x0000003c3d3d7221 */ /* 0x000fe80000010000 */
[----:B------:R-:W-:Y:S04]  /*241f0*/  FADD.FTZ R64, R64, R61 ;  /* 0x0000003d40407221 */ /* 0x000fe80000010000 */
[----:B------:R-:W-:Y:S01]  /*24200*/  FADD.FTZ R241, R65, R64 ;  /* 0x0000004041f17221 */ /* 0x000fe20000010000 */
[----:B------:R-:W-:-:S05]  /*24210*/  @P0 BRA `(.L_x_1123) ;  /* 0xffffb5a000000947 */ /* 0x000fca000383ffff */
.L_x_1114:
[----:B------:R-:W-:Y:S02]  /*24220*/  ULDC.64 UR4, c[0x0][0x40] ;  /* 0x0000100000047ab9 */ /* 0x000fe40000000a00 */
[----:B------:R-:W-:-:S04]  /*24230*/  UIADD3 UR4, UP0, UR4, 0x160, URZ ;  /* 0x0000016004047890 */ /* 0x000fc8000ff1e03f */
[----:B------:R-:W-:Y:S02]  /*24240*/  UIADD3.X UR5, URZ, UR5, URZ, UP0, !UPT ;  /* 0x000000053f057290 */ /* 0x000fe400087fe43f */
[----:B------:R-:W-:-:S04]  /*24250*/  IMAD.U32 R8, RZ, RZ, UR4 ;  /* 0x00000004ff087e24 */ /* 0x000fc8000f8e00ff */
[----:B------:R-:W-:Y:S01]  /*24260*/  IMAD.U32 R9, RZ, RZ, UR5 ;  /* 0x00000005ff097e24 */ /* 0x000fe2000f8e00ff */
[----:B------:R-:W-:Y:S01]  /*24270*/  ULDC.64 UR4, c[0x0][0x118] ;  /* 0x0000460000047ab9 */ /* 0x000fe20000000a00 */
[----:B------:R-:W-:-:S03]  /*24280*/  MOV R5, 0x1f ;  /* 0x0000001f00057802 */ /* 0x000fc60000000f00 */
[----:B------:R1:W5:Y:S01]  /*24290*/  LD.E R2, [R8.64+0xd8] ;  /* 0x0000d80408027980 */ /* 0x000362000c101900 */
[----:B------:R-:W-:Y:S01]  /*242a0*/  MOV R0, 0xffffffff ;  /* 0xffffffff00007802 */ /* 0x000fe20000000f00 */
[----:B------:R-:W-:Y:S05]  /*242b0*/  BRA.DIV ~URZ, `(.L_x_1124) ;  /* 0x000017027f007947 */ /* 0x000fea000b800000 */
[----:B------:R2:W3:Y:S02]  /*242c0*/  SHFL.BFLY PT, R6, R241, 0x2, 0x1f ;  /* 0x0c401f00f1067f89 */ /* 0x0004e400000e0000 */
.L_x_1137:
[----:B--23--:R-:W-:Y:S01]  /*242d0*/  FADD.FTZ R241, R6, R241 ;  /* 0x000000f106f17221 */ /* 0x00cfe20000010000 */
[----:B------:R-:W-:Y:S05]  /*242e0*/  BRA.DIV ~URZ, `(.L_x_1125) ;  /* 0x000017127f007947 */ /* 0x000fea000b800000 */
[----:B------:R-:W2:Y:S04]  /*242f0*/  SHFL.BFLY PT, R0, R243, 0x2, 0x1f ;  /* 0x0c401f00f3007f89 */ /* 0x000ea800000e0000 */
[----:B------:R-:W3:Y:S01]  /*24300*/  SHFL.BFLY PT, R10, R241, 0x1, 0x1f ;  /* 0x0c201f00f10a7f89 */ /* 0x000ee200000e0000 */
[----:B--2---:R-:W-:Y:S02]  /*24310*/  FADD.FTZ R7, R0, R243 ;  /* 0x000000f300077221 */ /* 0x004fe40000010000 */
[----:B---3--:R-:W-:-:S03]  /*24320*/  FADD.FTZ R10, R241, R10 ;  /* 0x0000000af10a7221 */ /* 0x008fc60000010000 */
[----:B------:R2:W3:Y:S04]  /*24330*/  SHFL.BFLY PT, R6, R7, 0x1, 0x1f ;  /* 0x0c201f0007067f89 */ /* 0x0004e800000e0000 */
.L_x_1138:
[----:B------:R-:W-:Y:S01]  /*24340*/  FSETP.NE.FTZ.AND P4, PT, R10, RZ, PT ;  /* 0x000000ff0a00720b */ /* 0x000fe20003f95000 */
[----:B---3--:R-:W-:Y:S01]  /*24350*/  FADD.FTZ R6, R6, R7 ;  /* 0x0000000706067221 */ /* 0x008fe20000010000 */
[----:B------:R-:W-:Y:S01]  /*24360*/  MOV R0, 0x3f800000 ;  /* 0x3f80000000007802 */ /* 0x000fe20000000f00 */
[----:B------:R-:W-:Y:S01]  /*24370*/  ULDC.64 UR4, c[0x0][0x118] ;  /* 0x0000460000047ab9 */ /* 0x000fe20000000a00 */
[----:B------:R-:W-:Y:S02]  /*24380*/  MOV R4, 0x3f800000 ;  /* 0x3f80000000047802 */ /* 0x000fe40000000f00 */
[----:B------:R-:W-:-:S07]  /*24390*/  FSETP.NE.FTZ.AND P3, PT, R6, RZ, PT ;  /* 0x000000ff0600720b */ /* 0x000fce0003f75000 */
[----:B------:R-:W3:Y:S08]  /*243a0*/  @P4 MUFU.RCP R0, R10 ;  /* 0x0000000a00004308 */ /* 0x000ef00000001000 */
[----:B------:R-:W4:Y:S01]  /*243b0*/  @P3 MUFU.RCP R4, R6 ;  /* 0x0000000600043308 */ /* 0x000f220000001000 */
[C---:B---3--:R-:W-:Y:S02]  /*243c0*/  FMUL.FTZ R128, R0.reuse, R128 ;  /* 0x0000008000807220 */ /* 0x048fe40000410000 */
[----:B------:R-:W-:-:S02]  /*243d0*/  FMUL.FTZ R129, R0, R129 ;  /* 0x0000008100817220 */ /* 0x000fc40000410000 */
[C---:B------:R-:W-:Y:S02]  /*243e0*/  FMUL.FTZ R124, R0.reuse, R124 ;  /* 0x0000007c007c7220 */ /* 0x040fe40000410000 */
        /* <DEDUP_REMOVED lines=43> */
[----:B------:R-:W-:Y:S01]  /*246a0*/  F2FP.PACK_AB R116, R117, R116 ;  /* 0x000000747574723e */ /* 0x000fe200000000ff */
[----:B------:R-:W3:Y:S01]  /*246b0*/  S2R R0, SR_TID.X ;  /* 0x0000000000007919 */ /* 0x000ee20000002100 */
[----:B----4-:R-:W-:-:S02]  /*246c0*/  FMUL.FTZ R131, R4, R131 ;  /* 0x0000008304837220 */ /* 0x010fc40000410000 */
        /* <DEDUP_REMOVED lines=16> */
[----:B---3--:R-:W-:Y:S01]  /*247d0*/  SHF.R.S32.HI R5, RZ, 0x1f, R0 ;  /* 0x0000001fff057819 */ /* 0x008fe20000011400 */
[C---:B------:R-:W-:Y:S01]  /*247e0*/  FMUL.FTZ R87, R4.reuse, R87 ;  /* 0x0000005704577220 */ /* 0x040fe20000410000 */
[----:B------:R-:W-:Y:S01]  /*247f0*/  F2FP.PACK_AB R78, R79, R78 ;  /* 0x0000004e4f4e723e */ /* 0x000fe200000000ff */
[C---:B------:R-:W-:Y:S01]  /*24800*/  FMUL.FTZ R86, R4.reuse, R86 ;  /* 0x0000005604567220 */ /* 0x040fe20000410000 */
[----:B--2---:R-:W-:Y:S01]  /*24810*/  LEA.HI R7, R5, R0, RZ, 0x2 ;  /* 0x0000000005077211 */ /* 0x004fe200078f10ff */
[C---:B------:R-:W-:Y:S01]  /*24820*/  FMUL.FTZ R91, R4.reuse, R91 ;  /* 0x0000005b045b7220 */ /* 0x040fe20000410000 */
[----:B------:R-:W-:Y:S01]  /*24830*/  F2FP.PACK_AB R82, R83, R82 ;  /* 0x000000525352723e */ /* 0x000fe200000000ff */
[C---:B------:R-:W-:Y:S01]  /*24840*/  FMUL.FTZ R90, R4.reuse, R90 ;  /* 0x0000005a045a7220 */ /* 0x040fe20000410000 */
[--C-:B------:R-:W-:Y:S01]  /*24850*/  SHF.R.S32.HI R12, RZ, 0x2, R7.reuse ;  /* 0x00000002ff0c7819 */ /* 0x100fe20000011407 */
[C---:B------:R-:W-:Y:S01]  /*24860*/  FMUL.FTZ R95, R4.reuse, R95 ;  /* 0x0000005f045f7220 */ /* 0x040fe20000410000 */
[----:B------:R-:W-:Y:S01]  /*24870*/  SHF.R.S32.HI R11, RZ, 0x1f, R7 ;  /* 0x0000001fff0b7819 */ /* 0x000fe20000011407 */
[C---:B------:R-:W-:Y:S01]  /*24880*/  FMUL.FTZ R94, R4.reuse, R94 ;  /* 0x0000005e045e7220 */ /* 0x040fe20000410000 */
[----:B------:R-:W-:Y:S01]  /*24890*/  LOP3.LUT R7, R7, 0x3ffffffc, RZ, 0xc0, !PT ;  /* 0x3ffffffc07077812 */ /* 0x000fe200078ec0ff */
[C---:B------:R-:W-:Y:S01]  /*248a0*/  FMUL.FTZ R99, R4.reuse, R99 ;  /* 0x0000006304637220 */ /* 0x040fe20000410000 */
[----:B------:R-:W-:Y:S01]  /*248b0*/  LEA.HI R11, R11, R12, RZ, 0x3 ;  /* 0x0000000c0b0b7211 */ /* 0x000fe200078f18ff */
[C---:B------:R-:W-:Y:S01]  /*248c0*/  FMUL.FTZ R98, R4.reuse, R98 ;  /* 0x0000006204627220 */ /* 0x040fe20000410000 */
[----:B------:R-:W-:Y:S01]  /*248d0*/  IADD3 R16, -R7, R0, RZ ;  /* 0x0000000007107210 */ /* 0x000fe20007ffe1ff */
[C---:B------:R-:W-:Y:S01]  /*248e0*/  FMUL.FTZ R103, R4.reuse, R103 ;  /* 0x0000006704677220 */ /* 0x040fe20000410000 */
[----:B------:R-:W-:Y:S01]  /*248f0*/  LOP3.LUT R11, R11, 0xfffffff8, RZ, 0xc0, !PT ;  /* 0xfffffff80b0b7812 */ /* 0x000fe200078ec0ff */
[C---:B------:R-:W-:Y:S01]  /*24900*/  FMUL.FTZ R102, R4.reuse, R102 ;  /* 0x0000006604667220 */ /* 0x040fe20000410000 */
[----:B------:R-:W-:Y:S01]  /*24910*/  F2FP.PACK_AB R86, R87, R86 ;  /* 0x000000565756723e */ /* 0x000fe200000000ff */
[----:B------:R-:W-:Y:S01]  /*24920*/  FMUL.FTZ R123, R4, R123 ;  /* 0x0000007b047b7220 */ /* 0x000fe20000410000 */
[----:B------:R-:W-:Y:S01]  /*24930*/  IADD3 R12, R12, -R11, RZ ;  /* 0x8000000b0c0c7210 */ /* 0x000fe20007ffe0ff */
[C---:B------:R-:W-:Y:S01]  /*24940*/  FMUL.FTZ R122, R4.reuse, R122 ;  /* 0x0000007a047a7220 */ /* 0x040fe20000410000 */
[----:B------:R-:W-:Y:S01]  /*24950*/  LEA.HI R11, R5, R0, RZ, 0x5 ;  /* 0x00000000050b7211 */ /* 0x000fe200078f28ff */
[----:B------:R-:W-:Y:S01]  /*24960*/  FMUL.FTZ R107, R4, R107 ;  /* 0x0000006b046b7220 */ /* 0x000fe20000410000 */
[----:B------:R-:W-:Y:S01]  /*24970*/  SHF.L.U32 R14, R12, 0x6, RZ ;  /* 0x000000060c0e7819 */ /* 0x000fe200000006ff */
[C---:B------:R-:W-:Y:S01]  /*24980*/  FMUL.FTZ R106, R4.reuse, R106 ;  /* 0x0000006a046a7220 */ /* 0x040fe20000410000 */
[----:B------:R-:W-:Y:S01]  /*24990*/  SHF.R.S32.HI R13, RZ, 0x5, R11 ;  /* 0x00000005ff0d7819 */ /* 0x000fe2000001140b */
[----:B------:R-:W-:Y:S01]  /*249a0*/  FMUL.FTZ R111, R4, R111 ;  /* 0x0000006f046f7220 */ /* 0x000fe20000410000 */
[----:B------:R-:W-:Y:S01]  /*249b0*/  LOP3.LUT R14, R14, 0x1c0, RZ, 0xc0, !PT ;  /* 0x000001c00e0e7812 */ /* 0x000fe200078ec0ff */
[----:B------:R-:W-:Y:S01]  /*249c0*/  FMUL.FTZ R110, R4, R110 ;  /* 0x0000006e046e7220 */ /* 0x000fe20000410000 */
[----:B------:R-:W-:Y:S01]  /*249d0*/  LOP3.LUT R7, R12, 0x1, RZ, 0xc0, !PT ;  /* 0x000000010c077812 */ /* 0x000fe200078ec0ff */
[C---:B------:R-:W-:Y:S01]  /*249e0*/  FMUL.FTZ R119, R4.reuse, R119 ;  /* 0x0000007704777220 */ /* 0x040fe20000410000 */
[----:B------:R-:W-:Y:S01]  /*249f0*/  LEA R16, R13, R16, 0x9 ;  /* 0x000000100d107211 */ /* 0x000fe200078e48ff */
[----:B------:R-:W-:Y:S01]  /*24a00*/  FMUL.FTZ R118, R4, R118 ;  /* 0x0000007604767220 */ /* 0x000fe20000410000 */
[----:B------:R-:W-:Y:S01]  /*24a10*/  LEA.HI R15, R14, R14, RZ, 0x1d ;  /* 0x0000000e0e0f7211 */ /* 0x000fe200078fe8ff */
[C---:B------:R-:W-:Y:S01]  /*24a20*/  FMUL.FTZ R115, R4.reuse, R115 ;  /* 0x0000007304737220 */ /* 0x040fe20000410000 */
[----:B------:R-:W-:Y:S01]  /*24a30*/  ISETP.NE.U32.AND P0, PT, R7, 0x1, PT ;  /* 0x000000010700780c */ /* 0x000fe20003f05070 */
[----:B------:R-:W-:Y:S01]  /*24a40*/  FMUL.FTZ R4, R4, R114 ;  /* 0x0000007204047220 */ /* 0x000fe20000410000 */
[----:B------:R-:W-:-:S02]  /*24a50*/  LEA R15, R16, R15, 0x1 ;  /* 0x0000000f100f7211 */ /* 0x000fc400078e08ff */
[----:B------:R-:W-:Y:S02]  /*24a60*/  R2P PR, R12, 0x6 ;  /* 0x000000060c007804 */ /* 0x000fe40000000000 */
[----:B------:R-:W-:Y:S02]  /*24a70*/  MOV R7, 0x20 ;  /* 0x0000002000077802 */ /* 0x000fe40000000f00 */
[----:B------:R-:W-:Y:S02]  /*24a80*/  SHF.L.U32 R15, R15, 0x1, RZ ;  /* 0x000000010f0f7819 */ /* 0x000fe400000006ff */
[----:B------:R-:W-:Y:S02]  /*24a90*/  SEL R12, R7, 0xffffffe0, !P1 ;  /* 0xffffffe0070c7807 */ /* 0x000fe40004800000 */
[----:B------:R-:W-:Y:S01]  /*24aa0*/  MOV R7, 0x40 ;  /* 0x0000004000077802 */ /* 0x000fe20000000f00 */
[----:B------:R-:W-:Y:S01]  /*24ab0*/  STS [R15], R128 ;  /* 0x000000800f007388 */ /* 0x000fe20000000800 */
[----:B------:R-:W-:-:S02]  /*24ac0*/  IADD3 R17, R15, -0x10, RZ ;  /* 0xfffffff00f117810 */ /* 0x000fc40007ffe0ff */
[----:B------:R-:W-:Y:S01]  /*24ad0*/  @P0 IADD3 R17, R15, 0x10, RZ ;  /* 0x000000100f110810 */ /* 0x000fe20007ffe0ff */
[----:B------:R-:W-:Y:S01]  /*24ae0*/  STS [R15+0x400], R130 ;  /* 0x000400820f007388 */ /* 0x000fe20000000800 */
[----:B------:R-:W-:Y:S02]  /*24af0*/  SEL R14, R7, 0xffffffc0, !P2 ;  /* 0xffffffc0070e7807 */ /* 0x000fe40005000000 */
[C---:B------:R-:W-:Y:S01]  /*24b00*/  IADD3 R19, R15.reuse, R12, RZ ;  /* 0x0000000c0f137210 */ /* 0x040fe20007ffe0ff */
[----:B------:R-:W-:Y:S01]  /*24b10*/  STS [R17], R124 ;  /* 0x0000007c11007388 */ /* 0x000fe20000000800 */
[-C--:B------:R-:W-:Y:S02]  /*24b20*/  IADD3 R7, R12, R17.reuse, RZ ;  /* 0x000000110c077210 */ /* 0x080fe40007ffe0ff */
[----:B------:R-:W-:Y:S01]  /*24b30*/  IADD3 R21, R15, R14, RZ ;  /* 0x0000000e0f157210 */ /* 0x000fe20007ffe0ff */
[----:B------:R-:W-:Y:S01]  /*24b40*/  STS [R17+0x400], R126 ;  /* 0x0004007e11007388 */ /* 0x000fe20000000800 */
[----:B------:R-:W-:-:S02]  /*24b50*/  IADD3 R23, R14, R17, RZ ;  /* 0x000000110e177210 */ /* 0x000fc40007ffe0ff */
[----:B------:R-:W-:Y:S01]  /*24b60*/  IADD3 R25, R19, R14, RZ ;  /* 0x0000000e13197210 */ /* 0x000fe20007ffe0ff */
[----:B------:R-:W-:Y:S01]  /*24b70*/  STS [R19], R68 ;  /* 0x0000004413007388 */ /* 0x000fe20000000800 */
[----:B------:R-:W-:Y:S02]  /*24b80*/  F2FP.PACK_AB R90, R91, R90 ;  /* 0x0000005a5b5a723e */ /* 0x000fe400000000ff */
[----:B------:R-:W-:Y:S01]  /*24b90*/  IADD3 R27, R7, R14, RZ ;  /* 0x0000000e071b7210 */ /* 0x000fe20007ffe0ff */
[----:B------:R-:W-:Y:S01]  /*24ba0*/  STS [R19+0x400], R70 ;  /* 0x0004004613007388 */ /* 0x000fe20000000800 */
[----:B------:R-:W-:Y:S02]  /*24bb0*/  F2FP.PACK_AB R94, R95, R94 ;  /* 0x0000005e5f5e723e */ /* 0x000fe400000000ff */
[----:B------:R-:W-:Y:S01]  /*24bc0*/  F2FP.PACK_AB R98, R99, R98 ;  /* 0x000000626362723e */ /* 0x000fe200000000ff */
[----:B------:R-:W-:Y:S01]  /*24bd0*/  STS [R7], R72 ;  /* 0x0000004807007388 */ /* 0x000fe20000000800 */
[----:B------:R-:W-:-:S02]  /*24be0*/  F2FP.PACK_AB R102, R103, R102 ;  /* 0x000000666766723e */ /* 0x000fc400000000ff */
[----:B------:R-:W-:Y:S01]  /*24bf0*/  F2FP.PACK_AB R122, R123, R122 ;  /* 0x0000007a7b7a723e */ /* 0x000fe200000000ff */
[----:B------:R-:W-:Y:S01]  /*24c00*/  STS [R7+0x400], R74 ;  /* 0x0004004a07007388 */ /* 0x000fe20000000800 */
[----:B------:R-:W-:Y:S02]  /*24c10*/  F2FP.PACK_AB R106, R107, R106 ;  /* 0x0000006a6b6a723e */ /* 0x000fe400000000ff */
[----:B------:R-:W-:Y:S01]  /*24c20*/  F2FP.PACK_AB R110, R111, R110 ;  /* 0x0000006e6f6e723e */ /* 0x000fe200000000ff */
[----:B------:R-:W-:Y:S01]  /*24c30*/  STS [R21], R76 ;  /* 0x0000004c15007388 */ /* 0x000fe20000000800 */
[----:B------:R-:W-:Y:S02]  /*24c40*/  ISETP.NE.AND P0, PT, R234, -0x1, PT ;  /* 0xffffffffea00780c */ /* 0x000fe40003f05270 */
[----:B------:R-:W-:Y:S01]  /*24c50*/  F2FP.PACK_AB R118, R119, R118 ;  /* 0x000000767776723e */ /* 0x000fe200000000ff */
[----:B------:R-:W-:Y:S01]  /*24c60*/  STS [R21+0x400], R78 ;  /* 0x0004004e15007388 */ /* 0x000fe20000000800 */
[----:B------:R-:W-:-:S03]  /*24c70*/  F2FP.PACK_AB R4, R115, R4 ;  /* 0x000000047304723e */ /* 0x000fc600000000ff */
[----:B------:R-:W-:Y:S04]  /*24c80*/  STS [R23], R80 ;  /* 0x0000005017007388 */ /* 0x000fe80000000800 */
[----:B------:R-:W-:Y:S04]  /*24c90*/  STS [R23+0x400], R82 ;  /* 0x0004005217007388 */ /* 0x000fe80000000800 */
[----:B------:R-:W-:Y:S04]  /*24ca0*/  STS [R25], R84 ;  /* 0x0000005419007388 */ /* 0x000fe80000000800 */
[----:B------:R-:W-:Y:S04]  /*24cb0*/  STS [R25+0x400], R86 ;  /* 0x0004005619007388 */ /* 0x000fe80000000800 */
[----:B------:R-:W-:Y:S04]  /*24cc0*/  STS [R27], R88 ;  /* 0x000000581b007388 */ /* 0x000fe80000000800 */
[----:B------:R-:W-:Y:S04]  /*24cd0*/  STS [R27+0x400], R90 ;  /* 0x0004005a1b007388 */ /* 0x000fe80000000800 */
[----:B------:R-:W-:Y:S04]  /*24ce0*/  STS [R15+0x2000], R92 ;  /* 0x0020005c0f007388 */ /* 0x000fe80000000800 */
[----:B------:R-:W-:Y:S04]  /*24cf0*/  STS [R15+0x2400], R94 ;  /* 0x0024005e0f007388 */ /* 0x000fe80000000800 */
[----:B------:R-:W-:Y:S04]  /*24d00*/  STS [R17+0x2000], R96 ;  /* 0x0020006011007388 */ /* 0x000fe80000000800 */
[----:B------:R-:W-:Y:S04]  /*24d10*/  STS [R17+0x2400], R98 ;  /* 0x0024006211007388 */ /* 0x000fe80000000800 */
[----:B------:R-:W-:Y:S04]  /*24d20*/  STS [R19+0x2000], R100 ;  /* 0x0020006413007388 */ /* 0x000fe80000000800 */
[----:B------:R-:W-:Y:S04]  /*24d30*/  STS [R19+0x2400], R102 ;  /* 0x0024006613007388 */ /* 0x000fe80000000800 */
[----:B------:R-:W-:Y:S04]  /*24d40*/  STS [R7+0x2000], R120 ;  /* 0x0020007807007388 */ /* 0x000fe80000000800 */
[----:B------:R2:W-:Y:S04]  /*24d50*/  STS [R7+0x2400], R122 ;  /* 0x0024007a07007388 */ /* 0x0005e80000000800 */
        /* <DEDUP_REMOVED lines=8> */
[----:B--2---:R-:W2:Y:S04]  /*24de0*/  LD.E.U8 R7, [R8.64+0x1c8] ;  /* 0x0001c80408077980 */ /* 0x004ea8000c101100 */
[----:B------:R-:W4:Y:S04]  /*24df0*/  @!P0 LD.E.64 R16, [R8.64+0x80] ;  /* 0x0000800408108980 */ /* 0x000f28000c101b00 */
[----:B------:R-:W3:Y:S01]  /*24e00*/  LD.E.64 R52, [R8.64+0x88] ;  /* 0x0000880408347980 */ /* 0x000ee2000c101b00 */
[----:B------:R-:W1:Y:S08]  /*24e10*/  @P4 MUFU.LG2 R15, R10 ;  /* 0x0000000a000f4308 */ /* 0x000e700000000c00 */
[----:B------:R-:W1:Y:S01]  /*24e20*/  @P3 MUFU.LG2 R6, R6 ;  /* 0x0000000600063308 */ /* 0x000e620000000c00 */
[----:B------:R-:W-:Y:S01]  /*24e30*/  @!P0 SHF.R.S32.HI R14, RZ, 0x1f, R231 ;  /* 0x0000001fff0e8819 */ /* 0x000fe200000114e7 */
[----:B------:R2:W5:Y:S01]  /*24e40*/  LD.E.64 R50, [R8.64+0x90] ;  /* 0x0000900408327980 */ /* 0x000562000c101b00 */
[----:B------:R-:W-:Y:S01]  /*24e50*/  BSSY B0, `(.L_x_1126) ;  /* 0x000001e000007945 */ /* 0x000fe20003800000 */
[----:B------:R-:W-:Y:S01]  /*24e60*/  MOV R12, 0x7f800000 ;  /* 0x7f800000000c7802 */ /* 0x000fe20000000f00 */
[----:B-1----:R-:W-:-:S02]  /*24e70*/  @P4 FMUL.FTZ R15, R15, 0.69314718246459960938 ;  /* 0x3f3172180f0f4820 */ /* 0x002fc40000410000 */
[----:B------:R-:W-:-:S04]  /*24e80*/  @P3 FMUL.FTZ R10, R6, 0.69314718246459960938 ;  /* 0x3f317218060a3820 */ /* 0x000fc80000410000 */
[----:B-----5:R-:W-:Y:S01]  /*24e90*/  @P3 FFMA.FTZ R12, R3, R2, R10 ;  /* 0x00000002030c3223 */ /* 0x020fe2000001000a */
[----:B--2---:R-:W-:Y:S01]  /*24ea0*/  ISETP.NE.AND P1, PT, R7, RZ, PT ;  /* 0x000000ff0700720c */ /* 0x004fe20003f25270 */
[----:B----4-:R-:W-:-:S04]  /*24eb0*/  @!P0 IMAD R17, R17, R231, RZ ;  /* 0x000000e711118224 */ /* 0x010fc800078e02ff */
[----:B------:R-:W-:Y:S02]  /*24ec0*/  @!P0 IMAD R14, R16, R14, R17 ;  /* 0x0000000e100e8224 */ /* 0x000fe400078e0211 */
[-C--:B---3--:R-:W-:Y:S02]  /*24ed0*/  @P0 IMAD R4, R53, R234.reuse, RZ ;  /* 0x000000ea35040224 */ /* 0x088fe400078e02ff */
[----:B------:R-:W-:-:S04]  /*24ee0*/  @P0 IMAD.WIDE.U32 R18, R52, R234, RZ ;  /* 0x000000ea34120225 */ /* 0x000fc800078e00ff */
[----:B------:R-:W-:Y:S01]  /*24ef0*/  @!P0 IMAD.WIDE.U32 R16, R16, R231, RZ ;  /* 0x000000e710108225 */ /* 0x000fe200078e00ff */
[----:B------:R-:W-:Y:S02]  /*24f00*/  MOV R7, 0x7f800000 ;  /* 0x7f80000000077802 */ /* 0x000fe40000000f00 */
[----:B------:R-:W-:Y:S01]  /*24f10*/  @P0 IADD3 R4, R19, R4, RZ ;  /* 0x0000000413040210 */ /* 0x000fe20007ffe0ff */
[----:B------:R-:W-:Y:S01]  /*24f20*/  @P4 FFMA.FTZ R7, R132, R2, R15 ;  /* 0x0000000284074223 */ /* 0x000fe2000001000f */
[----:B------:R-:W-:Y:S02]  /*24f30*/  @P0 MOV R6, R18 ;  /* 0x0000001200060202 */ /* 0x000fe40000000f00 */
[----:B------:R-:W-:Y:S02]  /*24f40*/  @!P0 IADD3 R4, R17, R14, RZ ;  /* 0x0000000e11048210 */ /* 0x000fe40007ffe0ff */
[----:B------:R-:W-:Y:S01]  /*24f50*/  @!P0 MOV R6, R16 ;  /* 0x0000001000068202 */ /* 0x000fe20000000f00 */
[----:B------:R-:W-:Y:S05]  /*24f60*/  @!P1 BRA `(.L_x_1127) ;  /* 0x0000007000009947 */ /* 0x000fea0003800000 */
[----:B------:R-:W-:Y:S01]  /*24f70*/  ISETP.NE.AND P0, PT, R234, -0x1, PT ;  /* 0xffffffffea00780c */ /* 0x000fe20003f05270 */
[----:B------:R-:W-:-:S02]  /*24f80*/  ULDC.64 UR4, c[0x0][0x118] ;  /* 0x0000460000047ab9 */ /* 0x000fc40000000a00 */
[----:B------:R-:W2:Y:S10]  /*24f90*/  LD.E R3, [R8.64+0xd4] ;  /* 0x0000d40408037980 */ /* 0x000eb4000c101900 */
[----:B------:R-:W3:Y:S02]  /*24fa0*/  @!P0 LD.E R2, [R8.64+0xb4] ;  /* 0x0000b40408028980 */ /* 0x000ee4000c101900 */
[----:B---3--:R-:W-:-:S04]  /*24fb0*/  @!P0 IMAD R234, R2, R231, RZ ;  /* 0x000000e702ea8224 */ /* 0x008fc800078e02ff */
[----:B--2---:R-:W-:Y:S01]  /*24fc0*/  IMAD R3, R3, R229, R234 ;  /* 0x000000e503037224 */ /* 0x004fe200078e02ea */
[----:B------:R-:W-:Y:S05]  /*24fd0*/  BRA `(.L_x_1128) ;  /* 0x0000005000007947 */ /* 0x000fea0003800000 */
.L_x_1127:
[----:B------:R-:W-:Y:S02]  /*24fe0*/  ULDC.64 UR4, c[0x0][0x118] ;  /* 0x0000460000047ab9 */ /* 0x000fe40000000a00 */
[----:B------:R-:W2:Y:S04]  /*24ff0*/  LD.E R2, [R8.64+0x60] ;  /* 0x0000600408027980 */ /* 0x000ea8000c101900 */
[----:B------:R-:W3:Y:S01]  /*25000*/  LD.E R3, [R8.64+0xb4] ;  /* 0x0000b40408037980 */ /* 0x000ee2000c101900 */
[----:B--2---:R-:W-:-:S04]  /*25010*/  IMAD R2, R2, R231, R229 ;  /* 0x000000e702027224 */ /* 0x004fc800078e02e5 */
[----:B---3--:R-:W-:Y:S02]  /*25020*/  IMAD R3, R3, R2, RZ ;  /* 0x0000000203037224 */ /* 0x008fe400078e02ff */
.L_x_1128:
[----:B------:R-:W-:Y:S05]  /*25030*/  BSYNC B0 ;  /* 0x0000000000007941 */ /* 0x000fea0003800000 */
.L_x_1126:
[----:B------:R-:W-:Y:S01]  /*25040*/  ULDC.64 UR4, c[0x0][0x118] ;  /* 0x0000460000047ab9 */ /* 0x000fe20000000a00 */
[----:B------:R-:W1:Y:S04]  /*25050*/  S2R R2, SR_TID.X ;  /* 0x0000000000027919 */ /* 0x000e680000002100 */
[----:B------:R2:W5:Y:S04]  /*25060*/  LD.E.64 R56, [R8.64+0x70] ;  /* 0x0000700408387980 */ /* 0x000568000c101b00 */
[----:B------:R2:W5:Y:S01]  /*25070*/  LD.E.64 R54, [R8.64+0xa0] ;  /* 0x0000a00408367980 */ /* 0x000562000c101b00 */
[----:B------:R-:W-:Y:S01]  /*25080*/  WARPSYNC 0xffffffff ;  /* 0xffffffff00007948 */ /* 0x000fe20003800000 */
[----:B------:R-:W-:Y:S01]  /*25090*/  SHF.R.S32.HI R48, RZ, 0x1f, R13 ;  /* 0x0000001fff307819 */ /* 0x000fe2000001140d */
[----:B------:R-:W-:Y:S01]  /*250a0*/  BSSY B0, `(.L_x_1129) ;  /* 0x0000026000007945 */ /* 0x000fe20003800000 */
[----:B------:R-:W-:Y:S02]  /*250b0*/  BAR.SYNC.DEFER_BLOCKING 0x0 ;  /* 0x0000000000007b1d */ /* 0x000fe40000010000 */
[----:B------:R-:W-:-:S04]  /*250c0*/  LEA.HI R48, R48, R13, RZ, 0x2 ;  /* 0x0000000d30307211 */ /* 0x000fc800078f10ff */
[----:B------:R-:W-:Y:S02]  /*250d0*/  LOP3.LUT R48, R48, 0xffffffc, RZ, 0xc0, !PT ;  /* 0x0ffffffc30307812 */ /* 0x000fe400078ec0ff */
[----:B-1----:R-:W-:-:S04]  /*250e0*/  SHF.R.S32.HI R15, RZ, 0x1f, R2 ;  /* 0x0000001fff0f7819 */ /* 0x002fc80000011402 */
[----:B------:R-:W-:-:S04]  /*250f0*/  LEA.HI R49, R15, R2, RZ, 0x5 ;  /* 0x000000020f317211 */ /* 0x000fc800078f28ff */
[----:B------:R-:W-:Y:S01]  /*25100*/  LOP3.LUT R49, R49, 0xffffffe0, RZ, 0xc0, !PT ;  /* 0xffffffe031317812 */ /* 0x000fe200078ec0ff */
[----:B------:R2:W1:Y:S04]  /*25110*/  LDS.128 R40, [R235] ;  /* 0x00000000eb287984 */ /* 0x0004680000000c00 */
[----:B------:R-:W-:Y:S01]  /*25120*/  IMAD.IADD R10, R2, 0x1, -R49 ;  /* 0x00000001020a7824 */ /* 0x000fe200078e0a31 */
[----:B------:R-:W-:Y:S01]  /*25130*/  LOP3.LUT R49, R11, 0xffffffe0, RZ, 0xc0, !PT ;  /* 0xffffffe00b317812 */ /* 0x000fe200078ec0ff */
[----:B------:R2:W3:Y:S03]  /*25140*/  LDS.128 R36, [R235+0x800] ;  /* 0x00080000eb247984 */ /* 0x0004e60000000c00 */
[----:B------:R-:W-:Y:S01]  /*25150*/  SHF.R.S32.HI R11, RZ, 0x1f, R10 ;  /* 0x0000001fff0b7819 */ /* 0x000fe2000001140a */
[----:B------:R-:W-:Y:S01]  /*25160*/  IMAD.IADD R14, R0, 0x1, -R49 ;  /* 0x00000001000e7824 */ /* 0x000fe200078e0a31 */
[----:B------:R2:W4:Y:S02]  /*25170*/  LDS.128 R32, [R235+0x1000] ;  /* 0x00100000eb207984 */ /* 0x0005240000000c00 */
[----:B------:R-:W-:Y:S01]  /*25180*/  LEA.HI R11, R11, R10, RZ, 0x2 ;  /* 0x0000000a0b0b7211 */ /* 0x000fe200078f10ff */
[----:B------:R-:W-:Y:S01]  /*25190*/  IMAD.IADD R10, R13, 0x1, -R48 ;  /* 0x000000010d0a7824 */ /* 0x000fe200078e0a30 */
[----:B------:R2:W1:Y:S01]  /*251a0*/  LDS.128 R28, [R235+0x1800] ;  /* 0x00180000eb1c7984 */ /* 0x0004620000000c00 */
[----:B------:R-:W-:-:S02]  /*251b0*/  LOP3.LUT P0, RZ, R14, 0x3, RZ, 0xc0, !PT ;  /* 0x000000030eff7812 */ /* 0x000fc4000780c0ff */
[----:B------:R-:W-:Y:S01]  /*251c0*/  SHF.R.S32.HI R11, RZ, 0x2, R11 ;  /* 0x00000002ff0b7819 */ /* 0x000fe2000001140b */
[----:B------:R2:W1:Y:S04]  /*251d0*/  LDS.128 R24, [R235+0x2000] ;  /* 0x00200000eb187984 */ /* 0x0004680000000c00 */
[----:B------:R2:W1:Y:S01]  /*251e0*/  LDS.128 R20, [R235+0x2800] ;  /* 0x00280000eb147984 */ /* 0x0004620000000c00 */
[----:B------:R-:W-:-:S03]  /*251f0*/  IMAD R10, R10, 0x10, R11 ;  /* 0x000000100a0a7824 */ /* 0x000fc600078e020b */
[----:B------:R2:W1:Y:S04]  /*25200*/  LDS.128 R16, [R235+0x3000] ;  /* 0x00300000eb107984 */ /* 0x0004680000000c00 */
[----:B------:R2:W1:Y:S01]  /*25210*/  LDS.128 R44, [R235+0x3800] ;  /* 0x00380000eb2c7984 */ /* 0x0004620000000c00 */
[----:B------:R-:W-:Y:S05]  /*25220*/  @P0 BRA `(.L_x_1130) ;  /* 0x000000d000000947 */ /* 0x000fea0003800000 */
[----:B------:R-:W-:Y:S01]  /*25230*/  IMAD R11, R232, 0x40, R3 ;  /* 0x00000040e80b7824 */ /* 0x000fe200078e0203 */
[----:B------:R-:W-:Y:S01]  /*25240*/  IADD3 R14, R10, 0x8, RZ ;  /* 0x000000080a0e7810 */ /* 0x000fe20007ffe0ff */
[----:B------:R-:W-:Y:S01]  /*25250*/  IMAD R3, R232, -0x40, R233 ;  /* 0xffffffc0e8037824 */ /* 0x000fe200078e02e9 */
[----:B------:R-:W-:Y:S02]  /*25260*/  ULDC.64 UR4, c[0x0][0x118] ;  /* 0x0000460000047ab9 */ /* 0x000fe40000000a00 */
[----:B------:R-:W-:-:S02]  /*25270*/  SHF.R.S32.HI R13, RZ, 0x1f, R11 ;  /* 0x0000001fff0d7819 */ /* 0x000fc4000001140b */
[C---:B------:R-:W-:Y:S02]  /*25280*/  IADD3 R11, P0, R10.reuse, R11, RZ ;  /* 0x0000000b0a0b7210 */ /* 0x040fe40007f1e0ff */
[-C--:B------:R-:W-:Y:S02]  /*25290*/  ISETP.GE.AND P2, PT, R10, R3.reuse, PT ;  /* 0x000000030a00720c */ /* 0x080fe40003f46270 */
[----:B------:R-:W-:Y:S02]  /*252a0*/  ISETP.GE.AND P1, PT, R14, R3, PT ;  /* 0x000000030e00720c */ /* 0x000fe40003f26270 */
[----:B------:R-:W-:Y:S02]  /*252b0*/  LEA.HI.X.SX32 R13, R10, R13, 0x1, P0 ;  /* 0x0000000d0a0d7211 */ /* 0x000fe400000f0eff */
[----:B-----5:R-:W-:-:S04]  /*252c0*/  LEA R10, P0, R11, R54, 0x2 ;  /* 0x000000360b0a7211 */ /* 0x020fc800078010ff */
[----:B------:R-:W-:-:S05]  /*252d0*/  LEA.HI.X R11, R11, R55, R13, 0x2, P0 ;  /* 0x000000370b0b7211 */ /* 0x000fca00000f140d */
[----:B------:R2:W-:Y:S04]  /*252e0*/  @!P2 ST.E [R10.64], R7 ;  /* 0x000000070a00a985 */ /* 0x0005e8000c101904 */
[----:B------:R2:W-:Y:S02]  /*252f0*/  @!P1 ST.E [R10.64+0x20], R12 ;  /* 0x0000200c0a009985 */ /* 0x0005e4000c101904 */
.L_x_1130:
[----:B------:R-:W-:Y:S05]  /*25300*/  BSYNC B0 ;  /* 0x0000000000007941 */ /* 0x000fea0003800000 */
.L_x_1129:
[----:B------:R-:W-:Y:S01]  /*25310*/  LEA.HI R3, R5, R0, RZ, 0x3 ;  /* 0x0000000005037211 */ /* 0x000fe200078f18ff */
[----:B------:R-:W-:Y:S01]  /*25320*/  ULDC.64 UR4, c[0x0][0x118] ;  /* 0x0000460000047ab9 */ /* 0x000fe20000000a00 */
[----:B------:R-:W-:Y:S01]  /*25330*/  IMAD.SHL.U32 R5, R232, 0x40, RZ ;  /* 0x00000040e8057824 */ /* 0x000fe200078e00ff */
[----:B------:R-:W-:Y:S01]  /*25340*/  LEA.HI R15, R15, R2, RZ, 0x3 ;  /* 0x000000020f0f7211 */ /* 0x000fe200078f18ff */
[----:B--2---:R-:W-:Y:S01]  /*25350*/  IMAD R7, R51, R229, RZ ;  /* 0x000000e533077224 */ /* 0x004fe200078e02ff */
[----:B------:R-:W-:Y:S01]  /*25360*/  LOP3.LUT R3, R3, 0xfffffff8, RZ, 0xc0, !PT ;  /* 0xfffffff803037812 */ /* 0x000fe200078ec0ff */
[----:B------:R2:W5:Y:S01]  /*25370*/  LD.E R8, [R8.64+0xc0] ;  /* 0x0000c00408087980 */ /* 0x000562000c101900 */
[----:B------:R-:W-:Y:S03]  /*25380*/  BSSY B0, `(.L_x_1131) ;  /* 0x0000023000007945 */ /* 0x000fe60003800000 */
[----:B------:R-:W-:Y:S01]  /*25390*/  IMAD.IADD R3, R0, 0x1, -R3 ;  /* 0x0000000100037824 */ /* 0x000fe200078e0a03 */
[----:B------:R-:W-:-:S03]  /*253a0*/  SHF.R.S32.HI R0, RZ, 0x1f, R5 ;  /* 0x0000001fff007819 */ /* 0x000fc60000011405 */
[----:B------:R-:W-:Y:S02]  /*253b0*/  IMAD.SHL.U32 R10, R3, 0x8, RZ ;  /* 0x00000008030a7824 */ /* 0x000fe400078e00ff */
[----:B------:R-:W-:-:S03]  /*253c0*/  IMAD R3, R53, R5, RZ ;  /* 0x0000000535037224 */ /* 0x000fc600078e02ff */
[----:B------:R-:W-:Y:S01]  /*253d0*/  SHF.R.S32.HI R11, RZ, 0x1f, R10 ;  /* 0x0000001fff0b7819 */ /* 0x000fe2000001140a */
[----:B------:R-:W-:Y:S01]  /*253e0*/  IMAD R3, R52, R0, R3 ;  /* 0x0000000034037224 */ /* 0x000fe200078e0203 */
[----:B------:R-:W-:-:S03]  /*253f0*/  SHF.R.S32.HI R0, RZ, 0x1f, R229 ;  /* 0x0000001fff007819 */ /* 0x000fc600000114e5 */
[----:B------:R-:W-:-:S04]  /*25400*/  IMAD.WIDE.U32 R12, R52, R5, R10 ;  /* 0x00000005340c7225 */ /* 0x000fc800078e000a */
[----:B------:R-:W-:Y:S01]  /*25410*/  IMAD.IADD R5, R233, 0x1, -R5 ;  /* 0x00000001e9057824 */ /* 0x000fe200078e0a05 */
[----:B------:R-:W-:Y:S01]  /*25420*/  IADD3 R12, P0, R6, R12, RZ ;  /* 0x0000000c060c7210 */ /* 0x000fe20007f1e0ff */
[----:B------:R-:W-:-:S03]  /*25430*/  IMAD R0, R50, R0, R7 ;  /* 0x0000000032007224 */ /* 0x000fc600078e0207 */
[----:B------:R-:W-:Y:S02]  /*25440*/  IADD3.X R13, R4, R13, R3, P0, !PT ;  /* 0x0000000d040d7210 */ /* 0x000fe400007fe403 */
[----:B------:R-:W-:Y:S02]  /*25450*/  LOP3.LUT R3, R15, 0xfffffff8, RZ, 0xc0, !PT ;  /* 0xfffffff80f037812 */ /* 0x000fe400078ec0ff */
[----:B------:R-:W-:Y:S01]  /*25460*/  SHF.R.S32.HI R15, RZ, 0x3, R15 ;  /* 0x00000003ff0f7819 */ /* 0x000fe2000001140f */
[----:B------:R-:W-:-:S03]  /*25470*/  IMAD.WIDE.U32 R50, R50, R229, R12 ;  /* 0x000000e532327225 */ /* 0x000fc600078e000c */
[----:B------:R-:W-:Y:S01]  /*25480*/  ISETP.GE.AND P0, PT, R15, R5, PT ;  /* 0x000000050f00720c */ /* 0x000fe20003f06270 */
[----:B------:R-:W-:Y:S01]  /*25490*/  IMAD.IADD R3, R2, 0x1, -R3 ;  /* 0x0000000102037824 */ /* 0x000fe200078e0a03 */
[----:B------:R-:W-:Y:S01]  /*254a0*/  SHF.R.S32.HI R7, RZ, 0x1f, R15 ;  /* 0x0000001fff077819 */ /* 0x000fe2000001140f */
[----:B------:R-:W-:Y:S02]  /*254b0*/  IMAD.IADD R49, R51, 0x1, R0 ;  /* 0x0000000133317824 */ /* 0x000fe400078e0200 */
[----:B------:R-:W-:-:S05]  /*254c0*/  IMAD.SHL.U32 R3, R3, 0x8, RZ ;  /* 0x0000000803037824 */ /* 0x000fca00078e00ff */
[----:B------:R-:W-:-:S03]  /*254d0*/  IADD3 R3, R3, 0x40, RZ ;  /* 0x0000004003037810 */ /* 0x000fc60007ffe0ff */
[----:B------:R-:W-:Y:S05]  /*254e0*/  @P0 BRA `(.L_x_1132) ;  /* 0x000000c000000947 */ /* 0x000fea0003800000 */
[----:B--2---:R-:W-:Y:S01]  /*254f0*/  IMAD R0, R53, R15, RZ ;  /* 0x0000000f35007224 */ /* 0x004fe200078e02ff */
[-C--:B-----5:R-:W-:Y:S01]  /*25500*/  ISETP.GE.AND P2, PT, R10, R8.reuse, PT ;  /* 0x000000080a00720c */ /* 0x0a0fe20003f46270 */
[----:B------:R-:W-:Y:S01]  /*25510*/  IMAD.MOV.U32 R48, RZ, RZ, R50 ;  /* 0x000000ffff307224 */ /* 0x000fe200078e0032 */
[----:B------:R-:W-:Y:S01]  /*25520*/  ISETP.GE.AND P1, PT, R3, R8, PT ;  /* 0x000000080300720c */ /* 0x000fe20003f26270 */
[----:B------:R-:W-:Y:S01]  /*25530*/  IMAD R0, R52, R7, R0 ;  /* 0x0000000734007224 */ /* 0x000fe200078e0200 */
[----:B------:R-:W-:Y:S01]  /*25540*/  ULDC.64 UR4, c[0x0][0x118] ;  /* 0x0000460000047ab9 */ /* 0x000fe20000000a00 */
[----:B------:R-:W-:-:S05]  /*25550*/  IMAD.WIDE.U32 R12, R15, R52, R48 ;  /* 0x000000340f0c7225 */ /* 0x000fca00078e0030 */
[----:B------:R-:W-:Y:S02]  /*25560*/  IADD3 R9, R13, R0, RZ ;  /* 0x000000000d097210 */ /* 0x000fe40007ffe0ff */
[----:B------:R-:W-:-:S04]  /*25570*/  LEA R54, P0, R12, R56, 0x1 ;  /* 0x000000380c367211 */ /* 0x000fc800078008ff */
[----:B------:R-:W-:-:S05]  /*25580*/  LEA.HI.X R55, R12, R57, R9, 0x1, P0 ;  /* 0x000000390c377211 */ /* 0x000fca00000f0c09 */
[----:B-1----:R1:W-:Y:S04]  /*25590*/  @!P2 ST.E.128 [R54.64], R40 ;  /* 0x000000283600a985 */ /* 0x0023e8000c101d04 */
[----:B------:R1:W-:Y:S02]  /*255a0*/  @!P1 ST.E.128 [R54.64+0x80], R24 ;  /* 0x0000801836009985 */ /* 0x0003e4000c101d04 */
.L_x_1132:
[----:B--2---:R-:W-:Y:S05]  /*255b0*/  BSYNC B0 ;  /* 0x0000000000007941 */ /* 0x004fea0003800000 */
.L_x_1131:
[----:B------:R-:W-:Y:S01]  /*255c0*/  IADD3 R0, R15, 0x10, RZ ;  /* 0x000000100f007810 */ /* 0x000fe20007ffe0ff */
[----:B------:R-:W-:Y:S03]  /*255d0*/  BSSY B0, `(.L_x_1133) ;  /* 0x0000012000007945 */ /* 0x000fe60003800000 */
[----:B------:R-:W-:-:S13]  /*255e0*/  ISETP.GE.AND P0, PT, R0, R5, PT ;  /* 0x000000050000720c */ /* 0x000fda0003f06270 */
[----:B------:R-:W-:Y:S05]  /*255f0*/  @P0 BRA `(.L_x_1134) ;  /* 0x000000f000000947 */ /* 0x000fea0003800000 */
[----:B------:R-:W-:Y:S01]  /*25600*/  IADD3 R13, P0, R15, 0x10, RZ ;  /* 0x000000100f0d7810 */ /* 0x000fe20007f1e0ff */
[----:B-1----:R-:W-:Y:S01]  /*25610*/  IMAD.MOV.U32 R24, RZ, RZ, R50 ;  /* 0x000000ffff187224 */ /* 0x002fe200078e0032 */
[----:B------:R-:W-:Y:S01]  /*25620*/  MOV R25, R49 ;  /* 0x0000003100197202 */ /* 0x000fe20000000f00 */
[----:B------:R-:W-:Y:S01]  /*25630*/  ULDC.64 UR4, c[0x0][0x118] ;  /* 0x0000460000047ab9 */ /* 0x000fe20000000a00 */
        /* <DEDUP_REMOVED lines=9> */
[----:B---3--:R1:W-:Y:S04]  /*256d0*/  @!P1 ST.E.128 [R12.64], R36 ;  /* 0x000000240c009985 */ /* 0x0083e8000c101d04 */
[----:B------:R1:W-:Y:S02]  /*256e0*/  @!P0 ST.E.128 [R12.64+0x80], R20 ;  /* 0x000080140c008985 */ /* 0x0003e4000c101d04 */
.L_x_1134:
[----:B------:R-:W-:Y:S05]  /*256f0*/  BSYNC B0 ;  /* 0x0000000000007941 */ /* 0x000fea0003800000 */
.L_x_1133:
[----:B------:R-:W-:Y:S01]  /*25700*/  IADD3 R0, R15, 0x20, RZ ;  /* 0x000000200f007810 */ /* 0x000fe20007ffe0ff */
[----:B------:R-:W-:Y:S03]  /*25710*/  BSSY B0, `(.L_x_1135) ;  /* 0x0000012000007945 */ /* 0x000fe60003800000 */
[----:B------:R-:W-:-:S13]  /*25720*/  ISETP.GE.AND P0, PT, R0, R5, PT ;  /* 0x000000050000720c */ /* 0x000fda0003f06270 */
[----:B------:R-:W-:Y:S05]  /*25730*/  @P0 BRA `(.L_x_1136) ;  /* 0x000000f000000947 */ /* 0x000fea0003800000 */
[----:B-1----:R-:W-:Y:S01]  /*25740*/  IADD3 R13, P0, R15, 0x20, RZ ;  /* 0x000000200f0d7810 */ /* 0x002fe20007f1e0ff */
[----:B------:R-:W-:Y:S01]  /*25750*/  IMAD.MOV.U32 R20, RZ, RZ, R50 ;  /* 0x000000ffff147224 */ /* 0x000fe200078e0032 */
        /* <DEDUP_REMOVED lines=11> */
[----:B----4-:R1:W-:Y:S04]  /*25810*/  @!P1 ST.E.128 [R12.64], R32 ;  /* 0x000000200c009985 */ /* 0x0103e8000c101d04 */
[----:B------:R1:W-:Y:S02]  /*25820*/  @!P0 ST.E.128 [R12.64+0x80], R16 ;  /* 0x000080100c008985 */ /* 0x0003e4000c101d04 */
.L_x_1136:
[----:B------:R-:W-:Y:S05]  /*25830*/  BSYNC B0 ;  /* 0x0000000000007941 */ /* 0x000fea0003800000 */
.L_x_1135:
[----:B------:R-:W-:Y:S01]  /*25840*/  IADD3 R0, R15, 0x30, RZ ;  /* 0x000000300f007810 */ /* 0x000fe20007ffe0ff */
[----:B------:R-:W-:-:S03]  /*25850*/  IMAD.MOV.U32 R231, RZ, RZ, 0x0 ;  /* 0x00000000ffe77424 */ /* 0x000fc600078e00ff */
[----:B------:R-:W-:-:S13]  /*25860*/  ISETP.GE.AND P0, PT, R0, R5, PT ;  /* 0x000000050000720c */ /* 0x000fda0003f06270 */
[----:B------:R-:W-:Y:S05]  /*25870*/  @P0 RET.REL.NODEC R230 `(_ZN5flash24flash_fwd_splitkv_kernelI23Flash_fwd_kernel_traitsILi128ELi64ELi128ELi4ELb0ELb0EN7cutlass6half_tE19Flash_kernel_traitsILi128ELi64ELi128ELi4ES3_EELb1ELb0ELb0ELb0ELb0ELb0ELb0ELb1EEEvNS_16Flash_fwd_paramsE) ;  /* 0xfffda780e6000950 */ /* 0x000fea0003c3ffff */
[----:B------:R-:W-:Y:S01]  /*25880*/  IADD3 R15, P0, R15, 0x30, RZ ;  /* 0x000000300f0f7810 */ /* 0x000fe20007f1e0ff */
[----:B------:R-:W-:Y:S01]  /*25890*/  IMAD.MOV.U32 R5, RZ, RZ, R49 ;  /* 0x000000ffff057224 */ /* 0x000fe200078e0031 */
[----:B------:R-:W-:Y:S01]  /*258a0*/  MOV R4, R50 ;  /* 0x0000003200047202 */ /* 0x000fe20000000f00 */
[----:B------:R-:W-:Y:S01]  /*258b0*/  ULDC.64 UR4, c[0x0][0x118] ;  /* 0x0000460000047ab9 */ /* 0x000fe20000000a00 */
[----:B------:R-:W-:Y:S02]  /*258c0*/  IMAD.MOV.U32 R231, RZ, RZ, 0x0 ;  /* 0x00000000ffe77424 */ /* 0x000fe400078e00ff */
[----:B------:R-:W-:Y:S01]  /*258d0*/  IMAD.X R7, RZ, RZ, R7, P0 ;  /* 0x000000ffff077224 */ /* 0x000fe200000e0607 */
[----:B-----5:R-:W-:Y:S01]  /*258e0*/  ISETP.GE.AND P0, PT, R10, R8, PT ;  /* 0x000000080a00720c */ /* 0x020fe20003f06270 */
[----:B------:R-:W-:-:S04]  /*258f0*/  IMAD.WIDE.U32 R4, R52, R15, R4 ;  /* 0x0000000f34047225 */ /* 0x000fc800078e0004 */
[----:B------:R-:W-:Y:S01]  /*25900*/  IMAD R7, R7, R52, RZ ;  /* 0x0000003407077224 */ /* 0x000fe200078e02ff */
[----:B------:R-:W-:-:S03]  /*25910*/  LEA R6, P1, R4, R56, 0x1 ;  /* 0x0000003804067211 */ /* 0x000fc600078208ff */
[----:B------:R-:W-:-:S05]  /*25920*/  IMAD R7, R53, R15, R7 ;  /* 0x0000000f35077224 */ /* 0x000fca00078e0207 */
[----:B------:R-:W-:-:S04]  /*25930*/  IADD3 R7, R5, R7, RZ ;  /* 0x0000000705077210 */ /* 0x000fc80007ffe0ff */
[----:B------:R-:W-:-:S05]  /*25940*/  LEA.HI.X R7, R4, R57, R7, 0x1, P1 ;  /* 0x0000003904077211 */ /* 0x000fca00008f0c07 */
[----:B-1----:R1:W-:Y:S01]  /*25950*/  @!P0 ST.E.128 [R6.64], R28 ;  /* 0x0000001c06008985 */ /* 0x0023e2000c101d04 */
[----:B------:R-:W-:-:S13]  /*25960*/  ISETP.GE.AND P0, PT, R3, R8, PT ;  /* 0x000000080300720c */ /* 0x000fda0003f06270 */
[----:B------:R-:W-:Y:S05]  /*25970*/  @P0 RET.REL.NODEC R230 `(_ZN5flash24flash_fwd_splitkv_kernelI23Flash_fwd_kernel_traitsILi128ELi64ELi128ELi4ELb0ELb0EN7cutlass6half_tE19Flash_kernel_traitsILi128ELi64ELi128ELi4ES3_EELb1ELb0ELb0ELb0ELb0ELb0ELb0ELb1EEEvNS_16Flash_fwd_paramsE) ;  /* 0xfffda680e6000950 */ /* 0x000fea0003c3ffff */
[----:B------:R-:W-:Y:S01]  /*25980*/  MOV R231, 0x0 ;  /* 0x0000000000e77802 */ /* 0x000fe20000000f00 */
[----:B------:R-:W-:Y:S02]  /*25990*/  ULDC.64 UR4, c[0x0][0x118] ;  /* 0x0000460000047ab9 */ /* 0x000fe40000000a00 */
[----:B------:R2:W-:Y:S01]  /*259a0*/  ST.E.128 [R6.64+0x80], R44 ;  /* 0x0000802c06007985 */ /* 0x0005e2000c101d04 */
[----:B------:R-:W-:Y:S05]  /*259b0*/  RET.REL.NODEC R230 `(_ZN5flash24flash_fwd_splitkv_kernelI23Flash_fwd_kernel_traitsILi128ELi64ELi128ELi4ELb0ELb0EN7cutlass6half_tE19Flash_kernel_traitsILi128ELi64ELi128ELi4ES3_EELb1ELb0ELb0ELb0ELb0ELb0ELb0ELb1EEEvNS_16Flash_fwd_paramsE) ;  /* 0xfffda640e6007950 */ /* 0x000fea0003c3ffff */
.L_x_1124:
[----:B------:R-:W-:Y:S02]  /*259c0*/  MOV R6, 0x2 ;  /* 0x0000000200067802 */ /* 0x000fe40000000f00 */
[----:B------:R-:W-:Y:S02]  /*259d0*/  MOV R4, 0x259f0 ;  /* 0x000259f000047802 */ /* 0x000fe40000000f00 */
[----:B-1---5:R-:W-:Y:S05]  /*259e0*/  CALL.REL.NOINC `($__internal_14_$__cuda_sm70_shflsync_bfly_p) ;  /* 0x000000f000007944 */ /* 0x022fea0003c00000 */
[----:B-12---:R-:W-:Y:S05]  /*259f0*/  BRA `(.L_x_1137) ;  /* 0xffffe8d000007947 */ /* 0x006fea000383ffff */
.L_x_1125:
[----:B------:R-:W-:Y:S02]  /*25a00*/  MOV R6, 0x1 ;  /* 0x0000000100067802 */ /* 0x000fe40000000f00 */
[----:B------:R-:W-:Y:S02]  /*25a10*/  MOV R4, 0x25a30 ;  /* 0x00025a3000047802 */ /* 0x000fe40000000f00 */
[----:B-1---5:R-:W-:Y:S05]  /*25a20*/  CALL.REL.NOINC `($__internal_14_$__cuda_sm70_shflsync_bfly_p) ;  /* 0x000000b000007944 */ /* 0x022fea0003c00000 */
[----:B--2---:R-:W-:Y:S01]  /*25a30*/  FADD.FTZ R10, R241, R6 ;  /* 0x00000006f10a7221 */ /* 0x004fe20000010000 */
[----:B-1----:R-:W-:Y:S02]  /*25a40*/  MOV R241, R243 ;  /* 0x000000f300f17202 */ /* 0x002fe40000000f00 */
[----:B------:R-:W-:-:S02]  /*25a50*/  MOV R6, 0x2 ;  /* 0x0000000200067802 */ /* 0x000fc40000000f00 */
[----:B------:R-:W-:Y:S02]  /*25a60*/  MOV R4, 0x25a80 ;  /* 0x00025a8000047802 */ /* 0x000fe40000000f00 */
[----:B------:R-:W-:Y:S05]  /*25a70*/  CALL.REL.NOINC `($__internal_14_$__cuda_sm70_shflsync_bfly_p) ;  /* 0x0000006000007944 */ /* 0x000fea0003c00000 */
[----:B--2---:R-:W-:Y:S01]  /*25a80*/  FADD.FTZ R7, R243, R6 ;  /* 0x00000006f3077221 */ /* 0x004fe20000010000 */
[----:B------:R-:W-:Y:S02]  /*25a90*/  MOV R6, 0x1 ;  /* 0x0000000100067802 */ /* 0x000fe40000000f00 */
[----:B------:R-:W-:Y:S02]  /*25aa0*/  MOV R4, 0x25ad0 ;  /* 0x00025ad000047802 */ /* 0x000fe40000000f00 */
[----:B-1----:R-:W-:Y:S02]  /*25ab0*/  MOV R241, R7 ;  /* 0x0000000700f17202 */ /* 0x002fe40000000f00 */
[----:B------:R-:W-:Y:S05]  /*25ac0*/  CALL.REL.NOINC `($__internal_14_$__cuda_sm70_shflsync_bfly_p) ;  /* 0x0000001000007944 */ /* 0x000fea0003c00000 */
[----:B-12---:R-:W-:Y:S05]  /*25ad0*/  BRA `(.L_x_1138) ;  /* 0xffffe86000007947 */ /* 0x006fea000383ffff */
        .weak           $__internal_14_$__cuda_sm70_shflsync_bfly_p
        .type           $__internal_14_$__cuda_sm70_shflsync_bfly_p,@function
        .size           $__internal_14_$__cuda_sm70_shflsync_bfly_p,(.L_x_8175 - $__internal_14_$__cuda_sm70_shflsync_bfly_p)
$__internal_14_$__cuda_sm70_shflsync_bfly_p:
[----:B------:R-:W-:Y:S01]  /*25ae0*/  MOV R12, R4 ;  /* 0x00000004000c7202 */ /* 0x000fe20000000f00 */
[----:B------:R-:W-:Y:S04]  /*25af0*/  WARPSYNC R0 ;  /* 0x0000000000007348 */ /* 0x000fe80003800000 */
[----:B------:R-:W-:Y:S01]  /*25b00*/  MOV R13, 0x0 ;  /* 0x00000000000d7802 */ /* 0x000fe20000000f00 */
[----:B------:R1:W2:Y:S03]  /*25b10*/  SHFL.BFLY PT, R6, R241, R6, R5 ;  /* 0x0c000006f1067389 */ /* 0x0002a600000e0005 */
[----:B------:R-:W-:Y:S05]  /*25b20*/  RET.REL.NODEC R12 `(_ZN5flash24flash_fwd_splitkv_kernelI23Flash_fwd_kernel_traitsILi128ELi64ELi128ELi4ELb0ELb0EN7cutlass6half_tE19Flash_kernel_traitsILi128ELi64ELi128ELi4ES3_EELb1ELb0ELb0ELb0ELb0ELb0ELb0ELb1EEEvNS_16Flash_fwd_paramsE) ;  /* 0xfffda4d00c007950 */ /* 0x000fea0003c3ffff */
.L_x_1139:
        /* <DEDUP_REMOVED lines=13> */
.L_x_8175:


//--------------------- .text._ZN5flash24flash_fwd_splitkv_kernelI23Flash_fwd_kernel_traitsILi128ELi64ELi128ELi4ELb0ELb0EN7cutlass6half_tE19Flash_kernel_traitsILi128ELi64ELi128ELi4ES3_EELb1ELb0ELb0ELb0ELb0ELb1ELb0ELb1EEEvNS_16Flash_fwd_paramsE --------------------------
	.section	.text._ZN5flash24flash_fwd_splitkv_kernelI23Flash_fwd_kernel_traitsILi128ELi64ELi128ELi4ELb0ELb0EN7cutlass6half_tE19Flash_kernel_traitsILi128ELi64ELi128ELi4ES3_EELb1ELb0ELb0ELb0ELb0ELb1ELb0ELb1EEEvNS_16Flash_fwd_paramsE,"ax",@progbits
	.sectioninfo	@"SHI_REGISTERS=255"
	.align	128
        .global         _ZN5flash24flash_fwd_splitkv_kernelI23Flash_fwd_kernel_traitsILi128ELi64ELi128ELi4ELb0ELb0EN7cutlass6half_tE19Flash_kernel_traitsILi128ELi64ELi128ELi4ES3_EELb1ELb0ELb0ELb0ELb0ELb1ELb0ELb1EEEvNS_16Flash_fwd_paramsE
        .type           _ZN5flash24flash_fwd_splitkv_kernelI23Flash_fwd_kernel_traitsILi128ELi64ELi128ELi4ELb0ELb0EN7cutlass6half_tE19Flash_kernel_traitsILi128ELi64ELi128ELi4ES3_EELb1ELb0ELb0ELb0ELb0ELb1ELb0ELb1EEEvNS_16Flash_fwd_paramsE,@function
        .size           _ZN5flash24flash_fwd_splitkv_kernelI23Flash_fwd_kernel_traitsILi128ELi64ELi128ELi4ELb0ELb0EN7cutlass6half_tE19Flash_kernel_traitsILi128ELi64ELi128ELi4ES3_EELb1ELb0ELb0ELb0ELb0ELb1ELb0ELb1EEEvNS_16Flash_fwd_paramsE,(.L_x_8177 - _ZN5flash24flash_fwd_splitkv_kernelI23Flash_fwd_kernel_traitsILi128ELi64ELi128ELi4ELb0ELb0EN7cutlass6half_tE19Flash_kernel_traitsILi128ELi64ELi128ELi4ES3_EELb1ELb0ELb0ELb0ELb0ELb1ELb0ELb1EEEvNS_16Flash_fwd_paramsE)
        .other          _ZN5flash24flash_fwd_splitkv_kernelI23Flash_fwd_kernel_traitsILi128ELi64ELi128ELi4ELb0ELb0EN7cutlass6half_tE19Flash_kernel_traitsILi128ELi64ELi128ELi4ES3_EELb1ELb0ELb0ELb0ELb0ELb1ELb0ELb1EEEvNS_16Flash_fwd_paramsE,@"STO_CUDA_ENTRY STV_DEFAULT"
_ZN5flash24flash_fwd_splitkv_kernelI23Flash_fwd_kernel_traitsILi128ELi64ELi128ELi4ELb0ELb0EN7cutlass6half_tE19Flash_kernel_traitsILi128ELi64ELi128ELi4ES3_EELb1ELb0ELb0ELb0ELb0ELb1ELb0ELb1EEEvNS_16Flash_fwd_paramsE:
.text._ZN5flash24flash_fwd_splitkv_kernelI23Flash_fwd_kernel_traitsILi128ELi64ELi128ELi4ELb0ELb0EN7cutlass6half_tE19Flash_kernel_traitsILi128ELi64ELi128ELi4ES3_EELb1ELb0ELb0ELb0ELb0ELb1ELb0ELb1EEEvNS_16Flash_fwd_paramsE:
        /* <DEDUP_REMOVED lines=9> */
[----:B-123--:R-:W-:Y:S05]  /*0090*/  CALL.REL.NOINC `($_ZN5flash24flash_fwd_splitkv_kernelI23Flash_fwd_kernel_traitsILi128ELi64ELi128ELi4ELb0ELb0EN7cutlass6half_tE19Flash_kernel_traitsILi128ELi64ELi128ELi4ES3_EELb1ELb0ELb0ELb0ELb0ELb1ELb0ELb1EEEvNS_16Flash_fwd_paramsE$_ZN5flash30compute_attn_1rowblock_splitkvI23Flash_fwd_kernel_traitsILi128ELi64ELi128ELi4ELb0ELb0EN7cutlass6half_tE19Flash_kernel_traitsILi128ELi64ELi128ELi4ES3_EELb1ELb0ELb0ELb0ELb0ELb1ELb0ELb1ENS_16Flash_fwd_paramsEEEvRKT8_iiiii) ;  /* 0x0000002000007944 */ /* 0x00efea0003c00000 */
[----:B------:R-:W-:Y:S05]  /*00a0*/  BSYNC B4 ;  /* 0x0000000000047941 */ /* 0x000fea0003800000 */
.L_x_1140:
[----:B------:R-:W-:Y:S05]  /*00b0*/  EXIT ;  /* 0x000000000000794d */ /* 0x000fea0003800000 */
        .type           $_ZN5flash24flash_fwd_splitkv_kernelI23Flash_fwd_kernel_traitsILi128ELi64ELi128ELi4ELb0ELb0EN7cutlass6half_tE19Flash_kernel_traitsILi128ELi64ELi128ELi4ES3_EELb1ELb0ELb0ELb0ELb0ELb1ELb0ELb1EEEvNS_16Flash_fwd_paramsE$_ZN5flash30compute_attn_1rowblock_splitkvI23Flash_fwd_kernel_traitsILi128ELi64ELi128ELi4ELb0ELb0EN7cutlass6half_tE19Flash_kernel_traitsILi128ELi64ELi128ELi4ES3_EELb1ELb0ELb0ELb0ELb0ELb1ELb0ELb1ENS_16Flash_fwd_paramsEEEvRKT8_iiiii,@function
        .size           $_ZN5flash24flash_fwd_splitkv_kernelI23Flash_fwd_kernel_traitsILi128ELi64ELi128ELi4ELb0ELb0EN7cutlass6half_tE19Flash_kernel_traitsILi128ELi64ELi128ELi4ES3_EELb1ELb0ELb0ELb0ELb0ELb1ELb0ELb1EEEvNS_16Flash_fwd_paramsE$_ZN5flash30compute_attn_1rowblock_splitkvI23Flash_fwd_kernel_traitsILi128ELi64ELi128ELi4ELb0ELb0EN7cutlass6half_tE19Flash_kernel_traitsILi128ELi64ELi128ELi4ES3_EELb1ELb0ELb0ELb0ELb0ELb1ELb0ELb1ENS_16Flash_fwd_paramsEEEvRKT8_iiiii,($__internal_15_$__cuda_sm70_shflsync_bfly_p - $_ZN5flash24flash_fwd_splitkv_kernelI23Flash_fwd_kernel_traitsILi128ELi64ELi128ELi4ELb0ELb0EN7cutlass6half_tE19Flash_kernel_traitsILi128ELi64ELi128ELi4ES3_EELb1ELb0ELb0ELb0ELb0ELb1ELb0ELb1EEEvNS_16Flash_fwd_paramsE$_ZN5flash30compute_attn_1rowblock_splitkvI23Flash_fwd_kernel_traitsILi128ELi64ELi128ELi4ELb0ELb0EN7cutlass6half_tE19Flash_kernel_traitsILi128ELi64ELi128ELi4ES3_EELb1ELb0ELb0ELb0ELb0ELb1ELb0ELb1ENS_16Flash_fwd_paramsEEEvRKT8_iiiii)
$_ZN5flash24flash_fwd_splitkv_kernelI23Flash_fwd_kernel_traitsILi128ELi64ELi128ELi4ELb0ELb0EN7cutlass6half_tE19Flash_kernel_traitsILi128ELi64ELi128ELi4ES3_EELb1ELb0ELb0ELb0ELb0ELb1ELb0ELb1EEEvNS_16Flash_fwd_paramsE$_ZN5flash30compute_attn_1rowblock_splitkvI23Flash_fwd_kernel_traitsILi128ELi64ELi128ELi4ELb0ELb0EN7cutlass6half_tE19Flash_kernel_traitsILi128ELi64ELi128ELi4ES3_EELb1ELb0ELb0ELb0ELb0ELb1ELb0ELb1ENS_16Flash_fwd_paramsEEEvRKT8_iiiii:
        /* <DEDUP_REMOVED lines=20> */
.L_x_1142:
[----:B------:R-:W-:Y:S05]  /*0200*/  BSYNC B0 ;  /* 0x0000000000007941 */ /* 0x000fea0003800000 */
.L_x_1141:
        /* <DEDUP_REMOVED lines=14> */
[----:B----4-:R-:W-:-:S06]  /*02f0*/  @P0 IADD3 R75, R75, -R15, RZ ;  /* 0x8000000f4b4b0210 */ /* 0x010fcc0007ffe0ff */
[----:B------:R4:W5:Y:S01]  /*0300*/  @!P0 LD.E R75, [R2.64] ;  /* 0x00000006024b8980 */ /* 0x000962000c101900 */
[----:B------:R-:W-:Y:S05]  /*0310*/  BRA `(.L_x_1145) ;  /* 0x0000001000007947 */ /* 0x000fea0003800000 */
.L_x_1144:
[----:B------:R4:W5:Y:S02]  /*0320*/  LD.E R75, [R10.64+0xb8] ;  /* 0x0000b8060a4b7980 */ /* 0x000964000c101900 */
.L_x_1145:
[----:B------:R-:W-:Y:S05]  /*0330*/  BSYNC B0 ;  /* 0x0000000000007941 */ /* 0x000fea0003800000 */
.L_x_1143:
[----:B--2-4-:R-:W2:Y:S01]  /*0340*/  LD.E.64 R2, [R10.64+0xf8] ;  /* 0x0000f8060a027980 */ /* 0x014ea2000c101b00 */
        /* <DEDUP_REMOVED lines=9> */
.L_x_1147:
[----:B------:R-:W2:Y:S01]  /*03e0*/  LD.E.64 R2, [R10.64+0x108] ;  /* 0x000108060a027980 */ /* 0x000ea2000c101b00 */
[----:B------:R-:W-:Y:S01]  /*03f0*/  BSSY B0, `(.L_x_1149) ;  /* 0x0000006000007945 */ /* 0x000fe20003800000 */
[----:B------:R-:W-:Y:S01]  /*0400*/  IMAD.MOV.U32 R51, RZ, RZ, RZ ;  /* 0x000000ffff337224 */ /* 0x000fe200078e00ff */
[----:B--2---:R-:W-:-:S04]  /*0410*/  ISETP.NE.U32.AND P0, PT, R2, RZ, PT ;  /* 0x000000ff0200720c */ /* 0x004fc80003f05070 */
[----:B------:R-:W-:-:S13]  /*0420*/  ISETP.NE.AND.EX P0, PT, R3, RZ, PT, P0 ;  /* 0x000000ff0300720c */ /* 0x000fda0003f05300 */
[----:B------:R-:W-:Y:S05]  /*0430*/  @!P0 BRA `(.L_x_1150) ;  /* 0x0000001000008947 */ /* 0x000fea0003800000 */
[----:B------:R2:W5:Y:S02]  /*0440*/  LD.E R51, [R10.64+0xbc] ;  /* 0x0000bc060a337980 */ /* 0x000564000c101900 */
.L_x_1150:
[----:B------:R-:W-:Y:S05]  /*0450*/  BSYNC B0 ;  /* 0x0000000000007941 */ /* 0x000fea0003800000 */
.L_x_1149:
[----:B-----5:R-:W-:Y:S02]  /*0460*/  IADD3 R51, R75, R51, RZ ;  /* 0x000000334b337210 */ /* 0x020fe40007ffe0ff */
.L_x_1148:
[----:B------:R-:W-:Y:S05]  /*0470*/  BSYNC B1 ;  /* 0x0000000000017941 */ /* 0x000fea0003800000 */
.L_x_1146:
[----:B------:R-:W-:Y:S01]  /*0480*/  IMAD.SHL.U32 R50, R234, 0x40, RZ ;  /* 0x00000040ea327824 */ /* 0x000fe200078e00ff */
[----:B------:R-:W-:Y:S01]  /*0490*/  MOV R2, R231 ;  /* 0x000000e700027202 */ /* 0x000fe20000000f00 */
[----:B------:R-:W-:-:S03]  /*04a0*/  IMAD.MOV.U32 R3, RZ, RZ, 0x0 ;  /* 0x00000000ff037424 */ /* 0x000fc600078e00ff */
[----:B------:R-:W-:-:S13]  /*04b0*/  ISETP.GT.AND P0, PT, R235, R50, PT ;  /* 0x00000032eb00720c */ /* 0x000fda0003f04270 */
[----:B------:R-:W-:Y:S05]  /*04c0*/  @!P0 RET.REL.NODEC R2 `(_ZN5flash24flash_fwd_splitkv_kernelI23Flash_fwd_kernel_traitsILi128ELi64ELi128ELi4ELb0ELb0EN7cutlass6half_tE19Flash_kernel_traitsILi128ELi64ELi128ELi4ES3_EELb1ELb0ELb0ELb0ELb0ELb1ELb0ELb1EEEvNS_16Flash_fwd_paramsE) ;  /* 0xfffffb3002008950 */ /* 0x000fea0003c3ffff */
[----:B------:R-:W4:Y:S04]  /*04d0*/  LD.E R6, [R10.64+0xb8] ;  /* 0x0000b8060a067980 */ /* 0x000f28000c101900 */
[----:B------:R-:W5:Y:S01]  /*04e0*/  LD.E R2, [R10.64+0x188] ;  /* 0x000188060a027980 */ /* 0x000f62000c101900 */
[----:B------:R-:W-:Y:S02]  /*04f0*/  IADD3 R0, -R235, 0xbf, R50 ;  /* 0x000000bfeb007810 */ /* 0x000fe40007ffe132 */
[----:B-1----:R-:W-:Y:S01]  /*0500*/  IADD3 R4, R51, 0x7f, RZ ;  /* 0x0000007f33047810 */ /* 0x002fe20007ffe0ff */
[----:B------:R-:W1:Y:S03]  /*0510*/  S2R R133, SR_TID.X ;  /* 0x0000000000857919 */ /* 0x000e660000002100 */
[----:B------:R-:W-:-:S04]  /*0520*/  SHF.R.S32.HI R3, RZ, 0x1f, R4 ;  /* 0x0000001fff037819 */ /* 0x000fc80000011404 */
[----:B------:R-:W-:-:S04]  /*0530*/  LEA.HI R3, R3, R4, RZ, 0x7 ;  /* 0x0000000403037211 */ /* 0x000fc800078f38ff */
[----:B------:R-:W-:Y:S02]  /*0540*/  SHF.R.S32.HI R3, RZ, 0x7, R3 ;  /* 0x00000007ff037819 */ /* 0x000fe40000011403 */
[----:B----4-:R-:W-:Y:S02]  /*0550*/  IADD3 R6, R6, 0x7f, RZ ;  /* 0x0000007f06067810 */ /* 0x010fe40007ffe0ff */
[----:B-----5:R-:W-:Y:S02]  /*0560*/  IADD3 R2, R2, R0, R51 ;  /* 0x0000000002027210 */ /* 0x020fe40007ffe033 */
        /* <DEDUP_REMOVED lines=11> */
[----:B---3--:R1:W3:Y:S04]  /*0620*/  LD.E.64 R16, [R10.64+0x88] ;  /* 0x000088060a107980 */ /* 0x0082e8000c101b00 */
[----:B------:R1:W4:Y:S04]  /*0630*/  LD.E.64 R4, [R10.64+0x90] ;  /* 0x000090060a047980 */ /* 0x000328000c101b00 */
[----:B--2---:R1:W2:Y:S04]  /*0640*/  LD.E R3, [R10.64+0x60] ;  /* 0x000060060a037980 */ /* 0x0042a8000c101900 */
[----:B------:R1:W2:Y:S04]  /*0650*/  @!P0 LD.E.64 R14, [R10.64+0x80] ;  /* 0x000080060a0e8980 */ /* 0x0002a8000c101b00 */
[----:B------:R1:W4:Y:S04]  /*0660*/  LD.E R0, [R10.64+0xb4] ;  /* 0x0000b4060a007980 */ /* 0x000328000c101900 */
[----:B------:R1:W5:Y:S04]  /*0670*/  LD.E R2, [R10.64+0xc0] ;  /* 0x0000c0060a027980 */ /* 0x000368000c101900 */
[----:B------:R1:W5:Y:S04]  /*0680*/  LD.E.64 R12, [R10.64+0x70] ;  /* 0x000070060a0c7980 */ /* 0x000368000c101b00 */
[----:B-1----:R-:W5:Y:S01]  /*0690*/  LD.E.64 R10, [R10.64+0xa0] ;  /* 0x0000a0060a0a7980 */ /* 0x002f62000c101b00 */
[----:B------:R-:W-:-:S04]  /*06a0*/  SHF.R.S32.HI R6, RZ, 0x1f, R133 ;  /* 0x0000001fff067819 */ /* 0x000fc80000011485 */
[----:B------:R-:W-:-:S04]  /*06b0*/  LEA.HI R6, R6, R133, RZ, 0x3 ;  /* 0x0000008506067211 */ /* 0x000fc800078f18ff */
[----:B------:R-:W-:-:S05]  /*06c0*/  LOP3.LUT R7, R6, 0xfffffff8, RZ, 0xc0, !PT ;  /* 0xfffffff806077812 */ /* 0x000fca00078ec0ff */
[----:B------:R-:W-:-:S04]  /*06d0*/  IMAD.IADD R133, R133, 0x1, -R7 ;  /* 0x0000000185857824 */ /* 0x000fc800078e0a07 */
[----:B------:R-:W-:Y:S01]  /*06e0*/  IMAD.SHL.U32 R18, R133, 0x8, RZ ;  /* 0x0000000885127824 */ /* 0x000fe200078e00ff */
[----:B------:R-:W-:-:S04]  /*06f0*/  @!P0 SHF.R.S32.HI R8, RZ, 0x1f, R233 ;  /* 0x0000001fff088819 */ /* 0x000fc800000114e9 */
[----:B------:R-:W-:Y:S02]  /*0700*/  SHF.R.S32.HI R19, RZ, 0x1f, R18 ;  /* 0x0000001fff137819 */ /* 0x000fe40000011412 */
[----:B------:R-:W-:Y:S02]  /*0710*/  IADD3 R235, -R50, R235, RZ ;  /* 0x000000eb32eb7210 */ /* 0x000fe40007ffe1ff */
[----:B------:R-:W-:Y:S01]  /*0720*/  SHF.R.S32.HI R6, RZ, 0x3, R6 ;  /* 0x00000003ff067819 */ /* 0x000fe20000011406 */
[----:B------:R-:W-:Y:S01]  /*0730*/  BSSY B0, `(.L_x_1152) ;  /* 0x0000026000007945 */ /* 0x000fe20003800000 */
[-C--:B---3--:R-:W-:Y:S02]  /*0740*/  @P0 IMAD R7, R17, R236.reuse, RZ ;  /* 0x000000ec11070224 */ /* 0x088fe400078e02ff */
[----:B------:R-:W-:-:S04]  /*0750*/  @P0 IMAD.WIDE.U32 R236, R16, R236, RZ ;  /* 0x000000ec10ec0225 */ /* 0x000fc800078e00ff */
[----:B------:R-:W-:-:S04]  /*0760*/  IMAD.WIDE.U32 R20, R50, R16, R18 ;  /* 0x0000001032147225 */ /* 0x000fc800078e0012 */
[-C--:B--2---:R-:W-:Y:S02]  /*0770*/  @!P0 IMAD R9, R15, R233.reuse, RZ ;  /* 0x000000e90f098224 */ /* 0x084fe400078e02ff */
[----:B------:R-:W-:Y:S01]  /*0780*/  @!P0 IMAD.WIDE.U32 R22, R14, R233, RZ ;  /* 0x000000e90e168225 */ /* 0x000fe200078e00ff */
[----:B------:R-:W-:-:S03]  /*0790*/  SHF.R.S32.HI R15, RZ, 0x1f, R50 ;  /* 0x0000001fff0f7819 */ /* 0x000fc60000011432 */
[----:B------:R-:W-:Y:S02]  /*07a0*/  @!P0 IMAD R8, R14, R8, R9 ;  /* 0x000000080e088224 */ /* 0x000fe400078e0209 */
[----:B------:R-:W-:Y:S01]  /*07b0*/  @P0 IMAD.MOV.U32 R9, RZ, RZ, R236 ;  /* 0x000000ffff090224 */ /* 0x000fe200078e00ec */
[----:B------:R-:W-:Y:S01]  /*07c0*/  @!P0 MOV R9, R22 ;  /* 0x0000001600098202 */ /* 0x000fe20000000f00 */
[----:B------:R-:W-:Y:S01]  /*07d0*/  IMAD R14, R17, R50, RZ ;  /* 0x00000032110e7224 */ /* 0x000fe200078e02ff */
[----:B------:R-:W-:Y:S01]  /*07e0*/  @P0 IADD3 R7, R237, R7, RZ ;  /* 0x00000007ed070210 */ /* 0x000fe20007ffe0ff */
[----:B------:R-:W-:Y:S01]  /*07f0*/  @!P0 IMAD.IADD R7, R23, 0x1, R8 ;  /* 0x0000000117078824 */ /* 0x000fe200078e0208 */
[----:B------:R-:W-:Y:S01]  /*0800*/  IADD3 R8, P0, R9, R20, RZ ;  /* 0x0000001409087210 */ /* 0x000fe20007f1e0ff */
[----:B------:R-:W-:-:S05]  /*0810*/  IMAD R14, R16, R15, R14 ;  /* 0x0000000f100e7224 */ /* 0x000fca00078e020e */
[----:B------:R-:W-:Y:S02]  /*0820*/  IADD3.X R9, R7, R21, R14, P0, !PT ;  /* 0x0000001507097210 */ /* 0x000fe400007fe40e */
[----:B------:R-:W-:Y:S01]  /*0830*/  ISETP.GE.AND P0, PT, R6, R235, PT ;  /* 0x000000eb0600720c */ /* 0x000fe20003f06270 */
[----:B----4-:R-:W-:Y:S01]  /*0840*/  IMAD R5, R5, R232, RZ ;  /* 0x000000e805057224 */ /* 0x010fe200078e02ff */
[--C-:B------:R-:W-:Y:S01]  /*0850*/  SHF.R.S32.HI R7, RZ, 0x1f, R232.reuse ;  /* 0x0000001fff077819 */ /* 0x100fe200000114e8 */
[----:B------:R-:W-:Y:S02]  /*0860*/  IMAD R3, R233, R3, R232 ;  /* 0x00000003e9037224 */ /* 0x000fe400078e02e8 */
[----:B------:R-:W-:-:S04]  /*0870*/  IMAD.WIDE.U32 R232, R232, R4, R8 ;  /* 0x00000004e8e87225 */ /* 0x000fc800078e0008 */
[----:B------:R-:W-:Y:S02]  /*0880*/  IMAD R5, R4, R7, R5 ;  /* 0x0000000704057224 */ /* 0x000fe400078e0205 */
[----:B------:R-:W-:Y:S01]  /*0890*/  IMAD R50, R0, R3, R50 ;  /* 0x0000000300327224 */ /* 0x000fe200078e0232 */
[----:B------:R-:W-:Y:S02]  /*08a0*/  SHF.R.S32.HI R0, RZ, 0x1f, R6 ;  /* 0x0000001fff007819 */ /* 0x000fe40000011406 */
[----:B------:R-:W-:Y:S02]  /*08b0*/  IADD3 R3, R18, 0x40, RZ ;  /* 0x0000004012037810 */ /* 0x000fe40007ffe0ff */
        /* <DEDUP_REMOVED lines=13> */
.L_x_1153:
[----:B------:R-:W-:Y:S05]  /*0990*/  BSYNC B0 ;  /* 0x0000000000007941 */ /* 0x000fea0003800000 */
.L_x_1152:
[----:B------:R-:W-:Y:S01]  /*09a0*/  IADD3 R9, R6, 0x10, RZ ;  /* 0x0000001006097810 */ /* 0x000fe20007ffe0ff */
[----:B------:R-:W-:Y:S03]  /*09b0*/  BSSY B0, `(.L_x_1154) ;  /* 0x0000011000007945 */ /* 0x000fe60003800000 */
[----:B------:R-:W-:-:S13]  /*09c0*/  ISETP.GE.AND P0, PT, R9, R235, PT ;  /* 0x000000eb0900720c */ /* 0x000fda0003f06270 */
[----:B------:R-:W-:Y:S05]  /*09d0*/  @P0 BRA `(.L_x_1155) ;  /* 0x000000e000000947 */ /* 0x000fea0003800000 */
[----:B------:R-:W-:Y:S01]  /*09e0*/  IADD3 R5, P0, R6, 0x10, RZ ;  /* 0x0000001006057810 */ /* 0x000fe20007f1e0ff */
[----:B-1----:R-:W-:Y:S01]  /*09f0*/  IMAD.MOV.U32 R20, RZ, RZ, R232 ;  /* 0x000000ffff147224 */ /* 0x002fe200078e00e8 */
        /* <DEDUP_REMOVED lines=12> */
.L_x_1155:
[----:B------:R-:W-:Y:S05]  /*0ac0*/  BSYNC B0 ;  /* 0x0000000000007941 */ /* 0x000fea0003800000 */
.L_x_1154:
        /* <DEDUP_REMOVED lines=18> */
.L_x_1157:
[----:B------:R-:W-:Y:S05]  /*0bf0*/  BSYNC B0 ;  /* 0x0000000000007941 */ /* 0x000fea0003800000 */
.L_x_1156:
[----:B------:R-:W-:Y:S01]  /*0c00*/  IADD3 R7, R6, 0x30, RZ ;  /* 0x0000003006077810 */ /* 0x000fe20007ffe0ff */
        /* <DEDUP_REMOVED lines=16> */
.L_x_1159:
[----:B------:R-:W-:Y:S05]  /*0d10*/  BSYNC B0 ;  /* 0x0000000000007941 */ /* 0x000fea0003800000 */
.L_x_1158:
[----:B------:R-:W-:-:S04]  /*0d20*/  ISETP.NE.AND P4, PT, R133, RZ, PT ;  /* 0x000000ff8500720c */ /* 0x000fc80003f85270 */
[-C--:B------:R-:W-:Y:S02]  /*0d30*/  ISETP.GE.OR P3, PT, R6, R235.reuse, P4 ;  /* 0x000000eb0600720c */ /* 0x080fe40002766670 */
[-C--:B------:R-:W-:Y:S02]  /*0d40*/  ISETP.GE.OR P2, PT, R9, R235.reuse, P4 ;  /* 0x000000eb0900720c */ /* 0x080fe40002746670 */
[-C--:B------:R-:W-:Y:S02]  /*0d50*/  ISETP.GE.OR P1, PT, R8, R235.reuse, P4 ;  /* 0x000000eb0800720c */ /* 0x080fe40002726670 */
[C---:B------:R-:W-:Y:S02]  /*0d60*/  IADD3 R6, P0, R50.reuse, R6, RZ ;  /* 0x0000000632067210 */ /* 0x040fe40007f1e0ff */
[----:B------:R-:W-:Y:S02]  /*0d70*/  ISETP.GE.OR P4, PT, R7, R235, P4 ;  /* 0x000000eb0700720c */ /* 0x000fe40002786670 */
[----:B------:R-:W-:-:S02]  /*0d80*/  LEA.HI.X.SX32 R0, R50, R0, 0x1, P0 ;  /* 0x0000000032007211 */ /* 0x000fc400000f0eff */
[C---:B--2--5:R-:W-:Y:S01]  /*0d90*/  LEA R2, P0, R6.reuse, R10, 0x2 ;  /* 0x0000000a06027211 */ /* 0x064fe200078010ff */
[----:B------:R-:W-:Y:S02]  /*0da0*/  @!P3 IMAD.MOV.U32 R5, RZ, RZ, 0x7f800000 ;  /* 0x7f800000ff05b424 */ /* 0x000fe400078e00ff */
[----:B------:R-:W-:Y:S01]  /*0db0*/  @!P2 IMAD.MOV.U32 R4, RZ, RZ, 0x7f800000 ;  /* 0x7f800000ff04a424 */ /* 0x000fe200078e00ff */
[----:B------:R-:W-:Y:S01]  /*0dc0*/  LEA.HI.X R3, R6, R11, R0, 0x2, P0 ;  /* 0x0000000b06037211 */ /* 0x000fe200000f1400 */
[----:B------:R-:W-:-:S04]  /*0dd0*/  @!P1 IMAD.MOV.U32 R0, RZ, RZ, 0x7f800000 ;  /* 0x7f800000ff009424 */ /* 0x000fc800078e00ff */
[----:B------:R2:W-:Y:S04]  /*0de0*/  @!P3 ST.E [R2.64], R5 ;  /* 0x000000050200b985 */ /* 0x0005e8000c101906 */
[----:B------:R3:W-:Y:S04]  /*0df0*/  @!P2 ST.E [R2.64+0x40], R4 ;  /* 0x000040040200a985 */ /* 0x0007e8000c101906 */
[----:B------:R4:W-:Y:S01]  /*0e00*/  @!P1 ST.E [R2.64+0x80], R0 ;  /* 0x0000800002009985 */ /* 0x0009e2000c101906 */
[----:B--2---:R-:W-:Y:S02]  /*0e10*/  IMAD.MOV.U32 R5, RZ, RZ, 0x0 ;  /* 0x00000000ff057424 */ /* 0x004fe400078e00ff */
[----:B---3--:R-:W-:-:S04]  /*0e20*/  IMAD.MOV.U32 R4, RZ, RZ, R231 ;  /* 0x000000ffff047224 */ /* 0x008fc800078e00e7 */
[----:B----4-:R-:W-:Y:S05]  /*0e30*/  @P4 RET.REL.NODEC R4 `(_ZN5flash24flash_fwd_splitkv_kernelI23Flash_fwd_kernel_traitsILi128ELi64ELi128ELi4ELb0ELb0EN7cutlass6half_tE19Flash_kernel_traitsILi128ELi64ELi128ELi4ES3_EELb1ELb0ELb0ELb0ELb0ELb1ELb0ELb1EEEvNS_16Flash_fwd_paramsE) ;  /* 0xfffff1c004004950 */ /* 0x010fea0003c3ffff */
[----:B------:R-:W-:-:S05]  /*0e40*/  MOV R0, 0x7f800000 ;  /* 0x7f80000000007802 */ /* 0x000fca0000000f00 */
[----:B------:R2:W-:Y:S02]  /*0e50*/  ST.E [R2.64+0xc0], R0 ;  /* 0x0000c00002007985 */ /* 0x0005e4000c101906 */
[----:B--2---:R-:W-:Y:S02]  /*0e60*/  MOV R2, R231 ;  /* 0x000000e700027202 */ /* 0x004fe40000000f00 */
[----:B------:R-:W-:-:S04]  /*0e70*/  MOV R3, 0x0 ;  /* 0x0000000000037802 */ /* 0x000fc80000000f00 */
[----:B------:R-:W-:Y:S05]  /*0e80*/  RET.REL.NODEC R2 `(_ZN5flash24flash_fwd_splitkv_kernelI23Flash_fwd_kernel_traitsILi128ELi64ELi128ELi4ELb0ELb0EN7cutlass6half_tE19Flash_kernel_traitsILi128ELi64ELi128ELi4ES3_EELb1ELb0ELb0ELb0ELb0ELb1ELb0ELb1EEEvNS_16Flash_fwd_paramsE) ;  /* 0xfffff17002007950 */ /* 0x000fea0003c3ffff */
.L_x_1151:
[----:B-1----:R-:W4:Y:S04]  /*0e90*/  LD.E.64 R6, [R10.64+0x160] ;  /* 0x000160060a067980 */ /* 0x002f28000c101b00 */
[----:B--2---:R-:W2:Y:S01]  /*0ea0*/  LD.E.64 R2, [R10.64+0x158] ;  /* 0x000158060a027980 */ /* 0x004ea2000c101b00 */
[----:B----4-:R-:W-:-:S04]  /*0eb0*/  ISETP.NE.U32.AND P1, PT, R6, RZ, PT ;  /* 0x000000ff0600720c */ /* 0x010fc80003f25070 */
[----:B------:R-:W-:-:S13]  /*0ec0*/  ISETP.NE.AND.EX P1, PT, R7, RZ, PT, P1 ;  /* 0x000000ff0700720c */ /* 0x000fda0003f25310 */
[----:B------:R-:W4:Y:S01]  /*0ed0*/  @P1 LD.E.64 R8, [R10.64+0x168] ;  /* 0x000168060a081980 */ /* 0x000f22000c101b00 */
[----:B--2---:R-:W-:Y:S01]  /*0ee0*/  ISETP.NE.U32.AND P0, PT, R2, RZ, PT ;  /* 0x000000ff0200720c */ /* 0x004fe20003f05070 */
[----:B------:R-:W-:-:S03]  /*0ef0*/  IMAD.MOV.U32 R13, RZ, RZ, R233 ;  /* 0x000000ffff0d7224 */ /* 0x000fc600078e00e9 */
[----:B------:R-:W-:Y:S02]  /*0f00*/  ISETP.NE.AND.EX P0, PT, R3, RZ, PT, P0 ;  /* 0x000000ff0300720c */ /* 0x000fe40003f05300 */
[----:B------:R-:W-:Y:S01]  /*0f10*/  @P1 SHF.R.S32.HI R0, RZ, 0x1f, R233 ;  /* 0x0000001fff001819 */ /* 0x000fe200000114e9 */
[----:B------:R-:W-:-:S10]  /*0f20*/  CS2R R238, SRZ ;  /* 0x0000000000ee7805 */ /* 0x000fd4000001ff00 */
[----:B------:R-:W-:-:S05]  /*0f30*/  @P0 IMAD.WIDE R2, R233, 0x4, R2 ;  /* 0x00000004e9020825 */ /* 0x000fca00078e0202 */
[----:B------:R1:W5:Y:S01]  /*0f40*/  @P0 LD.E R13, [R2.64] ;  /* 0x00000006020d0980 */ /* 0x000362000c101900 */
[----:B------:R-:W-:Y:S01]  /*0f50*/  BSSY B0, `(.L_x_1160) ;  /* 0x00000b2000007945 */ /* 0x000fe20003800000 */
[-C--:B----4-:R-:W-:Y:S02]  /*0f60*/  @P1 IMAD R4, R9, R233.reuse, RZ ;  /* 0x000000e909041224 */ /* 0x090fe400078e02ff */
[----:B-1----:R-:W-:-:S04]  /*0f70*/  @P1 IMAD.WIDE.U32 R2, R8, R233, RZ ;  /* 0x000000e908021225 */ /* 0x002fc800078e00ff */
[----:B------:R-:W-:Y:S01]  /*0f80*/  @P1 IMAD R0, R8, R0, R4 ;  /* 0x0000000008001224 */ /* 0x000fe200078e0204 */
[----:B------:R-:W-:-:S03]  /*0f90*/  @P1 LEA R239, P0, R2, R6, 0x2 ;  /* 0x0000000602ef1211 */ /* 0x000fc600078010ff */
[----:B------:R-:W-:-:S05]  /*0fa0*/  @P1 IMAD.IADD R0, R3, 0x1, R0 ;  /* 0x0000000103001824 */ /* 0x000fca00078e0200 */
[----:B------:R-:W-:-:S04]  /*0fb0*/  @P1 LEA.HI.X R238, R2, R7, R0, 0x2, P0 ;  /* 0x0000000702ee1211 */ /* 0x000fc800000f1400 */
[----:B------:R-:W-:-:S04]  /*0fc0*/  LOP3.LUT R239, R239, R238, RZ, 0x3c, !PT ;  /* 0x000000eeefef7212 */ /* 0x000fc800078e3cff */
[----:B------:R-:W-:-:S04]  /*0fd0*/  LOP3.LUT R238, R239, R238, RZ, 0x3c, !PT ;  /* 0x000000eeefee7212 */ /* 0x000fc800078e3cff */
[----:B------:R-:W-:Y:S02]  /*0fe0*/  LOP3.LUT R239, R239, R238, RZ, 0x3c, !PT ;  /* 0x000000eeefef7212 */ /* 0x000fe400078e3cff */
[----:B------:R-:W-:-:S04]  /*0ff0*/  ISETP.NE.U32.AND P0, PT, R238, RZ, PT ;  /* 0x000000ffee00720c */ /* 0x000fc80003f05070 */
[----:B------:R-:W-:-:S13]  /*1000*/  ISETP.NE.AND.EX P0, PT, R239, RZ, PT, P0 ;  /* 0x000000ffef00720c */ /* 0x000fda0003f05300 */
[----:B------:R-:W-:Y:S05]  /*1010*/  @!P0 BRA `(.L_x_1161) ;  /* 0x0000054000008947 */ /* 0x000fea0003800000 */
[----:B------:R-:W2:Y:S04]  /*1020*/  LD.E R5, [R10.64+0x170] ;  /* 0x000170060a057980 */ /* 0x000ea8000c101900 */
[----:B------:R-:W4:Y:S01]  /*1030*/  LD.E R6, [R10.64+0x68] ;  /* 0x000068060a067980 */ /* 0x000f22000c101900 */
[----:B------:R-:W-:-:S03]  /*1040*/  LEA R2, R48, 0xffffff80, 0x7 ;  /* 0xffffff8030027811 */ /* 0x000fc600078e38ff */
[----:B---3--:R-:W2:Y:S01]  /*1050*/  LD.E.64 R18, [R10.64+0x20] ;  /* 0x000020060a127980 */ /* 0x008ea2000c101b00 */
[----:B------:R-:W-:-:S03]  /*1060*/  IABS R3, R2 ;  /* 0x0000000200037213 */ /* 0x000fc60000000000 */
[----:B------:R-:W2:Y:S04]  /*1070*/  LD.E.64 R44, [R10.64+0x38] ;  /* 0x000038060a2c7980 */ /* 0x000ea8000c101b00 */
[----:B------:R-:W2:Y:S04]  /*1080*/  LD.E.64 R14, [R10.64+0x50] ;  /* 0x000050060a0e7980 */ /* 0x000ea8000c101b00 */
[----:B------:R1:W5:Y:S04]  /*1090*/  LD.E.64 R22, [R10.64+0x58] ;  /* 0x000058060a167980 */ /* 0x000368000c101b00 */
[----:B------:R1:W5:Y:S01]  /*10a0*/  LD.E.64 R46, [R10.64+0x40] ;  /* 0x000040060a2e7980 */ /* 0x000362000c101b00 */
[----:B--2---:R-:W-:-:S04]  /*10b0*/  IABS R4, R5 ;  /* 0x0000000500047213 */ /* 0x004fc80000000000 */
[----:B------:R-:W2:Y:S08]  /*10c0*/  I2F.RP R8, R4 ;  /* 0x0000000400087306 */ /* 0x000eb00000209400 */
[----:B--2---:R-:W2:Y:S02]  /*10d0*/  MUFU.RCP R8, R8 ;  /* 0x0000000800087308 */ /* 0x004ea40000001000 */
[----:B--2---:R-:W-:-:S06]  /*10e0*/  IADD3 R8, R8, 0xffffffe, RZ ;  /* 0x0ffffffe08087810 */ /* 0x004fcc0007ffe0ff */
[----:B------:R-:W2:Y:S01]  /*10f0*/  F2I.FTZ.U32.TRUNC.NTZ R9, R8 ;  /* 0x0000000800097305 */ /* 0x000ea2000021f000 */
[----:B------:R-:W-:Y:S01]  /*1100*/  IABS R0, R5 ;  /* 0x0000000500007213 */ /* 0x000fe20000000000 */
[----:B--2---:R-:W-:Y:S02]  /*1110*/  IMAD.MOV R7, RZ, RZ, -R9 ;  /* 0x000000ffff077224 */ /* 0x004fe400078e0a09 */
[----:B------:R-:W-:Y:S02]  /*1120*/  IMAD.MOV.U32 R8, RZ, RZ, RZ ;  /* 0x000000ffff087224 */ /* 0x000fe400078e00ff */
[----:B------:R-:W-:-:S04]  /*1130*/  IMAD R7, R7, R4, RZ ;  /* 0x0000000407077224 */ /* 0x000fc800078e02ff */
[----:B------:R-:W-:Y:S01]  /*1140*/  IMAD.HI.U32 R7, R9, R7, R8 ;  /* 0x0000000709077227 */ /* 0x000fe200078e0008 */
[----:B------:R-:W-:-:S05]  /*1150*/  IADD3 R0, RZ, -R0, RZ ;  /* 0x80000000ff007210 */ /* 0x000fca0007ffe0ff */
[----:B------:R-:W-:-:S04]  /*1160*/  IMAD.HI.U32 R7, R7, R3, RZ ;  /* 0x0000000307077227 */ /* 0x000fc800078e00ff */
[----:B------:R-:W-:-:S05]  /*1170*/  IMAD R0, R7, R0, R3 ;  /* 0x0000000007007224 */ /* 0x000fca00078e0203 */
[----:B------:R-:W-:-:S13]  /*1180*/  ISETP.GT.U32.AND P1, PT, R4, R0, PT ;  /* 0x000000000400720c */ /* 0x000fda0003f24070 */
[----:B------:R-:W-:-:S05]  /*1190*/  @!P1 IMAD.IADD R0, R0, 0x1, -R4 ;  /* 0x0000000100009824 */ /* 0x000fca00078e0a04 */
[----:B------:R-:W-:Y:S02]  /*11a0*/  ISETP.GE.U32.AND P2, PT, R0, R4, PT ;  /* 0x000000040000720c */ /* 0x000fe40003f46070 */
[----:B------:R-:W-:Y:S02]  /*11b0*/  LOP3.LUT R0, R2, R5, RZ, 0x3c, !PT ;  /* 0x0000000502007212 */ /* 0x000fe400078e3cff */
[----:B------:R-:W-:Y:S02]  /*11c0*/  @!P1 IADD3 R7, R7, 0x1, RZ ;  /* 0x0000000107079810 */ /* 0x000fe40007ffe0ff */
[----:B------:R-:W-:Y:S02]  /*11d0*/  ISETP.GE.AND P0, PT, R0, RZ, PT ;  /* 0x000000ff0000720c */ /* 0x000fe40003f06270 */
[----:B------:R-:W-:-:S05]  /*11e0*/  ISETP.NE.AND P1, PT, R5, RZ, PT ;  /* 0x000000ff0500720c */ /* 0x000fca0003f25270 */
[----:B------:R-:W-:-:S05]  /*11f0*/  @P2 IADD3 R7, R7, 0x1, RZ ;  /* 0x0000000107072810 */ /* 0x000fca0007ffe0ff */
[----:B------:R-:W-:-:S05]  /*1200*/  IMAD.MOV.U32 R12, RZ, RZ, R7 ;  /* 0x000000ffff0c7224 */ /* 0x000fca00078e0007 */
[----:B------:R-:W-:Y:S02]  /*1210*/  @!P0 IADD3 R12, -R12, RZ, RZ ;  /* 0x000000ff0c0c8210 */ /* 0x000fe40007ffe1ff */
[----:B------:R-:W-:-:S05]  /*1220*/  @!P1 LOP3.LUT R12, RZ, R5, RZ, 0x33, !PT ;  /* 0x00000005ff0c9212 */ /* 0x000fca00078e33ff */
[----:B------:R-:W-:-:S05]  /*1230*/  IMAD.WIDE R8, R12, 0x4, R238 ;  /* 0x000000040c087825 */ /* 0x000fca00078e02ee */
[----:B------:R2:W3:Y:S04]  /*1240*/  LD.E R3, [R8.64] ;  /* 0x0000000608037980 */ /* 0x0004e8000c101900 */
[----:B--2---:R-:W2:Y:S01]  /*1250*/  LD.E.64 R8, [R10.64+0x28] ;  /* 0x000028060a087980 */ /* 0x004ea2000c101b00 */
[----:B----4-:R-:W-:-:S04]  /*1260*/  IABS R7, R6 ;  /* 0x0000000600077213 */ /* 0x010fc80000000000 */
[----:B------:R-:W4:Y:S08]  /*1270*/  I2F.RP R0, R7 ;  /* 0x0000000700007306 */ /* 0x000f300000209400 */
[----:B----4-:R-:W4:Y:S02]  /*1280*/  MUFU.RCP R0, R0 ;  /* 0x0000000000007308 */ /* 0x010f240000001000 */
[----:B----4-:R-:W-:-:S06]  /*1290*/  IADD3 R0, R0, 0xffffffe, RZ ;  /* 0x0ffffffe00007810 */ /* 0x010fcc0007ffe0ff */
[----:B------:R-:W4:Y:S01]  /*12a0*/  F2I.FTZ.U32.TRUNC.NTZ R21, R0 ;  /* 0x0000000000157305 */ /* 0x000f22000021f000 */
[----:B------:R-:W-:Y:S01]  /*12b0*/  IMAD.MOV.U32 R20, RZ, RZ, RZ ;  /* 0x000000ffff147224 */ /* 0x000fe200078e00ff */
[----:B------:R-:W-:Y:S01]  /*12c0*/  IABS R4, R232 ;  /* 0x000000e800047213 */ /* 0x000fe20000000000 */
[----:B----4-:R-:W-:-:S04]  /*12d0*/  IMAD.MOV R0, RZ, RZ, -R21 ;  /* 0x000000ffff007224 */ /* 0x010fc800078e0a15 */
[----:B-----5:R-:W-:Y:S01]  /*12e0*/  IMAD R13, R0, R7, RZ ;  /* 0x00000007000d7224 */ /* 0x020fe200078e02ff */
[----:B------:R-:W-:-:S03]  /*12f0*/  IABS R0, R6 ;  /* 0x0000000600007213 */ /* 0x000fc60000000000 */
[----:B------:R-:W-:Y:S01]  /*1300*/  IMAD.HI.U32 R13, R21, R13, R20 ;  /* 0x0000000d150d7227 */ /* 0x000fe200078e0014 */
[----:B------:R-:W-:-:S05]  /*1310*/  IADD3 R0, RZ, -R0, RZ ;  /* 0x80000000ff007210 */ /* 0x000fca0007ffe0ff */
[----:B------:R-:W-:-:S04]  /*1320*/  IMAD.HI.U32 R13, R13, R4, RZ ;  /* 0x000000040d0d7227 */ /* 0x000fc800078e00ff */
[----:B------:R-:W-:-:S05]  /*1330*/  IMAD R0, R13, R0, R4 ;  /* 0x000000000d007224 */ /* 0x000fca00078e0204 */
[----:B------:R-:W-:Y:S01]  /*1340*/  ISETP.GT.U32.AND P1, PT, R7, R0, PT ;  /* 0x000000000700720c */ /* 0x000fe20003f24070 */
[----:B------:R-:W-:-:S12]  /*1350*/  IMAD.MOV R12, RZ, RZ, -R12 ;  /* 0x000000ffff0c7224 */ /* 0x000fd800078e0a0c */
[----:B------:R-:W-:-:S05]  /*1360*/  @!P1 IMAD.IADD R0, R0, 0x1, -R7 ;  /* 0x0000000100009824 */ /* 0x000fca00078e0a07 */
[----:B------:R-:W-:Y:S02]  /*1370*/  ISETP.GE.U32.AND P2, PT, R0, R7, PT ;  /* 0x000000070000720c */ /* 0x000fe40003f46070 */
[----:B------:R-:W-:Y:S02]  /*1380*/  LOP3.LUT R7, R232, R6, RZ, 0x3c, !PT ;  /* 0x00000006e8077212 */ /* 0x000fe400078e3cff */
[----:B------:R-:W-:Y:S02]  /*1390*/  @!P1 IADD3 R13, R13, 0x1, RZ ;  /* 0x000000010d0d9810 */ /* 0x000fe40007ffe0ff */
[----:B------:R-:W-:Y:S02]  /*13a0*/  ISETP.GE.AND P0, PT, R7, RZ, PT ;  /* 0x000000ff0700720c */ /* 0x000fe40003f06270 */
[----:B------:R-:W-:Y:S01]  /*13b0*/  ISETP.NE.AND P1, PT, R6, RZ, PT ;  /* 0x000000ff0600720c */ /* 0x000fe20003f25270 */
[----:B------:R-:W-:-:S04]  /*13c0*/  IMAD R5, R5, R12, R2 ;  /* 0x0000000c05057224 */ /* 0x000fc800078e0202 */
[----:B------:R-:W-:Y:S01]  /*13d0*/  @P2 IADD3 R13, R13, 0x1, RZ ;  /* 0x000000010d0d2810 */ /* 0x000fe20007ffe0ff */
[----:B------:R-:W-:-:S05]  /*13e0*/  IMAD R7, R45, R5, RZ ;  /* 0x000000052d077224 */ /* 0x000fca00078e02ff */
[----:B------:R-:W-:Y:S02]  /*13f0*/  @!P0 IMAD.MOV R13, RZ, RZ, -R13 ;  /* 0x000000ffff0d8224 */ /* 0x000fe400078e0a0d */
[----:B------:R-:W-:-:S04]  /*1400*/  @!P1 LOP3.LUT R13, RZ, R6, RZ, 0x33, !PT ;  /* 0x00000006ff0d9212 */ /* 0x000fc800078e33ff */
[----:B------:R-:W-:Y:S02]  /*1410*/  SHF.R.S32.HI R12, RZ, 0x1f, R13 ;  /* 0x0000001fff0c7819 */ /* 0x000fe4000001140d */
[----:B---3--:R-:W-:Y:S01]  /*1420*/  SHF.R.S32.HI R0, RZ, 0x1f, R3 ;  /* 0x0000001fff007819 */ /* 0x008fe20000011403 */
[----:B------:R-:W-:-:S04]  /*1430*/  IMAD R4, R19, R3, RZ ;  /* 0x0000000313047224 */ /* 0x000fc800078e02ff */
[C---:B------:R-:W-:Y:S02]  /*1440*/  IMAD R4, R18.reuse, R0, R4 ;  /* 0x0000000012047224 */ /* 0x040fe400078e0204 */
[----:B------:R-:W-:-:S05]  /*1450*/  IMAD.WIDE.U32 R18, R18, R3, RZ ;  /* 0x0000000312127225 */ /* 0x000fca00078e00ff */
[----:B------:R-:W-:Y:S02]  /*1460*/  IADD3 R19, R19, R4, RZ ;  /* 0x0000000413137210 */ /* 0x000fe40007ffe0ff */
[----:B------:R-:W-:-:S03]  /*1470*/  SHF.R.S32.HI R4, RZ, 0x1f, R5 ;  /* 0x0000001fff047819 */ /* 0x000fc60000011405 */
[----:B------:R-:W-:-:S04]  /*1480*/  IMAD.WIDE.U32 R18, R5, R44, R18 ;  /* 0x0000002c05127225 */ /* 0x000fc800078e0012 */
[----:B------:R-:W-:-:S05]  /*1490*/  IMAD R7, R44, R4, R7 ;  /* 0x000000042c077224 */ /* 0x000fca00078e0207 */
[----:B------:R-:W-:Y:S01]  /*14a0*/  IADD3 R19, R19, R7, RZ ;  /* 0x0000000713137210 */ /* 0x000fe20007ffe0ff */
[----:B------:R-:W-:Y:S02]  /*14b0*/  IMAD R7, R15, R13, RZ ;  /* 0x0000000d0f077224 */ /* 0x000fe400078e02ff */
[-C--:B--2---:R-:W-:Y:S02]  /*14c0*/  IMAD R6, R9, R3.reuse, RZ ;  /* 0x0000000309067224 */ /* 0x084fe400078e02ff */
[----:B------:R-:W-:Y:S02]  /*14d0*/  IMAD R7, R14, R12, R7 ;  /* 0x0000000c0e077224 */ /* 0x000fe400078e0207 */
[----:B------:R-:W-:-:S04]  /*14e0*/  IMAD.WIDE.U32 R20, R8, R3, RZ ;  /* 0x0000000308147225 */ /* 0x000fc800078e00ff */
[----:B------:R-:W-:Y:S02]  /*14f0*/  IMAD R6, R8, R0, R6 ;  /* 0x0000000008067224 */ /* 0x000fe400078e0206 */
[----:B------:R-:W-:-:S03]  /*1500*/  IMAD.WIDE.U32 R14, R13, R14, R18 ;  /* 0x0000000e0d0e7225 */ /* 0x000fc600078e0012 */
[----:B------:R-:W-:Y:S01]  /*1510*/  IADD3 R8, R21, R6, RZ ;  /* 0x0000000615087210 */ /* 0x000fe20007ffe0ff */
[----:B------:R-:W-:Y:S01]  /*1520*/  IMAD.MOV.U32 R9, RZ, RZ, R20 ;  /* 0x000000ffff097224 */ /* 0x000fe200078e0014 */
[----:B------:R-:W-:Y:S01]  /*1530*/  MOV R3, R14 ;  /* 0x0000000e00037202 */ /* 0x000fe20000000f00 */
[----:B------:R-:W-:Y:S01]  /*1540*/  IMAD.IADD R0, R15, 0x1, R7 ;  /* 0x000000010f007824 */ /* 0x000fe200078e0207 */
[----:B------:R-:W-:Y:S05]  /*1550*/  BRA `(.L_x_1162) ;  /* 0x0000051000007947 */ /* 0x000fea0003800000 */
.L_x_1161:
[----:B------:R-:W2:Y:S01]  /*1560*/  LD.E R6, [R10.64+0x68] ;  /* 0x000068060a067980 */ /* 0x000ea2000c101900 */
        /* <DEDUP_REMOVED lines=8> */
[----:B------:R-:W-:-:S02]  /*15f0*/  IABS R7, R232 ;  /* 0x000000e800077213 */ /* 0x000fc40000000000 */
[----:B------:R-:W-:Y:S02]  /*1600*/  @!P3 SHF.R.S32.HI R4, RZ, 0x1f, R14 ;  /* 0x0000001fff04b819 */ /* 0x000fe4000001140e */
[----:B--2---:R-:W-:-:S04]  /*1610*/  IABS R3, R6 ;  /* 0x0000000600037213 */ /* 0x004fc80000000000 */
[----:B------:R-:W2:Y:S08]  /*1620*/  I2F.RP R0, R3 ;  /* 0x0000000300007306 */ /* 0x000eb00000209400 */
[----:B--2---:R-:W2:Y:S02]  /*1630*/  MUFU.RCP R0, R0 ;  /* 0x0000000000007308 */ /* 0x004ea40000001000 */
[----:B--2---:R-:W-:-:S06]  /*1640*/  IADD3 R0, R0, 0xffffffe, RZ ;  /* 0x0ffffffe00007810 */ /* 0x004fcc0007ffe0ff */
[----:B------:R-:W2:Y:S02]  /*1650*/  F2I.FTZ.U32.TRUNC.NTZ R9, R0 ;  /* 0x0000000000097305 */ /* 0x000ea4000021f000 */
[----:B--2---:R-:W-:-:S05]  /*1660*/  IADD3 R0, RZ, -R9, RZ ;  /* 0x80000009ff007210 */ /* 0x004fca0007ffe0ff */
[----:B------:R-:W-:Y:S01]  /*1670*/  IMAD R5, R0, R3, RZ ;  /* 0x0000000300057224 */ /* 0x000fe200078e02ff */
[----:B------:R-:W-:-:S03]  /*1680*/  IABS R0, R6 ;  /* 0x0000000600007213 */ /* 0x000fc60000000000 */
[----:B------:R-:W-:Y:S01]  /*1690*/  IMAD.HI.U32 R5, R9, R5, R8 ;  /* 0x0000000509057227 */ /* 0x000fe200078e0008 */
[----:B------:R-:W-:-:S05]  /*16a0*/  IADD3 R0, RZ, -R0, RZ ;  /* 0x80000000ff007210 */ /* 0x000fca0007ffe0ff */
[----:B------:R-:W-:-:S04]  /*16b0*/  IMAD.HI.U32 R5, R5, R7, RZ ;  /* 0x0000000705057227 */ /* 0x000fc800078e00ff */
[----:B------:R-:W-:-:S05]  /*16c0*/  IMAD R0, R5, R0, R7 ;  /* 0x0000000005007224 */ /* 0x000fca00078e0207 */
[----:B------:R-:W-:Y:S01]  /*16d0*/  ISETP.GT.U32.AND P0, PT, R3, R0, PT ;  /* 0x000000000300720c */ /* 0x000fe20003f04070 */
[-C--:B----4-:R-:W-:Y:S02]  /*16e0*/  @!P3 IMAD R2, R45, R14.reuse, RZ ;  /* 0x0000000e2d02b224 */ /* 0x090fe400078e02ff */
[----:B------:R-:W-:-:S04]  /*16f0*/  @!P3 IMAD.WIDE.U32 R26, R44, R14, RZ ;  /* 0x0000000e2c1ab225 */ /* 0x000fc800078e00ff */
[----:B------:R-:W-:Y:S01]  /*1700*/  @!P3 IMAD R2, R4, R44, R2 ;  /* 0x0000002c0402b224 */ /* 0x000fe200078e0202 */
[----:B-----5:R-:W-:-:S05]  /*1710*/  @!P3 SHF.R.S32.HI R4, RZ, 0x1f, R13 ;  /* 0x0000001fff04b819 */ /* 0x020fca000001140d */
[----:B------:R-:W-:Y:S01]  /*1720*/  @!P0 IMAD.IADD R0, R0, 0x1, -R3 ;  /* 0x0000000100008824 */ /* 0x000fe200078e0a03 */
[----:B------:R-:W-:Y:S01]  /*1730*/  @!P3 IADD3 R27, R27, R2, RZ ;  /* 0x000000021b1bb210 */ /* 0x000fe20007ffe0ff */
[----:B---3--:R-:W-:-:S03]  /*1740*/  @!P3 IMAD R2, R25, R13, RZ ;  /* 0x0000000d1902b224 */ /* 0x008fc600078e02ff */
[----:B------:R-:W-:Y:S01]  /*1750*/  ISETP.GE.U32.AND P2, PT, R0, R3, PT ;  /* 0x000000030000720c */ /* 0x000fe20003f46070 */
[----:B------:R-:W-:Y:S01]  /*1760*/  @P3 IMAD.IADD R7, R14, 0x1, R15 ;  /* 0x000000010e073824 */ /* 0x000fe200078e020f */
[----:B------:R-:W-:Y:S01]  /*1770*/  LOP3.LUT R3, R232, R6, RZ, 0x3c, !PT ;  /* 0x00000006e8037212 */ /* 0x000fe200078e3cff */
[----:B------:R-:W-:Y:S02]  /*1780*/  @!P3 IMAD R2, R24, R4, R2 ;  /* 0x000000041802b224 */ /* 0x000fe400078e0202 */
[-C--:B------:R-:W-:Y:S02]  /*1790*/  @P3 IMAD R9, R45, R7.reuse, RZ ;  /* 0x000000072d093224 */ /* 0x080fe400078e02ff */
[----:B------:R-:W-:Y:S01]  /*17a0*/  @P3 IMAD.WIDE.U32 R28, R44, R7, RZ ;  /* 0x000000072c1c3225 */ /* 0x000fe200078e00ff */
[----:B------:R-:W-:-:S03]  /*17b0*/  ISETP.GE.AND P1, PT, R3, RZ, PT ;  /* 0x000000ff0300720c */ /* 0x000fc60003f26270 */
[----:B------:R-:W-:Y:S01]  /*17c0*/  @!P3 IMAD.WIDE.U32 R24, R24, R13, R26 ;  /* 0x0000000d1818b225 */ /* 0x000fe200078e001a */
[----:B------:R-:W-:Y:S02]  /*17d0*/  @!P0 IADD3 R5, R5, 0x1, RZ ;  /* 0x0000000105058810 */ /* 0x000fe40007ffe0ff */
[----:B------:R-:W-:Y:S01]  /*17e0*/  ISETP.NE.AND P0, PT, R6, RZ, PT ;  /* 0x000000ff0600720c */ /* 0x000fe20003f05270 */
[----:B------:R-:W-:Y:S01]  /*17f0*/  @P3 IMAD.IADD R9, R29, 0x1, R9 ;  /* 0x000000011d093824 */ /* 0x000fe200078e0209 */
[----:B------:R-:W-:Y:S01]  /*1800*/  @P3 MOV R12, R28 ;  /* 0x0000001c000c3202 */ /* 0x000fe20000000f00 */
[----:B------:R-:W-:Y:S01]  /*1810*/  @!P3 IMAD R7, R47, R14, RZ ;  /* 0x0000000e2f07b224 */ /* 0x000fe200078e02ff */
[----:B------:R-:W-:Y:S02]  /*1820*/  @!P3 IADD3 R9, R25, R2, RZ ;  /* 0x000000021909b210 */ /* 0x000fe40007ffe0ff */
[----:B------:R-:W-:Y:S02]  /*1830*/  @!P3 SHF.R.S32.HI R0, RZ, 0x1f, R14 ;  /* 0x0000001fff00b819 */ /* 0x000fe4000001140e */
[----:B------:R-:W-:-:S02]  /*1840*/  LEA R2, R48, 0xffffff80, 0x7 ;  /* 0xffffff8030027811 */ /* 0x000fc400078e38ff */
[----:B------:R-:W-:Y:S02]  /*1850*/  @!P3 MOV R12, R24 ;  /* 0x00000018000cb202 */ /* 0x000fe40000000f00 */
[----:B------:R-:W-:Y:S01]  /*1860*/  @P2 IADD3 R5, R5, 0x1, RZ ;  /* 0x0000000105052810 */ /* 0x000fe20007ffe0ff */
[----:B------:R-:W-:Y:S01]  /*1870*/  @!P3 IMAD R0, R0, R46, R7 ;  /* 0x0000002e0000b224 */ /* 0x000fe200078e0207 */
[----:B------:R-:W-:Y:S01]  /*1880*/  SHF.R.S32.HI R4, RZ, 0x1f, R2 ;  /* 0x0000001fff047819 */ /* 0x000fe20000011402 */
[----:B------:R-:W-:Y:S01]  /*1890*/  IMAD R8, R45, R2, RZ ;  /* 0x000000022d087224 */ /* 0x000fe200078e02ff */
[----:B------:R-:W-:Y:S01]  /*18a0*/  MOV R25, R9 ;  /* 0x0000000900197202 */ /* 0x000fe20000000f00 */
[----:B------:R-:W-:Y:S01]  /*18b0*/  IMAD.MOV.U32 R24, RZ, RZ, R12 ;  /* 0x000000ffff187224 */ /* 0x000fe200078e000c */
[----:B------:R-:W-:Y:S01]  /*18c0*/  MOV R7, R5 ;  /* 0x0000000500077202 */ /* 0x000fe20000000f00 */
[----:B------:R-:W-:Y:S01]  /*18d0*/  @!P3 IMAD.WIDE.U32 R26, R46, R14, RZ ;  /* 0x0000000e2e1ab225 */ /* 0x000fe200078e00ff */
[----:B------:R-:W-:-:S03]  /*18e0*/  @P3 IADD3 R14, R14, R15, RZ ;  /* 0x0000000f0e0e3210 */ /* 0x000fc60007ffe0ff */
[----:B------:R-:W-:Y:S02]  /*18f0*/  IMAD R8, R4, R44, R8 ;  /* 0x0000002c04087224 */ /* 0x000fe400078e0208 */
[----:B------:R-:W-:-:S04]  /*1900*/  IMAD.WIDE.U32 R24, R44, R2, R24 ;  /* 0x000000022c187225 */ /* 0x000fc800078e0018 */
[----:B------:R-:W-:Y:S01]  /*1910*/  @!P3 IMAD.IADD R27, R27, 0x1, R0 ;  /* 0x000000011b1bb824 */ /* 0x000fe200078e0200 */
[----:B------:R-:W-:Y:S01]  /*1920*/  @!P3 SHF.R.S32.HI R0, RZ, 0x1f, R13 ;  /* 0x0000001fff00b819 */ /* 0x000fe2000001140d */
[----:B------:R-:W-:Y:S01]  /*1930*/  @!P1 IMAD.MOV R7, RZ, RZ, -R7 ;  /* 0x000000ffff079224 */ /* 0x000fe200078e0a07 */
[----:B------:R-:W-:Y:S01]  /*1940*/  @!P0 LOP3.LUT R7, RZ, R6, RZ, 0x33, !PT ;  /* 0x00000006ff078212 */ /* 0x000fe200078e33ff */
[----:B------:R-:W-:Y:S01]  /*1950*/  @!P3 IMAD R3, R21, R13, RZ ;  /* 0x0000000d1503b224 */ /* 0x000fe200078e02ff */
[----:B------:R-:W-:Y:S01]  /*1960*/  IADD3 R25, R25, R8, RZ ;  /* 0x0000000819197210 */ /* 0x000fe20007ffe0ff */
[----:B------:R-:W-:Y:S01]  /*1970*/  @P3 IMAD R8, R47, R14, RZ ;  /* 0x0000000e2f083224 */ /* 0x000fe200078e02ff */
[----:B------:R-:W-:Y:S01]  /*1980*/  SHF.R.S32.HI R12, RZ, 0x1f, R7 ;  /* 0x0000001fff0c7819 */ /* 0x000fe20000011407 */
[----:B------:R-:W-:Y:S02]  /*1990*/  @!P3 IMAD R0, R20, R0, R3 ;  /* 0x000000001400b224 */ /* 0x000fe400078e0203 */
[----:B------:R-:W-:-:S02]  /*19a0*/  IMAD R3, R19, R7, RZ ;  /* 0x0000000713037224 */ /* 0x000fc400078e02ff */
[----:B------:R-:W-:-:S04]  /*19b0*/  @P3 IMAD.WIDE.U32 R14, R46, R14, RZ ;  /* 0x0000000e2e0e3225 */ /* 0x000fc800078e00ff */
[----:B------:R-:W-:Y:S01]  /*19c0*/  @!P3 IMAD.WIDE.U32 R20, R20, R13, R26 ;  /* 0x0000000d1414b225 */ /* 0x000fe200078e001a */
[----:B------:R-:W-:-:S03]  /*19d0*/  @P3 IADD3 R8, R15, R8, RZ ;  /* 0x000000080f083210 */ /* 0x000fc60007ffe0ff */
[----:B------:R-:W-:Y:S01]  /*19e0*/  IMAD.WIDE.U32 R24, R18, R7, R24 ;  /* 0x0000000712187225 */ /* 0x000fe200078e0018 */
[----:B------:R-:W-:-:S03]  /*19f0*/  @P3 MOV R9, R14 ;  /* 0x0000000e00093202 */ /* 0x000fc60000000f00 */
[----:B------:R-:W-:Y:S01]  /*1a00*/  IMAD R18, R18, R12, R3 ;  /* 0x0000000c12127224 */ /* 0x000fe200078e0203 */
[----:B------:R-:W-:Y:S01]  /*1a10*/  @!P3 MOV R9, R20 ;  /* 0x000000140009b202 */ /* 0x000fe20000000f00 */
[----:B------:R-:W-:Y:S01]  /*1a20*/  @!P3 IMAD.IADD R8, R21, 0x1, R0 ;  /* 0x000000011508b824 */ /* 0x000fe200078e0200 */
[----:B------:R-:W-:Y:S01]  /*1a30*/  MOV R3, R24 ;  /* 0x0000001800037202 */ /* 0x000fe20000000f00 */
[----:B------:R-:W-:Y:S01]  /*1a40*/  IMAD.IADD R0, R25, 0x1, R18 ;  /* 0x0000000119007824 */ /* 0x000fe200078e0212 */
[----:B------:R-:W-:Y:S02]  /*1a50*/  MOV R5, R2 ;  /* 0x0000000200057202 */ /* 0x000fe40000000f00 */
[----:B------:R-:W-:Y:S02]  /*1a60*/  MOV R13, R7 ;  /* 0x00000007000d7202 */ /* 0x000fe40000000f00 */
.L_x_1162:
[----:B-1----:R-:W-:Y:S05]  /*1a70*/  BSYNC B0 ;  /* 0x0000000000007941 */ /* 0x002fea0003800000 */
.L_x_1160:
[----:B------:R-:W-:Y:S01]  /*1a80*/  ISETP.NE.AND P0, PT, R236, -0x1, PT ;  /* 0xffffffffec00780c */ /* 0x000fe20003f05270 */
[----:B------:R-:W2:Y:S04]  /*1a90*/  LD.E.64 R24, [R10.64+0x30] ;  /* 0x000030060a187980 */ /* 0x000ea8000c101b00 */
[----:B------:R-:W3:Y:S04]  /*1aa0*/  LD.E R157, [R10.64+0xc0] ;  /* 0x0000c0060a9d7980 */ /* 0x000ee8000c101900 */
[----:B------:R-:W4:Y:S04]  /*1ab0*/  LD.E.64 R20, [R10.64+0x48] ;  /* 0x000048060a147980 */ /* 0x000f28000c101b00 */
        /* <DEDUP_REMOVED lines=13> */
[----:B------:R-:W-:Y:S02]  /*1b90*/  IMAD.SHL.U32 R9, R200, 0x40, RZ ;  /* 0x00000040c8097824 */ /* 0x000fe400078e00ff */
[-C--:B------:R-:W-:Y:S02]  /*1ba0*/  IMAD R4, R4, R46.reuse, RZ ;  /* 0x0000002e04047224 */ /* 0x080fe400078e02ff */
[----:B------:R-:W-:Y:S01]  /*1bb0*/  IMAD.X R15, R19, 0x1, R8, P1 ;  /* 0x00000001130f7824 */ /* 0x000fe200008e0608 */
[----:B------:R-:W-:Y:S01]  /*1bc0*/  LOP3.LUT R9, R9, 0x1c0, RZ, 0xc0, !PT ;  /* 0x000001c009097812 */ /* 0x000fe200078ec0ff */
[C---:B------:R-:W-:Y:S02]  /*1bd0*/  IMAD R4, R5.reuse, R47, R4 ;  /* 0x0000002f05047224 */ /* 0x040fe400078e0204 */
[----:B------:R-:W-:Y:S01]  /*1be0*/  IMAD.WIDE.U32 R14, R5, R46, R14 ;  /* 0x0000002e050e7225 */ /* 0x000fe200078e000e */
[----:B------:R-:W-:-:S02]  /*1bf0*/  LOP3.LUT R5, R9, 0x38, R18, 0xf8, !PT ;  /* 0x0000003809057812 */ /* 0x000fc400078ef812 */
[----:B------:R-:W-:Y:S02]  /*1c00*/  SHF.R.U32.HI R162, RZ, 0x3, R9 ;  /* 0x00000003ffa27819 */ /* 0x000fe40000011609 */
[----:B------:R-:W-:Y:S01]  /*1c10*/  IADD3 R9, R15, R4, RZ ;  /* 0x000000040f097210 */ /* 0x000fe20007ffe0ff */
[----:B------:R-:W-:Y:S01]  /*1c20*/  IMAD R4, R23, R13, RZ ;  /* 0x0000000d17047224 */ /* 0x000fe200078e02ff */
[----:B------:R-:W-:Y:S01]  /*1c30*/  LEA.HI R160, R49, R133, RZ, 0x4 ;  /* 0x0000008531a07211 */ /* 0x000fe200078f20ff */
[----:B------:R-:W-:Y:S02]  /*1c40*/  IMAD.MOV.U32 R8, RZ, RZ, R14 ;  /* 0x000000ffff087224 */ /* 0x000fe400078e000e */
[-C--:B------:R-:W-:Y:S02]  /*1c50*/  IMAD R4, R12, R22.reuse, R4 ;  /* 0x000000160c047224 */ /* 0x080fe400078e0204 */
[----:B------:R-:W-:Y:S01]  /*1c60*/  IMAD.WIDE.U32 R22, R13, R22, R8 ;  /* 0x000000160d167225 */ /* 0x000fe200078e0008 */
[----:B------:R-:W-:-:S05]  /*1c70*/  LOP3.LUT R9, R160, 0xfffffff0, RZ, 0xc0, !PT ;  /* 0xfffffff0a0097812 */ /* 0x000fca00078ec0ff */
[----:B------:R-:W-:Y:S01]  /*1c80*/  IMAD.IADD R9, R133, 0x1, -R9 ;  /* 0x0000000185097824 */ /* 0x000fe200078e0a09 */
[----:B------:R-:W-:-:S04]  /*1c90*/  SHF.R.S32.HI R56, RZ, 0x1f, R233 ;  /* 0x0000001fff387819 */ /* 0x000fc800000114e9 */
[----:B------:R-:W-:-:S04]  /*1ca0*/  SHF.R.S32.HI R159, RZ, 0x1f, R9 ;  /* 0x0000001fff9f7819 */ /* 0x000fc80000011409 */
[----:B------:R-:W-:Y:S02]  /*1cb0*/  LEA.HI R159, R159, R9, RZ, 0x3 ;  /* 0x000000099f9f7211 */ /* 0x000fe400078f18ff */
[----:B------:R-:W-:Y:S02]  /*1cc0*/  LOP3.LUT R162, R5, R162, RZ, 0x3c, !PT ;  /* 0x000000a205a27212 */ /* 0x000fe400078e3cff */
[----:B------:R-:W-:Y:S02]  /*1cd0*/  LOP3.LUT R158, R159, 0xfffffff8, RZ, 0xc0, !PT ;  /* 0xfffffff89f9e7812 */ /* 0x000fe400078ec0ff */
[----:B------:R-:W-:Y:S01]  /*1ce0*/  LEA.HI R15, R49, R133, RZ, 0x6 ;  /* 0x00000085310f7211 */ /* 0x000fe200078f30ff */
[----:B------:R-:W-:Y:S01]  /*1cf0*/  IMAD.IADD R23, R23, 0x1, R4 ;  /* 0x0000000117177824 */ /* 0x000fe200078e0204 */
[----:B------:R-:W-:Y:S01]  /*1d00*/  SHF.R.S32.HI R201, RZ, 0x1f, R200 ;  /* 0x0000001fffc97819 */ /* 0x000fe200000114c8 */
[----:B------:R-:W-:Y:S01]  /*1d10*/  IMAD.IADD R158, R9, 0x1, -R158 ;  /* 0x00000001099e7824 */ /* 0x000fe200078e0a9e */
[----:B------:R-:W-:Y:S01]  /*1d20*/  IADD3 R9, R18, 0x40, RZ ;  /* 0x0000004012097810 */ /* 0x000fe20007ffe0ff */
[----:B------:R-:W-:-:S02]  /*1d30*/  IMAD R140, R47, R200, RZ ;  /* 0x000000c82f8c7224 */ /* 0x000fc400078e02ff */
[----:B------:R-:W-:Y:S01]  /*1d40*/  IMAD.SHL.U32 R15, R15, 0x8, RZ ;  /* 0x000000080f0f7824 */ /* 0x000fe200078e00ff */
[----:B------:R-:W-:Y:S01]  /*1d50*/  SHF.R.S32.HI R74, RZ, 0x1f, R75 ;  /* 0x0000001fff4a7819 */ /* 0x000fe2000001144b */
[-C--:B------:R-:W-:Y:S02]  /*1d60*/  IMAD R140, R201, R46.reuse, R140 ;  /* 0x0000002ec98c7224 */ /* 0x080fe400078e028c */
[----:B------:R-:W-:Y:S01]  /*1d70*/  IMAD.WIDE.U32 R22, R200, R46, R22 ;  /* 0x0000002ec8167225 */ /* 0x000fe200078e0016 */
[----:B------:R-:W-:Y:S02]  /*1d80*/  LOP3.LUT R162, R162, 0xfffffe00, R15, 0xf8, !PT ;  /* 0xfffffe00a2a27812 */ /* 0x000fe400078ef80f */
[----:B------:R-:W-:Y:S01]  /*1d90*/  SHF.R.S32.HI R4, RZ, 0x1f, R232 ;  /* 0x0000001fff047819 */ /* 0x000fe200000114e8 */
[----:B------:R-:W-:Y:S01]  /*1da0*/  IMAD.IADD R140, R23, 0x1, R140 ;  /* 0x00000001178c7824 */ /* 0x000fe200078e028c */
[----:B------:R-:W-:-:S04]  /*1db0*/  LEA.HI R74, R74, R75, RZ, 0x7 ;  /* 0x0000004b4a4a7211 */ /* 0x000fc800078f38ff */
[----:B------:R-:W-:-:S04]  /*1dc0*/  SHF.R.S32.HI R74, RZ, 0x7, R74 ;  /* 0x00000007ff4a7819 */ /* 0x000fc8000001144a */
[----:B------:R-:W-:Y:S01]  /*1dd0*/  IMNMX R74, RZ, R74, !PT ;  /* 0x0000004aff4a7217 */ /* 0x000fe20007800200 */
[----:B------:R-:W-:Y:S01]  /*1de0*/  IMAD R182, R45, R200, RZ ;  /* 0x000000c82db67224 */ /* 0x000fe200078e02ff */
[----:B------:R-:W-:-:S03]  /*1df0*/  LEA.HI R49, R49, R133, RZ, 0x5 ;  /* 0x0000008531317211 */ /* 0x000fc600078f28ff */
[----:B------:R-:W-:Y:S01]  /*1e00*/  IMAD R182, R201, R44, R182 ;  /* 0x0000002cc9b67224 */ /* 0x000fe200078e02b6 */
[----:B------:R-:W-:Y:S01]  /*1e10*/  LOP3.LUT R161, R49, 0xffffffe0, RZ, 0xc0, !PT ;  /* 0xffffffe031a17812 */ /* 0x000fe200078ec0ff */
[----:B------:R-:W-:Y:S02]  /*1e20*/  IMAD.MOV.U32 R32, RZ, RZ, 0x10 ;  /* 0x00000010ff207424 */ /* 0x000fe400078e00ff */
[----:B------:R-:W-:Y:S01]  /*1e30*/  IMAD.MOV.U32 R31, RZ, RZ, 0x20 ;  /* 0x00000020ff1f7424 */ /* 0x000fe200078e00ff */
[C---:B------:R-:W-:Y:S01]  /*1e40*/  SHF.L.U64.HI R228, R44.reuse, 0x4, R45 ;  /* 0x000000042ce47819 */ /* 0x040fe2000001022d */
[----:B------:R-:W-:Y:S01]  /*1e50*/  IMAD.SHL.U32 R227, R44, 0x10, RZ ;  /* 0x000000102ce37824 */ /* 0x000fe200078e00ff */
[C---:B------:R-:W-:Y:S01]  /*1e60*/  SHF.L.U64.HI R226, R46.reuse, 0x4, R47 ;  /* 0x000000042ee27819 */ /* 0x040fe2000001022f */
[----:B------:R-:W-:Y:S01]  /*1e70*/  IMAD.IADD R161, R133, 0x1, -R161 ;  /* 0x0000000185a17824 */ /* 0x000fe200078e0aa1 */
[----:B------:R-:W-:Y:S01]  /*1e80*/  SHF.L.U32 R225, R46, 0x4, RZ ;  /* 0x000000042ee17819 */ /* 0x000fe200000006ff */
[----:B------:R-:W-:Y:S01]  /*1e90*/  IMAD.SHL.U32 R156, R52, 0x4, RZ ;  /* 0x00000004349c7824 */ /* 0x000fe200078e00ff */
[----:B------:R-:W-:Y:S01]  /*1ea0*/  SHF.R.S32.HI R49, RZ, 0x5, R49 ;  /* 0x00000005ff317819 */ /* 0x000fe20000011431 */
[----:B--2---:R-:W-:-:S04]  /*1eb0*/  @P0 IMAD.WIDE.U32 R28, R24, R236, RZ ;  /* 0x000000ec181c0225 */ /* 0x004fc800078e00ff */
[----:B------:R-:W-:Y:S02]  /*1ec0*/  @P0 IMAD R8, R25, R236, RZ ;  /* 0x000000ec19080224 */ /* 0x000fe400078e02ff */
[----:B---3--:R-:W-:-:S04]  /*1ed0*/  @!P0 IMAD R14, R27, R233, RZ ;  /* 0x000000e91b0e8224 */ /* 0x008fc800078e02ff */
[C---:B------:R-:W-:Y:S02]  /*1ee0*/  @!P0 IMAD R14, R26.reuse, R56, R14 ;  /* 0x000000381a0e8224 */ /* 0x040fe400078e020e */
[----:B------:R-:W-:-:S04]  /*1ef0*/  @!P0 IMAD.WIDE.U32 R26, R26, R233, RZ ;  /* 0x000000e91a1a8225 */ /* 0x000fc800078e00ff */
[----:B------:R-:W-:Y:S02]  /*1f00*/  @P0 IMAD.MOV.U32 R5, RZ, RZ, R28 ;  /* 0x000000ffff050224 */ /* 0x000fe400078e001c */
[----:B------:R-:W-:Y:S01]  /*1f10*/  @!P0 IMAD.MOV.U32 R5, RZ, RZ, R26 ;  /* 0x000000ffff058224 */ /* 0x000fe200078e001a */
[----:B------:R-:W-:Y:S01]  /*1f20*/  @P0 IADD3 R8, R29, R8, RZ ;  /* 0x000000081d080210 */ /* 0x000fe20007ffe0ff */
[----:B------:R-:W-:Y:S02]  /*1f30*/  @!P0 IMAD.IADD R8, R27, 0x1, R14 ;  /* 0x000000011b088824 */ /* 0x000fe400078e020e */
[--C-:B------:R-:W-:Y:S01]  /*1f40*/  @P0 IMAD.MOV.U32 R206, RZ, RZ, R24.reuse ;  /* 0x000000ffffce0224 */ /* 0x100fe200078e0018 */
[----:B------:R-:W-:Y:S01]  /*1f50*/  IADD3 R14, P1, R18, R5, RZ ;  /* 0x00000005120e7210 */ /* 0x000fe20007f3e0ff */
[----:B------:R-:W-:Y:S01]  /*1f60*/  @P0 IMAD.MOV.U32 R207, RZ, RZ, R25 ;  /* 0x000000ffffcf0224 */ /* 0x000fe200078e0019 */
[----:B------:R-:W-:Y:S01]  /*1f70*/  @!P0 MOV R207, R25 ;  /* 0x0000001900cf8202 */ /* 0x000fe20000000f00 */
[----:B------:R-:W-:Y:S01]  /*1f80*/  @!P0 IMAD.MOV.U32 R206, RZ, RZ, R24 ;  /* 0x000000ffffce8224 */ /* 0x000fe200078e0018 */
[----:B------:R-:W-:Y:S01]  /*1f90*/  ISETP.GE.AND P0, PT, R9, R157, PT ;  /* 0x0000009d0900720c */ /* 0x000fe20003f06270 */
[----:B----4-:R-:W-:Y:S01]  /*1fa0*/  IMAD R5, R21, R232, RZ ;  /* 0x000000e815057224 */ /* 0x010fe200078e02ff */
[----:B------:R-:W-:-:S02]  /*1fb0*/  IADD3.X R15, R19, R8, RZ, P1, !PT ;  /* 0x00000008130f7210 */ /* 0x000fc40000ffe4ff */
[----:B------:R-:W-:Y:S02]  /*1fc0*/  SEL R132, RZ, 0xffffffff, P0 ;  /* 0xffffffffff847807 */ /* 0x000fe40000000000 */
[----:B------:R-:W-:Y:S01]  /*1fd0*/  LEA R141, P0, R22, R6, 0x1 ;  /* 0x00000006168d7211 */ /* 0x000fe200078008ff */
[----:B------:R-:W-:Y:S01]  /*1fe0*/  IMAD R4, R20, R4, R5 ;  /* 0x0000000414047224 */ /* 0x000fe200078e0205 */
[----:B------:R-:W-:Y:S01]  /*1ff0*/  ISETP.GE.AND P1, PT, R18, R157, PT ;  /* 0x0000009d1200720c */ /* 0x000fe20003f26270 */
[----:B------:R-:W-:Y:S01]  /*2000*/  IMAD.WIDE.U32 R20, R232, R20, R14 ;  /* 0x00000014e8147225 */ /* 0x000fe200078e000e */
[----:B------:R-:W-:Y:S02]  /*2010*/  LEA.HI.X R140, R22, R7, R140, 0x1, P0 ;  /* 0x00000007168c7211 */ /* 0x000fe400000f0c8c */
[----:B------:R-:W-:Y:S01]  /*2020*/  IADD3 R178, P0, R18, R3, RZ ;  /* 0x0000000312b27210 */ /* 0x000fe20007f1e0ff */
[----:B------:R-:W-:Y:S01]  /*2030*/  IMAD.IADD R181, R21, 0x1, R4 ;  /* 0x0000000115b57824 */ /* 0x000fe200078e0204 */
[----:B------:R-:W-:-:S02]  /*2040*/  SEL R4, RZ, 0x1, P1 ;  /* 0x00000001ff047807 */ /* 0x000fc40000800000 */
[----:B------:R-:W-:Y:S02]  /*2050*/  R2P PR, R158, 0x6 ;  /* 0x000000069e007804 */ /* 0x000fe40000000000 */
[----:B------:R-:W-:Y:S01]  /*2060*/  ISETP.GT.AND P3, PT, R48, R74, PT ;  /* 0x0000004a3000720c */ /* 0x000fe20003f64270 */
[----:B------:R-:W-:Y:S02]  /*2070*/  IMAD.X R179, R19, 0x1, R0, P0 ;  /* 0x0000000113b37824 */ /* 0x000fe400000e0600 */
[----:B------:R-:W-:-:S04]  /*2080*/  IMAD.WIDE R14, R234, 0x40, R200 ;  /* 0x00000040ea0e7825 */ /* 0x000fc800078e02c8 */
[----:B------:R-:W-:-:S04]  /*2090*/  IMAD.WIDE.U32 R178, R200, R44, R178 ;  /* 0x0000002cc8b27225 */ /* 0x000fc800078e00b2 */
[----:B------:R-:W-:Y:S02]  /*20a0*/  IMAD.MOV.U32 R180, RZ, RZ, R20 ;  /* 0x000000ffffb47224 */ /* 0x000fe400078e0014 */
[-C--:B------:R-:W-:Y:S01]  /*20b0*/  IMAD R184, R15, R206.reuse, RZ ;  /* 0x000000ce0fb87224 */ /* 0x080fe200078e02ff */
[----:B------:R-:W-:Y:S01]  /*20c0*/  SHF.L.U32 R132, R132, 0x1, RZ ;  /* 0x0000000184847819 */ /* 0x000fe200000006ff */
[----:B------:R-:W-:Y:S01]  /*20d0*/  IMAD.WIDE.U32 R180, R14, R206, R180 ;  /* 0x000000ce0eb47225 */ /* 0x000fe200078e00b4 */
[----:B------:R-:W-:Y:S02]  /*20e0*/  LEA R230, P0, R178, R204, 0x1 ;  /* 0x000000ccb2e67211 */ /* 0x000fe400078008ff */
[----:B------:R-:W-:Y:S01]  /*20f0*/  IADD3 R183, R179, R182, RZ ;  /* 0x000000b6b3b77210 */ /* 0x000fe20007ffe0ff */
[----:B------:R-:W-:Y:S01]  /*2100*/  IMAD R184, R14, R207, R184 ;  /* 0x000000cf0eb87224 */ /* 0x000fe200078e02b8 */
[----:B------:R-:W-:Y:S01]  /*2110*/  LOP3.LUT R132, R132, 0x2, R4, 0xe2, !PT ;  /* 0x0000000284847812 */ /* 0x000fe200078ee204 */
[----:B------:R-:W-:Y:S01]  /*2120*/  @!P4 IMAD.MOV.U32 R16, RZ, RZ, RZ ;  /* 0x000000ffff10c224 */ /* 0x000fe200078e00ff */
[----:B------:R-:W-:Y:S01]  /*2130*/  SEL R32, R32, 0xfffffff0, !P1 ;  /* 0xfffffff020207807 */ /* 0x000fe20004800000 */
[----:B------:R-:W-:Y:S01]  /*2140*/  IMAD.IADD R185, R181, 0x1, R184 ;  /* 0x00000001b5b97824 */ /* 0x000fe200078e02b8 */
[----:B------:R-:W-:-:S02]  /*2150*/  SEL R31, R31, 0xffffffe0, !P2 ;  /* 0xffffffe01f1f7807 */ /* 0x000fc40005000000 */
[----:B------:R-:W-:Y:S01]  /*2160*/  LEA.HI.X R229, R178, R205, R183, 0x1, P0 ;  /* 0x000000cdb2e57211 */ /* 0x000fe200000f0cb7 */
[----:B------:R-:W-:Y:S05]  /*2170*/  @!P3 BRA `(.L_x_1163) ;  /* 0x0000d4900000b947 */ /* 0x000fea0003800000 */
[----:B-1----:R-:W2:Y:S04]  /*2180*/  LD.E.64 R34, [R10.64+0x120] ;  /* 0x000120060a227980 */ /* 0x002ea8000c101b00 */
        /* <DEDUP_REMOVED lines=10> */
[----:B------:R-:W-:Y:S01]  /*2230*/  SHF.R.S32.HI R14, RZ, 0x1f, R75 ;  /* 0x0000001fff0e7819 */ /* 0x000fe2000001144b */
[----:B-----5:R-:W-:Y:S01]  /*2240*/  IMAD.IADD R16, R16, 0x1, R2 ;  /* 0x0000000110107824 */ /* 0x020fe200078e0202 */
[C---:B------:R-:W-:Y:S01]  /*2250*/  SHF.L.U32 R68, R44.reuse, 0x6, RZ ;  /* 0x000000062c447819 */ /* 0x040fe200000006ff */
[----:B------:R-:W-:Y:S01]  /*2260*/  IMAD R66, R45, 0x30, RZ ;  /* 0x000000302d427824 */ /* 0x000fe200078e02ff */
[----:B------:R-:W-:Y:S01]  /*2270*/  SHF.L.U64.HI R69, R44, 0x6, R45 ;  /* 0x000000062c457819 */ /* 0x000fe2000001022d */
[----:B------:R-:W-:Y:S01]  /*2280*/  IMAD.SHL.U32 R63, R46, 0x20, RZ ;  /* 0x000000202e3f7824 */ /* 0x000fe200078e00ff */
[----:B------:R-:W-:Y:S01]  /*2290*/  LOP3.LUT R153, R132, 0xffff, RZ, 0xc0, !PT ;  /* 0x0000ffff84997812 */ /* 0x000fe200078ec0ff */
[C---:B------:R-:W-:Y:S01]  /*22a0*/  IMAD.SHL.U32 R60, R46.reuse, 0x40, RZ ;  /* 0x000000402e3c7824 */ /* 0x040fe200078e00ff */
[C-C-:B------:R-:W-:Y:S01]  /*22b0*/  SHF.L.U64.HI R64, R46.reuse, 0x5, R47.reuse ;  /* 0x000000052e407819 */ /* 0x140fe2000001022f */
[----:B------:R-:W-:Y:S01]  /*22c0*/  IMAD R59, R47, 0xa0, RZ ;  /* 0x000000a02f3b7824 */ /* 0x000fe200078e02ff */
[C---:B------:R-:W-:Y:S01]  /*22d0*/  SHF.L.U64.HI R61, R46.reuse, 0x6, R47 ;  /* 0x000000062e3d7819 */ /* 0x040fe2000001022f */
[----:B------:R-:W-:Y:S01]  /*22e0*/  IMAD.WIDE.U32 R168, R46, 0xa0, RZ ;  /* 0x000000a02ea87825 */ /* 0x000fe200078e00ff */
[----:B------:R-:W-:-:S02]  /*22f0*/  LOP3.LUT R154, R153, 0x1, RZ, 0xc0, !PT ;  /* 0x00000001999a7812 */ /* 0x000fc400078ec0ff */
[----:B------:R-:W-:Y:S01]  /*2300*/  SHF.L.U64.HI R64, R63, 0x1, R64 ;  /* 0x000000013f407819 */ /* 0x000fe20000010240 */
[C---:B------:R-:W-:Y:S01]  /*2310*/  IMAD R62, R47.reuse, 0x60, RZ ;  /* 0x000000602f3e7824 */ /* 0x040fe200078e02ff */
[----:B------:R-:W-:Y:S01]  /*2320*/  SHF.L.U64.HI R61, R60, 0x1, R61 ;  /* 0x000000013c3d7819 */ /* 0x000fe2000001023d */
[C---:B------:R-:W-:Y:S01]  /*2330*/  IMAD R58, R47.reuse, 0xc0, RZ ;  /* 0x000000c02f3a7824 */ /* 0x040fe200078e02ff */
[C---:B------:R-:W-:Y:S01]  /*2340*/  IADD3 R55, R200.reuse, 0x10, RZ ;  /* 0x00000010c8377810 */ /* 0x040fe20007ffe0ff */
[----:B------:R-:W-:Y:S01]  /*2350*/  IMAD R57, R47, 0xe0, RZ ;  /* 0x000000e02f397824 */ /* 0x000fe200078e02ff */
[----:B------:R-:W-:Y:S01]  /*2360*/  IADD3 R54, R200, 0x20, RZ ;  /* 0x00000020c8367810 */ /* 0x000fe20007ffe0ff */
[----:B------:R-:W-:Y:S01]  /*2370*/  IMAD.WIDE.U32 R170, R46, 0x60, RZ ;  /* 0x000000602eaa7825 */ /* 0x000fe200078e00ff */
[C---:B------:R-:W-:Y:S02]  /*2380*/  IADD3 R53, R200.reuse, 0x30, RZ ;  /* 0x00000030c8357810 */ /* 0x040fe40007ffe0ff */
[----:B------:R-:W-:Y:S01]  /*2390*/  IADD3 R152, R200, 0x40, RZ ;  /* 0x00000040c8987810 */ /* 0x000fe20007ffe0ff */
[----:B------:R-:W-:Y:S01]  /*23a0*/  IMAD.WIDE.U32 R166, R46, 0xc0, RZ ;  /* 0x000000c02ea67825 */ /* 0x000fe200078e00ff */
[----:B------:R-:W-:-:S02]  /*23b0*/  IADD3 R151, R200, 0x50, RZ ;  /* 0x00000050c8977810 */ /* 0x000fc40007ffe0ff */
[----:B------:R-:W-:Y:S01]  /*23c0*/  IADD3 R150, R200, 0x60, RZ ;  /* 0x00000060c8967810 */ /* 0x000fe20007ffe0ff */
[----:B------:R-:W-:Y:S01]  /*23d0*/  IMAD.WIDE.U32 R164, R46, 0xe0, RZ ;  /* 0x000000e02ea47825 */ /* 0x000fe200078e00ff */
[----:B------:R-:W-:Y:S02]  /*23e0*/  IADD3 R149, R200, 0x70, RZ ;  /* 0x00000070c8957810 */ /* 0x000fe40007ffe0ff */
[C---:B------:R-:W-:Y:S01]  /*23f0*/  SHF.L.U64.HI R73, R44.reuse, 0x5, R45 ;  /* 0x000000052c497819 */ /* 0x040fe2000001022d */
[----:B------:R-:W-:Y:S01]  /*2400*/  IMAD.MOV.U32 R115, RZ, RZ, R230 ;  /* 0x000000ffff737224 */ /* 0x000fe200078e00e6 */
[----:B------:R-:W-:Y:S01]  /*2410*/  SHF.L.U32 R72, R44, 0x5, RZ ;  /* 0x000000052c487819 */ /* 0x000fe200000006ff */
        /* <DEDUP_REMOVED lines=9> */
[----:B------:R-:W-:Y:S02]  /*24b0*/  IMAD.IADD R57, R165, 0x1, R57 ;  /* 0x00000001a5397824 */ /* 0x000fe400078e0239 */
[----:B--2---:R-:W-:-:S04]  /*24c0*/  IMAD R0, R35, R233, RZ ;  /* 0x000000e923007224 */ /* 0x004fc800078e02ff */
[----:B------:R-:W-:Y:S02]  /*24d0*/  IMAD R0, R34, R56, R0 ;  /* 0x0000003822007224 */ /* 0x000fe400078e0200 */
[----:B------:R-:W-:Y:S01]  /*24e0*/  IMAD.WIDE.U32 R34, R233, R34, R18 ;  /* 0x00000022e9227225 */ /* 0x000fe200078e0012 */
[----:B----4-:R-:W-:-:S03]  /*24f0*/  SHF.L.U64.HI R96, R186, 0x4, R187 ;  /* 0x00000004ba607819 */ /* 0x010fc600000102bb */
[----:B---3--:R-:W-:Y:S01]  /*2500*/  IMAD R3, R37, R233, RZ ;  /* 0x000000e925037224 */ /* 0x008fe200078e02ff */
[----:B------:R-:W-:Y:S01]  /*2510*/  SHF.L.U64.HI R98, R186, 0x5, R187 ;  /* 0x00000005ba627819 */ /* 0x000fe200000102bb */
[----:B------:R-:W-:Y:S01]  /*2520*/  IMAD.WIDE.U32 R28, R233, R36, R18 ;  /* 0x00000024e91c7225 */ /* 0x000fe200078e0012 */
[C-C-:B------:R-:W-:Y:S02]  /*2530*/  SHF.L.U64.HI R76, R202.reuse, 0x4, R203.reuse ;  /* 0x00000004ca4c7819 */ /* 0x140fe400000102cb */
[----:B------:R-:W-:Y:S01]  /*2540*/  SHF.L.U64.HI R84, R202, 0x5, R203 ;  /* 0x00000005ca547819 */ /* 0x000fe200000102cb */
[----:B------:R-:W-:Y:S01]  /*2550*/  IMAD.IADD R35, R35, 0x1, R0 ;  /* 0x0000000123237824 */ /* 0x000fe200078e0200 */
[----:B------:R-:W-:Y:S01]  /*2560*/  SHF.R.S32.HI R0, RZ, 0x1f, R2 ;  /* 0x0000001fff007819 */ /* 0x000fe20000011402 */
[----:B------:R-:W-:Y:S01]  /*2570*/  IMAD R3, R36, R56, R3 ;  /* 0x0000003824037224 */ /* 0x000fe200078e0203 */
[C---:B------:R-:W-:Y:S01]  /*2580*/  SHF.L.U64.HI R101, R186.reuse, 0x6, R187 ;  /* 0x00000006ba657819 */ /* 0x040fe200000102bb */
[-C--:B------:R-:W-:Y:S01]  /*2590*/  IMAD R8, R187, R2.reuse, RZ ;  /* 0x00000002bb087224 */ /* 0x080fe200078e02ff */
[----:B------:R-:W-:Y:S01]  /*25a0*/  SHF.L.U32 R102, R186, 0x6, RZ ;  /* 0x00000006ba667819 */ /* 0x000fe200000006ff */
        /* <DEDUP_REMOVED lines=8> */
[C---:B------:R-:W-:Y:S01]  /*2630*/  SHF.L.U32 R83, R202.reuse, 0x6, RZ ;  /* 0x00000006ca537819 */ /* 0x040fe200000006ff */
[C---:B------:R-:W-:Y:S01]  /*2640*/  IMAD R3, R202.reuse, R0, R3 ;  /* 0x00000000ca037224 */ /* 0x040fe200078e0203 */
[----:B------:R-:W-:Y:S01]  /*2650*/  IADD3 R35, R35, R8, RZ ;  /* 0x0000000823237210 */ /* 0x000fe20007ffe0ff */
[----:B------:R-:W-:Y:S01]  /*2660*/  IMAD.WIDE.U32 R28, R202, R2, R28 ;  /* 0x00000002ca1c7225 */ /* 0x000fe200078e001c */
[----:B------:R-:W-:Y:S02]  /*2670*/  IADD3 R0, P0, -R75, R200, RZ ;  /* 0x000000c84b007210 */ /* 0x000fe40007f1e1ff */
[----:B------:R-:W-:Y:S01]  /*2680*/  SHF.L.U32 R155, R136, 0x4, RZ ;  /* 0x00000004889b7819 */ /* 0x000fe200000006ff */
[-C--:B------:R-:W-:Y:S02]  /*2690*/  IMAD R8, R27, R13.reuse, RZ ;  /* 0x0000000d1b087224 */ /* 0x080fe400078e02ff */
[----:B------:R-:W-:Y:S01]  /*26a0*/  IMAD.IADD R29, R29, 0x1, R3 ;  /* 0x000000011d1d7824 */ /* 0x000fe200078e0203 */
[----:B------:R-:W-:Y:S01]  /*26b0*/  IADD3 R147, R155, 0x40, RZ ;  /* 0x000000409b937810 */ /* 0x000fe20007ffe0ff */
[----:B------:R-:W-:Y:S01]  /*26c0*/  IMAD R3, R25, R13, RZ ;  /* 0x0000000d19037224 */ /* 0x000fe200078e02ff */
[----:B------:R-:W-:Y:S01]  /*26d0*/  SHF.R.S32.HI R131, RZ, 0x1f, R155 ;  /* 0x0000001fff837819 */ /* 0x000fe2000001149b */
[C---:B------:R-:W-:Y:S01]  /*26e0*/  IMAD R8, R26.reuse, R12, R8 ;  /* 0x0000000c1a087224 */ /* 0x040fe200078e0208 */
[----:B------:R-:W-:Y:S01]  /*26f0*/  IADD3 R145, R155, R147, RZ ;  /* 0x000000939b917210 */ /* 0x000fe20007ffe0ff */
[----:B------:R-:W-:Y:S01]  /*2700*/  IMAD.WIDE.U32 R26, R26, R13, R34 ;  /* 0x0000000d1a1a7225 */ /* 0x000fe200078e0022 */
[----:B------:R-:W-:-:S02]  /*2710*/  SHF.R.S32.HI R129, RZ, 0x1f, R147 ;  /* 0x0000001fff817819 */ /* 0x000fc40000011493 */
[----:B------:R-:W-:Y:S01]  /*2720*/  SHF.R.S32.HI R127, RZ, 0x1f, R145 ;  /* 0x0000001fff7f7819 */ /* 0x000fe20000011491 */
[C---:B------:R-:W-:Y:S01]  /*2730*/  IMAD R3, R24.reuse, R12, R3 ;  /* 0x0000000c18037224 */ /* 0x040fe200078e0203 */
[----:B------:R-:W-:Y:S01]  /*2740*/  IADD3 R27, R27, R8, RZ ;  /* 0x000000081b1b7210 */ /* 0x000fe20007ffe0ff */
[----:B------:R-:W-:-:S04]  /*2750*/  IMAD.WIDE.U32 R12, R24, R13, R28 ;  /* 0x0000000d180c7225 */ /* 0x000fc800078e001c */
[----:B------:R-:W-:Y:S02]  /*2760*/  IMAD.X R14, R201, 0x1, ~R14, P0 ;  /* 0x00000001c90e7824 */ /* 0x000fe400000e0e0e */
[----:B------:R-:W-:Y:S02]  /*2770*/  IMAD.IADD R13, R13, 0x1, R3 ;  /* 0x000000010d0d7824 */ /* 0x000fe400078e0203 */
[C---:B------:R-:W-:Y:S02]  /*2780*/  IMAD R106, R14.reuse, R186, RZ ;  /* 0x000000ba0e6a7224 */ /* 0x040fe400078e02ff */
[----:B------:R-:W-:Y:S02]  /*2790*/  IMAD R108, R14, R202, RZ ;  /* 0x000000ca0e6c7224 */ /* 0x000fe400078e02ff */
[----:B------:R-:W-:Y:S02]  /*27a0*/  IMAD R112, R136, R16, RZ ;  /* 0x0000001088707224 */ /* 0x000fe400078e02ff */
[----:B------:R-:W-:-:S02]  /*27b0*/  IMAD R3, R200, R136, R156 ;  /* 0x00000088c8037224 */ /* 0x000fc400078e029c */
[-C--:B------:R-:W-:Y:S02]  /*27c0*/  IMAD R106, R187, R0.reuse, R106 ;  /* 0x00000000bb6a7224 */ /* 0x080fe400078e026a */
[----:B------:R-:W-:Y:S01]  /*27d0*/  IMAD.WIDE.U32 R14, R186, R0, R26 ;  /* 0x00000000ba0e7225 */ /* 0x000fe200078e001a */
[----:B------:R-:W-:-:S03]  /*27e0*/  IADD3 R2, R156, R3, RZ ;  /* 0x000000039c027210 */ /* 0x000fc60007ffe0ff */
[----:B------:R-:W-:Y:S01]  /*27f0*/  IMAD R108, R203, R0, R108 ;  /* 0x00000000cb6c7224 */ /* 0x000fe200078e026c */
[----:B------:R-:W-:Y:S01]  /*2800*/  LEA R107, P1, R14, R22, 0x1 ;  /* 0x000000160e6b7211 */ /* 0x000fe200078208ff */
[----:B------:R-:W-:Y:S01]  /*2810*/  IMAD.WIDE.U32 R16, R202, R0, R12 ;  /* 0x00000000ca107225 */ /* 0x000fe200078e000c */
[----:B------:R-:W-:Y:S02]  /*2820*/  SHF.R.S32.HI R0, RZ, 0x1f, R112 ;  /* 0x0000001fff007819 */ /* 0x000fe40000011470 */
[----:B------:R-:W-:Y:S01]  /*2830*/  IADD3 R12, P3, R112, R3, RZ ;  /* 0x00000003700c7210 */ /* 0x000fe20007f7e0ff */
[----:B------:R-:W-:Y:S01]  /*2840*/  IMAD.IADD R106, R15, 0x1, R106 ;  /* 0x000000010f6a7824 */ /* 0x000fe200078e026a */
[----:B------:R-:W-:Y:S01]  /*2850*/  LEA R109, P0, R16, R20, 0x1 ;  /* 0x00000014106d7211 */ /* 0x000fe200078008ff */
[----:B------:R-:W-:Y:S01]  /*2860*/  IMAD.IADD R108, R17, 0x1, R108 ;  /* 0x00000001116c7824 */ /* 0x000fe200078e026c */
[----:B------:R-:W-:Y:S01]  /*2870*/  LEA.HI.X.SX32 R3, R3, R0, 0x1, P3 ;  /* 0x0000000003037211 */ /* 0x000fe200018f0eff */
[----:B------:R-:W-:Y:S01]  /*2880*/  IMAD.SHL.U32 R77, R202, 0x10, RZ ;  /* 0x00000010ca4d7824 */ /* 0x000fe200078e00ff */
[----:B------:R-:W-:Y:S01]  /*2890*/  SHF.L.U32 R13, R12, 0x1, RZ ;  /* 0x000000010c0d7819 */ /* 0x000fe200000006ff */
[----:B------:R-:W-:Y:S01]  /*28a0*/  IMAD.SHL.U32 R85, R202, 0x20, RZ ;  /* 0x00000020ca557824 */ /* 0x000fe200078e00ff */
[----:B------:R-:W-:Y:S01]  /*28b0*/  LEA.HI.X R106, R14, R23, R106, 0x1, P1 ;  /* 0x000000170e6a7211 */ /* 0x000fe200008f0c6a */
[C---:B------:R-:W-:Y:S01]  /*28c0*/  IMAD.IADD R143, R155.reuse, 0x1, R145 ;  /* 0x000000019b8f7824 */ /* 0x040fe200078e0291 */
[----:B------:R-:W-:Y:S01]  /*28d0*/  LEA.HI.X R108, R16, R21, R108, 0x1, P0 ;  /* 0x00000015106c7211 */ /* 0x000fe200000f0c6c */
[----:B------:R-:W-:Y:S01]  /*28e0*/  IMAD.SHL.U32 R97, R186, 0x10, RZ ;  /* 0x00000010ba617824 */ /* 0x000fe200078e00ff */
[----:B------:R-:W-:Y:S01]  /*28f0*/  SHF.L.U64.HI R12, R12, 0x1, R3 ;  /* 0x000000010c0c7819 */ /* 0x000fe20000010203 */
[C---:B------:R-:W-:Y:S01]  /*2900*/  IMAD.IADD R139, R155.reuse, 0x1, R143 ;  /* 0x000000019b8b7824 */ /* 0x040fe200078e028f */
[-C--:B------:R-:W-:Y:S01]  /*2910*/  IADD3 R34, P1, R6, R13.reuse, RZ ;  /* 0x0000000d06227210 */ /* 0x080fe20007f3e0ff */
[----:B------:R-:W-:Y:S01]  /*2920*/  IMAD.SHL.U32 R99, R186, 0x20, RZ ;  /* 0x00000020ba637824 */ /* 0x000fe200078e00ff */
[----:B------:R-:W-:Y:S01]  /*2930*/  IADD3 R13, P0, R4, R13, RZ ;  /* 0x0000000d040d7210 */ /* 0x000fe20007f1e0ff */
[----:B------:R-:W-:Y:S01]  /*2940*/  IMAD.IADD R137, R155, 0x1, R139 ;  /* 0x000000019b897824 */ /* 0x000fe200078e028b */
[----:B------:R-:W-:Y:S01]  /*2950*/  IADD3 R112, P2, R112, R2, RZ ;  /* 0x0000000270707210 */ /* 0x000fe20007f5e0ff */
[----:B------:R-:W-:Y:S01]  /*2960*/  IMAD.X R33, R7, 0x1, R12, P1 ;  /* 0x0000000107217824 */ /* 0x000fe200008e060c */
[----:B------:R-:W-:Y:S01]  /*2970*/  SHF.L.U64.HI R96, R97, 0x1, R96 ;  /* 0x0000000161607819 */ /* 0x000fe20000010260 */
[----:B------:R-:W-:Y:S01]  /*2980*/  IMAD.X R12, R5, 0x1, R12, P0 ;  /* 0x00000001050c7824 */ /* 0x000fe200000e060c */
[----:B------:R-:W-:Y:S01]  /*2990*/  IADD3 R71, P0, R227, 0x40, RZ ;  /* 0x00000040e3477810 */ /* 0x000fe20007f1e0ff */
[----:B------:R-:W-:Y:S01]  /*29a0*/  IMAD.SHL.U32 R113, R112, 0x2, RZ ;  /* 0x0000000270717824 */ /* 0x000fe200078e00ff */
[----:B------:R-:W-:Y:S01]  /*29b0*/  LEA.HI.X.SX32 R0, R2, R0, 0x1, P2 ;  /* 0x0000000002007211 */ /* 0x000fe200010f0eff */
[C---:B------:R-:W-:Y:S01]  /*29c0*/  IMAD R100, R187.reuse, 0x60, RZ ;  /* 0x00000060bb647824 */ /* 0x040fe200078e02ff */
[----:B------:R-:W-:Y:S01]  /*29d0*/  IADD3.X R70, RZ, R228, RZ, P0, !PT ;  /* 0x000000e4ff467210 */ /* 0x000fe200007fe4ff */
[C---:B------:R-:W-:Y:S01]  /*29e0*/  IMAD R103, R187.reuse, 0xa0, RZ ;  /* 0x000000a0bb677824 */ /* 0x040fe200078e02ff */
[----:B------:R-:W-:Y:S01]  /*29f0*/  IADD3 R194, P0, R68, 0x40, RZ ;  /* 0x0000004044c27810 */ /* 0x000fe20007f1e0ff */
[----:B------:R-:W-:Y:S01]  /*2a00*/  IMAD R104, R187, 0xc0, RZ ;  /* 0x000000c0bb687824 */ /* 0x000fe200078e02ff */
[----:B------:R-:W-:Y:S01]  /*2a10*/  IADD3 R198, P1, R71, R227, RZ ;  /* 0x000000e347c67210 */ /* 0x000fe20007f3e0ff */
[----:B------:R-:W-:Y:S01]  /*2a20*/  IMAD R105, R187, 0xe0, RZ ;  /* 0x000000e0bb697824 */ /* 0x000fe200078e02ff */
[----:B------:R-:W-:Y:S01]  /*2a30*/  IADD3 R135, R155, R137, RZ ;  /* 0x000000899b877210 */ /* 0x000fe20007ffe0ff */
[----:B------:R-:W-:Y:S01]  /*2a40*/  IMAD.X R195, RZ, RZ, R69, P0 ;  /* 0x000000ffffc37224 */ /* 0x000fe200000e0645 */
[----:B------:R-:W-:Y:S01]  /*2a50*/  IADD3 R79, P0, R77, 0x40, RZ ;  /* 0x000000404d4f7810 */ /* 0x000fe20007f1e0ff */
[----:B------:R-:W-:Y:S01]  /*2a60*/  IMAD.X R199, R70, 0x1, R228, P1 ;  /* 0x0000000146c77824 */ /* 0x000fe200008e06e4 */
[----:B------:R-:W-:Y:S01]  /*2a70*/  IADD3 R196, P1, R198, R227, RZ ;  /* 0x000000e3c6c47210 */ /* 0x000fe20007f3e0ff */
[----:B------:R-:W-:Y:S01]  /*2a80*/  IMAD.WIDE.U32 R192, R186, 0x60, RZ ;  /* 0x00000060bac07825 */ /* 0x000fe200078e00ff */
[----:B------:R-:W-:-:S02]  /*2a90*/  IADD3 R111, P3, R6, R113, RZ ;  /* 0x00000071066f7210 */ /* 0x000fc40007f7e0ff */
[----:B------:R-:W-:Y:S01]  /*2aa0*/  SHF.L.U64.HI R112, R112, 0x1, R0 ;  /* 0x0000000170707819 */ /* 0x000fe20000010200 */
[----:B------:R-:W-:Y:S01]  /*2ab0*/  IMAD.X R78, RZ, RZ, R76, P0 ;  /* 0x000000ffff4e7224 */ /* 0x000fe200000e064c */
[----:B------:R-:W-:Y:S01]  /*2ac0*/  IADD3 R87, P0, R85, R79, RZ ;  /* 0x0000004f55577210 */ /* 0x000fe20007f1e0ff */
[----:B------:R-:W-:Y:S01]  /*2ad0*/  IMAD.X R197, R199, 0x1, R228, P1 ;  /* 0x00000001c7c57824 */ /* 0x000fe200008e06e4 */
[----:B------:R-:W-:Y:S01]  /*2ae0*/  IADD3 R81, P1, R79, R77, RZ ;  /* 0x0000004d4f517210 */ /* 0x000fe20007f3e0ff */
[----:B------:R-:W-:Y:S01]  /*2af0*/  IMAD.WIDE.U32 R190, R186, 0xa0, RZ ;  /* 0x000000a0babe7825 */ /* 0x000fe200078e00ff */
[----:B------:R-:W-:Y:S02]  /*2b00*/  IADD3 R113, P2, R4, R113, RZ ;  /* 0x0000007104717210 */ /* 0x000fe40007f5e0ff */
[----:B------:R-:W-:Y:S01]  /*2b10*/  IADD3.X R80, R78, R76, RZ, P1, !PT ;  /* 0x0000004c4e507210 */ /* 0x000fe20000ffe4ff */
[----:B------:R-:W-:Y:S01]  /*2b20*/  IMAD.X R86, R84, 0x1, R78, P0 ;  /* 0x0000000154567824 */ /* 0x000fe200000e064e */
[----:B------:R-:W-:Y:S01]  /*2b30*/  IADD3 R89, P1, R85, R81, RZ ;  /* 0x0000005155597210 */ /* 0x000fe20007f3e0ff */
[----:B------:R-:W-:Y:S01]  /*2b40*/  IMAD.WIDE.U32 R188, R186, 0xc0, RZ ;  /* 0x000000c0babc7825 */ /* 0x000fe200078e00ff */
[----:B------:R-:W-:-:S02]  /*2b50*/  IADD3 R91, P0, R87, R85, RZ ;  /* 0x00000055575b7210 */ /* 0x000fc40007f1e0ff */
[----:B------:R-:W-:Y:S01]  /*2b60*/  IADD3.X R88, R84, R80, RZ, P1, !PT ;  /* 0x0000005054587210 */ /* 0x000fe20000ffe4ff */
[----:B------:R-:W-:Y:S01]  /*2b70*/  IMAD.SHL.U32 R148, R136, 0x20, RZ ;  /* 0x0000002088947824 */ /* 0x000fe200078e00ff */
[----:B------:R-:W-:Y:S01]  /*2b80*/  IADD3.X R90, R86, R84, RZ, P0, !PT ;  /* 0x00000054565a7210 */ /* 0x000fe200007fe4ff */
[C---:B------:R-:W-:Y:S01]  /*2b90*/  IMAD R146, R136.reuse, 0x30, RZ ;  /* 0x0000003088927824 */ /* 0x040fe200078e02ff */
[-C--:B------:R-:W-:Y:S01]  /*2ba0*/  IADD3 R93, P1, R89, R85.reuse, RZ ;  /* 0x00000055595d7210 */ /* 0x080fe20007f3e0ff */
[C---:B------:R-:W-:Y:S01]  /*2bb0*/  IMAD.SHL.U32 R144, R136.reuse, 0x40, RZ ;  /* 0x0000004088907824 */ /* 0x040fe200078e00ff */
[----:B------:R-:W-:Y:S01]  /*2bc0*/  IADD3 R95, P0, R91, R85, RZ ;  /* 0x000000555b5f7210 */ /* 0x000fe20007f1e0ff */
[C---:B------:R-:W-:Y:S01]  /*2bd0*/  IMAD R142, R136.reuse, 0x50, RZ ;  /* 0x00000050888e7824 */ /* 0x040fe200078e02ff */
[----:B------:R-:W-:Y:S01]  /*2be0*/  IADD3 R134, R155, R135, RZ ;  /* 0x000000879b867210 */ /* 0x000fe20007ffe0ff */
[----:B------:R-:W-:Y:S01]  /*2bf0*/  IMAD R138, R136, 0x60, RZ ;  /* 0x00000060888a7824 */ /* 0x000fe200078e02ff */
[----:B------:R-:W-:Y:S01]  /*2c00*/  IADD3.X R110, R7, R112, RZ, P3, !PT ;  /* 0x00000070076e7210 */ /* 0x000fe20001ffe4ff */
[----:B------:R-:W-:Y:S01]  /*2c10*/  IMAD.WIDE.U32 R176, R44, 0x30, R198 ;  /* 0x000000302cb07825 */ /* 0x000fe200078e00c6 */
[----:B------:R-:W-:-:S02]  /*2c20*/  SHF.L.U64.HI R98, R99, 0x1, R98 ;  /* 0x0000000163627819 */ /* 0x000fc40000010262 */
[----:B------:R-:W-:Y:S01]  /*2c30*/  SHF.L.U32 R97, R97, 0x1, RZ ;  /* 0x0000000161617819 */ /* 0x000fe200000006ff */
[----:B------:R-:W-:Y:S01]  /*2c40*/  IMAD.WIDE.U32 R186, R186, 0xe0, RZ ;  /* 0x000000e0baba7825 */ /* 0x000fe200078e00ff */
[----:B------:R-:W-:Y:S02]  /*2c50*/  IADD3 R67, R177, R66, RZ ;  /* 0x00000042b1437210 */ /* 0x000fe40007ffe0ff */
[----:B------:R-:W-:Y:S01]  /*2c60*/  IADD3 R100, R193, R100, RZ ;  /* 0x00000064c1647210 */ /* 0x000fe20007ffe0ff */
[----:B------:R-:W-:Y:S01]  /*2c70*/  IMAD R136, R136, 0x70, RZ ;  /* 0x0000007088887824 */ /* 0x000fe200078e02ff */
[----:B------:R-:W-:Y:S01]  /*2c80*/  IADD3 R105, R187, R105, RZ ;  /* 0x00000069bb697210 */ /* 0x000fe20007ffe0ff */
[C---:B------:R-:W-:Y:S01]  /*2c90*/  IMAD.WIDE.U32 R172, R44.reuse, 0x30, R194 ;  /* 0x000000302cac7825 */ /* 0x040fe200078e00c2 */
[----:B------:R-:W-:Y:S02]  /*2ca0*/  SHF.R.S32.HI R130, RZ, 0x1f, R148 ;  /* 0x0000001fff827819 */ /* 0x000fe40000011494 */
[----:B------:R-:W-:Y:S01]  /*2cb0*/  SHF.R.S32.HI R128, RZ, 0x1f, R146 ;  /* 0x0000001fff807819 */ /* 0x000fe20000011492 */
[----:B------:R-:W-:Y:S01]  /*2cc0*/  IMAD.WIDE.U32 R174, R44, 0x30, R196 ;  /* 0x000000302cae7825 */ /* 0x000fe200078e00c4 */
[----:B------:R-:W-:-:S02]  /*2cd0*/  SHF.R.S32.HI R126, RZ, 0x1f, R144 ;  /* 0x0000001fff7e7819 */ /* 0x000fc40000011490 */
[----:B------:R-:W-:Y:S01]  /*2ce0*/  SHF.R.S32.HI R124, RZ, 0x1f, R142 ;  /* 0x0000001fff7c7819 */ /* 0x000fe2000001148e */
[C---:B------:R-:W-:Y:S01]  /*2cf0*/  IMAD.IADD R65, R66.reuse, 0x1, R173 ;  /* 0x0000000142417824 */ /* 0x040fe200078e02ad */
[----:B------:R-:W-:Y:S01]  /*2d00*/  SHF.R.S32.HI R122, RZ, 0x1f, R138 ;  /* 0x0000001fff7a7819 */ /* 0x000fe2000001148a */
[----:B------:R-:W-:Y:S01]  /*2d10*/  IMAD.X R112, R5, 0x1, R112, P2 ;  /* 0x0000000105707824 */ /* 0x000fe200010e0670 */
[----:B------:R-:W-:Y:S01]  /*2d20*/  SHF.R.S32.HI R120, RZ, 0x1f, R136 ;  /* 0x0000001fff787819 */ /* 0x000fe20000011488 */
[----:B------:R-:W-:Y:S01]  /*2d30*/  IMAD.MOV.U32 R14, RZ, RZ, R48 ;  /* 0x000000ffff0e7224 */ /* 0x000fe200078e0030 */
[----:B------:R-:W-:Y:S01]  /*2d40*/  IADD3 R66, R66, R175, RZ ;  /* 0x000000af42427210 */ /* 0x000fe20007ffe0ff */
[----:B------:R-:W-:Y:S01]  /*2d50*/  IMAD.SHL.U32 R99, R99, 0x2, RZ ;  /* 0x0000000263637824 */ /* 0x000fe200078e00ff */
[----:B------:R-:W-:Y:S01]  /*2d60*/  SHF.R.S32.HI R125, RZ, 0x1f, R143 ;  /* 0x0000001fff7d7819 */ /* 0x000fe2000001148f */
[----:B------:R-:W-:Y:S01]  /*2d70*/  IMAD.SHL.U32 R102, R102, 0x2, RZ ;  /* 0x0000000266667824 */ /* 0x000fe200078e00ff */
[----:B------:R-:W-:Y:S01]  /*2d80*/  SHF.R.S32.HI R123, RZ, 0x1f, R139 ;  /* 0x0000001fff7b7819 */ /* 0x000fe2000001148b */
[----:B------:R-:W-:Y:S01]  /*2d90*/  IMAD.IADD R103, R191, 0x1, R103 ;  /* 0x00000001bf677824 */ /* 0x000fe200078e0267 */
[----:B------:R-:W-:Y:S01]  /*2da0*/  SHF.R.S32.HI R121, RZ, 0x1f, R137 ;  /* 0x0000001fff797819 */ /* 0x000fe20000011489 */
[----:B------:R-:W-:Y:S01]  /*2db0*/  IMAD.IADD R104, R189, 0x1, R104 ;  /* 0x00000001bd687824 */ /* 0x000fe200078e0268 */
[----:B------:R-:W-:Y:S01]  /*2dc0*/  SHF.R.S32.HI R119, RZ, 0x1f, R135 ;  /* 0x0000001fff777819 */ /* 0x000fe20000011487 */
[----:B------:R-:W-:Y:S01]  /*2dd0*/  IMAD.X R92, R88, 0x1, R84, P1 ;  /* 0x00000001585c7824 */ /* 0x000fe200008e0654 */
[----:B------:R-:W-:Y:S01]  /*2de0*/  SHF.R.S32.HI R118, RZ, 0x1f, R134 ;  /* 0x0000001fff767819 */ /* 0x000fe20000011486 */
[----:B------:R-:W-:-:S02]  /*2df0*/  IMAD.X R94, R90, 0x1, R84, P0 ;  /* 0x000000015a5e7824 */ /* 0x000fc400000e0654 */
.L_x_1297:
        /* <DEDUP_REMOVED lines=8> */
[----:B-----5:R-:W-:-:S05]  /*2e80*/  @!P2 BRA `(.L_x_1165) ;  /* 0x000000e00000a947 */ /* 0x020fca0003800000 */
[----:B------:R-:W-:Y:S02]  /*2e90*/  ISETP.NE.AND P1, PT, R154, RZ, PT ;  /* 0x000000ff9a00720c */ /* 0x000fe40003f25270 */
[----:B------:R-:W-:Y:S11]  /*2ea0*/  ISETP.NE.AND P0, PT, R153, RZ, PT ;  /* 0x000000ff9900720c */ /* 0x000ff60003f05270 */
[----:B------:R-:W-:Y:S01]  /*2eb0*/  @P1 IMAD.MOV.U32 R2, RZ, RZ, R107 ;  /* 0x000000ffff021224 */ /* 0x000fe200078e006b */
[----:B------:R-:W-:Y:S01]  /*2ec0*/  @P1 MOV R20, R117 ;  /* 0x0000007500141202 */ /* 0x000fe20000000f00 */
[----:B------:R-:W-:Y:S02]  /*2ed0*/  @P1 IMAD.MOV.U32 R3, RZ, RZ, R106 ;  /* 0x000000ffff031224 */ /* 0x000fe400078e006a */
[----:B------:R-:W-:Y:S03]  /*2ee0*/  @P1 IMAD.MOV.U32 R21, RZ, RZ, R116 ;  /* 0x000000ffff151224 */ /* 0x000fe600078e0074 */
[----:B------:R1:W2:Y:S02]  /*2ef0*/  @P1 LD.E.128 R4, [R2.64] ;  /* 0x0000000602041980 */ /* 0x0002a4000c101d00 */
[----:B-1----:R-:W-:Y:S01]  /*2f00*/  @P0 MOV R2, R107 ;  /* 0x0000006b00020202 */ /* 0x002fe20000000f00 */
[----:B------:R-:W-:Y:S01]  /*2f10*/  @P0 IMAD.MOV.U32 R3, RZ, RZ, R106 ;  /* 0x000000ffff030224 */ /* 0x000fe200078e006a */
[----:B--2---:R1:W-:Y:S04]  /*2f20*/  @P1 ST.E.128 [R20.64], R4 ;  /* 0x0000000414001985 */ /* 0x0043e8000c101d06 */
[----:B-1----:R1:W2:Y:S02]  /*2f30*/  @P0 LD.E.128 R4, [R2.64+0x80] ;  /* 0x0000800602040980 */ /* 0x0022a4000c101d00 */
[----:B-1----:R-:W-:Y:S01]  /*2f40*/  @P0 MOV R2, R117 ;  /* 0x0000007500020202 */ /* 0x002fe20000000f00 */
[----:B------:R-:W-:Y:S05]  /*2f50*/  @P0 IMAD.MOV.U32 R3, RZ, RZ, R116 ;  /* 0x000000ffff030224 */ /* 0x000fea00078e0074 */
[----:B--2---:R1:W-:Y:S02]  /*2f60*/  @P0 ST.E.128 [R2.64+0x80], R4 ;  /* 0x0000800402000985 */ /* 0x0043e4000c101d06 */
.L_x_1165:
[----:B------:R-:W-:Y:S05]  /*2f70*/  BSYNC B0 ;  /* 0x0000000000007941 */ /* 0x000fea0003800000 */
.L_x_1164:
[C---:B------:R-:W-:Y:S01]  /*2f80*/  ISETP.GE.AND P0, PT, R55.reuse, R211, PT ;  /* 0x000000d33700720c */ /* 0x040fe20003f06270 */
[----:B------:R-:W-:Y:S03]  /*2f90*/  BSSY B0, `(.L_x_1166) ;  /* 0x000000e000007945 */ /* 0x000fe60003800000 */
[----:B------:R-:W-:Y:S11]  /*2fa0*/  ISETP.GE.AND P0, PT, R55, R210, !P0 ;  /* 0x000000d23700720c */ /* 0x000ff60004706270 */
[----:B------:R-:W-:Y:S02]  /*2fb0*/  @!UPT UIADD3 URZ, URZ, URZ, URZ ;  /* 0x0000003f3f3ff290 */ /* 0x000fe4000fffe03f */
[----:B------:R-:W-:-:S05]  /*2fc0*/  @!P0 BRA `(.L_x_1167) ;  /* 0x000000a000008947 */ /* 0x000fca0003800000 */
[----:B------:R-:W-:Y:S02]  /*2fd0*/  ISETP.NE.AND P1, PT, R154, RZ, PT ;  /* 0x000000ff9a00720c */ /* 0x000fe40003f25270 */
[----:B------:R-:W-:Y:S02]  /*2fe0*/  IADD3 R20, P0, R107, R97, RZ ;  /* 0x000000616b147210 */ /* 0x000fe40007f1e0ff */
[----:B-1----:R-:W-:Y:S03]  /*2ff0*/  LEA R2, P3, R225, R117, 0x1 ;  /* 0x00000075e1027211 */ /* 0x002fe600078608ff */
[----:B------:R-:W-:Y:S01]  /*3000*/  IMAD.X R21, R106, 0x1, R96, P0 ;  /* 0x000000016a157824 */ /* 0x000fe200000e0660 */
[----:B------:R-:W-:Y:S02]  /*3010*/  ISETP.NE.AND P0, PT, R153, RZ, PT ;  /* 0x000000ff9900720c */ /* 0x000fe40003f05270 */
[----:B------:R-:W-:Y:S03]  /*3020*/  LEA.HI.X R3, R225, R116, R226, 0x1, P3 ;  /* 0x00000074e1037211 */ /* 0x000fe600018f0ce2 */
[----:B------:R-:W2:Y:S04]  /*3030*/  @P1 LD.E.128 R4, [R20.64] ;  /* 0x0000000614041980 */ /* 0x000ea8000c101d00 */
[----:B--2---:R1:W-:Y:S04]  /*3040*/  @P1 ST.E.128 [R2.64], R4 ;  /* 0x0000000402001985 */ /* 0x0043e8000c101d06 */
[----:B-1----:R-:W2:Y:S04]  /*3050*/  @P0 LD.E.128 R4, [R20.64+0x80] ;  /* 0x0000800614040980 */ /* 0x002ea8000c101d00 */
[----:B--2---:R1:W-:Y:S02]  /*3060*/  @P0 ST.E.128 [R2.64+0x80], R4 ;  /* 0x0000800402000985 */ /* 0x0043e4000c101d06 */
.L_x_1167:
[----:B------:R-:W-:Y:S05]  /*3070*/  BSYNC B0 ;  /* 0x0000000000007941 */ /* 0x000fea0003800000 */
.L_x_1166:
        /* <DEDUP_REMOVED lines=13> */
[----:B-1----:R-:W2:Y:S04]  /*3150*/  @P0 LD.E.128 R4, [R20.64+0x80] ;  /* 0x0000800614040980 */ /* 0x002ea8000c101d00 */
[----:B--2---:R1:W-:Y:S02]  /*3160*/  @P0 ST.E.128 [R2.64+0x80], R4 ;  /* 0x0000800402000985 */ /* 0x0043e4000c101d06 */
.L_x_1169:
[----:B------:R-:W-:Y:S05]  /*3170*/  BSYNC B0 ;  /* 0x0000000000007941 */ /* 0x000fea0003800000 */
.L_x_1168:
        /* <DEDUP_REMOVED lines=15> */
.L_x_1171:
[----:B------:R-:W-:Y:S05]  /*3270*/  BSYNC B0 ;  /* 0x0000000000007941 */ /* 0x000fea0003800000 */
.L_x_1170:
        /* <DEDUP_REMOVED lines=15> */
.L_x_1173:
[----:B------:R-:W-:Y:S05]  /*3370*/  BSYNC B0 ;  /* 0x0000000000007941 */ /* 0x000fea0003800000 */
.L_x_1172:
        /* <DEDUP_REMOVED lines=15> */
.L_x_1175:
[----:B------:R-:W-:Y:S05]  /*3470*/  BSYNC B0 ;  /* 0x0000000000007941 */ /* 0x000fea0003800000 */
.L_x_1174:
        /* <DEDUP_REMOVED lines=15> */
.L_x_1177:
[----:B------:R-:W-:Y:S05]  /*3570*/  BSYNC B0 ;  /* 0x0000000000007941 */ /* 0x000fea0003800000 */
.L_x_1176:
        /* <DEDUP_REMOVED lines=15> */
.L_x_1179:
[----:B------:R-:W-:Y:S05]  /*3670*/  BSYNC B0 ;  /* 0x0000000000007941 */ /* 0x000fea0003800000 */
.L_x_1178:
[----:B------:R-:W2:Y:S01]  /*3680*/  LD.E R17, [R10.64+0xd0] ;  /* 0x0000d0060a117980 */ /* 0x000ea2000c101900 */
[----:B-1----:R-:W-:Y:S01]  /*3690*/  IMAD.MOV.U32 R2, RZ, RZ, R107 ;  /* 0x000000ffff027224 */ /* 0x002fe200078e006b */
[----:B------:R-:W-:Y:S01]  /*36a0*/  BSSY B3, `(.L_x_1180) ;  /* 0x0000b8a000037945 */ /* 0x000fe20003800000 */
[----:B------:R-:W-:Y:S01]  /*36b0*/  IMAD.MOV.U32 R3, RZ, RZ, R106 ;  /* 0x000000ffff037224 */ /* 0x000fe200078e006a */
[----:B------:R-:W3:Y:S01]  /*36c0*/  LD.E R0, [R10.64+0x130] ;  /* 0x000130060a007980 */ /* 0x000ee2000c101900 */
        /* <DEDUP_REMOVED lines=16> */
[----:B------:R-:W-:Y:S02]  /*37d0*/  MOV R2, R109 ;  /* 0x0000006d00027202 */ /* 0x000fe40000000f00 */
[----:B------:R-:W-:Y:S02]  /*37e0*/  MOV R3, R108 ;  /* 0x0000006c00037202 */ /* 0x000fe40000000f00 */
[----:B------:R-:W-:Y:S03]  /*37f0*/  ISETP.GE.AND P0, PT, R18, R17, PT ;  /* 0x000000111200720c */ /* 0x000fe60003f06270 */
[----:B------:R1:W2:Y:S10]  /*3800*/  LD.E.128 R20, [R2.64] ;  /* 0x0000000602147980 */ /* 0x0002b4000c101d00 */
[----:B------:R-:W-:Y:S05]  /*3810*/  @!P0 MOV R35, R33 ;  /* 0x0000002100238202 */ /* 0x000fea0000000f00 */
[----:B------:R-:W3:Y:S01]  /*3820*/  @!P0 LD.E.64 R28, [R34.64] ;  /* 0x00000006221c8980 */ /* 0x000ee2000c101b00 */
[----:B-1----:R-:W-:Y:S02]  /*3830*/  @!P0 MOV R2, R13 ;  /* 0x0000000d00028202 */ /* 0x002fe40000000f00 */
[----:B------:R-:W-:Y:S06]  /*3840*/  @!P0 MOV R3, R12 ;  /* 0x0000000c00038202 */ /* 0x000fec0000000f00 */
[----:B------:R-:W4:Y:S01]  /*3850*/  @!P0 LD.E.64 R2, [R2.64] ;  /* 0x0000000602028980 */ /* 0x000f22000c101b00 */
[----:B--2---:R-:W-:Y:S01]  /*3860*/  @!P0 IMAD.MOV.U32 R7, RZ, RZ, R21 ;  /* 0x000000ffff078224 */ /* 0x004fe200078e0015 */
[----:B------:R-:W-:Y:S05]  /*3870*/  @!P0 MOV R24, R20 ;  /* 0x0000001400188202 */ /* 0x000fea0000000f00 */
[--C-:B------:R-:W-:Y:S02]  /*3880*/  @!P0 HADD2.F32 R0, -RZ, R24.reuse.H1_H1 ;  /* 0x30000018ff008230 */ /* 0x100fe40000004100 */
[----:B------:R-:W-:Y:S02]  /*3890*/  @!P0 HADD2.F32 R24, -RZ, R24.H0_H0 ;  /* 0x20000018ff188230 */ /* 0x000fe40000004100 */
[--C-:B---3--:R-:W-:Y:S02]  /*38a0*/  @!P0 HADD2.F32 R25, -RZ, R28.reuse.H0_H0 ;  /* 0x2000001cff198230 */ /* 0x108fe40000004100 */
[--C-:B------:R-:W-:Y:S02]  /*38b0*/  @!P0 HADD2.F32 R27, -RZ, R29.reuse.H0_H0 ;  /* 0x2000001dff1b8230 */ /* 0x100fe40000004100 */
[----:B------:R-:W-:Y:S02]  /*38c0*/  @!P0 HADD2.F32 R26, -RZ, R28.H1_H1 ;  /* 0x3000001cff1a8230 */ /* 0x000fe40000004100 */
[----:B------:R-:W-:Y:S02]  /*38d0*/  @!P0 HADD2.F32 R28, -RZ, R29.H1_H1 ;  /* 0x3000001dff1c8230 */ /* 0x000fe40000004100 */
[--C-:B----4-:R-:W-:Y:S02]  /*38e0*/  @!P0 HADD2.F32 R8, -RZ, R2.reuse.H0_H0 ;  /* 0x20000002ff088230 */ /* 0x110fe40000004100 */
[----:B------:R-:W-:Y:S01]  /*38f0*/  @!P0 HADD2.F32 R6, -RZ, R2.H1_H1 ;  /* 0x30000002ff068230 */ /* 0x000fe20000004100 */
[C---:B------:R-:W-:Y:S01]  /*3900*/  @!P0 FMUL.FTZ R2, R0.reuse, R25 ;  /* 0x0000001900028220 */ /* 0x040fe20000410000 */
[--C-:B------:R-:W-:Y:S01]  /*3910*/  @!P0 HADD2.F32 R4, -RZ, R3.reuse.H0_H0 ;  /* 0x20000003ff048230 */ /* 0x100fe20000004100 */
[-C--:B------:R-:W-:Y:S01]  /*3920*/  @!P0 FMUL.FTZ R0, R0, R8.reuse ;  /* 0x0000000800008220 */ /* 0x080fe20000410000 */
[----:B------:R-:W-:Y:S01]  /*3930*/  @!P0 HADD2.F32 R5, -RZ, R3.H1_H1 ;  /* 0x30000003ff058230 */ /* 0x000fe20000004100 */
[----:B------:R-:W-:Y:S01]  /*3940*/  @!P0 FFMA.FTZ R29, R24, R8, -R2 ;  /* 0x00000008181d8223 */ /* 0x000fe20000010802 */
[----:B------:R-:W-:Y:S01]  /*3950*/  @!P0 MOV R8, R22 ;  /* 0x0000001600088202 */ /* 0x000fe20000000f00 */
[----:B------:R-:W-:Y:S01]  /*3960*/  @!P0 FFMA.FTZ R0, R25, R24, R0 ;  /* 0x0000001819008223 */ /* 0x000fe20000010000 */
[--C-:B------:R-:W-:Y:S01]  /*3970*/  @!P0 HADD2.F32 R2, -RZ, R7.reuse.H1_H1 ;  /* 0x30000007ff028230 */ /* 0x100fe20000004100 */
[----:B------:R-:W-:Y:S01]  /*3980*/  @!P0 MOV R3, R23 ;  /* 0x0000001700038202 */ /* 0x000fe20000000f00 */
[----:B------:R-:W-:Y:S02]  /*3990*/  @!P0 HADD2.F32 R25, -RZ, R7.H0_H0 ;  /* 0x20000007ff198230 */ /* 0x000fe40000004100 */
[----:B------:R-:W-:Y:S01]  /*39a0*/  @!P0 F2FP.PACK_AB R0, R0, R29 ;  /* 0x0000001d0000823e */ /* 0x000fe200000000ff */
[C---:B------:R-:W-:Y:S01]  /*39b0*/  @!P0 FMUL.FTZ R30, R2.reuse, R26 ;  /* 0x0000001a021e8220 */ /* 0x040fe20000410000 */
[--C-:B------:R-:W-:Y:S01]  /*39c0*/  @!P0 HADD2.F32 R24, -RZ, R8.reuse.H1_H1 ;  /* 0x30000008ff188230 */ /* 0x100fe20000004100 */
[----:B------:R-:W-:Y:S01]  /*39d0*/  @!P0 FMUL.FTZ R2, R2, R6 ;  /* 0x0000000602028220 */ /* 0x000fe20000410000 */
[----:B------:R-:W-:Y:S01]  /*39e0*/  @!P0 MOV R20, R0 ;  /* 0x0000000000148202 */ /* 0x000fe20000000f00 */
[----:B------:R-:W-:Y:S01]  /*39f0*/  @!P0 FFMA.FTZ R30, R25, R6, -R30 ;  /* 0x00000006191e8223 */ /* 0x000fe2000001081e */
[--C-:B------:R-:W-:Y:S01]  /*3a00*/  @!P0 HADD2.F32 R7, -RZ, R3.reuse.H1_H1 ;  /* 0x30000003ff078230 */ /* 0x100fe20000004100 */
[----:B------:R-:W-:Y:S01]  /*3a10*/  @!P0 FMUL.FTZ R36, R24, R27 ;  /* 0x0000001b18248220 */ /* 0x000fe20000410000 */
[----:B------:R-:W-:Y:S01]  /*3a20*/  @!P0 HADD2.F32 R6, -RZ, R8.H0_H0 ;  /* 0x20000008ff068230 */ /* 0x000fe20000004100 */
[----:B------:R-:W-:Y:S01]  /*3a30*/  @!P0 FFMA.FTZ R2, R26, R25, R2 ;  /* 0x000000191a028223 */ /* 0x000fe20000010002 */
[----:B------:R-:W-:Y:S01]  /*3a40*/  @!P0 HADD2.F32 R8, -RZ, R3.H0_H0 ;  /* 0x20000003ff088230 */ /* 0x000fe20000004100 */
[----:B------:R-:W-:Y:S02]  /*3a50*/  @!P0 FMUL.FTZ R3, R24, R4 ;  /* 0x0000000418038220 */ /* 0x000fe40000410000 */
[C---:B------:R-:W-:Y:S01]  /*3a60*/  @!P0 FMUL.FTZ R35, R7.reuse, R28 ;  /* 0x0000001c07238220 */ /* 0x040fe20000410000 */
[----:B------:R-:W-:Y:S01]  /*3a70*/  @!P0 F2FP.PACK_AB R2, R2, R30 ;  /* 0x0000001e0202823e */ /* 0x000fe200000000ff */
[----:B------:R-:W-:Y:S02]  /*3a80*/  @!P0 FFMA.FTZ R24, R6, R4, -R36 ;  /* 0x0000000406188223 */ /* 0x000fe40000010824 */
[----:B------:R-:W-:Y:S01]  /*3a90*/  @!P0 FMUL.FTZ R4, R7, R5 ;  /* 0x0000000507048220 */ /* 0x000fe20000410000 */
[----:B------:R-:W-:Y:S01]  /*3aa0*/  MOV R7, R114 ;  /* 0x0000007200077202 */ /* 0x000fe20000000f00 */
[----:B------:R-:W-:Y:S01]  /*3ab0*/  @!P0 FFMA.FTZ R3, R27, R6, R3 ;  /* 0x000000061b038223 */ /* 0x000fe20000010003 */
[----:B------:R-:W-:Y:S01]  /*3ac0*/  MOV R6, R115 ;  /* 0x0000007300067202 */ /* 0x000fe20000000f00 */
[----:B------:R-:W-:Y:S02]  /*3ad0*/  @!P0 FFMA.FTZ R35, R8, R5, -R35 ;  /* 0x0000000508238223 */ /* 0x000fe40000010823 */
[----:B------:R-:W-:Y:S01]  /*3ae0*/  @!P0 FFMA.FTZ R4, R28, R8, R4 ;  /* 0x000000081c048223 */ /* 0x000fe20000010004 */
[----:B------:R-:W-:Y:S01]  /*3af0*/  @!P0 F2FP.PACK_AB R3, R3, R24 ;  /* 0x000000180303823e */ /* 0x000fe200000000ff */
[----:B------:R-:W-:Y:S03]  /*3b00*/  @!P0 IMAD.MOV.U32 R21, RZ, RZ, R2 ;  /* 0x000000ffff158224 */ /* 0x000fe600078e0002 */
[----:B------:R-:W-:Y:S02]  /*3b10*/  @!P0 F2FP.PACK_AB R4, R4, R35 ;  /* 0x000000230404823e */ /* 0x000fe400000000ff */
[----:B------:R-:W-:Y:S02]  /*3b20*/  @!P0 MOV R22, R3 ;  /* 0x0000000300168202 */ /* 0x000fe40000000f00 */
[----:B------:R-:W-:Y:S05]  /*3b30*/  @!P0 MOV R23, R4 ;  /* 0x0000000400178202 */ /* 0x000fea0000000f00 */
[----:B------:R1:W-:Y:S02]  /*3b40*/  ST.E.128 [R6.64], R20 ;  /* 0x0000001406007985 */ /* 0x0003e4000c101d06 */
.L_x_1186:
[----:B------:R-:W-:Y:S05]  /*3b50*/  BSYNC B0 ;  /* 0x0000000000007941 */ /* 0x000fea0003800000 */
.L_x_1185:
[----:B------:R-:W-:Y:S11]  /*3b60*/  ISETP.GE.AND P0, PT, R9, R163, PT ;  /* 0x000000a30900720c */ /* 0x000ff60003f06270 */
[----:B------:R-:W-:Y:S02]  /*3b70*/  @!UPT UIADD3 URZ, URZ, URZ, URZ ;  /* 0x0000003f3f3ff290 */ /* 0x000fe4000fffe03f */
[----:B------:R-:W-:-:S05]  /*3b80*/  @P0 BRA `(.L_x_1184) ;  /* 0x0000038000000947 */ /* 0x000fca0003800000 */
[----:B------:R-:W-:Y:S02]  /*3b90*/  MOV R2, R109 ;  /* 0x0000006d00027202 */ /* 0x000fe40000000f00 */
[----:B------:R-:W-:Y:S02]  /*3ba0*/  MOV R3, R108 ;  /* 0x0000006c00037202 */ /* 0x000fe40000000f00 */
[----:B------:R-:W-:Y:S03]  /*3bb0*/  ISETP.GE.AND P0, PT, R9, R17, PT ;  /* 0x000000110900720c */ /* 0x000fe60003f06270 */
[----:B-1----:R1:W2:Y:S10]  /*3bc0*/  LD.E.128 R20, [R2.64+0x80] ;  /* 0x0000800602147980 */ /* 0x0022b4000c101d00 */
[----:B------:R-:W-:Y:S05]  /*3bd0*/  @!P0 MOV R35, R33 ;  /* 0x0000002100238202 */ /* 0x000fea0000000f00 */
[----:B------:R-:W3:Y:S01]  /*3be0*/  @!P0 LD.E.64 R28, [R34.64+0x40] ;  /* 0x00004006221c8980 */ /* 0x000ee2000c101b00 */
[----:B-1----:R-:W-:Y:S02]  /*3bf0*/  @!P0 MOV R2, R13 ;  /* 0x0000000d00028202 */ /* 0x002fe40000000f00 */
[----:B------:R-:W-:Y:S06]  /*3c00*/  @!P0 MOV R3, R12 ;  /* 0x0000000c00038202 */ /* 0x000fec0000000f00 */
[----:B------:R-:W4:Y:S01]  /*3c10*/  @!P0 LD.E.64 R2, [R2.64+0x40] ;  /* 0x0000400602028980 */ /* 0x000f22000c101b00 */
        /* <DEDUP_REMOVED lines=46> */
[----:B------:R1:W-:Y:S02]  /*3f00*/  ST.E.128 [R6.64+0x80], R20 ;  /* 0x0000801406007985 */ /* 0x0003e4000c101d06 */
.L_x_1184:
[----:B------:R-:W-:Y:S05]  /*3f10*/  BSYNC B1 ;  /* 0x0000000000017941 */ /* 0x000fea0003800000 */
.L_x_1183:
        /* <DEDUP_REMOVED lines=9> */
[C---:B-1----:R-:W-:Y:S02]  /*3fb0*/  IADD3 R6, P2, R38.reuse, R13, RZ ;  /* 0x0000000d26067210 */ /* 0x042fe40007f5e0ff */
[----:B------:R-:W-:Y:S03]  /*3fc0*/  IADD3 R38, P1, R38, R34, RZ ;  /* 0x0000002226267210 */ /* 0x000fe60007f3e0ff */
[C---:B------:R-:W-:Y:S02]  /*3fd0*/  IMAD.X R7, R0.reuse, 0x1, R12, P2 ;  /* 0x0000000100077824 */ /* 0x040fe400010e060c */
[----:B------:R-:W-:Y:S01]  /*3fe0*/  IMAD.X R39, R0, 0x1, R33, P1 ;  /* 0x0000000100277824 */ /* 0x000fe200008e0621 */
[----:B------:R-:W-:-:S05]  /*3ff0*/  @P0 BRA `(.L_x_1190) ;  /* 0x0000035000000947 */ /* 0x000fca0003800000 */
[C---:B------:R-:W-:Y:S02]  /*4000*/  LEA R20, P1, R77.reuse, R109, 0x1 ;  /* 0x0000006d4d147211 */ /* 0x040fe400078208ff */
[----:B------:R-:W-:Y:S02]  /*4010*/  ISETP.GE.AND P0, PT, R18, R17, PT ;  /* 0x000000111200720c */ /* 0x000fe40003f06270 */
[----:B------:R-:W-:Y:S06]  /*4020*/  LEA.HI.X R21, R77, R108, R76, 0x1, P1 ;  /* 0x0000006c4d157211 */ /* 0x000fec00008f0c4c */
[----:B------:R-:W2:Y:S08]  /*4030*/  LD.E.128 R20, [R20.64] ;  /* 0x0000000614147980 */ /* 0x000eb0000c101d00 */
[----:B------:R-:W3:Y:S06]  /*4040*/  @!P0 LD.E.64 R2, [R6.64] ;  /* 0x0000000606028980 */ /* 0x000eec000c101b00 */
[----:B------:R-:W4:Y:S01]  /*4050*/  @!P0 LD.E.64 R36, [R38.64] ;  /* 0x0000000626248980 */ /* 0x000f22000c101b00 */
[--C-:B---3--:R-:W-:Y:S01]  /*4060*/  @!P0 HADD2.F32 R25, -RZ, R2.reuse.H0_H0 ;  /* 0x20000002ff198230 */ /* 0x108fe20000004100 */
[----:B--2---:R-:W-:Y:S01]  /*4070*/  @!P0 MOV R0, R20 ;  /* 0x0000001400008202 */ /* 0x004fe20000000f00 */
[----:B------:R-:W-:Y:S01]  /*4080*/  @!P0 HADD2.F32 R8, -RZ, R2.H1_H1 ;  /* 0x30000002ff088230 */ /* 0x000fe20000004100 */
[----:B------:R-:W-:Y:S01]  /*4090*/  @!P0 MOV R24, R21 ;  /* 0x0000001500188202 */ /* 0x000fe20000000f00 */
[--C-:B------:R-:W-:Y:S02]  /*40a0*/  @!P0 HADD2.F32 R4, -RZ, R3.reuse.H0_H0 ;  /* 0x20000003ff048230 */ /* 0x100fe40000004100 */
[----:B----4-:R-:W-:Y:S02]  /*40b0*/  @!P0 HADD2.F32 R26, -RZ, R36.H0_H0 ;  /* 0x20000024ff1a8230 */ /* 0x010fe40000004100 */
[--C-:B------:R-:W-:Y:S02]  /*40c0*/  @!P0 HADD2.F32 R2, -RZ, R0.reuse.H1_H1 ;  /* 0x30000000ff028230 */ /* 0x100fe40000004100 */
[----:B------:R-:W-:Y:S02]  /*40d0*/  @!P0 HADD2.F32 R27, -RZ, R0.H0_H0 ;  /* 0x20000000ff1b8230 */ /* 0x000fe40000004100 */
[----:B------:R-:W-:Y:S01]  /*40e0*/  @!P0 HADD2.F32 R5, -RZ, R3.H1_H1 ;  /* 0x30000003ff058230 */ /* 0x000fe20000004100 */
[C---:B------:R-:W-:Y:S01]  /*40f0*/  @!P0 FMUL.FTZ R35, R2.reuse, R26 ;  /* 0x0000001a02238220 */ /* 0x040fe20000410000 */
[----:B------:R-:W-:Y:S01]  /*4100*/  @!P0 MOV R3, R23 ;  /* 0x0000001700038202 */ /* 0x000fe20000000f00 */
[-C--:B------:R-:W-:Y:S01]  /*4110*/  @!P0 FMUL.FTZ R0, R2, R25.reuse ;  /* 0x0000001902008220 */ /* 0x080fe20000410000 */
[----:B------:R-:W-:Y:S01]  /*4120*/  @!P0 HADD2.F32 R2, -RZ, R24.H1_H1 ;  /* 0x30000018ff028230 */ /* 0x000fe20000004100 */
[----:B------:R-:W-:Y:S01]  /*4130*/  @!P0 FFMA.FTZ R35, R27, R25, -R35 ;  /* 0x000000191b238223 */ /* 0x000fe20000010823 */
[----:B------:R-:W-:Y:S01]  /*4140*/  @!P0 MOV R25, R22 ;  /* 0x0000001600198202 */ /* 0x000fe20000000f00 */
[----:B------:R-:W-:Y:S01]  /*4150*/  @!P0 FFMA.FTZ R0, R26, R27, R0 ;  /* 0x0000001b1a008223 */ /* 0x000fe20000010000 */
[----:B------:R-:W-:Y:S02]  /*4160*/  @!P0 HADD2.F32 R28, -RZ, R36.H1_H1 ;  /* 0x30000024ff1c8230 */ /* 0x000fe40000004100 */
[----:B------:R-:W-:Y:S02]  /*4170*/  @!P0 HADD2.F32 R27, -RZ, R24.H0_H0 ;  /* 0x20000018ff1b8230 */ /* 0x000fe40000004100 */
[----:B------:R-:W-:Y:S01]  /*4180*/  @!P0 HADD2.F32 R24, -RZ, R3.H1_H1 ;  /* 0x30000003ff188230 */ /* 0x000fe20000004100 */
[C---:B------:R-:W-:Y:S01]  /*4190*/  @!P0 FMUL.FTZ R36, R2.reuse, R28 ;  /* 0x0000001c02248220 */ /* 0x040fe20000410000 */
[----:B------:R-:W-:Y:S01]  /*41a0*/  @!P0 HADD2.F32 R29, -RZ, R37.H0_H0 ;  /* 0x20000025ff1d8230 */ /* 0x000fe20000004100 */
[-C--:B------:R-:W-:Y:S01]  /*41b0*/  @!P0 FMUL.FTZ R2, R2, R8.reuse ;  /* 0x0000000802028220 */ /* 0x080fe20000410000 */
[----:B------:R-:W-:Y:S01]  /*41c0*/  @!P0 F2FP.PACK_AB R0, R0, R35 ;  /* 0x000000230000823e */ /* 0x000fe200000000ff */
[----:B------:R-:W-:Y:S01]  /*41d0*/  @!P0 FFMA.FTZ R36, R27, R8, -R36 ;  /* 0x000000081b248223 */ /* 0x000fe20000010824 */
[----:B------:R-:W-:Y:S01]  /*41e0*/  @!P0 HADD2.F32 R26, -RZ, R25.H1_H1 ;  /* 0x30000019ff1a8230 */ /* 0x000fe20000004100 */
[----:B------:R-:W-:Y:S01]  /*41f0*/  @!P0 FFMA.FTZ R2, R28, R27, R2 ;  /* 0x0000001b1c028223 */ /* 0x000fe20000010002 */
[----:B------:R-:W-:Y:S01]  /*4200*/  @!P0 MOV R20, R0 ;  /* 0x0000000000148202 */ /* 0x000fe20000000f00 */
[----:B------:R-:W-:Y:S02]  /*4210*/  @!P0 HADD2.F32 R30, -RZ, R37.H1_H1 ;  /* 0x30000025ff1e8230 */ /* 0x000fe40000004100 */
[----:B------:R-:W-:Y:S01]  /*4220*/  @!P0 HADD2.F32 R8, -RZ, R25.H0_H0 ;  /* 0x20000019ff088230 */ /* 0x000fe20000004100 */
[----:B------:R-:W-:Y:S01]  /*4230*/  @!P0 F2FP.PACK_AB R2, R2, R36 ;  /* 0x000000240202823e */ /* 0x000fe200000000ff */
[C---:B------:R-:W-:Y:S01]  /*4240*/  @!P0 FMUL.FTZ R40, R26.reuse, R29 ;  /* 0x0000001d1a288220 */ /* 0x040fe20000410000 */
[----:B------:R-:W-:Y:S01]  /*4250*/  @!P0 HADD2.F32 R25, -RZ, R3.H0_H0 ;  /* 0x20000003ff198230 */ /* 0x000fe20000004100 */
[----:B------:R-:W-:Y:S01]  /*4260*/  @!P0 FMUL.FTZ R3, R26, R4 ;  /* 0x000000041a038220 */ /* 0x000fe20000410000 */
[----:B------:R-:W-:Y:S01]  /*4270*/  @!P0 MOV R21, R2 ;  /* 0x0000000200158202 */ /* 0x000fe20000000f00 */
[----:B------:R-:W-:Y:S02]  /*4280*/  @!P0 FMUL.FTZ R37, R24, R30 ;  /* 0x0000001e18258220 */ /* 0x000fe40000410000 */
[----:B------:R-:W-:Y:S02]  /*4290*/  @!P0 FFMA.FTZ R26, R8, R4, -R40 ;  /* 0x00000004081a8223 */ /* 0x000fe40000010828 */
[----:B------:R-:W-:Y:S01]  /*42a0*/  @!P0 FMUL.FTZ R4, R24, R5 ;  /* 0x0000000518048220 */ /* 0x000fe20000410000 */
[----:B------:R-:W-:Y:S01]  /*42b0*/  LEA R24, P1, R227, R115, 0x1 ;  /* 0x00000073e3187211 */ /* 0x000fe200078208ff */
[----:B------:R-:W-:Y:S02]  /*42c0*/  @!P0 FFMA.FTZ R3, R29, R8, R3 ;  /* 0x000000081d038223 */ /* 0x000fe40000010003 */
[----:B------:R-:W-:Y:S02]  /*42d0*/  @!P0 FFMA.FTZ R37, R25, R5, -R37 ;  /* 0x0000000519258223 */ /* 0x000fe40000010825 */
[----:B------:R-:W-:Y:S01]  /*42e0*/  @!P0 FFMA.FTZ R4, R30, R25, R4 ;  /* 0x000000191e048223 */ /* 0x000fe20000010004 */
[----:B------:R-:W-:Y:S02]  /*42f0*/  @!P0 F2FP.PACK_AB R3, R3, R26 ;  /* 0x0000001a0303823e */ /* 0x000fe400000000ff */
[----:B------:R-:W-:Y:S02]  /*4300*/  LEA.HI.X R25, R227, R114, R228, 0x1, P1 ;  /* 0x00000072e3197211 */ /* 0x000fe400008f0ce4 */
[----:B------:R-:W-:Y:S02]  /*4310*/  @!P0 F2FP.PACK_AB R4, R4, R37 ;  /* 0x000000250404823e */ /* 0x000fe400000000ff */
[----:B------:R-:W-:Y:S02]  /*4320*/  @!P0 MOV R22, R3 ;  /* 0x0000000300168202 */ /* 0x000fe40000000f00 */
[----:B------:R-:W-:Y:S05]  /*4330*/  @!P0 MOV R23, R4 ;  /* 0x0000000400178202 */ /* 0x000fea0000000f00 */
[----:B------:R1:W-:Y:S02]  /*4340*/  ST.E.128 [R24.64], R20 ;  /* 0x0000001418007985 */ /* 0x0003e4000c101d06 */
.L_x_1190:
[----:B------:R-:W-:Y:S05]  /*4350*/  BSYNC B0 ;  /* 0x0000000000007941 */ /* 0x000fea0003800000 */
.L_x_1189:
[----:B------:R-:W-:Y:S11]  /*4360*/  ISETP.GE.AND P0, PT, R9, R163, PT ;  /* 0x000000a30900720c */ /* 0x000ff60003f06270 */
[----:B------:R-:W-:Y:S02]  /*4370*/  @!UPT UIADD3 URZ, URZ, URZ, URZ ;  /* 0x0000003f3f3ff290 */ /* 0x000fe4000fffe03f */
[----:B------:R-:W-:-:S05]  /*4380*/  @P0 BRA `(.L_x_1188) ;  /* 0x0000035000000947 */ /* 0x000fca0003800000 */
[----:B-1----:R-:W-:Y:S02]  /*4390*/  LEA R20, P1, R79, R109, 0x1 ;  /* 0x0000006d4f147211 */ /* 0x002fe400078208ff */
[----:B------:R-:W-:Y:S02]  /*43a0*/  ISETP.GE.AND P0, PT, R9, R17, PT ;  /* 0x000000110900720c */ /* 0x000fe40003f06270 */
[----:B------:R-:W-:Y:S06]  /*43b0*/  LEA.HI.X R21, R79, R108, R78, 0x1, P1 ;  /* 0x0000006c4f157211 */ /* 0x000fec00008f0c4e */
[----:B------:R-:W2:Y:S08]  /*43c0*/  LD.E.128 R20, [R20.64] ;  /* 0x0000000614147980 */ /* 0x000eb0000c101d00 */
[----:B------:R-:W3:Y:S06]  /*43d0*/  @!P0 LD.E.64 R2, [R6.64+0x40] ;  /* 0x0000400606028980 */ /* 0x000eec000c101b00 */
[----:B------:R-:W4:Y:S01]  /*43e0*/  @!P0 LD.E.64 R28, [R38.64+0x40] ;  /* 0x00004006261c8980 */ /* 0x000f22000c101b00 */
        /* <DEDUP_REMOVED lines=10> */
[----:B------:R-:W-:Y:S01]  /*4490*/  @!P0 HADD2.F32 R27, -RZ, R29.H0_H0 ;  /* 0x2000001dff1b8230 */ /* 0x000fe20000004100 */
[-C--:B------:R-:W-:Y:S01]  /*44a0*/  @!P0 FMUL.FTZ R0, R2, R8.reuse ;  /* 0x0000000802008220 */ /* 0x080fe20000410000 */
[----:B------:R-:W-:Y:S02]  /*44b0*/  @!P0 HADD2.F32 R2, -RZ, R7.H1_H1 ;  /* 0x30000007ff028230 */ /* 0x000fe40000004100 */
[----:B------:R-:W-:Y:S01]  /*44c0*/  @!P0 HADD2.F32 R26, -RZ, R28.H1_H1 ;  /* 0x3000001cff1a8230 */ /* 0x000fe20000004100 */
[----:B------:R-:W-:Y:S01]  /*44d0*/  @!P0 FFMA.FTZ R0, R24, R25, R0 ;  /* 0x0000001918008223 */ /* 0x000fe20000010000 */
[----:B------:R-:W-:Y:S01]  /*44e0*/  @!P0 HADD2.F32 R28, -RZ, R29.H1_H1 ;  /* 0x3000001dff1c8230 */ /* 0x000fe20000004100 */
[----:B------:R-:W-:Y:S01]  /*44f0*/  @!P0 FFMA.FTZ R29, R25, R8, -R3 ;  /* 0x00000008191d8223 */ /* 0x000fe20000010803 */
[----:B------:R-:W-:Y:S01]  /*4500*/  @!P0 MOV R8, R22 ;  /* 0x0000001600088202 */ /* 0x000fe20000000f00 */
[C---:B------:R-:W-:Y:S01]  /*4510*/  @!P0 FMUL.FTZ R30, R2.reuse, R26 ;  /* 0x0000001a021e8220 */ /* 0x040fe20000410000 */
[----:B------:R-:W-:Y:S01]  /*4520*/  @!P0 MOV R3, R23 ;  /* 0x0000001700038202 */ /* 0x000fe20000000f00 */
[----:B------:R-:W-:Y:S01]  /*4530*/  @!P0 FMUL.FTZ R2, R2, R6 ;  /* 0x0000000602028220 */ /* 0x000fe20000410000 */
[----:B------:R-:W-:Y:S01]  /*4540*/  @!P0 F2FP.PACK_AB R0, R0, R29 ;  /* 0x0000001d0000823e */ /* 0x000fe200000000ff */
[----:B------:R-:W-:Y:S02]  /*4550*/  @!P0 HADD2.F32 R25, -RZ, R7.H0_H0 ;  /* 0x20000007ff198230 */ /* 0x000fe40000004100 */
[--C-:B------:R-:W-:Y:S01]  /*4560*/  @!P0 HADD2.F32 R24, -RZ, R8.reuse.H1_H1 ;  /* 0x30000008ff188230 */ /* 0x100fe20000004100 */
[----:B------:R-:W-:Y:S01]  /*4570*/  @!P0 MOV R20, R0 ;  /* 0x0000000000148202 */ /* 0x000fe20000000f00 */
[--C-:B------:R-:W-:Y:S01]  /*4580*/  @!P0 HADD2.F32 R7, -RZ, R3.reuse.H1_H1 ;  /* 0x30000003ff078230 */ /* 0x100fe20000004100 */
[----:B------:R-:W-:Y:S01]  /*4590*/  @!P0 FFMA.FTZ R30, R25, R6, -R30 ;  /* 0x00000006191e8223 */ /* 0x000fe2000001081e */
[----:B------:R-:W-:Y:S01]  /*45a0*/  @!P0 HADD2.F32 R6, -RZ, R8.H0_H0 ;  /* 0x20000008ff068230 */ /* 0x000fe20000004100 */
[C---:B------:R-:W-:Y:S01]  /*45b0*/  @!P0 FMUL.FTZ R36, R24.reuse, R27 ;  /* 0x0000001b18248220 */ /* 0x040fe20000410000 */
[----:B------:R-:W-:Y:S01]  /*45c0*/  @!P0 HADD2.F32 R8, -RZ, R3.H0_H0 ;  /* 0x20000003ff088230 */ /* 0x000fe20000004100 */
[----:B------:R-:W-:Y:S02]  /*45d0*/  @!P0 FMUL.FTZ R3, R24, R4 ;  /* 0x0000000418038220 */ /* 0x000fe40000410000 */
[C---:B------:R-:W-:Y:S02]  /*45e0*/  @!P0 FMUL.FTZ R35, R7.reuse, R28 ;  /* 0x0000001c07238220 */ /* 0x040fe40000410000 */
[----:B------:R-:W-:Y:S02]  /*45f0*/  @!P0 FFMA.FTZ R24, R6, R4, -R36 ;  /* 0x0000000406188223 */ /* 0x000fe40000010824 */
[----:B------:R-:W-:Y:S02]  /*4600*/  @!P0 FMUL.FTZ R4, R7, R5 ;  /* 0x0000000507048220 */ /* 0x000fe40000410000 */
[----:B------:R-:W-:Y:S02]  /*4610*/  @!P0 FFMA.FTZ R2, R26, R25, R2 ;  /* 0x000000191a028223 */ /* 0x000fe40000010002 */
[----:B------:R-:W-:Y:S01]  /*4620*/  @!P0 FFMA.FTZ R3, R27, R6, R3 ;  /* 0x000000061b038223 */ /* 0x000fe20000010003 */
[----:B------:R-:W-:Y:S01]  /*4630*/  LEA R6, P1, R71, R115, 0x1 ;  /* 0x0000007347067211 */ /* 0x000fe200078208ff */
[----:B------:R-:W-:Y:S01]  /*4640*/  @!P0 FFMA.FTZ R35, R8, R5, -R35 ;  /* 0x0000000508238223 */ /* 0x000fe20000010823 */
[----:B------:R-:W-:Y:S01]  /*4650*/  @!P0 F2FP.PACK_AB R2, R2, R30 ;  /* 0x0000001e0202823e */ /* 0x000fe200000000ff */
[----:B------:R-:W-:Y:S01]  /*4660*/  @!P0 FFMA.FTZ R4, R28, R8, R4 ;  /* 0x000000081c048223 */ /* 0x000fe20000010004 */
[----:B------:R-:W-:Y:S02]  /*4670*/  @!P0 F2FP.PACK_AB R3, R3, R24 ;  /* 0x000000180303823e */ /* 0x000fe400000000ff */
[----:B------:R-:W-:Y:S02]  /*4680*/  LEA.HI.X R7, R71, R114, R70, 0x1, P1 ;  /* 0x0000007247077211 */ /* 0x000fe400008f0c46 */
[----:B------:R-:W-:Y:S02]  /*4690*/  @!P0 F2FP.PACK_AB R4, R4, R35 ;  /* 0x000000230404823e */ /* 0x000fe400000000ff */
[----:B------:R-:W-:Y:S02]  /*46a0*/  @!P0 MOV R21, R2 ;  /* 0x0000000200158202 */ /* 0x000fe40000000f00 */
[----:B------:R-:W-:Y:S02]  /*46b0*/  @!P0 MOV R22, R3 ;  /* 0x0000000300168202 */ /* 0x000fe40000000f00 */
[----:B------:R-:W-:Y:S05]  /*46c0*/  @!P0 MOV R23, R4 ;  /* 0x0000000400178202 */ /* 0x000fea0000000f00 */
[----:B------:R1:W-:Y:S02]  /*46d0*/  ST.E.128 [R6.64], R20 ;  /* 0x0000001406007985 */ /* 0x0003e4000c101d06 */
.L_x_1188:
[----:B------:R-:W-:Y:S05]  /*46e0*/  BSYNC B1 ;  /* 0x0000000000017941 */ /* 0x000fea0003800000 */
.L_x_1187:
        /* <DEDUP_REMOVED lines=67> */
.L_x_1194:
[----:B------:R-:W-:Y:S05]  /*4b20*/  BSYNC B0 ;  /* 0x0000000000007941 */ /* 0x000fea0003800000 */
.L_x_1193:
        /* <DEDUP_REMOVED lines=56> */
.L_x_1192:
[----:B------:R-:W-:Y:S05]  /*4eb0*/  BSYNC B1 ;  /* 0x0000000000017941 */ /* 0x000fea0003800000 */
.L_x_1191:
        /* <DEDUP_REMOVED lines=14> */
[----:B------:R-:W-:Y:S01]  /*4fa0*/  IMAD R0, R203, 0x60, RZ ;  /* 0x00000060cb007824 */ /* 0x000fe200078e02ff */
[----:B------:R-:W-:Y:S02]  /*4fb0*/  MOV R2, R109 ;  /* 0x0000006d00027202 */ /* 0x000fe40000000f00 */
[----:B------:R-:W-:Y:S02]  /*4fc0*/  MOV R3, R108 ;  /* 0x0000006c00037202 */ /* 0x000fe40000000f00 */
[----:B------:R-:W-:Y:S02]  /*4fd0*/  ISETP.GE.AND P0, PT, R18, R17, PT ;  /* 0x000000111200720c */ /* 0x000fe40003f06270 */
[----:B------:R-:W-:Y:S01]  /*4fe0*/  MOV R41, R114 ;  /* 0x0000007200297202 */ /* 0x000fe20000000f00 */
[----:B------:R-:W-:Y:S05]  /*4ff0*/  IMAD.WIDE.U32 R2, R202, 0x60, R2 ;  /* 0x00000060ca027825 */ /* 0x000fea00078e0002 */
[----:B------:R-:W-:Y:S05]  /*5000*/  IADD3 R3, R3, R0, RZ ;  /* 0x0000000003037210 */ /* 0x000fea0007ffe0ff */
[----:B------:R1:W2:Y:S08]  /*5010*/  LD.E.128 R20, [R2.64] ;  /* 0x0000000602147980 */ /* 0x0002b0000c101d00 */
[----:B------:R-:W3:Y:S06]  /*5020*/  @!P0 LD.E.64 R36, [R38.64] ;  /* 0x0000000626248980 */ /* 0x000eec000c101b00 */
[----:B-1----:R-:W4:Y:S02]  /*5030*/  @!P0 LD.E.64 R2, [R6.64] ;  /* 0x0000000606028980 */ /* 0x002f24000c101b00 */
[--C-:B----4-:R-:W-:Y:S01]  /*5040*/  @!P0 HADD2.F32 R25, -RZ, R2.reuse.H0_H0 ;  /* 0x20000002ff198230 */ /* 0x110fe20000004100 */
[----:B--2---:R-:W-:Y:S01]  /*5050*/  @!P0 MOV R0, R20 ;  /* 0x0000001400008202 */ /* 0x004fe20000000f00 */
[----:B------:R-:W-:Y:S01]  /*5060*/  @!P0 HADD2.F32 R8, -RZ, R2.H1_H1 ;  /* 0x30000002ff088230 */ /* 0x000fe20000004100 */
[----:B------:R-:W-:Y:S01]  /*5070*/  @!P0 MOV R24, R21 ;  /* 0x0000001500188202 */ /* 0x000fe20000000f00 */
[----:B---3--:R-:W-:Y:S02]  /*5080*/  @!P0 HADD2.F32 R26, -RZ, R36.H0_H0 ;  /* 0x20000024ff1a8230 */ /* 0x008fe40000004100 */
        /* <DEDUP_REMOVED lines=11> */
[--C-:B------:R-:W-:Y:S02]  /*5140*/  @!P0 HADD2.F32 R2, -RZ, R24.reuse.H1_H1 ;  /* 0x30000018ff028230 */ /* 0x100fe40000004100 */
[----:B------:R-:W-:Y:S01]  /*5150*/  @!P0 HADD2.F32 R27, -RZ, R24.H0_H0 ;  /* 0x20000018ff1b8230 */ /* 0x000fe20000004100 */
[----:B------:R-:W-:Y:S01]  /*5160*/  @!P0 F2FP.PACK_AB R0, R0, R35 ;  /* 0x000000230000823e */ /* 0x000fe200000000ff */
[----:B------:R-:W-:Y:S01]  /*5170*/  @!P0 HADD2.F32 R29, -RZ, R37.H0_H0 ;  /* 0x20000025ff1d8230 */ /* 0x000fe20000004100 */
[C---:B------:R-:W-:Y:S01]  /*5180*/  @!P0 FMUL.FTZ R36, R2.reuse, R28 ;  /* 0x0000001c02248220 */ /* 0x040fe20000410000 */
[----:B------:R-:W-:Y:S01]  /*5190*/  @!P0 HADD2.F32 R26, -RZ, R25.H1_H1 ;  /* 0x30000019ff1a8230 */ /* 0x000fe20000004100 */
[----:B------:R-:W-:Y:S01]  /*51a0*/  @!P0 FMUL.FTZ R2, R2, R8 ;  /* 0x0000000802028220 */ /* 0x000fe20000410000 */
[----:B------:R-:W-:Y:S01]  /*51b0*/  @!P0 MOV R20, R0 ;  /* 0x0000000000148202 */ /* 0x000fe20000000f00 */
[----:B------:R-:W-:Y:S01]  /*51c0*/  @!P0 FFMA.FTZ R36, R27, R8, -R36 ;  /* 0x000000081b248223 */ /* 0x000fe20000010824 */
[----:B------:R-:W-:Y:S01]  /*51d0*/  @!P0 HADD2.F32 R30, -RZ, R37.H1_H1 ;  /* 0x30000025ff1e8230 */ /* 0x000fe20000004100 */
[----:B------:R-:W-:Y:S01]  /*51e0*/  @!P0 FMUL.FTZ R40, R26, R29 ;  /* 0x0000001d1a288220 */ /* 0x000fe20000410000 */
[----:B------:R-:W-:Y:S01]  /*51f0*/  @!P0 HADD2.F32 R24, -RZ, R3.H1_H1 ;  /* 0x30000003ff188230 */ /* 0x000fe20000004100 */
[----:B------:R-:W-:Y:S01]  /*5200*/  @!P0 FFMA.FTZ R2, R28, R27, R2 ;  /* 0x0000001b1c028223 */ /* 0x000fe20000010002 */
[----:B------:R-:W-:Y:S02]  /*5210*/  @!P0 HADD2.F32 R8, -RZ, R25.H0_H0 ;  /* 0x20000019ff088230 */ /* 0x000fe40000004100 */
[----:B------:R-:W-:Y:S01]  /*5220*/  @!P0 HADD2.F32 R25, -RZ, R3.H0_H0 ;  /* 0x20000003ff198230 */ /* 0x000fe20000004100 */
[----:B------:R-:W-:Y:S01]  /*5230*/  @!P0 FMUL.FTZ R3, R26, R4 ;  /* 0x000000041a038220 */ /* 0x000fe20000410000 */
[----:B------:R-:W-:Y:S01]  /*5240*/  @!P0 F2FP.PACK_AB R2, R2, R36 ;  /* 0x000000240202823e */ /* 0x000fe200000000ff */
[----:B------:R-:W-:Y:S02]  /*5250*/  @!P0 FMUL.FTZ R37, R24, R30 ;  /* 0x0000001e18258220 */ /* 0x000fe40000410000 */
[----:B------:R-:W-:Y:S01]  /*5260*/  @!P0 FFMA.FTZ R26, R8, R4, -R40 ;  /* 0x00000004081a8223 */ /* 0x000fe20000010828 */
[----:B------:R-:W-:Y:S01]  /*5270*/  MOV R40, R115 ;  /* 0x0000007300287202 */ /* 0x000fe20000000f00 */
[-C--:B------:R-:W-:Y:S01]  /*5280*/  @!P0 FMUL.FTZ R4, R24, R5.reuse ;  /* 0x0000000518048220 */ /* 0x080fe20000410000 */
[----:B------:R-:W-:Y:S01]  /*5290*/  @!P0 MOV R21, R2 ;  /* 0x0000000200158202 */ /* 0x000fe20000000f00 */
[----:B------:R-:W-:Y:S02]  /*52a0*/  @!P0 FFMA.FTZ R3, R29, R8, R3 ;  /* 0x000000081d038223 */ /* 0x000fe40000010003 */
[----:B------:R-:W-:Y:S02]  /*52b0*/  @!P0 FFMA.FTZ R37, R25, R5, -R37 ;  /* 0x0000000519258223 */ /* 0x000fe40000010825 */
[----:B------:R-:W-:Y:S01]  /*52c0*/  @!P0 FFMA.FTZ R4, R30, R25, R4 ;  /* 0x000000191e048223 */ /* 0x000fe20000010004 */
[----:B------:R-:W-:Y:S01]  /*52d0*/  @!P0 F2FP.PACK_AB R3, R3, R26 ;  /* 0x0000001a0303823e */ /* 0x000fe200000000ff */
[----:B------:R-:W-:Y:S03]  /*52e0*/  IMAD.WIDE.U32 R40, R44, 0x60, R40 ;  /* 0x000000602c287825 */ /* 0x000fe600078e0028 */
[----:B------:R-:W-:Y:S01]  /*52f0*/  @!P0 F2FP.PACK_AB R4, R4, R37 ;  /* 0x000000250404823e */ /* 0x000fe200000000ff */
[----:B------:R-:W-:Y:S01]  /*5300*/  IMAD R5, R45, 0x60, RZ ;  /* 0x000000602d057824 */ /* 0x000fe200078e02ff */
[----:B------:R-:W-:Y:S02]  /*5310*/  @!P0 MOV R22, R3 ;  /* 0x0000000300168202 */ /* 0x000fe40000000f00 */
[----:B------:R-:W-:Y:S02]  /*5320*/  @!P0 MOV R23, R4 ;  /* 0x0000000400178202 */ /* 0x000fe40000000f00 */
[----:B------:R-:W-:Y:S05]  /*5330*/  IADD3 R41, R41, R5, RZ ;  /* 0x0000000529297210 */ /* 0x000fea0007ffe0ff */
[----:B------:R1:W-:Y:S02]  /*5340*/  ST.E.128 [R40.64], R20 ;  /* 0x0000001428007985 */ /* 0x0003e4000c101d06 */
.L_x_1198:
[----:B------:R-:W-:Y:S05]  /*5350*/  BSYNC B0 ;  /* 0x0000000000007941 */ /* 0x000fea0003800000 */
.L_x_1197:
        /* <DEDUP_REMOVED lines=56> */
.L_x_1196:
[----:B------:R-:W-:Y:S05]  /*56e0*/  BSYNC B1 ;  /* 0x0000000000017941 */ /* 0x000fea0003800000 */
.L_x_1195:
        /* <DEDUP_REMOVED lines=67> */
.L_x_1202:
[----:B------:R-:W-:Y:S05]  /*5b20*/  BSYNC B0 ;  /* 0x0000000000007941 */ /* 0x000fea0003800000 */
.L_x_1201:
        /* <DEDUP_REMOVED lines=56> */
.L_x_1200:
[----:B------:R-:W-:Y:S05]  /*5eb0*/  BSYNC B1 ;  /* 0x0000000000017941 */ /* 0x000fea0003800000 */
.L_x_1199:
        /* <DEDUP_REMOVED lines=73> */
.L_x_1206:
[----:B------:R-:W-:Y:S05]  /*6350*/  BSYNC B0 ;  /* 0x0000000000007941 */ /* 0x000fea0003800000 */
.L_x_1205:
        /* <DEDUP_REMOVED lines=56> */
.L_x_1204:
[----:B------:R-:W-:Y:S05]  /*66e0*/  BSYNC B1 ;  /* 0x0000000000017941 */ /* 0x000fea0003800000 */
.L_x_1203:
        /* <DEDUP_REMOVED lines=73> */
.L_x_1210:
[----:B------:R-:W-:Y:S05]  /*6b80*/  BSYNC B0 ;  /* 0x0000000000007941 */ /* 0x000fea0003800000 */
.L_x_1209:
        /* <DEDUP_REMOVED lines=56> */
.L_x_1208:
[----:B------:R-:W-:Y:S05]  /*6f10*/  BSYNC B1 ;  /* 0x0000000000017941 */ /* 0x000fea0003800000 */
.L_x_1207:
        /* <DEDUP_REMOVED lines=73> */
.L_x_1214:
[----:B------:R-:W-:Y:S05]  /*73b0*/  BSYNC B0 ;  /* 0x0000000000007941 */ /* 0x000fea0003800000 */
.L_x_1213:
        /* <DEDUP_REMOVED lines=21> */
[--C-:B------:R-:W-:Y:S01]  /*7510*/  @!P0 HADD2.F32 R2, -RZ, R7.reuse.H1_H1 ;  /* 0x30000007ff028230 */ /* 0x100fe20000004100 */
[----:B------:R-:W-:Y:S01]  /*7520*/  @!P0 FFMA.FTZ R28, R24, R8, -R28 ;  /* 0x00000008181c8223 */ /* 0x000fe2000001081c */
[----:B------:R-:W-:Y:S01]  /*7530*/  @!P0 MOV R8, R22 ;  /* 0x0000001600088202 */ /* 0x000fe20000000f00 */
[----:B------:R-:W-:Y:S01]  /*7540*/  @!P0 FFMA.FTZ R0, R17, R24, R0 ;  /* 0x0000001811008223 */ /* 0x000fe20000010000 */
[----:B------:R-:W-:Y:S02]  /*7550*/  @!P0 HADD2.F32 R25, -RZ, R26.H1_H1 ;  /* 0x3000001aff198230 */ /* 0x000fe40000004100 */
[----:B------:R-:W-:Y:S02]  /*7560*/  @!P0 HADD2.F32 R24, -RZ, R7.H0_H0 ;  /* 0x20000007ff188230 */ /* 0x000fe40000004100 */
[----:B------:R-:W-:Y:S01]  /*7570*/  @!P0 HADD2.F32 R7, -RZ, R3.H1_H1 ;  /* 0x30000003ff078230 */ /* 0x000fe20000004100 */
[C---:B------:R-:W-:Y:S01]  /*7580*/  @!P0 FMUL.FTZ R29, R2.reuse, R25 ;  /* 0x00000019021d8220 */ /* 0x040fe20000410000 */
[--C-:B------:R-:W-:Y:S01]  /*7590*/  @!P0 HADD2.F32 R26, -RZ, R27.reuse.H0_H0 ;  /* 0x2000001bff1a8230 */ /* 0x100fe20000004100 */
[----:B------:R-:W-:Y:S01]  /*75a0*/  @!P0 FMUL.FTZ R2, R2, R6 ;  /* 0x0000000602028220 */ /* 0x000fe20000410000 */
[----:B------:R-:W-:Y:S01]  /*75b0*/  @!P0 F2FP.PACK_AB R0, R0, R28 ;  /* 0x0000001c0000823e */ /* 0x000fe200000000ff */
[----:B------:R-:W-:Y:S01]  /*75c0*/  @!P0 FFMA.FTZ R29, R24, R6, -R29 ;  /* 0x00000006181d8223 */ /* 0x000fe2000001081d */
[--C-:B------:R-:W-:Y:S01]  /*75d0*/  @!P0 HADD2.F32 R17, -RZ, R8.reuse.H1_H1 ;  /* 0x30000008ff118230 */ /* 0x100fe20000004100 */
[----:B------:R-:W-:Y:S01]  /*75e0*/  @!P0 FFMA.FTZ R2, R25, R24, R2 ;  /* 0x0000001819028223 */ /* 0x000fe20000010002 */
[----:B------:R-:W-:Y:S01]  /*75f0*/  @!P0 MOV R20, R0 ;  /* 0x0000000000148202 */ /* 0x000fe20000000f00 */
[----:B------:R-:W-:Y:S02]  /*7600*/  @!P0 HADD2.F32 R6, -RZ, R8.H0_H0 ;  /* 0x20000008ff068230 */ /* 0x000fe40000004100 */
[----:B------:R-:W-:Y:S01]  /*7610*/  @!P0 HADD2.F32 R27, -RZ, R27.H1_H1 ;  /* 0x3000001bff1b8230 */ /* 0x000fe20000004100 */
[----:B------:R-:W-:Y:S01]  /*7620*/  @!P0 F2FP.PACK_AB R2, R2, R29 ;  /* 0x0000001d0202823e */ /* 0x000fe200000000ff */
[C---:B------:R-:W-:Y:S01]  /*7630*/  @!P0 FMUL.FTZ R35, R17.reuse, R26 ;  /* 0x0000001a11238220 */ /* 0x040fe20000410000 */
[----:B------:R-:W-:Y:S01]  /*7640*/  @!P0 HADD2.F32 R8, -RZ, R3.H0_H0 ;  /* 0x20000003ff088230 */ /* 0x000fe20000004100 */
[----:B------:R-:W-:Y:S01]  /*7650*/  @!P0 FMUL.FTZ R3, R17, R4 ;  /* 0x0000000411038220 */ /* 0x000fe20000410000 */
[----:B------:R-:W-:Y:S01]  /*7660*/  @!P0 MOV R21, R2 ;  /* 0x0000000200158202 */ /* 0x000fe20000000f00 */
[C---:B------:R-:W-:Y:S02]  /*7670*/  @!P0 FMUL.FTZ R30, R7.reuse, R27 ;  /* 0x0000001b071e8220 */ /* 0x040fe40000410000 */
[----:B------:R-:W-:Y:S02]  /*7680*/  @!P0 FFMA.FTZ R17, R6, R4, -R35 ;  /* 0x0000000406118223 */ /* 0x000fe40000010823 */
[----:B------:R-:W-:Y:S02]  /*7690*/  @!P0 FMUL.FTZ R4, R7, R5 ;  /* 0x0000000507048220 */ /* 0x000fe40000410000 */
[----:B------:R-:W-:Y:S01]  /*76a0*/  @!P0 FFMA.FTZ R3, R26, R6, R3 ;  /* 0x000000061a038223 */ /* 0x000fe20000010003 */
[----:B------:R-:W-:Y:S01]  /*76b0*/  LEA R6, P1, R172, R115, 0x1 ;  /* 0x00000073ac067211 */ /* 0x000fe200078208ff */
        /* <DEDUP_REMOVED lines=8> */
.L_x_1212:
[----:B------:R-:W-:Y:S05]  /*7740*/  BSYNC B1 ;  /* 0x0000000000017941 */ /* 0x000fea0003800000 */
.L_x_1211:
[----:B------:R-:W2:Y:S01]  /*7750*/  LD.E R0, [R10.64+0xd0] ;  /* 0x0000d0060a007980 */ /* 0x000ea2000c101900 */
[----:B------:R-:W-:Y:S02]  /*7760*/  IMAD.MOV.U32 R2, RZ, RZ, R13 ;  /* 0x000000ffff027224 */ /* 0x000fe400078e000d */
[----:B------:R-:W-:Y:S02]  /*7770*/  IMAD.MOV.U32 R3, RZ, RZ, R12 ;  /* 0x000000ffff037224 */ /* 0x000fe400078e000c */
[----:B------:R-:W-:Y:S02]  /*7780*/  IMAD.MOV.U32 R35, RZ, RZ, R33 ;  /* 0x000000ffff237224 */ /* 0x000fe400078e0021 */
[----:B--2---:R-:W-:Y:S05]  /*7790*/  IMAD.U32 R0, R0, -0x40, RZ ;  /* 0xffffffc000007824 */ /* 0x004fea00078e00ff */
[C---:B------:R-:W-:Y:S02]  /*77a0*/  LEA R13, P1, R0.reuse, R2, 0x1 ;  /* 0x00000002000d7211 */ /* 0x040fe400078208ff */
[C---:B------:R-:W-:Y:S02]  /*77b0*/  LEA R34, P0, R0.reuse, R34, 0x1 ;  /* 0x0000002200227211 */ /* 0x040fe400078008ff */
[C---:B------:R-:W-:Y:S02]  /*77c0*/  LEA.HI.X.SX32 R12, R0.reuse, R3, 0x1, P1 ;  /* 0x00000003000c7211 */ /* 0x040fe400008f0eff */
[----:B------:R-:W-:Y:S01]  /*77d0*/  LEA.HI.X.SX32 R33, R0, R35, 0x1, P0 ;  /* 0x0000002300217211 */ /* 0x000fe200000f0eff */
[----:B------:R-:W-:-:S05]  /*77e0*/  BRA `(.L_x_1215) ;  /* 0x0000775000007947 */ /* 0x000fca0003800000 */
.L_x_1182:
[----:B-1----:R-:W-:Y:S01]  /*77f0*/  BSSY B2, `(.L_x_1216) ;  /* 0x00000d0000027945 */ /* 0x002fe20003800000 */
[----:B------:R-:W-:-:S05]  /*7800*/  @!P2 BRA `(.L_x_1217) ;  /* 0x00000ce00000a947 */ /* 0x000fca0003800000 */
[----:B-----5:R-:W-:Y:S01]  /*7810*/  ISETP.GE.AND P0, PT, R18, R163, PT ;  /* 0x000000a31200720c */ /* 0x020fe20003f06270 */
[----:B------:R-:W-:Y:S01]  /*7820*/  @!UPT UIADD3 URZ, URZ, URZ, URZ ;  /* 0x0000003f3f3ff290 */ /* 0x000fe2000fffe03f */
[----:B------:R-:W-:Y:S11]  /*7830*/  BSSY B1, `(.L_x_1218) ;  /* 0x0000065000017945 */ /* 0x000ff60003800000 */
[----:B------:R-:W-:-:S05]  /*7840*/  @P0 BRA `(.L_x_1219) ;  /* 0x0000063000000947 */ /* 0x000fca0003800000 */
[----:B------:R-:W-:Y:S01]  /*7850*/  IMAD.MOV.U32 R4, RZ, RZ, R109 ;  /* 0x000000ffff047224 */ /* 0x000fe200078e006d */
[----:B------:R-:W-:Y:S01]  /*7860*/  MOV R5, R108 ;  /* 0x0000006c00057202 */ /* 0x000fe20000000f00 */
[----:B------:R-:W-:Y:S01]  /*7870*/  BSSY B0, `(.L_x_1220) ;  /* 0x000005d000007945 */ /* 0x000fe20003800000 */
[----:B------:R-:W-:Y:S03]  /*7880*/  ISETP.GE.AND P0, PT, R18, R17, PT ;  /* 0x000000111200720c */ /* 0x000fe60003f06270 */
[----:B------:R1:W5:Y:S10]  /*7890*/  LD.E.128 R40, [R4.64] ;  /* 0x0000000604287980 */ /* 0x000374000c101d00 */
[----:B------:R-:W-:-:S05]  /*78a0*/  @P0 BRA `(.L_x_1221) ;  /* 0x0000059000000947 */ /* 0x000fca0003800000 */
[----:B------:R-:W-:Y:S01]  /*78b0*/  LEA.HI R8, R17, R17, RZ, 0x1 ;  /* 0x0000001111087211 */ /* 0x000fe200078f08ff */
[----:B------:R-:W-:Y:S01]  /*78c0*/  IMAD.MOV.U32 R6, RZ, RZ, R111 ;  /* 0x000000ffff067224 */ /* 0x000fe200078e006f */
[----:B------:R-:W-:Y:S01]  /*78d0*/  MOV R0, RZ ;  /* 0x000000ff00007202 */ /* 0x000fe20000000f00 */
[----:B-----5:R-:W-:Y:S01]  /*78e0*/  IMAD.MOV.U32 R35, RZ, RZ, R43 ;  /* 0x000000ffff237224 */ /* 0x020fe200078e002b */
[----:B------:R-:W-:Y:S02]  /*78f0*/  SHF.R.S32.HI R8, RZ, 0x1, R8 ;  /* 0x00000001ff087819 */ /* 0x000fe40000011408 */
[----:B------:R-:W-:Y:S02]  /*7900*/  MOV R7, R110 ;  /* 0x0000006e00077202 */ /* 0x000fe40000000f00 */
[-C--:B------:R-:W-:Y:S02]  /*7910*/  ISETP.GE.AND P2, PT, R18, R8.reuse, PT ;  /* 0x000000081200720c */ /* 0x080fe40003f46270 */
[----:B------:R-:W-:Y:S02]  /*7920*/  MOV R3, R8 ;  /* 0x0000000800037202 */ /* 0x000fe40000000f00 */
[----:B------:R-:W-:Y:S02]  /*7930*/  MOV R26, R40 ;  /* 0x00000028001a7202 */ /* 0x000fe40000000f00 */
[----:B------:R-:W-:Y:S07]  /*7940*/  MOV R40, R42 ;  /* 0x0000002a00287202 */ /* 0x000fee0000000f00 */
[C---:B------:R-:W-:Y:S02]  /*7950*/  @P2 IADD3 R3, -R8.reuse, RZ, RZ ;  /* 0x000000ff08032210 */ /* 0x040fe40007ffe1ff */
[----:B------:R-:W-:Y:S02]  /*7960*/  @P2 IADD3 R0, -R8, RZ, RZ ;  /* 0x000000ff08002210 */ /* 0x000fe40007ffe1ff */
[C---:B------:R-:W-:Y:S02]  /*7970*/  LEA R2, P1, R3.reuse, R4, 0x1 ;  /* 0x0000000403027211 */ /* 0x040fe400078208ff */
[C---:B------:R-:W-:Y:S02]  /*7980*/  LEA R212, P0, R0.reuse, R6, 0x1 ;  /* 0x0000000600d47211 */ /* 0x040fe400078008ff */
[----:B------:R-:W-:Y:S02]  /*7990*/  LEA.HI.X.SX32 R3, R3, R5, 0x1, P1 ;  /* 0x0000000503037211 */ /* 0x000fe400008f0eff */
[----:B------:R-:W-:Y:S02]  /*79a0*/  LEA.HI.X.SX32 R213, R0, R7, 0x1, P0 ;  /* 0x0000000700d57211 */ /* 0x000fe400000f0eff */
[----:B------:R-:W-:Y:S01]  /*79b0*/  MOV R0, RZ ;  /* 0x000000ff00007202 */ /* 0x000fe20000000f00 */
[----:B-1----:R1:W2:Y:S01]  /*79c0*/  LD.E.128 R4, [R2.64] ;  /* 0x0000000602047980 */ /* 0x0022a2000c101d00 */
[----:B------:R-:W-:Y:S07]  /*79d0*/  @P2 IADD3 R0, -R8, RZ, RZ ;  /* 0x000000ff08002210 */ /* 0x000fee0007ffe1ff */
[----:B------:R-:W3:Y:S01]  /*79e0*/  LD.E.128 R212, [R212.64] ;  /* 0x00000006d4d47980 */ /* 0x000ee2000c101d00 */
[----:B-1----:R-:W-:Y:S01]  /*79f0*/  IMAD.MOV.U32 R2, RZ, RZ, R113 ;  /* 0x000000ffff027224 */ /* 0x002fe200078e0071 */
[----:B------:R-:W-:Y:S04]  /*7a00*/  MOV R3, R112 ;  /* 0x0000007000037202 */ /* 0x000fe80000000f00 */
[C---:B------:R-:W-:Y:S04]  /*7a10*/  LEA R2, P0, R0.reuse, R2, 0x1 ;  /* 0x0000000200027211 */ /* 0x040fe800078008ff */
[----:B------:R-:W-:Y:S05]  /*7a20*/  LEA.HI.X.SX32 R3, R0, R3, 0x1, P0 ;  /* 0x0000000300037211 */ /* 0x000fea00000f0eff */
[----:B------:R3:W4:Y:S02]  /*7a30*/  LD.E.128 R36, [R2.64] ;  /* 0x0000000602247980 */ /* 0x000724000c101d00 */
[--C-:B---3--:R-:W-:Y:S01]  /*7a40*/  HADD2.F32 R3, -RZ, R213.reuse.H0_H0 ;  /* 0x200000d5ff037230 */ /* 0x108fe20000004100 */
[----:B--2---:R-:W-:Y:S01]  /*7a50*/  MOV R23, R4 ;  /* 0x0000000400177202 */ /* 0x004fe20000000f00 */
        /* <DEDUP_REMOVED lines=51> */
[----:B------:R-:W-:Y:S01]  /*7d90*/  HADD2.F32 R29, -RZ, R39.H0_H0 ;  /* 0x20000027ff1d7230 */ /* 0x000fe20000004100 */
[----:B------:R-:W-:Y:S01]  /*7da0*/  F2FP.PACK_AB R40, R2, R0 ;  /* 0x000000000228723e */ /* 0x000fe200000000ff */
[----:B------:R-:W-:Y:S01]  /*7db0*/  HADD2.F32 R23, -RZ, R35.H0_H0 ;  /* 0x20000023ff177230 */ /* 0x000fe20000004100 */
[----:B------:R-:W-:Y:S01]  /*7dc0*/  F2FP.PACK_AB R41, R4, R3 ;  /* 0x000000030429723e */ /* 0x000fe200000000ff */
[----:B------:R-:W-:Y:S01]  /*7dd0*/  FFMA.FTZ R6, R22, R28, R6 ;  /* 0x0000001c16067223 */ /* 0x000fe20000010006 */
[----:B------:R-:W-:Y:S02]  /*7de0*/  HADD2.F32 R30, -RZ, R39.H1_H1 ;  /* 0x30000027ff1e7230 */ /* 0x000fe40000004100 */
[----:B------:R-:W-:Y:S01]  /*7df0*/  HADD2.F32 R24, -RZ, R35.H1_H1 ;  /* 0x30000023ff187230 */ /* 0x000fe20000004100 */
[----:B------:R-:W-:Y:S01]  /*7e00*/  FFMA.FTZ R7, R23, R29, R7 ;  /* 0x0000001d17077223 */ /* 0x000fe20000010007 */
[----:B------:R-:W-:Y:S03]  /*7e10*/  F2FP.PACK_AB R42, R6, R5 ;  /* 0x00000005062a723e */ /* 0x000fe600000000ff */
[----:B------:R-:W-:Y:S05]  /*7e20*/  FFMA.FTZ R8, R24, R30, R8 ;  /* 0x0000001e18087223 */ /* 0x000fea0000010008 */
[----:B------:R-:W-:Y:S02]  /*7e30*/  F2FP.PACK_AB R43, R8, R7 ;  /* 0x00000007082b723e */ /* 0x000fe400000000ff */
.L_x_1221:
[----:B------:R-:W-:Y:S05]  /*7e40*/  BSYNC B0 ;  /* 0x0000000000007941 */ /* 0x000fea0003800000 */
.L_x_1220:
[----:B------:R-:W-:Y:S02]  /*7e50*/  MOV R2, R115 ;  /* 0x0000007300027202 */ /* 0x000fe40000000f00 */
[----:B------:R-:W-:Y:S05]  /*7e60*/  MOV R3, R114 ;  /* 0x0000007200037202 */ /* 0x000fea0000000f00 */
[----:B-----5:R2:W-:Y:S02]  /*7e70*/  ST.E.128 [R2.64], R40 ;  /* 0x0000002802007985 */ /* 0x0205e4000c101d06 */
.L_x_1219:
[----:B------:R-:W-:Y:S05]  /*7e80*/  BSYNC B1 ;  /* 0x0000000000017941 */ /* 0x000fea0003800000 */
.L_x_1218:
[----:B------:R-:W-:Y:S11]  /*7e90*/  ISETP.GE.AND P0, PT, R9, R163, PT ;  /* 0x000000a30900720c */ /* 0x000ff60003f06270 */
[----:B------:R-:W-:Y:S02]  /*7ea0*/  @!UPT UIADD3 URZ, URZ, URZ, URZ ;  /* 0x0000003f3f3ff290 */ /* 0x000fe4000fffe03f */
[----:B------:R-:W-:-:S05]  /*7eb0*/  @P0 BRA `(.L_x_1217) ;  /* 0x0000063000000947 */ /* 0x000fca0003800000 */
[----:B------:R-:W-:Y:S01]  /*7ec0*/  IMAD.MOV.U32 R20, RZ, RZ, R109 ;  /* 0x000000ffff147224 */ /* 0x000fe200078e006d */
[----:B------:R-:W-:Y:S01]  /*7ed0*/  MOV R21, R108 ;  /* 0x0000006c00157202 */ /* 0x000fe20000000f00 */
[----:B------:R-:W-:Y:S01]  /*7ee0*/  BSSY B0, `(.L_x_1222) ;  /* 0x000005d000007945 */ /* 0x000fe20003800000 */
[----:B------:R-:W-:Y:S03]  /*7ef0*/  ISETP.GE.AND P0, PT, R9, R17, PT ;  /* 0x000000110900720c */ /* 0x000fe60003f06270 */
[----:B--2---:R2:W5:Y:S10]  /*7f00*/  LD.E.128 R40, [R20.64+0x80] ;  /* 0x0000800614287980 */ /* 0x004574000c101d00 */
[----:B------:R-:W-:-:S05]  /*7f10*/  @P0 BRA `(.L_x_1223) ;  /* 0x0000059000000947 */ /* 0x000fca0003800000 */
[----:B------:R-:W-:Y:S01]  /*7f20*/  LEA.HI R0, R17, R17, RZ, 0x1 ;  /* 0x0000001111007211 */ /* 0x000fe200078f08ff */
[----:B------:R-:W-:Y:S01]  /*7f30*/  IMAD.MOV.U32 R6, RZ, RZ, R111 ;  /* 0x000000ffff067224 */ /* 0x000fe200078e006f */
[----:B-1----:R-:W-:Y:S01]  /*7f40*/  MOV R4, RZ ;  /* 0x000000ff00047202 */ /* 0x002fe20000000f00 */
        /* <DEDUP_REMOVED lines=9> */
[C---:B------:R-:W-:Y:S01]  /*7fe0*/  LEA R2, P1, R3.reuse, R20, 0x1 ;  /* 0x0000001403027211 */ /* 0x040fe200078208ff */
[----:B--2---:R-:W-:Y:S01]  /*7ff0*/  IMAD.MOV.U32 R20, RZ, RZ, R113 ;  /* 0x000000ffff147224 */ /* 0x004fe200078e0071 */
[C---:B------:R-:W-:Y:S02]  /*8000*/  LEA R212, P0, R4.reuse, R6, 0x1 ;  /* 0x0000000604d47211 */ /* 0x040fe400078008ff */
[----:B------:R-:W-:Y:S02]  /*8010*/  LEA.HI.X.SX32 R3, R3, R21, 0x1, P1 ;  /* 0x0000001503037211 */ /* 0x000fe400008f0eff */
[----:B------:R-:W-:Y:S02]  /*8020*/  LEA.HI.X.SX32 R213, R4, R7, 0x1, P0 ;  /* 0x0000000704d57211 */ /* 0x000fe400000f0eff */
[----:B------:R-:W-:Y:S01]  /*8030*/  MOV R21, R112 ;  /* 0x0000007000157202 */ /* 0x000fe20000000f00 */
[----:B------:R1:W2:Y:S08]  /*8040*/  LD.E.128 R4, [R2.64+0x80] ;  /* 0x0000800602047980 */ /* 0x0002b0000c101d00 */
[----:B------:R-:W3:Y:S01]  /*8050*/  LD.E.128 R212, [R212.64+0x80] ;  /* 0x00008006d4d47980 */ /* 0x000ee2000c101d00 */
[----:B-1----:R-:W-:Y:S02]  /*8060*/  MOV R3, RZ ;  /* 0x000000ff00037202 */ /* 0x002fe40000000f00 */
[----:B------:R-:W-:Y:S04]  /*8070*/  @P2 IADD3 R3, -R0, RZ, RZ ;  /* 0x000000ff00032210 */ /* 0x000fe80007ffe1ff */
[C---:B------:R-:W-:Y:S04]  /*8080*/  LEA R2, P0, R3.reuse, R20, 0x1 ;  /* 0x0000001403027211 */ /* 0x040fe800078008ff */
[----:B------:R-:W-:Y:S05]  /*8090*/  LEA.HI.X.SX32 R3, R3, R21, 0x1, P0 ;  /* 0x0000001503037211 */ /* 0x000fea00000f0eff */
[----:B------:R3:W4:Y:S02]  /*80a0*/  LD.E.128 R36, [R2.64+0x80] ;  /* 0x0000800602247980 */ /* 0x000724000c101d00 */
        /* <DEDUP_REMOVED lines=64> */
.L_x_1223:
[----:B------:R-:W-:Y:S05]  /*84b0*/  BSYNC B0 ;  /* 0x0000000000007941 */ /* 0x000fea0003800000 */
.L_x_1222:
[----:B------:R-:W-:Y:S02]  /*84c0*/  MOV R2, R115 ;  /* 0x0000007300027202 */ /* 0x000fe40000000f00 */
[----:B------:R-:W-:Y:S05]  /*84d0*/  MOV R3, R114 ;  /* 0x0000007200037202 */ /* 0x000fea0000000f00 */
[----:B-----5:R3:W-:Y:S02]  /*84e0*/  ST.E.128 [R2.64+0x80], R40 ;  /* 0x0000802802007985 */ /* 0x0207e4000c101d06 */
.L_x_1217:
[----:B------:R-:W-:Y:S05]  /*84f0*/  BSYNC B2 ;  /* 0x0000000000027941 */ /* 0x000fea0003800000 */
.L_x_1216:
        /* <DEDUP_REMOVED lines=15> */
[----:B------:R-:W-:Y:S01]  /*85f0*/  LEA.HI R0, R17, R17, RZ, 0x1 ;  /* 0x0000001111007211 */ /* 0x000fe200078f08ff */
[----:B-----5:R-:W-:Y:S01]  /*8600*/  IMAD.MOV.U32 R26, RZ, RZ, R40 ;  /* 0x000000ffff1a7224 */ /* 0x020fe200078e0028 */
[----:B-1----:R-:W-:Y:S02]  /*8610*/  MOV R5, RZ ;  /* 0x000000ff00057202 */ /* 0x002fe40000000f00 */
[----:B------:R-:W-:Y:S02]  /*8620*/  SHF.R.S32.HI R0, RZ, 0x1, R0 ;  /* 0x00000001ff007819 */ /* 0x000fe40000011400 */
[----:B------:R-:W-:Y:S02]  /*8630*/  MOV R40, R42 ;  /* 0x0000002a00287202 */ /* 0x000fe40000000f00 */
[-C--:B------:R-:W-:Y:S02]  /*8640*/  ISETP.GE.AND P1, PT, R18, R0.reuse, PT ;  /* 0x000000001200720c */ /* 0x080fe40003f26270 */
[----:B------:R-:W-:Y:S02]  /*8650*/  MOV R3, R0 ;  /* 0x0000000000037202 */ /* 0x000fe40000000f00 */
[----:B------:R-:W-:Y:S09]  /*8660*/  MOV R35, R43 ;  /* 0x0000002b00237202 */ /* 0x000ff20000000f00 */
[----:B------:R-:W-:Y:S01]  /*8670*/  @P1 IMAD.MOV R5, RZ, RZ, -R0 ;  /* 0x000000ffff051224 */ /* 0x000fe200078e0a00 */
[----:B------:R-:W-:Y:S04]  /*8680*/  @P1 IADD3 R3, -R0, RZ, RZ ;  /* 0x000000ff00031210 */ /* 0x000fe80007ffe1ff */
[----:B------:R-:W-:Y:S02]  /*8690*/  LEA R2, P0, R3, R6, 0x1 ;  /* 0x0000000603027211 */ /* 0x000fe400078008ff */
[----:B------:R-:W-:Y:S02]  /*86a0*/  IADD3 R4, P2, R155, R5, RZ ;  /* 0x000000059b047210 */ /* 0x000fe40007f5e0ff */
[----:B------:R-:W-:Y:S02]  /*86b0*/  LEA.HI.X.SX32 R3, R3, R7, 0x1, P0 ;  /* 0x0000000703037211 */ /* 0x000fe400000f0eff */
[----:B------:R-:W-:Y:S02]  /*86c0*/  LEA.HI.X.SX32 R5, R5, R131, 0x1, P2 ;  /* 0x0000008305057211 */ /* 0x000fe400010f0eff */
[C---:B------:R-:W-:Y:S04]  /*86d0*/  LEA R212, P0, R4.reuse, R111, 0x1 ;  /* 0x0000006f04d47211 */ /* 0x040fe800078008ff */
[----:B------:R-:W-:Y:S02]  /*86e0*/  LEA.HI.X R213, R4, R110, R5, 0x1, P0 ;  /* 0x0000006e04d57211 */ /* 0x000fe400000f0c05 */
[----:B--2---:R1:W2:Y:S08]  /*86f0*/  LD.E.128 R4, [R2.64] ;  /* 0x0000000602047980 */ /* 0x0042b0000c101d00 */
[----:B------:R-:W3:Y:S01]  /*8700*/  LD.E.128 R212, [R212.64] ;  /* 0x00000006d4d47980 */ /* 0x000ee2000c101d00 */
[----:B-1----:R-:W-:Y:S02]  /*8710*/  MOV R2, RZ ;  /* 0x000000ff00027202 */ /* 0x002fe40000000f00 */
[----:B------:R-:W-:Y:S04]  /*8720*/  @P1 IADD3 R2, -R0, RZ, RZ ;  /* 0x000000ff00021210 */ /* 0x000fe80007ffe1ff */
[----:B------:R-:W-:Y:S04]  /*8730*/  IADD3 R3, P0, R155, R2, RZ ;  /* 0x000000029b037210 */ /* 0x000fe80007f1e0ff */
[----:B------:R-:W-:Y:S02]  /*8740*/  LEA.HI.X.SX32 R0, R2, R131, 0x1, P0 ;  /* 0x0000008302007211 */ /* 0x000fe400000f0eff */
[C---:B------:R-:W-:Y:S04]  /*8750*/  LEA R2, P0, R3.reuse, R113, 0x1 ;  /* 0x0000007103027211 */ /* 0x040fe800078008ff */
[----:B------:R-:W-:Y:S05]  /*8760*/  LEA.HI.X R3, R3, R112, R0, 0x1, P0 ;  /* 0x0000007003037211 */ /* 0x000fea00000f0c00 */
[----:B------:R3:W4:Y:S02]  /*8770*/  LD.E.128 R36, [R2.64] ;  /* 0x0000000602247980 */ /* 0x000724000c101d00 */
[--C-:B---3--:R-:W-:Y:S01]  /*8780*/  HADD2.F32 R3, -RZ, R213.reuse.H0_H0 ;  /* 0x200000d5ff037230 */ /* 0x108fe20000004100 */
[----:B--2---:R-:W-:Y:S01]  /*8790*/  IMAD.MOV.U32 R23, RZ, RZ, R4 ;  /* 0x000000ffff177224 */ /* 0x004fe200078e0004 */
        /* <DEDUP_REMOVED lines=29> */
[----:B------:R-:W-:Y:S02]  /*8970*/  FMUL.FTZ R5, R23, R5 ;  /* 0x0000000517057220 */ /* 0x000fe40000410000 */
[----:B------:R-:W-:Y:S02]  /*8980*/  FMUL.FTZ R7, R21, R7 ;  /* 0x0000000715077220 */ /* 0x000fe40000410000 */
[----:B------:R-:W-:Y:S01]  /*8990*/  FMUL.FTZ R8, R20, R8 ;  /* 0x0000000814087220 */ /* 0x000fe20000410000 */
[----:B------:R-:W-:Y:S01]  /*89a0*/  HADD2.F32 R20, -RZ, R26.H0_H0 ;  /* 0x2000001aff147230 */ /* 0x000fe20000004100 */
[----:B------:R-:W-:Y:S01]  /*89b0*/  FMUL.FTZ R6, R22, R6 ;  /* 0x0000000616067220 */ /* 0x000fe20000410000 */
[----:B----4-:R-:W-:Y:S01]  /*89c0*/  HADD2.F32 R21, -RZ, R36.H0_H0 ;  /* 0x20000024ff157230 */ /* 0x010fe20000004100 */
[----:B------:R-:W-:Y:S01]  /*89d0*/  FMUL.FTZ R2, R24, R2 ;  /* 0x0000000218027220 */ /* 0x000fe20000410000 */
[----:B------:R-:W-:Y:S02]  /*89e0*/  HADD2.F32 R22, -RZ, R26.H1_H1 ;  /* 0x3000001aff167230 */ /* 0x000fe40000004100 */
[----:B------:R-:W-:Y:S01]  /*89f0*/  HADD2.F32 R23, -RZ, R36.H1_H1 ;  /* 0x30000024ff177230 */ /* 0x000fe20000004100 */
[----:B------:R-:W-:Y:S01]  /*8a00*/  FFMA.FTZ R0, R20, R21, R0 ;  /* 0x0000001514007223 */ /* 0x000fe20000010000 */
[----:B------:R-:W-:Y:S02]  /*8a10*/  HADD2.F32 R24, -RZ, R41.H0_H0 ;  /* 0x20000029ff187230 */ /* 0x000fe40000004100 */
        /* <DEDUP_REMOVED lines=22> */
.L_x_1229:
[----:B------:R-:W-:Y:S05]  /*8b80*/  BSYNC B0 ;  /* 0x0000000000007941 */ /* 0x000fea0003800000 */
.L_x_1228:
[C---:B------:R-:W-:Y:S04]  /*8b90*/  LEA R2, P0, R227.reuse, R115, 0x1 ;  /* 0x00000073e3027211 */ /* 0x040fe800078008ff */
[----:B------:R-:W-:Y:S05]  /*8ba0*/  LEA.HI.X R3, R227, R114, R228, 0x1, P0 ;  /* 0x00000072e3037211 */ /* 0x000fea00000f0ce4 */
[----:B-----5:R3:W-:Y:S04]  /*8bb0*/  ST.E.128 [R2.64], R40 ;  /* 0x0000002802007985 */ /* 0x0207e8000c101d06 */
.L_x_1227:
[----:B------:R-:W-:Y:S05]  /*8bc0*/  BSYNC B1 ;  /* 0x0000000000017941 */ /* 0x000fea0003800000 */
.L_x_1226:
        /* <DEDUP_REMOVED lines=98> */
.L_x_1231:
[----:B------:R-:W-:Y:S05]  /*91f0*/  BSYNC B0 ;  /* 0x0000000000007941 */ /* 0x000fea0003800000 */
.L_x_1230:
[C---:B------:R-:W-:Y:S04]  /*9200*/  LEA R2, P0, R71.reuse, R115, 0x1 ;  /* 0x0000007347027211 */ /* 0x040fe800078008ff */
[----:B------:R-:W-:Y:S05]  /*9210*/  LEA.HI.X R3, R71, R114, R70, 0x1, P0 ;  /* 0x0000007247037211 */ /* 0x000fea00000f0c46 */
[----:B-----5:R3:W-:Y:S04]  /*9220*/  ST.E.128 [R2.64], R40 ;  /* 0x0000002802007985 */ /* 0x0207e8000c101d06 */
.L_x_1225:
[----:B------:R-:W-:Y:S05]  /*9230*/  BSYNC B2 ;  /* 0x0000000000027941 */ /* 0x000fea0003800000 */
.L_x_1224:
        /* <DEDUP_REMOVED lines=104> */
.L_x_1237:
[----:B------:R-:W-:Y:S05]  /*98c0*/  BSYNC B0 ;  /* 0x0000000000007941 */ /* 0x000fea0003800000 */
.L_x_1236:
[C---:B------:R-:W-:Y:S04]  /*98d0*/  LEA R2, P0, R72.reuse, R115, 0x1 ;  /* 0x0000007348027211 */ /* 0x040fe800078008ff */
[----:B------:R-:W-:Y:S05]  /*98e0*/  LEA.HI.X R3, R72, R114, R73, 0x1, P0 ;  /* 0x0000007248037211 */ /* 0x000fea00000f0c49 */
[----:B-----5:R3:W-:Y:S04]  /*98f0*/  ST.E.128 [R2.64], R40 ;  /* 0x0000002802007985 */ /* 0x0207e8000c101d06 */
.L_x_1235:
[----:B------:R-:W-:Y:S05]  /*9900*/  BSYNC B1 ;  /* 0x0000000000017941 */ /* 0x000fea0003800000 */
.L_x_1234:
        /* <DEDUP_REMOVED lines=98> */
.L_x_1239:
[----:B------:R-:W-:Y:S05]  /*9f30*/  BSYNC B0 ;  /* 0x0000000000007941 */ /* 0x000fea0003800000 */
.L_x_1238:
[C---:B------:R-:W-:Y:S04]  /*9f40*/  LEA R2, P0, R198.reuse, R115, 0x1 ;  /* 0x00000073c6027211 */ /* 0x040fe800078008ff */
[----:B------:R-:W-:Y:S05]  /*9f50*/  LEA.HI.X R3, R198, R114, R199, 0x1, P0 ;  /* 0x00000072c6037211 */ /* 0x000fea00000f0cc7 */
[----:B-----5:R3:W-:Y:S04]  /*9f60*/  ST.E.128 [R2.64], R40 ;  /* 0x0000002802007985 */ /* 0x0207e8000c101d06 */
.L_x_1233:
[----:B------:R-:W-:Y:S05]  /*9f70*/  BSYNC B2 ;  /* 0x0000000000027941 */ /* 0x000fea0003800000 */
.L_x_1232:
        /* <DEDUP_REMOVED lines=9> */
[----:B--2---:R-:W-:Y:S01]  /*a010*/  MOV R6, R109 ;  /* 0x0000006d00067202 */ /* 0x004fe20000000f00 */
[----:B------:R-:W-:Y:S01]  /*a020*/  IMAD R0, R203, 0x60, RZ ;  /* 0x00000060cb007824 */ /* 0x000fe200078e02ff */
[----:B------:R-:W-:Y:S01]  /*a030*/  MOV R7, R108 ;  /* 0x0000006c00077202 */ /* 0x000fe20000000f00 */
[----:B------:R-:W-:Y:S01]  /*a040*/  BSSY B0, `(.L_x_1244) ;  /* 0x000005f000007945 */ /* 0x000fe20003800000 */
[----:B------:R-:W-:Y:S03]  /*a050*/  ISETP.GE.AND P0, PT, R18, R17, PT ;  /* 0x000000111200720c */ /* 0x000fe60003f06270 */
[----:B------:R-:W-:Y:S05]  /*a060*/  IMAD.WIDE.U32 R6, R202, 0x60, R6 ;  /* 0x00000060ca067825 */ /* 0x000fea00078e0006 */
[----:B------:R-:W-:Y:S05]  /*a070*/  IADD3 R7, R7, R0, RZ ;  /* 0x0000000007077210 */ /* 0x000fea0007ffe0ff */
[----:B---3--:R2:W5:Y:S01]  /*a080*/  LD.E.128 R40, [R6.64] ;  /* 0x0000000606287980 */ /* 0x008562000c101d00 */
        /* <DEDUP_REMOVED lines=90> */
.L_x_1245:
[----:B------:R-:W-:Y:S05]  /*a630*/  BSYNC B0 ;  /* 0x0000000000007941 */ /* 0x000fea0003800000 */
.L_x_1244:
[----:B------:R-:W-:Y:S01]  /*a640*/  MOV R2, R115 ;  /* 0x0000007300027202 */ /* 0x000fe20000000f00 */
[----:B------:R-:W-:Y:S01]  /*a650*/  IMAD R0, R45, 0x60, RZ ;  /* 0x000000602d007824 */ /* 0x000fe200078e02ff */
[----:B------:R-:W-:Y:S05]  /*a660*/  MOV R3, R114 ;  /* 0x0000007200037202 */ /* 0x000fea0000000f00 */
[----:B------:R-:W-:Y:S05]  /*a670*/  IMAD.WIDE.U32 R2, R44, 0x60, R2 ;  /* 0x000000602c027825 */ /* 0x000fea00078e0002 */
[----:B------:R-:W-:Y:S05]  /*a680*/  IADD3 R3, R3, R0, RZ ;  /* 0x0000000003037210 */ /* 0x000fea0007ffe0ff */
[----:B-----5:R3:W-:Y:S02]  /*a690*/  ST.E.128 [R2.64], R40 ;  /* 0x0000002802007985 */ /* 0x0207e4000c101d06 */
.L_x_1243:
[----:B------:R-:W-:Y:S05]  /*a6a0*/  BSYNC B1 ;  /* 0x0000000000017941 */ /* 0x000fea0003800000 */
.L_x_1242:
        /* <DEDUP_REMOVED lines=98> */
.L_x_1247:
[----:B------:R-:W-:Y:S05]  /*acd0*/  BSYNC B0 ;  /* 0x0000000000007941 */ /* 0x000fea0003800000 */
.L_x_1246:
[C---:B------:R-:W-:Y:S04]  /*ace0*/  LEA R2, P0, R196.reuse, R115, 0x1 ;  /* 0x00000073c4027211 */ /* 0x040fe800078008ff */
[----:B------:R-:W-:Y:S05]  /*acf0*/  LEA.HI.X R3, R196, R114, R197, 0x1, P0 ;  /* 0x00000072c4037211 */ /* 0x000fea00000f0cc5 */
[----:B-----5:R3:W-:Y:S04]  /*ad00*/  ST.E.128 [R2.64], R40 ;  /* 0x0000002802007985 */ /* 0x0207e8000c101d06 */
.L_x_1241:
[----:B------:R-:W-:Y:S05]  /*ad10*/  BSYNC B2 ;  /* 0x0000000000027941 */ /* 0x000fea0003800000 */
.L_x_1240:
        /* <DEDUP_REMOVED lines=104> */
.L_x_1253:
[----:B------:R-:W-:Y:S05]  /*b3a0*/  BSYNC B0 ;  /* 0x0000000000007941 */ /* 0x000fea0003800000 */
.L_x_1252:
[C---:B------:R-:W-:Y:S04]  /*b3b0*/  LEA R2, P0, R68.reuse, R115, 0x1 ;  /* 0x0000007344027211 */ /* 0x040fe800078008ff */
[----:B------:R-:W-:Y:S05]  /*b3c0*/  LEA.HI.X R3, R68, R114, R69, 0x1, P0 ;  /* 0x0000007244037211 */ /* 0x000fea00000f0c45 */
[----:B-----5:R3:W-:Y:S04]  /*b3d0*/  ST.E.128 [R2.64], R40 ;  /* 0x0000002802007985 */ /* 0x0207e8000c101d06 */
.L_x_1251:
[----:B------:R-:W-:Y:S05]  /*b3e0*/  BSYNC B1 ;  /* 0x0000000000017941 */ /* 0x000fea0003800000 */
.L_x_1250:
        /* <DEDUP_REMOVED lines=98> */
.L_x_1255:
[----:B------:R-:W-:Y:S05]  /*ba10*/  BSYNC B0 ;  /* 0x0000000000007941 */ /* 0x000fea0003800000 */
.L_x_1254:
[C---:B------:R-:W-:Y:S04]  /*ba20*/  LEA R2, P0, R194.reuse, R115, 0x1 ;  /* 0x00000073c2027211 */ /* 0x040fe800078008ff */
[----:B------:R-:W-:Y:S05]  /*ba30*/  LEA.HI.X R3, R194, R114, R195, 0x1, P0 ;  /* 0x00000072c2037211 */ /* 0x000fea00000f0cc3 */
[----:B-----5:R3:W-:Y:S04]  /*ba40*/  ST.E.128 [R2.64], R40 ;  /* 0x0000002802007985 */ /* 0x0207e8000c101d06 */
.L_x_1249:
[----:B------:R-:W-:Y:S05]  /*ba50*/  BSYNC B2 ;  /* 0x0000000000027941 */ /* 0x000fea0003800000 */
.L_x_1248:
        /* <DEDUP_REMOVED lines=107> */
.L_x_1261:
[----:B------:R-:W-:Y:S05]  /*c110*/  BSYNC B0 ;  /* 0x0000000000007941 */ /* 0x000fea0003800000 */
.L_x_1260:
[----:B------:R-:W-:Y:S01]  /*c120*/  MOV R2, R115 ;  /* 0x0000007300027202 */ /* 0x000fe20000000f00 */
[----:B------:R-:W-:Y:S01]  /*c130*/  IMAD R0, R45, 0xa0, RZ ;  /* 0x000000a02d007824 */ /* 0x000fe200078e02ff */
[----:B------:R-:W-:Y:S05]  /*c140*/  MOV R3, R114 ;  /* 0x0000007200037202 */ /* 0x000fea0000000f00 */
[----:B------:R-:W-:Y:S05]  /*c150*/  IMAD.WIDE.U32 R2, R44, 0xa0, R2 ;  /* 0x000000a02c027825 */ /* 0x000fea00078e0002 */
[----:B------:R-:W-:Y:S05]  /*c160*/  IADD3 R3, R3, R0, RZ ;  /* 0x0000000003037210 */ /* 0x000fea0007ffe0ff */
[----:B-----5:R3:W-:Y:S02]  /*c170*/  ST.E.128 [R2.64], R40 ;  /* 0x0000002802007985 */ /* 0x0207e4000c101d06 */
.L_x_1259:
[----:B------:R-:W-:Y:S05]  /*c180*/  BSYNC B1 ;  /* 0x0000000000017941 */ /* 0x000fea0003800000 */
.L_x_1258:
        /* <DEDUP_REMOVED lines=98> */
.L_x_1263:
[----:B------:R-:W-:Y:S05]  /*c7b0*/  BSYNC B0 ;  /* 0x0000000000007941 */ /* 0x000fea0003800000 */
.L_x_1262:
[C---:B------:R-:W-:Y:S04]  /*c7c0*/  LEA R2, P0, R176.reuse, R115, 0x1 ;  /* 0x00000073b0027211 */ /* 0x040fe800078008ff */
[----:B------:R-:W-:Y:S05]  /*c7d0*/  LEA.HI.X R3, R176, R114, R67, 0x1, P0 ;  /* 0x00000072b0037211 */ /* 0x000fea00000f0c43 */
[----:B-----5:R3:W-:Y:S04]  /*c7e0*/  ST.E.128 [R2.64], R40 ;  /* 0x0000002802007985 */ /* 0x0207e8000c101d06 */
.L_x_1257:
[----:B------:R-:W-:Y:S05]  /*c7f0*/  BSYNC B2 ;  /* 0x0000000000027941 */ /* 0x000fea0003800000 */
.L_x_1256:
        /* <DEDUP_REMOVED lines=107> */
.L_x_1269:
[----:B------:R-:W-:Y:S05]  /*ceb0*/  BSYNC B0 ;  /* 0x0000000000007941 */ /* 0x000fea0003800000 */
.L_x_1268:
[----:B------:R-:W-:Y:S01]  /*cec0*/  MOV R2, R115 ;  /* 0x0000007300027202 */ /* 0x000fe20000000f00 */
[----:B------:R-:W-:Y:S01]  /*ced0*/  IMAD R0, R45, 0xc0, RZ ;  /* 0x000000c02d007824 */ /* 0x000fe200078e02ff */
[----:B------:R-:W-:Y:S05]  /*cee0*/  MOV R3, R114 ;  /* 0x0000007200037202 */ /* 0x000fea0000000f00 */
[----:B------:R-:W-:Y:S05]  /*cef0*/  IMAD.WIDE.U32 R2, R44, 0xc0, R2 ;  /* 0x000000c02c027825 */ /* 0x000fea00078e0002 */
[----:B------:R-:W-:Y:S05]  /*cf00*/  IADD3 R3, R3, R0, RZ ;  /* 0x0000000003037210 */ /* 0x000fea0007ffe0ff */
[----:B-----5:R3:W-:Y:S02]  /*cf10*/  ST.E.128 [R2.64], R40 ;  /* 0x0000002802007985 */ /* 0x0207e4000c101d06 */
.L_x_1267:
[----:B------:R-:W-:Y:S05]  /*cf20*/  BSYNC B1 ;  /* 0x0000000000017941 */ /* 0x000fea0003800000 */
.L_x_1266:
        /* <DEDUP_REMOVED lines=98> */
.L_x_1271:
[----:B------:R-:W-:Y:S05]  /*d550*/  BSYNC B0 ;  /* 0x0000000000007941 */ /* 0x000fea0003800000 */
.L_x_1270:
[C---:B------:R-:W-:Y:S04]  /*d560*/  LEA R2, P0, R174.reuse, R115, 0x1 ;  /* 0x00000073ae027211 */ /* 0x040fe800078008ff */
[----:B------:R-:W-:Y:S05]  /*d570*/  LEA.HI.X R3, R174, R114, R66, 0x1, P0 ;  /* 0x00000072ae037211 */ /* 0x000fea00000f0c42 */
[----:B-----5:R3:W-:Y:S04]  /*d580*/  ST.E.128 [R2.64], R40 ;  /* 0x0000002802007985 */ /* 0x0207e8000c101d06 */
.L_x_1265:
[----:B------:R-:W-:Y:S05]  /*d590*/  BSYNC B2 ;  /* 0x0000000000027941 */ /* 0x000fea0003800000 */
.L_x_1264:
        /* <DEDUP_REMOVED lines=107> */
.L_x_1277:
[----:B------:R-:W-:Y:S05]  /*dc50*/  BSYNC B0 ;  /* 0x0000000000007941 */ /* 0x000fea0003800000 */
.L_x_1276:
[----:B------:R-:W-:Y:S01]  /*dc60*/  MOV R2, R115 ;  /* 0x0000007300027202 */ /* 0x000fe20000000f00 */
[----:B------:R-:W-:Y:S01]  /*dc70*/  IMAD R0, R45, 0xe0, RZ ;  /* 0x000000e02d007824 */ /* 0x000fe200078e02ff */
[----:B------:R-:W-:Y:S05]  /*dc80*/  MOV R3, R114 ;  /* 0x0000007200037202 */ /* 0x000fea0000000f00 */
[----:B------:R-:W-:Y:S05]  /*dc90*/  IMAD.WIDE.U32 R2, R44, 0xe0, R2 ;  /* 0x000000e02c027825 */ /* 0x000fea00078e0002 */
[----:B------:R-:W-:Y:S05]  /*dca0*/  IADD3 R3, R3, R0, RZ ;  /* 0x0000000003037210 */ /* 0x000fea0007ffe0ff */
[----:B-----5:R3:W-:Y:S02]  /*dcb0*/  ST.E.128 [R2.64], R40 ;  /* 0x0000002802007985 */ /* 0x0207e4000c101d06 */
.L_x_1275:
[----:B------:R-:W-:Y:S05]  /*dcc0*/  BSYNC B1 ;  /* 0x0000000000017941 */ /* 0x000fea0003800000 */
.L_x_1274:
[----:B------:R-:W-:Y:S11]  /*dcd0*/  ISETP.GE.AND P0, PT, R9, R163, PT ;  /* 0x000000a30900720c */ /* 0x000ff60003f06270 */
[----:B------:R-:W-:Y:S02]  /*dce0*/  @!UPT UIADD3 URZ, URZ, URZ, URZ ;  /* 0x0000003f3f3ff290 */ /* 0x000fe4000fffe03f */
[----:B------:R-:W-:-:S05]  /*dcf0*/  @P0 BRA `(.L_x_1273) ;  /* 0x0000065000000947 */ /* 0x000fca0003800000 */
[C---:B--2---:R-:W-:Y:S01]  /*dd00*/  LEA R20, P0, R95.reuse, R109, 0x1 ;  /* 0x0000006d5f147211 */ /* 0x044fe200078008ff */
[----:B------:R-:W-:Y:S03]  /*dd10*/  BSSY B0, `(.L_x_1278) ;  /* 0x0000060000007945 */ /* 0x000fe60003800000 */
[----:B------:R-:W-:Y:S02]  /*dd20*/  LEA.HI.X R21, R95, R108, R94, 0x1, P0 ;  /* 0x0000006c5f157211 */ /* 0x000fe400000f0c5e */
[----:B------:R-:W-:Y:S03]  /*dd30*/  ISETP.GE.AND P0, PT, R9, R17, PT ;  /* 0x000000110900720c */ /* 0x000fe60003f06270 */
[----:B-1----:R1:W5:Y:S10]  /*dd40*/  LD.E.128 R4, [R20.64] ;  /* 0x0000000614047980 */ /* 0x002374000c101d00 */
[----:B------:R-:W-:-:S05]  /*dd50*/  @P0 BRA `(.L_x_1279) ;  /* 0x000005b000000947 */ /* 0x000fca0003800000 */
[----:B------:R-:W-:Y:S01]  /*dd60*/  LEA.HI R0, R17, R17, RZ, 0x1 ;  /* 0x0000001111007211 */ /* 0x000fe200078f08ff */
[----:B-----5:R-:W-:Y:S01]  /*dd70*/  IMAD.MOV.U32 R35, RZ, RZ, R6 ;  /* 0x000000ffff237224 */ /* 0x020fe200078e0006 */
[----:B------:R-:W-:Y:S02]  /*dd80*/  MOV R17, RZ ;  /* 0x000000ff00117202 */ /* 0x000fe40000000f00 */
[----:B------:R-:W-:Y:S02]  /*dd90*/  SHF.R.S32.HI R0, RZ, 0x1, R0 ;  /* 0x00000001ff007819 */ /* 0x000fe40000011400 */
[----:B------:R-:W-:Y:S02]  /*dda0*/  MOV R26, R4 ;  /* 0x00000004001a7202 */ /* 0x000fe40000000f00 */
[-C--:B------:R-:W-:Y:S02]  /*ddb0*/  ISETP.GE.AND P1, PT, R9, R0.reuse, PT ;  /* 0x000000000900720c */ /* 0x080fe40003f26270 */
[----:B---3--:R-:W-:Y:S02]  /*ddc0*/  MOV R3, R0 ;  /* 0x0000000000037202 */ /* 0x008fe40000000f00 */
[----:B------:R-:W-:Y:S02]  /*ddd0*/  MOV R30, R7 ;  /* 0x00000007001e7202 */ /* 0x000fe40000000f00 */
[----:B------:R-:W-:Y:S07]  /*dde0*/  MOV R40, R5 ;  /* 0x0000000500287202 */ /* 0x000fee0000000f00 */
[--C-:B------:R-:W-:Y:S01]  /*ddf0*/  @P1 IMAD.MOV R3, RZ, RZ, -R0.reuse ;  /* 0x000000ffff031224 */ /* 0x100fe200078e0a00 */
[----:B------:R-:W-:Y:S04]  /*de00*/  @P1 IADD3 R17, -R0, RZ, RZ ;  /* 0x000000ff00111210 */ /* 0x000fe80007ffe1ff */
[C---:B------:R-:W-:Y:S02]  /*de10*/  LEA R2, P0, R3.reuse, R20, 0x1 ;  /* 0x0000001403027211 */ /* 0x040fe400078008ff */
[----:B------:R-:W-:Y:S02]  /*de20*/  IADD3 R8, P2, R134, R17, RZ ;  /* 0x0000001186087210 */ /* 0x000fe40007f5e0ff */
[----:B------:R-:W-:Y:S02]  /*de30*/  LEA.HI.X.SX32 R3, R3, R21, 0x1, P0 ;  /* 0x0000001503037211 */ /* 0x000fe400000f0eff */
[C---:B------:R-:W-:Y:S02]  /*de40*/  LEA R212, P0, R8.reuse, R111, 0x1 ;  /* 0x0000006f08d47211 */ /* 0x040fe400078008ff */
[----:B------:R-:W-:Y:S01]  /*de50*/  LEA.HI.X.SX32 R17, R17, R118, 0x1, P2 ;  /* 0x0000007611117211 */ /* 0x000fe200010f0eff */
[----:B-1----:R1:W2:Y:S03]  /*de60*/  LD.E.128 R20, [R2.64] ;  /* 0x0000000602147980 */ /* 0x0022a6000c101d00 */
[----:B------:R-:W-:Y:S06]  /*de70*/  LEA.HI.X R213, R8, R110, R17, 0x1, P0 ;  /* 0x0000006e08d57211 */ /* 0x000fec00000f0c11 */
[----:B------:R-:W3:Y:S01]  /*de80*/  LD.E.128 R212, [R212.64] ;  /* 0x00000006d4d47980 */ /* 0x000ee2000c101d00 */
[----:B-1----:R-:W-:Y:S01]  /*de90*/  MOV R2, RZ ;  /* 0x000000ff00027202 */ /* 0x002fe20000000f00 */
[----:B------:R-:W-:Y:S05]  /*dea0*/  @P1 IMAD.MOV R2, RZ, RZ, -R0 ;  /* 0x000000ffff021224 */ /* 0x000fea00078e0a00 */
[----:B------:R-:W-:Y:S04]  /*deb0*/  IADD3 R3, P0, R134, R2, RZ ;  /* 0x0000000286037210 */ /* 0x000fe80007f1e0ff */
[----:B------:R-:W-:Y:S02]  /*dec0*/  LEA.HI.X.SX32 R0, R2, R118, 0x1, P0 ;  /* 0x0000007602007211 */ /* 0x000fe400000f0eff */
[C---:B------:R-:W-:Y:S04]  /*ded0*/  LEA R2, P0, R3.reuse, R113, 0x1 ;  /* 0x0000007103027211 */ /* 0x040fe800078008ff */
[----:B------:R-:W-:Y:S05]  /*dee0*/  LEA.HI.X R3, R3, R112, R0, 0x1, P0 ;  /* 0x0000007003037211 */ /* 0x000fea00000f0c00 */
[----:B------:R3:W4:Y:S02]  /*def0*/  LD.E.128 R36, [R2.64] ;  /* 0x0000000602247980 */ /* 0x000724000c101d00 */
[--C-:B---3--:R-:W-:Y:S01]  /*df00*/  HADD2.F32 R3, -RZ, R213.reuse.H0_H0 ;  /* 0x200000d5ff037230 */ /* 0x108fe20000004100 */
[----:B--2---:R-:W-:Y:S01]  /*df10*/  MOV R25, R20 ;  /* 0x0000001400197202 */ /* 0x004fe20000000f00 */
[----:B------:R-:W-:Y:S01]  /*df20*/  HADD2.F32 R4, -RZ, R213.H1_H1 ;  /* 0x300000d5ff047230 */ /* 0x000fe20000004100 */
[----:B------:R-:W-:Y:S01]  /*df30*/  IMAD.MOV.U32 R20, RZ, RZ, R22 ;  /* 0x000000ffff147224 */ /* 0x000fe200078e0016 */
[--C-:B------:R-:W-:Y:S01]  /*df40*/  HADD2.F32 R22, -RZ, R21.reuse.H0_H0 ;  /* 0x20000015ff167230 */ /* 0x100fe20000004100 */
[----:B------:R-:W-:Y:S01]  /*df50*/  MOV R17, R23 ;  /* 0x0000001700117202 */ /* 0x000fe20000000f00 */
[----:B------:R-:W-:Y:S01]  /*df60*/  HADD2.F32 R21, -RZ, R21.H1_H1 ;  /* 0x30000015ff157230 */ /* 0x000fe20000004100 */
[----:B------:R-:W-:Y:S01]  /*df70*/  @!P1 FADD.FTZ R3, -R3, -RZ ;  /* 0x800000ff03039221 */ /* 0x000fe20000010100 */
[--C-:B------:R-:W-:Y:S01]  /*df80*/  HADD2.F32 R7, -RZ, R215.reuse.H0_H0 ;  /* 0x200000d7ff077230 */ /* 0x100fe20000004100 */
[----:B------:R-:W-:Y:S01]  /*df90*/  @!P1 FADD.FTZ R4, -R4, -RZ ;  /* 0x800000ff04049221 */ /* 0x000fe20000010100 */
[----:B------:R-:W-:Y:S01]  /*dfa0*/  HADD2.F32 R8, -RZ, R215.H1_H1 ;  /* 0x300000d7ff087230 */ /* 0x000fe20000004100 */
        /* <DEDUP_REMOVED lines=14> */
[----:B------:R-:W-:Y:S01]  /*e090*/  @!P1 FADD.FTZ R2, -R2, -RZ ;  /* 0x800000ff02029221 */ /* 0x000fe20000010100 */
[----:B------:R-:W-:Y:S01]  /*e0a0*/  HADD2.F32 R17, -RZ, R17.H1_H1 ;  /* 0x30000011ff117230 */ /* 0x000fe20000004100 */
[----:B------:R-:W-:Y:S01]  /*e0b0*/  FMUL.FTZ R5, R22, R5 ;  /* 0x0000000516057220 */ /* 0x000fe20000410000 */
[--C-:B------:R-:W-:Y:S01]  /*e0c0*/  HADD2.F32 R24, -RZ, R25.reuse.H0_H0 ;  /* 0x20000019ff187230 */ /* 0x100fe20000004100 */
[----:B------:R-:W-:Y:S01]  /*e0d0*/  FMUL.FTZ R7, R20, R7 ;  /* 0x0000000714077220 */ /* 0x000fe20000410000 */
[----:B------:R-:W-:Y:S01]  /*e0e0*/  HADD2.F32 R23, -RZ, R25.H1_H1 ;  /* 0x30000019ff177230 */ /* 0x000fe20000004100 */
[----:B------:R-:W-:Y:S01]  /*e0f0*/  FMUL.FTZ R8, R17, R8 ;  /* 0x0000000811087220 */ /* 0x000fe20000410000 */
[--C-:B------:R-:W-:Y:S01]  /*e100*/  HADD2.F32 R17, -RZ, R26.reuse.H0_H0 ;  /* 0x2000001aff117230 */ /* 0x100fe20000004100 */
[----:B------:R-:W-:Y:S02]  /*e110*/  FMUL.FTZ R0, R24, R0 ;  /* 0x0000000018007220 */ /* 0x000fe40000410000 */
[----:B------:R-:W-:Y:S01]  /*e120*/  FMUL.FTZ R6, R21, R6 ;  /* 0x0000000615067220 */ /* 0x000fe20000410000 */
[----:B------:R-:W-:Y:S01]  /*e130*/  HADD2.F32 R21, -RZ, R26.H1_H1 ;  /* 0x3000001aff157230 */ /* 0x000fe20000004100 */
[----:B------:R-:W-:Y:S01]  /*e140*/  FMUL.FTZ R2, R23, R2 ;  /* 0x0000000217027220 */ /* 0x000fe20000410000 */
[--C-:B----4-:R-:W-:Y:S02]  /*e150*/  HADD2.F32 R20, -RZ, R36.reuse.H0_H0 ;  /* 0x20000024ff147230 */ /* 0x110fe40000004100 */
[----:B------:R-:W-:Y:S02]  /*e160*/  HADD2.F32 R22, -RZ, R36.H1_H1 ;  /* 0x30000024ff167230 */ /* 0x000fe40000004100 */
[--C-:B------:R-:W-:Y:S01]  /*e170*/  HADD2.F32 R23, -RZ, R40.reuse.H0_H0 ;  /* 0x20000028ff177230 */ /* 0x100fe20000004100 */
[----:B------:R-:W-:Y:S01]  /*e180*/  FFMA.FTZ R0, R17, R20, R0 ;  /* 0x0000001411007223 */ /* 0x000fe20000010000 */
[--C-:B------:R-:W-:Y:S01]  /*e190*/  HADD2.F32 R24, -RZ, R37.reuse.H0_H0 ;  /* 0x20000025ff187230 */ /* 0x100fe20000004100 */
[----:B------:R-:W-:Y:S01]  /*e1a0*/  FFMA.FTZ R2, R21, R22, R2 ;  /* 0x0000001615027223 */ /* 0x000fe20000010002 */
[----:B------:R-:W-:Y:S02]  /*e1b0*/  HADD2.F32 R25, -RZ, R37.H1_H1 ;  /* 0x30000025ff197230 */ /* 0x000fe40000004100 */
[----:B------:R-:W-:Y:S01]  /*e1c0*/  HADD2.F32 R17, -RZ, R40.H1_H1 ;  /* 0x30000028ff117230 */ /* 0x000fe20000004100 */
[----:B------:R-:W-:Y:S01]  /*e1d0*/  FFMA.FTZ R3, R23, R24, R3 ;  /* 0x0000001817037223 */ /* 0x000fe20000010003 */
[--C-:B------:R-:W-:Y:S01]  /*e1e0*/  HADD2.F32 R26, -RZ, R38.reuse.H0_H0 ;  /* 0x20000026ff1a7230 */ /* 0x100fe20000004100 */
[----:B------:R-:W-:Y:S01]  /*e1f0*/  F2FP.PACK_AB R0, R2, R0 ;  /* 0x000000000200723e */ /* 0x000fe200000000ff */
[--C-:B------:R-:W-:Y:S01]  /*e200*/  HADD2.F32 R20, -RZ, R35.reuse.H0_H0 ;  /* 0x20000023ff147230 */ /* 0x100fe20000004100 */
[----:B------:R-:W-:Y:S01]  /*e210*/  FFMA.FTZ R4, R17, R25, R4 ;  /* 0x0000001911047223 */ /* 0x000fe20000010004 */
[----:B------:R-:W-:Y:S02]  /*e220*/  HADD2.F32 R27, -RZ, R38.H1_H1 ;  /* 0x30000026ff1b7230 */ /* 0x000fe40000004100 */
[----:B------:R-:W-:Y:S01]  /*e230*/  HADD2.F32 R21, -RZ, R35.H1_H1 ;  /* 0x30000023ff157230 */ /* 0x000fe20000004100 */
[----:B------:R-:W-:Y:S01]  /*e240*/  FFMA.FTZ R5, R20, R26, R5 ;  /* 0x0000001a14057223 */ /* 0x000fe20000010005 */
[----:B------:R-:W-:Y:S01]  /*e250*/  F2FP.PACK_AB R4, R4, R3 ;  /* 0x000000030404723e */ /* 0x000fe200000000ff */
[--C-:B------:R-:W-:Y:S02]  /*e260*/  HADD2.F32 R28, -RZ, R39.reuse.H0_H0 ;  /* 0x20000027ff1c7230 */ /* 0x100fe40000004100 */
[--C-:B------:R-:W-:Y:S01]  /*e270*/  HADD2.F32 R22, -RZ, R30.reuse.H0_H0 ;  /* 0x2000001eff167230 */ /* 0x100fe20000004100 */
[----:B------:R-:W-:Y:S01]  /*e280*/  FFMA.FTZ R6, R21, R27, R6 ;  /* 0x0000001b15067223 */ /* 0x000fe20000010006 */
[----:B------:R-:W-:Y:S02]  /*e290*/  HADD2.F32 R29, -RZ, R39.H1_H1 ;  /* 0x30000027ff1d7230 */ /* 0x000fe40000004100 */
[----:B------:R-:W-:Y:S01]  /*e2a0*/  HADD2.F32 R23, -RZ, R30.H1_H1 ;  /* 0x3000001eff177230 */ /* 0x000fe20000004100 */
[----:B------:R-:W-:Y:S01]  /*e2b0*/  FFMA.FTZ R7, R22, R28, R7 ;  /* 0x0000001c16077223 */ /* 0x000fe20000010007 */
[----:B------:R-:W-:Y:S02]  /*e2c0*/  F2FP.PACK_AB R6, R6, R5 ;  /* 0x000000050606723e */ /* 0x000fe400000000ff */
[----:B------:R-:W-:Y:S01]  /*e2d0*/  MOV R5, R4 ;  /* 0x0000000400057202 */ /* 0x000fe20000000f00 */
[----:B------:R-:W-:Y:S01]  /*e2e0*/  FFMA.FTZ R8, R23, R29, R8 ;  /* 0x0000001d17087223 */ /* 0x000fe20000010008 */
[----:B------:R-:W-:Y:S04]  /*e2f0*/  MOV R4, R0 ;  /* 0x0000000000047202 */ /* 0x000fe80000000f00 */
[----:B------:R-:W-:Y:S02]  /*e300*/  F2FP.PACK_AB R7, R8, R7 ;  /* 0x000000070807723e */ /* 0x000fe400000000ff */
.L_x_1279:
[----:B------:R-:W-:Y:S05]  /*e310*/  BSYNC B0 ;  /* 0x0000000000007941 */ /* 0x000fea0003800000 */
.L_x_1278:
[C---:B---3--:R-:W-:Y:S04]  /*e320*/  LEA R2, P0, R172.reuse, R115, 0x1 ;  /* 0x00000073ac027211 */ /* 0x048fe800078008ff */
[----:B------:R-:W-:Y:S05]  /*e330*/  LEA.HI.X R3, R172, R114, R65, 0x1, P0 ;  /* 0x00000072ac037211 */ /* 0x000fea00000f0c41 */
[----:B-----5:R2:W-:Y:S04]  /*e340*/  ST.E.128 [R2.64], R4 ;  /* 0x0000000402007985 */ /* 0x0205e8000c101d06 */
.L_x_1273:
[----:B------:R-:W-:Y:S05]  /*e350*/  BSYNC B2 ;  /* 0x0000000000027941 */ /* 0x000fea0003800000 */
.L_x_1272:
[----:B-12---:R-:W-:Y:S01]  /*e360*/  MOV R5, R112 ;  /* 0x0000007000057202 */ /* 0x006fe20000000f00 */
[----:B------:R-:W2:Y:S01]  /*e370*/  LD.E R0, [R10.64+0xd0] ;  /* 0x0000d0060a007980 */ /* 0x000ea2000c101900 */
[----:B---3--:R-:W-:Y:S01]  /*e380*/  MOV R3, R110 ;  /* 0x0000006e00037202 */ /* 0x008fe20000000f00 */
        /* <DEDUP_REMOVED lines=8> */
.L_x_1181:
[----:B------:R-:W-:Y:S01]  /*e410*/  BSSY B0, `(.L_x_1280) ;  /* 0x0000010000007945 */ /* 0x000fe20003800000 */
[----:B------:R-:W-:-:S05]  /*e420*/  @!P2 BRA `(.L_x_1281) ;  /* 0x000000e00000a947 */ /* 0x000fca0003800000 */
        /* <DEDUP_REMOVED lines=14> */
.L_x_1281:
[----:B------:R-:W-:Y:S05]  /*e510*/  BSYNC B0 ;  /* 0x0000000000007941 */ /* 0x000fea0003800000 */
.L_x_1280:
[C---:B------:R-:W-:Y:S01]  /*e520*/  ISETP.GE.AND P0, PT, R55.reuse, R211, PT ;  /* 0x000000d33700720c */ /* 0x040fe20003f06270 */
[----:B------:R-:W-:Y:S03]  /*e530*/  BSSY B0, `(.L_x_1282) ;  /* 0x0000012000007945 */ /* 0x000fe60003800000 */
[----:B------:R-:W-:Y:S11]  /*e540*/  ISETP.GE.AND P0, PT, R55, R210, !P0 ;  /* 0x000000d23700720c */ /* 0x000ff60004706270 */
[----:B------:R-:W-:Y:S02]  /*e550*/  @!UPT UIADD3 URZ, URZ, URZ, URZ ;  /* 0x0000003f3f3ff290 */ /* 0x000fe4000fffe03f */
[----:B------:R-:W-:-:S05]  /*e560*/  @!P0 BRA `(.L_x_1283) ;  /* 0x000000e000008947 */ /* 0x000fca0003800000 */
[----:B------:R-:W-:Y:S02]  /*e570*/  ISETP.NE.AND P3, PT, R154, RZ, PT ;  /* 0x000000ff9a00720c */ /* 0x000fe40003f65270 */
[----:B------:R-:W-:Y:S11]  /*e580*/  ISETP.NE.AND P1, PT, R153, RZ, PT ;  /* 0x000000ff9900720c */ /* 0x000ff60003f25270 */
[----:B-1----:R-:W-:Y:S02]  /*e590*/  @P3 LEA R4, P0, R77, R109, 0x1 ;  /* 0x0000006d4d043211 */ /* 0x002fe400078008ff */
[----:B------:R-:W-:Y:S02]  /*e5a0*/  @P3 LEA R20, P2, R227, R115, 0x1 ;  /* 0x00000073e3143211 */ /* 0x000fe400078408ff */
[----:B------:R-:W-:Y:S02]  /*e5b0*/  @P3 LEA.HI.X R5, R77, R108, R76, 0x1, P0 ;  /* 0x0000006c4d053211 */ /* 0x000fe400000f0c4c */
[----:B------:R-:W-:Y:S02]  /*e5c0*/  @P1 LEA R2, P0, R79, R109, 0x1 ;  /* 0x0000006d4f021211 */ /* 0x000fe400078008ff */
[----:B------:R-:W-:Y:S02]  /*e5d0*/  @P3 LEA.HI.X R21, R227, R114, R228, 0x1, P2 ;  /* 0x00000072e3153211 */ /* 0x000fe400010f0ce4 */
[----:B------:R-:W2:Y:S01]  /*e5e0*/  @P3 LD.E.128 R4, [R4.64] ;  /* 0x0000000604043980 */ /* 0x000ea2000c101d00 */
[----:B------:R-:W-:Y:S03]  /*e5f0*/  @P1 LEA.HI.X R3, R79, R108, R78, 0x1, P0 ;  /* 0x0000006c4f031211 */ /* 0x000fe600000f0c4e */
[----:B--2---:R1:W-:Y:S04]  /*e600*/  @P3 ST.E.128 [R20.64], R4 ;  /* 0x0000000414003985 */ /* 0x0043e8000c101d06 */
[----:B-1----:R1:W2:Y:S02]  /*e610*/  @P1 LD.E.128 R4, [R2.64] ;  /* 0x0000000602041980 */ /* 0x0022a4000c101d00 */
[C---:B-1----:R-:W-:Y:S04]  /*e620*/  @P1 LEA R2, P0, R71.reuse, R115, 0x1 ;  /* 0x0000007347021211 */ /* 0x042fe800078008ff */
[----:B------:R-:W-:Y:S05]  /*e630*/  @P1 LEA.HI.X R3, R71, R114, R70, 0x1, P0 ;  /* 0x0000007247031211 */ /* 0x000fea00000f0c46 */
[----:B--2---:R1:W-:Y:S04]  /*e640*/  @P1 ST.E.128 [R2.64], R4 ;  /* 0x0000000402001985 */ /* 0x0043e8000c101d06 */
.L_x_1283:
[----:B------:R-:W-:Y:S05]  /*e650*/  BSYNC B0 ;  /* 0x0000000000007941 */ /* 0x000fea0003800000 */
.L_x_1282:
[C---:B------:R-:W-:Y:S01]  /*e660*/  ISETP.GE.AND P0, PT, R54.reuse, R211, PT ;  /* 0x000000d33600720c */ /* 0x040fe20003f06270 */
[----:B------:R-:W-:Y:S03]  /*e670*/  BSSY B0, `(.L_x_1284) ;  /* 0x0000012000007945 */ /* 0x000fe60003800000 */
[----:B------:R-:W-:Y:S11]  /*e680*/  ISETP.GE.AND P0, PT, R54, R210, !P0 ;  /* 0x000000d23600720c */ /* 0x000ff60004706270 */
[----:B------:R-:W-:Y:S02]  /*e690*/  @!UPT UIADD3 URZ, URZ, URZ, URZ ;  /* 0x0000003f3f3ff290 */ /* 0x000fe4000fffe03f */
[----:B------:R-:W-:-:S05]  /*e6a0*/  @!P0 BRA `(.L_x_1285) ;  /* 0x000000e000008947 */ /* 0x000fca0003800000 */
[----:B------:R-:W-:Y:S02]  /*e6b0*/  ISETP.NE.AND P3, PT, R154, RZ, PT ;  /* 0x000000ff9a00720c */ /* 0x000fe40003f65270 */
[----:B------:R-:W-:Y:S11]  /*e6c0*/  ISETP.NE.AND P1, PT, R153, RZ, PT ;  /* 0x000000ff9900720c */ /* 0x000ff60003f25270 */
[C---:B-1----:R-:W-:Y:S02]  /*e6d0*/  @P3 LEA R4, P0, R85.reuse, R109, 0x1 ;  /* 0x0000006d55043211 */ /* 0x042fe400078008ff */
[C---:B------:R-:W-:Y:S02]  /*e6e0*/  @P3 LEA R20, P2, R72.reuse, R115, 0x1 ;  /* 0x0000007348143211 */ /* 0x040fe400078408ff */
[----:B------:R-:W-:Y:S02]  /*e6f0*/  @P3 LEA.HI.X R5, R85, R108, R84, 0x1, P0 ;  /* 0x0000006c55053211 */ /* 0x000fe400000f0c54 */
[C---:B------:R-:W-:Y:S02]  /*e700*/  @P1 LEA R2, P0, R81.reuse, R109, 0x1 ;  /* 0x0000006d51021211 */ /* 0x040fe400078008ff */
        /* <DEDUP_REMOVED lines=8> */
.L_x_1285:
[----:B------:R-:W-:Y:S05]  /*e790*/  BSYNC B0 ;  /* 0x0000000000007941 */ /* 0x000fea0003800000 */
.L_x_1284:
[C---:B------:R-:W-:Y:S01]  /*e7a0*/  ISETP.GE.AND P0, PT, R53.reuse, R211, PT ;  /* 0x000000d33500720c */ /* 0x040fe20003f06270 */
[----:B------:R-:W-:Y:S03]  /*e7b0*/  BSSY B0, `(.L_x_1286) ;  /* 0x0000018000007945 */ /* 0x000fe60003800000 */
[----:B------:R-:W-:Y:S11]  /*e7c0*/  ISETP.GE.AND P0, PT, R53, R210, !P0 ;  /* 0x000000d23500720c */ /* 0x000ff60004706270 */
[----:B------:R-:W-:Y:S02]  /*e7d0*/  @!UPT UIADD3 URZ, URZ, URZ, URZ ;  /* 0x0000003f3f3ff290 */ /* 0x000fe4000fffe03f */
[----:B------:R-:W-:-:S05]  /*e7e0*/  @!P0 BRA `(.L_x_1287) ;  /* 0x0000014000008947 */ /* 0x000fca0003800000 */
[----:B------:R-:W-:Y:S02]  /*e7f0*/  ISETP.NE.AND P2, PT, R154, RZ, PT ;  /* 0x000000ff9a00720c */ /* 0x000fe40003f45270 */
[----:B------:R-:W-:Y:S11]  /*e800*/  ISETP.NE.AND P1, PT, R153, RZ, PT ;  /* 0x000000ff9900720c */ /* 0x000ff60003f25270 */
[----:B-1----:R-:W-:Y:S01]  /*e810*/  @P2 IMAD.MOV.U32 R2, RZ, RZ, R109 ;  /* 0x000000ffff022224 */ /* 0x002fe200078e006d */
[----:B------:R-:W-:Y:S01]  /*e820*/  @P2 MOV R21, R114 ;  /* 0x0000007200152202 */ /* 0x000fe20000000f00 */
[----:B------:R-:W-:Y:S02]  /*e830*/  @P2 IMAD.MOV.U32 R3, RZ, RZ, R108 ;  /* 0x000000ffff032224 */ /* 0x000fe400078e006c */
[----:B------:R-:W-:Y:S02]  /*e840*/  @P2 IMAD R0, R203, 0x60, RZ ;  /* 0x00000060cb002824 */ /* 0x000fe400078e02ff */
[----:B------:R-:W-:Y:S04]  /*e850*/  @P2 IMAD.WIDE.U32 R2, R202, 0x60, R2 ;  /* 0x00000060ca022825 */ /* 0x000fe800078e0002 */
[----:B------:R-:W-:Y:S01]  /*e860*/  @P2 IMAD.MOV.U32 R20, RZ, RZ, R115 ;  /* 0x000000ffff142224 */ /* 0x000fe200078e0073 */
[----:B------:R-:W-:Y:S01]  /*e870*/  @P2 IADD3 R3, R3, R0, RZ ;  /* 0x0000000003032210 */ /* 0x000fe20007ffe0ff */
[----:B------:R-:W-:Y:S02]  /*e880*/  @P2 IMAD R0, R45, 0x60, RZ ;  /* 0x000000602d002824 */ /* 0x000fe400078e02ff */
[----:B------:R-:W-:Y:S02]  /*e890*/  @P2 IMAD.WIDE.U32 R20, R44, 0x60, R20 ;  /* 0x000000602c142825 */ /* 0x000fe400078e0014 */
[----:B------:R1:W2:Y:S02]  /*e8a0*/  @P2 LD.E.128 R4, [R2.64] ;  /* 0x0000000602042980 */ /* 0x0002a4000c101d00 */
[----:B------:R-:W-:Y:S01]  /*e8b0*/  @P2 IMAD.IADD R21, R21, 0x1, R0 ;  /* 0x0000000115152824 */ /* 0x000fe200078e0200 */
[C---:B-1----:R-:W-:Y:S04]  /*e8c0*/  @P1 LEA R2, P0, R87.reuse, R109, 0x1 ;  /* 0x0000006d57021211 */ /* 0x042fe800078008ff */
[----:B------:R-:W-:Y:S01]  /*e8d0*/  @P1 LEA.HI.X R3, R87, R108, R86, 0x1, P0 ;  /* 0x0000006c57031211 */ /* 0x000fe200000f0c56 */
[----:B--2---:R1:W-:Y:S04]  /*e8e0*/  @P2 ST.E.128 [R20.64], R4 ;  /* 0x0000000414002985 */ /* 0x0043e8000c101d06 */
[----:B-1----:R1:W2:Y:S02]  /*e8f0*/  @P1 LD.E.128 R4, [R2.64] ;  /* 0x0000000602041980 */ /* 0x0022a4000c101d00 */
[C---:B-1----:R-:W-:Y:S04]  /*e900*/  @P1 LEA R2, P0, R196.reuse, R115, 0x1 ;  /* 0x00000073c4021211 */ /* 0x042fe800078008ff */
[----:B------:R-:W-:Y:S05]  /*e910*/  @P1 LEA.HI.X R3, R196, R114, R197, 0x1, P0 ;  /* 0x00000072c4031211 */ /* 0x000fea00000f0cc5 */
[----:B--2---:R1:W-:Y:S04]  /*e920*/  @P1 ST.E.128 [R2.64], R4 ;  /* 0x0000000402001985 */ /* 0x0043e8000c101d06 */
.L_x_1287:
[----:B------:R-:W-:Y:S05]  /*e930*/  BSYNC B0 ;  /* 0x0000000000007941 */ /* 0x000fea0003800000 */
.L_x_1286:
        /* <DEDUP_REMOVED lines=19> */
.L_x_1289:
[----:B------:R-:W-:Y:S05]  /*ea70*/  BSYNC B0 ;  /* 0x0000000000007941 */ /* 0x000fea0003800000 */
.L_x_1288:
        /* <DEDUP_REMOVED lines=25> */
.L_x_1291:
[----:B------:R-:W-:Y:S05]  /*ec10*/  BSYNC B0 ;  /* 0x0000000000007941 */ /* 0x000fea0003800000 */
.L_x_1290:
        /* <DEDUP_REMOVED lines=25> */
.L_x_1293:
[----:B------:R-:W-:Y:S05]  /*edb0*/  BSYNC B0 ;  /* 0x0000000000007941 */ /* 0x000fea0003800000 */
.L_x_1292:
[C---:B------:R-:W-:Y:S04]  /*edc0*/  ISETP.GE.AND P0, PT, R149.reuse, R211, PT ;  /* 0x000000d39500720c */ /* 0x040fe80003f06270 */
        /* <DEDUP_REMOVED lines=23> */
.L_x_1215:
[----:B------:R-:W-:Y:S05]  /*ef40*/  BSYNC B3 ;  /* 0x0000000000037941 */ /* 0x000fea0003800000 */
.L_x_1180:
[----:B------:R-:W-:Y:S01]  /*ef50*/  ISETP.NE.U32.AND P1, PT, R238, RZ, PT ;  /* 0x000000ffee00720c */ /* 0x000fe20003f25070 */
[----:B------:R-:W2:Y:S01]  /*ef60*/  LD.E R0, [R10.64+0x128] ;  /* 0x000128060a007980 */ /* 0x000ea2000c101900 */
[----:B-1----:R-:W-:Y:S01]  /*ef70*/  IMAD.MOV.U32 R2, RZ, RZ, R109 ;  /* 0x000000ffff027224 */ /* 0x002fe200078e006d */
[----:B------:R-:W-:Y:S01]  /*ef80*/  BSSY B0, `(.L_x_1294) ;  /* 0x0000064000007945 */ /* 0x000fe20003800000 */
[----:B------:R-:W-:Y:S01]  /*ef90*/  ISETP.NE.AND.EX P1, PT, R239, RZ, PT, P1 ;  /* 0x000000ffef00720c */ /* 0x000fe20003f25310 */
[----:B------:R-:W-:Y:S02]  /*efa0*/  IMAD.MOV.U32 R3, RZ, RZ, R108 ;  /* 0x000000ffff037224 */ /* 0x000fe400078e006c */
[----:B--2---:R-:W-:Y:S05]  /*efb0*/  IMAD.U32 R0, R0, -0x80, RZ ;  /* 0xffffff8000007824 */ /* 0x004fea00078e00ff */
[C---:B------:R-:W-:Y:S04]  /*efc0*/  LEA R109, P0, R0.reuse, R2, 0x1 ;  /* 0x00000002006d7211 */ /* 0x040fe800078008ff */
[----:B------:R-:W-:Y:S01]  /*efd0*/  LEA.HI.X.SX32 R108, R0, R3, 0x1, P0 ;  /* 0x00000003006c7211 */ /* 0x000fe200000f0eff */
[----:B------:R-:W-:-:S05]  /*efe0*/  @!P1 BRA `(.L_x_1295) ;  /* 0x0000051000009947 */ /* 0x000fca0003800000 */
[----:B------:R-:W-:Y:S04]  /*eff0*/  IADD3 R0, R14, -0x1, RZ ;  /* 0xffffffff0e007810 */ /* 0x000fe80007ffe0ff */
[----:B------:R-:W-:Y:S11]  /*f000*/  ISETP.GT.AND P0, PT, R0, R74, PT ;  /* 0x0000004a0000720c */ /* 0x000ff60003f04270 */
[----:B------:R-:W-:Y:S02]  /*f010*/  @!UPT UIADD3 URZ, URZ, URZ, URZ ;  /* 0x0000003f3f3ff290 */ /* 0x000fe4000fffe03f */
[----:B------:R-:W-:-:S05]  /*f020*/  @!P0 BRA `(.L_x_1296) ;  /* 0x0000059000008947 */ /* 0x000fca0003800000 */
[----:B------:R-:W2:Y:S01]  /*f030*/  LD.E R3, [R10.64+0x170] ;  /* 0x000170060a037980 */ /* 0x000ea2000c101900 */
[----:B------:R-:W-:Y:S02]  /*f040*/  IADD3 R0, R16, -0x100, RZ ;  /* 0xffffff0010007810 */ /* 0x000fe40007ffe0ff */
[----:B------:R-:W-:Y:S01]  /*f050*/  IABS R8, R15 ;  /* 0x0000000f00087213 */ /* 0x000fe20000000000 */
[----:B------:R-:W3:Y:S01]  /*f060*/  LD.E.64 R24, [R10.64+0x40] ;  /* 0x000040060a187980 */ /* 0x000ee2000c101b00 */
[----:B------:R-:W-:Y:S05]  /*f070*/  IABS R6, R0 ;  /* 0x0000000000067213 */ /* 0x000fea0000000000 */
[----:B------:R-:W4:Y:S06]  /*f080*/  LD.E.64 R22, [R10.64+0x20] ;  /* 0x000020060a167980 */ /* 0x000f2c000c101b00 */
[----:B------:R-:W3:Y:S01]  /*f090*/  LD.E.64 R20, [R10.64+0x28] ;  /* 0x000028060a147980 */ /* 0x000ee2000c101b00 */
[-C--:B--2---:R-:W-:Y:S02]  /*f0a0*/  IABS R2, R3.reuse ;  /* 0x0000000300027213 */ /* 0x084fe40000000000 */
[----:B------:R-:W-:Y:S02]  /*f0b0*/  IABS R7, R3 ;  /* 0x0000000300077213 */ /* 0x000fe40000000000 */
[----:B------:R-:W1:Y:S03]  /*f0c0*/  I2F.RP R4, R2 ;  /* 0x0000000200047306 */ /* 0x000e660000209400 */
[----:B------:R-:W-:Y:S07]  /*f0d0*/  IMAD.MOV R7, RZ, RZ, -R7 ;  /* 0x000000ffff077224 */ /* 0x000fee00078e0a07 */
[----:B-1----:R-:W1:Y:S02]  /*f0e0*/  MUFU.RCP R4, R4 ;  /* 0x0000000400047308 */ /* 0x002e640000001000 */
[----:B-1----:R-:W-:Y:S08]  /*f0f0*/  IADD3 R4, R4, 0xffffffe, RZ ;  /* 0x0ffffffe04047810 */ /* 0x002ff00007ffe0ff */
[----:B------:R-:W1:Y:S02]  /*f100*/  F2I.FTZ.U32.TRUNC.NTZ R5, R4 ;  /* 0x0000000400057305 */ /* 0x000e64000021f000 */
[--C-:B-1----:R-:W-:Y:S04]  /*f110*/  IMAD.MOV R4, RZ, RZ, -R5.reuse ;  /* 0x000000ffff047224 */ /* 0x102fe800078e0a05 */
[----:B------:R-:W-:Y:S02]  /*f120*/  IMAD R16, R4, R2, RZ ;  /* 0x0000000204107224 */ /* 0x000fe400078e02ff */
[----:B------:R-:W-:Y:S04]  /*f130*/  IMAD.MOV.U32 R4, RZ, RZ, RZ ;  /* 0x000000ffff047224 */ /* 0x000fe800078e00ff */
[----:B------:R-:W-:Y:S06]  /*f140*/  IMAD.HI.U32 R5, R5, R16, R4 ;  /* 0x0000001005057227 */ /* 0x000fec00078e0004 */
[C---:B------:R-:W-:Y:S04]  /*f150*/  IMAD.HI.U32 R4, R5.reuse, R6, RZ ;  /* 0x0000000605047227 */ /* 0x040fe800078e00ff */
[----:B------:R-:W-:Y:S04]  /*f160*/  IMAD.HI.U32 R5, R5, R8, RZ ;  /* 0x0000000805057227 */ /* 0x000fe800078e00ff */
[-C--:B------:R-:W-:Y:S02]  /*f170*/  IMAD R6, R4, R7.reuse, R6 ;  /* 0x0000000704067224 */ /* 0x080fe400078e0206 */
        /* <DEDUP_REMOVED lines=15> */
[----:B------:R-:W-:Y:S02]  /*f270*/  LOP3.LUT R2, RZ, R3, RZ, 0x33, !PT ;  /* 0x00000003ff027212 */ /* 0x000fe400078e33ff */
[----:B------:R-:W-:Y:S02]  /*f280*/  @P5 IADD3 R5, R5, 0x1, RZ ;  /* 0x0000000105055810 */ /* 0x000fe40007ffe0ff */
[----:B------:R-:W-:Y:S01]  /*f290*/  IADD3 R0, -R15, R0, RZ ;  /* 0x000000000f007210 */ /* 0x000fe20007ffe1ff */
        /* <DEDUP_REMOVED lines=9> */
[----:B------:R1:W2:Y:S02]  /*f330*/  LD.E R5, [R16.64] ;  /* 0x0000000610057980 */ /* 0x0002a4000c101900 */
[----:B------:R-:W-:Y:S02]  /*f340*/  IMAD R0, R2, R3, R0 ;  /* 0x0000000302007224 */ /* 0x000fe400078e0200 */
[----:B------:R-:W2:Y:S02]  /*f350*/  LD.E R6, [R6.64] ;  /* 0x0000000606067980 */ /* 0x000ea4000c101900 */
[-C--:B---3--:R-:W-:Y:S01]  /*f360*/  IMAD R4, R25, R0.reuse, RZ ;  /* 0x0000000019047224 */ /* 0x088fe200078e02ff */
[----:B------:R-:W-:Y:S01]  /*f370*/  SHF.R.S32.HI R2, RZ, 0x1f, R0 ;  /* 0x0000001fff027819 */ /* 0x000fe20000011400 */
[C---:B------:R-:W-:Y:S04]  /*f380*/  IMAD.WIDE.U32 R26, R24.reuse, R0, RZ ;  /* 0x00000000181a7225 */ /* 0x040fe800078e00ff */
[----:B------:R-:W-:Y:S01]  /*f390*/  IMAD R4, R24, R2, R4 ;  /* 0x0000000218047224 */ /* 0x000fe200078e0204 */
[----:B-1----:R-:W3:Y:S01]  /*f3a0*/  LD.E.64 R16, [R10.64+0x38] ;  /* 0x000038060a107980 */ /* 0x002ee2000c101b00 */
[----:B--2---:R-:W-:Y:S04]  /*f3b0*/  IMAD.IADD R6, R5, 0x1, -R6 ;  /* 0x0000000105067824 */ /* 0x004fe800078e0a06 */
[-C--:B----4-:R-:W-:Y:S01]  /*f3c0*/  IMAD R3, R23, R6.reuse, RZ ;  /* 0x0000000617037224 */ /* 0x090fe200078e02ff */
[----:B------:R-:W-:Y:S01]  /*f3d0*/  SHF.R.S32.HI R5, RZ, 0x1f, R6 ;  /* 0x0000001fff057819 */ /* 0x000fe20000011406 */
[C---:B------:R-:W-:Y:S04]  /*f3e0*/  IMAD.WIDE.U32 R24, R22.reuse, R6, RZ ;  /* 0x0000000616187225 */ /* 0x040fe800078e00ff */
[----:B------:R-:W-:Y:S01]  /*f3f0*/  IMAD R3, R22, R5, R3 ;  /* 0x0000000516037224 */ /* 0x000fe200078e0203 */
[----:B------:R-:W-:Y:S01]  /*f400*/  MOV R22, R26 ;  /* 0x0000001a00167202 */ /* 0x000fe20000000f00 */
[----:B------:R-:W-:Y:S02]  /*f410*/  IMAD.IADD R23, R27, 0x1, R4 ;  /* 0x000000011b177824 */ /* 0x000fe400078e0204 */
[----:B------:R-:W-:Y:S02]  /*f420*/  IMAD.IADD R25, R25, 0x1, R3 ;  /* 0x0000000119197824 */ /* 0x000fe400078e0203 */
[----:B------:R-:W-:Y:S04]  /*f430*/  IMAD.WIDE.U32 R22, R6, R20, R22 ;  /* 0x0000001406167225 */ /* 0x000fe800078e0016 */
[----:B------:R-:W-:Y:S01]  /*f440*/  IMAD R6, R21, R6, RZ ;  /* 0x0000000615067224 */ /* 0x000fe200078e02ff */
[----:B------:R-:W-:Y:S01]  /*f450*/  LEA R117, P1, R22, R117, 0x1 ;  /* 0x0000007516757211 */ /* 0x000fe200078208ff */
[----:B---3--:R-:W-:Y:S02]  /*f460*/  IMAD R3, R17, R0, RZ ;  /* 0x0000000011037224 */ /* 0x008fe400078e02ff */
        /* <DEDUP_REMOVED lines=9> */
.L_x_1295:
[----:B------:R-:W-:Y:S01]  /*f500*/  MOV R7, R116 ;  /* 0x0000007400077202 */ /* 0x000fe20000000f00 */
[----:B------:R-:W2:Y:S01]  /*f510*/  LD.E R2, [R10.64+0x40] ;  /* 0x000040060a027980 */ /* 0x000ea2000c101900 */
[----:B------:R-:W-:Y:S01]  /*f520*/  MOV R5, R114 ;  /* 0x0000007200057202 */ /* 0x000fe20000000f00 */
[----:B------:R-:W-:Y:S02]  /*f530*/  IMAD.MOV.U32 R6, RZ, RZ, R117 ;  /* 0x000000ffff067224 */ /* 0x000fe400078e0075 */
[----:B------:R-:W3:Y:S01]  /*f540*/  LD.E R0, [R10.64+0x38] ;  /* 0x000038060a007980 */ /* 0x000ee2000c101900 */
[----:B------:R-:W-:Y:S02]  /*f550*/  IMAD.MOV.U32 R4, RZ, RZ, R115 ;  /* 0x000000ffff047224 */ /* 0x000fe400078e0073 */
[----:B---3--:R-:W-:Y:S02]  /*f560*/  IMAD.U32 R0, R0, -0x80, RZ ;  /* 0xffffff8000007824 */ /* 0x008fe400078e00ff */
[----:B--2---:R-:W-:Y:S03]  /*f570*/  IMAD.U32 R2, R2, -0x80, RZ ;  /* 0xffffff8002027824 */ /* 0x004fe600078e00ff */
[----:B------:R-:W-:Y:S02]  /*f580*/  LEA R115, P0, R0, R4, 0x1 ;  /* 0x0000000400737211 */ /* 0x000fe400078008ff */
[----:B------:R-:W-:Y:S02]  /*f590*/  LEA R117, P1, R2, R6, 0x1 ;  /* 0x0000000602757211 */ /* 0x000fe400078208ff */
[----:B------:R-:W-:Y:S02]  /*f5a0*/  LEA.HI.X.SX32 R114, R0, R5, 0x1, P0 ;  /* 0x0000000500727211 */ /* 0x000fe400000f0eff */
[----:B------:R-:W-:Y:S04]  /*f5b0*/  LEA.HI.X.SX32 R116, R2, R7, 0x1, P1 ;  /* 0x0000000702747211 */ /* 0x000fe800008f0eff */
.L_x_1296:
[----:B------:R-:W-:Y:S05]  /*f5c0*/  BSYNC B0 ;  /* 0x0000000000007941 */ /* 0x000fea0003800000 */
.L_x_1294:
[----:B------:R-:W-:Y:S04]  /*f5d0*/  IADD3 R14, R14, -0x1, RZ ;  /* 0xffffffff0e0e7810 */ /* 0x000fe80007ffe0ff */
[----:B------:R-:W-:Y:S11]  /*f5e0*/  ISETP.GT.AND P0, PT, R14, R74, PT ;  /* 0x0000004a0e00720c */ /* 0x000ff60003f04270 */
[----:B------:R-:W-:Y:S02]  /*f5f0*/  @!UPT UIADD3 URZ, URZ, URZ, URZ ;  /* 0x0000003f3f3ff290 */ /* 0x000fe4000fffe03f */
[----:B------:R-:W-:-:S05]  /*f600*/  @P0 BRA `(.L_x_1297) ;  /* 0xffff37f000000947 */ /* 0x000fca000383ffff */
.L_x_1163:
[----:B-1----:R-:W-:Y:S01]  /*f610*/  WARPSYNC 0xffffffff ;  /* 0xffffffff00007948 */ /* 0x002fe20003800000 */
        /* <DEDUP_REMOVED lines=15> */
[----:B------:R-:W-:-:S04]  /*f710*/  @P1 LEA R2, P0, R233, R2, 0x2 ;  /* 0x00000002e9021211 */ /* 0x000fc800078010ff */
[----:B------:R-:W-:-:S05]  /*f720*/  @P1 LEA.HI.X R3, R233, R3, R56, 0x2, P0 ;  /* 0x00000003e9031211 */ /* 0x000fca00000f1438 */
[----:B------:R2:W4:Y:S04]  /*f730*/  @P1 LD.E R7, [R2.64] ;  /* 0x0000000602071980 */ /* 0x000528000c101900 */
[----:B--2---:R1:W5:Y:S01]  /*f740*/  LD.E R2, [R10.64+0xc0] ;  /* 0x0000c0060a027980 */ /* 0x004362000c101900 */
[----:B------:R-:W-:-:S04]  /*f750*/  LEA.HI R3, R0, R0, RZ, 0x1 ;  /* 0x0000000000037211 */ /* 0x000fc800078f08ff */
[----:B------:R-:W-:Y:S02]  /*f760*/  SHF.R.S32.HI R3, RZ, 0x1, R3 ;  /* 0x00000001ff037819 */ /* 0x000fe40000011403 */
[----:B------:R-:W-:Y:S02]  /*f770*/  IADD3 R5, P1, R5, R180, RZ ;  /* 0x000000b405057210 */ /* 0x000fe40007f3e0ff */
[----:B---3--:R-:W-:Y:S01]  /*f780*/  ISETP.NE.AND P4, PT, R4, RZ, PT ;  /* 0x000000ff0400720c */ /* 0x008fe20003f85270 */
[----:B------:R-:W-:Y:S01]  /*f790*/  IMAD.MOV.U32 R184, RZ, RZ, R180 ;  /* 0x000000ffffb87224 */ /* 0x000fe200078e00b4 */
[----:B-----5:R-:W-:Y:S01]  /*f7a0*/  LEA R42, P2, R180, R208, 0x1 ;  /* 0x000000d0b42a7211 */ /* 0x020fe200078408ff */
[----:B------:R-:W-:Y:S01]  /*f7b0*/  IMAD R21, R200, R3, R156 ;  /* 0x00000003c8157224 */ /* 0x000fe200078e029c */
[----:B------:R-:W-:Y:S01]  /*f7c0*/  LEA R6, P0, R206, R180, 0x5 ;  /* 0x000000b4ce067211 */ /* 0x000fe200078028ff */
[--C-:B------:R-:W-:Y:S01]  /*f7d0*/  IMAD.X R12, R12, 0x1, R185.reuse, P1 ;  /* 0x000000010c0c7824 */ /* 0x100fe200008e06b9 */
[----:B------:R-:W-:Y:S01]  /*f7e0*/  LEA.HI.X R43, R180, R209, R185, 0x1, P2 ;  /* 0x000000d1b42b7211 */ /* 0x000fe200010f0cb9 */
[----:B------:R-:W-:Y:S01]  /*f7f0*/  IMAD R8, R207, 0x30, RZ ;  /* 0x00000030cf087824 */ /* 0x000fe200078e02ff */
[C---:B------:R-:W-:Y:S01]  /*f800*/  LEA.HI.X R13, R206.reuse, R185, R207, 0x5, P0 ;  /* 0x000000b9ce0d7211 */ /* 0x040fe200000f2ccf */
[----:B------:R-:W-:Y:S01]  /*f810*/  IMAD.WIDE.U32 R184, R206, 0x30, R184 ;  /* 0x00000030ceb87825 */ /* 0x000fe200078e00b8 */
[----:B------:R-:W-:-:S02]  /*f820*/  LEA R40, P1, R5, R208, 0x1 ;  /* 0x000000d005287211 */ /* 0x000fc400078208ff */
[----:B------:R-:W-:Y:S01]  /*f830*/  LEA R38, P0, R6, R208, 0x1 ;  /* 0x000000d006267211 */ /* 0x000fe200078008ff */
[----:B------:R-:W-:Y:S02]  /*f840*/  IMAD.IADD R30, R235, 0x1, -R50 ;  /* 0x00000001eb1e7824 */ /* 0x000fe400078e0a32 */
[----:B------:R-:W-:Y:S01]  /*f850*/  IMAD.IADD R156, R156, 0x1, R21 ;  /* 0x000000019c9c7824 */ /* 0x000fe200078e0215 */
[-C--:B------:R-:W-:Y:S01]  /*f860*/  LEA.HI.X R41, R5, R209.reuse, R12, 0x1, P1 ;  /* 0x000000d105297211 */ /* 0x080fe200008f0c0c */
[----:B------:R-:W-:Y:S01]  /*f870*/  IMAD.IADD R8, R185, 0x1, R8 ;  /* 0x00000001b9087824 */ /* 0x000fe200078e0208 */
[----:B------:R-:W-:Y:S02]  /*f880*/  LEA.HI.X R39, R6, R209, R13, 0x1, P0 ;  /* 0x000000d106277211 */ /* 0x000fe400000f0c0d */
[----:B------:R-:W-:Y:S02]  /*f890*/  ISETP.GE.AND P0, PT, R200, R30, PT ;  /* 0x0000001ec800720c */ /* 0x000fe40003f06270 */
[----:B------:R-:W-:Y:S01]  /*f8a0*/  LEA R36, P1, R184, R208, 0x1 ;  /* 0x000000d0b8247211 */ /* 0x000fe200078208ff */
[----:B------:R-:W-:Y:S01]  /*f8b0*/  IMAD.SHL.U32 R33, R3, 0x10, RZ ;  /* 0x0000001003217824 */ /* 0x000fe200078e00ff */
[----:B------:R-:W-:-:S02]  /*f8c0*/  ISETP.GT.AND P0, PT, R133, -0x8, !P0 ;  /* 0xfffffff88500780c */ /* 0x000fc40004704270 */
[----:B------:R-:W-:Y:S02]  /*f8d0*/  LEA.HI.X R37, R184, R209, R8, 0x1, P1 ;  /* 0x000000d1b8257211 */ /* 0x000fe400008f0c08 */
        /* <DEDUP_REMOVED lines=26> */
[----:B-----5:R-:W-:Y:S02]  /*fa80*/  MOV R8, R15 ;  /* 0x0000000f00087202 */ /* 0x020fe40000000f00 */
[----:B------:R-:W-:Y:S02]  /*fa90*/  MOV R24, R13 ;  /* 0x0000000d00187202 */ /* 0x000fe40000000f00 */
[----:B------:R-:W-:Y:S01]  /*faa0*/  MOV R22, R14 ;  /* 0x0000000e00167202 */ /* 0x000fe20000000f00 */
[----:B------:R-:W-:-:S02]  /*fab0*/  HADD2.F32 R17, -RZ, R8.H1_H1 ;  /* 0x30000008ff117230 */ /* 0x000fc40000004100 */
[--C-:B------:R-:W-:Y:S02]  /*fac0*/  HADD2.F32 R23, -RZ, R24.reuse.H0_H0 ;  /* 0x20000018ff177230 */ /* 0x100fe40000004100 */
[----:B------:R-:W-:Y:S02]  /*fad0*/  HADD2.F32 R24, -RZ, R24.H1_H1 ;  /* 0x30000018ff187230 */ /* 0x000fe40000004100 */
[----:B------:R-:W-:Y:S02]  /*fae0*/  HADD2.F32 R26, -RZ, R8.H0_H0 ;  /* 0x20000008ff1a7230 */ /* 0x000fe40000004100 */
[----:B---3--:R-:W-:Y:S02]  /*faf0*/  HADD2.F32 R13, -RZ, R5.H1_H1 ;  /* 0x30000005ff0d7230 */ /* 0x008fe40000004100 */
[----:B------:R-:W-:Y:S02]  /*fb00*/  HADD2.F32 R14, -RZ, R4.H1_H1 ;  /* 0x30000004ff0e7230 */ /* 0x000fe40000004100 */
[----:B----4-:R-:W-:Y:S01]  /*fb10*/  HADD2.F32 R15, -RZ, R7.H1_H1 ;  /* 0x30000007ff0f7230 */ /* 0x010fe20000004100 */
        /* <DEDUP_REMOVED lines=8> */
[C---:B------:R-:W-:Y:S01]  /*fba0*/  FFMA.FTZ R17, R26.reuse, R13, R17 ;  /* 0x0000000d1a117223 */ /* 0x040fe20000010011 */
[----:B------:R-:W-:Y:S01]  /*fbb0*/  HADD2.F32 R13, -RZ, R12.H1_H1 ;  /* 0x3000000cff0d7230 */ /* 0x000fe20000004100 */
        /* <DEDUP_REMOVED lines=19> */
[----:B------:R-:W-:Y:S02]  /*fcf0*/  MOV R12, R15 ;  /* 0x0000000f000c7202 */ /* 0x000fe40000000f00 */
[----:B------:R-:W-:Y:S02]  /*fd00*/  MOV R13, R24 ;  /* 0x00000018000d7202 */ /* 0x000fe40000000f00 */
[----:B------:R-:W-:Y:S02]  /*fd10*/  MOV R15, R8 ;  /* 0x00000008000f7202 */ /* 0x000fe40000000f00 */
.L_x_1306:
[----:B------:R-:W-:Y:S05]  /*fd20*/  BSYNC B0 ;  /* 0x0000000000007941 */ /* 0x000fea0003800000 */
.L_x_1305:
[----:B-----5:R3:W-:Y:S02]  /*fd30*/  STS.128 [R237], R12 ;  /* 0x0000000ced007388 */ /* 0x0207e40000000c00 */
.L_x_1304:
[----:B------:R-:W-:Y:S05]  /*fd40*/  BSYNC B1 ;  /* 0x0000000000017941 */ /* 0x000fea0003800000 */
.L_x_1303:
        /* <DEDUP_REMOVED lines=9> */
[----:B-----5:R-:W-:Y:S02]  /*fde0*/  MOV R8, R15 ;  /* 0x0000000f00087202 */ /* 0x020fe40000000f00 */
[----:B------:R-:W-:Y:S02]  /*fdf0*/  MOV R24, R13 ;  /* 0x0000000d00187202 */ /* 0x000fe40000000f00 */
[----:B------:R-:W-:Y:S01]  /*fe00*/  MOV R22, R14 ;  /* 0x0000000e00167202 */ /* 0x000fe20000000f00 */
[----:B------:R-:W-:-:S02]  /*fe10*/  HADD2.F32 R17, -RZ, R8.H1_H1 ;  /* 0x30000008ff117230 */ /* 0x000fc40000004100 */
[--C-:B------:R-:W-:Y:S02]  /*fe20*/  HADD2.F32 R23, -RZ, R24.reuse.H0_H0 ;  /* 0x20000018ff177230 */ /* 0x100fe40000004100 */
[----:B------:R-:W-:Y:S02]  /*fe30*/  HADD2.F32 R24, -RZ, R24.H1_H1 ;  /* 0x30000018ff187230 */ /* 0x000fe40000004100 */
[----:B------:R-:W-:Y:S02]  /*fe40*/  HADD2.F32 R26, -RZ, R8.H0_H0 ;  /* 0x20000008ff1a7230 */ /* 0x000fe40000004100 */
        /* <DEDUP_REMOVED lines=35> */
.L_x_1308:
[----:B------:R-:W-:Y:S05]  /*10080*/  BSYNC B0 ;  /* 0x0000000000007941 */ /* 0x000fea0003800000 */
.L_x_1307:
[----:B-----5:R1:W-:Y:S02]  /*10090*/  STS.128 [R237+0x2000], R12 ;  /* 0x0020000ced007388 */ /* 0x0203e40000000c00 */
.L_x_1302:
[----:B------:R-:W-:Y:S05]  /*100a0*/  BSYNC B2 ;  /* 0x0000000000027941 */ /* 0x000fea0003800000 */
.L_x_1301:
        /* <DEDUP_REMOVED lines=11> */
[-C--:B------:R-:W-:Y:S01]  /*10160*/  IADD3 R54, P2, R28, R56.reuse, RZ ;  /* 0x000000381c367210 */ /* 0x080fe20007f5e0ff */
[----:B------:R1:W-:Y:S01]  /*10170*/  @P0 STS.128 [R237+0x800], RZ ;  /* 0x000800ffed000388 */ /* 0x0003e20000000c00 */
[----:B------:R-:W-:-:S03]  /*10180*/  IADD3 R56, P1, R34, R56, RZ ;  /* 0x0000003822387210 */ /* 0x000fc60007f3e0ff */
[--C-:B------:R-:W-:Y:S02]  /*10190*/  IMAD.X R55, R29, 0x1, R4.reuse, P2 ;  /* 0x000000011d377824 */ /* 0x100fe400010e0604 */
[----:B------:R-:W-:Y:S01]  /*101a0*/  IMAD.X R57, R35, 0x1, R4, P1 ;  /* 0x0000000123397824 */ /* 0x000fe200008e0604 */
[----:B------:R-:W-:Y:S05]  /*101b0*/  @P0 BRA `(.L_x_1312) ;  /* 0x0000032000000947 */ /* 0x000fea0003800000 */
[----:B-1-3--:R1:W5:Y:S01]  /*101c0*/  LD.E.128 R12, [R40.64] ;  /* 0x00000006280c7980 */ /* 0x00a362000c101d00 */
[----:B------:R-:W-:Y:S01]  /*101d0*/  ISETP.GE.AND P0, PT, R18, R0, PT ;  /* 0x000000001200720c */ /* 0x000fe20003f06270 */
[----:B------:R-:W-:-:S12]  /*101e0*/  BSSY B0, `(.L_x_1313) ;  /* 0x000002e000007945 */ /* 0x000fd80003800000 */
[----:B------:R-:W-:Y:S05]  /*101f0*/  @P0 BRA `(.L_x_1314) ;  /* 0x000002c000000947 */ /* 0x000fea0003800000 */
[----:B------:R-:W3:Y:S04]  /*10200*/  LD.E.64 R4, [R56.64] ;  /* 0x0000000638047980 */ /* 0x000ee8000c101b00 */
[----:B--2---:R-:W2:Y:S01]  /*10210*/  LD.E.64 R6, [R54.64] ;  /* 0x0000000636067980 */ /* 0x004ea2000c101b00 */
[----:B-----5:R-:W-:Y:S02]  /*10220*/  MOV R25, R13 ;  /* 0x0000000d00197202 */ /* 0x020fe40000000f00 */
[----:B------:R-:W-:Y:S02]  /*10230*/  MOV R13, R15 ;  /* 0x0000000f000d7202 */ /* 0x000fe40000000f00 */
[----:B------:R-:W-:Y:S01]  /*10240*/  MOV R23, R14 ;  /* 0x0000000e00177202 */ /* 0x000fe20000000f00 */
[----:B------:R-:W-:-:S02]  /*10250*/  HADD2.F32 R24, -RZ, R25.H0_H0 ;  /* 0x20000019ff187230 */ /* 0x000fc40000004100 */
[----:B------:R-:W-:Y:S02]  /*10260*/  HADD2.F32 R22, -RZ, R13.H1_H1 ;  /* 0x3000000dff167230 */ /* 0x000fe40000004100 */
[----:B------:R-:W-:Y:S02]  /*10270*/  HADD2.F32 R25, -RZ, R25.H1_H1 ;  /* 0x30000019ff197230 */ /* 0x000fe40000004100 */
[----:B------:R-:W-:Y:S02]  /*10280*/  HADD2.F32 R27, -RZ, R13.H0_H0 ;  /* 0x2000000dff1b7230 */ /* 0x000fe40000004100 */
        /* <DEDUP_REMOVED lines=25> */
[----:B------:R-:W-:Y:S01]  /*10420*/  FMUL.FTZ R15, R15, R7 ;  /* 0x000000070f0f7220 */ /* 0x000fe20000410000 */
[----:B------:R-:W-:Y:S01]  /*10430*/  MOV R13, R25 ;  /* 0x00000019000d7202 */ /* 0x000fe20000000f00 */
[----:B------:R-:W-:-:S02]  /*10440*/  FFMA.FTZ R16, R12, R6, -R16 ;  /* 0x000000060c107223 */ /* 0x000fc40000010810 */
[----:B------:R-:W-:Y:S02]  /*10450*/  FFMA.FTZ R17, R12, R4, R17 ;  /* 0x000000040c117223 */ /* 0x000fe40000010011 */
[C---:B------:R-:W-:Y:S02]  /*10460*/  FFMA.FTZ R14, R23.reuse, R7, -R14 ;  /* 0x00000007170e7223 */ /* 0x040fe4000001080e */
[----:B------:R-:W-:Y:S01]  /*10470*/  FFMA.FTZ R15, R23, R5, R15 ;  /* 0x00000005170f7223 */ /* 0x000fe2000001000f */
[----:B------:R-:W-:-:S04]  /*10480*/  F2FP.PACK_AB R16, R17, R16 ;  /* 0x000000101110723e */ /* 0x000fc800000000ff */
[----:B------:R-:W-:Y:S02]  /*10490*/  F2FP.PACK_AB R14, R15, R14 ;  /* 0x0000000e0f0e723e */ /* 0x000fe400000000ff */
[----:B------:R-:W-:Y:S02]  /*104a0*/  MOV R12, R16 ;  /* 0x00000010000c7202 */ /* 0x000fe40000000f00 */
[----:B------:R-:W-:Y:S02]  /*104b0*/  MOV R15, R22 ;  /* 0x00000016000f7202 */ /* 0x000fe40000000f00 */
.L_x_1314:
[----:B------:R-:W-:Y:S05]  /*104c0*/  BSYNC B0 ;  /* 0x0000000000007941 */ /* 0x000fea0003800000 */
.L_x_1313:
[----:B-----5:R3:W-:Y:S02]  /*104d0*/  STS.128 [R237+0x800], R12 ;  /* 0x0008000ced007388 */ /* 0x0207e40000000c00 */
.L_x_1312:
[----:B------:R-:W-:Y:S05]  /*104e0*/  BSYNC B1 ;  /* 0x0000000000017941 */ /* 0x000fea0003800000 */
.L_x_1311:
[----:B------:R-:W-:-:S13]  /*104f0*/  ISETP.GE.AND P0, PT, R9, R2, PT ;  /* 0x000000020900720c */ /* 0x000fda0003f06270 */
[----:B------:R1:W-:Y:S01]  /*10500*/  @P0 STS.128 [R237+0x2800], RZ ;  /* 0x002800ffed000388 */ /* 0x0003e20000000c00 */
[----:B------:R-:W-:Y:S05]  /*10510*/  @P0 BRA `(.L_x_1310) ;  /* 0x0000034000000947 */ /* 0x000fea0003800000 */
[----:B-123--:R-:W5:Y:S01]  /*10520*/  LD.E.128 R40, [R40.64+0x80] ;  /* 0x0000800628287980 */ /* 0x00ef62000c101d00 */
[----:B------:R-:W-:Y:S01]  /*10530*/  ISETP.GE.AND P0, PT, R9, R0, PT ;  /* 0x000000000900720c */ /* 0x000fe20003f06270 */
[----:B------:R-:W-:-:S12]  /*10540*/  BSSY B0, `(.L_x_1315) ;  /* 0x0000030000007945 */ /* 0x000fd80003800000 */
[----:B------:R-:W-:Y:S05]  /*10550*/  @P0 BRA `(.L_x_1316) ;  /* 0x000002e000000947 */ /* 0x000fea0003800000 */
[----:B------:R-:W2:Y:S04]  /*10560*/  LD.E.64 R4, [R56.64+0x40] ;  /* 0x0000400638047980 */ /* 0x000ea8000c101b00 */
[----:B------:R-:W3:Y:S01]  /*10570*/  LD.E.64 R6, [R54.64+0x40] ;  /* 0x0000400636067980 */ /* 0x000ee2000c101b00 */
[----:B-----5:R-:W-:Y:S02]  /*10580*/  MOV R25, R41 ;  /* 0x0000002900197202 */ /* 0x020fe40000000f00 */
[----:B------:R-:W-:Y:S02]  /*10590*/  MOV R12, R43 ;  /* 0x0000002b000c7202 */ /* 0x000fe40000000f00 */
[----:B------:R-:W-:Y:S01]  /*105a0*/  MOV R13, R40 ;  /* 0x00000028000d7202 */ /* 0x000fe20000000f00 */
[----:B------:R-:W-:Y:S01]  /*105b0*/  HADD2.F32 R24, -RZ, R25.H0_H0 ;  /* 0x20000019ff187230 */ /* 0x000fe20000004100 */
[----:B------:R-:W-:Y:S01]  /*105c0*/  MOV R23, R42 ;  /* 0x0000002a00177202 */ /* 0x000fe20000000f00 */
[----:B------:R-:W-:-:S02]  /*105d0*/  HADD2.F32 R22, -RZ, R12.H1_H1 ;  /* 0x3000000cff167230 */ /* 0x000fc40000004100 */
        /* <DEDUP_REMOVED lines=29> */
[C---:B------:R-:W-:Y:S01]  /*107b0*/  FFMA.FTZ R16, R13.reuse, R6, -R16 ;  /* 0x000000060d107223 */ /* 0x040fe20000010810 */
[----:B------:R-:W-:Y:S01]  /*107c0*/  MOV R43, R12 ;  /* 0x0000000c002b7202 */ /* 0x000fe20000000f00 */
[----:B------:R-:W-:-:S02]  /*107d0*/  FFMA.FTZ R17, R13, R4, R17 ;  /* 0x000000040d117223 */ /* 0x000fc40000010011 */
[C---:B------:R-:W-:Y:S02]  /*107e0*/  FFMA.FTZ R14, R23.reuse, R7, -R14 ;  /* 0x00000007170e7223 */ /* 0x040fe4000001080e */
[----:B------:R-:W-:Y:S01]  /*107f0*/  FFMA.FTZ R15, R23, R5, R15 ;  /* 0x00000005170f7223 */ /* 0x000fe2000001000f */
[----:B------:R-:W-:-:S04]  /*10800*/  F2FP.PACK_AB R16, R17, R16 ;  /* 0x000000101110723e */ /* 0x000fc800000000ff */
[----:B------:R-:W-:Y:S02]  /*10810*/  F2FP.PACK_AB R14, R15, R14 ;  /* 0x0000000e0f0e723e */ /* 0x000fe400000000ff */
[----:B------:R-:W-:Y:S02]  /*10820*/  MOV R40, R16 ;  /* 0x0000001000287202 */ /* 0x000fe40000000f00 */
[----:B------:R-:W-:Y:S02]  /*10830*/  MOV R42, R14 ;  /* 0x0000000e002a7202 */ /* 0x000fe40000000f00 */
.L_x_1316:
[----:B------:R-:W-:Y:S05]  /*10840*/  BSYNC B0 ;  /* 0x0000000000007941 */ /* 0x000fea0003800000 */
.L_x_1315:
[----:B-----5:R1:W-:Y:S02]  /*10850*/  STS.128 [R237+0x2800], R40 ;  /* 0x00280028ed007388 */ /* 0x0203e40000000c00 */
.L_x_1310:
[----:B------:R-:W-:Y:S05]  /*10860*/  BSYNC B2 ;  /* 0x0000000000027941 */ /* 0x000fea0003800000 */
.L_x_1309:
        /* <DEDUP_REMOVED lines=10> */
[C---:B-123--:R-:W-:Y:S02]  /*10910*/  IMAD.SHL.U32 R42, R5.reuse, 0x2, RZ ;  /* 0x00000002052a7824 */ /* 0x04efe400078e00ff */
[----:B------:R1:W-:Y:S01]  /*10920*/  @P0 STS.128 [R237+0x1000], RZ ;  /* 0x001000ffed000388 */ /* 0x0003e20000000c00 */
[----:B------:R-:W-:Y:S02]  /*10930*/  SHF.L.U64.HI R4, R5, 0x1, R4 ;  /* 0x0000000105047819 */ /* 0x000fe40000010204 */
[-C--:B------:R-:W-:Y:S02]  /*10940*/  IADD3 R40, P2, R28, R42.reuse, RZ ;  /* 0x0000002a1c287210 */ /* 0x080fe40007f5e0ff */
[----:B------:R-:W-:-:S03]  /*10950*/  IADD3 R42, P1, R34, R42, RZ ;  /* 0x0000002a222a7210 */ /* 0x000fc60007f3e0ff */
[--C-:B------:R-:W-:Y:S02]  /*10960*/  IMAD.X R41, R29, 0x1, R4.reuse, P2 ;  /* 0x000000011d297824 */ /* 0x100fe400010e0604 */
[----:B------:R-:W-:Y:S01]  /*10970*/  IMAD.X R43, R35, 0x1, R4, P1 ;  /* 0x00000001232b7824 */ /* 0x000fe200008e0604 */
[----:B------:R-:W-:Y:S05]  /*10980*/  @P0 BRA `(.L_x_1320) ;  /* 0x0000032000000947 */ /* 0x000fea0003800000 */
[----:B------:R2:W5:Y:S01]  /*10990*/  LD.E.128 R12, [R38.64] ;  /* 0x00000006260c7980 */ /* 0x000562000c101d00 */
        /* <DEDUP_REMOVED lines=47> */
.L_x_1322:
[----:B------:R-:W-:Y:S05]  /*10c90*/  BSYNC B0 ;  /* 0x0000000000007941 */ /* 0x000fea0003800000 */
.L_x_1321:
[----:B-----5:R3:W-:Y:S02]  /*10ca0*/  STS.128 [R237+0x1000], R12 ;  /* 0x0010000ced007388 */ /* 0x0207e40000000c00 */
.L_x_1320:
[----:B------:R-:W-:Y:S05]  /*10cb0*/  BSYNC B1 ;  /* 0x0000000000017941 */ /* 0x000fea0003800000 */
.L_x_1319:
        /* <DEDUP_REMOVED lines=12> */
[----:B------:R-:W-:-:S02]  /*10d80*/  HADD2.F32 R24, -RZ, R25.H0_H0 ;  /* 0x20000019ff187230 */ /* 0x000fc40000004100 */
[----:B------:R-:W-:Y:S02]  /*10d90*/  HADD2.F32 R22, -RZ, R13.H1_H1 ;  /* 0x3000000dff167230 */ /* 0x000fe40000004100 */
        /* <DEDUP_REMOVED lines=37> */
.L_x_1324:
[----:B------:R-:W-:Y:S05]  /*10ff0*/  BSYNC B0 ;  /* 0x0000000000007941 */ /* 0x000fea0003800000 */
.L_x_1323:
[----:B-----5:R1:W-:Y:S02]  /*11000*/  STS.128 [R237+0x3000], R12 ;  /* 0x0030000ced007388 */ /* 0x0203e40000000c00 */
.L_x_1318:
[----:B------:R-:W-:Y:S05]  /*11010*/  BSYNC B2 ;  /* 0x0000000000027941 */ /* 0x000fea0003800000 */
.L_x_1317:
[----:B--23--:R-:W-:-:S04]  /*11020*/  IADD3 R38, R200, 0x30, RZ ;  /* 0x00000030c8267810 */ /* 0x00cfc80007ffe0ff */
        /* <DEDUP_REMOVED lines=64> */
.L_x_1329:
[----:B------:R-:W-:Y:S05]  /*11430*/  BSYNC B0 ;  /* 0x0000000000007941 */ /* 0x000fea0003800000 */
.L_x_1328:
[----:B-----5:R3:W-:Y:S02]  /*11440*/  STS.128 [R237+0x1800], R12 ;  /* 0x0018000ced007388 */ /* 0x0207e40000000c00 */
.L_x_1327:
[----:B------:R-:W-:Y:S05]  /*11450*/  BSYNC B1 ;  /* 0x0000000000017941 */ /* 0x000fea0003800000 */
.L_x_1326:
        /* <DEDUP_REMOVED lines=8> */
[----:B--2---:R1:W2:Y:S01]  /*114e0*/  LD.E.64 R4, [R16.64+0x40] ;  /* 0x0000400610047980 */ /* 0x0042a2000c101b00 */
[----:B-----5:R-:W-:Y:S02]  /*114f0*/  MOV R0, R15 ;  /* 0x0000000f00007202 */ /* 0x020fe40000000f00 */
[----:B------:R-:W-:Y:S02]  /*11500*/  MOV R15, R14 ;  /* 0x0000000e000f7202 */ /* 0x000fe40000000f00 */
[----:B------:R-:W-:Y:S01]  /*11510*/  MOV R6, R12 ;  /* 0x0000000c00067202 */ /* 0x000fe20000000f00 */
[----:B------:R-:W-:-:S02]  /*11520*/  HADD2.F32 R14, -RZ, R0.H1_H1 ;  /* 0x30000000ff0e7230 */ /* 0x000fc40000004100 */
[----:B------:R-:W-:Y:S01]  /*11530*/  HADD2.F32 R19, -RZ, R0.H0_H0 ;  /* 0x20000000ff137230 */ /* 0x000fe20000004100 */
[----:B-1----:R-:W-:-:S05]  /*11540*/  MOV R17, R13 ;  /* 0x0000000d00117202 */ /* 0x002fca0000000f00 */
[--C-:B------:R-:W-:Y:S02]  /*11550*/  HADD2.F32 R16, -RZ, R17.reuse.H0_H0 ;  /* 0x20000011ff107230 */ /* 0x100fe40000004100 */
[----:B------:R-:W-:Y:S02]  /*11560*/  HADD2.F32 R17, -RZ, R17.H1_H1 ;  /* 0x30000011ff117230 */ /* 0x000fe40000004100 */
[----:B---3--:R-:W-:Y:S02]  /*11570*/  HADD2.F32 R7, -RZ, R3.H1_H1 ;  /* 0x30000003ff077230 */ /* 0x008fe40000004100 */
[----:B------:R-:W-:Y:S02]  /*11580*/  HADD2.F32 R9, -RZ, R2.H1_H1 ;  /* 0x30000002ff097230 */ /* 0x000fe40000004100 */
[----:B--2---:R-:W-:Y:S01]  /*11590*/  HADD2.F32 R12, -RZ, R5.H1_H1 ;  /* 0x30000005ff0c7230 */ /* 0x004fe20000004100 */
[C---:B------:R-:W-:Y:S01]  /*115a0*/  FMUL.FTZ R0, R14.reuse, R7 ;  /* 0x000000070e007220 */ /* 0x040fe20000410000 */
[--C-:B------:R-:W-:Y:S01]  /*115b0*/  HADD2.F32 R13, -RZ, R4.reuse.H1_H1 ;  /* 0x30000004ff0d7230 */ /* 0x100fe20000004100 */
[C---:B------:R-:W-:Y:S01]  /*115c0*/  FMUL.FTZ R18, R17.reuse, R9 ;  /* 0x0000000911127220 */ /* 0x040fe20000410000 */
[----:B------:R-:W-:Y:S01]  /*115d0*/  HADD2.F32 R4, -RZ, R4.H0_H0 ;  /* 0x20000004ff047230 */ /* 0x000fe20000004100 */
[-C--:B------:R-:W-:Y:S01]  /*115e0*/  FMUL.FTZ R14, R14, R12.reuse ;  /* 0x0000000c0e0e7220 */ /* 0x080fe20000410000 */
        /* <DEDUP_REMOVED lines=19> */
[----:B------:R-:W-:Y:S01]  /*11720*/  FFMA.FTZ R9, R15, R3, R9 ;  /* 0x000000030f097223 */ /* 0x000fe20000010009 */
[----:B------:R-:W-:Y:S01]  /*11730*/  MOV R15, R14 ;  /* 0x0000000e000f7202 */ /* 0x000fe20000000f00 */
[C---:B------:R-:W-:Y:S02]  /*11740*/  FFMA.FTZ R12, R6.reuse, R4, -R12 ;  /* 0x00000004060c7223 */ /* 0x040fe4000001080c */
[----:B------:R-:W-:Y:S01]  /*11750*/  FFMA.FTZ R13, R6, R2, R13 ;  /* 0x00000002060d7223 */ /* 0x000fe2000001000d */
[----:B------:R-:W-:-:S04]  /*11760*/  F2FP.PACK_AB R7, R9, R7 ;  /* 0x000000070907723e */ /* 0x000fc800000000ff */
[----:B------:R-:W-:Y:S02]  /*11770*/  F2FP.PACK_AB R12, R13, R12 ;  /* 0x0000000c0d0c723e */ /* 0x000fe400000000ff */
[----:B------:R-:W-:Y:S02]  /*11780*/  MOV R13, R17 ;  /* 0x00000011000d7202 */ /* 0x000fe40000000f00 */
[----:B------:R-:W-:Y:S02]  /*11790*/  MOV R14, R7 ;  /* 0x00000007000e7202 */ /* 0x000fe40000000f00 */
.L_x_1331:
[----:B------:R-:W-:Y:S05]  /*117a0*/  BSYNC B0 ;  /* 0x0000000000007941 */ /* 0x000fea0003800000 */
.L_x_1330:
[----:B-----5:R3:W-:Y:S01]  /*117b0*/  STS.128 [R237+0x3800], R12 ;  /* 0x0038000ced007388 */ /* 0x0207e20000000c00 */
[----:B------:R-:W-:Y:S05]  /*117c0*/  BRA `(.L_x_1325) ;  /* 0x0000387000007947 */ /* 0x000fea0003800000 */
.L_x_1300:
        /* <DEDUP_REMOVED lines=22> */
[----:B------:R-:W-:-:S03]  /*11930*/  @P1 IADD3 R8, -R3, RZ, RZ ;  /* 0x000000ff03081210 */ /* 0x000fc60007ffe1ff */
[----:B--2---:R4:W2:Y:S02]  /*11940*/  LD.E.128 R4, [R12.64] ;  /* 0x000000060c047980 */ /* 0x0048a4000c101d00 */
[----:B----4-:R-:W-:-:S04]  /*11950*/  IADD3 R12, P0, R8, R16, RZ ;  /* 0x00000010080c7210 */ /* 0x010fc80007f1e0ff */
[----:B------:R-:W-:Y:S02]  /*11960*/  LEA.HI.X.SX32 R8, R8, R17, 0x1, P0 ;  /* 0x0000001108087211 */ /* 0x000fe400000f0eff */
[----:B------:R-:W-:-:S04]  /*11970*/  LEA R14, P0, R12, R28, 0x1 ;  /* 0x0000001c0c0e7211 */ /* 0x000fc800078008ff */
[----:B------:R-:W-:-:S06]  /*11980*/  LEA.HI.X R15, R12, R29, R8, 0x1, P0 ;  /* 0x0000001d0c0f7211 */ /* 0x000fcc00000f0c08 */
[----:B------:R-:W4:Y:S01]  /*11990*/  LD.E.128 R12, [R14.64] ;  /* 0x000000060e0c7980 */ /* 0x000f22000c101d00 */
[----:B-----5:R-:W-:Y:S02]  /*119a0*/  MOV R8, R25 ;  /* 0x0000001900087202 */ /* 0x020fe40000000f00 */
[----:B------:R-:W-:Y:S02]  /*119b0*/  MOV R25, R24 ;  /* 0x0000001800197202 */ /* 0x000fe40000000f00 */
[----:B------:R-:W-:Y:S02]  /*119c0*/  MOV R24, R27 ;  /* 0x0000001b00187202 */ /* 0x000fe40000000f00 */
[----:B---3--:R-:W-:Y:S02]  /*119d0*/  MOV R27, R21 ;  /* 0x00000015001b7202 */ /* 0x008fe40000000f00 */
[----:B------:R-:W-:Y:S01]  /*119e0*/  MOV R21, R22 ;  /* 0x0000001600157202 */ /* 0x000fe20000000f00 */
[----:B--2---:R-:W-:-:S02]  /*119f0*/  HADD2.F32 R22, -RZ, R5.H0_H0 ;  /* 0x20000005ff167230 */ /* 0x004fc40000004100 */
[----:B------:R-:W-:Y:S02]  /*11a00*/  HADD2.F32 R53, -RZ, R5.H1_H1 ;  /* 0x30000005ff357230 */ /* 0x000fe40000004100 */
[--C-:B------:R-:W-:Y:S02]  /*11a10*/  HADD2.F32 R5, -RZ, R7.reuse.H0_H0 ;  /* 0x20000007ff057230 */ /* 0x100fe40000004100 */
[----:B------:R-:W-:Y:S02]  /*11a20*/  HADD2.F32 R7, -RZ, R7.H1_H1 ;  /* 0x30000007ff077230 */ /* 0x000fe40000004100 */
[--C-:B------:R-:W-:Y:S02]  /*11a30*/  HADD2.F32 R56, -RZ, R27.reuse.H0_H0 ;  /* 0x2000001bff387230 */ /* 0x100fe40000004100 */
[----:B------:R-:W-:Y:S02]  /*11a40*/  HADD2.F32 R57, -RZ, R27.H1_H1 ;  /* 0x3000001bff397230 */ /* 0x000fe40000004100 */
[--C-:B------:R-:W-:Y:S01]  /*11a50*/  HADD2.F32 R27, -RZ, R23.reuse.H0_H0 ;  /* 0x20000017ff1b7230 */ /* 0x100fe20000004100 */
[----:B------:R-:W-:Y:S01]  /*11a60*/  @!P1 FADD.FTZ R5, -R5, -RZ ;  /* 0x800000ff05059221 */ /* 0x000fe20000010100 */
[----:B------:R-:W-:Y:S01]  /*11a70*/  HADD2.F32 R23, -RZ, R23.H1_H1 ;  /* 0x30000017ff177230 */ /* 0x000fe20000004100 */
[----:B------:R-:W-:Y:S01]  /*11a80*/  @!P1 FADD.FTZ R7, -R7, -RZ ;  /* 0x800000ff07079221 */ /* 0x000fe20000010100 */
[----:B------:R-:W-:-:S02]  /*11a90*/  HADD2.F32 R54, -RZ, R4.H0_H0 ;  /* 0x20000004ff367230 */ /* 0x000fc40000004100 */
[----:B------:R-:W-:Y:S02]  /*11aa0*/  HADD2.F32 R55, -RZ, R4.H1_H1 ;  /* 0x30000004ff377230 */ /* 0x000fe40000004100 */
[--C-:B------:R-:W-:Y:S02]  /*11ab0*/  HADD2.F32 R4, -RZ, R6.reuse.H0_H0 ;  /* 0x20000006ff047230 */ /* 0x100fe40000004100 */
[----:B------:R-:W-:Y:S01]  /*11ac0*/  HADD2.F32 R6, -RZ, R6.H1_H1 ;  /* 0x30000006ff067230 */ /* 0x000fe20000004100 */
[----:B------:R-:W-:Y:S01]  /*11ad0*/  FMUL.FTZ R27, R27, R5 ;  /* 0x000000051b1b7220 */ /* 0x000fe20000410000 */
[--C-:B------:R-:W-:Y:S01]  /*11ae0*/  HADD2.F32 R5, -RZ, R21.reuse.H0_H0 ;  /* 0x20000015ff057230 */ /* 0x100fe20000004100 */
[----:B------:R-:W-:Y:S01]  /*11af0*/  FMUL.FTZ R23, R23, R7 ;  /* 0x0000000717177220 */ /* 0x000fe20000410000 */
[--C-:B------:R-:W-:Y:S01]  /*11b00*/  HADD2.F32 R7, -RZ, R20.reuse.H0_H0 ;  /* 0x20000014ff077230 */ /* 0x100fe20000004100 */
[----:B------:R-:W-:Y:S01]  /*11b10*/  @!P1 FADD.FTZ R54, -R54, -RZ ;  /* 0x800000ff36369221 */ /* 0x000fe20000010100 */
[----:B------:R-:W-:Y:S01]  /*11b20*/  HADD2.F32 R20, -RZ, R20.H1_H1 ;  /* 0x30000014ff147230 */ /* 0x000fe20000004100 */
[----:B------:R-:W-:Y:S01]  /*11b30*/  @!P1 FADD.FTZ R55, -R55, -RZ ;  /* 0x800000ff37379221 */ /* 0x000fe20000010100 */
[----:B------:R-:W-:Y:S01]  /*11b40*/  HADD2.F32 R21, -RZ, R21.H1_H1 ;  /* 0x30000015ff157230 */ /* 0x000fe20000004100 */
[----:B------:R-:W-:-:S02]  /*11b50*/  @!P1 FADD.FTZ R4, -R4, -RZ ;  /* 0x800000ff04049221 */ /* 0x000fc40000010100 */
[----:B------:R-:W-:Y:S02]  /*11b60*/  @!P1 FADD.FTZ R6, -R6, -RZ ;  /* 0x800000ff06069221 */ /* 0x000fe40000010100 */
[----:B------:R-:W-:Y:S02]  /*11b70*/  @!P1 FADD.FTZ R22, -R22, -RZ ;  /* 0x800000ff16169221 */ /* 0x000fe40000010100 */
[----:B------:R-:W-:Y:S02]  /*11b80*/  FMUL.FTZ R54, R7, R54 ;  /* 0x0000003607367220 */ /* 0x000fe40000410000 */
[----:B------:R-:W-:Y:S01]  /*11b90*/  FMUL.FTZ R55, R20, R55 ;  /* 0x0000003714377220 */ /* 0x000fe20000410000 */
[--C-:B------:R-:W-:Y:S01]  /*11ba0*/  HADD2.F32 R20, -RZ, R8.reuse.H1_H1 ;  /* 0x30000008ff147230 */ /* 0x100fe20000004100 */
[----:B------:R-:W-:Y:S01]  /*11bb0*/  FMUL.FTZ R4, R5, R4 ;  /* 0x0000000405047220 */ /* 0x000fe20000410000 */
[----:B------:R-:W-:Y:S01]  /*11bc0*/  HADD2.F32 R5, -RZ, R8.H0_H0 ;  /* 0x20000008ff057230 */ /* 0x000fe20000004100 */
[----:B------:R-:W-:Y:S01]  /*11bd0*/  FMUL.FTZ R6, R21, R6 ;  /* 0x0000000615067220 */ /* 0x000fe20000410000 */
[--C-:B----4-:R-:W-:Y:S01]  /*11be0*/  HADD2.F32 R7, -RZ, R13.reuse.H0_H0 ;  /* 0x2000000dff077230 */ /* 0x110fe20000004100 */
[----:B------:R-:W-:Y:S01]  /*11bf0*/  @!P1 FADD.FTZ R53, -R53, -RZ ;  /* 0x800000ff35359221 */ /* 0x000fe20000010100 */
[----:B------:R-:W-:Y:S01]  /*11c00*/  HADD2.F32 R21, -RZ, R13.H1_H1 ;  /* 0x3000000dff157230 */ /* 0x000fe20000004100 */
[----:B------:R-:W-:Y:S01]  /*11c10*/  FMUL.FTZ R56, R56, R22 ;  /* 0x0000001638387220 */ /* 0x000fe20000410000 */
[----:B------:R-:W-:-:S02]  /*11c20*/  HADD2.F32 R8, -RZ, R24.H0_H0 ;  /* 0x20000018ff087230 */ /* 0x000fc40000004100 */
[----:B------:R-:W-:Y:S01]  /*11c30*/  HADD2.F32 R13, -RZ, R15.H0_H0 ;  /* 0x2000000fff0d7230 */ /* 0x000fe20000004100 */
[----:B------:R-:W-:Y:S01]  /*11c40*/  FMUL.FTZ R57, R57, R53 ;  /* 0x0000003539397220 */ /* 0x000fe20000410000 */
[--C-:B------:R-:W-:Y:S01]  /*11c50*/  HADD2.F32 R22, -RZ, R12.reuse.H0_H0 ;  /* 0x2000000cff167230 */ /* 0x100fe20000004100 */
[----:B------:R-:W-:Y:S01]  /*11c60*/  FFMA.FTZ R5, R5, R7, R56 ;  /* 0x0000000705057223 */ /* 0x000fe20000010038 */
[----:B------:R-:W-:Y:S01]  /*11c70*/  HADD2.F32 R53, -RZ, R12.H1_H1 ;  /* 0x3000000cff357230 */ /* 0x000fe20000004100 */
[----:B------:R-:W-:Y:S01]  /*11c80*/  FFMA.FTZ R8, R8, R13, R27 ;  /* 0x0000000d08087223 */ /* 0x000fe2000001001b */
[--C-:B------:R-:W-:Y:S02]  /*11c90*/  HADD2.F32 R7, -RZ, R25.reuse.H0_H0 ;  /* 0x20000019ff077230 */ /* 0x100fe40000004100 */
[----:B------:R-:W-:Y:S02]  /*11ca0*/  HADD2.F32 R12, -RZ, R14.H0_H0 ;  /* 0x2000000eff0c7230 */ /* 0x000fe40000004100 */
[----:B------:R-:W-:-:S02]  /*11cb0*/  HADD2.F32 R25, -RZ, R25.H1_H1 ;  /* 0x30000019ff197230 */ /* 0x000fc40000004100 */
[----:B------:R-:W-:Y:S02]  /*11cc0*/  HADD2.F32 R13, -RZ, R26.H0_H0 ;  /* 0x2000001aff0d7230 */ /* 0x000fe40000004100 */
[----:B------:R-:W-:Y:S02]  /*11cd0*/  HADD2.F32 R15, -RZ, R15.H1_H1 ;  /* 0x3000000fff0f7230 */ /* 0x000fe40000004100 */
[----:B------:R-:W-:Y:S02]  /*11ce0*/  HADD2.F32 R14, -RZ, R14.H1_H1 ;  /* 0x3000000eff0e7230 */ /* 0x000fe40000004100 */
[----:B------:R-:W-:Y:S02]  /*11cf0*/  HADD2.F32 R24, -RZ, R24.H1_H1 ;  /* 0x30000018ff187230 */ /* 0x000fe40000004100 */
[----:B------:R-:W-:Y:S01]  /*11d00*/  HADD2.F32 R26, -RZ, R26.H1_H1 ;  /* 0x3000001aff1a7230 */ /* 0x000fe20000004100 */
        /* <DEDUP_REMOVED lines=10> */
[----:B------:R-:W-:Y:S02]  /*11db0*/  MOV R24, R25 ;  /* 0x0000001900187202 */ /* 0x000fe40000000f00 */
[----:B------:R-:W-:Y:S02]  /*11dc0*/  MOV R25, R5 ;  /* 0x0000000500197202 */ /* 0x000fe40000000f00 */
[----:B------:R-:W-:Y:S02]  /*11dd0*/  MOV R26, R4 ;  /* 0x00000004001a7202 */ /* 0x000fe40000000f00 */
[----:B------:R-:W-:Y:S02]  /*11de0*/  MOV R27, R8 ;  /* 0x00000008001b7202 */ /* 0x000fe40000000f00 */
.L_x_1337:
[----:B------:R-:W-:Y:S05]  /*11df0*/  BSYNC B0 ;  /* 0x0000000000007941 */ /* 0x000fea0003800000 */
.L_x_1336:
[----:B-----5:R3:W-:Y:S02]  /*11e00*/  STS.128 [R237], R24 ;  /* 0x00000018ed007388 */ /* 0x0207e40000000c00 */
.L_x_1335:
[----:B------:R-:W-:Y:S05]  /*11e10*/  BSYNC B1 ;  /* 0x0000000000017941 */ /* 0x000fea0003800000 */
.L_x_1334:
        /* <DEDUP_REMOVED lines=19> */
[----:B------:R-:W-:-:S03]  /*11f50*/  @P1 IADD3 R8, -R3, RZ, RZ ;  /* 0x000000ff03081210 */ /* 0x000fc60007ffe1ff */
[----:B---3--:R1:W3:Y:S02]  /*11f60*/  LD.E.128 R4, [R12.64+0x80] ;  /* 0x000080060c047980 */ /* 0x0082e4000c101d00 */
[----:B-1----:R-:W-:-:S04]  /*11f70*/  IADD3 R12, P0, R8, R16, RZ ;  /* 0x00000010080c7210 */ /* 0x002fc80007f1e0ff */
[----:B------:R-:W-:Y:S02]  /*11f80*/  LEA.HI.X.SX32 R8, R8, R17, 0x1, P0 ;  /* 0x0000001108087211 */ /* 0x000fe400000f0eff */
[----:B------:R-:W-:-:S04]  /*11f90*/  LEA R14, P0, R12, R28, 0x1 ;  /* 0x0000001c0c0e7211 */ /* 0x000fc800078008ff */
[----:B------:R-:W-:-:S06]  /*11fa0*/  LEA.HI.X R15, R12, R29, R8, 0x1, P0 ;  /* 0x0000001d0c0f7211 */ /* 0x000fcc00000f0c08 */
[----:B----4-:R-:W4:Y:S01]  /*11fb0*/  LD.E.128 R12, [R14.64+0x80] ;  /* 0x000080060e0c7980 */ /* 0x010f22000c101d00 */
[----:B-----5:R-:W-:Y:S02]  /*11fc0*/  MOV R8, R25 ;  /* 0x0000001900087202 */ /* 0x020fe40000000f00 */
[----:B------:R-:W-:Y:S02]  /*11fd0*/  MOV R25, R24 ;  /* 0x0000001800197202 */ /* 0x000fe40000000f00 */
[----:B------:R-:W-:Y:S02]  /*11fe0*/  MOV R24, R27 ;  /* 0x0000001b00187202 */ /* 0x000fe40000000f00 */
[----:B--2---:R-:W-:Y:S02]  /*11ff0*/  MOV R27, R21 ;  /* 0x00000015001b7202 */ /* 0x004fe40000000f00 */
[----:B------:R-:W-:Y:S01]  /*12000*/  MOV R21, R22 ;  /* 0x0000001600157202 */ /* 0x000fe20000000f00 */
[----:B---3--:R-:W-:-:S02]  /*12010*/  HADD2.F32 R22, -RZ, R4.H0_H0 ;  /* 0x20000004ff167230 */ /* 0x008fc40000004100 */
[----:B------:R-:W-:Y:S02]  /*12020*/  HADD2.F32 R42, -RZ, R4.H1_H1 ;  /* 0x30000004ff2a7230 */ /* 0x000fe40000004100 */
[--C-:B------:R-:W-:Y:S02]  /*12030*/  HADD2.F32 R4, -RZ, R5.reuse.H0_H0 ;  /* 0x20000005ff047230 */ /* 0x100fe40000004100 */
[--C-:B------:R-:W-:Y:S02]  /*12040*/  HADD2.F32 R54, -RZ, R20.reuse.H0_H0 ;  /* 0x20000014ff367230 */ /* 0x100fe40000004100 */
[----:B------:R-:W-:Y:S01]  /*12050*/  HADD2.F32 R55, -RZ, R20.H1_H1 ;  /* 0x30000014ff377230 */ /* 0x000fe20000004100 */
[----:B------:R-:W-:Y:S01]  /*12060*/  @!P1 FADD.FTZ R22, -R22, -RZ ;  /* 0x800000ff16169221 */ /* 0x000fe20000010100 */
[----:B------:R-:W-:Y:S01]  /*12070*/  HADD2.F32 R43, -RZ, R5.H1_H1 ;  /* 0x30000005ff2b7230 */ /* 0x000fe20000004100 */
[----:B------:R-:W-:Y:S01]  /*12080*/  @!P1 FADD.FTZ R4, -R4, -RZ ;  /* 0x800000ff04049221 */ /* 0x000fe20000010100 */
[----:B------:R-:W-:-:S02]  /*12090*/  HADD2.F32 R20, -RZ, R27.H0_H0 ;  /* 0x2000001bff147230 */ /* 0x000fc40000004100 */
[--C-:B------:R-:W-:Y:S02]  /*120a0*/  HADD2.F32 R5, -RZ, R6.reuse.H0_H0 ;  /* 0x20000006ff057230 */ /* 0x100fe40000004100 */
[----:B------:R-:W-:Y:S02]  /*120b0*/  HADD2.F32 R53, -RZ, R6.H1_H1 ;  /* 0x30000006ff357230 */ /* 0x000fe40000004100 */
[--C-:B------:R-:W-:Y:S02]  /*120c0*/  HADD2.F32 R6, -RZ, R7.reuse.H0_H0 ;  /* 0x20000007ff067230 */ /* 0x100fe40000004100 */
[----:B------:R-:W-:Y:S01]  /*120d0*/  HADD2.F32 R7, -RZ, R7.H1_H1 ;  /* 0x30000007ff077230 */ /* 0x000fe20000004100 */
[----:B------:R-:W-:Y:S01]  /*120e0*/  FMUL.FTZ R54, R54, R22 ;  /* 0x0000001636367220 */ /* 0x000fe20000410000 */
[----:B------:R-:W-:Y:S01]  /*120f0*/  HADD2.F32 R22, -RZ, R21.H0_H0 ;  /* 0x20000015ff167230 */ /* 0x000fe20000004100 */
[----:B------:R-:W-:Y:S01]  /*12100*/  FMUL.FTZ R20, R20, R4 ;  /* 0x0000000414147220 */ /* 0x000fe20000410000 */
[----:B------:R-:W-:Y:S01]  /*12110*/  HADD2.F32 R4, -RZ, R23.H0_H0 ;  /* 0x20000017ff047230 */ /* 0x000fe20000004100 */
[----:B------:R-:W-:Y:S01]  /*12120*/  @!P1 FADD.FTZ R53, -R53, -RZ ;  /* 0x800000ff35359221 */ /* 0x000fe20000010100 */
[----:B------:R-:W-:Y:S01]  /*12130*/  HADD2.F32 R21, -RZ, R21.H1_H1 ;  /* 0x30000015ff157230 */ /* 0x000fe20000004100 */
[----:B------:R-:W-:Y:S01]  /*12140*/  @!P1 FADD.FTZ R6, -R6, -RZ ;  /* 0x800000ff06069221 */ /* 0x000fe20000010100 */
[----:B------:R-:W-:Y:S01]  /*12150*/  HADD2.F32 R23, -RZ, R23.H1_H1 ;  /* 0x30000017ff177230 */ /* 0x000fe20000004100 */
[----:B------:R-:W-:-:S02]  /*12160*/  @!P1 FADD.FTZ R7, -R7, -RZ ;  /* 0x800000ff07079221 */ /* 0x000fc40000010100 */
[----:B------:R-:W-:Y:S01]  /*12170*/  @!P1 FADD.FTZ R5, -R5, -RZ ;  /* 0x800000ff05059221 */ /* 0x000fe20000010100 */
[----:B------:R-:W-:Y:S01]  /*12180*/  HADD2.F32 R27, -RZ, R27.H1_H1 ;  /* 0x3000001bff1b7230 */ /* 0x000fe20000004100 */
[----:B------:R-:W-:Y:S02]  /*12190*/  @!P1 FADD.FTZ R42, -R42, -RZ ;  /* 0x800000ff2a2a9221 */ /* 0x000fe40000010100 */
[----:B------:R-:W-:Y:S02]  /*121a0*/  FMUL.FTZ R53, R21, R53 ;  /* 0x0000003515357220 */ /* 0x000fe40000410000 */
[----:B------:R-:W-:Y:S01]  /*121b0*/  FMUL.FTZ R6, R4, R6 ;  /* 0x0000000604067220 */ /* 0x000fe20000410000 */
[----:B------:R-:W-:Y:S01]  /*121c0*/  HADD2.F32 R4, -RZ, R25.H0_H0 ;  /* 0x20000019ff047230 */ /* 0x000fe20000004100 */
[----:B------:R-:W-:Y:S02]  /*121d0*/  FMUL.FTZ R7, R23, R7 ;  /* 0x0000000717077220 */ /* 0x000fe40000410000 */
[----:B------:R-:W-:Y:S01]  /*121e0*/  @!P1 FADD.FTZ R43, -R43, -RZ ;  /* 0x800000ff2b2b9221 */ /* 0x000fe20000010100 */
[--C-:B----4-:R-:W-:Y:S01]  /*121f0*/  HADD2.F32 R21, -RZ, R12.reuse.H0_H0 ;  /* 0x2000000cff157230 */ /* 0x110fe20000004100 */
[----:B------:R-:W-:Y:S01]  /*12200*/  FMUL.FTZ R5, R22, R5 ;  /* 0x0000000516057220 */ /* 0x000fe20000410000 */
[----:B------:R-:W-:-:S02]  /*12210*/  HADD2.F32 R23, -RZ, R12.H1_H1 ;  /* 0x3000000cff177230 */ /* 0x000fc40000004100 */
[----:B------:R-:W-:Y:S02]  /*12220*/  HADD2.F32 R22, -RZ, R8.H0_H0 ;  /* 0x20000008ff167230 */ /* 0x000fe40000004100 */
[--C-:B------:R-:W-:Y:S01]  /*12230*/  HADD2.F32 R12, -RZ, R13.reuse.H0_H0 ;  /* 0x2000000dff0c7230 */ /* 0x100fe20000004100 */
[----:B------:R-:W-:Y:S01]  /*12240*/  FMUL.FTZ R55, R55, R42 ;  /* 0x0000002a37377220 */ /* 0x000fe20000410000 */
[----:B------:R-:W-:Y:S01]  /*12250*/  HADD2.F32 R42, -RZ, R13.H1_H1 ;  /* 0x3000000dff2a7230 */ /* 0x000fe20000004100 */
[----:B------:R-:W-:Y:S01]  /*12260*/  FMUL.FTZ R27, R27, R43 ;  /* 0x0000002b1b1b7220 */ /* 0x000fe20000410000 */
[--C-:B------:R-:W-:Y:S01]  /*12270*/  HADD2.F32 R13, -RZ, R14.reuse.H0_H0 ;  /* 0x2000000eff0d7230 */ /* 0x100fe20000004100 */
[----:B------:R-:W-:Y:S01]  /*12280*/  FFMA.FTZ R4, R4, R21, R54 ;  /* 0x0000001504047223 */ /* 0x000fe20000010036 */
[----:B------:R-:W-:Y:S01]  /*12290*/  HADD2.F32 R43, -RZ, R14.H1_H1 ;  /* 0x3000000eff2b7230 */ /* 0x000fe20000004100 */
[----:B------:R-:W-:Y:S01]  /*122a0*/  FFMA.FTZ R12, R22, R12, R20 ;  /* 0x0000000c160c7223 */ /* 0x000fe20000010014 */
[----:B------:R-:W-:-:S02]  /*122b0*/  HADD2.F32 R14, -RZ, R15.H0_H0 ;  /* 0x2000000fff0e7230 */ /* 0x000fc40000004100 */
[----:B------:R-:W-:Y:S02]  /*122c0*/  HADD2.F32 R21, -RZ, R24.H0_H0 ;  /* 0x20000018ff157230 */ /* 0x000fe40000004100 */
[----:B------:R-:W-:Y:S02]  /*122d0*/  HADD2.F32 R25, -RZ, R25.H1_H1 ;  /* 0x30000019ff197230 */ /* 0x000fe40000004100 */
[----:B------:R-:W-:Y:S02]  /*122e0*/  HADD2.F32 R15, -RZ, R15.H1_H1 ;  /* 0x3000000fff0f7230 */ /* 0x000fe40000004100 */
[----:B------:R-:W-:Y:S02]  /*122f0*/  HADD2.F32 R20, -RZ, R8.H1_H1 ;  /* 0x30000008ff147230 */ /* 0x000fe40000004100 */
[----:B------:R-:W-:Y:S02]  /*12300*/  HADD2.F32 R24, -RZ, R24.H1_H1 ;  /* 0x30000018ff187230 */ /* 0x000fe40000004100 */
[--C-:B------:R-:W-:Y:S01]  /*12310*/  HADD2.F32 R8, -RZ, R26.reuse.H0_H0 ;  /* 0x2000001aff087230 */ /* 0x100fe20000004100 */
[----:B------:R-:W-:Y:S01]  /*12320*/  FFMA.FTZ R23, R25, R23, R55 ;  /* 0x0000001719177223 */ /* 0x000fe20000010037 */
[----:B------:R-:W-:Y:S01]  /*12330*/  HADD2.F32 R26, -RZ, R26.H1_H1 ;  /* 0x3000001aff1a7230 */ /* 0x000fe20000004100 */
[----:B------:R-:W-:-:S02]  /*12340*/  FFMA.FTZ R20, R20, R42, R27 ;  /* 0x0000002a14147223 */ /* 0x000fc4000001001b */
[----:B------:R-:W-:Y:S02]  /*12350*/  FFMA.FTZ R6, R21, R14, R6 ;  /* 0x0000000e15067223 */ /* 0x000fe40000010006 */
[----:B------:R-:W-:Y:S01]  /*12360*/  FFMA.FTZ R7, R24, R15, R7 ;  /* 0x0000000f18077223 */ /* 0x000fe20000010007 */
[----:B------:R-:W-:Y:S01]  /*12370*/  F2FP.PACK_AB R4, R23, R4 ;  /* 0x000000041704723e */ /* 0x000fe200000000ff */
[----:B------:R-:W-:Y:S01]  /*12380*/  FFMA.FTZ R5, R8, R13, R5 ;  /* 0x0000000d08057223 */ /* 0x000fe20000010005 */
[----:B------:R-:W-:Y:S01]  /*12390*/  F2FP.PACK_AB R12, R20, R12 ;  /* 0x0000000c140c723e */ /* 0x000fe200000000ff */
[----:B------:R-:W-:Y:S01]  /*123a0*/  FFMA.FTZ R26, R26, R43, R53 ;  /* 0x0000002b1a1a7223 */ /* 0x000fe20000010035 */
[----:B------:R-:W-:Y:S02]  /*123b0*/  F2FP.PACK_AB R6, R7, R6 ;  /* 0x000000060706723e */ /* 0x000fe400000000ff */
[----:B------:R-:W-:Y:S02]  /*123c0*/  MOV R24, R4 ;  /* 0x0000000400187202 */ /* 0x000fe40000000f00 */
[----:B------:R-:W-:-:S02]  /*123d0*/  F2FP.PACK_AB R26, R26, R5 ;  /* 0x000000051a1a723e */ /* 0x000fc400000000ff */
[----:B------:R-:W-:Y:S02]  /*123e0*/  MOV R25, R12 ;  /* 0x0000000c00197202 */ /* 0x000fe40000000f00 */
[----:B------:R-:W-:Y:S02]  /*123f0*/  MOV R27, R6 ;  /* 0x00000006001b7202 */ /* 0x000fe40000000f00 */
.L_x_1339:
[----:B------:R-:W-:Y:S05]  /*12400*/  BSYNC B0 ;  /* 0x0000000000007941 */ /* 0x000fea0003800000 */
.L_x_1338:
[----:B-----5:R1:W-:Y:S02]  /*12410*/  STS.128 [R237+0x2000], R24 ;  /* 0x00200018ed007388 */ /* 0x0203e40000000c00 */
.L_x_1333:
[----:B------:R-:W-:Y:S05]  /*12420*/  BSYNC B2 ;  /* 0x0000000000027941 */ /* 0x000fea0003800000 */
.L_x_1332:
        /* <DEDUP_REMOVED lines=23> */
[----:B------:R-:W-:-:S03]  /*125a0*/  LEA R14, P1, R5, R34, 0x1 ;  /* 0x00000022050e7211 */ /* 0x000fc600078208ff */
[----:B------:R-:W3:Y:S01]  /*125b0*/  LD.E.128 R20, [R20.64] ;  /* 0x0000000614147980 */ /* 0x000ee2000c101d00 */
[----:B------:R-:W-:-:S05]  /*125c0*/  LEA.HI.X R15, R5, R35, R4, 0x1, P1 ;  /* 0x00000023050f7211 */ /* 0x000fca00008f0c04 */
[----:B--2---:R1:W2:Y:S02]  /*125d0*/  LD.E.128 R4, [R14.64] ;  /* 0x000000060e047980 */ /* 0x0042a4000c101d00 */
[----:B-1----:R-:W-:Y:S02]  /*125e0*/  MOV R14, RZ ;  /* 0x000000ff000e7202 */ /* 0x002fe40000000f00 */
[----:B------:R-:W-:-:S04]  /*125f0*/  @P0 IADD3 R14, -R3, RZ, RZ ;  /* 0x000000ff030e0210 */ /* 0x000fc80007ffe1ff */
[----:B------:R-:W-:-:S04]  /*12600*/  IADD3 R13, P1, R14, R13, RZ ;  /* 0x0000000d0e0d7210 */ /* 0x000fc80007f3e0ff */
[----:B------:R-:W-:Y:S02]  /*12610*/  LEA.HI.X.SX32 R12, R14, R12, 0x1, P1 ;  /* 0x0000000c0e0c7211 */ /* 0x000fe400008f0eff */
[----:B------:R-:W-:-:S04]  /*12620*/  LEA R14, P1, R13, R28, 0x1 ;  /* 0x0000001c0d0e7211 */ /* 0x000fc800078208ff */
[----:B------:R-:W-:-:S06]  /*12630*/  LEA.HI.X R15, R13, R29, R12, 0x1, P1 ;  /* 0x0000001d0d0f7211 */ /* 0x000fcc00008f0c0c */
[----:B----4-:R-:W4:Y:S01]  /*12640*/  LD.E.128 R12, [R14.64] ;  /* 0x000000060e0c7980 */ /* 0x010f22000c101d00 */
[----:B-----5:R-:W-:Y:S02]  /*12650*/  MOV R42, R24 ;  /* 0x00000018002a7202 */ /* 0x020fe40000000f00 */
[----:B------:R-:W-:Y:S02]  /*12660*/  MOV R24, R27 ;  /* 0x0000001b00187202 */ /* 0x000fe40000000f00 */
[----:B---3--:R-:W-:Y:S02]  /*12670*/  MOV R27, R21 ;  /* 0x00000015001b7202 */ /* 0x008fe40000000f00 */
[----:B------:R-:W-:Y:S01]  /*12680*/  MOV R21, R22 ;  /* 0x0000001600157202 */ /* 0x000fe20000000f00 */
[--C-:B--2---:R-:W-:Y:S02]  /*12690*/  HADD2.F32 R22, -RZ, R4.reuse.H0_H0 ;  /* 0x20000004ff167230 */ /* 0x104fe40000004100 */
[----:B------:R-:W-:-:S02]  /*126a0*/  HADD2.F32 R43, -RZ, R4.H1_H1 ;  /* 0x30000004ff2b7230 */ /* 0x000fc40000004100 */
[--C-:B------:R-:W-:Y:S01]  /*126b0*/  HADD2.F32 R4, -RZ, R5.reuse.H0_H0 ;  /* 0x20000005ff047230 */ /* 0x100fe20000004100 */
[----:B------:R-:W-:Y:S01]  /*126c0*/  @!P0 FADD.FTZ R22, -R22, -RZ ;  /* 0x800000ff16168221 */ /* 0x000fe20000010100 */
[--C-:B------:R-:W-:Y:S02]  /*126d0*/  HADD2.F32 R55, -RZ, R20.reuse.H0_H0 ;  /* 0x20000014ff377230 */ /* 0x100fe40000004100 */
[----:B------:R-:W-:Y:S01]  /*126e0*/  HADD2.F32 R56, -RZ, R20.H1_H1 ;  /* 0x30000014ff387230 */ /* 0x000fe20000004100 */
[----:B------:R-:W-:Y:S01]  /*126f0*/  @!P0 FADD.FTZ R4, -R4, -RZ ;  /* 0x800000ff04048221 */ /* 0x000fe20000010100 */
[----:B------:R-:W-:Y:S02]  /*12700*/  HADD2.F32 R53, -RZ, R5.H1_H1 ;  /* 0x30000005ff357230 */ /* 0x000fe40000004100 */
[----:B------:R-:W-:Y:S02]  /*12710*/  HADD2.F32 R20, -RZ, R27.H0_H0 ;  /* 0x2000001bff147230 */ /* 0x000fe40000004100 */
[----:B------:R-:W-:-:S02]  /*12720*/  HADD2.F32 R5, -RZ, R6.H0_H0 ;  /* 0x20000006ff057230 */ /* 0x000fc40000004100 */
[----:B------:R-:W-:Y:S02]  /*12730*/  HADD2.F32 R54, -RZ, R6.H1_H1 ;  /* 0x30000006ff367230 */ /* 0x000fe40000004100 */
[--C-:B------:R-:W-:Y:S01]  /*12740*/  HADD2.F32 R6, -RZ, R7.reuse.H0_H0 ;  /* 0x20000007ff067230 */ /* 0x100fe20000004100 */
[----:B------:R-:W-:Y:S01]  /*12750*/  FMUL.FTZ R55, R55, R22 ;  /* 0x0000001637377220 */ /* 0x000fe20000410000 */
[----:B------:R-:W-:Y:S01]  /*12760*/  HADD2.F32 R7, -RZ, R7.H1_H1 ;  /* 0x30000007ff077230 */ /* 0x000fe20000004100 */
[----:B------:R-:W-:Y:S01]  /*12770*/  FMUL.FTZ R20, R20, R4 ;  /* 0x0000000414147220 */ /* 0x000fe20000410000 */
[--C-:B------:R-:W-:Y:S01]  /*12780*/  HADD2.F32 R22, -RZ, R21.reuse.H0_H0 ;  /* 0x20000015ff167230 */ /* 0x100fe20000004100 */
[----:B------:R-:W-:Y:S01]  /*12790*/  @!P0 FADD.FTZ R54, -R54, -RZ ;  /* 0x800000ff36368221 */ /* 0x000fe20000010100 */
[----:B------:R-:W-:Y:S01]  /*127a0*/  HADD2.F32 R21, -RZ, R21.H1_H1 ;  /* 0x30000015ff157230 */ /* 0x000fe20000004100 */
[----:B------:R-:W-:Y:S01]  /*127b0*/  @!P0 FADD.FTZ R6, -R6, -RZ ;  /* 0x800000ff06068221 */ /* 0x000fe20000010100 */
[--C-:B------:R-:W-:Y:S01]  /*127c0*/  HADD2.F32 R4, -RZ, R23.reuse.H0_H0 ;  /* 0x20000017ff047230 */ /* 0x100fe20000004100 */
[----:B------:R-:W-:Y:S01]  /*127d0*/  @!P0 FADD.FTZ R7, -R7, -RZ ;  /* 0x800000ff07078221 */ /* 0x000fe20000010100 */
[----:B------:R-:W-:Y:S01]  /*127e0*/  HADD2.F32 R23, -RZ, R23.H1_H1 ;  /* 0x30000017ff177230 */ /* 0x000fe20000004100 */
[----:B------:R-:W-:Y:S01]  /*127f0*/  @!P0 FADD.FTZ R43, -R43, -RZ ;  /* 0x800000ff2b2b8221 */ /* 0x000fe20000010100 */
[----:B------:R-:W-:Y:S01]  /*12800*/  HADD2.F32 R27, -RZ, R27.H1_H1 ;  /* 0x3000001bff1b7230 */ /* 0x000fe20000004100 */
[----:B------:R-:W-:-:S02]  /*12810*/  @!P0 FADD.FTZ R5, -R5, -RZ ;  /* 0x800000ff05058221 */ /* 0x000fc40000010100 */
[----:B------:R-:W-:Y:S02]  /*12820*/  FMUL.FTZ R54, R21, R54 ;  /* 0x0000003615367220 */ /* 0x000fe40000410000 */
[----:B------:R-:W-:Y:S01]  /*12830*/  FMUL.FTZ R6, R4, R6 ;  /* 0x0000000604067220 */ /* 0x000fe20000410000 */
[----:B------:R-:W-:Y:S01]  /*12840*/  HADD2.F32 R4, -RZ, R42.H0_H0 ;  /* 0x2000002aff047230 */ /* 0x000fe20000004100 */
[----:B------:R-:W-:Y:S02]  /*12850*/  @!P0 FADD.FTZ R53, -R53, -RZ ;  /* 0x800000ff35358221 */ /* 0x000fe40000010100 */
[----:B------:R-:W-:Y:S02]  /*12860*/  FMUL.FTZ R7, R23, R7 ;  /* 0x0000000717077220 */ /* 0x000fe40000410000 */
[----:B------:R-:W-:Y:S02]  /*12870*/  FMUL.FTZ R56, R56, R43 ;  /* 0x0000002b38387220 */ /* 0x000fe40000410000 */
[----:B------:R-:W-:Y:S01]  /*12880*/  FMUL.FTZ R5, R22, R5 ;  /* 0x0000000516057220 */ /* 0x000fe20000410000 */
[--C-:B----4-:R-:W-:Y:S01]  /*12890*/  HADD2.F32 R21, -RZ, R12.reuse.H0_H0 ;  /* 0x2000000cff157230 */ /* 0x110fe20000004100 */
[----:B------:R-:W-:Y:S01]  /*128a0*/  FMUL.FTZ R27, R27, R53 ;  /* 0x000000351b1b7220 */ /* 0x000fe20000410000 */
[----:B------:R-:W-:-:S02]  /*128b0*/  HADD2.F32 R23, -RZ, R12.H1_H1 ;  /* 0x3000000cff177230 */ /* 0x000fc40000004100 */
[----:B------:R-:W-:Y:S01]  /*128c0*/  HADD2.F32 R22, -RZ, R25.H0_H0 ;  /* 0x20000019ff167230 */ /* 0x000fe20000004100 */
[----:B------:R-:W-:Y:S01]  /*128d0*/  FFMA.FTZ R4, R4, R21, R55 ;  /* 0x0000001504047223 */ /* 0x000fe20000010037 */
[--C-:B------:R-:W-:Y:S02]  /*128e0*/  HADD2.F32 R12, -RZ, R13.reuse.H0_H0 ;  /* 0x2000000dff0c7230 */ /* 0x100fe40000004100 */
[----:B------:R-:W-:Y:S02]  /*128f0*/  HADD2.F32 R43, -RZ, R13.H1_H1 ;  /* 0x3000000dff2b7230 */ /* 0x000fe40000004100 */
[--C-:B------:R-:W-:Y:S02]  /*12900*/  HADD2.F32 R13, -RZ, R14.reuse.H0_H0 ;  /* 0x2000000eff0d7230 */ /* 0x100fe40000004100 */
[----:B------:R-:W-:Y:S02]  /*12910*/  HADD2.F32 R53, -RZ, R14.H1_H1 ;  /* 0x3000000eff357230 */ /* 0x000fe40000004100 */
[----:B------:R-:W-:-:S02]  /*12920*/  HADD2.F32 R14, -RZ, R15.H0_H0 ;  /* 0x2000000fff0e7230 */ /* 0x000fc40000004100 */
[----:B------:R-:W-:Y:S02]  /*12930*/  HADD2.F32 R21, -RZ, R24.H0_H0 ;  /* 0x20000018ff157230 */ /* 0x000fe40000004100 */
[----:B------:R-:W-:Y:S02]  /*12940*/  HADD2.F32 R42, -RZ, R42.H1_H1 ;  /* 0x3000002aff2a7230 */ /* 0x000fe40000004100 */
[----:B------:R-:W-:Y:S02]  /*12950*/  HADD2.F32 R15, -RZ, R15.H1_H1 ;  /* 0x3000000fff0f7230 */ /* 0x000fe40000004100 */
[----:B------:R-:W-:Y:S01]  /*12960*/  HADD2.F32 R24, -RZ, R24.H1_H1 ;  /* 0x30000018ff187230 */ /* 0x000fe20000004100 */
[----:B------:R-:W-:Y:S01]  /*12970*/  FFMA.FTZ R12, R22, R12, R20 ;  /* 0x0000000c160c7223 */ /* 0x000fe20000010014 */
[--C-:B------:R-:W-:Y:S01]  /*12980*/  HADD2.F32 R20, -RZ, R26.reuse.H0_H0 ;  /* 0x2000001aff147230 */ /* 0x100fe20000004100 */
[----:B------:R-:W-:Y:S01]  /*12990*/  FFMA.FTZ R23, R42, R23, R56 ;  /* 0x000000172a177223 */ /* 0x000fe20000010038 */
[----:B------:R-:W-:Y:S01]  /*129a0*/  HADD2.F32 R25, -RZ, R25.H1_H1 ;  /* 0x30000019ff197230 */ /* 0x000fe20000004100 */
[----:B------:R-:W-:Y:S01]  /*129b0*/  FFMA.FTZ R6, R21, R14, R6 ;  /* 0x0000000e15067223 */ /* 0x000fe20000010006 */
[----:B------:R-:W-:Y:S01]  /*129c0*/  HADD2.F32 R26, -RZ, R26.H1_H1 ;  /* 0x3000001aff1a7230 */ /* 0x000fe20000004100 */
[----:B------:R-:W-:Y:S01]  /*129d0*/  FFMA.FTZ R7, R24, R15, R7 ;  /* 0x0000000f18077223 */ /* 0x000fe20000010007 */
[----:B------:R-:W-:Y:S01]  /*129e0*/  F2FP.PACK_AB R4, R23, R4 ;  /* 0x000000041704723e */ /* 0x000fe200000000ff */
[----:B------:R-:W-:-:S02]  /*129f0*/  FFMA.FTZ R25, R25, R43, R27 ;  /* 0x0000002b19197223 */ /* 0x000fc4000001001b */
[----:B------:R-:W-:Y:S01]  /*12a00*/  FFMA.FTZ R5, R20, R13, R5 ;  /* 0x0000000d14057223 */ /* 0x000fe20000010005 */
[----:B------:R-:W-:Y:S01]  /*12a10*/  F2FP.PACK_AB R6, R7, R6 ;  /* 0x000000060706723e */ /* 0x000fe200000000ff */
[----:B------:R-:W-:Y:S01]  /*12a20*/  FFMA.FTZ R26, R26, R53, R54 ;  /* 0x000000351a1a7223 */ /* 0x000fe20000010036 */
[----:B------:R-:W-:Y:S02]  /*12a30*/  F2FP.PACK_AB R25, R25, R12 ;  /* 0x0000000c1919723e */ /* 0x000fe400000000ff */
[----:B------:R-:W-:Y:S02]  /*12a40*/  MOV R24, R4 ;  /* 0x0000000400187202 */ /* 0x000fe40000000f00 */
[----:B------:R-:W-:Y:S02]  /*12a50*/  F2FP.PACK_AB R26, R26, R5 ;  /* 0x000000051a1a723e */ /* 0x000fe400000000ff */
[----:B------:R-:W-:Y:S02]  /*12a60*/  MOV R27, R6 ;  /* 0x00000006001b7202 */ /* 0x000fe40000000f00 */
.L_x_1345:
[----:B------:R-:W-:Y:S05]  /*12a70*/  BSYNC B0 ;  /* 0x0000000000007941 */ /* 0x000fea0003800000 */
.L_x_1344:
[----:B-----5:R3:W-:Y:S02]  /*12a80*/  STS.128 [R237+0x800], R24 ;  /* 0x00080018ed007388 */ /* 0x0207e40000000c00 */
.L_x_1343:
[----:B------:R-:W-:Y:S05]  /*12a90*/  BSYNC B1 ;  /* 0x0000000000017941 */ /* 0x000fea0003800000 */
.L_x_1342:
        /* <DEDUP_REMOVED lines=18> */
[----:B------:R-:W-:-:S03]  /*12bc0*/  LEA R14, P1, R5, R34, 0x1 ;  /* 0x00000022050e7211 */ /* 0x000fc600078208ff */
[----:B------:R-:W3:Y:S01]  /*12bd0*/  LD.E.128 R20, [R20.64+0x80] ;  /* 0x0000800614147980 */ /* 0x000ee2000c101d00 */
        /* <DEDUP_REMOVED lines=55> */
[--C-:B------:R-:W-:Y:S02]  /*12f50*/  HADD2.F32 R21, -RZ, R24.reuse.H0_H0 ;  /* 0x20000018ff157230 */ /* 0x100fe40000004100 */
        /* <DEDUP_REMOVED lines=19> */
.L_x_1347:
[----:B------:R-:W-:Y:S05]  /*13090*/  BSYNC B0 ;  /* 0x0000000000007941 */ /* 0x000fea0003800000 */
.L_x_1346:
[----:B-----5:R3:W-:Y:S02]  /*130a0*/  STS.128 [R237+0x2800], R24 ;  /* 0x00280018ed007388 */ /* 0x0207e40000000c00 */
.L_x_1341:
[----:B------:R-:W-:Y:S05]  /*130b0*/  BSYNC B2 ;  /* 0x0000000000027941 */ /* 0x000fea0003800000 */
.L_x_1340:
        /* <DEDUP_REMOVED lines=101> */
.L_x_1353:
[----:B------:R-:W-:Y:S05]  /*13710*/  BSYNC B0 ;  /* 0x0000000000007941 */ /* 0x000fea0003800000 */
.L_x_1352:
[----:B-----5:R3:W-:Y:S02]  /*13720*/  STS.128 [R237+0x1000], R24 ;  /* 0x00100018ed007388 */ /* 0x0207e40000000c00 */
.L_x_1351:
[----:B------:R-:W-:Y:S05]  /*13730*/  BSYNC B1 ;  /* 0x0000000000017941 */ /* 0x000fea0003800000 */
.L_x_1350:
        /* <DEDUP_REMOVED lines=95> */
.L_x_1355:
[----:B------:R-:W-:Y:S05]  /*13d30*/  BSYNC B0 ;  /* 0x0000000000007941 */ /* 0x000fea0003800000 */
.L_x_1354:
[----:B-----5:R3:W-:Y:S02]  /*13d40*/  STS.128 [R237+0x3000], R24 ;  /* 0x00300018ed007388 */ /* 0x0207e40000000c00 */
.L_x_1349:
[----:B------:R-:W-:Y:S05]  /*13d50*/  BSYNC B2 ;  /* 0x0000000000027941 */ /* 0x000fea0003800000 */
.L_x_1348:
        /* <DEDUP_REMOVED lines=20> */
[----:B------:R-:W-:-:S03]  /*13ea0*/  IADD3 R5, P1, R4, R13, RZ ;  /* 0x0000000d04057210 */ /* 0x000fc60007f3e0ff */
[----:B---3--:R-:W-:Y:S01]  /*13eb0*/  IMAD.WIDE R24, R6, 0x2, R36 ;  /* 0x0000000206187825 */ /* 0x008fe200078e0224 */
        /* <DEDUP_REMOVED lines=12> */
[----:B-----5:R-:W-:Y:S01]  /*13f80*/  IMAD.MOV.U32 R18, RZ, RZ, R21 ;  /* 0x000000ffff127224 */ /* 0x020fe200078e0015 */
[----:B------:R-:W-:Y:S02]  /*13f90*/  MOV R19, R23 ;  /* 0x0000001700137202 */ /* 0x000fe40000000f00 */
[----:B---3--:R-:W-:Y:S01]  /*13fa0*/  MOV R21, R24 ;  /* 0x0000001800157202 */ /* 0x008fe20000000f00 */
[----:B------:R-:W-:Y:S01]  /*13fb0*/  IMAD.MOV.U32 R23, RZ, RZ, R26 ;  /* 0x000000ffff177224 */ /* 0x000fe200078e001a */
[----:B------:R-:W-:Y:S02]  /*13fc0*/  MOV R24, R25 ;  /* 0x0000001900187202 */ /* 0x000fe40000000f00 */
[----:B------:R-:W-:Y:S01]  /*13fd0*/  MOV R26, R27 ;  /* 0x0000001b001a7202 */ /* 0x000fe20000000f00 */
[--C-:B--2---:R-:W-:Y:S02]  /*13fe0*/  HADD2.F32 R25, -RZ, R4.reuse.H0_H0 ;  /* 0x20000004ff197230 */ /* 0x104fe40000004100 */
[----:B------:R-:W-:-:S02]  /*13ff0*/  HADD2.F32 R27, -RZ, R4.H1_H1 ;  /* 0x30000004ff1b7230 */ /* 0x000fc40000004100 */
[----:B------:R-:W-:Y:S02]  /*14000*/  HADD2.F32 R4, -RZ, R5.H0_H0 ;  /* 0x20000005ff047230 */ /* 0x000fe40000004100 */
[--C-:B------:R-:W-:Y:S02]  /*14010*/  HADD2.F32 R40, -RZ, R21.reuse.H0_H0 ;  /* 0x20000015ff287230 */ /* 0x100fe40000004100 */
[----:B------:R-:W-:Y:S01]  /*14020*/  HADD2.F32 R41, -RZ, R21.H1_H1 ;  /* 0x30000015ff297230 */ /* 0x000fe20000004100 */
[----:B------:R-:W-:Y:S01]  /*14030*/  @!P0 FADD.FTZ R25, -R25, -RZ ;  /* 0x800000ff19198221 */ /* 0x000fe20000010100 */
[----:B------:R-:W-:Y:S01]  /*14040*/  HADD2.F32 R30, -RZ, R5.H1_H1 ;  /* 0x30000005ff1e7230 */ /* 0x000fe20000004100 */
[----:B------:R-:W-:Y:S01]  /*14050*/  @!P0 FADD.FTZ R4, -R4, -RZ ;  /* 0x800000ff04048221 */ /* 0x000fe20000010100 */
[----:B------:R-:W-:Y:S02]  /*14060*/  HADD2.F32 R21, -RZ, R24.H0_H0 ;  /* 0x20000018ff157230 */ /* 0x000fe40000004100 */
        /* <DEDUP_REMOVED lines=14> */
[----:B------:R-:W-:Y:S01]  /*14150*/  FMUL.FTZ R5, R25, R5 ;  /* 0x0000000519057220 */ /* 0x000fe20000410000 */
[--C-:B------:R-:W-:Y:S01]  /*14160*/  HADD2.F32 R25, -RZ, R20.reuse.H1_H1 ;  /* 0x30000014ff197230 */ /* 0x100fe20000004100 */
[----:B------:R-:W-:Y:S01]  /*14170*/  FMUL.FTZ R6, R4, R6 ;  /* 0x0000000604067220 */ /* 0x000fe20000410000 */
[----:B------:R-:W-:Y:S01]  /*14180*/  HADD2.F32 R4, -RZ, R20.H0_H0 ;  /* 0x20000014ff047230 */ /* 0x000fe20000004100 */
[----:B------:R-:W-:Y:S01]  /*14190*/  FMUL.FTZ R7, R26, R7 ;  /* 0x000000071a077220 */ /* 0x000fe20000410000 */
[----:B------:R-:W-:Y:S01]  /*141a0*/  HADD2.F32 R24, -RZ, R24.H1_H1 ;  /* 0x30000018ff187230 */ /* 0x000fe20000004100 */
[----:B------:R-:W-:Y:S02]  /*141b0*/  @!P0 FADD.FTZ R27, -R27, -RZ ;  /* 0x800000ff1b1b8221 */ /* 0x000fe40000010100 */
[----:B------:R-:W-:Y:S01]  /*141c0*/  FMUL.FTZ R39, R23, R39 ;  /* 0x0000002717277220 */ /* 0x000fe20000410000 */
[----:B------:R-:W-:Y:S01]  /*141d0*/  HADD2.F32 R23, -RZ, R18.H0_H0 ;  /* 0x20000012ff177230 */ /* 0x000fe20000004100 */
[----:B------:R-:W-:Y:S01]  /*141e0*/  @!P0 FADD.FTZ R30, -R30, -RZ ;  /* 0x800000ff1e1e8221 */ /* 0x000fe20000010100 */
[----:B----4-:R-:W-:-:S02]  /*141f0*/  HADD2.F32 R20, -RZ, R12.H0_H0 ;  /* 0x2000000cff147230 */ /* 0x010fc40000004100 */
[----:B------:R-:W-:Y:S02]  /*14200*/  HADD2.F32 R26, -RZ, R12.H1_H1 ;  /* 0x3000000cff1a7230 */ /* 0x000fe40000004100 */
        /* <DEDUP_REMOVED lines=9> */
[----:B------:R-:W-:Y:S02]  /*142a0*/  HADD2.F32 R20, -RZ, R18.H1_H1 ;  /* 0x30000012ff147230 */ /* 0x000fe40000004100 */
[----:B------:R-:W-:Y:S02]  /*142b0*/  HADD2.F32 R21, -RZ, R19.H0_H0 ;  /* 0x20000013ff157230 */ /* 0x000fe40000004100 */
[----:B------:R-:W-:Y:S02]  /*142c0*/  HADD2.F32 R15, -RZ, R15.H1_H1 ;  /* 0x3000000fff0f7230 */ /* 0x000fe40000004100 */
[----:B------:R-:W-:Y:S01]  /*142d0*/  HADD2.F32 R19, -RZ, R19.H1_H1 ;  /* 0x30000013ff137230 */ /* 0x000fe20000004100 */
[----:B------:R-:W-:Y:S01]  /*142e0*/  FFMA.FTZ R20, R20, R27, R24 ;  /* 0x0000001b14147223 */ /* 0x000fe20000010018 */
[--C-:B------:R-:W-:Y:S01]  /*142f0*/  HADD2.F32 R18, -RZ, R22.reuse.H0_H0 ;  /* 0x20000016ff127230 */ /* 0x100fe20000004100 */
[----:B------:R-:W-:Y:S01]  /*14300*/  FFMA.FTZ R25, R25, R26, R41 ;  /* 0x0000001a19197223 */ /* 0x000fe20000010029 */
[----:B------:R-:W-:Y:S01]  /*14310*/  HADD2.F32 R22, -RZ, R22.H1_H1 ;  /* 0x30000016ff167230 */ /* 0x000fe20000004100 */
[----:B------:R-:W-:-:S02]  /*14320*/  FFMA.FTZ R6, R21, R14, R6 ;  /* 0x0000000e15067223 */ /* 0x000fc40000010006 */
[----:B------:R-:W-:Y:S01]  /*14330*/  FFMA.FTZ R7, R19, R15, R7 ;  /* 0x0000000f13077223 */ /* 0x000fe20000010007 */
[----:B------:R-:W-:Y:S01]  /*14340*/  F2FP.PACK_AB R20, R20, R12 ;  /* 0x0000000c1414723e */ /* 0x000fe200000000ff */
[----:B------:R-:W-:Y:S01]  /*14350*/  FFMA.FTZ R5, R18, R13, R5 ;  /* 0x0000000d12057223 */ /* 0x000fe20000010005 */
[----:B------:R-:W-:Y:S01]  /*14360*/  F2FP.PACK_AB R4, R25, R4 ;  /* 0x000000041904723e */ /* 0x000fe200000000ff */
[----:B------:R-:W-:Y:S01]  /*14370*/  FFMA.FTZ R22, R22, R30, R39 ;  /* 0x0000001e16167223 */ /* 0x000fe20000010027 */
[----:B------:R-:W-:Y:S02]  /*14380*/  F2FP.PACK_AB R6, R7, R6 ;  /* 0x000000060706723e */ /* 0x000fe400000000ff */
[----:B------:R-:W-:Y:S02]  /*14390*/  MOV R21, R20 ;  /* 0x0000001400157202 */ /* 0x000fe40000000f00 */
[----:B------:R-:W-:Y:S02]  /*143a0*/  F2FP.PACK_AB R22, R22, R5 ;  /* 0x000000051616723e */ /* 0x000fe400000000ff */
[----:B------:R-:W-:-:S02]  /*143b0*/  MOV R20, R4 ;  /* 0x0000000400147202 */ /* 0x000fc40000000f00 */
[----:B------:R-:W-:Y:S02]  /*143c0*/  MOV R23, R6 ;  /* 0x0000000600177202 */ /* 0x000fe40000000f00 */
.L_x_1359:
[----:B------:R-:W-:Y:S05]  /*143d0*/  BSYNC B0 ;  /* 0x0000000000007941 */ /* 0x000fea0003800000 */
.L_x_1358:
[----:B-----5:R1:W-:Y:S02]  /*143e0*/  STS.128 [R237+0x1800], R20 ;  /* 0x00180014ed007388 */ /* 0x0203e40000000c00 */
.L_x_1357:
[----:B------:R-:W-:Y:S05]  /*143f0*/  BSYNC B1 ;  /* 0x0000000000017941 */ /* 0x000fea0003800000 */
.L_x_1356:
        /* <DEDUP_REMOVED lines=14> */
[C---:B------:R-:W-:Y:S01]  /*144e0*/  IADD3 R0, P1, R2.reuse, R16, RZ ;  /* 0x0000001002007210 */ /* 0x040fe20007f3e0ff */
[----:B------:R-:W-:Y:S01]  /*144f0*/  @P0 IMAD.MOV R5, RZ, RZ, -R3 ;  /* 0x000000ffff050224 */ /* 0x000fe200078e0a03 */
[----:B------:R-:W-:Y:S02]  /*14500*/  @P0 IADD3 R4, -R3, RZ, RZ ;  /* 0x000000ff03040210 */ /* 0x000fe40007ffe1ff */
[----:B------:R-:W-:Y:S01]  /*14510*/  LEA.HI.X.SX32 R2, R2, R17, 0x1, P1 ;  /* 0x0000001102027211 */ /* 0x000fe200008f0eff */
[----:B------:R-:W-:Y:S01]  /*14520*/  IMAD.WIDE R12, R5, 0x2, R12 ;  /* 0x00000002050c7825 */ /* 0x000fe200078e020c */
[----:B------:R-:W-:-:S04]  /*14530*/  IADD3 R6, P1, R4, R0, RZ ;  /* 0x0000000004067210 */ /* 0x000fc80007f3e0ff */
[----:B------:R-:W-:Y:S01]  /*14540*/  LEA.HI.X.SX32 R4, R4, R2, 0x1, P1 ;  /* 0x0000000204047211 */ /* 0x000fe200008f0eff */
[----:B--2---:R1:W2:Y:S01]  /*14550*/  LD.E.128 R16, [R12.64] ;  /* 0x000000060c107980 */ /* 0x0042a2000c101d00 */
[----:B------:R-:W-:-:S04]  /*14560*/  LEA R14, P1, R6, R34, 0x1 ;  /* 0x00000022060e7211 */ /* 0x000fc800078208ff */
[----:B------:R-:W-:Y:S02]  /*14570*/  LEA.HI.X R15, R6, R35, R4, 0x1, P1 ;  /* 0x00000023060f7211 */ /* 0x000fe400008f0c04 */
[----:B------:R-:W-:Y:S02]  /*14580*/  MOV R9, RZ ;  /* 0x000000ff00097202 */ /* 0x000fe40000000f00 */
[----:B------:R-:W-:Y:S01]  /*14590*/  @P0 IADD3 R9, -R3, RZ, RZ ;  /* 0x000000ff03090210 */ /* 0x000fe20007ffe1ff */
[----:B----4-:R3:W4:Y:S03]  /*145a0*/  LD.E.128 R4, [R14.64] ;  /* 0x000000060e047980 */ /* 0x010726000c101d00 */
[----:B------:R-:W-:-:S04]  /*145b0*/  IADD3 R0, P1, R9, R0, RZ ;  /* 0x0000000009007210 */ /* 0x000fc80007f3e0ff */
[----:B------:R-:W-:Y:S02]  /*145c0*/  LEA.HI.X.SX32 R2, R9, R2, 0x1, P1 ;  /* 0x0000000209027211 */ /* 0x000fe400008f0eff */
[----:B-1----:R-:W-:-:S04]  /*145d0*/  LEA R12, P1, R0, R28, 0x1 ;  /* 0x0000001c000c7211 */ /* 0x002fc800078208ff */
[----:B------:R-:W-:-:S06]  /*145e0*/  LEA.HI.X R13, R0, R29, R2, 0x1, P1 ;  /* 0x0000001d000d7211 */ /* 0x000fcc00008f0c02 */
[----:B---3--:R-:W3:Y:S01]  /*145f0*/  LD.E.128 R12, [R12.64] ;  /* 0x000000060c0c7980 */ /* 0x008ee2000c101d00 */
[----:B-----5:R-:W-:Y:S01]  /*14600*/  MOV R0, R21 ;  /* 0x0000001500007202 */ /* 0x020fe20000000f00 */
[----:B------:R-:W-:Y:S01]  /*14610*/  IMAD.MOV.U32 R3, RZ, RZ, R20 ;  /* 0x000000ffff037224 */ /* 0x000fe200078e0014 */
[----:B------:R-:W-:Y:S02]  /*14620*/  MOV R20, R22 ;  /* 0x0000001600147202 */ /* 0x000fe40000000f00 */
[----:B------:R-:W-:Y:S02]  /*14630*/  MOV R2, R23 ;  /* 0x0000001700027202 */ /* 0x000fe40000000f00 */
[----:B--2---:R-:W-:Y:S01]  /*14640*/  MOV R9, R16 ;  /* 0x0000001000097202 */ /* 0x004fe20000000f00 */
[----:B------:R-:W-:-:S04]  /*14650*/  IMAD.MOV.U32 R16, RZ, RZ, R18 ;  /* 0x000000ffff107224 */ /* 0x000fc800078e0012 */
[----:B------:R-:W-:Y:S02]  /*14660*/  HADD2.F32 R24, -RZ, R9.H0_H0 ;  /* 0x20000009ff187230 */ /* 0x000fe40000004100 */
[--C-:B----4-:R-:W-:Y:S02]  /*14670*/  HADD2.F32 R18, -RZ, R4.reuse.H0_H0 ;  /* 0x20000004ff127230 */ /* 0x110fe40000004100 */
[----:B------:R-:W-:Y:S02]  /*14680*/  HADD2.F32 R21, -RZ, R4.H1_H1 ;  /* 0x30000004ff157230 */ /* 0x000fe40000004100 */
[----:B------:R-:W-:Y:S02]  /*14690*/  HADD2.F32 R4, -RZ, R5.H0_H0 ;  /* 0x20000005ff047230 */ /* 0x000fe40000004100 */
        /* <DEDUP_REMOVED lines=24> */
[--C-:B---3--:R-:W-:Y:S01]  /*14820*/  HADD2.F32 R3, -RZ, R12.reuse.H0_H0 ;  /* 0x2000000cff037230 */ /* 0x108fe20000004100 */
[----:B------:R-:W-:Y:S01]  /*14830*/  FMUL.FTZ R23, R16, R23 ;  /* 0x0000001710177220 */ /* 0x000fe20000410000 */
        /* <DEDUP_REMOVED lines=13> */
[----:B------:R-:W-:Y:S02]  /*14910*/  HADD2.F32 R12, -RZ, R0.H1_H1 ;  /* 0x30000000ff0c7230 */ /* 0x000fe40000004100 */
[----:B------:R-:W-:-:S02]  /*14920*/  HADD2.F32 R14, -RZ, R15.H0_H0 ;  /* 0x2000000fff0e7230 */ /* 0x000fc40000004100 */
[----:B------:R-:W-:Y:S02]  /*14930*/  HADD2.F32 R4, -RZ, R20.H0_H0 ;  /* 0x20000014ff047230 */ /* 0x000fe40000004100 */
[--C-:B------:R-:W-:Y:S02]  /*14940*/  HADD2.F32 R0, -RZ, R2.reuse.H0_H0 ;  /* 0x20000002ff007230 */ /* 0x100fe40000004100 */
        /* <DEDUP_REMOVED lines=17> */
.L_x_1361:
[----:B------:R-:W-:Y:S05]  /*14a60*/  BSYNC B0 ;  /* 0x0000000000007941 */ /* 0x000fea0003800000 */
.L_x_1360:
[----:B-----5:R1:W-:Y:S01]  /*14a70*/  STS.128 [R237+0x3800], R20 ;  /* 0x00380014ed007388 */ /* 0x0203e20000000c00 */
[----:B------:R-:W-:Y:S05]  /*14a80*/  BRA `(.L_x_1325) ;  /* 0x000005b000007947 */ /* 0x000fea0003800000 */
.L_x_1299:
[----:B------:R-:W-:Y:S01]  /*14a90*/  IMAD.IADD R0, R235, 0x1, -R50 ;  /* 0x00000001eb007824 */ /* 0x000fe200078e0a32 */
[----:B------:R-:W-:Y:S01]  /*14aa0*/  BSSY B0, `(.L_x_1362) ;  /* 0x0000014000007945 */ /* 0x000fe20003800000 */
[----:B------:R-:W-:-:S03]  /*14ab0*/  ISETP.GE.AND P0, PT, R9, R157, PT ;  /* 0x0000009d0900720c */ /* 0x000fc60003f06270 */
[----:B------:R-:W-:-:S13]  /*14ac0*/  ISETP.GE.AND P1, PT, R200, R0, PT ;  /* 0x00000000c800720c */ /* 0x000fda0003f26270 */
[----:B------:R-:W-:Y:S05]  /*14ad0*/  @P1 BRA `(.L_x_1363) ;  /* 0x0000010000001947 */ /* 0x000fea0003800000 */
[----:B------:R-:W-:-:S13]  /*14ae0*/  ISETP.GE.AND P2, PT, R18, R157, PT ;  /* 0x0000009d1200720c */ /* 0x000fda0003f46270 */
[C---:B-----5:R-:W-:Y:S01]  /*14af0*/  @!P2 LEA R2, P1, R180.reuse, R208, 0x1 ;  /* 0x000000d0b402a211 */ /* 0x060fe200078208ff */
        /* <DEDUP_REMOVED lines=14> */
.L_x_1363:
[----:B------:R-:W-:Y:S05]  /*14be0*/  BSYNC B0 ;  /* 0x0000000000007941 */ /* 0x000fea0003800000 */
.L_x_1362:
[----:B------:R-:W-:Y:S01]  /*14bf0*/  IADD3 R8, R200, 0x10, RZ ;  /* 0x00000010c8087810 */ /* 0x000fe20007ffe0ff */
[----:B------:R-:W-:Y:S03]  /*14c00*/  BSSY B0, `(.L_x_1364) ;  /* 0x0000015000007945 */ /* 0x000fe60003800000 */
[----:B------:R-:W-:-:S13]  /*14c10*/  ISETP.GE.AND P1, PT, R8, R0, PT ;  /* 0x000000000800720c */ /* 0x000fda0003f26270 */
[----:B------:R-:W-:Y:S05]  /*14c20*/  @P1 BRA `(.L_x_1365) ;  /* 0x0000012000001947 */ /* 0x000fea0003800000 */
[----:B------:R-:W-:Y:S02]  /*14c30*/  ISETP.GE.AND P2, PT, R18, R157, PT ;  /* 0x0000009d1200720c */ /* 0x000fe40003f46270 */
[----:B------:R-:W-:-:S05]  /*14c40*/  IADD3 R5, P1, R5, R180, RZ ;  /* 0x000000b405057210 */ /* 0x000fca0007f3e0ff */
[----:B------:R-:W-:-:S06]  /*14c50*/  IMAD.X R12, R12, 0x1, R185, P1 ;  /* 0x000000010c0c7824 */ /* 0x000fcc00008e06b9 */
[C---:B-1---5:R-:W-:Y:S01]  /*14c60*/  @!P2 LEA R2, P1, R5.reuse, R208, 0x1 ;  /* 0x000000d00502a211 */ /* 0x062fe200078208ff */
        /* <DEDUP_REMOVED lines=14> */
.L_x_1365:
[----:B------:R-:W-:Y:S05]  /*14d50*/  BSYNC B0 ;  /* 0x0000000000007941 */ /* 0x000fea0003800000 */
.L_x_1364:
[----:B------:R-:W-:Y:S01]  /*14d60*/  IADD3 R33, R200, 0x20, RZ ;  /* 0x00000020c8217810 */ /* 0x000fe20007ffe0ff */
[----:B------:R-:W-:Y:S03]  /*14d70*/  BSSY B0, `(.L_x_1366) ;  /* 0x0000015000007945 */ /* 0x000fe60003800000 */
[----:B------:R-:W-:-:S13]  /*14d80*/  ISETP.GE.AND P1, PT, R33, R0, PT ;  /* 0x000000002100720c */ /* 0x000fda0003f26270 */
[----:B------:R-:W-:Y:S05]  /*14d90*/  @P1 BRA `(.L_x_1367) ;  /* 0x0000012000001947 */ /* 0x000fea0003800000 */
[----:B------:R-:W-:Y:S02]  /*14da0*/  ISETP.GE.AND P2, PT, R18, R157, PT ;  /* 0x0000009d1200720c */ /* 0x000fe40003f46270 */
[----:B-1----:R-:W-:-:S04]  /*14db0*/  LEA R3, P1, R206, R180, 0x5 ;  /* 0x000000b4ce037211 */ /* 0x002fc800078228ff */
[----:B------:R-:W-:-:S07]  /*14dc0*/  LEA.HI.X R2, R206, R185, R207, 0x5, P1 ;  /* 0x000000b9ce027211 */ /* 0x000fce00008f2ccf */
        /* <DEDUP_REMOVED lines=15> */
.L_x_1367:
[----:B------:R-:W-:Y:S05]  /*14ec0*/  BSYNC B0 ;  /* 0x0000000000007941 */ /* 0x000fea0003800000 */
.L_x_1366:
        /* <DEDUP_REMOVED lines=23> */
.L_x_1325:
[----:B------:R-:W-:Y:S05]  /*15040*/  BSYNC B3 ;  /* 0x0000000000037941 */ /* 0x000fea0003800000 */
.L_x_1298:
[----:B------:R-:W-:Y:S01]  /*15050*/  IADD3 R240, R48, -0x1, RZ ;  /* 0xffffffff30f07810 */ /* 0x000fe20007ffe0ff */
[----:B------:R-:W-:Y:S01]  /*15060*/  BSSY B0, `(.L_x_1368) ;  /* 0x0000017000007945 */ /* 0x000fe20003800000 */
[----:B------:R-:W-:-:S03]  /*15070*/  LOP3.LUT R241, R132, 0xff, RZ, 0xc0, !PT ;  /* 0x000000ff84f17812 */ /* 0x000fc600078ec0ff */
[----:B-1----:R-:W-:-:S04]  /*15080*/  IMAD.SHL.U32 R3, R240, 0x80, RZ ;  /* 0x00000080f0037824 */ /* 0x002fc800078e00ff */
[----:B------:R-:W-:-:S05]  /*15090*/  IMAD.IADD R0, R51, 0x1, -R3 ;  /* 0x0000000133007824 */ /* 0x000fca00078e0a03 */
[----:B------:R-:W-:-:S13]  /*150a0*/  ISETP.GE.AND P0, PT, R200, R0, PT ;  /* 0x00000000c800720c */ /* 0x000fda0003f06270 */
[----:B------:R-:W-:Y:S05]  /*150b0*/  @P0 BRA `(.L_x_1369) ;  /* 0x0000011000000947 */ /* 0x000fea0003800000 */
[C---:B------:R-:W-:Y:S02]  /*150c0*/  LOP3.LUT R2, R241.reuse, 0x1, RZ, 0xc0, !PT ;  /* 0x00000001f1027812 */ /* 0x040fe400078ec0ff */
[----:B------:R-:W-:Y:S02]  /*150d0*/  LOP3.LUT P0, RZ, R241, 0x2, RZ, 0xc0, !PT ;  /* 0x00000002f1ff7812 */ /* 0x000fe4000780c0ff */
[----:B------:R-:W-:-:S11]  /*150e0*/  ISETP.NE.U32.AND P1, PT, R2, 0x1, PT ;  /* 0x000000010200780c */ /* 0x000fd60003f25070 */
[----:B------:R-:W-:Y:S02]  /*150f0*/  @P0 IMAD.MOV.U32 R4, RZ, RZ, R230 ;  /* 0x000000ffff040224 */ /* 0x000fe400078e00e6 */
[----:B------:R-:W-:Y:S01]  /*15100*/  @!P1 MOV R6, R230 ;  /* 0x000000e600069202 */ /* 0x000fe20000000f00 */
        /* <DEDUP_REMOVED lines=12> */
.L_x_1369:
[----:B------:R-:W-:Y:S05]  /*151d0*/  BSYNC B0 ;  /* 0x0000000000007941 */ /* 0x000fea0003800000 */
.L_x_1368:
[----:B------:R-:W-:Y:S01]  /*151e0*/  ISETP.GE.AND P0, PT, R8, R0, PT ;  /* 0x000000000800720c */ /* 0x000fe20003f06270 */
[----:B------:R-:W-:-:S12]  /*151f0*/  BSSY B0, `(.L_x_1370) ;  /* 0x0000015000007945 */ /* 0x000fd80003800000 */
[----:B------:R-:W-:Y:S05]  /*15200*/  @P0 BRA `(.L_x_1371) ;  /* 0x0000013000000947 */ /* 0x000fea0003800000 */
[C---:B------:R-:W-:Y:S02]  /*15210*/  LOP3.LUT R2, R241.reuse, 0x1, RZ, 0xc0, !PT ;  /* 0x00000001f1027812 */ /* 0x040fe400078ec0ff */
[----:B------:R-:W-:Y:S02]  /*15220*/  LOP3.LUT P0, RZ, R241, 0x2, RZ, 0xc0, !PT ;  /* 0x00000002f1ff7812 */ /* 0x000fe4000780c0ff */
[----:B------:R-:W-:-:S11]  /*15230*/  ISETP.NE.U32.AND P1, PT, R2, 0x1, PT ;  /* 0x000000010200780c */ /* 0x000fd60003f25070 */
[C---:B-1----:R-:W-:Y:S02]  /*15240*/  @P0 IADD3 R4, P2, R227.reuse, R178, RZ ;  /* 0x000000b2e3040210 */ /* 0x042fe40007f5e0ff */
[----:B---3--:R-:W-:-:S03]  /*15250*/  @!P1 LEA R12, P3, R227, R230, 0x1 ;  /* 0x000000e6e30c9211 */ /* 0x008fc600078608ff */
[--C-:B------:R-:W-:Y:S01]  /*15260*/  @P0 IMAD.X R2, R183, 0x1, R228.reuse, P2 ;  /* 0x00000001b7020824 */ /* 0x100fe200010e06e4 */
[C---:B------:R-:W-:Y:S02]  /*15270*/  @P0 LEA R6, P2, R4.reuse, R204, 0x1 ;  /* 0x000000cc04060211 */ /* 0x040fe400078408ff */
        /* <DEDUP_REMOVED lines=12> */
.L_x_1371:
[----:B------:R-:W-:Y:S05]  /*15340*/  BSYNC B0 ;  /* 0x0000000000007941 */ /* 0x000fea0003800000 */
.L_x_1370:
[----:B------:R-:W-:Y:S01]  /*15350*/  ISETP.GE.AND P0, PT, R33, R0, PT ;  /* 0x000000002100720c */ /* 0x000fe20003f06270 */
[----:B------:R-:W-:-:S12]  /*15360*/  BSSY B0, `(.L_x_1372) ;  /* 0x0000017000007945 */ /* 0x000fd80003800000 */
[----:B------:R-:W-:Y:S05]  /*15370*/  @P0 BRA `(.L_x_1373) ;  /* 0x0000015000000947 */ /* 0x000fea0003800000 */
[C---:B------:R-:W-:Y:S02]  /*15380*/  LOP3.LUT R2, R241.reuse, 0x1, RZ, 0xc0, !PT ;  /* 0x00000001f1027812 */ /* 0x040fe400078ec0ff */
[----:B------:R-:W-:Y:S02]  /*15390*/  LOP3.LUT P0, RZ, R241, 0x2, RZ, 0xc0, !PT ;  /* 0x00000002f1ff7812 */ /* 0x000fe4000780c0ff */
[----:B------:R-:W-:Y:S01]  /*153a0*/  ISETP.NE.U32.AND P1, PT, R2, 0x1, PT ;  /* 0x000000010200780c */ /* 0x000fe20003f25070 */
[C---:B------:R-:W-:Y:S01]  /*153b0*/  IMAD.SHL.U32 R2, R44.reuse, 0x20, RZ ;  /* 0x000000202c027824 */ /* 0x040fe200078e00ff */
[----:B-1----:R-:W-:-:S09]  /*153c0*/  SHF.L.U64.HI R4, R44, 0x5, R45 ;  /* 0x000000052c047819 */ /* 0x002fd2000001022d */
[C---:B------:R-:W-:Y:S02]  /*153d0*/  @P0 IADD3 R6, P2, R2.reuse, R178, RZ ;  /* 0x000000b202060210 */ /* 0x040fe40007f5e0ff */
[----:B---3--:R-:W-:-:S03]  /*153e0*/  @!P1 LEA R14, P3, R2, R230, 0x1 ;  /* 0x000000e6020e9211 */ /* 0x008fc600078608ff */
        /* <DEDUP_REMOVED lines=14> */
.L_x_1373:
[----:B------:R-:W-:Y:S05]  /*154d0*/  BSYNC B0 ;  /* 0x0000000000007941 */ /* 0x000fea0003800000 */
.L_x_1372:
[----:B------:R-:W-:Y:S01]  /*154e0*/  ISETP.GE.AND P0, PT, R38, R0, PT ;  /* 0x000000002600720c */ /* 0x000fe20003f06270 */
[----:B------:R-:W-:-:S12]  /*154f0*/  BSSY B0, `(.L_x_1374) ;  /* 0x000001b000007945 */ /* 0x000fd80003800000 */
[----:B------:R-:W-:Y:S05]  /*15500*/  @P0 BRA `(.L_x_1375) ;  /* 0x0000019000000947 */ /* 0x000fea0003800000 */
[C---:B------:R-:W-:Y:S02]  /*15510*/  LOP3.LUT R2, R241.reuse, 0x1, RZ, 0xc0, !PT ;  /* 0x00000001f1027812 */ /* 0x040fe400078ec0ff */
[----:B------:R-:W-:Y:S02]  /*15520*/  LOP3.LUT P0, RZ, R241, 0x2, RZ, 0xc0, !PT ;  /* 0x00000002f1ff7812 */ /* 0x000fe4000780c0ff */
[----:B------:R-:W-:-:S11]  /*15530*/  ISETP.NE.U32.AND P1, PT, R2, 0x1, PT ;  /* 0x000000010200780c */ /* 0x000fd60003f25070 */
[----:B------:R-:W-:Y:S02]  /*15540*/  @P0 IMAD.MOV.U32 R182, RZ, RZ, R178 ;  /* 0x000000ffffb60224 */ /* 0x000fe400078e00b2 */
[----:B-1-3--:R-:W-:Y:S01]  /*15550*/  @!P1 MOV R13, R229 ;  /* 0x000000e5000d9202 */ /* 0x00afe20000000f00 */
[----:B------:R-:W-:Y:S02]  /*15560*/  @!P1 IMAD.MOV.U32 R12, RZ, RZ, R230 ;  /* 0x000000ffff0c9224 */ /* 0x000fe400078e00e6 */
[----:B------:R-:W-:Y:S02]  /*15570*/  @P0 IMAD R2, R45, 0x30, RZ ;  /* 0x000000302d020824 */ /* 0x000fe400078e02ff */
[----:B------:R-:W-:-:S04]  /*15580*/  @P0 IMAD.WIDE.U32 R6, R44, 0x30, R182 ;  /* 0x000000302c060825 */ /* 0x000fc800078e00b6 */
[----:B------:R-:W-:Y:S01]  /*15590*/  @!P1 IMAD R4, R45, 0x60, RZ ;  /* 0x000000602d049824 */ /* 0x000fe200078e02ff */
[----:B------:R-:W-:Y:S01]  /*155a0*/  @P0 LEA R14, P2, R6, R204, 0x1 ;  /* 0x000000cc060e0211 */ /* 0x000fe200078408ff */
[----:B------:R-:W-:-:S04]  /*155b0*/  @!P1 IMAD.WIDE.U32 R12, R44, 0x60, R12 ;  /* 0x000000602c0c9825 */ /* 0x000fc800078e000c */
[----:B------:R-:W-:Y:S01]  /*155c0*/  @P0 IMAD.IADD R2, R2, 0x1, R7 ;  /* 0x0000000102020824 */ /* 0x000fe200078e0207 */
[----:B------:R-:W-:Y:S02]  /*155d0*/  @!P1 IADD3 R5, R4, R13, RZ ;  /* 0x0000000d04059210 */ /* 0x000fe40007ffe0ff */
[----:B------:R-:W-:Y:S02]  /*155e0*/  @!P1 MOV R4, R12 ;  /* 0x0000000c00049202 */ /* 0x000fe40000000f00 */
        /* <DEDUP_REMOVED lines=11> */
.L_x_1375:
[----:B------:R-:W-:Y:S05]  /*156a0*/  BSYNC B0 ;  /* 0x0000000000007941 */ /* 0x000fea0003800000 */
.L_x_1374:
[----:B-1----:R-:W-:Y:S01]  /*156b0*/  IADD3 R7, R200, 0x40, RZ ;  /* 0x00000040c8077810 */ /* 0x002fe20007ffe0ff */
[----:B------:R-:W-:Y:S03]  /*156c0*/  BSSY B0, `(.L_x_1376) ;  /* 0x0000018000007945 */ /* 0x000fe60003800000 */
[----:B------:R-:W-:-:S13]  /*156d0*/  ISETP.GE.AND P0, PT, R7, R0, PT ;  /* 0x000000000700720c */ /* 0x000fda0003f06270 */
[----:B------:R-:W-:Y:S05]  /*156e0*/  @P0 BRA `(.L_x_1377) ;  /* 0x0000015000000947 */ /* 0x000fea0003800000 */
[C---:B------:R-:W-:Y:S02]  /*156f0*/  LOP3.LUT R2, R241.reuse, 0x1, RZ, 0xc0, !PT ;  /* 0x00000001f1027812 */ /* 0x040fe400078ec0ff */
[----:B------:R-:W-:Y:S02]  /*15700*/  LOP3.LUT P0, RZ, R241, 0x2, RZ, 0xc0, !PT ;  /* 0x00000002f1ff7812 */ /* 0x000fe4000780c0ff */
[----:B------:R-:W-:Y:S01]  /*15710*/  ISETP.NE.U32.AND P1, PT, R2, 0x1, PT ;  /* 0x000000010200780c */ /* 0x000fe20003f25070 */
[C---:B------:R-:W-:Y:S01]  /*15720*/  IMAD.SHL.U32 R2, R44.reuse, 0x40, RZ ;  /* 0x000000402c027824 */ /* 0x040fe200078e00ff */
[----:B------:R-:W-:-:S09]  /*15730*/  SHF.L.U64.HI R4, R44, 0x6, R45 ;  /* 0x000000062c047819 */ /* 0x000fd2000001022d */
        /* <DEDUP_REMOVED lines=16> */
.L_x_1377:
[----:B------:R-:W-:Y:S05]  /*15840*/  BSYNC B0 ;  /* 0x0000000000007941 */ /* 0x000fea0003800000 */
.L_x_1376:
[----:B------:R-:W-:Y:S01]  /*15850*/  IADD3 R6, R200, 0x50, RZ ;  /* 0x00000050c8067810 */ /* 0x000fe20007ffe0ff */
[----:B------:R-:W-:Y:S03]  /*15860*/  BSSY B0, `(.L_x_1378) ;  /* 0x000001c000007945 */ /* 0x000fe60003800000 */
[----:B------:R-:W-:-:S13]  /*15870*/  ISETP.GE.AND P0, PT, R6, R0, PT ;  /* 0x000000000600720c */ /* 0x000fda0003f06270 */
[----:B------:R-:W-:Y:S05]  /*15880*/  @P0 BRA `(.L_x_1379) ;  /* 0x0000019000000947 */ /* 0x000fea0003800000 */
[C---:B------:R-:W-:Y:S02]  /*15890*/  LOP3.LUT R2, R241.reuse, 0x1, RZ, 0xc0, !PT ;  /* 0x00000001f1027812 */ /* 0x040fe400078ec0ff */
[----:B------:R-:W-:Y:S02]  /*158a0*/  LOP3.LUT P0, RZ, R241, 0x2, RZ, 0xc0, !PT ;  /* 0x00000002f1ff7812 */ /* 0x000fe4000780c0ff */
[----:B------:R-:W-:-:S11]  /*158b0*/  ISETP.NE.U32.AND P1, PT, R2, 0x1, PT ;  /* 0x000000010200780c */ /* 0x000fd60003f25070 */
[----:B-1-3--:R-:W-:Y:S02]  /*158c0*/  @P0 IMAD.MOV.U32 R12, RZ, RZ, R178 ;  /* 0x000000ffff0c0224 */ /* 0x00afe400078e00b2 */
        /* <DEDUP_REMOVED lines=8> */
[----:B-----5:R-:W-:-:S04]  /*15950*/  @P0 LEA R16, P2, R12, R204, 0x1 ;  /* 0x000000cc0c100211 */ /* 0x020fc800078408ff */
        /* <DEDUP_REMOVED lines=12> */
.L_x_1379:
[----:B------:R-:W-:Y:S05]  /*15a20*/  BSYNC B0 ;  /* 0x0000000000007941 */ /* 0x000fea0003800000 */
.L_x_1378:
        /* <DEDUP_REMOVED lines=29> */
.L_x_1381:
[----:B------:R-:W-:Y:S05]  /*15c00*/  BSYNC B0 ;  /* 0x0000000000007941 */ /* 0x000fea0003800000 */
.L_x_1380:
[----:B------:R-:W-:Y:S01]  /*15c10*/  IADD3 R4, R200, 0x70, RZ ;  /* 0x00000070c8047810 */ /* 0x000fe20007ffe0ff */
[----:B------:R-:W-:Y:S03]  /*15c20*/  BSSY B0, `(.L_x_1382) ;  /* 0x000001c000007945 */ /* 0x000fe60003800000 */
[----:B------:R-:W-:-:S13]  /*15c30*/  ISETP.GE.AND P0, PT, R4, R0, PT ;  /* 0x000000000400720c */ /* 0x000fda0003f06270 */
[----:B------:R-:W-:Y:S05]  /*15c40*/  @P0 BRA `(.L_x_1383) ;  /* 0x0000019000000947 */ /* 0x000fea0003800000 */
[C---:B------:R-:W-:Y:S01]  /*15c50*/  LOP3.LUT R2, R241.reuse, 0x1, RZ, 0xc0, !PT ;  /* 0x00000001f1027812 */ /* 0x040fe200078ec0ff */
[----:B-1-3--:R-:W-:Y:S01]  /*15c60*/  IMAD.MOV.U32 R12, RZ, RZ, R178 ;  /* 0x000000ffff0c7224 */ /* 0x00afe200078e00b2 */
[----:B------:R-:W-:Y:S01]  /*15c70*/  LOP3.LUT P0, RZ, R241, 0x2, RZ, 0xc0, !PT ;  /* 0x00000002f1ff7812 */ /* 0x000fe2000780c0ff */
[----:B------:R-:W-:Y:S01]  /*15c80*/  IMAD.MOV.U32 R13, RZ, RZ, R183 ;  /* 0x000000ffff0d7224 */ /* 0x000fe200078e00b7 */
[----:B------:R-:W-:Y:S01]  /*15c90*/  ISETP.NE.U32.AND P1, PT, R2, 0x1, PT ;  /* 0x000000010200780c */ /* 0x000fe20003f25070 */
[----:B------:R-:W-:Y:S02]  /*15ca0*/  IMAD R2, R45, 0x70, RZ ;  /* 0x000000702d027824 */ /* 0x000fe400078e02ff */
[----:B------:R-:W-:-:S05]  /*15cb0*/  IMAD.WIDE.U32 R12, R44, 0x70, R12 ;  /* 0x000000702c0c7825 */ /* 0x000fca00078e000c */
[----:B------:R-:W-:-:S03]  /*15cc0*/  IADD3 R2, R13, R2, RZ ;  /* 0x000000020d027210 */ /* 0x000fc60007ffe0ff */
[C---:B-----5:R-:W-:Y:S02]  /*15cd0*/  @P0 LEA R16, P2, R12.reuse, R204, 0x1 ;  /* 0x000000cc0c100211 */ /* 0x060fe400078408ff */
        /* <DEDUP_REMOVED lines=16> */
.L_x_1383:
[----:B------:R-:W-:Y:S05]  /*15de0*/  BSYNC B0 ;  /* 0x0000000000007941 */ /* 0x000fea0003800000 */
.L_x_1382:
        /* <DEDUP_REMOVED lines=16> */
[----:B------:R-:W-:-:S11]  /*15ef0*/  ISETP.NE.U32.AND P1, PT, R9, 0x1, PT ;  /* 0x000000010900780c */ /* 0x000fd60003f25070 */
[----:B-1-3--:R-:W-:Y:S02]  /*15f00*/  @P0 IMAD.MOV.U32 R12, RZ, RZ, R141 ;  /* 0x000000ffff0c0224 */ /* 0x00afe400078e008d */
        /* <DEDUP_REMOVED lines=13> */
.L_x_1385:
[----:B------:R-:W-:Y:S05]  /*15fe0*/  BSYNC B0 ;  /* 0x0000000000007941 */ /* 0x000fea0003800000 */
.L_x_1384:
        /* <DEDUP_REMOVED lines=9> */
[C---:B-1-3--:R-:W-:Y:S02]  /*16080*/  @!P2 LEA R12, P3, R225.reuse, R141, 0x1 ;  /* 0x0000008de10ca211 */ /* 0x04afe400078608ff */
        /* <DEDUP_REMOVED lines=12> */
.L_x_1387:
[----:B------:R-:W-:Y:S05]  /*16150*/  BSYNC B0 ;  /* 0x0000000000007941 */ /* 0x000fea0003800000 */
.L_x_1386:
[----:B------:R-:W-:Y:S01]  /*16160*/  ISETP.GE.AND P0, PT, R33, R0, PT ;  /* 0x000000002100720c */ /* 0x000fe20003f06270 */
[----:B------:R-:W-:-:S12]  /*16170*/  BSSY B0, `(.L_x_1388) ;  /* 0x0000017000007945 */ /* 0x000fd80003800000 */
[----:B------:R1:W-:Y:S04]  /*16180*/  @P0 STS.128 [R237+0xd000], RZ ;  /* 0x00d000ffed000388 */ /* 0x0003e80000000c00 */
[----:B------:R1:W-:Y:S01]  /*16190*/  @P0 STS.128 [R237+0x11000], RZ ;  /* 0x011000ffed000388 */ /* 0x0003e20000000c00 */
[----:B------:R-:W-:Y:S05]  /*161a0*/  @P0 BRA `(.L_x_1389) ;  /* 0x0000013000000947 */ /* 0x000fea0003800000 */
[C---:B-1----:R-:W-:Y:S02]  /*161b0*/  LOP3.LUT R8, R241.reuse, 0x1, RZ, 0xc0, !PT ;  /* 0x00000001f1087812 */ /* 0x042fe400078ec0ff */
[----:B------:R-:W-:Y:S02]  /*161c0*/  LOP3.LUT P1, RZ, R241, 0x2, RZ, 0xc0, !PT ;  /* 0x00000002f1ff7812 */ /* 0x000fe4000782c0ff */
[----:B------:R-:W-:Y:S01]  /*161d0*/  ISETP.NE.U32.AND P2, PT, R8, 0x1, PT ;  /* 0x000000010800780c */ /* 0x000fe20003f45070 */
[C---:B------:R-:W-:Y:S01]  /*161e0*/  IMAD.SHL.U32 R8, R46.reuse, 0x20, RZ ;  /* 0x000000202e087824 */ /* 0x040fe200078e00ff */
[----:B------:R-:W-:-:S09]  /*161f0*/  SHF.L.U64.HI R9, R46, 0x5, R47 ;  /* 0x000000052e097819 */ /* 0x000fd2000001022f */
[CC--:B---3--:R-:W-:Y:S02]  /*16200*/  @P1 LEA R12, P0, R8.reuse, R141.reuse, 0x1 ;  /* 0x0000008d080c1211 */ /* 0x0c8fe400078008ff */
[C---:B------:R-:W-:Y:S02]  /*16210*/  @!P2 LEA R14, P3, R8.reuse, R141, 0x1 ;  /* 0x0000008d080ea211 */ /* 0x040fe400078608ff */
        /* <DEDUP_REMOVED lines=12> */
.L_x_1389:
[----:B------:R-:W-:Y:S05]  /*162e0*/  BSYNC B0 ;  /* 0x0000000000007941 */ /* 0x000fea0003800000 */
.L_x_1388:
[----:B------:R-:W-:Y:S01]  /*162f0*/  ISETP.GE.AND P0, PT, R38, R0, PT ;  /* 0x000000002600720c */ /* 0x000fe20003f06270 */
[----:B------:R-:W-:-:S12]  /*16300*/  BSSY B0, `(.L_x_1390) ;  /* 0x000001b000007945 */ /* 0x000fd80003800000 */
[----:B------:R1:W-:Y:S04]  /*16310*/  @P0 STS.128 [R237+0xd800], RZ ;  /* 0x00d800ffed000388 */ /* 0x0003e80000000c00 */
[----:B------:R1:W-:Y:S01]  /*16320*/  @P0 STS.128 [R237+0x11800], RZ ;  /* 0x011800ffed000388 */ /* 0x0003e20000000c00 */
[----:B------:R-:W-:Y:S05]  /*16330*/  @P0 BRA `(.L_x_1391) ;  /* 0x0000017000000947 */ /* 0x000fea0003800000 */
[C---:B-1----:R-:W-:Y:S02]  /*16340*/  LOP3.LUT R8, R241.reuse, 0x1, RZ, 0xc0, !PT ;  /* 0x00000001f1087812 */ /* 0x042fe400078ec0ff */
[----:B------:R-:W-:Y:S02]  /*16350*/  LOP3.LUT P0, RZ, R241, 0x2, RZ, 0xc0, !PT ;  /* 0x00000002f1ff7812 */ /* 0x000fe4000780c0ff */
[----:B------:R-:W-:-:S11]  /*16360*/  ISETP.NE.U32.AND P1, PT, R8, 0x1, PT ;  /* 0x000000010800780c */ /* 0x000fd60003f25070 */
[-C--:B---3--:R-:W-:Y:S01]  /*16370*/  @P0 MOV R12, R141.reuse ;  /* 0x0000008d000c0202 */ /* 0x088fe20000000f00 */
[C---:B------:R-:W-:Y:S01]  /*16380*/  @P0 IMAD R8, R47.reuse, 0x60, RZ ;  /* 0x000000602f080824 */ /* 0x040fe200078e02ff */
[----:B------:R-:W-:Y:S01]  /*16390*/  @!P1 MOV R14, R141 ;  /* 0x0000008d000e9202 */ /* 0x000fe20000000f00 */
[----:B------:R-:W-:Y:S01]  /*163a0*/  @!P1 IMAD.MOV.U32 R15, RZ, RZ, R140 ;  /* 0x000000ffff0f9224 */ /* 0x000fe200078e008c */
[----:B------:R-:W-:Y:S01]  /*163b0*/  @P0 MOV R13, R140 ;  /* 0x0000008c000d0202 */ /* 0x000fe20000000f00 */
[----:B------:R-:W-:Y:S02]  /*163c0*/  @!P1 IMAD R9, R47, 0x60, RZ ;  /* 0x000000602f099824 */ /* 0x000fe400078e02ff */
[----:B------:R-:W-:-:S04]  /*163d0*/  @!P1 IMAD.WIDE.U32 R14, R46, 0x60, R14 ;  /* 0x000000602e0e9825 */ /* 0x000fc800078e000e */
[----:B------:R-:W-:-:S04]  /*163e0*/  @P0 IMAD.WIDE.U32 R12, R46, 0x60, R12 ;  /* 0x000000602e0c0825 */ /* 0x000fc800078e000c */
[----:B------:R-:W-:Y:S01]  /*163f0*/  @!P1 IMAD.IADD R15, R9, 0x1, R15 ;  /* 0x00000001090f9824 */ /* 0x000fe200078e020f */
[----:B------:R-:W-:-:S04]  /*16400*/  @P0 IADD3 R13, R8, R13, RZ ;  /* 0x0000000d080d0210 */ /* 0x000fc80007ffe0ff */
        /* <DEDUP_REMOVED lines=10> */
.L_x_1391:
[----:B------:R-:W-:Y:S05]  /*164b0*/  BSYNC B0 ;  /* 0x0000000000007941 */ /* 0x000fea0003800000 */
.L_x_1390:
        /* <DEDUP_REMOVED lines=9> */
[----:B-1----:R-:W-:-:S09]  /*16550*/  SHF.L.U64.HI R8, R46, 0x6, R47 ;  /* 0x000000062e087819 */ /* 0x002fd2000001022f */
        /* <DEDUP_REMOVED lines=14> */
.L_x_1393:
[----:B------:R-:W-:Y:S05]  /*16640*/  BSYNC B0 ;  /* 0x0000000000007941 */ /* 0x000fea0003800000 */
.L_x_1392:
        /* <DEDUP_REMOVED lines=8> */
[-C--:B-1----:R-:W-:Y:S01]  /*166d0*/  @P0 MOV R8, R141.reuse ;  /* 0x0000008d00080202 */ /* 0x082fe20000000f00 */
[C---:B------:R-:W-:Y:S01]  /*166e0*/  @P0 IMAD R6, R47.reuse, 0xa0, RZ ;  /* 0x000000a02f060824 */ /* 0x040fe200078e02ff */
[----:B---3--:R-:W-:Y:S01]  /*166f0*/  @!P1 MOV R12, R141 ;  /* 0x0000008d000c9202 */ /* 0x008fe20000000f00 */
        /* <DEDUP_REMOVED lines=17> */
.L_x_1395:
[----:B------:R-:W-:Y:S05]  /*16810*/  BSYNC B0 ;  /* 0x0000000000007941 */ /* 0x000fea0003800000 */
.L_x_1394:
        /* <DEDUP_REMOVED lines=8> */
[----:B------:R-:W-:Y:S01]  /*168a0*/  @P0 MOV R6, R141 ;  /* 0x0000008d00060202 */ /* 0x000fe20000000f00 */
[----:B------:R-:W-:Y:S01]  /*168b0*/  @P0 IMAD R5, R47, 0xc0, RZ ;  /* 0x000000c02f050824 */ /* 0x000fe200078e02ff */
[-C--:B------:R-:W-:Y:S01]  /*168c0*/  @P0 MOV R7, R140.reuse ;  /* 0x0000008c00070202 */ /* 0x080fe20000000f00 */
[----:B-1-3--:R-:W-:Y:S01]  /*168d0*/  @!P1 IMAD.MOV.U32 R12, RZ, RZ, R141 ;  /* 0x000000ffff0c9224 */ /* 0x00afe200078e008d */
[----:B------:R-:W-:-:S03]  /*168e0*/  @!P1 MOV R13, R140 ;  /* 0x0000008c000d9202 */ /* 0x000fc60000000f00 */
[----:B------:R-:W-:-:S04]  /*168f0*/  @P0 IMAD.WIDE.U32 R8, R46, 0xc0, R6 ;  /* 0x000000c02e080825 */ /* 0x000fc800078e0006 */
[----:B------:R-:W-:Y:S02]  /*16900*/  @!P1 IMAD R6, R47, 0xc0, RZ ;  /* 0x000000c02f069824 */ /* 0x000fe400078e02ff */
[----:B------:R-:W-:-:S04]  /*16910*/  @!P1 IMAD.WIDE.U32 R12, R46, 0xc0, R12 ;  /* 0x000000c02e0c9825 */ /* 0x000fc800078e000c */
[----:B------:R-:W-:Y:S01]  /*16920*/  @P0 IMAD.IADD R9, R5, 0x1, R9 ;  /* 0x0000000105090824 */ /* 0x000fe200078e0209 */
[----:B------:R-:W-:Y:S01]  /*16930*/  @!P1 IADD3 R7, R6, R13, RZ ;  /* 0x0000000d06079210 */ /* 0x000fe20007ffe0ff */
        /* <DEDUP_REMOVED lines=11> */
.L_x_1397:
[----:B------:R-:W-:Y:S05]  /*169f0*/  BSYNC B0 ;  /* 0x0000000000007941 */ /* 0x000fea0003800000 */
.L_x_1396:
        /* <DEDUP_REMOVED lines=8> */
[-C--:B------:R-:W-:Y:S01]  /*16a80*/  @P0 MOV R4, R141.reuse ;  /* 0x0000008d00040202 */ /* 0x080fe20000000f00 */
[C---:B------:R-:W-:Y:S01]  /*16a90*/  @P0 IMAD R0, R47.reuse, 0xe0, RZ ;  /* 0x000000e02f000824 */ /* 0x040fe200078e02ff */
[----:B-1----:R-:W-:Y:S01]  /*16aa0*/  @!P1 MOV R6, R141 ;  /* 0x0000008d00069202 */ /* 0x002fe20000000f00 */
        /* <DEDUP_REMOVED lines=17> */
.L_x_1399:
[----:B------:R-:W-:Y:S05]  /*16bc0*/  BSYNC B0 ;  /* 0x0000000000007941 */ /* 0x000fea0003800000 */
.L_x_1398:
[----:B------:R-:W-:Y:S01]  /*16bd0*/  SHF.R.S32.HI R223, RZ, 0x4, R160 ;  /* 0x00000004ffdf7819 */ /* 0x000fe200000114a0 */
[----:B------:R-:W-:Y:S01]  /*16be0*/  IMAD.SHL.U32 R0, R52, 0x40, RZ ;  /* 0x0000004034007824 */ /* 0x000fe200078e00ff */
[----:B-12---:R-:W2:Y:S01]  /*16bf0*/  LD.E R8, [R10.64+0x18c] ;  /* 0x00018c060a087980 */ /* 0x006ea2000c101900 */
[----:B------:R-:W-:Y:S01]  /*16c00*/  IMAD.SHL.U32 R158, R158, 0x40, RZ ;  /* 0x000000409e9e7824 */ /* 0x000fe200078e00ff */
[----:B------:R-:W-:Y:S01]  /*16c10*/  LEA.HI R4, R160, R223, RZ, 0x1 ;  /* 0x000000dfa0047211 */ /* 0x000fe200078f08ff */
[----:B------:R-:W-:Y:S01]  /*16c20*/  IMAD.SHL.U32 R200, R200, 0x8, RZ ;  /* 0x00000008c8c87824 */ /* 0x000fe200078e00ff */
[----:B------:R-:W-:Y:S01]  /*16c30*/  LOP3.LUT R0, R0, 0x1c0, RZ, 0xc0, !PT ;  /* 0x000001c000007812 */ /* 0x000fe200078ec0ff */
[----:B------:R-:W-:Y:S01]  /*16c40*/  IMAD.SHL.U32 R28, R159, 0x40, RZ ;  /* 0x000000409f1c7824 */ /* 0x000fe200078e00ff */
[----:B------:R-:W-:-:S02]  /*16c50*/  LOP3.LUT R4, R4, 0xfffffffe, RZ, 0xc0, !PT ;  /* 0xfffffffe04047812 */ /* 0x000fc400078ec0ff */
[----:B------:R-:W-:Y:S01]  /*16c60*/  R2P PR, R52, 0x6 ;  /* 0x0000000634007804 */ /* 0x000fe20000000000 */
[----:B------:R-:W-:Y:S01]  /*16c70*/  IMAD R29, R49, 0x10, R29 ;  /* 0x00000010311d7824 */ /* 0x000fe200078e021d */
[----:B------:R-:W-:Y:S01]  /*16c80*/  LOP3.LUT R158, R158, 0x1c0, RZ, 0xc0, !PT ;  /* 0x000001c09e9e7812 */ /* 0x000fe200078ec0ff */
[----:B------:R-:W-:Y:S01]  /*16c90*/  IMAD.IADD R223, R223, 0x1, -R4 ;  /* 0x00000001dfdf7824 */ /* 0x000fe200078e0a04 */
[----:B------:R-:W-:Y:S01]  /*16ca0*/  LOP3.LUT R200, R0, 0x8, R200, 0xf8, !PT ;  /* 0x0000000800c87812 */ /* 0x000fe200078ef8c8 */
[----:B------:R-:W0:Y:S01]  /*16cb0*/  LDGDEPBAR ;  /* 0x00000000000079af */ /* 0x000e220000000000 */
[----:B------:R-:W-:Y:S01]  /*16cc0*/  LOP3.LUT R28, R28, 0xfffffe00, RZ, 0xc0, !PT ;  /* 0xfffffe001c1c7812 */ /* 0x000fe200078ec0ff */
[----:B------:R-:W-:Y:S01]  /*16cd0*/  IMAD.SHL.U32 R4, R223, 0x8, RZ ;  /* 0x00000008df047824 */ /* 0x000fe200078e00ff */
[----:B------:R-:W-:Y:S02]  /*16ce0*/  SHF.R.U32.HI R0, RZ, 0x3, R0 ;  /* 0x00000003ff007819 */ /* 0x000fe40000011600 */
[----:B------:R-:W-:Y:S01]  /*16cf0*/  SHF.R.U32.HI R9, RZ, 0x3, R158 ;  /* 0x00000003ff097819 */ /* 0x000fe2000001169e */
[----:B------:R-:W-:Y:S01]  /*16d00*/  IMAD R224, R49, 0x400, R28 ;  /* 0x0000040031e07824 */ /* 0x000fe200078e021c */
[----:B------:R-:W-:-:S02]  /*16d10*/  LOP3.LUT R4, R158, 0x8, R4, 0xf8, !PT ;  /* 0x000000089e047812 */ /* 0x000fc400078ef804 */
[----:B------:R-:W-:Y:S02]  /*16d20*/  LOP3.LUT R0, R200, R0, RZ, 0x3c, !PT ;  /* 0x00000000c8007212 */ /* 0x000fe400078e3cff */
[----:B------:R-:W-:-:S03]  /*16d30*/  LOP3.LUT R9, R4, R9, RZ, 0x3c, !PT ;  /* 0x0000000904097212 */ /* 0x000fc600078e3cff */
[----:B------:R-:W-:Y:S02]  /*16d40*/  IMAD R223, R223, 0x200, R0 ;  /* 0x00000200dfdf7824 */ /* 0x000fe400078e0200 */
[----:B------:R-:W-:Y:S02]  /*16d50*/  IMAD.IADD R224, R9, 0x1, R224 ;  /* 0x0000000109e07824 */ /* 0x000fe400078e02e0 */
[----:B------:R-:W-:Y:S02]  /*16d60*/  IMAD.SHL.U32 R223, R223, 0x2, RZ ;  /* 0x00000002dfdf7824 */ /* 0x000fe400078e00ff */
[----:B------:R-:W-:-:S03]  /*16d70*/  IMAD.SHL.U32 R224, R224, 0x2, RZ ;  /* 0x00000002e0e07824 */ /* 0x000fc600078e00ff */
[----:B------:R-:W-:Y:S04]  /*16d80*/  LDSM.16.M88.4 R20, [R223+0x4000] ;  /* 0x00400000df14783b */ /* 0x000fe80000000200 */
[----:B------:R-:W1:Y:S04]  /*16d90*/  LDSM.16.M88.4 R36, [R224] ;  /* 0x00000000e024783b */ /* 0x000e680000000200 */
[----:B------:R-:W3:Y:S04]  /*16da0*/  LDSM.16.M88.4 R100, [R223+0x5000] ;  /* 0x00500000df64783b */ /* 0x000ee80000000200 */
[----:B---3--:R-:W3:Y:S04]  /*16db0*/  LDSM.16.M88.4 R12, [R223+0x4800] ;  /* 0x00480000df0c783b */ /* 0x008ee80000000200 */
[----:B------:R-:W4:Y:S04]  /*16dc0*/  LDSM.16.M88.4 R72, [R223+0x5800] ;  /* 0x00580000df48783b */ /* 0x000f280000000200 */
[----:B------:R-:W3:Y:S04]  /*16dd0*/  LDSM.16.M88.4 R64, [R223+0x6000] ;  /* 0x00600000df40783b */ /* 0x000ee80000000200 */
[----:B------:R-:W3:Y:S04]  /*16de0*/  LDSM.16.M88.4 R56, [R223+0x6800] ;  /* 0x00680000df38783b */ /* 0x000ee80000000200 */
[----:B------:R-:W3:Y:S04]  /*16df0*/  LDSM.16.M88.4 R44, [R223+0x7000] ;  /* 0x00700000df2c783b */ /* 0x000ee80000000200 */
[----:B------:R-:W3:Y:S01]  /*16e00*/  LDSM.16.M88.4 R76, [R223+0x7800] ;  /* 0x00780000df4c783b */ /* 0x000ee20000000200 */
[C---:B------:R-:W-:Y:S01]  /*16e10*/  IADD3 R0, R223.reuse, 0x4000, RZ ;  /* 0x00004000df007810 */ /* 0x040fe20007ffe0ff */
[----:B------:R-:W-:Y:S01]  /*16e20*/  IMAD R222, R32, 0x2, R224 ;  /* 0x0000000220de7824 */ /* 0x000fe200078e02e0 */
[----:B------:R-:W-:-:S02]  /*16e30*/  IADD3 R221, R223, 0x4020, RZ ;  /* 0x00004020dfdd7810 */ /* 0x000fc40007ffe0ff */
[----:B------:R-:W-:Y:S02]  /*16e40*/  @P1 IADD3 R221, R0, -0x20, RZ ;  /* 0xffffffe000dd1810 */ /* 0x000fe40007ffe0ff */
[----:B------:R-:W-:Y:S04]  /*16e50*/  LDSM.16.M88.4 R80, [R222] ;  /* 0x00000000de50783b */ /* 0x000fe80000000200 */
[----:B------:R-:W4:Y:S01]  /*16e60*/  LDSM.16.M88.4 R124, [R221] ;  /* 0x00000000dd7c783b */ /* 0x000f220000000200 */
[----:B-1----:R-:W-:Y:S03]  /*16e70*/  HMMA.16816.F32 R24, R36, R20, RZ ;  /* 0x000000142418723c */ /* 0x002fe600000018ff */
[----:B------:R-:W1:Y:S01]  /*16e80*/  LDSM.16.M88.4 R108, [R221+0x1000] ;  /* 0x00100000dd6c783b */ /* 0x000e620000000200 */
[----:B------:R-:W-:-:S03]  /*16e90*/  IMAD.MOV.U32 R0, RZ, RZ, 0x40 ;  /* 0x00000040ff007424 */ /* 0x000fc600078e00ff */
[----:B------:R-:W1:Y:S01]  /*16ea0*/  LDSM.16.M88.4 R104, [R221+0x1800] ;  /* 0x00180000dd68783b */ /* 0x000e620000000200 */
[C---:B------:R-:W-:Y:S01]  /*16eb0*/  HMMA.16816.F32 R20, R36.reuse, R22, RZ ;  /* 0x000000162414723c */ /* 0x040fe200000018ff */
[----:B------:R-:W-:Y:S01]  /*16ec0*/  SEL R0, R0, 0xffffffc0, !P2 ;  /* 0xffffffc000007807 */ /* 0x000fe20005000000 */
[----:B------:R-:W-:Y:S01]  /*16ed0*/  IMAD R220, R31, 0x2, R224 ;  /* 0x000000021fdc7824 */ /* 0x000fe200078e02e0 */
[----:B------:R-:W1:Y:S05]  /*16ee0*/  LDSM.16.M88.4 R120, [R221+0x800] ;  /* 0x00080000dd78783b */ /* 0x000e6a0000000200 */
[C---:B------:R-:W-:Y:S01]  /*16ef0*/  HMMA.16816.F32 R4, R36.reuse, R100, RZ ;  /* 0x000000642404723c */ /* 0x040fe200000018ff */
[----:B------:R-:W-:Y:S01]  /*16f00*/  IMAD.IADD R217, R223, 0x1, R0 ;  /* 0x00000001dfd97824 */ /* 0x000fe200078e0200 */
[----:B------:R-:W1:Y:S04]  /*16f10*/  LDSM.16.M88.4 R116, [R221+0x2000] ;  /* 0x00200000dd74783b */ /* 0x000e680000000200 */
[----:B------:R-:W1:Y:S02]  /*16f20*/  LDSM.16.M88.4 R112, [R221+0x2800] ;  /* 0x00280000dd70783b */ /* 0x000e640000000200 */
[C---:B------:R-:W-:Y:S02]  /*16f30*/  HMMA.16816.F32 R100, R36.reuse, R102, RZ ;  /* 0x000000662464723c */ /* 0x040fe400000018ff */
[----:B------:R-:W1:Y:S04]  /*16f40*/  LDSM.16.M88.4 R88, [R221+0x3000] ;  /* 0x00300000dd58783b */ /* 0x000e680000000200 */
[----:B------:R-:W1:Y:S02]  /*16f50*/  LDSM.16.M88.4 R84, [R221+0x3800] ;  /* 0x00380000dd54783b */ /* 0x000e640000000200 */
[C---:B---3-5:R-:W-:Y:S02]  /*16f60*/  HMMA.16816.F32 R16, R36.reuse, R12, RZ ;  /* 0x0000000c2410723c */ /* 0x068fe400000018ff */
[----:B------:R-:W-:Y:S04]  /*16f70*/  LDSM.16.M88.4 R92, [R220] ;  /* 0x00000000dc5c783b */ /* 0x000fe80000000200 */
[----:B------:R-:W-:Y:S02]  /*16f80*/  LDSM.16.M88.4 R128, [R217+0x5800] ;  /* 0x00580000d980783b */ /* 0x000fe40000000200 */
        /* <DEDUP_REMOVED lines=11> */
[----:B------:R-:W3:Y:S07]  /*17040*/  LDSM.16.M88.4 R76, [R217+0x4000] ;  /* 0x00400000d94c783b */ /* 0x000eee0000000200 */
[C---:B------:R-:W-:Y:S08]  /*17050*/  HMMA.16816.F32 R24, R80.reuse, R124, R24 ;  /* 0x0000007c5018723c */ /* 0x040ff00000001818 */
[C---:B------:R-:W-:Y:S08]  /*17060*/  HMMA.16816.F32 R20, R80.reuse, R126, R20 ;  /* 0x0000007e5014723c */ /* 0x040ff00000001814 */
[C---:B-1----:R-:W-:Y:S08]  /*17070*/  HMMA.16816.F32 R4, R80.reuse, R108, R4 ;  /* 0x0000006c5004723c */ /* 0x042ff00000001804 */
[C---:B------:R-:W-:Y:S01]  /*17080*/  HMMA.16816.F32 R100, R80.reuse, R110, R100 ;  /* 0x0000006e5064723c */ /* 0x040fe20000001864 */
[----:B------:R-:W1:Y:S07]  /*17090*/  LDSM.16.M88.4 R108, [R217+0x4800] ;  /* 0x00480000d96c783b */ /* 0x000e6e0000000200 */
[C---:B------:R-:W-:Y:S08]  /*170a0*/  HMMA.16816.F32 R96, R80.reuse, R104, R96 ;  /* 0x000000685060723c */ /* 0x040ff00000001860 */
[C---:B------:R-:W-:Y:S01]  /*170b0*/  HMMA.16816.F32 R72, R80.reuse, R106, R72 ;  /* 0x0000006a5048723c */ /* 0x040fe20000001848 */
[----:B------:R-:W4:Y:S07]  /*170c0*/  LDSM.16.M88.4 R104, [R217+0x5000] ;  /* 0x00500000d968783b */ /* 0x000f2e0000000200 */
[C---:B------:R-:W-:Y:S08]  /*170d0*/  HMMA.16816.F32 R16, R80.reuse, R120, R16 ;  /* 0x000000785010723c */ /* 0x040ff00000001810 */
[C---:B------:R-:W-:Y:S08]  /*170e0*/  HMMA.16816.F32 R12, R80.reuse, R122, R12 ;  /* 0x0000007a500c723c */ /* 0x040ff0000000180c */
[C---:B------:R-:W-:Y:S08]  /*170f0*/  HMMA.16816.F32 R68, R80.reuse, R116, R68 ;  /* 0x000000745044723c */ /* 0x040ff00000001844 */
[C---:B------:R-:W-:Y:S08]  /*17100*/  HMMA.16816.F32 R64, R80.reuse, R118, R64 ;  /* 0x000000765040723c */ /* 0x040ff00000001840 */
[C---:B------:R-:W-:Y:S08]  /*17110*/  HMMA.16816.F32 R60, R80.reuse, R112, R60 ;  /* 0x00000070503c723c */ /* 0x040ff0000000183c */
[C---:B------:R-:W-:Y:S08]  /*17120*/  HMMA.16816.F32 R56, R80.reuse, R114, R56 ;  /* 0x000000725038723c */ /* 0x040ff00000001838 */
[C---:B------:R-:W-:Y:S08]  /*17130*/  HMMA.16816.F32 R52, R80.reuse, R88, R52 ;  /* 0x000000585034723c */ /* 0x040ff00000001834 */
[C---:B------:R-:W-:Y:S01]  /*17140*/  HMMA.16816.F32 R44, R80.reuse, R90, R44 ;  /* 0x0000005a502c723c */ /* 0x040fe2000000182c */
[----:B------:R-:W2:Y:S07]  /*17150*/  LDSM.16.M88.4 R88, [R217+0x6000] ;  /* 0x00600000d958783b */ /* 0x000eae0000000200 */
[C---:B------:R-:W-:Y:S08]  /*17160*/  HMMA.16816.F32 R40, R80.reuse, R84, R40 ;  /* 0x000000545028723c */ /* 0x040ff00000001828 */
[----:B------:R-:W-:Y:S01]  /*17170*/  HMMA.16816.F32 R36, R80, R86, R36 ;  /* 0x000000565024723c */ /* 0x000fe20000001824 */
[----:B------:R-:W2:Y:S04]  /*17180*/  LDSM.16.M88.4 R84, [R217+0x6800] ;  /* 0x00680000d954783b */ /* 0x000ea80000000200 */
[----:B------:R-:W2:Y:S03]  /*17190*/  LDSM.16.M88.4 R80, [R217+0x7000] ;  /* 0x00700000d950783b */ /* 0x000ea60000000200 */
[C---:B---3--:R-:W-:Y:S08]  /*171a0*/  HMMA.16816.F32 R24, R92.reuse, R76, R24 ;  /* 0x0000004c5c18723c */ /* 0x048ff00000001818 */
[----:B------:R-:W-:Y:S01]  /*171b0*/  HMMA.16816.F32 R20, R92, R78, R20 ;  /* 0x0000004e5c14723c */ /* 0x000fe20000001814 */
[----:B------:R-:W3:Y:S01]  /*171c0*/  LDSM.16.M88.4 R76, [R217+0x7800] ;  /* 0x00780000d94c783b */ /* 0x000ee20000000200 */
[----:B------:R-:W-:-:S02]  /*171d0*/  IMAD.IADD R206, R0, 0x1, R221 ;  /* 0x0000000100ce7824 */ /* 0x000fc400078e02dd */
[----:B------:R-:W-:-:S03]  /*171e0*/  IMAD R219, R31, 0x2, R222 ;  /* 0x000000021fdb7824 */ /* 0x000fc600078e02de */
[----:B------:R-:W-:Y:S01]  /*171f0*/  LDSM.16.M88.4 R120, [R206] ;  /* 0x00000000ce78783b */ /* 0x000fe20000000200 */
[C---:B-1----:R-:W-:Y:S03]  /*17200*/  HMMA.16816.F32 R16, R92.reuse, R108, R16 ;  /* 0x0000006c5c10723c */ /* 0x042fe60000001810 */
[----:B------:R-:W1:Y:S04]  /*17210*/  LDSM.16.M88.4 R124, [R219] ;  /* 0x00000000db7c783b */ /* 0x000e680000000200 */
[----:B------:R-:W-:Y:S01]  /*17220*/  LDSM.16.M88.4 R112, [R206+0x1000] ;  /* 0x00100000ce70783b */ /* 0x000fe20000000200 */
[C---:B------:R-:W-:Y:S03]  /*17230*/  HMMA.16816.F32 R12, R92.reuse, R110, R12 ;  /* 0x0000006e5c0c723c */ /* 0x040fe6000000180c */
[----:B------:R-:W1:Y:S04]  /*17240*/  LDSM.16.M88.4 R108, [R206+0x1800] ;  /* 0x00180000ce6c783b */ /* 0x000e680000000200 */
[----:B------:R-:W-:Y:S01]  /*17250*/  LDSM.16.M88.4 R116, [R206+0x800] ;  /* 0x00080000ce74783b */ /* 0x000fe20000000200 */
[C---:B----4-:R-:W-:Y:S08]  /*17260*/  HMMA.16816.F32 R4, R92.reuse, R104, R4 ;  /* 0x000000685c04723c */ /* 0x050ff00000001804 */
[C---:B------:R-:W-:Y:S01]  /*17270*/  HMMA.16816.F32 R100, R92.reuse, R106, R100 ;  /* 0x0000006a5c64723c */ /* 0x040fe20000001864 */
[----:B------:R-:W4:Y:S07]  /*17280*/  LDSM.16.M88.4 R104, [R206+0x2000] ;  /* 0x00200000ce68783b */ /* 0x000f2e0000000200 */
[C---:B------:R-:W-:Y:S08]  /*17290*/  HMMA.16816.F32 R96, R92.reuse, R128, R96 ;  /* 0x000000805c60723c */ /* 0x040ff00000001860 */
[C---:B------:R-:W-:Y:S08]  /*172a0*/  HMMA.16816.F32 R72, R92.reuse, R130, R72 ;  /* 0x000000825c48723c */ /* 0x040ff00000001848 */
[C---:B--2---:R-:W-:Y:S08]  /*172b0*/  HMMA.16816.F32 R68, R92.reuse, R88, R68 ;  /* 0x000000585c44723c */ /* 0x044ff00000001844 */
        /* <DEDUP_REMOVED lines=8> */
[C---:B---3--:R-:W-:Y:S08]  /*17340*/  HMMA.16816.F32 R40, R92.reuse, R76, R40 ;  /* 0x0000004c5c28723c */ /* 0x048ff00000001828 */
[----:B------:R-:W-:Y:S01]  /*17350*/  HMMA.16816.F32 R92, R92, R78, R36 ;  /* 0x0000004e5c5c723c */ /* 0x000fe20000001824 */
[----:B------:R-:W-:Y:S04]  /*17360*/  LDSM.16.M88.4 R36, [R223+0x8000] ;  /* 0x00800000df24783b */ /* 0x000fe80000000200 */
[----:B------:R-:W2:Y:S03]  /*17370*/  LDSM.16.M88.4 R76, [R224+0x2000] ;  /* 0x00200000e04c783b */ /* 0x000ea60000000200 */
[C---:B-1----:R-:W-:Y:S08]  /*17380*/  HMMA.16816.F32 R24, R124.reuse, R120, R24 ;  /* 0x000000787c18723c */ /* 0x042ff00000001818 */
[C---:B------:R-:W-:Y:S08]  /*17390*/  HMMA.16816.F32 R20, R124.reuse, R122, R20 ;  /* 0x0000007a7c14723c */ /* 0x040ff00000001814 */
[C---:B------:R-:W-:Y:S08]  /*173a0*/  HMMA.16816.F32 R96, R124.reuse, R108, R96 ;  /* 0x0000006c7c60723c */ /* 0x040ff00000001860 */
[C---:B------:R-:W-:Y:S01]  /*173b0*/  HMMA.16816.F32 R72, R124.reuse, R110, R72 ;  /* 0x0000006e7c48723c */ /* 0x040fe20000001848 */
[----:B------:R-:W1:Y:S07]  /*173c0*/  LDSM.16.M88.4 R108, [R223+0x8800] ;  /* 0x00880000df6c783b */ /* 0x000e6e0000000200 */
[C---:B------:R-:W-:Y:S08]  /*173d0*/  HMMA.16816.F32 R4, R124.reuse, R112, R4 ;  /* 0x000000707c04723c */ /* 0x040ff00000001804 */
[C---:B------:R-:W-:Y:S08]  /*173e0*/  HMMA.16816.F32 R100, R124.reuse, R114, R100 ;  /* 0x000000727c64723c */ /* 0x040ff00000001864 */
[C---:B----4-:R-:W-:Y:S08]  /*173f0*/  HMMA.16816.F32 R68, R124.reuse, R104, R68 ;  /* 0x000000687c44723c */ /* 0x050ff00000001844 */
[C---:B------:R-:W-:Y:S01]  /*17400*/  HMMA.16816.F32 R112, R124.reuse, R106, R64 ;  /* 0x0000006a7c70723c */ /* 0x040fe20000001840 */
[----:B------:R-:W-:Y:S04]  /*17410*/  LDSM.16.M88.4 R104, [R221+0x4000] ;  /* 0x00400000dd68783b */ /* 0x000fe80000000200 */
[----:B------:R-:W3:Y:S03]  /*17420*/  LDSM.16.M88.4 R64, [R222+0x2000] ;  /* 0x00200000de40783b */ /* 0x000ee60000000200 */
[----:B------:R-:W-:Y:S08]  /*17430*/  HMMA.16816.F32 R16, R124, R116, R16 ;  /* 0x000000747c10723c */ /* 0x000ff00000001810 */
[C---:B--2---:R-:W-:Y:S08]  /*17440*/  HMMA.16816.F32 R24, R76.reuse, R36, R24 ;  /* 0x000000244c18723c */ /* 0x044ff00000001818 */
[----:B------:R-:W-:Y:S01]  /*17450*/  HMMA.16816.F32 R20, R76, R38, R20 ;  /* 0x000000264c14723c */ /* 0x000fe20000001814 */
[----:B------:R-:W2:Y:S07]  /*17460*/  LDSM.16.M88.4 R36, [R221+0x4800] ;  /* 0x00480000dd24783b */ /* 0x000eae0000000200 */
[C---:B------:R-:W-:Y:S08]  /*17470*/  HMMA.16816.F32 R52, R124.reuse, R84, R52 ;  /* 0x000000547c34723c */ /* 0x040ff00000001834 */
[C---:B------:R-:W-:Y:S01]  /*17480*/  HMMA.16816.F32 R44, R124.reuse, R86, R44 ;  /* 0x000000567c2c723c */ /* 0x040fe2000000182c */
[----:B------:R-:W4:Y:S07]  /*17490*/  LDSM.16.M88.4 R84, [R223+0x9000] ;  /* 0x00900000df54783b */ /* 0x000f2e0000000200 */
[C---:B------:R-:W-:Y:S08]  /*174a0*/  HMMA.16816.F32 R60, R124.reuse, R88, R60 ;  /* 0x000000587c3c723c */ /* 0x040ff0000000183c */
[C---:B------:R-:W-:Y:S01]  /*174b0*/  HMMA.16816.F32 R56, R124.reuse, R90, R56 ;  /* 0x0000005a7c38723c */ /* 0x040fe20000001838 */
[----:B------:R-:W-:Y:S07]  /*174c0*/  LDSM.16.M88.4 R88, [R217+0x8000] ;  /* 0x00800000d958783b */ /* 0x000fee0000000200 */
[C---:B------:R-:W-:Y:S08]  /*174d0*/  HMMA.16816.F32 R40, R124.reuse, R80, R40 ;  /* 0x000000507c28723c */ /* 0x040ff00000001828 */
[----:B------:R-:W-:Y:S01]  /*174e0*/  HMMA.16816.F32 R92, R124, R82, R92 ;  /* 0x000000527c5c723c */ /* 0x000fe2000000185c */
[----:B------:R-:W4:Y:S07]  /*174f0*/  LDSM.16.M88.4 R80, [R220+0x2000] ;  /* 0x00200000dc50783b */ /* 0x000f2e0000000200 */
[----:B-1----:R-:W-:Y:S08]  /*17500*/  HMMA.16816.F32 R16, R76, R108, R16 ;  /* 0x0000006c4c10723c */ /* 0x002ff00000001810 */
[----:B------:R-:W-:Y:S01]  /*17510*/  HMMA.16816.F32 R12, R124, R118, R12 ;  /* 0x000000767c0c723c */ /* 0x000fe2000000180c */
[----:B------:R-:W-:Y:S04]  /*17520*/  LDSM.16.M88.4 R116, [R223+0x9800] ;  /* 0x00980000df74783b */ /* 0x000fe80000000200 */
[----:B------:R-:W-:Y:S03]  /*17530*/  LDSM.16.M88.4 R124, [R223+0xa000] ;  /* 0x00a00000df7c783b */ /* 0x000fe60000000200 */
[C---:B---3--:R-:W-:Y:S08]  /*17540*/  HMMA.16816.F32 R24, R64.reuse, R104, R24 ;  /* 0x000000684018723c */ /* 0x048ff00000001818 */
[C---:B------:R-:W-:Y:S01]  /*17550*/  HMMA.16816.F32 R20, R64.reuse, R106, R20 ;  /* 0x0000006a4014723c */ /* 0x040fe20000001814 */
[----:B------:R-:W1:Y:S07]  /*17560*/  LDSM.16.M88.4 R104, [R217+0x8800] ;  /* 0x00880000d968783b */ /* 0x000e6e0000000200 */
[----:B--2---:R-:W-:Y:S08]  /*17570*/  HMMA.16816.F32 R16, R64, R36, R16 ;  /* 0x000000244010723c */ /* 0x004ff00000001810 */
[C---:B------:R-:W-:Y:S01]  /*17580*/  HMMA.16816.F32 R120, R76.reuse, R110, R12 ;  /* 0x0000006e4c78723c */ /* 0x040fe2000000180c */
[----:B------:R-:W-:Y:S04]  /*17590*/  LDSM.16.M88.4 R12, [R219+0x2000] ;  /* 0x00200000db0c783b */ /* 0x000fe80000000200 */
[----:B------:R-:W-:Y:S03]  /*175a0*/  LDSM.16.M88.4 R108, [R206+0x4000] ;  /* 0x00400000ce6c783b */ /* 0x000fe60000000200 */
[C---:B----4-:R-:W-:Y:S08]  /*175b0*/  HMMA.16816.F32 R4, R76.reuse, R84, R4 ;  /* 0x000000544c04723c */ /* 0x050ff00000001804 */
[----:B------:R-:W-:Y:S01]  /*175c0*/  HMMA.16816.F32 R100, R76, R86, R100 ;  /* 0x000000564c64723c */ /* 0x000fe20000001864 */
[----:B------:R-:W2:Y:S07]  /*175d0*/  LDSM.16.M88.4 R84, [R221+0x5000] ;  /* 0x00500000dd54783b */ /* 0x000eae0000000200 */
[C---:B------:R-:W-:Y:S08]  /*175e0*/  HMMA.16816.F32 R24, R80.reuse, R88, R24 ;  /* 0x000000585018723c */ /* 0x040ff00000001818 */
[C---:B------:R-:W-:Y:S01]  /*175f0*/  HMMA.16816.F32 R20, R80.reuse, R90, R20 ;  /* 0x0000005a5014723c */ /* 0x040fe20000001814 */
[----:B------:R-:W3:Y:S07]  /*17600*/  LDSM.16.M88.4 R88, [R206+0x4800] ;  /* 0x00480000ce58783b */ /* 0x000eee0000000200 */
[----:B-1----:R-:W-:Y:S08]  /*17610*/  HMMA.16816.F32 R16, R80, R104, R16 ;  /* 0x000000685010723c */ /* 0x002ff00000001810 */
[----:B------:R-:W-:Y:S01]  /*17620*/  HMMA.16816.F32 R120, R64, R38, R120 ;  /* 0x000000264078723c */ /* 0x000fe20000001878 */
[----:B------:R-:W1:Y:S07]  /*17630*/  LDSM.16.M88.4 R36, [R217+0x9000] ;  /* 0x00900000d924783b */ /* 0x000e6e0000000200 */
[C---:B------:R-:W-:Y:S08]  /*17640*/  HMMA.16816.F32 R96, R76.reuse, R116, R96 ;  /* 0x000000744c60723c */ /* 0x040ff00000001860 */
[----:B------:R-:W-:Y:S01]  /*17650*/  HMMA.16816.F32 R72, R76, R118, R72 ;  /* 0x000000764c48723c */ /* 0x000fe20000001848 */
[----:B------:R-:W4:Y:S07]  /*17660*/  LDSM.16.M88.4 R116, [R223+0xa800] ;  /* 0x00a80000df74783b */ /* 0x000f2e0000000200 */
[----:B--2---:R-:W-:Y:S08]  /*17670*/  HMMA.16816.F32 R4, R64, R84, R4 ;  /* 0x000000544004723c */ /* 0x004ff00000001804 */
[C---:B---3--:R-:W-:Y:S08]  /*17680*/  HMMA.16816.F32 R16, R12.reuse, R88, R16 ;  /* 0x000000580c10723c */ /* 0x048ff00000001810 */
[C---:B------:R-:W-:Y:S08]  /*17690*/  HMMA.16816.F32 R24, R12.reuse, R108, R24 ;  /* 0x0000006c0c18723c */ /* 0x040ff00000001818 */
[----:B------:R-:W-:Y:S01]  /*176a0*/  HMMA.16816.F32 R20, R12, R110, R20 ;  /* 0x0000006e0c14723c */ /* 0x000fe20000001814 */
[----:B------:R-:W2:Y:S07]  /*176b0*/  LDSM.16.M88.4 R108, [R206+0x5000] ;  /* 0x00500000ce6c783b */ /* 0x000eae0000000200 */
[----:B------:R-:W-:Y:S01]  /*176c0*/  HMMA.16816.F32 R120, R80, R106, R120 ;  /* 0x0000006a5078723c */ /* 0x000fe20000001878 */
[----:B------:R-:W3:Y:S01]  /*176d0*/  LDSM.16.M88.4 R104, [R221+0x5800] ;  /* 0x00580000dd68783b */ /* 0x000ee20000000200 */
[----:B------:R-:W-:-:S06]  /*176e0*/  FMUL.FTZ R16, R16, R8 ;  /* 0x0000000810107220 */ /* 0x000fcc0000410000 */
[----:B-1----:R-:W-:Y:S01]  /*176f0*/  HMMA.16816.F32 R4, R80, R36, R4 ;  /* 0x000000245004723c */ /* 0x002fe20000001804 */
[-C--:B------:R-:W-:Y:S02]  /*17700*/  FMUL.FTZ R17, R17, R8.reuse ;  /* 0x0000000811117220 */ /* 0x080fe40000410000 */
[----:B------:R-:W-:-:S05]  /*17710*/  FMUL.FTZ R18, R18, R8 ;  /* 0x0000000812127220 */ /* 0x000fca0000410000 */
[-C--:B------:R-:W-:Y:S02]  /*17720*/  FMUL.FTZ R20, R20, R8.reuse ;  /* 0x0000000814147220 */ /* 0x080fe40000410000 */
[-C--:B------:R-:W-:Y:S02]  /*17730*/  FMUL.FTZ R21, R21, R8.reuse ;  /* 0x0000000815157220 */ /* 0x080fe40000410000 */
[-C--:B------:R-:W-:Y:S02]  /*17740*/  FMUL.FTZ R22, R22, R8.reuse ;  /* 0x0000000816167220 */ /* 0x080fe40000410000 */
[-C--:B------:R-:W-:Y:S01]  /*17750*/  FMUL.FTZ R23, R23, R8.reuse ;  /* 0x0000000817177220 */ /* 0x080fe20000410000 */
[C---:B------:R-:W-:Y:S01]  /*17760*/  HMMA.16816.F32 R68, R76.reuse, R124, R68 ;  /* 0x0000007c4c44723c */ /* 0x040fe20000001844 */
[----:B------:R-:W1:Y:S06]  /*17770*/  MUFU.TANH R34, R20 ;  /* 0x0000001400227308 */ /* 0x000e6c0000002400 */
[-C--:B------:R-:W-:Y:S01]  /*17780*/  FMUL.FTZ R124, R19, R8.reuse ;  /* 0x00000008137c7220 */ /* 0x080fe20000410000 */
[C---:B----4-:R-:W-:Y:S01]  /*17790*/  HMMA.16816.F32 R60, R76.reuse, R116, R60 ;  /* 0x000000744c3c723c */ /* 0x050fe2000000183c */
[----:B------:R-:W-:Y:S07]  /*177a0*/  MUFU.TANH R117, R16 ;  /* 0x0000001000757308 */ /* 0x000fee0000002400 */
[----:B------:R-:W-:Y:S01]  /*177b0*/  HMMA.16816.F32 R56, R76, R118, R56 ;  /* 0x000000764c38723c */ /* 0x000fe20000001838 */
[----:B------:R-:W-:Y:S07]  /*177c0*/  MUFU.TANH R118, R17 ;  /* 0x0000001100767308 */ /* 0x000fee0000002400 */
[----:B------:R-:W-:Y:S01]  /*177d0*/  HMMA.16816.F32 R100, R64, R86, R100 ;  /* 0x000000564064723c */ /* 0x000fe20000001864 */
[----:B------:R4:W-:Y:S01]  /*177e0*/  MUFU.TANH R119, R18 ;  /* 0x0000001200777308 */ /* 0x0009e20000002400 */
[----:B------:R-:W-:Y:S07]  /*177f0*/  LDSM.16.M88.4 R84, [R223+0xb000] ;  /* 0x00b00000df54783b */ /* 0x000fee0000000200 */
[----:B------:R-:W-:Y:S01]  /*17800*/  MUFU.TANH R33, R21 ;  /* 0x0000001500217308 */ /* 0x000fe20000002400 */
[----:B----4-:R-:W4:Y:S07]  /*17810*/  LDSM.16.M88.4 R16, [R221+0x6000] ;  /* 0x00600000dd10783b */ /* 0x010f2e0000000200 */
[----:B------:R-:W-:Y:S08]  /*17820*/  MUFU.TANH R35, R22 ;  /* 0x0000001600237308 */ /* 0x000ff00000002400 */
[----:B------:R1:W-:Y:S01]  /*17830*/  MUFU.TANH R116, R23 ;  /* 0x0000001700747308 */ /* 0x0003e20000002400 */
[----:B--2---:R-:W-:Y:S01]  /*17840*/  HMMA.16816.F32 R4, R12, R108, R4 ;  /* 0x0000006c0c04723c */ /* 0x004fe20000001804 */
[----:B-1----:R-:W1:Y:S07]  /*17850*/  LDSM.16.M88.4 R20, [R217+0x9800] ;  /* 0x00980000d914783b */ /* 0x002e6e0000000200 */
[C---:B---3--:R-:W-:Y:S08]  /*17860*/  HMMA.16816.F32 R96, R64.reuse, R104, R96 ;  /* 0x000000684060723c */ /* 0x048ff00000001860 */
[----:B------:R-:W-:Y:S01]  /*17870*/  HMMA.16816.F32 R72, R64, R106, R72 ;  /* 0x0000006a4048723c */ /* 0x000fe20000001848 */
[----:B------:R-:W2:Y:S07]  /*17880*/  LDSM.16.M88.4 R104, [R217+0xa000] ;  /* 0x00a00000d968783b */ /* 0x000eae0000000200 */
[----:B------:R-:W-:Y:S01]  /*17890*/  HMMA.16816.F32 R100, R80, R38, R100 ;  /* 0x000000265064723c */ /* 0x000fe20000001864 */
[----:B------:R-:W3:Y:S01]  /*178a0*/  LDSM.16.M88.4 R36, [R206+0x5800] ;  /* 0x00580000ce24783b */ /* 0x000ee20000000200 */
[----:B------:R-:W-:-:S02]  /*178b0*/  FMUL.FTZ R4, R4, R8 ;  /* 0x0000000804047220 */ /* 0x000fc40000410000 */
[-C--:B------:R-:W-:Y:S02]  /*178c0*/  FMUL.FTZ R5, R5, R8.reuse ;  /* 0x0000000805057220 */ /* 0x080fe40000410000 */
[-C--:B------:R-:W-:Y:S02]  /*178d0*/  FMUL.FTZ R6, R6, R8.reuse ;  /* 0x0000000806067220 */ /* 0x080fe40000410000 */
[----:B----4-:R-:W-:Y:S01]  /*178e0*/  HMMA.16816.F32 R68, R64, R16, R68 ;  /* 0x000000104044723c */ /* 0x010fe20000001844 */
[----:B------:R-:W-:Y:S07]  /*178f0*/  MUFU.TANH R177, R4 ;  /* 0x0000000400b17308 */ /* 0x000fee0000002400 */
[----:B------:R-:W-:Y:S01]  /*17900*/  HMMA.16816.F32 R44, R76, R86, R44 ;  /* 0x000000564c2c723c */ /* 0x000fe2000000182c */
[----:B------:R-:W-:Y:S06]  /*17910*/  MUFU.TANH R179, R5 ;  /* 0x0000000500b37308 */ /* 0x000fec0000002400 */
[----:B------:R-:W-:Y:S01]  /*17920*/  FMUL.FTZ R87, R7, R8 ;  /* 0x0000000807577220 */ /* 0x000fe20000410000 */
[C---:B-1----:R-:W-:Y:S01]  /*17930*/  HMMA.16816.F32 R96, R80.reuse, R20, R96 ;  /* 0x000000145060723c */ /* 0x042fe20000001860 */
[----:B------:R1:W-:Y:S07]  /*17940*/  MUFU.TANH R86, R6 ;  /* 0x0000000600567308 */ /* 0x0003ee0000002400 */
[----:B------:R-:W-:Y:S01]  /*17950*/  HMMA.16816.F32 R72, R80, R22, R72 ;  /* 0x000000165048723c */ /* 0x000fe20000001848 */
[----:B------:R-:W-:Y:S04]  /*17960*/  LDSM.16.M88.4 R20, [R206+0x6000] ;  /* 0x00600000ce14783b */ /* 0x000fe80000000200 */
[----:B-1----:R-:W1:Y:S03]  /*17970*/  LDSM.16.M88.4 R4, [R221+0x6800] ;  /* 0x00680000dd04783b */ /* 0x002e660000000200 */
[----:B------:R-:W-:Y:S08]  /*17980*/  HMMA.16816.F32 R112, R76, R126, R112 ;  /* 0x0000007e4c70723c */ /* 0x000ff00000001870 */
[----:B--2---:R-:W-:Y:S08]  /*17990*/  HMMA.16816.F32 R68, R80, R104, R68 ;  /* 0x000000685044723c */ /* 0x004ff00000001844 */
[C---:B---3--:R-:W-:Y:S08]  /*179a0*/  HMMA.16816.F32 R96, R12.reuse, R36, R96 ;  /* 0x000000240c60723c */ /* 0x048ff00000001860 */
[----:B------:R-:W-:Y:S01]  /*179b0*/  HMMA.16816.F32 R72, R12, R38, R72 ;  /* 0x000000260c48723c */ /* 0x000fe20000001848 */
[----:B------:R-:W2:Y:S07]  /*179c0*/  LDSM.16.M88.4 R36, [R217+0xa800] ;  /* 0x00a80000d924783b */ /* 0x000eae0000000200 */
[C---:B------:R-:W-:Y:S01]  /*179d0*/  HMMA.16816.F32 R112, R64.reuse, R18, R112 ;  /* 0x000000124070723c */ /* 0x040fe20000001870 */
[----:B------:R-:W3:Y:S07]  /*179e0*/  LDSM.16.M88.4 R16, [R221+0x7000] ;  /* 0x00700000dd10783b */ /* 0x000eee0000000200 */
[----:B-1----:R-:W-:Y:S08]  /*179f0*/  HMMA.16816.F32 R60, R64, R4, R60 ;  /* 0x00000004403c723c */ /* 0x002ff0000000183c */
[C---:B------:R-:W-:Y:S01]  /*17a00*/  HMMA.16816.F32 R120, R12.reuse, R90, R120 ;  /* 0x0000005a0c78723c */ /* 0x040fe20000001878 */
[----:B------:R-:W1:Y:S07]  /*17a10*/  LDSM.16.M88.4 R88, [R223+0xb800] ;  /* 0x00b80000df58783b */ /* 0x000e6e0000000200 */
[----:B------:R-:W-:Y:S08]  /*17a20*/  HMMA.16816.F32 R68, R12, R20, R68 ;  /* 0x000000140c44723c */ /* 0x000ff00000001844 */
[----:B------:R-:W-:Y:S01]  /*17a30*/  HMMA.16816.F32 R56, R64, R6, R56 ;  /* 0x000000064038723c */ /* 0x000fe20000001838 */
[----:B------:R-:W4:Y:S01]  /*17a40*/  LDSM.16.M88.4 R4, [R206+0x6800] ;  /* 0x00680000ce04783b */ /* 0x000f220000000200 */
[----:B------:R-:W-:-:S06]  /*17a50*/  IADD3 R50, R29, 0x1, R50 ;  /* 0x000000011d327810 */ /* 0x000fcc0007ffe032 */
[----:B------:R-:W-:Y:S01]  /*17a60*/  HMMA.16816.F32 R52, R76, R84, R52 ;  /* 0x000000544c34723c */ /* 0x000fe20000001834 */
[----:B------:R-:W-:Y:S01]  /*17a70*/  IADD3 R50, R51, R50, -R235 ;  /* 0x0000003233327210 */ /* 0x000fe20007ffe8eb */
[----:B------:R-:W-:-:S06]  /*17a80*/  FMUL.FTZ R27, R27, R8 ;  /* 0x000000081b1b7220 */ /* 0x000fcc0000410000 */
[----:B--2---:R-:W-:Y:S01]  /*17a90*/  HMMA.16816.F32 R60, R80, R36, R60 ;  /* 0x00000024503c723c */ /* 0x004fe2000000183c */
[-C--:B------:R-:W-:Y:S02]  /*17aa0*/  FMUL.FTZ R69, R69, R8.reuse ;  /* 0x0000000845457220 */ /* 0x080fe40000410000 */
[----:B------:R-:W-:Y:S02]  /*17ab0*/  IMAD.IADD R2, R2, 0x1, R50 ;  /* 0x0000000102027824 */ /* 0x000fe400078e0232 */
[----:B------:R2:W-:Y:S01]  /*17ac0*/  MUFU.TANH R163, R69 ;  /* 0x0000004500a37308 */ /* 0x0005e20000002400 */
[----:B------:R-:W-:Y:S02]  /*17ad0*/  FMUL.FTZ R25, R25, R8 ;  /* 0x0000000819197220 */ /* 0x000fe40000410000 */
[C---:B------:R-:W-:Y:S02]  /*17ae0*/  IADD3 R21, R2.reuse, 0x8, RZ ;  /* 0x0000000802157810 */ /* 0x040fe40007ffe0ff */
[----:B------:R-:W-:-:S03]  /*17af0*/  IMNMX R0, R2, R51, PT ;  /* 0x0000003302007217 */ /* 0x000fc60003800200 */
[----:B------:R-:W1:Y:S01]  /*17b00*/  MUFU.TANH R27, R27 ;  /* 0x0000001b001b7308 */ /* 0x000e620000002400 */
[----:B------:R-:W-:Y:S01]  /*17b10*/  IMNMX R2, R21, R51, PT ;  /* 0x0000003315027217 */ /* 0x000fe20003800200 */
[----:B------:R-:W-:Y:S02]  /*17b20*/  FMUL.FTZ R108, R120, R8 ;  /* 0x00000008786c7220 */ /* 0x000fe40000410000 */
[----:B--2---:R-:W-:-:S04]  /*17b30*/  IMAD.IADD R69, R3, 0x1, R30 ;  /* 0x0000000103457824 */ /* 0x004fc800078e021e */
[----:B------:R-:W2:Y:S01]  /*17b40*/  MUFU.TANH R25, R25 ;  /* 0x0000001900197308 */ /* 0x000ea20000002400 */
[----:B---3--:R-:W-:Y:S01]  /*17b50*/  HMMA.16816.F32 R52, R64, R16, R52 ;  /* 0x000000104034723c */ /* 0x008fe20000001834 */
[----:B------:R-:W-:-:S07]  /*17b60*/  IADD3 R20, R69, 0x1, RZ ;  /* 0x0000000145147810 */ /* 0x000fce0007ffe0ff */
[----:B------:R-:W-:Y:S01]  /*17b70*/  HMMA.16816.F32 R44, R64, R18, R44 ;  /* 0x00000012402c723c */ /* 0x000fe2000000182c */
[----:B------:R-:W3:Y:S01]  /*17b80*/  LDSM.16.M88.4 R16, [R217+0xb000] ;  /* 0x00b00000d910783b */ /* 0x000ee20000000200 */
[C---:B------:R-:W-:Y:S02]  /*17b90*/  ISETP.GE.AND P2, PT, R20.reuse, R0, PT ;  /* 0x000000001400720c */ /* 0x040fe40003f46270 */
[----:B------:R-:W-:Y:S02]  /*17ba0*/  ISETP.GE.AND P0, PT, R20, R2, PT ;  /* 0x000000021400720c */ /* 0x000fe40003f06270 */
[----:B------:R-:W-:Y:S02]  /*17bb0*/  IADD3 R20, R69, 0x8, RZ ;  /* 0x0000000845147810 */ /* 0x000fe40007ffe0ff */
[----:B------:R-:W-:Y:S01]  /*17bc0*/  HMMA.16816.F32 R100, R12, R110, R100 ;  /* 0x0000006e0c64723c */ /* 0x000fe20000001864 */
[----:B------:R-:W2:Y:S01]  /*17bd0*/  MUFU.TANH R124, R124 ;  /* 0x0000007c007c7308 */ /* 0x000ea20000002400 */
[----:B------:R-:W-:-:S02]  /*17be0*/  FMUL.FTZ R84, R121, R8 ;  /* 0x0000000879547220 */ /* 0x000fc40000410000 */
[-C--:B------:R-:W-:Y:S02]  /*17bf0*/  FMUL.FTZ R85, R122, R8.reuse ;  /* 0x000000087a557220 */ /* 0x080fe40000410000 */
[-C--:B------:R-:W-:Y:S02]  /*17c00*/  FMUL.FTZ R109, R123, R8.reuse ;  /* 0x000000087b6d7220 */ /* 0x080fe40000410000 */
[----:B-1----:R-:W-:Y:S01]  /*17c10*/  HMMA.16816.F32 R40, R76, R88, R40 ;  /* 0x000000584c28723c */ /* 0x002fe20000001828 */
[----:B------:R-:W1:Y:S01]  /*17c20*/  MUFU.TANH R108, R108 ;  /* 0x0000006c006c7308 */ /* 0x000e620000002400 */
[----:B------:R-:W-:Y:S01]  /*17c30*/  FMUL.FTZ R68, R68, R8 ;  /* 0x0000000844447220 */ /* 0x000fe20000410000 */
[C---:B------:R-:W-:Y:S02]  /*17c40*/  ISETP.GE.AND P1, PT, R20.reuse, R0, PT ;  /* 0x000000001400720c */ /* 0x040fe40003f26270 */
[----:B------:R-:W-:-:S03]  /*17c50*/  ISETP.GE.AND P3, PT, R20, R2, PT ;  /* 0x000000021400720c */ /* 0x000fc60003f66270 */
[----:B------:R-:W-:Y:S01]  /*17c60*/  HMMA.16816.F32 R92, R76, R90, R92 ;  /* 0x0000005a4c5c723c */ /* 0x000fe2000000185c */
[----:B------:R-:W1:Y:S01]  /*17c70*/  LDSM.16.M88.4 R76, [R221+0x7800] ;  /* 0x00780000dd4c783b */ /* 0x000e620000000200 */
[C---:B------:R-:W-:Y:S02]  /*17c80*/  IADD3 R21, R69.reuse, 0x9, RZ ;  /* 0x0000000945157810 */ /* 0x040fe40007ffe0ff */
[----:B------:R-:W-:-:S04]  /*17c90*/  IADD3 R20, R69, 0x10, RZ ;  /* 0x0000001045147810 */ /* 0x000fc80007ffe0ff */
[----:B------:R-:W-:Y:S01]  /*17ca0*/  HMMA.16816.F32 R56, R80, R38, R56 ;  /* 0x000000265038723c */ /* 0x000fe20000001838 */
[----:B------:R2:W-:Y:S01]  /*17cb0*/  MUFU.TANH R162, R68 ;  /* 0x0000004400a27308 */ /* 0x0005e20000002400 */
[----:B------:R-:W-:Y:S01]  /*17cc0*/  FMUL.FTZ R70, R70, R8 ;  /* 0x0000000846467220 */ /* 0x000fe20000410000 */
[----:B------:R-:W-:-:S05]  /*17cd0*/  FSEL R49, R34, -INF , !P1 ;  /* 0xff80000022317808 */ /* 0x000fca0004800000 */
[----:B----4-:R-:W-:Y:S01]  /*17ce0*/  HMMA.16816.F32 R60, R12, R4, R60 ;  /* 0x000000040c3c723c */ /* 0x010fe2000000183c */
[----:B------:R-:W-:Y:S01]  /*17cf0*/  MUFU.TANH R84, R84 ;  /* 0x0000005400547308 */ /* 0x000fe20000002400 */
[----:B------:R-:W-:-:S05]  /*17d00*/  ISETP.GE.AND P6, PT, R21, R0, PT ;  /* 0x000000001500720c */ /* 0x000fca0003fc6270 */
[----:B------:R-:W-:Y:S02]  /*17d10*/  IADD3 R4, R69, 0x11, RZ ;  /* 0x0000001145047810 */ /* 0x000fe40007ffe0ff */
[----:B------:R-:W4:Y:S01]  /*17d20*/  MUFU.TANH R85, R85 ;  /* 0x0000005500557308 */ /* 0x000f220000002400 */
[----:B--2---:R-:W-:Y:S02]  /*17d30*/  FSEL R68, R27, -INF , !P0 ;  /* 0xff8000001b447808 */ /* 0x004fe40004000000 */
[----:B------:R-:W-:Y:S02]  /*17d40*/  ISETP.GE.AND P4, PT, R21, R2, PT ;  /* 0x000000021500720c */ /* 0x000fe40003f86270 */
[-C--:B------:R-:W-:Y:S02]  /*17d50*/  ISETP.GE.AND P5, PT, R20, R0.reuse, PT ;  /* 0x000000001400720c */ /* 0x080fe40003fa6270 */
[C---:B------:R-:W-:Y:S01]  /*17d60*/  ISETP.GE.AND P0, PT, R4.reuse, R0, PT ;  /* 0x000000000400720c */ /* 0x040fe20003f06270 */
[----:B------:R-:W2:Y:S01]  /*17d70*/  MUFU.TANH R109, R109 ;  /* 0x0000006d006d7308 */ /* 0x000ea20000002400 */
[----:B------:R-:W-:-:S02]  /*17d80*/  ISETP.GE.AND P1, PT, R4, R2, PT ;  /* 0x000000020400720c */ /* 0x000fc40003f26270 */
[C---:B------:R-:W-:Y:S02]  /*17d90*/  IADD3 R5, R69.reuse, 0x18, RZ ;  /* 0x0000001845057810 */ /* 0x040fe40007ffe0ff */
[----:B------:R-:W-:Y:S02]  /*17da0*/  IADD3 R4, R69, 0x19, RZ ;  /* 0x0000001945047810 */ /* 0x000fe40007ffe0ff */
[----:B------:R-:W-:Y:S01]  /*17db0*/  FSEL R50, R25, -INF , !P2 ;  /* 0xff80000019327808 */ /* 0x000fe20005000000 */
[----:B------:R1:W-:Y:S01]  /*17dc0*/  MUFU.TANH R159, R70 ;  /* 0x00000046009f7308 */ /* 0x0003e20000002400 */
[----:B------:R-:W-:Y:S01]  /*17dd0*/  FSEL R51, R33, -INF , !P6 ;  /* 0xff80000021337808 */ /* 0x000fe20007000000 */
[----:B------:R-:W-:Y:S01]  /*17de0*/  HMMA.16816.F32 R112, R80, R106, R112 ;  /* 0x0000006a5070723c */ /* 0x000fe20000001870 */
[----:B------:R-:W-:Y:S02]  /*17df0*/  FSEL R116, R116, -INF , !P4 ;  /* 0xff80000074747808 */ /* 0x000fe40006000000 */
[----:B------:R-:W-:-:S02]  /*17e00*/  FSEL R25, R117, -INF , !P5 ;  /* 0xff80000075197808 */ /* 0x000fc40006800000 */
[-C--:B------:R-:W-:Y:S02]  /*17e10*/  ISETP.GE.AND P2, PT, R20, R2.reuse, PT ;  /* 0x000000021400720c */ /* 0x080fe40003f46270 */
[----:B------:R-:W-:Y:S02]  /*17e20*/  ISETP.GE.AND P6, PT, R5, R2, PT ;  /* 0x000000020500720c */ /* 0x000fe40003fc6270 */
[C---:B------:R-:W-:Y:S02]  /*17e30*/  ISETP.GE.AND P4, PT, R4.reuse, R0, PT ;  /* 0x000000000400720c */ /* 0x040fe40003f86270 */
[----:B------:R-:W-:Y:S02]  /*17e40*/  ISETP.GE.AND P5, PT, R4, R2, PT ;  /* 0x000000020400720c */ /* 0x000fe40003fa6270 */
[----:B-1----:R-:W-:Y:S02]  /*17e50*/  FSEL R70, R35, -INF , !P3 ;  /* 0xff80000023467808 */ /* 0x002fe40005800000 */
[----:B------:R-:W-:-:S02]  /*17e60*/  ISETP.GE.AND P3, PT, R5, R0, PT ;  /* 0x000000000500720c */ /* 0x000fc40003f66270 */
[C---:B------:R-:W-:Y:S02]  /*17e70*/  IADD3 R5, R69.reuse, 0x20, RZ ;  /* 0x0000002045057810 */ /* 0x040fe40007ffe0ff */
[----:B------:R-:W-:Y:S02]  /*17e80*/  IADD3 R4, R69, 0x21, RZ ;  /* 0x0000002145047810 */ /* 0x000fe40007ffe0ff */
[----:B------:R-:W-:Y:S02]  /*17e90*/  FSEL R38, R119, -INF , !P2 ;  /* 0xff80000077267808 */ /* 0x000fe40005000000 */
[----:B------:R-:W-:Y:S02]  /*17ea0*/  FSEL R29, R118, -INF , !P0 ;  /* 0xff800000761d7808 */ /* 0x000fe40004000000 */
[----:B------:R-:W-:Y:S02]  /*17eb0*/  FSEL R30, R124, -INF , !P1 ;  /* 0xff8000007c1e7808 */ /* 0x000fe40004800000 */
[----:B------:R-:W-:-:S02]  /*17ec0*/  FSEL R27, R108, -INF , !P3 ;  /* 0xff8000006c1b7808 */ /* 0x000fc40005800000 */
[C---:B------:R-:W-:Y:S02]  /*17ed0*/  ISETP.GE.AND P2, PT, R5.reuse, R0, PT ;  /* 0x000000000500720c */ /* 0x040fe40003f46270 */
[----:B------:R-:W-:Y:S02]  /*17ee0*/  ISETP.GE.AND P0, PT, R5, R2, PT ;  /* 0x000000020500720c */ /* 0x000fe40003f06270 */
[C---:B------:R-:W-:Y:S02]  /*17ef0*/  ISETP.GE.AND P1, PT, R4.reuse, R0, PT ;  /* 0x000000000400720c */ /* 0x040fe40003f26270 */
[----:B------:R-:W-:Y:S02]  /*17f00*/  ISETP.GE.AND P3, PT, R4, R2, PT ;  /* 0x000000020400720c */ /* 0x000fe40003f66270 */
[C---:B------:R-:W-:Y:S02]  /*17f10*/  IADD3 R5, R69.reuse, 0x28, RZ ;  /* 0x0000002845057810 */ /* 0x040fe40007ffe0ff */
[----:B------:R-:W-:Y:S01]  /*17f20*/  IADD3 R4, R69, 0x29, RZ ;  /* 0x0000002945047810 */ /* 0x000fe20007ffe0ff */
[----:B------:R-:W-:Y:S01]  /*17f30*/  FMUL.FTZ R100, R100, R8 ;  /* 0x0000000864647220 */ /* 0x000fe20000410000 */
[----:B----4-:R-:W-:Y:S01]  /*17f40*/  FSEL R39, R85, -INF , !P6 ;  /* 0xff80000055277808 */ /* 0x010fe20007000000 */
[----:B------:R-:W-:Y:S01]  /*17f50*/  HMMA.16816.F32 R56, R12, R6, R56 ;  /* 0x000000060c38723c */ /* 0x000fe20000001838 */
[----:B------:R-:W-:-:S02]  /*17f60*/  FSEL R37, R84, -INF , !P4 ;  /* 0xff80000054257808 */ /* 0x000fc40006000000 */
[----:B--2---:R-:W-:Y:S02]  /*17f70*/  FSEL R36, R109, -INF , !P5 ;  /* 0xff8000006d247808 */ /* 0x004fe40006800000 */
[----:B------:R-:W-:Y:S01]  /*17f80*/  FSEL R177, R177, -INF , !P2 ;  /* 0xff800000b1b17808 */ /* 0x000fe20005000000 */
[----:B------:R-:W1:Y:S01]  /*17f90*/  MUFU.TANH R87, R87 ;  /* 0x0000005700577308 */ /* 0x000e620000002400 */
[C---:B------:R-:W-:Y:S01]  /*17fa0*/  ISETP.GE.AND P6, PT, R5.reuse, R0, PT ;  /* 0x000000000500720c */ /* 0x040fe20003fc6270 */
[----:B------:R-:W-:Y:S01]  /*17fb0*/  FMUL.FTZ R88, R102, R8 ;  /* 0x0000000866587220 */ /* 0x000fe20000410000 */
[----:B------:R-:W-:Y:S02]  /*17fc0*/  ISETP.GE.AND P4, PT, R5, R2, PT ;  /* 0x000000020500720c */ /* 0x000fe40003f86270 */
[C---:B------:R-:W-:Y:S02]  /*17fd0*/  ISETP.GE.AND P5, PT, R4.reuse, R0, PT ;  /* 0x000000000400720c */ /* 0x040fe40003fa6270 */
[----:B------:R-:W-:Y:S01]  /*17fe0*/  ISETP.GE.AND P2, PT, R4, R2, PT ;  /* 0x000000020400720c */ /* 0x000fe20003f46270 */
[----:B------:R-:W2:Y:S01]  /*17ff0*/  MUFU.TANH R178, R100 ;  /* 0x0000006400b27308 */ /* 0x000ea20000002400 */
[----:B------:R-:W4:Y:S01]  /*18000*/  LDSM.16.M88.4 R4, [R217+0xb800] ;  /* 0x00b80000d904783b */ /* 0x000f220000000200 */
[----:B------:R-:W-:-:S02]  /*18010*/  FMUL.FTZ R101, R101, R8 ;  /* 0x0000000865657220 */ /* 0x000fc40000410000 */
[-C--:B------:R-:W-:Y:S02]  /*18020*/  FMUL.FTZ R103, R103, R8.reuse ;  /* 0x0000000867677220 */ /* 0x080fe40000410000 */
[----:B------:R-:W-:Y:S02]  /*18030*/  FMUL.FTZ R96, R96, R8 ;  /* 0x0000000860607220 */ /* 0x000fe40000410000 */
[----:B------:R-:W-:Y:S01]  /*18040*/  MUFU.TANH R176, R101 ;  /* 0x0000006500b07308 */ /* 0x000fe20000002400 */
[----:B------:R-:W-:Y:S01]  /*18050*/  HMMA.16816.F32 R112, R12, R22, R112 ;  /* 0x000000160c70723c */ /* 0x000fe20000001870 */
[----:B------:R-:W4:Y:S06]  /*18060*/  LDSM.16.M88.4 R20, [R206+0x7000] ;  /* 0x00700000ce14783b */ /* 0x000f2c0000000200 */
[----:B------:R-:W1:Y:S01]  /*18070*/  MUFU.TANH R88, R88 ;  /* 0x0000005800587308 */ /* 0x000e620000002400 */
[----:B---3--:R-:W-:Y:S07]  /*18080*/  HMMA.16816.F32 R52, R80, R16, R52 ;  /* 0x000000105034723c */ /* 0x008fee0000001834 */
[----:B------:R-:W3:Y:S01]  /*18090*/  MUFU.TANH R175, R103 ;  /* 0x0000006700af7308 */ /* 0x000ee20000002400 */
[----:B------:R-:W-:-:S07]  /*180a0*/  IADD3 R17, R69, 0x30, RZ ;  /* 0x0000003045117810 */ /* 0x000fce0007ffe0ff */
[----:B------:R-:W3:Y:S01]  /*180b0*/  MUFU.TANH R146, R96 ;  /* 0x0000006000927308 */ /* 0x000ee20000002400 */
[----:B------:R-:W-:Y:S01]  /*180c0*/  IADD3 R16, R69, 0x31, RZ ;  /* 0x0000003145107810 */ /* 0x000fe20007ffe0ff */
[----:B------:R-:W-:Y:S01]  /*180d0*/  HMMA.16816.F32 R92, R64, R78, R92 ;  /* 0x0000004e405c723c */ /* 0x000fe2000000185c */
[----:B------:R-:W-:Y:S02]  /*180e0*/  FSEL R34, R86, -INF , !P0 ;  /* 0xff80000056227808 */ /* 0x000fe40004000000 */
[----:B------:R-:W-:Y:S02]  /*180f0*/  FSEL R179, R179, -INF , !P1 ;  /* 0xff800000b3b37808 */ /* 0x000fe40004800000 */
[----:B-1----:R-:W-:Y:S02]  /*18100*/  FSEL R33, R87, -INF , !P3 ;  /* 0xff80000057217808 */ /* 0x002fe40005800000 */
[----:B--2---:R-:W-:Y:S02]  /*18110*/  FSEL R178, R178, -INF , !P6 ;  /* 0xff800000b2b27808 */ /* 0x004fe40007000000 */
[----:B------:R-:W-:-:S02]  /*18120*/  ISETP.GE.AND P0, PT, R17, R0, PT ;  /* 0x000000001100720c */ /* 0x000fc40003f06270 */
[----:B------:R-:W-:Y:S02]  /*18130*/  ISETP.GE.AND P1, PT, R17, R2, PT ;  /* 0x000000021100720c */ /* 0x000fe40003f26270 */
[C---:B------:R-:W-:Y:S02]  /*18140*/  ISETP.GE.AND P3, PT, R16.reuse, R0, PT ;  /* 0x000000001000720c */ /* 0x040fe40003f66270 */
[----:B------:R-:W-:Y:S02]  /*18150*/  ISETP.GE.AND P6, PT, R16, R2, PT ;  /* 0x000000021000720c */ /* 0x000fe40003fc6270 */
[C---:B------:R-:W-:Y:S02]  /*18160*/  IADD3 R17, R69.reuse, 0x38, RZ ;  /* 0x0000003845117810 */ /* 0x040fe40007ffe0ff */
[----:B------:R-:W-:Y:S01]  /*18170*/  IADD3 R16, R69, 0x39, RZ ;  /* 0x0000003945107810 */ /* 0x000fe20007ffe0ff */
[----:B------:R-:W-:Y:S01]  /*18180*/  HMMA.16816.F32 R40, R64, R76, R40 ;  /* 0x0000004c4028723c */ /* 0x000fe20000001828 */
[----:B------:R-:W-:-:S02]  /*18190*/  FSEL R35, R88, -INF , !P4 ;  /* 0xff80000058237808 */ /* 0x000fc40006000000 */
[----:B------:R-:W-:Y:S02]  /*181a0*/  FSEL R176, R176, -INF , !P5 ;  /* 0xff800000b0b07808 */ /* 0x000fe40006800000 */
[----:B---3--:R-:W-:Y:S02]  /*181b0*/  FSEL R175, R175, -INF , !P2 ;  /* 0xff800000afaf7808 */ /* 0x008fe40005000000 */
[----:B------:R-:W-:Y:S01]  /*181c0*/  FSEL R146, R146, -INF , !P0 ;  /* 0xff80000092927808 */ /* 0x000fe20004000000 */
[----:B------:R-:W-:Y:S01]  /*181d0*/  HMMA.16816.F32 R44, R80, R18, R44 ;  /* 0x00000012502c723c */ /* 0x000fe2000000182c */
[C---:B------:R-:W-:Y:S02]  /*181e0*/  ISETP.GE.AND P4, PT, R17.reuse, R0, PT ;  /* 0x000000001100720c */ /* 0x040fe40003f86270 */
[----:B------:R-:W-:Y:S02]  /*181f0*/  ISETP.GE.AND P5, PT, R17, R2, PT ;  /* 0x000000021100720c */ /* 0x000fe40003fa6270 */
[----:B------:R-:W-:-:S02]  /*18200*/  ISETP.GE.AND P2, PT, R16, R0, PT ;  /* 0x000000001000720c */ /* 0x000fc40003f46270 */
[----:B------:R-:W-:Y:S02]  /*18210*/  ISETP.GE.AND P0, PT, R16, R2, PT ;  /* 0x000000021000720c */ /* 0x000fe40003f06270 */
[----:B------:R-:W1:Y:S01]  /*18220*/  LDSM.16.M88.4 R16, [R206+0x7800] ;  /* 0x00780000ce10783b */ /* 0x000e620000000200 */
[----:B----4-:R-:W-:Y:S01]  /*18230*/  HMMA.16816.F32 R92, R80, R6, R92 ;  /* 0x00000006505c723c */ /* 0x010fe2000000185c */
[----:B------:R-:W-:Y:S01]  /*18240*/  FMUL.FTZ R98, R98, R8 ;  /* 0x0000000862627220 */ /* 0x000fe20000410000 */
[----:B------:R-:W-:-:S06]  /*18250*/  DEPBAR.LE SB0, 0x0 ;  /* 0x000080000000791a */ /* 0x000fcc0000000000 */
[----:B------:R-:W-:Y:S01]  /*18260*/  HMMA.16816.F32 R40, R80, R4, R40 ;  /* 0x000000045028723c */ /* 0x000fe20000001828 */
[----:B------:R-:W2:Y:S01]  /*18270*/  MUFU.TANH R135, R98 ;  /* 0x0000006200877308 */ /* 0x000ea20000002400 */
[-C--:B------:R-:W-:Y:S02]  /*18280*/  FMUL.FTZ R97, R97, R8.reuse ;  /* 0x0000000861617220 */ /* 0x080fe40000410000 */
[-C--:B------:R-:W-:Y:S02]  /*18290*/  FMUL.FTZ R99, R99, R8.reuse ;  /* 0x0000000863637220 */ /* 0x080fe40000410000 */
[-C--:B------:R-:W-:Y:S02]  /*182a0*/  FMUL.FTZ R72, R72, R8.reuse ;  /* 0x0000000848487220 */ /* 0x080fe40000410000 */
[-C--:B------:R-:W-:Y:S01]  /*182b0*/  FMUL.FTZ R73, R73, R8.reuse ;  /* 0x0000000849497220 */ /* 0x080fe20000410000 */
[----:B------:R-:W-:Y:S01]  /*182c0*/  HMMA.16816.F32 R52, R12, R20, R52 ;  /* 0x000000140c34723c */ /* 0x000fe20000001834 */
[----:B------:R-:W-:-:S02]  /*182d0*/  FMUL.FTZ R74, R74, R8 ;  /* 0x000000084a4a7220 */ /* 0x000fc40000410000 */
[-C--:B------:R-:W-:Y:S01]  /*182e0*/  FMUL.FTZ R75, R75, R8.reuse ;  /* 0x000000084b4b7220 */ /* 0x080fe20000410000 */
[----:B------:R-:W3:Y:S01]  /*182f0*/  MUFU.TANH R147, R97 ;  /* 0x0000006100937308 */ /* 0x000ee20000002400 */
[-C--:B------:R-:W-:Y:S02]  /*18300*/  FMUL.FTZ R71, R71, R8.reuse ;  /* 0x0000000847477220 */ /* 0x080fe40000410000 */
[-C--:B------:R-:W-:Y:S01]  /*18310*/  FMUL.FTZ R112, R112, R8.reuse ;  /* 0x0000000870707220 */ /* 0x080fe20000410000 */
[----:B------:R-:W-:Y:S04]  /*18320*/  HMMA.16816.F32 R44, R12, R22, R44 ;  /* 0x000000160c2c723c */ /* 0x000fe8000000182c */
[----:B------:R-:W4:Y:S01]  /*18330*/  MUFU.TANH R144, R99 ;  /* 0x0000006300907308 */ /* 0x000f220000002400 */
[----:B------:R-:W-:-:S07]  /*18340*/  FMUL.FTZ R114, R114, R8 ;  /* 0x0000000872727220 */ /* 0x000fce0000410000 */
[----:B------:R-:W1:Y:S01]  /*18350*/  MUFU.TANH R148, R72 ;  /* 0x0000004800947308 */ /* 0x000e620000002400 */
[----:B------:R-:W-:-:S07]  /*18360*/  FMUL.FTZ R115, R115, R8 ;  /* 0x0000000873737220 */ /* 0x000fce0000410000 */
[----:B------:R-:W-:Y:S01]  /*18370*/  MUFU.TANH R151, R73 ;  /* 0x0000004900977308 */ /* 0x000fe20000002400 */
[----:B------:R-:W-:-:S07]  /*18380*/  FMUL.FTZ R60, R60, R8 ;  /* 0x000000083c3c7220 */ /* 0x000fce0000410000 */
[----:B------:R-:W2:Y:S08]  /*18390*/  MUFU.TANH R145, R74 ;  /* 0x0000004a00917308 */ /* 0x000eb00000002400 */
[----:B------:R-:W3:Y:S01]  /*183a0*/  MUFU.TANH R152, R75 ;  /* 0x0000004b00987308 */ /* 0x000ee20000002400 */
[----:B------:R-:W-:Y:S01]  /*183b0*/  IADD3 R21, R69, 0x40, RZ ;  /* 0x0000004045157810 */ /* 0x000fe20007ffe0ff */
[----:B-1----:R-:W-:Y:S06]  /*183c0*/  HMMA.16816.F32 R92, R12, R18, R92 ;  /* 0x000000120c5c723c */ /* 0x002fec000000185c */
[----:B------:R-:W1:Y:S01]  /*183d0*/  MUFU.TANH R160, R71 ;  /* 0x0000004700a07308 */ /* 0x000e620000002400 */
[----:B------:R-:W-:Y:S01]  /*183e0*/  FMUL.FTZ R113, R113, R8 ;  /* 0x0000000871717220 */ /* 0x000fe20000410000 */
[----:B--2---:R-:W-:-:S06]  /*183f0*/  FSEL R135, R135, -INF , !P1 ;  /* 0xff80000087877808 */ /* 0x004fcc0004800000 */
[----:B------:R-:W2:Y:S01]  /*18400*/  MUFU.TANH R165, R112 ;  /* 0x0000007000a57308 */ /* 0x000ea20000002400 */
[----:B------:R-:W-:Y:S01]  /*18410*/  FMUL.FTZ R63, R63, R8 ;  /* 0x000000083f3f7220 */ /* 0x000fe20000410000 */
[----:B------:R-:W-:Y:S01]  /*18420*/  ISETP.GE.AND P1, PT, R21, R0, PT ;  /* 0x000000001500720c */ /* 0x000fe20003f26270 */
[----:B------:R-:W-:Y:S01]  /*18430*/  FMUL.FTZ R56, R56, R8 ;  /* 0x0000000838387220 */ /* 0x000fe20000410000 */
[----:B------:R-:W-:-:S04]  /*18440*/  IADD3 R20, R69, 0x41, RZ ;  /* 0x0000004145147810 */ /* 0x000fc80007ffe0ff */
[----:B------:R-:W1:Y:S01]  /*18450*/  MUFU.TANH R161, R114 ;  /* 0x0000007200a17308 */ /* 0x000e620000002400 */
[C---:B------:R-:W-:Y:S01]  /*18460*/  IADD3 R5, R69.reuse, 0x48, RZ ;  /* 0x0000004845057810 */ /* 0x040fe20007ffe0ff */
[----:B------:R-:W-:Y:S01]  /*18470*/  HMMA.16816.F32 R40, R12, R16, R40 ;  /* 0x000000100c28723c */ /* 0x000fe20000001828 */
[----:B------:R-:W-:-:S05]  /*18480*/  IADD3 R4, R69, 0x49, RZ ;  /* 0x0000004945047810 */ /* 0x000fca0007ffe0ff */
[----:B------:R-:W1:Y:S01]  /*18490*/  MUFU.TANH R168, R115 ;  /* 0x0000007300a87308 */ /* 0x000e620000002400 */
[----:B------:R-:W-:Y:S01]  /*184a0*/  FMUL.FTZ R61, R61, R8 ;  /* 0x000000083d3d7220 */ /* 0x000fe20000410000 */
[----:B---3--:R-:W-:-:S06]  /*184b0*/  FSEL R147, R147, -INF , !P3 ;  /* 0xff80000093937808 */ /* 0x008fcc0005800000 */
[----:B------:R-:W3:Y:S01]  /*184c0*/  MUFU.TANH R171, R60 ;  /* 0x0000003c00ab7308 */ /* 0x000ee20000002400 */
[-C--:B------:R-:W-:Y:S01]  /*184d0*/  FMUL.FTZ R62, R62, R8.reuse ;  /* 0x000000083e3e7220 */ /* 0x080fe20000410000 */
[----:B----4-:R-:W-:Y:S01]  /*184e0*/  FSEL R144, R144, -INF , !P6 ;  /* 0xff80000090907808 */ /* 0x010fe20007000000 */
[-C--:B------:R-:W-:Y:S01]  /*184f0*/  FMUL.FTZ R57, R57, R8.reuse ;  /* 0x0000000839397220 */ /* 0x080fe20000410000 */
[----:B------:R-:W-:Y:S01]  /*18500*/  FSEL R148, R148, -INF , !P4 ;  /* 0xff80000094947808 */ /* 0x000fe20006000000 */
[----:B------:R-:W-:Y:S01]  /*18510*/  FMUL.FTZ R58, R58, R8 ;  /* 0x000000083a3a7220 */ /* 0x000fe20000410000 */
[----:B------:R-:W-:Y:S02]  /*18520*/  FSEL R145, R145, -INF , !P5 ;  /* 0xff80000091917808 */ /* 0x000fe40006800000 */
[----:B------:R-:W4:Y:S01]  /*18530*/  MUFU.TANH R166, R113 ;  /* 0x0000007100a67308 */ /* 0x000f220000002400 */
[----:B------:R-:W-:Y:S02]  /*18540*/  FSEL R151, R151, -INF , !P2 ;  /* 0xff80000097977808 */ /* 0x000fe40005000000 */
[----:B------:R-:W-:-:S02]  /*18550*/  FSEL R152, R152, -INF , !P0 ;  /* 0xff80000098987808 */ /* 0x000fc40004000000 */
[----:B------:R-:W-:-:S03]  /*18560*/  FSEL R162, R162, -INF , !P1 ;  /* 0xff800000a2a27808 */ /* 0x000fc60004800000 */
[----:B------:R-:W1:Y:S01]  /*18570*/  MUFU.TANH R173, R63 ;  /* 0x0000003f00ad7308 */ /* 0x000e620000002400 */
[----:B------:R-:W-:Y:S02]  /*18580*/  ISETP.GE.AND P3, PT, R21, R2, PT ;  /* 0x000000021500720c */ /* 0x000fe40003f66270 */
[C---:B------:R-:W-:Y:S02]  /*18590*/  ISETP.GE.AND P6, PT, R20.reuse, R0, PT ;  /* 0x000000001400720c */ /* 0x040fe40003fc6270 */
[----:B------:R-:W-:-:S03]  /*185a0*/  ISETP.GE.AND P4, PT, R20, R2, PT ;  /* 0x000000021400720c */ /* 0x000fc60003f86270 */
[----:B------:R-:W1:Y:S01]  /*185b0*/  MUFU.TANH R169, R56 ;  /* 0x0000003800a97308 */ /* 0x000e620000002400 */
[C---:B------:R-:W-:Y:S02]  /*185c0*/  ISETP.GE.AND P5, PT, R5.reuse, R0, PT ;  /* 0x000000000500720c */ /* 0x040fe40003fa6270 */
[----:B------:R-:W-:Y:S02]  /*185d0*/  ISETP.GE.AND P2, PT, R5, R2, PT ;  /* 0x000000020500720c */ /* 0x000fe40003f46270 */
[C---:B------:R-:W-:Y:S02]  /*185e0*/  ISETP.GE.AND P0, PT, R4.reuse, R0, PT ;  /* 0x000000000400720c */ /* 0x040fe40003f06270 */
[----:B------:R-:W-:Y:S02]  /*185f0*/  ISETP.GE.AND P1, PT, R4, R2, PT ;  /* 0x000000020400720c */ /* 0x000fe40003f26270 */
[C---:B------:R-:W-:Y:S02]  /*18600*/  IADD3 R5, R69.reuse, 0x50, RZ ;  /* 0x0000005045057810 */ /* 0x040fe40007ffe0ff */
[----:B------:R-:W-:Y:S01]  /*18610*/  IADD3 R4, R69, 0x51, RZ ;  /* 0x0000005145047810 */ /* 0x000fe20007ffe0ff */
[----:B------:R-:W-:Y:S01]  /*18620*/  MUFU.TANH R170, R61 ;  /* 0x0000003d00aa7308 */ /* 0x000fe20000002400 */
[-C--:B------:R-:W-:Y:S01]  /*18630*/  FMUL.FTZ R59, R59, R8.reuse ;  /* 0x000000083b3b7220 */ /* 0x080fe20000410000 */
[----:B------:R-:W-:Y:S01]  /*18640*/  FSEL R159, R159, -INF , !P3 ;  /* 0xff8000009f9f7808 */ /* 0x000fe20005800000 */
[-C--:B------:R-:W-:Y:S01]  /*18650*/  FMUL.FTZ R53, R53, R8.reuse ;  /* 0x0000000835357220 */ /* 0x080fe20000410000 */
[----:B------:R-:W-:Y:S01]  /*18660*/  FSEL R163, R163, -INF , !P6 ;  /* 0xff800000a3a37808 */ /* 0x000fe20007000000 */
[----:B------:R-:W-:Y:S01]  /*18670*/  FMUL.FTZ R54, R54, R8 ;  /* 0x0000000836367220 */ /* 0x000fe20000410000 */
[----:B-1----:R-:W-:-:S02]  /*18680*/  FSEL R160, R160, -INF , !P4 ;  /* 0xff800000a0a07808 */ /* 0x002fc40006000000 */
[----:B------:R-:W1:Y:S01]  /*18690*/  MUFU.TANH R174, R62 ;  /* 0x0000003e00ae7308 */ /* 0x000e620000002400 */
[----:B--2---:R-:W-:Y:S02]  /*186a0*/  FSEL R165, R165, -INF , !P5 ;  /* 0xff800000a5a57808 */ /* 0x004fe40006800000 */
[C---:B------:R-:W-:Y:S02]  /*186b0*/  ISETP.GE.AND P3, PT, R5.reuse, R0, PT ;  /* 0x000000000500720c */ /* 0x040fe40003f66270 */
[----:B------:R-:W-:-:S03]  /*186c0*/  ISETP.GE.AND P6, PT, R5, R2, PT ;  /* 0x000000020500720c */ /* 0x000fc60003fc6270 */
[----:B------:R-:W-:Y:S01]  /*186d0*/  MUFU.TANH R167, R57 ;  /* 0x0000003900a77308 */ /* 0x000fe20000002400 */
[C---:B------:R-:W-:Y:S02]  /*186e0*/  ISETP.GE.AND P4, PT, R4.reuse, R0, PT ;  /* 0x000000000400720c */ /* 0x040fe40003f86270 */
[----:B------:R-:W-:Y:S02]  /*186f0*/  ISETP.GE.AND P5, PT, R4, R2, PT ;  /* 0x000000020400720c */ /* 0x000fe40003fa6270 */
[----:B------:R-:W-:-:S03]  /*18700*/  IADD3 R5, R69, 0x58, RZ ;  /* 0x0000005845057810 */ /* 0x000fc60007ffe0ff */
[----:B------:R-:W2:Y:S01]  /*18710*/  MUFU.TANH R172, R58 ;  /* 0x0000003a00ac7308 */ /* 0x000ea20000002400 */
[----:B------:R-:W-:Y:S01]  /*18720*/  IADD3 R4, R69, 0x59, RZ ;  /* 0x0000005945047810 */ /* 0x000fe20007ffe0ff */
[-C--:B------:R-:W-:Y:S01]  /*18730*/  FMUL.FTZ R45, R45, R8.reuse ;  /* 0x000000082d2d7220 */ /* 0x080fe20000410000 */
[----:B------:R-:W-:Y:S01]  /*18740*/  FSEL R161, R161, -INF , !P2 ;  /* 0xff800000a1a17808 */ /* 0x000fe20005000000 */
[----:B------:R-:W-:Y:S01]  /*18750*/  FMUL.FTZ R46, R46, R8 ;  /* 0x000000082e2e7220 */ /* 0x000fe20000410000 */
[----:B------:R-:W-:Y:S02]  /*18760*/  FSEL R168, R168, -INF , !P1 ;  /* 0xff800000a8a87808 */ /* 0x000fe40004800000 */
[----:B---3--:R-:W-:Y:S01]  /*18770*/  FSEL R171, R171, -INF , !P3 ;  /* 0xff800000abab7808 */ /* 0x008fe20005800000 */
[----:B------:R-:W3:Y:S01]  /*18780*/  MUFU.TANH R164, R59 ;  /* 0x0000003b00a47308 */ /* 0x000ee20000002400 */
[-C--:B------:R-:W-:Y:S02]  /*18790*/  ISETP.GE.AND P2, PT, R5, R0.reuse, PT ;  /* 0x000000000500720c */ /* 0x080fe40003f46270 */
[----:B------:R-:W-:-:S02]  /*187a0*/  ISETP.GE.AND P1, PT, R4, R0, PT ;  /* 0x000000000400720c */ /* 0x000fc40003f26270 */
[----:B------:R-:W-:-:S03]  /*187b0*/  ISETP.GE.AND P3, PT, R4, R2, PT ;  /* 0x000000020400720c */ /* 0x000fc60003f66270 */
[----:B------:R-:W-:Y:S01]  /*187c0*/  MUFU.TANH R154, R53 ;  /* 0x00000035009a7308 */ /* 0x000fe20000002400 */
[----:B------:R-:W-:-:S07]  /*187d0*/  IADD3 R4, R69, 0x61, RZ ;  /* 0x0000006145047810 */ /* 0x000fce0007ffe0ff */
[----:B------:R-:W1:Y:S01]  /*187e0*/  MUFU.TANH R158, R54 ;  /* 0x00000036009e7308 */ /* 0x000e620000002400 */
[----:B----4-:R-:W-:Y:S01]  /*187f0*/  FSEL R166, R166, -INF , !P0 ;  /* 0xff800000a6a67808 */ /* 0x010fe20004000000 */
[----:B------:R-:W-:Y:S01]  /*18800*/  FMUL.FTZ R67, R92, R8 ;  /* 0x000000085c437220 */ /* 0x000fe20000410000 */
[----:B------:R-:W-:Y:S02]  /*18810*/  FSEL R173, R173, -INF , !P5 ;  /* 0xff800000adad7808 */ /* 0x000fe40006800000 */
[----:B------:R-:W-:-:S03]  /*18820*/  FSEL R169, R169, -INF , !P2 ;  /* 0xff800000a9a97808 */ /* 0x000fc60005000000 */
[----:B------:R-:W-:Y:S01]  /*18830*/  MUFU.TANH R150, R45 ;  /* 0x0000002d00967308 */ /* 0x000fe20000002400 */
[----:B------:R-:W-:Y:S02]  /*18840*/  ISETP.GE.AND P0, PT, R5, R2, PT ;  /* 0x000000020500720c */ /* 0x000fe40003f06270 */
[C---:B------:R-:W-:Y:S02]  /*18850*/  ISETP.GE.AND P5, PT, R4.reuse, R0, PT ;  /* 0x000000000400720c */ /* 0x040fe40003fa6270 */
[----:B------:R-:W-:-:S03]  /*18860*/  ISETP.GE.AND P2, PT, R4, R2, PT ;  /* 0x000000020400720c */ /* 0x000fc60003f46270 */
[----:B------:R-:W4:Y:S01]  /*18870*/  MUFU.TANH R156, R46 ;  /* 0x0000002e009c7308 */ /* 0x000f220000002400 */
[C---:B------:R-:W-:Y:S02]  /*18880*/  IADD3 R5, R69.reuse, 0x60, RZ ;  /* 0x0000006045057810 */ /* 0x040fe40007ffe0ff */
[----:B------:R-:W-:Y:S01]  /*18890*/  IADD3 R4, R69, 0x68, RZ ;  /* 0x0000006845047810 */ /* 0x000fe20007ffe0ff */
[-C--:B------:R-:W-:Y:S01]  /*188a0*/  FMUL.FTZ R52, R52, R8.reuse ;  /* 0x0000000834347220 */ /* 0x080fe20000410000 */
[----:B-1----:R-:W-:Y:S02]  /*188b0*/  FSEL R174, R174, -INF , !P6 ;  /* 0xff800000aeae7808 */ /* 0x002fe40007000000 */
[----:B------:R-:W-:Y:S02]  /*188c0*/  FSEL R170, R170, -INF , !P4 ;  /* 0xff800000aaaa7808 */ /* 0x000fe40006000000 */
[----:B--2---:R-:W-:Y:S02]  /*188d0*/  FSEL R172, R172, -INF , !P0 ;  /* 0xff800000acac7808 */ /* 0x004fe40004000000 */
[----:B------:R-:W-:Y:S01]  /*188e0*/  FSEL R167, R167, -INF , !P1 ;  /* 0xff800000a7a77808 */ /* 0x000fe20004800000 */
[----:B------:R-:W-:Y:S01]  /*188f0*/  FMUL.FTZ R40, R40, R8 ;  /* 0x0000000828287220 */ /* 0x000fe20000410000 */
[C---:B------:R-:W-:Y:S01]  /*18900*/  ISETP.GE.AND P6, PT, R5.reuse, R0, PT ;  /* 0x000000000500720c */ /* 0x040fe20003fc6270 */
[----:B------:R-:W1:Y:S01]  /*18910*/  MUFU.TANH R67, R67 ;  /* 0x0000004300437308 */ /* 0x000e620000002400 */
[----:B------:R-:W-:-:S02]  /*18920*/  ISETP.GE.AND P4, PT, R5, R2, PT ;  /* 0x000000020500720c */ /* 0x000fc40003f86270 */
[C---:B------:R-:W-:Y:S02]  /*18930*/  ISETP.GE.AND P0, PT, R4.reuse, R0, PT ;  /* 0x000000000400720c */ /* 0x040fe40003f06270 */
[----:B------:R-:W-:Y:S02]  /*18940*/  ISETP.GE.AND P1, PT, R4, R2, PT ;  /* 0x000000020400720c */ /* 0x000fe40003f26270 */
[C---:B------:R-:W-:Y:S01]  /*18950*/  IADD3 R5, R69.reuse, 0x69, RZ ;  /* 0x0000006945057810 */ /* 0x040fe20007ffe0ff */
[----:B------:R-:W2:Y:S01]  /*18960*/  MUFU.TANH R155, R52 ;  /* 0x00000034009b7308 */ /* 0x000ea20000002400 */
[----:B------:R-:W-:Y:S01]  /*18970*/  IADD3 R4, R69, 0x70, RZ ;  /* 0x0000007045047810 */ /* 0x000fe20007ffe0ff */
[-C--:B------:R-:W-:Y:S01]  /*18980*/  FMUL.FTZ R55, R55, R8.reuse ;  /* 0x0000000837377220 */ /* 0x080fe20000410000 */
[----:B---3--:R-:W-:Y:S01]  /*18990*/  FSEL R164, R164, -INF , !P3 ;  /* 0xff800000a4a47808 */ /* 0x008fe20005800000 */
[-C--:B------:R-:W-:Y:S01]  /*189a0*/  FMUL.FTZ R44, R44, R8.reuse ;  /* 0x000000082c2c7220 */ /* 0x080fe20000410000 */
[----:B------:R-:W-:Y:S01]  /*189b0*/  FSEL R158, R158, -INF , !P4 ;  /* 0xff8000009e9e7808 */ /* 0x000fe20006000000 */
[----:B------:R-:W-:Y:S01]  /*189c0*/  FMUL.FTZ R47, R47, R8 ;  /* 0x000000082f2f7220 */ /* 0x000fe20000410000 */
[----:B------:R-:W-:-:S02]  /*189d0*/  FSEL R154, R154, -INF , !P5 ;  /* 0xff8000009a9a7808 */ /* 0x000fc40006800000 */
[-C--:B------:R-:W-:Y:S02]  /*189e0*/  ISETP.GE.AND P3, PT, R5, R0.reuse, PT ;  /* 0x000000000500720c */ /* 0x080fe40003f66270 */
[C---:B------:R-:W-:Y:S02]  /*189f0*/  ISETP.GE.AND P4, PT, R4.reuse, R0, PT ;  /* 0x000000000400720c */ /* 0x040fe40003f86270 */
[----:B------:R-:W-:Y:S01]  /*18a00*/  ISETP.GE.AND P5, PT, R4, R2, PT ;  /* 0x000000020400720c */ /* 0x000fe20003fa6270 */
[----:B------:R-:W3:Y:S01]  /*18a10*/  MUFU.TANH R157, R55 ;  /* 0x00000037009d7308 */ /* 0x000ee20000002400 */
[----:B------:R-:W-:Y:S01]  /*18a20*/  IADD3 R4, R69, 0x78, RZ ;  /* 0x0000007845047810 */ /* 0x000fe20007ffe0ff */
[-C--:B------:R-:W-:Y:S01]  /*18a30*/  FMUL.FTZ R41, R41, R8.reuse ;  /* 0x0000000829297220 */ /* 0x080fe20000410000 */
[----:B----4-:R-:W-:Y:S01]  /*18a40*/  FSEL R156, R156, -INF , !P1 ;  /* 0xff8000009c9c7808 */ /* 0x010fe20004800000 */
[-C--:B------:R-:W-:Y:S01]  /*18a50*/  FMUL.FTZ R42, R42, R8.reuse ;  /* 0x000000082a2a7220 */ /* 0x080fe20000410000 */
[----:B------:R-:W-:Y:S01]  /*18a60*/  FSEL R150, R150, -INF , !P3 ;  /* 0xff80000096967808 */ /* 0x000fe20005800000 */
[----:B------:R-:W-:-:S02]  /*18a70*/  FMUL.FTZ R43, R43, R8 ;  /* 0x000000082b2b7220 */ /* 0x000fc40000410000 */
[----:B------:R-:W4:Y:S01]  /*18a80*/  MUFU.TANH R153, R44 ;  /* 0x0000002c00997308 */ /* 0x000f220000002400 */
[----:B------:R-:W-:Y:S01]  /*18a90*/  ISETP.GE.AND P1, PT, R4, R0, PT ;  /* 0x000000000400720c */ /* 0x000fe20003f26270 */
[----:B------:R-:W-:Y:S01]  /*18aa0*/  FMUL.FTZ R24, R24, R8 ;  /* 0x0000000818187220 */ /* 0x000fe20000410000 */
[----:B------:R-:W-:Y:S01]  /*18ab0*/  ISETP.GE.AND P3, PT, R4, R2, PT ;  /* 0x000000020400720c */ /* 0x000fe20003f66270 */
[----:B------:R-:W-:-:S04]  /*18ac0*/  FMUL.FTZ R4, R26, R8 ;  /* 0x000000081a047220 */ /* 0x000fc80000410000 */
[----:B------:R-:W2:Y:S01]  /*18ad0*/  MUFU.TANH R149, R47 ;  /* 0x0000002f00957308 */ /* 0x000ea20000002400 */
[-C--:B------:R-:W-:Y:S02]  /*18ae0*/  FMUL.FTZ R66, R93, R8.reuse ;  /* 0x000000085d427220 */ /* 0x080fe40000410000 */
[----:B------:R-:W-:-:S05]  /*18af0*/  FMUL.FTZ R63, R95, R8 ;  /* 0x000000085f3f7220 */ /* 0x000fca0000410000 */
[----:B------:R-:W3:Y:S01]  /*18b00*/  MUFU.TANH R40, R40 ;  /* 0x0000002800287308 */ /* 0x000ee20000002400 */
[----:B------:R-:W-:Y:S01]  /*18b10*/  FMUL.FTZ R94, R94, R8 ;  /* 0x000000085e5e7220 */ /* 0x000fe20000410000 */
[----:B-1----:R-:W-:-:S06]  /*18b20*/  FSEL R67, R67, -INF , !P1 ;  /* 0xff80000043437808 */ /* 0x002fcc0004800000 */
[----:B------:R-:W-:Y:S01]  /*18b30*/  MUFU.TANH R134, R41 ;  /* 0x0000002900867308 */ /* 0x000fe20000002400 */
[----:B--2---:R-:W-:-:S07]  /*18b40*/  FSEL R155, R155, -INF , !P6 ;  /* 0xff8000009b9b7808 */ /* 0x004fce0007000000 */
[----:B------:R-:W1:Y:S01]  /*18b50*/  MUFU.TANH R143, R42 ;  /* 0x0000002a008f7308 */ /* 0x000e620000002400 */
[----:B------:R-:W-:-:S07]  /*18b60*/  ISETP.GE.AND P1, PT, R48, 0x2, PT ;  /* 0x000000023000780c */ /* 0x000fce0003f26270 */
[----:B------:R-:W2:Y:S01]  /*18b70*/  MUFU.TANH R142, R43 ;  /* 0x0000002b008e7308 */ /* 0x000ea20000002400 */
[----:B------:R-:W-:Y:S02]  /*18b80*/  ISETP.GE.AND P6, PT, R5, R2, PT ;  /* 0x000000020500720c */ /* 0x000fe40003fc6270 */
[----:B------:R-:W-:-:S05]  /*18b90*/  IADD3 R5, R69, 0x71, RZ ;  /* 0x0000007145057810 */ /* 0x000fca0007ffe0ff */
[----:B------:R-:W-:Y:S01]  /*18ba0*/  MUFU.TANH R24, R24 ;  /* 0x0000001800187308 */ /* 0x000fe20000002400 */
[----:B---3--:R-:W-:-:S07]  /*18bb0*/  FSEL R157, R157, -INF , !P2 ;  /* 0xff8000009d9d7808 */ /* 0x008fce0005000000 */
[----:B------:R-:W-:Y:S01]  /*18bc0*/  MUFU.TANH R4, R4 ;  /* 0x0000000400047308 */ /* 0x000fe20000002400 */
[----:B----4-:R-:W-:-:S07]  /*18bd0*/  FSEL R153, R153, -INF , !P0 ;  /* 0xff80000099997808 */ /* 0x010fce0004000000 */
[----:B------:R-:W-:Y:S01]  /*18be0*/  MUFU.TANH R66, R66 ;  /* 0x0000004200427308 */ /* 0x000fe20000002400 */
[----:B------:R-:W-:-:S07]  /*18bf0*/  FSEL R149, R149, -INF , !P6 ;  /* 0xff80000095957808 */ /* 0x000fce0007000000 */
[----:B------:R-:W3:Y:S01]  /*18c00*/  MUFU.TANH R137, R94 ;  /* 0x0000005e00897308 */ /* 0x000ee20000002400 */
[----:B------:R-:W-:-:S07]  /*18c10*/  FSEL R136, R40, -INF , !P4 ;  /* 0xff80000028887808 */ /* 0x000fce0006000000 */
[----:B------:R-:W4:Y:S01]  /*18c20*/  MUFU.TANH R63, R63 ;  /* 0x0000003f003f7308 */ /* 0x000f220000002400 */
[C---:B------:R-:W-:Y:S02]  /*18c30*/  ISETP.GE.AND P2, PT, R5.reuse, R0, PT ;  /* 0x000000000500720c */ /* 0x040fe40003f46270 */
[----:B------:R-:W-:Y:S02]  /*18c40*/  ISETP.GE.AND P0, PT, R5, R2, PT ;  /* 0x000000020500720c */ /* 0x000fe40003f06270 */
[C---:B------:R-:W-:Y:S02]  /*18c50*/  ISETP.GE.AND P6, PT, R69.reuse, R0, PT ;  /* 0x000000004500720c */ /* 0x040fe40003fc6270 */
[C---:B------:R-:W-:Y:S02]  /*18c60*/  ISETP.GE.AND P4, PT, R69.reuse, R2, PT ;  /* 0x000000024500720c */ /* 0x040fe40003f86270 */
[----:B------:R-:W-:Y:S02]  /*18c70*/  IADD3 R69, R69, 0x79, RZ ;  /* 0x0000007945457810 */ /* 0x000fe40007ffe0ff */
[----:B-1----:R-:W-:-:S02]  /*18c80*/  FSEL R143, R143, -INF , !P5 ;  /* 0xff8000008f8f7808 */ /* 0x002fc40006800000 */
[----:B------:R-:W-:Y:S02]  /*18c90*/  FSEL R134, R134, -INF , !P2 ;  /* 0xff80000086867808 */ /* 0x000fe40005000000 */
[----:B--2---:R-:W-:Y:S01]  /*18ca0*/  FSEL R142, R142, -INF , !P0 ;  /* 0xff8000008e8e7808 */ /* 0x004fe20004000000 */
[----:B------:R-:W-:Y:S01]  /*18cb0*/  BSSY B1, `(.L_x_1400) ;  /* 0x00000e0000017945 */ /* 0x000fe20003800000 */
[C---:B------:R-:W-:Y:S02]  /*18cc0*/  ISETP.GE.AND P5, PT, R69.reuse, R0, PT ;  /* 0x000000004500720c */ /* 0x040fe40003fa6270 */
[----:B------:R-:W-:Y:S02]  /*18cd0*/  ISETP.GE.AND P2, PT, R69, R2, PT ;  /* 0x000000024500720c */ /* 0x000fe40003f46270 */
[----:B------:R-:W-:Y:S02]  /*18ce0*/  ISETP.NE.U32.AND P0, PT, R238, RZ, PT ;  /* 0x000000ffee00720c */ /* 0x000fe40003f05070 */
[----:B------:R-:W-:-:S02]  /*18cf0*/  LOP3.LUT R218, R9, R28, RZ, 0xfc, !PT ;  /* 0x0000001c09da7212 */ /* 0x000fc400078efcff */
[----:B------:R-:W-:Y:S02]  /*18d00*/  ISETP.NE.AND.EX P0, PT, R239, RZ, PT, P0 ;  /* 0x000000ffef00720c */ /* 0x000fe40003f05300 */
[C---:B------:R-:W-:Y:S02]  /*18d10*/  IADD3 R213, R221.reuse, 0x800, RZ ;  /* 0x00000800ddd57810 */ /* 0x040fe40007ffe0ff */
[C---:B------:R-:W-:Y:S02]  /*18d20*/  IADD3 R212, R221.reuse, 0x1000, RZ ;  /* 0x00001000ddd47810 */ /* 0x040fe40007ffe0ff */
[C---:B------:R-:W-:Y:S02]  /*18d30*/  IADD3 R211, R221.reuse, 0x1800, RZ ;  /* 0x00001800ddd37810 */ /* 0x040fe40007ffe0ff */
[C---:B------:R-:W-:Y:S02]  /*18d40*/  IADD3 R210, R221.reuse, 0x2000, RZ ;  /* 0x00002000ddd27810 */ /* 0x040fe40007ffe0ff */
[----:B------:R-:W-:-:S02]  /*18d50*/  IADD3 R209, R221, 0x2800, RZ ;  /* 0x00002800ddd17810 */ /* 0x000fc40007ffe0ff */
[C---:B------:R-:W-:Y:S02]  /*18d60*/  IADD3 R208, R221.reuse, 0x3000, RZ ;  /* 0x00003000ddd07810 */ /* 0x040fe40007ffe0ff */
        /* <DEDUP_REMOVED lines=8> */
[----:B------:R-:W-:Y:S02]  /*18df0*/  IADD3 R138, R221, 0x7800, RZ ;  /* 0x00007800dd8a7810 */ /* 0x000fe40007ffe0ff */
[----:B---3--:R-:W-:Y:S02]  /*18e00*/  FSEL R137, R137, -INF , !P3 ;  /* 0xff80000089897808 */ /* 0x008fe40005800000 */
[----:B------:R-:W-:-:S02]  /*18e10*/  FSEL R24, R24, -INF , !P6 ;  /* 0xff80000018187808 */ /* 0x000fc40007000000 */
[----:B------:R-:W-:Y:S02]  /*18e20*/  FSEL R4, R4, -INF , !P4 ;  /* 0xff80000004047808 */ /* 0x000fe40006000000 */
[----:B------:R-:W-:Y:S02]  /*18e30*/  FSEL R66, R66, -INF , !P5 ;  /* 0xff80000042427808 */ /* 0x000fe40006800000 */
[----:B----4-:R-:W-:Y:S01]  /*18e40*/  FSEL R63, R63, -INF , !P2 ;  /* 0xff8000003f3f7808 */ /* 0x010fe20005000000 */
[----:B------:R-:W-:Y:S06]  /*18e50*/  BAR.SYNC.DEFER_BLOCKING 0x0 ;  /* 0x0000000000007b1d */ /* 0x000fec0000010000 */
[----:B------:R-:W-:Y:S05]  /*18e60*/  @!P1 BRA `(.L_x_1401) ;  /* 0x00000c4000009947 */ /* 0x000fea0003800000 */
        /* <DEDUP_REMOVED lines=13> */
[----:B------:R-:W-:Y:S01]  /*18f40*/  LOP3.LUT R3, RZ, R14, RZ, 0x33, !PT ;  /* 0x0000000eff037212 */ /* 0x000fe200078e33ff */
        /* <DEDUP_REMOVED lines=19> */
[----:B------:R-:W-:-:S02]  /*19080*/  ISETP.GE.AND P2, PT, R12, RZ, PT ;  /* 0x000000ff0c00720c */ /* 0x000fc40003f46270 */
[----:B------:R-:W-:-:S05]  /*19090*/  ISETP.NE.AND P3, PT, R14, RZ, PT ;  /* 0x000000ff0e00720c */ /* 0x000fca0003f65270 */
[----:B------:R-:W-:Y:S02]  /*190a0*/  @P6 IADD3 R13, R13, 0x1, RZ ;  /* 0x000000010d0d6810 */ /* 0x000fe40007ffe0ff */
[----:B------:R-:W-:-:S03]  /*190b0*/  @P5 IADD3 R9, R9, 0x1, RZ ;  /* 0x0000000109095810 */ /* 0x000fc60007ffe0ff */
[----:B------:R-:W-:Y:S02]  /*190c0*/  IMAD.MOV.U32 R6, RZ, RZ, R13 ;  /* 0x000000ffff067224 */ /* 0x000fe400078e000d */
[----:B------:R-:W-:Y:S02]  /*190d0*/  IMAD.MOV.U32 R7, RZ, RZ, R9 ;  /* 0x000000ffff077224 */ /* 0x000fe400078e0009 */
[----:B------:R-:W-:Y:S01]  /*190e0*/  @!P4 IMAD.MOV R6, RZ, RZ, -R6 ;  /* 0x000000ffff06c224 */ /* 0x000fe200078e0a06 */
[----:B------:R-:W2:Y:S02]  /*190f0*/  LD.E.64 R8, [R10.64+0x38] ;  /* 0x000038060a087980 */ /* 0x000ea4000c101b00 */
[----:B------:R-:W-:Y:S02]  /*19100*/  @!P2 IADD3 R7, -R7, RZ, RZ ;  /* 0x000000ff0707a210 */ /* 0x000fe40007ffe1ff */
[C---:B------:R-:W-:Y:S02]  /*19110*/  SEL R6, R3.reuse, R6, !P3 ;  /* 0x0000000603067207 */ /* 0x040fe40005800000 */
[----:B------:R-:W-:-:S03]  /*19120*/  SEL R7, R3, R7, !P3 ;  /* 0x0000000703077207 */ /* 0x000fc60005800000 */
[----:B------:R-:W-:-:S04]  /*19130*/  IMAD.WIDE R16, R6, 0x4, R238 ;  /* 0x0000000406107825 */ /* 0x000fc800078e02ee */
[----:B------:R-:W-:Y:S01]  /*19140*/  IMAD.WIDE R12, R7, 0x4, R238 ;  /* 0x00000004070c7825 */ /* 0x000fe200078e02ee */
[----:B------:R-:W3:Y:S04]  /*19150*/  LD.E R5, [R16.64] ;  /* 0x0000000610057980 */ /* 0x000ee8000c101900 */
[----:B------:R1:W3:Y:S04]  /*19160*/  LD.E R3, [R12.64] ;  /* 0x000000060c037980 */ /* 0x0002e8000c101900 */
[----:B-1----:R-:W4:Y:S01]  /*19170*/  LD.E.64 R12, [R10.64+0x20] ;  /* 0x000020060a0c7980 */ /* 0x002f22000c101b00 */
[----:B------:R-:W-:-:S04]  /*19180*/  IMAD.IADD R6, R6, 0x1, -R7 ;  /* 0x0000000106067824 */ /* 0x000fc800078e0a07 */
[----:B------:R-:W-:-:S05]  /*19190*/  IMAD R14, R14, R6, -0x80 ;  /* 0xffffff800e0e7424 */ /* 0x000fca00078e0206 */
[----:B------:R-:W-:Y:S01]  /*191a0*/  SHF.R.S32.HI R7, RZ, 0x1f, R14 ;  /* 0x0000001fff077819 */ /* 0x000fe2000001140e */
[-C--:B--2---:R-:W-:Y:S02]  /*191b0*/  IMAD R6, R9, R14.reuse, RZ ;  /* 0x0000000e09067224 */ /* 0x084fe400078e02ff */
[----:B------:R-:W-:-:S04]  /*191c0*/  IMAD.WIDE.U32 R14, R8, R14, RZ ;  /* 0x0000000e080e7225 */ /* 0x000fc800078e00ff */
[----:B------:R-:W-:-:S05]  /*191d0*/  IMAD R6, R8, R7, R6 ;  /* 0x0000000708067224 */ /* 0x000fca00078e0206 */
[----:B------:R-:W-:Y:S01]  /*191e0*/  IADD3 R15, R15, R6, RZ ;  /* 0x000000060f0f7210 */ /* 0x000fe20007ffe0ff */
[----:B---3--:R-:W-:-:S05]  /*191f0*/  IMAD.IADD R3, R3, 0x1, -R5 ;  /* 0x0000000103037824 */ /* 0x008fca00078e0a05 */
[----:B------:R-:W-:Y:S01]  /*19200*/  SHF.R.S32.HI R7, RZ, 0x1f, R3 ;  /* 0x0000001fff077819 */ /* 0x000fe20000011403 */
[----:B----4-:R-:W-:-:S04]  /*19210*/  IMAD R5, R13, R3, RZ ;  /* 0x000000030d057224 */ /* 0x010fc800078e02ff */
[----:B------:R-:W-:Y:S02]  /*19220*/  IMAD R5, R12, R7, R5 ;  /* 0x000000070c057224 */ /* 0x000fe400078e0205 */
[----:B------:R-:W-:-:S04]  /*19230*/  IMAD.WIDE.U32 R6, R3, R12, R14 ;  /* 0x0000000c03067225 */ /* 0x000fc800078e000e */
[----:B------:R-:W-:Y:S01]  /*19240*/  IMAD.IADD R5, R7, 0x1, R5 ;  /* 0x0000000107057824 */ /* 0x000fe200078e0205 */
[----:B------:R-:W-:Y:S05]  /*19250*/  BRA `(.L_x_1404) ;  /* 0x0000003000007947 */ /* 0x000fea0003800000 */
.L_x_1403:
[----:B------:R-:W2:Y:S02]  /*19260*/  LD.E R6, [R10.64+0x38] ;  /* 0x000038060a067980 */ /* 0x000ea4000c101900 */
[----:B--2---:R-:W-:-:S04]  /*19270*/  LEA R6, -R6, RZ, 0x7 ;  /* 0x000000ff06067211 */ /* 0x004fc800078e39ff */
[----:B------:R-:W-:Y:S02]  /*19280*/  SHF.R.S32.HI R5, RZ, 0x1f, R6 ;  /* 0x0000001fff057819 */ /* 0x000fe40000011406 */
.L_x_1404:
[----:B------:R-:W-:Y:S05]  /*19290*/  BSYNC B0 ;  /* 0x0000000000007941 */ /* 0x000fea0003800000 */
.L_x_1402:
        /* <DEDUP_REMOVED lines=38> */
[--C-:B------:R-:W-:Y:S01]  /*19500*/  IMAD.X R5, R5, 0x1, R228.reuse, P4 ;  /* 0x0000000105057824 */ /* 0x100fe200020e06e4 */
        /* <DEDUP_REMOVED lines=90> */
.L_x_1401:
[----:B------:R-:W-:Y:S05]  /*19ab0*/  BSYNC B1 ;  /* 0x0000000000017941 */ /* 0x000fea0003800000 */
.L_x_1400:
[----:B------:R-:W2:Y:S01]  /*19ac0*/  LD.E R65, [R10.64+0xdc] ;  /* 0x0000dc060a417980 */ /* 0x000ea2000c101900 */
[----:B------:R-:W-:-:S02]  /*19ad0*/  FMNMX.FTZ R3, R4, R68, !PT ;  /* 0x0000004404037209 */ /* 0x000fc40007810000 */
[----:B-1----:R-:W-:Y:S02]  /*19ae0*/  FMNMX.FTZ R7, R24, R50, !PT ;  /* 0x0000003218077209 */ /* 0x002fe40007810000 */
        /* <DEDUP_REMOVED lines=60> */
[----:B------:R-:W-:Y:S01]  /*19eb0*/  SHF.L.U32 R218, R218, 0x1, RZ ;  /* 0x00000001dada7819 */ /* 0x000fe200000006ff */
[----:B------:R-:W1:Y:S03]  /*19ec0*/  SHFL.BFLY PT, R6, R3, 0x2, 0x1f ;  /* 0x0c401f0003067f89 */ /* 0x000e6600000e0000 */
[-C--:B------:R-:W-:Y:S01]  /*19ed0*/  LEA R216, R32, R218.reuse, 0x1 ;  /* 0x000000da20d87211 */ /* 0x080fe200078e08ff */
[----:B------:R-:W3:Y:S01]  /*19ee0*/  SHFL.BFLY PT, R5, R7, 0x2, 0x1f ;  /* 0x0c401f0007057f89 */ /* 0x000ee200000e0000 */
[C---:B------:R-:W-:Y:S02]  /*19ef0*/  LEA R215, R31.reuse, R218, 0x1 ;  /* 0x000000da1fd77211 */ /* 0x040fe400078e08ff */
[----:B------:R-:W-:Y:S01]  /*19f00*/  LEA R214, R31, R216, 0x1 ;  /* 0x000000d81fd67211 */ /* 0x000fe200078e08ff */
[----:B------:R-:W-:Y:S04]  /*19f10*/  LDSM.16.MT88.4 R92, [R218+0x10000] ;  /* 0x01000000da5c783b */ /* 0x000fe80000004200 */
[----:B------:R-:W-:Y:S04]  /*19f20*/  LDSM.16.MT88.4 R100, [R214+0xc000] ;  /* 0x00c00000d664783b */ /* 0x000fe80000004200 */
[----:B------:R-:W-:Y:S04]  /*19f30*/  LDSM.16.MT88.4 R124, [R218+0xc000] ;  /* 0x00c00000da7c783b */ /* 0x000fe80000004200 */
[----:B------:R-:W-:Y:S01]  /*19f40*/  LDSM.16.MT88.4 R108, [R215+0xc000] ;  /* 0x00c00000d76c783b */ /* 0x000fe20000004200 */
[----:B-1----:R-:W-:-:S03]  /*19f50*/  FMNMX.FTZ R6, R3, R6, !PT ;  /* 0x0000000603067209 */ /* 0x002fc60007810000 */
[----:B------:R-:W-:Y:S01]  /*19f60*/  LDSM.16.MT88.4 R84, [R216+0x10000] ;  /* 0x01000000d854783b */ /* 0x000fe20000004200 */
[----:B---3--:R-:W-:-:S03]  /*19f70*/  FMNMX.FTZ R5, R7, R5, !PT ;  /* 0x0000000507057209 */ /* 0x008fc60007810000 */
[----:B------:R-:W1:Y:S04]  /*19f80*/  SHFL.BFLY PT, R3, R6, 0x1, 0x1f ;  /* 0x0c201f0006037f89 */ /* 0x000e6800000e0000 */
[----:B------:R-:W3:Y:S04]  /*19f90*/  SHFL.BFLY PT, R132, R5, 0x1, 0x1f ;  /* 0x0c201f0005847f89 */ /* 0x000ee800000e0000 */
[----:B------:R-:W-:Y:S04]  /*19fa0*/  LDSM.16.MT88.4 R76, [R215+0x10000] ;  /* 0x01000000d74c783b */ /* 0x000fe80000004200 */
[----:B------:R-:W-:Y:S04]  /*19fb0*/  LDSM.16.MT88.4 R16, [R214+0xc800] ;  /* 0x00c80000d610783b */ /* 0x000fe80000004200 */
[----:B------:R-:W-:Y:S04]  /*19fc0*/  LDSM.16.MT88.4 R12, [R218+0x10800] ;  /* 0x01080000da0c783b */ /* 0x000fe80000004200 */
[----:B------:R-:W-:Y:S01]  /*19fd0*/  LDSM.16.MT88.4 R20, [R215+0xc800] ;  /* 0x00c80000d714783b */ /* 0x000fe20000004200 */
[----:B-1----:R-:W-:-:S02]  /*19fe0*/  FMNMX.FTZ R3, R6, R3, !PT ;  /* 0x0000000306037209 */ /* 0x002fc40007810000 */
[----:B---3--:R-:W-:Y:S02]  /*19ff0*/  FMNMX.FTZ R132, R5, R132, !PT ;  /* 0x0000008405847209 */ /* 0x008fe40007810000 */
[----:B------:R-:W-:Y:S01]  /*1a000*/  FSETP.NEU.FTZ.AND P2, PT, R3, -INF , PT ;  /* 0xff8000000300780b */ /* 0x000fe20003f5d000 */
[C---:B--2---:R-:W-:Y:S02]  /*1a010*/  FMUL.FTZ R64, R65.reuse, R3 ;  /* 0x0000000341407220 */ /* 0x044fe40000410000 */
[----:B------:R-:W-:-:S03]  /*1a020*/  FMUL.FTZ R133, R65, R132 ;  /* 0x0000008441857220 */ /* 0x000fc60000410000 */
[----:B------:R-:W-:Y:S02]  /*1a030*/  FSEL R64, R64, RZ, P2 ;  /* 0x000000ff40407208 */ /* 0x000fe40001000000 */
[----:B------:R-:W-:-:S03]  /*1a040*/  FSETP.NEU.FTZ.AND P2, PT, R132, -INF , PT ;  /* 0xff8000008400780b */ /* 0x000fc60003f5d000 */
[-CC-:B------:R-:W-:Y:S01]  /*1a050*/  FFMA.FTZ R59, R4, R65.reuse, -R64.reuse ;  /* 0x00000041043b7223 */ /* 0x180fe20000010840 */
[----:B------:R-:W-:Y:S01]  /*1a060*/  FSEL R133, R133, RZ, P2 ;  /* 0x000000ff85857208 */ /* 0x000fe20001000000 */
[-CC-:B------:R-:W-:Y:S01]  /*1a070*/  FFMA.FTZ R58, R68, R65.reuse, -R64.reuse ;  /* 0x00000041443a7223 */ /* 0x180fe20000010840 */
[----:B------:R-:W-:Y:S01]  /*1a080*/  LDSM.16.MT88.4 R4, [R214+0x10000] ;  /* 0x01000000d604783b */ /* 0x000fe20000004200 */
[-CC-:B------:R-:W-:Y:S02]  /*1a090*/  FFMA.FTZ R57, R70, R65.reuse, -R64.reuse ;  /* 0x0000004146397223 */ /* 0x180fe40000010840 */
[-C--:B------:R-:W-:Y:S01]  /*1a0a0*/  FFMA.FTZ R53, R116, R65.reuse, -R64 ;  /* 0x0000004174357223 */ /* 0x080fe20000010840 */
[----:B------:R-:W-:Y:S01]  /*1a0b0*/  MUFU.EX2 R59, R59 ;  /* 0x0000003b003b7308 */ /* 0x000fe20000000800 */
[-CC-:B------:R-:W-:Y:S01]  /*1a0c0*/  FFMA.FTZ R62, R24, R65.reuse, -R133.reuse ;  /* 0x00000041183e7223 */ /* 0x180fe20000010885 */
[----:B------:R-:W1:Y:S01]  /*1a0d0*/  LDSM.16.MT88.4 R116, [R216+0xc000] ;  /* 0x00c00000d874783b */ /* 0x000e620000004200 */
[----:B------:R-:W-:-:S02]  /*1a0e0*/  FFMA.FTZ R61, R50, R65, -R133 ;  /* 0x00000041323d7223 */ /* 0x000fc40000010885 */
[-CC-:B------:R-:W-:Y:S02]  /*1a0f0*/  FFMA.FTZ R60, R49, R65.reuse, -R133.reuse ;  /* 0x00000041313c7223 */ /* 0x180fe40000010885 */
[-CC-:B------:R-:W-:Y:S01]  /*1a100*/  FFMA.FTZ R54, R51, R65.reuse, -R133.reuse ;  /* 0x0000004133367223 */ /* 0x180fe20000010885 */
[----:B------:R-:W2:Y:S01]  /*1a110*/  MUFU.EX2 R58, R58 ;  /* 0x0000003a003a7308 */ /* 0x000ea20000000800 */
[-CC-:B------:R-:W-:Y:S02]  /*1a120*/  FFMA.FTZ R55, R38, R65.reuse, -R64.reuse ;  /* 0x0000004126377223 */ /* 0x180fe40000010840 */
[-CC-:B------:R-:W-:Y:S02]  /*1a130*/  FFMA.FTZ R50, R30, R65.reuse, -R64.reuse ;  /* 0x000000411e327223 */ /* 0x180fe40000010840 */
[-C--:B------:R-:W-:Y:S02]  /*1a140*/  FFMA.FTZ R49, R39, R65.reuse, -R64 ;  /* 0x0000004127317223 */ /* 0x080fe40000010840 */
[-CC-:B------:R-:W-:Y:S01]  /*1a150*/  FFMA.FTZ R56, R25, R65.reuse, -R133.reuse ;  /* 0x0000004119387223 */ /* 0x180fe20000010885 */
[----:B------:R-:W-:Y:S01]  /*1a160*/  MUFU.EX2 R57, R57 ;  /* 0x0000003900397308 */ /* 0x000fe20000000800 */
[----:B------:R-:W-:-:S02]  /*1a170*/  FFMA.FTZ R52, R29, R65, -R133 ;  /* 0x000000411d347223 */ /* 0x000fc40000010885 */
[-CC-:B------:R-:W-:Y:S01]  /*1a180*/  FFMA.FTZ R51, R27, R65.reuse, -R133.reuse ;  /* 0x000000411b337223 */ /* 0x180fe20000010885 */
[----:B------:R-:W3:Y:S01]  /*1a190*/  LDSM.16.MT88.4 R28, [R218+0xc800] ;  /* 0x00c80000da1c783b */ /* 0x000ee20000004200 */
[-CC-:B------:R-:W-:Y:S02]  /*1a1a0*/  FFMA.FTZ R47, R37, R65.reuse, -R133.reuse ;  /* 0x00000041252f7223 */ /* 0x180fe40000010885 */
[--C-:B------:R-:W-:Y:S01]  /*1a1b0*/  FFMA.FTZ R45, R36, R65, -R64.reuse ;  /* 0x00000041242d7223 */ /* 0x100fe20000010840 */
[----:B------:R-:W4:Y:S01]  /*1a1c0*/  MUFU.EX2 R53, R53 ;  /* 0x0000003500357308 */ /* 0x000f220000000800 */
[----:B--2---:R-:W-:Y:S01]  /*1a1d0*/  F2FP.PACK_AB R69, R58, R59 ;  /* 0x0000003b3a45723e */ /* 0x004fe200000000ff */
[-CC-:B------:R-:W-:Y:S01]  /*1a1e0*/  FFMA.FTZ R44, R34, R65.reuse, -R64.reuse ;  /* 0x00000041222c7223 */ /* 0x180fe20000010840 */
[----:B------:R-:W2:Y:S01]  /*1a1f0*/  LDSM.16.MT88.4 R24, [R216+0xc800] ;  /* 0x00c80000d818783b */ /* 0x000ea20000004200 */
[-CC-:B------:R-:W-:Y:S02]  /*1a200*/  FFMA.FTZ R41, R33, R65.reuse, -R64.reuse ;  /* 0x0000004121297223 */ /* 0x180fe40000010840 */
[-C--:B------:R-:W-:Y:S01]  /*1a210*/  FFMA.FTZ R40, R35, R65.reuse, -R64 ;  /* 0x0000004123287223 */ /* 0x080fe20000010840 */
[----:B------:R-:W5:Y:S01]  /*1a220*/  LDSM.16.MT88.4 R36, [R216+0x10800] ;  /* 0x01080000d824783b */ /* 0x000f620000004200 */
[----:B------:R-:W-:Y:S01]  /*1a230*/  MUFU.EX2 R62, R62 ;  /* 0x0000003e003e7308 */ /* 0x000fe20000000800 */
[----:B------:R-:W-:-:S02]  /*1a240*/  FFMA.FTZ R46, R177, R65, -R133 ;  /* 0x00000041b12e7223 */ /* 0x000fc40000010885 */
[----:B------:R-:W1:Y:S01]  /*1a250*/  LDSM.16.MT88.4 R32, [R215+0x10800] ;  /* 0x01080000d720783b */ /* 0x000e620000004200 */
[-CC-:B------:R-:W-:Y:S02]  /*1a260*/  FFMA.FTZ R43, R179, R65.reuse, -R133.reuse ;  /* 0x00000041b32b7223 */ /* 0x180fe40000010885 */
[--C-:B------:R-:W-:Y:S02]  /*1a270*/  FFMA.FTZ R42, R178, R65, -R133.reuse ;  /* 0x00000041b22a7223 */ /* 0x100fe40000010885 */
[----:B------:R-:W3:Y:S01]  /*1a280*/  MUFU.EX2 R61, R61 ;  /* 0x0000003d003d7308 */ /* 0x000ee20000000800 */
[----:B----4-:R-:W-:Y:S01]  /*1a290*/  F2FP.PACK_AB R71, R53, R57 ;  /* 0x000000393547723e */ /* 0x010fe200000000ff */
[-C--:B------:R-:W-:Y:S02]  /*1a2a0*/  FFMA.FTZ R9, R176, R65.reuse, -R133 ;  /* 0x00000041b0097223 */ /* 0x080fe40000010885 */
[-CC-:B------:R-:W-:Y:S02]  /*1a2b0*/  FFMA.FTZ R8, R175, R65.reuse, -R64.reuse ;  /* 0x00000041af087223 */ /* 0x180fe40000010840 */
[----:B------:R-:W-:-:S02]  /*1a2c0*/  FFMA.FTZ R135, R135, R65, -R64 ;  /* 0x0000004187877223 */ /* 0x000fc40000010840 */
[----:B------:R-:W-:Y:S01]  /*1a2d0*/  MUFU.EX2 R60, R60 ;  /* 0x0000003c003c7308 */ /* 0x000fe20000000800 */
[-CC-:B------:R-:W-:Y:S02]  /*1a2e0*/  FFMA.FTZ R144, R144, R65.reuse, -R64.reuse ;  /* 0x0000004190907223 */ /* 0x180fe40000010840 */
[-C--:B------:R-:W-:Y:S02]  /*1a2f0*/  FFMA.FTZ R145, R145, R65.reuse, -R64 ;  /* 0x0000004191917223 */ /* 0x080fe40000010840 */
[-CC-:B------:R-:W-:Y:S02]  /*1a300*/  FFMA.FTZ R146, R146, R65.reuse, -R133.reuse ;  /* 0x0000004192927223 */ /* 0x180fe40000010885 */
[-CC-:B------:R-:W-:Y:S01]  /*1a310*/  FFMA.FTZ R147, R147, R65.reuse, -R133.reuse ;  /* 0x0000004193937223 */ /* 0x180fe20000010885 */
[----:B------:R-:W4:Y:S01]  /*1a320*/  MUFU.EX2 R54, R54 ;  /* 0x0000003600367308 */ /* 0x000f220000000800 */
[----:B---3--:R-:W-:Y:S01]  /*1a330*/  F2FP.PACK_AB R68, R61, R62 ;  /* 0x0000003e3d44723e */ /* 0x008fe200000000ff */
[----:B------:R-:W-:-:S02]  /*1a340*/  FFMA.FTZ R148, R148, R65, -R133 ;  /* 0x0000004194947223 */ /* 0x000fc40000010885 */
[-CC-:B------:R-:W-:Y:S02]  /*1a350*/  FFMA.FTZ R151, R151, R65.reuse, -R133.reuse ;  /* 0x0000004197977223 */ /* 0x180fe40000010885 */
[-CC-:B------:R-:W-:Y:S02]  /*1a360*/  FFMA.FTZ R152, R152, R65.reuse, -R64.reuse ;  /* 0x0000004198987223 */ /* 0x180fe40000010840 */
[----:B------:R-:W-:Y:S01]  /*1a370*/  MUFU.EX2 R55, R55 ;  /* 0x0000003700377308 */ /* 0x000fe20000000800 */
[-CC-:B------:R-:W-:Y:S02]  /*1a380*/  FFMA.FTZ R159, R159, R65.reuse, -R64.reuse ;  /* 0x000000419f9f7223 */ /* 0x180fe40000010840 */
[-CC-:B------:R-:W-:Y:S02]  /*1a390*/  FFMA.FTZ R160, R160, R65.reuse, -R64.reuse ;  /* 0x00000041a0a07223 */ /* 0x180fe40000010840 */
[-C--:B------:R-:W-:Y:S02]  /*1a3a0*/  FFMA.FTZ R161, R161, R65.reuse, -R64 ;  /* 0x00000041a1a17223 */ /* 0x080fe40000010840 */
[-CC-:B------:R-:W-:Y:S01]  /*1a3b0*/  FFMA.FTZ R162, R162, R65.reuse, -R133.reuse ;  /* 0x00000041a2a27223 */ /* 0x180fe20000010885 */
[----:B----4-:R-:W-:Y:S01]  /*1a3c0*/  F2FP.PACK_AB R70, R54, R60 ;  /* 0x0000003c3646723e */ /* 0x010fe200000000ff */
[----:B------:R-:W-:Y:S01]  /*1a3d0*/  MUFU.EX2 R50, R50 ;  /* 0x0000003200327308 */ /* 0x000fe20000000800 */
[----:B------:R-:W-:-:S02]  /*1a3e0*/  FFMA.FTZ R163, R163, R65, -R133 ;  /* 0x00000041a3a37223 */ /* 0x000fc40000010885 */
[-CC-:B------:R-:W-:Y:S02]  /*1a3f0*/  FFMA.FTZ R165, R165, R65.reuse, -R133.reuse ;  /* 0x00000041a5a57223 */ /* 0x180fe40000010885 */
[-CC-:B------:R-:W-:Y:S01]  /*1a400*/  FFMA.FTZ R166, R166, R65.reuse, -R133.reuse ;  /* 0x00000041a6a67223 */ /* 0x180fe20000010885 */
[C---:B------:R-:W-:Y:S01]  /*1a410*/  HMMA.16816.F32 R104, R68.reuse, R100, RZ ;  /* 0x000000644468723c */ /* 0x040fe200000018ff */
[-CC-:B------:R-:W-:Y:S01]  /*1a420*/  FFMA.FTZ R168, R168, R65.reuse, -R64.reuse ;  /* 0x00000041a8a87223 */ /* 0x180fe20000010840 */
[----:B------:R-:W-:Y:S01]  /*1a430*/  MUFU.EX2 R49, R49 ;  /* 0x0000003100317308 */ /* 0x000fe20000000800 */
[-CC-:B------:R-:W-:Y:S02]  /*1a440*/  FFMA.FTZ R174, R174, R65.reuse, -R64.reuse ;  /* 0x00000041aeae7223 */ /* 0x180fe40000010840 */
[-CC-:B------:R-:W-:Y:S02]  /*1a450*/  FFMA.FTZ R173, R173, R65.reuse, -R64.reuse ;  /* 0x00000041adad7223 */ /* 0x180fe40000010840 */
[-C--:B------:R-:W-:Y:S01]  /*1a460*/  FFMA.FTZ R172, R172, R65.reuse, -R64 ;  /* 0x00000041acac7223 */ /* 0x080fe20000010840 */
[----:B------:R-:W-:Y:S01]  /*1a470*/  HMMA.16816.F32 R100, R68, R102, RZ ;  /* 0x000000664464723c */ /* 0x000fe200000018ff */
[-CC-:B------:R-:W-:Y:S01]  /*1a480*/  FFMA.FTZ R171, R171, R65.reuse, -R133.reuse ;  /* 0x00000041abab7223 */ /* 0x180fe20000010885 */
[----:B------:R-:W-:Y:S01]  /*1a490*/  MUFU.EX2 R56, R56 ;  /* 0x0000003800387308 */ /* 0x000fe20000000800 */
[----:B------:R-:W-:-:S02]  /*1a4a0*/  FFMA.FTZ R170, R170, R65, -R133 ;  /* 0x00000041aaaa7223 */ /* 0x000fc40000010885 */
[-CC-:B------:R-:W-:Y:S02]  /*1a4b0*/  FFMA.FTZ R169, R169, R65.reuse, -R133.reuse ;  /* 0x00000041a9a97223 */ /* 0x180fe40000010885 */
[-CC-:B------:R-:W-:Y:S01]  /*1a4c0*/  FFMA.FTZ R167, R167, R65.reuse, -R133.reuse ;  /* 0x00000041a7a77223 */ /* 0x180fe20000010885 */
[C---:B------:R-:W-:Y:S01]  /*1a4d0*/  HMMA.16816.F32 R96, R68.reuse, R92, RZ ;  /* 0x0000005c4460723c */ /* 0x040fe200000018ff */
[-CC-:B------:R-:W-:Y:S01]  /*1a4e0*/  FFMA.FTZ R164, R164, R65.reuse, -R64.reuse ;  /* 0x00000041a4a47223 */ /* 0x180fe20000010840 */
[----:B------:R-:W3:Y:S01]  /*1a4f0*/  MUFU.EX2 R52, R52 ;  /* 0x0000003400347308 */ /* 0x000ee20000000800 */
        /* <DEDUP_REMOVED lines=8> */
[-C--:B------:R-:W-:Y:S01]  /*1a580*/  FFMA.FTZ R150, R150, R65.reuse, -R133 ;  /* 0x0000004196967223 */ /* 0x080fe20000010885 */
[C---:B------:R-:W-:Y:S01]  /*1a590*/  HMMA.16816.F32 R128, R68.reuse, R124, RZ ;  /* 0x0000007c4480723c */ /* 0x040fe200000018ff */
[-C--:B------:R-:W-:Y:S01]  /*1a5a0*/  FFMA.FTZ R149, R149, R65.reuse, -R64 ;  /* 0x0000004195957223 */ /* 0x080fe20000010840 */
[----:B------:R-:W4:Y:S01]  /*1a5b0*/  MUFU.EX2 R47, R47 ;  /* 0x0000002f002f7308 */ /* 0x000f220000000800 */
[----:B------:R-:W-:Y:S02]  /*1a5c0*/  FADD.FTZ R58, R59, R58 ;  /* 0x0000003a3b3a7221 */ /* 0x000fe40000010000 */
[----:B------:R-:W-:Y:S02]  /*1a5d0*/  FADD.FTZ R61, R62, R61 ;  /* 0x0000003d3e3d7221 */ /* 0x000fe40000010000 */
[----:B------:R-:W-:Y:S01]  /*1a5e0*/  FADD.FTZ R57, R57, R58 ;  /* 0x0000003a39397221 */ /* 0x000fe20000010000 */
[----:B-1----:R-:W-:Y:S01]  /*1a5f0*/  HMMA.16816.F32 R120, R68, R116, RZ ;  /* 0x000000744478723c */ /* 0x002fe200000018ff */
[----:B------:R-:W-:Y:S01]  /*1a600*/  FADD.FTZ R60, R60, R61 ;  /* 0x0000003d3c3c7221 */ /* 0x000fe20000010000 */
[----:B------:R-:W1:Y:S01]  /*1a610*/  MUFU.EX2 R45, R45 ;  /* 0x0000002d002d7308 */ /* 0x000e620000000800 */
[----:B------:R-:W-:-:S02]  /*1a620*/  FFMA.FTZ R242, R66, R65, -R133 ;  /* 0x0000004142f27223 */ /* 0x000fc40000010885 */
[----:B------:R-:W-:Y:S02]  /*1a630*/  FFMA.FTZ R243, R63, R65, -R64 ;  /* 0x000000413ff37223 */ /* 0x000fe40000010840 */
[----:B------:R-:W-:Y:S01]  /*1a640*/  FADD.FTZ R57, R53, R57 ;  /* 0x0000003935397221 */ /* 0x000fe20000010000 */
[C---:B------:R-:W-:Y:S01]  /*1a650*/  HMMA.16816.F32 R112, R68.reuse, R108, RZ ;  /* 0x0000006c4470723c */ /* 0x040fe200000018ff */
[----:B------:R-:W-:Y:S01]  /*1a660*/  FADD.FTZ R60, R54, R60 ;  /* 0x0000003c363c7221 */ /* 0x000fe20000010000 */
        /* <DEDUP_REMOVED lines=14> */
[----:B------:R-:W1:Y:S06]  /*1a750*/  MUFU.EX2 R8, R8 ;  /* 0x0000000800087308 */ /* 0x000e6c0000000800 */
[C---:B------:R-:W-:Y:S02]  /*1a760*/  HMMA.16816.F32 R72, R68.reuse, R4, RZ ;  /* 0x000000044448723c */ /* 0x040fe400000018ff */
[----:B------:R-:W-:Y:S05]  /*1a770*/  MUFU.EX2 R135, R135 ;  /* 0x0000008700877308 */ /* 0x000fea0000000800 */
[----:B---3--:R-:W-:Y:S01]  /*1a780*/  F2FP.PACK_AB R4, R52, R56 ;  /* 0x000000383404723e */ /* 0x008fe200000000ff */
[----:B------:R-:W-:Y:S01]  /*1a790*/  HMMA.16816.F32 R68, R68, R6, RZ ;  /* 0x000000064444723c */ /* 0x000fe200000018ff */
[----:B------:R-:W-:Y:S01]  /*1a7a0*/  F2FP.PACK_AB R5, R50, R55 ;  /* 0x000000373205723e */ /* 0x000fe200000000ff */
[----:B------:R-:W-:Y:S01]  /*1a7b0*/  MUFU.EX2 R144, R144 ;  /* 0x0000009000907308 */ /* 0x000fe20000000800 */
[----:B------:R-:W-:-:S02]  /*1a7c0*/  FADD.FTZ R55, R55, R57 ;  /* 0x0000003937377221 */ /* 0x000fc40000010000 */
[----:B------:R-:W-:Y:S02]  /*1a7d0*/  FADD.FTZ R56, R56, R60 ;  /* 0x0000003c38387221 */ /* 0x000fe40000010000 */
[----:B----4-:R-:W-:Y:S01]  /*1a7e0*/  F2FP.PACK_AB R6, R47, R51 ;  /* 0x000000332f06723e */ /* 0x010fe200000000ff */
        /* <DEDUP_REMOVED lines=12> */
[----:B------:R-:W3:Y:S06]  /*1a8b0*/  MUFU.EX2 R147, R147 ;  /* 0x0000009300937308 */ /* 0x000eec0000000800 */
[C---:B------:R-:W-:Y:S02]  /*1a8c0*/  HMMA.16816.F32 R96, R4.reuse, R12, R96 ;  /* 0x0000000c0460723c */ /* 0x040fe40000001860 */
[----:B------:R-:W-:Y:S06]  /*1a8d0*/  MUFU.EX2 R148, R148 ;  /* 0x0000009400947308 */ /* 0x000fec0000000800 */
[C---:B------:R-:W-:Y:S01]  /*1a8e0*/  HMMA.16816.F32 R92, R4.reuse, R14, R92 ;  /* 0x0000000e045c723c */ /* 0x040fe2000000185c */
[----:B------:R-:W4:Y:S01]  /*1a8f0*/  LDSM.16.MT88.4 R12, [R214+0xd000] ;  /* 0x00d00000d60c783b */ /* 0x000f220000004200 */
[----:B------:R-:W1:Y:S06]  /*1a900*/  MUFU.EX2 R151, R151 ;  /* 0x0000009700977308 */ /* 0x000e6c0000000800 */
[C---:B------:R-:W-:Y:S02]  /*1a910*/  HMMA.16816.F32 R128, R4.reuse, R28, R128 ;  /* 0x0000001c0480723c */ /* 0x040fe40000001880 */
[----:B------:R-:W1:Y:S06]  /*1a920*/  MUFU.EX2 R152, R152 ;  /* 0x0000009800987308 */ /* 0x000e6c0000000800 */
[C---:B------:R-:W-:Y:S01]  /*1a930*/  HMMA.16816.F32 R124, R4.reuse, R30, R124 ;  /* 0x0000001e047c723c */ /* 0x040fe2000000187c */
[----:B------:R-:W-:Y:S01]  /*1a940*/  LDSM.16.MT88.4 R28, [R218+0xd000] ;  /* 0x00d00000da1c783b */ /* 0x000fe20000004200 */
[----:B------:R-:W-:Y:S06]  /*1a950*/  MUFU.EX2 R159, R159 ;  /* 0x0000009f009f7308 */ /* 0x000fec0000000800 */
[C---:B--2---:R-:W-:Y:S02]  /*1a960*/  HMMA.16816.F32 R120, R4.reuse, R24, R120 ;  /* 0x000000180478723c */ /* 0x044fe40000001878 */
        /* <DEDUP_REMOVED lines=9> */
[C---:B-----5:R-:W-:Y:S02]  /*1aa00*/  HMMA.16816.F32 R88, R4.reuse, R36, R88 ;  /* 0x000000240458723c */ /* 0x060fe40000001858 */
[----:B------:R-:W-:Y:S06]  /*1aa10*/  MUFU.EX2 R165, R165 ;  /* 0x000000a500a57308 */ /* 0x000fec0000000800 */
[C---:B------:R-:W-:Y:S01]  /*1aa20*/  HMMA.16816.F32 R84, R4.reuse, R38, R84 ;  /* 0x000000260454723c */ /* 0x040fe20000001854 */
[----:B------:R-:W-:Y:S01]  /*1aa30*/  LDSM.16.MT88.4 R36, [R216+0x11000] ;  /* 0x01100000d824783b */ /* 0x000fe20000004200 */
[----:B------:R-:W5:Y:S06]  /*1aa40*/  MUFU.EX2 R166, R166 ;  /* 0x000000a600a67308 */ /* 0x000f6c0000000800 */
        /* <DEDUP_REMOVED lines=19> */
[----:B------:R-:W1:Y:S01]  /*1ab80*/  MUFU.EX2 R170, R170 ;  /* 0x000000aa00aa7308 */ /* 0x000e620000000800 */
[----:B------:R-:W-:Y:S01]  /*1ab90*/  FADD.FTZ R42, R42, R46 ;  /* 0x0000002e2a2a7221 */ /* 0x000fe20000010000 */
[C---:B----4-:R-:W-:Y:S01]  /*1aba0*/  HMMA.16816.F32 R104, R4.reuse, R12, R104 ;  /* 0x0000000c0468723c */ /* 0x050fe20000001868 */
[----:B------:R-:W-:Y:S02]  /*1abb0*/  FADD.FTZ R40, R40, R44 ;  /* 0x0000002c28287221 */ /* 0x000fe40000010000 */
[----:B------:R-:W-:Y:S02]  /*1abc0*/  FADD.FTZ R42, R9, R42 ;  /* 0x0000002a092a7221 */ /* 0x000fe40000010000 */
[----:B------:R-:W-:Y:S01]  /*1abd0*/  FADD.FTZ R40, R8, R40 ;  /* 0x0000002808287221 */ /* 0x000fe20000010000 */
[----:B------:R-:W-:Y:S02]  /*1abe0*/  MUFU.EX2 R169, R169 ;  /* 0x000000a900a97308 */ /* 0x000fe40000000800 */
[C---:B------:R-:W-:Y:S01]  /*1abf0*/  HMMA.16816.F32 R100, R4.reuse, R14, R100 ;  /* 0x0000000e0464723c */ /* 0x040fe20000001864 */
[----:B------:R-:W4:Y:S05]  /*1ac00*/  LDSM.16.MT88.4 R12, [R214+0x11000] ;  /* 0x01100000d60c783b */ /* 0x000f2a0000004200 */
        /* <DEDUP_REMOVED lines=13> */
[C---:B----4-:R-:W-:Y:S06]  /*1ace0*/  HMMA.16816.F32 R72, R4.reuse, R12, R72 ;  /* 0x0000000c0448723c */ /* 0x050fec0000001848 */
[----:B------:R-:W4:Y:S02]  /*1acf0*/  MUFU.EX2 R154, R154 ;  /* 0x0000009a009a7308 */ /* 0x000f240000000800 */
        /* <DEDUP_REMOVED lines=9> */
[----:B------:R-:W1:Y:S05]  /*1ad90*/  LDSM.16.MT88.4 R24, [R216+0xd800] ;  /* 0x00d80000d818783b */ /* 0x000e6a0000004200 */
[----:B------:R-:W-:Y:S02]  /*1ada0*/  MUFU.EX2 R243, R243 ;  /* 0x000000f300f37308 */ /* 0x000fe40000000800 */
[C---:B------:R-:W-:Y:S08]  /*1adb0*/  HMMA.16816.F32 R88, R4.reuse, R36, R88 ;  /* 0x000000240458723c */ /* 0x040ff00000001858 */
[C---:B------:R-:W-:Y:S01]  /*1adc0*/  HMMA.16816.F32 R84, R4.reuse, R38, R84 ;  /* 0x000000260454723c */ /* 0x040fe20000001854 */
[----:B------:R-:W-:Y:S07]  /*1add0*/  LDSM.16.MT88.4 R36, [R215+0x12800] ;  /* 0x01280000d724783b */ /* 0x000fee0000004200 */
[C---:B------:R-:W-:Y:S08]  /*1ade0*/  HMMA.16816.F32 R80, R4.reuse, R32, R80 ;  /* 0x000000200450723c */ /* 0x040ff00000001850 */
[----:B------:R-:W-:Y:S01]  /*1adf0*/  HMMA.16816.F32 R76, R4, R34, R76 ;  /* 0x00000022044c723c */ /* 0x000fe2000000184c */
[----:B------:R-:W-:Y:S06]  /*1ae00*/  LDSM.16.MT88.4 R32, [R215+0x11800] ;  /* 0x01180000d720783b */ /* 0x000fec0000004200 */
[----:B---3--:R-:W-:Y:S01]  /*1ae10*/  F2FP.PACK_AB R4, R147, R146 ;  /* 0x000000929304723e */ /* 0x008fe200000000ff */
        /* <DEDUP_REMOVED lines=16> */
[----:B------:R-:W3:Y:S07]  /*1af20*/  LDSM.16.MT88.4 R20, [R214+0x11800] ;  /* 0x01180000d614783b */ /* 0x000eee0000004200 */
        /* <DEDUP_REMOVED lines=15> */
[C---:B---3--:R-:W-:Y:S08]  /*1b020*/  HMMA.16816.F32 R72, R4.reuse, R20, R72 ;  /* 0x000000140448723c */ /* 0x048ff00000001848 */
[----:B------:R-:W-:Y:S01]  /*1b030*/  HMMA.16816.F32 R68, R4, R22, R68 ;  /* 0x000000160444723c */ /* 0x000fe20000001844 */
[----:B------:R-:W3:Y:S06]  /*1b040*/  LDSM.16.MT88.4 R20, [R218+0x12000] ;  /* 0x01200000da14783b */ /* 0x000eec0000004200 */
[----:B------:R-:W-:Y:S01]  /*1b050*/  F2FP.PACK_AB R4, R163, R162 ;  /* 0x000000a2a304723e */ /* 0x000fe200000000ff */
[----:B------:R-:W-:Y:S01]  /*1b060*/  FADD.FTZ R162, R162, R148 ;  /* 0x00000094a2a27221 */ /* 0x000fe20000010000 */
[----:B------:R-:W-:Y:S01]  /*1b070*/  F2FP.PACK_AB R5, R160, R159 ;  /* 0x0000009fa005723e */ /* 0x000fe200000000ff */
[----:B------:R-:W-:Y:S01]  /*1b080*/  FADD.FTZ R159, R159, R145 ;  /* 0x000000919f9f7221 */ /* 0x000fe20000010000 */
[----:B-----5:R-:W-:Y:S01]  /*1b090*/  F2FP.PACK_AB R6, R166, R165 ;  /* 0x000000a5a606723e */ /* 0x020fe200000000ff */
        /* <DEDUP_REMOVED lines=12> */
[----:B------:R-:W5:Y:S07]  /*1b160*/  LDSM.16.MT88.4 R24, [R216+0x12000] ;  /* 0x01200000d818783b */ /* 0x000f6e0000004200 */
[C---:B-1----:R-:W-:Y:S08]  /*1b170*/  HMMA.16816.F32 R104, R4.reuse, R16, R104 ;  /* 0x000000100468723c */ /* 0x042ff00000001868 */
[C---:B------:R-:W-:Y:S01]  /*1b180*/  HMMA.16816.F32 R100, R4.reuse, R18, R100 ;  /* 0x000000120464723c */ /* 0x040fe20000001864 */
[----:B------:R-:W1:Y:S07]  /*1b190*/  LDSM.16.MT88.4 R16, [R214+0x12000] ;  /* 0x01200000d610783b */ /* 0x000e6e0000004200 */
[C---:B---3--:R-:W-:Y:S08]  /*1b1a0*/  HMMA.16816.F32 R96, R4.reuse, R20, R96 ;  /* 0x000000140460723c */ /* 0x048ff00000001860 */
[C---:B------:R-:W-:Y:S01]  /*1b1b0*/  HMMA.16816.F32 R92, R4.reuse, R22, R92 ;  /* 0x00000016045c723c */ /* 0x040fe2000000185c */
[----:B------:R-:W3:Y:S07]  /*1b1c0*/  LDSM.16.MT88.4 R20, [R216+0xe800] ;  /* 0x00e80000d814783b */ /* 0x000eee0000004200 */
[C---:B--2---:R-:W-:Y:S08]  /*1b1d0*/  HMMA.16816.F32 R80, R4.reuse, R12, R80 ;  /* 0x0000000c0450723c */ /* 0x044ff00000001850 */
[C---:B------:R-:W-:Y:S01]  /*1b1e0*/  HMMA.16816.F32 R76, R4.reuse, R14, R76 ;  /* 0x0000000e044c723c */ /* 0x040fe2000000184c */
[----:B------:R-:W2:Y:S07]  /*1b1f0*/  LDSM.16.MT88.4 R12, [R214+0xe800] ;  /* 0x00e80000d60c783b */ /* 0x000eae0000004200 */
[C---:B------:R-:W-:Y:S08]  /*1b200*/  HMMA.16816.F32 R128, R4.reuse, R28, R128 ;  /* 0x0000001c0480723c */ /* 0x040ff00000001880 */
[C---:B------:R-:W-:Y:S01]  /*1b210*/  HMMA.16816.F32 R124, R4.reuse, R30, R124 ;  /* 0x0000001e047c723c */ /* 0x040fe2000000187c */
[----:B------:R-:W-:Y:S07]  /*1b220*/  LDSM.16.MT88.4 R28, [R218+0xe800] ;  /* 0x00e80000da1c783b */ /* 0x000fee0000004200 */
[C---:B-----5:R-:W-:Y:S08]  /*1b230*/  HMMA.16816.F32 R88, R4.reuse, R24, R88 ;  /* 0x000000180458723c */ /* 0x060ff00000001858 */
[C---:B------:R-:W-:Y:S01]  /*1b240*/  HMMA.16816.F32 R84, R4.reuse, R26, R84 ;  /* 0x0000001a0454723c */ /* 0x040fe20000001854 */
[----:B------:R-:W5:Y:S07]  /*1b250*/  LDSM.16.MT88.4 R24, [R215+0xe800] ;  /* 0x00e80000d718783b */ /* 0x000f6e0000004200 */
[C---:B-1----:R-:W-:Y:S08]  /*1b260*/  HMMA.16816.F32 R72, R4.reuse, R16, R72 ;  /* 0x000000100448723c */ /* 0x042ff00000001848 */
        /* <DEDUP_REMOVED lines=17> */
[C---:B--2---:R-:W-:Y:S08]  /*1b380*/  HMMA.16816.F32 R104, R4.reuse, R12, R104 ;  /* 0x0000000c0468723c */ /* 0x044ff00000001868 */
[C---:B------:R-:W-:Y:S01]  /*1b390*/  HMMA.16816.F32 R100, R4.reuse, R14, R100 ;  /* 0x0000000e0464723c */ /* 0x040fe20000001864 */
[----:B------:R-:W2:Y:S07]  /*1b3a0*/  LDSM.16.MT88.4 R12, [R214+0x12800] ;  /* 0x01280000d60c783b */ /* 0x000eae0000004200 */
[C---:B-----5:R-:W-:Y:S08]  /*1b3b0*/  HMMA.16816.F32 R112, R4.reuse, R24, R112 ;  /* 0x000000180470723c */ /* 0x060ff00000001870 */
[C---:B------:R-:W-:Y:S01]  /*1b3c0*/  HMMA.16816.F32 R108, R4.reuse, R26, R108 ;  /* 0x0000001a046c723c */ /* 0x040fe2000000186c */
[----:B------:R-:W-:Y:S07]  /*1b3d0*/  LDSM.16.MT88.4 R24, [R214+0xf000] ;  /* 0x00f00000d618783b */ /* 0x000fee0000004200 */
        /* <DEDUP_REMOVED lines=9> */
[C---:B------:R-:W-:Y:S01]  /*1b470*/  HMMA.16816.F32 R80, R4.reuse, R36, R80 ;  /* 0x000000240450723c */ /* 0x040fe20000001850 */
[----:B------:R-:W5:Y:S07]  /*1b480*/  MUFU.EX2 R36, R149 ;  /* 0x0000009500247308 */ /* 0x000f6e0000000800 */
[C---:B------:R-:W-:Y:S08]  /*1b490*/  HMMA.16816.F32 R128, R4.reuse, R28, R128 ;  /* 0x0000001c0480723c */ /* 0x040ff00000001880 */
[C---:B------:R-:W-:Y:S01]  /*1b4a0*/  HMMA.16816.F32 R124, R4.reuse, R30, R124 ;  /* 0x0000001e047c723c */ /* 0x040fe2000000187c */
[----:B------:R-:W2:Y:S07]  /*1b4b0*/  LDSM.16.MT88.4 R28, [R216+0xf000] ;  /* 0x00f00000d81c783b */ /* 0x000eae0000004200 */
[----:B------:R-:W-:Y:S07]  /*1b4c0*/  HMMA.16816.F32 R76, R4, R38, R76 ;  /* 0x00000026044c723c */ /* 0x000fee000000184c */
[----:B----4-:R-:W-:Y:S01]  /*1b4d0*/  F2FP.PACK_AB R4, R154, R155 ;  /* 0x0000009b9a04723e */ /* 0x010fe200000000ff */
[----:B------:R-:W-:Y:S01]  /*1b4e0*/  FADD.FTZ R155, R155, R169 ;  /* 0x000000a99b9b7221 */ /* 0x000fe20000010000 */
[C---:B------:R-:W-:Y:S01]  /*1b4f0*/  F2FP.PACK_AB R5, R157.reuse, R158 ;  /* 0x0000009e9d05723e */ /* 0x040fe200000000ff */
[----:B------:R-:W-:Y:S01]  /*1b500*/  FADD.FTZ R158, R158, R172 ;  /* 0x000000ac9e9e7221 */ /* 0x000fe20000010000 */
[----:B------:R-:W-:Y:S01]  /*1b510*/  F2FP.PACK_AB R6, R150, R153 ;  /* 0x000000999606723e */ /* 0x000fe200000000ff */
[----:B------:R-:W-:Y:S01]  /*1b520*/  FADD.FTZ R155, R154, R155 ;  /* 0x0000009b9a9b7221 */ /* 0x000fe20000010000 */
[----:B-----5:R-:W-:Y:S01]  /*1b530*/  F2FP.PACK_AB R7, R36, R156 ;  /* 0x0000009c2407723e */ /* 0x020fe200000000ff */
        /* <DEDUP_REMOVED lines=22> */
[-CC-:B------:R-:W-:Y:S01]  /*1b6a0*/  FFMA.FTZ R28, R143, R65.reuse, -R64.reuse ;  /* 0x000000418f1c7223 */ /* 0x180fe20000010840 */
[----:B------:R-:W-:Y:S01]  /*1b6b0*/  HMMA.16816.F32 R116, R4, R30, R116 ;  /* 0x0000001e0474723c */ /* 0x000fe20000001874 */
[----:B------:R-:W-:-:S04]  /*1b6c0*/  FFMA.FTZ R29, R142, R65, -R64 ;  /* 0x000000418e1d7223 */ /* 0x000fc80000010840 */
[----:B------:R-:W3:Y:S02]  /*1b6d0*/  MUFU.EX2 R28, R28 ;  /* 0x0000001c001c7308 */ /* 0x000ee40000000800 */
[-C--:B------:R-:W-:Y:S01]  /*1b6e0*/  FFMA.FTZ R30, R137, R65.reuse, -R64 ;  /* 0x00000041891e7223 */ /* 0x080fe20000010840 */
[----:B------:R-:W-:Y:S01]  /*1b6f0*/  HMMA.16816.F32 R124, R4, R34, R124 ;  /* 0x00000022047c723c */ /* 0x000fe2000000187c */
[----:B------:R-:W-:-:S04]  /*1b700*/  FFMA.FTZ R31, R136, R65, -R133 ;  /* 0x00000041881f7223 */ /* 0x000fc80000010885 */
[----:B------:R-:W5:Y:S03]  /*1b710*/  MUFU.EX2 R29, R29 ;  /* 0x0000001d001d7308 */ /* 0x000f660000000800 */
[C---:B-1----:R-:W-:Y:S05]  /*1b720*/  HMMA.16816.F32 R80, R4.reuse, R16, R80 ;  /* 0x000000100450723c */ /* 0x042fea0000001850 */
[----:B------:R-:W1:Y:S01]  /*1b730*/  MUFU.EX2 R30, R30 ;  /* 0x0000001e001e7308 */ /* 0x000e620000000800 */
[----:B---3--:R-:W-:Y:S02]  /*1b740*/  FADD.FTZ R156, R28, R156 ;  /* 0x0000009c1c9c7221 */ /* 0x008fe40000010000 */
[----:B------:R-:W-:Y:S01]  /*1b750*/  HMMA.16816.F32 R76, R4, R18, R76 ;  /* 0x00000012044c723c */ /* 0x000fe2000000184c */
[----:B------:R-:W3:Y:S04]  /*1b760*/  LDSM.16.MT88.4 R16, [R215+0xf800] ;  /* 0x00f80000d710783b */ /* 0x000ee80000004200 */
[----:B------:R-:W2:Y:S01]  /*1b770*/  MUFU.EX2 R31, R31 ;  /* 0x0000001f001f7308 */ /* 0x000ea20000000800 */
[----:B-----5:R-:W-:-:S02]  /*1b780*/  FADD.FTZ R156, R29, R156 ;  /* 0x0000009c1d9c7221 */ /* 0x020fc40000010000 */
[C---:B----4-:R-:W-:Y:S05]  /*1b790*/  HMMA.16816.F32 R72, R4.reuse, R24, R72 ;  /* 0x000000180448723c */ /* 0x050fea0000001848 */
[----:B------:R-:W4:Y:S01]  /*1b7a0*/  MUFU.EX2 R33, R33 ;  /* 0x0000002100217308 */ /* 0x000f220000000800 */
[----:B-1----:R-:W-:Y:S02]  /*1b7b0*/  FADD.FTZ R156, R30, R156 ;  /* 0x0000009c1e9c7221 */ /* 0x002fe40000010000 */
[----:B------:R-:W-:Y:S01]  /*1b7c0*/  HMMA.16816.F32 R68, R4, R26, R68 ;  /* 0x0000001a0444723c */ /* 0x000fe20000001844 */
[----:B--2---:R-:W-:-:S06]  /*1b7d0*/  FADD.FTZ R153, R31, R153 ;  /* 0x000000991f997221 */ /* 0x004fcc0000010000 */
[C---:B------:R-:W-:Y:S02]  /*1b7e0*/  F2FP.PACK_AB R4, R32.reuse, R31 ;  /* 0x0000001f2004723e */ /* 0x040fe400000000ff */
[----:B------:R-:W-:Y:S01]  /*1b7f0*/  F2FP.PACK_AB R5, R29, R28 ;  /* 0x0000001c1d05723e */ /* 0x000fe200000000ff */
[----:B------:R-:W-:Y:S01]  /*1b800*/  FADD.FTZ R153, R32, R153 ;  /* 0x0000009920997221 */ /* 0x000fe20000010000 */
[C---:B------:R-:W-:Y:S01]  /*1b810*/  F2FP.PACK_AB R7, R243.reuse, R30 ;  /* 0x0000001ef307723e */ /* 0x040fe200000000ff */
[----:B------:R-:W-:Y:S01]  /*1b820*/  FADD.FTZ R243, R243, R156 ;  /* 0x0000009cf3f37221 */ /* 0x000fe20000010000 */
[----:B----4-:R-:W-:Y:S01]  /*1b830*/  F2FP.PACK_AB R6, R242, R33 ;  /* 0x00000021f206723e */ /* 0x010fe200000000ff */
        /* <DEDUP_REMOVED lines=32> */
[----:B------:R-:W-:Y:S02]  /*1ba40*/  IABS R5, R4 ;  /* 0x0000000400057213 */ /* 0x000fe40000000000 */
[----:B------:R-:W-:-:S04]  /*1ba50*/  IADD3 R14, R4, 0x80, RZ ;  /* 0x00000080040e7810 */ /* 0x000fc80007ffe0ff */
[----:B------:R-:W-:Y:S02]  /*1ba60*/  IABS R7, R14 ;  /* 0x0000000e00077213 */ /* 0x000fe40000000000 */
[-C--:B--2---:R-:W-:Y:S02]  /*1ba70*/  IABS R8, R13.reuse ;  /* 0x0000000d00087213 */ /* 0x084fe40000000000 */
[-C--:B------:R-:W-:Y:S02]  /*1ba80*/  IABS R6, R13.reuse ;  /* 0x0000000d00067213 */ /* 0x080fe40000000000 */
[----:B------:R-:W1:Y:S01]  /*1ba90*/  I2F.RP R16, R8 ;  /* 0x0000000800107306 */ /* 0x000e620000209400 */
[-C--:B------:R-:W-:Y:S02]  /*1baa0*/  LOP3.LUT R4, R4, R13.reuse, RZ, 0x3c, !PT ;  /* 0x0000000d04047212 */ /* 0x080fe400078e3cff */
[----:B------:R-:W-:Y:S02]  /*1bab0*/  IADD3 R6, RZ, -R6, RZ ;  /* 0x80000006ff067210 */ /* 0x000fe40007ffe0ff */
[----:B------:R-:W-:-:S02]  /*1bac0*/  LOP3.LUT R14, R14, R13, RZ, 0x3c, !PT ;  /* 0x0000000d0e0e7212 */ /* 0x000fc400078e3cff */
[----:B------:R-:W-:Y:S02]  /*1bad0*/  ISETP.GE.AND P1, PT, R4, RZ, PT ;  /* 0x000000ff0400720c */ /* 0x000fe40003f26270 */
        /* <DEDUP_REMOVED lines=10> */
[----:B------:R-:W-:Y:S02]  /*1bb80*/  IMAD R5, R9, R6, R5 ;  /* 0x0000000609057224 */ /* 0x000fe400078e0205 */
[----:B------:R-:W-:-:S03]  /*1bb90*/  IMAD.HI.U32 R12, R12, R7, RZ ;  /* 0x000000070c0c7227 */ /* 0x000fc600078e00ff */
[----:B------:R-:W-:Y:S01]  /*1bba0*/  ISETP.GT.U32.AND P2, PT, R8, R5, PT ;  /* 0x000000050800720c */ /* 0x000fe20003f44070 */
[----:B------:R-:W-:-:S05]  /*1bbb0*/  IMAD R6, R12, R6, R7 ;  /* 0x000000060c067224 */ /* 0x000fca00078e0207 */
[----:B------:R-:W-:-:S07]  /*1bbc0*/  ISETP.GT.U32.AND P4, PT, R8, R6, PT ;  /* 0x000000060800720c */ /* 0x000fce0003f84070 */
[--C-:B------:R-:W-:Y:S01]  /*1bbd0*/  @!P2 IMAD.IADD R5, R5, 0x1, -R8.reuse ;  /* 0x000000010505a824 */ /* 0x100fe200078e0a08 */
[----:B------:R-:W-:Y:S02]  /*1bbe0*/  @!P2 IADD3 R9, R9, 0x1, RZ ;  /* 0x000000010909a810 */ /* 0x000fe40007ffe0ff */
[----:B------:R-:W-:Y:S02]  /*1bbf0*/  ISETP.NE.AND P2, PT, R13, RZ, PT ;  /* 0x000000ff0d00720c */ /* 0x000fe40003f45270 */
[----:B------:R-:W-:Y:S01]  /*1bc00*/  ISETP.GE.U32.AND P5, PT, R5, R8, PT ;  /* 0x000000080500720c */ /* 0x000fe20003fa6070 */
[----:B------:R-:W-:Y:S01]  /*1bc10*/  @!P4 IMAD.IADD R6, R6, 0x1, -R8 ;  /* 0x000000010606c824 */ /* 0x000fe200078e0a08 */
[----:B------:R-:W-:-:S04]  /*1bc20*/  @!P4 IADD3 R12, R12, 0x1, RZ ;  /* 0x000000010c0cc810 */ /* 0x000fc80007ffe0ff */
[----:B------:R-:W-:-:S07]  /*1bc30*/  ISETP.GE.U32.AND P6, PT, R6, R8, PT ;  /* 0x000000080600720c */ /* 0x000fce0003fc6070 */
[----:B------:R-:W-:-:S04]  /*1bc40*/  @P5 IADD3 R9, R9, 0x1, RZ ;  /* 0x0000000109095810 */ /* 0x000fc80007ffe0ff */
[----:B------:R-:W-:Y:S02]  /*1bc50*/  MOV R7, R9 ;  /* 0x0000000900077202 */ /* 0x000fe40000000f00 */
[----:B------:R-:W-:Y:S01]  /*1bc60*/  @P6 IADD3 R12, R12, 0x1, RZ ;  /* 0x000000010c0c6810 */ /* 0x000fe20007ffe0ff */
[----:B------:R1:W2:Y:S02]  /*1bc70*/  LD.E.64 R8, [R10.64+0x40] ;  /* 0x000040060a087980 */ /* 0x0002a4000c101b00 */
[----:B------:R-:W-:Y:S02]  /*1bc80*/  @!P1 IMAD.MOV R7, RZ, RZ, -R7 ;  /* 0x000000ffff079224 */ /* 0x000fe400078e0a07 */
[----:B------:R-:W-:-:S03]  /*1bc90*/  @!P3 IMAD.MOV R12, RZ, RZ, -R12 ;  /* 0x000000ffff0cb224 */ /* 0x000fc600078e0a0c */
[C---:B------:R-:W-:Y:S02]  /*1bca0*/  SEL R7, R4.reuse, R7, !P2 ;  /* 0x0000000704077207 */ /* 0x040fe40005000000 */
[----:B------:R-:W-:-:S03]  /*1bcb0*/  SEL R4, R4, R12, !P2 ;  /* 0x0000000c04047207 */ /* 0x000fc60005000000 */
[----:B------:R-:W-:-:S04]  /*1bcc0*/  IMAD.WIDE R16, R7, 0x4, R238 ;  /* 0x0000000407107825 */ /* 0x000fc800078e02ee */
[C---:B------:R-:W-:Y:S01]  /*1bcd0*/  IMAD.WIDE R14, R4.reuse, 0x4, R238 ;  /* 0x00000004040e7825 */ /* 0x040fe200078e02ee */
[----:B------:R-:W3:Y:S04]  /*1bce0*/  LD.E R5, [R16.64] ;  /* 0x0000000610057980 */ /* 0x000ee8000c101900 */
[----:B------:R-:W3:Y:S04]  /*1bcf0*/  LD.E R6, [R14.64] ;  /* 0x000000060e067980 */ /* 0x000ee8000c101900 */
[----:B-1----:R-:W4:Y:S01]  /*1bd00*/  LD.E.64 R10, [R10.64+0x28] ;  /* 0x000028060a0a7980 */ /* 0x002f22000c101b00 */
[----:B------:R-:W-:-:S05]  /*1bd10*/  IADD3 R4, R4, -R7, RZ ;  /* 0x8000000704047210 */ /* 0x000fca0007ffe0ff */
[----:B------:R-:W-:-:S05]  /*1bd20*/  IMAD R13, R13, R4, -0x80 ;  /* 0xffffff800d0d7424 */ /* 0x000fca00078e0204 */
[----:B------:R-:W-:Y:S01]  /*1bd30*/  SHF.R.S32.HI R7, RZ, 0x1f, R13 ;  /* 0x0000001fff077819 */ /* 0x000fe2000001140d */
[-C--:B--2---:R-:W-:Y:S02]  /*1bd40*/  IMAD R4, R9, R13.reuse, RZ ;  /* 0x0000000d09047224 */ /* 0x084fe400078e02ff */
[----:B------:R-:W-:-:S04]  /*1bd50*/  IMAD.WIDE.U32 R12, R8, R13, RZ ;  /* 0x0000000d080c7225 */ /* 0x000fc800078e00ff */
[----:B------:R-:W-:-:S04]  /*1bd60*/  IMAD R7, R8, R7, R4 ;  /* 0x0000000708077224 */ /* 0x000fc800078e0204 */
[----:B------:R-:W-:Y:S02]  /*1bd70*/  IMAD.IADD R13, R13, 0x1, R7 ;  /* 0x000000010d0d7824 */ /* 0x000fe400078e0207 */
[----:B---3--:R-:W-:-:S04]  /*1bd80*/  IMAD.IADD R5, R5, 0x1, -R6 ;  /* 0x0000000105057824 */ /* 0x008fc800078e0a06 */
[----:B----4-:R-:W-:Y:S01]  /*1bd90*/  IMAD R4, R11, R5, RZ ;  /* 0x000000050b047224 */ /* 0x010fe200078e02ff */
[----:B------:R-:W-:-:S05]  /*1bda0*/  SHF.R.S32.HI R6, RZ, 0x1f, R5 ;  /* 0x0000001fff067819 */ /* 0x000fca0000011405 */
[----:B------:R-:W-:Y:S02]  /*1bdb0*/  IMAD R4, R10, R6, R4 ;  /* 0x000000060a047224 */ /* 0x000fe400078e0204 */
[----:B------:R-:W-:-:S04]  /*1bdc0*/  IMAD.WIDE.U32 R10, R5, R10, R12 ;  /* 0x0000000a050a7225 */ /* 0x000fc800078e000c */
[----:B------:R-:W-:Y:S01]  /*1bdd0*/  IMAD.MOV.U32 R5, RZ, RZ, R10 ;  /* 0x000000ffff057224 */ /* 0x000fe200078e000a */
[----:B------:R-:W-:Y:S01]  /*1bde0*/  IADD3 R6, R11, R4, RZ ;  /* 0x000000040b067210 */ /* 0x000fe20007ffe0ff */
[----:B------:R-:W-:Y:S05]  /*1bdf0*/  BRA `(.L_x_1408) ;  /* 0x0000003000007947 */ /* 0x000fea0003800000 */
.L_x_1407:
[----:B------:R-:W2:Y:S02]  /*1be00*/  LD.E R5, [R10.64+0x40] ;  /* 0x000040060a057980 */ /* 0x000ea4000c101900 */
[----:B--2---:R-:W-:-:S04]  /*1be10*/  LEA R5, -R5, RZ, 0x7 ;  /* 0x000000ff05057211 */ /* 0x004fc800078e39ff */
[----:B------:R-:W-:Y:S02]  /*1be20*/  SHF.R.S32.HI R6, RZ, 0x1f, R5 ;  /* 0x0000001fff067819 */ /* 0x000fe40000011405 */
.L_x_1408:
[----:B------:R-:W-:Y:S05]  /*1be30*/  BSYNC B0 ;  /* 0x0000000000007941 */ /* 0x000fea0003800000 */
.L_x_1406:
[C---:B------:R-:W-:Y:S01]  /*1be40*/  LOP3.LUT P4, RZ, R241.reuse, 0x1, RZ, 0xc0, !PT ;  /* 0x00000001f1ff7812 */ /* 0x040fe2000788c0ff */
[----:B------:R-:W-:Y:S01]  /*1be50*/  ULDC.64 UR4, c[0x0][0x40] ;  /* 0x0000100000047ab9 */ /* 0x000fe20000000a00 */
[----:B------:R-:W-:Y:S01]  /*1be60*/  LOP3.LUT P1, RZ, R241, 0x2, RZ, 0xc0, !PT ;  /* 0x00000002f1ff7812 */ /* 0x000fe2000782c0ff */
[----:B------:R-:W-:Y:S01]  /*1be70*/  UIADD3 UR4, UP0, UR4, 0x160, URZ ;  /* 0x0000016004047890 */ /* 0x000fe2000ff1e03f */
[C---:B------:R-:W-:Y:S02]  /*1be80*/  LEA R134, P3, R5.reuse, R141, 0x1 ;  /* 0x0000008d05867211 */ /* 0x040fe400078608ff */
[CC--:B------:R-:W-:Y:S01]  /*1be90*/  IADD3 R4, P2, R5.reuse, R225.reuse, RZ ;  /* 0x000000e105047210 */ /* 0x0c0fe20007f5e0ff */
[----:B------:R-:W-:Y:S01]  /*1bea0*/  UIADD3.X UR5, URZ, UR5, URZ, UP0, !UPT ;  /* 0x000000053f057290 */ /* 0x000fe200087fe43f */
[----:B------:R-:W-:Y:S01]  /*1beb0*/  LEA.HI.X R135, R5, R140, R6, 0x1, P3 ;  /* 0x0000008c05877211 */ /* 0x000fe200018f0c06 */
[----:B------:R-:W-:Y:S01]  /*1bec0*/  IMAD.U32 R50, RZ, RZ, UR4 ;  /* 0x00000004ff327e24 */ /* 0x000fe2000f8e00ff */
        /* <DEDUP_REMOVED lines=11> */
[-C--:B------:R-:W-:Y:S01]  /*1bf80*/  @P1 LEA.HI.X R15, R4, R140.reuse, R6, 0x1, P2 ;  /* 0x0000008c040f1211 */ /* 0x080fe200010f0c06 */
[----:B------:R-:W-:Y:S01]  /*1bf90*/  IMAD.X R6, R6, 0x1, R226, P3 ;  /* 0x0000000106067824 */ /* 0x000fe200018e06e2 */
[CC--:B------:R-:W-:Y:S01]  /*1bfa0*/  @P4 LEA R20, P5, R5.reuse, R141.reuse, 0x1 ;  /* 0x0000008d05144211 */ /* 0x0c0fe200078a08ff */
[----:B------:R-:W-:Y:S01]  /*1bfb0*/  @!P4 STS.128 [R237+0xc000], RZ ;  /* 0x00c000ffed00c388 */ /* 0x000fe20000000c00 */
[C---:B------:R-:W-:Y:S01]  /*1bfc0*/  @P1 LEA R12, P2, R5.reuse, R141, 0x1 ;  /* 0x0000008d050c1211 */ /* 0x040fe200078408ff */
[----:B------:R-:W-:Y:S01]  /*1bfd0*/  IMAD.U32 R51, RZ, RZ, UR5 ;  /* 0x00000005ff337e24 */ /* 0x000fe2000f8e00ff */
[C---:B------:R-:W-:Y:S01]  /*1bfe0*/  IADD3 R4, P3, R5.reuse, R225, RZ ;  /* 0x000000e105047210 */ /* 0x040fe20007f7e0ff */
[----:B------:R-:W-:Y:S01]  /*1bff0*/  @!PT LDS RZ, [RZ] ;  /* 0x00000000fffff984 */ /* 0x000fe20000000800 */
[----:B------:R-:W-:Y:S01]  /*1c000*/  @!PT LDS RZ, [RZ] ;  /* 0x00000000fffff984 */ /* 0x000fe20000000800 */
[----:B------:R-:W-:Y:S01]  /*1c010*/  @!PT LDS RZ, [RZ] ;  /* 0x00000000fffff984 */ /* 0x000fe20000000800 */
[----:B------:R2:W-:Y:S01]  /*1c020*/  @P1 LDGSTS.E.BYPASS.LTC128B.128 [R237+0x10000], [R24.64+0x80] ;  /* 0x1000008018ed1fae */ /* 0x0005e2000b901d46 */
[CCC-:B------:R-:W-:Y:S01]  /*1c030*/  @P4 LEA.HI.X R21, R5.reuse, R140.reuse, R6.reuse, 0x1, P5 ;  /* 0x0000008c05154211 */ /* 0x1c0fe200028f0c06 */
[----:B------:R-:W-:Y:S01]  /*1c040*/  ULDC.64 UR4, c[0x0][0x118] ;  /* 0x0000460000047ab9 */ /* 0x000fe20000000a00 */
        /* <DEDUP_REMOVED lines=20> */
[----:B------:R4:W-:Y:S01]  /*1c190*/  @P1 LDGSTS.E.BYPASS.LTC128B.128 [R237+0x10800], [R14.64+0x80] ;  /* 0x108000800eed1fae */ /* 0x0009e2000b901d46 */
[----:B------:R-:W-:-:S02]  /*1c1a0*/  @P4 LEA.HI.X R17, R5, R140, R6, 0x1, P5 ;  /* 0x0000008c05114211 */ /* 0x000fc400028f0c06 */
[-C--:B------:R-:W-:Y:S01]  /*1c1b0*/  @P1 LEA.HI.X R9, R5, R140.reuse, R6, 0x1, P2 ;  /* 0x0000008c05091211 */ /* 0x080fe200010f0c06 */
[----:B------:R-:W-:Y:S01]  /*1c1c0*/  IMAD.X R6, R6, 0x1, R226, P3 ;  /* 0x0000000106067824 */ /* 0x000fe200018e06e2 */
[----:B------:R-:W-:Y:S01]  /*1c1d0*/  @!P1 STS.128 [R237+0x10800], RZ ;  /* 0x010800ffed009388 */ /* 0x000fe20000000c00 */
[CC--:B------:R-:W-:Y:S02]  /*1c1e0*/  @P4 LEA R26, P5, R4.reuse, R141.reuse, 0x1 ;  /* 0x0000008d041a4211 */ /* 0x0c0fe400078a08ff */
[C---:B--2---:R-:W-:Y:S01]  /*1c1f0*/  @P1 LEA R24, P2, R4.reuse, R141, 0x1 ;  /* 0x0000008d04181211 */ /* 0x044fe200078408ff */
[----:B------:R-:W-:Y:S01]  /*1c200*/  @!PT LDS RZ, [RZ] ;  /* 0x00000000fffff984 */ /* 0x000fe20000000800 */
[----:B------:R-:W-:Y:S01]  /*1c210*/  @!PT LDS RZ, [RZ] ;  /* 0x00000000fffff984 */ /* 0x000fe20000000800 */
[----:B------:R-:W-:Y:S01]  /*1c220*/  @!PT LDS RZ, [RZ] ;  /* 0x00000000fffff984 */ /* 0x000fe20000000800 */
[----:B------:R3:W-:Y:S01]  /*1c230*/  @P4 LDGSTS.E.BYPASS.LTC128B.128 [R237+0xd000], [R20.64] ;  /* 0x0d00000014ed4fae */ /* 0x0007e2000b901d46 */
[CC--:B------:R-:W-:Y:S02]  /*1c240*/  IADD3 R7, P3, R4.reuse, R225.reuse, RZ ;  /* 0x000000e104077210 */ /* 0x0c0fe40007f7e0ff */
        /* <DEDUP_REMOVED lines=69> */
[----:B------:R-:W2:Y:S04]  /*1c6a0*/  LD.E R49, [R50.64+0x18c] ;  /* 0x00018c0432317980 */ /* 0x000ea8000c101900 */
[----:B------:R-:W-:Y:S04]  /*1c6b0*/  LDSM.16.M88.4 R184, [R224] ;  /* 0x00000000e0b8783b */ /* 0x000fe80000000200 */
[----:B------:R-:W3:Y:S04]  /*1c6c0*/  LDSM.16.M88.4 R144, [R223+0x5800] ;  /* 0x00580000df90783b */ /* 0x000ee80000000200 */
[----:B----4-:R-:W4:Y:S04]  /*1c6d0*/  LDSM.16.M88.4 R12, [R223+0x4000] ;  /* 0x00400000df0c783b */ /* 0x010f280000000200 */
[----:B------:R-:W4:Y:S04]  /*1c6e0*/  LDSM.16.M88.4 R160, [R223+0x4800] ;  /* 0x00480000dfa0783b */ /* 0x000f280000000200 */
[----:B------:R-:W4:Y:S04]  /*1c6f0*/  LDSM.16.M88.4 R152, [R223+0x5000] ;  /* 0x00500000df98783b */ /* 0x000f280000000200 */
[----:B------:R-:W4:Y:S04]  /*1c700*/  LDSM.16.M88.4 R64, [R223+0x6000] ;  /* 0x00600000df40783b */ /* 0x000f280000000200 */
[----:B------:R-:W4:Y:S04]  /*1c710*/  LDSM.16.M88.4 R56, [R223+0x6800] ;  /* 0x00680000df38783b */ /* 0x000f280000000200 */
[----:B------:R-:W4:Y:S04]  /*1c720*/  LDSM.16.M88.4 R44, [R223+0x7000] ;  /* 0x00700000df2c783b */ /* 0x000f280000000200 */
[----:B-1----:R-:W1:Y:S04]  /*1c730*/  LDSM.16.M88.4 R32, [R223+0x7800] ;  /* 0x00780000df20783b */ /* 0x002e680000000200 */
[----:B-----5:R-:W-:Y:S04]  /*1c740*/  LDSM.16.M88.4 R8, [R222] ;  /* 0x00000000de08783b */ /* 0x020fe80000000200 */
[----:B------:R-:W5:Y:S04]  /*1c750*/  LDSM.16.M88.4 R4, [R211] ;  /* 0x00000000d304783b */ /* 0x000f680000000200 */
[----:B------:R-:W1:Y:S04]  /*1c760*/  LDSM.16.M88.4 R24, [R221] ;  /* 0x00000000dd18783b */ /* 0x000e680000000200 */
[----:B---3--:R-:W3:Y:S01]  /*1c770*/  LDSM.16.M88.4 R20, [R213] ;  /* 0x00000000d514783b */ /* 0x008ee20000000200 */
[C---:B------:R-:W-:Y:S03]  /*1c780*/  HMMA.16816.F32 R148, R184.reuse, R144, RZ ;  /* 0x00000090b894723c */ /* 0x040fe600000018ff */
[----:B------:R-:W1:Y:S04]  /*1c790*/  LDSM.16.M88.4 R36, [R212] ;  /* 0x00000000d424783b */ /* 0x000e680000000200 */
[----:B------:R-:W-:Y:S01]  /*1c7a0*/  LDSM.16.M88.4 R172, [R220] ;  /* 0x00000000dcac783b */ /* 0x000fe20000000200 */
[C---:B------:R-:W-:Y:S03]  /*1c7b0*/  HMMA.16816.F32 R144, R184.reuse, R146, RZ ;  /* 0x00000092b890723c */ /* 0x040fe600000018ff */
[----:B------:R-:W-:Y:S04]  /*1c7c0*/  LDSM.16.M88.4 R164, [R207] ;  /* 0x00000000cfa4783b */ /* 0x000fe80000000200 */
[----:B------:R-:W-:Y:S01]  /*1c7d0*/  LDSM.16.M88.4 R188, [R219] ;  /* 0x00000000dbbc783b */ /* 0x000fe20000000200 */
[C---:B----4-:R-:W-:Y:S03]  /*1c7e0*/  HMMA.16816.F32 R16, R184.reuse, R12, RZ ;  /* 0x0000000cb810723c */ /* 0x050fe600000018ff */
[----:B------:R-:W-:Y:S04]  /*1c7f0*/  LDSM.16.M88.4 R168, [R206] ;  /* 0x00000000cea8783b */ /* 0x000fe80000000200 */
[----:B------:R-:W-:Y:S01]  /*1c800*/  LDSM.16.M88.4 R180, [R224+0x2000] ;  /* 0x00200000e0b4783b */ /* 0x000fe20000000200 */
[C---:B------:R-:W-:Y:S03]  /*1c810*/  HMMA.16816.F32 R28, R184.reuse, R160, RZ ;  /* 0x000000a0b81c723c */ /* 0x040fe600000018ff */
[----:B------:R-:W-:Y:S04]  /*1c820*/  LDSM.16.M88.4 R176, [R217+0x7800] ;  /* 0x00780000d9b0783b */ /* 0x000fe80000000200 */
[----:B------:R-:W-:Y:S01]  /*1c830*/  LDSM.16.M88.4 R192, [R223+0x8800] ;  /* 0x00880000dfc0783b */ /* 0x000fe20000000200 */
[----:B------:R-:W-:Y:S03]  /*1c840*/  HMMA.16816.F32 R12, R184, R14, RZ ;  /* 0x0000000eb80c723c */ /* 0x000fe600000018ff */
[----:B------:R-:W-:Y:S01]  /*1c850*/  LDSM.16.M88.4 R196, [R206+0x3800] ;  /* 0x00380000cec4783b */ /* 0x000fe20000000200 */
[----:B------:R-:W-:-:S03]  /*1c860*/  ISETP.GE.AND P2, PT, R48, 0x3, PT ;  /* 0x000000033000780c */ /* 0x000fc60003f46270 */
        /* <DEDUP_REMOVED lines=10> */
[C---:B-1----:R-:W-:Y:S08]  /*1c910*/  HMMA.16816.F32 R40, R184.reuse, R32, RZ ;  /* 0x00000020b828723c */ /* 0x042ff000000018ff */
[----:B------:R-:W-:Y:S01]  /*1c920*/  HMMA.16816.F32 R184, R184, R34, RZ ;  /* 0x00000022b8b8723c */ /* 0x000fe200000018ff */
[----:B------:R-:W1:Y:S07]  /*1c930*/  LDSM.16.M88.4 R32, [R210] ;  /* 0x00000000d220783b */ /* 0x000e6e0000000200 */
[C---:B-----5:R-:W-:Y:S08]  /*1c940*/  HMMA.16816.F32 R148, R8.reuse, R4, R148 ;  /* 0x000000040894723c */ /* 0x060ff00000001894 */
[C---:B------:R-:W-:Y:S01]  /*1c950*/  HMMA.16816.F32 R144, R8.reuse, R6, R144 ;  /* 0x000000060890723c */ /* 0x040fe20000001890 */
[----:B------:R-:W4:Y:S07]  /*1c960*/  LDSM.16.M88.4 R4, [R217+0x4000] ;  /* 0x00400000d904783b */ /* 0x000f2e0000000200 */
[C---:B------:R-:W-:Y:S08]  /*1c970*/  HMMA.16816.F32 R16, R8.reuse, R24, R16 ;  /* 0x000000180810723c */ /* 0x040ff00000001810 */
[C---:B------:R-:W-:Y:S01]  /*1c980*/  HMMA.16816.F32 R12, R8.reuse, R26, R12 ;  /* 0x0000001a080c723c */ /* 0x040fe2000000180c */
[----:B------:R-:W5:Y:S07]  /*1c990*/  LDSM.16.M88.4 R24, [R209] ;  /* 0x00000000d118783b */ /* 0x000f6e0000000200 */
[C---:B---3--:R-:W-:Y:S08]  /*1c9a0*/  HMMA.16816.F32 R28, R8.reuse, R20, R28 ;  /* 0x00000014081c723c */ /* 0x048ff0000000181c */
[C---:B------:R-:W-:Y:S01]  /*1c9b0*/  HMMA.16816.F32 R160, R8.reuse, R22, R160 ;  /* 0x0000001608a0723c */ /* 0x040fe200000018a0 */
[----:B------:R-:W3:Y:S07]  /*1c9c0*/  LDSM.16.M88.4 R20, [R208] ;  /* 0x00000000d014783b */ /* 0x000eee0000000200 */
[C---:B------:R-:W-:Y:S08]  /*1c9d0*/  HMMA.16816.F32 R156, R8.reuse, R36, R156 ;  /* 0x00000024089c723c */ /* 0x040ff0000000189c */
[C---:B------:R-:W-:Y:S01]  /*1c9e0*/  HMMA.16816.F32 R152, R8.reuse, R38, R152 ;  /* 0x000000260898723c */ /* 0x040fe20000001898 */
[----:B------:R-:W2:Y:S07]  /*1c9f0*/  LDSM.16.M88.4 R36, [R217+0x4800] ;  /* 0x00480000d924783b */ /* 0x000eae0000000200 */
[C---:B-1----:R-:W-:Y:S08]  /*1ca00*/  HMMA.16816.F32 R140, R8.reuse, R32, R140 ;  /* 0x00000020088c723c */ /* 0x042ff0000000188c */
[----:B------:R-:W-:Y:S01]  /*1ca10*/  HMMA.16816.F32 R64, R8, R34, R64 ;  /* 0x000000220840723c */ /* 0x000fe20000001840 */
[----:B------:R-:W1:Y:S07]  /*1ca20*/  LDSM.16.M88.4 R32, [R217+0x5000] ;  /* 0x00500000d920783b */ /* 0x000e6e0000000200 */
[C---:B----4-:R-:W-:Y:S08]  /*1ca30*/  HMMA.16816.F32 R16, R172.reuse, R4, R16 ;  /* 0x00000004ac10723c */ /* 0x050ff00000001810 */
[----:B------:R-:W-:Y:S01]  /*1ca40*/  HMMA.16816.F32 R12, R172, R6, R12 ;  /* 0x00000006ac0c723c */ /* 0x000fe2000000180c */
[----:B------:R-:W4:Y:S07]  /*1ca50*/  LDSM.16.M88.4 R4, [R217+0x7000] ;  /* 0x00700000d904783b */ /* 0x000f2e0000000200 */
[C---:B-----5:R-:W-:Y:S08]  /*1ca60*/  HMMA.16816.F32 R60, R8.reuse, R24, R60 ;  /* 0x00000018083c723c */ /* 0x060ff0000000183c */
[C---:B------:R-:W-:Y:S01]  /*1ca70*/  HMMA.16816.F32 R56, R8.reuse, R26, R56 ;  /* 0x0000001a0838723c */ /* 0x040fe20000001838 */
[----:B------:R-:W5:Y:S07]  /*1ca80*/  LDSM.16.M88.4 R24, [R217+0x5800] ;  /* 0x00580000d918783b */ /* 0x000f6e0000000200 */
[C---:B---3--:R-:W-:Y:S08]  /*1ca90*/  HMMA.16816.F32 R52, R8.reuse, R20, R52 ;  /* 0x000000140834723c */ /* 0x048ff00000001834 */
[C---:B------:R-:W-:Y:S01]  /*1caa0*/  HMMA.16816.F32 R44, R8.reuse, R22, R44 ;  /* 0x00000016082c723c */ /* 0x040fe2000000182c */
[----:B------:R-:W3:Y:S07]  /*1cab0*/  LDSM.16.M88.4 R20, [R217+0x6000] ;  /* 0x00600000d914783b */ /* 0x000eee0000000200 */
[C---:B------:R-:W-:Y:S08]  /*1cac0*/  HMMA.16816.F32 R40, R8.reuse, R164, R40 ;  /* 0x000000a40828723c */ /* 0x040ff00000001828 */
[----:B------:R-:W-:Y:S01]  /*1cad0*/  HMMA.16816.F32 R184, R8, R166, R184 ;  /* 0x000000a608b8723c */ /* 0x000fe200000018b8 */
[----:B------:R-:W3:Y:S04]  /*1cae0*/  LDSM.16.M88.4 R8, [R217+0x6800] ;  /* 0x00680000d908783b */ /* 0x000ee80000000200 */
[----:B------:R-:W3:Y:S03]  /*1caf0*/  LDSM.16.M88.4 R164, [R206+0x800] ;  /* 0x00080000cea4783b */ /* 0x000ee60000000200 */
[C---:B--2---:R-:W-:Y:S08]  /*1cb00*/  HMMA.16816.F32 R28, R172.reuse, R36, R28 ;  /* 0x00000024ac1c723c */ /* 0x044ff0000000181c */
[C---:B------:R-:W-:Y:S01]  /*1cb10*/  HMMA.16816.F32 R160, R172.reuse, R38, R160 ;  /* 0x00000026aca0723c */ /* 0x040fe200000018a0 */
[----:B------:R-:W2:Y:S07]  /*1cb20*/  LDSM.16.M88.4 R36, [R206+0x1000] ;  /* 0x00100000ce24783b */ /* 0x000eae0000000200 */
[C---:B-1----:R-:W-:Y:S08]  /*1cb30*/  HMMA.16816.F32 R156, R172.reuse, R32, R156 ;  /* 0x00000020ac9c723c */ /* 0x042ff0000000189c */
[C---:B------:R-:W-:Y:S01]  /*1cb40*/  HMMA.16816.F32 R152, R172.reuse, R34, R152 ;  /* 0x00000022ac98723c */ /* 0x040fe20000001898 */
[----:B------:R-:W-:Y:S07]  /*1cb50*/  LDSM.16.M88.4 R32, [R206+0x1800] ;  /* 0x00180000ce20783b */ /* 0x000fee0000000200 */
[C---:B----4-:R-:W-:Y:S08]  /*1cb60*/  HMMA.16816.F32 R52, R172.reuse, R4, R52 ;  /* 0x00000004ac34723c */ /* 0x050ff00000001834 */
[C---:B------:R-:W-:Y:S01]  /*1cb70*/  HMMA.16816.F32 R44, R172.reuse, R6, R44 ;  /* 0x00000006ac2c723c */ /* 0x040fe2000000182c */
[----:B------:R-:W1:Y:S07]  /*1cb80*/  LDSM.16.M88.4 R4, [R223+0x8000] ;  /* 0x00800000df04783b */ /* 0x000e6e0000000200 */
[C---:B-----5:R-:W-:Y:S08]  /*1cb90*/  HMMA.16816.F32 R148, R172.reuse, R24, R148 ;  /* 0x00000018ac94723c */ /* 0x060ff00000001894 */
[C---:B------:R-:W-:Y:S01]  /*1cba0*/  HMMA.16816.F32 R144, R172.reuse, R26, R144 ;  /* 0x0000001aac90723c */ /* 0x040fe20000001890 */
[----:B------:R-:W4:Y:S07]  /*1cbb0*/  LDSM.16.M88.4 R24, [R206+0x2000] ;  /* 0x00200000ce18783b */ /* 0x000f2e0000000200 */
[C---:B---3--:R-:W-:Y:S08]  /*1cbc0*/  HMMA.16816.F32 R140, R172.reuse, R20, R140 ;  /* 0x00000014ac8c723c */ /* 0x048ff0000000188c */
[----:B------:R-:W-:Y:S01]  /*1cbd0*/  HMMA.16816.F32 R64, R172, R22, R64 ;  /* 0x00000016ac40723c */ /* 0x000fe20000001840 */
[----:B------:R-:W3:Y:S07]  /*1cbe0*/  LDSM.16.M88.4 R20, [R206+0x2800] ;  /* 0x00280000ce14783b */ /* 0x000eee0000000200 */
[C---:B------:R-:W-:Y:S08]  /*1cbf0*/  HMMA.16816.F32 R16, R188.reuse, R168, R16 ;  /* 0x000000a8bc10723c */ /* 0x040ff00000001810 */
[----:B------:R-:W-:Y:S01]  /*1cc00*/  HMMA.16816.F32 R12, R188, R170, R12 ;  /* 0x000000aabc0c723c */ /* 0x000fe2000000180c */
[----:B------:R-:W-:Y:S07]  /*1cc10*/  LDSM.16.M88.4 R168, [R223+0xa000] ;  /* 0x00a00000dfa8783b */ /* 0x000fee0000000200 */
[C---:B------:R-:W-:Y:S08]  /*1cc20*/  HMMA.16816.F32 R60, R172.reuse, R8, R60 ;  /* 0x00000008ac3c723c */ /* 0x040ff0000000183c */
[----:B------:R-:W-:Y:S01]  /*1cc30*/  HMMA.16816.F32 R56, R172, R10, R56 ;  /* 0x0000000aac38723c */ /* 0x000fe20000001838 */
[----:B------:R-:W-:Y:S07]  /*1cc40*/  LDSM.16.M88.4 R8, [R206+0x3000] ;  /* 0x00300000ce08783b */ /* 0x000fee0000000200 */
[C---:B------:R-:W-:Y:S08]  /*1cc50*/  HMMA.16816.F32 R28, R188.reuse, R164, R28 ;  /* 0x000000a4bc1c723c */ /* 0x040ff0000000181c */
[C---:B------:R-:W-:Y:S01]  /*1cc60*/  HMMA.16816.F32 R160, R188.reuse, R166, R160 ;  /* 0x000000a6bca0723c */ /* 0x040fe200000018a0 */
[----:B------:R-:W-:Y:S07]  /*1cc70*/  LDSM.16.M88.4 R164, [R205] ;  /* 0x00000000cda4783b */ /* 0x000fee0000000200 */
[C---:B--2---:R-:W-:Y:S08]  /*1cc80*/  HMMA.16816.F32 R156, R188.reuse, R36, R156 ;  /* 0x00000024bc9c723c */ /* 0x044ff0000000189c */
[----:B------:R-:W-:Y:S01]  /*1cc90*/  HMMA.16816.F32 R152, R188, R38, R152 ;  /* 0x00000026bc98723c */ /* 0x000fe20000001898 */
[----:B------:R-:W2:Y:S07]  /*1cca0*/  LDSM.16.M88.4 R36, [R222+0x2000] ;  /* 0x00200000de24783b */ /* 0x000eae0000000200 */
[C---:B-1----:R-:W-:Y:S08]  /*1ccb0*/  HMMA.16816.F32 R16, R180.reuse, R4, R16 ;  /* 0x00000004b410723c */ /* 0x042ff00000001810 */
[----:B------:R-:W-:Y:S01]  /*1ccc0*/  HMMA.16816.F32 R12, R180, R6, R12 ;  /* 0x00000006b40c723c */ /* 0x000fe2000000180c */
[----:B------:R-:W-:Y:S07]  /*1ccd0*/  LDSM.16.M88.4 R4, [R206+0x4000] ;  /* 0x00400000ce04783b */ /* 0x000fee0000000200 */
[C---:B------:R-:W-:Y:S08]  /*1cce0*/  HMMA.16816.F32 R148, R188.reuse, R32, R148 ;  /* 0x00000020bc94723c */ /* 0x040ff00000001894 */
[C---:B------:R-:W-:Y:S01]  /*1ccf0*/  HMMA.16816.F32 R144, R188.reuse, R34, R144 ;  /* 0x00000022bc90723c */ /* 0x040fe20000001890 */
[----:B------:R-:W-:Y:S07]  /*1cd00*/  LDSM.16.M88.4 R32, [R204] ;  /* 0x00000000cc20783b */ /* 0x000fee0000000200 */
[C---:B----4-:R-:W-:Y:S08]  /*1cd10*/  HMMA.16816.F32 R140, R188.reuse, R24, R140 ;  /* 0x00000018bc8c723c */ /* 0x050ff0000000188c */
[C---:B------:R-:W-:Y:S01]  /*1cd20*/  HMMA.16816.F32 R64, R188.reuse, R26, R64 ;  /* 0x0000001abc40723c */ /* 0x040fe20000001840 */
[----:B------:R-:W-:Y:S07]  /*1cd30*/  LDSM.16.M88.4 R24, [R220+0x2000] ;  /* 0x00200000dc18783b */ /* 0x000fee0000000200 */
[C---:B---3--:R-:W-:Y:S08]  /*1cd40*/  HMMA.16816.F32 R60, R188.reuse, R20, R60 ;  /* 0x00000014bc3c723c */ /* 0x048ff0000000183c */
[----:B------:R-:W-:Y:S01]  /*1cd50*/  HMMA.16816.F32 R56, R188, R22, R56 ;  /* 0x00000016bc38723c */ /* 0x000fe20000001838 */
[----:B------:R-:W1:Y:S07]  /*1cd60*/  LDSM.16.M88.4 R20, [R217+0x8000] ;  /* 0x00800000d914783b */ /* 0x000e6e0000000200 */
[C---:B------:R-:W-:Y:S08]  /*1cd70*/  HMMA.16816.F32 R40, R172.reuse, R176, R40 ;  /* 0x000000b0ac28723c */ /* 0x040ff00000001828 */
[----:B------:R-:W-:Y:S01]  /*1cd80*/  HMMA.16816.F32 R184, R172, R178, R184 ;  /* 0x000000b2acb8723c */ /* 0x000fe200000018b8 */
[----:B------:R-:W3:Y:S04]  /*1cd90*/  LDSM.16.M88.4 R176, [R223+0x9000] ;  /* 0x00900000dfb0783b */ /* 0x000ee80000000200 */
[----:B------:R-:W-:Y:S03]  /*1cda0*/  LDSM.16.M88.4 R172, [R223+0x9800] ;  /* 0x00980000dfac783b */ /* 0x000fe60000000200 */
[----:B--2---:R-:W-:Y:S08]  /*1cdb0*/  HMMA.16816.F32 R16, R36, R164, R16 ;  /* 0x000000a42410723c */ /* 0x004ff00000001810 */
[----:B------:R-:W-:Y:S08]  /*1cdc0*/  HMMA.16816.F32 R28, R180, R192, R28 ;  /* 0x000000c0b41c723c */ /* 0x000ff0000000181c */
[----:B------:R-:W-:Y:S01]  /*1cdd0*/  HMMA.16816.F32 R12, R36, R166, R12 ;  /* 0x000000a6240c723c */ /* 0x000fe2000000180c */
[----:B------:R-:W-:Y:S07]  /*1cde0*/  LDSM.16.M88.4 R164, [R223+0xa800] ;  /* 0x00a80000dfa4783b */ /* 0x000fee0000000200 */
[----:B------:R-:W-:Y:S08]  /*1cdf0*/  HMMA.16816.F32 R160, R180, R194, R160 ;  /* 0x000000c2b4a0723c */ /* 0x000ff000000018a0 */
[C---:B------:R-:W-:Y:S08]  /*1ce00*/  HMMA.16816.F32 R52, R188.reuse, R8, R52 ;  /* 0x00000008bc34723c */ /* 0x040ff00000001834 */
[C---:B------:R-:W-:Y:S01]  /*1ce10*/  HMMA.16816.F32 R44, R188.reuse, R10, R44 ;  /* 0x0000000abc2c723c */ /* 0x040fe2000000182c */
[----:B------:R-:W2:Y:S07]  /*1ce20*/  LDSM.16.M88.4 R8, [R219+0x2000] ;  /* 0x00200000db08783b */ /* 0x000eae0000000200 */
[C---:B------:R-:W-:Y:S08]  /*1ce30*/  HMMA.16816.F32 R40, R188.reuse, R196, R40 ;  /* 0x000000c4bc28723c */ /* 0x040ff00000001828 */
[----:B------:R-:W-:Y:S01]  /*1ce40*/  HMMA.16816.F32 R188, R188, R198, R184 ;  /* 0x000000c6bcbc723c */ /* 0x000fe200000018b8 */
[----:B------:R-:W4:Y:S07]  /*1ce50*/  LDSM.16.M88.4 R184, [R217+0x8800] ;  /* 0x00880000d9b8783b */ /* 0x000f2e0000000200 */
[----:B-1----:R-:W-:Y:S08]  /*1ce60*/  HMMA.16816.F32 R16, R24, R20, R16 ;  /* 0x000000141810723c */ /* 0x002ff00000001810 */
[----:B------:R-:W-:Y:S08]  /*1ce70*/  HMMA.16816.F32 R28, R36, R32, R28 ;  /* 0x00000020241c723c */ /* 0x000ff0000000181c */
[----:B------:R-:W-:Y:S01]  /*1ce80*/  HMMA.16816.F32 R12, R24, R22, R12 ;  /* 0x00000016180c723c */ /* 0x000fe2000000180c */
[----:B------:R-:W-:Y:S07]  /*1ce90*/  LDSM.16.M88.4 R20, [R206+0x4800] ;  /* 0x00480000ce14783b */ /* 0x000fee0000000200 */
[----:B------:R-:W-:Y:S01]  /*1cea0*/  HMMA.16816.F32 R160, R36, R34, R160 ;  /* 0x0000002224a0723c */ /* 0x000fe200000018a0 */
[----:B------:R-:W1:Y:S07]  /*1ceb0*/  LDSM.16.M88.4 R32, [R203] ;  /* 0x00000000cb20783b */ /* 0x000e6e0000000200 */
[C---:B---3--:R-:W-:Y:S08]  /*1cec0*/  HMMA.16816.F32 R156, R180.reuse, R176, R156 ;  /* 0x000000b0b49c723c */ /* 0x048ff0000000189c */
[----:B------:R-:W-:Y:S08]  /*1ced0*/  HMMA.16816.F32 R152, R180, R178, R152 ;  /* 0x000000b2b498723c */ /* 0x000ff00000001898 */
[C---:B--2---:R-:W-:Y:S08]  /*1cee0*/  HMMA.16816.F32 R16, R8.reuse, R4, R16 ;  /* 0x000000040810723c */ /* 0x044ff00000001810 */
[----:B------:R-:W-:Y:S01]  /*1cef0*/  HMMA.16816.F32 R12, R8, R6, R12 ;  /* 0x00000006080c723c */ /* 0x000fe2000000180c */
[----:B------:R-:W2:Y:S07]  /*1cf00*/  LDSM.16.M88.4 R4, [R217+0x9000] ;  /* 0x00900000d904783b */ /* 0x000eae0000000200 */
[----:B----4-:R-:W-:Y:S08]  /*1cf10*/  HMMA.16816.F32 R28, R24, R184, R28 ;  /* 0x000000b8181c723c */ /* 0x010ff0000000181c */
[C---:B-1----:R-:W-:Y:S08]  /*1cf20*/  HMMA.16816.F32 R156, R36.reuse, R32, R156 ;  /* 0x00000020249c723c */ /* 0x042ff0000000189c */
[----:B------:R-:W-:Y:S01]  /*1cf30*/  HMMA.16816.F32 R152, R36, R34, R152 ;  /* 0x000000222498723c */ /* 0x000fe20000001898 */
[-C--:B------:R-:W-:Y:S01]  /*1cf40*/  FMUL.FTZ R16, R16, R49.reuse ;  /* 0x0000003110107220 */ /* 0x080fe20000410000 */
[----:B------:R-:W-:Y:S01]  /*1cf50*/  LDSM.16.M88.4 R32, [R206+0x5000] ;  /* 0x00500000ce20783b */ /* 0x000fe20000000200 */
[----:B------:R-:W-:-:S02]  /*1cf60*/  FMUL.FTZ R17, R17, R49 ;  /* 0x0000003111117220 */ /* 0x000fc40000410000 */
[----:B------:R-:W-:-:S03]  /*1cf70*/  FMUL.FTZ R18, R18, R49 ;  /* 0x0000003112127220 */ /* 0x000fc60000410000 */
[----:B------:R-:W-:Y:S01]  /*1cf80*/  HMMA.16816.F32 R60, R180, R164, R60 ;  /* 0x000000a4b43c723c */ /* 0x000fe2000000183c */
[----:B------:R-:W-:-:S07]  /*1cf90*/  FMUL.FTZ R19, R19, R49 ;  /* 0x0000003113137220 */ /* 0x000fce0000410000 */
[C---:B------:R-:W-:Y:S01]  /*1cfa0*/  HMMA.16816.F32 R56, R180.reuse, R166, R56 ;  /* 0x000000a6b438723c */ /* 0x040fe20000001838 */
[----:B------:R-:W1:Y:S01]  /*1cfb0*/  LDSM.16.M88.4 R164, [R202] ;  /* 0x00000000caa4783b */ /* 0x000e620000000200 */
[----:B------:R-:W-:Y:S06]  /*1cfc0*/  MUFU.TANH R133, R16 ;  /* 0x0000001000857308 */ /* 0x000fec0000002400 */
[----:B------:R-:W-:Y:S02]  /*1cfd0*/  HMMA.16816.F32 R140, R180, R168, R140 ;  /* 0x000000a8b48c723c */ /* 0x000fe4000000188c */
[----:B------:R-:W3:Y:S08]  /*1cfe0*/  MUFU.TANH R137, R17 ;  /* 0x0000001100897308 */ /* 0x000ef00000002400 */
[----:B------:R-:W-:Y:S01]  /*1cff0*/  MUFU.TANH R136, R18 ;  /* 0x0000001200887308 */ /* 0x000fe20000002400 */
[----:B------:R-:W-:Y:S07]  /*1d000*/  HMMA.16816.F32 R28, R8, R20, R28 ;  /* 0x00000014081c723c */ /* 0x000fee000000181c */
[----:B------:R4:W5:Y:S01]  /*1d010*/  MUFU.TANH R168, R19 ;  /* 0x0000001300a87308 */ /* 0x0009620000002400 */
[----:B------:R-:W-:Y:S01]  /*1d020*/  HMMA.16816.F32 R148, R180, R172, R148 ;  /* 0x000000acb494723c */ /* 0x000fe20000001894 */
[----:B------:R-:W-:-:S02]  /*1d030*/  FMUL.FTZ R12, R12, R49 ;  /* 0x000000310c0c7220 */ /* 0x000fc40000410000 */
[-C--:B------:R-:W-:Y:S01]  /*1d040*/  FMUL.FTZ R13, R13, R49.reuse ;  /* 0x000000310d0d7220 */ /* 0x080fe20000410000 */
[----:B----4-:R-:W4:Y:S04]  /*1d050*/  LDSM.16.M88.4 R16, [R223+0xb000] ;  /* 0x00b00000df10783b */ /* 0x010f280000000200 */
[----:B------:R-:W-:Y:S01]  /*1d060*/  HMMA.16816.F32 R144, R180, R174, R144 ;  /* 0x000000aeb490723c */ /* 0x000fe20000001890 */
[-C--:B------:R-:W-:Y:S02]  /*1d070*/  FMUL.FTZ R14, R14, R49.reuse ;  /* 0x000000310e0e7220 */ /* 0x080fe40000410000 */
[----:B------:R-:W-:-:S05]  /*1d080*/  FMUL.FTZ R15, R15, R49 ;  /* 0x000000310f0f7220 */ /* 0x000fca0000410000 */
[C---:B--2---:R-:W-:Y:S01]  /*1d090*/  HMMA.16816.F32 R156, R24.reuse, R4, R156 ;  /* 0x00000004189c723c */ /* 0x044fe2000000189c */
[----:B------:R-:W2:Y:S07]  /*1d0a0*/  MUFU.TANH R169, R12 ;  /* 0x0000000c00a97308 */ /* 0x000eae0000002400 */
[----:B------:R-:W-:Y:S01]  /*1d0b0*/  HMMA.16816.F32 R152, R24, R6, R152 ;  /* 0x000000061898723c */ /* 0x000fe20000001898 */
[----:B------:R-:W1:Y:S01]  /*1d0c0*/  LDSM.16.M88.4 R4, [R201] ;  /* 0x00000000c904783b */ /* 0x000e620000000200 */
[----:B------:R-:W1:Y:S06]  /*1d0d0*/  MUFU.TANH R172, R14 ;  /* 0x0000000e00ac7308 */ /* 0x000e6c0000002400 */
[----:B------:R-:W-:Y:S02]  /*1d0e0*/  HMMA.16816.F32 R64, R180, R170, R64 ;  /* 0x000000aab440723c */ /* 0x000fe40000001840 */
[----:B------:R-:W1:Y:S08]  /*1d0f0*/  MUFU.TANH R170, R13 ;  /* 0x0000000d00aa7308 */ /* 0x000e700000002400 */
[----:B------:R2:W1:Y:S01]  /*1d100*/  MUFU.TANH R173, R15 ;  /* 0x0000000f00ad7308 */ /* 0x0004620000002400 */
[----:B------:R-:W-:-:S02]  /*1d110*/  FMUL.FTZ R28, R28, R49 ;  /* 0x000000311c1c7220 */ /* 0x000fc40000410000 */
[-C--:B------:R-:W-:Y:S01]  /*1d120*/  FMUL.FTZ R29, R29, R49.reuse ;  /* 0x000000311d1d7220 */ /* 0x080fe20000410000 */
[----:B--2---:R-:W2:Y:S01]  /*1d130*/  LDSM.16.M88.4 R12, [R217+0x9800] ;  /* 0x00980000d90c783b */ /* 0x004ea20000000200 */
[-C--:B------:R-:W-:Y:S02]  /*1d140*/  FMUL.FTZ R30, R30, R49.reuse ;  /* 0x000000311e1e7220 */ /* 0x080fe40000410000 */
[-C--:B------:R-:W-:Y:S01]  /*1d150*/  FMUL.FTZ R31, R31, R49.reuse ;  /* 0x000000311f1f7220 */ /* 0x080fe20000410000 */
[----:B------:R-:W-:Y:S01]  /*1d160*/  HMMA.16816.F32 R160, R24, R186, R160 ;  /* 0x000000ba18a0723c */ /* 0x000fe200000018a0 */
[----:B------:R-:W-:Y:S07]  /*1d170*/  MUFU.TANH R171, R28 ;  /* 0x0000001c00ab7308 */ /* 0x000fee0000002400 */
[C---:B-1----:R-:W-:Y:S01]  /*1d180*/  HMMA.16816.F32 R148, R36.reuse, R164, R148 ;  /* 0x000000a42494723c */ /* 0x042fe20000001894 */
[----:B------:R-:W-:Y:S07]  /*1d190*/  MUFU.TANH R174, R29 ;  /* 0x0000001d00ae7308 */ /* 0x000fee0000002400 */
[----:B------:R-:W-:Y:S01]  /*1d1a0*/  HMMA.16816.F32 R144, R36, R166, R144 ;  /* 0x000000a62490723c */ /* 0x000fe20000001890 */
[----:B------:R-:W1:Y:S08]  /*1d1b0*/  MUFU.TANH R175, R30 ;  /* 0x0000001e00af7308 */ /* 0x000e700000002400 */
[----:B------:R1:W1:Y:S01]  /*1d1c0*/  MUFU.TANH R177, R31 ;  /* 0x0000001f00b17308 */ /* 0x0002620000002400 */
[C---:B----4-:R-:W-:Y:S08]  /*1d1d0*/  HMMA.16816.F32 R52, R180.reuse, R16, R52 ;  /* 0x00000010b434723c */ /* 0x050ff00000001834 */
[----:B------:R-:W-:Y:S01]  /*1d1e0*/  HMMA.16816.F32 R44, R180, R18, R44 ;  /* 0x00000012b42c723c */ /* 0x000fe2000000182c */
[----:B------:R-:W-:Y:S04]  /*1d1f0*/  LDSM.16.M88.4 R16, [R206+0x5800] ;  /* 0x00580000ce10783b */ /* 0x000fe80000000200 */
[----:B-1----:R-:W1:Y:S03]  /*1d200*/  LDSM.16.M88.4 R28, [R217+0xa000] ;  /* 0x00a00000d91c783b */ /* 0x002e660000000200 */
[----:B------:R-:W-:Y:S08]  /*1d210*/  HMMA.16816.F32 R140, R36, R4, R140 ;  /* 0x00000004248c723c */ /* 0x000ff0000000188c */
[----:B------:R-:W-:Y:S01]  /*1d220*/  HMMA.16816.F32 R160, R8, R22, R160 ;  /* 0x0000001608a0723c */ /* 0x000fe200000018a0 */
[----:B------:R-:W4:Y:S07]  /*1d230*/  LDSM.16.M88.4 R20, [R200] ;  /* 0x00000000c814783b */ /* 0x000f2e0000000200 */
[C---:B--2---:R-:W-:Y:S08]  /*1d240*/  HMMA.16816.F32 R148, R24.reuse, R12, R148 ;  /* 0x0000000c1894723c */ /* 0x044ff00000001894 */
[----:B------:R-:W-:Y:S01]  /*1d250*/  HMMA.16816.F32 R144, R24, R14, R144 ;  /* 0x0000000e1890723c */ /* 0x000fe20000001890 */
[----:B------:R-:W2:Y:S07]  /*1d260*/  LDSM.16.M88.4 R12, [R223+0xb800] ;  /* 0x00b80000df0c783b */ /* 0x000eae0000000200 */
[----:B------:R-:W-:Y:S01]  /*1d270*/  HMMA.16816.F32 R64, R36, R6, R64 ;  /* 0x000000062440723c */ /* 0x000fe20000001840 */
[----:B------:R-:W2:Y:S07]  /*1d280*/  LDSM.16.M88.4 R4, [R206+0x6000] ;  /* 0x00600000ce04783b */ /* 0x000eae0000000200 */
[----:B-1----:R-:W-:Y:S08]  /*1d290*/  HMMA.16816.F32 R140, R24, R28, R140 ;  /* 0x0000001c188c723c */ /* 0x002ff0000000188c */
[C---:B------:R-:W-:Y:S08]  /*1d2a0*/  HMMA.16816.F32 R148, R8.reuse, R16, R148 ;  /* 0x000000100894723c */ /* 0x040ff00000001894 */
[----:B------:R-:W-:Y:S01]  /*1d2b0*/  HMMA.16816.F32 R144, R8, R18, R144 ;  /* 0x000000120890723c */ /* 0x000fe20000001890 */
[----:B------:R-:W1:Y:S07]  /*1d2c0*/  LDSM.16.M88.4 R16, [R217+0xa800] ;  /* 0x00a80000d910783b */ /* 0x000e6e0000000200 */
[----:B------:R-:W-:Y:S01]  /*1d2d0*/  HMMA.16816.F32 R64, R24, R30, R64 ;  /* 0x0000001e1840723c */ /* 0x000fe20000001840 */
[----:B------:R-:W1:Y:S07]  /*1d2e0*/  LDSM.16.M88.4 R28, [R139] ;  /* 0x000000008b1c783b */ /* 0x000e6e0000000200 */
[----:B----4-:R-:W-:Y:S08]  /*1d2f0*/  HMMA.16816.F32 R60, R36, R20, R60 ;  /* 0x00000014243c723c */ /* 0x010ff0000000183c */
[----:B--2---:R-:W-:Y:S01]  /*1d300*/  HMMA.16816.F32 R40, R180, R12, R40 ;  /* 0x0000000cb428723c */ /* 0x004fe20000001828 */
[----:B------:R-:W2:Y:S07]  /*1d310*/  S2R R12, SR_TID.X ;  /* 0x00000000000c7919 */ /* 0x000eae0000002100 */
[----:B------:R-:W-:Y:S08]  /*1d320*/  HMMA.16816.F32 R140, R8, R4, R140 ;  /* 0x00000004088c723c */ /* 0x000ff0000000188c */
[----:B------:R-:W-:Y:S01]  /*1d330*/  HMMA.16816.F32 R56, R36, R22, R56 ;  /* 0x000000162438723c */ /* 0x000fe20000001838 */
[----:B------:R-:W4:Y:S07]  /*1d340*/  LDSM.16.M88.4 R20, [R206+0x6800] ;  /* 0x00680000ce14783b */ /* 0x000f2e0000000200 */
[----:B------:R-:W-:Y:S01]  /*1d350*/  HMMA.16816.F32 R64, R8, R6, R64 ;  /* 0x000000060840723c */ /* 0x000fe20000001840 */
[----:B------:R-:W3:Y:S01]  /*1d360*/  LDSM.16.M88.4 R4, [R217+0xb000] ;  /* 0x00b00000d904783b */ /* 0x000ee20000000200 */
[----:B------:R-:W-:-:S02]  /*1d370*/  FMUL.FTZ R147, R147, R49 ;  /* 0x0000003193937220 */ /* 0x000fc40000410000 */
[----:B--2---:R-:W-:-:S04]  /*1d380*/  IMAD.SHL.U32 R12, R12, 0x2, RZ ;  /* 0x000000020c0c7824 */ /* 0x004fc800078e00ff */
[----:B-1----:R-:W-:Y:S01]  /*1d390*/  HMMA.16816.F32 R60, R24, R16, R60 ;  /* 0x00000010183c723c */ /* 0x002fe2000000183c */
[----:B------:R-:W-:Y:S01]  /*1d3a0*/  FMUL.FTZ R140, R140, R49 ;  /* 0x000000318c8c7220 */ /* 0x000fe20000410000 */
[----:B------:R-:W-:Y:S06]  /*1d3b0*/  MUFU.TANH R167, R147 ;  /* 0x0000009300a77308 */ /* 0x000fec0000002400 */
[----:B------:R-:W-:Y:S02]  /*1d3c0*/  HMMA.16816.F32 R188, R180, R14, R188 ;  /* 0x0000000eb4bc723c */ /* 0x000fe400000018bc */
[----:B------:R1:W-:Y:S06]  /*1d3d0*/  MUFU.TANH R147, R140 ;  /* 0x0000008c00937308 */ /* 0x0003ec0000002400 */
[----:B------:R-:W-:Y:S08]  /*1d3e0*/  HMMA.16816.F32 R52, R36, R28, R52 ;  /* 0x0000001c2434723c */ /* 0x000ff00000001834 */
[----:B------:R-:W-:Y:S01]  /*1d3f0*/  HMMA.16816.F32 R156, R8, R32, R156 ;  /* 0x00000020089c723c */ /* 0x000fe2000000189c */
[----:B-1----:R-:W-:-:S02]  /*1d400*/  LOP3.LUT R140, R12, 0x6, RZ, 0xc0, !PT ;  /* 0x000000060c8c7812 */ /* 0x002fc400078ec0ff */
[----:B------:R-:W1:Y:S05]  /*1d410*/  LDSM.16.M88.4 R12, [R138] ;  /* 0x000000008a0c783b */ /* 0x000e6a0000000200 */
[----:B------:R-:W-:Y:S01]  /*1d420*/  HMMA.16816.F32 R56, R24, R18, R56 ;  /* 0x000000121838723c */ /* 0x000fe20000001838 */
[----:B------:R-:W-:Y:S02]  /*1d430*/  IMAD R140, R240, 0x80, R140 ;  /* 0x00000080f08c7824 */ /* 0x000fe400078e028c */
[-C--:B------:R-:W-:Y:S02]  /*1d440*/  FMUL.FTZ R32, R161, R49.reuse ;  /* 0x00000031a1207220 */ /* 0x080fe40000410000 */
[----:B------:R-:W-:Y:S01]  /*1d450*/  FMUL.FTZ R160, R160, R49 ;  /* 0x00000031a0a07220 */ /* 0x000fe20000410000 */
[----:B------:R-:W-:-:S02]  /*1d460*/  IADD3 R16, R140, 0x1, RZ ;  /* 0x000000018c107810 */ /* 0x000fc40007ffe0ff */
[----:B------:R-:W-:Y:S01]  /*1d470*/  HMMA.16816.F32 R152, R8, R34, R152 ;  /* 0x000000220898723c */ /* 0x000fe20000001898 */
[-C--:B------:R-:W-:Y:S02]  /*1d480*/  FMUL.FTZ R33, R162, R49.reuse ;  /* 0x00000031a2217220 */ /* 0x080fe40000410000 */
[----:B------:R-:W-:-:S05]  /*1d490*/  FMUL.FTZ R161, R163, R49 ;  /* 0x00000031a3a17220 */ /* 0x000fca0000410000 */
[----:B----4-:R-:W-:Y:S01]  /*1d4a0*/  HMMA.16816.F32 R60, R8, R20, R60 ;  /* 0x00000014083c723c */ /* 0x010fe2000000183c */
[C---:B------:R-:W-:Y:S02]  /*1d4b0*/  ISETP.GE.AND P6, PT, R16.reuse, R0, PT ;  /* 0x000000001000720c */ /* 0x040fe40003fc6270 */
[----:B------:R-:W-:Y:S01]  /*1d4c0*/  ISETP.GE.AND P4, PT, R16, R2, PT ;  /* 0x000000021000720c */ /* 0x000fe20003f86270 */
[-C--:B------:R-:W-:Y:S01]  /*1d4d0*/  FMUL.FTZ R34, R156, R49.reuse ;  /* 0x000000319c227220 */ /* 0x080fe20000410000 */
[----:B------:R-:W-:Y:S01]  /*1d4e0*/  MUFU.TANH R160, R160 ;  /* 0x000000a000a07308 */ /* 0x000fe20000002400 */
[-C--:B------:R-:W-:Y:S02]  /*1d4f0*/  FMUL.FTZ R35, R157, R49.reuse ;  /* 0x000000319d237220 */ /* 0x080fe40000410000 */
[----:B---3--:R-:W-:Y:S01]  /*1d500*/  HMMA.16816.F32 R52, R24, R4, R52 ;  /* 0x000000041834723c */ /* 0x008fe20000001834 */
[-C--:B------:R-:W-:Y:S01]  /*1d510*/  FMUL.FTZ R156, R158, R49.reuse ;  /* 0x000000319e9c7220 */ /* 0x080fe20000410000 */
[----:B------:R-:W-:Y:S01]  /*1d520*/  FSEL R179, R137, -INF , !P6 ;  /* 0xff80000089b37808 */ /* 0x000fe20007000000 */
[-C--:B------:R-:W-:Y:S01]  /*1d530*/  FMUL.FTZ R157, R159, R49.reuse ;  /* 0x000000319f9d7220 */ /* 0x080fe20000410000 */
[----:B-----5:R-:W-:Y:S01]  /*1d540*/  FSEL R180, R168, -INF , !P4 ;  /* 0xff800000a8b47808 */ /* 0x020fe20006000000 */
[----:B------:R-:W-:Y:S03]  /*1d550*/  MUFU.TANH R32, R32 ;  /* 0x0000002000207308 */ /* 0x000fe60000002400 */
[----:B------:R-:W-:Y:S01]  /*1d560*/  HMMA.16816.F32 R44, R36, R30, R44 ;  /* 0x0000001e242c723c */ /* 0x000fe2000000182c */
[C---:B------:R-:W-:Y:S01]  /*1d570*/  IADD3 R5, R140.reuse, 0x8, RZ ;  /* 0x000000088c057810 */ /* 0x040fe20007ffe0ff */
[-C--:B------:R-:W-:Y:S01]  /*1d580*/  FMUL.FTZ R65, R65, R49.reuse ;  /* 0x0000003141417220 */ /* 0x080fe20000410000 */
[----:B------:R-:W-:Y:S01]  /*1d590*/  IADD3 R4, R140, 0x9, RZ ;  /* 0x000000098c047810 */ /* 0x000fe20007ffe0ff */
[----:B------:R-:W-:Y:S01]  /*1d5a0*/  FMUL.FTZ R66, R66, R49 ;  /* 0x0000003142427220 */ /* 0x000fe20000410000 */
[----:B------:R-:W2:Y:S03]  /*1d5b0*/  MUFU.TANH R33, R33 ;  /* 0x0000002100217308 */ /* 0x000ea60000002400 */
[----:B------:R-:W-:Y:S01]  /*1d5c0*/  HMMA.16816.F32 R56, R8, R22, R56 ;  /* 0x000000160838723c */ /* 0x000fe20000001838 */
[----:B------:R-:W3:Y:S01]  /*1d5d0*/  LDSM.16.M88.4 R20, [R217+0xb800] ;  /* 0x00b80000d914783b */ /* 0x000ee20000000200 */
[----:B------:R-:W-:-:S03]  /*1d5e0*/  ISETP.GE.AND P5, PT, R5, R0, PT ;  /* 0x000000000500720c */ /* 0x000fc60003fa6270 */
[----:B------:R-:W4:Y:S01]  /*1d5f0*/  MUFU.TANH R161, R161 ;  /* 0x000000a100a17308 */ /* 0x000f220000002400 */
[----:B------:R-:W-:Y:S01]  /*1d600*/  ISETP.GE.AND P3, PT, R5, R2, PT ;  /* 0x000000020500720c */ /* 0x000fe20003f66270 */
[-C--:B------:R-:W-:Y:S01]  /*1d610*/  FMUL.FTZ R64, R64, R49.reuse ;  /* 0x0000003140407220 */ /* 0x080fe20000410000 */
[C---:B------:R-:W-:Y:S01]  /*1d620*/  ISETP.GE.AND P6, PT, R4.reuse, R0, PT ;  /* 0x000000000400720c */ /* 0x040fe20003fc6270 */
[----:B------:R-:W-:Y:S01]  /*1d630*/  FMUL.FTZ R67, R67, R49 ;  /* 0x0000003143437220 */ /* 0x000fe20000410000 */
[----:B------:R-:W-:Y:S01]  /*1d640*/  ISETP.GE.AND P4, PT, R4, R2, PT ;  /* 0x000000020400720c */ /* 0x000fe20003f86270 */
[----:B------:R-:W5:Y:S01]  /*1d650*/  LDSM.16.M88.4 R16, [R206+0x7000] ;  /* 0x00700000ce10783b */ /* 0x000f620000000200 */
[C---:B------:R-:W-:Y:S02]  /*1d660*/  IADD3 R5, R140.reuse, 0x10, RZ ;  /* 0x000000108c057810 */ /* 0x040fe40007ffe0ff */
[----:B------:R-:W-:Y:S01]  /*1d670*/  IADD3 R4, R140, 0x11, RZ ;  /* 0x000000118c047810 */ /* 0x000fe20007ffe0ff */
[----:B------:R-:W-:Y:S01]  /*1d680*/  MUFU.TANH R34, R34 ;  /* 0x0000002200227308 */ /* 0x000fe20000002400 */
[----:B------:R-:W-:-:S02]  /*1d690*/  FSEL R182, R169, -INF , !P5 ;  /* 0xff800000a9b67808 */ /* 0x000fc40006800000 */
[----:B------:R-:W-:Y:S02]  /*1d6a0*/  FSEL R183, R172, -INF , !P3 ;  /* 0xff800000acb77808 */ /* 0x000fe40005800000 */
[----:B------:R-:W-:Y:S02]  /*1d6b0*/  FSEL R181, R170, -INF , !P6 ;  /* 0xff800000aab57808 */ /* 0x000fe40007000000 */
[----:B------:R-:W-:Y:S01]  /*1d6c0*/  FSEL R184, R173, -INF , !P4 ;  /* 0xff800000adb87808 */ /* 0x000fe20006000000 */
[----:B------:R-:W-:Y:S01]  /*1d6d0*/  MUFU.TANH R35, R35 ;  /* 0x0000002300237308 */ /* 0x000fe20000002400 */
[C---:B------:R-:W-:Y:S02]  /*1d6e0*/  ISETP.GE.AND P5, PT, R5.reuse, R0, PT ;  /* 0x000000000500720c */ /* 0x040fe40003fa6270 */
[----:B------:R-:W-:Y:S02]  /*1d6f0*/  ISETP.GE.AND P3, PT, R5, R2, PT ;  /* 0x000000020500720c */ /* 0x000fe40003f66270 */
[----:B------:R-:W-:-:S02]  /*1d700*/  ISETP.GE.AND P6, PT, R4, R0, PT ;  /* 0x000000000400720c */ /* 0x000fc40003fc6270 */
[----:B------:R-:W-:Y:S01]  /*1d710*/  ISETP.GE.AND P4, PT, R4, R2, PT ;  /* 0x000000020400720c */ /* 0x000fe20003f86270 */
[----:B------:R-:W1:Y:S01]  /*1d720*/  MUFU.TANH R156, R156 ;  /* 0x0000009c009c7308 */ /* 0x000e620000002400 */
[C---:B------:R-:W-:Y:S02]  /*1d730*/  IADD3 R5, R140.reuse, 0x18, RZ ;  /* 0x000000188c057810 */ /* 0x040fe40007ffe0ff */
[----:B------:R-:W-:-:S05]  /*1d740*/  IADD3 R4, R140, 0x19, RZ ;  /* 0x000000198c047810 */ /* 0x000fca0007ffe0ff */
[----:B------:R-:W2:Y:S01]  /*1d750*/  MUFU.TANH R157, R157 ;  /* 0x0000009d009d7308 */ /* 0x000ea20000002400 */
[----:B------:R-:W-:Y:S02]  /*1d760*/  FSEL R178, R175, -INF , !P3 ;  /* 0xff800000afb27808 */ /* 0x000fe40005800000 */
[----:B------:R-:W-:Y:S02]  /*1d770*/  FSEL R177, R177, -INF , !P4 ;  /* 0xff800000b1b17808 */ /* 0x000fe40006000000 */
[----:B------:R-:W-:-:S03]  /*1d780*/  ISETP.GE.AND P3, PT, R5, R2, PT ;  /* 0x000000020500720c */ /* 0x000fc60003f66270 */
[----:B------:R3:W-:Y:S01]  /*1d790*/  MUFU.TANH R162, R65 ;  /* 0x0000004100a27308 */ /* 0x0007e20000002400 */
[----:B------:R-:W-:Y:S01]  /*1d7a0*/  ISETP.GE.AND P4, PT, R4, R2, PT ;  /* 0x000000020400720c */ /* 0x000fe20003f86270 */
[----:B-1----:R-:W-:Y:S01]  /*1d7b0*/  HMMA.16816.F32 R40, R36, R12, R40 ;  /* 0x0000000c2428723c */ /* 0x002fe20000001828 */
[----:B------:R-:W-:-:S05]  /*1d7c0*/  FMUL.FTZ R152, R152, R49 ;  /* 0x0000003198987220 */ /* 0x000fca0000410000 */
[----:B------:R1:W-:Y:S01]  /*1d7d0*/  MUFU.TANH R164, R66 ;  /* 0x0000004200a47308 */ /* 0x0003e20000002400 */
[----:B------:R-:W-:Y:S01]  /*1d7e0*/  FMUL.FTZ R13, R63, R49 ;  /* 0x000000313f0d7220 */ /* 0x000fe20000410000 */
[----:B--2---:R-:W-:Y:S02]  /*1d7f0*/  FSEL R63, R33, -INF , !P3 ;  /* 0xff800000213f7808 */ /* 0x004fe40005800000 */
[----:B---3--:R-:W-:Y:S02]  /*1d800*/  FSEL R65, R174, -INF , !P6 ;  /* 0xff800000ae417808 */ /* 0x008fe40007000000 */
[----:B------:R-:W-:Y:S02]  /*1d810*/  ISETP.GE.AND P6, PT, R4, R0, PT ;  /* 0x000000000400720c */ /* 0x000fe40003fc6270 */
[----:B------:R-:W-:Y:S02]  /*1d820*/  IADD3 R4, R140, 0x21, RZ ;  /* 0x000000218c047810 */ /* 0x000fe40007ffe0ff */
[----:B-1----:R-:W-:-:S02]  /*1d830*/  FSEL R66, R171, -INF , !P5 ;  /* 0xff800000ab427808 */ /* 0x002fc40006800000 */
[----:B------:R-:W-:Y:S02]  /*1d840*/  ISETP.GE.AND P5, PT, R5, R0, PT ;  /* 0x000000000500720c */ /* 0x000fe40003fa6270 */
[----:B------:R-:W-:Y:S01]  /*1d850*/  IADD3 R5, R140, 0x20, RZ ;  /* 0x000000208c057810 */ /* 0x000fe20007ffe0ff */
[----:B------:R1:W-:Y:S01]  /*1d860*/  MUFU.TANH R158, R64 ;  /* 0x00000040009e7308 */ /* 0x0003e20000002400 */
[----:B----4-:R-:W-:Y:S02]  /*1d870*/  FSEL R31, R161, -INF , !P4 ;  /* 0xff800000a11f7808 */ /* 0x010fe40006000000 */
[-C--:B------:R-:W-:Y:S02]  /*1d880*/  ISETP.GE.AND P3, PT, R5, R2.reuse, PT ;  /* 0x000000020500720c */ /* 0x080fe40003f66270 */
[----:B------:R-:W-:-:S03]  /*1d890*/  ISETP.GE.AND P4, PT, R4, R2, PT ;  /* 0x000000020400720c */ /* 0x000fc60003f86270 */
[----:B------:R2:W-:Y:S01]  /*1d8a0*/  MUFU.TANH R163, R67 ;  /* 0x0000004300a37308 */ /* 0x0005e20000002400 */
[----:B------:R-:W-:Y:S01]  /*1d8b0*/  HMMA.16816.F32 R188, R36, R14, R188 ;  /* 0x0000000e24bc723c */ /* 0x000fe200000018bc */
[----:B------:R-:W-:Y:S02]  /*1d8c0*/  FSEL R29, R156, -INF , !P3 ;  /* 0xff8000009c1d7808 */ /* 0x000fe40005800000 */
[----:B-1----:R-:W-:Y:S02]  /*1d8d0*/  FSEL R64, R32, -INF , !P6 ;  /* 0xff80000020407808 */ /* 0x002fe40007000000 */
[----:B------:R-:W-:Y:S02]  /*1d8e0*/  ISETP.GE.AND P6, PT, R4, R0, PT ;  /* 0x000000000400720c */ /* 0x000fe40003fc6270 */
[----:B------:R1:W3:Y:S01]  /*1d8f0*/  MUFU.TANH R176, R152 ;  /* 0x0000009800b07308 */ /* 0x0002e20000002400 */
[----:B------:R-:W-:Y:S02]  /*1d900*/  IADD3 R4, R140, 0x29, RZ ;  /* 0x000000298c047810 */ /* 0x000fe40007ffe0ff */
[----:B--2---:R-:W-:-:S02]  /*1d910*/  FSEL R67, R160, -INF , !P5 ;  /* 0xff800000a0437808 */ /* 0x004fc40006800000 */
[----:B------:R-:W-:Y:S02]  /*1d920*/  ISETP.GE.AND P5, PT, R5, R0, PT ;  /* 0x000000000500720c */ /* 0x000fe40003fa6270 */
[----:B------:R-:W-:Y:S01]  /*1d930*/  IADD3 R5, R140, 0x28, RZ ;  /* 0x000000288c057810 */ /* 0x000fe20007ffe0ff */
[----:B------:R-:W-:Y:S01]  /*1d940*/  HMMA.16816.F32 R44, R24, R6, R44 ;  /* 0x00000006182c723c */ /* 0x000fe2000000182c */
[----:B------:R-:W-:Y:S02]  /*1d950*/  FSEL R137, R35, -INF , !P6 ;  /* 0xff80000023897808 */ /* 0x000fe40007000000 */
[----:B------:R-:W-:Y:S01]  /*1d960*/  FSEL R28, R157, -INF , !P4 ;  /* 0xff8000009d1c7808 */ /* 0x000fe20006000000 */
[-C--:B-1----:R-:W-:Y:S02]  /*1d970*/  FMUL.FTZ R152, R153, R49.reuse ;  /* 0x0000003199987220 */ /* 0x082fe40000410000 */
[----:B------:R-:W-:Y:S01]  /*1d980*/  FMUL.FTZ R153, R154, R49 ;  /* 0x000000319a997220 */ /* 0x000fe20000410000 */
[----:B------:R-:W-:-:S02]  /*1d990*/  FSEL R154, R34, -INF , !P5 ;  /* 0xff800000229a7808 */ /* 0x000fc40006800000 */
[C---:B------:R-:W-:Y:S02]  /*1d9a0*/  ISETP.GE.AND P5, PT, R5.reuse, R0, PT ;  /* 0x000000000500720c */ /* 0x040fe40003fa6270 */
[----:B------:R-:W-:Y:S02]  /*1d9b0*/  ISETP.GE.AND P3, PT, R5, R2, PT ;  /* 0x000000020500720c */ /* 0x000fe40003f66270 */
[C---:B------:R-:W-:Y:S02]  /*1d9c0*/  ISETP.GE.AND P6, PT, R4.reuse, R0, PT ;  /* 0x000000000400720c */ /* 0x040fe40003fc6270 */
[----:B------:R-:W-:Y:S02]  /*1d9d0*/  ISETP.GE.AND P4, PT, R4, R2, PT ;  /* 0x000000020400720c */ /* 0x000fe40003f86270 */
[----:B------:R-:W1:Y:S01]  /*1d9e0*/  LDSM.16.M88.4 R4, [R206+0x7800] ;  /* 0x00780000ce04783b */ /* 0x000e620000000200 */
[-C--:B------:R-:W-:Y:S01]  /*1d9f0*/  FMUL.FTZ R149, R149, R49.reuse ;  /* 0x0000003195957220 */ /* 0x080fe20000410000 */
[----:B------:R-:W-:Y:S01]  /*1da00*/  HMMA.16816.F32 R40, R24, R20, R40 ;  /* 0x000000141828723c */ /* 0x000fe20000001828 */
[-C--:B------:R-:W-:Y:S01]  /*1da10*/  FMUL.FTZ R155, R155, R49.reuse ;  /* 0x000000319b9b7220 */ /* 0x080fe20000410000 */
[----:B------:R-:W-:Y:S01]  /*1da20*/  MUFU.TANH R152, R152 ;  /* 0x0000009800987308 */ /* 0x000fe20000002400 */
[----:B------:R-:W-:-:S05]  /*1da30*/  FMUL.FTZ R148, R148, R49 ;  /* 0x0000003194947220 */ /* 0x000fca0000410000 */
[----:B------:R-:W-:Y:S02]  /*1da40*/  HMMA.16816.F32 R188, R24, R22, R188 ;  /* 0x0000001618bc723c */ /* 0x000fe400000018bc */
[----:B------:R-:W2:Y:S01]  /*1da50*/  MUFU.TANH R153, R153 ;  /* 0x0000009900997308 */ /* 0x000ea20000002400 */
[-C--:B------:R-:W-:Y:S02]  /*1da60*/  FMUL.FTZ R144, R144, R49.reuse ;  /* 0x0000003190907220 */ /* 0x080fe40000410000 */
[-C--:B------:R-:W-:Y:S02]  /*1da70*/  FMUL.FTZ R146, R146, R49.reuse ;  /* 0x0000003192927220 */ /* 0x080fe40000410000 */
[-C--:B------:R-:W-:Y:S01]  /*1da80*/  FMUL.FTZ R145, R145, R49.reuse ;  /* 0x0000003191917220 */ /* 0x080fe20000410000 */
[----:B-----5:R-:W-:Y:S01]  /*1da90*/  HMMA.16816.F32 R52, R8, R16, R52 ;  /* 0x000000100834723c */ /* 0x020fe20000001834 */
[-C--:B------:R-:W-:Y:S01]  /*1daa0*/  FMUL.FTZ R141, R141, R49.reuse ;  /* 0x000000318d8d7220 */ /* 0x080fe20000410000 */
[----:B------:R4:W-:Y:S01]  /*1dab0*/  MUFU.TANH R159, R149 ;  /* 0x00000095009f7308 */ /* 0x0009e20000002400 */
[----:B------:R-:W-:-:S02]  /*1dac0*/  FMUL.FTZ R143, R143, R49 ;  /* 0x000000318f8f7220 */ /* 0x000fc40000410000 */
[-C--:B------:R-:W-:Y:S01]  /*1dad0*/  FMUL.FTZ R142, R142, R49.reuse ;  /* 0x000000318e8e7220 */ /* 0x080fe20000410000 */
[----:B------:R-:W-:Y:S01]  /*1dae0*/  IADD3 R32, R140, 0x31, RZ ;  /* 0x000000318c207810 */ /* 0x000fe20007ffe0ff */
[-C--:B------:R-:W-:Y:S01]  /*1daf0*/  FMUL.FTZ R60, R60, R49.reuse ;  /* 0x000000313c3c7220 */ /* 0x080fe20000410000 */
[----:B------:R-:W-:Y:S01]  /*1db00*/  HMMA.16816.F32 R44, R8, R18, R44 ;  /* 0x00000012082c723c */ /* 0x000fe2000000182c */
[----:B---3--:R-:W-:Y:S01]  /*1db10*/  FSEL R176, R176, -INF , !P5 ;  /* 0xff800000b0b07808 */ /* 0x008fe20006800000 */
[----:B------:R-:W3:Y:S01]  /*1db20*/  MUFU.TANH R155, R155 ;  /* 0x0000009b009b7308 */ /* 0x000ee20000002400 */
[-C--:B------:R-:W-:Y:S02]  /*1db30*/  FMUL.FTZ R61, R61, R49.reuse ;  /* 0x000000313d3d7220 */ /* 0x080fe40000410000 */
[-C--:B------:R-:W-:Y:S01]  /*1db40*/  FMUL.FTZ R62, R62, R49.reuse ;  /* 0x000000313e3e7220 */ /* 0x080fe20000410000 */
[----:B------:R-:W-:Y:S01]  /*1db50*/  IADD3 R15, R140, 0x41, RZ ;  /* 0x000000418c0f7810 */ /* 0x000fe20007ffe0ff */
[----:B------:R-:W-:Y:S01]  /*1db60*/  FMUL.FTZ R12, R56, R49 ;  /* 0x00000031380c7220 */ /* 0x000fe20000410000 */
[----:B------:R-:W-:-:S04]  /*1db70*/  DEPBAR.LE SB0, 0x0 ;  /* 0x000080000000791a */ /* 0x000fc80000000000 */
[-C--:B----4-:R-:W-:Y:S02]  /*1db80*/  FMUL.FTZ R149, R150, R49.reuse ;  /* 0x0000003196957220 */ /* 0x090fe40000410000 */
[----:B------:R-:W-:Y:S01]  /*1db90*/  FMUL.FTZ R150, R151, R49 ;  /* 0x0000003197967220 */ /* 0x000fe20000410000 */
[----:B------:R-:W4:Y:S08]  /*1dba0*/  MUFU.TANH R148, R148 ;  /* 0x0000009400947308 */ /* 0x000f300000002400 */
[----:B------:R-:W-:Y:S08]  /*1dbb0*/  MUFU.TANH R149, R149 ;  /* 0x0000009500957308 */ /* 0x000ff00000002400 */
[----:B------:R-:W5:Y:S01]  /*1dbc0*/  MUFU.TANH R150, R150 ;  /* 0x0000009600967308 */ /* 0x000f620000002400 */
[----:B------:R-:W-:-:S07]  /*1dbd0*/  IADD3 R21, R140, 0x30, RZ ;  /* 0x000000308c157810 */ /* 0x000fce0007ffe0ff */
[----:B------:R-:W1:Y:S01]  /*1dbe0*/  MUFU.TANH R144, R144 ;  /* 0x0000009000907308 */ /* 0x000e620000002400 */
[----:B--2---:R-:W-:-:S07]  /*1dbf0*/  FSEL R30, R153, -INF , !P3 ;  /* 0xff800000991e7808 */ /* 0x004fce0005800000 */
[----:B------:R3:W-:Y:S01]  /*1dc00*/  MUFU.TANH R165, R145 ;  /* 0x0000009100a57308 */ /* 0x0007e20000002400 */
[----:B------:R-:W-:-:S07]  /*1dc10*/  ISETP.GE.AND P5, PT, R21, R0, PT ;  /* 0x000000001500720c */ /* 0x000fce0003fa6270 */
[----:B------:R-:W2:Y:S01]  /*1dc20*/  MUFU.TANH R146, R146 ;  /* 0x0000009200927308 */ /* 0x000ea20000002400 */
[----:B------:R-:W-:Y:S01]  /*1dc30*/  ISETP.GE.AND P3, PT, R21, R2, PT ;  /* 0x000000021500720c */ /* 0x000fe20003f66270 */
[----:B-1----:R-:W-:Y:S01]  /*1dc40*/  HMMA.16816.F32 R40, R8, R4, R40 ;  /* 0x000000040828723c */ /* 0x002fe20000001828 */
[----:B------:R-:W-:-:S05]  /*1dc50*/  IADD3 R19, R140, 0x39, RZ ;  /* 0x000000398c137810 */ /* 0x000fca0007ffe0ff */
[----:B------:R-:W-:Y:S01]  /*1dc60*/  MUFU.TANH R141, R141 ;  /* 0x0000008d008d7308 */ /* 0x000fe20000002400 */
[----:B---3--:R-:W-:Y:S02]  /*1dc70*/  FSEL R145, R155, -INF , !P4 ;  /* 0xff8000009b917808 */ /* 0x008fe40006000000 */
[----:B------:R-:W-:-:S05]  /*1dc80*/  ISETP.GE.AND P4, PT, R32, R2, PT ;  /* 0x000000022000720c */ /* 0x000fca0003f86270 */
[----:B------:R1:W3:Y:S01]  /*1dc90*/  MUFU.TANH R151, R142 ;  /* 0x0000008e00977308 */ /* 0x0002e20000002400 */
[----:B------:R-:W-:Y:S01]  /*1dca0*/  HMMA.16816.F32 R188, R8, R6, R188 ;  /* 0x0000000608bc723c */ /* 0x000fe200000018bc */
[----:B----4-:R-:W-:-:S06]  /*1dcb0*/  FSEL R157, R148, -INF , !P5 ;  /* 0xff800000949d7808 */ /* 0x010fcc0006800000 */
[----:B------:R-:W4:Y:S01]  /*1dcc0*/  MUFU.TANH R143, R143 ;  /* 0x0000008f008f7308 */ /* 0x000f220000002400 */
[----:B-----5:R-:W-:Y:S02]  /*1dcd0*/  FSEL R48, R150, -INF , !P4 ;  /* 0xff80000096307808 */ /* 0x020fe40006000000 */
[----:B-1----:R-:W-:Y:S02]  /*1dce0*/  FSEL R142, R152, -INF , !P6 ;  /* 0xff800000988e7808 */ /* 0x002fe40007000000 */
[----:B------:R-:W-:Y:S02]  /*1dcf0*/  ISETP.GE.AND P6, PT, R32, R0, PT ;  /* 0x000000002000720c */ /* 0x000fe40003fc6270 */
[----:B------:R-:W-:Y:S02]  /*1dd00*/  IADD3 R32, R140, 0x38, RZ ;  /* 0x000000388c207810 */ /* 0x000fe40007ffe0ff */
[----:B------:R-:W-:Y:S02]  /*1dd10*/  FSEL R152, R149, -INF , !P3 ;  /* 0xff80000095987808 */ /* 0x000fe40005800000 */
[----:B------:R-:W-:-:S02]  /*1dd20*/  FSEL R159, R159, -INF , !P6 ;  /* 0xff8000009f9f7808 */ /* 0x000fc40007000000 */
[C---:B------:R-:W-:Y:S02]  /*1dd30*/  ISETP.GE.AND P5, PT, R32.reuse, R0, PT ;  /* 0x000000002000720c */ /* 0x040fe40003fa6270 */
[----:B------:R-:W-:Y:S02]  /*1dd40*/  ISETP.GE.AND P3, PT, R32, R2, PT ;  /* 0x000000022000720c */ /* 0x000fe40003f66270 */
[C---:B------:R-:W-:Y:S02]  /*1dd50*/  ISETP.GE.AND P6, PT, R19.reuse, R0, PT ;  /* 0x000000001300720c */ /* 0x040fe40003fc6270 */
[----:B------:R-:W-:Y:S01]  /*1dd60*/  ISETP.GE.AND P4, PT, R19, R2, PT ;  /* 0x000000021300720c */ /* 0x000fe20003f86270 */
[-C--:B------:R-:W-:Y:S01]  /*1dd70*/  FMUL.FTZ R16, R57, R49.reuse ;  /* 0x0000003139107220 */ /* 0x080fe20000410000 */
[----:B------:R-:W-:Y:S01]  /*1dd80*/  IADD3 R19, R140, 0x40, RZ ;  /* 0x000000408c137810 */ /* 0x000fe20007ffe0ff */
[-C--:B------:R-:W-:Y:S01]  /*1dd90*/  FMUL.FTZ R17, R58, R49.reuse ;  /* 0x000000313a117220 */ /* 0x080fe20000410000 */
[----:B------:R-:W1:Y:S01]  /*1dda0*/  MUFU.TANH R60, R60 ;  /* 0x0000003c003c7308 */ /* 0x000e620000002400 */
[----:B------:R-:W-:Y:S01]  /*1ddb0*/  FMUL.FTZ R20, R59, R49 ;  /* 0x000000313b147220 */ /* 0x000fe20000410000 */
[----:B------:R-:W-:-:S02]  /*1ddc0*/  FSEL R160, R144, -INF , !P5 ;  /* 0xff80000090a07808 */ /* 0x000fc40006800000 */
[----:B--2---:R-:W-:Y:S02]  /*1ddd0*/  FSEL R156, R146, -INF , !P3 ;  /* 0xff800000929c7808 */ /* 0x004fe40005800000 */
[----:B------:R-:W-:Y:S02]  /*1dde0*/  FSEL R165, R165, -INF , !P6 ;  /* 0xff800000a5a57808 */ /* 0x000fe40007000000 */
[----:B------:R-:W-:Y:S01]  /*1ddf0*/  MUFU.TANH R61, R61 ;  /* 0x0000003d003d7308 */ /* 0x000fe20000002400 */
[----:B------:R-:W-:Y:S02]  /*1de00*/  FSEL R167, R167, -INF , !P4 ;  /* 0xff800000a7a77808 */ /* 0x000fe40006000000 */
[C---:B------:R-:W-:Y:S02]  /*1de10*/  ISETP.GE.AND P5, PT, R19.reuse, R0, PT ;  /* 0x000000001300720c */ /* 0x040fe40003fa6270 */
[----:B------:R-:W-:-:S03]  /*1de20*/  ISETP.GE.AND P3, PT, R19, R2, PT ;  /* 0x000000021300720c */ /* 0x000fc60003f66270 */
[----:B------:R-:W2:Y:S01]  /*1de30*/  MUFU.TANH R166, R62 ;  /* 0x0000003e00a67308 */ /* 0x000ea20000002400 */
[C---:B------:R-:W-:Y:S02]  /*1de40*/  ISETP.GE.AND P6, PT, R15.reuse, R0, PT ;  /* 0x000000000f00720c */ /* 0x040fe40003fc6270 */
[----:B------:R-:W-:Y:S01]  /*1de50*/  ISETP.GE.AND P4, PT, R15, R2, PT ;  /* 0x000000020f00720c */ /* 0x000fe20003f86270 */
[----:B------:R-:W-:Y:S01]  /*1de60*/  FMUL.FTZ R18, R53, R49 ;  /* 0x0000003135127220 */ /* 0x000fe20000410000 */
[----:B------:R-:W-:-:S03]  /*1de70*/  IADD3 R5, R140, 0x48, RZ ;  /* 0x000000488c057810 */ /* 0x000fc60007ffe0ff */
[----:B------:R-:W5:Y:S01]  /*1de80*/  MUFU.TANH R13, R13 ;  /* 0x0000000d000d7308 */ /* 0x000f620000002400 */
[----:B------:R-:W-:Y:S01]  /*1de90*/  IADD3 R4, R140, 0x49, RZ ;  /* 0x000000498c047810 */ /* 0x000fe20007ffe0ff */
[-C--:B------:R-:W-:Y:S01]  /*1dea0*/  FMUL.FTZ R52, R52, R49.reuse ;  /* 0x0000003134347220 */ /* 0x080fe20000410000 */
[----:B------:R-:W-:Y:S01]  /*1deb0*/  FSEL R172, R147, -INF , !P5 ;  /* 0xff80000093ac7808 */ /* 0x000fe20006800000 */
[-C--:B------:R-:W-:Y:S01]  /*1dec0*/  FMUL.FTZ R54, R54, R49.reuse ;  /* 0x0000003136367220 */ /* 0x080fe20000410000 */
[----:B---3--:R-:W-:Y:S01]  /*1ded0*/  FSEL R174, R151, -INF , !P3 ;  /* 0xff80000097ae7808 */ /* 0x008fe20005800000 */
[----:B------:R-:W-:Y:S01]  /*1dee0*/  FMUL.FTZ R55, R55, R49 ;  /* 0x0000003137377220 */ /* 0x000fe20000410000 */
[----:B------:R-:W-:Y:S01]  /*1def0*/  FSEL R171, R141, -INF , !P6 ;  /* 0xff8000008dab7808 */ /* 0x000fe20007000000 */
[----:B------:R-:W3:Y:S01]  /*1df00*/  MUFU.TANH R12, R12 ;  /* 0x0000000c000c7308 */ /* 0x000ee20000002400 */
[----:B----4-:R-:W-:Y:S02]  /*1df10*/  FSEL R173, R143, -INF , !P4 ;  /* 0xff8000008fad7808 */ /* 0x010fe40006000000 */
[----:B------:R-:W-:-:S02]  /*1df20*/  ISETP.GE.AND P5, PT, R5, R0, PT ;  /* 0x000000000500720c */ /* 0x000fc40003fa6270 */
[----:B------:R-:W-:-:S03]  /*1df30*/  ISETP.GE.AND P3, PT, R5, R2, PT ;  /* 0x000000020500720c */ /* 0x000fc60003f66270 */
[----:B------:R-:W-:Y:S01]  /*1df40*/  MUFU.TANH R16, R16 ;  /* 0x0000001000107308 */ /* 0x000fe20000002400 */
[C---:B------:R-:W-:Y:S02]  /*1df50*/  ISETP.GE.AND P6, PT, R4.reuse, R0, PT ;  /* 0x000000000400720c */ /* 0x040fe40003fc6270 */
[----:B------:R-:W-:Y:S02]  /*1df60*/  ISETP.GE.AND P4, PT, R4, R2, PT ;  /* 0x000000020400720c */ /* 0x000fe40003f86270 */
[----:B------:R-:W-:-:S03]  /*1df70*/  IADD3 R5, R140, 0x50, RZ ;  /* 0x000000508c057810 */ /* 0x000fc60007ffe0ff */
[----:B------:R-:W4:Y:S01]  /*1df80*/  MUFU.TANH R17, R17 ;  /* 0x0000001100117308 */ /* 0x000f220000002400 */
[----:B------:R-:W-:Y:S01]  /*1df90*/  IADD3 R4, R140, 0x51, RZ ;  /* 0x000000518c047810 */ /* 0x000fe20007ffe0ff */
[----:B------:R-:W-:-:S06]  /*1dfa0*/  FMUL.FTZ R44, R44, R49 ;  /* 0x000000312c2c7220 */ /* 0x000fcc0000410000 */
[----:B------:R-:W1:Y:S01]  /*1dfb0*/  MUFU.TANH R20, R20 ;  /* 0x0000001400147308 */ /* 0x000e620000002400 */
[-C--:B------:R-:W-:Y:S01]  /*1dfc0*/  FMUL.FTZ R45, R45, R49.reuse ;  /* 0x000000312d2d7220 */ /* 0x080fe20000410000 */
[----:B------:R-:W-:Y:S01]  /*1dfd0*/  FSEL R170, R158, -INF , !P5 ;  /* 0xff8000009eaa7808 */ /* 0x000fe20006800000 */
[-C--:B------:R-:W-:Y:S01]  /*1dfe0*/  FMUL.FTZ R46, R46, R49.reuse ;  /* 0x000000312e2e7220 */ /* 0x080fe20000410000 */
[----:B------:R-:W-:Y:S01]  /*1dff0*/  FSEL R175, R164, -INF , !P3 ;  /* 0xff800000a4af7808 */ /* 0x000fe20005800000 */
[----:B------:R-:W-:Y:S01]  /*1e000*/  FMUL.FTZ R47, R47, R49 ;  /* 0x000000312f2f7220 */ /* 0x000fe20000410000 */
[----:B------:R-:W-:Y:S02]  /*1e010*/  FSEL R169, R162, -INF , !P6 ;  /* 0xff800000a2a97808 */ /* 0x000fe40007000000 */
[----:B------:R-:W1:Y:S01]  /*1e020*/  MUFU.TANH R21, R52 ;  /* 0x0000003400157308 */ /* 0x000e620000002400 */
[----:B------:R-:W-:Y:S02]  /*1e030*/  FSEL R168, R163, -INF , !P4 ;  /* 0xff800000a3a87808 */ /* 0x000fe40006000000 */
[----:B------:R-:W-:-:S02]  /*1e040*/  ISETP.GE.AND P5, PT, R5, R0, PT ;  /* 0x000000000500720c */ /* 0x000fc40003fa6270 */
[----:B------:R-:W-:-:S03]  /*1e050*/  ISETP.GE.AND P3, PT, R5, R2, PT ;  /* 0x000000020500720c */ /* 0x000fc60003f66270 */
[----:B------:R-:W-:Y:S01]  /*1e060*/  MUFU.TANH R18, R18 ;  /* 0x0000001200127308 */ /* 0x000fe20000002400 */
[C---:B------:R-:W-:Y:S02]  /*1e070*/  ISETP.GE.AND P6, PT, R4.reuse, R0, PT ;  /* 0x000000000400720c */ /* 0x040fe40003fc6270 */
[----:B------:R-:W-:Y:S02]  /*1e080*/  ISETP.GE.AND P4, PT, R4, R2, PT ;  /* 0x000000020400720c */ /* 0x000fe40003f86270 */
[----:B------:R-:W-:-:S03]  /*1e090*/  IADD3 R5, R140, 0x58, RZ ;  /* 0x000000588c057810 */ /* 0x000fc60007ffe0ff */
[----:B------:R-:W3:Y:S01]  /*1e0a0*/  MUFU.TANH R14, R54 ;  /* 0x00000036000e7308 */ /* 0x000ee20000002400 */
[----:B------:R-:W-:Y:S01]  /*1e0b0*/  IADD3 R4, R140, 0x59, RZ ;  /* 0x000000598c047810 */ /* 0x000fe20007ffe0ff */
[----:B------:R-:W-:-:S06]  /*1e0c0*/  FMUL.FTZ R40, R40, R49 ;  /* 0x0000003128287220 */ /* 0x000fcc0000410000 */
[----:B------:R-:W3:Y:S01]  /*1e0d0*/  MUFU.TANH R150, R55 ;  /* 0x0000003700967308 */ /* 0x000ee20000002400 */
[----:B-1----:R-:W-:Y:S01]  /*1e0e0*/  FSEL R162, R60, -INF , !P5 ;  /* 0xff8000003ca27808 */ /* 0x002fe20006800000 */
[----:B------:R-:W-:Y:S01]  /*1e0f0*/  FMUL.FTZ R42, R42, R49 ;  /* 0x000000312a2a7220 */ /* 0x000fe20000410000 */
[----:B--2---:R-:W-:Y:S02]  /*1e100*/  FSEL R166, R166, -INF , !P3 ;  /* 0xff800000a6a67808 */ /* 0x004fe40005800000 */
[----:B------:R-:W-:Y:S02]  /*1e110*/  FSEL R161, R61, -INF , !P6 ;  /* 0xff8000003da17808 */ /* 0x000fe40007000000 */
[----:B-----5:R-:W-:Y:S01]  /*1e120*/  FSEL R164, R13, -INF , !P4 ;  /* 0xff8000000da47808 */ /* 0x020fe20006000000 */
[----:B------:R-:W1:Y:S01]  /*1e130*/  MUFU.TANH R146, R44 ;  /* 0x0000002c00927308 */ /* 0x000e620000002400 */
[C---:B------:R-:W-:Y:S02]  /*1e140*/  ISETP.GE.AND P5, PT, R5.reuse, R0, PT ;  /* 0x000000000500720c */ /* 0x040fe40003fa6270 */
[----:B------:R-:W-:-:S02]  /*1e150*/  ISETP.GE.AND P3, PT, R5, R2, PT ;  /* 0x000000020500720c */ /* 0x000fc40003f66270 */
[----:B------:R-:W-:-:S03]  /*1e160*/  ISETP.GE.AND P6, PT, R4, R0, PT ;  /* 0x000000000400720c */ /* 0x000fc60003fc6270 */
[----:B------:R-:W-:Y:S01]  /*1e170*/  MUFU.TANH R144, R45 ;  /* 0x0000002d00907308 */ /* 0x000fe20000002400 */
[----:B------:R-:W-:Y:S01]  /*1e180*/  ISETP.GE.AND P4, PT, R4, R2, PT ;  /* 0x000000020400720c */ /* 0x000fe20003f86270 */
[----:B------:R-:W-:Y:S01]  /*1e190*/  FMUL.FTZ R60, R190, R49 ;  /* 0x00000031be3c7220 */ /* 0x000fe20000410000 */
[C---:B------:R-:W-:Y:S02]  /*1e1a0*/  IADD3 R5, R140.reuse, 0x60, RZ ;  /* 0x000000608c057810 */ /* 0x040fe40007ffe0ff */
[----:B------:R-:W-:-:S03]  /*1e1b0*/  IADD3 R4, R140, 0x61, RZ ;  /* 0x000000618c047810 */ /* 0x000fc60007ffe0ff */
[----:B------:R2:W5:Y:S01]  /*1e1c0*/  MUFU.TANH R149, R46 ;  /* 0x0000002e00957308 */ /* 0x0005620000002400 */
[----:B------:R-:W-:Y:S01]  /*1e1d0*/  FMUL.FTZ R41, R41, R49 ;  /* 0x0000003129297220 */ /* 0x000fe20000410000 */
[----:B---3--:R-:W-:-:S06]  /*1e1e0*/  FSEL R158, R12, -INF , !P5 ;  /* 0xff8000000c9e7808 */ /* 0x008fcc0006800000 */
[----:B------:R-:W3:Y:S01]  /*1e1f0*/  MUFU.TANH R143, R47 ;  /* 0x0000002f008f7308 */ /* 0x000ee20000002400 */
[----:B----4-:R-:W-:Y:S01]  /*1e200*/  FSEL R163, R17, -INF , !P3 ;  /* 0xff80000011a37808 */ /* 0x010fe20005800000 */
[-C--:B------:R-:W-:Y:S01]  /*1e210*/  FMUL.FTZ R43, R43, R49.reuse ;  /* 0x000000312b2b7220 */ /* 0x080fe20000410000 */
[----:B------:R-:W-:Y:S02]  /*1e220*/  FSEL R155, R16, -INF , !P6 ;  /* 0xff800000109b7808 */ /* 0x000fe40007000000 */
[----:B------:R-:W-:Y:S01]  /*1e230*/  FSEL R153, R20, -INF , !P4 ;  /* 0xff80000014997808 */ /* 0x000fe20006000000 */
[----:B--2---:R-:W-:Y:S02]  /*1e240*/  FMUL.FTZ R46, R188, R49 ;  /* 0x00000031bc2e7220 */ /* 0x004fe40000410000 */
[----:B------:R-:W2:Y:S01]  /*1e250*/  MUFU.TANH R56, R40 ;  /* 0x0000002800387308 */ /* 0x000ea20000002400 */
[C---:B------:R-:W-:Y:S02]  /*1e260*/  ISETP.GE.AND P5, PT, R5.reuse, R0, PT ;  /* 0x000000000500720c */ /* 0x040fe40003fa6270 */
[----:B------:R-:W-:-:S02]  /*1e270*/  ISETP.GE.AND P3, PT, R5, R2, PT ;  /* 0x000000020500720c */ /* 0x000fc40003f66270 */
[----:B------:R-:W-:-:S03]  /*1e280*/  ISETP.GE.AND P6, PT, R4, R0, PT ;  /* 0x000000000400720c */ /* 0x000fc60003fc6270 */
[----:B------:R-:W4:Y:S01]  /*1e290*/  MUFU.TANH R62, R42 ;  /* 0x0000002a003e7308 */ /* 0x000f220000002400 */
[----:B------:R-:W-:Y:S01]  /*1e2a0*/  ISETP.GE.AND P4, PT, R4, R2, PT ;  /* 0x000000020400720c */ /* 0x000fe20003f86270 */
[-C--:B------:R-:W-:Y:S01]  /*1e2b0*/  FMUL.FTZ R53, R189, R49.reuse ;  /* 0x00000031bd357220 */ /* 0x080fe20000410000 */
[C---:B------:R-:W-:Y:S01]  /*1e2c0*/  IADD3 R5, R140.reuse, 0x68, RZ ;  /* 0x000000688c057810 */ /* 0x040fe20007ffe0ff */
[----:B------:R-:W-:Y:S01]  /*1e2d0*/  FMUL.FTZ R45, R191, R49 ;  /* 0x00000031bf2d7220 */ /* 0x000fe20000410000 */
[----:B------:R-:W-:Y:S02]  /*1e2e0*/  IADD3 R4, R140, 0x69, RZ ;  /* 0x000000698c047810 */ /* 0x000fe40007ffe0ff */
[----:B------:R-:W-:Y:S01]  /*1e2f0*/  FSEL R148, R21, -INF , !P5 ;  /* 0xff80000015947808 */ /* 0x000fe20006800000 */
[----:B------:R-:W1:Y:S01]  /*1e300*/  MUFU.TANH R54, R41 ;  /* 0x0000002900367308 */ /* 0x000e620000002400 */
[----:B------:R-:W-:Y:S02]  /*1e310*/  FSEL R151, R14, -INF , !P3 ;  /* 0xff8000000e977808 */ /* 0x000fe40005800000 */
[----:B------:R-:W-:-:S02]  /*1e320*/  FSEL R147, R18, -INF , !P6 ;  /* 0xff80000012937808 */ /* 0x000fc40007000000 */
[----:B------:R-:W-:-:S03]  /*1e330*/  FSEL R150, R150, -INF , !P4 ;  /* 0xff80000096967808 */ /* 0x000fc60006000000 */
[----:B------:R-:W1:Y:S01]  /*1e340*/  MUFU.TANH R61, R43 ;  /* 0x0000002b003d7308 */ /* 0x000e620000002400 */
[C---:B------:R-:W-:Y:S02]  /*1e350*/  ISETP.GE.AND P5, PT, R5.reuse, R0, PT ;  /* 0x000000000500720c */ /* 0x040fe40003fa6270 */
[----:B------:R-:W-:Y:S02]  /*1e360*/  ISETP.GE.AND P3, PT, R5, R2, PT ;  /* 0x000000020500720c */ /* 0x000fe40003f66270 */
[----:B------:R-:W-:-:S03]  /*1e370*/  ISETP.GE.AND P6, PT, R4, R0, PT ;  /* 0x000000000400720c */ /* 0x000fc60003fc6270 */
[----:B------:R-:W2:Y:S01]  /*1e380*/  MUFU.TANH R46, R46 ;  /* 0x0000002e002e7308 */ /* 0x000ea20000002400 */
[----:B------:R-:W-:Y:S02]  /*1e390*/  ISETP.GE.AND P4, PT, R4, R2, PT ;  /* 0x000000020400720c */ /* 0x000fe40003f86270 */
[C---:B------:R-:W-:Y:S02]  /*1e3a0*/  IADD3 R5, R140.reuse, 0x70, RZ ;  /* 0x000000708c057810 */ /* 0x040fe40007ffe0ff */
[----:B------:R-:W-:-:S03]  /*1e3b0*/  IADD3 R4, R140, 0x71, RZ ;  /* 0x000000718c047810 */ /* 0x000fc60007ffe0ff */
[----:B------:R-:W2:Y:S01]  /*1e3c0*/  MUFU.TANH R60, R60 ;  /* 0x0000003c003c7308 */ /* 0x000ea20000002400 */
[----:B-1----:R-:W-:Y:S02]  /*1e3d0*/  FSEL R146, R146, -INF , !P5 ;  /* 0xff80000092927808 */ /* 0x002fe40006800000 */
[----:B-----5:R-:W-:Y:S02]  /*1e3e0*/  FSEL R149, R149, -INF , !P3 ;  /* 0xff80000095957808 */ /* 0x020fe40005800000 */
[----:B------:R-:W-:Y:S02]  /*1e3f0*/  FSEL R144, R144, -INF , !P6 ;  /* 0xff80000090907808 */ /* 0x000fe40007000000 */
[----:B---3--:R-:W-:Y:S01]  /*1e400*/  FSEL R143, R143, -INF , !P4 ;  /* 0xff8000008f8f7808 */ /* 0x008fe20006000000 */
[----:B------:R-:W1:Y:S01]  /*1e410*/  MUFU.TANH R53, R53 ;  /* 0x0000003500357308 */ /* 0x000e620000002400 */
[----:B------:R-:W-:Y:S01]  /*1e420*/  BAR.SYNC.DEFER_BLOCKING 0x0 ;  /* 0x0000000000007b1d */ /* 0x000fe20000010000 */
[----:B------:R-:W-:-:S02]  /*1e430*/  ISETP.GE.AND P5, PT, R5, R0, PT ;  /* 0x000000000500720c */ /* 0x000fc40003fa6270 */
[----:B------:R-:W-:Y:S02]  /*1e440*/  ISETP.GE.AND P3, PT, R5, R2, PT ;  /* 0x000000020500720c */ /* 0x000fe40003f66270 */
[C---:B------:R-:W-:Y:S02]  /*1e450*/  ISETP.GE.AND P6, PT, R4.reuse, R0, PT ;  /* 0x000000000400720c */ /* 0x040fe40003fc6270 */
[----:B------:R-:W3:Y:S01]  /*1e460*/  MUFU.TANH R45, R45 ;  /* 0x0000002d002d7308 */ /* 0x000ee20000002400 */
[----:B------:R-:W-:Y:S02]  /*1e470*/  ISETP.GE.AND P4, PT, R4, R2, PT ;  /* 0x000000020400720c */ /* 0x000fe40003f86270 */
[----:B------:R-:W-:Y:S02]  /*1e480*/  IADD3 R4, R140, 0x78, RZ ;  /* 0x000000788c047810 */ /* 0x000fe40007ffe0ff */
[----:B--2---:R-:W-:Y:S02]  /*1e490*/  FSEL R56, R56, -INF , !P5 ;  /* 0xff80000038387808 */ /* 0x004fe40006800000 */
[----:B----4-:R-:W-:-:S02]  /*1e4a0*/  FSEL R62, R62, -INF , !P3 ;  /* 0xff8000003e3e7808 */ /* 0x010fc40005800000 */
[C---:B------:R-:W-:Y:S02]  /*1e4b0*/  ISETP.GE.AND P5, PT, R4.reuse, R0, PT ;  /* 0x000000000400720c */ /* 0x040fe40003fa6270 */
[----:B------:R-:W-:Y:S02]  /*1e4c0*/  ISETP.GE.AND P3, PT, R4, R2, PT ;  /* 0x000000020400720c */ /* 0x000fe40003f66270 */
[----:B------:R-:W-:Y:S02]  /*1e4d0*/  IADD3 R4, R140, 0x79, RZ ;  /* 0x000000798c047810 */ /* 0x000fe40007ffe0ff */
[----:B------:R-:W-:Y:S02]  /*1e4e0*/  FSEL R54, R54, -INF , !P6 ;  /* 0xff80000036367808 */ /* 0x000fe40007000000 */
[----:B------:R-:W-:Y:S02]  /*1e4f0*/  FSEL R61, R61, -INF , !P4 ;  /* 0xff8000003d3d7808 */ /* 0x000fe40006000000 */
[----:B------:R-:W-:-:S02]  /*1e500*/  FSEL R46, R46, -INF , !P5 ;  /* 0xff8000002e2e7808 */ /* 0x000fc40006800000 */
[----:B------:R-:W-:Y:S01]  /*1e510*/  FSEL R60, R60, -INF , !P3 ;  /* 0xff8000003c3c7808 */ /* 0x000fe20005800000 */
[----:B------:R-:W-:Y:S01]  /*1e520*/  BSSY B1, `(.L_x_1409) ;  /* 0x00000d3000017945 */ /* 0x000fe20003800000 */
[C---:B------:R-:W-:Y:S02]  /*1e530*/  ISETP.GE.AND P6, PT, R140.reuse, R0, PT ;  /* 0x000000008c00720c */ /* 0x040fe40003fc6270 */
[----:B------:R-:W-:Y:S02]  /*1e540*/  ISETP.GE.AND P4, PT, R140, R2, PT ;  /* 0x000000028c00720c */ /* 0x000fe40003f86270 */
[C---:B------:R-:W-:Y:S02]  /*1e550*/  ISETP.GE.AND P5, PT, R4.reuse, R0, PT ;  /* 0x000000000400720c */ /* 0x040fe40003fa6270 */
[----:B------:R-:W-:Y:S01]  /*1e560*/  ISETP.GE.AND P3, PT, R4, R2, PT ;  /* 0x000000020400720c */ /* 0x000fe20003f66270 */
[----:B------:R-:W-:Y:S01]  /*1e570*/  IMAD.MOV.U32 R141, RZ, RZ, R134 ;  /* 0x000000ffff8d7224 */ /* 0x000fe200078e0086 */
[----:B------:R-:W-:Y:S01]  /*1e580*/  FSEL R133, R133, -INF , !P6 ;  /* 0xff80000085857808 */ /* 0x000fe20007000000 */
[----:B------:R-:W-:Y:S01]  /*1e590*/  IMAD.MOV.U32 R140, RZ, RZ, R135 ;  /* 0x000000ffff8c7224 */ /* 0x000fe200078e0087 */
[----:B-1----:R-:W-:-:S02]  /*1e5a0*/  FSEL R53, R53, -INF , !P5 ;  /* 0xff80000035357808 */ /* 0x002fc40006800000 */
[----:B------:R-:W-:Y:S02]  /*1e5b0*/  FSEL R136, R136, -INF , !P4 ;  /* 0xff80000088887808 */ /* 0x000fe40006000000 */
[----:B---3--:R-:W-:Y:S01]  /*1e5c0*/  FSEL R45, R45, -INF , !P3 ;  /* 0xff8000002d2d7808 */ /* 0x008fe20005800000 */
        /* <DEDUP_REMOVED lines=13> */
[-C--:B------:R-:W-:Y:S02]  /*1e6a0*/  LOP3.LUT R8, R8, R10.reuse, RZ, 0x3c, !PT ;  /* 0x0000000a08087212 */ /* 0x080fe400078e3cff */
        /* <DEDUP_REMOVED lines=21> */
[----:B------:R-:W-:Y:S02]  /*1e800*/  ISETP.GE.U32.AND P5, PT, R2, R6, PT ;  /* 0x000000060200720c */ /* 0x000fe40003fa6070 */
[----:B------:R-:W-:-:S09]  /*1e810*/  ISETP.NE.AND P2, PT, R10, RZ, PT ;  /* 0x000000ff0a00720c */ /* 0x000fd20003f45270 */
[----:B------:R-:W-:Y:S02]  /*1e820*/  @P6 IADD3 R9, R9, 0x1, RZ ;  /* 0x0000000109096810 */ /* 0x000fe40007ffe0ff */
[----:B------:R-:W-:Y:S02]  /*1e830*/  @P5 IADD3 R7, R7, 0x1, RZ ;  /* 0x0000000107075810 */ /* 0x000fe40007ffe0ff */
[----:B------:R-:W-:-:S03]  /*1e840*/  MOV R4, R9 ;  /* 0x0000000900047202 */ /* 0x000fc60000000f00 */
        /* <DEDUP_REMOVED lines=20> */
[----:B----4-:R-:W-:Y:S02]  /*1e990*/  IMAD R2, R9, R0, RZ ;  /* 0x0000000009027224 */ /* 0x010fe400078e02ff */
[----:B------:R-:W-:-:S04]  /*1e9a0*/  IMAD.WIDE.U32 R6, R0, R8, R10 ;  /* 0x0000000800067225 */ /* 0x000fc800078e000a */
[----:B------:R-:W-:-:S04]  /*1e9b0*/  IMAD R5, R8, R5, R2 ;  /* 0x0000000508057224 */ /* 0x000fc800078e0202 */
[----:B------:R-:W-:Y:S01]  /*1e9c0*/  IMAD.IADD R5, R7, 0x1, R5 ;  /* 0x0000000107057824 */ /* 0x000fe200078e0205 */
[----:B------:R-:W-:Y:S05]  /*1e9d0*/  BRA `(.L_x_1413) ;  /* 0x0000003000007947 */ /* 0x000fea0003800000 */
.L_x_1412:
[----:B------:R-:W2:Y:S02]  /*1e9e0*/  LD.E R6, [R50.64+0x38] ;  /* 0x0000380432067980 */ /* 0x000ea4000c101900 */
[----:B--2---:R-:W-:-:S04]  /*1e9f0*/  LEA R6, -R6, RZ, 0x7 ;  /* 0x000000ff06067211 */ /* 0x004fc800078e39ff */
[----:B------:R-:W-:Y:S02]  /*1ea00*/  SHF.R.S32.HI R5, RZ, 0x1f, R6 ;  /* 0x0000001fff057819 */ /* 0x000fe40000011406 */
.L_x_1413:
[----:B------:R-:W-:Y:S05]  /*1ea10*/  BSYNC B0 ;  /* 0x0000000000007941 */ /* 0x000fea0003800000 */
.L_x_1411:
[----:B------:R-:W-:Y:S02]  /*1ea20*/  LOP3.LUT R0, R241, 0x1, RZ, 0xc0, !PT ;  /* 0x00000001f1007812 */ /* 0x000fe400078ec0ff */
[----:B------:R-:W-:Y:S02]  /*1ea30*/  @P1 IADD3 R2, P0, R6, R227, RZ ;  /* 0x000000e306021210 */ /* 0x000fe40007f1e0ff */
[----:B------:R-:W-:Y:S02]  /*1ea40*/  ISETP.NE.U32.AND P2, PT, R0, 0x1, PT ;  /* 0x000000010000780c */ /* 0x000fe40003f45070 */
[-C--:B------:R-:W-:Y:S01]  /*1ea50*/  LEA R18, P3, R6, R230.reuse, 0x1 ;  /* 0x000000e606127211 */ /* 0x080fe200078608ff */
        /* <DEDUP_REMOVED lines=11> */
[CC--:B------:R-:W-:Y:S01]  /*1eb10*/  @P1 LEA R8, P0, R4.reuse, R230.reuse, 0x1 ;  /* 0x000000e604081211 */ /* 0x0c0fe200078008ff */
[----:B------:R-:W-:Y:S01]  /*1eb20*/  @!P2 IMAD.X R5, R5, 0x1, R228, P4 ;  /* 0x000000010505a824 */ /* 0x000fe200020e06e4 */
[CC--:B------:R-:W-:Y:S01]  /*1eb30*/  @!P2 LEA R14, P4, R4.reuse, R230.reuse, 0x1 ;  /* 0x000000e6040ea211 */ /* 0x0c0fe200078808ff */
[----:B------:R1:W-:Y:S01]  /*1eb40*/  @P2 STS.128 [R237+0x4000], RZ ;  /* 0x004000ffed002388 */ /* 0x0003e20000000c00 */
[----:B------:R-:W-:Y:S02]  /*1eb50*/  IADD3 R0, P3, R4, R227, RZ ;  /* 0x000000e304007210 */ /* 0x000fe40007f7e0ff */
[----:B------:R-:W-:Y:S01]  /*1eb60*/  @!P2 LEA R16, P5, R6, R230, 0x1 ;  /* 0x000000e60610a211 */ /* 0x000fe200078a08ff */
[----:B------:R-:W-:Y:S01]  /*1eb70*/  @!PT LDS RZ, [RZ] ;  /* 0x00000000fffff984 */ /* 0x000fe20000000800 */
[----:B------:R-:W-:Y:S01]  /*1eb80*/  @!PT LDS RZ, [RZ] ;  /* 0x00000000fffff984 */ /* 0x000fe20000000800 */
[----:B------:R-:W-:Y:S01]  /*1eb90*/  @!PT LDS RZ, [RZ] ;  /* 0x00000000fffff984 */ /* 0x000fe20000000800 */
[----:B------:R1:W-:Y:S01]  /*1eba0*/  @P1 LDGSTS.E.BYPASS.LTC128B.128 [R237+0x8000], [R18.64+0x80] ;  /* 0x0800008012ed1fae */ /* 0x0003e2000b901d44 */
[----:B------:R-:W-:-:S02]  /*1ebb0*/  @P1 LEA.HI.X R9, R4, R229, R2, 0x1, P0 ;  /* 0x000000e504091211 */ /* 0x000fc400000f0c02 */
[-C--:B------:R-:W-:Y:S01]  /*1ebc0*/  @!P2 LEA.HI.X R15, R4, R229.reuse, R2, 0x1, P4 ;  /* 0x000000e5040fa211 */ /* 0x080fe200020f0c02 */
[----:B------:R-:W-:Y:S01]  /*1ebd0*/  IMAD.X R2, R2, 0x1, R228, P3 ;  /* 0x0000000102027824 */ /* 0x000fe200018e06e4 */
[----:B------:R-:W-:Y:S01]  /*1ebe0*/  @!P2 LEA.HI.X R17, R6, R229, R5, 0x1, P5 ;  /* 0x000000e50611a211 */ /* 0x000fe200028f0c05 */
[----:B------:R1:W-:Y:S01]  /*1ebf0*/  @!P1 STS.128 [R237+0x8000], RZ ;  /* 0x008000ffed009388 */ /* 0x0003e20000000c00 */
[CC--:B------:R-:W-:Y:S02]  /*1ec00*/  @!P2 LEA R12, P4, R0.reuse, R230.reuse, 0x1 ;  /* 0x000000e6000ca211 */ /* 0x0c0fe400078808ff */
[CC--:B------:R-:W-:Y:S01]  /*1ec10*/  @P1 LEA R6, P0, R0.reuse, R230.reuse, 0x1 ;  /* 0x000000e600061211 */ /* 0x0c0fe200078008ff */
[----:B------:R-:W-:Y:S01]  /*1ec20*/  @!PT LDS RZ, [RZ] ;  /* 0x00000000fffff984 */ /* 0x000fe20000000800 */
[----:B------:R-:W-:Y:S01]  /*1ec30*/  @!PT LDS RZ, [RZ] ;  /* 0x00000000fffff984 */ /* 0x000fe20000000800 */
[----:B------:R-:W-:Y:S01]  /*1ec40*/  @!PT LDS RZ, [RZ] ;  /* 0x00000000fffff984 */ /* 0x000fe20000000800 */
[----:B------:R1:W-:Y:S01]  /*1ec50*/  @!P2 LDGSTS.E.BYPASS.LTC128B.128 [R237+0x4800], [R16.64] ;  /* 0x0480000010edafae */ /* 0x0003e2000b901d44 */
[C---:B------:R-:W-:Y:S02]  /*1ec60*/  IADD3 R4, P3, R0.reuse, R227, RZ ;  /* 0x000000e300047210 */ /* 0x040fe40007f7e0ff */
[CCC-:B------:R-:W-:Y:S01]  /*1ec70*/  @!P2 LEA.HI.X R13, R0.reuse, R229.reuse, R2.reuse, 0x1, P4 ;  /* 0x000000e5000da211 */ /* 0x1c0fe200020f0c02 */
[----:B------:R1:W-:Y:S01]  /*1ec80*/  @P2 STS.128 [R237+0x4800], RZ ;  /* 0x004800ffed002388 */ /* 0x0003e20000000c00 */
[----:B------:R-:W-:Y:S01]  /*1ec90*/  @P1 LEA.HI.X R7, R0, R229, R2, 0x1, P0 ;  /* 0x000000e500071211 */ /* 0x000fe200000f0c02 */
[----:B------:R-:W-:Y:S01]  /*1eca0*/  IMAD.X R2, R2, 0x1, R228, P3 ;  /* 0x0000000102027824 */ /* 0x000fe200018e06e4 */
[CC--:B------:R-:W-:Y:S01]  /*1ecb0*/  @!P2 LEA R22, P4, R4.reuse, R230.reuse, 0x1 ;  /* 0x000000e60416a211 */ /* 0x0c0fe200078808ff */
[----:B------:R-:W-:Y:S01]  /*1ecc0*/  @!PT LDS RZ, [RZ] ;  /* 0x00000000fffff984 */ /* 0x000fe20000000800 */
[----:B------:R-:W-:Y:S01]  /*1ecd0*/  @!PT LDS RZ, [RZ] ;  /* 0x00000000fffff984 */ /* 0x000fe20000000800 */
[----:B------:R-:W-:Y:S01]  /*1ece0*/  @!PT LDS RZ, [RZ] ;  /* 0x00000000fffff984 */ /* 0x000fe20000000800 */
[----:B------:R1:W-:Y:S01]  /*1ecf0*/  @P1 LDGSTS.E.BYPASS.LTC128B.128 [R237+0x8800], [R10.64+0x80] ;  /* 0x088000800aed1fae */ /* 0x0003e2000b901d44 */
[----:B------:R-:W-:-:S02]  /*1ed00*/  @P1 LEA R20, P0, R4, R230, 0x1 ;  /* 0x000000e604141211 */ /* 0x000fc400078008ff */
[C---:B------:R-:W-:Y:S01]  /*1ed10*/  IADD3 R0, P3, R4.reuse, R227, RZ ;  /* 0x000000e304007210 */ /* 0x040fe20007f7e0ff */
[----:B------:R1:W-:Y:S01]  /*1ed20*/  @!P1 STS.128 [R237+0x8800], RZ ;  /* 0x008800ffed009388 */ /* 0x0003e20000000c00 */
        /* <DEDUP_REMOVED lines=8> */
[C---:B------:R-:W-:Y:S02]  /*1edb0*/  @P1 LEA R24, P0, R0.reuse, R230, 0x1 ;  /* 0x000000e600181211 */ /* 0x040fe400078008ff */
[C---:B------:R-:W-:Y:S01]  /*1edc0*/  IADD3 R4, P3, R0.reuse, R227, RZ ;  /* 0x000000e300047210 */ /* 0x040fe20007f7e0ff */
[----:B------:R1:W-:Y:S01]  /*1edd0*/  @P2 STS.128 [R237+0x5000], RZ ;  /* 0x005000ffed002388 */ /* 0x0003e20000000c00 */
[----:B------:R-:W-:-:S02]  /*1ede0*/  @!P2 LEA.HI.X R27, R0, R229, R2, 0x1, P4 ;  /* 0x000000e5001ba211 */ /* 0x000fc400020f0c02 */
[----:B------:R-:W-:Y:S01]  /*1edf0*/  @P1 LEA.HI.X R25, R0, R229, R2, 0x1, P0 ;  /* 0x000000e500191211 */ /* 0x000fe200000f0c02 */
[----:B------:R-:W-:Y:S01]  /*1ee00*/  @!PT LDS RZ, [RZ] ;  /* 0x00000000fffff984 */ /* 0x000fe20000000800 */
[----:B------:R-:W-:Y:S01]  /*1ee10*/  @!PT LDS RZ, [RZ] ;  /* 0x00000000fffff984 */ /* 0x000fe20000000800 */
[----:B------:R-:W-:Y:S01]  /*1ee20*/  @!PT LDS RZ, [RZ] ;  /* 0x00000000fffff984 */ /* 0x000fe20000000800 */
[----:B------:R1:W-:Y:S01]  /*1ee30*/  @P1 LDGSTS.E.BYPASS.LTC128B.128 [R237+0x9000], [R8.64+0x80] ;  /* 0x0900008008ed1fae */ /* 0x0003e2000b901d44 */
[----:B------:R-:W-:Y:S01]  /*1ee40*/  IMAD.X R2, R2, 0x1, R228, P3 ;  /* 0x0000000102027824 */ /* 0x000fe200018e06e4 */
[CC--:B------:R-:W-:Y:S02]  /*1ee50*/  @!P2 LEA R34, P4, R4.reuse, R230.reuse, 0x1 ;  /* 0x000000e60422a211 */ /* 0x0c0fe400078808ff */
[----:B------:R1:W-:Y:S01]  /*1ee60*/  @!P1 STS.128 [R237+0x9000], RZ ;  /* 0x009000ffed009388 */ /* 0x0003e20000000c00 */
[C---:B------:R-:W-:Y:S02]  /*1ee70*/  @P1 LEA R32, P0, R4.reuse, R230, 0x1 ;  /* 0x000000e604201211 */ /* 0x040fe400078008ff */
[C---:B------:R-:W-:Y:S01]  /*1ee80*/  IADD3 R0, P3, R4.reuse, R227, RZ ;  /* 0x000000e304007210 */ /* 0x040fe20007f7e0ff */
[----:B------:R-:W-:Y:S01]  /*1ee90*/  @!PT LDS RZ, [RZ] ;  /* 0x00000000fffff984 */ /* 0x000fe20000000800 */
[----:B------:R-:W-:Y:S01]  /*1eea0*/  @!PT LDS RZ, [RZ] ;  /* 0x00000000fffff984 */ /* 0x000fe20000000800 */
[----:B------:R-:W-:Y:S01]  /*1eeb0*/  @!PT LDS RZ, [RZ] ;  /* 0x00000000fffff984 */ /* 0x000fe20000000800 */
[----:B------:R1:W-:Y:S01]  /*1eec0*/  @!P2 LDGSTS.E.BYPASS.LTC128B.128 [R237+0x5800], [R12.64] ;  /* 0x058000000cedafae */ /* 0x0003e2000b901d44 */
[----:B------:R-:W-:-:S02]  /*1eed0*/  @!P2 LEA.HI.X R35, R4, R229, R2, 0x1, P4 ;  /* 0x000000e50423a211 */ /* 0x000fc400020f0c02 */
[-C--:B------:R-:W-:Y:S01]  /*1eee0*/  @P1 LEA.HI.X R33, R4, R229.reuse, R2, 0x1, P0 ;  /* 0x000000e504211211 */ /* 0x080fe200000f0c02 */
[----:B------:R1:W-:Y:S01]  /*1eef0*/  @P2 STS.128 [R237+0x5800], RZ ;  /* 0x005800ffed002388 */ /* 0x0003e20000000c00 */
[----:B------:R-:W-:Y:S01]  /*1ef00*/  IMAD.X R2, R2, 0x1, R228, P3 ;  /* 0x0000000102027824 */ /* 0x000fe200018e06e4 */
[CC--:B------:R-:W-:Y:S02]  /*1ef10*/  @!P2 LEA R4, P3, R0.reuse, R230.reuse, 0x1 ;  /* 0x000000e60004a211 */ /* 0x0c0fe400078608ff */
[----:B------:R-:W-:Y:S01]  /*1ef20*/  @!PT LDS RZ, [RZ] ;  /* 0x00000000fffff984 */ /* 0x000fe20000000800 */
[----:B------:R-:W-:Y:S01]  /*1ef30*/  @!PT LDS RZ, [RZ] ;  /* 0x00000000fffff984 */ /* 0x000fe20000000800 */
[----:B------:R-:W-:Y:S01]  /*1ef40*/  @!PT LDS RZ, [RZ] ;  /* 0x00000000fffff984 */ /* 0x000fe20000000800 */
[----:B------:R1:W-:Y:S01]  /*1ef50*/  @P1 LDGSTS.E.BYPASS.LTC128B.128 [R237+0x9800], [R6.64+0x80] ;  /* 0x0980008006ed1fae */ /* 0x0003e2000b901d44 */
[C---:B------:R-:W-:Y:S01]  /*1ef60*/  @P1 LEA R36, P0, R0.reuse, R230, 0x1 ;  /* 0x000000e600241211 */ /* 0x040fe200078008ff */
[----:B------:R-:W-:Y:S01]  /*1ef70*/  IMAD.MOV.U32 R230, RZ, RZ, R18 ;  /* 0x000000ffffe67224 */ /* 0x000fe200078e0012 */
[CCC-:B------:R-:W-:Y:S01]  /*1ef80*/  @!P2 LEA.HI.X R5, R0.reuse, R229.reuse, R2.reuse, 0x1, P3 ;  /* 0x000000e50005a211 */ /* 0x1c0fe200018f0c02 */
[----:B------:R1:W-:Y:S01]  /*1ef90*/  @!P1 STS.128 [R237+0x9800], RZ ;  /* 0x009800ffed009388 */ /* 0x0003e20000000c00 */
[----:B------:R-:W-:Y:S01]  /*1efa0*/  @P1 LEA.HI.X R37, R0, R229, R2, 0x1, P0 ;  /* 0x000000e500251211 */ /* 0x000fe200000f0c02 */
[----:B------:R-:W-:-:S02]  /*1efb0*/  IMAD.MOV.U32 R229, RZ, RZ, R19 ;  /* 0x000000ffffe57224 */ /* 0x000fc400078e0013 */
        /* <DEDUP_REMOVED lines=41> */
.L_x_1410:
[----:B------:R-:W-:Y:S05]  /*1f250*/  BSYNC B1 ;  /* 0x0000000000017941 */ /* 0x000fea0003800000 */
.L_x_1409:
[----:B------:R-:W2:Y:S01]  /*1f260*/  LD.E R52, [R50.64+0xdc] ;  /* 0x0000dc0432347980 */ /* 0x000ea2000c101900 */
[----:B-1----:R-:W-:-:S02]  /*1f270*/  FMNMX.FTZ R5, R3, R136, !PT ;  /* 0x0000008803057209 */ /* 0x002fc40007810000 */
        /* <DEDUP_REMOVED lines=68> */
[----:B------:R-:W-:-:S03]  /*1f6c0*/  FMNMX.FTZ R4, R53, R4, !PT ;  /* 0x0000000435047209 */ /* 0x000fc60007810000 */
[----:B------:R-:W1:Y:S04]  /*1f6d0*/  SHFL.BFLY PT, R2, R5, 0x2, 0x1f ;  /* 0x0c401f0005027f89 */ /* 0x000e6800000e0000 */
[----:B------:R-:W3:Y:S01]  /*1f6e0*/  SHFL.BFLY PT, R0, R4, 0x2, 0x1f ;  /* 0x0c401f0004007f89 */ /* 0x000ee200000e0000 */
[----:B-1----:R-:W-:Y:S02]  /*1f6f0*/  FMNMX.FTZ R2, R5, R2, !PT ;  /* 0x0000000205027209 */ /* 0x002fe40007810000 */
[----:B---3--:R-:W-:-:S03]  /*1f700*/  FMNMX.FTZ R0, R4, R0, !PT ;  /* 0x0000000004007209 */ /* 0x008fc60007810000 */
[----:B------:R-:W1:Y:S04]  /*1f710*/  SHFL.BFLY PT, R41, R2, 0x1, 0x1f ;  /* 0x0c201f0002297f89 */ /* 0x000e6800000e0000 */
[----:B------:R-:W3:Y:S01]  /*1f720*/  SHFL.BFLY PT, R42, R0, 0x1, 0x1f ;  /* 0x0c201f00002a7f89 */ /* 0x000ee200000e0000 */
[----:B-1----:R-:W-:Y:S02]  /*1f730*/  FMNMX.FTZ R41, R2, R41, !PT ;  /* 0x0000002902297209 */ /* 0x002fe40007810000 */
[----:B---3--:R-:W-:Y:S02]  /*1f740*/  FMNMX.FTZ R42, R0, R42, !PT ;  /* 0x0000002a002a7209 */ /* 0x008fe40007810000 */
[----:B------:R-:W-:Y:S02]  /*1f750*/  FSETP.NEU.FTZ.AND P0, PT, R41, -INF , PT ;  /* 0xff8000002900780b */ /* 0x000fe40003f1d000 */
[----:B------:R-:W-:-:S02]  /*1f760*/  FSETP.NEU.FTZ.AND P1, PT, R42, -INF , PT ;  /* 0xff8000002a00780b */ /* 0x000fc40003f3d000 */
[----:B------:R-:W-:Y:S02]  /*1f770*/  FSEL R4, R41, RZ, P0 ;  /* 0x000000ff29047208 */ /* 0x000fe40000000000 */
[----:B------:R-:W-:-:S03]  /*1f780*/  FSEL R5, R42, RZ, P1 ;  /* 0x000000ff2a057208 */ /* 0x000fc60000800000 */
[----:B------:R-:W-:Y:S02]  /*1f790*/  FADD.FTZ R4, R3, -R4 ;  /* 0x8000000403047221 */ /* 0x000fe40000010000 */
[----:B------:R-:W-:Y:S02]  /*1f7a0*/  FADD.FTZ R5, R132, -R5 ;  /* 0x8000000584057221 */ /* 0x000fe40000010000 */
[C---:B--2---:R-:W-:Y:S02]  /*1f7b0*/  FMUL.FTZ R47, R52.reuse, R41 ;  /* 0x00000029342f7220 */ /* 0x044fe40000410000 */
[C---:B------:R-:W-:Y:S02]  /*1f7c0*/  FMUL.FTZ R55, R52.reuse, R42 ;  /* 0x0000002a34377220 */ /* 0x040fe40000410000 */
[C---:B------:R-:W-:Y:S01]  /*1f7d0*/  FMUL.FTZ R4, R52.reuse, R4 ;  /* 0x0000000434047220 */ /* 0x040fe20000410000 */
[----:B------:R-:W-:Y:S01]  /*1f7e0*/  FSEL R47, R47, RZ, P0 ;  /* 0x000000ff2f2f7208 */ /* 0x000fe20000000000 */
[----:B------:R-:W-:Y:S01]  /*1f7f0*/  FMUL.FTZ R5, R52, R5 ;  /* 0x0000000534057220 */ /* 0x000fe20000410000 */
[----:B------:R-:W-:Y:S01]  /*1f800*/  FSEL R55, R55, RZ, P1 ;  /* 0x000000ff37377208 */ /* 0x000fe20000800000 */
[----:B------:R-:W1:Y:S02]  /*1f810*/  MUFU.EX2 R43, R4 ;  /* 0x00000004002b7308 */ /* 0x000e640000000800 */
[----:B------:R-:W-:-:S02]  /*1f820*/  FFMA.FTZ R33, R136, R52, -R47 ;  /* 0x0000003488217223 */ /* 0x000fc4000001082f */
[-CC-:B------:R-:W-:Y:S02]  /*1f830*/  FFMA.FTZ R32, R180, R52.reuse, -R47.reuse ;  /* 0x00000034b4207223 */ /* 0x180fe4000001082f */
[-CC-:B------:R-:W-:Y:S02]  /*1f840*/  FFMA.FTZ R2, R183, R52.reuse, -R47.reuse ;  /* 0x00000034b7027223 */ /* 0x180fe4000001082f */
[-C--:B------:R-:W-:Y:S01]  /*1f850*/  FFMA.FTZ R0, R184, R52.reuse, -R47 ;  /* 0x00000034b8007223 */ /* 0x080fe2000001082f */
[----:B------:R-:W-:Y:S01]  /*1f860*/  MUFU.EX2 R33, R33 ;  /* 0x0000002100217308 */ /* 0x000fe20000000800 */
[-CC-:B------:R-:W-:Y:S02]  /*1f870*/  FFMA.FTZ R40, R133, R52.reuse, -R55.reuse ;  /* 0x0000003485287223 */ /* 0x180fe40000010837 */
[-CC-:B------:R-:W-:Y:S02]  /*1f880*/  FFMA.FTZ R35, R179, R52.reuse, -R55.reuse ;  /* 0x00000034b3237223 */ /* 0x180fe40000010837 */
[----:B------:R-:W-:-:S02]  /*1f890*/  FFMA.FTZ R34, R182, R52, -R55 ;  /* 0x00000034b6227223 */ /* 0x000fc40000010837 */
[----:B------:R-:W-:Y:S01]  /*1f8a0*/  FFMA.FTZ R3, R181, R52, -R55 ;  /* 0x00000034b5037223 */ /* 0x000fe20000010837 */
[----:B------:R-:W-:Y:S01]  /*1f8b0*/  MUFU.EX2 R32, R32 ;  /* 0x0000002000207308 */ /* 0x000fe20000000800 */
[-C--:B-1----:R-:W-:Y:S02]  /*1f8c0*/  FMUL.FTZ R130, R130, R43.reuse ;  /* 0x0000002b82827220 */ /* 0x082fe40000410000 */
[-C--:B------:R-:W-:Y:S02]  /*1f8d0*/  FMUL.FTZ R131, R131, R43.reuse ;  /* 0x0000002b83837220 */ /* 0x080fe40000410000 */
[-C--:B------:R-:W-:Y:S02]  /*1f8e0*/  FMUL.FTZ R126, R126, R43.reuse ;  /* 0x0000002b7e7e7220 */ /* 0x080fe40000410000 */
[-C--:B------:R-:W-:Y:S01]  /*1f8f0*/  FMUL.FTZ R127, R127, R43.reuse ;  /* 0x0000002b7f7f7220 */ /* 0x080fe20000410000 */
[----:B------:R-:W-:Y:S01]  /*1f900*/  MUFU.EX2 R2, R2 ;  /* 0x0000000200027308 */ /* 0x000fe20000000800 */
[----:B------:R-:W-:-:S02]  /*1f910*/  FMUL.FTZ R122, R122, R43 ;  /* 0x0000002b7a7a7220 */ /* 0x000fc40000410000 */
[-C--:B------:R-:W-:Y:S02]  /*1f920*/  FMUL.FTZ R123, R123, R43.reuse ;  /* 0x0000002b7b7b7220 */ /* 0x080fe40000410000 */
[-C--:B------:R-:W-:Y:S02]  /*1f930*/  FMUL.FTZ R118, R118, R43.reuse ;  /* 0x0000002b76767220 */ /* 0x080fe40000410000 */
[-C--:B------:R-:W-:Y:S01]  /*1f940*/  FMUL.FTZ R119, R119, R43.reuse ;  /* 0x0000002b77777220 */ /* 0x080fe20000410000 */
[----:B------:R-:W1:Y:S01]  /*1f950*/  MUFU.EX2 R0, R0 ;  /* 0x0000000000007308 */ /* 0x000e620000000800 */
[-C--:B------:R-:W-:Y:S02]  /*1f960*/  FMUL.FTZ R114, R114, R43.reuse ;  /* 0x0000002b72727220 */ /* 0x080fe40000410000 */
[-C--:B------:R-:W-:Y:S02]  /*1f970*/  FMUL.FTZ R115, R115, R43.reuse ;  /* 0x0000002b73737220 */ /* 0x080fe40000410000 */
[----:B------:R-:W-:-:S02]  /*1f980*/  FMUL.FTZ R110, R110, R43 ;  /* 0x0000002b6e6e7220 */ /* 0x000fc40000410000 */
[-C--:B------:R-:W-:Y:S01]  /*1f990*/  FMUL.FTZ R111, R111, R43.reuse ;  /* 0x0000002b6f6f7220 */ /* 0x080fe20000410000 */
[----:B------:R-:W-:Y:S01]  /*1f9a0*/  MUFU.EX2 R40, R40 ;  /* 0x0000002800287308 */ /* 0x000fe20000000800 */
[-C--:B------:R-:W-:Y:S02]  /*1f9b0*/  FMUL.FTZ R106, R106, R43.reuse ;  /* 0x0000002b6a6a7220 */ /* 0x080fe40000410000 */
[-C--:B------:R-:W-:Y:S02]  /*1f9c0*/  FMUL.FTZ R107, R107, R43.reuse ;  /* 0x0000002b6b6b7220 */ /* 0x080fe40000410000 */
[-C--:B------:R-:W-:Y:S02]  /*1f9d0*/  FMUL.FTZ R102, R102, R43.reuse ;  /* 0x0000002b66667220 */ /* 0x080fe40000410000 */
[-C--:B------:R-:W-:Y:S01]  /*1f9e0*/  FMUL.FTZ R103, R103, R43.reuse ;  /* 0x0000002b67677220 */ /* 0x080fe20000410000 */
[----:B------:R-:W2:Y:S01]  /*1f9f0*/  MUFU.EX2 R35, R35 ;  /* 0x0000002300237308 */ /* 0x000ea20000000800 */
[----:B-1----:R-:W-:Y:S01]  /*1fa00*/  F2FP.PACK_AB R7, R0, R2 ;  /* 0x000000020007723e */ /* 0x002fe200000000ff */
[----:B------:R-:W-:-:S02]  /*1fa10*/  FMUL.FTZ R98, R98, R43 ;  /* 0x0000002b62627220 */ /* 0x000fc40000410000 */
[-C--:B------:R-:W-:Y:S02]  /*1fa20*/  FMUL.FTZ R99, R99, R43.reuse ;  /* 0x0000002b63637220 */ /* 0x080fe40000410000 */
[-C--:B------:R-:W-:Y:S02]  /*1fa30*/  FMUL.FTZ R94, R94, R43.reuse ;  /* 0x0000002b5e5e7220 */ /* 0x080fe40000410000 */
[----:B------:R-:W-:Y:S01]  /*1fa40*/  MUFU.EX2 R34, R34 ;  /* 0x0000002200227308 */ /* 0x000fe20000000800 */
[-C--:B------:R-:W-:Y:S02]  /*1fa50*/  FMUL.FTZ R95, R95, R43.reuse ;  /* 0x0000002b5f5f7220 */ /* 0x080fe40000410000 */
[-C--:B------:R-:W-:Y:S02]  /*1fa60*/  FMUL.FTZ R90, R90, R43.reuse ;  /* 0x0000002b5a5a7220 */ /* 0x080fe40000410000 */
[-C--:B------:R-:W-:Y:S02]  /*1fa70*/  FMUL.FTZ R91, R91, R43.reuse ;  /* 0x0000002b5b5b7220 */ /* 0x080fe40000410000 */
[-C--:B------:R-:W-:Y:S01]  /*1fa80*/  FMUL.FTZ R86, R86, R43.reuse ;  /* 0x0000002b56567220 */ /* 0x080fe20000410000 */
[----:B------:R-:W1:Y:S01]  /*1fa90*/  MUFU.EX2 R3, R3 ;  /* 0x0000000300037308 */ /* 0x000e620000000800 */
[----:B--2---:R-:W-:Y:S01]  /*1faa0*/  F2FP.PACK_AB R4, R35, R40 ;  /* 0x000000282304723e */ /* 0x004fe200000000ff */
[----:B------:R-:W-:-:S02]  /*1fab0*/  FMUL.FTZ R87, R87, R43 ;  /* 0x0000002b57577220 */ /* 0x000fc40000410000 */
[-C--:B------:R-:W-:Y:S02]  /*1fac0*/  FMUL.FTZ R82, R82, R43.reuse ;  /* 0x0000002b52527220 */ /* 0x080fe40000410000 */
[-C--:B------:R-:W-:Y:S02]  /*1fad0*/  FMUL.FTZ R83, R83, R43.reuse ;  /* 0x0000002b53537220 */ /* 0x080fe40000410000 */
[----:B------:R2:W3:Y:S01]  /*1fae0*/  MUFU.EX2 R44, R5 ;  /* 0x00000005002c7308 */ /* 0x0004e20000000800 */
[-C--:B------:R-:W-:Y:S02]  /*1faf0*/  FMUL.FTZ R78, R78, R43.reuse ;  /* 0x0000002b4e4e7220 */ /* 0x080fe40000410000 */
[-C--:B------:R-:W-:Y:S02]  /*1fb00*/  FMUL.FTZ R79, R79, R43.reuse ;  /* 0x0000002b4f4f7220 */ /* 0x080fe40000410000 */
[-C--:B------:R-:W-:Y:S02]  /*1fb10*/  FFMA.FTZ R58, R63, R52.reuse, -R47 ;  /* 0x000000343f3a7223 */ /* 0x080fe4000001082f */
[----:B------:R-:W-:Y:S01]  /*1fb20*/  FFMA.FTZ R63, R66, R52, -R55 ;  /* 0x00000034423f7223 */ /* 0x000fe20000010837 */
[----:B-1----:R-:W-:Y:S01]  /*1fb30*/  F2FP.PACK_AB R6, R3, R34 ;  /* 0x000000220306723e */ /* 0x002fe200000000ff */
[----:B------:R-:W-:-:S02]  /*1fb40*/  FMUL.FTZ R74, R74, R43 ;  /* 0x0000002b4a4a7220 */ /* 0x000fc40000410000 */
[-C--:B------:R-:W-:Y:S01]  /*1fb50*/  FMUL.FTZ R75, R75, R43.reuse ;  /* 0x0000002b4b4b7220 */ /* 0x080fe20000410000 */
[----:B------:R-:W-:Y:S01]  /*1fb60*/  MUFU.EX2 R58, R58 ;  /* 0x0000003a003a7308 */ /* 0x000fe20000000800 */
[-C--:B------:R-:W-:Y:S02]  /*1fb70*/  FMUL.FTZ R70, R70, R43.reuse ;  /* 0x0000002b46467220 */ /* 0x080fe40000410000 */
[----:B------:R-:W-:Y:S01]  /*1fb80*/  FMUL.FTZ R71, R71, R43 ;  /* 0x0000002b47477220 */ /* 0x000fe20000410000 */
[----:B--2---:R-:W-:Y:S01]  /*1fb90*/  F2FP.PACK_AB R5, R32, R33 ;  /* 0x000000212005723e */ /* 0x004fe200000000ff */
[-C--:B---3--:R-:W-:Y:S02]  /*1fba0*/  FMUL.FTZ R128, R128, R44.reuse ;  /* 0x0000002c80807220 */ /* 0x088fe40000410000 */
[-C--:B------:R-:W-:Y:S01]  /*1fbb0*/  FMUL.FTZ R129, R129, R44.reuse ;  /* 0x0000002c81817220 */ /* 0x080fe20000410000 */
[----:B------:R-:W-:Y:S01]  /*1fbc0*/  MUFU.EX2 R63, R63 ;  /* 0x0000003f003f7308 */ /* 0x000fe20000000800 */
[----:B------:R-:W-:-:S02]  /*1fbd0*/  FMUL.FTZ R124, R124, R44 ;  /* 0x0000002c7c7c7220 */ /* 0x000fc40000410000 */
[-C--:B------:R-:W-:Y:S02]  /*1fbe0*/  FMUL.FTZ R125, R125, R44.reuse ;  /* 0x0000002c7d7d7220 */ /* 0x080fe40000410000 */
[-C--:B------:R-:W-:Y:S01]  /*1fbf0*/  FMUL.FTZ R120, R120, R44.reuse ;  /* 0x0000002c78787220 */ /* 0x080fe20000410000 */
[C---:B------:R-:W-:Y:S01]  /*1fc00*/  HMMA.16816.F32 R128, R4.reuse, R12, R128 ;  /* 0x0000000c0480723c */ /* 0x040fe20000001880 */
[-C--:B------:R-:W-:Y:S02]  /*1fc10*/  FMUL.FTZ R121, R121, R44.reuse ;  /* 0x0000002c79797220 */ /* 0x080fe40000410000 */
[-C--:B------:R-:W-:Y:S02]  /*1fc20*/  FMUL.FTZ R116, R116, R44.reuse ;  /* 0x0000002c74747220 */ /* 0x080fe40000410000 */
[-C--:B------:R-:W-:Y:S02]  /*1fc30*/  FMUL.FTZ R117, R117, R44.reuse ;  /* 0x0000002c75757220 */ /* 0x080fe40000410000 */
[-C--:B------:R-:W-:Y:S01]  /*1fc40*/  FMUL.FTZ R112, R112, R44.reuse ;  /* 0x0000002c70707220 */ /* 0x080fe20000410000 */
[----:B------:R-:W-:Y:S01]  /*1fc50*/  HMMA.16816.F32 R124, R4, R14, R124 ;  /* 0x0000000e047c723c */ /* 0x000fe2000000187c */
[----:B------:R-:W1:Y:S01]  /*1fc60*/  LDSM.16.MT88.4 R12, [R214+0xc000] ;  /* 0x00c00000d60c783b */ /* 0x000e620000004200 */
        /* <DEDUP_REMOVED lines=36> */
[----:B------:R-:W2:Y:S01]  /*1feb0*/  MUFU.EX2 R66, R66 ;  /* 0x0000004200427308 */ /* 0x000ea20000000800 */
[----:B------:R-:W-:-:S02]  /*1fec0*/  FFMA.FTZ R59, R177, R52, -R47 ;  /* 0x00000034b13b7223 */ /* 0x000fc4000001082f */
[-C--:B------:R-:W-:Y:S02]  /*1fed0*/  FFMA.FTZ R64, R64, R52.reuse, -R55 ;  /* 0x0000003440407223 */ /* 0x080fe40000010837 */
[-CC-:B------:R-:W-:Y:S01]  /*1fee0*/  FFMA.FTZ R67, R31, R52.reuse, -R47.reuse ;  /* 0x000000341f437223 */ /* 0x180fe2000001082f */
[C---:B------:R-:W-:Y:S01]  /*1fef0*/  HMMA.16816.F32 R92, R4.reuse, R10, R92 ;  /* 0x0000000a045c723c */ /* 0x040fe2000000185c */
[----:B------:R-:W4:Y:S01]  /*1ff00*/  LDSM.16.MT88.4 R8, [R214+0x10000] ;  /* 0x01000000d608783b */ /* 0x000f220000004200 */
[----:B------:R-:W-:Y:S01]  /*1ff10*/  MUFU.EX2 R57, R57 ;  /* 0x0000003900397308 */ /* 0x000fe20000000800 */
[-CC-:B------:R-:W-:Y:S02]  /*1ff20*/  FFMA.FTZ R132, R29, R52.reuse, -R47.reuse ;  /* 0x000000341d847223 */ /* 0x180fe4000001082f */
[-CC-:B------:R-:W-:Y:S02]  /*1ff30*/  FFMA.FTZ R133, R28, R52.reuse, -R47.reuse ;  /* 0x000000341c857223 */ /* 0x180fe4000001082f */
[-C--:B------:R-:W-:Y:S01]  /*1ff40*/  FFMA.FTZ R134, R30, R52.reuse, -R47 ;  /* 0x000000341e867223 */ /* 0x080fe2000001082f */
[----:B---3--:R-:W-:Y:S01]  /*1ff50*/  HMMA.16816.F32 R88, R4, R16, R88 ;  /* 0x000000100458723c */ /* 0x008fe20000001858 */
[----:B------:R-:W-:Y:S01]  /*1ff60*/  LDSM.16.MT88.4 R28, [R215+0x10800] ;  /* 0x01080000d71c783b */ /* 0x000fe20000004200 */
[----:B------:R-:W3:Y:S01]  /*1ff70*/  MUFU.EX2 R59, R59 ;  /* 0x0000003b003b7308 */ /* 0x000ee20000000800 */
[----:B------:R-:W-:-:S02]  /*1ff80*/  FFMA.FTZ R135, R154, R52, -R55 ;  /* 0x000000349a877223 */ /* 0x000fc40000010837 */
[-C--:B------:R-:W-:Y:S02]  /*1ff90*/  FFMA.FTZ R136, R137, R52.reuse, -R55 ;  /* 0x0000003489887223 */ /* 0x080fe40000010837 */
[-C--:B------:R-:W-:Y:S01]  /*1ffa0*/  FFMA.FTZ R154, R48, R52.reuse, -R47 ;  /* 0x00000034309a7223 */ /* 0x080fe2000001082f */
[C---:B------:R-:W-:Y:S01]  /*1ffb0*/  HMMA.16816.F32 R84, R4.reuse, R18, R84 ;  /* 0x000000120454723c */ /* 0x040fe20000001854 */
[----:B------:R-:W5:Y:S01]  /*1ffc0*/  LDSM.16.MT88.4 R16, [R215+0xc800] ;  /* 0x00c80000d710783b */ /* 0x000f620000004200 */
[----:B------:R-:W-:Y:S01]  /*1ffd0*/  MUFU.EX2 R65, R65 ;  /* 0x0000004100417308 */ /* 0x000fe20000000800 */
[-CC-:B------:R-:W-:Y:S02]  /*1ffe0*/  FFMA.FTZ R137, R176, R52.reuse, -R55.reuse ;  /* 0x00000034b0897223 */ /* 0x180fe40000010837 */
[-C--:B------:R-:W-:Y:S01]  /*1fff0*/  FFMA.FTZ R142, R142, R52.reuse, -R55 ;  /* 0x000000348e8e7223 */ /* 0x080fe20000010837 */
[----:B------:R-:W-:Y:S01]  /*20000*/  LDSM.16.MT88.4 R48, [R215+0x11000] ;  /* 0x01100000d730783b */ /* 0x000fe20000004200 */
[-CC-:B------:R-:W-:Y:S01]  /*20010*/  FFMA.FTZ R145, R145, R52.reuse, -R47.reuse ;  /* 0x0000003491917223 */ /* 0x180fe2000001082f */
[----:B-1----:R-:W-:Y:S02]  /*20020*/  HMMA.16816.F32 R80, R4, R12, R80 ;  /* 0x0000000c0450723c */ /* 0x002fe40000001850 */
[----:B------:R-:W1:Y:S01]  /*20030*/  MUFU.EX2 R64, R64 ;  /* 0x0000004000407308 */ /* 0x000e620000000800 */
[----:B------:R-:W-:-:S02]  /*20040*/  FFMA.FTZ R152, R152, R52, -R47 ;  /* 0x0000003498987223 */ /* 0x000fc4000001082f */
[-C--:B------:R-:W-:Y:S02]  /*20050*/  FFMA.FTZ R156, R156, R52.reuse, -R47 ;  /* 0x000000349c9c7223 */ /* 0x080fe4000001082f */
[-CC-:B------:R-:W-:Y:S01]  /*20060*/  FFMA.FTZ R157, R157, R52.reuse, -R55.reuse ;  /* 0x000000349d9d7223 */ /* 0x180fe20000010837 */
[C---:B------:R-:W-:Y:S01]  /*20070*/  HMMA.16816.F32 R76, R4.reuse, R14, R76 ;  /* 0x0000000e044c723c */ /* 0x040fe2000000184c */
[----:B------:R-:W5:Y:S01]  /*20080*/  LDSM.16.MT88.4 R12, [R214+0xc800] ;  /* 0x00c80000d60c783b */ /* 0x000f620000004200 */
[----:B------:R-:W1:Y:S01]  /*20090*/  MUFU.EX2 R67, R67 ;  /* 0x0000004300437308 */ /* 0x000e620000000800 */
[-CC-:B------:R-:W-:Y:S02]  /*200a0*/  FFMA.FTZ R159, R159, R52.reuse, -R55.reuse ;  /* 0x000000349f9f7223 */ /* 0x180fe40000010837 */
[-CC-:B------:R-:W-:Y:S02]  /*200b0*/  FFMA.FTZ R160, R160, R52.reuse, -R55.reuse ;  /* 0x00000034a0a07223 */ /* 0x180fe40000010837 */
[-C--:B------:R-:W-:Y:S01]  /*200c0*/  FFMA.FTZ R165, R165, R52.reuse, -R55 ;  /* 0x00000034a5a57223 */ /* 0x080fe20000010837 */
[----:B----4-:R-:W-:Y:S01]  /*200d0*/  HMMA.16816.F32 R72, R4, R8, R72 ;  /* 0x000000080448723c */ /* 0x010fe20000001848 */
[-CC-:B------:R-:W-:Y:S01]  /*200e0*/  FFMA.FTZ R167, R167, R52.reuse, -R47.reuse ;  /* 0x00000034a7a77223 */ /* 0x180fe2000001082f */
[----:B------:R-:W4:Y:S01]  /*200f0*/  MUFU.EX2 R132, R132 ;  /* 0x0000008400847308 */ /* 0x000f220000000800 */
[----:B------:R-:W-:-:S02]  /*20100*/  FFMA.FTZ R174, R174, R52, -R47 ;  /* 0x00000034aeae7223 */ /* 0x000fc4000001082f */
[-CC-:B------:R-:W-:Y:S02]  /*20110*/  FFMA.FTZ R173, R173, R52.reuse, -R47.reuse ;  /* 0x00000034adad7223 */ /* 0x180fe4000001082f */
[-C--:B------:R-:W-:Y:S01]  /*20120*/  FFMA.FTZ R175, R175, R52.reuse, -R47 ;  /* 0x00000034afaf7223 */ /* 0x080fe2000001082f */
[----:B------:R-:W-:Y:S01]  /*20130*/  HMMA.16816.F32 R68, R4, R10, R68 ;  /* 0x0000000a0444723c */ /* 0x000fe20000001844 */
[----:B------:R-:W4:Y:S01]  /*20140*/  LDSM.16.MT88.4 R8, [R218+0x10800] ;  /* 0x01080000da08783b */ /* 0x000f220000004200 */
[----:B------:R-:W-:Y:S01]  /*20150*/  MUFU.EX2 R133, R133 ;  /* 0x0000008500857308 */ /* 0x000fe20000000800 */
[-CC-:B------:R-:W-:Y:S02]  /*20160*/  FFMA.FTZ R172, R172, R52.reuse, -R55.reuse ;  /* 0x00000034acac7223 */ /* 0x180fe40000010837 */
[-CC-:B------:R-:W-:Y:S02]  /*20170*/  FFMA.FTZ R171, R171, R52.reuse, -R55.reuse ;  /* 0x00000034abab7223 */ /* 0x180fe40000010837 */
[----:B--2---:R-:W-:Y:S01]  /*20180*/  F2FP.PACK_AB R4, R66, R63 ;  /* 0x0000003f4204723e */ /* 0x004fe200000000ff */
[-C--:B------:R-:W-:Y:S01]  /*20190*/  FFMA.FTZ R170, R170, R52.reuse, -R55 ;  /* 0x00000034aaaa7223 */ /* 0x080fe20000010837 */
[----:B---3--:R-:W-:Y:S01]  /*201a0*/  F2FP.PACK_AB R5, R59, R57 ;  /* 0x000000393b05723e */ /* 0x008fe200000000ff */
[----:B------:R-:W-:Y:S01]  /*201b0*/  MUFU.EX2 R134, R134 ;  /* 0x0000008600867308 */ /* 0x000fe20000000800 */
[----:B-1----:R-:W-:Y:S01]  /*201c0*/  F2FP.PACK_AB R6, R64, R65 ;  /* 0x000000414006723e */ /* 0x002fe200000000ff */
[----:B------:R-:W-:Y:S01]  /*201d0*/  FFMA.FTZ R163, R163, R52, -R47 ;  /* 0x00000034a3a37223 */ /* 0x000fe2000001082f */
[----:B------:R-:W-:Y:S01]  /*201e0*/  F2FP.PACK_AB R7, R67, R58 ;  /* 0x0000003a4307723e */ /* 0x000fe200000000ff */
[----:B------:R-:W-:-:S02]  /*201f0*/  FFMA.FTZ R162, R162, R52, -R55 ;  /* 0x00000034a2a27223 */ /* 0x000fc40000010837 */
[-CC-:B------:R-:W-:Y:S02]  /*20200*/  FFMA.FTZ R161, R161, R52.reuse, -R55.reuse ;  /* 0x00000034a1a17223 */ /* 0x180fe40000010837 */
[----:B------:R-:W1:Y:S01]  /*20210*/  MUFU.EX2 R135, R135 ;  /* 0x0000008700877308 */ /* 0x000e620000000800 */
[-CC-:B------:R-:W-:Y:S01]  /*20220*/  FFMA.FTZ R158, R158, R52.reuse, -R55.reuse ;  /* 0x000000349e9e7223 */ /* 0x180fe20000010837 */
[C---:B------:R-:W-:Y:S01]  /*20230*/  HMMA.16816.F32 R120, R4.reuse, R20, R120 ;  /* 0x000000140478723c */ /* 0x040fe20000001878 */
[-C--:B------:R-:W-:Y:S02]  /*20240*/  FFMA.FTZ R155, R155, R52.reuse, -R55 ;  /* 0x000000349b9b7223 */ /* 0x080fe40000010837 */
[-CC-:B------:R-:W-:Y:S02]  /*20250*/  FFMA.FTZ R153, R153, R52.reuse, -R47.reuse ;  /* 0x0000003499997223 */ /* 0x180fe4000001082f */
[-CC-:B------:R-:W-:Y:S01]  /*20260*/  FFMA.FTZ R151, R151, R52.reuse, -R47.reuse ;  /* 0x0000003497977223 */ /* 0x180fe2000001082f */
[----:B------:R-:W2:Y:S01]  /*20270*/  MUFU.EX2 R136, R136 ;  /* 0x0000008800887308 */ /* 0x000ea20000000800 */
[-CC-:B------:R-:W-:Y:S01]  /*20280*/  FFMA.FTZ R150, R150, R52.reuse, -R47.reuse ;  /* 0x0000003496967223 */ /* 0x180fe2000001082f */
[----:B------:R-:W-:Y:S01]  /*20290*/  HMMA.16816.F32 R116, R4, R22, R116 ;  /* 0x000000160474723c */ /* 0x000fe20000001874 */
[----:B------:R-:W3:Y:S01]  /*202a0*/  LDSM.16.MT88.4 R20, [R214+0x10800] ;  /* 0x01080000d614783b */ /* 0x000ee20000004200 */
[----:B------:R-:W-:-:S02]  /*202b0*/  FFMA.FTZ R149, R149, R52, -R47 ;  /* 0x0000003495957223 */ /* 0x000fc4000001082f */
[-CC-:B------:R-:W-:Y:S02]  /*202c0*/  FFMA.FTZ R148, R148, R52.reuse, -R55.reuse ;  /* 0x0000003494947223 */ /* 0x180fe40000010837 */
[----:B------:R-:W-:Y:S01]  /*202d0*/  MUFU.EX2 R137, R137 ;  /* 0x0000008900897308 */ /* 0x000fe20000000800 */
[-CC-:B------:R-:W-:Y:S01]  /*202e0*/  FFMA.FTZ R147, R147, R52.reuse, -R55.reuse ;  /* 0x0000003493937223 */ /* 0x180fe20000010837 */
[C---:B-----5:R-:W-:Y:S01]  /*202f0*/  HMMA.16816.F32 R112, R4.reuse, R16, R112 ;  /* 0x000000100470723c */ /* 0x060fe20000001870 */
[-CC-:B------:R-:W-:Y:S02]  /*20300*/  FFMA.FTZ R146, R146, R52.reuse, -R55.reuse ;  /* 0x0000003492927223 */ /* 0x180fe40000010837 */
[-C--:B------:R-:W-:Y:S02]  /*20310*/  FFMA.FTZ R144, R144, R52.reuse, -R55 ;  /* 0x0000003490907223 */ /* 0x080fe40000010837 */
[----:B------:R-:W-:Y:S01]  /*20320*/  FFMA.FTZ R143, R143, R52, -R47 ;  /* 0x000000348f8f7223 */ /* 0x000fe2000001082f */
[----:B------:R-:W5:Y:S01]  /*20330*/  MUFU.EX2 R142, R142 ;  /* 0x0000008e008e7308 */ /* 0x000f620000000800 */
[----:B------:R-:W-:Y:S01]  /*20340*/  FFMA.FTZ R33, R243, R43, R33 ;  /* 0x0000002bf3217223 */ /* 0x000fe20000010021 */
[----:B------:R-:W-:Y:S01]  /*20350*/  HMMA.16816.F32 R108, R4, R18, R108 ;  /* 0x00000012046c723c */ /* 0x000fe2000000186c */
[----:B------:R-:W2:Y:S01]  /*20360*/  LDSM.16.MT88.4 R16, [R216+0xd000] ;  /* 0x00d00000d810783b */ /* 0x000ea20000004200 */
[----:B------:R-:W-:-:S02]  /*20370*/  FFMA.FTZ R40, R242, R44, R40 ;  /* 0x0000002cf2287223 */ /* 0x000fc40000010028 */
[----:B------:R-:W-:Y:S02]  /*20380*/  FADD.FTZ R32, R32, R33 ;  /* 0x0000002120207221 */ /* 0x000fe40000010000 */
[----:B------:R-:W1:Y:S01]  /*20390*/  MUFU.EX2 R145, R145 ;  /* 0x0000009100917308 */ /* 0x000e620000000800 */
[----:B------:R-:W-:Y:S01]  /*203a0*/  FADD.FTZ R35, R35, R40 ;  /* 0x0000002823237221 */ /* 0x000fe20000010000 */
[C---:B------:R-:W-:Y:S01]  /*203b0*/  HMMA.16816.F32 R104, R4.reuse, R12, R104 ;  /* 0x0000000c0468723c */ /* 0x040fe20000001868 */
[----:B------:R-:W-:Y:S02]  /*203c0*/  FADD.FTZ R32, R2, R32 ;  /* 0x0000002002207221 */ /* 0x000fe40000010000 */
[----:B------:R-:W-:Y:S02]  /*203d0*/  FADD.FTZ R35, R34, R35 ;  /* 0x0000002322237221 */ /* 0x000fe40000010000 */
[----:B------:R-:W-:Y:S01]  /*203e0*/  FADD.FTZ R0, R0, R32 ;  /* 0x0000002000007221 */ /* 0x000fe20000010000 */
[----:B------:R-:W-:Y:S01]  /*203f0*/  MUFU.EX2 R152, R152 ;  /* 0x0000009800987308 */ /* 0x000fe20000000800 */
[----:B------:R-:W-:Y:S01]  /*20400*/  FADD.FTZ R3, R3, R35 ;  /* 0x0000002303037221 */ /* 0x000fe20000010000 */
[----:B------:R-:W-:Y:S01]  /*20410*/  HMMA.16816.F32 R100, R4, R14, R100 ;  /* 0x0000000e0464723c */ /* 0x000fe20000001864 */
[----:B------:R-:W2:Y:S01]  /*20420*/  LDSM.16.MT88.4 R12, [R215+0xd000] ;  /* 0x00d00000d70c783b */ /* 0x000ea20000004200 */
[----:B------:R-:W-:-:S02]  /*20430*/  FADD.FTZ R0, R57, R0 ;  /* 0x0000000039007221 */ /* 0x000fc40000010000 */
[----:B------:R-:W-:Y:S02]  /*20440*/  FADD.FTZ R3, R63, R3 ;  /* 0x000000033f037221 */ /* 0x000fe40000010000 */
[----:B------:R-:W-:Y:S01]  /*20450*/  MUFU.EX2 R154, R154 ;  /* 0x0000009a009a7308 */ /* 0x000fe20000000800 */
[----:B------:R-:W-:Y:S01]  /*20460*/  FADD.FTZ R59, R59, R0 ;  /* 0x000000003b3b7221 */ /* 0x000fe20000010000 */
[C---:B----4-:R-:W-:Y:S01]  /*20470*/  HMMA.16816.F32 R96, R4.reuse, R8, R96 ;  /* 0x000000080460723c */ /* 0x050fe20000001860 */
[----:B------:R-:W-:Y:S01]  /*20480*/  FADD.FTZ R66, R66, R3 ;  /* 0x0000000342427221 */ /* 0x000fe20000010000 */
[----:B------:R-:W-:Y:S01]  /*20490*/  MOV R3, R41 ;  /* 0x0000002900037202 */ /* 0x000fe20000000f00 */
[----:B------:R-:W-:Y:S02]  /*204a0*/  FADD.FTZ R59, R58, R59 ;  /* 0x0000003b3a3b7221 */ /* 0x000fe40000010000 */
[----:B------:R-:W-:Y:S01]  /*204b0*/  FADD.FTZ R66, R65, R66 ;  /* 0x0000004241427221 */ /* 0x000fe20000010000 */
[----:B------:R-:W-:Y:S01]  /*204c0*/  MUFU.EX2 R156, R156 ;  /* 0x0000009c009c7308 */ /* 0x000fe20000000800 */
[----:B------:R-:W-:Y:S01]  /*204d0*/  FADD.FTZ R67, R67, R59 ;  /* 0x0000003b43437221 */ /* 0x000fe20000010000 */
[----:B------:R-:W-:Y:S01]  /*204e0*/  HMMA.16816.F32 R92, R4, R10, R92 ;  /* 0x0000000a045c723c */ /* 0x000fe2000000185c */
[----:B------:R-:W4:Y:S01]  /*204f0*/  LDSM.16.MT88.4 R8, [R214+0xd000] ;  /* 0x00d00000d608783b */ /* 0x000f220000004200 */
[----:B------:R-:W-:-:S02]  /*20500*/  FADD.FTZ R64, R64, R66 ;  /* 0x0000004240407221 */ /* 0x000fc40000010000 */
[----:B------:R-:W-:Y:S02]  /*20510*/  FADD.FTZ R67, R132, R67 ;  /* 0x0000004384437221 */ /* 0x000fe40000010000 */
[----:B------:R-:W2:Y:S01]  /*20520*/  MUFU.EX2 R157, R157 ;  /* 0x0000009d009d7308 */ /* 0x000ea20000000800 */
[----:B-1----:R-:W-:Y:S01]  /*20530*/  FADD.FTZ R64, R135, R64 ;  /* 0x0000004087407221 */ /* 0x002fe20000010000 */
        /* <DEDUP_REMOVED lines=9> */
[----:B------:R-:W1:Y:S02]  /*205d0*/  MUFU.EX2 R167, R167 ;  /* 0x000000a700a77308 */ /* 0x000e640000000800 */
[C---:B------:R-:W-:Y:S06]  /*205e0*/  HMMA.16816.F32 R128, R4.reuse, R24, R128 ;  /* 0x000000180480723c */ /* 0x040fec0000001880 */
[----:B------:R-:W-:Y:S02]  /*205f0*/  MUFU.EX2 R174, R174 ;  /* 0x000000ae00ae7308 */ /* 0x000fe40000000800 */
[C---:B------:R-:W-:Y:S01]  /*20600*/  HMMA.16816.F32 R124, R4.reuse, R26, R124 ;  /* 0x0000001a047c723c */ /* 0x040fe2000000187c */
[----:B------:R-:W1:Y:S05]  /*20610*/  LDSM.16.MT88.4 R24, [R218+0xd000] ;  /* 0x00d00000da18783b */ /* 0x000e6a0000004200 */
[----:B------:R-:W-:Y:S02]  /*20620*/  MUFU.EX2 R173, R173 ;  /* 0x000000ad00ad7308 */ /* 0x000fe40000000800 */
[C---:B---3--:R-:W-:Y:S06]  /*20630*/  HMMA.16816.F32 R72, R4.reuse, R20, R72 ;  /* 0x000000140448723c */ /* 0x048fec0000001848 */
[----:B------:R-:W-:Y:S02]  /*20640*/  MUFU.EX2 R175, R175 ;  /* 0x000000af00af7308 */ /* 0x000fe40000000800 */
[----:B------:R-:W-:Y:S01]  /*20650*/  HMMA.16816.F32 R68, R4, R22, R68 ;  /* 0x000000160444723c */ /* 0x000fe20000001844 */
[----:B------:R-:W3:Y:S05]  /*20660*/  LDSM.16.MT88.4 R20, [R218+0x11000] ;  /* 0x01100000da14783b */ /* 0x000eea0000004200 */
[----:B------:R-:W1:Y:S01]  /*20670*/  MUFU.EX2 R172, R172 ;  /* 0x000000ac00ac7308 */ /* 0x000e620000000800 */
[C---:B--2---:R-:W-:Y:S01]  /*20680*/  F2FP.PACK_AB R4, R136.reuse, R135 ;  /* 0x000000878804723e */ /* 0x044fe200000000ff */
[----:B------:R-:W-:Y:S01]  /*20690*/  FADD.FTZ R136, R136, R64 ;  /* 0x0000004088887221 */ /* 0x000fe20000010000 */
[C---:B------:R-:W-:Y:S01]  /*206a0*/  F2FP.PACK_AB R5, R133.reuse, R132 ;  /* 0x000000848505723e */ /* 0x040fe200000000ff */
[----:B------:R-:W-:Y:S01]  /*206b0*/  FADD.FTZ R133, R133, R67 ;  /* 0x0000004385857221 */ /* 0x000fe20000010000 */
[----:B-----5:R-:W-:Y:S01]  /*206c0*/  F2FP.PACK_AB R6, R142, R137 ;  /* 0x000000898e06723e */ /* 0x020fe200000000ff */
[----:B------:R-:W-:Y:S01]  /*206d0*/  FADD.FTZ R136, R137, R136 ;  /* 0x0000008889887221 */ /* 0x000fe20000010000 */
[----:B------:R-:W-:Y:S01]  /*206e0*/  F2FP.PACK_AB R7, R145, R134 ;  /* 0x000000869107723e */ /* 0x000fe200000000ff */
[----:B------:R-:W2:Y:S01]  /*206f0*/  MUFU.EX2 R171, R171 ;  /* 0x000000ab00ab7308 */ /* 0x000ea20000000800 */
[----:B------:R-:W-:Y:S01]  /*20700*/  FADD.FTZ R133, R134, R133 ;  /* 0x0000008586857221 */ /* 0x000fe20000010000 */
[----:B------:R-:W-:Y:S01]  /*20710*/  MOV R132, R42 ;  /* 0x0000002a00847202 */ /* 0x000fe20000000f00 */
[----:B------:R-:W-:-:S02]  /*20720*/  FADD.FTZ R142, R142, R136 ;  /* 0x000000888e8e7221 */ /* 0x000fc40000010000 */
[----:B------:R-:W-:Y:S01]  /*20730*/  FADD.FTZ R145, R145, R133 ;  /* 0x0000008591917221 */ /* 0x000fe20000010000 */
[----:B------:R-:W-:Y:S01]  /*20740*/  HMMA.16816.F32 R120, R4, R16, R120 ;  /* 0x000000100478723c */ /* 0x000fe20000001878 */
[----:B------:R-:W-:Y:S01]  /*20750*/  FADD.FTZ R142, R157, R142 ;  /* 0x0000008e9d8e7221 */ /* 0x000fe20000010000 */
[----:B------:R-:W-:Y:S01]  /*20760*/  MUFU.EX2 R170, R170 ;  /* 0x000000aa00aa7308 */ /* 0x000fe20000000800 */
[----:B------:R-:W-:-:S05]  /*20770*/  FADD.FTZ R145, R152, R145 ;  /* 0x0000009198917221 */ /* 0x000fca0000010000 */
[C---:B------:R-:W-:Y:S01]  /*20780*/  HMMA.16816.F32 R116, R4.reuse, R18, R116 ;  /* 0x000000120474723c */ /* 0x040fe20000001874 */
[----:B------:R-:W5:Y:S01]  /*20790*/  LDSM.16.MT88.4 R16, [R216+0xd800] ;  /* 0x00d80000d810783b */ /* 0x000f620000004200 */
[----:B------:R-:W-:Y:S06]  /*207a0*/  MUFU.EX2 R163, R163 ;  /* 0x000000a300a37308 */ /* 0x000fec0000000800 */
[C---:B------:R-:W-:Y:S02]  /*207b0*/  HMMA.16816.F32 R112, R4.reuse, R12, R112 ;  /* 0x0000000c0470723c */ /* 0x040fe40000001870 */
[----:B------:R-:W-:Y:S06]  /*207c0*/  MUFU.EX2 R162, R162 ;  /* 0x000000a200a27308 */ /* 0x000fec0000000800 */
[C---:B------:R-:W-:Y:S01]  /*207d0*/  HMMA.16816.F32 R108, R4.reuse, R14, R108 ;  /* 0x0000000e046c723c */ /* 0x040fe2000000186c */
[----:B------:R-:W2:Y:S01]  /*207e0*/  LDSM.16.MT88.4 R12, [R215+0xd800] ;  /* 0x00d80000d70c783b */ /* 0x000ea20000004200 */
[----:B------:R-:W-:Y:S06]  /*207f0*/  MUFU.EX2 R161, R161 ;  /* 0x000000a100a17308 */ /* 0x000fec0000000800 */
[C---:B----4-:R-:W-:Y:S02]  /*20800*/  HMMA.16816.F32 R104, R4.reuse, R8, R104 ;  /* 0x000000080468723c */ /* 0x050fe40000001868 */
[----:B------:R-:W-:Y:S06]  /*20810*/  MUFU.EX2 R158, R158 ;  /* 0x0000009e009e7308 */ /* 0x000fec0000000800 */
[C---:B------:R-:W-:Y:S01]  /*20820*/  HMMA.16816.F32 R100, R4.reuse, R10, R100 ;  /* 0x0000000a0464723c */ /* 0x040fe20000001864 */
[----:B------:R-:W4:Y:S01]  /*20830*/  LDSM.16.MT88.4 R8, [R214+0xd800] ;  /* 0x00d80000d608783b */ /* 0x000f220000004200 */
        /* <DEDUP_REMOVED lines=8> */
[C---:B------:R-:W-:Y:S02]  /*208c0*/  HMMA.16816.F32 R128, R4.reuse, R24, R128 ;  /* 0x000000180480723c */ /* 0x040fe40000001880 */
[----:B------:R-:W-:Y:S06]  /*208d0*/  MUFU.EX2 R149, R149 ;  /* 0x0000009500957308 */ /* 0x000fec0000000800 */
[C---:B------:R-:W-:Y:S01]  /*208e0*/  HMMA.16816.F32 R124, R4.reuse, R26, R124 ;  /* 0x0000001a047c723c */ /* 0x040fe2000000187c */
[----:B------:R-:W1:Y:S01]  /*208f0*/  LDSM.16.MT88.4 R24, [R218+0xd800] ;  /* 0x00d80000da18783b */ /* 0x000e620000004200 */
[----:B------:R-:W-:Y:S06]  /*20900*/  MUFU.EX2 R148, R148 ;  /* 0x0000009400947308 */ /* 0x000fec0000000800 */
[C---:B---3--:R-:W-:Y:S02]  /*20910*/  HMMA.16816.F32 R96, R4.reuse, R20, R96 ;  /* 0x000000140460723c */ /* 0x048fe40000001860 */
[----:B------:R-:W-:Y:S06]  /*20920*/  MUFU.EX2 R147, R147 ;  /* 0x0000009300937308 */ /* 0x000fec0000000800 */
[C---:B------:R-:W-:Y:S01]  /*20930*/  HMMA.16816.F32 R92, R4.reuse, R22, R92 ;  /* 0x00000016045c723c */ /* 0x040fe2000000185c */
[----:B------:R-:W3:Y:S01]  /*20940*/  LDSM.16.MT88.4 R20, [R218+0x11800] ;  /* 0x01180000da14783b */ /* 0x000ee20000004200 */
[----:B------:R-:W-:Y:S06]  /*20950*/  MUFU.EX2 R146, R146 ;  /* 0x0000009200927308 */ /* 0x000fec0000000800 */
[C---:B------:R-:W-:Y:S01]  /*20960*/  HMMA.16816.F32 R84, R4.reuse, R38, R84 ;  /* 0x000000260454723c */ /* 0x040fe20000001854 */
[----:B------:R-:W1:Y:S01]  /*20970*/  LDSM.16.MT88.4 R36, [R215+0x11800] ;  /* 0x01180000d724783b */ /* 0x000e620000004200 */
[----:B------:R-:W-:Y:S06]  /*20980*/  MUFU.EX2 R144, R144 ;  /* 0x0000009000907308 */ /* 0x000fec0000000800 */
[C---:B------:R-:W-:Y:S08]  /*20990*/  HMMA.16816.F32 R72, R4.reuse, R28, R72 ;  /* 0x0000001c0448723c */ /* 0x040ff00000001848 */
[----:B------:R-:W-:Y:S01]  /*209a0*/  HMMA.16816.F32 R68, R4, R30, R68 ;  /* 0x0000001e0444723c */ /* 0x000fe20000001844 */
[----:B------:R-:W1:Y:S06]  /*209b0*/  LDSM.16.MT88.4 R28, [R214+0x11800] ;  /* 0x01180000d61c783b */ /* 0x000e6c0000004200 */
[C---:B------:R-:W-:Y:S01]  /*209c0*/  F2FP.PACK_AB R4, R159.reuse, R157 ;  /* 0x0000009d9f04723e */ /* 0x040fe200000000ff */
[----:B------:R-:W-:Y:S01]  /*209d0*/  FADD.FTZ R159, R159, R142 ;  /* 0x0000008e9f9f7221 */ /* 0x000fe20000010000 */
[C---:B------:R-:W-:Y:S01]  /*209e0*/  F2FP.PACK_AB R5, R154.reuse, R152 ;  /* 0x000000989a05723e */ /* 0x040fe200000000ff */
        /* <DEDUP_REMOVED lines=11> */
[----:B------:R-:W5:Y:S07]  /*20aa0*/  LDSM.16.MT88.4 R16, [R216+0xe000] ;  /* 0x00e00000d810783b */ /* 0x000f6e0000004200 */
[C---:B--2---:R-:W-:Y:S08]  /*20ab0*/  HMMA.16816.F32 R112, R4.reuse, R12, R112 ;  /* 0x0000000c0470723c */ /* 0x044ff00000001870 */
[C---:B------:R-:W-:Y:S01]  /*20ac0*/  HMMA.16816.F32 R108, R4.reuse, R14, R108 ;  /* 0x0000000e046c723c */ /* 0x040fe2000000186c */
[----:B------:R-:W2:Y:S07]  /*20ad0*/  LDSM.16.MT88.4 R12, [R215+0xe000] ;  /* 0x00e00000d70c783b */ /* 0x000eae0000004200 */
[C---:B----4-:R-:W-:Y:S08]  /*20ae0*/  HMMA.16816.F32 R104, R4.reuse, R8, R104 ;  /* 0x000000080468723c */ /* 0x050ff00000001868 */
[C---:B------:R-:W-:Y:S01]  /*20af0*/  HMMA.16816.F32 R100, R4.reuse, R10, R100 ;  /* 0x0000000a0464723c */ /* 0x040fe20000001864 */
[----:B------:R-:W4:Y:S07]  /*20b00*/  LDSM.16.MT88.4 R8, [R214+0xe000] ;  /* 0x00e00000d608783b */ /* 0x000f2e0000004200 */
[C---:B------:R-:W-:Y:S07]  /*20b10*/  HMMA.16816.F32 R88, R4.reuse, R48, R88 ;  /* 0x000000300458723c */ /* 0x040fee0000001858 */
[-C--:B------:R-:W-:Y:S01]  /*20b20*/  FFMA.FTZ R48, R169, R52.reuse, -R55 ;  /* 0x00000034a9307223 */ /* 0x080fe20000010837 */
[----:B-1----:R-:W-:Y:S01]  /*20b30*/  HMMA.16816.F32 R128, R4, R24, R128 ;  /* 0x000000180480723c */ /* 0x002fe20000001880 */
[----:B------:R-:W-:-:S04]  /*20b40*/  FFMA.FTZ R49, R168, R52, -R47 ;  /* 0x00000034a8317223 */ /* 0x000fc8000001082f */
[----:B------:R-:W1:Y:S03]  /*20b50*/  MUFU.EX2 R48, R48 ;  /* 0x0000003000307308 */ /* 0x000e660000000800 */
[C---:B------:R-:W-:Y:S01]  /*20b60*/  HMMA.16816.F32 R124, R4.reuse, R26, R124 ;  /* 0x0000001a047c723c */ /* 0x040fe2000000187c */
[----:B------:R-:W1:Y:S04]  /*20b70*/  LDSM.16.MT88.4 R24, [R218+0xe000] ;  /* 0x00e00000da18783b */ /* 0x000e680000004200 */
[----:B------:R-:W1:Y:S03]  /*20b80*/  MUFU.EX2 R49, R49 ;  /* 0x0000003100317308 */ /* 0x000e660000000800 */
[C---:B---3--:R-:W-:Y:S08]  /*20b90*/  HMMA.16816.F32 R96, R4.reuse, R20, R96 ;  /* 0x000000140460723c */ /* 0x048ff00000001860 */
[C---:B------:R-:W-:Y:S01]  /*20ba0*/  HMMA.16816.F32 R92, R4.reuse, R22, R92 ;  /* 0x00000016045c723c */ /* 0x040fe2000000185c */
[----:B------:R-:W3:Y:S07]  /*20bb0*/  LDSM.16.MT88.4 R20, [R218+0x12000] ;  /* 0x01200000da14783b */ /* 0x000eee0000004200 */
[C---:B------:R-:W-:Y:S07]  /*20bc0*/  HMMA.16816.F32 R84, R4.reuse, R50, R84 ;  /* 0x000000320454723c */ /* 0x040fee0000001854 */
[-CC-:B------:R-:W-:Y:S01]  /*20bd0*/  FFMA.FTZ R50, R166, R52.reuse, -R47.reuse ;  /* 0x00000034a6327223 */ /* 0x180fe2000001082f */
[----:B------:R-:W-:Y:S01]  /*20be0*/  HMMA.16816.F32 R80, R4, R36, R80 ;  /* 0x000000240450723c */ /* 0x000fe20000001850 */
[----:B------:R-:W-:-:S04]  /*20bf0*/  FFMA.FTZ R51, R164, R52, -R47 ;  /* 0x00000034a4337223 */ /* 0x000fc8000001082f */
[----:B------:R-:W1:Y:S03]  /*20c00*/  MUFU.EX2 R50, R50 ;  /* 0x0000003200327308 */ /* 0x000e660000000800 */
[C---:B------:R-:W-:Y:S01]  /*20c10*/  HMMA.16816.F32 R76, R4.reuse, R38, R76 ;  /* 0x00000026044c723c */ /* 0x040fe2000000184c */
[----:B------:R-:W-:Y:S04]  /*20c20*/  LDSM.16.MT88.4 R36, [R215+0x12800] ;  /* 0x01280000d724783b */ /* 0x000fe80000004200 */
[----:B------:R-:W1:Y:S03]  /*20c30*/  MUFU.EX2 R51, R51 ;  /* 0x0000003300337308 */ /* 0x000e660000000800 */
[C---:B------:R-:W-:Y:S08]  /*20c40*/  HMMA.16816.F32 R72, R4.reuse, R28, R72 ;  /* 0x0000001c0448723c */ /* 0x040ff00000001848 */
[----:B------:R-:W-:Y:S01]  /*20c50*/  HMMA.16816.F32 R68, R4, R30, R68 ;  /* 0x0000001e0444723c */ /* 0x000fe20000001844 */
[----:B------:R-:W3:Y:S06]  /*20c60*/  LDSM.16.MT88.4 R28, [R216+0x12000] ;  /* 0x01200000d81c783b */ /* 0x000eec0000004200 */
[C---:B------:R-:W-:Y:S01]  /*20c70*/  F2FP.PACK_AB R4, R171.reuse, R172 ;  /* 0x000000acab04723e */ /* 0x040fe200000000ff */
[----:B------:R-:W-:Y:S01]  /*20c80*/  FADD.FTZ R171, R171, R165 ;  /* 0x000000a5abab7221 */ /* 0x000fe20000010000 */
[C---:B------:R-:W-:Y:S01]  /*20c90*/  F2FP.PACK_AB R5, R173.reuse, R174 ;  /* 0x000000aead05723e */ /* 0x040fe200000000ff */
[----:B------:R-:W-:Y:S01]  /*20ca0*/  FADD.FTZ R173, R173, R167 ;  /* 0x000000a7adad7221 */ /* 0x000fe20000010000 */
[----:B-1----:R-:W-:Y:S01]  /*20cb0*/  F2FP.PACK_AB R6, R48, R170 ;  /* 0x000000aa3006723e */ /* 0x002fe200000000ff */
        /* <DEDUP_REMOVED lines=16> */
[C---:B------:R-:W-:Y:S08]  /*20dc0*/  HMMA.16816.F32 R128, R4.reuse, R24, R128 ;  /* 0x000000180480723c */ /* 0x040ff00000001880 */
[C---:B------:R-:W-:Y:S01]  /*20dd0*/  HMMA.16816.F32 R124, R4.reuse, R26, R124 ;  /* 0x0000001a047c723c */ /* 0x040fe2000000187c */
[----:B------:R-:W-:Y:S07]  /*20de0*/  LDSM.16.MT88.4 R24, [R218+0xe800] ;  /* 0x00e80000da18783b */ /* 0x000fee0000004200 */
[C---:B---3--:R-:W-:Y:S08]  /*20df0*/  HMMA.16816.F32 R96, R4.reuse, R20, R96 ;  /* 0x000000140460723c */ /* 0x048ff00000001860 */
        /* <DEDUP_REMOVED lines=8> */
[C---:B--2---:R-:W-:Y:S08]  /*20e80*/  HMMA.16816.F32 R72, R4.reuse, R12, R72 ;  /* 0x0000000c0448723c */ /* 0x044ff00000001848 */
[----:B------:R-:W-:Y:S01]  /*20e90*/  HMMA.16816.F32 R68, R4, R14, R68 ;  /* 0x0000000e0444723c */ /* 0x000fe20000001844 */
[----:B------:R-:W2:Y:S06]  /*20ea0*/  LDSM.16.MT88.4 R12, [R218+0x12800] ;  /* 0x01280000da0c783b */ /* 0x000eac0000004200 */
        /* <DEDUP_REMOVED lines=67> */
[----:B------:R-:W5:Y:S02]  /*212e0*/  MUFU.EX2 R24, R24 ;  /* 0x0000001800187308 */ /* 0x000f640000000800 */
[-C--:B------:R-:W-:Y:S01]  /*212f0*/  FFMA.FTZ R26, R60, R52.reuse, -R47 ;  /* 0x000000343c1a7223 */ /* 0x080fe2000001082f */
[----:B-1----:R-:W-:Y:S01]  /*21300*/  HMMA.16816.F32 R88, R4, R16, R88 ;  /* 0x000000100458723c */ /* 0x002fe20000001858 */
[----:B------:R-:W-:-:S04]  /*21310*/  FFMA.FTZ R27, R56, R52, -R55 ;  /* 0x00000034381b7223 */ /* 0x000fc80000010837 */
[----:B------:R-:W1:Y:S03]  /*21320*/  MUFU.EX2 R25, R25 ;  /* 0x0000001900197308 */ /* 0x000e660000000800 */
[C---:B------:R-:W-:Y:S01]  /*21330*/  HMMA.16816.F32 R84, R4.reuse, R18, R84 ;  /* 0x000000120454723c */ /* 0x040fe20000001854 */
[----:B------:R-:W3:Y:S04]  /*21340*/  LDSM.16.MT88.4 R16, [R216+0xf800] ;  /* 0x00f80000d810783b */ /* 0x000ee80000004200 */
[----:B------:R-:W2:Y:S01]  /*21350*/  MUFU.EX2 R26, R26 ;  /* 0x0000001a001a7308 */ /* 0x000ea20000000800 */
[----:B-----5:R-:W-:Y:S02]  /*21360*/  FADD.FTZ R36, R24, R36 ;  /* 0x0000002418247221 */ /* 0x020fe40000010000 */
[----:B----4-:R-:W-:Y:S05]  /*21370*/  HMMA.16816.F32 R80, R4, R20, R80 ;  /* 0x000000140450723c */ /* 0x010fea0000001850 */
[----:B------:R-:W4:Y:S01]  /*21380*/  MUFU.EX2 R27, R27 ;  /* 0x0000001b001b7308 */ /* 0x000f220000000800 */
[----:B-1----:R-:W-:-:S02]  /*21390*/  FADD.FTZ R36, R25, R36 ;  /* 0x0000002419247221 */ /* 0x002fc40000010000 */
[C---:B------:R-:W-:Y:S01]  /*213a0*/  HMMA.16816.F32 R76, R4.reuse, R22, R76 ;  /* 0x00000016044c723c */ /* 0x040fe2000000184c */
[----:B------:R-:W-:Y:S04]  /*213b0*/  LDSM.16.MT88.4 R20, [R215+0xf800] ;  /* 0x00f80000d714783b */ /* 0x000fe80000004200 */
[----:B------:R-:W1:Y:S01]  /*213c0*/  MUFU.EX2 R30, R30 ;  /* 0x0000001e001e7308 */ /* 0x000e620000000800 */
[----:B--2---:R-:W-:Y:S02]  /*213d0*/  FADD.FTZ R36, R26, R36 ;  /* 0x000000241a247221 */ /* 0x004fe40000010000 */
[----:B------:R-:W-:Y:S05]  /*213e0*/  HMMA.16816.F32 R72, R4, R8, R72 ;  /* 0x000000080448723c */ /* 0x000fea0000001848 */
[----:B------:R-:W2:Y:S01]  /*213f0*/  MUFU.EX2 R31, R31 ;  /* 0x0000001f001f7308 */ /* 0x000ea20000000800 */
[----:B----4-:R-:W-:-:S02]  /*21400*/  FADD.FTZ R144, R27, R144 ;  /* 0x000000901b907221 */ /* 0x010fc40000010000 */
[----:B------:R-:W-:Y:S01]  /*21410*/  HMMA.16816.F32 R68, R4, R10, R68 ;  /* 0x0000000a0444723c */ /* 0x000fe20000001844 */
[----:B------:R-:W4:Y:S01]  /*21420*/  LDSM.16.MT88.4 R8, [R214+0xf800] ;  /* 0x00f80000d608783b */ /* 0x000f220000004200 */
[----:B------:R-:W-:-:S04]  /*21430*/  FADD.FTZ R144, R28, R144 ;  /* 0x000000901c907221 */ /* 0x000fc80000010000 */
[----:B------:R-:W-:Y:S01]  /*21440*/  FADD.FTZ R144, R29, R144 ;  /* 0x000000901d907221 */ /* 0x000fe20000010000 */
[----:B------:R-:W-:Y:S02]  /*21450*/  F2FP.PACK_AB R4, R28, R27 ;  /* 0x0000001b1c04723e */ /* 0x000fe400000000ff */
[----:B------:R-:W-:Y:S01]  /*21460*/  F2FP.PACK_AB R5, R25, R24 ;  /* 0x000000181905723e */ /* 0x000fe200000000ff */
[C---:B-1----:R-:W-:Y:S01]  /*21470*/  FADD.FTZ R242, R30.reuse, R144 ;  /* 0x000000901ef27221 */ /* 0x042fe20000010000 */
[----:B------:R-:W-:Y:S02]  /*21480*/  F2FP.PACK_AB R6, R30, R29 ;  /* 0x0000001d1e06723e */ /* 0x000fe400000000ff */
[C---:B--2---:R-:W-:Y:S01]  /*21490*/  F2FP.PACK_AB R7, R31.reuse, R26 ;  /* 0x0000001a1f07723e */ /* 0x044fe200000000ff */
[----:B------:R-:W-:-:S06]  /*214a0*/  FADD.FTZ R243, R31, R36 ;  /* 0x000000241ff37221 */ /* 0x000fcc0000010000 */
[C---:B---3--:R-:W-:Y:S08]  /*214b0*/  HMMA.16816.F32 R128, R4.reuse, R12, R128 ;  /* 0x0000000c0480723c */ /* 0x048ff00000001880 */
[C---:B------:R-:W-:Y:S01]  /*214c0*/  HMMA.16816.F32 R124, R4.reuse, R14, R124 ;  /* 0x0000000e047c723c */ /* 0x040fe2000000187c */
[----:B------:R-:W1:Y:S07]  /*214d0*/  LDSM.16.MT88.4 R12, [R218+0x13800] ;  /* 0x01380000da0c783b */ /* 0x000e6e0000004200 */
[C---:B------:R-:W-:Y:S08]  /*214e0*/  HMMA.16816.F32 R120, R4.reuse, R16, R120 ;  /* 0x000000100478723c */ /* 0x040ff00000001878 */
[C---:B------:R-:W-:Y:S01]  /*214f0*/  HMMA.16816.F32 R116, R4.reuse, R18, R116 ;  /* 0x000000120474723c */ /* 0x040fe20000001874 */
[----:B------:R-:W2:Y:S07]  /*21500*/  LDSM.16.MT88.4 R16, [R216+0x13800] ;  /* 0x01380000d810783b */ /* 0x000eae0000004200 */
[C---:B----4-:R-:W-:Y:S08]  /*21510*/  HMMA.16816.F32 R104, R4.reuse, R8, R104 ;  /* 0x000000080468723c */ /* 0x050ff00000001868 */
        /* <DEDUP_REMOVED lines=13> */
.L_x_1405:
[----:B------:R-:W-:-:S13]  /*215f0*/  ISETP.GE.AND P0, PT, R240, 0x1, PT ;  /* 0x00000001f000780c */ /* 0x000fda0003f06270 */
[----:B------:R-:W-:Y:S05]  /*21600*/  @!P0 BRA `(.L_x_1414) ;  /* 0x000052d000008947 */ /* 0x000fea0003800000 */
[----:B------:R-:W-:Y:S02]  /*21610*/  MOV R0, R3 ;  /* 0x0000000300007202 */ /* 0x000fe40000000f00 */
[----:B------:R-:W-:Y:S02]  /*21620*/  MOV R2, R132 ;  /* 0x0000008400027202 */ /* 0x000fe40000000f00 */
.L_x_1423:
        /* <DEDUP_REMOVED lines=13> */
[----:B------:R-:W-:Y:S02]  /*21700*/  IADD3 R3, R11, -0x80, RZ ;  /* 0xffffff800b037810 */ /* 0x000fe40007ffe0ff */
[----:B------:R-:W-:Y:S01]  /*21710*/  IABS R6, R11 ;  /* 0x0000000b00067213 */ /* 0x000fe20000000000 */
[----:B------:R-:W3:Y:S01]  /*21720*/  LD.E.64 R14, [R136.64+0x28] ;  /* 0x00002804880e7980 */ /* 0x000ee2000c101b00 */
[----:B------:R-:W-:Y:S02]  /*21730*/  IABS R4, R3 ;  /* 0x0000000300047213 */ /* 0x000fe40000000000 */
[-C--:B--2---:R-:W-:Y:S02]  /*21740*/  IABS R7, R10.reuse ;  /* 0x0000000a00077213 */ /* 0x084fe40000000000 */
[-C--:B------:R-:W-:Y:S02]  /*21750*/  IABS R5, R10.reuse ;  /* 0x0000000a00057213 */ /* 0x080fe40000000000 */
[----:B------:R-:W1:Y:S01]  /*21760*/  I2F.RP R8, R7 ;  /* 0x0000000700087306 */ /* 0x000e620000209400 */
[-C--:B------:R-:W-:Y:S02]  /*21770*/  LOP3.LUT R3, R3, R10.reuse, RZ, 0x3c, !PT ;  /* 0x0000000a03037212 */ /* 0x080fe400078e3cff */
[----:B------:R-:W-:Y:S01]  /*21780*/  IMAD.MOV R5, RZ, RZ, -R5 ;  /* 0x000000ffff057224 */ /* 0x000fe200078e0a05 */
[-C--:B------:R-:W-:Y:S02]  /*21790*/  LOP3.LUT R11, R11, R10.reuse, RZ, 0x3c, !PT ;  /* 0x0000000a0b0b7212 */ /* 0x080fe400078e3cff */
[----:B------:R-:W-:Y:S02]  /*217a0*/  ISETP.GE.AND P0, PT, R3, RZ, PT ;  /* 0x000000ff0300720c */ /* 0x000fe40003f06270 */
[----:B------:R-:W-:Y:S02]  /*217b0*/  ISETP.GE.AND P2, PT, R11, RZ, PT ;  /* 0x000000ff0b00720c */ /* 0x000fe40003f46270 */
[----:B------:R-:W-:Y:S01]  /*217c0*/  LOP3.LUT R3, RZ, R10, RZ, 0x33, !PT ;  /* 0x0000000aff037212 */ /* 0x000fe200078e33ff */
[----:B-1----:R-:W1:Y:S02]  /*217d0*/  MUFU.RCP R8, R8 ;  /* 0x0000000800087308 */ /* 0x002e640000001000 */
[----:B-1----:R-:W-:Y:S08]  /*217e0*/  IADD3 R8, R8, 0xffffffe, RZ ;  /* 0x0ffffffe08087810 */ /* 0x002ff00007ffe0ff */
[----:B------:R-:W1:Y:S02]  /*217f0*/  F2I.FTZ.U32.TRUNC.NTZ R9, R8 ;  /* 0x0000000800097305 */ /* 0x000e64000021f000 */
[--C-:B-1----:R-:W-:Y:S02]  /*21800*/  IMAD.MOV R12, RZ, RZ, -R9.reuse ;  /* 0x000000ffff0c7224 */ /* 0x102fe400078e0a09 */
[----:B------:R-:W-:Y:S02]  /*21810*/  IMAD.MOV.U32 R8, RZ, RZ, RZ ;  /* 0x000000ffff087224 */ /* 0x000fe400078e00ff */
        /* <DEDUP_REMOVED lines=15> */
[----:B------:R-:W-:Y:S09]  /*21910*/  ISETP.NE.AND P1, PT, R10, RZ, PT ;  /* 0x000000ff0a00720c */ /* 0x000ff20003f25270 */
[----:B------:R-:W-:Y:S02]  /*21920*/  @P4 IADD3 R8, R8, 0x1, RZ ;  /* 0x0000000108084810 */ /* 0x000fe40007ffe0ff */
[----:B------:R-:W-:Y:S03]  /*21930*/  @P5 IADD3 R9, R9, 0x1, RZ ;  /* 0x0000000109095810 */ /* 0x000fe60007ffe0ff */
[----:B------:R-:W-:Y:S02]  /*21940*/  @!P0 IMAD.MOV R8, RZ, RZ, -R8 ;  /* 0x000000ffff088224 */ /* 0x000fe400078e0a08 */
[----:B------:R-:W-:Y:S03]  /*21950*/  @!P2 IMAD.MOV R9, RZ, RZ, -R9 ;  /* 0x000000ffff09a224 */ /* 0x000fe600078e0a09 */
[C---:B------:R-:W-:Y:S02]  /*21960*/  SEL R8, R3.reuse, R8, !P1 ;  /* 0x0000000803087207 */ /* 0x040fe40004800000 */
[----:B------:R-:W-:Y:S02]  /*21970*/  SEL R9, R3, R9, !P1 ;  /* 0x0000000903097207 */ /* 0x000fe40004800000 */
[CC--:B------:R-:W-:Y:S02]  /*21980*/  LEA R6, P1, R8.reuse, R238.reuse, 0x2 ;  /* 0x000000ee08067211 */ /* 0x0c0fe400078210ff */
[C---:B------:R-:W-:Y:S02]  /*21990*/  LEA R4, P0, R9.reuse, R238, 0x2 ;  /* 0x000000ee09047211 */ /* 0x040fe400078010ff */
[-C--:B------:R-:W-:Y:S01]  /*219a0*/  LEA.HI.X.SX32 R7, R8, R239.reuse, 0x2, P1 ;  /* 0x000000ef08077211 */ /* 0x080fe200008f16ff */
[C---:B------:R-:W-:Y:S01]  /*219b0*/  IMAD.IADD R8, R9.reuse, 0x1, -R8 ;  /* 0x0000000109087824 */ /* 0x040fe200078e0a08 */
[----:B------:R-:W-:Y:S03]  /*219c0*/  LEA.HI.X.SX32 R5, R9, R239, 0x2, P0 ;  /* 0x000000ef09057211 */ /* 0x000fe600000f16ff */
[----:B------:R-:W-:Y:S01]  /*219d0*/  IMAD R10, R10, R8, -0x80 ;  /* 0xffffff800a0a7424 */ /* 0x000fe200078e0208 */
[----:B------:R1:W4:Y:S04]  /*219e0*/  LD.E R3, [R6.64] ;  /* 0x0000000406037980 */ /* 0x000328000c101900 */
[----:B------:R2:W4:Y:S01]  /*219f0*/  LD.E R4, [R4.64] ;  /* 0x0000000404047980 */ /* 0x000522000c101900 */
[----:B-1----:R-:W-:Y:S01]  /*21a00*/  SHF.R.S32.HI R6, RZ, 0x1f, R10 ;  /* 0x0000001fff067819 */ /* 0x002fe2000001140a */
        /* <DEDUP_REMOVED lines=11> */
.L_x_1416:
[----:B------:R-:W-:Y:S02]  /*21ac0*/  ULDC.64 UR4, c[0x0][0x118] ;  /* 0x0000460000047ab9 */ /* 0x000fe40000000a00 */
[----:B------:R-:W2:Y:S02]  /*21ad0*/  LD.E R10, [R136.64+0x40] ;  /* 0x00004004880a7980 */ /* 0x000ea4000c101900 */
[----:B--2---:R-:W-:Y:S04]  /*21ae0*/  LEA R10, -R10, RZ, 0x7 ;  /* 0x000000ff0a0a7211 */ /* 0x004fe800078e39ff */
[----:B------:R-:W-:Y:S02]  /*21af0*/  SHF.R.S32.HI R4, RZ, 0x1f, R10 ;  /* 0x0000001fff047819 */ /* 0x000fe4000001140a */
.L_x_1417:
[----:B------:R-:W-:Y:S05]  /*21b00*/  BSYNC B0 ;  /* 0x0000000000007941 */ /* 0x000fea0003800000 */
.L_x_1415:
[C---:B------:R-:W-:Y:S01]  /*21b10*/  LOP3.LUT P3, RZ, R241.reuse, 0x1, RZ, 0xc0, !PT ;  /* 0x00000001f1ff7812 */ /* 0x040fe2000786c0ff */
[----:B------:R-:W-:Y:S01]  /*21b20*/  ULDC.64 UR4, c[0x0][0x118] ;  /* 0x0000460000047ab9 */ /* 0x000fe20000000a00 */
[C---:B------:R-:W-:Y:S01]  /*21b30*/  LEA R244, P1, R10.reuse, R141, 0x1 ;  /* 0x0000008d0af47211 */ /* 0x040fe200078208ff */
[----:B------:R-:W-:Y:S01]  /*21b40*/  BSSY B1, `(.L_x_1418) ;  /* 0x0000299000017945 */ /* 0x000fe20003800000 */
[----:B------:R-:W-:Y:S02]  /*21b50*/  LOP3.LUT P2, RZ, R241, 0x2, RZ, 0xc0, !PT ;  /* 0x00000002f1ff7812 */ /* 0x000fe4000784c0ff */
[C---:B------:R-:W-:Y:S02]  /*21b60*/  LEA.HI.X R245, R10.reuse, R140, R4, 0x1, P1 ;  /* 0x0000008c0af57211 */ /* 0x040fe400008f0c04 */
[----:B------:R-:W-:Y:S04]  /*21b70*/  IADD3 R3, P0, R10, R225, RZ ;  /* 0x000000e10a037210 */ /* 0x000fe80007f1e0ff */
[----:B------:R-:W-:Y:S01]  /*21b80*/  IADD3.X R5, R4, R226, RZ, P0, !PT ;  /* 0x000000e204057210 */ /* 0x000fe200007fe4ff */
[----:B------:R-:W-:Y:S01]  /*21b90*/  @!PT LDS RZ, [RZ] ;  /* 0x00000000fffff984 */ /* 0x000fe20000000800 */
[----:B------:R-:W-:Y:S01]  /*21ba0*/  @!PT LDS RZ, [RZ] ;  /* 0x00000000fffff984 */ /* 0x000fe20000000800 */
[----:B------:R-:W-:Y:S01]  /*21bb0*/  @!PT LDS RZ, [RZ] ;  /* 0x00000000fffff984 */ /* 0x000fe20000000800 */
[----:B------:R1:W-:Y:S01]  /*21bc0*/  @P3 LDGSTS.E.BYPASS.LTC128B.128 [R237+0xc000], [R244.64] ;  /* 0x0c000000f4ed3fae */ /* 0x0003e2000b901d44 */
[C---:B------:R-:W-:Y:S02]  /*21bd0*/  @P3 LEA R18, P4, R3.reuse, R141, 0x1 ;  /* 0x0000008d03123211 */ /* 0x040fe400078808ff */
[C---:B------:R-:W-:Y:S02]  /*21be0*/  IADD3 R4, P1, R3.reuse, R225, RZ ;  /* 0x000000e103047210 */ /* 0x040fe40007f3e0ff */
[CCC-:B------:R-:W-:Y:S01]  /*21bf0*/  @P3 LEA.HI.X R19, R3.reuse, R140.reuse, R5.reuse, 0x1, P4 ;  /* 0x0000008c03133211 */ /* 0x1c0fe200020f0c05 */
[----:B------:R-:W-:Y:S01]  /*21c00*/  @!P3 STS.128 [R237+0xc000], RZ ;  /* 0x00c000ffed00b388 */ /* 0x000fe20000000c00 */
[CC--:B------:R-:W-:Y:S02]  /*21c10*/  @P2 LEA R12, P0, R3.reuse, R141.reuse, 0x1 ;  /* 0x0000008d030c2211 */ /* 0x0c0fe400078008ff */
[CC--:B------:R-:W-:Y:S02]  /*21c20*/  @P3 LEA R16, P4, R4.reuse, R141.reuse, 0x1 ;  /* 0x0000008d04103211 */ /* 0x0c0fe400078808ff */
[----:B------:R-:W-:Y:S01]  /*21c30*/  @P2 LEA.HI.X R13, R3, R140, R5, 0x1, P0 ;  /* 0x0000008c030d2211 */ /* 0x000fe200000f0c05 */
[----:B------:R-:W-:Y:S01]  /*21c40*/  @!PT LDS RZ, [RZ] ;  /* 0x00000000fffff984 */ /* 0x000fe20000000800 */
[----:B------:R-:W-:Y:S01]  /*21c50*/  @!PT LDS RZ, [RZ] ;  /* 0x00000000fffff984 */ /* 0x000fe20000000800 */
[----:B------:R-:W-:Y:S01]  /*21c60*/  @!PT LDS RZ, [RZ] ;  /* 0x00000000fffff984 */ /* 0x000fe20000000800 */
[----:B------:R1:W-:Y:S01]  /*21c70*/  @P2 LDGSTS.E.BYPASS.LTC128B.128 [R237+0x10000], [R244.64+0x80] ;  /* 0x10000080f4ed2fae */ /* 0x0003e2000b901d44 */
[----:B------:R-:W-:Y:S02]  /*21c80*/  IADD3.X R5, R5, R226, RZ, P1, !PT ;  /* 0x000000e205057210 */ /* 0x000fe40000ffe4ff */
[C---:B------:R-:W-:Y:S02]  /*21c90*/  @P2 LEA R10, P0, R4.reuse, R141, 0x1 ;  /* 0x0000008d040a2211 */ /* 0x040fe400078008ff */
[CCC-:B------:R-:W-:Y:S01]  /*21ca0*/  @P3 LEA.HI.X R17, R4.reuse, R140.reuse, R5.reuse, 0x1, P4 ;  /* 0x0000008c04113211 */ /* 0x1c0fe200020f0c05 */
[----:B------:R-:W-:Y:S01]  /*21cb0*/  @!P2 STS.128 [R237+0x10000], RZ ;  /* 0x010000ffed00a388 */ /* 0x000fe20000000c00 */
[C---:B------:R-:W-:Y:S02]  /*21cc0*/  @P2 LEA.HI.X R11, R4.reuse, R140, R5, 0x1, P0 ;  /* 0x0000008c040b2211 */ /* 0x040fe400000f0c05 */
[----:B------:R-:W-:Y:S03]  /*21cd0*/  IADD3 R3, P1, R4, R225, RZ ;  /* 0x000000e104037210 */ /* 0x000fe60007f3e0ff */
[----:B------:R-:W-:Y:S01]  /*21ce0*/  @!PT LDS RZ, [RZ] ;  /* 0x00000000fffff984 */ /* 0x000fe20000000800 */
[----:B------:R-:W-:Y:S01]  /*21cf0*/  @!PT LDS RZ, [RZ] ;  /* 0x00000000fffff984 */ /* 0x000fe20000000800 */
[----:B------:R-:W-:Y:S01]  /*21d00*/  @!PT LDS RZ, [RZ] ;  /* 0x00000000fffff984 */ /* 0x000fe20000000800 */
[----:B------:R2:W-:Y:S01]  /*21d10*/  @P3 LDGSTS.E.BYPASS.LTC128B.128 [R237+0xc800], [R18.64] ;  /* 0x0c80000012ed3fae */ /* 0x0005e2000b901d44 */
[-C--:B------:R-:W-:Y:S02]  /*21d20*/  @P3 LEA R14, P4, R3, R141.reuse, 0x1 ;  /* 0x0000008d030e3211 */ /* 0x080fe400078808ff */
[----:B------:R-:W-:Y:S02]  /*21d30*/  IADD3.X R5, R5, R226, RZ, P1, !PT ;  /* 0x000000e205057210 */ /* 0x000fe40000ffe4ff */
[C---:B------:R-:W-:Y:S01]  /*21d40*/  @P2 LEA R8, P0, R3.reuse, R141, 0x1 ;  /* 0x0000008d03082211 */ /* 0x040fe200078008ff */
[----:B------:R-:W-:Y:S01]  /*21d50*/  @!P3 STS.128 [R237+0xc800], RZ ;  /* 0x00c800ffed00b388 */ /* 0x000fe20000000c00 */
[CCC-:B------:R-:W-:Y:S02]  /*21d60*/  @P3 LEA.HI.X R15, R3.reuse, R140.reuse, R5.reuse, 0x1, P4 ;  /* 0x0000008c030f3211 */ /* 0x1c0fe400020f0c05 */
[C---:B------:R-:W-:Y:S02]  /*21d70*/  @P2 LEA.HI.X R9, R3.reuse, R140, R5, 0x1, P0 ;  /* 0x0000008c03092211 */ /* 0x040fe400000f0c05 */
[----:B------:R-:W-:Y:S01]  /*21d80*/  IADD3 R4, P1, R3, R225, RZ ;  /* 0x000000e103047210 */ /* 0x000fe20007f3e0ff */
[----:B------:R-:W-:Y:S01]  /*21d90*/  @!PT LDS RZ, [RZ] ;  /* 0x00000000fffff984 */ /* 0x000fe20000000800 */
[----:B------:R-:W-:Y:S01]  /*21da0*/  @!PT LDS RZ, [RZ] ;  /* 0x00000000fffff984 */ /* 0x000fe20000000800 */
[----:B------:R-:W-:Y:S01]  /*21db0*/  @!PT LDS RZ, [RZ] ;  /* 0x00000000fffff984 */ /* 0x000fe20000000800 */
[----:B------:R3:W-:Y:S03]  /*21dc0*/  @P2 LDGSTS.E.BYPASS.LTC128B.128 [R237+0x10800], [R12.64+0x80] ;  /* 0x108000800ced2fae */ /* 0x0007e6000b901d44 */
[CC--:B------:R-:W-:Y:S02]  /*21dd0*/  @P3 LEA R22, P4, R4.reuse, R141.reuse, 0x1 ;  /* 0x0000008d04163211 */ /* 0x0c0fe400078808ff */
[----:B------:R-:W-:Y:S01]  /*21de0*/  IADD3.X R5, R5, R226, RZ, P1, !PT ;  /* 0x000000e205057210 */ /* 0x000fe20000ffe4ff */
[----:B------:R-:W-:Y:S01]  /*21df0*/  @!P2 STS.128 [R237+0x10800], RZ ;  /* 0x010800ffed00a388 */ /* 0x000fe20000000c00 */
[C---:B------:R-:W-:Y:S02]  /*21e00*/  @P2 LEA R20, P0, R4.reuse, R141, 0x1 ;  /* 0x0000008d04142211 */ /* 0x040fe400078008ff */
[CCC-:B------:R-:W-:Y:S02]  /*21e10*/  @P3 LEA.HI.X R23, R4.reuse, R140.reuse, R5.reuse, 0x1, P4 ;  /* 0x0000008c04173211 */ /* 0x1c0fe400020f0c05 */
[C---:B------:R-:W-:Y:S01]  /*21e20*/  @P2 LEA.HI.X R21, R4.reuse, R140, R5, 0x1, P0 ;  /* 0x0000008c04152211 */ /* 0x040fe200000f0c05 */
[----:B------:R-:W-:Y:S01]  /*21e30*/  @!PT LDS RZ, [RZ] ;  /* 0x00000000fffff984 */ /* 0x000fe20000000800 */
[----:B------:R-:W-:Y:S01]  /*21e40*/  @!PT LDS RZ, [RZ] ;  /* 0x00000000fffff984 */ /* 0x000fe20000000800 */
[----:B------:R-:W-:Y:S01]  /*21e50*/  @!PT LDS RZ, [RZ] ;  /* 0x00000000fffff984 */ /* 0x000fe20000000800 */
[----:B------:R4:W-:Y:S01]  /*21e60*/  @P3 LDGSTS.E.BYPASS.LTC128B.128 [R237+0xd000], [R16.64] ;  /* 0x0d00000010ed3fae */ /* 0x0009e2000b901d44 */
[----:B------:R-:W-:Y:S04]  /*21e70*/  IADD3 R3, P1, R4, R225, RZ ;  /* 0x000000e104037210 */ /* 0x000fe80007f3e0ff */
[-C--:B------:R-:W-:Y:S01]  /*21e80*/  @P3 LEA R26, P4, R3, R141.reuse, 0x1 ;  /* 0x0000008d031a3211 */ /* 0x080fe200078808ff */
[----:B------:R-:W-:Y:S01]  /*21e90*/  @!P3 STS.128 [R237+0xd000], RZ ;  /* 0x00d000ffed00b388 */ /* 0x000fe20000000c00 */
[----:B------:R-:W-:Y:S02]  /*21ea0*/  IADD3.X R5, R5, R226, RZ, P1, !PT ;  /* 0x000000e205057210 */ /* 0x000fe40000ffe4ff */
[C---:B------:R-:W-:Y:S02]  /*21eb0*/  @P2 LEA R24, P0, R3.reuse, R141, 0x1 ;  /* 0x0000008d03182211 */ /* 0x040fe400078008ff */
[CCC-:B------:R-:W-:Y:S01]  /*21ec0*/  @P3 LEA.HI.X R27, R3.reuse, R140.reuse, R5.reuse, 0x1, P4 ;  /* 0x0000008c031b3211 */ /* 0x1c0fe200020f0c05 */
[----:B------:R-:W-:Y:S01]  /*21ed0*/  @!PT LDS RZ, [RZ] ;  /* 0x00000000fffff984 */ /* 0x000fe20000000800 */
[----:B------:R-:W-:Y:S01]  /*21ee0*/  @!PT LDS RZ, [RZ] ;  /* 0x00000000fffff984 */ /* 0x000fe20000000800 */
[----:B------:R-:W-:Y:S01]  /*21ef0*/  @!PT LDS RZ, [RZ] ;  /* 0x00000000fffff984 */ /* 0x000fe20000000800 */
[----:B------:R5:W-:Y:S01]  /*21f00*/  @P2 LDGSTS.E.BYPASS.LTC128B.128 [R237+0x11000], [R10.64+0x80] ;  /* 0x110000800aed2fae */ /* 0x000be2000b901d44 */
[C---:B------:R-:W-:Y:S02]  /*21f10*/  @P2 LEA.HI.X R25, R3.reuse, R140, R5, 0x1, P0 ;  /* 0x0000008c03192211 */ /* 0x040fe400000f0c05 */
[----:B------:R-:W-:Y:S03]  /*21f20*/  IADD3 R6, P1, R3, R225, RZ ;  /* 0x000000e103067210 */ /* 0x000fe60007f3e0ff */
[----:B------:R-:W-:Y:S01]  /*21f30*/  @!P2 STS.128 [R237+0x11000], RZ ;  /* 0x011000ffed00a388 */ /* 0x000fe20000000c00 */
[CC--:B------:R-:W-:Y:S02]  /*21f40*/  @P3 LEA R30, P5, R6.reuse, R141.reuse, 0x1 ;  /* 0x0000008d061e3211 */ /* 0x0c0fe400078a08ff */
[----:B------:R-:W-:Y:S02]  /*21f50*/  IADD3.X R5, R5, R226, RZ, P1, !PT ;  /* 0x000000e205057210 */ /* 0x000fe40000ffe4ff */
[C---:B--2---:R-:W-:Y:S01]  /*21f60*/  @P2 LEA R18, P1, R6.reuse, R141, 0x1 ;  /* 0x0000008d06122211 */ /* 0x044fe200078208ff */
[----:B------:R-:W-:Y:S01]  /*21f70*/  @!PT LDS RZ, [RZ] ;  /* 0x00000000fffff984 */ /* 0x000fe20000000800 */
[----:B------:R-:W-:Y:S01]  /*21f80*/  @!PT LDS RZ, [RZ] ;  /* 0x00000000fffff984 */ /* 0x000fe20000000800 */
[----:B------:R-:W-:Y:S01]  /*21f90*/  @!PT LDS RZ, [RZ] ;  /* 0x00000000fffff984 */ /* 0x000fe20000000800 */
[----:B------:R3:W-:Y:S01]  /*21fa0*/  @P3 LDGSTS.E.BYPASS.LTC128B.128 [R237+0xd800], [R14.64] ;  /* 0x0d8000000eed3fae */ /* 0x0007e2000b901d44 */
[CCC-:B------:R-:W-:Y:S02]  /*21fb0*/  @P3 LEA.HI.X R31, R6.reuse, R140.reuse, R5.reuse, 0x1, P5 ;  /* 0x0000008c061f3211 */ /* 0x1c0fe400028f0c05 */
[C---:B------:R-:W-:Y:S02]  /*21fc0*/  @P2 LEA.HI.X R19, R6.reuse, R140, R5, 0x1, P1 ;  /* 0x0000008c06132211 */ /* 0x040fe400008f0c05 */
[----:B------:R-:W-:Y:S01]  /*21fd0*/  IADD3 R4, P0, R6, R225, RZ ;  /* 0x000000e106047210 */ /* 0x000fe20007f1e0ff */
[----:B------:R-:W-:Y:S03]  /*21fe0*/  @!P3 STS.128 [R237+0xd800], RZ ;  /* 0x00d800ffed00b388 */ /* 0x000fe60000000c00 */
[----:B------:R-:W-:Y:S02]  /*21ff0*/  IADD3.X R3, R5, R226, RZ, P0, !PT ;  /* 0x000000e205037210 */ /* 0x000fe400007fe4ff */
[CC--:B------:R-:W-:Y:S01]  /*22000*/  @P3 LEA R28, P4, R4.reuse, R141.reuse, 0x1 ;  /* 0x0000008d041c3211 */ /* 0x0c0fe200078808ff */
[----:B------:R-:W-:Y:S01]  /*22010*/  @!PT LDS RZ, [RZ] ;  /* 0x00000000fffff984 */ /* 0x000fe20000000800 */
[----:B------:R-:W-:Y:S01]  /*22020*/  @!PT LDS RZ, [RZ] ;  /* 0x00000000fffff984 */ /* 0x000fe20000000800 */
[----:B------:R-:W-:Y:S01]  /*22030*/  @!PT LDS RZ, [RZ] ;  /* 0x00000000fffff984 */ /* 0x000fe20000000800 */
[----:B------:R5:W-:Y:S01]  /*22040*/  @P2 LDGSTS.E.BYPASS.LTC128B.128 [R237+0x11800], [R8.64+0x80] ;  /* 0x1180008008ed2fae */ /* 0x000be2000b901d44 */
[C---:B------:R-:W-:Y:S02]  /*22050*/  @P2 LEA R32, P0, R4.reuse, R141, 0x1 ;  /* 0x0000008d04202211 */ /* 0x040fe400078008ff */
[CCC-:B------:R-:W-:Y:S02]  /*22060*/  @P3 LEA.HI.X R29, R4.reuse, R140.reuse, R3.reuse, 0x1, P4 ;  /* 0x0000008c041d3211 */ /* 0x1c0fe400020f0c03 */
[----:B------:R-:W-:Y:S01]  /*22070*/  @P2 LEA.HI.X R33, R4, R140, R3, 0x1, P0 ;  /* 0x0000008c04212211 */ /* 0x000fe200000f0c03 */
[----:B------:R-:W-:Y:S01]  /*22080*/  @!P2 STS.128 [R237+0x11800], RZ ;  /* 0x011800ffed00a388 */ /* 0x000fe20000000c00 */
[----:B------:R-:W-:Y:S05]  /*22090*/  ISETP.GE.AND P0, PT, R240, 0x2, PT ;  /* 0x00000002f000780c */ /* 0x000fea0003f06270 */
[----:B------:R-:W-:Y:S01]  /*220a0*/  @!PT LDS RZ, [RZ] ;  /* 0x00000000fffff984 */ /* 0x000fe20000000800 */
[----:B------:R-:W-:Y:S01]  /*220b0*/  @!PT LDS RZ, [RZ] ;  /* 0x00000000fffff984 */ /* 0x000fe20000000800 */
[----:B------:R-:W-:Y:S01]  /*220c0*/  @!PT LDS RZ, [RZ] ;  /* 0x00000000fffff984 */ /* 0x000fe20000000800 */
[----:B------:R2:W-:Y:S06]  /*220d0*/  @P3 LDGSTS.E.BYPASS.LTC128B.128 [R237+0xe000], [R22.64] ;  /* 0x0e00000016ed3fae */ /* 0x0005ec000b901d44 */
[----:B------:R-:W-:Y:S06]  /*220e0*/  @!P3 STS.128 [R237+0xe000], RZ ;  /* 0x00e000ffed00b388 */ /* 0x000fec0000000c00 */
[----:B------:R-:W-:Y:S01]  /*220f0*/  @!PT LDS RZ, [RZ] ;  /* 0x00000000fffff984 */ /* 0x000fe20000000800 */
[----:B------:R-:W-:Y:S01]  /*22100*/  @!PT LDS RZ, [RZ] ;  /* 0x00000000fffff984 */ /* 0x000fe20000000800 */
[----:B------:R-:W-:Y:S01]  /*22110*/  @!PT LDS RZ, [RZ] ;  /* 0x00000000fffff984 */ /* 0x000fe20000000800 */
[----:B------:R2:W-:Y:S06]  /*22120*/  @P2 LDGSTS.E.BYPASS.LTC128B.128 [R237+0x12000], [R20.64+0x80] ;  /* 0x1200008014ed2fae */ /* 0x0005ec000b901d44 */
[----:B------:R-:W-:Y:S06]  /*22130*/  @!P2 STS.128 [R237+0x12000], RZ ;  /* 0x012000ffed00a388 */ /* 0x000fec0000000c00 */
        /* <DEDUP_REMOVED lines=30> */
[----:B------:R-:W-:Y:S06]  /*22320*/  LDSM.16.M88.4 R64, [R224] ;  /* 0x00000000e040783b */ /* 0x000fec0000000200 */
[----:B-----5:R-:W5:Y:S06]  /*22330*/  LDSM.16.M88.4 R8, [R223+0x4000] ;  /* 0x00400000df08783b */ /* 0x020f6c0000000200 */
[----:B----4-:R-:W3:Y:S06]  /*22340*/  LDSM.16.M88.4 R16, [R223+0x4800] ;  /* 0x00480000df10783b */ /* 0x010eec0000000200 */
[----:B-1----:R-:W2:Y:S06]  /*22350*/  LDSM.16.M88.4 R24, [R223+0x5000] ;  /* 0x00500000df18783b */ /* 0x002eac0000000200 */
[----:B------:R-:W0:Y:S06]  /*22360*/  LDGDEPBAR ;  /* 0x00000000000079af */ /* 0x000e2c0000000000 */
[----:B------:R-:W1:Y:S06]  /*22370*/  LDSM.16.M88.4 R32, [R223+0x5800] ;  /* 0x00580000df20783b */ /* 0x000e6c0000000200 */
[----:B------:R-:W4:Y:S06]  /*22380*/  LDSM.16.M88.4 R40, [R223+0x6000] ;  /* 0x00600000df28783b */ /* 0x000f2c0000000200 */
[----:B------:R-:W1:Y:S01]  /*22390*/  LDSM.16.M88.4 R48, [R223+0x6800] ;  /* 0x00680000df30783b */ /* 0x000e620000000200 */
[C---:B-----5:R-:W-:Y:S05]  /*223a0*/  HMMA.16816.F32 R4, R64.reuse, R8, RZ ;  /* 0x000000084004723c */ /* 0x060fea00000018ff */
[----:B------:R-:W5:Y:S03]  /*223b0*/  LDSM.16.M88.4 R56, [R223+0x7000] ;  /* 0x00700000df38783b */ /* 0x000f660000000200 */
[C---:B------:R-:W-:Y:S03]  /*223c0*/  HMMA.16816.F32 R8, R64.reuse, R10, RZ ;  /* 0x0000000a4008723c */ /* 0x040fe600000018ff */
[----:B------:R-:W4:Y:S06]  /*223d0*/  LDSM.16.M88.4 R132, [R223+0x7800] ;  /* 0x00780000df84783b */ /* 0x000f2c0000000200 */
[----:B------:R-:W-:Y:S01]  /*223e0*/  LDSM.16.M88.4 R140, [R222] ;  /* 0x00000000de8c783b */ /* 0x000fe20000000200 */
[C---:B---3--:R-:W-:Y:S05]  /*223f0*/  HMMA.16816.F32 R12, R64.reuse, R16, RZ ;  /* 0x00000010400c723c */ /* 0x048fea00000018ff */
[----:B------:R-:W3:Y:S03]  /*22400*/  LDSM.16.M88.4 R144, [R221] ;  /* 0x00000000dd90783b */ /* 0x000ee60000000200 */
[C---:B------:R-:W-:Y:S03]  /*22410*/  HMMA.16816.F32 R16, R64.reuse, R18, RZ ;  /* 0x000000124010723c */ /* 0x040fe600000018ff */
[----:B------:R-:W3:Y:S05]  /*22420*/  LDSM.16.M88.4 R148, [R213] ;  /* 0x00000000d594783b */ /* 0x000eea0000000200 */
[C---:B--2---:R-:W-:Y:S01]  /*22430*/  HMMA.16816.F32 R20, R64.reuse, R24, RZ ;  /* 0x000000184014723c */ /* 0x044fe200000018ff */
[----:B------:R-:W2:Y:S06]  /*22440*/  LDSM.16.M88.4 R152, [R212] ;  /* 0x00000000d498783b */ /* 0x000eac0000000200 */
[----:B------:R-:W2:Y:S01]  /*22450*/  LDSM.16.M88.4 R156, [R211] ;  /* 0x00000000d39c783b */ /* 0x000ea20000000200 */
[C---:B------:R-:W-:Y:S05]  /*22460*/  HMMA.16816.F32 R24, R64.reuse, R26, RZ ;  /* 0x0000001a4018723c */ /* 0x040fea00000018ff */
[----:B------:R-:W2:Y:S03]  /*22470*/  LDSM.16.M88.4 R160, [R210] ;  /* 0x00000000d2a0783b */ /* 0x000ea60000000200 */
[C---:B-1----:R-:W-:Y:S03]  /*22480*/  HMMA.16816.F32 R28, R64.reuse, R32, RZ ;  /* 0x00000020401c723c */ /* 0x042fe600000018ff */
[----:B------:R-:W1:Y:S05]  /*22490*/  LDSM.16.M88.4 R164, [R209] ;  /* 0x00000000d1a4783b */ /* 0x000e6a0000000200 */
[C---:B------:R-:W-:Y:S01]  /*224a0*/  HMMA.16816.F32 R32, R64.reuse, R34, RZ ;  /* 0x000000224020723c */ /* 0x040fe200000018ff */
[----:B------:R-:W1:Y:S06]  /*224b0*/  LDSM.16.M88.4 R168, [R208] ;  /* 0x00000000d0a8783b */ /* 0x000e6c0000000200 */
[----:B------:R-:W1:Y:S01]  /*224c0*/  LDSM.16.M88.4 R172, [R207] ;  /* 0x00000000cfac783b */ /* 0x000e620000000200 */
[C---:B----4-:R-:W-:Y:S05]  /*224d0*/  HMMA.16816.F32 R36, R64.reuse, R40, RZ ;  /* 0x000000284024723c */ /* 0x050fea00000018ff */
[----:B------:R-:W-:Y:S03]  /*224e0*/  LDSM.16.M88.4 R176, [R220] ;  /* 0x00000000dcb0783b */ /* 0x000fe60000000200 */
[C---:B------:R-:W-:Y:S03]  /*224f0*/  HMMA.16816.F32 R40, R64.reuse, R42, RZ ;  /* 0x0000002a4028723c */ /* 0x040fe600000018ff */
[----:B------:R-:W2:Y:S05]  /*22500*/  LDSM.16.M88.4 R180, [R217+0x4000] ;  /* 0x00400000d9b4783b */ /* 0x000eaa0000000200 */
[C---:B------:R-:W-:Y:S01]  /*22510*/  HMMA.16816.F32 R44, R64.reuse, R48, RZ ;  /* 0x00000030402c723c */ /* 0x040fe200000018ff */
[----:B------:R-:W-:Y:S06]  /*22520*/  LDSM.16.M88.4 R184, [R222+0x2000] ;  /* 0x00200000deb8783b */ /* 0x000fec0000000200 */
[----:B------:R-:W-:Y:S01]  /*22530*/  LDSM.16.M88.4 R188, [R205] ;  /* 0x00000000cdbc783b */ /* 0x000fe20000000200 */
[C---:B------:R-:W-:Y:S05]  /*22540*/  HMMA.16816.F32 R48, R64.reuse, R50, RZ ;  /* 0x000000324030723c */ /* 0x040fea00000018ff */
[----:B------:R-:W4:Y:S03]  /*22550*/  LD.E R3, [R136.64+0x18c] ;  /* 0x00018c0488037980 */ /* 0x000f26000c101900 */
[C---:B-----5:R-:W-:Y:S03]  /*22560*/  HMMA.16816.F32 R52, R64.reuse, R56, RZ ;  /* 0x000000384034723c */ /* 0x060fe600000018ff */
[----:B------:R-:W-:Y:S05]  /*22570*/  LDSM.16.M88.4 R192, [R219+0x2000] ;  /* 0x00200000dbc0783b */ /* 0x000fea0000000200 */
[C---:B------:R-:W-:Y:S01]  /*22580*/  HMMA.16816.F32 R56, R64.reuse, R58, RZ ;  /* 0x0000003a4038723c */ /* 0x040fe200000018ff */
[----:B------:R-:W-:Y:S07]  /*22590*/  LDSM.16.M88.4 R196, [R206+0x4000] ;  /* 0x00400000cec4783b */ /* 0x000fee0000000200 */
[C---:B------:R-:W-:Y:S08]  /*225a0*/  HMMA.16816.F32 R60, R64.reuse, R132, RZ ;  /* 0x00000084403c723c */ /* 0x040ff000000018ff */
[----:B------:R-:W-:Y:S01]  /*225b0*/  HMMA.16816.F32 R64, R64, R134, RZ ;  /* 0x000000864040723c */ /* 0x000fe200000018ff */
[----:B------:R-:W5:Y:S07]  /*225c0*/  LDSM.16.M88.4 R132, [R217+0x4800] ;  /* 0x00480000d984783b */ /* 0x000f6e0000000200 */
[C---:B---3--:R-:W-:Y:S08]  /*225d0*/  HMMA.16816.F32 R4, R140.reuse, R144, R4 ;  /* 0x000000908c04723c */ /* 0x048ff00000001804 */
[C---:B------:R-:W-:Y:S01]  /*225e0*/  HMMA.16816.F32 R8, R140.reuse, R146, R8 ;  /* 0x000000928c08723c */ /* 0x040fe20000001808 */
[----:B------:R-:W3:Y:S07]  /*225f0*/  LDSM.16.M88.4 R144, [R217+0x5000] ;  /* 0x00500000d990783b */ /* 0x000eee0000000200 */
[C---:B------:R-:W-:Y:S08]  /*22600*/  HMMA.16816.F32 R12, R140.reuse, R148, R12 ;  /* 0x000000948c0c723c */ /* 0x040ff0000000180c */
[C---:B------:R-:W-:Y:S01]  /*22610*/  HMMA.16816.F32 R16, R140.reuse, R150, R16 ;  /* 0x000000968c10723c */ /* 0x040fe20000001810 */
[----:B------:R-:W1:Y:S07]  /*22620*/  LDSM.16.M88.4 R148, [R217+0x5800] ;  /* 0x00580000d994783b */ /* 0x000e6e0000000200 */
[C---:B--2---:R-:W-:Y:S08]  /*22630*/  HMMA.16816.F32 R20, R140.reuse, R152, R20 ;  /* 0x000000988c14723c */ /* 0x044ff00000001814 */
[C---:B------:R-:W-:Y:S01]  /*22640*/  HMMA.16816.F32 R24, R140.reuse, R154, R24 ;  /* 0x0000009a8c18723c */ /* 0x040fe20000001818 */
[----:B------:R-:W2:Y:S07]  /*22650*/  LDSM.16.M88.4 R152, [R217+0x6000] ;  /* 0x00600000d998783b */ /* 0x000eae0000000200 */
[C---:B------:R-:W-:Y:S08]  /*22660*/  HMMA.16816.F32 R28, R140.reuse, R156, R28 ;  /* 0x0000009c8c1c723c */ /* 0x040ff0000000181c */
[C---:B------:R-:W-:Y:S01]  /*22670*/  HMMA.16816.F32 R32, R140.reuse, R158, R32 ;  /* 0x0000009e8c20723c */ /* 0x040fe20000001820 */
[----:B------:R-:W2:Y:S07]  /*22680*/  LDSM.16.M88.4 R156, [R217+0x6800] ;  /* 0x00680000d99c783b */ /* 0x000eae0000000200 */
[C---:B------:R-:W-:Y:S08]  /*22690*/  HMMA.16816.F32 R36, R140.reuse, R160, R36 ;  /* 0x000000a08c24723c */ /* 0x040ff00000001824 */
[C---:B------:R-:W-:Y:S01]  /*226a0*/  HMMA.16816.F32 R40, R140.reuse, R162, R40 ;  /* 0x000000a28c28723c */ /* 0x040fe20000001828 */
[----:B------:R-:W-:Y:S07]  /*226b0*/  LDSM.16.M88.4 R160, [R217+0x7800] ;  /* 0x00780000d9a0783b */ /* 0x000fee0000000200 */
[C---:B-1----:R-:W-:Y:S08]  /*226c0*/  HMMA.16816.F32 R44, R140.reuse, R164, R44 ;  /* 0x000000a48c2c723c */ /* 0x042ff0000000182c */
[C---:B------:R-:W-:Y:S01]  /*226d0*/  HMMA.16816.F32 R48, R140.reuse, R166, R48 ;  /* 0x000000a68c30723c */ /* 0x040fe20000001830 */
[----:B------:R-:W-:Y:S07]  /*226e0*/  LDSM.16.M88.4 R164, [R219] ;  /* 0x00000000dba4783b */ /* 0x000fee0000000200 */
[C---:B------:R-:W-:Y:S08]  /*226f0*/  HMMA.16816.F32 R52, R140.reuse, R168, R52 ;  /* 0x000000a88c34723c */ /* 0x040ff00000001834 */
[C---:B------:R-:W-:Y:S01]  /*22700*/  HMMA.16816.F32 R56, R140.reuse, R170, R56 ;  /* 0x000000aa8c38723c */ /* 0x040fe20000001838 */
[----:B------:R-:W-:Y:S07]  /*22710*/  LDSM.16.M88.4 R168, [R206] ;  /* 0x00000000cea8783b */ /* 0x000fee0000000200 */
[C---:B------:R-:W-:Y:S08]  /*22720*/  HMMA.16816.F32 R60, R140.reuse, R172, R60 ;  /* 0x000000ac8c3c723c */ /* 0x040ff0000000183c */
[----:B------:R-:W-:Y:S01]  /*22730*/  HMMA.16816.F32 R64, R140, R174, R64 ;  /* 0x000000ae8c40723c */ /* 0x000fe20000001840 */
[----:B------:R-:W1:Y:S06]  /*22740*/  LDSM.16.M88.4 R140, [R217+0x7000] ;  /* 0x00700000d98c783b */ /* 0x000e6c0000000200 */
[----:B------:R-:W1:Y:S01]  /*22750*/  LDSM.16.M88.4 R172, [R206+0x800] ;  /* 0x00080000ceac783b */ /* 0x000e620000000200 */
[C---:B------:R-:W-:Y:S08]  /*22760*/  HMMA.16816.F32 R4, R176.reuse, R180, R4 ;  /* 0x000000b4b004723c */ /* 0x040ff00000001804 */
[C---:B------:R-:W-:Y:S01]  /*22770*/  HMMA.16816.F32 R8, R176.reuse, R182, R8 ;  /* 0x000000b6b008723c */ /* 0x040fe20000001808 */
[----:B------:R-:W1:Y:S07]  /*22780*/  LDSM.16.M88.4 R180, [R206+0x1000] ;  /* 0x00100000ceb4783b */ /* 0x000e6e0000000200 */
[C---:B-----5:R-:W-:Y:S08]  /*22790*/  HMMA.16816.F32 R12, R176.reuse, R132, R12 ;  /* 0x00000084b00c723c */ /* 0x060ff0000000180c */
        /* <DEDUP_REMOVED lines=8> */
[C---:B--2---:R-:W-:Y:S08]  /*22820*/  HMMA.16816.F32 R36, R176.reuse, R152, R36 ;  /* 0x00000098b024723c */ /* 0x044ff00000001824 */
[C---:B------:R-:W-:Y:S01]  /*22830*/  HMMA.16816.F32 R40, R176.reuse, R154, R40 ;  /* 0x0000009ab028723c */ /* 0x040fe20000001828 */
[----:B------:R-:W2:Y:S07]  /*22840*/  LDSM.16.M88.4 R152, [R206+0x3000] ;  /* 0x00300000ce98783b */ /* 0x000eae0000000200 */
        /* <DEDUP_REMOVED lines=8> */
[----:B------:R-:W1:Y:S06]  /*228d0*/  LDSM.16.M88.4 R160, [R223+0x8000] ;  /* 0x00800000dfa0783b */ /* 0x000e6c0000000200 */
[----:B------:R-:W-:Y:S01]  /*228e0*/  LDSM.16.M88.4 R176, [R223+0x9800] ;  /* 0x00980000dfb0783b */ /* 0x000fe20000000200 */
        /* <DEDUP_REMOVED lines=20> */
[----:B------:R-:W2:Y:S07]  /*22a30*/  LDSM.16.M88.4 R152, [R204] ;  /* 0x00000000cc98783b */ /* 0x000eae0000000200 */
[C---:B-1----:R-:W-:Y:S08]  /*22a40*/  HMMA.16816.F32 R60, R164.reuse, R140, R60 ;  /* 0x0000008ca43c723c */ /* 0x042ff0000000183c */
[----:B------:R-:W-:Y:S01]  /*22a50*/  HMMA.16816.F32 R64, R164, R142, R64 ;  /* 0x0000008ea440723c */ /* 0x000fe20000001840 */
[----:B------:R-:W1:Y:S06]  /*22a60*/  LDSM.16.M88.4 R140, [R203] ;  /* 0x00000000cb8c783b */ /* 0x000e6c0000000200 */
[----:B------:R-:W-:Y:S01]  /*22a70*/  LDSM.16.M88.4 R164, [R217+0x8000] ;  /* 0x00800000d9a4783b */ /* 0x000fe20000000200 */
[C---:B------:R-:W-:Y:S08]  /*22a80*/  HMMA.16816.F32 R4, R156.reuse, R160, R4 ;  /* 0x000000a09c04723c */ /* 0x040ff00000001804 */
[C---:B------:R-:W-:Y:S01]  /*22a90*/  HMMA.16816.F32 R8, R156.reuse, R162, R8 ;  /* 0x000000a29c08723c */ /* 0x040fe20000001808 */
[----:B------:R-:W1:Y:S07]  /*22aa0*/  LDSM.16.M88.4 R160, [R202] ;  /* 0x00000000caa0783b */ /* 0x000e6e0000000200 */
        /* <DEDUP_REMOVED lines=11> */
[----:B------:R-:W5:Y:S07]  /*22b60*/  LDSM.16.M88.4 R132, [R201] ;  /* 0x00000000c984783b */ /* 0x000f6e0000000200 */
[C---:B---3--:R-:W-:Y:S08]  /*22b70*/  HMMA.16816.F32 R44, R156.reuse, R144, R44 ;  /* 0x000000909c2c723c */ /* 0x048ff0000000182c */
[C---:B------:R-:W-:Y:S01]  /*22b80*/  HMMA.16816.F32 R48, R156.reuse, R146, R48 ;  /* 0x000000929c30723c */ /* 0x040fe20000001830 */
[----:B------:R-:W3:Y:S07]  /*22b90*/  LDSM.16.M88.4 R144, [R200] ;  /* 0x00000000c890783b */ /* 0x000eee0000000200 */
[C---:B------:R-:W-:Y:S08]  /*22ba0*/  HMMA.16816.F32 R52, R156.reuse, R148, R52 ;  /* 0x000000949c34723c */ /* 0x040ff00000001834 */
[C---:B------:R-:W-:Y:S01]  /*22bb0*/  HMMA.16816.F32 R56, R156.reuse, R150, R56 ;  /* 0x000000969c38723c */ /* 0x040fe20000001838 */
[----:B------:R-:W1:Y:S07]  /*22bc0*/  LDSM.16.M88.4 R148, [R139] ;  /* 0x000000008b94783b */ /* 0x000e6e0000000200 */
[C---:B------:R-:W-:Y:S08]  /*22bd0*/  HMMA.16816.F32 R60, R156.reuse, R180, R60 ;  /* 0x000000b49c3c723c */ /* 0x040ff0000000183c */
[----:B------:R-:W-:Y:S01]  /*22be0*/  HMMA.16816.F32 R64, R156, R182, R64 ;  /* 0x000000b69c40723c */ /* 0x000fe20000001840 */
[----:B------:R-:W-:Y:S06]  /*22bf0*/  LDSM.16.M88.4 R156, [R220+0x2000] ;  /* 0x00200000dc9c783b */ /* 0x000fec0000000200 */
[----:B------:R-:W-:Y:S01]  /*22c00*/  LDSM.16.M88.4 R180, [R217+0xa800] ;  /* 0x00a80000d9b4783b */ /* 0x000fe20000000200 */
[C---:B------:R-:W-:Y:S08]  /*22c10*/  HMMA.16816.F32 R4, R184.reuse, R188, R4 ;  /* 0x000000bcb804723c */ /* 0x040ff00000001804 */
[C---:B------:R-:W-:Y:S01]  /*22c20*/  HMMA.16816.F32 R8, R184.reuse, R190, R8 ;  /* 0x000000beb808723c */ /* 0x040fe20000001808 */
[----:B------:R-:W-:Y:S07]  /*22c30*/  LDSM.16.M88.4 R188, [R217+0xb000] ;  /* 0x00b00000d9bc783b */ /* 0x000fee0000000200 */
[C---:B--2---:R-:W-:Y:S08]  /*22c40*/  HMMA.16816.F32 R12, R184.reuse, R152, R12 ;  /* 0x00000098b80c723c */ /* 0x044ff0000000180c */
[C---:B------:R-:W-:Y:S01]  /*22c50*/  HMMA.16816.F32 R16, R184.reuse, R154, R16 ;  /* 0x0000009ab810723c */ /* 0x040fe20000001810 */
[----:B------:R-:W2:Y:S07]  /*22c60*/  LDSM.16.M88.4 R152, [R138] ;  /* 0x000000008a98783b */ /* 0x000eae0000000200 */
[C---:B-1----:R-:W-:Y:S08]  /*22c70*/  HMMA.16816.F32 R20, R184.reuse, R140, R20 ;  /* 0x0000008cb814723c */ /* 0x042ff00000001814 */
[C---:B------:R-:W-:Y:S01]  /*22c80*/  HMMA.16816.F32 R24, R184.reuse, R142, R24 ;  /* 0x0000008eb818723c */ /* 0x040fe20000001818 */
[----:B------:R-:W1:Y:S07]  /*22c90*/  LDSM.16.M88.4 R140, [R217+0x8800] ;  /* 0x00880000d98c783b */ /* 0x000e6e0000000200 */
[C---:B------:R-:W-:Y:S08]  /*22ca0*/  HMMA.16816.F32 R28, R184.reuse, R160, R28 ;  /* 0x000000a0b81c723c */ /* 0x040ff0000000181c */
[C---:B------:R-:W-:Y:S01]  /*22cb0*/  HMMA.16816.F32 R32, R184.reuse, R162, R32 ;  /* 0x000000a2b820723c */ /* 0x040fe20000001820 */
[----:B------:R-:W1:Y:S07]  /*22cc0*/  LDSM.16.M88.4 R160, [R217+0xb800] ;  /* 0x00b80000d9a0783b */ /* 0x000e6e0000000200 */
[C---:B-----5:R-:W-:Y:S08]  /*22cd0*/  HMMA.16816.F32 R36, R184.reuse, R132, R36 ;  /* 0x00000084b824723c */ /* 0x060ff00000001824 */
[C---:B------:R-:W-:Y:S01]  /*22ce0*/  HMMA.16816.F32 R40, R184.reuse, R134, R40 ;  /* 0x00000086b828723c */ /* 0x040fe20000001828 */
[----:B------:R-:W5:Y:S07]  /*22cf0*/  LDSM.16.M88.4 R132, [R206+0x4800] ;  /* 0x00480000ce84783b */ /* 0x000f6e0000000200 */
[C---:B---3--:R-:W-:Y:S08]  /*22d00*/  HMMA.16816.F32 R44, R184.reuse, R144, R44 ;  /* 0x00000090b82c723c */ /* 0x048ff0000000182c */
[C---:B------:R-:W-:Y:S08]  /*22d10*/  HMMA.16816.F32 R48, R184.reuse, R146, R48 ;  /* 0x00000092b830723c */ /* 0x040ff00000001830 */
[C---:B------:R-:W-:Y:S08]  /*22d20*/  HMMA.16816.F32 R52, R184.reuse, R148, R52 ;  /* 0x00000094b834723c */ /* 0x040ff00000001834 */
[C---:B------:R-:W-:Y:S08]  /*22d30*/  HMMA.16816.F32 R56, R184.reuse, R150, R56 ;  /* 0x00000096b838723c */ /* 0x040ff00000001838 */
[C---:B--2---:R-:W-:Y:S08]  /*22d40*/  HMMA.16816.F32 R60, R184.reuse, R152, R60 ;  /* 0x00000098b83c723c */ /* 0x044ff0000000183c */
[----:B------:R-:W-:Y:S08]  /*22d50*/  HMMA.16816.F32 R64, R184, R154, R64 ;  /* 0x0000009ab840723c */ /* 0x000ff00000001840 */
[C---:B------:R-:W-:Y:S08]  /*22d60*/  HMMA.16816.F32 R4, R156.reuse, R164, R4 ;  /* 0x000000a49c04723c */ /* 0x040ff00000001804 */
[C---:B------:R-:W-:Y:S08]  /*22d70*/  HMMA.16816.F32 R8, R156.reuse, R166, R8 ;  /* 0x000000a69c08723c */ /* 0x040ff00000001808 */
[C---:B-1----:R-:W-:Y:S07]  /*22d80*/  HMMA.16816.F32 R12, R156.reuse, R140, R12 ;  /* 0x0000008c9c0c723c */ /* 0x042fee000000180c */
[----:B------:R-:W-:Y:S01]  /*22d90*/  MOV R141, R244 ;  /* 0x000000f4008d7202 */ /* 0x000fe20000000f00 */
[C---:B------:R-:W-:Y:S04]  /*22da0*/  HMMA.16816.F32 R16, R156.reuse, R142, R16 ;  /* 0x0000008e9c10723c */ /* 0x040fe80000001810 */
[----:B------:R-:W-:Y:S04]  /*22db0*/  MOV R140, R245 ;  /* 0x000000f5008c7202 */ /* 0x000fe80000000f00 */
        /* <DEDUP_REMOVED lines=14> */
[C---:B-----5:R-:W-:Y:S08]  /*22ea0*/  HMMA.16816.F32 R12, R192.reuse, R132, R12 ;  /* 0x00000084c00c723c */ /* 0x060ff0000000180c */
[-C--:B----4-:R-:W-:Y:S01]  /*22eb0*/  FMUL.FTZ R4, R4, R3.reuse ;  /* 0x0000000304047220 */ /* 0x090fe20000410000 */
[C---:B------:R-:W-:Y:S03]  /*22ec0*/  HMMA.16816.F32 R16, R192.reuse, R134, R16 ;  /* 0x00000086c010723c */ /* 0x040fe60000001810 */
[----:B------:R-:W1:Y:S01]  /*22ed0*/  MUFU.TANH R146, R4 ;  /* 0x0000000400927308 */ /* 0x000e620000002400 */
[-C--:B------:R-:W-:Y:S02]  /*22ee0*/  FMUL.FTZ R5, R5, R3.reuse ;  /* 0x0000000305057220 */ /* 0x080fe40000410000 */
[-C--:B------:R-:W-:Y:S02]  /*22ef0*/  FMUL.FTZ R6, R6, R3.reuse ;  /* 0x0000000306067220 */ /* 0x080fe40000410000 */
[-C--:B------:R-:W-:Y:S04]  /*22f00*/  FMUL.FTZ R7, R7, R3.reuse ;  /* 0x0000000307077220 */ /* 0x080fe80000410000 */
[-C--:B------:R-:W-:Y:S01]  /*22f10*/  FMUL.FTZ R8, R8, R3.reuse ;  /* 0x0000000308087220 */ /* 0x080fe20000410000 */
[----:B------:R-:W2:Y:S01]  /*22f20*/  MUFU.TANH R145, R5 ;  /* 0x0000000500917308 */ /* 0x000ea20000002400 */
[-C--:B------:R-:W-:Y:S02]  /*22f30*/  FMUL.FTZ R9, R9, R3.reuse ;  /* 0x0000000309097220 */ /* 0x080fe40000410000 */
[-C--:B------:R-:W-:Y:S02]  /*22f40*/  FMUL.FTZ R10, R10, R3.reuse ;  /* 0x000000030a0a7220 */ /* 0x080fe40000410000 */
[-C--:B------:R-:W-:Y:S02]  /*22f50*/  FMUL.FTZ R11, R11, R3.reuse ;  /* 0x000000030b0b7220 */ /* 0x080fe40000410000 */
[-C--:B------:R-:W-:Y:S02]  /*22f60*/  FMUL.FTZ R12, R12, R3.reuse ;  /* 0x000000030c0c7220 */ /* 0x080fe40000410000 */
[-C--:B------:R-:W-:Y:S01]  /*22f70*/  FMUL.FTZ R13, R13, R3.reuse ;  /* 0x000000030d0d7220 */ /* 0x080fe20000410000 */
[----:B------:R-:W3:Y:S01]  /*22f80*/  MUFU.TANH R144, R6 ;  /* 0x0000000600907308 */ /* 0x000ee20000002400 */
[-C--:B------:R-:W-:Y:S02]  /*22f90*/  FMUL.FTZ R14, R14, R3.reuse ;  /* 0x000000030e0e7220 */ /* 0x080fe40000410000 */
[-C--:B------:R-:W-:Y:S02]  /*22fa0*/  FMUL.FTZ R15, R15, R3.reuse ;  /* 0x000000030f0f7220 */ /* 0x080fe40000410000 */
[-C--:B------:R-:W-:Y:S02]  /*22fb0*/  FMUL.FTZ R16, R16, R3.reuse ;  /* 0x0000000310107220 */ /* 0x080fe40000410000 */
[-C--:B------:R-:W-:Y:S02]  /*22fc0*/  FMUL.FTZ R17, R17, R3.reuse ;  /* 0x0000000311117220 */ /* 0x080fe40000410000 */
[-C--:B------:R-:W-:Y:S01]  /*22fd0*/  FMUL.FTZ R18, R18, R3.reuse ;  /* 0x0000000312127220 */ /* 0x080fe20000410000 */
[----:B------:R4:W1:Y:S01]  /*22fe0*/  MUFU.TANH R142, R7 ;  /* 0x00000007008e7308 */ /* 0x0008620000002400 */
[-C--:B------:R-:W-:Y:S09]  /*22ff0*/  FMUL.FTZ R19, R19, R3.reuse ;  /* 0x0000000313137220 */ /* 0x080ff20000410000 */
[----:B------:R-:W1:Y:S10]  /*23000*/  MUFU.TANH R143, R8 ;  /* 0x00000008008f7308 */ /* 0x000e740000002400 */
[----:B------:R-:W1:Y:S01]  /*23010*/  MUFU.TANH R132, R9 ;  /* 0x0000000900847308 */ /* 0x000e620000002400 */
[----:B----4-:R-:W4:Y:S09]  /*23020*/  LDSM.16.M88.4 R4, [R206+0x5000] ;  /* 0x00500000ce04783b */ /* 0x010f320000000200 */
[----:B------:R-:W1:Y:S10]  /*23030*/  MUFU.TANH R151, R10 ;  /* 0x0000000a00977308 */ /* 0x000e740000002400 */
[----:B------:R5:W1:Y:S10]  /*23040*/  MUFU.TANH R149, R11 ;  /* 0x0000000b00957308 */ /* 0x000a740000002400 */
[----:B------:R1:W1:Y:S10]  /*23050*/  MUFU.TANH R147, R12 ;  /* 0x0000000c00937308 */ /* 0x0002740000002400 */
[----:B------:R1:W1:Y:S01]  /*23060*/  MUFU.TANH R252, R13 ;  /* 0x0000000d00fc7308 */ /* 0x0002620000002400 */
[----:B-----5:R-:W5:Y:S01]  /*23070*/  LDSM.16.M88.4 R8, [R206+0x5800] ;  /* 0x00580000ce08783b */ /* 0x020f620000000200 */
[C---:B----4-:R-:W-:Y:S08]  /*23080*/  HMMA.16816.F32 R20, R192.reuse, R4, R20 ;  /* 0x00000004c014723c */ /* 0x050ff00000001814 */
[----:B------:R4:W1:Y:S01]  /*23090*/  MUFU.TANH R251, R14 ;  /* 0x0000000e00fb7308 */ /* 0x0008620000002400 */
[C---:B------:R-:W-:Y:S01]  /*230a0*/  HMMA.16816.F32 R24, R192.reuse, R6, R24 ;  /* 0x00000006c018723c */ /* 0x040fe20000001818 */
[----:B------:R-:W1:Y:S08]  /*230b0*/  LDSM.16.M88.4 R4, [R206+0x6000] ;  /* 0x00600000ce04783b */ /* 0x000e700000000200 */
[----:B------:R4:W1:Y:S06]  /*230c0*/  MUFU.TANH R250, R15 ;  /* 0x0000000f00fa7308 */ /* 0x00086c0000002400 */
[-C--:B------:R-:W-:Y:S04]  /*230d0*/  FMUL.FTZ R20, R20, R3.reuse ;  /* 0x0000000314147220 */ /* 0x080fe80000410000 */
[----:B------:R4:W1:Y:S01]  /*230e0*/  MUFU.TANH R157, R16 ;  /* 0x00000010009d7308 */ /* 0x0008620000002400 */
[-C--:B------:R-:W-:Y:S02]  /*230f0*/  FMUL.FTZ R21, R21, R3.reuse ;  /* 0x0000000315157220 */ /* 0x080fe40000410000 */
[-C--:B------:R-:W-:Y:S02]  /*23100*/  FMUL.FTZ R22, R22, R3.reuse ;  /* 0x0000000316167220 */ /* 0x080fe40000410000 */
[-C--:B------:R-:W-:Y:S02]  /*23110*/  FMUL.FTZ R23, R23, R3.reuse ;  /* 0x0000000317177220 */ /* 0x080fe40000410000 */
[-C--:B------:R-:W-:Y:S02]  /*23120*/  FMUL.FTZ R24, R24, R3.reuse ;  /* 0x0000000318187220 */ /* 0x080fe40000410000 */
[-C--:B------:R-:W-:Y:S01]  /*23130*/  FMUL.FTZ R25, R25, R3.reuse ;  /* 0x0000000319197220 */ /* 0x080fe20000410000 */
[----:B------:R4:W2:Y:S01]  /*23140*/  MUFU.TANH R158, R17 ;  /* 0x00000011009e7308 */ /* 0x0008a20000002400 */
[-C--:B------:R-:W-:Y:S02]  /*23150*/  FMUL.FTZ R26, R26, R3.reuse ;  /* 0x000000031a1a7220 */ /* 0x080fe40000410000 */
[-C--:B------:R-:W-:Y:S01]  /*23160*/  FMUL.FTZ R27, R27, R3.reuse ;  /* 0x000000031b1b7220 */ /* 0x080fe20000410000 */
[C---:B-----5:R-:W-:Y:S06]  /*23170*/  HMMA.16816.F32 R28, R192.reuse, R8, R28 ;  /* 0x00000008c01c723c */ /* 0x060fec000000181c */
[----:B------:R4:W2:Y:S02]  /*23180*/  MUFU.TANH R249, R18 ;  /* 0x0000001200f97308 */ /* 0x0008a40000002400 */
[C---:B------:R-:W-:Y:S01]  /*23190*/  HMMA.16816.F32 R32, R192.reuse, R10, R32 ;  /* 0x0000000ac020723c */ /* 0x040fe20000001820 */
[----:B------:R-:W5:Y:S07]  /*231a0*/  LDSM.16.M88.4 R8, [R206+0x6800] ;  /* 0x00680000ce08783b */ /* 0x000f6e0000000200 */
[----:B------:R4:W2:Y:S01]  /*231b0*/  MUFU.TANH R166, R19 ;  /* 0x0000001300a67308 */ /* 0x0008a20000002400 */
[C---:B-1----:R-:W-:Y:S07]  /*231c0*/  HMMA.16816.F32 R36, R192.reuse, R4, R36 ;  /* 0x00000004c024723c */ /* 0x042fee0000001824 */
[-C--:B------:R-:W-:Y:S01]  /*231d0*/  FMUL.FTZ R28, R28, R3.reuse ;  /* 0x000000031c1c7220 */ /* 0x080fe20000410000 */
[C---:B------:R-:W-:Y:S01]  /*231e0*/  HMMA.16816.F32 R40, R192.reuse, R6, R40 ;  /* 0x00000006c028723c */ /* 0x040fe20000001828 */
[----:B------:R4:W1:Y:S01]  /*231f0*/  MUFU.TANH R167, R20 ;  /* 0x0000001400a77308 */ /* 0x0008620000002400 */
[----:B------:R-:W1:Y:S02]  /*23200*/  LDSM.16.M88.4 R4, [R206+0x7000] ;  /* 0x00700000ce04783b */ /* 0x000e640000000200 */
[-C--:B------:R-:W-:Y:S02]  /*23210*/  FMUL.FTZ R29, R29, R3.reuse ;  /* 0x000000031d1d7220 */ /* 0x080fe40000410000 */
[-C--:B------:R-:W-:Y:S02]  /*23220*/  FMUL.FTZ R30, R30, R3.reuse ;  /* 0x000000031e1e7220 */ /* 0x080fe40000410000 */
[-C--:B------:R-:W-:Y:S03]  /*23230*/  FMUL.FTZ R31, R31, R3.reuse ;  /* 0x000000031f1f7220 */ /* 0x080fe60000410000 */
[----:B------:R4:W1:Y:S01]  /*23240*/  MUFU.TANH R168, R21 ;  /* 0x0000001500a87308 */ /* 0x0008620000002400 */
[-C--:B------:R-:W-:Y:S02]  /*23250*/  FMUL.FTZ R32, R32, R3.reuse ;  /* 0x0000000320207220 */ /* 0x080fe40000410000 */
[-C--:B------:R-:W-:Y:S02]  /*23260*/  FMUL.FTZ R33, R33, R3.reuse ;  /* 0x0000000321217220 */ /* 0x080fe40000410000 */
[-C--:B------:R-:W-:Y:S02]  /*23270*/  FMUL.FTZ R34, R34, R3.reuse ;  /* 0x0000000322227220 */ /* 0x080fe40000410000 */
[-C--:B------:R-:W-:Y:S02]  /*23280*/  FMUL.FTZ R35, R35, R3.reuse ;  /* 0x0000000323237220 */ /* 0x080fe40000410000 */
[-C--:B------:R-:W-:Y:S01]  /*23290*/  FMUL.FTZ R36, R36, R3.reuse ;  /* 0x0000000324247220 */ /* 0x080fe20000410000 */
[----:B------:R4:W2:Y:S01]  /*232a0*/  MUFU.TANH R169, R22 ;  /* 0x0000001600a97308 */ /* 0x0008a20000002400 */
[-C--:B------:R-:W-:Y:S01]  /*232b0*/  FMUL.FTZ R37, R37, R3.reuse ;  /* 0x0000000325257220 */ /* 0x080fe20000410000 */
[C---:B-----5:R-:W-:Y:S03]  /*232c0*/  HMMA.16816.F32 R44, R192.reuse, R8, R44 ;  /* 0x00000008c02c723c */ /* 0x060fe6000000182c */
[-C--:B------:R-:W-:Y:S02]  /*232d0*/  FMUL.FTZ R38, R38, R3.reuse ;  /* 0x0000000326267220 */ /* 0x080fe40000410000 */
[-C--:B------:R-:W-:Y:S03]  /*232e0*/  FMUL.FTZ R39, R39, R3.reuse ;  /* 0x0000000327277220 */ /* 0x080fe60000410000 */
[----:B------:R4:W2:Y:S01]  /*232f0*/  MUFU.TANH R170, R23 ;  /* 0x0000001700aa7308 */ /* 0x0008a20000002400 */
[C---:B------:R-:W-:Y:S01]  /*23300*/  HMMA.16816.F32 R48, R192.reuse, R10, R48 ;  /* 0x0000000ac030723c */ /* 0x040fe20000001830 */
[----:B------:R-:W5:Y:S01]  /*23310*/  LDSM.16.M88.4 R8, [R206+0x7800] ;  /* 0x00780000ce08783b */ /* 0x000f620000000200 */
[----:B------:R-:W-:Y:S04]  /*23320*/  DEPBAR.LE SB0, 0x0 ;  /* 0x000080000000791a */ /* 0x000fe80000000000 */
[-C--:B------:R-:W-:Y:S02]  /*23330*/  FMUL.FTZ R40, R40, R3.reuse ;  /* 0x0000000328287220 */ /* 0x080fe40000410000 */
[-C--:B------:R-:W-:Y:S01]  /*23340*/  FMUL.FTZ R41, R41, R3.reuse ;  /* 0x0000000329297220 */ /* 0x080fe20000410000 */
[----:B------:R4:W2:Y:S01]  /*23350*/  MUFU.TANH R171, R24 ;  /* 0x0000001800ab7308 */ /* 0x0008a20000002400 */
[----:B------:R-:W-:Y:S01]  /*23360*/  BAR.SYNC.DEFER_BLOCKING 0x0 ;  /* 0x0000000000007b1d */ /* 0x000fe20000010000 */
[C---:B-1----:R-:W-:Y:S05]  /*23370*/  HMMA.16816.F32 R52, R192.reuse, R4, R52 ;  /* 0x00000004c034723c */ /* 0x042fea0000001834 */
[-C--:B------:R-:W-:Y:S02]  /*23380*/  FMUL.FTZ R42, R42, R3.reuse ;  /* 0x000000032a2a7220 */ /* 0x080fe40000410000 */
[-C--:B------:R-:W-:Y:S01]  /*23390*/  FMUL.FTZ R43, R43, R3.reuse ;  /* 0x000000032b2b7220 */ /* 0x080fe20000410000 */
[----:B------:R4:W1:Y:S01]  /*233a0*/  MUFU.TANH R172, R25 ;  /* 0x0000001900ac7308 */ /* 0x0008620000002400 */
[C---:B------:R-:W-:Y:S03]  /*233b0*/  HMMA.16816.F32 R56, R192.reuse, R6, R56 ;  /* 0x00000006c038723c */ /* 0x040fe60000001838 */
[-C--:B------:R-:W-:Y:S02]  /*233c0*/  FMUL.FTZ R44, R44, R3.reuse ;  /* 0x000000032c2c7220 */ /* 0x080fe40000410000 */
[-C--:B------:R-:W-:Y:S02]  /*233d0*/  FMUL.FTZ R45, R45, R3.reuse ;  /* 0x000000032d2d7220 */ /* 0x080fe40000410000 */
[-C--:B------:R-:W-:Y:S02]  /*233e0*/  FMUL.FTZ R46, R46, R3.reuse ;  /* 0x000000032e2e7220 */ /* 0x080fe40000410000 */
[----:B------:R4:W1:Y:S03]  /*233f0*/  MUFU.TANH R173, R26 ;  /* 0x0000001a00ad7308 */ /* 0x0008660000002400 */
[-C--:B------:R-:W-:Y:S02]  /*23400*/  FMUL.FTZ R47, R47, R3.reuse ;  /* 0x000000032f2f7220 */ /* 0x080fe40000410000 */
[-C--:B------:R-:W-:Y:S02]  /*23410*/  FMUL.FTZ R48, R48, R3.reuse ;  /* 0x0000000330307220 */ /* 0x080fe40000410000 */
[-C--:B------:R-:W-:Y:S02]  /*23420*/  FMUL.FTZ R49, R49, R3.reuse ;  /* 0x0000000331317220 */ /* 0x080fe40000410000 */
[-C--:B------:R-:W-:Y:S01]  /*23430*/  FMUL.FTZ R50, R50, R3.reuse ;  /* 0x0000000332327220 */ /* 0x080fe20000410000 */
[----:B------:R4:W1:Y:S01]  /*23440*/  MUFU.TANH R175, R27 ;  /* 0x0000001b00af7308 */ /* 0x0008620000002400 */
[-C--:B------:R-:W-:Y:S01]  /*23450*/  FMUL.FTZ R51, R51, R3.reuse ;  /* 0x0000000333337220 */ /* 0x080fe20000410000 */
[C---:B-----5:R-:W-:Y:S03]  /*23460*/  HMMA.16816.F32 R60, R192.reuse, R8, R60 ;  /* 0x00000008c03c723c */ /* 0x060fe6000000183c */
[-C--:B------:R-:W-:Y:S02]  /*23470*/  FMUL.FTZ R52, R52, R3.reuse ;  /* 0x0000000334347220 */ /* 0x080fe40000410000 */
[-C--:B------:R-:W-:Y:S02]  /*23480*/  FMUL.FTZ R53, R53, R3.reuse ;  /* 0x0000000335357220 */ /* 0x080fe40000410000 */
[-C--:B------:R-:W-:Y:S01]  /*23490*/  FMUL.FTZ R54, R54, R3.reuse ;  /* 0x0000000336367220 */ /* 0x080fe20000410000 */
[----:B------:R4:W1:Y:S01]  /*234a0*/  MUFU.TANH R182, R28 ;  /* 0x0000001c00b67308 */ /* 0x0008620000002400 */
[----:B------:R-:W-:Y:S03]  /*234b0*/  HMMA.16816.F32 R64, R192, R10, R64 ;  /* 0x0000000ac040723c */ /* 0x000fe60000001840 */
        /* <DEDUP_REMOVED lines=9> */
[-C--:B------:R-:W-:Y:S02]  /*23550*/  FMUL.FTZ R62, R62, R3.reuse ;  /* 0x000000033e3e7220 */ /* 0x080fe40000410000 */
[-C--:B------:R-:W-:Y:S02]  /*23560*/  FMUL.FTZ R63, R63, R3.reuse ;  /* 0x000000033f3f7220 */ /* 0x080fe40000410000 */
[-C--:B------:R-:W-:Y:S02]  /*23570*/  FMUL.FTZ R64, R64, R3.reuse ;  /* 0x0000000340407220 */ /* 0x080fe40000410000 */
[-C--:B------:R-:W-:Y:S02]  /*23580*/  FMUL.FTZ R65, R65, R3.reuse ;  /* 0x0000000341417220 */ /* 0x080fe40000410000 */
[-C--:B------:R-:W-:Y:S01]  /*23590*/  FMUL.FTZ R66, R66, R3.reuse ;  /* 0x0000000342427220 */ /* 0x080fe20000410000 */
[----:B------:R4:W1:Y:S01]  /*235a0*/  MUFU.TANH R185, R31 ;  /* 0x0000001f00b97308 */ /* 0x0008620000002400 */
[----:B------:R-:W-:Y:S09]  /*235b0*/  FMUL.FTZ R67, R67, R3 ;  /* 0x0000000343437220 */ /* 0x000ff20000410000 */
[----:B------:R4:W1:Y:S10]  /*235c0*/  MUFU.TANH R187, R32 ;  /* 0x0000002000bb7308 */ /* 0x0008740000002400 */
        /* <DEDUP_REMOVED lines=34> */
[----:B------:R4:W1:Y:S01]  /*237f0*/  MUFU.TANH R133, R67 ;  /* 0x0000004300857308 */ /* 0x0008620000002400 */
[----:B------:R-:W-:-:S05]  /*23800*/  @!P0 BRA `(.L_x_1419) ;  /* 0x00000cc000008947 */ /* 0x000fca0003800000 */
[----:B--23--:R-:W-:Y:S01]  /*23810*/  ISETP.NE.U32.AND P0, PT, R238, RZ, PT ;  /* 0x000000ffee00720c */ /* 0x00cfe20003f05070 */
        /* <DEDUP_REMOVED lines=8> */
[----:B------:R-:W-:Y:S02]  /*238a0*/  IADD3 R11, R11, -0x80, RZ ;  /* 0xffffff800b0b7810 */ /* 0x000fe40007ffe0ff */
[----:B------:R-:W-:Y:S02]  /*238b0*/  IABS R3, R8 ;  /* 0x0000000800037213 */ /* 0x000fe40000000000 */
[----:B------:R-:W-:Y:S02]  /*238c0*/  IABS R5, R11 ;  /* 0x0000000b00057213 */ /* 0x000fe40000000000 */
[-C--:B--2---:R-:W-:Y:S02]  /*238d0*/  IABS R6, R10.reuse ;  /* 0x0000000a00067213 */ /* 0x084fe40000000000 */
[-C--:B------:R-:W-:Y:S02]  /*238e0*/  IABS R4, R10.reuse ;  /* 0x0000000a00047213 */ /* 0x080fe40000000000 */
[----:B------:R-:W2:Y:S01]  /*238f0*/  I2F.RP R12, R6 ;  /* 0x00000006000c7306 */ /* 0x000ea20000209400 */
[-C--:B------:R-:W-:Y:S02]  /*23900*/  LOP3.LUT R8, R8, R10.reuse, RZ, 0x3c, !PT ;  /* 0x0000000a08087212 */ /* 0x080fe400078e3cff */
[----:B------:R-:W-:Y:S01]  /*23910*/  IMAD.MOV R4, RZ, RZ, -R4 ;  /* 0x000000ffff047224 */ /* 0x000fe200078e0a04 */
[----:B------:R-:W-:Y:S02]  /*23920*/  LOP3.LUT R11, R11, R10, RZ, 0x3c, !PT ;  /* 0x0000000a0b0b7212 */ /* 0x000fe400078e3cff */
[----:B------:R-:W-:Y:S02]  /*23930*/  ISETP.GE.AND P0, PT, R8, RZ, PT ;  /* 0x000000ff0800720c */ /* 0x000fe40003f06270 */
[----:B------:R-:W-:Y:S02]  /*23940*/  ISETP.GE.AND P2, PT, R11, RZ, PT ;  /* 0x000000ff0b00720c */ /* 0x000fe40003f46270 */
[----:B--2---:R-:W2:Y:S02]  /*23950*/  MUFU.RCP R12, R12 ;  /* 0x0000000c000c7308 */ /* 0x004ea40000001000 */
[----:B--2---:R-:W-:Y:S08]  /*23960*/  IADD3 R12, R12, 0xffffffe, RZ ;  /* 0x0ffffffe0c0c7810 */ /* 0x004ff00007ffe0ff */
[----:B------:R-:W2:Y:S02]  /*23970*/  F2I.FTZ.U32.TRUNC.NTZ R13, R12 ;  /* 0x0000000c000d7305 */ /* 0x000ea4000021f000 */
[--C-:B--2---:R-:W-:Y:S02]  /*23980*/  IMAD.MOV R9, RZ, RZ, -R13.reuse ;  /* 0x000000ffff097224 */ /* 0x104fe400078e0a0d */
        /* <DEDUP_REMOVED lines=17> */
[C---:B------:R-:W-:Y:S07]  /*23aa0*/  ISETP.NE.AND P1, PT, R10.reuse, RZ, PT ;  /* 0x000000ff0a00720c */ /* 0x040fee0003f25270 */
[----:B------:R-:W-:Y:S02]  /*23ab0*/  @P4 IADD3 R7, R7, 0x1, RZ ;  /* 0x0000000107074810 */ /* 0x000fe40007ffe0ff */
[----:B------:R-:W-:Y:S03]  /*23ac0*/  @P5 IADD3 R9, R9, 0x1, RZ ;  /* 0x0000000109095810 */ /* 0x000fe60007ffe0ff */
[----:B------:R-:W-:Y:S02]  /*23ad0*/  @!P0 IMAD.MOV R7, RZ, RZ, -R7 ;  /* 0x000000ffff078224 */ /* 0x000fe400078e0a07 */
[----:B------:R-:W-:Y:S03]  /*23ae0*/  @!P2 IMAD.MOV R9, RZ, RZ, -R9 ;  /* 0x000000ffff09a224 */ /* 0x000fe600078e0a09 */
[C---:B------:R-:W-:Y:S02]  /*23af0*/  SEL R7, R3.reuse, R7, !P1 ;  /* 0x0000000703077207 */ /* 0x040fe40004800000 */
[----:B------:R-:W-:Y:S02]  /*23b00*/  SEL R9, R3, R9, !P1 ;  /* 0x0000000903097207 */ /* 0x000fe40004800000 */
[-C--:B----4-:R-:W-:Y:S02]  /*23b10*/  LEA R14, P1, R7, R238.reuse, 0x2 ;  /* 0x000000ee070e7211 */ /* 0x090fe400078210ff */
[----:B------:R-:W-:Y:S02]  /*23b20*/  LEA R4, P0, R9, R238, 0x2 ;  /* 0x000000ee09047211 */ /* 0x000fe400078010ff */
[-C--:B------:R-:W-:Y:S01]  /*23b30*/  LEA.HI.X.SX32 R15, R7, R239.reuse, 0x2, P1 ;  /* 0x000000ef070f7211 */ /* 0x080fe200008f16ff */
[C---:B------:R-:W-:Y:S01]  /*23b40*/  IMAD.IADD R7, R9.reuse, 0x1, -R7 ;  /* 0x0000000109077824 */ /* 0x040fe200078e0a07 */
[----:B------:R-:W-:Y:S03]  /*23b50*/  LEA.HI.X.SX32 R5, R9, R239, 0x2, P0 ;  /* 0x000000ef09057211 */ /* 0x000fe600000f16ff */
[----:B------:R-:W-:Y:S01]  /*23b60*/  IMAD R10, R10, R7, -0x80 ;  /* 0xffffff800a0a7424 */ /* 0x000fe200078e0207 */
[----:B------:R3:W4:Y:S04]  /*23b70*/  LD.E R3, [R14.64] ;  /* 0x000000040e037980 */ /* 0x000728000c101900 */
[----:B------:R2:W4:Y:S01]  /*23b80*/  LD.E R4, [R4.64] ;  /* 0x0000000404047980 */ /* 0x000522000c101900 */
[----:B------:R-:W-:Y:S03]  /*23b90*/  SHF.R.S32.HI R6, RZ, 0x1f, R10 ;  /* 0x0000001fff067819 */ /* 0x000fe6000001140a */
[----:B---3--:R-:W3:Y:S01]  /*23ba0*/  LD.E.64 R14, [R136.64+0x20] ;  /* 0x00002004880e7980 */ /* 0x008ee2000c101b00 */
[-C--:B--2---:R-:W-:Y:S02]  /*23bb0*/  IMAD R5, R13, R10.reuse, RZ ;  /* 0x0000000a0d057224 */ /* 0x084fe400078e02ff */
[C---:B------:R-:W-:Y:S04]  /*23bc0*/  IMAD.WIDE.U32 R10, R12.reuse, R10, RZ ;  /* 0x0000000a0c0a7225 */ /* 0x040fe800078e00ff */
[----:B------:R-:W-:Y:S04]  /*23bd0*/  IMAD R5, R12, R6, R5 ;  /* 0x000000060c057224 */ /* 0x000fe800078e0205 */
[----:B------:R-:W-:Y:S02]  /*23be0*/  IMAD.IADD R11, R11, 0x1, R5 ;  /* 0x000000010b0b7824 */ /* 0x000fe400078e0205 */
[----:B----4-:R-:W-:Y:S05]  /*23bf0*/  IMAD.IADD R3, R3, 0x1, -R4 ;  /* 0x0000000103037824 */ /* 0x010fea00078e0a04 */
[----:B------:R-:W-:Y:S01]  /*23c00*/  SHF.R.S32.HI R5, RZ, 0x1f, R3 ;  /* 0x0000001fff057819 */ /* 0x000fe20000011403 */
[----:B---3--:R-:W-:Y:S02]  /*23c10*/  IMAD R4, R15, R3, RZ ;  /* 0x000000030f047224 */ /* 0x008fe400078e02ff */
[----:B------:R-:W-:Y:S04]  /*23c20*/  IMAD.WIDE.U32 R10, R3, R14, R10 ;  /* 0x0000000e030a7225 */ /* 0x000fe800078e000a */
[----:B------:R-:W-:Y:S04]  /*23c30*/  IMAD R4, R14, R5, R4 ;  /* 0x000000050e047224 */ /* 0x000fe800078e0204 */
[----:B------:R-:W-:Y:S01]  /*23c40*/  IMAD.IADD R4, R11, 0x1, R4 ;  /* 0x000000010b047824 */ /* 0x000fe200078e0204 */
[----:B------:R-:W-:-:S05]  /*23c50*/  BRA `(.L_x_1422) ;  /* 0x0000004000007947 */ /* 0x000fca0003800000 */
.L_x_1421:
[----:B------:R-:W-:Y:S02]  /*23c60*/  ULDC.64 UR4, c[0x0][0x118] ;  /* 0x0000460000047ab9 */ /* 0x000fe40000000a00 */
[----:B------:R-:W2:Y:S02]  /*23c70*/  LD.E R10, [R136.64+0x38] ;  /* 0x00003804880a7980 */ /* 0x000ea4000c101900 */
[----:B--2---:R-:W-:Y:S04]  /*23c80*/  LEA R10, -R10, RZ, 0x7 ;  /* 0x000000ff0a0a7211 */ /* 0x004fe800078e39ff */
[----:B------:R-:W-:Y:S02]  /*23c90*/  SHF.R.S32.HI R4, RZ, 0x1f, R10 ;  /* 0x0000001fff047819 */ /* 0x000fe4000001140a */
.L_x_1422:
[----:B------:R-:W-:Y:S05]  /*23ca0*/  BSYNC B0 ;  /* 0x0000000000007941 */ /* 0x000fea0003800000 */
.L_x_1420:
[C---:B------:R-:W-:Y:S01]  /*23cb0*/  LOP3.LUT P0, RZ, R241.reuse, 0x1, RZ, 0xc0, !PT ;  /* 0x00000001f1ff7812 */ /* 0x040fe2000780c0ff */
[----:B------:R-:W-:Y:S01]  /*23cc0*/  ULDC.64 UR4, c[0x0][0x118] ;  /* 0x0000460000047ab9 */ /* 0x000fe20000000a00 */
[CC--:B----4-:R-:W-:Y:S02]  /*23cd0*/  LEA R18, P3, R10.reuse, R230.reuse, 0x1 ;  /* 0x000000e60a127211 */ /* 0x0d0fe400078608ff */
[----:B------:R-:W-:Y:S02]  /*23ce0*/  LOP3.LUT P1, RZ, R241, 0x2, RZ, 0xc0, !PT ;  /* 0x00000002f1ff7812 */ /* 0x000fe4000782c0ff */
[C---:B------:R-:W-:Y:S02]  /*23cf0*/  LEA.HI.X R19, R10.reuse, R229, R4, 0x1, P3 ;  /* 0x000000e50a137211 */ /* 0x040fe400018f0c04 */
[-C--:B------:R-:W-:Y:S05]  /*23d00*/  IADD3 R3, P2, R10, R227.reuse, RZ ;  /* 0x000000e30a037210 */ /* 0x080fea0007f5e0ff */
[----:B------:R-:W-:Y:S01]  /*23d10*/  @!PT LDS RZ, [RZ] ;  /* 0x00000000fffff984 */ /* 0x000fe20000000800 */
[----:B------:R-:W-:Y:S01]  /*23d20*/  @!PT LDS RZ, [RZ] ;  /* 0x00000000fffff984 */ /* 0x000fe20000000800 */
[----:B------:R-:W-:Y:S01]  /*23d30*/  @!PT LDS RZ, [RZ] ;  /* 0x00000000fffff984 */ /* 0x000fe20000000800 */
[----:B------:R2:W-:Y:S01]  /*23d40*/  @P0 LDGSTS.E.BYPASS.LTC128B.128 [R237+0x4000], [R18.64] ;  /* 0x0400000012ed0fae */ /* 0x0005e2000b901d44 */
[CC--:B------:R-:W-:Y:S01]  /*23d50*/  @P0 LEA R20, P4, R3.reuse, R230.reuse, 0x1 ;  /* 0x000000e603140211 */ /* 0x0c0fe200078808ff */
[--C-:B------:R-:W-:Y:S01]  /*23d60*/  IMAD.X R5, R4, 0x1, R228.reuse, P2 ;  /* 0x0000000104057824 */ /* 0x100fe200010e06e4 */
        /* <DEDUP_REMOVED lines=9> */
[--C-:B------:R-:W-:Y:S01]  /*23e00*/  IMAD.X R5, R5, 0x1, R228.reuse, P3 ;  /* 0x0000000105057824 */ /* 0x100fe200018e06e4 */
        /* <DEDUP_REMOVED lines=16> */
[-C--:B------:R-:W-:Y:S01]  /*23f10*/  @P1 LEA R8, P2, R3, R230.reuse, 0x1 ;  /* 0x000000e603081211 */ /* 0x080fe200078408ff */
[--C-:B------:R-:W-:Y:S01]  /*23f20*/  IMAD.X R5, R5, 0x1, R228.reuse, P3 ;  /* 0x0000000105057824 */ /* 0x100fe200018e06e4 */
        /* <DEDUP_REMOVED lines=38> */
[CC--:B---3--:R-:W-:Y:S02]  /*24190*/  @P1 LEA R20, P3, R6.reuse, R230.reuse, 0x1 ;  /* 0x000000e606141211 */ /* 0x0c8fe400078608ff */
[CCC-:B------:R-:W-:Y:S01]  /*241a0*/  @P0 LEA.HI.X R33, R6.reuse, R229.reuse, R5.reuse, 0x1, P5 ;  /* 0x000000e506210211 */ /* 0x1c0fe200028f0c05 */
[----:B------:R-:W-:Y:S01]  /*241b0*/  @!PT LDS RZ, [RZ] ;  /* 0x00000000fffff984 */ /* 0x000fe20000000800 */
[----:B------:R-:W-:Y:S01]  /*241c0*/  @!PT LDS RZ, [RZ] ;  /* 0x00000000fffff984 */ /* 0x000fe20000000800 */
[----:B------:R-:W-:Y:S01]  /*241d0*/  @!PT LDS RZ, [RZ] ;  /* 0x00000000fffff984 */ /* 0x000fe20000000800 */
[----:B------:R2:W-:Y:S01]  /*241e0*/  @P0 LDGSTS.E.BYPASS.LTC128B.128 [R237+0x6000], [R24.64] ;  /* 0x0600000018ed0fae */ /* 0x0005e2000b901d44 */
[C---:B------:R-:W-:Y:S02]  /*241f0*/  @P1 LEA.HI.X R21, R6.reuse, R229, R5, 0x1, P3 ;  /* 0x000000e506151211 */ /* 0x040fe400018f0c05 */
[----:B------:R-:W-:Y:S01]  /*24200*/  IADD3 R4, P2, R6, R227, RZ ;  /* 0x000000e306047210 */ /* 0x000fe20007f5e0ff */
[----:B------:R2:W-:Y:S03]  /*24210*/  @!P0 STS.128 [R237+0x6000], RZ ;  /* 0x006000ffed008388 */ /* 0x0005e60000000c00 */
[CC--:B------:R-:W-:Y:S01]  /*24220*/  @P0 LEA R30, P4, R4.reuse, R230.reuse, 0x1 ;  /* 0x000000e6041e0211 */ /* 0x0c0fe200078808ff */
[----:B------:R-:W-:Y:S01]  /*24230*/  @!PT LDS RZ, [RZ] ;  /* 0x00000000fffff984 */ /* 0x000fe20000000800 */
[----:B------:R-:W-:Y:S01]  /*24240*/  @!PT LDS RZ, [RZ] ;  /* 0x00000000fffff984 */ /* 0x000fe20000000800 */
[----:B------:R-:W-:Y:S01]  /*24250*/  @!PT LDS RZ, [RZ] ;  /* 0x00000000fffff984 */ /* 0x000fe20000000800 */
[----:B------:R2:W-:Y:S01]  /*24260*/  @P1 LDGSTS.E.BYPASS.LTC128B.128 [R237+0xa000], [R22.64+0x80] ;  /* 0x0a00008016ed1fae */ /* 0x0005e2000b901d44 */
[----:B------:R-:W-:Y:S01]  /*24270*/  IMAD.X R3, R5, 0x1, R228, P2 ;  /* 0x0000000105037824 */ /* 0x000fe200010e06e4 */
[C---:B------:R-:W-:Y:S01]  /*24280*/  @P1 LEA R34, P2, R4.reuse, R230, 0x1 ;  /* 0x000000e604221211 */ /* 0x040fe200078408ff */
[----:B------:R-:W-:Y:S01]  /*24290*/  IMAD.MOV.U32 R230, RZ, RZ, R18 ;  /* 0x000000ffffe67224 */ /* 0x000fe200078e0012 */
[----:B------:R2:W-:Y:S02]  /*242a0*/  @!P1 STS.128 [R237+0xa000], RZ ;  /* 0x00a000ffed009388 */ /* 0x0005e40000000c00 */
[CCC-:B------:R-:W-:Y:S02]  /*242b0*/  @P0 LEA.HI.X R31, R4.reuse, R229.reuse, R3.reuse, 0x1, P4 ;  /* 0x000000e5041f0211 */ /* 0x1c0fe400020f0c03 */
[----:B------:R-:W-:Y:S01]  /*242c0*/  @!PT LDS RZ, [RZ] ;  /* 0x00000000fffff984 */ /* 0x000fe20000000800 */
[----:B------:R-:W-:Y:S01]  /*242d0*/  @!PT LDS RZ, [RZ] ;  /* 0x00000000fffff984 */ /* 0x000fe20000000800 */
[----:B------:R-:W-:Y:S01]  /*242e0*/  @!PT LDS RZ, [RZ] ;  /* 0x00000000fffff984 */ /* 0x000fe20000000800 */
[----:B------:R2:W-:Y:S01]  /*242f0*/  @P0 LDGSTS.E.BYPASS.LTC128B.128 [R237+0x6800], [R28.64] ;  /* 0x068000001ced0fae */ /* 0x0005e2000b901d44 */
[----:B------:R-:W-:Y:S01]  /*24300*/  @P1 LEA.HI.X R35, R4, R229, R3, 0x1, P2 ;  /* 0x000000e504231211 */ /* 0x000fe200010f0c03 */
[----:B------:R-:W-:Y:S02]  /*24310*/  IMAD.MOV.U32 R229, RZ, RZ, R19 ;  /* 0x000000ffffe57224 */ /* 0x000fe400078e0013 */
        /* <DEDUP_REMOVED lines=27> */
.L_x_1419:
[----:B--23--:R-:W-:Y:S05]  /*244d0*/  BSYNC B1 ;  /* 0x0000000000017941 */ /* 0x00cfea0003800000 */
.L_x_1418:
[----:B------:R-:W-:Y:S01]  /*244e0*/  ULDC.64 UR4, c[0x0][0x118] ;  /* 0x0000460000047ab9 */ /* 0x000fe20000000a00 */
[----:B------:R-:W-:Y:S01]  /*244f0*/  FMNMX.FTZ R6, R146, R2, !PT ;  /* 0x0000000292067209 */ /* 0x000fe20007810000 */
[----:B------:R-:W2:Y:S01]  /*24500*/  LD.E R134, [R136.64+0xdc] ;  /* 0x0000dc0488867980 */ /* 0x000ea2000c101900 */
[----:B------:R-:W-:Y:S02]  /*24510*/  FMNMX.FTZ R3, R144, R0, !PT ;  /* 0x0000000090037209 */ /* 0x000fe40007810000 */
[----:B------:R-:W-:Y:S01]  /*24520*/  FMNMX.FTZ R6, R145, R6, !PT ;  /* 0x0000000691067209 */ /* 0x000fe20007810000 */
[----:B----4-:R-:W-:Y:S01]  /*24530*/  LDSM.16.MT88.4 R12, [R218+0xc000] ;  /* 0x00c00000da0c783b */ /* 0x010fe20000004200 */
[----:B------:R-:W-:Y:S02]  /*24540*/  MOV R9, R132 ;  /* 0x0000008400097202 */ /* 0x000fe40000000f00 */
[----:B------:R-:W-:Y:S02]  /*24550*/  MOV R8, R151 ;  /* 0x0000009700087202 */ /* 0x000fe40000000f00 */
[----:B------:R-:W-:Y:S02]  /*24560*/  FMNMX.FTZ R3, R142, R3, !PT ;  /* 0x000000038e037209 */ /* 0x000fe40007810000 */
[----:B------:R-:W-:Y:S01]  /*24570*/  FMNMX.FTZ R6, R143, R6, !PT ;  /* 0x000000068f067209 */ /* 0x000fe20007810000 */
[----:B------:R-:W-:Y:S01]  /*24580*/  LDSM.16.MT88.4 R20, [R216+0xc000] ;  /* 0x00c00000d814783b */ /* 0x000fe20000004200 */
[----:B------:R-:W-:Y:S02]  /*24590*/  MOV R40, R147 ;  /* 0x0000009300287202 */ /* 0x000fe40000000f00 */
[----:B------:R-:W-:Y:S02]  /*245a0*/  FMNMX.FTZ R3, R8, R3, !PT ;  /* 0x0000000308037209 */ /* 0x000fe40007810000 */
[----:B------:R-:W-:Y:S02]  /*245b0*/  FMNMX.FTZ R6, R9, R6, !PT ;  /* 0x0000000609067209 */ /* 0x000fe40007810000 */
[----:B------:R-:W-:Y:S01]  /*245c0*/  MOV R7, R149 ;  /* 0x0000009500077202 */ /* 0x000fe20000000f00 */
        /* <DEDUP_REMOVED lines=18> */
[----:B-1----:R-:W-:Y:S02]  /*246f0*/  FMNMX.FTZ R6, R172, R6, !PT ;  /* 0x00000006ac067209 */ /* 0x002fe40007810000 */
        /* <DEDUP_REMOVED lines=44> */
[----:B------:R-:W3:Y:S01]  /*249c0*/  SHFL.BFLY PT, R4, R3, 0x2, 0x1f ;  /* 0x0c401f0003047f89 */ /* 0x000ee200000e0000 */
[----:B-1----:R-:W-:Y:S07]  /*249d0*/  FMNMX.FTZ R5, R6, R5, !PT ;  /* 0x0000000506057209 */ /* 0x002fee0007810000 */
[----:B------:R-:W1:Y:S01]  /*249e0*/  SHFL.BFLY PT, R132, R5, 0x1, 0x1f ;  /* 0x0c201f0005847f89 */ /* 0x000e6200000e0000 */
[----:B---3--:R-:W-:Y:S07]  /*249f0*/  FMNMX.FTZ R4, R3, R4, !PT ;  /* 0x0000000403047209 */ /* 0x008fee0007810000 */
[----:B------:R-:W3:Y:S01]  /*24a00*/  SHFL.BFLY PT, R3, R4, 0x1, 0x1f ;  /* 0x0c201f0004037f89 */ /* 0x000ee200000e0000 */
[----:B-1----:R-:W-:Y:S04]  /*24a10*/  FMNMX.FTZ R132, R5, R132, !PT ;  /* 0x0000008405847209 */ /* 0x002fe80007810000 */
[C---:B------:R-:W-:Y:S01]  /*24a20*/  FSETP.NEU.FTZ.AND P0, PT, R132.reuse, -INF , PT ;  /* 0xff8000008400780b */ /* 0x040fe20003f1d000 */
[----:B------:R-:W-:Y:S01]  /*24a30*/  FADD.FTZ R2, -R132, R2 ;  /* 0x0000000284027221 */ /* 0x000fe20000010100 */
[----:B---3--:R-:W-:Y:S05]  /*24a40*/  FMNMX.FTZ R3, R4, R3, !PT ;  /* 0x0000000304037209 */ /* 0x008fea0007810000 */
[----:B------:R-:W-:Y:S02]  /*24a50*/  FADD.FTZ R0, -R3, R0 ;  /* 0x0000000003007221 */ /* 0x000fe40000010100 */
[C---:B--2---:R-:W-:Y:S02]  /*24a60*/  FMUL.FTZ R151, R134.reuse, R132 ;  /* 0x0000008486977220 */ /* 0x044fe40000410000 */
[C---:B------:R-:W-:Y:S02]  /*24a70*/  FMUL.FTZ R149, R134.reuse, R3 ;  /* 0x0000000386957220 */ /* 0x040fe40000410000 */
[C---:B------:R-:W-:Y:S01]  /*24a80*/  FMUL.FTZ R0, R134.reuse, R0 ;  /* 0x0000000086007220 */ /* 0x040fe20000410000 */
[----:B------:R-:W-:Y:S01]  /*24a90*/  FSEL R151, R151, RZ, P0 ;  /* 0x000000ff97977208 */ /* 0x000fe20000000000 */
[----:B------:R-:W-:Y:S01]  /*24aa0*/  FMUL.FTZ R2, R134, R2 ;  /* 0x0000000286027220 */ /* 0x000fe20000410000 */
[----:B------:R-:W-:Y:S03]  /*24ab0*/  FSETP.NEU.FTZ.AND P0, PT, R3, -INF , PT ;  /* 0xff8000000300780b */ /* 0x000fe60003f1d000 */
[-CC-:B------:R-:W-:Y:S01]  /*24ac0*/  FFMA.FTZ R146, R146, R134.reuse, -R151.reuse ;  /* 0x0000008692927223 */ /* 0x180fe20000010897 */
[----:B------:R-:W-:Y:S01]  /*24ad0*/  FSEL R149, R149, RZ, P0 ;  /* 0x000000ff95957208 */ /* 0x000fe20000000000 */
[-CC-:B------:R-:W-:Y:S01]  /*24ae0*/  FFMA.FTZ R145, R145, R134.reuse, -R151.reuse ;  /* 0x0000008691917223 */ /* 0x180fe20000010897 */
[----:B------:R-:W1:Y:S01]  /*24af0*/  MUFU.EX2 R0, R0 ;  /* 0x0000000000007308 */ /* 0x000e620000000800 */
[-C--:B------:R-:W-:Y:S01]  /*24b00*/  FFMA.FTZ R157, R157, R134.reuse, -R151 ;  /* 0x000000869d9d7223 */ /* 0x080fe20000010897 */
[----:B------:R-:W-:Y:S01]  /*24b10*/  ISETP.GT.AND P0, PT, R240, 0x1, PT ;  /* 0x00000001f000780c */ /* 0x000fe20003f04270 */
[-CC-:B------:R-:W-:Y:S02]  /*24b20*/  FFMA.FTZ R137, R8, R134.reuse, -R149.reuse ;  /* 0x0000008608897223 */ /* 0x180fe40000010895 */
[-C--:B------:R-:W-:Y:S02]  /*24b30*/  FFMA.FTZ R147, R144, R134.reuse, -R149 ;  /* 0x0000008690937223 */ /* 0x080fe40000010895 */
[-CC-:B------:R-:W-:Y:S02]  /*24b40*/  FFMA.FTZ R144, R143, R134.reuse, -R151.reuse ;  /* 0x000000868f907223 */ /* 0x180fe40000010897 */
[-C--:B------:R-:W-:Y:S01]  /*24b50*/  FFMA.FTZ R143, R9, R134.reuse, -R151 ;  /* 0x00000086098f7223 */ /* 0x080fe20000010897 */
[----:B------:R-:W2:Y:S01]  /*24b60*/  MUFU.EX2 R2, R2 ;  /* 0x0000000200027308 */ /* 0x000ea20000000800 */
[-CC-:B------:R-:W-:Y:S02]  /*24b70*/  FFMA.FTZ R142, R142, R134.reuse, -R149.reuse ;  /* 0x000000868e8e7223 */ /* 0x180fe40000010895 */
[-C--:B------:R-:W-:Y:S02]  /*24b80*/  FFMA.FTZ R136, R7, R134.reuse, -R149 ;  /* 0x0000008607887223 */ /* 0x080fe40000010895 */
[-C--:B------:R-:W-:Y:S02]  /*24b90*/  FFMA.FTZ R158, R158, R134.reuse, -R151 ;  /* 0x000000869e9e7223 */ /* 0x080fe40000010897 */
[-C--:B------:R-:W-:Y:S02]  /*24ba0*/  FFMA.FTZ R166, R166, R134.reuse, -R149 ;  /* 0x00000086a6a67223 */ /* 0x080fe40000010895 */
[-CC-:B------:R-:W-:Y:S01]  /*24bb0*/  FFMA.FTZ R167, R167, R134.reuse, -R151.reuse ;  /* 0x00000086a7a77223 */ /* 0x180fe20000010897 */
[----:B------:R-:W-:Y:S01]  /*24bc0*/  MUFU.EX2 R146, R146 ;  /* 0x0000009200927308 */ /* 0x000fe20000000800 */
[-C--:B------:R-:W-:Y:S02]  /*24bd0*/  FFMA.FTZ R168, R168, R134.reuse, -R151 ;  /* 0x00000086a8a87223 */ /* 0x080fe40000010897 */
[--C-:B------:R-:W-:Y:S02]  /*24be0*/  FFMA.FTZ R169, R169, R134, -R149.reuse ;  /* 0x00000086a9a97223 */ /* 0x100fe40000010895 */
[C---:B-1----:R-:W-:Y:S02]  /*24bf0*/  FMUL.FTZ R6, R0.reuse, R130 ;  /* 0x0000008200067220 */ /* 0x042fe40000410000 */
[C---:B------:R-:W-:Y:S02]  /*24c00*/  FMUL.FTZ R7, R0.reuse, R131 ;  /* 0x0000008300077220 */ /* 0x040fe40000410000 */
[C---:B------:R-:W-:Y:S01]  /*24c10*/  FMUL.FTZ R10, R0.reuse, R126 ;  /* 0x0000007e000a7220 */ /* 0x040fe20000410000 */
[----:B------:R-:W1:Y:S01]  /*24c20*/  MUFU.EX2 R145, R145 ;  /* 0x0000009100917308 */ /* 0x000e620000000800 */
[C---:B------:R-:W-:Y:S02]  /*24c30*/  FMUL.FTZ R11, R0.reuse, R127 ;  /* 0x0000007f000b7220 */ /* 0x040fe40000410000 */
[----:B------:R-:W-:Y:S02]  /*24c40*/  FMUL.FTZ R18, R0, R118 ;  /* 0x0000007600127220 */ /* 0x000fe40000410000 */
[C---:B--2---:R-:W-:Y:S02]  /*24c50*/  FMUL.FTZ R4, R2.reuse, R128 ;  /* 0x0000008002047220 */ /* 0x044fe40000410000 */
[C---:B------:R-:W-:Y:S02]  /*24c60*/  FMUL.FTZ R5, R2.reuse, R129 ;  /* 0x0000008102057220 */ /* 0x040fe40000410000 */
[C---:B------:R-:W-:Y:S01]  /*24c70*/  FMUL.FTZ R8, R2.reuse, R124 ;  /* 0x0000007c02087220 */ /* 0x040fe20000410000 */
[----:B------:R-:W-:Y:S01]  /*24c80*/  MUFU.EX2 R147, R147 ;  /* 0x0000009300937308 */ /* 0x000fe20000000800 */
[----:B------:R-:W-:Y:S02]  /*24c90*/  FMUL.FTZ R9, R2, R125 ;  /* 0x0000007d02097220 */ /* 0x000fe40000410000 */
[----:B------:R-:W-:Y:S01]  /*24ca0*/  FMUL.FTZ R19, R0, R119 ;  /* 0x0000007700137220 */ /* 0x000fe20000410000 */
[----:B------:R-:W-:Y:S01]  /*24cb0*/  LDSM.16.MT88.4 R124, [R218+0xf800] ;  /* 0x00f80000da7c783b */ /* 0x000fe20000004200 */
[C---:B------:R-:W-:Y:S02]  /*24cc0*/  FMUL.FTZ R16, R2.reuse, R116 ;  /* 0x0000007402107220 */ /* 0x040fe40000410000 */
[----:B------:R-:W-:Y:S02]  /*24cd0*/  FMUL.FTZ R17, R2, R117 ;  /* 0x0000007502117220 */ /* 0x000fe40000410000 */
[C---:B------:R-:W-:Y:S01]  /*24ce0*/  FMUL.FTZ R26, R0.reuse, R110 ;  /* 0x0000006e001a7220 */ /* 0x040fe20000410000 */
[----:B------:R-:W2:Y:S01]  /*24cf0*/  MUFU.EX2 R142, R142 ;  /* 0x0000008e008e7308 */ /* 0x000ea20000000800 */
[----:B------:R-:W-:Y:S01]  /*24d00*/  FMUL.FTZ R27, R0, R111 ;  /* 0x0000006f001b7220 */ /* 0x000fe20000410000 */
[----:B------:R-:W-:Y:S01]  /*24d10*/  LDSM.16.MT88.4 R116, [R216+0xf800] ;  /* 0x00f80000d874783b */ /* 0x000fe20000004200 */
[C---:B------:R-:W-:Y:S01]  /*24d20*/  FMUL.FTZ R24, R2.reuse, R108 ;  /* 0x0000006c02187220 */ /* 0x040fe20000410000 */
[----:B-1----:R-:W-:Y:S01]  /*24d30*/  F2FP.PACK_AB R128, R145, R146 ;  /* 0x000000929180723e */ /* 0x002fe200000000ff */
[----:B------:R-:W-:Y:S02]  /*24d40*/  FMUL.FTZ R25, R2, R109 ;  /* 0x0000006d02197220 */ /* 0x000fe40000410000 */
[C---:B------:R-:W-:Y:S02]  /*24d50*/  FMUL.FTZ R34, R0.reuse, R102 ;  /* 0x0000006600227220 */ /* 0x040fe40000410000 */
[----:B------:R-:W-:Y:S01]  /*24d60*/  FMUL.FTZ R35, R0, R103 ;  /* 0x0000006700237220 */ /* 0x000fe20000410000 */
[----:B------:R-:W-:Y:S01]  /*24d70*/  MUFU.EX2 R144, R144 ;  /* 0x0000009000907308 */ /* 0x000fe20000000800 */
[C---:B------:R-:W-:Y:S01]  /*24d80*/  FMUL.FTZ R32, R2.reuse, R100 ;  /* 0x0000006402207220 */ /* 0x040fe20000410000 */
[----:B------:R-:W-:Y:S01]  /*24d90*/  LDSM.16.MT88.4 R108, [R215+0xf800] ;  /* 0x00f80000d76c783b */ /* 0x000fe20000004200 */
[----:B------:R-:W-:Y:S02]  /*24da0*/  FMUL.FTZ R33, R2, R101 ;  /* 0x0000006502217220 */ /* 0x000fe40000410000 */
[C---:B------:R-:W-:Y:S02]  /*24db0*/  FMUL.FTZ R42, R0.reuse, R94 ;  /* 0x0000005e002a7220 */ /* 0x040fe40000410000 */
[----:B------:R-:W-:Y:S02]  /*24dc0*/  FMUL.FTZ R43, R0, R95 ;  /* 0x0000005f002b7220 */ /* 0x000fe40000410000 */
[----:B------:R-:W-:Y:S01]  /*24dd0*/  FMUL.FTZ R41, R2, R93 ;  /* 0x0000005d02297220 */ /* 0x000fe20000410000 */
[----:B------:R-:W1:Y:S01]  /*24de0*/  MUFU.EX2 R143, R143 ;  /* 0x0000008f008f7308 */ /* 0x000e620000000800 */
[----:B------:R-:W-:Y:S01]  /*24df0*/  LDSM.16.MT88.4 R100, [R214+0xf800] ;  /* 0x00f80000d664783b */ /* 0x000fe20000004200 */
[----:B------:R-:W-:Y:S01]  /*24e00*/  FMUL.FTZ R50, R0, R86 ;  /* 0x0000005600327220 */ /* 0x000fe20000410000 */
[----:B--2---:R-:W-:Y:S01]  /*24e10*/  F2FP.PACK_AB R129, R142, R147 ;  /* 0x000000938e81723e */ /* 0x004fe200000000ff */
[----:B------:R-:W-:Y:S02]  /*24e20*/  FMUL.FTZ R51, R0, R87 ;  /* 0x0000005700337220 */ /* 0x000fe40000410000 */
[C---:B------:R-:W-:Y:S02]  /*24e30*/  FMUL.FTZ R48, R2.reuse, R84 ;  /* 0x0000005402307220 */ /* 0x040fe40000410000 */
[----:B------:R-:W-:Y:S02]  /*24e40*/  FMUL.FTZ R49, R2, R85 ;  /* 0x0000005502317220 */ /* 0x000fe40000410000 */
[----:B------:R-:W-:Y:S01]  /*24e50*/  MUFU.EX2 R137, R137 ;  /* 0x0000008900897308 */ /* 0x000fe20000000800 */
[----:B------:R-:W2:Y:S01]  /*24e60*/  LDSM.16.MT88.4 R84, [R214+0x10000] ;  /* 0x01000000d654783b */ /* 0x000ea20000004200 */
[C---:B------:R-:W-:Y:S02]  /*24e70*/  FMUL.FTZ R58, R0.reuse, R78 ;  /* 0x0000004e003a7220 */ /* 0x040fe40000410000 */
[----:B------:R-:W-:Y:S02]  /*24e80*/  FMUL.FTZ R59, R0, R79 ;  /* 0x0000004f003b7220 */ /* 0x000fe40000410000 */
[C---:B------:R-:W-:Y:S02]  /*24e90*/  FMUL.FTZ R56, R2.reuse, R76 ;  /* 0x0000004c02387220 */ /* 0x040fe40000410000 */
[----:B------:R-:W-:Y:S02]  /*24ea0*/  FMUL.FTZ R57, R2, R77 ;  /* 0x0000004d02397220 */ /* 0x000fe40000410000 */
[----:B------:R-:W3:Y:S01]  /*24eb0*/  MUFU.EX2 R136, R136 ;  /* 0x0000008800887308 */ /* 0x000ee20000000800 */
[----:B------:R-:W4:Y:S01]  /*24ec0*/  LDSM.16.MT88.4 R76, [R218+0xc800] ;  /* 0x00c80000da4c783b */ /* 0x000f220000004200 */
[C---:B------:R-:W-:Y:S01]  /*24ed0*/  FMUL.FTZ R66, R0.reuse, R70 ;  /* 0x0000004600427220 */ /* 0x040fe20000410000 */
[----:B-1----:R-:W-:Y:S01]  /*24ee0*/  F2FP.PACK_AB R130, R143, R144 ;  /* 0x000000908f82723e */ /* 0x002fe200000000ff */
[----:B------:R-:W-:Y:S02]  /*24ef0*/  FMUL.FTZ R67, R0, R71 ;  /* 0x0000004700437220 */ /* 0x000fe40000410000 */
[C---:B------:R-:W-:Y:S02]  /*24f00*/  FMUL.FTZ R64, R2.reuse, R68 ;  /* 0x0000004402407220 */ /* 0x040fe40000410000 */
[----:B------:R-:W-:Y:S02]  /*24f10*/  FMUL.FTZ R65, R2, R69 ;  /* 0x0000004502417220 */ /* 0x000fe40000410000 */
[----:B------:R-:W-:Y:S01]  /*24f20*/  MUFU.EX2 R157, R157 ;  /* 0x0000009d009d7308 */ /* 0x000fe20000000800 */
[-C--:B------:R-:W-:Y:S02]  /*24f30*/  FFMA.FTZ R170, R170, R134.reuse, -R149 ;  /* 0x00000086aaaa7223 */ /* 0x080fe40000010895 */
[-CC-:B------:R-:W-:Y:S02]  /*24f40*/  FFMA.FTZ R171, R171, R134.reuse, -R151.reuse ;  /* 0x00000086abab7223 */ /* 0x180fe40000010897 */
[-C--:B------:R-:W-:Y:S02]  /*24f50*/  FFMA.FTZ R172, R172, R134.reuse, -R151 ;  /* 0x00000086acac7223 */ /* 0x080fe40000010897 */
[-CC-:B------:R-:W-:Y:S02]  /*24f60*/  FFMA.FTZ R173, R173, R134.reuse, -R149.reuse ;  /* 0x00000086adad7223 */ /* 0x180fe40000010895 */
[-C--:B------:R-:W-:Y:S01]  /*24f70*/  FFMA.FTZ R175, R175, R134.reuse, -R149 ;  /* 0x00000086afaf7223 */ /* 0x080fe20000010895 */
[----:B------:R-:W1:Y:S01]  /*24f80*/  MUFU.EX2 R158, R158 ;  /* 0x0000009e009e7308 */ /* 0x000e620000000800 */
[-CC-:B------:R-:W-:Y:S02]  /*24f90*/  FFMA.FTZ R182, R182, R134.reuse, -R151.reuse ;  /* 0x00000086b6b67223 */ /* 0x180fe40000010897 */
[-C--:B------:R-:W-:Y:S01]  /*24fa0*/  FFMA.FTZ R184, R184, R134.reuse, -R151 ;  /* 0x00000086b8b87223 */ /* 0x080fe20000010897 */
[----:B---3--:R-:W-:Y:S01]  /*24fb0*/  F2FP.PACK_AB R131, R136, R137 ;  /* 0x000000898883723e */ /* 0x008fe200000000ff */
[-CC-:B------:R-:W-:Y:S02]  /*24fc0*/  FFMA.FTZ R186, R186, R134.reuse, -R149.reuse ;  /* 0x00000086baba7223 */ /* 0x180fe40000010895 */
[-C--:B------:R-:W-:Y:S02]  /*24fd0*/  FFMA.FTZ R185, R185, R134.reuse, -R149 ;  /* 0x00000086b9b97223 */ /* 0x080fe40000010895 */
[-CC-:B------:R-:W-:Y:S01]  /*24fe0*/  FFMA.FTZ R187, R187, R134.reuse, -R151.reuse ;  /* 0x00000086bbbb7223 */ /* 0x180fe20000010897 */
[----:B------:R-:W-:Y:S01]  /*24ff0*/  MUFU.EX2 R166, R166 ;  /* 0x000000a600a67308 */ /* 0x000fe20000000800 */
[C---:B------:R-:W-:Y:S05]  /*25000*/  HMMA.16816.F32 R4, R128.reuse, R12, R4 ;  /* 0x0000000c8004723c */ /* 0x040fea0000001804 */
[----:B------:R-:W-:Y:S02]  /*25010*/  FFMA.FTZ R188, R188, R134, -R151 ;  /* 0x00000086bcbc7223 */ /* 0x000fe40000010897 */
[C---:B------:R-:W-:Y:S01]  /*25020*/  FMUL.FTZ R12, R2.reuse, R120 ;  /* 0x00000078020c7220 */ /* 0x040fe20000410000 */
[C---:B------:R-:W-:Y:S01]  /*25030*/  HMMA.16816.F32 R8, R128.reuse, R14, R8 ;  /* 0x0000000e8008723c */ /* 0x040fe20000001808 */
[----:B------:R-:W-:Y:S03]  /*25040*/  MUFU.EX2 R167, R167 ;  /* 0x000000a700a77308 */ /* 0x000fe60000000800 */
[----:B------:R-:W-:Y:S01]  /*25050*/  FMUL.FTZ R13, R2, R121 ;  /* 0x00000079020d7220 */ /* 0x000fe20000410000 */
[----:B-1----:R-:W-:Y:S01]  /*25060*/  F2FP.PACK_AB R70, R158, R157 ;  /* 0x0000009d9e46723e */ /* 0x002fe200000000ff */
[--C-:B------:R-:W-:Y:S02]  /*25070*/  FFMA.FTZ R189, R189, R134, -R149.reuse ;  /* 0x00000086bdbd7223 */ /* 0x100fe40000010895 */
[C---:B------:R-:W-:Y:S03]  /*25080*/  FMUL.FTZ R14, R0.reuse, R122 ;  /* 0x0000007a000e7220 */ /* 0x040fe60000410000 */
[----:B------:R-:W-:Y:S01]  /*25090*/  MUFU.EX2 R168, R168 ;  /* 0x000000a800a87308 */ /* 0x000fe20000000800 */
[----:B------:R-:W-:Y:S02]  /*250a0*/  FMUL.FTZ R15, R0, R123 ;  /* 0x0000007b000f7220 */ /* 0x000fe40000410000 */
[-C--:B------:R-:W-:Y:S02]  /*250b0*/  FFMA.FTZ R190, R190, R134.reuse, -R149 ;  /* 0x00000086bebe7223 */ /* 0x080fe40000010895 */
[-CC-:B------:R-:W-:Y:S02]  /*250c0*/  FFMA.FTZ R192, R248, R134.reuse, -R151.reuse ;  /* 0x00000086f8c07223 */ /* 0x180fe40000010897 */
[-C--:B------:R-:W-:Y:S01]  /*250d0*/  FFMA.FTZ R193, R247, R134.reuse, -R151 ;  /* 0x00000086f7c17223 */ /* 0x080fe20000010897 */
[C---:B------:R-:W-:Y:S02]  /*250e0*/  HMMA.16816.F32 R12, R128.reuse, R20, R12 ;  /* 0x00000014800c723c */ /* 0x040fe4000000180c */
[----:B------:R-:W-:Y:S01]  /*250f0*/  MUFU.EX2 R169, R169 ;  /* 0x000000a900a97308 */ /* 0x000fe20000000800 */
[-CC-:B------:R-:W-:Y:S02]  /*25100*/  FFMA.FTZ R195, R246, R134.reuse, -R149.reuse ;  /* 0x00000086f6c37223 */ /* 0x180fe40000010895 */
[--C-:B------:R-:W-:Y:S02]  /*25110*/  FFMA.FTZ R194, R199, R134, -R149.reuse ;  /* 0x00000086c7c27223 */ /* 0x100fe40000010895 */
[C---:B------:R-:W-:Y:S01]  /*25120*/  FMUL.FTZ R20, R2.reuse, R112 ;  /* 0x0000007002147220 */ /* 0x040fe20000410000 */
[C---:B------:R-:W-:Y:S04]  /*25130*/  HMMA.16816.F32 R16, R128.reuse, R22, R16 ;  /* 0x000000168010723c */ /* 0x040fe80000001810 */
[----:B------:R-:W-:Y:S01]  /*25140*/  FMUL.FTZ R21, R2, R113 ;  /* 0x0000007102157220 */ /* 0x000fe20000410000 */
[----:B------:R-:W-:Y:S01]  /*25150*/  MUFU.EX2 R170, R170 ;  /* 0x000000aa00aa7308 */ /* 0x000fe20000000800 */
[----:B------:R-:W-:Y:S02]  /*25160*/  FFMA.FTZ R112, R249, R134, -R149 ;  /* 0x00000086f9707223 */ /* 0x000fe40000010895 */
[C---:B------:R-:W-:Y:S04]  /*25170*/  FMUL.FTZ R22, R0.reuse, R114 ;  /* 0x0000007200167220 */ /* 0x040fe80000410000 */
[----:B------:R-:W-:Y:S02]  /*25180*/  FMUL.FTZ R23, R0, R115 ;  /* 0x0000007300177220 */ /* 0x000fe40000410000 */
[-CC-:B------:R-:W-:Y:S01]  /*25190*/  FFMA.FTZ R198, R198, R134.reuse, -R151.reuse ;  /* 0x00000086c6c67223 */ /* 0x180fe20000010897 */
[----:B------:R-:W1:Y:S01]  /*251a0*/  MUFU.EX2 R112, R112 ;  /* 0x0000007000707308 */ /* 0x000e620000000800 */
[-C--:B------:R-:W-:Y:S02]  /*251b0*/  FFMA.FTZ R197, R197, R134.reuse, -R151 ;  /* 0x00000086c5c57223 */ /* 0x080fe40000010897 */
[-CC-:B------:R-:W-:Y:S01]  /*251c0*/  FFMA.FTZ R196, R196, R134.reuse, -R149.reuse ;  /* 0x00000086c4c47223 */ /* 0x180fe20000010895 */
[C---:B------:R-:W-:Y:S03]  /*251d0*/  HMMA.16816.F32 R20, R128.reuse, R28, R20 ;  /* 0x0000001c8014723c */ /* 0x040fe60000001814 */
[-C--:B------:R-:W-:Y:S02]  /*251e0*/  FFMA.FTZ R191, R191, R134.reuse, -R149 ;  /* 0x00000086bfbf7223 */ /* 0x080fe40000010895 */
[--C-:B------:R-:W-:Y:S01]  /*251f0*/  FFMA.FTZ R183, R183, R134, -R151.reuse ;  /* 0x00000086b7b77223 */ /* 0x100fe20000010897 */
[----:B------:R-:W-:Y:S01]  /*25200*/  MUFU.EX2 R171, R171 ;  /* 0x000000ab00ab7308 */ /* 0x000fe20000000800 */
[C---:B------:R-:W-:Y:S01]  /*25210*/  FMUL.FTZ R28, R2.reuse, R104 ;  /* 0x00000068021c7220 */ /* 0x040fe20000410000 */
[C---:B------:R-:W-:Y:S04]  /*25220*/  HMMA.16816.F32 R24, R128.reuse, R30, R24 ;  /* 0x0000001e8018723c */ /* 0x040fe80000001818 */
[----:B------:R-:W-:Y:S02]  /*25230*/  FMUL.FTZ R29, R2, R105 ;  /* 0x00000069021d7220 */ /* 0x000fe40000410000 */
[--C-:B------:R-:W-:Y:S02]  /*25240*/  FFMA.FTZ R104, R40, R134, -R151.reuse ;  /* 0x0000008628687223 */ /* 0x100fe40000010897 */
[C---:B------:R-:W-:Y:S01]  /*25250*/  FMUL.FTZ R30, R0.reuse, R106 ;  /* 0x0000006a001e7220 */ /* 0x040fe20000410000 */
[----:B------:R-:W-:Y:S03]  /*25260*/  MUFU.EX2 R172, R172 ;  /* 0x000000ac00ac7308 */ /* 0x000fe60000000800 */
[----:B------:R-:W-:Y:S01]  /*25270*/  FMUL.FTZ R31, R0, R107 ;  /* 0x0000006b001f7220 */ /* 0x000fe20000410000 */
[----:B-1----:R-:W-:Y:S01]  /*25280*/  F2FP.PACK_AB R71, R166, R112 ;  /* 0x00000070a647723e */ /* 0x002fe200000000ff */
[----:B------:R-:W-:Y:S02]  /*25290*/  FMUL.FTZ R40, R2, R92 ;  /* 0x0000005c02287220 */ /* 0x000fe40000410000 */
[----:B------:R-:W-:Y:S01]  /*252a0*/  LDSM.16.MT88.4 R92, [R214+0x11000] ;  /* 0x01100000d65c783b */ /* 0x000fe20000004200 */
[-C--:B------:R-:W-:Y:S02]  /*252b0*/  FFMA.FTZ R105, R252, R134.reuse, -R151 ;  /* 0x00000086fc697223 */ /* 0x080fe40000010897 */
[C---:B------:R-:W-:Y:S01]  /*252c0*/  HMMA.16816.F32 R28, R128.reuse, R36, R28 ;  /* 0x00000024801c723c */ /* 0x040fe2000000181c */
[----:B------:R-:W-:Y:S02]  /*252d0*/  MUFU.EX2 R104, R104 ;  /* 0x0000006800687308 */ /* 0x000fe40000000800 */
[-CC-:B------:R-:W-:Y:S02]  /*252e0*/  FFMA.FTZ R107, R251, R134.reuse, -R149.reuse ;  /* 0x00000086fb6b7223 */ /* 0x180fe40000010895 */
[----:B------:R-:W-:Y:S02]  /*252f0*/  FFMA.FTZ R106, R250, R134, -R149 ;  /* 0x00000086fa6a7223 */ /* 0x000fe40000010895 */
[C---:B------:R-:W-:Y:S01]  /*25300*/  FMUL.FTZ R36, R2.reuse, R96 ;  /* 0x0000006002247220 */ /* 0x040fe20000410000 */
[C---:B------:R-:W-:Y:S03]  /*25310*/  HMMA.16816.F32 R32, R128.reuse, R38, R32 ;  /* 0x000000268020723c */ /* 0x040fe60000001820 */
[----:B------:R-:W1:Y:S01]  /*25320*/  MUFU.EX2 R105, R105 ;  /* 0x0000006900697308 */ /* 0x000e620000000800 */
[----:B------:R-:W-:Y:S02]  /*25330*/  FMUL.FTZ R37, R2, R97 ;  /* 0x0000006102257220 */ /* 0x000fe40000410000 */
[----:B------:R-:W-:Y:S02]  /*25340*/  FFMA.FTZ R181, R181, R134, -R151 ;  /* 0x00000086b5b57223 */ /* 0x000fe40000010897 */
[C---:B------:R-:W-:Y:S04]  /*25350*/  FMUL.FTZ R38, R0.reuse, R98 ;  /* 0x0000006200267220 */ /* 0x040fe80000410000 */
[----:B------:R-:W-:Y:S01]  /*25360*/  FMUL.FTZ R39, R0, R99 ;  /* 0x0000006300277220 */ /* 0x000fe20000410000 */
[----:B------:R-:W-:Y:S01]  /*25370*/  MUFU.EX2 R107, R107 ;  /* 0x0000006b006b7308 */ /* 0x000fe20000000800 */
[----:B------:R-:W-:Y:S01]  /*25380*/  LDSM.16.MT88.4 R96, [R214+0x13000] ;  /* 0x01300000d660783b */ /* 0x000fe20000004200 */
[-CC-:B------:R-:W-:Y:S02]  /*25390*/  FFMA.FTZ R180, R180, R134.reuse, -R149.reuse ;  /* 0x00000086b4b47223 */ /* 0x180fe40000010895 */
[-C--:B------:R-:W-:Y:S02]  /*253a0*/  FFMA.FTZ R179, R179, R134.reuse, -R149 ;  /* 0x00000086b3b37223 */ /* 0x080fe40000010895 */
[C---:B------:R-:W-:Y:S03]  /*253b0*/  HMMA.16816.F32 R36, R128.reuse, R44, R36 ;  /* 0x0000002c8024723c */ /* 0x040fe60000001824 */
[-CC-:B------:R-:W-:Y:S01]  /*253c0*/  FFMA.FTZ R178, R178, R134.reuse, -R151.reuse ;  /* 0x00000086b2b27223 */ /* 0x180fe20000010897 */
[----:B------:R-:W3:Y:S01]  /*253d0*/  MUFU.EX2 R106, R106 ;  /* 0x0000006a006a7308 */ /* 0x000ee20000000800 */
[----:B------:R-:W-:Y:S02]  /*253e0*/  FFMA.FTZ R177, R177, R134, -R151 ;  /* 0x00000086b1b17223 */ /* 0x000fe40000010897 */
[C---:B------:R-:W-:Y:S01]  /*253f0*/  FMUL.FTZ R44, R2.reuse, R88 ;  /* 0x00000058022c7220 */ /* 0x040fe20000410000 */
[C---:B------:R-:W-:Y:S04]  /*25400*/  HMMA.16816.F32 R40, R128.reuse, R46, R40 ;  /* 0x0000002e8028723c */ /* 0x040fe80000001828 */
[----:B------:R-:W-:Y:S01]  /*25410*/  FMUL.FTZ R45, R2, R89 ;  /* 0x00000059022d7220 */ /* 0x000fe20000410000 */
[----:B-1----:R-:W-:Y:S01]  /*25420*/  F2FP.PACK_AB R68, R105, R104 ;  /* 0x000000686944723e */ /* 0x002fe200000000ff */
[----:B------:R-:W-:Y:S01]  /*25430*/  MUFU.EX2 R173, R173 ;  /* 0x000000ad00ad7308 */ /* 0x000fe20000000800 */
[C---:B------:R-:W-:Y:S02]  /*25440*/  FMUL.FTZ R46, R0.reuse, R90 ;  /* 0x0000005a002e7220 */ /* 0x040fe40000410000 */
[----:B------:R-:W-:Y:S02]  /*25450*/  FMUL.FTZ R47, R0, R91 ;  /* 0x0000005b002f7220 */ /* 0x000fe40000410000 */
[----:B------:R-:W-:Y:S01]  /*25460*/  LDSM.16.MT88.4 R88, [R214+0x10800] ;  /* 0x01080000d658783b */ /* 0x000fe20000004200 */
[-CC-:B------:R-:W-:Y:S02]  /*25470*/  FFMA.FTZ R176, R176, R134.reuse, -R149.reuse ;  /* 0x00000086b0b07223 */ /* 0x180fe40000010895 */
[-C--:B------:R-:W-:Y:S02]  /*25480*/  FFMA.FTZ R174, R174, R134.reuse, -R149 ;  /* 0x00000086aeae7223 */ /* 0x080fe40000010895 */
[C---:B------:R-:W-:Y:S01]  /*25490*/  HMMA.16816.F32 R44, R128.reuse, R52, R44 ;  /* 0x00000034802c723c */ /* 0x040fe2000000182c */
[----:B------:R-:W1:Y:S02]  /*254a0*/  MUFU.EX2 R175, R175 ;  /* 0x000000af00af7308 */ /* 0x000e640000000800 */
[-CC-:B------:R-:W-:Y:S01]  /*254b0*/  FFMA.FTZ R164, R164, R134.reuse, -R151.reuse ;  /* 0x00000086a4a47223 */ /* 0x180fe20000010897 */
[----:B---3--:R-:W-:Y:S01]  /*254c0*/  F2FP.PACK_AB R69, R106, R107 ;  /* 0x0000006b6a45723e */ /* 0x008fe200000000ff */
[----:B------:R-:W-:Y:S02]  /*254d0*/  FFMA.FTZ R165, R165, R134, -R151 ;  /* 0x00000086a5a57223 */ /* 0x000fe40000010897 */
[C---:B------:R-:W-:Y:S01]  /*254e0*/  FMUL.FTZ R52, R2.reuse, R80 ;  /* 0x0000005002347220 */ /* 0x040fe20000410000 */
[C---:B------:R-:W-:Y:S03]  /*254f0*/  HMMA.16816.F32 R48, R128.reuse, R54, R48 ;  /* 0x000000368030723c */ /* 0x040fe60000001830 */
[----:B------:R-:W3:Y:S01]  /*25500*/  MUFU.EX2 R182, R182 ;  /* 0x000000b600b67308 */ /* 0x000ee20000000800 */
[----:B------:R-:W-:Y:S02]  /*25510*/  FMUL.FTZ R53, R2, R81 ;  /* 0x0000005102357220 */ /* 0x000fe40000410000 */
[--C-:B------:R-:W-:Y:S02]  /*25520*/  FFMA.FTZ R163, R163, R134, -R149.reuse ;  /* 0x00000086a3a37223 */ /* 0x100fe40000010895 */
[C---:B------:R-:W-:Y:S04]  /*25530*/  FMUL.FTZ R54, R0.reuse, R82 ;  /* 0x0000005200367220 */ /* 0x040fe80000410000 */
[----:B------:R-:W-:Y:S01]  /*25540*/  FMUL.FTZ R55, R0, R83 ;  /* 0x0000005300377220 */ /* 0x000fe20000410000 */
[----:B------:R-:W5:Y:S01]  /*25550*/  MUFU.EX2 R184, R184 ;  /* 0x000000b800b87308 */ /* 0x000f620000000800 */
[----:B------:R-:W-:Y:S01]  /*25560*/  LDSM.16.MT88.4 R80, [R215+0xc800] ;  /* 0x00c80000d750783b */ /* 0x000fe20000004200 */
[-C--:B------:R-:W-:Y:S02]  /*25570*/  FFMA.FTZ R162, R162, R134.reuse, -R149 ;  /* 0x00000086a2a27223 */ /* 0x080fe40000010895 */
[-CC-:B------:R-:W-:Y:S02]  /*25580*/  FFMA.FTZ R161, R161, R134.reuse, -R151.reuse ;  /* 0x00000086a1a17223 */ /* 0x180fe40000010897 */
[C---:B------:R-:W-:Y:S03]  /*25590*/  HMMA.16816.F32 R52, R128.reuse, R60, R52 ;  /* 0x0000003c8034723c */ /* 0x040fe60000001834 */
[-C--:B------:R-:W-:Y:S01]  /*255a0*/  FFMA.FTZ R160, R160, R134.reuse, -R151 ;  /* 0x00000086a0a07223 */ /* 0x080fe20000010897 */
[----:B------:R-:W-:Y:S01]  /*255b0*/  MUFU.EX2 R186, R186 ;  /* 0x000000ba00ba7308 */ /* 0x000fe20000000800 */
[--C-:B------:R-:W-:Y:S02]  /*255c0*/  FFMA.FTZ R159, R159, R134, -R149.reuse ;  /* 0x000000869f9f7223 */ /* 0x100fe40000010895 */
[C---:B------:R-:W-:Y:S01]  /*255d0*/  FMUL.FTZ R60, R2.reuse, R72 ;  /* 0x00000048023c7220 */ /* 0x040fe20000410000 */
[C---:B------:R-:W-:Y:S04]  /*255e0*/  HMMA.16816.F32 R56, R128.reuse, R62, R56 ;  /* 0x0000003e8038723c */ /* 0x040fe80000001838 */
[----:B------:R-:W-:Y:S02]  /*255f0*/  FMUL.FTZ R61, R2, R73 ;  /* 0x00000049023d7220 */ /* 0x000fe40000410000 */
[----:B------:R-:W1:Y:S01]  /*25600*/  MUFU.EX2 R185, R185 ;  /* 0x000000b900b97308 */ /* 0x000e620000000800 */
[C---:B------:R-:W-:Y:S02]  /*25610*/  FMUL.FTZ R62, R0.reuse, R74 ;  /* 0x0000004a003e7220 */ /* 0x040fe40000410000 */
[----:B------:R-:W-:Y:S02]  /*25620*/  FMUL.FTZ R63, R0, R75 ;  /* 0x0000004b003f7220 */ /* 0x000fe40000410000 */
[----:B------:R-:W1:Y:S01]  /*25630*/  LDSM.16.MT88.4 R72, [R216+0xc800] ;  /* 0x00c80000d848783b */ /* 0x000e620000004200 */
[-C--:B------:R-:W-:Y:S02]  /*25640*/  FFMA.FTZ R156, R156, R134.reuse, -R149 ;  /* 0x000000869c9c7223 */ /* 0x080fe40000010895 */
[-CC-:B------:R-:W-:Y:S02]  /*25650*/  FFMA.FTZ R154, R154, R134.reuse, -R151.reuse ;  /* 0x000000869a9a7223 */ /* 0x180fe40000010897 */
[C---:B--2---:R-:W-:Y:S01]  /*25660*/  HMMA.16816.F32 R60, R128.reuse, R84, R60 ;  /* 0x00000054803c723c */ /* 0x044fe2000000183c */
[----:B------:R-:W-:Y:S02]  /*25670*/  MUFU.EX2 R187, R187 ;  /* 0x000000bb00bb7308 */ /* 0x000fe40000000800 */
[-C--:B------:R-:W-:Y:S02]  /*25680*/  FFMA.FTZ R155, R155, R134.reuse, -R151 ;  /* 0x000000869b9b7223 */ /* 0x080fe40000010897 */
[-CC-:B------:R-:W-:Y:S02]  /*25690*/  FFMA.FTZ R153, R153, R134.reuse, -R149.reuse ;  /* 0x0000008699997223 */ /* 0x180fe40000010895 */
[-C--:B------:R-:W-:Y:S01]  /*256a0*/  FFMA.FTZ R152, R152, R134.reuse, -R149 ;  /* 0x0000008698987223 */ /* 0x080fe20000010895 */
[----:B------:R-:W-:Y:S01]  /*256b0*/  HMMA.16816.F32 R64, R128, R86, R64 ;  /* 0x000000568040723c */ /* 0x000fe20000001840 */
[----:B------:R-:W2:Y:S02]  /*256c0*/  LDSM.16.MT88.4 R84, [R214+0xc800] ;  /* 0x00c80000d654783b */ /* 0x000ea40000004200 */
[----:B------:R-:W1:Y:S01]  /*256d0*/  MUFU.EX2 R188, R188 ;  /* 0x000000bc00bc7308 */ /* 0x000e620000000800 */
[-CC-:B------:R-:W-:Y:S02]  /*256e0*/  FFMA.FTZ R150, R150, R134.reuse, -R151.reuse ;  /* 0x0000008696967223 */ /* 0x180fe40000010897 */
[-C--:B------:R-:W-:Y:S02]  /*256f0*/  FFMA.FTZ R151, R148, R134.reuse, -R151 ;  /* 0x0000008694977223 */ /* 0x080fe40000010897 */
[C---:B----4-:R-:W-:Y:S05]  /*25700*/  HMMA.16816.F32 R4, R68.reuse, R76, R4 ;  /* 0x0000004c4404723c */ /* 0x050fea0000001804 */
[----:B------:R-:W-:Y:S01]  /*25710*/  MUFU.EX2 R189, R189 ;  /* 0x000000bd00bd7308 */ /* 0x000fe20000000800 */
[-CC-:B------:R-:W-:Y:S02]  /*25720*/  FFMA.FTZ R135, R135, R134.reuse, -R149.reuse ;  /* 0x0000008687877223 */ /* 0x180fe40000010895 */
[C---:B------:R-:W-:Y:S01]  /*25730*/  HMMA.16816.F32 R8, R68.reuse, R78, R8 ;  /* 0x0000004e4408723c */ /* 0x040fe20000001808 */
[----:B------:R-:W4:Y:S03]  /*25740*/  LDSM.16.MT88.4 R76, [R218+0x10800] ;  /* 0x01080000da4c783b */ /* 0x000f260000004200 */
[----:B------:R-:W-:Y:S02]  /*25750*/  FFMA.FTZ R149, R133, R134, -R149 ;  /* 0x0000008685957223 */ /* 0x000fe40000010895 */
[----:B------:R-:W-:Y:S01]  /*25760*/  FFMA.FTZ R147, R0, R243, R147 ;  /* 0x000000f300937223 */ /* 0x000fe20000010093 */
[----:B------:R-:W2:Y:S01]  /*25770*/  MUFU.EX2 R190, R190 ;  /* 0x000000be00be7308 */ /* 0x000ea20000000800 */
[----:B------:R-:W-:Y:S01]  /*25780*/  FFMA.FTZ R146, R2, R242, R146 ;  /* 0x000000f202927223 */ /* 0x000fe20000010092 */
[----:B------:R-:W-:Y:S01]  /*25790*/  MOV R2, R132 ;  /* 0x0000008400027202 */ /* 0x000fe20000000f00 */
[C---:B-1----:R-:W-:Y:S03]  /*257a0*/  HMMA.16816.F32 R12, R68.reuse, R72, R12 ;  /* 0x00000048440c723c */ /* 0x042fe6000000180c */
[----:B------:R-:W-:Y:S02]  /*257b0*/  FADD.FTZ R147, R142, R147 ;  /* 0x000000938e937221 */ /* 0x000fe40000010000 */
[----:B------:R-:W-:Y:S02]  /*257c0*/  FADD.FTZ R146, R145, R146 ;  /* 0x0000009291927221 */ /* 0x000fe40000010000 */
[----:B------:R-:W1:Y:S01]  /*257d0*/  MUFU.EX2 R192, R192 ;  /* 0x000000c000c07308 */ /* 0x000e620000000800 */
[----:B------:R-:W-:Y:S01]  /*257e0*/  FADD.FTZ R137, R137, R147 ;  /* 0x0000009389897221 */ /* 0x000fe20000010000 */
        /* <DEDUP_REMOVED lines=9> */
[----:B------:R-:W3:Y:S02]  /*25880*/  LDSM.16.MT88.4 R80, [R215+0x10800] ;  /* 0x01080000d750783b */ /* 0x000ee40000004200 */
        /* <DEDUP_REMOVED lines=12> */
[C---:B----4-:R-:W-:Y:S04]  /*25950*/  HMMA.16816.F32 R36, R68.reuse, R76, R36 ;  /* 0x0000004c4424723c */ /* 0x050fe80000001824 */
[----:B------:R-:W-:Y:S04]  /*25960*/  FADD.FTZ R158, R158, R105 ;  /* 0x000000699e9e7221 */ /* 0x000fe80000010000 */
[C---:B------:R-:W-:Y:S01]  /*25970*/  HMMA.16816.F32 R40, R68.reuse, R78, R40 ;  /* 0x0000004e4428723c */ /* 0x040fe20000001828 */
[----:B------:R-:W4:Y:S01]  /*25980*/  LDSM.16.MT88.4 R76, [R216+0xd000] ;  /* 0x00d00000d84c783b */ /* 0x000f220000004200 */
[----:B------:R-:W2:Y:S02]  /*25990*/  MUFU.EX2 R197, R197 ;  /* 0x000000c500c57308 */ /* 0x000ea40000000800 */
[----:B------:R-:W-:Y:S04]  /*259a0*/  FADD.FTZ R158, R167, R158 ;  /* 0x0000009ea79e7221 */ /* 0x000fe80000010000 */
[C---:B-1----:R-:W-:Y:S04]  /*259b0*/  HMMA.16816.F32 R44, R68.reuse, R72, R44 ;  /* 0x00000048442c723c */ /* 0x042fe8000000182c */
[----:B------:R-:W-:Y:S04]  /*259c0*/  MUFU.EX2 R196, R196 ;  /* 0x000000c400c47308 */ /* 0x000fe80000000800 */
[C---:B------:R-:W-:Y:S01]  /*259d0*/  HMMA.16816.F32 R48, R68.reuse, R74, R48 ;  /* 0x0000004a4430723c */ /* 0x040fe20000001830 */
[----:B------:R-:W1:Y:S05]  /*259e0*/  LDSM.16.MT88.4 R72, [R215+0xd000] ;  /* 0x00d00000d748783b */ /* 0x000e6a0000004200 */
[----:B------:R-:W1:Y:S02]  /*259f0*/  MUFU.EX2 R191, R191 ;  /* 0x000000bf00bf7308 */ /* 0x000e640000000800 */
[C---:B---3--:R-:W-:Y:S08]  /*25a00*/  HMMA.16816.F32 R52, R68.reuse, R80, R52 ;  /* 0x000000504434723c */ /* 0x048ff00000001834 */
[C---:B------:R-:W-:Y:S01]  /*25a10*/  HMMA.16816.F32 R56, R68.reuse, R82, R56 ;  /* 0x000000524438723c */ /* 0x040fe20000001838 */
[----:B------:R-:W3:Y:S01]  /*25a20*/  LDSM.16.MT88.4 R80, [R214+0xd000] ;  /* 0x00d00000d650783b */ /* 0x000ee20000004200 */
[----:B------:R-:W1:Y:S06]  /*25a30*/  MUFU.EX2 R183, R183 ;  /* 0x000000b700b77308 */ /* 0x000e6c0000000800 */
[C---:B------:R-:W-:Y:S04]  /*25a40*/  HMMA.16816.F32 R60, R68.reuse, R88, R60 ;  /* 0x00000058443c723c */ /* 0x040fe8000000183c */
[----:B------:R-:W1:Y:S04]  /*25a50*/  MUFU.EX2 R181, R181 ;  /* 0x000000b500b57308 */ /* 0x000e680000000800 */
[----:B------:R-:W-:Y:S01]  /*25a60*/  HMMA.16816.F32 R64, R68, R90, R64 ;  /* 0x0000005a4440723c */ /* 0x000fe20000001840 */
[----:B------:R-:W-:Y:S05]  /*25a70*/  LDSM.16.MT88.4 R88, [R215+0x11000] ;  /* 0x01100000d758783b */ /* 0x000fea0000004200 */
[----:B------:R-:W-:Y:S01]  /*25a80*/  MUFU.EX2 R180, R180 ;  /* 0x000000b400b47308 */ /* 0x000fe20000000800 */
[C---:B------:R-:W-:Y:S01]  /*25a90*/  F2FP.PACK_AB R68, R168.reuse, R167 ;  /* 0x000000a7a844723e */ /* 0x040fe200000000ff */
[----:B------:R-:W-:Y:S01]  /*25aa0*/  FADD.FTZ R168, R168, R158 ;  /* 0x0000009ea8a87221 */ /* 0x000fe20000010000 */
[----:B------:R-:W-:Y:S03]  /*25ab0*/  F2FP.PACK_AB R69, R170, R169 ;  /* 0x000000a9aa45723e */ /* 0x000fe600000000ff */
[----:B------:R-:W-:Y:S01]  /*25ac0*/  F2FP.PACK_AB R70, R172, R171 ;  /* 0x000000abac46723e */ /* 0x000fe200000000ff */
[----:B------:R-:W-:Y:S01]  /*25ad0*/  FADD.FTZ R169, R169, R0 ;  /* 0x00000000a9a97221 */ /* 0x000fe20000010000 */
[----:B------:R-:W-:Y:S01]  /*25ae0*/  F2FP.PACK_AB R71, R175, R173 ;  /* 0x000000adaf47723e */ /* 0x000fe200000000ff */
[----:B------:R-:W-:Y:S01]  /*25af0*/  FADD.FTZ R168, R171, R168 ;  /* 0x000000a8aba87221 */ /* 0x000fe20000010000 */
[----:B------:R-:W1:Y:S01]  /*25b00*/  MUFU.EX2 R179, R179 ;  /* 0x000000b300b37308 */ /* 0x000e620000000800 */
[----:B------:R-:W-:Y:S01]  /*25b10*/  IADD3 R0, R240, -0x1, RZ ;  /* 0xfffffffff0007810 */ /* 0x000fe20007ffe0ff */
[----:B------:R-:W-:Y:S02]  /*25b20*/  FADD.FTZ R169, R170, R169 ;  /* 0x000000a9aaa97221 */ /* 0x000fe40000010000 */
[----:B------:R-:W-:Y:S01]  /*25b30*/  FADD.FTZ R172, R172, R168 ;  /* 0x000000a8acac7221 */ /* 0x000fe20000010000 */
[C---:B--2---:R-:W-:Y:S03]  /*25b40*/  HMMA.16816.F32 R4, R68.reuse, R84, R4 ;  /* 0x000000544404723c */ /* 0x044fe60000001804 */
[----:B------:R-:W-:Y:S01]  /*25b50*/  FADD.FTZ R173, R173, R169 ;  /* 0x000000a9adad7221 */ /* 0x000fe20000010000 */
[----:B------:R-:W-:Y:S01]  /*25b60*/  MOV R240, R0 ;  /* 0x0000000000f07202 */ /* 0x000fe20000000f00 */
[----:B------:R-:W-:Y:S01]  /*25b70*/  MUFU.EX2 R178, R178 ;  /* 0x000000b200b27308 */ /* 0x000fe20000000800 */
[----:B------:R-:W-:Y:S01]  /*25b80*/  FADD.FTZ R172, R182, R172 ;  /* 0x000000acb6ac7221 */ /* 0x000fe20000010000 */
[----:B------:R-:W-:Y:S01]  /*25b90*/  MOV R0, R3 ;  /* 0x0000000300007202 */ /* 0x000fe20000000f00 */
[C---:B------:R-:W-:Y:S01]  /*25ba0*/  HMMA.16816.F32 R8, R68.reuse, R86, R8 ;  /* 0x000000564408723c */ /* 0x040fe20000001808 */
[----:B------:R-:W2:Y:S03]  /*25bb0*/  LDSM.16.MT88.4 R84, [R218+0x11000] ;  /* 0x01100000da54783b */ /* 0x000ea60000004200 */
[----:B------:R-:W-:Y:S03]  /*25bc0*/  FADD.FTZ R173, R175, R173 ;  /* 0x000000adafad7221 */ /* 0x000fe60000010000 */
[----:B------:R-:W2:Y:S01]  /*25bd0*/  MUFU.EX2 R177, R177 ;  /* 0x000000b100b17308 */ /* 0x000ea20000000800 */
[C---:B----4-:R-:W-:Y:S08]  /*25be0*/  HMMA.16816.F32 R12, R68.reuse, R76, R12 ;  /* 0x0000004c440c723c */ /* 0x050ff0000000180c */
[C---:B------:R-:W-:Y:S01]  /*25bf0*/  HMMA.16816.F32 R16, R68.reuse, R78, R16 ;  /* 0x0000004e4410723c */ /* 0x040fe20000001810 */
[----:B------:R-:W4:Y:S01]  /*25c00*/  LDSM.16.MT88.4 R76, [R216+0x11000] ;  /* 0x01100000d84c783b */ /* 0x000f220000004200 */
[----:B------:R-:W-:Y:S06]  /*25c10*/  MUFU.EX2 R176, R176 ;  /* 0x000000b000b07308 */ /* 0x000fec0000000800 */
[C---:B-1----:R-:W-:Y:S04]  /*25c20*/  HMMA.16816.F32 R20, R68.reuse, R72, R20 ;  /* 0x000000484414723c */ /* 0x042fe80000001814 */
[----:B------:R-:W1:Y:S04]  /*25c30*/  MUFU.EX2 R174, R174 ;  /* 0x000000ae00ae7308 */ /* 0x000e680000000800 */
[C---:B------:R-:W-:Y:S01]  /*25c40*/  HMMA.16816.F32 R24, R68.reuse, R74, R24 ;  /* 0x0000004a4418723c */ /* 0x040fe20000001818 */
[----:B------:R-:W1:Y:S05]  /*25c50*/  LDSM.16.MT88.4 R72, [R218+0xd800] ;  /* 0x00d80000da48783b */ /* 0x000e6a0000004200 */
[----:B------:R-:W1:Y:S02]  /*25c60*/  MUFU.EX2 R164, R164 ;  /* 0x000000a400a47308 */ /* 0x000e640000000800 */
[C---:B---3--:R-:W-:Y:S08]  /*25c70*/  HMMA.16816.F32 R28, R68.reuse, R80, R28 ;  /* 0x00000050441c723c */ /* 0x048ff0000000181c */
[C---:B------:R-:W-:Y:S01]  /*25c80*/  HMMA.16816.F32 R32, R68.reuse, R82, R32 ;  /* 0x000000524420723c */ /* 0x040fe20000001820 */
[----:B------:R-:W3:Y:S01]  /*25c90*/  LDSM.16.MT88.4 R80, [R216+0xd800] ;  /* 0x00d80000d850783b */ /* 0x000ee20000004200 */
[----:B------:R-:W1:Y:S06]  /*25ca0*/  MUFU.EX2 R165, R165 ;  /* 0x000000a500a57308 */ /* 0x000e6c0000000800 */
[C---:B--2---:R-:W-:Y:S04]  /*25cb0*/  HMMA.16816.F32 R36, R68.reuse, R84, R36 ;  /* 0x000000544424723c */ /* 0x044fe80000001824 */
[----:B------:R-:W-:Y:S04]  /*25cc0*/  MUFU.EX2 R163, R163 ;  /* 0x000000a300a37308 */ /* 0x000fe80000000800 */
[C---:B------:R-:W-:Y:S01]  /*25cd0*/  HMMA.16816.F32 R40, R68.reuse, R86, R40 ;  /* 0x000000564428723c */ /* 0x040fe20000001828 */
[----:B------:R-:W-:Y:S05]  /*25ce0*/  LDSM.16.MT88.4 R84, [R214+0xd800] ;  /* 0x00d80000d654783b */ /* 0x000fea0000004200 */
[----:B------:R-:W2:Y:S02]  /*25cf0*/  MUFU.EX2 R162, R162 ;  /* 0x000000a200a27308 */ /* 0x000ea40000000800 */
[C---:B----4-:R-:W-:Y:S08]  /*25d00*/  HMMA.16816.F32 R44, R68.reuse, R76, R44 ;  /* 0x0000004c442c723c */ /* 0x050ff0000000182c */
[C---:B------:R-:W-:Y:S01]  /*25d10*/  HMMA.16816.F32 R48, R68.reuse, R78, R48 ;  /* 0x0000004e4430723c */ /* 0x040fe20000001830 */
[----:B------:R-:W4:Y:S01]  /*25d20*/  LDSM.16.MT88.4 R76, [R215+0xd800] ;  /* 0x00d80000d74c783b */ /* 0x000f220000004200 */
        /* <DEDUP_REMOVED lines=10> */
[C---:B-----5:R-:W-:Y:S01]  /*25dd0*/  F2FP.PACK_AB R68, R184.reuse, R182 ;  /* 0x000000b6b844723e */ /* 0x060fe200000000ff */
[----:B------:R-:W-:Y:S01]  /*25de0*/  FADD.FTZ R184, R184, R172 ;  /* 0x000000acb8b87221 */ /* 0x000fe20000010000 */
[----:B------:R-:W-:Y:S03]  /*25df0*/  F2FP.PACK_AB R69, R185, R186 ;  /* 0x000000bab945723e */ /* 0x000fe600000000ff */
[----:B------:R-:W-:Y:S01]  /*25e00*/  F2FP.PACK_AB R70, R188, R187 ;  /* 0x000000bbbc46723e */ /* 0x000fe200000000ff */
[----:B------:R-:W5:Y:S01]  /*25e10*/  MUFU.EX2 R154, R154 ;  /* 0x0000009a009a7308 */ /* 0x000f620000000800 */
[----:B------:R-:W-:Y:S01]  /*25e20*/  F2FP.PACK_AB R71, R190, R189 ;  /* 0x000000bdbe47723e */ /* 0x000fe200000000ff */
[----:B------:R-:W-:Y:S02]  /*25e30*/  FADD.FTZ R186, R186, R173 ;  /* 0x000000adbaba7221 */ /* 0x000fe40000010000 */
[----:B------:R-:W-:Y:S02]  /*25e40*/  FADD.FTZ R184, R187, R184 ;  /* 0x000000b8bbb87221 */ /* 0x000fe40000010000 */
[----:B------:R-:W-:Y:S02]  /*25e50*/  FADD.FTZ R186, R185, R186 ;  /* 0x000000bab9ba7221 */ /* 0x000fe40000010000 */
[C---:B-1----:R-:W-:Y:S02]  /*25e60*/  HMMA.16816.F32 R4, R68.reuse, R72, R4 ;  /* 0x000000484404723c */ /* 0x042fe40000001804 */
[----:B------:R-:W1:Y:S01]  /*25e70*/  MUFU.EX2 R155, R155 ;  /* 0x0000009b009b7308 */ /* 0x000e620000000800 */
[----:B------:R-:W-:Y:S02]  /*25e80*/  FADD.FTZ R189, R189, R186 ;  /* 0x000000babdbd7221 */ /* 0x000fe40000010000 */
[----:B------:R-:W-:Y:S02]  /*25e90*/  FADD.FTZ R188, R188, R184 ;  /* 0x000000b8bcbc7221 */ /* 0x000fe40000010000 */
[----:B------:R-:W-:Y:S01]  /*25ea0*/  FADD.FTZ R189, R190, R189 ;  /* 0x000000bdbebd7221 */ /* 0x000fe20000010000 */
[C---:B------:R-:W-:Y:S01]  /*25eb0*/  HMMA.16816.F32 R8, R68.reuse, R74, R8 ;  /* 0x0000004a4408723c */ /* 0x040fe20000001808 */
[----:B------:R-:W1:Y:S03]  /*25ec0*/  LDSM.16.MT88.4 R72, [R218+0x11800] ;  /* 0x01180000da48783b */ /* 0x000e660000004200 */
[----:B------:R-:W-:Y:S01]  /*25ed0*/  MUFU.EX2 R153, R153 ;  /* 0x0000009900997308 */ /* 0x000fe20000000800 */
[----:B------:R-:W-:Y:S03]  /*25ee0*/  FADD.FTZ R188, R192, R188 ;  /* 0x000000bcc0bc7221 */ /* 0x000fe60000010000 */
[C---:B---3--:R-:W-:Y:S06]  /*25ef0*/  HMMA.16816.F32 R12, R68.reuse, R80, R12 ;  /* 0x00000050440c723c */ /* 0x048fec000000180c */
[----:B------:R-:W-:Y:S02]  /*25f00*/  MUFU.EX2 R152, R152 ;  /* 0x0000009800987308 */ /* 0x000fe40000000800 */
[C---:B------:R-:W-:Y:S01]  /*25f10*/  HMMA.16816.F32 R16, R68.reuse, R82, R16 ;  /* 0x000000524410723c */ /* 0x040fe20000001810 */
[----:B------:R-:W3:Y:S07]  /*25f20*/  LDSM.16.MT88.4 R80, [R216+0x11800] ;  /* 0x01180000d850783b */ /* 0x000eee0000004200 */
[C---:B----4-:R-:W-:Y:S01]  /*25f30*/  HMMA.16816.F32 R20, R68.reuse, R76, R20 ;  /* 0x0000004c4414723c */ /* 0x050fe20000001814 */
[----:B------:R-:W4:Y:S07]  /*25f40*/  MUFU.EX2 R150, R150 ;  /* 0x0000009600967308 */ /* 0x000f2e0000000800 */
[C---:B------:R-:W-:Y:S01]  /*25f50*/  HMMA.16816.F32 R24, R68.reuse, R78, R24 ;  /* 0x0000004e4418723c */ /* 0x040fe20000001818 */
[----:B------:R-:W2:Y:S02]  /*25f60*/  LDSM.16.MT88.4 R76, [R214+0x11800] ;  /* 0x01180000d64c783b */ /* 0x000ea40000004200 */
[----:B------:R-:W2:Y:S05]  /*25f70*/  MUFU.EX2 R151, R151 ;  /* 0x0000009700977308 */ /* 0x000eaa0000000800 */
[C---:B------:R-:W-:Y:S05]  /*25f80*/  HMMA.16816.F32 R28, R68.reuse, R84, R28 ;  /* 0x00000054441c723c */ /* 0x040fea000000181c */
[----:B------:R-:W-:Y:S03]  /*25f90*/  MUFU.EX2 R135, R135 ;  /* 0x0000008700877308 */ /* 0x000fe60000000800 */
[C---:B------:R-:W-:Y:S01]  /*25fa0*/  HMMA.16816.F32 R32, R68.reuse, R86, R32 ;  /* 0x000000564420723c */ /* 0x040fe20000001820 */
[----:B------:R-:W2:Y:S06]  /*25fb0*/  LDSM.16.MT88.4 R84, [R218+0xe000] ;  /* 0x00e00000da54783b */ /* 0x000eac0000004200 */
[----:B------:R-:W2:Y:S01]  /*25fc0*/  MUFU.EX2 R149, R149 ;  /* 0x0000009500957308 */ /* 0x000ea20000000800 */
[C---:B-1----:R-:W-:Y:S08]  /*25fd0*/  HMMA.16816.F32 R36, R68.reuse, R72, R36 ;  /* 0x000000484424723c */ /* 0x042ff00000001824 */
[C---:B------:R-:W-:Y:S01]  /*25fe0*/  HMMA.16816.F32 R40, R68.reuse, R74, R40 ;  /* 0x0000004a4428723c */ /* 0x040fe20000001828 */
[----:B------:R-:W1:Y:S07]  /*25ff0*/  LDSM.16.MT88.4 R72, [R216+0xe000] ;  /* 0x00e00000d848783b */ /* 0x000e6e0000004200 */
[C---:B---3--:R-:W-:Y:S08]  /*26000*/  HMMA.16816.F32 R44, R68.reuse, R80, R44 ;  /* 0x00000050442c723c */ /* 0x048ff0000000182c */
        /* <DEDUP_REMOVED lines=8> */
[C---:B------:R-:W-:Y:S01]  /*26090*/  F2FP.PACK_AB R68, R193.reuse, R192 ;  /* 0x000000c0c144723e */ /* 0x040fe200000000ff */
        /* <DEDUP_REMOVED lines=8> */
[C---:B------:R-:W-:Y:S03]  /*26120*/  HMMA.16816.F32 R4, R68.reuse, R84, R4 ;  /* 0x000000544404723c */ /* 0x040fe60000001804 */
[----:B------:R-:W-:Y:S02]  /*26130*/  FADD.FTZ R196, R196, R195 ;  /* 0x000000c3c4c47221 */ /* 0x000fe40000010000 */
[----:B------:R-:W-:Y:S02]  /*26140*/  FADD.FTZ R197, R183, R197 ;  /* 0x000000c5b7c57221 */ /* 0x000fe40000010000 */
        /* <DEDUP_REMOVED lines=33> */
[C---:B--2---:R-:W-:Y:S03]  /*26360*/  HMMA.16816.F32 R4, R68.reuse, R76, R4 ;  /* 0x0000004c4404723c */ /* 0x044fe60000001804 */
[----:B------:R-:W-:Y:S02]  /*26370*/  FADD.FTZ R176, R176, R180 ;  /* 0x000000b4b0b07221 */ /* 0x000fe40000010000 */
[----:B------:R-:W-:Y:S02]  /*26380*/  FADD.FTZ R177, R164, R177 ;  /* 0x000000b1a4b17221 */ /* 0x000fe40000010000 */
[----:B------:R-:W-:Y:S01]  /*26390*/  FADD.FTZ R176, R174, R176 ;  /* 0x000000b0aeb07221 */ /* 0x000fe20000010000 */
[C---:B------:R-:W-:Y:S01]  /*263a0*/  HMMA.16816.F32 R8, R68.reuse, R78, R8 ;  /* 0x0000004e4408723c */ /* 0x040fe20000001808 */
[----:B------:R-:W2:Y:S07]  /*263b0*/  LDSM.16.MT88.4 R76, [R216+0x12800] ;  /* 0x01280000d84c783b */ /* 0x000eae0000004200 */
[C---:B------:R-:W-:Y:S08]  /*263c0*/  HMMA.16816.F32 R12, R68.reuse, R80, R12 ;  /* 0x00000050440c723c */ /* 0x040ff0000000180c */
        /* <DEDUP_REMOVED lines=14> */
[C---:B------:R-:W-:Y:S08]  /*264b0*/  HMMA.16816.F32 R52, R68.reuse, R80, R52 ;  /* 0x000000504434723c */ /* 0x040ff00000001834 */
[C---:B------:R-:W-:Y:S01]  /*264c0*/  HMMA.16816.F32 R56, R68.reuse, R82, R56 ;  /* 0x000000524438723c */ /* 0x040fe20000001838 */
[----:B------:R-:W3:Y:S07]  /*264d0*/  LDSM.16.MT88.4 R80, [R216+0xf000] ;  /* 0x00f00000d850783b */ /* 0x000eee0000004200 */
[C---:B-1----:R-:W-:Y:S08]  /*264e0*/  HMMA.16816.F32 R60, R68.reuse, R72, R60 ;  /* 0x00000048443c723c */ /* 0x042ff0000000183c */
[----:B------:R-:W-:Y:S01]  /*264f0*/  HMMA.16816.F32 R64, R68, R74, R64 ;  /* 0x0000004a4440723c */ /* 0x000fe20000001840 */
[----:B------:R-:W1:Y:S06]  /*26500*/  LDSM.16.MT88.4 R72, [R215+0xf000] ;  /* 0x00f00000d748783b */ /* 0x000e6c0000004200 */
        /* <DEDUP_REMOVED lines=11> */
[----:B-----5:R-:W-:Y:S02]  /*265c0*/  FADD.FTZ R160, R154, R160 ;  /* 0x000000a09aa07221 */ /* 0x020fe40000010000 */
[----:B------:R-:W-:Y:S01]  /*265d0*/  FADD.FTZ R159, R156, R159 ;  /* 0x0000009f9c9f7221 */ /* 0x000fe20000010000 */
[C---:B------:R-:W-:Y:S01]  /*265e0*/  HMMA.16816.F32 R8, R68.reuse, R78, R8 ;  /* 0x0000004e4408723c */ /* 0x040fe20000001808 */
[----:B------:R-:W2:Y:S03]  /*265f0*/  LDSM.16.MT88.4 R76, [R218+0x13000] ;  /* 0x01300000da4c783b */ /* 0x000ea60000004200 */
[----:B------:R-:W-:Y:S04]  /*26600*/  FADD.FTZ R160, R155, R160 ;  /* 0x000000a09ba07221 */ /* 0x000fe80000010000 */
[C---:B---3--:R-:W-:Y:S04]  /*26610*/  HMMA.16816.F32 R12, R68.reuse, R80, R12 ;  /* 0x00000050440c723c */ /* 0x048fe8000000180c */
[----:B----4-:R-:W-:Y:S04]  /*26620*/  FADD.FTZ R160, R150, R160 ;  /* 0x000000a096a07221 */ /* 0x010fe80000010000 */
[C---:B------:R-:W-:Y:S04]  /*26630*/  HMMA.16816.F32 R16, R68.reuse, R82, R16 ;  /* 0x000000524410723c */ /* 0x040fe80000001810 */
[----:B------:R-:W-:Y:S04]  /*26640*/  FADD.FTZ R242, R151, R160 ;  /* 0x000000a097f27221 */ /* 0x000fe80000010000 */
        /* <DEDUP_REMOVED lines=16> */
[C---:B------:R-:W-:Y:S03]  /*26750*/  F2FP.PACK_AB R69, R152.reuse, R153 ;  /* 0x000000999845723e */ /* 0x040fe600000000ff */
[----:B------:R-:W-:Y:S01]  /*26760*/  F2FP.PACK_AB R70, R151, R150 ;  /* 0x000000969746723e */ /* 0x000fe200000000ff */
[----:B------:R-:W-:Y:S01]  /*26770*/  FADD.FTZ R153, R153, R159 ;  /* 0x0000009f99997221 */ /* 0x000fe20000010000 */
[----:B------:R-:W-:Y:S03]  /*26780*/  F2FP.PACK_AB R71, R149, R135 ;  /* 0x000000879547723e */ /* 0x000fe600000000ff */
[----:B------:R-:W-:Y:S04]  /*26790*/  FADD.FTZ R153, R152, R153 ;  /* 0x0000009998997221 */ /* 0x000fe80000010000 */
[C---:B------:R-:W-:Y:S01]  /*267a0*/  HMMA.16816.F32 R128, R68.reuse, R124, R4 ;  /* 0x0000007c4480723c */ /* 0x040fe20000001804 */
[----:B------:R-:W2:Y:S02]  /*267b0*/  LDSM.16.MT88.4 R4, [R214+0x13800] ;  /* 0x01380000d604783b */ /* 0x000ea40000004200 */
[----:B------:R-:W-:Y:S04]  /*267c0*/  FADD.FTZ R153, R135, R153 ;  /* 0x0000009987997221 */ /* 0x000fe80000010000 */
[----:B------:R-:W-:Y:S01]  /*267d0*/  FADD.FTZ R243, R149, R153 ;  /* 0x0000009995f37221 */ /* 0x000fe20000010000 */
[C---:B------:R-:W-:Y:S08]  /*267e0*/  HMMA.16816.F32 R124, R68.reuse, R126, R8 ;  /* 0x0000007e447c723c */ /* 0x040ff00000001808 */
[C---:B------:R-:W-:Y:S08]  /*267f0*/  HMMA.16816.F32 R120, R68.reuse, R116, R12 ;  /* 0x000000744478723c */ /* 0x040ff0000000180c */
[C---:B------:R-:W-:Y:S08]  /*26800*/  HMMA.16816.F32 R116, R68.reuse, R118, R16 ;  /* 0x000000764474723c */ /* 0x040ff00000001810 */
[C---:B------:R-:W-:Y:S08]  /*26810*/  HMMA.16816.F32 R112, R68.reuse, R108, R20 ;  /* 0x0000006c4470723c */ /* 0x040ff00000001814 */
[C---:B------:R-:W-:Y:S08]  /*26820*/  HMMA.16816.F32 R108, R68.reuse, R110, R24 ;  /* 0x0000006e446c723c */ /* 0x040ff00000001818 */
        /* <DEDUP_REMOVED lines=8> */
[C---:B--2---:R-:W-:Y:S08]  /*268b0*/  HMMA.16816.F32 R72, R68.reuse, R4, R60 ;  /* 0x000000044448723c */ /* 0x044ff0000000183c */
[----:B------:R-:W-:Y:S01]  /*268c0*/  HMMA.16816.F32 R68, R68, R6, R64 ;  /* 0x000000064444723c */ /* 0x000fe20000001840 */
[----:B------:R-:W-:-:S07]  /*268d0*/  @P0 BRA `(.L_x_1423) ;  /* 0xffffad5000000947 */ /* 0x000fce000383ffff */
.L_x_1414:
        /* <DEDUP_REMOVED lines=11> */
.L_x_1437:
[----:B--23--:R-:W-:Y:S01]  /*26990*/  FADD.FTZ R242, R6, R242 ;  /* 0x000000f206f27221 */ /* 0x00cfe20000010000 */
[----:B------:R-:W-:Y:S05]  /*269a0*/  BRA.DIV ~URZ, `(.L_x_1425) ;  /* 0x000017527f007947 */ /* 0x000fea000b800000 */
[----:B------:R-:W2:Y:S04]  /*269b0*/  SHFL.BFLY PT, R4, R243, 0x2, 0x1f ;  /* 0x0c401f00f3047f89 */ /* 0x000ea800000e0000 */
[----:B------:R-:W3:Y:S01]  /*269c0*/  SHFL.BFLY PT, R0, R242, 0x1, 0x1f ;  /* 0x0c201f00f2007f89 */ /* 0x000ee200000e0000 */
[----:B--2---:R-:W-:Y:S02]  /*269d0*/  FADD.FTZ R243, R4, R243 ;  /* 0x000000f304f37221 */ /* 0x004fe40000010000 */
[----:B---3--:R-:W-:-:S03]  /*269e0*/  FADD.FTZ R242, R242, R0 ;  /* 0x00000000f2f27221 */ /* 0x008fc60000010000 */
[----:B------:R2:W3:Y:S04]  /*269f0*/  SHFL.BFLY PT, R6, R243, 0x1, 0x1f ;  /* 0x0c201f00f3067f89 */ /* 0x0004e800000e0000 */
.L_x_1438:
[----:B------:R-:W4:Y:S01]  /*26a00*/  S2R R5, SR_TID.X ;  /* 0x0000000000057919 */ /* 0x000f220000002100 */
[----:B---3--:R-:W-:Y:S01]  /*26a10*/  FADD.FTZ R6, R6, R243 ;  /* 0x000000f306067221 */ /* 0x008fe20000010000 */
[----:B------:R-:W-:Y:S01]  /*26a20*/  FSETP.NE.FTZ.AND P4, PT, R242, RZ, PT ;  /* 0x000000fff200720b */ /* 0x000fe20003f95000 */
[----:B------:R-:W-:Y:S01]  /*26a30*/  ULDC.64 UR4, c[0x0][0x118] ;  /* 0x0000460000047ab9 */ /* 0x000fe20000000a00 */
[----:B------:R-:W-:Y:S02]  /*26a40*/  MOV R0, 0x3f800000 ;  /* 0x3f80000000007802 */ /* 0x000fe40000000f00 */
[----:B------:R-:W-:Y:S02]  /*26a50*/  FSETP.NE.FTZ.AND P3, PT, R6, RZ, PT ;  /* 0x000000ff0600720b */ /* 0x000fe40003f75000 */
[----:B------:R-:W-:-:S07]  /*26a60*/  MOV R4, 0x3f800000 ;  /* 0x3f80000000047802 */ /* 0x000fce0000000f00 */
[----:B------:R-:W3:Y:S08]  /*26a70*/  @P4 MUFU.RCP R0, R242 ;  /* 0x000000f200004308 */ /* 0x000ef00000001000 */
[----:B------:R-:W1:Y:S01]  /*26a80*/  @P3 MUFU.RCP R4, R6 ;  /* 0x0000000600043308 */ /* 0x000e620000001000 */
[----:B----4-:R-:W-:-:S04]  /*26a90*/  SHF.R.S32.HI R7, RZ, 0x1f, R5 ;  /* 0x0000001fff077819 */ /* 0x010fc80000011405 */
[----:B------:R-:W-:Y:S01]  /*26aa0*/  LEA.HI R10, R7, R5, RZ, 0x2 ;  /* 0x00000005070a7211 */ /* 0x000fe200078f10ff */
[----:B---3--:R-:W-:-:S03]  /*26ab0*/  FMUL.FTZ R128, R0, R128 ;  /* 0x0000008000807220 */ /* 0x008fc60000410000 */
[--C-:B------:R-:W-:Y:S01]  /*26ac0*/  SHF.R.S32.HI R12, RZ, 0x2, R10.reuse ;  /* 0x00000002ff0c7819 */ /* 0x100fe2000001140a */
[C---:B------:R-:W-:Y:S01]  /*26ad0*/  FMUL.FTZ R129, R0.reuse, R129 ;  /* 0x0000008100817220 */ /* 0x040fe20000410000 */
[----:B------:R-:W-:Y:S01]  /*26ae0*/  SHF.R.S32.HI R11, RZ, 0x1f, R10 ;  /* 0x0000001fff0b7819 */ /* 0x000fe2000001140a */
[----:B------:R-:W-:Y:S01]  /*26af0*/  FMUL.FTZ R124, R0, R124 ;  /* 0x0000007c007c7220 */ /* 0x000fe20000410000 */
[----:B------:R-:W-:Y:S01]  /*26b00*/  LOP3.LUT R10, R10, 0x3ffffffc, RZ, 0xc0, !PT ;  /* 0x3ffffffc0a0a7812 */ /* 0x000fe200078ec0ff */
[----:B------:R-:W-:Y:S01]  /*26b10*/  FMUL.FTZ R125, R0, R125 ;  /* 0x0000007d007d7220 */ /* 0x000fe20000410000 */
[----:B------:R-:W-:Y:S01]  /*26b20*/  LEA.HI R11, R11, R12, RZ, 0x3 ;  /* 0x0000000c0b0b7211 */ /* 0x000fe200078f18ff */
[----:B-1----:R-:W-:Y:S01]  /*26b30*/  FMUL.FTZ R131, R4, R131 ;  /* 0x0000008304837220 */ /* 0x002fe20000410000 */
        /* <DEDUP_REMOVED lines=17> */
[----:B------:R-:W-:Y:S01]  /*26c50*/  FMUL.FTZ R117, R0, R117 ;  /* 0x0000007500757220 */ /* 0x000fe20000410000 */
[----:B------:R-:W-:Y:S01]  /*26c60*/  LEA R10, R13, R10, 0x9 ;  /* 0x0000000a0d0a7211 */ /* 0x000fe200078e48ff */
[----:B------:R-:W-:Y:S01]  /*26c70*/  FMUL.FTZ R119, R4, R119 ;  /* 0x0000007704777220 */ /* 0x000fe20000410000 */
[----:B------:R-:W-:Y:S01]  /*26c80*/  LEA.HI R14, R14, R14, RZ, 0x1d ;  /* 0x0000000e0e0e7211 */ /* 0x000fe200078fe8ff */
[----:B------:R-:W-:Y:S01]  /*26c90*/  FMUL.FTZ R118, R4, R118 ;  /* 0x0000007604767220 */ /* 0x000fe20000410000 */
[----:B------:R-:W-:Y:S01]  /*26ca0*/  ISETP.NE.U32.AND P0, PT, R15, 0x1, PT ;  /* 0x000000010f00780c */ /* 0x000fe20003f05070 */
[----:B------:R-:W-:Y:S01]  /*26cb0*/  FMUL.FTZ R112, R0, R112 ;  /* 0x0000007000707220 */ /* 0x000fe20000410000 */
[----:B------:R-:W-:Y:S01]  /*26cc0*/  LEA R10, R10, R14, 0x1 ;  /* 0x0000000e0a0a7211 */ /* 0x000fe200078e08ff */
[----:B------:R-:W-:Y:S01]  /*26cd0*/  FMUL.FTZ R113, R0, R113 ;  /* 0x0000007100717220 */ /* 0x000fe20000410000 */
[----:B------:R-:W-:Y:S01]  /*26ce0*/  R2P PR, R12, 0x6 ;  /* 0x000000060c007804 */ /* 0x000fe20000000000 */
[----:B------:R-:W-:Y:S01]  /*26cf0*/  FMUL.FTZ R115, R4, R115 ;  /* 0x0000007304737220 */ /* 0x000fe20000410000 */
[----:B------:R-:W-:Y:S01]  /*26d00*/  SHF.L.U32 R10, R10, 0x1, RZ ;  /* 0x000000010a0a7819 */ /* 0x000fe200000006ff */
[----:B------:R-:W-:Y:S01]  /*26d10*/  FMUL.FTZ R114, R4, R114 ;  /* 0x0000007204727220 */ /* 0x000fe20000410000 */
[----:B------:R-:W-:Y:S01]  /*26d20*/  MOV R12, 0x20 ;  /* 0x00000020000c7802 */ /* 0x000fe20000000f00 */
[C---:B------:R-:W-:Y:S01]  /*26d30*/  FMUL.FTZ R108, R0.reuse, R108 ;  /* 0x0000006c006c7220 */ /* 0x040fe20000410000 */
[----:B------:R-:W-:Y:S01]  /*26d40*/  MOV R15, 0x40 ;  /* 0x00000040000f7802 */ /* 0x000fe20000000f00 */
[----:B------:R-:W-:Y:S01]  /*26d50*/  FMUL.FTZ R109, R0, R109 ;  /* 0x0000006d006d7220 */ /* 0x000fe20000410000 */
[----:B------:R-:W-:Y:S01]  /*26d60*/  IADD3 R14, R10, -0x10, RZ ;  /* 0xfffffff00a0e7810 */ /* 0x000fe20007ffe0ff */
[----:B------:R-:W-:Y:S01]  /*26d70*/  FMUL.FTZ R111, R4, R111 ;  /* 0x0000006f046f7220 */ /* 0x000fe20000410000 */
[----:B------:R-:W-:Y:S01]  /*26d80*/  SEL R12, R12, 0xffffffe0, !P1 ;  /* 0xffffffe00c0c7807 */ /* 0x000fe20004800000 */
[----:B------:R-:W-:Y:S01]  /*26d90*/  FMUL.FTZ R110, R4, R110 ;  /* 0x0000006e046e7220 */ /* 0x000fe20000410000 */
[----:B------:R-:W-:Y:S01]  /*26da0*/  @P0 IADD3 R14, R10, 0x10, RZ ;  /* 0x000000100a0e0810 */ /* 0x000fe20007ffe0ff */
[C---:B------:R-:W-:Y:S01]  /*26db0*/  FMUL.FTZ R104, R0.reuse, R104 ;  /* 0x0000006800687220 */ /* 0x040fe20000410000 */
[----:B------:R-:W-:Y:S01]  /*26dc0*/  F2FP.PACK_AB R130, R131, R130 ;  /* 0x000000828382723e */ /* 0x000fe200000000ff */
[----:B------:R-:W-:Y:S01]  /*26dd0*/  FMUL.FTZ R105, R0, R105 ;  /* 0x0000006900697220 */ /* 0x000fe20000410000 */
[----:B------:R-:W-:Y:S01]  /*26de0*/  SEL R15, R15, 0xffffffc0, !P2 ;  /* 0xffffffc00f0f7807 */ /* 0x000fe20005000000 */
[C---:B------:R-:W-:Y:S01]  /*26df0*/  FMUL.FTZ R107, R4.reuse, R107 ;  /* 0x0000006b046b7220 */ /* 0x040fe20000410000 */
[----:B------:R-:W-:Y:S01]  /*26e00*/  F2FP.PACK_AB R124, R125, R124 ;  /* 0x0000007c7d7c723e */ /* 0x000fe200000000ff */
[----:B------:R-:W-:Y:S01]  /*26e10*/  FMUL.FTZ R106, R4, R106 ;  /* 0x0000006a046a7220 */ /* 0x000fe20000410000 */
[----:B------:R-:W-:Y:S01]  /*26e20*/  F2FP.PACK_AB R126, R127, R126 ;  /* 0x0000007e7f7e723e */ /* 0x000fe200000000ff */
[C---:B------:R-:W-:Y:S01]  /*26e30*/  FMUL.FTZ R100, R0.reuse, R100 ;  /* 0x0000006400647220 */ /* 0x040fe20000410000 */
        /* <DEDUP_REMOVED lines=8> */
[----:B------:R-:W-:Y:S01]  /*26ec0*/  F2FP.PACK_AB R118, R119, R118 ;  /* 0x000000767776723e */ /* 0x000fe200000000ff */
[----:B------:R-:W-:Y:S01]  /*26ed0*/  FMUL.FTZ R97, R0, R97 ;  /* 0x0000006100617220 */ /* 0x000fe20000410000 */
[----:B------:R-:W-:Y:S01]  /*26ee0*/  IADD3 R12, R12, R14, RZ ;  /* 0x0000000e0c0c7210 */ /* 0x000fe20007ffe0ff */
        /* <DEDUP_REMOVED lines=11> */
[----:B------:R-:W-:Y:S01]  /*26fa0*/  STS [R10], R128 ;  /* 0x000000800a007388 */ /* 0x000fe20000000800 */
[C---:B------:R-:W-:Y:S01]  /*26fb0*/  FMUL.FTZ R88, R0.reuse, R88 ;  /* 0x0000005800587220 */ /* 0x040fe20000410000 */
[----:B------:R-:W-:Y:S01]  /*26fc0*/  IADD3 R18, R15, R14, RZ ;  /* 0x0000000e0f127210 */ /* 0x000fe20007ffe0ff */
[----:B------:R-:W-:Y:S01]  /*26fd0*/  FMUL.FTZ R89, R0, R89 ;  /* 0x0000005900597220 */ /* 0x000fe20000410000 */
[----:B------:R-:W-:Y:S01]  /*26fe0*/  STS [R10+0x400], R130 ;  /* 0x000400820a007388 */ /* 0x000fe20000000800 */
[C---:B------:R-:W-:Y:S01]  /*26ff0*/  FMUL.FTZ R91, R4.reuse, R91 ;  /* 0x0000005b045b7220 */ /* 0x040fe20000410000 */
[----:B------:R-:W-:Y:S01]  /*27000*/  F2FP.PACK_AB R104, R105, R104 ;  /* 0x000000686968723e */ /* 0x000fe200000000ff */
[----:B------:R-:W-:Y:S01]  /*27010*/  FMUL.FTZ R90, R4, R90 ;  /* 0x0000005a045a7220 */ /* 0x000fe20000410000 */
[----:B------:R-:W-:Y:S01]  /*27020*/  F2FP.PACK_AB R106, R107, R106 ;  /* 0x0000006a6b6a723e */ /* 0x000fe200000000ff */
[C---:B------:R-:W-:Y:S01]  /*27030*/  FMUL.FTZ R84, R0.reuse, R84 ;  /* 0x0000005400547220 */ /* 0x040fe20000410000 */
[----:B------:R-:W-:Y:S01]  /*27040*/  STS [R14], R124 ;  /* 0x0000007c0e007388 */ /* 0x000fe20000000800 */
[----:B------:R-:W-:Y:S01]  /*27050*/  FMUL.FTZ R85, R0, R85 ;  /* 0x0000005500557220 */ /* 0x000fe20000410000 */
[----:B------:R-:W-:Y:S01]  /*27060*/  IADD3 R19, R16, R15, RZ ;  /* 0x0000000f10137210 */ /* 0x000fe20007ffe0ff */
[C---:B------:R-:W-:Y:S01]  /*27070*/  FMUL.FTZ R87, R4.reuse, R87 ;  /* 0x0000005704577220 */ /* 0x040fe20000410000 */
[----:B------:R-:W-:Y:S01]  /*27080*/  STS [R14+0x400], R126 ;  /* 0x0004007e0e007388 */ /* 0x000fe20000000800 */
[----:B------:R-:W-:Y:S01]  /*27090*/  FMUL.FTZ R86, R4, R86 ;  /* 0x0000005604567220 */ /* 0x000fe20000410000 */
[----:B------:R-:W-:Y:S01]  /*270a0*/  F2FP.PACK_AB R100, R101, R100 ;  /* 0x000000646564723e */ /* 0x000fe200000000ff */
[C---:B------:R-:W-:Y:S01]  /*270b0*/  FMUL.FTZ R80, R0.reuse, R80 ;  /* 0x0000005000507220 */ /* 0x040fe20000410000 */
[----:B------:R-:W-:Y:S01]  /*270c0*/  F2FP.PACK_AB R102, R103, R102 ;  /* 0x000000666766723e */ /* 0x000fe200000000ff */
[----:B------:R-:W-:Y:S01]  /*270d0*/  FMUL.FTZ R81, R0, R81 ;  /* 0x0000005100517220 */ /* 0x000fe20000410000 */
[----:B------:R-:W-:Y:S01]  /*270e0*/  STS [R16], R120 ;  /* 0x0000007810007388 */ /* 0x000fe20000000800 */
[----:B------:R-:W-:Y:S01]  /*270f0*/  FMUL.FTZ R83, R4, R83 ;  /* 0x0000005304537220 */ /* 0x000fe20000410000 */
        /* <DEDUP_REMOVED lines=10> */
[----:B------:R-:W-:Y:S01]  /*271a0*/  F2FP.PACK_AB R92, R93, R92 ;  /* 0x0000005c5d5c723e */ /* 0x000fe200000000ff */
[C---:B------:R-:W-:Y:S01]  /*271b0*/  FMUL.FTZ R72, R0.reuse, R72 ;  /* 0x0000004800487220 */ /* 0x040fe20000410000 */
[----:B------:R-:W-:Y:S01]  /*271c0*/  STS [R12+0x400], R118 ;  /* 0x000400760c007388 */ /* 0x000fe20000000800 */
[C---:B------:R-:W-:Y:S01]  /*271d0*/  FMUL.FTZ R73, R0.reuse, R73 ;  /* 0x0000004900497220 */ /* 0x040fe20000410000 */
[----:B------:R-:W-:Y:S01]  /*271e0*/  F2FP.PACK_AB R94, R95, R94 ;  /* 0x0000005e5f5e723e */ /* 0x000fe200000000ff */
[----:B------:R-:W-:Y:S01]  /*271f0*/  FMUL.FTZ R68, R0, R68 ;  /* 0x0000004400447220 */ /* 0x000fe20000410000 */
[----:B------:R-:W-:Y:S01]  /*27200*/  STS [R17], R112 ;  /* 0x0000007011007388 */ /* 0x000fe20000000800 */
[C---:B------:R-:W-:Y:S01]  /*27210*/  FMUL.FTZ R75, R4.reuse, R75 ;  /* 0x0000004b044b7220 */ /* 0x040fe20000410000 */
[----:B------:R-:W-:Y:S01]  /*27220*/  F2FP.PACK_AB R88, R89, R88 ;  /* 0x000000585958723e */ /* 0x000fe200000000ff */
[C---:B------:R-:W-:Y:S01]  /*27230*/  FMUL.FTZ R74, R4.reuse, R74 ;  /* 0x0000004a044a7220 */ /* 0x040fe20000410000 */
[----:B------:R-:W-:Y:S01]  /*27240*/  STS [R17+0x400], R114 ;  /* 0x0004007211007388 */ /* 0x000fe20000000800 */
[----:B------:R-:W-:Y:S01]  /*27250*/  FMUL.FTZ R71, R4, R71 ;  /* 0x0000004704477220 */ /* 0x000fe20000410000 */
[----:B------:R-:W-:Y:S01]  /*27260*/  F2FP.PACK_AB R90, R91, R90 ;  /* 0x0000005a5b5a723e */ /* 0x000fe200000000ff */
[----:B------:R-:W-:Y:S01]  /*27270*/  FMUL.FTZ R0, R0, R69 ;  /* 0x0000004500007220 */ /* 0x000fe20000410000 */
[----:B------:R-:W-:Y:S01]  /*27280*/  STS [R18], R108 ;  /* 0x0000006c12007388 */ /* 0x000fe20000000800 */
[----:B------:R-:W-:Y:S01]  /*27290*/  FMUL.FTZ R4, R4, R70 ;  /* 0x0000004604047220 */ /* 0x000fe20000410000 */
[----:B------:R-:W-:-:S02]  /*272a0*/  F2FP.PACK_AB R84, R85, R84 ;  /* 0x000000545554723e */ /* 0x000fc400000000ff */
[----:B------:R-:W-:Y:S01]  /*272b0*/  STS [R18+0x400], R110 ;  /* 0x0004006e12007388 */ /* 0x000fe20000000800 */
[----:B------:R-:W-:Y:S02]  /*272c0*/  F2FP.PACK_AB R86, R87, R86 ;  /* 0x000000565756723e */ /* 0x000fe400000000ff */
[----:B------:R-:W-:Y:S01]  /*272d0*/  F2FP.PACK_AB R80, R81, R80 ;  /* 0x000000505150723e */ /* 0x000fe200000000ff */
[----:B------:R-:W-:Y:S01]  /*272e0*/  STS [R19], R104 ;  /* 0x0000006813007388 */ /* 0x000fe20000000800 */
[----:B------:R-:W-:Y:S02]  /*272f0*/  F2FP.PACK_AB R82, R83, R82 ;  /* 0x000000525352723e */ /* 0x000fe400000000ff */
[----:B------:R-:W-:Y:S01]  /*27300*/  F2FP.PACK_AB R76, R77, R76 ;  /* 0x0000004c4d4c723e */ /* 0x000fe200000000ff */
[----:B------:R-:W-:Y:S01]  /*27310*/  STS [R19+0x400], R106 ;  /* 0x0004006a13007388 */ /* 0x000fe20000000800 */
[----:B------:R-:W-:Y:S02]  /*27320*/  F2FP.PACK_AB R78, R79, R78 ;  /* 0x0000004e4f4e723e */ /* 0x000fe400000000ff */
[----:B------:R-:W-:Y:S01]  /*27330*/  ISETP.NE.AND P0, PT, R236, -0x1, PT ;  /* 0xffffffffec00780c */ /* 0x000fe20003f05270 */
[----:B------:R-:W-:Y:S01]  /*27340*/  STS [R15], R100 ;  /* 0x000000640f007388 */ /* 0x000fe20000000800 */
[----:B------:R-:W-:-:S02]  /*27350*/  F2FP.PACK_AB R72, R73, R72 ;  /* 0x000000484948723e */ /* 0x000fc400000000ff */
[----:B------:R-:W-:Y:S01]  /*27360*/  F2FP.PACK_AB R74, R75, R74 ;  /* 0x0000004a4b4a723e */ /* 0x000fe200000000ff */
[----:B------:R-:W-:Y:S01]  /*27370*/  STS [R15+0x400], R102 ;  /* 0x000400660f007388 */ /* 0x000fe20000000800 */
[----:B------:R-:W-:Y:S02]  /*27380*/  F2FP.PACK_AB R0, R0, R68 ;  /* 0x000000440000723e */ /* 0x000fe400000000ff */
[----:B------:R-:W-:Y:S01]  /*27390*/  F2FP.PACK_AB R4, R71, R4 ;  /* 0x000000044704723e */ /* 0x000fe200000000ff */
        /* <DEDUP_REMOVED lines=14> */
[----:B------:R3:W-:Y:S04]  /*27480*/  STS [R15+0x2000], R0 ;  /* 0x002000000f007388 */ /* 0x0007e80000000800 */
[----:B------:R4:W-:Y:S04]  /*27490*/  STS [R15+0x2400], R4 ;  /* 0x002400040f007388 */ /* 0x0009e80000000800 */
[----:B-12---:R-:W2:Y:S04]  /*274a0*/  @!P0 LD.E.64 R16, [R8.64+0x80] ;  /* 0x0000800408108980 */ /* 0x006ea8000c101b00 */
[----:B------:R-:W2:Y:S01]  /*274b0*/  LD.E.64 R50, [R8.64+0x88] ;  /* 0x0000880408327980 */ /* 0x000ea2000c101b00 */
[----:B------:R-:W1:Y:S01]  /*274c0*/  @P3 MUFU.LG2 R14, R6 ;  /* 0x00000006000e3308 */ /* 0x000e620000000c00 */
[----:B------:R-:W-:Y:S02]  /*274d0*/  BSSY B0, `(.L_x_1426) ;  /* 0x0000022000007945 */ /* 0x000fe40003800000 */
[----:B------:R2:W5:Y:S04]  /*274e0*/  LD.E.64 R48, [R8.64+0x90] ;  /* 0x0000900408307980 */ /* 0x000568000c101b00 */
[----:B---3--:R-:W3:Y:S01]  /*274f0*/  LD.E.U8 R0, [R8.64+0x1c8] ;  /* 0x0001c80408007980 */ /* 0x008ee2000c101100 */
[----:B----4-:R-:W4:Y:S01]  /*27500*/  @P4 MUFU.LG2 R15, R242 ;  /* 0x000000f2000f4308 */ /* 0x010f220000000c00 */
[----:B------:R-:W-:Y:S01]  /*27510*/  @!P0 SHF.R.S32.HI R4, RZ, 0x1f, R233 ;  /* 0x0000001fff048819 */ /* 0x000fe200000114e9 */
[----:B-1----:R-:W-:Y:S01]  /*27520*/  @P3 FMUL.FTZ R14, R14, 0.69314718246459960938 ;  /* 0x3f3172180e0e3820 */ /* 0x002fe20000410000 */
[----:B------:R-:W-:-:S02]  /*27530*/  MOV R6, 0x7f800000 ;  /* 0x7f80000000067802 */ /* 0x000fc40000000f00 */
[----:B------:R-:W-:Y:S01]  /*27540*/  MOV R10, 0x7f800000 ;  /* 0x7f800000000a7802 */ /* 0x000fe20000000f00 */
[----:B-----5:R-:W-:Y:S02]  /*27550*/  @P3 FFMA.FTZ R10, R3, R2, R14 ;  /* 0x00000002030a3223 */ /* 0x020fe4000001000e */
[----:B----4-:R-:W-:-:S04]  /*27560*/  @P4 FMUL.FTZ R15, R15, 0.69314718246459960938 ;  /* 0x3f3172180f0f4820 */ /* 0x010fc80000410000 */
[----:B------:R-:W-:Y:S02]  /*27570*/  @P4 FFMA.FTZ R6, R132, R2, R15 ;  /* 0x0000000284064223 */ /* 0x000fe4000001000f */
[----:B--2---:R-:W-:-:S04]  /*27580*/  @!P0 IMAD R12, R17, R233, RZ ;  /* 0x000000e9110c8224 */ /* 0x004fc800078e02ff */
[----:B------:R-:W-:Y:S02]  /*27590*/  @!P0 IMAD R12, R16, R4, R12 ;  /* 0x00000004100c8224 */ /* 0x000fe400078e020c */
[----:B------:R-:W-:Y:S01]  /*275a0*/  @P0 IMAD.WIDE.U32 R18, R50, R236, RZ ;  /* 0x000000ec32120225 */ /* 0x000fe200078e00ff */
[----:B---3--:R-:W-:-:S03]  /*275b0*/  ISETP.NE.AND P1, PT, R0, RZ, PT ;  /* 0x000000ff0000720c */ /* 0x008fc60003f25270 */
[----:B------:R-:W-:Y:S02]  /*275c0*/  @P0 IMAD R0, R51, R236, RZ ;  /* 0x000000ec33000224 */ /* 0x000fe400078e02ff */
[----:B------:R-:W-:Y:S01]  /*275d0*/  @!P0 IMAD.WIDE.U32 R16, R16, R233, RZ ;  /* 0x000000e910108225 */ /* 0x000fe200078e00ff */
[----:B------:R-:W-:Y:S02]  /*275e0*/  @P0 MOV R4, R18 ;  /* 0x0000001200040202 */ /* 0x000fe40000000f00 */
[----:B------:R-:W-:Y:S02]  /*275f0*/  @P0 IADD3 R0, R19, R0, RZ ;  /* 0x0000000013000210 */ /* 0x000fe40007ffe0ff */
        /* <DEDUP_REMOVED lines=10> */
.L_x_1427:
[----:B------:R-:W-:Y:S02]  /*276a0*/  ULDC.64 UR4, c[0x0][0x118] ;  /* 0x0000460000047ab9 */ /* 0x000fe40000000a00 */
[----:B------:R-:W2:Y:S04]  /*276b0*/  LD.E R2, [R8.64+0x60] ;  /* 0x0000600408027980 */ /* 0x000ea8000c101900 */
[----:B------:R-:W3:Y:S01]  /*276c0*/  LD.E R236, [R8.64+0xb4] ;  /* 0x0000b40408ec7980 */ /* 0x000ee2000c101900 */
[----:B--2---:R-:W-:-:S04]  /*276d0*/  IMAD R2, R2, R233, R232 ;  /* 0x000000e902027224 */ /* 0x004fc800078e02e8 */
[----:B---3--:R-:W-:Y:S02]  /*276e0*/  IMAD R236, R236, R2, RZ ;  /* 0x00000002ecec7224 */ /* 0x008fe400078e02ff */
.L_x_1428:
[----:B------:R-:W-:Y:S05]  /*276f0*/  BSYNC B0 ;  /* 0x0000000000007941 */ /* 0x000fea0003800000 */
.L_x_1426:
[----:B------:R-:W-:Y:S02]  /*27700*/  ULDC.64 UR4, c[0x0][0x118] ;  /* 0x0000460000047ab9 */ /* 0x000fe40000000a00 */
[----:B------:R1:W5:Y:S04]  /*27710*/  LD.E.64 R54, [R8.64+0x70] ;  /* 0x0000700408367980 */ /* 0x000368000c101b00 */
[----:B------:R1:W5:Y:S01]  /*27720*/  LD.E.64 R52, [R8.64+0xa0] ;  /* 0x0000a00408347980 */ /* 0x000362000c101b00 */
[----:B------:R-:W-:Y:S01]  /*27730*/  WARPSYNC 0xffffffff ;  /* 0xffffffff00007948 */ /* 0x000fe20003800000 */
[----:B------:R-:W-:Y:S01]  /*27740*/  LOP3.LUT R14, R11, 0xffffffe0, RZ, 0xc0, !PT ;  /* 0xffffffe00b0e7812 */ /* 0x000fe200078ec0ff */
[----:B------:R-:W-:Y:S01]  /*27750*/  BSSY B0, `(.L_x_1429) ;  /* 0x0000027000007945 */ /* 0x000fe20003800000 */
[----:B------:R-:W-:Y:S01]  /*27760*/  BAR.SYNC.DEFER_BLOCKING 0x0 ;  /* 0x0000000000007b1d */ /* 0x000fe20000010000 */
[----:B------:R-:W-:-:S02]  /*27770*/  SHF.R.S32.HI R15, RZ, 0x1f, R13 ;  /* 0x0000001fff0f7819 */ /* 0x000fc4000001140d */
[----:B------:R-:W-:Y:S02]  /*27780*/  IMAD.IADD R14, R5, 0x1, -R14 ;  /* 0x00000001050e7824 */ /* 0x000fe400078e0a0e */
[----:B------:R-:W-:Y:S01]  /*27790*/  LEA.HI R15, R15, R13, RZ, 0x2 ;  /* 0x0000000d0f0f7211 */ /* 0x000fe200078f10ff */
[----:B------:R-:W2:Y:S02]  /*277a0*/  S2R R2, SR_TID.X ;  /* 0x0000000000027919 */ /* 0x000ea40000002100 */
[----:B------:R-:W-:Y:S02]  /*277b0*/  LOP3.LUT P0, RZ, R14, 0x3, RZ, 0xc0, !PT ;  /* 0x000000030eff7812 */ /* 0x000fe4000780c0ff */
[----:B------:R-:W-:Y:S01]  /*277c0*/  LOP3.LUT R15, R15, 0xffffffc, RZ, 0xc0, !PT ;  /* 0x0ffffffc0f0f7812 */ /* 0x000fe200078ec0ff */
[----:B------:R1:W3:Y:S04]  /*277d0*/  LDS.128 R40, [R237] ;  /* 0x00000000ed287984 */ /* 0x0002e80000000c00 */
[----:B------:R1:W4:Y:S01]  /*277e0*/  LDS.128 R36, [R237+0x800] ;  /* 0x00080000ed247984 */ /* 0x0003220000000c00 */
[----:B--2---:R-:W-:-:S03]  /*277f0*/  SHF.R.S32.HI R12, RZ, 0x1f, R2 ;  /* 0x0000001fff0c7819 */ /* 0x004fc60000011402 */
[----:B------:R1:W2:Y:S01]  /*27800*/  LDS.128 R32, [R237+0x1000] ;  /* 0x00100000ed207984 */ /* 0x0002a20000000c00 */
[----:B------:R-:W-:-:S03]  /*27810*/  LEA.HI R3, R12, R2, RZ, 0x5 ;  /* 0x000000020c037211 */ /* 0x000fc600078f28ff */
[----:B------:R1:W1:Y:S01]  /*27820*/  LDS.128 R28, [R237+0x1800] ;  /* 0x00180000ed1c7984 */ /* 0x0002620000000c00 */
[----:B------:R-:W-:-:S03]  /*27830*/  LOP3.LUT R3, R3, 0xffffffe0, RZ, 0xc0, !PT ;  /* 0xffffffe003037812 */ /* 0x000fc600078ec0ff */
[----:B------:R1:W1:Y:S02]  /*27840*/  LDS.128 R24, [R237+0x2000] ;  /* 0x00200000ed187984 */ /* 0x0002640000000c00 */
[----:B------:R-:W-:Y:S02]  /*27850*/  IMAD.IADD R3, R2, 0x1, -R3 ;  /* 0x0000000102037824 */ /* 0x000fe400078e0a03 */
[----:B------:R1:W1:Y:S04]  /*27860*/  LDS.128 R20, [R237+0x2800] ;  /* 0x00280000ed147984 */ /* 0x0002680000000c00 */
[----:B------:R1:W1:Y:S01]  /*27870*/  LDS.128 R16, [R237+0x3000] ;  /* 0x00300000ed107984 */ /* 0x0002620000000c00 */
[----:B------:R-:W-:-:S03]  /*27880*/  SHF.R.S32.HI R11, RZ, 0x1f, R3 ;  /* 0x0000001fff0b7819 */ /* 0x000fc60000011403 */
[----:B------:R1:W1:Y:S01]  /*27890*/  LDS.128 R44, [R237+0x3800] ;  /* 0x00380000ed2c7984 */ /* 0x0002620000000c00 */
[----:B------:R-:W-:Y:S01]  /*278a0*/  LEA.HI R11, R11, R3, RZ, 0x2 ;  /* 0x000000030b0b7211 */ /* 0x000fe200078f10ff */
[----:B------:R-:W-:-:S03]  /*278b0*/  IMAD.IADD R3, R13, 0x1, -R15 ;  /* 0x000000010d037824 */ /* 0x000fc600078e0a0f */
[----:B------:R-:W-:-:S05]  /*278c0*/  SHF.R.S32.HI R11, RZ, 0x2, R11 ;  /* 0x00000002ff0b7819 */ /* 0x000fca000001140b */
[----:B------:R-:W-:Y:S01]  /*278d0*/  IMAD R3, R3, 0x10, R11 ;  /* 0x0000001003037824 */ /* 0x000fe200078e020b */
[----:B------:R-:W-:Y:S05]  /*278e0*/  @P0 BRA `(.L_x_1430) ;  /* 0x000000d000000947 */ /* 0x000fea0003800000 */
[C---:B------:R-:W-:Y:S01]  /*278f0*/  IMAD R236, R234.reuse, 0x40, R236 ;  /* 0x00000040eaec7824 */ /* 0x040fe200078e02ec */
[C---:B------:R-:W-:Y:S01]  /*27900*/  IADD3 R15, R3.reuse, 0x8, RZ ;  /* 0x00000008030f7810 */ /* 0x040fe20007ffe0ff */
[----:B------:R-:W-:Y:S01]  /*27910*/  IMAD R11, R234, -0x40, R235 ;  /* 0xffffffc0ea0b7824 */ /* 0x000fe200078e02eb */
[----:B------:R-:W-:Y:S02]  /*27920*/  ULDC.64 UR4, c[0x0][0x118] ;  /* 0x0000460000047ab9 */ /* 0x000fe40000000a00 */
[----:B------:R-:W-:Y:S02]  /*27930*/  SHF.R.S32.HI R14, RZ, 0x1f, R236 ;  /* 0x0000001fff0e7819 */ /* 0x000fe400000114ec */
[C---:B------:R-:W-:Y:S02]  /*27940*/  IADD3 R13, P0, R3.reuse, R236, RZ ;  /* 0x000000ec030d7210 */ /* 0x040fe40007f1e0ff */
[----:B------:R-:W-:-:S02]  /*27950*/  ISETP.GE.AND P2, PT, R3, R11, PT ;  /* 0x0000000b0300720c */ /* 0x000fc40003f46270 */
[----:B------:R-:W-:Y:S02]  /*27960*/  ISETP.GE.AND P1, PT, R15, R11, PT ;  /* 0x0000000b0f00720c */ /* 0x000fe40003f26270 */
[----:B------:R-:W-:Y:S02]  /*27970*/  LEA.HI.X.SX32 R14, R3, R14, 0x1, P0 ;  /* 0x0000000e030e7211 */ /* 0x000fe400000f0eff */
[----:B-----5:R-:W-:-:S04]  /*27980*/  LEA R52, P0, R13, R52, 0x2 ;  /* 0x000000340d347211 */ /* 0x020fc800078010ff */
[----:B------:R-:W-:-:S05]  /*27990*/  LEA.HI.X R53, R13, R53, R14, 0x2, P0 ;  /* 0x000000350d357211 */ /* 0x000fca00000f140e */
[----:B------:R4:W-:Y:S04]  /*279a0*/  @!P2 ST.E [R52.64], R6 ;  /* 0x000000063400a985 */ /* 0x0009e8000c101904 */
[----:B------:R4:W-:Y:S02]  /*279b0*/  @!P1 ST.E [R52.64+0x20], R10 ;  /* 0x0000200a34009985 */ /* 0x0009e4000c101904 */
.L_x_1430:
[----:B------:R-:W-:Y:S05]  /*279c0*/  BSYNC B0 ;  /* 0x0000000000007941 */ /* 0x000fea0003800000 */
.L_x_1429:
[----:B------:R-:W-:Y:S01]  /*279d0*/  LEA.HI R3, R7, R5, RZ, 0x3 ;  /* 0x0000000507037211 */ /* 0x000fe200078f18ff */
[----:B------:R-:W-:Y:S01]  /*279e0*/  ULDC.64 UR4, c[0x0][0x118] ;  /* 0x0000460000047ab9 */ /* 0x000fe20000000a00 */
[----:B------:R-:W-:Y:S01]  /*279f0*/  IMAD.SHL.U32 R234, R234, 0x40, RZ ;  /* 0x00000040eaea7824 */ /* 0x000fe200078e00ff */
[----:B------:R-:W-:Y:S01]  /*27a00*/  LEA.HI R12, R12, R2, RZ, 0x3 ;  /* 0x000000020c0c7211 */ /* 0x000fe200078f18ff */
[----:B-1----:R1:W5:Y:S01]  /*27a10*/  LD.E R8, [R8.64+0xc0] ;  /* 0x0000c00408087980 */ /* 0x002362000c101900 */
[----:B------:R-:W-:Y:S01]  /*27a20*/  LOP3.LUT R3, R3, 0xfffffff8, RZ, 0xc0, !PT ;  /* 0xfffffff803037812 */ /* 0x000fe200078ec0ff */
[----:B------:R-:W-:Y:S04]  /*27a30*/  BSSY B0, `(.L_x_1431) ;  /* 0x0000024000007945 */ /* 0x000fe80003800000 */
[----:B------:R-:W-:Y:S01]  /*27a40*/  IMAD.IADD R3, R5, 0x1, -R3 ;  /* 0x0000000105037824 */ /* 0x000fe200078e0a03 */
[----:B------:R-:W-:-:S03]  /*27a50*/  SHF.R.S32.HI R5, RZ, 0x1f, R234 ;  /* 0x0000001fff057819 */ /* 0x000fc600000114ea */
[----:B----4-:R-:W-:Y:S02]  /*27a60*/  IMAD.SHL.U32 R6, R3, 0x8, RZ ;  /* 0x0000000803067824 */ /* 0x010fe400078e00ff */
[----:B------:R-:W-:-:S03]  /*27a70*/  IMAD R3, R51, R234, RZ ;  /* 0x000000ea33037224 */ /* 0x000fc600078e02ff */
[----:B------:R-:W-:Y:S01]  /*27a80*/  SHF.R.S32.HI R7, RZ, 0x1f, R6 ;  /* 0x0000001fff077819 */ /* 0x000fe20000011406 */
[----:B------:R-:W-:Y:S01]  /*27a90*/  IMAD R3, R50, R5, R3 ;  /* 0x0000000532037224 */ /* 0x000fe200078e0203 */
[----:B------:R-:W-:-:S03]  /*27aa0*/  SHF.R.S32.HI R5, RZ, 0x1f, R232 ;  /* 0x0000001fff057819 */ /* 0x000fc600000114e8 */
[----:B------:R-:W-:-:S04]  /*27ab0*/  IMAD.WIDE.U32 R10, R50, R234, R6 ;  /* 0x000000ea320a7225 */ /* 0x000fc800078e0006 */
[----:B------:R-:W-:Y:S01]  /*27ac0*/  IMAD.IADD R234, R235, 0x1, -R234 ;  /* 0x00000001ebea7824 */ /* 0x000fe200078e0aea */
[----:B------:R-:W-:Y:S01]  /*27ad0*/  IADD3 R10, P0, R4, R10, RZ ;  /* 0x0000000a040a7210 */ /* 0x000fe20007f1e0ff */
[----:B------:R-:W-:-:S03]  /*27ae0*/  IMAD R4, R49, R232, RZ ;  /* 0x000000e831047224 */ /* 0x000fc600078e02ff */
[----:B------:R-:W-:Y:S01]  /*27af0*/  IADD3.X R11, R0, R11, R3, P0, !PT ;  /* 0x0000000b000b7210 */ /* 0x000fe200007fe403 */
[----:B------:R-:W-:Y:S01]  /*27b00*/  IMAD R4, R48, R5, R4 ;  /* 0x0000000530047224 */ /* 0x000fe200078e0204 */
[----:B------:R-:W-:Y:S02]  /*27b10*/  LOP3.LUT R0, R12, 0xfffffff8, RZ, 0xc0, !PT ;  /* 0xfffffff80c007812 */ /* 0x000fe400078ec0ff */
[----:B------:R-:W-:Y:S01]  /*27b20*/  SHF.R.S32.HI R12, RZ, 0x3, R12 ;  /* 0x00000003ff0c7819 */ /* 0x000fe2000001140c */
[----:B------:R-:W-:-:S03]  /*27b30*/  IMAD.WIDE.U32 R48, R48, R232, R10 ;  /* 0x000000e830307225 */ /* 0x000fc600078e000a */
[----:B------:R-:W-:Y:S01]  /*27b40*/  ISETP.GE.AND P0, PT, R12, R234, PT ;  /* 0x000000ea0c00720c */ /* 0x000fe20003f06270 */
[----:B------:R-:W-:Y:S02]  /*27b50*/  IMAD.IADD R0, R2, 0x1, -R0 ;  /* 0x0000000102007824 */ /* 0x000fe400078e0a00 */
[----:B------:R-:W-:Y:S02]  /*27b60*/  IMAD.IADD R11, R49, 0x1, R4 ;  /* 0x00000001310b7824 */ /* 0x000fe400078e0204 */
[----:B------:R-:W-:Y:S01]  /*27b70*/  IMAD.SHL.U32 R2, R0, 0x8, RZ ;  /* 0x0000000800027824 */ /* 0x000fe200078e00ff */
[----:B------:R-:W-:-:S04]  /*27b80*/  SHF.R.S32.HI R0, RZ, 0x1f, R12 ;  /* 0x0000001fff007819 */ /* 0x000fc8000001140c */
[----:B------:R-:W-:-:S03]  /*27b90*/  IADD3 R2, R2, 0x40, RZ ;  /* 0x0000004002027810 */ /* 0x000fc60007ffe0ff */
[----:B------:R-:W-:Y:S05]  /*27ba0*/  @P0 BRA `(.L_x_1432) ;  /* 0x000000c000000947 */ /* 0x000fea0003800000 */
[----:B-1----:R-:W-:Y:S01]  /*27bb0*/  IMAD R3, R51, R12, RZ ;  /* 0x0000000c33037224 */ /* 0x002fe200078e02ff */
        /* <DEDUP_REMOVED lines=9> */
[----:B---3--:R1:W-:Y:S04]  /*27c50*/  @!P2 ST.E.128 [R14.64], R40 ;  /* 0x000000280e00a985 */ /* 0x0083e8000c101d04 */
[----:B------:R1:W-:Y:S02]  /*27c60*/  @!P1 ST.E.128 [R14.64+0x80], R24 ;  /* 0x000080180e009985 */ /* 0x0003e4000c101d04 */
.L_x_1432:
[----:B-1----:R-:W-:Y:S05]  /*27c70*/  BSYNC B0 ;  /* 0x0000000000007941 */ /* 0x002fea0003800000 */
.L_x_1431:
[----:B------:R-:W-:Y:S01]  /*27c80*/  IADD3 R3, R12, 0x10, RZ ;  /* 0x000000100c037810 */ /* 0x000fe20007ffe0ff */
[----:B------:R-:W-:Y:S03]  /*27c90*/  BSSY B0, `(.L_x_1433) ;  /* 0x0000012000007945 */ /* 0x000fe60003800000 */
[----:B------:R-:W-:-:S13]  /*27ca0*/  ISETP.GE.AND P0, PT, R3, R234, PT ;  /* 0x000000ea0300720c */ /* 0x000fda0003f06270 */
[----:B------:R-:W-:Y:S05]  /*27cb0*/  @P0 BRA `(.L_x_1434) ;  /* 0x000000f000000947 */ /* 0x000fea0003800000 */
[----:B------:R-:W-:Y:S01]  /*27cc0*/  IADD3 R4, P0, R12, 0x10, RZ ;  /* 0x000000100c047810 */ /* 0x000fe20007f1e0ff */
[----:B------:R-:W-:Y:S01]  /*27cd0*/  IMAD.MOV.U32 R14, RZ, RZ, R48 ;  /* 0x000000ffff0e7224 */ /* 0x000fe200078e0030 */
[----:B------:R-:W-:Y:S01]  /*27ce0*/  MOV R15, R11 ;  /* 0x0000000b000f7202 */ /* 0x000fe20000000f00 */
[----:B------:R-:W-:Y:S01]  /*27cf0*/  ULDC.64 UR4, c[0x0][0x118] ;  /* 0x0000460000047ab9 */ /* 0x000fe20000000a00 */
[-C--:B-----5:R-:W-:Y:S01]  /*27d00*/  ISETP.GE.AND P1, PT, R6, R8.reuse, PT ;  /* 0x000000080600720c */ /* 0x0a0fe20003f26270 */
[----:B------:R-:W-:Y:S01]  /*27d10*/  IMAD.X R3, RZ, RZ, R0, P0 ;  /* 0x000000ffff037224 */ /* 0x000fe200000e0600 */
[----:B------:R-:W-:Y:S01]  /*27d20*/  ISETP.GE.AND P0, PT, R2, R8, PT ;  /* 0x000000080200720c */ /* 0x000fe20003f06270 */
[----:B------:R-:W-:-:S04]  /*27d30*/  IMAD.WIDE.U32 R14, R50, R4, R14 ;  /* 0x00000004320e7225 */ /* 0x000fc800078e000e */
[----:B------:R-:W-:-:S04]  /*27d40*/  IMAD R3, R3, R50, RZ ;  /* 0x0000003203037224 */ /* 0x000fc800078e02ff */
[----:B------:R-:W-:Y:S01]  /*27d50*/  IMAD R3, R51, R4, R3 ;  /* 0x0000000433037224 */ /* 0x000fe200078e0203 */
[----:B------:R-:W-:-:S03]  /*27d60*/  LEA R4, P2, R14, R54, 0x1 ;  /* 0x000000360e047211 */ /* 0x000fc600078408ff */
[----:B------:R-:W-:-:S05]  /*27d70*/  IMAD.IADD R3, R15, 0x1, R3 ;  /* 0x000000010f037824 */ /* 0x000fca00078e0203 */
[----:B------:R-:W-:-:S05]  /*27d80*/  LEA.HI.X R5, R14, R55, R3, 0x1, P2 ;  /* 0x000000370e057211 */ /* 0x000fca00010f0c03 */
[----:B------:R1:W-:Y:S04]  /*27d90*/  @!P1 ST.E.128 [R4.64], R36 ;  /* 0x0000002404009985 */ /* 0x0003e8000c101d04 */
[----:B------:R1:W-:Y:S02]  /*27da0*/  @!P0 ST.E.128 [R4.64+0x80], R20 ;  /* 0x0000801404008985 */ /* 0x0003e4000c101d04 */
.L_x_1434:
[----:B------:R-:W-:Y:S05]  /*27db0*/  BSYNC B0 ;  /* 0x0000000000007941 */ /* 0x000fea0003800000 */
.L_x_1433:
        /* <DEDUP_REMOVED lines=17> */
[----:B--2---:R1:W-:Y:S04]  /*27ed0*/  @!P1 ST.E.128 [R4.64], R32 ;  /* 0x0000002004009985 */ /* 0x0043e8000c101d04 */
[----:B------:R1:W-:Y:S02]  /*27ee0*/  @!P0 ST.E.128 [R4.64+0x80], R16 ;  /* 0x0000801004008985 */ /* 0x0003e4000c101d04 */
.L_x_1436:
[----:B------:R-:W-:Y:S05]  /*27ef0*/  BSYNC B0 ;  /* 0x0000000000007941 */ /* 0x000fea0003800000 */
.L_x_1435:
[----:B------:R-:W-:Y:S01]  /*27f00*/  IADD3 R3, R12, 0x30, RZ ;  /* 0x000000300c037810 */ /* 0x000fe20007ffe0ff */
[----:B-1----:R-:W-:Y:S02]  /*27f10*/  IMAD.MOV.U32 R4, RZ, RZ, R231 ;  /* 0x000000ffff047224 */ /* 0x002fe400078e00e7 */
[----:B------:R-:W-:Y:S01]  /*27f20*/  IMAD.MOV.U32 R5, RZ, RZ, 0x0 ;  /* 0x00000000ff057424 */ /* 0x000fe200078e00ff */
[----:B------:R-:W-:-:S13]  /*27f30*/  ISETP.GE.AND P0, PT, R3, R234, PT ;  /* 0x000000ea0300720c */ /* 0x000fda0003f06270 */
[----:B------:R-:W-:Y:S05]  /*27f40*/  @P0 RET.REL.NODEC R4 `(_ZN5flash24flash_fwd_splitkv_kernelI23Flash_fwd_kernel_traitsILi128ELi64ELi128ELi4ELb0ELb0EN7cutlass6half_tE19Flash_kernel_traitsILi128ELi64ELi128ELi4ES3_EELb1ELb0ELb0ELb0ELb0ELb1ELb0ELb1EEEvNS_16Flash_fwd_paramsE) ;  /* 0xfffd80b004000950 */ /* 0x000fea0003c3ffff */
        /* <DEDUP_REMOVED lines=10> */
[----:B------:R-:W-:-:S04]  /*27ff0*/  IMAD R0, R51, R12, R0 ;  /* 0x0000000c33007224 */ /* 0x000fc800078e0200 */
[----:B------:R-:W-:-:S05]  /*28000*/  IMAD.IADD R0, R5, 0x1, R0 ;  /* 0x0000000105007824 */ /* 0x000fca00078e0200 */
[----:B------:R-:W-:-:S05]  /*28010*/  LEA.HI.X R7, R4, R55, R0, 0x1, P1 ;  /* 0x0000003704077211 */ /* 0x000fca00008f0c00 */
[----:B------:R1:W-:Y:S01]  /*28020*/  @!P0 ST.E.128 [R6.64], R28 ;  /* 0x0000001c06008985 */ /* 0x0003e2000c101d04 */
[----:B------:R-:W-:Y:S02]  /*28030*/  ISETP.GE.AND P0, PT, R2, R8, PT ;  /* 0x000000080200720c */ /* 0x000fe40003f06270 */
[----:B------:R-:W-:-:S11]  /*28040*/  MOV R2, R231 ;  /* 0x000000e700027202 */ /* 0x000fd60000000f00 */
[----:B------:R-:W-:Y:S05]  /*28050*/  @P0 RET.REL.NODEC R2 `(_ZN5flash24flash_fwd_splitkv_kernelI23Flash_fwd_kernel_traitsILi128ELi64ELi128ELi4ELb0ELb0EN7cutlass6half_tE19Flash_kernel_traitsILi128ELi64ELi128ELi4ES3_EELb1ELb0ELb0ELb0ELb0ELb1ELb0ELb1EEEvNS_16Flash_fwd_paramsE) ;  /* 0xfffd7fa002000950 */ /* 0x000fea0003c3ffff */
[----:B------:R-:W-:Y:S01]  /*28060*/  MOV R2, R231 ;  /* 0x000000e700027202 */ /* 0x000fe20000000f00 */
[----:B------:R-:W-:Y:S01]  /*28070*/  ULDC.64 UR4, c[0x0][0x118] ;  /* 0x0000460000047ab9 */ /* 0x000fe20000000a00 */
[----:B------:R-:W-:Y:S01]  /*28080*/  MOV R3, 0x0 ;  /* 0x0000000000037802 */ /* 0x000fe20000000f00 */
[----:B------:R4:W-:Y:S03]  /*28090*/  ST.E.128 [R6.64+0x80], R44 ;  /* 0x0000802c06007985 */ /* 0x0009e6000c101d04 */
[----:B------:R-:W-:Y:S05]  /*280a0*/  RET.REL.NODEC R2 `(_ZN5flash24flash_fwd_splitkv_kernelI23Flash_fwd_kernel_traitsILi128ELi64ELi128ELi4ELb0ELb0EN7cutlass6half_tE19Flash_kernel_traitsILi128ELi64ELi128ELi4ES3_EELb1ELb0ELb0ELb0ELb0ELb1ELb0ELb1EEEvNS_16Flash_fwd_paramsE) ;  /* 0xfffd7f5002007950 */ /* 0x000fea0003c3ffff */
.L_x_1424:
[----:B------:R-:W-:Y:S01]  /*280b0*/  IMAD.MOV.U32 R7, RZ, RZ, R242 ;  /* 0x000000ffff077224 */ /* 0x000fe200078e00f2 */
[----:B------:R-:W-:Y:S02]  /*280c0*/  MOV R6, 0x2 ;  /* 0x0000000200067802 */ /* 0x000fe40000000f00 */
[----:B------:R-:W-:Y:S02]  /*280d0*/  MOV R4, 0x280f0 ;  /* 0x000280f000047802 */ /* 0x000fe40000000f00 */
[----:B-1---5:R-:W-:Y:S05]  /*280e0*/  CALL.REL.NOINC `($__internal_15_$__cuda_sm70_shflsync_bfly_p) ;  /* 0x0000010000007944 */ /* 0x022fea0003c00000 */
[----:B-12---:R-:W-:Y:S05]  /*280f0*/  BRA `(.L_x_1437) ;  /* 0xffffe89000007947 */ /* 0x006fea000383ffff */
.L_x_1425:
[----:B------:R-:W-:Y:S01]  /*28100*/  IMAD.MOV.U32 R7, RZ, RZ, R242 ;  /* 0x000000ffff077224 */ /* 0x000fe200078e00f2 */
[----:B------:R-:W-:-:S02]  /*28110*/  MOV R6, 0x1 ;  /* 0x0000000100067802 */ /* 0x000fc40000000f00 */
[----:B------:R-:W-:Y:S02]  /*28120*/  MOV R4, 0x28140 ;  /* 0x0002814000047802 */ /* 0x000fe40000000f00 */
[----:B-1---5:R-:W-:Y:S05]  /*28130*/  CALL.REL.NOINC `($__internal_15_$__cuda_sm70_shflsync_bfly_p) ;  /* 0x000000b000007944 */ /* 0x022fea0003c00000 */
[----:B--2---:R-:W-:Y:S01]  /*28140*/  FADD.FTZ R242, R242, R6 ;  /* 0x00000006f2f27221 */ /* 0x004fe20000010000 */
[----:B-1----:R-:W-:Y:S02]  /*28150*/  MOV R7, R243 ;  /* 0x000000f300077202 */ /* 0x002fe40000000f00 */
[----:B------:R-:W-:Y:S02]  /*28160*/  MOV R6, 0x2 ;  /* 0x0000000200067802 */ /* 0x000fe40000000f00 */
[----:B------:R-:W-:Y:S02]  /*28170*/  MOV R4, 0x28190 ;  /* 0x0002819000047802 */ /* 0x000fe40000000f00 */
[----:B------:R-:W-:Y:S05]  /*28180*/  CALL.REL.NOINC `($__internal_15_$__cuda_sm70_shflsync_bfly_p) ;  /* 0x0000006000007944 */ /* 0x000fea0003c00000 */
[----:B--2---:R-:W-:Y:S01]  /*28190*/  FADD.FTZ R243, R243, R6 ;  /* 0x00000006f3f37221 */ /* 0x004fe20000010000 */
[----:B------:R-:W-:Y:S02]  /*281a0*/  MOV R6, 0x1 ;  /* 0x0000000100067802 */ /* 0x000fe40000000f00 */
[----:B------:R-:W-:Y:S02]  /*281b0*/  MOV R4, 0x281e0 ;  /* 0x000281e000047802 */ /* 0x000fe40000000f00 */
[----:B-1----:R-:W-:-:S02]  /*281c0*/  MOV R7, R243 ;  /* 0x000000f300077202 */ /* 0x002fc40000000f00 */
[----:B------:R-:W-:Y:S05]  /*281d0*/  CALL.REL.NOINC `($__internal_15_$__cuda_sm70_shflsync_bfly_p) ;  /* 0x0000001000007944 */ /* 0x000fea0003c00000 */
[----:B-12---:R-:W-:Y:S05]  /*281e0*/  BRA `(.L_x_1438) ;  /* 0xffffe81000007947 */ /* 0x006fea000383ffff */
        .weak           $__internal_15_$__cuda_sm70_shflsync_bfly_p
        .type           $__internal_15_$__cuda_sm70_shflsync_bfly_p,@function
        .size           $__internal_15_$__cuda_sm70_shflsync_bfly_p,(.L_x_8177 - $__internal_15_$__cuda_sm70_shflsync_bfly_p)
$__internal_15_$__cuda_sm70_shflsync_bfly_p:
[----:B------:R-:W-:Y:S01]  /*281f0*/  MOV R10, R4 ;  /* 0x00000004000a7202 */ /* 0x000fe20000000f00 */
[----:B------:R-:W-:Y:S04]  /*28200*/  WARPSYNC R0 ;  /* 0x0000000000007348 */ /* 0x000fe80003800000 */
[----:B------:R-:W-:Y:S01]  /*28210*/  MOV R11, 0x0 ;  /* 0x00000000000b7802 */ /* 0x000fe20000000f00 */
[----:B------:R1:W2:Y:S03]  /*28220*/  SHFL.BFLY PT, R6, R7, R6, R5 ;  /* 0x0c00000607067389 */ /* 0x0002a600000e0005 */
[----:B------:R-:W-:Y:S05]  /*28230*/  RET.REL.NODEC R10 `(_ZN5flash24flash_fwd_splitkv_kernelI23Flash_fwd_kernel_traitsILi128ELi64ELi128ELi4ELb0ELb0EN7cutlass6half_tE19Flash_kernel_traitsILi128ELi64ELi128ELi4ES3_EELb1ELb0ELb0ELb0ELb0ELb1ELb0ELb1EEEvNS_16Flash_fwd_paramsE) ;  /* 0xfffd7dc00a007950 */ /* 0x000fea0003c3ffff */
.L_x_1439:
        /* <DEDUP_REMOVED lines=12> */
.L_x_8177:


//--------------------- .text._ZN5flash24flash_fwd_splitkv_kernelI23Flash_fwd_kernel_traitsILi128ELi64ELi128ELi4ELb0ELb0EN7cutlass6half_tE19Flash_kernel_traitsILi128ELi64ELi128ELi4ES3_EELb1ELb0ELb0ELb0ELb0ELb0ELb1ELb0EEEvNS_16Flash_fwd_paramsE --------------------------
	.section	.text._ZN5flash24flash_fwd_splitkv_kernelI23Flash_fwd_kernel_traitsILi128ELi64ELi128ELi4ELb0ELb0EN7cutlass6half_tE19Flash_kernel_traitsILi128ELi64ELi128ELi4ES3_EELb1ELb0ELb0ELb0ELb0ELb0ELb1ELb0EEEvNS_16Flash_fwd_paramsE,"ax",@progbits
	.sectioninfo	@"SHI_REGISTERS=255"
	.align	128
        .global         _ZN5flash24flash_fwd_splitkv_kernelI23Flash_fwd_kernel_traitsILi128ELi64ELi128ELi4ELb0ELb0EN7cutlass6half_tE19Flash_kernel_traitsILi128ELi64ELi128ELi4ES3_EELb1ELb0ELb0ELb0ELb0ELb0ELb1ELb0EEEvNS_16Flash_fwd_paramsE
        .type           _ZN5flash24flash_fwd_splitkv_kernelI23Flash_fwd_kernel_traitsILi128ELi64ELi128ELi4ELb0ELb0EN7cutlass6half_tE19Flash_kernel_traitsILi128ELi64ELi128ELi4ES3_EELb1ELb0ELb0ELb0ELb0ELb0ELb1ELb0EEEvNS_16Flash_fwd_paramsE,@function
        .size           _ZN5flash24flash_fwd_splitkv_kernelI23Flash_fwd_kernel_traitsILi128ELi64ELi128ELi4ELb0ELb0EN7cutlass6half_tE19Flash_kernel_traitsILi128ELi64ELi128ELi4ES3_EELb1ELb0ELb0ELb0ELb0ELb0ELb1ELb0EEEvNS_16Flash_fwd_paramsE,(.L_x_8222 - _ZN5flash24flash_fwd_splitkv_kernelI23Flash_fwd_kernel_traitsILi128ELi64ELi128ELi4ELb0ELb0EN7cutlass6half_tE19Flash_kernel_traitsILi128ELi64ELi128ELi4ES3_EELb1ELb0ELb0ELb0ELb0ELb0ELb1ELb0EEEvNS_16Flash_fwd_paramsE)
        .other          _ZN5flash24flash_fwd_splitkv_kernelI23Flash_fwd_kernel_traitsILi128ELi64ELi128ELi4ELb0ELb0EN7cutlass6half_tE19Flash_kernel_traitsILi128ELi64ELi128ELi4ES3_EELb1ELb0ELb0ELb0ELb0ELb0ELb1ELb0EEEvNS_16Flash_fwd_paramsE,@"STO_CUDA_ENTRY STV_DEFAULT"
_ZN5flash24flash_fwd_splitkv_kernelI23Flash_fwd_kernel_traitsILi128ELi64ELi128ELi4ELb0ELb0EN7cutlass6half_tE19Flash_kernel_traitsILi128ELi64ELi128ELi4ES3_EELb1ELb0ELb0ELb0ELb0ELb0ELb1ELb0EEEvNS_16Flash_fwd_paramsE:
.text._ZN5flash24flash_fwd_splitkv_kernelI23Flash_fwd_kernel_traitsILi128ELi64ELi128ELi4ELb0ELb0EN7cutlass6half_tE19Flash_kernel_traitsILi128ELi64ELi128ELi4ES3_EELb1ELb0ELb0ELb0ELb0ELb0ELb1ELb0EEEvNS_16Flash_fwd_paramsE:
[----:B------:R-:W-:Y:S02]  /*0000*/  MOV R1, c[0x0][0x28] ;  /* 0x00000a0000017a02 */ /* 0x000fe40000000f00 */
[----:B------:R-:W1:Y:S01]  /*0010*/  I2F.U32.RP R4, c[0x0][0x1c0] ;  /* 0x0000700000047b06 */ /* 0x000e620000209000 */
[----:B------:R-:W2:Y:S01]  /*0020*/  S2R R9, SR_CTAID.Z ;  /* 0x0000000000097919 */ /* 0x000ea20000002700 */
[----:B------:R-:W-:Y:S01]  /*0030*/  IMAD.MOV.U32 R2, RZ, RZ, RZ ;  /* 0x000000ffff027224 */ /* 0x000fe200078e00ff */
[----:B------:R-:W-:Y:S01]  /*0040*/  ISETP.NE.U32.AND P1, PT, RZ, c[0x0][0x1c0], PT ;  /* 0x00007000ff007a0c */ /* 0x000fe20003f25070 */
[----:B------:R-:W-:Y:S01]  /*0050*/  IMAD.MOV.U32 R227, RZ, RZ, 0x4 ;  /* 0x00000004ffe37424 */ /* 0x000fe200078e00ff */
[----:B------:R-:W-:Y:S01]  /*0060*/  ULDC.64 UR14, c[0x0][0x118] ;  /* 0x00004600000e7ab9 */ /* 0x000fe20000000a00 */
[----:B------:R-:W-:Y:S02]  /*0070*/  IMAD.MOV.U32 R15, RZ, RZ, -0x1 ;  /* 0xffffffffff0f7424 */ /* 0x000fe400078e00ff */
[----:B-1----:R-:W1:Y:S02]  /*0080*/  MUFU.RCP R3, R4 ;  /* 0x0000000400037308 */ /* 0x002e640000001000 */
[----:B-1----:R-:W-:-:S06]  /*0090*/  IADD3 R3, R3, 0xffffffe, RZ ;  /* 0x0ffffffe03037810 */ /* 0x002fcc0007ffe0ff */
[----:B------:R-:W1:Y:S02]  /*00a0*/  F2I.FTZ.U32.TRUNC.NTZ R3, R3 ;  /* 0x0000000300037305 */ /* 0x000e64000021f000 */
[----:B-1----:R-:W-:-:S04]  /*00b0*/  IMAD.MOV R0, RZ, RZ, -R3 ;  /* 0x000000ffff007224 */ /* 0x002fc800078e0a03 */
[----:B------:R-:W-:Y:S02]  /*00c0*/  IMAD R5, R0, c[0x0][0x1c0], RZ ;  /* 0x0000700000057a24 */ /* 0x000fe400078e02ff */
[----:B------:R-:W1:Y:S02]  /*00d0*/  LDC.U8 R0, c[0x0][0x312] ;  /* 0x0000c480ff007b82 */ /* 0x000e640000000000 */
[----:B------:R-:W-:-:S06]  /*00e0*/  IMAD.HI.U32 R2, R3, R5, R2 ;  /* 0x0000000503027227 */ /* 0x000fcc00078e0002 */
[----:B--2---:R-:W-:-:S04]  /*00f0*/  IMAD.HI.U32 R232, R2, R9, RZ ;  /* 0x0000000902e87227 */ /* 0x004fc800078e00ff */
[----:B------:R-:W-:-:S04]  /*0100*/  IMAD.MOV R2, RZ, RZ, -R232 ;  /* 0x000000ffff027224 */ /* 0x000fc800078e0ae8 */
[----:B------:R-:W-:-:S05]  /*0110*/  IMAD R2, R2, c[0x0][0x1c0], R9 ;  /* 0x0000700002027a24 */ /* 0x000fca00078e0209 */
[----:B------:R-:W-:Y:S02]  /*0120*/  ISETP.GE.U32.AND P2, PT, R2, c[0x0][0x1c0], PT ;  /* 0x0000700002007a0c */ /* 0x000fe40003f46070 */
[----:B-1----:R-:W-:-:S11]  /*0130*/  ISETP.NE.AND P3, PT, R0, RZ, PT ;  /* 0x000000ff0000720c */ /* 0x002fd60003f65270 */
[----:B------:R-:W-:Y:S02]  /*0140*/  @P2 IADD3 R2, R2, -c[0x0][0x1c0], RZ ;  /* 0x8000700002022a10 */ /* 0x000fe40007ffe0ff */
[----:B------:R-:W-:Y:S02]  /*0150*/  @P2 IADD3 R232, R232, 0x1, RZ ;  /* 0x00000001e8e82810 */ /* 0x000fe40007ffe0ff */
[----:B------:R-:W-:Y:S02]  /*0160*/  ISETP.GE.U32.AND P0, PT, R2, c[0x0][0x1c0], PT ;  /* 0x0000700002007a0c */ /* 0x000fe40003f06070 */
[----:B------:R-:W-:-:S04]  /*0170*/  ISETP.NE.U32.AND P2, PT, RZ, c[0x0][0x240], PT ;  /* 0x00009000ff007a0c */ /* 0x000fc80003f45070 */
[----:B------:R-:W-:-:S07]  /*0180*/  ISETP.NE.AND.EX P2, PT, RZ, c[0x0][0x244], PT, P2 ;  /* 0x00009100ff007a0c */ /* 0x000fce0003f45320 */
[----:B------:R-:W-:Y:S02]  /*0190*/  @P0 IADD3 R232, R232, 0x1, RZ ;  /* 0x00000001e8e80810 */ /* 0x000fe40007ffe0ff */
[----:B------:R-:W-:Y:S02]  /*01a0*/  @!P1 LOP3.LUT R232, RZ, c[0x0][0x1c0], RZ, 0x33, !PT ;  /* 0x00007000ffe89a12 */ /* 0x000fe400078e33ff */
[----:B------:R-:W-:Y:S01]  /*01b0*/  ISETP.EQ.U32.AND P1, PT, RZ, c[0x0][0x248], PT ;  /* 0x00009200ff007a0c */ /* 0x000fe20003f22070 */
[----:B------:R-:W-:Y:S01]  /*01c0*/  IMAD.MOV.U32 R14, RZ, RZ, -0x1 ;  /* 0xffffffffff0e7424 */ /* 0x000fe200078e00ff */
[----:B------:R-:W-:Y:S01]  /*01d0*/  ISETP.NE.U32.AND P0, PT, RZ, c[0x0][0x250], PT ;  /* 0x00009400ff007a0c */ /* 0x000fe20003f05070 */
[CC--:B------:R-:W-:Y:S01]  /*01e0*/  IMAD.WIDE R10, R232.reuse, R227.reuse, c[0x0][0x240] ;  /* 0x00009000e80a7625 */ /* 0x0c0fe200078e02e3 */
[----:B------:R-:W-:Y:S02]  /*01f0*/  ISETP.EQ.OR.EX P1, PT, RZ, c[0x0][0x24c], !P3, P1 ;  /* 0x00009300ff007a0c */ /* 0x000fe40005f22710 */
[----:B------:R-:W-:Y:S01]  /*0200*/  ISETP.NE.AND.EX P0, PT, RZ, c[0x0][0x254], PT, P0 ;  /* 0x00009500ff007a0c */ /* 0x000fe20003f05300 */
[----:B------:R-:W-:Y:S01]  /*0210*/  IMAD.WIDE R6, R232, R227, c[0x0][0x248] ;  /* 0x00009200e8067625 */ /* 0x000fe200078e02e3 */
[----:B------:R1:W2:Y:S04]  /*0220*/  @P2 LDG.E R15, [R10.64] ;  /* 0x0000000e0a0f2981 */ /* 0x0002a8000c1e1900 */
[----:B------:R1:W2:Y:S01]  /*0230*/  @P2 LDG.E R148, [R10.64+0x4] ;  /* 0x0000040e0a942981 */ /* 0x0002a2000c1e1900 */
[----:B------:R-:W-:-:S04]  /*0240*/  MOV R5, RZ ;  /* 0x000000ff00057202 */ /* 0x000fc80000000f00 */
[----:B------:R3:W5:Y:S02]  /*0250*/  @!P1 LDG.E R14, [R6.64] ;  /* 0x0000000e060e9981 */ /* 0x000764000c1e1900 */
[----:B------:R-:W-:Y:S02]  /*0260*/  @P0 IMAD.WIDE R12, R232, R227, c[0x0][0x250] ;  /* 0x00009400e80c0625 */ /* 0x000fe400078e02e3 */
[----:B------:R-:W4:Y:S04]  /*0270*/  S2R R27, SR_CTAID.X ;  /* 0x00000000001b7919 */ /* 0x000f280000002500 */
[----:B------:R3:W5:Y:S01]  /*0280*/  @P0 LDG.E R5, [R12.64] ;  /* 0x0000000e0c050981 */ /* 0x000762000c1e1900 */
[----:B------:R-:W-:-:S03]  /*0290*/  ISETP.NE.U32.AND P0, PT, RZ, c[0x0][0x248], PT ;  /* 0x00009200ff007a0c */ /* 0x000fc60003f05070 */
[----:B------:R-:W2:Y:S01]  /*02a0*/  S2R R3, SR_CTAID.Y ;  /* 0x0000000000037919 */ /* 0x000ea20000002600 */
[----:B------:R-:W-:Y:S01]  /*02b0*/  ISETP.NE.AND.EX P0, PT, RZ, c[0x0][0x24c], PT, P0 ;  /* 0x00009300ff007a0c */ /* 0x000fe20003f05300 */
[----:B-1----:R-:W-:-:S04]  /*02c0*/  IMAD.MOV R10, RZ, RZ, -R232 ;  /* 0x000000ffff0a7224 */ /* 0x002fc800078e0ae8 */
[----:B------:R-:W-:Y:S01]  /*02d0*/  IMAD R10, R10, c[0x0][0x1c0], R9 ;  /* 0x000070000a0a7a24 */ /* 0x000fe200078e0209 */
[----:B--2---:R-:W-:Y:S01]  /*02e0*/  @P2 IADD3 R148, R148, -R15, RZ ;  /* 0x8000000f94942210 */ /* 0x004fe20007ffe0ff */
[----:B------:R-:W-:-:S06]  /*02f0*/  @!P2 IMAD.MOV.U32 R148, RZ, RZ, c[0x0][0x214] ;  /* 0x00008500ff94a624 */ /* 0x000fcc00078e00ff */
[----:B------:R-:W-:Y:S05]  /*0300*/  @!P0 BRA `(.L_x_1440) ;  /* 0x0000004000008947 */ /* 0x000fea0003800000 */
[----:B---34-:R-:W2:Y:S02]  /*0310*/  @P3 LDG.E R9, [R6.64+0x4] ;  /* 0x0000040e06093981 */ /* 0x018ea4000c1e1900 */
[----:B--2--5:R-:W-:-:S06]  /*0320*/  @P3 IADD3 R2, R9, -R14, RZ ;  /* 0x8000000e09023210 */ /* 0x024fcc0007ffe0ff */
[----:B------:R1:W5:Y:S01]  /*0330*/  @!P3 LDG.E R2, [R6.64] ;  /* 0x0000000e0602b981 */ /* 0x000362000c1e1900 */
[----:B------:R-:W-:Y:S05]  /*0340*/  BRA `(.L_x_1441) ;  /* 0x0000001000007947 */ /* 0x000fea0003800000 */
.L_x_1440:
[----:B---34-:R-:W-:Y:S02]  /*0350*/  MOV R2, c[0x0][0x218] ;  /* 0x0000860000027a02 */ /* 0x018fe40000000f00 */
.L_x_1441:
        /* <DEDUP_REMOVED lines=12> */
[----:B------:R-:W-:Y:S01]  /*0420*/  IABS R4, c[0x0][0x10] ;  /* 0x0000040000047a13 */ /* 0x000fe20000000000 */
[----:B------:R-:W-:Y:S01]  /*0430*/  IMAD.MOV.U32 R7, RZ, RZ, c[0x0][0x218] ;  /* 0x00008600ff077624 */ /* 0x000fe200078e00ff */
[----:B------:R-:W1:Y:S02]  /*0440*/  S2R R144, SR_TID.X ;  /* 0x0000000000907919 */ /* 0x000e640000002100 */
[----:B------:R-:W2:Y:S02]  /*0450*/  I2F.RP R0, R4 ;  /* 0x0000000400007306 */ /* 0x000ea40000209400 */
[----:B------:R-:W-:-:S04]  /*0460*/  IADD3 R7, R7, 0x7f, RZ ;  /* 0x0000007f07077810 */ /* 0x000fc80007ffe0ff */
[----:B------:R-:W-:-:S04]  /*0470*/  SHF.R.S32.HI R6, RZ, 0x1f, R7 ;  /* 0x0000001fff067819 */ /* 0x000fc80000011407 */
[----:B------:R-:W-:-:S04]  /*0480*/  LEA.HI R6, R6, R7, RZ, 0x7 ;  /* 0x0000000706067211 */ /* 0x000fc800078f38ff */
[----:B------:R-:W-:Y:S01]  /*0490*/  LEA.HI.SX32 R6, R6, c[0x0][0x10], 0x19 ;  /* 0x0000040006067a11 */ /* 0x000fe200078fcaff */
[----:B--2---:R-:W2:Y:S03]  /*04a0*/  MUFU.RCP R8, R0 ;  /* 0x0000000000087308 */ /* 0x004ea60000001000 */
[----:B------:R-:W-:Y:S02]  /*04b0*/  IADD3 R6, R6, -0x1, RZ ;  /* 0xffffffff06067810 */ /* 0x000fe40007ffe0ff */
[----:B--2---:R-:W-:Y:S02]  /*04c0*/  IADD3 R8, R8, 0xffffffe, RZ ;  /* 0x0ffffffe08087810 */ /* 0x004fe40007ffe0ff */
[----:B------:R-:W-:Y:S02]  /*04d0*/  IABS R0, R6 ;  /* 0x0000000600007213 */ /* 0x000fe40000000000 */
[----:B------:R-:W2:Y:S01]  /*04e0*/  F2I.FTZ.U32.TRUNC.NTZ R9, R8 ;  /* 0x0000000800097305 */ /* 0x000ea2000021f000 */
[----:B------:R-:W-:-:S04]  /*04f0*/  LOP3.LUT R6, R6, c[0x0][0x10], RZ, 0x3c, !PT ;  /* 0x0000040006067a12 */ /* 0x000fc800078e3cff */
[----:B------:R-:W-:Y:S01]  /*0500*/  ISETP.GE.AND P0, PT, R6, RZ, PT ;  /* 0x000000ff0600720c */ /* 0x000fe20003f06270 */
[----:B--2---:R-:W-:Y:S02]  /*0510*/  IMAD.MOV R7, RZ, RZ, -R9 ;  /* 0x000000ffff077224 */ /* 0x004fe400078e0a09 */
        /* <DEDUP_REMOVED lines=11> */
[----:B------:R-:W-:Y:S02]  /*05d0*/  IADD3 R7, -R148, 0xbf, R135 ;  /* 0x000000bf94077810 */ /* 0x000fe40007ffe187 */
[----:B------:R-:W-:-:S09]  /*05e0*/  IADD3 R4, R134, 0x7f, RZ ;  /* 0x0000007f86047810 */ /* 0x000fd20007ffe0ff */
[----:B------:R-:W-:-:S05]  /*05f0*/  @P2 IADD3 R2, R2, 0x1, RZ ;  /* 0x0000000102022810 */ /* 0x000fca0007ffe0ff */
[----:B------:R-:W-:Y:S01]  /*0600*/  IMAD.MOV.U32 R0, RZ, RZ, R2 ;  /* 0x000000ffff007224 */ /* 0x000fe200078e0002 */
[----:B------:R-:W-:Y:S02]  /*0610*/  IADD3 R2, R7, c[0x0][0x2e8], R134 ;  /* 0x0000ba0007027a10 */ /* 0x000fe40007ffe086 */
[----:B------:R-:W-:Y:S01]  /*0620*/  SHF.R.S32.HI R7, RZ, 0x1f, R4 ;  /* 0x0000001fff077819 */ /* 0x000fe20000011404 */
[----:B------:R-:W-:Y:S01]  /*0630*/  @!P0 IMAD.MOV R0, RZ, RZ, -R0 ;  /* 0x000000ffff008224 */ /* 0x000fe200078e0a00 */
[----:B------:R-:W-:Y:S02]  /*0640*/  @!P1 LOP3.LUT R0, RZ, c[0x0][0x10], RZ, 0x33, !PT ;  /* 0x00000400ff009a12 */ /* 0x000fe400078e33ff */
[----:B------:R-:W-:Y:S02]  /*0650*/  LEA.HI R7, R7, R4, RZ, 0x7 ;  /* 0x0000000407077211 */ /* 0x000fe400078f38ff */
[----:B------:R-:W-:Y:S01]  /*0660*/  SHF.R.S32.HI R37, RZ, 0x1f, R2 ;  /* 0x0000001fff257819 */ /* 0x000fe20000011402 */
[----:B------:R-:W-:Y:S01]  /*0670*/  IMAD R224, R0, R3, RZ ;  /* 0x0000000300e07224 */ /* 0x000fe200078e02ff */
[----:B------:R-:W-:-:S02]  /*0680*/  SHF.R.S32.HI R7, RZ, 0x7, R7 ;  /* 0x00000007ff077819 */ /* 0x000fc40000011407 */
[----:B------:R-:W-:Y:S01]  /*0690*/  LEA.HI R37, R37, R2, RZ, 0x7 ;  /* 0x0000000225257211 */ /* 0x000fe200078f38ff */
[----:B------:R-:W-:-:S03]  /*06a0*/  IMAD.IADD R0, R0, 0x1, R224 ;  /* 0x0000000100007824 */ /* 0x000fc600078e02e0 */
[----:B------:R-:W-:Y:S02]  /*06b0*/  SHF.R.S32.HI R37, RZ, 0x7, R37 ;  /* 0x00000007ff257819 */ /* 0x000fe40000011425 */
[----:B------:R-:W-:-:S04]  /*06c0*/  IMNMX R0, R7, R0, PT ;  /* 0x0000000007007217 */ /* 0x000fc80003800200 */
[----:B------:R-:W-:-:S04]  /*06d0*/  IMNMX R37, R0, R37, PT ;  /* 0x0000002500257217 */ /* 0x000fc80003800200 */
[----:B------:R-:W-:-:S13]  /*06e0*/  ISETP.GE.AND P0, PT, R224, R37, PT ;  /* 0x00000025e000720c */ /* 0x000fda0003f06270 */
[----:B------:R-:W-:Y:S05]  /*06f0*/  @!P0 BRA `(.L_x_1442) ;  /* 0x0000079000008947 */ /* 0x000fea0003800000 */
[----:B-1----:R-:W-:Y:S01]  /*0700*/  SHF.R.S32.HI R5, RZ, 0x1f, R144 ;  /* 0x0000001fff057819 */ /* 0x002fe20000011490 */
[----:B------:R-:W-:Y:S01]  /*0710*/  IMAD R3, R3, c[0x0][0x210], R232 ;  /* 0x0000840003037a24 */ /* 0x000fe200078e02e8 */
[----:B------:R-:W-:Y:S02]  /*0720*/  BSSY B0, `(.L_x_1443) ;  /* 0x0000017000007945 */ /* 0x000fe40003800000 */
[----:B------:R-:W-:Y:S01]  /*0730*/  LEA.HI R0, R5, R144, RZ, 0x4 ;  /* 0x0000009005007211 */ /* 0x000fe200078f20ff */
[----:B------:R-:W-:-:S03]  /*0740*/  IMAD R10, R3, c[0x0][0x1c0], R10 ;  /* 0x00007000030a7a24 */ /* 0x000fc600078e020a */
[----:B------:R-:W-:Y:S01]  /*0750*/  LOP3.LUT R5, R0, 0xfffffff0, RZ, 0xc0, !PT ;  /* 0xfffffff000057812 */ /* 0x000fe200078ec0ff */
[--C-:B------:R-:W-:Y:S01]  /*0760*/  IMAD R3, R10, c[0x0][0x214], R135.reuse ;  /* 0x000085000a037a24 */ /* 0x100fe200078e0287 */
[----:B------:R-:W-:Y:S01]  /*0770*/  SHF.R.S32.HI R0, RZ, 0x4, R0 ;  /* 0x00000004ff007819 */ /* 0x000fe20000011400 */
[----:B------:R-:W-:Y:S02]  /*0780*/  IMAD.IADD R135, R148, 0x1, -R135 ;  /* 0x0000000194877824 */ /* 0x000fe400078e0a87 */
[----:B------:R-:W-:Y:S02]  /*0790*/  IMAD.IADD R144, R144, 0x1, -R5 ;  /* 0x0000000190907824 */ /* 0x000fe400078e0a05 */
[----:B------:R-:W-:Y:S01]  /*07a0*/  IMAD R7, R3, c[0x0][0x22c], RZ ;  /* 0x00008b0003077a24 */ /* 0x000fe200078e02ff */
[----:B------:R-:W-:Y:S01]  /*07b0*/  ISETP.GE.AND P1, PT, R0, R135, PT ;  /* 0x000000870000720c */ /* 0x000fe20003f26270 */
[----:B------:R-:W-:-:S05]  /*07c0*/  IMAD.SHL.U32 R4, R144, 0x4, RZ ;  /* 0x0000000490047824 */ /* 0x000fca00078e00ff */
[----:B------:R-:W-:-:S05]  /*07d0*/  SHF.R.S32.HI R5, RZ, 0x1f, R4 ;  /* 0x0000001fff057819 */ /* 0x000fca0000011404 */
[----:B------:R-:W-:-:S05]  /*07e0*/  IMAD.WIDE R8, R0, 0x80, R4 ;  /* 0x0000008000087825 */ /* 0x000fca00078e0204 */
[----:B------:R-:W-:-:S04]  /*07f0*/  IADD3 R2, P0, R7, R8, RZ ;  /* 0x0000000807027210 */ /* 0x000fc80007f1e0ff */
[----:B------:R-:W-:Y:S02]  /*0800*/  LEA.HI.X.SX32 R7, R7, R9, 0x1, P0 ;  /* 0x0000000907077211 */ /* 0x000fe400000f0eff */
[----:B------:R-:W-:-:S04]  /*0810*/  LEA R18, P0, R2, c[0x0][0x1d8], 0x2 ;  /* 0x0000760002127a11 */ /* 0x000fc800078010ff */
[----:B------:R-:W-:Y:S02]  /*0820*/  LEA.HI.X R19, R2, c[0x0][0x1dc], R7, 0x2, P0 ;  /* 0x0000770002137a11 */ /* 0x000fe400000f1407 */
[----:B------:R-:W-:Y:S01]  /*0830*/  IADD3 R7, R4, 0x40, RZ ;  /* 0x0000004004077810 */ /* 0x000fe20007ffe0ff */
[----:B------:R-:W-:Y:S05]  /*0840*/  @P1 BRA `(.L_x_1444) ;  /* 0x0000004000001947 */ /* 0x000fea0003800000 */
[----:B------:R-:W-:Y:S02]  /*0850*/  ISETP.GE.AND P1, PT, R4, c[0x0][0x220], PT ;  /* 0x0000880004007a0c */ /* 0x000fe40003f26270 */
[----:B------:R-:W-:-:S11]  /*0860*/  ISETP.GE.AND P0, PT, R7, c[0x0][0x220], PT ;  /* 0x0000880007007a0c */ /* 0x000fd60003f06270 */
[----:B------:R1:W-:Y:S04]  /*0870*/  @!P1 STG.E.128 [R18.64], RZ ;  /* 0x000000ff12009986 */ /* 0x0003e8000c101d0e */
[----:B------:R1:W-:Y:S02]  /*0880*/  @!P0 STG.E.128 [R18.64+0x100], RZ ;  /* 0x000100ff12008986 */ /* 0x0003e4000c101d0e */
.L_x_1444:
[----:B------:R-:W-:Y:S05]  /*0890*/  BSYNC B0 ;  /* 0x0000000000007941 */ /* 0x000fea0003800000 */
.L_x_1443:
[----:B------:R-:W-:Y:S01]  /*08a0*/  IADD3 R16, R0, 0x8, RZ ;  /* 0x0000000800107810 */ /* 0x000fe20007ffe0ff */
[----:B------:R-:W-:Y:S03]  /*08b0*/  BSSY B0, `(.L_x_1445) ;  /* 0x0000007000007945 */ /* 0x000fe60003800000 */
[----:B------:R-:W-:-:S13]  /*08c0*/  ISETP.GE.AND P0, PT, R16, R135, PT ;  /* 0x000000871000720c */ /* 0x000fda0003f06270 */
[----:B------:R-:W-:Y:S05]  /*08d0*/  @P0 BRA `(.L_x_1446) ;  /* 0x0000004000000947 */ /* 0x000fea0003800000 */
[----:B------:R-:W-:Y:S02]  /*08e0*/  ISETP.GE.AND P1, PT, R4, c[0x0][0x220], PT ;  /* 0x0000880004007a0c */ /* 0x000fe40003f26270 */
[----:B------:R-:W-:-:S11]  /*08f0*/  ISETP.GE.AND P0, PT, R7, c[0x0][0x220], PT ;  /* 0x0000880007007a0c */ /* 0x000fd60003f06270 */
[----:B------:R2:W-:Y:S04]  /*0900*/  @!P1 STG.E.128 [R18.64+0x1000], RZ ;  /* 0x001000ff12009986 */ /* 0x0005e8000c101d0e */
[----:B------:R2:W-:Y:S02]  /*0910*/  @!P0 STG.E.128 [R18.64+0x1100], RZ ;  /* 0x001100ff12008986 */ /* 0x0005e4000c101d0e */
.L_x_1446:
[----:B------:R-:W-:Y:S05]  /*0920*/  BSYNC B0 ;  /* 0x0000000000007941 */ /* 0x000fea0003800000 */
.L_x_1445:
        /* <DEDUP_REMOVED lines=8> */
.L_x_1448:
[----:B------:R-:W-:Y:S05]  /*09b0*/  BSYNC B0 ;  /* 0x0000000000007941 */ /* 0x000fea0003800000 */
.L_x_1447:
        /* <DEDUP_REMOVED lines=8> */
.L_x_1450:
[----:B------:R-:W-:Y:S05]  /*0a40*/  BSYNC B0 ;  /* 0x0000000000007941 */ /* 0x000fea0003800000 */
.L_x_1449:
        /* <DEDUP_REMOVED lines=8> */
.L_x_1452:
[----:B------:R-:W-:Y:S05]  /*0ad0*/  BSYNC B0 ;  /* 0x0000000000007941 */ /* 0x000fea0003800000 */
.L_x_1451:
        /* <DEDUP_REMOVED lines=8> */
.L_x_1454:
[----:B------:R-:W-:Y:S05]  /*0b60*/  BSYNC B0 ;  /* 0x0000000000007941 */ /* 0x000fea0003800000 */
.L_x_1453:
        /* <DEDUP_REMOVED lines=8> */
.L_x_1456:
[----:B------:R-:W-:Y:S05]  /*0bf0*/  BSYNC B0 ;  /* 0x0000000000007941 */ /* 0x000fea0003800000 */
.L_x_1455:
        /* <DEDUP_REMOVED lines=8> */
.L_x_1458:
[----:B------:R-:W-:Y:S05]  /*0c80*/  BSYNC B0 ;  /* 0x0000000000007941 */ /* 0x000fea0003800000 */
.L_x_1457:
[----:B------:R-:W-:Y:S02]  /*0c90*/  ISETP.NE.AND P6, PT, R144, RZ, PT ;  /* 0x000000ff9000720c */ /* 0x000fe40003fc5270 */
[----:B------:R-:W-:Y:S02]  /*0ca0*/  SHF.R.S32.HI R5, RZ, 0x1f, R3 ;  /* 0x0000001fff057819 */ /* 0x000fe40000011403 */
[----:B------:R-:W-:Y:S02]  /*0cb0*/  ISETP.GE.OR P0, PT, R0, R135, P6 ;  /* 0x000000870000720c */ /* 0x000fe40003706670 */
[----:B------:R-:W-:-:S02]  /*0cc0*/  IADD3 R3, P1, R3, R0, RZ ;  /* 0x0000000003037210 */ /* 0x000fc40007f3e0ff */
[----:B------:R-:W-:Y:S02]  /*0cd0*/  ISETP.GE.OR P5, PT, R16, R135, P6 ;  /* 0x000000871000720c */ /* 0x000fe400037a6670 */
[----:B------:R-:W-:Y:S02]  /*0ce0*/  LEA.HI.X.SX32 R0, R0, R5, 0x1, P1 ;  /* 0x0000000500007211 */ /* 0x000fe400008f0eff */
[C---:B------:R-:W-:Y:S02]  /*0cf0*/  LEA R4, P1, R3.reuse, c[0x0][0x208], 0x2 ;  /* 0x0000820003047a11 */ /* 0x040fe400078210ff */
[-C--:B------:R-:W-:Y:S02]  /*0d00*/  ISETP.GE.OR P4, PT, R14, R135.reuse, P6 ;  /* 0x000000870e00720c */ /* 0x080fe40003786670 */
[----:B------:R-:W-:Y:S01]  /*0d10*/  LEA.HI.X R5, R3, c[0x0][0x20c], R0, 0x2, P1 ;  /* 0x0000830003057a11 */ /* 0x000fe200008f1400 */
[----:B------:R-:W-:Y:S01]  /*0d20*/  @!P0 IMAD.MOV.U32 R15, RZ, RZ, -0x800000 ;  /* 0xff800000ff0f8424 */ /* 0x000fe200078e00ff */
[----:B------:R-:W-:-:S02]  /*0d30*/  ISETP.GE.OR P3, PT, R12, R135, P6 ;  /* 0x000000870c00720c */ /* 0x000fc40003766670 */
[-C--:B------:R-:W-:Y:S01]  /*0d40*/  ISETP.GE.OR P2, PT, R10, R135.reuse, P6 ;  /* 0x000000870a00720c */ /* 0x080fe20003746670 */
[----:B------:R-:W-:Y:S01]  /*0d50*/  @!P5 IMAD.MOV.U32 R17, RZ, RZ, -0x800000 ;  /* 0xff800000ff11d424 */ /* 0x000fe200078e00ff */
[----:B------:R1:W-:Y:S01]  /*0d60*/  @!P0 STG.E [R4.64], R15 ;  /* 0x0000000f04008986 */ /* 0x0003e2000c10190e */
[-C--:B------:R-:W-:Y:S02]  /*0d70*/  ISETP.GE.OR P1, PT, R8, R135.reuse, P6 ;  /* 0x000000870800720c */ /* 0x080fe40003726670 */
[-C--:B------:R-:W-:Y:S01]  /*0d80*/  ISETP.GE.OR P0, PT, R6, R135.reuse, P6 ;  /* 0x000000870600720c */ /* 0x080fe20003706670 */
[----:B------:R1:W-:Y:S01]  /*0d90*/  @!P5 STG.E [R4.64+0x20], R17 ;  /* 0x000020110400d986 */ /* 0x0003e2000c10190e */
[----:B------:R-:W-:Y:S01]  /*0da0*/  ISETP.GE.OR P6, PT, R2, R135, P6 ;  /* 0x000000870200720c */ /* 0x000fe200037c6670 */
[----:B------:R-:W-:-:S03]  /*0db0*/  @!P4 IMAD.MOV.U32 R13, RZ, RZ, -0x800000 ;  /* 0xff800000ff0dc424 */ /* 0x000fc600078e00ff */
[----:B------:R-:W-:Y:S02]  /*0dc0*/  @!P3 IMAD.MOV.U32 R11, RZ, RZ, -0x800000 ;  /* 0xff800000ff0bb424 */ /* 0x000fe400078e00ff */
[----:B------:R-:W-:Y:S01]  /*0dd0*/  @!P2 IMAD.MOV.U32 R9, RZ, RZ, -0x800000 ;  /* 0xff800000ff09a424 */ /* 0x000fe200078e00ff */
[----:B------:R1:W-:Y:S02]  /*0de0*/  @!P4 STG.E [R4.64+0x40], R13 ;  /* 0x0000400d0400c986 */ /* 0x0003e4000c10190e */
[----:B------:R-:W-:Y:S02]  /*0df0*/  @!P1 IMAD.MOV.U32 R7, RZ, RZ, -0x800000 ;  /* 0xff800000ff079424 */ /* 0x000fe400078e00ff */
[----:B------:R-:W-:Y:S01]  /*0e00*/  @!P0 IMAD.MOV.U32 R3, RZ, RZ, -0x800000 ;  /* 0xff800000ff038424 */ /* 0x000fe200078e00ff */
[----:B------:R1:W-:Y:S04]  /*0e10*/  @!P3 STG.E [R4.64+0x60], R11 ;  /* 0x0000600b0400b986 */ /* 0x0003e8000c10190e */
[----:B------:R1:W-:Y:S04]  /*0e20*/  @!P2 STG.E [R4.64+0x80], R9 ;  /* 0x000080090400a986 */ /* 0x0003e8000c10190e */
[----:B------:R1:W-:Y:S04]  /*0e30*/  @!P1 STG.E [R4.64+0xa0], R7 ;  /* 0x0000a00704009986 */ /* 0x0003e8000c10190e */
[----:B------:R1:W-:Y:S01]  /*0e40*/  @!P0 STG.E [R4.64+0xc0], R3 ;  /* 0x0000c00304008986 */ /* 0x0003e2000c10190e */
[----:B------:R-:W-:Y:S05]  /*0e50*/  @P6 EXIT ;  /* 0x000000000000694d */ /* 0x000fea0003800000 */
[----:B-1----:R-:W-:-:S05]  /*0e60*/  MOV R3, 0xff800000 ;  /* 0xff80000000037802 */ /* 0x002fca0000000f00 */
[----:B------:R-:W-:Y:S01]  /*0e70*/  STG.E [R4.64+0xe0], R3 ;  /* 0x0000e00304007986 */ /* 0x000fe2000c10190e */
[----:B------:R-:W-:Y:S05]  /*0e80*/  EXIT ;  /* 0x000000000000794d */ /* 0x000fea0003800000 */
.L_x_1442:
        /* <DEDUP_REMOVED lines=56> */
[----:B------:R-:W-:Y:S01]  /*1210*/  IMAD.HI.U32 R9, R9, R4, R8 ;  /* 0x0000000409097227 */ /* 0x000fe200078e0008 */
[----:B------:R-:W-:-:S05]  /*1220*/  MOV R4, R2 ;  /* 0x0000000200047202 */ /* 0x000fca0000000f00 */
[----:B------:R-:W-:-:S04]  /*1230*/  IMAD.HI.U32 R2, R9, R4, RZ ;  /* 0x0000000409027227 */ /* 0x000fc800078e00ff */
[----:B------:R-:W-:-:S04]  /*1240*/  IMAD.MOV R5, RZ, RZ, -R2 ;  /* 0x000000ffff057224 */ /* 0x000fc800078e0a02 */
[----:B------:R-:W-:Y:S01]  /*1250*/  IMAD R5, R0, R5, R4 ;  /* 0x0000000500057224 */ /* 0x000fe200078e0204 */
[----:B------:R-:W-:-:S04]  /*1260*/  LOP3.LUT R4, R10, c[0x0][0x1c8], RZ, 0x3c, !PT ;  /* 0x000072000a047a12 */ /* 0x000fc800078e3cff */
[----:B------:R-:W-:-:S13]  /*1270*/  ISETP.GT.U32.AND P1, PT, R0, R5, PT ;  /* 0x000000050000720c */ /* 0x000fda0003f24070 */
[-C--:B------:R-:W-:Y:S02]  /*1280*/  @!P1 IADD3 R5, R5, -R0.reuse, RZ ;  /* 0x8000000005059210 */ /* 0x080fe40007ffe0ff */
[----:B------:R-:W-:Y:S02]  /*1290*/  @!P1 IADD3 R2, R2, 0x1, RZ ;  /* 0x0000000102029810 */ /* 0x000fe40007ffe0ff */
[----:B------:R-:W-:Y:S01]  /*12a0*/  ISETP.GE.U32.AND P2, PT, R5, R0, PT ;  /* 0x000000000500720c */ /* 0x000fe20003f46070 */
[----:B------:R-:W-:Y:S01]  /*12b0*/  IMAD.MOV R0, RZ, RZ, -R3 ;  /* 0x000000ffff007224 */ /* 0x000fe200078e0a03 */
[----:B------:R-:W-:-:S03]  /*12c0*/  ISETP.GE.AND P1, PT, R4, RZ, PT ;  /* 0x000000ff0400720c */ /* 0x000fc60003f26270 */
[----:B------:R-:W-:-:S05]  /*12d0*/  IMAD R7, R0, c[0x0][0x2d0], R7 ;  /* 0x0000b40000077a24 */ /* 0x000fca00078e0207 */
[----:B------:R-:W-:-:S03]  /*12e0*/  SHF.R.S32.HI R3, RZ, 0x1f, R7 ;  /* 0x0000001fff037819 */ /* 0x000fc60000011407 */
[----:B------:R-:W-:Y:S02]  /*12f0*/  @P2 IADD3 R2, R2, 0x1, RZ ;  /* 0x0000000102022810 */ /* 0x000fe40007ffe0ff */
[----:B------:R-:W-:Y:S01]  /*1300*/  ISETP.NE.AND P2, PT, RZ, c[0x0][0x1c8], PT ;  /* 0x00007200ff007a0c */ /* 0x000fe20003f45270 */
[----:B------:R-:W-:Y:S01]  /*1310*/  IMAD R0, R3, c[0x0][0x198], RZ ;  /* 0x0000660003007a24 */ /* 0x000fe200078e02ff */
[----:B------:R-:W-:-:S11]  /*1320*/  @!P1 IADD3 R2, -R2, RZ, RZ ;  /* 0x000000ff02029210 */ /* 0x000fd60007ffe1ff */
[----:B------:R-:W-:Y:S02]  /*1330*/  @!P2 LOP3.LUT R2, RZ, c[0x0][0x1c8], RZ, 0x33, !PT ;  /* 0x00007200ff02aa12 */ /* 0x000fe400078e33ff */
[----:B--2---:R-:W-:Y:S01]  /*1340*/  SHF.R.S32.HI R5, RZ, 0x1f, R28 ;  /* 0x0000001fff057819 */ /* 0x004fe2000001141c */
[----:B------:R-:W-:-:S04]  /*1350*/  IMAD.WIDE.U32 R8, R28, c[0x0][0x180], RZ ;  /* 0x000060001c087a25 */ /* 0x000fc800078e00ff */
[C---:B------:R-:W-:Y:S01]  /*1360*/  IMAD R11, R5.reuse, c[0x0][0x180], RZ ;  /* 0x00006000050b7a24 */ /* 0x040fe200078e02ff */
[----:B------:R-:W-:Y:S01]  /*1370*/  MOV R18, R8 ;  /* 0x0000000800127202 */ /* 0x000fe20000000f00 */
[----:B------:R-:W-:Y:S02]  /*1380*/  IMAD R5, R5, c[0x0][0x188], RZ ;  /* 0x0000620005057a24 */ /* 0x000fe400078e02ff */
[C---:B------:R-:W-:Y:S02]  /*1390*/  IMAD R4, R28.reuse, c[0x0][0x184], R11 ;  /* 0x000061001c047a24 */ /* 0x040fe400078e020b */
[----:B------:R-:W-:Y:S02]  /*13a0*/  IMAD R14, R28, c[0x0][0x18c], R5 ;  /* 0x000063001c0e7a24 */ /* 0x000fe400078e0205 */
[----:B------:R-:W-:Y:S01]  /*13b0*/  IMAD.IADD R19, R9, 0x1, R4 ;  /* 0x0000000109137824 */ /* 0x000fe200078e0204 */
[----:B------:R-:W-:Y:S01]  /*13c0*/  SHF.R.S32.HI R4, RZ, 0x1f, R2 ;  /* 0x0000001fff047819 */ /* 0x000fe20000011402 */
[----:B------:R-:W-:-:S02]  /*13d0*/  IMAD R9, R7, c[0x0][0x19c], R0 ;  /* 0x0000670007097a24 */ /* 0x000fc400078e0200 */
[----:B------:R-:W-:-:S04]  /*13e0*/  IMAD.WIDE.U32 R18, R7, c[0x0][0x198], R18 ;  /* 0x0000660007127a25 */ /* 0x000fc800078e0012 */
[----:B------:R-:W-:Y:S02]  /*13f0*/  IMAD.IADD R19, R19, 0x1, R9 ;  /* 0x0000000113137824 */ /* 0x000fe400078e0209 */
[----:B------:R-:W-:Y:S02]  /*1400*/  IMAD R9, R4, c[0x0][0x1b0], RZ ;  /* 0x00006c0004097a24 */ /* 0x000fe400078e02ff */
[----:B------:R-:W-:-:S04]  /*1410*/  IMAD.WIDE.U32 R28, R28, c[0x0][0x188], RZ ;  /* 0x000062001c1c7a25 */ /* 0x000fc800078e00ff */
[C---:B------:R-:W-:Y:S01]  /*1420*/  IMAD R9, R2.reuse, c[0x0][0x1b4], R9 ;  /* 0x00006d0002097a24 */ /* 0x040fe200078e0209 */
[----:B------:R-:W-:Y:S01]  /*1430*/  IADD3 R14, R29, R14, RZ ;  /* 0x0000000e1d0e7210 */ /* 0x000fe20007ffe0ff */
[----:B------:R-:W-:-:S04]  /*1440*/  IMAD.WIDE.U32 R18, R2, c[0x0][0x1b0], R18 ;  /* 0x00006c0002127a25 */ /* 0x000fc800078e0012 */
[----:B------:R-:W-:Y:S01]  /*1450*/  IMAD.IADD R9, R19, 0x1, R9 ;  /* 0x0000000113097824 */ /* 0x000fe200078e0209 */
[----:B------:R-:W-:Y:S05]  /*1460*/  BRA `(.L_x_1460) ;  /* 0x0000042000007947 */ /* 0x000fea0003800000 */
.L_x_1459:
        /* <DEDUP_REMOVED lines=16> */
.L_x_1461:
[----:B------:R-:W-:Y:S01]  /*1570*/  IABS R4, c[0x0][0x1c8] ;  /* 0x0000720000047a13 */ /* 0x000fe20000000000 */
[----:B------:R-:W-:Y:S01]  /*1580*/  IMAD.MOV.U32 R6, RZ, RZ, RZ ;  /* 0x000000ffff067224 */ /* 0x000fe200078e00ff */
[----:B------:R-:W-:Y:S02]  /*1590*/  @P4 IADD3 R14, R5, R14, RZ ;  /* 0x0000000e050e4210 */ /* 0x000fe40007ffe0ff */
[----:B------:R-:W1:Y:S03]  /*15a0*/  I2F.RP R11, R4 ;  /* 0x00000004000b7306 */ /* 0x000e660000209400 */
[----:B------:R-:W-:-:S04]  /*15b0*/  @P4 IMAD.WIDE.U32 R28, R14, c[0x0][0x1a0], RZ ;  /* 0x000068000e1c4a25 */ /* 0x000fc800078e00ff */
[----:B------:R-:W-:Y:S01]  /*15c0*/  @P4 IMAD R14, R14, c[0x0][0x1a4], R29 ;  /* 0x000069000e0e4a24 */ /* 0x000fe200078e021d */
[----:B-1----:R-:W1:Y:S02]  /*15d0*/  MUFU.RCP R7, R11 ;  /* 0x0000000b00077308 */ /* 0x002e640000001000 */
[----:B-1----:R-:W-:-:S06]  /*15e0*/  IADD3 R7, R7, 0xffffffe, RZ ;  /* 0x0ffffffe07077810 */ /* 0x002fcc0007ffe0ff */
[----:B------:R-:W1:Y:S02]  /*15f0*/  F2I.FTZ.U32.TRUNC.NTZ R7, R7 ;  /* 0x0000000700077305 */ /* 0x000e64000021f000 */
[----:B-1----:R-:W-:-:S04]  /*1600*/  IMAD.MOV R2, RZ, RZ, -R7 ;  /* 0x000000ffff027224 */ /* 0x002fc800078e0a07 */
[----:B------:R-:W-:Y:S01]  /*1610*/  IMAD R3, R2, R4, RZ ;  /* 0x0000000402037224 */ /* 0x000fe200078e02ff */
[----:B------:R-:W-:-:S03]  /*1620*/  IABS R2, R10 ;  /* 0x0000000a00027213 */ /* 0x000fc60000000000 */
[----:B------:R-:W-:Y:S01]  /*1630*/  IMAD.HI.U32 R3, R7, R3, R6 ;  /* 0x0000000307037227 */ /* 0x000fe200078e0006 */
[----:B------:R-:W-:Y:S02]  /*1640*/  MOV R6, R2 ;  /* 0x0000000200067202 */ /* 0x000fe40000000f00 */
[----:B------:R-:W-:-:S03]  /*1650*/  LEA R7, R37, 0xffffff80, 0x7 ;  /* 0xffffff8025077811 */ /* 0x000fc600078e38ff */
[----:B------:R-:W-:-:S04]  /*1660*/  IMAD.HI.U32 R2, R3, R6, RZ ;  /* 0x0000000603027227 */ /* 0x000fc800078e00ff */
[----:B------:R-:W-:Y:S02]  /*1670*/  IMAD.MOV R3, RZ, RZ, -R2 ;  /* 0x000000ffff037224 */ /* 0x000fe400078e0a02 */
[----:B------:R-:W-:-:S04]  /*1680*/  IMAD.WIDE.U32 R8, R7, c[0x0][0x198], R8 ;  /* 0x0000660007087a25 */ /* 0x000fc800078e0008 */
[----:B------:R-:W-:Y:S01]  /*1690*/  IMAD R3, R4, R3, R6 ;  /* 0x0000000304037224 */ /* 0x000fe200078e0206 */
[----:B------:R-:W-:-:S04]  /*16a0*/  MOV R18, R8 ;  /* 0x0000000800127202 */ /* 0x000fc80000000f00 */
[----:B------:R-:W-:-:S13]  /*16b0*/  ISETP.GT.U32.AND P1, PT, R4, R3, PT ;  /* 0x000000030400720c */ /* 0x000fda0003f24070 */
[-C--:B------:R-:W-:Y:S02]  /*16c0*/  @!P1 IADD3 R3, R3, -R4.reuse, RZ ;  /* 0x8000000403039210 */ /* 0x080fe40007ffe0ff */
[----:B------:R-:W-:Y:S02]  /*16d0*/  @!P1 IADD3 R2, R2, 0x1, RZ ;  /* 0x0000000102029810 */ /* 0x000fe40007ffe0ff */
[----:B------:R-:W-:Y:S02]  /*16e0*/  ISETP.GE.U32.AND P3, PT, R3, R4, PT ;  /* 0x000000040300720c */ /* 0x000fe40003f66070 */
[----:B------:R-:W-:Y:S02]  /*16f0*/  LOP3.LUT R3, R10, c[0x0][0x1c8], RZ, 0x3c, !PT ;  /* 0x000072000a037a12 */ /* 0x000fe400078e3cff */
[----:B------:R-:W-:Y:S02]  /*1700*/  ISETP.NE.AND P1, PT, RZ, c[0x0][0x1c8], PT ;  /* 0x00007200ff007a0c */ /* 0x000fe40003f25270 */
[----:B------:R-:W-:-:S02]  /*1710*/  ISETP.GE.AND P2, PT, R3, RZ, PT ;  /* 0x000000ff0300720c */ /* 0x000fc40003f46270 */
[----:B------:R-:W-:-:S05]  /*1720*/  SHF.R.S32.HI R3, RZ, 0x1f, R7 ;  /* 0x0000001fff037819 */ /* 0x000fca0000011407 */
[----:B------:R-:W-:Y:S01]  /*1730*/  @P3 IADD3 R2, R2, 0x1, RZ ;  /* 0x0000000102023810 */ /* 0x000fe20007ffe0ff */
[----:B------:R-:W-:-:S04]  /*1740*/  IMAD R4, R3, c[0x0][0x198], RZ ;  /* 0x0000660003047a24 */ /* 0x000fc800078e02ff */
[----:B------:R-:W-:Y:S02]  /*1750*/  IMAD R11, R7, c[0x0][0x19c], R4 ;  /* 0x00006700070b7a24 */ /* 0x000fe400078e0204 */
        /* <DEDUP_REMOVED lines=19> */
.L_x_1460:
[----:B------:R-:W-:Y:S01]  /*1890*/  ISETP.NE.AND P1, PT, R15, -0x1, PT ;  /* 0xffffffff0f00780c */ /* 0x000fe20003f25270 */
[----:B------:R-:W-:Y:S01]  /*18a0*/  IMAD.IADD R223, R148, 0x1, -R135 ;  /* 0x0000000194df7824 */ /* 0x000fe200078e0a87 */
[----:B------:R-:W-:Y:S01]  /*18b0*/  SHF.R.S32.HI R5, RZ, 0x1f, R144 ;  /* 0x0000001fff057819 */ /* 0x000fe20000011490 */
[----:B------:R-:W-:Y:S03]  /*18c0*/  BSSY B0, `(.L_x_1462) ;  /* 0x000005f000007945 */ /* 0x000fe60003800000 */
[CC--:B------:R-:W-:Y:S02]  /*18d0*/  LEA.HI R13, R5.reuse, R144.reuse, RZ, 0x3 ;  /* 0x00000090050d7211 */ /* 0x0c0fe400078f18ff */
[----:B------:R-:W-:Y:S02]  /*18e0*/  LEA.HI R6, R5, R144, RZ, 0x4 ;  /* 0x0000009005067211 */ /* 0x000fe400078f20ff */
[----:B------:R-:W-:-:S02]  /*18f0*/  SHF.R.S32.HI R20, RZ, 0x3, R13 ;  /* 0x00000003ff147819 */ /* 0x000fc4000001140d */
[----:B------:R-:W-:Y:S01]  /*1900*/  LOP3.LUT R13, R13, 0xfffffff8, RZ, 0xc0, !PT ;  /* 0xfffffff80d0d7812 */ /* 0x000fe200078ec0ff */
[C---:B------:R-:W-:Y:S01]  /*1910*/  @P1 IMAD.WIDE.U32 R16, R15.reuse, c[0x0][0x190], RZ ;  /* 0x000064000f101a25 */ /* 0x040fe200078e00ff */
[----:B------:R-:W-:Y:S02]  /*1920*/  @!P1 SHF.R.S32.HI R11, RZ, 0x1f, R232 ;  /* 0x0000001fff0b9819 */ /* 0x000fe400000114e8 */
[----:B------:R-:W-:Y:S01]  /*1930*/  SHF.L.U32 R24, R20, 0x6, RZ ;  /* 0x0000000614187819 */ /* 0x000fe200000006ff */
[----:B------:R-:W-:Y:S01]  /*1940*/  @P1 IMAD R15, R15, c[0x0][0x194], R17 ;  /* 0x000065000f0f1a24 */ /* 0x000fe200078e0211 */
[----:B------:R-:W-:Y:S01]  /*1950*/  SHF.R.S32.HI R21, RZ, 0x1f, R20 ;  /* 0x0000001fff157819 */ /* 0x000fe20000011414 */
[----:B------:R-:W-:Y:S01]  /*1960*/  @!P1 IMAD R11, R11, c[0x0][0x178], RZ ;  /* 0x00005e000b0b9a24 */ /* 0x000fe200078e02ff */
[----:B------:R-:W-:Y:S01]  /*1970*/  LOP3.LUT R24, R24, 0x1c0, RZ, 0xc0, !PT ;  /* 0x000001c018187812 */ /* 0x000fe200078ec0ff */
[----:B------:R-:W-:Y:S01]  /*1980*/  @P1 IMAD.MOV.U32 R8, RZ, RZ, R16 ;  /* 0x000000ffff081224 */ /* 0x000fe200078e0010 */
[----:B------:R-:W-:Y:S01]  /*1990*/  LEA.HI R146, R5, R144, RZ, 0x5 ;  /* 0x0000009005927211 */ /* 0x000fe200078f28ff */
[----:B------:R-:W-:-:S03]  /*19a0*/  @!P1 IMAD.WIDE.U32 R16, R232, c[0x0][0x178], RZ ;  /* 0x00005e00e8109a25 */ /* 0x000fc600078e00ff */
[----:B------:R-:W-:Y:S01]  /*19b0*/  LOP3.LUT R25, R146, 0xffffffe0, RZ, 0xc0, !PT ;  /* 0xffffffe092197812 */ /* 0x000fe200078ec0ff */
[----:B-----5:R-:W-:Y:S01]  /*19c0*/  @!P1 IMAD R0, R232, c[0x0][0x17c], R11 ;  /* 0x00005f00e8009a24 */ /* 0x020fe200078e020b */
[----:B------:R-:W-:Y:S01]  /*19d0*/  LOP3.LUT R11, R6, 0xfffffff0, RZ, 0xc0, !PT ;  /* 0xfffffff0060b7812 */ /* 0x000fe200078ec0ff */
[----:B------:R-:W-:Y:S01]  /*19e0*/  @!P1 IMAD.MOV.U32 R8, RZ, RZ, R16 ;  /* 0x000000ffff089224 */ /* 0x000fe200078e0010 */
[----:B------:R-:W-:Y:S01]  /*19f0*/  SHF.R.S32.HI R6, RZ, 0x4, R6 ;  /* 0x00000004ff067819 */ /* 0x000fe20000011406 */
[----:B------:R-:W-:Y:S01]  /*1a00*/  @!P1 IMAD.IADD R15, R17, 0x1, R0 ;  /* 0x00000001110f9824 */ /* 0x000fe200078e0200 */
[----:B------:R-:W-:Y:S01]  /*1a10*/  SHF.R.S32.HI R146, RZ, 0x5, R146 ;  /* 0x00000005ff927819 */ /* 0x000fe20000011492 */
[C---:B------:R-:W-:Y:S01]  /*1a20*/  IMAD.IADD R0, R144.reuse, 0x1, -R13 ;  /* 0x0000000190007824 */ /* 0x040fe200078e0a0d */
[----:B------:R-:W-:Y:S01]  /*1a30*/  LEA.HI R13, R5, R144, RZ, 0x6 ;  /* 0x00000090050d7211 */ /* 0x000fe200078f30ff */
[----:B------:R-:W-:Y:S01]  /*1a40*/  IMAD.IADD R12, R144, 0x1, -R11 ;  /* 0x00000001900c7824 */ /* 0x000fe200078e0a0b */
[----:B------:R-:W-:Y:S01]  /*1a50*/  SHF.R.U32.HI R11, RZ, 0x3, R24 ;  /* 0x00000003ff0b7819 */ /* 0x000fe20000011618 */
[----:B------:R-:W-:-:S02]  /*1a60*/  IMAD.SHL.U32 R231, R0, 0x8, RZ ;  /* 0x0000000800e77824 */ /* 0x000fc400078e00ff */
[----:B------:R-:W-:Y:S01]  /*1a70*/  IMAD.MOV.U32 R5, RZ, RZ, 0x20 ;  /* 0x00000020ff057424 */ /* 0x000fe200078e00ff */
[----:B------:R-:W-:Y:S01]  /*1a80*/  SHF.R.S32.HI R17, RZ, 0x1f, R12 ;  /* 0x0000001fff117819 */ /* 0x000fe2000001140c */
[----:B------:R-:W-:Y:S01]  /*1a90*/  IMAD.WIDE R26, R27, 0x40, R20 ;  /* 0x000000401b1a7825 */ /* 0x000fe200078e0214 */
[C---:B------:R-:W-:Y:S02]  /*1aa0*/  IADD3 R28, P2, R231.reuse, R28, RZ ;  /* 0x0000001ce71c7210 */ /* 0x040fe40007f5e0ff */
[----:B------:R-:W-:Y:S01]  /*1ab0*/  SHF.R.S32.HI R22, RZ, 0x1f, R231 ;  /* 0x0000001fff167819 */ /* 0x000fe200000114e7 */
[----:B------:R-:W-:Y:S01]  /*1ac0*/  IMAD.IADD R25, R144, 0x1, -R25 ;  /* 0x0000000190197824 */ /* 0x000fe200078e0a19 */
[C---:B------:R-:W-:Y:S02]  /*1ad0*/  IADD3 R18, P3, R231.reuse, R18, RZ ;  /* 0x00000012e7127210 */ /* 0x040fe40007f7e0ff */
[----:B------:R-:W-:Y:S01]  /*1ae0*/  IADD3 R8, P1, R231, R8, RZ ;  /* 0x00000008e7087210 */ /* 0x000fe20007f3e0ff */
[----:B------:R-:W-:Y:S01]  /*1af0*/  IMAD.X R29, R22, 0x1, R14, P2 ;  /* 0x00000001161d7824 */ /* 0x000fe200010e060e */
[----:B------:R-:W-:-:S02]  /*1b00*/  LEA.HI R14, R17, R12, RZ, 0x3 ;  /* 0x0000000c110e7211 */ /* 0x000fc400078f18ff */
[C---:B------:R-:W-:Y:S01]  /*1b10*/  IADD3.X R19, R22.reuse, R9, RZ, P3, !PT ;  /* 0x0000000916137210 */ /* 0x040fe20001ffe4ff */
[----:B------:R-:W-:Y:S01]  /*1b20*/  IMAD.X R9, R22, 0x1, R15, P1 ;  /* 0x0000000116097824 */ /* 0x000fe200008e060f */
[----:B------:R-:W-:Y:S01]  /*1b30*/  LOP3.LUT R16, R24, 0x38, R231, 0xf8, !PT ;  /* 0x0000003818107812 */ /* 0x000fe200078ef8e7 */
[----:B------:R-:W-:Y:S01]  /*1b40*/  IMAD.SHL.U32 R15, R13, 0x8, RZ ;  /* 0x000000080d0f7824 */ /* 0x000fe200078e00ff */
[----:B------:R-:W-:Y:S01]  /*1b50*/  LOP3.LUT R13, R14, 0xfffffff8, RZ, 0xc0, !PT ;  /* 0xfffffff80e0d7812 */ /* 0x000fe200078ec0ff */
[----:B------:R-:W-:Y:S01]  /*1b60*/  IMAD.WIDE.U32 R28, R2, c[0x0][0x1b8], R28 ;  /* 0x00006e00021c7a25 */ /* 0x000fe200078e001c */
[----:B------:R-:W-:Y:S02]  /*1b70*/  IADD3 R42, P1, R20, R7, RZ ;  /* 0x00000007142a7210 */ /* 0x000fe40007f3e0ff */
[----:B------:R-:W-:Y:S01]  /*1b80*/  LOP3.LUT R16, R16, R11, RZ, 0x3c, !PT ;  /* 0x0000000b10107212 */ /* 0x000fe200078e3cff */
[----:B------:R-:W-:Y:S01]  /*1b90*/  IMAD.IADD R12, R12, 0x1, -R13 ;  /* 0x000000010c0c7824 */ /* 0x000fe200078e0a0d */
[C---:B------:R-:W-:Y:S01]  /*1ba0*/  IADD3.X R3, R21.reuse, R3, RZ, P1, !PT ;  /* 0x0000000315037210 */ /* 0x040fe20000ffe4ff */
[----:B------:R-:W-:Y:S01]  /*1bb0*/  IMAD R11, R4, c[0x0][0x1b8], RZ ;  /* 0x00006e00040b7a24 */ /* 0x000fe200078e02ff */
[----:B------:R-:W-:Y:S01]  /*1bc0*/  SHF.R.S32.HI R4, RZ, 0x1f, R10 ;  /* 0x0000001fff047819 */ /* 0x000fe2000001140a */
[----:B------:R-:W-:Y:S01]  /*1bd0*/  IMAD R7, R21, c[0x0][0x198], RZ ;  /* 0x0000660015077a24 */ /* 0x000fe200078e02ff */
[----:B------:R-:W-:Y:S01]  /*1be0*/  R2P PR, R12, 0x6 ;  /* 0x000000060c007804 */ /* 0x000fe20000000000 */
[----:B------:R-:W-:Y:S01]  /*1bf0*/  IMAD R11, R2, c[0x0][0x1bc], R11 ;  /* 0x00006f00020b7a24 */ /* 0x000fe200078e020b */
[----:B------:R-:W-:Y:S01]  /*1c00*/  ISETP.GE.AND P3, PT, R20, R223, PT ;  /* 0x000000df1400720c */ /* 0x000fe20003f66270 */
[----:B------:R-:W-:Y:S01]  /*1c10*/  IMAD R17, R4, c[0x0][0x1a8], RZ ;  /* 0x00006a0004117a24 */ /* 0x000fe200078e02ff */
[----:B------:R-:W-:Y:S01]  /*1c20*/  LOP3.LUT R230, R16, 0xfffffe00, R15, 0xf8, !PT ;  /* 0xfffffe0010e67812 */ /* 0x000fe200078ef80f */
[C---:B------:R-:W-:Y:S01]  /*1c30*/  IMAD R7, R20.reuse, c[0x0][0x19c], R7 ;  /* 0x0000670014077a24 */ /* 0x040fe200078e0207 */
[----:B------:R-:W-:Y:S01]  /*1c40*/  IADD3 R40, R231, 0x40, RZ ;  /* 0x00000040e7287810 */ /* 0x000fe20007ffe0ff */
[----:B------:R-:W-:Y:S01]  /*1c50*/  IMAD.WIDE.U32 R18, R20, c[0x0][0x198], R18 ;  /* 0x0000660014127a25 */ /* 0x000fe200078e0012 */
[----:B------:R-:W-:-:S02]  /*1c60*/  SHF.L.U32 R230, R230, 0x1, RZ ;  /* 0x00000001e6e67819 */ /* 0x000fc400000006ff */
[----:B------:R-:W-:Y:S01]  /*1c70*/  SEL R5, R5, 0xffffffe0, !P2 ;  /* 0xffffffe005057807 */ /* 0x000fe20005000000 */
[----:B------:R-:W-:Y:S02]  /*1c80*/  IMAD R3, R3, c[0x0][0x1a0], RZ ;  /* 0x0000680003037a24 */ /* 0x000fe400078e02ff */
[----:B------:R-:W-:Y:S02]  /*1c90*/  IMAD.IADD R29, R29, 0x1, R11 ;  /* 0x000000011d1d7824 */ /* 0x000fe400078e020b */
[----:B------:R-:W-:Y:S02]  /*1ca0*/  IMAD R17, R10, c[0x0][0x1ac], R17 ;  /* 0x00006b000a117a24 */ /* 0x000fe400078e0211 */
[----:B------:R-:W-:Y:S01]  /*1cb0*/  IMAD.IADD R133, R19, 0x1, R7 ;  /* 0x0000000113857824 */ /* 0x000fe200078e0207 */
[----:B------:R-:W-:Y:S01]  /*1cc0*/  MOV R7, 0x10 ;  /* 0x0000001000077802 */ /* 0x000fe20000000f00 */
[----:B------:R-:W-:Y:S02]  /*1cd0*/  IMAD R3, R42, c[0x0][0x1a4], R3 ;  /* 0x000069002a037a24 */ /* 0x000fe400078e0203 */
[----:B------:R-:W-:Y:S01]  /*1ce0*/  IMAD.WIDE.U32 R10, R10, c[0x0][0x1a8], R8 ;  /* 0x00006a000a0a7a25 */ /* 0x000fe200078e0008 */
[----:B------:R-:W-:-:S03]  /*1cf0*/  SEL R7, R7, 0xfffffff0, !P1 ;  /* 0xfffffff007077807 */ /* 0x000fc60004800000 */
[----:B------:R-:W-:-:S04]  /*1d00*/  IMAD.WIDE.U32 R42, R42, c[0x0][0x1a0], R28 ;  /* 0x000068002a2a7a25 */ /* 0x000fc800078e001c */
[----:B------:R-:W-:Y:S02]  /*1d10*/  IMAD.MOV.U32 R2, RZ, RZ, R18 ;  /* 0x000000ffff027224 */ /* 0x000fe400078e0012 */
[----:B------:R-:W-:Y:S02]  /*1d20*/  IMAD.IADD R17, R11, 0x1, R17 ;  /* 0x000000010b117824 */ /* 0x000fe400078e0211 */
[----:B------:R-:W-:Y:S01]  /*1d30*/  IMAD.IADD R36, R43, 0x1, R3 ;  /* 0x000000012b247824 */ /* 0x000fe200078e0203 */
[----:B------:R-:W-:Y:S05]  /*1d40*/  @P3 BRA `(.L_x_1463) ;  /* 0x0000016000003947 */ /* 0x000fea0003800000 */
[----:B------:R-:W-:Y:S01]  /*1d50*/  ISETP.GE.AND P3, PT, R231, c[0x0][0x220], PT ;  /* 0x00008800e7007a0c */ /* 0x000fe20003f66270 */
[----:B------:R-:W-:Y:S01]  /*1d60*/  IMAD R3, R27, c[0x0][0x190], RZ ;  /* 0x000064001b037a24 */ /* 0x000fe200078e02ff */
[----:B------:R-:W-:Y:S01]  /*1d70*/  ISETP.GE.AND P2, PT, R40, c[0x0][0x220], PT ;  /* 0x0000880028007a0c */ /* 0x000fe20003f46270 */
[----:B------:R-:W-:Y:S02]  /*1d80*/  IMAD.MOV.U32 R16, RZ, RZ, R10 ;  /* 0x000000ffff107224 */ /* 0x000fe400078e000a */
[----:B------:R-:W-:-:S02]  /*1d90*/  IMAD R3, R26, c[0x0][0x194], R3 ;  /* 0x000065001a037a24 */ /* 0x000fc400078e0203 */
        /* <DEDUP_REMOVED lines=17> */
.L_x_1463:
[----:B------:R-:W-:Y:S05]  /*1eb0*/  BSYNC B0 ;  /* 0x0000000000007941 */ /* 0x000fea0003800000 */
.L_x_1462:
[----:B------:R-:W-:Y:S01]  /*1ec0*/  IADD3 R23, R20, 0x10, RZ ;  /* 0x0000001014177810 */ /* 0x000fe20007ffe0ff */
        /* <DEDUP_REMOVED lines=12> */
[----:B-1----:R-:W-:Y:S01]  /*1f90*/  @!P2 LEA R18, P3, R8, c[0x0][0x160], 0x1 ;  /* 0x000058000812aa11 */ /* 0x002fe200078608ff */
        /* <DEDUP_REMOVED lines=15> */
.L_x_1465:
[----:B------:R-:W-:Y:S05]  /*2090*/  BSYNC B0 ;  /* 0x0000000000007941 */ /* 0x000fea0003800000 */
.L_x_1464:
[----:B------:R-:W-:Y:S01]  /*20a0*/  IADD3 R9, R20, 0x20, RZ ;  /* 0x0000002014097810 */ /* 0x000fe20007ffe0ff */
[----:B------:R-:W-:Y:S03]  /*20b0*/  BSSY B0, `(.L_x_1466) ;  /* 0x000001c000007945 */ /* 0x000fe60003800000 */
[----:B------:R-:W-:-:S13]  /*20c0*/  ISETP.GE.AND P1, PT, R9, R223, PT ;  /* 0x000000df0900720c */ /* 0x000fda0003f26270 */
[----:B------:R-:W-:Y:S05]  /*20d0*/  @P1 BRA `(.L_x_1467) ;  /* 0x0000019000001947 */ /* 0x000fea0003800000 */
[----:B------:R-:W-:Y:S01]  /*20e0*/  IADD3 R4, P1, R26, 0x20, RZ ;  /* 0x000000201a047810 */ /* 0x000fe20007f3e0ff */
[----:B-1----:R-:W-:Y:S01]  /*20f0*/  IMAD.MOV.U32 R18, RZ, RZ, R10 ;  /* 0x000000ffff127224 */ /* 0x002fe200078e000a */
        /* <DEDUP_REMOVED lines=23> */
.L_x_1467:
[----:B------:R-:W-:Y:S05]  /*2270*/  BSYNC B0 ;  /* 0x0000000000007941 */ /* 0x000fea0003800000 */
.L_x_1466:
[----:B-1----:R-:W-:Y:S01]  /*2280*/  IADD3 R19, R20, 0x30, RZ ;  /* 0x0000003014137810 */ /* 0x002fe20007ffe0ff */
        /* <DEDUP_REMOVED lines=27> */
.L_x_1469:
[----:B------:R-:W-:Y:S05]  /*2440*/  BSYNC B0 ;  /* 0x0000000000007941 */ /* 0x000fea0003800000 */
.L_x_1468:
        /* <DEDUP_REMOVED lines=23> */
.L_x_1471:
[----:B------:R-:W-:Y:S05]  /*25c0*/  BSYNC B0 ;  /* 0x0000000000007941 */ /* 0x000fea0003800000 */
.L_x_1470:
[----:B------:R-:W-:Y:S01]  /*25d0*/  ISETP.GE.AND P1, PT, R23, R8, PT ;  /* 0x000000081700720c */ /* 0x000fe20003f26270 */
[----:B------:R-:W-:Y:S01]  /*25e0*/  IMAD.MOV.U32 R4, RZ, RZ, c[0x0][0x198] ;  /* 0x00006600ff047624 */ /* 0x000fe200078e00ff */
[----:B------:R-:W-:Y:S03]  /*25f0*/  BSSY B0, `(.L_x_1472) ;  /* 0x0000017000007945 */ /* 0x000fe60003800000 */
[C---:B------:R-:W-:Y:S01]  /*2600*/  IMAD.SHL.U32 R226, R4.reuse, 0x10, RZ ;  /* 0x0000001004e27824 */ /* 0x040fe200078e00ff */
[----:B------:R-:W-:-:S07]  /*2610*/  SHF.L.U64.HI R225, R4, R227, c[0x0][0x19c] ;  /* 0x0000670004e17619 */ /* 0x000fce00000102e3 */
[----:B------:R-:W-:Y:S05]  /*2620*/  @P1 BRA `(.L_x_1473) ;  /* 0x0000013000001947 */ /* 0x000fea0003800000 */
[----:B------:R-:W-:Y:S02]  /*2630*/  ISETP.GE.AND P2, PT, R231, c[0x0][0x220], PT ;  /* 0x00008800e7007a0c */ /* 0x000fe40003f46270 */
[----:B--2---:R-:W-:Y:S02]  /*2640*/  IADD3 R11, P3, R226, R2, RZ ;  /* 0x00000002e20b7210 */ /* 0x004fe40007f7e0ff */
[----:B------:R-:W-:-:S03]  /*2650*/  ISETP.GE.AND P1, PT, R40, c[0x0][0x220], PT ;  /* 0x0000880028007a0c */ /* 0x000fc60003f26270 */
[----:B------:R-:W-:-:S06]  /*2660*/  IMAD.X R10, R225, 0x1, R133, P3 ;  /* 0x00000001e10a7824 */ /* 0x000fcc00018e0685 */
[C---:B-1----:R-:W-:Y:S01]  /*2670*/  @!P2 LEA R16, P3, R11.reuse, c[0x0][0x168], 0x1 ;  /* 0x00005a000b10aa11 */ /* 0x042fe200078608ff */
        /* <DEDUP_REMOVED lines=14> */
.L_x_1473:
[----:B------:R-:W-:Y:S05]  /*2760*/  BSYNC B0 ;  /* 0x0000000000007941 */ /* 0x000fea0003800000 */
.L_x_1472:
[----:B------:R-:W-:Y:S01]  /*2770*/  ISETP.GE.AND P1, PT, R9, R8, PT ;  /* 0x000000080900720c */ /* 0x000fe20003f26270 */
[----:B------:R-:W-:-:S12]  /*2780*/  BSSY B0, `(.L_x_1474) ;  /* 0x0000016000007945 */ /* 0x000fd80003800000 */
[----:B------:R-:W-:Y:S05]  /*2790*/  @P1 BRA `(.L_x_1475) ;  /* 0x0000014000001947 */ /* 0x000fea0003800000 */
[----:B------:R-:W-:Y:S01]  /*27a0*/  ISETP.GE.AND P2, PT, R231, c[0x0][0x220], PT ;  /* 0x00008800e7007a0c */ /* 0x000fe20003f46270 */
[----:B--2---:R-:W-:Y:S01]  /*27b0*/  IMAD.MOV.U32 R10, RZ, RZ, c[0x0][0x19c] ;  /* 0x00006700ff0a7624 */ /* 0x004fe200078e00ff */
[----:B------:R-:W-:Y:S02]  /*27c0*/  LEA R11, P3, R4, R2, 0x5 ;  /* 0x00000002040b7211 */ /* 0x000fe400078628ff */
[----:B------:R-:W-:Y:S02]  /*27d0*/  ISETP.GE.AND P1, PT, R40, c[0x0][0x220], PT ;  /* 0x0000880028007a0c */ /* 0x000fe40003f26270 */
[----:B------:R-:W-:-:S07]  /*27e0*/  LEA.HI.X R10, R4, R133, R10, 0x5, P3 ;  /* 0x00000085040a7211 */ /* 0x000fce00018f2c0a */
        /* <DEDUP_REMOVED lines=15> */
.L_x_1475:
[----:B------:R-:W-:Y:S05]  /*28e0*/  BSYNC B0 ;  /* 0x0000000000007941 */ /* 0x000fea0003800000 */
.L_x_1474:
[----:B------:R-:W-:Y:S01]  /*28f0*/  ISETP.GE.AND P1, PT, R19, R8, PT ;  /* 0x000000081300720c */ /* 0x000fe20003f26270 */
[----:B------:R-:W-:-:S12]  /*2900*/  BSSY B0, `(.L_x_1476) ;  /* 0x0000018000007945 */ /* 0x000fd80003800000 */
[----:B------:R-:W-:Y:S05]  /*2910*/  @P1 BRA `(.L_x_1477) ;  /* 0x0000016000001947 */ /* 0x000fea0003800000 */
[----:B------:R-:W-:Y:S01]  /*2920*/  ISETP.GE.AND P2, PT, R231, c[0x0][0x220], PT ;  /* 0x00008800e7007a0c */ /* 0x000fe20003f46270 */
[----:B------:R-:W-:Y:S01]  /*2930*/  IMAD.MOV.U32 R132, RZ, RZ, R2 ;  /* 0x000000ffff847224 */ /* 0x000fe200078e0002 */
[----:B------:R-:W-:Y:S01]  /*2940*/  ULDC UR4, c[0x0][0x19c] ;  /* 0x0000670000047ab9 */ /* 0x000fe20000000800 */
[----:B------:R-:W-:Y:S01]  /*2950*/  ISETP.GE.AND P1, PT, R40, c[0x0][0x220], PT ;  /* 0x0000880028007a0c */ /* 0x000fe20003f26270 */
[----:B------:R-:W-:Y:S01]  /*2960*/  UIMAD UR4, UR4, 0x30, URZ ;  /* 0x00000030040478a4 */ /* 0x000fe2000f8e023f */
[----:B------:R-:W-:-:S05]  /*2970*/  IMAD.WIDE.U32 R26, R4, 0x30, R132 ;  /* 0x00000030041a7825 */ /* 0x000fca00078e0084 */
[----:B--2---:R-:W-:-:S03]  /*2980*/  IADD3 R10, R27, UR4, RZ ;  /* 0x000000041b0a7c10 */ /* 0x004fc6000fffe0ff */
        /* <DEDUP_REMOVED lines=15> */
.L_x_1477:
[----:B------:R-:W-:Y:S05]  /*2a80*/  BSYNC B0 ;  /* 0x0000000000007941 */ /* 0x000fea0003800000 */
.L_x_1476:
[----:B-1----:R-:W-:Y:S01]  /*2a90*/  IADD3 R17, R20, 0x40, RZ ;  /* 0x0000004014117810 */ /* 0x002fe20007ffe0ff */
[----:B------:R-:W-:Y:S03]  /*2aa0*/  BSSY B0, `(.L_x_1478) ;  /* 0x0000017000007945 */ /* 0x000fe60003800000 */
[----:B------:R-:W-:-:S13]  /*2ab0*/  ISETP.GE.AND P1, PT, R17, R8, PT ;  /* 0x000000081100720c */ /* 0x000fda0003f26270 */
[----:B------:R-:W-:Y:S05]  /*2ac0*/  @P1 BRA `(.L_x_1479) ;  /* 0x0000014000001947 */ /* 0x000fea0003800000 */
[----:B------:R-:W-:Y:S01]  /*2ad0*/  ISETP.GE.AND P2, PT, R231, c[0x0][0x220], PT ;  /* 0x00008800e7007a0c */ /* 0x000fe20003f46270 */
[----:B--2---:R-:W-:Y:S01]  /*2ae0*/  IMAD.MOV.U32 R10, RZ, RZ, c[0x0][0x19c] ;  /* 0x00006700ff0a7624 */ /* 0x004fe200078e00ff */
        /* <DEDUP_REMOVED lines=18> */
.L_x_1479:
[----:B------:R-:W-:Y:S05]  /*2c10*/  BSYNC B0 ;  /* 0x0000000000007941 */ /* 0x000fea0003800000 */
.L_x_1478:
[----:B------:R-:W-:Y:S01]  /*2c20*/  IADD3 R15, R20, 0x50, RZ ;  /* 0x00000050140f7810 */ /* 0x000fe20007ffe0ff */
[----:B------:R-:W-:Y:S03]  /*2c30*/  BSSY B0, `(.L_x_1480) ;  /* 0x0000019000007945 */ /* 0x000fe60003800000 */
[----:B------:R-:W-:-:S13]  /*2c40*/  ISETP.GE.AND P1, PT, R15, R8, PT ;  /* 0x000000080f00720c */ /* 0x000fda0003f26270 */
        /* <DEDUP_REMOVED lines=23> */
.L_x_1481:
[----:B------:R-:W-:Y:S05]  /*2dc0*/  BSYNC B0 ;  /* 0x0000000000007941 */ /* 0x000fea0003800000 */
.L_x_1480:
        /* <DEDUP_REMOVED lines=26> */
.L_x_1483:
[----:B------:R-:W-:Y:S05]  /*2f70*/  BSYNC B0 ;  /* 0x0000000000007941 */ /* 0x000fea0003800000 */
.L_x_1482:
[----:B--2---:R-:W-:Y:S01]  /*2f80*/  IADD3 R11, R20, 0x70, RZ ;  /* 0x00000070140b7810 */ /* 0x004fe20007ffe0ff */
        /* <DEDUP_REMOVED lines=9> */
[----:B------:R-:W-:-:S03]  /*3020*/  IADD3 R10, R29, UR4, RZ ;  /* 0x000000041d0a7c10 */ /* 0x000fc6000fffe0ff */
        /* <DEDUP_REMOVED lines=15> */
.L_x_1485:
[----:B------:R-:W-:Y:S05]  /*3120*/  BSYNC B0 ;  /* 0x0000000000007941 */ /* 0x000fea0003800000 */
.L_x_1484:
[----:B------:R-:W0:Y:S01]  /*3130*/  LDGDEPBAR ;  /* 0x00000000000079af */ /* 0x000e220000000000 */
[----:B------:R-:W-:Y:S01]  /*3140*/  ISETP.GE.AND P2, PT, R20, R8, PT ;  /* 0x000000081400720c */ /* 0x000fe20003f46270 */
[----:B------:R-:W-:Y:S01]  /*3150*/  IMAD.SHL.U32 R144, R144, 0x2, RZ ;  /* 0x0000000290907824 */ /* 0x000fe200078e00ff */
[----:B------:R-:W-:Y:S01]  /*3160*/  SHF.R.S32.HI R132, RZ, 0x1f, R25 ;  /* 0x0000001fff847819 */ /* 0x000fe20000011419 */
[----:B------:R-:W-:Y:S01]  /*3170*/  BSSY B0, `(.L_x_1486) ;  /* 0x0000018000007945 */ /* 0x000fe20003800000 */
[----:B------:R-:W-:Y:S02]  /*3180*/  LEA R172, P1, R42, c[0x0][0x170], 0x1 ;  /* 0x00005c002aac7a11 */ /* 0x000fe400078208ff */
[----:B------:R-:W-:Y:S02]  /*3190*/  LEA.HI R132, R132, R25, RZ, 0x2 ;  /* 0x0000001984847211 */ /* 0x000fe400078f10ff */
[----:B------:R-:W-:Y:S02]  /*31a0*/  LOP3.LUT R144, R144, 0x6, RZ, 0xc0, !PT ;  /* 0x0000000690907812 */ /* 0x000fe400078ec0ff */
[----:B------:R-:W-:-:S02]  /*31b0*/  LEA.HI.X R173, R42, c[0x0][0x174], R36, 0x1, P1 ;  /* 0x00005d002aad7a11 */ /* 0x000fc400008f0c24 */
[----:B------:R-:W-:Y:S01]  /*31c0*/  SHF.R.S32.HI R132, RZ, 0x2, R132 ;  /* 0x00000002ff847819 */ /* 0x000fe20000011484 */
[----:B------:R-:W-:-:S04]  /*31d0*/  DEPBAR.LE SB0, 0x0 ;  /* 0x000080000000791a */ /* 0x000fc80000000000 */
[----:B------:R-:W-:Y:S06]  /*31e0*/  BAR.SYNC.DEFER_BLOCKING 0x0 ;  /* 0x0000000000007b1d */ /* 0x000fec0000010000 */
[----:B------:R2:W-:Y:S04]  /*31f0*/  @P2 STS.128 [R230+0xc000], RZ ;  /* 0x00c000ffe6002388 */ /* 0x0005e80000000c00 */
[----:B------:R2:W-:Y:S01]  /*3200*/  @P2 STS.128 [R230+0x10000], RZ ;  /* 0x010000ffe6002388 */ /* 0x0005e20000000c00 */
        /* <DEDUP_REMOVED lines=14> */
.L_x_1487:
[----:B------:R-:W-:Y:S05]  /*32f0*/  BSYNC B0 ;  /* 0x0000000000007941 */ /* 0x000fea0003800000 */
.L_x_1486:
        /* <DEDUP_REMOVED lines=25> */
.L_x_1489:
[----:B------:R-:W-:Y:S05]  /*3490*/  BSYNC B0 ;  /* 0x0000000000007941 */ /* 0x000fea0003800000 */
.L_x_1488:
        /* <DEDUP_REMOVED lines=25> */
.L_x_1491:
[----:B------:R-:W-:Y:S05]  /*3630*/  BSYNC B0 ;  /* 0x0000000000007941 */ /* 0x000fea0003800000 */
.L_x_1490:
        /* <DEDUP_REMOVED lines=26> */
.L_x_1493:
[----:B------:R-:W-:Y:S05]  /*37e0*/  BSYNC B0 ;  /* 0x0000000000007941 */ /* 0x000fea0003800000 */
.L_x_1492:
        /* <DEDUP_REMOVED lines=25> */
.L_x_1495:
[----:B------:R-:W-:Y:S05]  /*3980*/  BSYNC B0 ;  /* 0x0000000000007941 */ /* 0x000fea0003800000 */
.L_x_1494:
        /* <DEDUP_REMOVED lines=26> */
.L_x_1497:
[----:B------:R-:W-:Y:S05]  /*3b30*/  BSYNC B0 ;  /* 0x0000000000007941 */ /* 0x000fea0003800000 */
.L_x_1496:
        /* <DEDUP_REMOVED lines=26> */
.L_x_1499:
[----:B------:R-:W-:Y:S05]  /*3ce0*/  BSYNC B0 ;  /* 0x0000000000007941 */ /* 0x000fea0003800000 */
.L_x_1498:
        /* <DEDUP_REMOVED lines=19> */
[----:B------:R-:W-:Y:S01]  /*3e20*/  IMAD.WIDE.U32 R8, R38, 0xe0, R172 ;  /* 0x000000e026087825 */ /* 0x000fe200078e00ac */
[----:B------:R-:W-:-:S06]  /*3e30*/  UIMAD UR4, UR4, 0xe0, URZ ;  /* 0x000000e0040478a4 */ /* 0x000fcc000f8e023f */
[----:B------:R-:W-:-:S05]  /*3e40*/  IADD3 R9, R9, UR4, RZ ;  /* 0x0000000409097c10 */ /* 0x000fca000fffe0ff */
[----:B------:R-:W-:Y:S01]  /*3e50*/  @!PT LDS RZ, [RZ] ;  /* 0x00000000fffff984 */ /* 0x000fe20000000800 */
[----:B------:R-:W-:Y:S01]  /*3e60*/  @!PT LDS RZ, [RZ] ;  /* 0x00000000fffff984 */ /* 0x000fe20000000800 */
[----:B------:R-:W-:Y:S01]  /*3e70*/  @!PT LDS RZ, [RZ] ;  /* 0x00000000fffff984 */ /* 0x000fe20000000800 */
[----:B------:R1:W-:Y:S02]  /*3e80*/  LDGSTS.E.BYPASS.LTC128B.128 [R230+0x13800], [R8.64+0x80] ;  /* 0x1380008008e67fae */ /* 0x0003e4000b901d4e */
.L_x_1501:
[----:B------:R-:W-:Y:S05]  /*3e90*/  BSYNC B0 ;  /* 0x0000000000007941 */ /* 0x000fea0003800000 */
.L_x_1500:
[----:B------:R-:W-:Y:S01]  /*3ea0*/  LEA.HI R221, R6, R6, RZ, 0x1 ;  /* 0x0000000606dd7211 */ /* 0x000fe200078f08ff */
[----:B------:R-:W-:Y:S01]  /*3eb0*/  IMAD.SHL.U32 R12, R12, 0x40, RZ ;  /* 0x000000400c0c7824 */ /* 0x000fe200078e00ff */
[C---:B------:R-:W-:Y:S01]  /*3ec0*/  R2P PR, R0.reuse, 0x6 ;  /* 0x0000000600007804 */ /* 0x040fe20000000000 */
[----:B-1----:R-:W-:Y:S01]  /*3ed0*/  IMAD.SHL.U32 R8, R0, 0x40, RZ ;  /* 0x0000004000087824 */ /* 0x002fe200078e00ff */
[----:B------:R-:W-:Y:S01]  /*3ee0*/  LOP3.LUT R221, R221, 0xfffffffe, RZ, 0xc0, !PT ;  /* 0xfffffffedddd7812 */ /* 0x000fe200078ec0ff */
[----:B------:R-:W-:Y:S01]  /*3ef0*/  IMAD.SHL.U32 R20, R20, 0x8, RZ ;  /* 0x0000000814147824 */ /* 0x000fe200078e00ff */
[----:B------:R-:W-:Y:S01]  /*3f00*/  LOP3.LUT R11, R12, 0x1c0, RZ, 0xc0, !PT ;  /* 0x000001c00c0b7812 */ /* 0x000fe200078ec0ff */
[----:B------:R-:W-:Y:S01]  /*3f10*/  IMAD.SHL.U32 R41, R14, 0x40, RZ ;  /* 0x000000400e297824 */ /* 0x000fe200078e00ff */
[----:B------:R-:W-:Y:S01]  /*3f20*/  LOP3.LUT R9, R8, 0x1c0, RZ, 0xc0, !PT ;  /* 0x000001c008097812 */ /* 0x000fe200078ec0ff */
[----:B------:R-:W-:Y:S01]  /*3f30*/  IMAD.IADD R221, R6, 0x1, -R221 ;  /* 0x0000000106dd7824 */ /* 0x000fe200078e0add */
[----:B------:R-:W0:Y:S01]  /*3f40*/  LDGDEPBAR ;  /* 0x00000000000079af */ /* 0x000e220000000000 */
[----:B------:R-:W-:Y:S01]  /*3f50*/  IMAD R135, R146, 0x10, R135 ;  /* 0x0000001092877824 */ /* 0x000fe200078e0287 */
[----:B------:R-:W-:Y:S01]  /*3f60*/  LOP3.LUT R20, R9, 0x8, R20, 0xf8, !PT ;  /* 0x0000000809147812 */ /* 0x000fe200078ef814 */
[----:B------:R-:W-:Y:S01]  /*3f70*/  IMAD.SHL.U32 R6, R221, 0x8, RZ ;  /* 0x00000008dd067824 */ /* 0x000fe200078e00ff */
[----:B------:R-:W-:-:S02]  /*3f80*/  LOP3.LUT R41, R41, 0xfffffe00, RZ, 0xc0, !PT ;  /* 0xfffffe0029297812 */ /* 0x000fc400078ec0ff */
[----:B------:R-:W-:Y:S02]  /*3f90*/  SHF.R.U32.HI R9, RZ, 0x3, R9 ;  /* 0x00000003ff097819 */ /* 0x000fe40000011609 */
[----:B------:R-:W-:Y:S02]  /*3fa0*/  LOP3.LUT R6, R11, 0x8, R6, 0xf8, !PT ;  /* 0x000000080b067812 */ /* 0x000fe400078ef806 */
[----:B------:R-:W-:Y:S02]  /*3fb0*/  SHF.R.U32.HI R11, RZ, 0x3, R11 ;  /* 0x00000003ff0b7819 */ /* 0x000fe4000001160b */
[----:B------:R-:W-:Y:S01]  /*3fc0*/  LOP3.LUT R20, R20, R9, RZ, 0x3c, !PT ;  /* 0x0000000914147212 */ /* 0x000fe200078e3cff */
[----:B------:R-:W-:Y:S01]  /*3fd0*/  IMAD R9, R146, 0x400, R41 ;  /* 0x0000040092097824 */ /* 0x000fe200078e0229 */
[----:B------:R-:W-:Y:S02]  /*3fe0*/  LOP3.LUT R6, R6, R11, RZ, 0x3c, !PT ;  /* 0x0000000b06067212 */ /* 0x000fe400078e3cff */
[----:B------:R-:W-:Y:S01]  /*3ff0*/  IADD3 R135, R135, 0x1, R132 ;  /* 0x0000000187877810 */ /* 0x000fe20007ffe084 */
[----:B------:R-:W-:-:S02]  /*4000*/  IMAD R221, R221, 0x200, R20 ;  /* 0x00000200dddd7824 */ /* 0x000fc400078e0214 */
[----:B------:R-:W-:Y:S01]  /*4010*/  IMAD.IADD R222, R6, 0x1, R9 ;  /* 0x0000000106de7824 */ /* 0x000fe200078e0209 */
[----:B------:R-:W-:Y:S01]  /*4020*/  IADD3 R135, R134, R135, -R148 ;  /* 0x0000008786877210 */ /* 0x000fe20007ffe894 */
[----:B------:R-:W-:Y:S02]  /*4030*/  IMAD.SHL.U32 R221, R221, 0x2, RZ ;  /* 0x00000002dddd7824 */ /* 0x000fe400078e00ff */
[----:B------:R-:W-:Y:S01]  /*4040*/  IMAD.SHL.U32 R222, R222, 0x2, RZ ;  /* 0x00000002dede7824 */ /* 0x000fe200078e00ff */
[----:B------:R-:W-:Y:S02]  /*4050*/  IADD3 R135, R135, c[0x0][0x2e8], RZ ;  /* 0x0000ba0087877a10 */ /* 0x000fe40007ffe0ff */
[----:B------:R-:W-:Y:S01]  /*4060*/  LDSM.16.M88.4 R64, [R221+0x4000] ;  /* 0x00400000dd40783b */ /* 0x000fe20000000200 */
[----:B------:R-:W-:Y:S01]  /*4070*/  IADD3 R0, R221, 0x4000, RZ ;  /* 0x00004000dd007810 */ /* 0x000fe20007ffe0ff */
[----:B------:R-:W-:Y:S01]  /*4080*/  IMAD R220, R7, 0x2, R222 ;  /* 0x0000000207dc7824 */ /* 0x000fe200078e02de */
[----:B------:R-:W-:Y:S01]  /*4090*/  IADD3 R219, R221, 0x4020, RZ ;  /* 0x00004020dddb7810 */ /* 0x000fe20007ffe0ff */
[----:B------:R-:W1:Y:S01]  /*40a0*/  LDSM.16.M88.4 R100, [R222] ;  /* 0x00000000de64783b */ /* 0x000e620000000200 */
[----:B------:R-:W-:Y:S01]  /*40b0*/  @P1 IADD3 R219, R0, -0x20, RZ ;  /* 0xffffffe000db1810 */ /* 0x000fe20007ffe0ff */
[----:B------:R-:W-:-:S02]  /*40c0*/  IMAD.MOV.U32 R0, RZ, RZ, 0x40 ;  /* 0x00000040ff007424 */ /* 0x000fc400078e00ff */
[----:B------:R-:W5:Y:S01]  /*40d0*/  LDSM.16.M88.4 R56, [R221+0x4800] ;  /* 0x00480000dd38783b */ /* 0x000f620000000200 */
[----:B------:R-:W-:Y:S01]  /*40e0*/  IMAD R218, R5, 0x2, R222 ;  /* 0x0000000205da7824 */ /* 0x000fe200078e02de */
[----:B------:R-:W-:Y:S01]  /*40f0*/  IADD3 R211, R219, 0x800, RZ ;  /* 0x00000800dbd37810 */ /* 0x000fe20007ffe0ff */
[----:B------:R-:W-:Y:S01]  /*4100*/  IMAD R217, R5, 0x2, R220 ;  /* 0x0000000205d97824 */ /* 0x000fe200078e02dc */
[----:B------:R-:W2:Y:S01]  /*4110*/  LDSM.16.M88.4 R48, [R221+0x5000] ;  /* 0x00500000dd30783b */ /* 0x000ea20000000200 */
[----:B------:R-:W-:Y:S02]  /*4120*/  SEL R0, R0, 0xffffffc0, !P2 ;  /* 0xffffffc000007807 */ /* 0x000fe40005000000 */
[C---:B------:R-:W-:Y:S01]  /*4130*/  IADD3 R210, R219.reuse, 0x1000, RZ ;  /* 0x00001000dbd27810 */ /* 0x040fe20007ffe0ff */
[----:B------:R-:W3:Y:S01]  /*4140*/  LDSM.16.M88.4 R32, [R221+0x5800] ;  /* 0x00580000dd20783b */ /* 0x000ee20000000200 */
[----:B------:R-:W-:Y:S01]  /*4150*/  IADD3 R209, R219, 0x1800, RZ ;  /* 0x00001800dbd17810 */ /* 0x000fe20007ffe0ff */
[----:B------:R-:W-:Y:S01]  /*4160*/  IMAD.IADD R215, R221, 0x1, R0 ;  /* 0x00000001ddd77824 */ /* 0x000fe200078e0200 */
[C---:B------:R-:W-:Y:S01]  /*4170*/  IADD3 R208, R219.reuse, 0x2000, RZ ;  /* 0x00002000dbd07810 */ /* 0x040fe20007ffe0ff */
[----:B------:R-:W4:Y:S01]  /*4180*/  LDSM.16.M88.4 R24, [R221+0x6000] ;  /* 0x00600000dd18783b */ /* 0x000f220000000200 */
[----:B------:R-:W-:Y:S01]  /*4190*/  IMAD.IADD R204, R0, 0x1, R219 ;  /* 0x0000000100cc7824 */ /* 0x000fe200078e02db */
[----:B------:R-:W-:Y:S01]  /*41a0*/  IADD3 R207, R219, 0x2800, RZ ;  /* 0x00002800dbcf7810 */ /* 0x000fe20007ffe0ff */
[----:B------:R-:W-:Y:S01]  /*41b0*/  IMAD.IADD R0, R3, 0x1, R144 ;  /* 0x0000000103007824 */ /* 0x000fe200078e0290 */
[----:B------:R-:W2:Y:S01]  /*41c0*/  LDSM.16.M88.4 R116, [R221+0x6800] ;  /* 0x00680000dd74783b */ /* 0x000ea20000000200 */
[----:B------:R-:W-:-:S02]  /*41d0*/  IADD3 R206, R219, 0x3000, RZ ;  /* 0x00003000dbce7810 */ /* 0x000fc40007ffe0ff */
[C---:B------:R-:W-:Y:S01]  /*41e0*/  IADD3 R205, R219.reuse, 0x3800, RZ ;  /* 0x00003800dbcd7810 */ /* 0x040fe20007ffe0ff */
[----:B------:R-:W2:Y:S01]  /*41f0*/  LDSM.16.M88.4 R108, [R221+0x7000] ;  /* 0x00700000dd6c783b */ /* 0x000ea20000000200 */
[C---:B------:R-:W-:Y:S02]  /*4200*/  IADD3 R203, R219.reuse, 0x4000, RZ ;  /* 0x00004000dbcb7810 */ /* 0x040fe40007ffe0ff */
[C---:B------:R-:W-:Y:S01]  /*4210*/  IADD3 R202, R219.reuse, 0x4800, RZ ;  /* 0x00004800dbca7810 */ /* 0x040fe20007ffe0ff */
[----:B------:R-:W2:Y:S01]  /*4220*/  LDSM.16.M88.4 R72, [R221+0x7800] ;  /* 0x00780000dd48783b */ /* 0x000ea20000000200 */
[C---:B------:R-:W-:Y:S02]  /*4230*/  IADD3 R201, R219.reuse, 0x5000, RZ ;  /* 0x00005000dbc97810 */ /* 0x040fe40007ffe0ff */
[C---:B------:R-:W-:Y:S01]  /*4240*/  IADD3 R200, R219.reuse, 0x5800, RZ ;  /* 0x00005800dbc87810 */ /* 0x040fe20007ffe0ff */
[----:B------:R-:W-:Y:S01]  /*4250*/  LDSM.16.M88.4 R20, [R219] ;  /* 0x00000000db14783b */ /* 0x000fe20000000200 */
[----:B------:R-:W-:-:S02]  /*4260*/  IADD3 R199, R219, 0x6000, RZ ;  /* 0x00006000dbc77810 */ /* 0x000fc40007ffe0ff */
[C---:B------:R-:W-:Y:S01]  /*4270*/  IADD3 R198, R219.reuse, 0x6800, RZ ;  /* 0x00006800dbc67810 */ /* 0x040fe20007ffe0ff */
[----:B------:R-:W3:Y:S01]  /*4280*/  LDSM.16.M88.4 R8, [R220] ;  /* 0x00000000dc08783b */ /* 0x000ee20000000200 */
[C---:B------:R-:W-:Y:S02]  /*4290*/  IADD3 R197, R219.reuse, 0x7000, RZ ;  /* 0x00007000dbc57810 */ /* 0x040fe40007ffe0ff */
[----:B------:R-:W-:Y:S01]  /*42a0*/  IADD3 R196, R219, 0x7800, RZ ;  /* 0x00007800dbc47810 */ /* 0x000fe20007ffe0ff */
[----:B------:R-:W3:Y:S01]  /*42b0*/  LDSM.16.M88.4 R16, [R219+0x800] ;  /* 0x00080000db10783b */ /* 0x000ee20000000200 */
[C---:B-1----:R-:W-:Y:S03]  /*42c0*/  HMMA.16816.F32 R68, R100.reuse, R64, RZ ;  /* 0x000000406444723c */ /* 0x042fe600000018ff */
[----:B------:R-:W1:Y:S04]  /*42d0*/  LDSM.16.M88.4 R12, [R219+0x1000] ;  /* 0x00100000db0c783b */ /* 0x000e680000000200 */
[----:B------:R-:W1:Y:S01]  /*42e0*/  LDSM.16.M88.4 R80, [R219+0x1800] ;  /* 0x00180000db50783b */ /* 0x000e620000000200 */
[C---:B-----5:R-:W-:Y:S03]  /*42f0*/  HMMA.16816.F32 R60, R100.reuse, R56, RZ ;  /* 0x00000038643c723c */ /* 0x060fe600000018ff */
[----:B------:R-:W5:Y:S04]  /*4300*/  LDSM.16.M88.4 R76, [R219+0x2000] ;  /* 0x00200000db4c783b */ /* 0x000f680000000200 */
[----:B------:R-:W-:Y:S01]  /*4310*/  LDSM.16.M88.4 R92, [R218] ;  /* 0x00000000da5c783b */ /* 0x000fe20000000200 */
[C---:B------:R-:W-:Y:S03]  /*4320*/  HMMA.16816.F32 R64, R100.reuse, R66, RZ ;  /* 0x000000426440723c */ /* 0x040fe600000018ff */
        /* <DEDUP_REMOVED lines=8> */
[C---:B------:R-:W-:Y:S03]  /*43b0*/  HMMA.16816.F32 R48, R100.reuse, R50, RZ ;  /* 0x000000326430723c */ /* 0x040fe600000018ff */
[----:B------:R-:W-:Y:S05]  /*43c0*/  LDSM.16.M88.4 R136, [R219+0x6800] ;  /* 0x00680000db88783b */ /* 0x000fea0000000200 */
[C---:B---3--:R-:W-:Y:S08]  /*43d0*/  HMMA.16816.F32 R44, R100.reuse, R32, RZ ;  /* 0x00000020642c723c */ /* 0x048ff000000018ff */
        /* <DEDUP_REMOVED lines=9> */
[----:B------:R-:W2:Y:S07]  /*4470*/  LDSM.16.M88.4 R72, [R219+0x2800] ;  /* 0x00280000db48783b */ /* 0x000eae0000000200 */
[C---:B------:R-:W-:Y:S08]  /*4480*/  HMMA.16816.F32 R68, R8.reuse, R20, R68 ;  /* 0x000000140844723c */ /* 0x040ff00000001844 */
        /* <DEDUP_REMOVED lines=13> */
[----:B------:R-:W-:Y:S07]  /*4560*/  LDSM.16.M88.4 R76, [R204] ;  /* 0x00000000cc4c783b */ /* 0x000fee0000000200 */
[C---:B--2---:R-:W-:Y:S08]  /*4570*/  HMMA.16816.F32 R120, R8.reuse, R72, R120 ;  /* 0x000000480878723c */ /* 0x044ff00000001878 */
[C---:B------:R-:W-:Y:S01]  /*4580*/  HMMA.16816.F32 R116, R8.reuse, R74, R116 ;  /* 0x0000004a0874723c */ /* 0x040fe20000001874 */
[----:B------:R-:W-:Y:S07]  /*4590*/  LDSM.16.M88.4 R72, [R215+0x6800] ;  /* 0x00680000d748783b */ /* 0x000fee0000000200 */
[C---:B---3--:R-:W-:Y:S08]  /*45a0*/  HMMA.16816.F32 R112, R8.reuse, R20, R112 ;  /* 0x000000140870723c */ /* 0x048ff00000001870 */
[C---:B------:R-:W-:Y:S01]  /*45b0*/  HMMA.16816.F32 R108, R8.reuse, R22, R108 ;  /* 0x00000016086c723c */ /* 0x040fe2000000186c */
[----:B------:R-:W-:Y:S07]  /*45c0*/  LDSM.16.M88.4 R20, [R217] ;  /* 0x00000000d914783b */ /* 0x000fee0000000200 */
[C---:B----4-:R-:W-:Y:S08]  /*45d0*/  HMMA.16816.F32 R104, R8.reuse, R16, R104 ;  /* 0x000000100868723c */ /* 0x050ff00000001868 */
[----:B------:R-:W-:Y:S01]  /*45e0*/  HMMA.16816.F32 R100, R8, R18, R100 ;  /* 0x000000120864723c */ /* 0x000fe20000001864 */
[----:B------:R-:W2:Y:S04]  /*45f0*/  LDSM.16.M88.4 R8, [R215+0x7000] ;  /* 0x00700000d708783b */ /* 0x000ea80000000200 */
[----:B------:R-:W-:Y:S03]  /*4600*/  LDSM.16.M88.4 R16, [R204+0x1000] ;  /* 0x00100000cc10783b */ /* 0x000fe60000000200 */
[C---:B-1----:R-:W-:Y:S08]  /*4610*/  HMMA.16816.F32 R68, R92.reuse, R12, R68 ;  /* 0x0000000c5c44723c */ /* 0x042ff00000001844 */
[C---:B------:R-:W-:Y:S01]  /*4620*/  HMMA.16816.F32 R64, R92.reuse, R14, R64 ;  /* 0x0000000e5c40723c */ /* 0x040fe20000001840 */
[----:B------:R-:W1:Y:S07]  /*4630*/  LDSM.16.M88.4 R12, [R204+0x800] ;  /* 0x00080000cc0c783b */ /* 0x000e6e0000000200 */
[C---:B------:R-:W-:Y:S08]  /*4640*/  HMMA.16816.F32 R60, R92.reuse, R124, R60 ;  /* 0x0000007c5c3c723c */ /* 0x040ff0000000183c */
[C---:B------:R-:W-:Y:S01]  /*4650*/  HMMA.16816.F32 R56, R92.reuse, R126, R56 ;  /* 0x0000007e5c38723c */ /* 0x040fe20000001838 */
[----:B------:R-:W-:Y:S07]  /*4660*/  LDSM.16.M88.4 R124, [R219+0x7800] ;  /* 0x00780000db7c783b */ /* 0x000fee0000000200 */
[C---:B------:R-:W-:Y:S08]  /*4670*/  HMMA.16816.F32 R44, R92.reuse, R84, R44 ;  /* 0x000000545c2c723c */ /* 0x040ff0000000182c */
[C---:B--2---:R-:W-:Y:S08]  /*4680*/  HMMA.16816.F32 R112, R92.reuse, R8, R112 ;  /* 0x000000085c70723c */ /* 0x044ff00000001870 */
[C---:B------:R-:W-:Y:S01]  /*4690*/  HMMA.16816.F32 R108, R92.reuse, R10, R108 ;  /* 0x0000000a5c6c723c */ /* 0x040fe2000000186c */
[----:B------:R-:W2:Y:S07]  /*46a0*/  LDSM.16.M88.4 R8, [R204+0x3000] ;  /* 0x00300000cc08783b */ /* 0x000eae0000000200 */
[----:B------:R-:W-:Y:S01]  /*46b0*/  HMMA.16816.F32 R32, R92, R86, R32 ;  /* 0x000000565c20723c */ /* 0x000fe20000001820 */
[----:B------:R-:W3:Y:S07]  /*46c0*/  LDSM.16.M88.4 R84, [R204+0x2000] ;  /* 0x00200000cc54783b */ /* 0x000eee0000000200 */
[C---:B------:R-:W-:Y:S08]  /*46d0*/  HMMA.16816.F32 R68, R20.reuse, R76, R68 ;  /* 0x0000004c1444723c */ /* 0x040ff00000001844 */
[C---:B------:R-:W-:Y:S01]  /*46e0*/  HMMA.16816.F32 R64, R20.reuse, R78, R64 ;  /* 0x0000004e1440723c */ /* 0x040fe20000001840 */
[----:B------:R-:W-:Y:S07]  /*46f0*/  LDSM.16.M88.4 R76, [R222+0x2000] ;  /* 0x00200000de4c783b */ /* 0x000fee0000000200 */
        /* <DEDUP_REMOVED lines=11> */
[----:B------:R-:W5:Y:S07]  /*47b0*/  LDSM.16.M88.4 R72, [R204+0x3800] ;  /* 0x00380000cc48783b */ /* 0x000f6e0000000200 */
[C---:B------:R-:W-:Y:S08]  /*47c0*/  HMMA.16816.F32 R104, R92.reuse, R96, R104 ;  /* 0x000000605c68723c */ /* 0x040ff00000001868 */
[----:B------:R-:W-:Y:S01]  /*47d0*/  HMMA.16816.F32 R100, R92, R98, R100 ;  /* 0x000000625c64723c */ /* 0x000fe20000001864 */
[----:B------:R-:W1:Y:S04]  /*47e0*/  LDSM.16.M88.4 R96, [R221+0x9000] ;  /* 0x00900000dd60783b */ /* 0x000e680000000200 */
[----:B------:R-:W-:Y:S03]  /*47f0*/  LDSM.16.M88.4 R92, [R221+0x9800] ;  /* 0x00980000dd5c783b */ /* 0x000fe60000000200 */
[C---:B--2---:R-:W-:Y:S08]  /*4800*/  HMMA.16816.F32 R112, R20.reuse, R8, R112 ;  /* 0x000000081470723c */ /* 0x044ff00000001870 */
[C---:B------:R-:W-:Y:S01]  /*4810*/  HMMA.16816.F32 R108, R20.reuse, R10, R108 ;  /* 0x0000000a146c723c */ /* 0x040fe2000000186c */
[----:B------:R-:W2:Y:S07]  /*4820*/  LDSM.16.M88.4 R8, [R221+0xa000] ;  /* 0x00a00000dd08783b */ /* 0x000eae0000000200 */
[C---:B------:R-:W-:Y:S08]  /*4830*/  HMMA.16816.F32 R52, R20.reuse, R16, R52 ;  /* 0x000000101434723c */ /* 0x040ff00000001834 */
[C---:B------:R-:W-:Y:S01]  /*4840*/  HMMA.16816.F32 R48, R20.reuse, R18, R48 ;  /* 0x000000121430723c */ /* 0x040fe20000001830 */
[----:B------:R-:W2:Y:S07]  /*4850*/  LDSM.16.M88.4 R16, [R221+0x8800] ;  /* 0x00880000dd10783b */ /* 0x000eae0000000200 */
[C---:B---3--:R-:W-:Y:S08]  /*4860*/  HMMA.16816.F32 R28, R20.reuse, R84, R28 ;  /* 0x00000054141c723c */ /* 0x048ff0000000181c */
[----:B------:R-:W-:Y:S01]  /*4870*/  HMMA.16816.F32 R24, R20, R86, R24 ;  /* 0x000000561418723c */ /* 0x000fe20000001818 */
[----:B------:R-:W-:Y:S07]  /*4880*/  LDSM.16.M88.4 R84, [R221+0xb000] ;  /* 0x00b00000dd54783b */ /* 0x000fee0000000200 */
[C---:B-1----:R-:W-:Y:S08]  /*4890*/  HMMA.16816.F32 R68, R76.reuse, R12, R68 ;  /* 0x0000000c4c44723c */ /* 0x042ff00000001844 */
[----:B------:R-:W-:Y:S01]  /*48a0*/  HMMA.16816.F32 R64, R76, R14, R64 ;  /* 0x0000000e4c40723c */ /* 0x000fe20000001840 */
[----:B------:R-:W1:Y:S07]  /*48b0*/  LDSM.16.M88.4 R12, [R219+0x5000] ;  /* 0x00500000db0c783b */ /* 0x000e6e0000000200 */
[C---:B----4-:R-:W-:Y:S08]  /*48c0*/  HMMA.16816.F32 R120, R20.reuse, R80, R120 ;  /* 0x000000501478723c */ /* 0x050ff00000001878 */
[C---:B------:R-:W-:Y:S01]  /*48d0*/  HMMA.16816.F32 R116, R20.reuse, R82, R116 ;  /* 0x000000521474723c */ /* 0x040fe20000001874 */
[----:B------:R-:W3:Y:S07]  /*48e0*/  LDSM.16.M88.4 R80, [R221+0xb800] ;  /* 0x00b80000dd50783b */ /* 0x000eee0000000200 */
[C---:B-----5:R-:W-:Y:S08]  /*48f0*/  HMMA.16816.F32 R104, R20.reuse, R72, R104 ;  /* 0x000000481468723c */ /* 0x060ff00000001868 */
[----:B------:R-:W-:Y:S01]  /*4900*/  HMMA.16816.F32 R100, R20, R74, R100 ;  /* 0x0000004a1464723c */ /* 0x000fe20000001864 */
[----:B------:R-:W4:Y:S07]  /*4910*/  LDSM.16.M88.4 R72, [R219+0x4000] ;  /* 0x00400000db48783b */ /* 0x000f2e0000000200 */
[C---:B------:R-:W-:Y:S08]  /*4920*/  HMMA.16816.F32 R52, R76.reuse, R96, R52 ;  /* 0x000000604c34723c */ /* 0x040ff00000001834 */
[----:B------:R-:W-:Y:S01]  /*4930*/  HMMA.16816.F32 R48, R76, R98, R48 ;  /* 0x000000624c30723c */ /* 0x000fe20000001830 */
[----:B------:R-:W-:Y:S07]  /*4940*/  LDSM.16.M88.4 R96, [R215+0x8000] ;  /* 0x00800000d760783b */ /* 0x000fee0000000200 */
[C---:B------:R-:W-:Y:S08]  /*4950*/  HMMA.16816.F32 R44, R20.reuse, R88, R44 ;  /* 0x00000058142c723c */ /* 0x040ff0000000182c */
[----:B------:R-:W-:Y:S01]  /*4960*/  HMMA.16816.F32 R32, R20, R90, R32 ;  /* 0x0000005a1420723c */ /* 0x000fe20000001820 */
[----:B------:R-:W5:Y:S04]  /*4970*/  LDSM.16.M88.4 R20, [R219+0x4800] ;  /* 0x00480000db14783b */ /* 0x000f680000000200 */
[----:B------:R-:W-:Y:S03]  /*4980*/  LDSM.16.M88.4 R88, [R221+0xa800] ;  /* 0x00a80000dd58783b */ /* 0x000fe60000000200 */
[C---:B--2---:R-:W-:Y:S08]  /*4990*/  HMMA.16816.F32 R28, R76.reuse, R8, R28 ;  /* 0x000000084c1c723c */ /* 0x044ff0000000181c */
[C---:B------:R-:W-:Y:S01]  /*49a0*/  HMMA.16816.F32 R24, R76.reuse, R10, R24 ;  /* 0x0000000a4c18723c */ /* 0x040fe20000001818 */
[----:B------:R-:W2:Y:S07]  /*49b0*/  LDSM.16.M88.4 R8, [R219+0x6000] ;  /* 0x00600000db08783b */ /* 0x000eae0000000200 */
[C---:B------:R-:W-:Y:S08]  /*49c0*/  HMMA.16816.F32 R60, R76.reuse, R16, R60 ;  /* 0x000000104c3c723c */ /* 0x040ff0000000183c */
        /* <DEDUP_REMOVED lines=10> */
[----:B------:R-:W1:Y:S07]  /*4a70*/  LDSM.16.M88.4 R92, [R215+0x8800] ;  /* 0x00880000d75c783b */ /* 0x000e6e0000000200 */
[C---:B---3--:R-:W-:Y:S08]  /*4a80*/  HMMA.16816.F32 R104, R76.reuse, R80, R104 ;  /* 0x000000504c68723c */ /* 0x048ff00000001868 */
[----:B------:R-:W-:Y:S01]  /*4a90*/  HMMA.16816.F32 R100, R76, R82, R100 ;  /* 0x000000524c64723c */ /* 0x000fe20000001864 */
[----:B------:R-:W-:Y:S07]  /*4aa0*/  LDSM.16.M88.4 R80, [R215+0xa000] ;  /* 0x00a00000d750783b */ /* 0x000fee0000000200 */
[C---:B----4-:R-:W-:Y:S08]  /*4ab0*/  HMMA.16816.F32 R68, R140.reuse, R72, R68 ;  /* 0x000000488c44723c */ /* 0x050ff00000001844 */
[C---:B------:R-:W-:Y:S01]  /*4ac0*/  HMMA.16816.F32 R64, R140.reuse, R74, R64 ;  /* 0x0000004a8c40723c */ /* 0x040fe20000001840 */
[----:B------:R-:W3:Y:S07]  /*4ad0*/  LDSM.16.M88.4 R72, [R215+0xb000] ;  /* 0x00b00000d748783b */ /* 0x000eee0000000200 */
[C---:B-----5:R-:W-:Y:S08]  /*4ae0*/  HMMA.16816.F32 R60, R140.reuse, R20, R60 ;  /* 0x000000148c3c723c */ /* 0x060ff0000000183c */
[C---:B------:R-:W-:Y:S01]  /*4af0*/  HMMA.16816.F32 R56, R140.reuse, R22, R56 ;  /* 0x000000168c38723c */ /* 0x040fe20000001838 */
[----:B------:R-:W-:Y:S07]  /*4b00*/  LDSM.16.M88.4 R20, [R204+0x4000] ;  /* 0x00400000cc14783b */ /* 0x000fee0000000200 */
[C---:B--2---:R-:W-:Y:S08]  /*4b10*/  HMMA.16816.F32 R28, R140.reuse, R8, R28 ;  /* 0x000000088c1c723c */ /* 0x044ff0000000181c */
[----:B------:R-:W-:Y:S01]  /*4b20*/  HMMA.16816.F32 R24, R140, R10, R24 ;  /* 0x0000000a8c18723c */ /* 0x000fe20000001818 */
[----:B------:R-:W2:Y:S07]  /*4b30*/  LDSM.16.M88.4 R8, [R217+0x2000] ;  /* 0x00200000d908783b */ /* 0x000eae0000000200 */
[C---:B------:R-:W-:Y:S08]  /*4b40*/  HMMA.16816.F32 R120, R76.reuse, R88, R120 ;  /* 0x000000584c78723c */ /* 0x040ff00000001878 */
[----:B------:R-:W-:Y:S01]  /*4b50*/  HMMA.16816.F32 R116, R76, R90, R116 ;  /* 0x0000005a4c74723c */ /* 0x000fe20000001874 */
[----:B------:R-:W4:Y:S04]  /*4b60*/  LDSM.16.M88.4 R88, [R215+0x9000] ;  /* 0x00900000d758783b */ /* 0x000f280000000200 */
[----:B------:R-:W-:Y:S03]  /*4b70*/  LDSM.16.M88.4 R76, [R215+0xa800] ;  /* 0x00a80000d74c783b */ /* 0x000fe60000000200 */
[C---:B------:R-:W-:Y:S08]  /*4b80*/  HMMA.16816.F32 R112, R140.reuse, R128, R112 ;  /* 0x000000808c70723c */ /* 0x040ff00000001870 */
[C---:B------:R-:W-:Y:S08]  /*4b90*/  HMMA.16816.F32 R108, R140.reuse, R130, R108 ;  /* 0x000000828c6c723c */ /* 0x040ff0000000186c */
[C---:B------:R-:W-:Y:S08]  /*4ba0*/  HMMA.16816.F32 R44, R140.reuse, R16, R44 ;  /* 0x000000108c2c723c */ /* 0x040ff0000000182c */
[C---:B------:R-:W-:Y:S01]  /*4bb0*/  HMMA.16816.F32 R32, R140.reuse, R18, R32 ;  /* 0x000000128c20723c */ /* 0x040fe20000001820 */
[----:B------:R-:W5:Y:S07]  /*4bc0*/  LDSM.16.M88.4 R16, [R215+0xb800] ;  /* 0x00b80000d710783b */ /* 0x000f6e0000000200 */
[C---:B------:R-:W-:Y:S08]  /*4bd0*/  HMMA.16816.F32 R104, R140.reuse, R124, R104 ;  /* 0x0000007c8c68723c */ /* 0x040ff00000001868 */
[----:B------:R-:W-:Y:S01]  /*4be0*/  HMMA.16816.F32 R100, R140, R126, R100 ;  /* 0x0000007e8c64723c */ /* 0x000fe20000001864 */
[----:B------:R-:W2:Y:S07]  /*4bf0*/  LDSM.16.M88.4 R124, [R204+0x4800] ;  /* 0x00480000cc7c783b */ /* 0x000eae0000000200 */
[C---:B-1----:R-:W-:Y:S08]  /*4c00*/  HMMA.16816.F32 R68, R12.reuse, R96, R68 ;  /* 0x000000600c44723c */ /* 0x042ff00000001844 */
[C---:B------:R-:W-:Y:S08]  /*4c10*/  HMMA.16816.F32 R64, R12.reuse, R98, R64 ;  /* 0x000000620c40723c */ /* 0x040ff00000001840 */
[----:B------:R-:W-:Y:S08]  /*4c20*/  HMMA.16816.F32 R60, R12, R92, R60 ;  /* 0x0000005c0c3c723c */ /* 0x000ff0000000183c */
[C---:B------:R-:W-:Y:S08]  /*4c30*/  HMMA.16816.F32 R120, R140.reuse, R136, R120 ;  /* 0x000000888c78723c */ /* 0x040ff00000001878 */
[----:B------:R-:W-:Y:S08]  /*4c40*/  HMMA.16816.F32 R116, R140, R138, R116 ;  /* 0x0000008a8c74723c */ /* 0x000ff00000001874 */
[C---:B---3--:R-:W-:Y:S08]  /*4c50*/  HMMA.16816.F32 R112, R12.reuse, R72, R112 ;  /* 0x000000480c70723c */ /* 0x048ff00000001870 */
[----:B------:R-:W-:Y:S01]  /*4c60*/  HMMA.16816.F32 R108, R12, R74, R108 ;  /* 0x0000004a0c6c723c */ /* 0x000fe2000000186c */
[----:B------:R-:W1:Y:S07]  /*4c70*/  LDSM.16.M88.4 R72, [R204+0x5000] ;  /* 0x00500000cc48783b */ /* 0x000e6e0000000200 */
[C---:B--2---:R-:W-:Y:S07]  /*4c80*/  HMMA.16816.F32 R68, R8.reuse, R20, R68 ;  /* 0x000000140844723c */ /* 0x044fee0000001844 */
[C---:B------:R-:W-:Y:S01]  /*4c90*/  IADD3 R20, R0.reuse, 0x19, RZ ;  /* 0x0000001900147810 */ /* 0x040fe20007ffe0ff */
[----:B------:R-:W-:Y:S01]  /*4ca0*/  HMMA.16816.F32 R64, R8, R22, R64 ;  /* 0x000000160840723c */ /* 0x000fe20000001840 */
[----:B------:R-:W-:-:S07]  /*4cb0*/  IADD3 R21, R0, 0x21, RZ ;  /* 0x0000002100157810 */ /* 0x000fce0007ffe0ff */
[C---:B----4-:R-:W-:Y:S08]  /*4cc0*/  HMMA.16816.F32 R52, R12.reuse, R88, R52 ;  /* 0x000000580c34723c */ /* 0x050ff00000001834 */
[----:B-----5:R-:W-:Y:S07]  /*4cd0*/  HMMA.16816.F32 R104, R12, R16, R104 ;  /* 0x000000100c68723c */ /* 0x020fee0000001868 */
[C---:B------:R-:W-:Y:S01]  /*4ce0*/  IADD3 R17, R135.reuse, 0x8, RZ ;  /* 0x0000000887117810 */ /* 0x040fe20007ffe0ff */
[----:B------:R-:W-:Y:S01]  /*4cf0*/  HMMA.16816.F32 R60, R8, R124, R60 ;  /* 0x0000007c083c723c */ /* 0x000fe2000000183c */
[----:B------:R-:W-:-:S02]  /*4d00*/  IMNMX R135, R135, R134, PT ;  /* 0x0000008687877217 */ /* 0x000fc40003800200 */
[----:B------:R-:W-:Y:S02]  /*4d10*/  IADD3 R16, R0, 0x1, RZ ;  /* 0x0000000100107810 */ /* 0x000fe40007ffe0ff */
[----:B------:R-:W-:Y:S02]  /*4d20*/  IMNMX R134, R17, R134, PT ;  /* 0x0000008611867217 */ /* 0x000fe40003800200 */
[C---:B------:R-:W-:Y:S01]  /*4d30*/  ISETP.GE.AND P5, PT, R16.reuse, R135, PT ;  /* 0x000000871000720c */ /* 0x040fe20003fa6270 */
[----:B------:R-:W-:Y:S01]  /*4d40*/  HMMA.16816.F32 R56, R12, R94, R56 ;  /* 0x0000005e0c38723c */ /* 0x000fe20000001838 */
[----:B------:R-:W-:Y:S02]  /*4d50*/  ISETP.GE.AND P6, PT, R16, R134, PT ;  /* 0x000000861000720c */ /* 0x000fe40003fc6270 */
[C---:B------:R-:W-:Y:S02]  /*4d60*/  IADD3 R16, R0.reuse, 0x8, RZ ;  /* 0x0000000800107810 */ /* 0x040fe40007ffe0ff */
[----:B------:R-:W-:-:S02]  /*4d70*/  IADD3 R17, R0, 0x9, RZ ;  /* 0x0000000900117810 */ /* 0x000fc40007ffe0ff */
[CC--:B------:R-:W-:Y:S01]  /*4d80*/  ISETP.GE.AND P3, PT, R16.reuse, R135.reuse, PT ;  /* 0x000000871000720c */ /* 0x0c0fe20003f66270 */
[C---:B------:R-:W-:Y:S01]  /*4d90*/  HMMA.16816.F32 R48, R12.reuse, R90, R48 ;  /* 0x0000005a0c30723c */ /* 0x040fe20000001830 */
[-C--:B------:R-:W-:Y:S02]  /*4da0*/  ISETP.GE.AND P2, PT, R16, R134.reuse, PT ;  /* 0x000000861000720c */ /* 0x080fe40003f46270 */
[C---:B------:R-:W-:Y:S02]  /*4db0*/  IADD3 R16, R0.reuse, 0x10, RZ ;  /* 0x0000001000107810 */ /* 0x040fe40007ffe0ff */
[C---:B------:R-:W-:Y:S02]  /*4dc0*/  ISETP.GE.AND P1, PT, R17.reuse, R135, PT ;  /* 0x000000871100720c */ /* 0x040fe40003f26270 */
[----:B------:R-:W-:Y:S01]  /*4dd0*/  ISETP.GE.AND P4, PT, R17, R134, PT ;  /* 0x000000861100720c */ /* 0x000fe20003f86270 */
[----:B------:R-:W-:Y:S01]  /*4de0*/  HMMA.16816.F32 R44, R12, R84, R44 ;  /* 0x000000540c2c723c */ /* 0x000fe2000000182c */
[----:B------:R-:W-:-:S02]  /*4df0*/  IADD3 R17, R0, 0x11, RZ ;  /* 0x0000001100117810 */ /* 0x000fc40007ffe0ff */
[----:B------:R-:W-:Y:S02]  /*4e00*/  FSEL R65, R65, -INF , !P1 ;  /* 0xff80000041417808 */ /* 0x000fe40004800000 */
[----:B------:R-:W-:-:S03]  /*4e10*/  ISETP.GE.AND P1, PT, R17, R134, PT ;  /* 0x000000861100720c */ /* 0x000fc60003f26270 */
[----:B------:R-:W-:Y:S01]  /*4e20*/  HMMA.16816.F32 R32, R12, R86, R32 ;  /* 0x000000560c20723c */ /* 0x000fe20000001820 */
[----:B------:R-:W-:-:S07]  /*4e30*/  FSEL R98, R63, -INF , !P1 ;  /* 0xff8000003f627808 */ /* 0x000fce0004800000 */
[C---:B------:R-:W-:Y:S07]  /*4e40*/  HMMA.16816.F32 R28, R12.reuse, R80, R28 ;  /* 0x000000500c1c723c */ /* 0x040fee000000181c */
[----:B------:R-:W-:Y:S01]  /*4e50*/  FSEL R80, R66, -INF , !P2 ;  /* 0xff80000042507808 */ /* 0x000fe20005000000 */
[----:B------:R-:W-:Y:S01]  /*4e60*/  HMMA.16816.F32 R24, R12, R82, R24 ;  /* 0x000000520c18723c */ /* 0x000fe20000001818 */
[----:B------:R-:W-:-:S04]  /*4e70*/  ISETP.GE.AND P2, PT, R17, R135, PT ;  /* 0x000000871100720c */ /* 0x000fc80003f46270 */
[----:B------:R-:W-:Y:S02]  /*4e80*/  FSEL R91, R61, -INF , !P2 ;  /* 0xff8000003d5b7808 */ /* 0x000fe40005000000 */
[----:B------:R-:W-:Y:S01]  /*4e90*/  ISETP.GE.AND P2, PT, R20, R134, PT ;  /* 0x000000861400720c */ /* 0x000fe20003f46270 */
[C---:B------:R-:W-:Y:S07]  /*4ea0*/  HMMA.16816.F32 R120, R12.reuse, R76, R120 ;  /* 0x0000004c0c78723c */ /* 0x040fee0000001878 */
[----:B------:R-:W-:Y:S01]  /*4eb0*/  FSEL R77, R69, -INF , !P5 ;  /* 0xff800000454d7808 */ /* 0x000fe20006800000 */
[----:B------:R-:W-:Y:S01]  /*4ec0*/  HMMA.16816.F32 R116, R12, R78, R116 ;  /* 0x0000004e0c74723c */ /* 0x000fe20000001874 */
[----:B------:R-:W-:-:S02]  /*4ed0*/  FSEL R69, R64, -INF , !P3 ;  /* 0xff80000040457808 */ /* 0x000fc40005800000 */
[C---:B------:R-:W-:Y:S02]  /*4ee0*/  ISETP.GE.AND P5, PT, R16.reuse, R135, PT ;  /* 0x000000871000720c */ /* 0x040fe40003fa6270 */
[-C--:B------:R-:W-:Y:S02]  /*4ef0*/  ISETP.GE.AND P3, PT, R16, R134.reuse, PT ;  /* 0x000000861000720c */ /* 0x080fe40003f66270 */
[----:B------:R-:W-:Y:S01]  /*4f00*/  IADD3 R16, R0, 0x18, RZ ;  /* 0x0000001800107810 */ /* 0x000fe20007ffe0ff */
[----:B------:R-:W-:Y:S01]  /*4f10*/  HMMA.16816.F32 R100, R12, R18, R100 ;  /* 0x000000120c64723c */ /* 0x000fe20000001864 */
[----:B------:R-:W2:Y:S01]  /*4f20*/  LDSM.16.M88.4 R12, [R204+0x5800] ;  /* 0x00580000cc0c783b */ /* 0x000ea20000000200 */
[----:B------:R-:W-:Y:S02]  /*4f30*/  FSEL R81, R60, -INF , !P5 ;  /* 0xff8000003c517808 */ /* 0x000fe40006800000 */
[----:B------:R-:W-:Y:S02]  /*4f40*/  ISETP.GE.AND P5, PT, R16, R134, PT ;  /* 0x000000861000720c */ /* 0x000fe40003fa6270 */
[----:B------:R-:W-:-:S02]  /*4f50*/  FSEL R96, R62, -INF , !P3 ;  /* 0xff8000003e607808 */ /* 0x000fc40005800000 */
[----:B-1----:R-:W-:Y:S01]  /*4f60*/  HMMA.16816.F32 R52, R8, R72, R52 ;  /* 0x000000480834723c */ /* 0x002fe20000001834 */
[----:B------:R-:W-:Y:S02]  /*4f70*/  ISETP.GE.AND P3, PT, R20, R135, PT ;  /* 0x000000871400720c */ /* 0x000fe40003f66270 */
[----:B------:R-:W-:-:S04]  /*4f80*/  IADD3 R20, R0, 0x20, RZ ;  /* 0x0000002000147810 */ /* 0x000fc80007ffe0ff */
[----:B------:R-:W-:Y:S01]  /*4f90*/  FSEL R72, R67, -INF , !P4 ;  /* 0xff80000043487808 */ /* 0x000fe20006000000 */
[----:B------:R-:W-:Y:S01]  /*4fa0*/  HMMA.16816.F32 R56, R8, R126, R56 ;  /* 0x0000007e0838723c */ /* 0x000fe20000001838 */
[-C--:B------:R-:W-:Y:S02]  /*4fb0*/  ISETP.GE.AND P4, PT, R16, R135.reuse, PT ;  /* 0x000000871000720c */ /* 0x080fe40003f86270 */
[----:B------:R-:W1:Y:S01]  /*4fc0*/  LDSM.16.M88.4 R16, [R204+0x6000] ;  /* 0x00600000cc10783b */ /* 0x000e620000000200 */
[----:B------:R-:W-:-:S04]  /*4fd0*/  ISETP.GE.AND P1, PT, R20, R135, PT ;  /* 0x000000871400720c */ /* 0x000fc80003f26270 */
[----:B------:R-:W-:Y:S08]  /*4fe0*/  HMMA.16816.F32 R48, R8, R74, R48 ;  /* 0x0000004a0830723c */ /* 0x000ff00000001830 */
[----:B------:R-:W-:-:S08]  /*4ff0*/  FSEL R181, R52, -INF , !P1 ;  /* 0xff80000034b57808 */ /* 0x000fd00004800000 */
[----:B------:R-:W-:Y:S01]  /*5000*/  FSEL R97, R56, -INF , !P4 ;  /* 0xff80000038617808 */ /* 0x000fe20006000000 */
[C---:B--2---:R-:W-:Y:S01]  /*5010*/  HMMA.16816.F32 R44, R8.reuse, R12, R44 ;  /* 0x0000000c082c723c */ /* 0x044fe2000000182c */
[----:B------:R-:W-:Y:S02]  /*5020*/  FSEL R188, R58, -INF , !P5 ;  /* 0xff8000003abc7808 */ /* 0x000fe40006800000 */
[----:B------:R-:W-:Y:S02]  /*5030*/  ISETP.GE.AND P4, PT, R20, R134, PT ;  /* 0x000000861400720c */ /* 0x000fe40003f86270 */
[----:B------:R-:W-:Y:S02]  /*5040*/  ISETP.GE.AND P5, PT, R21, R135, PT ;  /* 0x000000871500720c */ /* 0x000fe40003fa6270 */
[C---:B------:R-:W-:Y:S01]  /*5050*/  IADD3 R20, R0.reuse, 0x28, RZ ;  /* 0x0000002800147810 */ /* 0x040fe20007ffe0ff */
[----:B------:R-:W-:Y:S01]  /*5060*/  HMMA.16816.F32 R32, R8, R14, R32 ;  /* 0x0000000e0820723c */ /* 0x000fe20000001820 */
[----:B------:R-:W-:-:S02]  /*5070*/  IADD3 R12, R0, 0x29, RZ ;  /* 0x00000029000c7810 */ /* 0x000fc40007ffe0ff */
[----:B------:R-:W-:Y:S02]  /*5080*/  FSEL R89, R57, -INF , !P3 ;  /* 0xff80000039597808 */ /* 0x000fe40005800000 */
[----:B------:R-:W-:Y:S02]  /*5090*/  FSEL R186, R59, -INF , !P2 ;  /* 0xff8000003bba7808 */ /* 0x000fe40005000000 */
[----:B------:R-:W-:Y:S02]  /*50a0*/  FSEL R182, R54, -INF , !P4 ;  /* 0xff80000036b67808 */ /* 0x000fe40006000000 */
[----:B------:R-:W-:Y:S01]  /*50b0*/  FSEL R179, R53, -INF , !P5 ;  /* 0xff80000035b37808 */ /* 0x000fe20006800000 */
[----:B-1----:R-:W-:Y:S01]  /*50c0*/  HMMA.16816.F32 R28, R8, R16, R28 ;  /* 0x00000010081c723c */ /* 0x002fe2000000181c */
[----:B------:R-:W-:Y:S02]  /*50d0*/  ISETP.GE.AND P3, PT, R21, R134, PT ;  /* 0x000000861500720c */ /* 0x000fe40003f66270 */
[----:B------:R-:W-:-:S02]  /*50e0*/  ISETP.GE.AND P2, PT, R20, R135, PT ;  /* 0x000000871400720c */ /* 0x000fc40003f46270 */
[C---:B------:R-:W-:Y:S02]  /*50f0*/  ISETP.GE.AND P4, PT, R12.reuse, R135, PT ;  /* 0x000000870c00720c */ /* 0x040fe40003f86270 */
[-C--:B------:R-:W-:Y:S01]  /*5100*/  ISETP.GE.AND P5, PT, R12, R134.reuse, PT ;  /* 0x000000860c00720c */ /* 0x080fe20003fa6270 */
[----:B------:R-:W-:Y:S01]  /*5110*/  HMMA.16816.F32 R24, R8, R18, R24 ;  /* 0x000000120818723c */ /* 0x000fe20000001818 */
[----:B------:R-:W-:Y:S02]  /*5120*/  ISETP.GE.AND P1, PT, R20, R134, PT ;  /* 0x000000861400720c */ /* 0x000fe40003f26270 */
[----:B------:R-:W-:Y:S01]  /*5130*/  IADD3 R12, R0, 0x30, RZ ;  /* 0x00000030000c7810 */ /* 0x000fe20007ffe0ff */
[----:B------:R-:W1:Y:S01]  /*5140*/  LDSM.16.M88.4 R20, [R204+0x6800] ;  /* 0x00680000cc14783b */ /* 0x000e620000000200 */
[----:B------:R-:W-:Y:S02]  /*5150*/  FSEL R184, R55, -INF , !P3 ;  /* 0xff80000037b87808 */ /* 0x000fe40005800000 */
[----:B------:R-:W-:-:S02]  /*5160*/  FSEL R183, R48, -INF , !P2 ;  /* 0xff80000030b77808 */ /* 0x000fc40005000000 */
[CC--:B------:R-:W-:Y:S02]  /*5170*/  ISETP.GE.AND P3, PT, R12.reuse, R135.reuse, PT ;  /* 0x000000870c00720c */ /* 0x0c0fe40003f66270 */
[----:B------:R-:W-:Y:S02]  /*5180*/  ISETP.GE.AND P2, PT, R12, R134, PT ;  /* 0x000000860c00720c */ /* 0x000fe40003f46270 */
[C---:B------:R-:W-:Y:S02]  /*5190*/  IADD3 R13, R0.reuse, 0x31, RZ ;  /* 0x00000031000d7810 */ /* 0x040fe40007ffe0ff */
[----:B------:R-:W-:Y:S02]  /*51a0*/  IADD3 R12, R0, 0x38, RZ ;  /* 0x00000038000c7810 */ /* 0x000fe40007ffe0ff */
[----:B------:R-:W-:Y:S02]  /*51b0*/  FSEL R146, R50, -INF , !P1 ;  /* 0xff80000032927808 */ /* 0x000fe40004800000 */
[----:B------:R-:W-:-:S02]  /*51c0*/  ISETP.GE.AND P1, PT, R13, R135, PT ;  /* 0x000000870d00720c */ /* 0x000fc40003f26270 */
[----:B------:R-:W-:Y:S02]  /*51d0*/  FSEL R49, R49, -INF , !P4 ;  /* 0xff80000031317808 */ /* 0x000fe40006000000 */
[----:B------:R-:W-:Y:S02]  /*51e0*/  FSEL R144, R51, -INF , !P5 ;  /* 0xff80000033907808 */ /* 0x000fe40006800000 */
[----:B------:R-:W-:Y:S02]  /*51f0*/  FSEL R137, R44, -INF , !P3 ;  /* 0xff8000002c897808 */ /* 0x000fe40005800000 */
[----:B------:R-:W-:Y:S02]  /*5200*/  ISETP.GE.AND P4, PT, R13, R134, PT ;  /* 0x000000860d00720c */ /* 0x000fe40003f86270 */
[----:B------:R-:W-:Y:S02]  /*5210*/  IADD3 R16, R0, 0x39, RZ ;  /* 0x0000003900107810 */ /* 0x000fe40007ffe0ff */
[----:B------:R-:W-:-:S02]  /*5220*/  ISETP.GE.AND P5, PT, R12, R135, PT ;  /* 0x000000870c00720c */ /* 0x000fc40003fa6270 */
[-C--:B------:R-:W-:Y:S02]  /*5230*/  ISETP.GE.AND P3, PT, R12, R134.reuse, PT ;  /* 0x000000860c00720c */ /* 0x080fe40003f66270 */
[----:B------:R-:W2:Y:S01]  /*5240*/  LDSM.16.M88.4 R12, [R204+0x7000] ;  /* 0x00700000cc0c783b */ /* 0x000ea20000000200 */
[----:B------:R-:W-:Y:S02]  /*5250*/  FSEL R148, R46, -INF , !P2 ;  /* 0xff8000002e947808 */ /* 0x000fe40005000000 */
[----:B------:R-:W-:Y:S02]  /*5260*/  FSEL R147, R45, -INF , !P1 ;  /* 0xff8000002d937808 */ /* 0x000fe40004800000 */
[C---:B------:R-:W-:Y:S02]  /*5270*/  ISETP.GE.AND P2, PT, R16.reuse, R135, PT ;  /* 0x000000871000720c */ /* 0x040fe40003f46270 */
[----:B------:R-:W-:Y:S02]  /*5280*/  ISETP.GE.AND P1, PT, R16, R134, PT ;  /* 0x000000861000720c */ /* 0x000fe40003f26270 */
[C---:B------:R-:W-:Y:S01]  /*5290*/  IADD3 R16, R0.reuse, 0x40, RZ ;  /* 0x0000004000107810 */ /* 0x040fe20007ffe0ff */
[----:B-1----:R-:W-:Y:S01]  /*52a0*/  HMMA.16816.F32 R120, R8, R20, R120 ;  /* 0x000000140878723c */ /* 0x002fe20000001878 */
[----:B------:R-:W-:-:S02]  /*52b0*/  IADD3 R17, R0, 0x41, RZ ;  /* 0x0000004100117810 */ /* 0x000fc40007ffe0ff */
[----:B------:R-:W-:Y:S02]  /*52c0*/  FSEL R162, R47, -INF , !P4 ;  /* 0xff8000002fa27808 */ /* 0x000fe40006000000 */
[----:B------:R-:W-:Y:S02]  /*52d0*/  FSEL R151, R32, -INF , !P5 ;  /* 0xff80000020977808 */ /* 0x000fe40006800000 */
[----:B------:R-:W-:Y:S01]  /*52e0*/  FSEL R160, R34, -INF , !P3 ;  /* 0xff80000022a07808 */ /* 0x000fe20005800000 */
[----:B------:R-:W-:Y:S01]  /*52f0*/  HMMA.16816.F32 R116, R8, R22, R116 ;  /* 0x000000160874723c */ /* 0x000fe20000001874 */
[----:B------:R-:W-:Y:S02]  /*5300*/  FSEL R149, R33, -INF , !P2 ;  /* 0xff80000021957808 */ /* 0x000fe40005000000 */
[C---:B------:R-:W-:Y:S02]  /*5310*/  ISETP.GE.AND P4, PT, R16.reuse, R135, PT ;  /* 0x000000871000720c */ /* 0x040fe40003f86270 */
[----:B------:R-:W-:-:S02]  /*5320*/  ISETP.GE.AND P5, PT, R16, R134, PT ;  /* 0x000000861000720c */ /* 0x000fc40003fa6270 */
[C---:B------:R-:W-:Y:S02]  /*5330*/  ISETP.GE.AND P3, PT, R17.reuse, R135, PT ;  /* 0x000000871100720c */ /* 0x040fe40003f66270 */
[----:B------:R-:W-:Y:S02]  /*5340*/  ISETP.GE.AND P2, PT, R17, R134, PT ;  /* 0x000000861100720c */ /* 0x000fe40003f46270 */
[----:B------:R-:W1:Y:S01]  /*5350*/  LDSM.16.M88.4 R16, [R204+0x7800] ;  /* 0x00780000cc10783b */ /* 0x000e620000000200 */
[----:B------:R-:W-:Y:S01]  /*5360*/  IADD3 R32, R0, 0x48, RZ ;  /* 0x0000004800207810 */ /* 0x000fe20007ffe0ff */
[----:B------:R-:W-:-:S04]  /*5370*/  DEPBAR.LE SB0, 0x0 ;  /* 0x000080000000791a */ /* 0x000fc80000000000 */
[----:B------:R-:W-:Y:S02]  /*5380*/  IADD3 R20, R0, 0x49, RZ ;  /* 0x0000004900147810 */ /* 0x000fe40007ffe0ff */
[----:B------:R-:W-:Y:S02]  /*5390*/  FSEL R154, R35, -INF , !P1 ;  /* 0xff800000239a7808 */ /* 0x000fe40004800000 */
[----:B------:R-:W-:Y:S01]  /*53a0*/  FSEL R167, R28, -INF , !P4 ;  /* 0xff8000001ca77808 */ /* 0x000fe20006000000 */
[----:B--2---:R-:W-:Y:S01]  /*53b0*/  HMMA.16816.F32 R112, R8, R12, R112 ;  /* 0x0000000c0870723c */ /* 0x004fe20000001870 */
[----:B------:R-:W-:Y:S02]  /*53c0*/  FSEL R180, R30, -INF , !P5 ;  /* 0xff8000001eb47808 */ /* 0x000fe40006800000 */
[----:B------:R-:W-:Y:S02]  /*53d0*/  FSEL R161, R29, -INF , !P3 ;  /* 0xff8000001da17808 */ /* 0x000fe40005800000 */
[----:B------:R-:W-:-:S02]  /*53e0*/  ISETP.GE.AND P1, PT, R32, R135, PT ;  /* 0x000000872000720c */ /* 0x000fc40003f26270 */
[-C--:B------:R-:W-:Y:S01]  /*53f0*/  ISETP.GE.AND P4, PT, R32, R134.reuse, PT ;  /* 0x000000862000720c */ /* 0x080fe20003f86270 */
[----:B------:R-:W-:Y:S01]  /*5400*/  HMMA.16816.F32 R108, R8, R14, R108 ;  /* 0x0000000e086c723c */ /* 0x000fe2000000186c */
[C---:B------:R-:W-:Y:S02]  /*5410*/  ISETP.GE.AND P5, PT, R20.reuse, R135, PT ;  /* 0x000000871400720c */ /* 0x040fe40003fa6270 */
[----:B------:R-:W-:Y:S02]  /*5420*/  ISETP.GE.AND P3, PT, R20, R134, PT ;  /* 0x000000861400720c */ /* 0x000fe40003f66270 */
[C---:B------:R-:W-:Y:S02]  /*5430*/  IADD3 R20, R0.reuse, 0x50, RZ ;  /* 0x0000005000147810 */ /* 0x040fe40007ffe0ff */
[----:B------:R-:W-:Y:S02]  /*5440*/  IADD3 R21, R0, 0x51, RZ ;  /* 0x0000005100157810 */ /* 0x000fe40007ffe0ff */
[----:B------:R-:W-:-:S02]  /*5450*/  FSEL R166, R31, -INF , !P2 ;  /* 0xff8000001fa67808 */ /* 0x000fc40005000000 */
[----:B------:R-:W-:Y:S02]  /*5460*/  FSEL R163, R24, -INF , !P1 ;  /* 0xff80000018a37808 */ /* 0x000fe40004800000 */
[----:B------:R-:W-:Y:S02]  /*5470*/  FSEL R170, R26, -INF , !P4 ;  /* 0xff8000001aaa7808 */ /* 0x000fe40006000000 */
[CC--:B------:R-:W-:Y:S02]  /*5480*/  ISETP.GE.AND P2, PT, R20.reuse, R135.reuse, PT ;  /* 0x000000871400720c */ /* 0x0c0fe40003f46270 */
[----:B------:R-:W-:Y:S02]  /*5490*/  ISETP.GE.AND P1, PT, R20, R134, PT ;  /* 0x000000861400720c */ /* 0x000fe40003f26270 */
[----:B------:R-:W-:Y:S01]  /*54a0*/  ISETP.GE.AND P4, PT, R21, R135, PT ;  /* 0x000000871500720c */ /* 0x000fe20003f86270 */
[----:B-1----:R-:W-:Y:S01]  /*54b0*/  HMMA.16816.F32 R104, R8, R16, R104 ;  /* 0x000000100868723c */ /* 0x002fe20000001868 */
[----:B------:R-:W-:-:S02]  /*54c0*/  IADD3 R20, R0, 0x58, RZ ;  /* 0x0000005800147810 */ /* 0x000fc40007ffe0ff */
[----:B------:R-:W-:Y:S02]  /*54d0*/  IADD3 R12, R0, 0x59, RZ ;  /* 0x00000059000c7810 */ /* 0x000fe40007ffe0ff */
[----:B------:R-:W-:Y:S02]  /*54e0*/  FSEL R178, R27, -INF , !P3 ;  /* 0xff8000001bb27808 */ /* 0x000fe40005800000 */
[----:B------:R-:W-:Y:S01]  /*54f0*/  FSEL R177, R120, -INF , !P2 ;  /* 0xff80000078b17808 */ /* 0x000fe20005000000 */
[----:B------:R-:W-:Y:S01]  /*5500*/  HMMA.16816.F32 R100, R8, R18, R100 ;  /* 0x000000120864723c */ /* 0x000fe20000001864 */
[----:B------:R-:W-:Y:S02]  /*5510*/  FSEL R176, R122, -INF , !P1 ;  /* 0xff8000007ab07808 */ /* 0x000fe40004800000 */
[----:B------:R-:W-:Y:S02]  /*5520*/  FSEL R175, R121, -INF , !P4 ;  /* 0xff80000079af7808 */ /* 0x000fe40006000000 */
[----:B------:R-:W-:-:S02]  /*5530*/  ISETP.GE.AND P3, PT, R20, R135, PT ;  /* 0x000000871400720c */ /* 0x000fc40003f66270 */
[-C--:B------:R-:W-:Y:S02]  /*5540*/  ISETP.GE.AND P2, PT, R20, R134.reuse, PT ;  /* 0x000000861400720c */ /* 0x080fe40003f46270 */
[C---:B------:R-:W-:Y:S02]  /*5550*/  ISETP.GE.AND P1, PT, R12.reuse, R135, PT ;  /* 0x000000870c00720c */ /* 0x040fe40003f26270 */
[----:B------:R-:W-:Y:S02]  /*5560*/  ISETP.GE.AND P4, PT, R12, R134, PT ;  /* 0x000000860c00720c */ /* 0x000fe40003f86270 */
[C---:B------:R-:W-:Y:S02]  /*5570*/  IADD3 R12, R0.reuse, 0x60, RZ ;  /* 0x00000060000c7810 */ /* 0x040fe40007ffe0ff */
[----:B------:R-:W-:Y:S02]  /*5580*/  IADD3 R13, R0, 0x61, RZ ;  /* 0x00000061000d7810 */ /* 0x000fe40007ffe0ff */
[----:B------:R-:W-:-:S02]  /*5590*/  FSEL R171, R116, -INF , !P3 ;  /* 0xff80000074ab7808 */ /* 0x000fc40005800000 */
[----:B------:R-:W-:Y:S02]  /*55a0*/  FSEL R168, R118, -INF , !P2 ;  /* 0xff80000076a87808 */ /* 0x000fe40005000000 */
[----:B------:R-:W-:Y:S02]  /*55b0*/  FSEL R169, R117, -INF , !P1 ;  /* 0xff80000075a97808 */ /* 0x000fe40004800000 */
[----:B------:R-:W-:Y:S01]  /*55c0*/  FSEL R165, R25, -INF , !P5 ;  /* 0xff80000019a57808 */ /* 0x000fe20006800000 */
[----:B------:R-:W-:Y:S01]  /*55d0*/  BAR.SYNC.DEFER_BLOCKING 0x0 ;  /* 0x0000000000007b1d */ /* 0x000fe20000010000 */
[-C--:B------:R-:W-:Y:S02]  /*55e0*/  ISETP.GE.AND P3, PT, R12, R134.reuse, PT ;  /* 0x000000860c00720c */ /* 0x080fe40003f66270 */
[C---:B------:R-:W-:Y:S02]  /*55f0*/  ISETP.GE.AND P2, PT, R13.reuse, R135, PT ;  /* 0x000000870d00720c */ /* 0x040fe40003f46270 */
[----:B------:R-:W-:-:S02]  /*5600*/  ISETP.GE.AND P1, PT, R13, R134, PT ;  /* 0x000000860d00720c */ /* 0x000fc40003f26270 */
[----:B------:R-:W-:Y:S02]  /*5610*/  ISETP.GE.AND P5, PT, R21, R134, PT ;  /* 0x000000861500720c */ /* 0x000fe40003fa6270 */
[----:B------:R-:W-:Y:S02]  /*5620*/  IADD3 R13, R0, 0x69, RZ ;  /* 0x00000069000d7810 */ /* 0x000fe40007ffe0ff */
[----:B------:R-:W-:Y:S02]  /*5630*/  FSEL R158, R114, -INF , !P3 ;  /* 0xff800000729e7808 */ /* 0x000fe40005800000 */
[----:B------:R-:W-:Y:S02]  /*5640*/  FSEL R174, R123, -INF , !P5 ;  /* 0xff8000007bae7808 */ /* 0x000fe40006800000 */
[-C--:B------:R-:W-:Y:S02]  /*5650*/  ISETP.GE.AND P3, PT, R13, R135.reuse, PT ;  /* 0x000000870d00720c */ /* 0x080fe40003f66270 */
[----:B------:R-:W-:-:S02]  /*5660*/  ISETP.GE.AND P5, PT, R12, R135, PT ;  /* 0x000000870c00720c */ /* 0x000fc40003fa6270 */
[C---:B------:R-:W-:Y:S02]  /*5670*/  IADD3 R8, R0.reuse, 0x71, RZ ;  /* 0x0000007100087810 */ /* 0x040fe40007ffe0ff */
[----:B------:R-:W-:Y:S02]  /*5680*/  IADD3 R12, R0, 0x68, RZ ;  /* 0x00000068000c7810 */ /* 0x000fe40007ffe0ff */
[----:B------:R-:W-:Y:S02]  /*5690*/  FSEL R153, R109, -INF , !P3 ;  /* 0xff8000006d997808 */ /* 0x000fe40005800000 */
[----:B------:R-:W-:Y:S02]  /*56a0*/  FSEL R164, R119, -INF , !P4 ;  /* 0xff80000077a47808 */ /* 0x000fe40006000000 */
[----:B------:R-:W-:Y:S02]  /*56b0*/  FSEL R159, R112, -INF , !P5 ;  /* 0xff800000709f7808 */ /* 0x000fe40006800000 */
[----:B------:R-:W-:-:S02]  /*56c0*/  ISETP.GE.AND P3, PT, R8, R134, PT ;  /* 0x000000860800720c */ /* 0x000fc40003f66270 */
[C---:B------:R-:W-:Y:S02]  /*56d0*/  ISETP.GE.AND P4, PT, R12.reuse, R135, PT ;  /* 0x000000870c00720c */ /* 0x040fe40003f86270 */
[----:B------:R-:W-:Y:S02]  /*56e0*/  ISETP.GE.AND P5, PT, R12, R134, PT ;  /* 0x000000860c00720c */ /* 0x000fe40003fa6270 */
[----:B------:R-:W-:Y:S02]  /*56f0*/  IADD3 R12, R0, 0x70, RZ ;  /* 0x00000070000c7810 */ /* 0x000fe40007ffe0ff */
[----:B------:R-:W-:Y:S02]  /*5700*/  FSEL R138, R107, -INF , !P3 ;  /* 0xff8000006b8a7808 */ /* 0x000fe40005800000 */
[----:B------:R-:W-:Y:S02]  /*5710*/  FSEL R157, R113, -INF , !P2 ;  /* 0xff800000719d7808 */ /* 0x000fe40005000000 */
[----:B------:R-:W-:-:S02]  /*5720*/  FSEL R156, R115, -INF , !P1 ;  /* 0xff800000739c7808 */ /* 0x000fc40004800000 */
[----:B------:R-:W-:Y:S02]  /*5730*/  ISETP.GT.AND P3, PT, R229, R224, PT ;  /* 0x000000e0e500720c */ /* 0x000fe40003f64270 */
[----:B------:R-:W-:Y:S02]  /*5740*/  ISETP.GE.AND P2, PT, R13, R134, PT ;  /* 0x000000860d00720c */ /* 0x000fe40003f46270 */
[-C--:B------:R-:W-:Y:S02]  /*5750*/  ISETP.GE.AND P1, PT, R12, R135.reuse, PT ;  /* 0x000000870c00720c */ /* 0x080fe40003f26270 */
[----:B------:R-:W-:Y:S02]  /*5760*/  IADD3 R9, R0, 0x78, RZ ;  /* 0x0000007800097810 */ /* 0x000fe40007ffe0ff */
[----:B------:R-:W-:Y:S02]  /*5770*/  FSEL R152, R110, -INF , !P5 ;  /* 0xff8000006e987808 */ /* 0x000fe40006800000 */
[----:B------:R-:W-:-:S02]  /*5780*/  ISETP.GE.AND P5, PT, R8, R135, PT ;  /* 0x000000870800720c */ /* 0x000fc40003fa6270 */
[----:B------:R-:W-:Y:S02]  /*5790*/  FSEL R155, R108, -INF , !P4 ;  /* 0xff8000006c9b7808 */ /* 0x000fe40006000000 */
[----:B------:R-:W-:Y:S02]  /*57a0*/  FSEL R150, R111, -INF , !P2 ;  /* 0xff8000006f967808 */ /* 0x000fe40005000000 */
[----:B------:R-:W-:Y:S02]  /*57b0*/  FSEL R8, R71, -INF , !P6 ;  /* 0xff80000047087808 */ /* 0x000fe40007000000 */
[----:B------:R-:W-:Y:S02]  /*57c0*/  FSEL R145, R104, -INF , !P1 ;  /* 0xff80000068917808 */ /* 0x000fe40004800000 */
[----:B------:R-:W-:Y:S02]  /*57d0*/  ISETP.GE.AND P4, PT, R12, R134, PT ;  /* 0x000000860c00720c */ /* 0x000fe40003f86270 */
[----:B------:R-:W-:-:S02]  /*57e0*/  ISETP.GE.AND P6, PT, R9, R135, PT ;  /* 0x000000870900720c */ /* 0x000fc40003fc6270 */
[----:B------:R-:W-:Y:S02]  /*57f0*/  ISETP.GE.AND P2, PT, R9, R134, PT ;  /* 0x000000860900720c */ /* 0x000fe40003f46270 */
[C---:B------:R-:W-:Y:S02]  /*5800*/  ISETP.GE.AND P1, PT, R0.reuse, R135, PT ;  /* 0x000000870000720c */ /* 0x040fe40003f26270 */
[----:B------:R-:W-:Y:S02]  /*5810*/  IADD3 R9, R0, 0x79, RZ ;  /* 0x0000007900097810 */ /* 0x000fe40007ffe0ff */
[----:B------:R-:W-:Y:S02]  /*5820*/  FSEL R140, R106, -INF , !P4 ;  /* 0xff8000006a8c7808 */ /* 0x000fe40006000000 */
[----:B------:R-:W-:Y:S02]  /*5830*/  FSEL R143, R105, -INF , !P5 ;  /* 0xff800000698f7808 */ /* 0x000fe40006800000 */
[----:B------:R-:W-:-:S02]  /*5840*/  FSEL R68, R68, -INF , !P1 ;  /* 0xff80000044447808 */ /* 0x000fc40004800000 */
[-C--:B------:R-:W-:Y:S02]  /*5850*/  ISETP.GE.AND P4, PT, R0, R134.reuse, PT ;  /* 0x000000860000720c */ /* 0x080fe40003f86270 */
[C---:B------:R-:W-:Y:S02]  /*5860*/  ISETP.GE.AND P5, PT, R9.reuse, R135, PT ;  /* 0x000000870900720c */ /* 0x040fe40003fa6270 */
[----:B------:R-:W-:Y:S02]  /*5870*/  ISETP.GE.AND P1, PT, R9, R134, PT ;  /* 0x000000860900720c */ /* 0x000fe40003f26270 */
[----:B------:R-:W-:Y:S02]  /*5880*/  LOP3.LUT R0, R6, R41, RZ, 0xfc, !PT ;  /* 0x0000002906007212 */ /* 0x000fe400078efcff */
[----:B------:R-:W-:Y:S02]  /*5890*/  FSEL R70, R70, -INF , !P4 ;  /* 0xff80000046467808 */ /* 0x000fe40006000000 */
[----:B------:R-:W-:-:S02]  /*58a0*/  FSEL R141, R100, -INF , !P6 ;  /* 0xff800000648d7808 */ /* 0x000fc40007000000 */
[----:B------:R-:W-:Y:S02]  /*58b0*/  FSEL R136, R102, -INF , !P2 ;  /* 0xff80000066887808 */ /* 0x000fe40005000000 */
[----:B------:R-:W-:Y:S02]  /*58c0*/  FSEL R139, R101, -INF , !P5 ;  /* 0xff800000658b7808 */ /* 0x000fe40006800000 */
[----:B------:R-:W-:Y:S01]  /*58d0*/  FSEL R66, R103, -INF , !P1 ;  /* 0xff80000067427808 */ /* 0x000fe20004800000 */
[----:B------:R-:W-:Y:S05]  /*58e0*/  @!P3 BRA `(.L_x_1502) ;  /* 0x00000e200000b947 */ /* 0x000fea0003800000 */
[----:B------:R-:W-:Y:S05]  /*58f0*/  @!P0 BRA `(.L_x_1503) ;  /* 0x0000039000008947 */ /* 0x000fea0003800000 */
[----:B------:R-:W1:Y:S01]  /*5900*/  I2F.RP R10, R39 ;  /* 0x00000027000a7306 */ /* 0x000e620000209400 */
[----:B------:R-:W-:Y:S02]  /*5910*/  IADD3 R12, R3, -0x80, RZ ;  /* 0xffffff80030c7810 */ /* 0x000fe40007ffe0ff */
[----:B------:R-:W-:Y:S02]  /*5920*/  IABS R9, R3 ;  /* 0x0000000300097213 */ /* 0x000fe40000000000 */
[----:B------:R-:W-:-:S02]  /*5930*/  IABS R6, R12 ;  /* 0x0000000c00067213 */ /* 0x000fc40000000000 */
[----:B------:R-:W-:Y:S02]  /*5940*/  LOP3.LUT R3, R3, c[0x0][0x2d0], RZ, 0x3c, !PT ;  /* 0x0000b40003037a12 */ /* 0x000fe400078e3cff */
[----:B------:R-:W-:Y:S02]  /*5950*/  LOP3.LUT R12, R12, c[0x0][0x2d0], RZ, 0x3c, !PT ;  /* 0x0000b4000c0c7a12 */ /* 0x000fe400078e3cff */
        /* <DEDUP_REMOVED lines=13> */
[C---:B------:R-:W-:Y:S01]  /*5a30*/  IMAD R4, R39.reuse, R4, R6 ;  /* 0x0000000427047224 */ /* 0x040fe200078e0206 */
[----:B------:R-:W-:Y:S02]  /*5a40*/  LOP3.LUT R6, RZ, c[0x0][0x2d0], RZ, 0x33, !PT ;  /* 0x0000b400ff067a12 */ /* 0x000fe400078e33ff */
[C---:B------:R-:W-:Y:S02]  /*5a50*/  ISETP.GT.U32.AND P1, PT, R39.reuse, R10, PT ;  /* 0x0000000a2700720c */ /* 0x040fe40003f24070 */
[----:B------:R-:W-:-:S11]  /*5a60*/  ISETP.GT.U32.AND P2, PT, R39, R4, PT ;  /* 0x000000042700720c */ /* 0x000fd60003f44070 */
[----:B------:R-:W-:Y:S01]  /*5a70*/  @!P1 IMAD.IADD R10, R10, 0x1, -R39 ;  /* 0x000000010a0a9824 */ /* 0x000fe200078e0a27 */
[----:B------:R-:W-:Y:S02]  /*5a80*/  @!P1 IADD3 R13, R13, 0x1, RZ ;  /* 0x000000010d0d9810 */ /* 0x000fe40007ffe0ff */
[-C--:B------:R-:W-:Y:S02]  /*5a90*/  @!P2 IADD3 R4, R4, -R39.reuse, RZ ;  /* 0x800000270404a210 */ /* 0x080fe40007ffe0ff */
[-C--:B------:R-:W-:Y:S02]  /*5aa0*/  ISETP.GE.U32.AND P6, PT, R10, R39.reuse, PT ;  /* 0x000000270a00720c */ /* 0x080fe40003fc6070 */
[----:B------:R-:W-:Y:S02]  /*5ab0*/  ISETP.GE.U32.AND P5, PT, R4, R39, PT ;  /* 0x000000270400720c */ /* 0x000fe40003fa6070 */
[----:B------:R-:W-:Y:S02]  /*5ac0*/  ISETP.GE.AND P1, PT, R12, RZ, PT ;  /* 0x000000ff0c00720c */ /* 0x000fe40003f26270 */
[----:B------:R-:W-:-:S02]  /*5ad0*/  @!P2 IADD3 R11, R11, 0x1, RZ ;  /* 0x000000010b0ba810 */ /* 0x000fc40007ffe0ff */
[----:B------:R-:W-:-:S05]  /*5ae0*/  ISETP.NE.AND P2, PT, RZ, c[0x0][0x2d0], PT ;  /* 0x0000b400ff007a0c */ /* 0x000fca0003f45270 */
        /* <DEDUP_REMOVED lines=18> */
[----:B--2---:R-:W-:-:S04]  /*5c10*/  IMAD.IADD R9, R9, 0x1, -R4 ;  /* 0x0000000109097824 */ /* 0x004fc800078e0a04 */
[----:B------:R-:W-:Y:S01]  /*5c20*/  IMAD.WIDE.U32 R12, R9, c[0x0][0x180], R10 ;  /* 0x00006000090c7a25 */ /* 0x000fe200078e000a */
[----:B------:R-:W-:-:S04]  /*5c30*/  SHF.R.S32.HI R4, RZ, 0x1f, R9 ;  /* 0x0000001fff047819 */ /* 0x000fc80000011409 */
[----:B------:R-:W-:Y:S01]  /*5c40*/  MOV R11, R12 ;  /* 0x0000000c000b7202 */ /* 0x000fe20000000f00 */
[----:B------:R-:W-:-:S04]  /*5c50*/  IMAD R4, R4, c[0x0][0x180], RZ ;  /* 0x0000600004047a24 */ /* 0x000fc800078e02ff */
[----:B------:R-:W-:-:S04]  /*5c60*/  IMAD R4, R9, c[0x0][0x184], R4 ;  /* 0x0000610009047a24 */ /* 0x000fc800078e0204 */
[----:B------:R-:W-:Y:S01]  /*5c70*/  IMAD.IADD R10, R13, 0x1, R4 ;  /* 0x000000010d0a7824 */ /* 0x000fe200078e0204 */
[----:B------:R-:W-:Y:S05]  /*5c80*/  BRA `(.L_x_1504) ;  /* 0x0000002000007947 */ /* 0x000fea0003800000 */
.L_x_1503:
[----:B------:R-:W-:-:S04]  /*5c90*/  LEA R11, -R4, RZ, 0x7 ;  /* 0x000000ff040b7211 */ /* 0x000fc800078e39ff */
[----:B------:R-:W-:Y:S02]  /*5ca0*/  SHF.R.S32.HI R10, RZ, 0x1f, R11 ;  /* 0x0000001fff0a7819 */ /* 0x000fe4000001140b */
.L_x_1504:
        /* <DEDUP_REMOVED lines=8> */
[----:B------:R-:W-:Y:S01]  /*5d30*/  @!P4 LEA R34, P6, R4, c[0x0][0x168], 0x1 ;  /* 0x00005a000422ca11 */ /* 0x000fe200078c08ff */
[----:B------:R-:W-:Y:S01]  /*5d40*/  @!P4 IMAD.X R3, R10, 0x1, R133, P1 ;  /* 0x000000010a03c824 */ /* 0x000fe200008e0685 */
[----:B------:R-:W-:-:S04]  /*5d50*/  @!P2 IADD3 R13, P1, R11, R2, RZ ;  /* 0x000000020b0da210 */ /* 0x000fc80007f3e0ff */
[----:B------:R-:W-:Y:S01]  /*5d60*/  @!P4 LEA.HI.X R35, R4, c[0x0][0x16c], R3, 0x1, P6 ;  /* 0x00005b000423ca11 */ /* 0x000fe200030f0c03 */
[--C-:B------:R-:W-:Y:S01]  /*5d70*/  @!P2 IMAD.X R4, R10, 0x1, R133.reuse, P1 ;  /* 0x000000010a04a824 */ /* 0x100fe200008e0685 */
[C---:B------:R-:W-:Y:S01]  /*5d80*/  @!P2 LEA R22, P1, R13.reuse, c[0x0][0x168], 0x1 ;  /* 0x00005a000d16aa11 */ /* 0x040fe200078208ff */
        /* <DEDUP_REMOVED lines=11> */
[----:B------:R-:W-:Y:S01]  /*5e40*/  @!P2 IMAD.X R3, R6, 0x1, R133, P1 ;  /* 0x000000010603a824 */ /* 0x000fe200008e0685 */
[C---:B------:R-:W-:Y:S01]  /*5e50*/  @!P2 LEA R20, P1, R4.reuse, c[0x0][0x168], 0x1 ;  /* 0x00005a000414aa11 */ /* 0x040fe200078208ff */
[----:B------:R-:W-:Y:S01]  /*5e60*/  IMAD.X R6, R225, 0x1, R6, P5 ;  /* 0x00000001e1067824 */ /* 0x000fe200028e0606 */
[CC--:B------:R-:W-:Y:S01]  /*5e70*/  @!P4 IADD3 R12, P5, R9.reuse, R2.reuse, RZ ;  /* 0x00000002090cc210 */ /* 0x0c0fe20007fbe0ff */
        /* <DEDUP_REMOVED lines=11> */
[----:B------:R-:W-:Y:S01]  /*5f30*/  @!P2 IMAD.X R3, R6, 0x1, R133, P1 ;  /* 0x000000010603a824 */ /* 0x000fe200008e0685 */
[C---:B------:R-:W-:Y:S01]  /*5f40*/  @!P2 LEA R18, P1, R4.reuse, c[0x0][0x168], 0x1 ;  /* 0x00005a000412aa11 */ /* 0x040fe200078208ff */
        /* <DEDUP_REMOVED lines=16> */
[C---:B------:R-:W-:Y:S01]  /*6050*/  @!P2 LEA R16, P1, R9.reuse, c[0x0][0x168], 0x1 ;  /* 0x00005a000910aa11 */ /* 0x040fe200078208ff */
        /* <DEDUP_REMOVED lines=59> */
[----:B------:R-:W-:Y:S02]  /*6410*/  @!P2 LEA.HI.X R51, R6, c[0x0][0x16c], R9, 0x1, P1 ;  /* 0x00005b000633aa11 */ /* 0x000fe400008f0c09 */
[----:B--2---:R-:W-:Y:S01]  /*6420*/  @!P4 LEA R34, P1, R12, c[0x0][0x168], 0x1 ;  /* 0x00005a000c22ca11 */ /* 0x004fe200078208ff */
        /* <DEDUP_REMOVED lines=36> */
[----:B------:R-:W-:-:S04]  /*6670*/  LEA R12, P1, R3, c[0x0][0x168], 0x1 ;  /* 0x00005a00030c7a11 */ /* 0x000fc800078208ff */
[----:B------:R-:W-:-:S05]  /*6680*/  LEA.HI.X R13, R3, c[0x0][0x16c], R4, 0x1, P1 ;  /* 0x00005b00030d7a11 */ /* 0x000fca00008f0c04 */
[----:B------:R-:W-:Y:S01]  /*6690*/  @!PT LDS RZ, [RZ] ;  /* 0x00000000fffff984 */ /* 0x000fe20000000800 */
[----:B------:R-:W-:Y:S01]  /*66a0*/  @!PT LDS RZ, [RZ] ;  /* 0x00000000fffff984 */ /* 0x000fe20000000800 */
[----:B------:R-:W-:Y:S01]  /*66b0*/  @!PT LDS RZ, [RZ] ;  /* 0x00000000fffff984 */ /* 0x000fe20000000800 */
[----:B------:R2:W-:Y:S04]  /*66c0*/  LDGSTS.E.BYPASS.LTC128B.128 [R230+0xb800], [R12.64+0x80] ;  /* 0x0b8000800ce67fae */ /* 0x0005e8000b901d4e */
.L_x_1506:
[----:B------:R-:W-:Y:S05]  /*66d0*/  BSYNC B0 ;  /* 0x0000000000007941 */ /* 0x000fea0003800000 */
.L_x_1505:
[----:B------:R-:W0:Y:S01]  /*66e0*/  LDGDEPBAR ;  /* 0x00000000000079af */ /* 0x000e220000000000 */
[----:B------:R-:W-:-:S04]  /*66f0*/  IADD3 R2, P1, R11, R2, RZ ;  /* 0x000000020b027210 */ /* 0x000fc80007f3e0ff */
[----:B------:R-:W-:Y:S02]  /*6700*/  IADD3.X R133, R10, R133, RZ, P1, !PT ;  /* 0x000000850a857210 */ /* 0x000fe40000ffe4ff */
.L_x_1502:
        /* <DEDUP_REMOVED lines=62> */
[----:B------:R-:W-:Y:S01]  /*6af0*/  SHF.L.U32 R216, R0, 0x1, RZ ;  /* 0x0000000100d87819 */ /* 0x000fe200000006ff */
[----:B------:R-:W3:Y:S03]  /*6b00*/  SHFL.BFLY PT, R9, R6, 0x2, 0x1f ;  /* 0x0c401f0006097f89 */ /* 0x000ee600000e0000 */
[-C--:B------:R-:W-:Y:S01]  /*6b10*/  LEA R214, R7, R216.reuse, 0x1 ;  /* 0x000000d807d67211 */ /* 0x080fe200078e08ff */
[----:B------:R-:W4:Y:S01]  /*6b20*/  SHFL.BFLY PT, R4, R11, 0x2, 0x1f ;  /* 0x0c401f000b047f89 */ /* 0x000f2200000e0000 */
[----:B------:R-:W-:-:S02]  /*6b30*/  LEA R213, R5, R216, 0x1 ;  /* 0x000000d805d57211 */ /* 0x000fc400078e08ff */
[----:B------:R-:W-:Y:S01]  /*6b40*/  LEA R212, R5, R214, 0x1 ;  /* 0x000000d605d47211 */ /* 0x000fe200078e08ff */
[----:B------:R-:W-:Y:S04]  /*6b50*/  LDSM.16.MT88.4 R100, [R216+0x10000] ;  /* 0x01000000d864783b */ /* 0x000fe80000004200 */
[----:B------:R-:W-:Y:S04]  /*6b60*/  LDSM.16.MT88.4 R92, [R212+0xc000] ;  /* 0x00c00000d45c783b */ /* 0x000fe80000004200 */
[----:B------:R-:W-:Y:S04]  /*6b70*/  LDSM.16.MT88.4 R84, [R213+0xc000] ;  /* 0x00c00000d554783b */ /* 0x000fe80000004200 */
[----:B------:R-:W-:Y:S01]  /*6b80*/  LDSM.16.MT88.4 R124, [R214+0x10000] ;  /* 0x01000000d67c783b */ /* 0x000fe20000004200 */
[----:B---3--:R-:W-:-:S03]  /*6b90*/  FMNMX.FTZ R9, R6, R9, !PT ;  /* 0x0000000906097209 */ /* 0x008fc60007810000 */
[----:B------:R-:W-:Y:S01]  /*6ba0*/  LDSM.16.MT88.4 R112, [R213+0x10000] ;  /* 0x01000000d570783b */ /* 0x000fe20000004200 */
[----:B----4-:R-:W-:-:S03]  /*6bb0*/  FMNMX.FTZ R4, R11, R4, !PT ;  /* 0x000000040b047209 */ /* 0x010fc60007810000 */
[----:B------:R-:W3:Y:S04]  /*6bc0*/  SHFL.BFLY PT, R132, R9, 0x1, 0x1f ;  /* 0x0c201f0009847f89 */ /* 0x000ee800000e0000 */
[----:B------:R-:W4:Y:S04]  /*6bd0*/  SHFL.BFLY PT, R3, R4, 0x1, 0x1f ;  /* 0x0c201f0004037f89 */ /* 0x000f2800000e0000 */
[----:B-12---:R-:W-:Y:S04]  /*6be0*/  LDSM.16.MT88.4 R12, [R212+0xc800] ;  /* 0x00c80000d40c783b */ /* 0x006fe80000004200 */
[----:B------:R-:W-:Y:S04]  /*6bf0*/  LDSM.16.MT88.4 R24, [R216+0xc800] ;  /* 0x00c80000d818783b */ /* 0x000fe80000004200 */
[----:B------:R-:W-:Y:S04]  /*6c00*/  LDSM.16.MT88.4 R20, [R214+0xc800] ;  /* 0x00c80000d614783b */ /* 0x000fe80000004200 */
[----:B------:R-:W-:Y:S01]  /*6c10*/  LDSM.16.MT88.4 R16, [R213+0xc800] ;  /* 0x00c80000d510783b */ /* 0x000fe20000004200 */
[----:B---3--:R-:W-:-:S03]  /*6c20*/  FMNMX.FTZ R132, R9, R132, !PT ;  /* 0x0000008409847209 */ /* 0x008fc60007810000 */
[----:B------:R-:W-:Y:S01]  /*6c30*/  LDSM.16.MT88.4 R32, [R214+0x10800] ;  /* 0x01080000d620783b */ /* 0x000fe20000004200 */
[----:B----4-:R-:W-:Y:S01]  /*6c40*/  FMNMX.FTZ R3, R4, R3, !PT ;  /* 0x0000000304037209 */ /* 0x010fe20007810000 */
[C---:B------:R-:W-:Y:S01]  /*6c50*/  FMUL.FTZ R142, R132.reuse, c[0x0][0x23c] ;  /* 0x00008f00848e7a20 */ /* 0x040fe20000410000 */
[----:B------:R-:W-:Y:S01]  /*6c60*/  FSETP.NEU.FTZ.AND P1, PT, R132, -INF , PT ;  /* 0xff8000008400780b */ /* 0x000fe20003f3d000 */
[----:B------:R-:W-:Y:S02]  /*6c70*/  LDSM.16.MT88.4 R4, [R212+0x10000] ;  /* 0x01000000d404783b */ /* 0x000fe40000004200 */
[C---:B------:R-:W-:Y:S01]  /*6c80*/  FMUL.FTZ R67, R3.reuse, c[0x0][0x23c] ;  /* 0x00008f0003437a20 */ /* 0x040fe20000410000 */
[----:B------:R-:W-:Y:S01]  /*6c90*/  FSEL R142, R142, RZ, P1 ;  /* 0x000000ff8e8e7208 */ /* 0x000fe20000800000 */
[----:B------:R-:W-:Y:S01]  /*6ca0*/  LDSM.16.MT88.4 R28, [R213+0x10800] ;  /* 0x01080000d51c783b */ /* 0x000fe20000004200 */
[----:B------:R-:W-:-:S03]  /*6cb0*/  FSETP.NEU.FTZ.AND P1, PT, R3, -INF , PT ;  /* 0xff8000000300780b */ /* 0x000fc60003f3d000 */
[--C-:B------:R-:W-:Y:S01]  /*6cc0*/  FFMA.FTZ R56, R65, c[0x0][0x23c], -R142.reuse ;  /* 0x00008f0041387a23 */ /* 0x100fe2000001088e */
[----:B------:R-:W-:Y:S01]  /*6cd0*/  FSEL R67, R67, RZ, P1 ;  /* 0x000000ff43437208 */ /* 0x000fe20000800000 */
[--C-:B------:R-:W-:Y:S01]  /*6ce0*/  FFMA.FTZ R63, R68, c[0x0][0x23c], -R142.reuse ;  /* 0x00008f00443f7a23 */ /* 0x100fe2000001088e */
[----:B------:R-:W-:Y:S01]  /*6cf0*/  LEA R238, P1, R2, c[0x0][0x168], 0x1 ;  /* 0x00005a0002ee7a11 */ /* 0x000fe200078208ff */
[--C-:B------:R-:W-:Y:S02]  /*6d00*/  FFMA.FTZ R60, R77, c[0x0][0x23c], -R142.reuse ;  /* 0x00008f004d3c7a23 */ /* 0x100fe4000001088e */
[--C-:B------:R-:W-:Y:S01]  /*6d10*/  FFMA.FTZ R61, R69, c[0x0][0x23c], -R142.reuse ;  /* 0x00008f00453d7a23 */ /* 0x100fe2000001088e */
[----:B------:R-:W-:Y:S01]  /*6d20*/  LDSM.16.MT88.4 R76, [R214+0xc000] ;  /* 0x00c00000d64c783b */ /* 0x000fe20000004200 */
[--C-:B------:R-:W-:Y:S01]  /*6d30*/  FFMA.FTZ R65, R70, c[0x0][0x23c], -R67.reuse ;  /* 0x00008f0046417a23 */ /* 0x100fe20000010843 */
[----:B------:R-:W-:Y:S01]  /*6d40*/  MUFU.EX2 R63, R63 ;  /* 0x0000003f003f7308 */ /* 0x000fe20000000800 */
[--C-:B------:R-:W-:Y:S01]  /*6d50*/  FFMA.FTZ R64, R8, c[0x0][0x23c], -R67.reuse ;  /* 0x00008f0008407a23 */ /* 0x100fe20000010843 */
[----:B------:R-:W1:Y:S01]  /*6d60*/  LDSM.16.MT88.4 R68, [R216+0xc000] ;  /* 0x00c00000d844783b */ /* 0x000e620000004200 */
[----:B------:R-:W-:Y:S01]  /*6d70*/  FFMA.FTZ R62, R80, c[0x0][0x23c], -R67 ;  /* 0x00008f00503e7a23 */ /* 0x000fe20000010843 */
[----:B------:R-:W-:Y:S01]  /*6d80*/  LEA.HI.X R237, R2, c[0x0][0x16c], R133, 0x1, P1 ;  /* 0x00005b0002ed7a11 */ /* 0x000fe200008f0c85 */
[----:B------:R-:W-:Y:S01]  /*6d90*/  FFMA.FTZ R57, R72, c[0x0][0x23c], -R67 ;  /* 0x00008f0048397a23 */ /* 0x000fe20000010843 */
[----:B------:R-:W2:Y:S01]  /*6da0*/  LDSM.16.MT88.4 R8, [R216+0x10800] ;  /* 0x01080000d808783b */ /* 0x000ea20000004200 */
[--C-:B------:R-:W-:Y:S01]  /*6db0*/  FFMA.FTZ R58, R81, c[0x0][0x23c], -R142.reuse ;  /* 0x00008f00513a7a23 */ /* 0x100fe2000001088e */
[----:B------:R-:W3:Y:S01]  /*6dc0*/  MUFU.EX2 R60, R60 ;  /* 0x0000003c003c7308 */ /* 0x000ee20000000800 */
[----:B------:R-:W-:-:S02]  /*6dd0*/  FFMA.FTZ R55, R91, c[0x0][0x23c], -R142 ;  /* 0x00008f005b377a23 */ /* 0x000fc4000001088e */
[--C-:B------:R-:W-:Y:S02]  /*6de0*/  FFMA.FTZ R54, R97, c[0x0][0x23c], -R142.reuse ;  /* 0x00008f0061367a23 */ /* 0x100fe4000001088e */
[----:B------:R-:W-:Y:S02]  /*6df0*/  FFMA.FTZ R51, R89, c[0x0][0x23c], -R142 ;  /* 0x00008f0059337a23 */ /* 0x000fe4000001088e */
[--C-:B------:R-:W-:Y:S01]  /*6e00*/  FFMA.FTZ R59, R96, c[0x0][0x23c], -R67.reuse ;  /* 0x00008f00603b7a23 */ /* 0x100fe20000010843 */
[----:B------:R-:W-:Y:S01]  /*6e10*/  MUFU.EX2 R61, R61 ;  /* 0x0000003d003d7308 */ /* 0x000fe20000000800 */
[--C-:B------:R-:W-:Y:S02]  /*6e20*/  FFMA.FTZ R52, R98, c[0x0][0x23c], -R67.reuse ;  /* 0x00008f0062347a23 */ /* 0x100fe40000010843 */
[--C-:B------:R-:W-:Y:S02]  /*6e30*/  FFMA.FTZ R53, R188, c[0x0][0x23c], -R67.reuse ;  /* 0x00008f00bc357a23 */ /* 0x100fe40000010843 */
[----:B------:R-:W-:-:S02]  /*6e40*/  FFMA.FTZ R48, R186, c[0x0][0x23c], -R67 ;  /* 0x00008f00ba307a23 */ /* 0x000fc40000010843 */
[--C-:B------:R-:W-:Y:S01]  /*6e50*/  FFMA.FTZ R41, R49, c[0x0][0x23c], -R142.reuse ;  /* 0x00008f0031297a23 */ /* 0x100fe2000001088e */
[----:B------:R-:W4:Y:S01]  /*6e60*/  MUFU.EX2 R56, R56 ;  /* 0x0000003800387308 */ /* 0x000f220000000800 */
[----:B---3--:R-:W-:Y:S01]  /*6e70*/  F2FP.PACK_AB R116, R60, R63 ;  /* 0x0000003f3c74723e */ /* 0x008fe200000000ff */
[--C-:B------:R-:W-:Y:S02]  /*6e80*/  FFMA.FTZ R50, R181, c[0x0][0x23c], -R142.reuse ;  /* 0x00008f00b5327a23 */ /* 0x100fe4000001088e */
[--C-:B------:R-:W-:Y:S02]  /*6e90*/  FFMA.FTZ R47, R179, c[0x0][0x23c], -R142.reuse ;  /* 0x00008f00b32f7a23 */ /* 0x100fe4000001088e */
[----:B------:R-:W-:Y:S02]  /*6ea0*/  FFMA.FTZ R46, R183, c[0x0][0x23c], -R142 ;  /* 0x00008f00b72e7a23 */ /* 0x000fe4000001088e */
[----:B------:R-:W-:Y:S01]  /*6eb0*/  MUFU.EX2 R65, R65 ;  /* 0x0000004100417308 */ /* 0x000fe20000000800 */
[----:B------:R-:W-:-:S02]  /*6ec0*/  FFMA.FTZ R49, R182, c[0x0][0x23c], -R67 ;  /* 0x00008f00b6317a23 */ /* 0x000fc40000010843 */
[--C-:B------:R-:W-:Y:S02]  /*6ed0*/  FFMA.FTZ R44, R184, c[0x0][0x23c], -R67.reuse ;  /* 0x00008f00b82c7a23 */ /* 0x100fe40000010843 */
[--C-:B------:R-:W-:Y:S02]  /*6ee0*/  FFMA.FTZ R45, R146, c[0x0][0x23c], -R67.reuse ;  /* 0x00008f00922d7a23 */ /* 0x100fe40000010843 */
[----:B------:R-:W-:Y:S01]  /*6ef0*/  FFMA.FTZ R0, R144, c[0x0][0x23c], -R67 ;  /* 0x00008f0090007a23 */ /* 0x000fe20000010843 */
[----:B------:R-:W3:Y:S01]  /*6f00*/  MUFU.EX2 R64, R64 ;  /* 0x0000004000407308 */ /* 0x000ee20000000800 */
[----:B----4-:R-:W-:Y:S01]  /*6f10*/  F2FP.PACK_AB R118, R56, R61 ;  /* 0x0000003d3876723e */ /* 0x010fe200000000ff */
[--C-:B------:R-:W-:Y:S02]  /*6f20*/  FFMA.FTZ R144, R147, c[0x0][0x23c], -R142.reuse ;  /* 0x00008f0093907a23 */ /* 0x100fe4000001088e */
[--C-:B------:R-:W-:Y:S02]  /*6f30*/  FFMA.FTZ R147, R151, c[0x0][0x23c], -R142.reuse ;  /* 0x00008f0097937a23 */ /* 0x100fe4000001088e */
[----:B------:R-:W-:-:S02]  /*6f40*/  FFMA.FTZ R146, R149, c[0x0][0x23c], -R142 ;  /* 0x00008f0095927a23 */ /* 0x000fc4000001088e */
[----:B------:R-:W-:Y:S01]  /*6f50*/  MUFU.EX2 R62, R62 ;  /* 0x0000003e003e7308 */ /* 0x000fe20000000800 */
[----:B------:R-:W-:Y:S02]  /*6f60*/  FFMA.FTZ R137, R137, c[0x0][0x23c], -R142 ;  /* 0x00008f0089897a23 */ /* 0x000fe4000001088e */
[--C-:B------:R-:W-:Y:S02]  /*6f70*/  FFMA.FTZ R148, R148, c[0x0][0x23c], -R67.reuse ;  /* 0x00008f0094947a23 */ /* 0x100fe40000010843 */
[--C-:B------:R-:W-:Y:S02]  /*6f80*/  FFMA.FTZ R149, R162, c[0x0][0x23c], -R67.reuse ;  /* 0x00008f00a2957a23 */ /* 0x100fe40000010843 */
[--C-:B------:R-:W-:Y:S01]  /*6f90*/  FFMA.FTZ R151, R160, c[0x0][0x23c], -R67.reuse ;  /* 0x00008f00a0977a23 */ /* 0x100fe20000010843 */
[----:B------:R-:W4:Y:S01]  /*6fa0*/  MUFU.EX2 R57, R57 ;  /* 0x0000003900397308 */ /* 0x000f220000000800 */
[----:B---3--:R-:W-:Y:S01]  /*6fb0*/  F2FP.PACK_AB R117, R64, R65 ;  /* 0x000000414075723e */ /* 0x008fe200000000ff */
[----:B------:R-:W-:-:S02]  /*6fc0*/  FFMA.FTZ R154, R154, c[0x0][0x23c], -R67 ;  /* 0x00008f009a9a7a23 */ /* 0x000fc40000010843 */
[--C-:B------:R-:W-:Y:S02]  /*6fd0*/  FFMA.FTZ R160, R167, c[0x0][0x23c], -R142.reuse ;  /* 0x00008f00a7a07a23 */ /* 0x100fe4000001088e */
[--C-:B------:R-:W-:Y:S02]  /*6fe0*/  FFMA.FTZ R162, R165, c[0x0][0x23c], -R142.reuse ;  /* 0x00008f00a5a27a23 */ /* 0x100fe4000001088e */
[----:B------:R-:W-:Y:S01]  /*6ff0*/  MUFU.EX2 R58, R58 ;  /* 0x0000003a003a7308 */ /* 0x000fe20000000800 */
[--C-:B------:R-:W-:Y:S02]  /*7000*/  FFMA.FTZ R167, R170, c[0x0][0x23c], -R67.reuse ;  /* 0x00008f00aaa77a23 */ /* 0x100fe40000010843 */
[--C-:B------:R-:W-:Y:S02]  /*7010*/  FFMA.FTZ R161, R161, c[0x0][0x23c], -R142.reuse ;  /* 0x00008f00a1a17a23 */ /* 0x100fe4000001088e */
[----:B------:R-:W-:Y:S02]  /*7020*/  FFMA.FTZ R163, R163, c[0x0][0x23c], -R142 ;  /* 0x00008f00a3a37a23 */ /* 0x000fe4000001088e */
[--C-:B------:R-:W-:Y:S01]  /*7030*/  FFMA.FTZ R165, R180, c[0x0][0x23c], -R67.reuse ;  /* 0x00008f00b4a57a23 */ /* 0x100fe20000010843 */
[----:B----4-:R-:W-:Y:S01]  /*7040*/  F2FP.PACK_AB R119, R57, R62 ;  /* 0x0000003e3977723e */ /* 0x010fe200000000ff */
[----:B------:R-:W3:Y:S01]  /*7050*/  MUFU.EX2 R55, R55 ;  /* 0x0000003700377308 */ /* 0x000ee20000000800 */
[----:B------:R-:W-:-:S02]  /*7060*/  FFMA.FTZ R166, R166, c[0x0][0x23c], -R67 ;  /* 0x00008f00a6a67a23 */ /* 0x000fc40000010843 */
[--C-:B------:R-:W-:Y:S02]  /*7070*/  FFMA.FTZ R170, R178, c[0x0][0x23c], -R67.reuse ;  /* 0x00008f00b2aa7a23 */ /* 0x100fe40000010843 */
[--C-:B------:R-:W-:Y:S01]  /*7080*/  FFMA.FTZ R178, R175, c[0x0][0x23c], -R142.reuse ;  /* 0x00008f00afb27a23 */ /* 0x100fe2000001088e */
[C---:B------:R-:W-:Y:S01]  /*7090*/  HMMA.16816.F32 R88, R116.reuse, R92, RZ ;  /* 0x0000005c7458723c */ /* 0x040fe200000018ff */
[--C-:B------:R-:W-:Y:S01]  /*70a0*/  FFMA.FTZ R180, R169, c[0x0][0x23c], -R142.reuse ;  /* 0x00008f00a9b47a23 */ /* 0x100fe2000001088e */
[----:B------:R-:W-:Y:S01]  /*70b0*/  MUFU.EX2 R54, R54 ;  /* 0x0000003600367308 */ /* 0x000fe20000000800 */
[--C-:B------:R-:W-:Y:S02]  /*70c0*/  FFMA.FTZ R177, R177, c[0x0][0x23c], -R142.reuse ;  /* 0x00008f00b1b17a23 */ /* 0x100fe4000001088e */
[----:B------:R-:W-:Y:S02]  /*70d0*/  FFMA.FTZ R171, R171, c[0x0][0x23c], -R142 ;  /* 0x00008f00abab7a23 */ /* 0x000fe4000001088e */
        /* <DEDUP_REMOVED lines=15> */
[----:B------:R-:W4:Y:S01]  /*71d0*/  MUFU.EX2 R52, R52 ;  /* 0x0000003400347308 */ /* 0x000f220000000800 */
[----:B------:R-:W-:-:S02]  /*71e0*/  FFMA.FTZ R152, R152, c[0x0][0x23c], -R67 ;  /* 0x00008f0098987a23 */ /* 0x000fc40000010843 */
[----:B------:R-:W-:Y:S02]  /*71f0*/  FFMA.FTZ R150, R150, c[0x0][0x23c], -R67 ;  /* 0x00008f0096967a23 */ /* 0x000fe40000010843 */
[----:B------:R-:W-:Y:S01]  /*7200*/  FFMA.FTZ R241, R139, c[0x0][0x23c], -R142 ;  /* 0x00008f008bf17a23 */ /* 0x000fe2000001088e */
[C---:B-1----:R-:W-:Y:S01]  /*7210*/  HMMA.16816.F32 R128, R116.reuse, R68, RZ ;  /* 0x000000447480723c */ /* 0x042fe200000018ff */
[----:B------:R-:W-:Y:S01]  /*7220*/  FADD.FTZ R60, R63, R60 ;  /* 0x0000003c3f3c7221 */ /* 0x000fe20000010000 */
[----:B------:R-:W-:Y:S01]  /*7230*/  MUFU.EX2 R53, R53 ;  /* 0x0000003500357308 */ /* 0x000fe20000000800 */
[----:B------:R-:W-:Y:S02]  /*7240*/  FADD.FTZ R65, R65, R64 ;  /* 0x0000004041417221 */ /* 0x000fe40000010000 */
[----:B------:R-:W-:Y:S02]  /*7250*/  FADD.FTZ R61, R61, R60 ;  /* 0x0000003c3d3d7221 */ /* 0x000fe40000010000 */
[----:B------:R-:W-:Y:S01]  /*7260*/  FADD.FTZ R62, R62, R65 ;  /* 0x000000413e3e7221 */ /* 0x000fe20000010000 */
[----:B------:R-:W-:Y:S01]  /*7270*/  HMMA.16816.F32 R72, R116, R76, RZ ;  /* 0x0000004c7448723c */ /* 0x000fe200000018ff */
[----:B------:R-:W-:Y:S01]  /*7280*/  FADD.FTZ R61, R56, R61 ;  /* 0x0000003d383d7221 */ /* 0x000fe20000010000 */
[----:B------:R-:W1:Y:S01]  /*7290*/  MUFU.EX2 R48, R48 ;  /* 0x0000003000307308 */ /* 0x000e620000000800 */
[----:B------:R-:W-:-:S05]  /*72a0*/  FADD.FTZ R62, R57, R62 ;  /* 0x0000003e393e7221 */ /* 0x000fca0000010000 */
[C---:B------:R-:W-:Y:S02]  /*72b0*/  HMMA.16816.F32 R80, R116.reuse, R84, RZ ;  /* 0x000000547450723c */ /* 0x040fe400000018ff */
[----:B------:R-:W-:Y:S06]  /*72c0*/  MUFU.EX2 R50, R50 ;  /* 0x0000003200327308 */ /* 0x000fec0000000800 */
[C---:B------:R-:W-:Y:S02]  /*72d0*/  HMMA.16816.F32 R104, R116.reuse, R124, RZ ;  /* 0x0000007c7468723c */ /* 0x040fe400000018ff */
[----:B------:R-:W5:Y:S06]  /*72e0*/  MUFU.EX2 R47, R47 ;  /* 0x0000002f002f7308 */ /* 0x000f6c0000000800 */
        /* <DEDUP_REMOVED lines=13> */
[----:B------:R-:W-:Y:S05]  /*73c0*/  MUFU.EX2 R137, R137 ;  /* 0x0000008900897308 */ /* 0x000fea0000000800 */
[----:B---3--:R-:W-:Y:S01]  /*73d0*/  F2FP.PACK_AB R4, R55, R58 ;  /* 0x0000003a3704723e */ /* 0x008fe200000000ff */
[----:B------:R-:W-:Y:S01]  /*73e0*/  HMMA.16816.F32 R116, R116, R6, RZ ;  /* 0x000000067474723c */ /* 0x000fe200000018ff */
[----:B----4-:R-:W-:Y:S01]  /*73f0*/  F2FP.PACK_AB R5, R52, R59 ;  /* 0x0000003b3405723e */ /* 0x010fe200000000ff */
[----:B------:R-:W3:Y:S01]  /*7400*/  MUFU.EX2 R144, R144 ;  /* 0x0000009000907308 */ /* 0x000ee20000000800 */
        /* <DEDUP_REMOVED lines=15> */
[----:B------:R-:W-:Y:S06]  /*7500*/  MUFU.EX2 R148, R148 ;  /* 0x0000009400947308 */ /* 0x000fec0000000800 */
[C---:B--2---:R-:W-:Y:S02]  /*7510*/  HMMA.16816.F32 R96, R4.reuse, R8, R96 ;  /* 0x000000080460723c */ /* 0x044fe40000001860 */
[----:B------:R-:W2:Y:S06]  /*7520*/  MUFU.EX2 R149, R149 ;  /* 0x0000009500957308 */ /* 0x000eac0000000800 */
[C---:B------:R-:W-:Y:S01]  /*7530*/  HMMA.16816.F32 R100, R4.reuse, R10, R100 ;  /* 0x0000000a0464723c */ /* 0x040fe20000001864 */
[----:B------:R-:W4:Y:S01]  /*7540*/  LDSM.16.MT88.4 R8, [R212+0xd000] ;  /* 0x00d00000d408783b */ /* 0x000f220000004200 */
        /* <DEDUP_REMOVED lines=16> */
[C---:B------:R-:W-:Y:S02]  /*7650*/  HMMA.16816.F32 R104, R4.reuse, R32, R104 ;  /* 0x000000200468723c */ /* 0x040fe40000001868 */
[----:B------:R-:W1:Y:S06]  /*7660*/  MUFU.EX2 R166, R166 ;  /* 0x000000a600a67308 */ /* 0x000e6c0000000800 */
[C---:B------:R-:W-:Y:S01]  /*7670*/  HMMA.16816.F32 R124, R4.reuse, R34, R124 ;  /* 0x00000022047c723c */ /* 0x040fe2000000187c */
[----:B------:R-:W-:Y:S01]  /*7680*/  LDSM.16.MT88.4 R32, [R214+0x11000] ;  /* 0x01100000d620783b */ /* 0x000fe20000004200 */
[----:B------:R-:W-:Y:S06]  /*7690*/  MUFU.EX2 R167, R167 ;  /* 0x000000a700a77308 */ /* 0x000fec0000000800 */
[C---:B------:R-:W-:Y:S02]  /*76a0*/  HMMA.16816.F32 R108, R4.reuse, R28, R108 ;  /* 0x0000001c046c723c */ /* 0x040fe4000000186c */
[----:B------:R-:W2:Y:S06]  /*76b0*/  MUFU.EX2 R170, R170 ;  /* 0x000000aa00aa7308 */ /* 0x000eac0000000800 */
[C---:B------:R-:W-:Y:S01]  /*76c0*/  HMMA.16816.F32 R112, R4.reuse, R30, R112 ;  /* 0x0000001e0470723c */ /* 0x040fe20000001870 */
[----:B------:R-:W-:Y:S01]  /*76d0*/  LDSM.16.MT88.4 R28, [R213+0x11000] ;  /* 0x01100000d51c783b */ /* 0x000fe20000004200 */
[----:B------:R-:W-:Y:S06]  /*76e0*/  MUFU.EX2 R177, R177 ;  /* 0x000000b100b17308 */ /* 0x000fec0000000800 */
[C---:B-1----:R-:W-:Y:S02]  /*76f0*/  HMMA.16816.F32 R120, R4.reuse, R12, R120 ;  /* 0x0000000c0478723c */ /* 0x042fe40000001878 */
[----:B------:R-:W1:Y:S06]  /*7700*/  MUFU.EX2 R178, R178 ;  /* 0x000000b200b27308 */ /* 0x000e6c0000000800 */
        /* <DEDUP_REMOVED lines=14> */
[C---:B----4-:R-:W-:Y:S01]  /*77f0*/  HMMA.16816.F32 R88, R4.reuse, R8, R88 ;  /* 0x000000080458723c */ /* 0x050fe20000001858 */
[----:B------:R-:W-:Y:S02]  /*7800*/  FADD.FTZ R45, R45, R44 ;  /* 0x0000002c2d2d7221 */ /* 0x000fe40000010000 */
[----:B------:R-:W-:Y:S02]  /*7810*/  FADD.FTZ R46, R41, R46 ;  /* 0x0000002e292e7221 */ /* 0x000fe40000010000 */
[----:B------:R-:W-:Y:S01]  /*7820*/  FADD.FTZ R45, R0, R45 ;  /* 0x0000002d002d7221 */ /* 0x000fe20000010000 */
[----:B------:R-:W4:Y:S02]  /*7830*/  MUFU.EX2 R174, R174 ;  /* 0x000000ae00ae7308 */ /* 0x000f240000000800 */
[C---:B------:R-:W-:Y:S01]  /*7840*/  HMMA.16816.F32 R92, R4.reuse, R10, R92 ;  /* 0x0000000a045c723c */ /* 0x040fe2000000185c */
[----:B------:R-:W5:Y:S05]  /*7850*/  LDSM.16.MT88.4 R8, [R212+0x11000] ;  /* 0x01100000d408783b */ /* 0x000f6a0000004200 */
[----:B------:R-:W-:Y:S02]  /*7860*/  MUFU.EX2 R168, R168 ;  /* 0x000000a800a87308 */ /* 0x000fe40000000800 */
[C---:B--2---:R-:W-:Y:S06]  /*7870*/  HMMA.16816.F32 R80, R4.reuse, R16, R80 ;  /* 0x000000100450723c */ /* 0x044fec0000001850 */
[----:B------:R-:W2:Y:S02]  /*7880*/  MUFU.EX2 R175, R175 ;  /* 0x000000af00af7308 */ /* 0x000ea40000000800 */
[C---:B------:R-:W-:Y:S01]  /*7890*/  HMMA.16816.F32 R84, R4.reuse, R18, R84 ;  /* 0x000000120454723c */ /* 0x040fe20000001854 */
[----:B------:R-:W2:Y:S05]  /*78a0*/  LDSM.16.MT88.4 R16, [R213+0xd800] ;  /* 0x00d80000d510783b */ /* 0x000eaa0000004200 */
[----:B------:R-:W-:Y:S02]  /*78b0*/  MUFU.EX2 R159, R159 ;  /* 0x0000009f009f7308 */ /* 0x000fe40000000800 */
[C---:B-1----:R-:W-:Y:S06]  /*78c0*/  HMMA.16816.F32 R96, R4.reuse, R12, R96 ;  /* 0x0000000c0460723c */ /* 0x042fec0000001860 */
[----:B------:R-:W1:Y:S02]  /*78d0*/  MUFU.EX2 R164, R164 ;  /* 0x000000a400a47308 */ /* 0x000e640000000800 */
[C---:B------:R-:W-:Y:S01]  /*78e0*/  HMMA.16816.F32 R100, R4.reuse, R14, R100 ;  /* 0x0000000e0464723c */ /* 0x040fe20000001864 */
[----:B------:R-:W1:Y:S05]  /*78f0*/  LDSM.16.MT88.4 R12, [R212+0xd800] ;  /* 0x00d80000d40c783b */ /* 0x000e6a0000004200 */
[----:B------:R-:W-:Y:S02]  /*7900*/  MUFU.EX2 R155, R155 ;  /* 0x0000009b009b7308 */ /* 0x000fe40000000800 */
[C---:B------:R-:W-:Y:S06]  /*7910*/  HMMA.16816.F32 R128, R4.reuse, R24, R128 ;  /* 0x000000180480723c */ /* 0x040fec0000001880 */
[----:B------:R-:W-:Y:S02]  /*7920*/  MUFU.EX2 R176, R176 ;  /* 0x000000b000b07308 */ /* 0x000fe40000000800 */
[C---:B-----5:R-:W-:Y:S06]  /*7930*/  HMMA.16816.F32 R120, R4.reuse, R8, R120 ;  /* 0x000000080478723c */ /* 0x060fec0000001878 */
[----:B------:R-:W-:Y:S02]  /*7940*/  MUFU.EX2 R153, R153 ;  /* 0x0000009900997308 */ /* 0x000fe40000000800 */
[C---:B------:R-:W-:Y:S01]  /*7950*/  HMMA.16816.F32 R116, R4.reuse, R10, R116 ;  /* 0x0000000a0474723c */ /* 0x040fe20000001874 */
[----:B------:R-:W5:Y:S05]  /*7960*/  LDSM.16.MT88.4 R8, [R216+0x11800] ;  /* 0x01180000d808783b */ /* 0x000f6a0000004200 */
[----:B------:R-:W1:Y:S02]  /*7970*/  MUFU.EX2 R156, R156 ;  /* 0x0000009c009c7308 */ /* 0x000e640000000800 */
[C---:B------:R-:W-:Y:S01]  /*7980*/  HMMA.16816.F32 R68, R4.reuse, R26, R68 ;  /* 0x0000001a0444723c */ /* 0x040fe20000001844 */
[----:B------:R-:W1:Y:S05]  /*7990*/  LDSM.16.MT88.4 R24, [R216+0xd800] ;  /* 0x00d80000d818783b */ /* 0x000e6a0000004200 */
[----:B------:R-:W-:Y:S02]  /*79a0*/  MUFU.EX2 R152, R152 ;  /* 0x0000009800987308 */ /* 0x000fe40000000800 */
        /* <DEDUP_REMOVED lines=22> */
[----:B------:R-:W-:Y:S02]  /*7b10*/  FADD.FTZ R154, R154, R151 ;  /* 0x000000979a9a7221 */ /* 0x000fe40000010000 */
[----:B------:R-:W-:-:S03]  /*7b20*/  FADD.FTZ R0, R160, R147 ;  /* 0x00000093a0007221 */ /* 0x000fc60000010000 */
[----:B------:R-:W-:Y:S01]  /*7b30*/  HMMA.16816.F32 R84, R4, R18, R84 ;  /* 0x000000120454723c */ /* 0x000fe20000001854 */
[----:B------:R-:W2:Y:S01]  /*7b40*/  LDSM.16.MT88.4 R16, [R214+0x11800] ;  /* 0x01180000d610783b */ /* 0x000ea20000004200 */
[----:B------:R-:W-:-:S06]  /*7b50*/  FADD.FTZ R0, R161, R0 ;  /* 0x00000000a1007221 */ /* 0x000fcc0000010000 */
[C---:B-1----:R-:W-:Y:S08]  /*7b60*/  HMMA.16816.F32 R88, R4.reuse, R12, R88 ;  /* 0x0000000c0458723c */ /* 0x042ff00000001858 */
[C---:B------:R-:W-:Y:S01]  /*7b70*/  HMMA.16816.F32 R92, R4.reuse, R14, R92 ;  /* 0x0000000e045c723c */ /* 0x040fe2000000185c */
[----:B------:R-:W1:Y:S07]  /*7b80*/  LDSM.16.MT88.4 R12, [R212+0x11800] ;  /* 0x01180000d40c783b */ /* 0x000e6e0000004200 */
[C---:B-----5:R-:W-:Y:S08]  /*7b90*/  HMMA.16816.F32 R96, R4.reuse, R8, R96 ;  /* 0x000000080460723c */ /* 0x060ff00000001860 */
[C---:B------:R-:W-:Y:S01]  /*7ba0*/  HMMA.16816.F32 R100, R4.reuse, R10, R100 ;  /* 0x0000000a0464723c */ /* 0x040fe20000001864 */
[----:B------:R-:W3:Y:S07]  /*7bb0*/  LDSM.16.MT88.4 R8, [R213+0xe000] ;  /* 0x00e00000d508783b */ /* 0x000eee0000004200 */
[C---:B------:R-:W-:Y:S08]  /*7bc0*/  HMMA.16816.F32 R128, R4.reuse, R24, R128 ;  /* 0x000000180480723c */ /* 0x040ff00000001880 */
[C---:B------:R-:W-:Y:S01]  /*7bd0*/  HMMA.16816.F32 R68, R4.reuse, R26, R68 ;  /* 0x0000001a0444723c */ /* 0x040fe20000001844 */
[----:B------:R-:W-:Y:S07]  /*7be0*/  LDSM.16.MT88.4 R24, [R216+0xe000] ;  /* 0x00e00000d818783b */ /* 0x000fee0000004200 */
[C---:B------:R-:W-:Y:S08]  /*7bf0*/  HMMA.16816.F32 R72, R4.reuse, R20, R72 ;  /* 0x000000140448723c */ /* 0x040ff00000001848 */
[C---:B------:R-:W-:Y:S01]  /*7c00*/  HMMA.16816.F32 R76, R4.reuse, R22, R76 ;  /* 0x00000016044c723c */ /* 0x040fe2000000184c */
[----:B------:R-:W5:Y:S07]  /*7c10*/  LDSM.16.MT88.4 R20, [R214+0xe000] ;  /* 0x00e00000d614783b */ /* 0x000f6e0000004200 */
[C---:B--2---:R-:W-:Y:S08]  /*7c20*/  HMMA.16816.F32 R104, R4.reuse, R16, R104 ;  /* 0x000000100468723c */ /* 0x044ff00000001868 */
[C---:B------:R-:W-:Y:S01]  /*7c30*/  HMMA.16816.F32 R124, R4.reuse, R18, R124 ;  /* 0x00000012047c723c */ /* 0x040fe2000000187c */
[----:B------:R-:W2:Y:S07]  /*7c40*/  LDSM.16.MT88.4 R16, [R212+0xe000] ;  /* 0x00e00000d410783b */ /* 0x000eae0000004200 */
[C---:B------:R-:W-:Y:S08]  /*7c50*/  HMMA.16816.F32 R108, R4.reuse, R28, R108 ;  /* 0x0000001c046c723c */ /* 0x040ff0000000186c */
[C---:B------:R-:W-:Y:S01]  /*7c60*/  HMMA.16816.F32 R112, R4.reuse, R30, R112 ;  /* 0x0000001e0470723c */ /* 0x040fe20000001870 */
[----:B------:R-:W-:Y:S07]  /*7c70*/  LDSM.16.MT88.4 R28, [R216+0xf000] ;  /* 0x00f00000d81c783b */ /* 0x000fee0000004200 */
[C---:B-1----:R-:W-:Y:S08]  /*7c80*/  HMMA.16816.F32 R120, R4.reuse, R12, R120 ;  /* 0x0000000c0478723c */ /* 0x042ff00000001878 */
[----:B------:R-:W-:Y:S01]  /*7c90*/  HMMA.16816.F32 R116, R4, R14, R116 ;  /* 0x0000000e0474723c */ /* 0x000fe20000001874 */
[----:B------:R-:W1:Y:S06]  /*7ca0*/  LDSM.16.MT88.4 R12, [R216+0x12000] ;  /* 0x01200000d80c783b */ /* 0x000e6c0000004200 */
[----:B------:R-:W-:-:S02]  /*7cb0*/  F2FP.PACK_AB R4, R161, R160 ;  /* 0x000000a0a104723e */ /* 0x000fc400000000ff */
[----:B------:R-:W-:Y:S01]  /*7cc0*/  F2FP.PACK_AB R5, R166, R165 ;  /* 0x000000a5a605723e */ /* 0x000fe200000000ff */
[----:B------:R-:W-:Y:S01]  /*7cd0*/  FADD.FTZ R165, R165, R154 ;  /* 0x0000009aa5a57221 */ /* 0x000fe20000010000 */
[----:B------:R-:W-:Y:S01]  /*7ce0*/  F2FP.PACK_AB R6, R162, R163 ;  /* 0x000000a3a206723e */ /* 0x000fe200000000ff */
[----:B------:R-:W-:Y:S01]  /*7cf0*/  FADD.FTZ R163, R163, R0 ;  /* 0x00000000a3a37221 */ /* 0x000fe20000010000 */
[----:B------:R-:W-:Y:S01]  /*7d00*/  F2FP.PACK_AB R7, R170, R167 ;  /* 0x000000a7aa07723e */ /* 0x000fe200000000ff */
[----:B------:R-:W-:Y:S02]  /*7d10*/  FADD.FTZ R166, R166, R165 ;  /* 0x000000a5a6a67221 */ /* 0x000fe40000010000 */
[----:B------:R-:W-:Y:S02]  /*7d20*/  FADD.FTZ R162, R162, R163 ;  /* 0x000000a3a2a27221 */ /* 0x000fe40000010000 */
[----:B------:R-:W-:Y:S02]  /*7d30*/  FADD.FTZ R167, R167, R166 ;  /* 0x000000a6a7a77221 */ /* 0x000fe40000010000 */
[----:B---3--:R-:W-:Y:S02]  /*7d40*/  HMMA.16816.F32 R80, R4, R8, R80 ;  /* 0x000000080450723c */ /* 0x008fe40000001850 */
[----:B------:R-:W-:-:S06]  /*7d50*/  FADD.FTZ R170, R170, R167 ;  /* 0x000000a7aaaa7221 */ /* 0x000fcc0000010000 */
[C---:B------:R-:W-:Y:S01]  /*7d60*/  HMMA.16816.F32 R84, R4.reuse, R10, R84 ;  /* 0x0000000a0454723c */ /* 0x040fe20000001854 */
[----:B------:R-:W3:Y:S07]  /*7d70*/  LDSM.16.MT88.4 R8, [R213+0x12000] ;  /* 0x01200000d508783b */ /* 0x000eee0000004200 */
[C---:B-----5:R-:W-:Y:S08]  /*7d80*/  HMMA.16816.F32 R72, R4.reuse, R20, R72 ;  /* 0x000000140448723c */ /* 0x060ff00000001848 */
[C---:B------:R-:W-:Y:S01]  /*7d90*/  HMMA.16816.F32 R76, R4.reuse, R22, R76 ;  /* 0x00000016044c723c */ /* 0x040fe2000000184c */
[----:B------:R-:W5:Y:S07]  /*7da0*/  LDSM.16.MT88.4 R20, [R214+0x12000] ;  /* 0x01200000d614783b */ /* 0x000f6e0000004200 */
[C---:B--2---:R-:W-:Y:S08]  /*7db0*/  HMMA.16816.F32 R88, R4.reuse, R16, R88 ;  /* 0x000000100458723c */ /* 0x044ff00000001858 */
[C---:B------:R-:W-:Y:S01]  /*7dc0*/  HMMA.16816.F32 R92, R4.reuse, R18, R92 ;  /* 0x00000012045c723c */ /* 0x040fe2000000185c */
[----:B------:R-:W2:Y:S07]  /*7dd0*/  LDSM.16.MT88.4 R16, [R212+0x12000] ;  /* 0x01200000d410783b */ /* 0x000eae0000004200 */
[C---:B-1----:R-:W-:Y:S08]  /*7de0*/  HMMA.16816.F32 R96, R4.reuse, R12, R96 ;  /* 0x0000000c0460723c */ /* 0x042ff00000001860 */
[C---:B---3--:R-:W-:Y:S08]  /*7df0*/  HMMA.16816.F32 R108, R4.reuse, R8, R108 ;  /* 0x00000008046c723c */ /* 0x048ff0000000186c */
[C---:B------:R-:W-:Y:S01]  /*7e00*/  HMMA.16816.F32 R112, R4.reuse, R10, R112 ;  /* 0x0000000a0470723c */ /* 0x040fe20000001870 */
[----:B------:R-:W1:Y:S07]  /*7e10*/  LDSM.16.MT88.4 R8, [R212+0xe800] ;  /* 0x00e80000d408783b */ /* 0x000e6e0000004200 */
[C---:B------:R-:W-:Y:S01]  /*7e20*/  HMMA.16816.F32 R100, R4.reuse, R14, R100 ;  /* 0x0000000e0464723c */ /* 0x040fe20000001864 */
[----:B------:R-:W3:Y:S07]  /*7e30*/  LDSM.16.MT88.4 R12, [R214+0xe800] ;  /* 0x00e80000d60c783b */ /* 0x000eee0000004200 */
[C---:B------:R-:W-:Y:S08]  /*7e40*/  HMMA.16816.F32 R128, R4.reuse, R24, R128 ;  /* 0x000000180480723c */ /* 0x040ff00000001880 */
[C---:B------:R-:W-:Y:S01]  /*7e50*/  HMMA.16816.F32 R68, R4.reuse, R26, R68 ;  /* 0x0000001a0444723c */ /* 0x040fe20000001844 */
[----:B------:R-:W-:Y:S07]  /*7e60*/  LDSM.16.MT88.4 R24, [R216+0xe800] ;  /* 0x00e80000d818783b */ /* 0x000fee0000004200 */
[C---:B-----5:R-:W-:Y:S08]  /*7e70*/  HMMA.16816.F32 R104, R4.reuse, R20, R104 ;  /* 0x000000140468723c */ /* 0x060ff00000001868 */
[C---:B------:R-:W-:Y:S01]  /*7e80*/  HMMA.16816.F32 R124, R4.reuse, R22, R124 ;  /* 0x00000016047c723c */ /* 0x040fe2000000187c */
[----:B------:R-:W5:Y:S07]  /*7e90*/  LDSM.16.MT88.4 R20, [R213+0xe800] ;  /* 0x00e80000d514783b */ /* 0x000f6e0000004200 */
[C---:B--2---:R-:W-:Y:S08]  /*7ea0*/  HMMA.16816.F32 R120, R4.reuse, R16, R120 ;  /* 0x000000100478723c */ /* 0x044ff00000001878 */
[----:B------:R-:W-:Y:S01]  /*7eb0*/  HMMA.16816.F32 R116, R4, R18, R116 ;  /* 0x000000120474723c */ /* 0x000fe20000001874 */
[----:B------:R-:W2:Y:S06]  /*7ec0*/  LDSM.16.MT88.4 R16, [R216+0x12800] ;  /* 0x01280000d810783b */ /* 0x000eac0000004200 */
[----:B------:R-:W-:Y:S01]  /*7ed0*/  F2FP.PACK_AB R4, R178, R177 ;  /* 0x000000b1b204723e */ /* 0x000fe200000000ff */
[----:B------:R-:W-:Y:S01]  /*7ee0*/  FADD.FTZ R177, R177, R162 ;  /* 0x000000a2b1b17221 */ /* 0x000fe20000010000 */
[----:B----4-:R-:W-:Y:S01]  /*7ef0*/  F2FP.PACK_AB R5, R174, R169 ;  /* 0x000000a9ae05723e */ /* 0x010fe200000000ff */
        /* <DEDUP_REMOVED lines=12> */
[C---:B---3--:R-:W-:Y:S08]  /*7fc0*/  HMMA.16816.F32 R72, R4.reuse, R12, R72 ;  /* 0x0000000c0448723c */ /* 0x048ff00000001848 */
[C---:B------:R-:W-:Y:S01]  /*7fd0*/  HMMA.16816.F32 R76, R4.reuse, R14, R76 ;  /* 0x0000000e044c723c */ /* 0x040fe2000000184c */
[----:B------:R-:W3:Y:S07]  /*7fe0*/  LDSM.16.MT88.4 R12, [R214+0x12800] ;  /* 0x01280000d60c783b */ /* 0x000eee0000004200 */
[C---:B-----5:R-:W-:Y:S08]  /*7ff0*/  HMMA.16816.F32 R80, R4.reuse, R20, R80 ;  /* 0x000000140450723c */ /* 0x060ff00000001850 */
        /* <DEDUP_REMOVED lines=8> */
[C---:B------:R-:W-:Y:S01]  /*8080*/  HMMA.16816.F32 R108, R4.reuse, R32, R108 ;  /* 0x00000020046c723c */ /* 0x040fe2000000186c */
[----:B------:R-:W4:Y:S07]  /*8090*/  MUFU.EX2 R33, R150 ;  /* 0x0000009600217308 */ /* 0x000f2e0000000800 */
[C---:B------:R-:W-:Y:S08]  /*80a0*/  HMMA.16816.F32 R128, R4.reuse, R24, R128 ;  /* 0x000000180480723c */ /* 0x040ff00000001880 */
[C---:B------:R-:W-:Y:S01]  /*80b0*/  HMMA.16816.F32 R68, R4.reuse, R26, R68 ;  /* 0x0000001a0444723c */ /* 0x040fe20000001844 */
[----:B------:R-:W5:Y:S07]  /*80c0*/  LDSM.16.MT88.4 R24, [R214+0xf000] ;  /* 0x00f00000d618783b */ /* 0x000f6e0000004200 */
[C---:B---3--:R-:W-:Y:S08]  /*80d0*/  HMMA.16816.F32 R104, R4.reuse, R12, R104 ;  /* 0x0000000c0468723c */ /* 0x048ff00000001868 */
[C---:B------:R-:W-:Y:S01]  /*80e0*/  HMMA.16816.F32 R124, R4.reuse, R14, R124 ;  /* 0x0000000e047c723c */ /* 0x040fe2000000187c */
[----:B------:R-:W3:Y:S07]  /*80f0*/  LDSM.16.MT88.4 R12, [R216+0x13000] ;  /* 0x01300000d80c783b */ /* 0x000eee0000004200 */
        /* <DEDUP_REMOVED lines=8> */
[----:B------:R-:W-:-:S04]  /*8180*/  FADD.FTZ R153, R156, R153 ;  /* 0x000000999c997221 */ /* 0x000fc80000010000 */
[----:B------:R-:W-:Y:S02]  /*8190*/  FADD.FTZ R152, R152, R153 ;  /* 0x0000009998987221 */ /* 0x000fe40000010000 */
[----:B--2---:R-:W-:Y:S02]  /*81a0*/  HMMA.16816.F32 R80, R4, R16, R80 ;  /* 0x000000100450723c */ /* 0x004fe40000001850 */
[----:B------:R-:W-:-:S06]  /*81b0*/  FADD.FTZ R152, R33, R152 ;  /* 0x0000009821987221 */ /* 0x000fcc0000010000 */
[C---:B------:R-:W-:Y:S01]  /*81c0*/  HMMA.16816.F32 R84, R4.reuse, R18, R84 ;  /* 0x000000120454723c */ /* 0x040fe20000001854 */
[----:B------:R-:W2:Y:S07]  /*81d0*/  LDSM.16.MT88.4 R16, [R213+0x13000] ;  /* 0x01300000d510783b */ /* 0x000eae0000004200 */
[C---:B------:R-:W-:Y:S08]  /*81e0*/  HMMA.16816.F32 R88, R4.reuse, R20, R88 ;  /* 0x000000140458723c */ /* 0x040ff00000001858 */
[C---:B------:R-:W-:Y:S01]  /*81f0*/  HMMA.16816.F32 R92, R4.reuse, R22, R92 ;  /* 0x00000016045c723c */ /* 0x040fe2000000185c */
[----:B------:R-:W4:Y:S07]  /*8200*/  LDSM.16.MT88.4 R20, [R212+0x13000] ;  /* 0x01300000d414783b */ /* 0x000f2e0000004200 */
[C---:B-1----:R-:W-:Y:S08]  /*8210*/  HMMA.16816.F32 R104, R4.reuse, R8, R104 ;  /* 0x000000080468723c */ /* 0x042ff00000001868 */
[C---:B------:R-:W-:Y:S01]  /*8220*/  HMMA.16816.F32 R124, R4.reuse, R10, R124 ;  /* 0x0000000a047c723c */ /* 0x040fe2000000187c */
[----:B------:R-:W1:Y:S07]  /*8230*/  LDSM.16.MT88.4 R8, [R214+0xf800] ;  /* 0x00f80000d608783b */ /* 0x000e6e0000004200 */
[C---:B------:R-:W-:Y:S07]  /*8240*/  HMMA.16816.F32 R128, R4.reuse, R28, R128 ;  /* 0x0000001c0480723c */ /* 0x040fee0000001880 */
[--C-:B------:R-:W-:Y:S01]  /*8250*/  FFMA.FTZ R28, R138, c[0x0][0x23c], -R67.reuse ;  /* 0x00008f008a1c7a23 */ /* 0x100fe20000010843 */
[----:B------:R-:W-:Y:S01]  /*8260*/  HMMA.16816.F32 R68, R4, R30, R68 ;  /* 0x0000001e0444723c */ /* 0x000fe20000001844 */
[----:B------:R-:W-:-:S04]  /*8270*/  FFMA.FTZ R29, R136, c[0x0][0x23c], -R67 ;  /* 0x00008f00881d7a23 */ /* 0x000fc80000010843 */
[----:B------:R-:W-:Y:S02]  /*8280*/  MUFU.EX2 R28, R28 ;  /* 0x0000001c001c7308 */ /* 0x000fe40000000800 */
[----:B------:R-:W-:Y:S01]  /*8290*/  FFMA.FTZ R30, R66, c[0x0][0x23c], -R67 ;  /* 0x00008f00421e7a23 */ /* 0x000fe20000010843 */
[C---:B-----5:R-:W-:Y:S05]  /*82a0*/  HMMA.16816.F32 R72, R4.reuse, R24, R72 ;  /* 0x000000180448723c */ /* 0x060fea0000001848 */
        /* <DEDUP_REMOVED lines=9> */
[C---:B------:R-:W-:Y:S01]  /*8340*/  HMMA.16816.F32 R100, R4.reuse, R14, R100 ;  /* 0x0000000e0464723c */ /* 0x040fe20000001864 */
[----:B------:R-:W5:Y:S04]  /*8350*/  LDSM.16.MT88.4 R12, [R216+0xf800] ;  /* 0x00f80000d80c783b */ /* 0x000f680000004200 */
[----:B------:R-:W-:Y:S03]  /*8360*/  MUFU.EX2 R26, R26 ;  /* 0x0000001a001a7308 */ /* 0x000fe60000000800 */
[C---:B--2---:R-:W-:Y:S05]  /*8370*/  HMMA.16816.F32 R108, R4.reuse, R16, R108 ;  /* 0x00000010046c723c */ /* 0x044fea000000186c */
[----:B------:R-:W2:Y:S03]  /*8380*/  MUFU.EX2 R27, R27 ;  /* 0x0000001b001b7308 */ /* 0x000ea60000000800 */
[C---:B------:R-:W-:Y:S01]  /*8390*/  HMMA.16816.F32 R112, R4.reuse, R18, R112 ;  /* 0x000000120470723c */ /* 0x040fe20000001870 */
[----:B------:R-:W5:Y:S04]  /*83a0*/  LDSM.16.MT88.4 R16, [R213+0xf800] ;  /* 0x00f80000d510783b */ /* 0x000f680000004200 */
[----:B------:R-:W1:Y:S03]  /*83b0*/  MUFU.EX2 R30, R30 ;  /* 0x0000001e001e7308 */ /* 0x000e660000000800 */
[C---:B----4-:R-:W-:Y:S08]  /*83c0*/  HMMA.16816.F32 R120, R4.reuse, R20, R120 ;  /* 0x000000140478723c */ /* 0x050ff00000001878 */
[----:B------:R-:W-:Y:S07]  /*83d0*/  HMMA.16816.F32 R116, R4, R22, R116 ;  /* 0x000000160474723c */ /* 0x000fee0000001874 */
[----:B---3--:R-:W-:-:S02]  /*83e0*/  F2FP.PACK_AB R4, R25, R24 ;  /* 0x000000181904723e */ /* 0x008fc400000000ff */
[----:B--2---:R-:W-:Y:S01]  /*83f0*/  F2FP.PACK_AB R5, R28, R27 ;  /* 0x0000001b1c05723e */ /* 0x004fe200000000ff */
[----:B------:R-:W-:Y:S01]  /*8400*/  FADD.FTZ R27, R27, R152 ;  /* 0x000000981b1b7221 */ /* 0x000fe20000010000 */
[----:B------:R-:W-:Y:S02]  /*8410*/  F2FP.PACK_AB R6, R241, R26 ;  /* 0x0000001af106723e */ /* 0x000fe400000000ff */
[----:B-1----:R-:W-:Y:S01]  /*8420*/  F2FP.PACK_AB R7, R30, R29 ;  /* 0x0000001d1e07723e */ /* 0x002fe200000000ff */
[----:B------:R-:W-:-:S04]  /*8430*/  FADD.FTZ R28, R28, R27 ;  /* 0x0000001b1c1c7221 */ /* 0x000fc80000010000 */
[----:B------:R-:W-:Y:S02]  /*8440*/  FADD.FTZ R29, R29, R28 ;  /* 0x0000001c1d1d7221 */ /* 0x000fe40000010000 */
[----:B------:R-:W-:Y:S02]  /*8450*/  HMMA.16816.F32 R72, R4, R8, R72 ;  /* 0x000000080448723c */ /* 0x000fe40000001848 */
[----:B------:R-:W-:-:S06]  /*8460*/  FADD.FTZ R239, R30, R29 ;  /* 0x0000001d1eef7221 */ /* 0x000fcc0000010000 */
        /* <DEDUP_REMOVED lines=24> */
[----:B------:R-:W-:Y:S03]  /*85f0*/  HMMA.16816.F32 R112, R4, R14, R112 ;  /* 0x0000000e0470723c */ /* 0x000fe60000001870 */
[----:B------:R-:W-:Y:S01]  /*8600*/  FADD.FTZ R241, R241, R26 ;  /* 0x0000001af1f17221 */ /* 0x000fe20000010000 */
[----:B------:R-:W-:Y:S04]  /*8610*/  @!UPT UIADD3 URZ, URZ, URZ, URZ ;  /* 0x0000003f3f3ff290 */ /* 0x000fe8000fffe03f */
[----:B------:R-:W-:Y:S11]  /*8620*/  @!P3 BRA `(.L_x_1507) ;  /* 0x000054e00000b947 */ /* 0x000ff60003800000 */
[----:B------:R-:W-:-:S04]  /*8630*/  DEPBAR.LE SB0, 0x0 ;  /* 0x000080000000791a */ /* 0x000fc80000000000 */
[----:B------:R-:W-:Y:S01]  /*8640*/  IADD3 R229, R37, -0x2, RZ ;  /* 0xfffffffe25e57810 */ /* 0x000fe20007ffe0ff */
[----:B------:R-:W-:Y:S06]  /*8650*/  BAR.SYNC.DEFER_BLOCKING 0x0 ;  /* 0x0000000000007b1d */ /* 0x000fec0000010000 */
[----:B------:R-:W-:Y:S05]  /*8660*/  @!P0 BRA `(.L_x_1508) ;  /* 0x000003a000008947 */ /* 0x000fea0003800000 */
[----:B------:R-:W1:Y:S01]  /*8670*/  I2F.RP R4, R39 ;  /* 0x0000002700047306 */ /* 0x000e620000209400 */
[----:B------:R-:W-:-:S05]  /*8680*/  IMAD.SHL.U32 R0, R229, 0x80, RZ ;  /* 0x00000080e5007824 */ /* 0x000fca00078e00ff */
[----:B------:R-:W-:Y:S02]  /*8690*/  IADD3 R10, R0, 0x80, RZ ;  /* 0x00000080000a7810 */ /* 0x000fe40007ffe0ff */
        /* <DEDUP_REMOVED lines=55> */
.L_x_1508:
[----:B------:R-:W-:-:S04]  /*8a10*/  LEA R7, -R38, RZ, 0x7 ;  /* 0x000000ff26077211 */ /* 0x000fc800078e39ff */
[----:B------:R-:W-:Y:S02]  /*8a20*/  SHF.R.S32.HI R0, RZ, 0x1f, R7 ;  /* 0x0000001fff007819 */ /* 0x000fe40000011407 */
.L_x_1509:
[----:B------:R-:W-:Y:S02]  /*8a30*/  ISETP.GE.AND P1, PT, R40, c[0x0][0x220], PT ;  /* 0x0000880028007a0c */ /* 0x000fe40003f26270 */
[----:B------:R-:W-:Y:S02]  /*8a40*/  LEA R188, P3, R7, R172, 0x1 ;  /* 0x000000ac07bc7211 */ /* 0x000fe400078608ff */
[----:B------:R-:W-:Y:S02]  /*8a50*/  ISETP.GE.AND P2, PT, R231, c[0x0][0x220], PT ;  /* 0x00008800e7007a0c */ /* 0x000fe40003f46270 */
[----:B------:R-:W-:-:S07]  /*8a60*/  LEA.HI.X R189, R7, R173, R0, 0x1, P3 ;  /* 0x000000ad07bd7211 */ /* 0x000fce00018f0c00 */
[-C--:B------:R-:W-:Y:S02]  /*8a70*/  @!P1 IADD3 R5, P4, R7, R42.reuse, RZ ;  /* 0x0000002a07059210 */ /* 0x080fe40007f9e0ff */
[----:B------:R-:W-:Y:S02]  /*8a80*/  IADD3 R7, P3, R228, R7, RZ ;  /* 0x00000007e4077210 */ /* 0x000fe40007f7e0ff */
[----:B------:R-:W-:Y:S01]  /*8a90*/  @P2 STS.128 [R230+0xc000], RZ ;  /* 0x00c000ffe6002388 */ /* 0x000fe20000000c00 */
        /* <DEDUP_REMOVED lines=8> */
[----:B------:R-:W-:-:S02]  /*8b20*/  @!P1 LEA.HI.X R27, R5, c[0x0][0x174], R4, 0x1, P4 ;  /* 0x00005d00051b9a11 */ /* 0x000fc400020f0c04 */
[----:B------:R-:W-:Y:S01]  /*8b30*/  @!P2 LEA R24, P5, R7, R172, 0x1 ;  /* 0x000000ac0718a211 */ /* 0x000fe200078a08ff */
[----:B------:R-:W-:Y:S01]  /*8b40*/  @!P1 IMAD.X R4, R0, 0x1, R36, P3 ;  /* 0x0000000100049824 */ /* 0x000fe200018e0624 */
[----:B------:R-:W-:Y:S01]  /*8b50*/  IADD3 R5, P4, R228, R7, RZ ;  /* 0x00000007e4057210 */ /* 0x000fe20007f9e0ff */
[----:B------:R-:W-:Y:S01]  /*8b60*/  @P1 STS.128 [R230+0x10000], RZ ;  /* 0x010000ffe6001388 */ /* 0x000fe20000000c00 */
[----:B------:R-:W-:Y:S02]  /*8b70*/  @!P1 LEA R22, P3, R9, c[0x0][0x170], 0x1 ;  /* 0x00005c0009169a11 */ /* 0x000fe400078608ff */
        /* <DEDUP_REMOVED lines=41> */
[C---:B------:R-:W-:Y:S01]  /*8e10*/  @!P1 IADD3 R6, P3, R5.reuse, R42, RZ ;  /* 0x0000002a05069210 */ /* 0x040fe20007f7e0ff */
[----:B------:R-:W-:Y:S01]  /*8e20*/  @!PT LDS RZ, [RZ] ;  /* 0x00000000fffff984 */ /* 0x000fe20000000800 */
[----:B------:R-:W-:Y:S01]  /*8e30*/  @!PT LDS RZ, [RZ] ;  /* 0x00000000fffff984 */ /* 0x000fe20000000800 */
[----:B------:R-:W-:Y:S01]  /*8e40*/  @!PT LDS RZ, [RZ] ;  /* 0x00000000fffff984 */ /* 0x000fe20000000800 */
[----:B------:R3:W-:Y:S01]  /*8e50*/  @!P2 LDGSTS.E.BYPASS.LTC128B.128 [R230+0xd000], [R20.64] ;  /* 0x0d00000014e6afae */ /* 0x0007e2000b901d4e */
[----:B------:R-:W-:-:S02]  /*8e60*/  @!P2 LEA R28, P5, R5, R172, 0x1 ;  /* 0x000000ac051ca211 */ /* 0x000fc400078a08ff */
[----:B------:R-:W-:Y:S01]  /*8e70*/  @!P1 LEA.HI.X R9, R9, c[0x0][0x174], R4, 0x1, P4 ;  /* 0x00005d0009099a11 */ /* 0x000fe200020f0c04 */
[----:B------:R-:W-:Y:S01]  /*8e80*/  @!P1 IMAD.X R11, R0, 0x1, R36, P3 ;  /* 0x00000001000b9824 */ /* 0x000fe200018e0624 */
[----:B------:R-:W-:Y:S01]  /*8e90*/  IADD3 R7, P3, R228, R5, RZ ;  /* 0x00000005e4077210 */ /* 0x000fe20007f7e0ff */
[----:B------:R-:W-:Y:S01]  /*8ea0*/  @P1 STS.128 [R230+0x11000], RZ ;  /* 0x011000ffe6001388 */ /* 0x000fe20000000c00 */
[C---:B------:R-:W-:Y:S02]  /*8eb0*/  @!P1 LEA R10, P4, R6.reuse, c[0x0][0x170], 0x1 ;  /* 0x00005c00060a9a11 */ /* 0x040fe400078808ff */
[--C-:B------:R-:W-:Y:S01]  /*8ec0*/  @!P2 LEA.HI.X R29, R5, R173, R0.reuse, 0x1, P5 ;  /* 0x000000ad051da211 */ /* 0x100fe200028f0c00 */
[----:B------:R-:W-:Y:S01]  /*8ed0*/  IMAD.X R0, R227, 0x1, R0, P3 ;  /* 0x00000001e3007824 */ /* 0x000fe200018e0600 */
[----:B------:R-:W-:Y:S01]  /*8ee0*/  @!P1 LEA.HI.X R11, R6, c[0x0][0x174], R11, 0x1, P4 ;  /* 0x00005d00060b9a11 */ /* 0x000fe200020f0c0b */
[----:B------:R-:W-:Y:S01]  /*8ef0*/  @!PT LDS RZ, [RZ] ;  /* 0x00000000fffff984 */ /* 0x000fe20000000800 */
[----:B------:R-:W-:Y:S01]  /*8f00*/  @!PT LDS RZ, [RZ] ;  /* 0x00000000fffff984 */ /* 0x000fe20000000800 */
[----:B------:R-:W-:Y:S01]  /*8f10*/  @!PT LDS RZ, [RZ] ;  /* 0x00000000fffff984 */ /* 0x000fe20000000800 */
[----:B------:R4:W-:Y:S01]  /*8f20*/  @!P1 LDGSTS.E.BYPASS.LTC128B.128 [R230+0x11000], [R18.64+0x80] ;  /* 0x1100008012e69fae */ /* 0x0009e2000b901d4e */
[----:B------:R-:W-:-:S02]  /*8f30*/  @!P2 LEA R30, P6, R7, R172, 0x1 ;  /* 0x000000ac071ea211 */ /* 0x000fc400078c08ff */
[CC--:B------:R-:W-:Y:S01]  /*8f40*/  @!P1 IADD3 R4, P5, R7.reuse, R42.reuse, RZ ;  /* 0x0000002a07049210 */ /* 0x0c0fe20007fbe0ff */
[----:B------:R-:W-:Y:S01]  /*8f50*/  @P2 STS.128 [R230+0xd800], RZ ;  /* 0x00d800ffe6002388 */ /* 0x000fe20000000c00 */
[----:B------:R-:W-:Y:S02]  /*8f60*/  IADD3 R5, P4, R228, R7, RZ ;  /* 0x00000007e4057210 */ /* 0x000fe40007f9e0ff */
[----:B------:R-:W-:Y:S01]  /*8f70*/  @!P2 LEA.HI.X R31, R7, R173, R0, 0x1, P6 ;  /* 0x000000ad071fa211 */ /* 0x000fe200030f0c00 */
[----:B------:R-:W-:Y:S01]  /*8f80*/  @!PT LDS RZ, [RZ] ;  /* 0x00000000fffff984 */ /* 0x000fe20000000800 */
[----:B------:R-:W-:Y:S01]  /*8f90*/  @!PT LDS RZ, [RZ] ;  /* 0x00000000fffff984 */ /* 0x000fe20000000800 */
[----:B------:R-:W-:Y:S01]  /*8fa0*/  @!PT LDS RZ, [RZ] ;  /* 0x00000000fffff984 */ /* 0x000fe20000000800 */
[----:B------:R4:W-:Y:S01]  /*8fb0*/  @!P2 LDGSTS.E.BYPASS.LTC128B.128 [R230+0xd800], [R16.64] ;  /* 0x0d80000010e6afae */ /* 0x0009e2000b901d4e */
[----:B------:R-:W-:Y:S01]  /*8fc0*/  @!P1 IMAD.X R7, R0, 0x1, R36, P5 ;  /* 0x0000000100079824 */ /* 0x000fe200028e0624 */
[----:B------:R-:W-:Y:S01]  /*8fd0*/  @!P1 IADD3 R42, P3, R5, R42, RZ ;  /* 0x0000002a052a9210 */ /* 0x000fe20007f7e0ff */
[----:B------:R-:W-:Y:S01]  /*8fe0*/  IMAD.X R0, R227, 0x1, R0, P4 ;  /* 0x00000001e3007824 */ /* 0x000fe200020e0600 */
[----:B------:R-:W-:Y:S01]  /*8ff0*/  @P1 STS.128 [R230+0x11800], RZ ;  /* 0x011800ffe6001388 */ /* 0x000fe20000000c00 */
[----:B------:R-:W-:-:S02]  /*9000*/  @!P2 LEA R38, P4, R5, R172, 0x1 ;  /* 0x000000ac0526a211 */ /* 0x000fc400078808ff */
[----:B------:R-:W-:Y:S01]  /*9010*/  @!P1 LEA R6, P5, R4, c[0x0][0x170], 0x1 ;  /* 0x00005c0004069a11 */ /* 0x000fe200078a08ff */
[----:B------:R-:W-:Y:S01]  /*9020*/  @!PT LDS RZ, [RZ] ;  /* 0x00000000fffff984 */ /* 0x000fe20000000800 */
[----:B------:R-:W-:Y:S01]  /*9030*/  @!PT LDS RZ, [RZ] ;  /* 0x00000000fffff984 */ /* 0x000fe20000000800 */
[----:B------:R-:W-:Y:S01]  /*9040*/  @!PT LDS RZ, [RZ] ;  /* 0x00000000fffff984 */ /* 0x000fe20000000800 */
[----:B------:R5:W-:Y:S01]  /*9050*/  @!P1 LDGSTS.E.BYPASS.LTC128B.128 [R230+0x11800], [R14.64+0x80] ;  /* 0x118000800ee69fae */ /* 0x000be2000b901d4e */
[----:B------:R-:W-:Y:S01]  /*9060*/  @!P2 LEA.HI.X R39, R5, R173, R0, 0x1, P4 ;  /* 0x000000ad0527a211 */ /* 0x000fe200020f0c00 */
[----:B------:R-:W-:Y:S01]  /*9070*/  @!P1 IMAD.X R5, R0, 0x1, R36, P3 ;  /* 0x0000000100059824 */ /* 0x000fe200018e0624 */
[----:B------:R-:W-:Y:S01]  /*9080*/  @!P1 LEA.HI.X R7, R4, c[0x0][0x174], R7, 0x1, P5 ;  /* 0x00005d0004079a11 */ /* 0x000fe200028f0c07 */
[----:B------:R-:W-:Y:S01]  /*9090*/  @P2 STS.128 [R230+0xe000], RZ ;  /* 0x00e000ffe6002388 */ /* 0x000fe20000000c00 */
[----:B------:R-:W-:-:S03]  /*90a0*/  @!P1 LEA R4, P3, R42, c[0x0][0x170], 0x1 ;  /* 0x00005c002a049a11 */ /* 0x000fc600078608ff */
[----:B------:R-:W-:Y:S01]  /*90b0*/  @!PT LDS RZ, [RZ] ;  /* 0x00000000fffff984 */ /* 0x000fe20000000800 */
[----:B------:R-:W-:Y:S01]  /*90c0*/  @!PT LDS RZ, [RZ] ;  /* 0x00000000fffff984 */ /* 0x000fe20000000800 */
[----:B------:R-:W-:Y:S01]  /*90d0*/  @!PT LDS RZ, [RZ] ;  /* 0x00000000fffff984 */ /* 0x000fe20000000800 */
[----:B------:R5:W-:Y:S01]  /*90e0*/  @!P2 LDGSTS.E.BYPASS.LTC128B.128 [R230+0xe000], [R12.64] ;  /* 0x0e0000000ce6afae */ /* 0x000be2000b901d4e */
[----:B------:R-:W-:-:S03]  /*90f0*/  @!P1 LEA.HI.X R5, R42, c[0x0][0x174], R5, 0x1, P3 ;  /* 0x00005d002a059a11 */ /* 0x000fc600018f0c05 */
        /* <DEDUP_REMOVED lines=38> */
[----:B------:R-:W5:Y:S04]  /*9360*/  LDSM.16.M88.4 R48, [R221+0x5000] ;  /* 0x00500000dd30783b */ /* 0x000f680000000200 */
[----:B------:R-:W5:Y:S04]  /*9370*/  LDSM.16.M88.4 R40, [R221+0x5800] ;  /* 0x00580000dd28783b */ /* 0x000f680000000200 */
[----:B------:R-:W-:Y:S04]  /*9380*/  LDSM.16.M88.4 R152, [R220] ;  /* 0x00000000dc98783b */ /* 0x000fe80000000200 */
[----:B-1----:R-:W1:Y:S04]  /*9390*/  LDSM.16.M88.4 R4, [R211] ;  /* 0x00000000d304783b */ /* 0x002e680000000200 */
[----:B------:R-:W1:Y:S04]  /*93a0*/  LDSM.16.M88.4 R8, [R219] ;  /* 0x00000000db08783b */ /* 0x000e680000000200 */
[----:B------:R-:W1:Y:S04]  /*93b0*/  LDSM.16.M88.4 R32, [R221+0x6000] ;  /* 0x00600000dd20783b */ /* 0x000e680000000200 */
[----:B--2---:R-:W2:Y:S04]  /*93c0*/  LDSM.16.M88.4 R24, [R221+0x6800] ;  /* 0x00680000dd18783b */ /* 0x004ea80000000200 */
[----:B----4-:R-:W4:Y:S04]  /*93d0*/  LDSM.16.M88.4 R16, [R221+0x7000] ;  /* 0x00700000dd10783b */ /* 0x010f280000000200 */
[----:B------:R-:W1:Y:S01]  /*93e0*/  LDSM.16.M88.4 R140, [R221+0x7800] ;  /* 0x00780000dd8c783b */ /* 0x000e620000000200 */
[C---:B---3--:R-:W-:Y:S03]  /*93f0*/  HMMA.16816.F32 R60, R176.reuse, R56, RZ ;  /* 0x00000038b03c723c */ /* 0x048fe600000018ff */
[----:B------:R-:W3:Y:S04]  /*9400*/  LDSM.16.M88.4 R172, [R210] ;  /* 0x00000000d2ac783b */ /* 0x000ee80000000200 */
[----:B------:R-:W1:Y:S01]  /*9410*/  LDSM.16.M88.4 R144, [R209] ;  /* 0x00000000d190783b */ /* 0x000e620000000200 */
[C---:B------:R-:W-:Y:S03]  /*9420*/  HMMA.16816.F32 R56, R176.reuse, R58, RZ ;  /* 0x0000003ab038723c */ /* 0x040fe600000018ff */
[----:B------:R-:W-:Y:S04]  /*9430*/  LDSM.16.M88.4 R160, [R218] ;  /* 0x00000000daa0783b */ /* 0x000fe80000000200 */
[----:B------:R-:W-:Y:S01]  /*9440*/  LDSM.16.M88.4 R168, [R207] ;  /* 0x00000000cfa8783b */ /* 0x000fe20000000200 */
[C---:B-----5:R-:W-:Y:S03]  /*9450*/  HMMA.16816.F32 R136, R176.reuse, R64, RZ ;  /* 0x00000040b088723c */ /* 0x060fe600000018ff */
[----:B------:R-:W-:Y:S04]  /*9460*/  LDSM.16.M88.4 R164, [R206] ;  /* 0x00000000cea4783b */ /* 0x000fe80000000200 */
[----:B------:R-:W-:Y:S01]  /*9470*/  LDSM.16.M88.4 R156, [R205] ;  /* 0x00000000cd9c783b */ /* 0x000fe20000000200 */
[C---:B------:R-:W-:Y:S03]  /*9480*/  HMMA.16816.F32 R64, R176.reuse, R66, RZ ;  /* 0x00000042b040723c */ /* 0x040fe600000018ff */
[----:B------:R-:W-:Y:S04]  /*9490*/  LDSM.16.M88.4 R148, [R215+0x4000] ;  /* 0x00400000d794783b */ /* 0x000fe80000000200 */
[----:B------:R-:W-:Y:S01]  /*94a0*/  LDSM.16.M88.4 R180, [R220+0x2000] ;  /* 0x00200000dcb4783b */ /* 0x000fe20000000200 */
[C---:B------:R-:W-:Y:S03]  /*94b0*/  HMMA.16816.F32 R52, R176.reuse, R48, RZ ;  /* 0x00000030b034723c */ /* 0x040fe600000018ff */
[----:B------:R-:W-:Y:S04]  /*94c0*/  LDSM.16.M88.4 R184, [R196] ;  /* 0x00000000c4b8783b */ /* 0x000fe80000000200 */
[----:B------:R-:W5:Y:S01]  /*94d0*/  S2R R0, SR_TID.X ;  /* 0x0000000000007919 */ /* 0x000f620000002100 */
[C---:B------:R-:W-:Y:S03]  /*94e0*/  HMMA.16816.F32 R48, R176.reuse, R50, RZ ;  /* 0x00000032b030723c */ /* 0x040fe600000018ff */
[----:B------:R-:W0:Y:S05]  /*94f0*/  LDGDEPBAR ;  /* 0x00000000000079af */ /* 0x000e2a0000000000 */
[C---:B------:R-:W-:Y:S08]  /*9500*/  HMMA.16816.F32 R44, R176.reuse, R40, RZ ;  /* 0x00000028b02c723c */ /* 0x040ff000000018ff */
[----:B------:R-:W-:Y:S01]  /*9510*/  HMMA.16816.F32 R40, R176, R42, RZ ;  /* 0x0000002ab028723c */ /* 0x000fe200000018ff */
[----:B-----5:R-:W-:-:S07]  /*9520*/  IMAD.SHL.U32 R0, R0, 0x2, RZ ;  /* 0x0000000200007824 */ /* 0x020fce00078e00ff */
[----:B-1----:R-:W-:Y:S01]  /*9530*/  HMMA.16816.F32 R60, R152, R4, R60 ;  /* 0x00000004983c723c */ /* 0x002fe2000000183c */
[----:B------:R-:W-:-:S07]  /*9540*/  LOP3.LUT R0, R0, 0x6, RZ, 0xc0, !PT ;  /* 0x0000000600007812 */ /* 0x000fce00078ec0ff */
[----:B------:R-:W-:Y:S01]  /*9550*/  HMMA.16816.F32 R56, R152, R6, R56 ;  /* 0x000000069838723c */ /* 0x000fe20000001838 */
[----:B------:R-:W1:Y:S01]  /*9560*/  LDSM.16.M88.4 R4, [R215+0x5000] ;  /* 0x00500000d704783b */ /* 0x000e620000000200 */
[----:B------:R-:W-:-:S06]  /*9570*/  IMAD R0, R229, 0x80, R0 ;  /* 0x00000080e5007824 */ /* 0x000fcc00078e0200 */
[C---:B------:R-:W-:Y:S08]  /*9580*/  HMMA.16816.F32 R136, R152.reuse, R8, R136 ;  /* 0x000000089888723c */ /* 0x040ff00000001888 */
[----:B------:R-:W-:Y:S01]  /*9590*/  HMMA.16816.F32 R64, R152, R10, R64 ;  /* 0x0000000a9840723c */ /* 0x000fe20000001840 */
[----:B------:R-:W5:Y:S07]  /*95a0*/  LDSM.16.M88.4 R8, [R215+0x4800] ;  /* 0x00480000d708783b */ /* 0x000f6e0000000200 */
[C---:B------:R-:W-:Y:S08]  /*95b0*/  HMMA.16816.F32 R36, R176.reuse, R32, RZ ;  /* 0x00000020b024723c */ /* 0x040ff000000018ff */
[C---:B--2---:R-:W-:Y:S08]  /*95c0*/  HMMA.16816.F32 R28, R176.reuse, R24, RZ ;  /* 0x00000018b01c723c */ /* 0x044ff000000018ff */
[C---:B----4-:R-:W-:Y:S08]  /*95d0*/  HMMA.16816.F32 R20, R176.reuse, R16, RZ ;  /* 0x00000010b014723c */ /* 0x050ff000000018ff */
[C---:B------:R-:W-:Y:S08]  /*95e0*/  HMMA.16816.F32 R32, R176.reuse, R34, RZ ;  /* 0x00000022b020723c */ /* 0x040ff000000018ff */
[C---:B------:R-:W-:Y:S08]  /*95f0*/  HMMA.16816.F32 R24, R176.reuse, R26, RZ ;  /* 0x0000001ab018723c */ /* 0x040ff000000018ff */
[C---:B------:R-:W-:Y:S08]  /*9600*/  HMMA.16816.F32 R16, R176.reuse, R18, RZ ;  /* 0x00000012b010723c */ /* 0x040ff000000018ff */
[C---:B------:R-:W-:Y:S08]  /*9610*/  HMMA.16816.F32 R12, R176.reuse, R140, RZ ;  /* 0x0000008cb00c723c */ /* 0x040ff000000018ff */
[----:B------:R-:W-:Y:S01]  /*9620*/  HMMA.16816.F32 R176, R176, R142, RZ ;  /* 0x0000008eb0b0723c */ /* 0x000fe200000018ff */
[----:B------:R-:W2:Y:S07]  /*9630*/  LDSM.16.M88.4 R140, [R208] ;  /* 0x00000000d08c783b */ /* 0x000eae0000000200 */
[C---:B---3--:R-:W-:Y:S08]  /*9640*/  HMMA.16816.F32 R52, R152.reuse, R172, R52 ;  /* 0x000000ac9834723c */ /* 0x048ff00000001834 */
[C---:B------:R-:W-:Y:S01]  /*9650*/  HMMA.16816.F32 R48, R152.reuse, R174, R48 ;  /* 0x000000ae9830723c */ /* 0x040fe20000001830 */
[----:B------:R-:W-:Y:S07]  /*9660*/  LDSM.16.M88.4 R172, [R218+0x2000] ;  /* 0x00200000daac783b */ /* 0x000fee0000000200 */
[C---:B------:R-:W-:Y:S08]  /*9670*/  HMMA.16816.F32 R44, R152.reuse, R144, R44 ;  /* 0x00000090982c723c */ /* 0x040ff0000000182c */
[----:B------:R-:W-:Y:S01]  /*9680*/  HMMA.16816.F32 R40, R152, R146, R40 ;  /* 0x000000929828723c */ /* 0x000fe20000001828 */
[----:B------:R-:W3:Y:S07]  /*9690*/  LDSM.16.M88.4 R144, [R215+0x5800] ;  /* 0x00580000d790783b */ /* 0x000eee0000000200 */
[C---:B-1----:R-:W-:Y:S08]  /*96a0*/  HMMA.16816.F32 R52, R160.reuse, R4, R52 ;  /* 0x00000004a034723c */ /* 0x042ff00000001834 */
[C---:B------:R-:W-:Y:S01]  /*96b0*/  HMMA.16816.F32 R48, R160.reuse, R6, R48 ;  /* 0x00000006a030723c */ /* 0x040fe20000001830 */
[----:B------:R-:W1:Y:S07]  /*96c0*/  LDSM.16.M88.4 R4, [R215+0x7000] ;  /* 0x00700000d704783b */ /* 0x000e6e0000000200 */
[C---:B-----5:R-:W-:Y:S08]  /*96d0*/  HMMA.16816.F32 R60, R160.reuse, R8, R60 ;  /* 0x00000008a03c723c */ /* 0x060ff0000000183c */
[----:B------:R-:W-:Y:S01]  /*96e0*/  HMMA.16816.F32 R56, R160, R10, R56 ;  /* 0x0000000aa038723c */ /* 0x000fe20000001838 */
        /* <DEDUP_REMOVED lines=8> */
[----:B------:R-:W-:Y:S01]  /*9770*/  HMMA.16816.F32 R16, R152, R166, R16 ;  /* 0x000000a69810723c */ /* 0x000fe20000001810 */
[----:B------:R-:W-:Y:S07]  /*9780*/  LDSM.16.M88.4 R164, [R217] ;  /* 0x00000000d9a4783b */ /* 0x000fee0000000200 */
[C---:B---3--:R-:W-:Y:S08]  /*9790*/  HMMA.16816.F32 R44, R160.reuse, R144, R44 ;  /* 0x00000090a02c723c */ /* 0x048ff0000000182c */
[----:B------:R-:W-:Y:S01]  /*97a0*/  HMMA.16816.F32 R40, R160, R146, R40 ;  /* 0x00000092a028723c */ /* 0x000fe20000001828 */
[----:B------:R-:W3:Y:S07]  /*97b0*/  LDSM.16.M88.4 R144, [R204+0x1800] ;  /* 0x00180000cc90783b */ /* 0x000eee0000000200 */
[C---:B------:R-:W-:Y:S08]  /*97c0*/  HMMA.16816.F32 R12, R152.reuse, R156, R12 ;  /* 0x0000009c980c723c */ /* 0x040ff0000000180c */
[----:B------:R-:W-:Y:S01]  /*97d0*/  HMMA.16816.F32 R176, R152, R158, R176 ;  /* 0x0000009e98b0723c */ /* 0x000fe200000018b0 */
[----:B------:R-:W-:Y:S04]  /*97e0*/  LDSM.16.M88.4 R156, [R204] ;  /* 0x00000000cc9c783b */ /* 0x000fe80000000200 */
[----:B------:R-:W-:Y:S03]  /*97f0*/  LDSM.16.M88.4 R152, [R204+0x800] ;  /* 0x00080000cc98783b */ /* 0x000fe60000000200 */
[C---:B------:R-:W-:Y:S08]  /*9800*/  HMMA.16816.F32 R136, R160.reuse, R148, R136 ;  /* 0x00000094a088723c */ /* 0x040ff00000001888 */
        /* <DEDUP_REMOVED lines=18> */
[C---:B------:R-:W-:Y:S08]  /*9930*/  HMMA.16816.F32 R52, R164.reuse, R148, R52 ;  /* 0x00000094a434723c */ /* 0x040ff00000001834 */
[C---:B------:R-:W-:Y:S01]  /*9940*/  HMMA.16816.F32 R48, R164.reuse, R150, R48 ;  /* 0x00000096a430723c */ /* 0x040fe20000001830 */
[----:B------:R-:W2:Y:S07]  /*9950*/  LDSM.16.M88.4 R148, [R221+0x9000] ;  /* 0x00900000dd94783b */ /* 0x000eae0000000200 */
[C---:B------:R-:W-:Y:S08]  /*9960*/  HMMA.16816.F32 R136, R164.reuse, R156, R136 ;  /* 0x0000009ca488723c */ /* 0x040ff00000001888 */
[C---:B------:R-:W-:Y:S01]  /*9970*/  HMMA.16816.F32 R64, R164.reuse, R158, R64 ;  /* 0x0000009ea440723c */ /* 0x040fe20000001840 */
[----:B------:R-:W2:Y:S07]  /*9980*/  LDSM.16.M88.4 R156, [R221+0x8000] ;  /* 0x00800000dd9c783b */ /* 0x000eae0000000200 */
[C---:B-1----:R-:W-:Y:S08]  /*9990*/  HMMA.16816.F32 R20, R164.reuse, R4, R20 ;  /* 0x00000004a414723c */ /* 0x042ff00000001814 */
[C---:B------:R-:W-:Y:S01]  /*99a0*/  HMMA.16816.F32 R16, R164.reuse, R6, R16 ;  /* 0x00000006a410723c */ /* 0x040fe20000001810 */
[----:B------:R-:W1:Y:S07]  /*99b0*/  LDSM.16.M88.4 R4, [R221+0xb000] ;  /* 0x00b00000dd04783b */ /* 0x000e6e0000000200 */
[C---:B----4-:R-:W-:Y:S08]  /*99c0*/  HMMA.16816.F32 R28, R164.reuse, R8, R28 ;  /* 0x00000008a41c723c */ /* 0x050ff0000000181c */
[C---:B------:R-:W-:Y:S01]  /*99d0*/  HMMA.16816.F32 R24, R164.reuse, R10, R24 ;  /* 0x0000000aa418723c */ /* 0x040fe20000001818 */
[----:B------:R-:W4:Y:S07]  /*99e0*/  LDSM.16.M88.4 R8, [R221+0xa800] ;  /* 0x00a80000dd08783b */ /* 0x000f2e0000000200 */
[C---:B------:R-:W-:Y:S08]  /*99f0*/  HMMA.16816.F32 R60, R164.reuse, R152, R60 ;  /* 0x00000098a43c723c */ /* 0x040ff0000000183c */
        /* <DEDUP_REMOVED lines=11> */
[----:B------:R-:W3:Y:S07]  /*9ab0*/  LDSM.16.M88.4 R144, [R200] ;  /* 0x00000000c890783b */ /* 0x000eee0000000200 */
[C---:B------:R-:W-:Y:S08]  /*9ac0*/  HMMA.16816.F32 R52, R160.reuse, R148, R52 ;  /* 0x00000094a034723c */ /* 0x040ff00000001834 */
[C---:B------:R-:W-:Y:S01]  /*9ad0*/  HMMA.16816.F32 R48, R160.reuse, R150, R48 ;  /* 0x00000096a030723c */ /* 0x040fe20000001830 */
[----:B------:R-:W2:Y:S07]  /*9ae0*/  LDSM.16.M88.4 R148, [R201] ;  /* 0x00000000c994783b */ /* 0x000eae0000000200 */
[C---:B------:R-:W-:Y:S08]  /*9af0*/  HMMA.16816.F32 R136, R160.reuse, R156, R136 ;  /* 0x0000009ca088723c */ /* 0x040ff00000001888 */
[C---:B------:R-:W-:Y:S01]  /*9b00*/  HMMA.16816.F32 R64, R160.reuse, R158, R64 ;  /* 0x0000009ea040723c */ /* 0x040fe20000001840 */
[----:B------:R-:W2:Y:S07]  /*9b10*/  LDSM.16.M88.4 R156, [R203] ;  /* 0x00000000cb9c783b */ /* 0x000eae0000000200 */
[C---:B-1----:R-:W-:Y:S08]  /*9b20*/  HMMA.16816.F32 R20, R160.reuse, R4, R20 ;  /* 0x00000004a014723c */ /* 0x042ff00000001814 */
[C---:B------:R-:W-:Y:S01]  /*9b30*/  HMMA.16816.F32 R16, R160.reuse, R6, R16 ;  /* 0x00000006a010723c */ /* 0x040fe20000001810 */
[----:B------:R-:W1:Y:S07]  /*9b40*/  LDSM.16.M88.4 R4, [R197] ;  /* 0x00000000c504783b */ /* 0x000e6e0000000200 */
[C---:B----4-:R-:W-:Y:S08]  /*9b50*/  HMMA.16816.F32 R28, R160.reuse, R8, R28 ;  /* 0x00000008a01c723c */ /* 0x050ff0000000181c */
[C---:B------:R-:W-:Y:S01]  /*9b60*/  HMMA.16816.F32 R24, R160.reuse, R10, R24 ;  /* 0x0000000aa018723c */ /* 0x040fe20000001818 */
[----:B------:R-:W4:Y:S07]  /*9b70*/  LDSM.16.M88.4 R8, [R198] ;  /* 0x00000000c608783b */ /* 0x000f2e0000000200 */
[C---:B------:R-:W-:Y:S08]  /*9b80*/  HMMA.16816.F32 R60, R160.reuse, R152, R60 ;  /* 0x00000098a03c723c */ /* 0x040ff0000000183c */
[C---:B------:R-:W-:Y:S01]  /*9b90*/  HMMA.16816.F32 R56, R160.reuse, R154, R56 ;  /* 0x0000009aa038723c */ /* 0x040fe20000001838 */
[----:B------:R-:W1:Y:S07]  /*9ba0*/  LDSM.16.M88.4 R152, [R202] ;  /* 0x00000000ca98783b */ /* 0x000e6e0000000200 */
[C---:B--2---:R-:W-:Y:S08]  /*9bb0*/  HMMA.16816.F32 R36, R160.reuse, R140, R36 ;  /* 0x0000008ca024723c */ /* 0x044ff00000001824 */
[C---:B------:R-:W-:Y:S01]  /*9bc0*/  HMMA.16816.F32 R32, R160.reuse, R142, R32 ;  /* 0x0000008ea020723c */ /* 0x040fe20000001820 */
[----:B------:R-:W-:Y:S07]  /*9bd0*/  LDSM.16.M88.4 R140, [R199] ;  /* 0x00000000c78c783b */ /* 0x000fee0000000200 */
[C---:B-----5:R-:W-:Y:S08]  /*9be0*/  HMMA.16816.F32 R12, R160.reuse, R164, R12 ;  /* 0x000000a4a00c723c */ /* 0x060ff0000000180c */
[----:B------:R-:W-:Y:S01]  /*9bf0*/  HMMA.16816.F32 R176, R160, R166, R176 ;  /* 0x000000a6a0b0723c */ /* 0x000fe200000018b0 */
[----:B------:R-:W2:Y:S04]  /*9c00*/  LDSM.16.M88.4 R160, [R215+0x9000] ;  /* 0x00900000d7a0783b */ /* 0x000ea80000000200 */
[----:B------:R-:W-:Y:S03]  /*9c10*/  LDSM.16.M88.4 R164, [R215+0x8800] ;  /* 0x00880000d7a4783b */ /* 0x000fe60000000200 */
        /* <DEDUP_REMOVED lines=11> */
[----:B------:R-:W-:Y:S07]  /*9cd0*/  LDSM.16.M88.4 R4, [R204+0x4000] ;  /* 0x00400000cc04783b */ /* 0x000fee0000000200 */
[C---:B----4-:R-:W-:Y:S08]  /*9ce0*/  HMMA.16816.F32 R28, R180.reuse, R8, R28 ;  /* 0x00000008b41c723c */ /* 0x050ff0000000181c */
[C---:B------:R-:W-:Y:S01]  /*9cf0*/  HMMA.16816.F32 R24, R180.reuse, R10, R24 ;  /* 0x0000000ab418723c */ /* 0x040fe20000001818 */
[----:B------:R-:W1:Y:S07]  /*9d00*/  LDSM.16.M88.4 R8, [R217+0x2000] ;  /* 0x00200000d908783b */ /* 0x000e6e0000000200 */
[C---:B------:R-:W-:Y:S08]  /*9d10*/  HMMA.16816.F32 R60, R180.reuse, R152, R60 ;  /* 0x00000098b43c723c */ /* 0x040ff0000000183c */
[----:B------:R-:W-:Y:S01]  /*9d20*/  HMMA.16816.F32 R56, R180, R154, R56 ;  /* 0x0000009ab438723c */ /* 0x000fe20000001838 */
[----:B------:R-:W-:Y:S07]  /*9d30*/  LDSM.16.M88.4 R152, [R215+0xa000] ;  /* 0x00a00000d798783b */ /* 0x000fee0000000200 */
[C---:B--2---:R-:W-:Y:S08]  /*9d40*/  HMMA.16816.F32 R52, R172.reuse, R160, R52 ;  /* 0x000000a0ac34723c */ /* 0x044ff00000001834 */
[----:B------:R-:W-:Y:S01]  /*9d50*/  HMMA.16816.F32 R48, R172, R162, R48 ;  /* 0x000000a2ac30723c */ /* 0x000fe20000001830 */
[----:B------:R-:W2:Y:S07]  /*9d60*/  LDSM.16.M88.4 R160, [R204+0x4800] ;  /* 0x00480000cca0783b */ /* 0x000eae0000000200 */
[C---:B------:R-:W-:Y:S08]  /*9d70*/  HMMA.16816.F32 R36, R180.reuse, R140, R36 ;  /* 0x0000008cb424723c */ /* 0x040ff00000001824 */
[----:B------:R-:W-:Y:S01]  /*9d80*/  HMMA.16816.F32 R32, R180, R142, R32 ;  /* 0x0000008eb420723c */ /* 0x000fe20000001820 */
[----:B------:R-:W4:Y:S07]  /*9d90*/  LDSM.16.M88.4 R140, [R215+0xb800] ;  /* 0x00b80000d78c783b */ /* 0x000f2e0000000200 */
[C---:B------:R-:W-:Y:S08]  /*9da0*/  HMMA.16816.F32 R136, R172.reuse, R168, R136 ;  /* 0x000000a8ac88723c */ /* 0x040ff00000001888 */
[C---:B------:R-:W-:Y:S08]  /*9db0*/  HMMA.16816.F32 R64, R172.reuse, R170, R64 ;  /* 0x000000aaac40723c */ /* 0x040ff00000001840 */
[C---:B---3--:R-:W-:Y:S08]  /*9dc0*/  HMMA.16816.F32 R20, R172.reuse, R144, R20 ;  /* 0x00000090ac14723c */ /* 0x048ff00000001814 */
[C---:B------:R-:W-:Y:S01]  /*9dd0*/  HMMA.16816.F32 R16, R172.reuse, R146, R16 ;  /* 0x00000092ac10723c */ /* 0x040fe20000001810 */
[----:B------:R-:W3:Y:S07]  /*9de0*/  LDSM.16.M88.4 R144, [R204+0x5000] ;  /* 0x00500000cc90783b */ /* 0x000eee0000000200 */
[----:B------:R-:W-:Y:S08]  /*9df0*/  HMMA.16816.F32 R60, R172, R164, R60 ;  /* 0x000000a4ac3c723c */ /* 0x000ff0000000183c */
[----:B------:R-:W-:Y:S08]  /*9e00*/  HMMA.16816.F32 R12, R180, R184, R12 ;  /* 0x000000b8b40c723c */ /* 0x000ff0000000180c */
[----:B------:R-:W-:Y:S08]  /*9e10*/  HMMA.16816.F32 R56, R172, R166, R56 ;  /* 0x000000a6ac38723c */ /* 0x000ff00000001838 */
[C---:B-1----:R-:W-:Y:S08]  /*9e20*/  HMMA.16816.F32 R136, R8.reuse, R4, R136 ;  /* 0x000000040888723c */ /* 0x042ff00000001888 */
[C---:B------:R-:W-:Y:S01]  /*9e30*/  HMMA.16816.F32 R64, R8.reuse, R6, R64 ;  /* 0x000000060840723c */ /* 0x040fe20000001840 */
[----:B------:R-:W1:Y:S07]  /*9e40*/  LDSM.16.M88.4 R4, [R204+0x5800] ;  /* 0x00580000cc04783b */ /* 0x000e6e0000000200 */
[----:B--2---:R-:W-:Y:S08]  /*9e50*/  HMMA.16816.F32 R60, R8, R160, R60 ;  /* 0x000000a0083c723c */ /* 0x004ff0000000183c */
[----:B----4-:R-:W-:Y:S07]  /*9e60*/  HMMA.16816.F32 R12, R172, R140, R12 ;  /* 0x0000008cac0c723c */ /* 0x010fee000000180c */
[C---:B------:R-:W-:Y:S01]  /*9e70*/  IADD3 R140, R0.reuse, 0x1, RZ ;  /* 0x00000001008c7810 */ /* 0x040fe20007ffe0ff */
[----:B------:R-:W-:Y:S01]  /*9e80*/  HMMA.16816.F32 R56, R8, R162, R56 ;  /* 0x000000a20838723c */ /* 0x000fe20000001838 */
[----:B------:R-:W-:-:S02]  /*9e90*/  IADD3 R141, R0, 0x8, RZ ;  /* 0x00000008008d7810 */ /* 0x000fc40007ffe0ff */
[CC--:B------:R-:W-:Y:S02]  /*9ea0*/  ISETP.GE.AND P6, PT, R140.reuse, R135.reuse, PT ;  /* 0x000000878c00720c */ /* 0x0c0fe40003fc6270 */
[-C--:B------:R-:W-:Y:S02]  /*9eb0*/  ISETP.GE.AND P5, PT, R140, R134.reuse, PT ;  /* 0x000000868c00720c */ /* 0x080fe40003fa6270 */
[C---:B------:R-:W-:Y:S01]  /*9ec0*/  ISETP.GE.AND P4, PT, R141.reuse, R135, PT ;  /* 0x000000878d00720c */ /* 0x040fe20003f86270 */
[----:B---3--:R-:W-:Y:S01]  /*9ed0*/  HMMA.16816.F32 R52, R8, R144, R52 ;  /* 0x000000900834723c */ /* 0x008fe20000001834 */
[----:B------:R-:W-:Y:S02]  /*9ee0*/  IADD3 R140, R0, 0x9, RZ ;  /* 0x00000009008c7810 */ /* 0x000fe40007ffe0ff */
[----:B------:R-:W-:Y:S02]  /*9ef0*/  ISETP.GE.AND P3, PT, R141, R134, PT ;  /* 0x000000868d00720c */ /* 0x000fe40003f66270 */
[----:B------:R-:W-:-:S02]  /*9f00*/  FSEL R169, R137, -INF , !P6 ;  /* 0xff80000089a97808 */ /* 0x000fc40007000000 */
[----:B------:R-:W-:Y:S01]  /*9f10*/  FSEL R167, R64, -INF , !P4 ;  /* 0xff80000040a77808 */ /* 0x000fe20006000000 */
[C---:B------:R-:W-:Y:S01]  /*9f20*/  HMMA.16816.F32 R44, R172.reuse, R156, R44 ;  /* 0x0000009cac2c723c */ /* 0x040fe2000000182c */
[----:B------:R-:W-:Y:S02]  /*9f30*/  IADD3 R141, R0, 0x10, RZ ;  /* 0x00000010008d7810 */ /* 0x000fe40007ffe0ff */
[C---:B------:R-:W-:Y:S02]  /*9f40*/  ISETP.GE.AND P6, PT, R140.reuse, R135, PT ;  /* 0x000000878c00720c */ /* 0x040fe40003fc6270 */
[----:B------:R-:W-:Y:S02]  /*9f50*/  ISETP.GE.AND P4, PT, R140, R134, PT ;  /* 0x000000868c00720c */ /* 0x000fe40003f86270 */
[----:B------:R-:W-:Y:S01]  /*9f60*/  IADD3 R64, R0, 0x11, RZ ;  /* 0x0000001100407810 */ /* 0x000fe20007ffe0ff */
[----:B------:R-:W-:Y:S01]  /*9f70*/  HMMA.16816.F32 R40, R172, R158, R40 ;  /* 0x0000009eac28723c */ /* 0x000fe20000001828 */
[----:B------:R-:W-:-:S02]  /*9f80*/  FSEL R161, R66, -INF , !P3 ;  /* 0xff80000042a17808 */ /* 0x000fc40005800000 */
[-C--:B------:R-:W-:Y:S02]  /*9f90*/  ISETP.GE.AND P3, PT, R141, R135.reuse, PT ;  /* 0x000000878d00720c */ /* 0x080fe40003f66270 */
[----:B------:R-:W-:Y:S02]  /*9fa0*/  FSEL R165, R65, -INF , !P6 ;  /* 0xff80000041a57808 */ /* 0x000fe40007000000 */
[----:B------:R-:W-:Y:S01]  /*9fb0*/  FSEL R163, R67, -INF , !P4 ;  /* 0xff80000043a37808 */ /* 0x000fe20006000000 */
[----:B------:R-:W-:Y:S01]  /*9fc0*/  HMMA.16816.F32 R24, R172, R150, R24 ;  /* 0x00000096ac18723c */ /* 0x000fe20000001818 */
[----:B------:R-:W-:Y:S02]  /*9fd0*/  ISETP.GE.AND P6, PT, R141, R134, PT ;  /* 0x000000868d00720c */ /* 0x000fe40003fc6270 */
[----:B------:R-:W-:Y:S02]  /*9fe0*/  ISETP.GE.AND P4, PT, R64, R135, PT ;  /* 0x000000874000720c */ /* 0x000fe40003f86270 */
[----:B------:R-:W-:-:S02]  /*9ff0*/  IADD3 R137, R0, 0x18, RZ ;  /* 0x0000001800897810 */ /* 0x000fc40007ffe0ff */
[----:B------:R-:W-:Y:S01]  /*a000*/  FSEL R159, R60, -INF , !P3 ;  /* 0xff8000003c9f7808 */ /* 0x000fe20005800000 */
[----:B------:R-:W-:Y:S01]  /*a010*/  HMMA.16816.F32 R176, R180, R186, R176 ;  /* 0x000000bab4b0723c */ /* 0x000fe200000018b0 */
[-C--:B------:R-:W-:Y:S02]  /*a020*/  ISETP.GE.AND P3, PT, R64, R134.reuse, PT ;  /* 0x000000864000720c */ /* 0x080fe40003f66270 */
[----:B------:R-:W-:Y:S01]  /*a030*/  FSEL R151, R62, -INF , !P6 ;  /* 0xff8000003e977808 */ /* 0x000fe20007000000 */
[----:B------:R-:W2:Y:S01]  /*a040*/  LDSM.16.M88.4 R64, [R204+0x6000] ;  /* 0x00600000cc40783b */ /* 0x000ea20000000200 */
[----:B------:R-:W-:Y:S02]  /*a050*/  FSEL R157, R61, -INF , !P4 ;  /* 0xff8000003d9d7808 */ /* 0x000fe40006000000 */
[C---:B------:R-:W-:Y:S01]  /*a060*/  ISETP.GE.AND P6, PT, R137.reuse, R135, PT ;  /* 0x000000878900720c */ /* 0x040fe20003fc6270 */
[----:B------:R-:W-:Y:S01]  /*a070*/  HMMA.16816.F32 R36, R172, R152, R36 ;  /* 0x00000098ac24723c */ /* 0x000fe20000001824 */
[----:B------:R-:W-:-:S02]  /*a080*/  ISETP.GE.AND P4, PT, R137, R134, PT ;  /* 0x000000868900720c */ /* 0x000fc40003f86270 */
[C---:B------:R-:W-:Y:S02]  /*a090*/  IADD3 R60, R0.reuse, 0x19, RZ ;  /* 0x00000019003c7810 */ /* 0x040fe40007ffe0ff */
[----:B------:R-:W-:Y:S02]  /*a0a0*/  IADD3 R61, R0, 0x20, RZ ;  /* 0x00000020003d7810 */ /* 0x000fe40007ffe0ff */
[----:B------:R-:W-:Y:S01]  /*a0b0*/  FSEL R153, R63, -INF , !P3 ;  /* 0xff8000003f997808 */ /* 0x000fe20005800000 */
[----:B------:R-:W-:Y:S01]  /*a0c0*/  HMMA.16816.F32 R32, R172, R154, R32 ;  /* 0x0000009aac20723c */ /* 0x000fe20000001820 */
[----:B------:R-:W-:Y:S02]  /*a0d0*/  FSEL R63, R58, -INF , !P4 ;  /* 0xff8000003a3f7808 */ /* 0x000fe40006000000 */
[-C--:B------:R-:W-:Y:S02]  /*a0e0*/  ISETP.GE.AND P4, PT, R61, R135.reuse, PT ;  /* 0x000000873d00720c */ /* 0x080fe40003f86270 */
[----:B------:R-:W-:-:S02]  /*a0f0*/  ISETP.GE.AND P3, PT, R60, R135, PT ;  /* 0x000000873c00720c */ /* 0x000fc40003f66270 */
[----:B------:R-:W-:Y:S01]  /*a100*/  FSEL R155, R56, -INF , !P6 ;  /* 0xff800000389b7808 */ /* 0x000fe20007000000 */
[----:B------:R-:W-:Y:S01]  /*a110*/  HMMA.16816.F32 R48, R8, R146, R48 ;  /* 0x000000920830723c */ /* 0x000fe20000001830 */
[-C--:B------:R-:W-:Y:S02]  /*a120*/  ISETP.GE.AND P6, PT, R60, R134.reuse, PT ;  /* 0x000000863c00720c */ /* 0x080fe40003fc6270 */
[----:B------:R-:W-:Y:S02]  /*a130*/  IADD3 R56, R0, 0x21, RZ ;  /* 0x0000002100387810 */ /* 0x000fe40007ffe0ff */
[----:B------:R-:W-:Y:S02]  /*a140*/  FSEL R145, R52, -INF , !P4 ;  /* 0xff80000034917808 */ /* 0x000fe40006000000 */
[----:B------:R-:W-:Y:S01]  /*a150*/  FSEL R60, R57, -INF , !P3 ;  /* 0xff800000393c7808 */ /* 0x000fe20005800000 */
[----:B------:R-:W-:Y:S01]  /*a160*/  HMMA.16816.F32 R28, R172, R148, R28 ;  /* 0x00000094ac1c723c */ /* 0x000fe2000000181c */
[----:B------:R-:W-:-:S02]  /*a170*/  ISETP.GE.AND P4, PT, R56, R134, PT ;  /* 0x000000863800720c */ /* 0x000fc40003f86270 */
[----:B------:R-:W-:Y:S02]  /*a180*/  ISETP.GE.AND P3, PT, R61, R134, PT ;  /* 0x000000863d00720c */ /* 0x000fe40003f66270 */
[----:B------:R-:W-:Y:S02]  /*a190*/  FSEL R55, R55, -INF , !P4 ;  /* 0xff80000037377808 */ /* 0x000fe40006000000 */
[----:B------:R-:W-:Y:S01]  /*a1a0*/  FSEL R149, R59, -INF , !P6 ;  /* 0xff8000003b957808 */ /* 0x000fe20007000000 */
[----:B-1----:R-:W-:Y:S01]  /*a1b0*/  HMMA.16816.F32 R44, R8, R4, R44 ;  /* 0x00000004082c723c */ /* 0x002fe2000000182c */
[----:B------:R-:W-:Y:S02]  /*a1c0*/  ISETP.GE.AND P6, PT, R56, R135, PT ;  /* 0x000000873800720c */ /* 0x000fe40003fc6270 */
[----:B------:R-:W1:Y:S01]  /*a1d0*/  LDSM.16.M88.4 R56, [R204+0x6800] ;  /* 0x00680000cc38783b */ /* 0x000e620000000200 */
[----:B------:R-:W-:-:S03]  /*a1e0*/  FSEL R137, R54, -INF , !P3 ;  /* 0xff80000036897808 */ /* 0x000fc60005800000 */
[C---:B------:R-:W-:Y:S01]  /*a1f0*/  IADD3 R4, R0.reuse, 0x28, RZ ;  /* 0x0000002800047810 */ /* 0x040fe20007ffe0ff */
[----:B------:R-:W-:Y:S01]  /*a200*/  HMMA.16816.F32 R176, R172, R142, R176 ;  /* 0x0000008eacb0723c */ /* 0x000fe200000018b0 */
[----:B------:R-:W-:Y:S02]  /*a210*/  IADD3 R5, R0, 0x30, RZ ;  /* 0x0000003000057810 */ /* 0x000fe40007ffe0ff */
[----:B------:R-:W-:-:S04]  /*a220*/  ISETP.GE.AND P3, PT, R4, R135, PT ;  /* 0x000000870400720c */ /* 0x000fc80003f66270 */
[----:B------:R-:W-:Y:S01]  /*a230*/  FSEL R143, R53, -INF , !P6 ;  /* 0xff800000358f7808 */ /* 0x000fe20007000000 */
[C---:B------:R-:W-:Y:S01]  /*a240*/  HMMA.16816.F32 R40, R8.reuse, R6, R40 ;  /* 0x000000060828723c */ /* 0x040fe20000001828 */
[-C--:B------:R-:W-:Y:S01]  /*a250*/  ISETP.GE.AND P6, PT, R4, R134.reuse, PT ;  /* 0x000000860400720c */ /* 0x080fe20003fc6270 */
[----:B------:R-:W-:Y:S01]  /*a260*/  IMAD.MOV.U32 R172, RZ, RZ, R188 ;  /* 0x000000ffffac7224 */ /* 0x000fe200078e00bc */
[----:B------:R-:W-:Y:S01]  /*a270*/  IADD3 R4, R0, 0x29, RZ ;  /* 0x0000002900047810 */ /* 0x000fe20007ffe0ff */
[----:B------:R-:W-:Y:S01]  /*a280*/  IMAD.MOV.U32 R173, RZ, RZ, R189 ;  /* 0x000000ffffad7224 */ /* 0x000fe200078e00bd */
[----:B------:R-:W-:Y:S02]  /*a290*/  FSEL R147, R48, -INF , !P3 ;  /* 0xff80000030937808 */ /* 0x000fe40005800000 */
[C---:B------:R-:W-:Y:S01]  /*a2a0*/  ISETP.GE.AND P4, PT, R4.reuse, R135, PT ;  /* 0x000000870400720c */ /* 0x040fe20003f86270 */
[----:B--2---:R-:W-:Y:S01]  /*a2b0*/  HMMA.16816.F32 R36, R8, R64, R36 ;  /* 0x000000400824723c */ /* 0x004fe20000001824 */
[----:B------:R-:W-:-:S02]  /*a2c0*/  ISETP.GE.AND P3, PT, R4, R134, PT ;  /* 0x000000860400720c */ /* 0x000fc40003f66270 */
[----:B------:R-:W-:Y:S02]  /*a2d0*/  FSEL R53, R50, -INF , !P6 ;  /* 0xff80000032357808 */ /* 0x000fe40007000000 */
[----:B------:R-:W-:Y:S02]  /*a2e0*/  ISETP.GE.AND P6, PT, R5, R135, PT ;  /* 0x000000870500720c */ /* 0x000fe40003fc6270 */
[----:B------:R-:W-:Y:S01]  /*a2f0*/  IADD3 R4, R0, 0x31, RZ ;  /* 0x0000003100047810 */ /* 0x000fe20007ffe0ff */
[----:B------:R-:W-:Y:S01]  /*a300*/  HMMA.16816.F32 R32, R8, R66, R32 ;  /* 0x000000420820723c */ /* 0x000fe20000001820 */
[----:B------:R-:W-:Y:S02]  /*a310*/  FSEL R141, R49, -INF , !P4 ;  /* 0xff800000318d7808 */ /* 0x000fe40006000000 */
[----:B------:R-:W-:Y:S02]  /*a320*/  FSEL R166, R51, -INF , !P3 ;  /* 0xff80000033a67808 */ /* 0x000fe40005800000 */
[----:B------:R-:W-:-:S02]  /*a330*/  FSEL R160, R44, -INF , !P6 ;  /* 0xff8000002ca07808 */ /* 0x000fc40007000000 */
[-C--:B------:R-:W-:Y:S02]  /*a340*/  ISETP.GE.AND P4, PT, R5, R134.reuse, PT ;  /* 0x000000860500720c */ /* 0x080fe40003f86270 */
[C---:B------:R-:W-:Y:S02]  /*a350*/  ISETP.GE.AND P3, PT, R4.reuse, R135, PT ;  /* 0x000000870400720c */ /* 0x040fe40003f66270 */
[----:B------:R-:W-:Y:S01]  /*a360*/  ISETP.GE.AND P6, PT, R4, R134, PT ;  /* 0x000000860400720c */ /* 0x000fe20003fc6270 */
[----:B-1----:R-:W-:Y:S01]  /*a370*/  HMMA.16816.F32 R180, R8, R56, R28 ;  /* 0x0000003808b4723c */ /* 0x002fe2000000181c */
[----:B------:R-:W1:Y:S01]  /*a380*/  LDSM.16.M88.4 R4, [R204+0x7000] ;  /* 0x00700000cc04783b */ /* 0x000e620000000200 */
[C---:B------:R-:W-:Y:S02]  /*a390*/  IADD3 R48, R0.reuse, 0x38, RZ ;  /* 0x0000003800307810 */ /* 0x040fe40007ffe0ff */
[----:B------:R-:W-:Y:S01]  /*a3a0*/  IADD3 R44, R0, 0x39, RZ ;  /* 0x00000039002c7810 */ /* 0x000fe20007ffe0ff */
[----:B------:R-:W2:Y:S01]  /*a3b0*/  LDSM.16.M88.4 R28, [R204+0x7800] ;  /* 0x00780000cc1c783b */ /* 0x000ea20000000200 */
[----:B------:R-:W-:Y:S01]  /*a3c0*/  FSEL R248, R46, -INF , !P4 ;  /* 0xff8000002ef87808 */ /* 0x000fe20006000000 */
[----:B------:R-:W-:-:S04]  /*a3d0*/  DEPBAR.LE SB0, 0x0 ;  /* 0x000080000000791a */ /* 0x000fc80000000000 */
[----:B------:R-:W-:Y:S01]  /*a3e0*/  FSEL R52, R45, -INF , !P3 ;  /* 0xff8000002d347808 */ /* 0x000fe20005800000 */
[----:B------:R-:W-:Y:S01]  /*a3f0*/  HMMA.16816.F32 R24, R8, R58, R24 ;  /* 0x0000003a0818723c */ /* 0x000fe20000001818 */
[----:B------:R-:W-:Y:S02]  /*a400*/  FSEL R250, R47, -INF , !P6 ;  /* 0xff8000002ffa7808 */ /* 0x000fe40007000000 */
[CC--:B------:R-:W-:Y:S02]  /*a410*/  ISETP.GE.AND P4, PT, R48.reuse, R135.reuse, PT ;  /* 0x000000873000720c */ /* 0x0c0fe40003f86270 */
[----:B------:R-:W-:Y:S02]  /*a420*/  ISETP.GE.AND P3, PT, R48, R134, PT ;  /* 0x000000863000720c */ /* 0x000fe40003f66270 */
[----:B------:R-:W-:Y:S02]  /*a430*/  ISETP.GE.AND P6, PT, R44, R135, PT ;  /* 0x000000872c00720c */ /* 0x000fe40003fc6270 */
[----:B------:R-:W-:-:S02]  /*a440*/  IADD3 R45, R0, 0x40, RZ ;  /* 0x00000040002d7810 */ /* 0x000fc40007ffe0ff */
[----:B------:R-:W-:Y:S02]  /*a450*/  FSEL R54, R40, -INF , !P4 ;  /* 0xff80000028367808 */ /* 0x000fe40006000000 */
[----:B------:R-:W-:Y:S02]  /*a460*/  FSEL R246, R42, -INF , !P3 ;  /* 0xff8000002af67808 */ /* 0x000fe40005800000 */
[----:B------:R-:W-:Y:S02]  /*a470*/  FSEL R252, R41, -INF , !P6 ;  /* 0xff80000029fc7808 */ /* 0x000fe40007000000 */
        /* <DEDUP_REMOVED lines=9> */
[----:B------:R-:W-:-:S02]  /*a510*/  ISETP.GE.AND P4, PT, R40, R135, PT ;  /* 0x000000872800720c */ /* 0x000fc40003f86270 */
[-C--:B------:R-:W-:Y:S02]  /*a520*/  ISETP.GE.AND P3, PT, R40, R134.reuse, PT ;  /* 0x000000862800720c */ /* 0x080fe40003f66270 */
[----:B------:R-:W-:Y:S01]  /*a530*/  ISETP.GE.AND P6, PT, R41, R135, PT ;  /* 0x000000872900720c */ /* 0x000fe20003fc6270 */
[C---:B------:R-:W-:Y:S01]  /*a540*/  HMMA.16816.F32 R16, R8.reuse, R6, R16 ;  /* 0x000000060810723c */ /* 0x040fe20000001810 */
[----:B------:R-:W-:Y:S02]  /*a550*/  IADD3 R36, R0, 0x49, RZ ;  /* 0x0000004900247810 */ /* 0x000fe40007ffe0ff */
[----:B------:R-:W-:Y:S02]  /*a560*/  FSEL R236, R37, -INF , !P4 ;  /* 0xff80000025ec7808 */ /* 0x000fe40006000000 */
[----:B------:R-:W-:Y:S02]  /*a570*/  FSEL R186, R39, -INF , !P3 ;  /* 0xff80000027ba7808 */ /* 0x000fe40005800000 */
[----:B------:R-:W-:Y:S01]  /*a580*/  FSEL R242, R32, -INF , !P6 ;  /* 0xff80000020f27808 */ /* 0x000fe20007000000 */
[----:B--2---:R-:W-:Y:S01]  /*a590*/  HMMA.16816.F32 R12, R8, R28, R12 ;  /* 0x0000001c080c723c */ /* 0x004fe2000000180c */
[----:B------:R-:W-:-:S02]  /*a5a0*/  ISETP.GE.AND P4, PT, R41, R134, PT ;  /* 0x000000862900720c */ /* 0x000fc40003f86270 */
[C---:B------:R-:W-:Y:S02]  /*a5b0*/  ISETP.GE.AND P3, PT, R36.reuse, R135, PT ;  /* 0x000000872400720c */ /* 0x040fe40003f66270 */
[----:B------:R-:W-:Y:S02]  /*a5c0*/  ISETP.GE.AND P6, PT, R36, R134, PT ;  /* 0x000000862400720c */ /* 0x000fe40003fc6270 */
[C---:B------:R-:W-:Y:S01]  /*a5d0*/  IADD3 R37, R0.reuse, 0x50, RZ ;  /* 0x0000005000257810 */ /* 0x040fe20007ffe0ff */
[----:B------:R-:W-:Y:S01]  /*a5e0*/  HMMA.16816.F32 R176, R8, R30, R176 ;  /* 0x0000001e08b0723c */ /* 0x000fe200000018b0 */
[----:B------:R-:W-:Y:S02]  /*a5f0*/  IADD3 R32, R0, 0x51, RZ ;  /* 0x0000005100207810 */ /* 0x000fe40007ffe0ff */
[----:B------:R-:W-:Y:S02]  /*a600*/  FSEL R184, R34, -INF , !P4 ;  /* 0xff80000022b87808 */ /* 0x000fe40006000000 */
[----:B------:R-:W-:-:S02]  /*a610*/  FSEL R194, R33, -INF , !P3 ;  /* 0xff80000021c27808 */ /* 0x000fc40005800000 */
[----:B------:R-:W-:Y:S01]  /*a620*/  FSEL R190, R35, -INF , !P6 ;  /* 0xff80000023be7808 */ /* 0x000fe20007000000 */
[----:B------:R-:W-:Y:S01]  /*a630*/  BAR.SYNC.DEFER_BLOCKING 0x0 ;  /* 0x0000000000007b1d */ /* 0x000fe20000010000 */
[CC--:B------:R-:W-:Y:S02]  /*a640*/  ISETP.GE.AND P4, PT, R37.reuse, R135.reuse, PT ;  /* 0x000000872500720c */ /* 0x0c0fe40003f86270 */
[----:B------:R-:W-:Y:S02]  /*a650*/  ISETP.GE.AND P3, PT, R37, R134, PT ;  /* 0x000000862500720c */ /* 0x000fe40003f66270 */
[----:B------:R-:W-:Y:S02]  /*a660*/  ISETP.GE.AND P6, PT, R32, R135, PT ;  /* 0x000000872000720c */ /* 0x000fe40003fc6270 */
[----:B------:R-:W-:Y:S02]  /*a670*/  IADD3 R4, R0, 0x58, RZ ;  /* 0x0000005800047810 */ /* 0x000fe40007ffe0ff */
[----:B------:R-:W-:-:S02]  /*a680*/  FSEL R180, R180, -INF , !P4 ;  /* 0xff800000b4b47808 */ /* 0x000fc40006000000 */
        /* <DEDUP_REMOVED lines=8> */
[----:B------:R-:W-:Y:S02]  /*a710*/  IADD3 R5, R0, 0x60, RZ ;  /* 0x0000006000057810 */ /* 0x000fe40007ffe0ff */
[----:B------:R-:W-:Y:S02]  /*a720*/  FSEL R174, R24, -INF , !P3 ;  /* 0xff80000018ae7808 */ /* 0x000fe40005800000 */
[----:B------:R-:W-:Y:S02]  /*a730*/  FSEL R158, R26, -INF , !P6 ;  /* 0xff8000001a9e7808 */ /* 0x000fe40007000000 */
[----:B------:R-:W-:-:S02]  /*a740*/  FSEL R168, R25, -INF , !P4 ;  /* 0xff80000019a87808 */ /* 0x000fc40006000000 */
        /* <DEDUP_REMOVED lines=18> */
[----:B------:R-:W-:Y:S02]  /*a870*/  IADD3 R4, R0, 0x70, RZ ;  /* 0x0000007000047810 */ /* 0x000fe40007ffe0ff */
[----:B------:R-:W-:Y:S02]  /*a880*/  FSEL R142, R18, -INF , !P3 ;  /* 0xff800000128e7808 */ /* 0x000fe40005800000 */
[----:B------:R-:W-:Y:S02]  /*a890*/  ISETP.GE.AND P3, PT, R4, R135, PT ;  /* 0x000000870400720c */ /* 0x000fe40003f66270 */
[----:B------:R-:W-:Y:S02]  /*a8a0*/  IADD3 R5, R0, 0x71, RZ ;  /* 0x0000007100057810 */ /* 0x000fe40007ffe0ff */
[----:B------:R-:W-:Y:S02]  /*a8b0*/  FSEL R62, R12, -INF , !P3 ;  /* 0xff8000000c3e7808 */ /* 0x000fe40005800000 */
[----:B------:R-:W-:-:S02]  /*a8c0*/  ISETP.GE.AND P3, PT, R5, R134, PT ;  /* 0x000000860500720c */ /* 0x000fc40003f66270 */
[----:B------:R-:W-:Y:S02]  /*a8d0*/  FSEL R148, R17, -INF , !P6 ;  /* 0xff80000011947808 */ /* 0x000fe40007000000 */
[----:B------:R-:W-:Y:S02]  /*a8e0*/  FSEL R45, R15, -INF , !P3 ;  /* 0xff8000000f2d7808 */ /* 0x000fe40005800000 */
[----:B------:R-:W-:Y:S02]  /*a8f0*/  ISETP.GE.AND P3, PT, R0, R135, PT ;  /* 0x000000870000720c */ /* 0x000fe40003f66270 */
[----:B------:R-:W-:Y:S02]  /*a900*/  FSEL R140, R19, -INF , !P4 ;  /* 0xff800000138c7808 */ /* 0x000fe40006000000 */
[----:B------:R-:W-:Y:S02]  /*a910*/  FSEL R136, R136, -INF , !P3 ;  /* 0xff80000088887808 */ /* 0x000fe40005800000 */
[----:B------:R-:W-:-:S02]  /*a920*/  ISETP.GT.AND P3, PT, R229, R224, PT ;  /* 0x000000e0e500720c */ /* 0x000fc40003f64270 */
[----:B------:R-:W-:Y:S02]  /*a930*/  ISETP.GE.AND P6, PT, R4, R134, PT ;  /* 0x000000860400720c */ /* 0x000fe40003fc6270 */
[-C--:B------:R-:W-:Y:S02]  /*a940*/  ISETP.GE.AND P4, PT, R5, R135.reuse, PT ;  /* 0x000000870500720c */ /* 0x080fe40003f86270 */
[----:B------:R-:W-:Y:S02]  /*a950*/  IADD3 R4, R0, 0x78, RZ ;  /* 0x0000007800047810 */ /* 0x000fe40007ffe0ff */
[----:B------:R-:W-:Y:S02]  /*a960*/  FSEL R48, R14, -INF , !P6 ;  /* 0xff8000000e307808 */ /* 0x000fe40007000000 */
[----:B------:R-:W-:Y:S02]  /*a970*/  FSEL R58, R13, -INF , !P4 ;  /* 0xff8000000d3a7808 */ /* 0x000fe40006000000 */
[----:B------:R-:W-:-:S02]  /*a980*/  ISETP.GE.AND P6, PT, R4, R135, PT ;  /* 0x000000870400720c */ /* 0x000fc40003fc6270 */
[-C--:B------:R-:W-:Y:S02]  /*a990*/  ISETP.GE.AND P4, PT, R4, R134.reuse, PT ;  /* 0x000000860400720c */ /* 0x080fe40003f86270 */
[----:B------:R-:W-:Y:S02]  /*a9a0*/  IADD3 R5, R0, 0x79, RZ ;  /* 0x0000007900057810 */ /* 0x000fe40007ffe0ff */
[----:B------:R-:W-:Y:S02]  /*a9b0*/  FSEL R4, R139, -INF , !P5 ;  /* 0xff8000008b047808 */ /* 0x000fe40006800000 */
[----:B------:R-:W-:Y:S02]  /*a9c0*/  FSEL R56, R176, -INF , !P6 ;  /* 0xff800000b0387808 */ /* 0x000fe40007000000 */
[----:B------:R-:W-:Y:S02]  /*a9d0*/  FSEL R47, R178, -INF , !P4 ;  /* 0xff800000b22f7808 */ /* 0x000fe40006000000 */
[----:B------:R-:W-:-:S02]  /*a9e0*/  ISETP.GE.AND P5, PT, R0, R134, PT ;  /* 0x000000860000720c */ /* 0x000fc40003fa6270 */
[C---:B------:R-:W-:Y:S02]  /*a9f0*/  ISETP.GE.AND P6, PT, R5.reuse, R135, PT ;  /* 0x000000870500720c */ /* 0x040fe40003fc6270 */
[----:B------:R-:W-:Y:S02]  /*aa00*/  ISETP.GE.AND P4, PT, R5, R134, PT ;  /* 0x000000860500720c */ /* 0x000fe40003f86270 */
[----:B------:R-:W-:Y:S02]  /*aa10*/  FSEL R138, R138, -INF , !P5 ;  /* 0xff8000008a8a7808 */ /* 0x000fe40006800000 */
[----:B------:R-:W-:Y:S02]  /*aa20*/  FSEL R51, R177, -INF , !P6 ;  /* 0xff800000b1337808 */ /* 0x000fe40007000000 */
[----:B------:R-:W-:Y:S01]  /*aa30*/  FSEL R46, R179, -INF , !P4 ;  /* 0xff800000b32e7808 */ /* 0x000fe20006000000 */
[----:B------:R-:W-:Y:S05]  /*aa40*/  @!P3 BRA `(.L_x_1510) ;  /* 0x00000d300000b947 */ /* 0x000fea0003800000 */
[----:B------:R-:W-:Y:S05]  /*aa50*/  @!P0 BRA `(.L_x_1511) ;  /* 0x000003b000008947 */ /* 0x000fea0003800000 */
[----:B------:R-:W-:Y:S01]  /*aa60*/  IABS R0, c[0x0][0x2d0] ;  /* 0x0000b40000007a13 */ /* 0x000fe20000000000 */
[----:B------:R-:W-:-:S03]  /*aa70*/  IMAD.SHL.U32 R6, R229, 0x80, RZ ;  /* 0x00000080e5067824 */ /* 0x000fc600078e00ff */
[----:B------:R-:W1:Y:S02]  /*aa80*/  I2F.RP R7, R0 ;  /* 0x0000000000077306 */ /* 0x000e640000209400 */
[----:B------:R-:W-:Y:S02]  /*aa90*/  IABS R8, R6 ;  /* 0x0000000600087213 */ /* 0x000fe40000000000 */
[C---:B------:R-:W-:Y:S02]  /*aaa0*/  IADD3 R10, R6.reuse, -0x80, RZ ;  /* 0xffffff80060a7810 */ /* 0x040fe40007ffe0ff */
[----:B------:R-:W-:Y:S02]  /*aab0*/  LOP3.LUT R6, R6, c[0x0][0x2d0], RZ, 0x3c, !PT ;  /* 0x0000b40006067a12 */ /* 0x000fe400078e3cff */
[----:B-1----:R-:W1:Y:S02]  /*aac0*/  MUFU.RCP R12, R7 ;  /* 0x00000007000c7308 */ /* 0x002e640000001000 */
[----:B-1----:R-:W-:-:S02]  /*aad0*/  IADD3 R12, R12, 0xffffffe, RZ ;  /* 0x0ffffffe0c0c7810 */ /* 0x002fc40007ffe0ff */
[----:B------:R-:W-:-:S04]  /*aae0*/  IABS R7, R10 ;  /* 0x0000000a00077213 */ /* 0x000fc80000000000 */
[----:B------:R-:W1:Y:S01]  /*aaf0*/  F2I.FTZ.U32.TRUNC.NTZ R13, R12 ;  /* 0x0000000c000d7305 */ /* 0x000e62000021f000 */
[----:B------:R-:W-:Y:S01]  /*ab00*/  LOP3.LUT R10, R10, c[0x0][0x2d0], RZ, 0x3c, !PT ;  /* 0x0000b4000a0a7a12 */ /* 0x000fe200078e3cff */
[----:B-1----:R-:W-:Y:S02]  /*ab10*/  IMAD.MOV R5, RZ, RZ, -R13 ;  /* 0x000000ffff057224 */ /* 0x002fe400078e0a0d */
[----:B------:R-:W-:Y:S02]  /*ab20*/  IMAD.MOV.U32 R12, RZ, RZ, RZ ;  /* 0x000000ffff0c7224 */ /* 0x000fe400078e00ff */
[----:B------:R-:W-:-:S04]  /*ab30*/  IMAD R5, R5, R0, RZ ;  /* 0x0000000005057224 */ /* 0x000fc800078e02ff */
[----:B------:R-:W-:-:S06]  /*ab40*/  IMAD.HI.U32 R5, R13, R5, R12 ;  /* 0x000000050d057227 */ /* 0x000fcc00078e000c */
[----:B------:R-:W-:-:S04]  /*ab50*/  IMAD.HI.U32 R11, R5, R8, RZ ;  /* 0x00000008050b7227 */ /* 0x000fc800078e00ff */
[----:B------:R-:W-:Y:S01]  /*ab60*/  IMAD.HI.U32 R5, R5, R7, RZ ;  /* 0x0000000705057227 */ /* 0x000fe200078e00ff */
[----:B------:R-:W-:-:S05]  /*ab70*/  IADD3 R9, -R11, RZ, RZ ;  /* 0x000000ff0b097210 */ /* 0x000fca0007ffe1ff */
[----:B------:R-:W-:Y:S02]  /*ab80*/  IMAD R9, R0, R9, R8 ;  /* 0x0000000900097224 */ /* 0x000fe400078e0208 */
[----:B------:R-:W-:-:S03]  /*ab90*/  IMAD.MOV R8, RZ, RZ, -R5 ;  /* 0x000000ffff087224 */ /* 0x000fc600078e0a05 */
[C---:B------:R-:W-:Y:S01]  /*aba0*/  ISETP.GT.U32.AND P4, PT, R0.reuse, R9, PT ;  /* 0x000000090000720c */ /* 0x040fe20003f84070 */
[----:B------:R-:W-:-:S05]  /*abb0*/  IMAD R7, R0, R8, R7 ;  /* 0x0000000800077224 */ /* 0x000fca00078e0207 */
[----:B------:R-:W-:-:S07]  /*abc0*/  ISETP.GT.U32.AND P5, PT, R0, R7, PT ;  /* 0x000000070000720c */ /* 0x000fce0003fa4070 */
[----:B------:R-:W-:Y:S01]  /*abd0*/  @!P4 IMAD.IADD R9, R9, 0x1, -R0 ;  /* 0x000000010909c824 */ /* 0x000fe200078e0a00 */
[----:B------:R-:W-:-:S04]  /*abe0*/  @!P4 IADD3 R11, R11, 0x1, RZ ;  /* 0x000000010b0bc810 */ /* 0x000fc80007ffe0ff */
[-C--:B------:R-:W-:Y:S02]  /*abf0*/  ISETP.GE.U32.AND P6, PT, R9, R0.reuse, PT ;  /* 0x000000000900720c */ /* 0x080fe40003fc6070 */
[-C--:B------:R-:W-:Y:S02]  /*ac00*/  @!P5 IADD3 R7, R7, -R0.reuse, RZ ;  /* 0x800000000707d210 */ /* 0x080fe40007ffe0ff */
[----:B------:R-:W-:Y:S02]  /*ac10*/  @!P5 IADD3 R5, R5, 0x1, RZ ;  /* 0x000000010505d810 */ /* 0x000fe40007ffe0ff */
[----:B------:R-:W-:Y:S02]  /*ac20*/  ISETP.GE.U32.AND P4, PT, R7, R0, PT ;  /* 0x000000000700720c */ /* 0x000fe40003f86070 */
[----:B------:R-:W-:Y:S02]  /*ac30*/  ISETP.GE.AND P5, PT, R10, RZ, PT ;  /* 0x000000ff0a00720c */ /* 0x000fe40003fa6270 */
[----:B------:R-:W-:-:S03]  /*ac40*/  LOP3.LUT R0, RZ, c[0x0][0x2d0], RZ, 0x33, !PT ;  /* 0x0000b400ff007a12 */ /* 0x000fc600078e33ff */
[----:B------:R-:W-:Y:S02]  /*ac50*/  @P6 IADD3 R11, R11, 0x1, RZ ;  /* 0x000000010b0b6810 */ /* 0x000fe40007ffe0ff */
[----:B------:R-:W-:-:S04]  /*ac60*/  ISETP.GE.AND P6, PT, R6, RZ, PT ;  /* 0x000000ff0600720c */ /* 0x000fc80003fc6270 */
[----:B------:R-:W-:Y:S02]  /*ac70*/  @P4 IADD3 R5, R5, 0x1, RZ ;  /* 0x0000000105054810 */ /* 0x000fe40007ffe0ff */
[----:B------:R-:W-:-:S03]  /*ac80*/  ISETP.NE.AND P4, PT, RZ, c[0x0][0x2d0], PT ;  /* 0x0000b400ff007a0c */ /* 0x000fc60003f85270 */
[----:B------:R-:W-:-:S04]  /*ac90*/  @!P5 IMAD.MOV R5, RZ, RZ, -R5 ;  /* 0x000000ffff05d224 */ /* 0x000fc800078e0a05 */
[----:B------:R-:W-:-:S05]  /*aca0*/  @!P6 IMAD.MOV R11, RZ, RZ, -R11 ;  /* 0x000000ffff0be224 */ /* 0x000fca00078e0a0b */
        /* <DEDUP_REMOVED lines=16> */
[----:B------:R-:W-:-:S05]  /*adb0*/  SHF.R.S32.HI R5, RZ, 0x1f, R6 ;  /* 0x0000001fff057819 */ /* 0x000fca0000011406 */
[----:B------:R-:W-:-:S04]  /*adc0*/  IMAD R5, R5, c[0x0][0x180], RZ ;  /* 0x0000600005057a24 */ /* 0x000fc800078e02ff */
[----:B------:R-:W-:-:S04]  /*add0*/  IMAD R5, R6, c[0x0][0x184], R5 ;  /* 0x0000610006057a24 */ /* 0x000fc800078e0205 */
[----:B------:R-:W-:Y:S01]  /*ade0*/  IMAD.IADD R6, R9, 0x1, R5 ;  /* 0x0000000109067824 */ /* 0x000fe200078e0205 */
[----:B------:R-:W-:Y:S01]  /*adf0*/  MOV R9, R8 ;  /* 0x0000000800097202 */ /* 0x000fe20000000f00 */
[----:B------:R-:W-:Y:S05]  /*ae00*/  BRA `(.L_x_1512) ;  /* 0x0000003000007947 */ /* 0x000fea0003800000 */
.L_x_1511:
[----:B------:R-:W-:-:S05]  /*ae10*/  IMAD.MOV.U32 R9, RZ, RZ, c[0x0][0x198] ;  /* 0x00006600ff097624 */ /* 0x000fca00078e00ff */
[----:B------:R-:W-:-:S04]  /*ae20*/  LEA R9, -R9, RZ, 0x7 ;  /* 0x000000ff09097211 */ /* 0x000fc800078e39ff */
[----:B------:R-:W-:Y:S02]  /*ae30*/  SHF.R.S32.HI R6, RZ, 0x1f, R9 ;  /* 0x0000001fff067819 */ /* 0x000fe40000011409 */
.L_x_1512:
[-C--:B------:R-:W-:Y:S01]  /*ae40*/  @!P1 IADD3 R5, P4, R2, R9.reuse, RZ ;  /* 0x0000000902059210 */ /* 0x080fe20007f9e0ff */
[----:B------:R1:W-:Y:S01]  /*ae50*/  @P2 STS.128 [R230+0x4000], RZ ;  /* 0x004000ffe6002388 */ /* 0x0003e20000000c00 */
[----:B------:R-:W-:Y:S01]  /*ae60*/  @!P2 IADD3 R11, P6, R226, R9, RZ ;  /* 0x00000009e20ba210 */ /* 0x000fe20007fde0ff */
[----:B------:R-:W-:Y:S02]  /*ae70*/  BSSY B0, `(.L_x_1513) ;  /* 0x000008d000007945 */ /* 0x000fe40003800000 */
[----:B------:R-:W-:Y:S01]  /*ae80*/  @!P1 IMAD.X R0, R133, 0x1, R6, P4 ;  /* 0x0000000185009824 */ /* 0x000fe200020e0606 */
[----:B------:R-:W-:-:S04]  /*ae90*/  @!P1 LEA R28, P4, R5, c[0x0][0x168], 0x1 ;  /* 0x00005a00051c9a11 */ /* 0x000fc800078808ff */
[----:B------:R-:W-:Y:S01]  /*aea0*/  @!P1 LEA.HI.X R29, R5, c[0x0][0x16c], R0, 0x1, P4 ;  /* 0x00005b00051d9a11 */ /* 0x000fe200020f0c00 */
[----:B------:R-:W-:Y:S01]  /*aeb0*/  @!P2 IMAD.X R0, R225, 0x1, R6, P6 ;  /* 0x00000001e100a824 */ /* 0x000fe200030e0606 */
[-CC-:B------:R-:W-:Y:S02]  /*aec0*/  @!P1 IADD3 R8, P5, P4, R2, R9.reuse, R226.reuse ;  /* 0x0000000902089210 */ /* 0x180fe40007cbe0e2 */
[----:B------:R-:W-:Y:S02]  /*aed0*/  @!P2 LEA R26, P6, R11, R238, 0x1 ;  /* 0x000000ee0b1aa211 */ /* 0x000fe400078c08ff */
[----:B------:R-:W-:Y:S02]  /*aee0*/  @!P1 IADD3.X R5, R133, R6, R225, P5, P4 ;  /* 0x0000000685059210 */ /* 0x000fe40002fe84e1 */
[----:B------:R-:W-:Y:S02]  /*aef0*/  IADD3 R7, P5, P4, R226, R9, R226 ;  /* 0x00000009e2077210 */ /* 0x000fe40007cbe0e2 */
[----:B------:R-:W-:-:S02]  /*af00*/  @!P2 LEA.HI.X R27, R11, R237, R0, 0x1, P6 ;  /* 0x000000ed0b1ba211 */ /* 0x000fc400030f0c00 */
[----:B------:R-:W-:Y:S02]  /*af10*/  IADD3.X R0, R225, R6, R225, P5, P4 ;  /* 0x00000006e1007210 */ /* 0x000fe40002fe84e1 */
[----:B------:R-:W-:Y:S02]  /*af20*/  @!P1 LEA R24, P6, R8, c[0x0][0x168], 0x1 ;  /* 0x00005a0008189a11 */ /* 0x000fe400078c08ff */
[----:B------:R-:W-:Y:S02]  /*af30*/  @!P1 IADD3 R11, P4, R2, R7, RZ ;  /* 0x00000007020b9210 */ /* 0x000fe40007f9e0ff */
[----:B------:R-:W-:Y:S02]  /*af40*/  @!P2 LEA R20, P5, R9, R238, 0x1 ;  /* 0x000000ee0914a211 */ /* 0x000fe400078a08ff */
[----:B------:R-:W-:Y:S01]  /*af50*/  @!P1 LEA.HI.X R25, R8, c[0x0][0x16c], R5, 0x1, P6 ;  /* 0x00005b0008199a11 */ /* 0x000fe200030f0c05 */
[----:B------:R-:W-:Y:S01]  /*af60*/  @!P1 IMAD.X R8, R133, 0x1, R0, P4 ;  /* 0x0000000185089824 */ /* 0x000fe200020e0600 */
[----:B------:R-:W-:-:S02]  /*af70*/  @!P2 LEA.HI.X R21, R9, R237, R6, 0x1, P5 ;  /* 0x000000ed0915a211 */ /* 0x000fc400028f0c06 */
[-C--:B------:R-:W-:Y:S02]  /*af80*/  @!P2 LEA R22, P6, R7, R238.reuse, 0x1 ;  /* 0x000000ee0716a211 */ /* 0x080fe400078c08ff */
[----:B------:R-:W-:Y:S01]  /*af90*/  IADD3 R5, P4, R226, R7, RZ ;  /* 0x00000007e2057210 */ /* 0x000fe20007f9e0ff */
[----:B------:R-:W-:Y:S01]  /*afa0*/  @!PT LDS RZ, [RZ] ;  /* 0x00000000fffff984 */ /* 0x000fe20000000800 */
[----:B------:R-:W-:Y:S01]  /*afb0*/  @!PT LDS RZ, [RZ] ;  /* 0x00000000fffff984 */ /* 0x000fe20000000800 */
[----:B------:R-:W-:Y:S01]  /*afc0*/  @!PT LDS RZ, [RZ] ;  /* 0x00000000fffff984 */ /* 0x000fe20000000800 */
[----:B------:R2:W-:Y:S01]  /*afd0*/  @!P2 LDGSTS.E.BYPASS.LTC128B.128 [R230+0x4000], [R20.64] ;  /* 0x0400000014e6afae */ /* 0x0005e2000b901d4e */
[----:B------:R-:W-:Y:S02]  /*afe0*/  @!P1 LEA R18, P5, R11, c[0x0][0x168], 0x1 ;  /* 0x00005a000b129a11 */ /* 0x000fe400078a08ff */
[--C-:B------:R-:W-:Y:S01]  /*aff0*/  @!P2 LEA.HI.X R23, R7, R237, R0.reuse, 0x1, P6 ;  /* 0x000000ed0717a211 */ /* 0x100fe200030f0c00 */
[----:B------:R-:W-:Y:S01]  /*b000*/  IMAD.X R0, R225, 0x1, R0, P4 ;  /* 0x00000001e1007824 */ /* 0x000fe200020e0600 */
[----:B------:R-:W-:Y:S01]  /*b010*/  @!P1 LEA.HI.X R19, R11, c[0x0][0x16c], R8, 0x1, P5 ;  /* 0x00005b000b139a11 */ /* 0x000fe200028f0c08 */
[----:B------:R1:W-:Y:S01]  /*b020*/  @P1 STS.128 [R230+0x8000], RZ ;  /* 0x008000ffe6001388 */ /* 0x0003e20000000c00 */
[----:B------:R-:W-:-:S02]  /*b030*/  @!P2 LEA R16, P6, R5, R238, 0x1 ;  /* 0x000000ee0510a211 */ /* 0x000fc400078c08ff */
[-C--:B------:R-:W-:Y:S01]  /*b040*/  @!P1 IADD3 R8, P5, R2, R5.reuse, RZ ;  /* 0x0000000502089210 */ /* 0x080fe20007fbe0ff */
[----:B------:R-:W-:Y:S01]  /*b050*/  @!PT LDS RZ, [RZ] ;  /* 0x00000000fffff984 */ /* 0x000fe20000000800 */
[----:B------:R-:W-:Y:S01]  /*b060*/  @!PT LDS RZ, [RZ] ;  /* 0x00000000fffff984 */ /* 0x000fe20000000800 */
[----:B------:R-:W-:Y:S01]  /*b070*/  @!PT LDS RZ, [RZ] ;  /* 0x00000000fffff984 */ /* 0x000fe20000000800 */
[----:B------:R1:W-:Y:S01]  /*b080*/  @!P1 LDGSTS.E.BYPASS.LTC128B.128 [R230+0x8000], [R28.64+0x80] ;  /* 0x080000801ce69fae */ /* 0x0003e2000b901d4e */
[----:B------:R-:W-:Y:S02]  /*b090*/  IADD3 R7, P4, R226, R5, RZ ;  /* 0x00000005e2077210 */ /* 0x000fe40007f9e0ff */
[--C-:B------:R-:W-:Y:S01]  /*b0a0*/  @!P2 LEA.HI.X R17, R5, R237, R0.reuse, 0x1, P6 ;  /* 0x000000ed0511a211 */ /* 0x100fe200030f0c00 */
[--C-:B------:R-:W-:Y:S01]  /*b0b0*/  @!P1 IMAD.X R5, R133, 0x1, R0.reuse, P5 ;  /* 0x0000000185059824 */ /* 0x100fe200028e0600 */
[----:B------:R-:W-:Y:S01]  /*b0c0*/  @!P1 LEA R14, P5, R8, c[0x0][0x168], 0x1 ;  /* 0x00005a00080e9a11 */ /* 0x000fe200078a08ff */
[----:B------:R-:W-:Y:S01]  /*b0d0*/  IMAD.X R0, R225, 0x1, R0, P4 ;  /* 0x00000001e1007824 */ /* 0x000fe200020e0600 */
[----:B------:R-:W-:Y:S01]  /*b0e0*/  @!P1 IADD3 R11, P4, R2, R7, RZ ;  /* 0x00000007020b9210 */ /* 0x000fe20007f9e0ff */
[----:B------:R1:W-:Y:S01]  /*b0f0*/  @P2 STS.128 [R230+0x4800], RZ ;  /* 0x004800ffe6002388 */ /* 0x0003e20000000c00 */
[----:B------:R-:W-:-:S02]  /*b100*/  @!P1 LEA.HI.X R15, R8, c[0x0][0x16c], R5, 0x1, P5 ;  /* 0x00005b00080f9a11 */ /* 0x000fc400028f0c05 */
[-C--:B------:R-:W-:Y:S01]  /*b110*/  @!P2 LEA R12, P6, R7, R238.reuse, 0x1 ;  /* 0x000000ee070ca211 */ /* 0x080fe200078c08ff */
[--C-:B------:R-:W-:Y:S01]  /*b120*/  @!P1 IMAD.X R8, R133, 0x1, R0.reuse, P4 ;  /* 0x0000000185089824 */ /* 0x100fe200020e0600 */
        /* <DEDUP_REMOVED lines=21> */
[----:B--2---:R-:W-:Y:S01]  /*b280*/  @!P1 IADD3 R20, P4, R2, R7, RZ ;  /* 0x0000000702149210 */ /* 0x004fe20007f9e0ff */
[----:B------:R1:W-:Y:S01]  /*b290*/  @P2 STS.128 [R230+0x5000], RZ ;  /* 0x005000ffe6002388 */ /* 0x0003e20000000c00 */
[----:B------:R-:W-:-:S03]  /*b2a0*/  @!P1 LEA.HI.X R33, R8, c[0x0][0x16c], R5, 0x1, P5 ;  /* 0x00005b0008219a11 */ /* 0x000fc600028f0c05 */
[--C-:B------:R-:W-:Y:S01]  /*b2b0*/  @!P1 IMAD.X R5, R133, 0x1, R0.reuse, P4 ;  /* 0x0000000185059824 */ /* 0x100fe200020e0600 */
[C---:B------:R-:W-:Y:S01]  /*b2c0*/  @!P1 LEA R34, P4, R20.reuse, c[0x0][0x168], 0x1 ;  /* 0x00005a0014229a11 */ /* 0x040fe200078808ff */
[----:B------:R-:W-:Y:S01]  /*b2d0*/  @!PT LDS RZ, [RZ] ;  /* 0x00000000fffff984 */ /* 0x000fe20000000800 */
[----:B------:R-:W-:Y:S01]  /*b2e0*/  @!PT LDS RZ, [RZ] ;  /* 0x00000000fffff984 */ /* 0x000fe20000000800 */
[----:B------:R-:W-:Y:S01]  /*b2f0*/  @!PT LDS RZ, [RZ] ;  /* 0x00000000fffff984 */ /* 0x000fe20000000800 */
[----:B------:R1:W-:Y:S03]  /*b300*/  @!P2 LDGSTS.E.BYPASS.LTC128B.128 [R230+0x5000], [R22.64] ;  /* 0x0500000016e6afae */ /* 0x0003e6000b901d4e */
[----:B------:R-:W-:Y:S01]  /*b310*/  @!P1 LEA.HI.X R35, R20, c[0x0][0x16c], R5, 0x1, P4 ;  /* 0x00005b0014239a11 */ /* 0x000fe200020f0c05 */
[----:B------:R1:W-:Y:S01]  /*b320*/  @P1 STS.128 [R230+0x9000], RZ ;  /* 0x009000ffe6001388 */ /* 0x0003e20000000c00 */
[C---:B------:R-:W-:Y:S02]  /*b330*/  @!P2 LEA R20, P5, R7.reuse, R238, 0x1 ;  /* 0x000000ee0714a211 */ /* 0x040fe400078a08ff */
        /* <DEDUP_REMOVED lines=64> */
.L_x_1514:
[----:B------:R-:W-:Y:S05]  /*b740*/  BSYNC B0 ;  /* 0x0000000000007941 */ /* 0x000fea0003800000 */
.L_x_1513:
[----:B------:R-:W0:Y:S01]  /*b750*/  LDGDEPBAR ;  /* 0x00000000000079af */ /* 0x000e220000000000 */
[----:B------:R-:W-:-:S04]  /*b760*/  LEA R238, P1, R9, R238, 0x1 ;  /* 0x000000ee09ee7211 */ /* 0x000fc800078208ff */
[----:B------:R-:W-:Y:S02]  /*b770*/  LEA.HI.X R237, R9, R237, R6, 0x1, P1 ;  /* 0x000000ed09ed7211 */ /* 0x000fe400008f0c06 */
.L_x_1510:
        /* <DEDUP_REMOVED lines=80> */
[----:B------:R-:W-:Y:S02]  /*bc80*/  FSETP.NEU.FTZ.AND P1, PT, R37, -INF , PT ;  /* 0xff8000002500780b */ /* 0x000fe40003f3d000 */
[C---:B------:R-:W-:Y:S01]  /*bc90*/  FSETP.NEU.FTZ.AND P2, PT, R38.reuse, -INF , PT ;  /* 0xff8000002600780b */ /* 0x040fe20003f5d000 */
[C---:B------:R-:W-:Y:S01]  /*bca0*/  FMUL.FTZ R61, R38.reuse, c[0x0][0x23c] ;  /* 0x00008f00263d7a20 */ /* 0x040fe20000410000 */
[----:B------:R-:W-:Y:S02]  /*bcb0*/  FSEL R49, R49, RZ, P1 ;  /* 0x000000ff31317208 */ /* 0x000fe40000800000 */
[----:B------:R-:W-:Y:S02]  /*bcc0*/  FSEL R5, R38, RZ, P2 ;  /* 0x000000ff26057208 */ /* 0x000fe40001000000 */
[----:B------:R-:W-:Y:S01]  /*bcd0*/  FSEL R6, R37, RZ, P1 ;  /* 0x000000ff25067208 */ /* 0x000fe20000800000 */
[----:B------:R-:W-:Y:S01]  /*bce0*/  FFMA.FTZ R2, R4, c[0x0][0x23c], -R49 ;  /* 0x00008f0004027a23 */ /* 0x000fe20000010831 */
[----:B------:R-:W-:Y:S01]  /*bcf0*/  FSEL R61, R61, RZ, P2 ;  /* 0x000000ff3d3d7208 */ /* 0x000fe20001000000 */
[----:B------:R-:W-:-:S02]  /*bd00*/  FADD.FTZ R4, R132, -R5 ;  /* 0x8000000584047221 */ /* 0x000fc40000010000 */
[----:B------:R-:W-:Y:S02]  /*bd10*/  FADD.FTZ R6, R3, -R6 ;  /* 0x8000000603067221 */ /* 0x000fe40000010000 */
[--C-:B------:R-:W-:Y:S01]  /*bd20*/  FFMA.FTZ R36, R136, c[0x0][0x23c], -R61.reuse ;  /* 0x00008f0088247a23 */ /* 0x100fe2000001083d */
[----:B------:R-:W-:Y:S01]  /*bd30*/  MUFU.EX2 R2, R2 ;  /* 0x0000000200027308 */ /* 0x000fe20000000800 */
[--C-:B------:R-:W-:Y:S02]  /*bd40*/  FFMA.FTZ R31, R169, c[0x0][0x23c], -R61.reuse ;  /* 0x00008f00a91f7a23 */ /* 0x100fe4000001083d */
[--C-:B------:R-:W-:Y:S02]  /*bd50*/  FFMA.FTZ R30, R167, c[0x0][0x23c], -R61.reuse ;  /* 0x00008f00a71e7a23 */ /* 0x100fe4000001083d */
[----:B------:R-:W-:Y:S02]  /*bd60*/  FFMA.FTZ R29, R165, c[0x0][0x23c], -R61 ;  /* 0x00008f00a51d7a23 */ /* 0x000fe4000001083d */
[--C-:B------:R-:W-:Y:S01]  /*bd70*/  FFMA.FTZ R28, R138, c[0x0][0x23c], -R49.reuse ;  /* 0x00008f008a1c7a23 */ /* 0x100fe20000010831 */
[----:B------:R-:W-:Y:S01]  /*bd80*/  MUFU.EX2 R36, R36 ;  /* 0x0000002400247308 */ /* 0x000fe20000000800 */
[----:B------:R-:W-:-:S02]  /*bd90*/  FFMA.FTZ R0, R161, c[0x0][0x23c], -R49 ;  /* 0x00008f00a1007a23 */ /* 0x000fc40000010831 */
[----:B------:R-:W-:Y:S02]  /*bda0*/  FFMA.FTZ R39, R163, c[0x0][0x23c], -R49 ;  /* 0x00008f00a3277a23 */ /* 0x000fe40000010831 */
[----:B------:R-:W-:Y:S02]  /*bdb0*/  FMUL.FTZ R44, R4, c[0x0][0x23c] ;  /* 0x00008f00042c7a20 */ /* 0x000fe40000410000 */
[----:B------:R-:W-:Y:S01]  /*bdc0*/  FMUL.FTZ R3, R6, c[0x0][0x23c] ;  /* 0x00008f0006037a20 */ /* 0x000fe20000410000 */
[----:B------:R-:W1:Y:S01]  /*bdd0*/  MUFU.EX2 R31, R31 ;  /* 0x0000001f001f7308 */ /* 0x000e620000000800 */
[--C-:B------:R-:W-:Y:S02]  /*bde0*/  FFMA.FTZ R50, R159, c[0x0][0x23c], -R61.reuse ;  /* 0x00008f009f327a23 */ /* 0x100fe4000001083d */
[--C-:B------:R-:W-:Y:S02]  /*bdf0*/  FFMA.FTZ R59, R157, c[0x0][0x23c], -R61.reuse ;  /* 0x00008f009d3b7a23 */ /* 0x100fe4000001083d */
[----:B------:R-:W-:-:S02]  /*be00*/  FFMA.FTZ R57, R155, c[0x0][0x23c], -R61 ;  /* 0x00008f009b397a23 */ /* 0x000fc4000001083d */
[----:B------:R-:W-:Y:S01]  /*be10*/  FFMA.FTZ R60, R60, c[0x0][0x23c], -R61 ;  /* 0x00008f003c3c7a23 */ /* 0x000fe2000001083d */
[----:B------:R-:W-:Y:S01]  /*be20*/  MUFU.EX2 R30, R30 ;  /* 0x0000001e001e7308 */ /* 0x000fe20000000800 */
[--C-:B------:R-:W-:Y:S02]  /*be30*/  FFMA.FTZ R64, R151, c[0x0][0x23c], -R49.reuse ;  /* 0x00008f0097407a23 */ /* 0x100fe40000010831 */
[--C-:B------:R-:W-:Y:S02]  /*be40*/  FFMA.FTZ R65, R153, c[0x0][0x23c], -R49.reuse ;  /* 0x00008f0099417a23 */ /* 0x100fe40000010831 */
[--C-:B------:R-:W-:Y:S02]  /*be50*/  FFMA.FTZ R63, R63, c[0x0][0x23c], -R49.reuse ;  /* 0x00008f003f3f7a23 */ /* 0x100fe40000010831 */
[--C-:B------:R-:W-:Y:S01]  /*be60*/  FFMA.FTZ R66, R149, c[0x0][0x23c], -R49.reuse ;  /* 0x00008f0095427a23 */ /* 0x100fe20000010831 */
[----:B------:R-:W2:Y:S01]  /*be70*/  MUFU.EX2 R29, R29 ;  /* 0x0000001d001d7308 */ /* 0x000ea20000000800 */
[----:B-1----:R-:W-:Y:S01]  /*be80*/  F2FP.PACK_AB R4, R31, R36 ;  /* 0x000000241f04723e */ /* 0x002fe200000000ff */
[----:B------:R-:W-:-:S02]  /*be90*/  FFMA.FTZ R135, R137, c[0x0][0x23c], -R49 ;  /* 0x00008f0089877a23 */ /* 0x000fc40000010831 */
[----:B------:R-:W-:Y:S02]  /*bea0*/  FFMA.FTZ R138, R166, c[0x0][0x23c], -R49 ;  /* 0x00008f00a68a7a23 */ /* 0x000fe40000010831 */
[----:B------:R-:W-:Y:S02]  /*beb0*/  FFMA.FTZ R139, R160, c[0x0][0x23c], -R61 ;  /* 0x00008f00a08b7a23 */ /* 0x000fe4000001083d */
[----:B------:R-:W1:Y:S01]  /*bec0*/  MUFU.EX2 R28, R28 ;  /* 0x0000001c001c7308 */ /* 0x000e620000000800 */
[--C-:B------:R-:W-:Y:S02]  /*bed0*/  FFMA.FTZ R136, R55, c[0x0][0x23c], -R49.reuse ;  /* 0x00008f0037887a23 */ /* 0x100fe40000010831 */
[----:B------:R-:W-:Y:S02]  /*bee0*/  FFMA.FTZ R137, R53, c[0x0][0x23c], -R49 ;  /* 0x00008f0035897a23 */ /* 0x000fe40000010831 */
[--C-:B------:R-:W-:Y:S02]  /*bef0*/  FFMA.FTZ R160, R52, c[0x0][0x23c], -R61.reuse ;  /* 0x00008f0034a07a23 */ /* 0x100fe4000001083d */
[--C-:B------:R-:W-:Y:S01]  /*bf00*/  FFMA.FTZ R166, R54, c[0x0][0x23c], -R61.reuse ;  /* 0x00008f0036a67a23 */ /* 0x100fe2000001083d */
[----:B------:R-:W-:Y:S01]  /*bf10*/  MUFU.EX2 R0, R0 ;  /* 0x0000000000007308 */ /* 0x000fe20000000800 */
[----:B--2---:R-:W-:Y:S01]  /*bf20*/  F2FP.PACK_AB R6, R29, R30 ;  /* 0x0000001e1d06723e */ /* 0x004fe200000000ff */
[--C-:B------:R-:W-:Y:S01]  /*bf30*/  FFMA.FTZ R67, R145, c[0x0][0x23c], -R61.reuse ;  /* 0x00008f0091437a23 */ /* 0x100fe2000001083d */
[----:B------:R-:W-:Y:S01]  /*bf40*/  LDSM.16.MT88.4 R52, [R213+0x11000] ;  /* 0x01100000d534783b */ /* 0x000fe20000004200 */
[----:B------:R-:W-:-:S02]  /*bf50*/  FFMA.FTZ R132, R143, c[0x0][0x23c], -R61 ;  /* 0x00008f008f847a23 */ /* 0x000fc4000001083d */
[--C-:B------:R-:W-:Y:S02]  /*bf60*/  FFMA.FTZ R134, R147, c[0x0][0x23c], -R61.reuse ;  /* 0x00008f0093867a23 */ /* 0x100fe4000001083d */
[----:B------:R-:W2:Y:S01]  /*bf70*/  MUFU.EX2 R39, R39 ;  /* 0x0000002700277308 */ /* 0x000ea20000000800 */
[----:B-1----:R-:W-:Y:S01]  /*bf80*/  F2FP.PACK_AB R5, R2, R28 ;  /* 0x0000001c0205723e */ /* 0x002fe200000000ff */
[--C-:B------:R-:W-:Y:S02]  /*bf90*/  FFMA.FTZ R133, R141, c[0x0][0x23c], -R61.reuse ;  /* 0x00008f008d857a23 */ /* 0x100fe4000001083d */
[----:B------:R-:W-:Y:S02]  /*bfa0*/  FFMA.FTZ R141, R252, c[0x0][0x23c], -R61 ;  /* 0x00008f00fc8d7a23 */ /* 0x000fe4000001083d */
[--C-:B------:R-:W-:Y:S02]  /*bfb0*/  FFMA.FTZ R143, R248, c[0x0][0x23c], -R49.reuse ;  /* 0x00008f00f88f7a23 */ /* 0x100fe40000010831 */
[----:B------:R-:W1:Y:S01]  /*bfc0*/  MUFU.EX2 R44, R44 ;  /* 0x0000002c002c7308 */ /* 0x000e620000000800 */
[----:B------:R-:W-:-:S02]  /*bfd0*/  FFMA.FTZ R176, R250, c[0x0][0x23c], -R49 ;  /* 0x00008f00fab07a23 */ /* 0x000fc40000010831 */
[--C-:B------:R-:W-:Y:S02]  /*bfe0*/  FFMA.FTZ R145, R246, c[0x0][0x23c], -R49.reuse ;  /* 0x00008f00f6917a23 */ /* 0x100fe40000010831 */
[----:B------:R-:W-:Y:S02]  /*bff0*/  FFMA.FTZ R178, R244, c[0x0][0x23c], -R49 ;  /* 0x00008f00f4b27a23 */ /* 0x000fe40000010831 */
[--C-:B------:R-:W-:Y:S01]  /*c000*/  FFMA.FTZ R147, R240, c[0x0][0x23c], -R61.reuse ;  /* 0x00008f00f0937a23 */ /* 0x100fe2000001083d */
[----:B------:R-:W3:Y:S01]  /*c010*/  MUFU.EX2 R3, R3 ;  /* 0x0000000300037308 */ /* 0x000ee20000000800 */
[----:B--2---:R-:W-:Y:S01]  /*c020*/  F2FP.PACK_AB R7, R39, R0 ;  /* 0x000000002707723e */ /* 0x004fe200000000ff */
[--C-:B------:R-:W-:Y:S02]  /*c030*/  FFMA.FTZ R182, R236, c[0x0][0x23c], -R61.reuse ;  /* 0x00008f00ecb67a23 */ /* 0x100fe4000001083d */
[--C-:B------:R-:W-:Y:S02]  /*c040*/  FFMA.FTZ R149, R242, c[0x0][0x23c], -R61.reuse ;  /* 0x00008f00f2957a23 */ /* 0x100fe4000001083d */
[----:B------:R-:W-:-:S02]  /*c050*/  FFMA.FTZ R188, R194, c[0x0][0x23c], -R61 ;  /* 0x00008f00c2bc7a23 */ /* 0x000fc4000001083d */
[-C--:B-1----:R-:W-:Y:S01]  /*c060*/  FMUL.FTZ R128, R128, R44.reuse ;  /* 0x0000002c80807220 */ /* 0x082fe20000410000 */
[----:B------:R-:W-:Y:S01]  /*c070*/  MUFU.EX2 R50, R50 ;  /* 0x0000003200327308 */ /* 0x000fe20000000800 */
[-C--:B------:R-:W-:Y:S02]  /*c080*/  FMUL.FTZ R129, R129, R44.reuse ;  /* 0x0000002c81817220 */ /* 0x080fe40000410000 */
[-C--:B------:R-:W-:Y:S02]  /*c090*/  FMUL.FTZ R68, R68, R44.reuse ;  /* 0x0000002c44447220 */ /* 0x080fe40000410000 */
[----:B------:R-:W-:Y:S02]  /*c0a0*/  FMUL.FTZ R69, R69, R44 ;  /* 0x0000002c45457220 */ /* 0x000fe40000410000 */
[-C--:B---3--:R-:W-:Y:S01]  /*c0b0*/  FMUL.FTZ R130, R130, R3.reuse ;  /* 0x0000000382827220 */ /* 0x088fe20000410000 */
[----:B------:R-:W1:Y:S01]  /*c0c0*/  MUFU.EX2 R59, R59 ;  /* 0x0000003b003b7308 */ /* 0x000e620000000800 */
[----:B------:R-:W-:-:S02]  /*c0d0*/  FMUL.FTZ R131, R131, R3 ;  /* 0x0000000383837220 */ /* 0x000fc40000410000 */
[-C--:B------:R-:W-:Y:S02]  /*c0e0*/  FMUL.FTZ R70, R70, R3.reuse ;  /* 0x0000000346467220 */ /* 0x080fe40000410000 */
[-C--:B------:R-:W-:Y:S02]  /*c0f0*/  FMUL.FTZ R71, R71, R3.reuse ;  /* 0x0000000347477220 */ /* 0x080fe40000410000 */
[-C--:B------:R-:W-:Y:S01]  /*c100*/  FMUL.FTZ R72, R72, R44.reuse ;  /* 0x0000002c48487220 */ /* 0x080fe20000410000 */
[----:B------:R-:W-:Y:S01]  /*c110*/  HMMA.16816.F32 R128, R4, R12, R128 ;  /* 0x0000000c0480723c */ /* 0x000fe20000001880 */
[----:B------:R-:W-:Y:S01]  /*c120*/  FMUL.FTZ R73, R73, R44 ;  /* 0x0000002c49497220 */ /* 0x000fe20000410000 */
[----:B------:R-:W-:Y:S01]  /*c130*/  MUFU.EX2 R57, R57 ;  /* 0x0000003900397308 */ /* 0x000fe20000000800 */
[-C--:B------:R-:W-:Y:S02]  /*c140*/  FMUL.FTZ R74, R74, R3.reuse ;  /* 0x000000034a4a7220 */ /* 0x080fe40000410000 */
[----:B------:R-:W-:-:S02]  /*c150*/  FMUL.FTZ R75, R75, R3 ;  /* 0x000000034b4b7220 */ /* 0x000fc40000410000 */
        /* <DEDUP_REMOVED lines=37> */
[----:B------:R-:W2:Y:S01]  /*c3b0*/  MUFU.EX2 R67, R67 ;  /* 0x0000004300437308 */ /* 0x000ea20000000800 */
        /* <DEDUP_REMOVED lines=12> */
[----:B------:R-:W3:Y:S01]  /*c480*/  MUFU.EX2 R134, R134 ;  /* 0x0000008600867308 */ /* 0x000ee20000000800 */
[----:B------:R-:W-:Y:S02]  /*c490*/  FMUL.FTZ R107, R107, R3 ;  /* 0x000000036b6b7220 */ /* 0x000fe40000410000 */
[-C--:B------:R-:W-:Y:S01]  /*c4a0*/  FMUL.FTZ R124, R124, R44.reuse ;  /* 0x0000002c7c7c7220 */ /* 0x080fe20000410000 */
[----:B------:R-:W-:Y:S01]  /*c4b0*/  HMMA.16816.F32 R100, R4, R10, R100 ;  /* 0x0000000a0464723c */ /* 0x000fe20000001864 */
[----:B------:R-:W2:Y:S01]  /*c4c0*/  LDSM.16.MT88.4 R8, [R212+0x10000] ;  /* 0x01000000d408783b */ /* 0x000ea20000004200 */
[----:B------:R-:W-:-:S02]  /*c4d0*/  FMUL.FTZ R125, R125, R44 ;  /* 0x0000002c7d7d7220 */ /* 0x000fc40000410000 */
[-C--:B------:R-:W-:Y:S01]  /*c4e0*/  FMUL.FTZ R126, R126, R3.reuse ;  /* 0x000000037e7e7220 */ /* 0x080fe20000410000 */
[----:B------:R-:W1:Y:S01]  /*c4f0*/  MUFU.EX2 R133, R133 ;  /* 0x0000008500857308 */ /* 0x000e620000000800 */
        /* <DEDUP_REMOVED lines=12> */
[----:B------:R-:W-:Y:S01]  /*c5c0*/  MUFU.EX2 R136, R136 ;  /* 0x0000008800887308 */ /* 0x000fe20000000800 */
[----:B------:R-:W-:Y:S02]  /*c5d0*/  FMUL.FTZ R115, R115, R3 ;  /* 0x0000000373737220 */ /* 0x000fe40000410000 */
[-C--:B------:R-:W-:Y:S01]  /*c5e0*/  FMUL.FTZ R120, R120, R44.reuse ;  /* 0x0000002c78787220 */ /* 0x080fe20000410000 */
[----:B-1----:R-:W-:Y:S01]  /*c5f0*/  HMMA.16816.F32 R108, R4, R12, R108 ;  /* 0x0000000c046c723c */ /* 0x002fe2000000186c */
[----:B------:R-:W-:-:S02]  /*c600*/  FMUL.FTZ R121, R121, R44 ;  /* 0x0000002c79797220 */ /* 0x000fc40000410000 */
[-C--:B------:R-:W-:Y:S01]  /*c610*/  FMUL.FTZ R122, R122, R3.reuse ;  /* 0x000000037a7a7220 */ /* 0x080fe20000410000 */
[----:B------:R-:W-:Y:S01]  /*c620*/  MUFU.EX2 R137, R137 ;  /* 0x0000008900897308 */ /* 0x000fe20000000800 */
[-C--:B------:R-:W-:Y:S02]  /*c630*/  FMUL.FTZ R123, R123, R3.reuse ;  /* 0x000000037b7b7220 */ /* 0x080fe40000410000 */
[-C--:B------:R-:W-:Y:S01]  /*c640*/  FMUL.FTZ R116, R116, R44.reuse ;  /* 0x0000002c74747220 */ /* 0x080fe20000410000 */
[----:B------:R-:W-:Y:S01]  /*c650*/  HMMA.16816.F32 R112, R4, R14, R112 ;  /* 0x0000000e0470723c */ /* 0x000fe20000001870 */
[----:B------:R-:W1:Y:S01]  /*c660*/  LDSM.16.MT88.4 R12, [R212+0xc800] ;  /* 0x00c80000d40c783b */ /* 0x000e620000004200 */
[----:B------:R-:W-:Y:S02]  /*c670*/  FMUL.FTZ R117, R117, R44 ;  /* 0x0000002c75757220 */ /* 0x000fe40000410000 */
[-C--:B------:R-:W-:Y:S01]  /*c680*/  FMUL.FTZ R118, R118, R3.reuse ;  /* 0x0000000376767220 */ /* 0x080fe20000410000 */
[----:B------:R-:W-:Y:S01]  /*c690*/  MUFU.EX2 R138, R138 ;  /* 0x0000008a008a7308 */ /* 0x000fe20000000800 */
[----:B------:R-:W-:-:S02]  /*c6a0*/  FMUL.FTZ R119, R119, R3 ;  /* 0x0000000377777220 */ /* 0x000fc40000410000 */
[C---:B--2---:R-:W-:Y:S01]  /*c6b0*/  HMMA.16816.F32 R120, R4.reuse, R8, R120 ;  /* 0x000000080478723c */ /* 0x044fe20000001878 */
[--C-:B------:R-:W-:Y:S02]  /*c6c0*/  FFMA.FTZ R151, R192, c[0x0][0x23c], -R49.reuse ;  /* 0x00008f00c0977a23 */ /* 0x100fe40000010831 */
[----:B------:R-:W-:Y:S02]  /*c6d0*/  FFMA.FTZ R186, R186, c[0x0][0x23c], -R49 ;  /* 0x00008f00baba7a23 */ /* 0x000fe40000010831 */
[----:B------:R-:W2:Y:S01]  /*c6e0*/  MUFU.EX2 R139, R139 ;  /* 0x0000008b008b7308 */ /* 0x000ea20000000800 */
[--C-:B------:R-:W-:Y:S02]  /*c6f0*/  FFMA.FTZ R153, R174, c[0x0][0x23c], -R61.reuse ;  /* 0x00008f00ae997a23 */ /* 0x100fe4000001083d */
[----:B------:R-:W-:Y:S01]  /*c700*/  HMMA.16816.F32 R116, R4, R10, R116 ;  /* 0x0000000a0474723c */ /* 0x000fe20000001874 */
[----:B------:R-:W1:Y:S01]  /*c710*/  LDSM.16.MT88.4 R8, [R216+0x10800] ;  /* 0x01080000d808783b */ /* 0x000e620000004200 */
[----:B------:R-:W-:-:S02]  /*c720*/  FFMA.FTZ R168, R168, c[0x0][0x23c], -R61 ;  /* 0x00008f00a8a87a23 */ /* 0x000fc4000001083d */
[--C-:B------:R-:W-:Y:S01]  /*c730*/  FFMA.FTZ R155, R164, c[0x0][0x23c], -R49.reuse ;  /* 0x00008f00a49b7a23 */ /* 0x100fe20000010831 */
[----:B------:R-:W1:Y:S01]  /*c740*/  MUFU.EX2 R160, R160 ;  /* 0x000000a000a07308 */ /* 0x000e620000000800 */
[--C-:B------:R-:W-:Y:S01]  /*c750*/  FFMA.FTZ R162, R162, c[0x0][0x23c], -R49.reuse ;  /* 0x00008f00a2a27a23 */ /* 0x100fe20000010831 */
[----:B------:R-:W-:Y:S01]  /*c760*/  F2FP.PACK_AB R4, R59, R50 ;  /* 0x000000323b04723e */ /* 0x000fe200000000ff */
[--C-:B------:R-:W-:Y:S01]  /*c770*/  FFMA.FTZ R157, R158, c[0x0][0x23c], -R49.reuse ;  /* 0x00008f009e9d7a23 */ /* 0x100fe20000010831 */
[----:B----4-:R-:W-:Y:S01]  /*c780*/  F2FP.PACK_AB R5, R65, R64 ;  /* 0x000000404105723e */ /* 0x010fe200000000ff */
[----:B------:R-:W-:Y:S01]  /*c790*/  FFMA.FTZ R156, R156, c[0x0][0x23c], -R49 ;  /* 0x00008f009c9c7a23 */ /* 0x000fe20000010831 */
[----:B------:R-:W-:Y:S01]  /*c7a0*/  F2FP.PACK_AB R6, R60, R57 ;  /* 0x000000393c06723e */ /* 0x000fe200000000ff */
[--C-:B------:R-:W-:Y:S01]  /*c7b0*/  FFMA.FTZ R154, R154, c[0x0][0x23c], -R61.reuse ;  /* 0x00008f009a9a7a23 */ /* 0x100fe2000001083d */
[----:B------:R-:W-:Y:S01]  /*c7c0*/  F2FP.PACK_AB R7, R66, R63 ;  /* 0x0000003f4207723e */ /* 0x000fe200000000ff */
[----:B------:R-:W4:Y:S01]  /*c7d0*/  MUFU.EX2 R166, R166 ;  /* 0x000000a600a67308 */ /* 0x000f220000000800 */
[----:B------:R-:W-:-:S02]  /*c7e0*/  FFMA.FTZ R159, R152, c[0x0][0x23c], -R61 ;  /* 0x00008f00989f7a23 */ /* 0x000fc4000001083d */
[--C-:B------:R-:W-:Y:S02]  /*c7f0*/  FFMA.FTZ R150, R150, c[0x0][0x23c], -R61.reuse ;  /* 0x00008f0096967a23 */ /* 0x100fe4000001083d */
[----:B------:R-:W-:Y:S01]  /*c800*/  FFMA.FTZ R161, R148, c[0x0][0x23c], -R61 ;  /* 0x00008f0094a17a23 */ /* 0x000fe2000001083d */
[C---:B------:R-:W-:Y:S01]  /*c810*/  HMMA.16816.F32 R72, R4.reuse, R20, R72 ;  /* 0x000000140448723c */ /* 0x040fe20000001848 */
[--C-:B------:R-:W-:Y:S01]  /*c820*/  FFMA.FTZ R146, R146, c[0x0][0x23c], -R49.reuse ;  /* 0x00008f0092927a23 */ /* 0x100fe20000010831 */
[----:B------:R-:W1:Y:S01]  /*c830*/  MUFU.EX2 R141, R141 ;  /* 0x0000008d008d7308 */ /* 0x000e620000000800 */
[--C-:B------:R-:W-:Y:S02]  /*c840*/  FFMA.FTZ R163, R144, c[0x0][0x23c], -R49.reuse ;  /* 0x00008f0090a37a23 */ /* 0x100fe40000010831 */
[--C-:B------:R-:W-:Y:S02]  /*c850*/  FFMA.FTZ R142, R142, c[0x0][0x23c], -R49.reuse ;  /* 0x00008f008e8e7a23 */ /* 0x100fe40000010831 */
[----:B------:R-:W-:Y:S01]  /*c860*/  FFMA.FTZ R140, R140, c[0x0][0x23c], -R49 ;  /* 0x00008f008c8c7a23 */ /* 0x000fe20000010831 */
[----:B------:R-:W-:Y:S01]  /*c870*/  HMMA.16816.F32 R76, R4, R22, R76 ;  /* 0x00000016044c723c */ /* 0x000fe2000000184c */
[----:B------:R-:W2:Y:S01]  /*c880*/  LDSM.16.MT88.4 R20, [R212+0x10800] ;  /* 0x01080000d414783b */ /* 0x000ea20000004200 */
[----:B------:R-:W-:Y:S01]  /*c890*/  MUFU.EX2 R143, R143 ;  /* 0x0000008f008f7308 */ /* 0x000fe20000000800 */
[----:B------:R-:W-:-:S02]  /*c8a0*/  FFMA.FTZ R36, R241, R44, R36 ;  /* 0x0000002cf1247223 */ /* 0x000fc40000010024 */
[----:B------:R-:W-:Y:S02]  /*c8b0*/  FFMA.FTZ R3, R239, R3, R28 ;  /* 0x00000003ef037223 */ /* 0x000fe4000001001c */
        /* <DEDUP_REMOVED lines=8> */
[----:B------:R-:W4:Y:S01]  /*c940*/  LDSM.16.MT88.4 R16, [R214+0xd000] ;  /* 0x00d00000d610783b */ /* 0x000f220000004200 */
        /* <DEDUP_REMOVED lines=16> */
[----:B------:R-:W-:Y:S02]  /*ca50*/  HMMA.16816.F32 R96, R4, R8, R96 ;  /* 0x000000080460723c */ /* 0x000fe40000001860 */
[----:B------:R-:W-:Y:S01]  /*ca60*/  MUFU.EX2 R182, R182 ;  /* 0x000000b600b67308 */ /* 0x000fe20000000800 */
[----:B------:R-:W-:-:S04]  /*ca70*/  FADD.FTZ R3, R132, R3 ;  /* 0x0000000384037221 */ /* 0x000fc80000010000 */
[----:B---3--:R-:W-:Y:S01]  /*ca80*/  FADD.FTZ R0, R134, R3 ;  /* 0x0000000386007221 */ /* 0x008fe20000010000 */
[----:B------:R-:W-:Y:S01]  /*ca90*/  HMMA.16816.F32 R100, R4, R10, R100 ;  /* 0x0000000a0464723c */ /* 0x000fe20000001864 */
[----:B------:R-:W3:Y:S01]  /*caa0*/  LDSM.16.MT88.4 R8, [R212+0xd000] ;  /* 0x00d00000d408783b */ /* 0x000ee20000004200 */
[----:B------:R-:W-:Y:S01]  /*cab0*/  MUFU.EX2 R149, R149 ;  /* 0x0000009500957308 */ /* 0x000fe20000000800 */
[----:B------:R-:W-:-:S04]  /*cac0*/  FADD.FTZ R0, R133, R0 ;  /* 0x0000000085007221 */ /* 0x000fc80000010000 */
[----:B--2---:R-:W-:Y:S01]  /*cad0*/  FADD.FTZ R3, R139, R0 ;  /* 0x000000008b037221 */ /* 0x004fe20000010000 */
[----:B------:R-:W-:Y:S02]  /*cae0*/  HMMA.16816.F32 R104, R4, R40, R104 ;  /* 0x000000280468723c */ /* 0x000fe40000001868 */
[----:B------:R-:W-:Y:S01]  /*caf0*/  MUFU.EX2 R188, R188 ;  /* 0x000000bc00bc7308 */ /* 0x000fe20000000800 */
[----:B------:R-:W-:-:S04]  /*cb00*/  FADD.FTZ R3, R160, R3 ;  /* 0x00000003a0037221 */ /* 0x000fc80000010000 */
[----:B----4-:R-:W-:Y:S01]  /*cb10*/  FADD.FTZ R0, R166, R3 ;  /* 0x00000003a6007221 */ /* 0x010fe20000010000 */
[----:B------:R-:W-:Y:S01]  /*cb20*/  HMMA.16816.F32 R124, R4, R42, R124 ;  /* 0x0000002a047c723c */ /* 0x000fe2000000187c */
[----:B------:R-:W2:Y:S01]  /*cb30*/  LDSM.16.MT88.4 R40, [R214+0x11000] ;  /* 0x01100000d628783b */ /* 0x000ea20000004200 */
[----:B------:R-:W4:Y:S01]  /*cb40*/  MUFU.EX2 R151, R151 ;  /* 0x0000009700977308 */ /* 0x000f220000000800 */
[----:B------:R-:W-:-:S05]  /*cb50*/  FADD.FTZ R0, R141, R0 ;  /* 0x000000008d007221 */ /* 0x000fca0000010000 */
        /* <DEDUP_REMOVED lines=12> */
[----:B------:R-:W-:Y:S01]  /*cc20*/  HMMA.16816.F32 R116, R4, R22, R116 ;  /* 0x000000160474723c */ /* 0x000fe20000001874 */
[----:B------:R-:W2:Y:S01]  /*cc30*/  LDSM.16.MT88.4 R20, [R216+0x11000] ;  /* 0x01100000d814783b */ /* 0x000ea20000004200 */
[----:B------:R-:W-:Y:S05]  /*cc40*/  MUFU.EX2 R157, R157 ;  /* 0x0000009d009d7308 */ /* 0x000fea0000000800 */
[----:B------:R-:W-:-:S02]  /*cc50*/  F2FP.PACK_AB R4, R132, R67 ;  /* 0x000000438404723e */ /* 0x000fc400000000ff */
[----:B------:R-:W-:Y:S01]  /*cc60*/  F2FP.PACK_AB R5, R136, R135 ;  /* 0x000000878805723e */ /* 0x000fe200000000ff */
[----:B------:R-:W-:Y:S01]  /*cc70*/  MUFU.EX2 R156, R156 ;  /* 0x0000009c009c7308 */ /* 0x000fe20000000800 */
[----:B------:R-:W-:Y:S01]  /*cc80*/  F2FP.PACK_AB R6, R133, R134 ;  /* 0x000000868506723e */ /* 0x000fe200000000ff */
[----:B------:R-:W-:Y:S01]  /*cc90*/  FADD.FTZ R135, R135, R66 ;  /* 0x0000004287877221 */ /* 0x000fe20000010000 */
[----:B------:R-:W-:Y:S02]  /*cca0*/  F2FP.PACK_AB R7, R138, R137 ;  /* 0x000000898a07723e */ /* 0x000fe400000000ff */
[----:B------:R-:W-:Y:S01]  /*ccb0*/  MOV R132, R38 ;  /* 0x0000002600847202 */ /* 0x000fe20000000f00 */
[----:B------:R-:W-:Y:S02]  /*ccc0*/  FADD.FTZ R136, R136, R135 ;  /* 0x0000008788887221 */ /* 0x000fe40000010000 */
[----:B------:R-:W-:Y:S02]  /*ccd0*/  MUFU.EX2 R154, R154 ;  /* 0x0000009a009a7308 */ /* 0x000fe40000000800 */
[----:B------:R-:W-:Y:S01]  /*cce0*/  HMMA.16816.F32 R72, R4, R16, R72 ;  /* 0x000000100448723c */ /* 0x000fe20000001848 */
[----:B------:R-:W-:-:S04]  /*ccf0*/  FADD.FTZ R137, R137, R136 ;  /* 0x0000008889897221 */ /* 0x000fc80000010000 */
[----:B------:R-:W-:Y:S01]  /*cd00*/  FADD.FTZ R138, R138, R137 ;  /* 0x000000898a8a7221 */ /* 0x000fe20000010000 */
[----:B------:R-:W-:Y:S02]  /*cd10*/  MUFU.EX2 R159, R159 ;  /* 0x0000009f009f7308 */ /* 0x000fe40000000800 */
[C---:B------:R-:W-:Y:S01]  /*cd20*/  HMMA.16816.F32 R76, R4.reuse, R18, R76 ;  /* 0x00000012044c723c */ /* 0x040fe2000000184c */
[----:B------:R-:W2:Y:S05]  /*cd30*/  LDSM.16.MT88.4 R16, [R214+0xd800] ;  /* 0x00d80000d610783b */ /* 0x000eaa0000004200 */
[----:B------:R-:W-:Y:S02]  /*cd40*/  MUFU.EX2 R150, R150 ;  /* 0x0000009600967308 */ /* 0x000fe40000000800 */
[C---:B-1----:R-:W-:Y:S06]  /*cd50*/  HMMA.16816.F32 R80, R4.reuse, R12, R80 ;  /* 0x0000000c0450723c */ /* 0x042fec0000001850 */
[----:B------:R-:W-:Y:S02]  /*cd60*/  MUFU.EX2 R161, R161 ;  /* 0x000000a100a17308 */ /* 0x000fe40000000800 */
[C---:B------:R-:W-:Y:S01]  /*cd70*/  HMMA.16816.F32 R84, R4.reuse, R14, R84 ;  /* 0x0000000e0454723c */ /* 0x040fe20000001854 */
[----:B------:R-:W1:Y:S05]  /*cd80*/  LDSM.16.MT88.4 R12, [R213+0xd800] ;  /* 0x00d80000d50c783b */ /* 0x000e6a0000004200 */
[----:B------:R-:W-:Y:S02]  /*cd90*/  MUFU.EX2 R146, R146 ;  /* 0x0000009200927308 */ /* 0x000fe40000000800 */
[C---:B---3--:R-:W-:Y:S06]  /*cda0*/  HMMA.16816.F32 R88, R4.reuse, R8, R88 ;  /* 0x000000080458723c */ /* 0x048fec0000001858 */
[----:B------:R-:W-:Y:S02]  /*cdb0*/  MUFU.EX2 R163, R163 ;  /* 0x000000a300a37308 */ /* 0x000fe40000000800 */
[C---:B------:R-:W-:Y:S01]  /*cdc0*/  HMMA.16816.F32 R92, R4.reuse, R10, R92 ;  /* 0x0000000a045c723c */ /* 0x040fe2000000185c */
[----:B------:R-:W3:Y:S05]  /*cdd0*/  LDSM.16.MT88.4 R8, [R212+0xd800] ;  /* 0x00d80000d408783b */ /* 0x000eea0000004200 */
[----:B------:R-:W-:Y:S02]  /*cde0*/  MUFU.EX2 R142, R142 ;  /* 0x0000008e008e7308 */ /* 0x000fe40000000800 */
[C---:B------:R-:W-:Y:S08]  /*cdf0*/  HMMA.16816.F32 R108, R4.reuse, R52, R108 ;  /* 0x00000034046c723c */ /* 0x040ff0000000186c */
[C---:B------:R-:W-:Y:S01]  /*ce00*/  HMMA.16816.F32 R112, R4.reuse, R54, R112 ;  /* 0x000000360470723c */ /* 0x040fe20000001870 */
[----:B------:R-:W1:Y:S07]  /*ce10*/  LDSM.16.MT88.4 R52, [R214+0x11800] ;  /* 0x01180000d634783b */ /* 0x000e6e0000004200 */
[C---:B--2---:R-:W-:Y:S08]  /*ce20*/  HMMA.16816.F32 R104, R4.reuse, R40, R104 ;  /* 0x000000280468723c */ /* 0x044ff00000001868 */
[C---:B------:R-:W-:Y:S08]  /*ce30*/  HMMA.16816.F32 R128, R4.reuse, R24, R128 ;  /* 0x000000180480723c */ /* 0x040ff00000001880 */
[C---:B------:R-:W-:Y:S01]  /*ce40*/  HMMA.16816.F32 R68, R4.reuse, R26, R68 ;  /* 0x0000001a0444723c */ /* 0x040fe20000001844 */
[----:B------:R-:W2:Y:S07]  /*ce50*/  LDSM.16.MT88.4 R24, [R216+0xd800] ;  /* 0x00d80000d818783b */ /* 0x000eae0000004200 */
[C---:B------:R-:W-:Y:S08]  /*ce60*/  HMMA.16816.F32 R96, R4.reuse, R20, R96 ;  /* 0x000000140460723c */ /* 0x040ff00000001860 */
[C---:B------:R-:W-:Y:S01]  /*ce70*/  HMMA.16816.F32 R100, R4.reuse, R22, R100 ;  /* 0x000000160464723c */ /* 0x040fe20000001864 */
[----:B------:R-:W1:Y:S07]  /*ce80*/  LDSM.16.MT88.4 R20, [R216+0x11800] ;  /* 0x01180000d814783b */ /* 0x000e6e0000004200 */
[C---:B------:R-:W-:Y:S01]  /*ce90*/  HMMA.16816.F32 R124, R4.reuse, R42, R124 ;  /* 0x0000002a047c723c */ /* 0x040fe2000000187c */
[----:B------:R-:W1:Y:S07]  /*cea0*/  LDSM.16.MT88.4 R40, [R213+0x11800] ;  /* 0x01180000d528783b */ /* 0x000e6e0000004200 */
[C---:B------:R-:W-:Y:S08]  /*ceb0*/  HMMA.16816.F32 R120, R4.reuse, R32, R120 ;  /* 0x000000200478723c */ /* 0x040ff00000001878 */
[----:B------:R-:W-:Y:S01]  /*cec0*/  HMMA.16816.F32 R116, R4, R34, R116 ;  /* 0x000000220474723c */ /* 0x000fe20000001874 */
[----:B------:R-:W2:Y:S06]  /*ced0*/  LDSM.16.MT88.4 R32, [R212+0x11800] ;  /* 0x01180000d420783b */ /* 0x000eac0000004200 */
[----:B------:R-:W-:-:S02]  /*cee0*/  F2FP.PACK_AB R4, R160, R139 ;  /* 0x0000008ba004723e */ /* 0x000fc400000000ff */
[----:B-----5:R-:W-:Y:S01]  /*cef0*/  F2FP.PACK_AB R5, R176, R143 ;  /* 0x0000008fb005723e */ /* 0x020fe200000000ff */
[----:B------:R-:W-:Y:S01]  /*cf00*/  FADD.FTZ R143, R143, R138 ;  /* 0x0000008a8f8f7221 */ /* 0x000fe20000010000 */
[----:B------:R-:W-:Y:S02]  /*cf10*/  F2FP.PACK_AB R6, R141, R166 ;  /* 0x000000a68d06723e */ /* 0x000fe400000000ff */
[----:B------:R-:W-:Y:S01]  /*cf20*/  F2FP.PACK_AB R7, R178, R145 ;  /* 0x00000091b207723e */ /* 0x000fe200000000ff */
[----:B------:R-:W-:-:S04]  /*cf30*/  FADD.FTZ R176, R176, R143 ;  /* 0x0000008fb0b07221 */ /* 0x000fc80000010000 */
[----:B------:R-:W-:Y:S02]  /*cf40*/  FADD.FTZ R145, R145, R176 ;  /* 0x000000b091917221 */ /* 0x000fe40000010000 */
[----:B------:R-:W-:Y:S02]  /*cf50*/  HMMA.16816.F32 R72, R4, R16, R72 ;  /* 0x000000100448723c */ /* 0x000fe40000001848 */
[----:B------:R-:W-:-:S04]  /*cf60*/  FADD.FTZ R178, R178, R145 ;  /* 0x00000091b2b27221 */ /* 0x000fc80000010000 */
[----:B----4-:R-:W-:Y:S02]  /*cf70*/  FADD.FTZ R3, R151, R178 ;  /* 0x000000b297037221 */ /* 0x010fe40000010000 */
[----:B------:R-:W-:Y:S01]  /*cf80*/  HMMA.16816.F32 R76, R4, R18, R76 ;  /* 0x00000012044c723c */ /* 0x000fe2000000184c */
[----:B------:R-:W4:Y:S01]  /*cf90*/  LDSM.16.MT88.4 R16, [R214+0xe000] ;  /* 0x00e00000d610783b */ /* 0x000f220000004200 */
[----:B------:R-:W-:-:S06]  /*cfa0*/  FADD.FTZ R3, R186, R3 ;  /* 0x00000003ba037221 */ /* 0x000fcc0000010000 */
        /* <DEDUP_REMOVED lines=8> */
[----:B--2---:R-:W-:Y:S01]  /*d030*/  HMMA.16816.F32 R128, R4, R24, R128 ;  /* 0x000000180480723c */ /* 0x004fe20000001880 */
[----:B------:R-:W-:-:S04]  /*d040*/  FFMA.FTZ R53, R190, c[0x0][0x23c], -R49 ;  /* 0x00008f00be357a23 */ /* 0x000fc80000010831 */
[----:B------:R-:W2:Y:S03]  /*d050*/  MUFU.EX2 R52, R52 ;  /* 0x0000003400347308 */ /* 0x000ea60000000800 */
[C---:B------:R-:W-:Y:S01]  /*d060*/  HMMA.16816.F32 R68, R4.reuse, R26, R68 ;  /* 0x0000001a0444723c */ /* 0x040fe20000001844 */
[----:B------:R-:W5:Y:S04]  /*d070*/  LDSM.16.MT88.4 R24, [R216+0xe000] ;  /* 0x00e00000d818783b */ /* 0x000f680000004200 */
[----:B------:R-:W1:Y:S03]  /*d080*/  MUFU.EX2 R53, R53 ;  /* 0x0000003500357308 */ /* 0x000e660000000800 */
[C---:B------:R-:W-:Y:S08]  /*d090*/  HMMA.16816.F32 R96, R4.reuse, R20, R96 ;  /* 0x000000140460723c */ /* 0x040ff00000001860 */
[C---:B------:R-:W-:Y:S01]  /*d0a0*/  HMMA.16816.F32 R100, R4.reuse, R22, R100 ;  /* 0x000000160464723c */ /* 0x040fe20000001864 */
[----:B------:R-:W1:Y:S07]  /*d0b0*/  LDSM.16.MT88.4 R20, [R216+0x12000] ;  /* 0x01200000d814783b */ /* 0x000e6e0000004200 */
[C---:B------:R-:W-:Y:S07]  /*d0c0*/  HMMA.16816.F32 R124, R4.reuse, R54, R124 ;  /* 0x00000036047c723c */ /* 0x040fee000000187c */
[--C-:B------:R-:W-:Y:S01]  /*d0d0*/  FFMA.FTZ R54, R180, c[0x0][0x23c], -R61.reuse ;  /* 0x00008f00b4367a23 */ /* 0x100fe2000001083d */
[----:B------:R-:W-:Y:S01]  /*d0e0*/  HMMA.16816.F32 R108, R4, R40, R108 ;  /* 0x00000028046c723c */ /* 0x000fe2000000186c */
[----:B------:R-:W-:-:S04]  /*d0f0*/  FFMA.FTZ R55, R170, c[0x0][0x23c], -R61 ;  /* 0x00008f00aa377a23 */ /* 0x000fc8000001083d */
[----:B------:R-:W-:Y:S03]  /*d100*/  MUFU.EX2 R54, R54 ;  /* 0x0000003600367308 */ /* 0x000fe60000000800 */
[C---:B------:R-:W-:Y:S01]  /*d110*/  HMMA.16816.F32 R112, R4.reuse, R42, R112 ;  /* 0x0000002a0470723c */ /* 0x040fe20000001870 */
[----:B------:R-:W-:Y:S04]  /*d120*/  LDSM.16.MT88.4 R40, [R213+0x12800] ;  /* 0x01280000d528783b */ /* 0x000fe80000004200 */
[----:B------:R-:W1:Y:S03]  /*d130*/  MUFU.EX2 R55, R55 ;  /* 0x0000003700377308 */ /* 0x000e660000000800 */
[C---:B------:R-:W-:Y:S08]  /*d140*/  HMMA.16816.F32 R120, R4.reuse, R32, R120 ;  /* 0x000000200478723c */ /* 0x040ff00000001878 */
[----:B------:R-:W-:Y:S01]  /*d150*/  HMMA.16816.F32 R116, R4, R34, R116 ;  /* 0x000000220474723c */ /* 0x000fe20000001874 */
[----:B------:R-:W3:Y:S06]  /*d160*/  LDSM.16.MT88.4 R32, [R214+0x12000] ;  /* 0x01200000d620783b */ /* 0x000eec0000004200 */
[----:B------:R-:W-:Y:S01]  /*d170*/  F2FP.PACK_AB R4, R182, R147 ;  /* 0x00000093b604723e */ /* 0x000fe200000000ff */
[----:B------:R-:W-:Y:S01]  /*d180*/  FADD.FTZ R147, R147, R0 ;  /* 0x0000000093937221 */ /* 0x000fe20000010000 */
[----:B------:R-:W-:Y:S01]  /*d190*/  F2FP.PACK_AB R5, R186, R151 ;  /* 0x00000097ba05723e */ /* 0x000fe200000000ff */
[----:B--2---:R-:W-:Y:S01]  /*d1a0*/  FADD.FTZ R0, R52, R3 ;  /* 0x0000000334007221 */ /* 0x004fe20000010000 */
[----:B------:R-:W-:Y:S01]  /*d1b0*/  F2FP.PACK_AB R6, R188, R149 ;  /* 0x00000095bc06723e */ /* 0x000fe200000000ff */
[----:B------:R-:W-:Y:S01]  /*d1c0*/  FADD.FTZ R182, R182, R147 ;  /* 0x00000093b6b67221 */ /* 0x000fe20000010000 */
[C---:B-1----:R-:W-:Y:S01]  /*d1d0*/  F2FP.PACK_AB R7, R53.reuse, R52 ;  /* 0x000000343507723e */ /* 0x042fe200000000ff */
[----:B------:R-:W-:-:S02]  /*d1e0*/  FADD.FTZ R0, R53, R0 ;  /* 0x0000000035007221 */ /* 0x000fc40000010000 */
[----:B------:R-:W-:-:S04]  /*d1f0*/  FADD.FTZ R149, R149, R182 ;  /* 0x000000b695957221 */ /* 0x000fc80000010000 */
[----:B----4-:R-:W-:Y:S01]  /*d200*/  HMMA.16816.F32 R72, R4, R16, R72 ;  /* 0x000000100448723c */ /* 0x010fe20000001848 */
[----:B------:R-:W-:-:S07]  /*d210*/  FADD.FTZ R3, R188, R149 ;  /* 0x00000095bc037221 */ /* 0x000fce0000010000 */
        /* <DEDUP_REMOVED lines=8> */
[C---:B-----5:R-:W-:Y:S08]  /*d2a0*/  HMMA.16816.F32 R128, R4.reuse, R24, R128 ;  /* 0x000000180480723c */ /* 0x060ff00000001880 */
[C---:B------:R-:W-:Y:S01]  /*d2b0*/  HMMA.16816.F32 R68, R4.reuse, R26, R68 ;  /* 0x0000001a0444723c */ /* 0x040fe20000001844 */
[----:B------:R-:W-:Y:S07]  /*d2c0*/  LDSM.16.MT88.4 R24, [R216+0xe800] ;  /* 0x00e80000d818783b */ /* 0x000fee0000004200 */
[C---:B------:R-:W-:Y:S08]  /*d2d0*/  HMMA.16816.F32 R96, R4.reuse, R20, R96 ;  /* 0x000000140460723c */ /* 0x040ff00000001860 */
        /* <DEDUP_REMOVED lines=19> */
[----:B------:R-:W-:-:S04]  /*d410*/  FADD.FTZ R3, R153, R0 ;  /* 0x0000000099037221 */ /* 0x000fc80000010000 */
[----:B---3--:R-:W-:Y:S01]  /*d420*/  HMMA.16816.F32 R72, R4, R8, R72 ;  /* 0x000000080448723c */ /* 0x008fe20000001848 */
[----:B------:R-:W-:-:S07]  /*d430*/  FADD.FTZ R3, R168, R3 ;  /* 0x00000003a8037221 */ /* 0x000fce0000010000 */
[C---:B------:R-:W-:Y:S01]  /*d440*/  HMMA.16816.F32 R76, R4.reuse, R10, R76 ;  /* 0x0000000a044c723c */ /* 0x040fe2000000184c */
[----:B------:R-:W3:Y:S07]  /*d450*/  LDSM.16.MT88.4 R8, [R214+0x12800] ;  /* 0x01280000d608783b */ /* 0x000eee0000004200 */
[C---:B-1----:R-:W-:Y:S08]  /*d460*/  HMMA.16816.F32 R88, R4.reuse, R16, R88 ;  /* 0x000000100458723c */ /* 0x042ff00000001858 */
[C---:B------:R-:W-:Y:S01]  /*d470*/  HMMA.16816.F32 R92, R4.reuse, R18, R92 ;  /* 0x00000012045c723c */ /* 0x040fe2000000185c */
[----:B------:R-:W1:Y:S07]  /*d480*/  LDSM.16.MT88.4 R16, [R212+0x12800] ;  /* 0x01280000d410783b */ /* 0x000e6e0000004200 */
[C---:B------:R-:W-:Y:S08]  /*d490*/  HMMA.16816.F32 R80, R4.reuse, R20, R80 ;  /* 0x000000140450723c */ /* 0x040ff00000001850 */
[C---:B------:R-:W-:Y:S01]  /*d4a0*/  HMMA.16816.F32 R84, R4.reuse, R22, R84 ;  /* 0x000000160454723c */ /* 0x040fe20000001854 */
[----:B------:R-:W-:Y:S07]  /*d4b0*/  LDSM.16.MT88.4 R20, [R213+0xf000] ;  /* 0x00f00000d514783b */ /* 0x000fee0000004200 */
[C---:B--2---:R-:W-:Y:S08]  /*d4c0*/  HMMA.16816.F32 R96, R4.reuse, R12, R96 ;  /* 0x0000000c0460723c */ /* 0x044ff00000001860 */
[C---:B---3--:R-:W-:Y:S08]  /*d4d0*/  HMMA.16816.F32 R104, R4.reuse, R8, R104 ;  /* 0x000000080468723c */ /* 0x048ff00000001868 */
[C---:B------:R-:W-:Y:S01]  /*d4e0*/  HMMA.16816.F32 R124, R4.reuse, R10, R124 ;  /* 0x0000000a047c723c */ /* 0x040fe2000000187c */
[----:B------:R-:W2:Y:S07]  /*d4f0*/  LDSM.16.MT88.4 R8, [R216+0x13000] ;  /* 0x01300000d808783b */ /* 0x000eae0000004200 */
[C---:B------:R-:W-:Y:S01]  /*d500*/  HMMA.16816.F32 R100, R4.reuse, R14, R100 ;  /* 0x0000000e0464723c */ /* 0x040fe20000001864 */
[----:B------:R-:W3:Y:S07]  /*d510*/  LDSM.16.MT88.4 R12, [R212+0xf000] ;  /* 0x00f00000d40c783b */ /* 0x000eee0000004200 */
[C---:B------:R-:W-:Y:S01]  /*d520*/  HMMA.16816.F32 R108, R4.reuse, R40, R108 ;  /* 0x00000028046c723c */ /* 0x040fe2000000186c */
[----:B------:R-:W4:Y:S07]  /*d530*/  MUFU.EX2 R41, R140 ;  /* 0x0000008c00297308 */ /* 0x000f2e0000000800 */
[C---:B------:R-:W-:Y:S08]  /*d540*/  HMMA.16816.F32 R128, R4.reuse, R24, R128 ;  /* 0x000000180480723c */ /* 0x040ff00000001880 */
[C---:B------:R-:W-:Y:S01]  /*d550*/  HMMA.16816.F32 R68, R4.reuse, R26, R68 ;  /* 0x0000001a0444723c */ /* 0x040fe20000001844 */
[----:B------:R-:W5:Y:S07]  /*d560*/  LDSM.16.MT88.4 R24, [R214+0xf000] ;  /* 0x00f00000d618783b */ /* 0x000f6e0000004200 */
[C---:B------:R-:W-:Y:S08]  /*d570*/  HMMA.16816.F32 R112, R4.reuse, R42, R112 ;  /* 0x0000002a0470723c */ /* 0x040ff00000001870 */
[C---:B-1----:R-:W-:Y:S08]  /*d580*/  HMMA.16816.F32 R120, R4.reuse, R16, R120 ;  /* 0x000000100478723c */ /* 0x042ff00000001878 */
[----:B------:R-:W-:Y:S01]  /*d590*/  HMMA.16816.F32 R116, R4, R18, R116 ;  /* 0x000000120474723c */ /* 0x000fe20000001874 */
[----:B------:R-:W-:Y:S06]  /*d5a0*/  LDSM.16.MT88.4 R16, [R214+0x13000] ;  /* 0x01300000d610783b */ /* 0x000fec0000004200 */
[----:B------:R-:W-:Y:S01]  /*d5b0*/  F2FP.PACK_AB R4, R159, R154 ;  /* 0x0000009a9f04723e */ /* 0x000fe200000000ff */
[----:B------:R-:W-:Y:S01]  /*d5c0*/  FADD.FTZ R154, R154, R3 ;  /* 0x000000039a9a7221 */ /* 0x000fe20000010000 */
[----:B------:R-:W-:-:S02]  /*d5d0*/  F2FP.PACK_AB R5, R163, R146 ;  /* 0x00000092a305723e */ /* 0x000fc400000000ff */
[----:B------:R-:W-:Y:S01]  /*d5e0*/  F2FP.PACK_AB R6, R161, R150 ;  /* 0x00000096a106723e */ /* 0x000fe200000000ff */
[----:B------:R-:W-:Y:S01]  /*d5f0*/  FADD.FTZ R159, R159, R154 ;  /* 0x0000009a9f9f7221 */ /* 0x000fe20000010000 */
[----:B----4-:R-:W-:Y:S02]  /*d600*/  F2FP.PACK_AB R7, R41, R142 ;  /* 0x0000008e2907723e */ /* 0x010fe400000000ff */
[----:B------:R-:W-:Y:S01]  /*d610*/  MOV R3, R37 ;  /* 0x0000002500037202 */ /* 0x000fe20000000f00 */
[----:B------:R-:W-:-:S04]  /*d620*/  FADD.FTZ R150, R150, R159 ;  /* 0x0000009f96967221 */ /* 0x000fc80000010000 */
[----:B--2---:R-:W-:Y:S01]  /*d630*/  HMMA.16816.F32 R96, R4, R8, R96 ;  /* 0x000000080460723c */ /* 0x004fe20000001860 */
        /* <DEDUP_REMOVED lines=15> */
[----:B-----5:R-:W-:Y:S01]  /*d730*/  HMMA.16816.F32 R72, R4, R24, R72 ;  /* 0x000000180448723c */ /* 0x020fe20000001848 */
        /* <DEDUP_REMOVED lines=11> */
[----:B------:R-:W4:Y:S04]  /*d7f0*/  LDSM.16.MT88.4 R8, [R212+0xf800] ;  /* 0x00f80000d408783b */ /* 0x000f280000004200 */
[----:B------:R-:W-:Y:S03]  /*d800*/  MUFU.EX2 R26, R26 ;  /* 0x0000001a001a7308 */ /* 0x000fe60000000800 */
[C---:B------:R-:W-:Y:S05]  /*d810*/  HMMA.16816.F32 R104, R4.reuse, R16, R104 ;  /* 0x000000100468723c */ /* 0x040fea0000001868 */
[----:B------:R-:W5:Y:S03]  /*d820*/  MUFU.EX2 R27, R27 ;  /* 0x0000001b001b7308 */ /* 0x000f660000000800 */
[C---:B------:R-:W-:Y:S01]  /*d830*/  HMMA.16816.F32 R124, R4.reuse, R18, R124 ;  /* 0x00000012047c723c */ /* 0x040fe2000000187c */
[----:B------:R-:W4:Y:S04]  /*d840*/  LDSM.16.MT88.4 R16, [R216+0xf800] ;  /* 0x00f80000d810783b */ /* 0x000f280000004200 */
[----:B------:R-:W-:Y:S03]  /*d850*/  MUFU.EX2 R34, R34 ;  /* 0x0000002200227308 */ /* 0x000fe60000000800 */
[C---:B--2---:R-:W-:Y:S05]  /*d860*/  HMMA.16816.F32 R108, R4.reuse, R20, R108 ;  /* 0x00000014046c723c */ /* 0x044fea000000186c */
[----:B------:R-:W2:Y:S03]  /*d870*/  MUFU.EX2 R35, R35 ;  /* 0x0000002300237308 */ /* 0x000ea60000000800 */
[----:B------:R-:W-:Y:S01]  /*d880*/  HMMA.16816.F32 R112, R4, R22, R112 ;  /* 0x000000160470723c */ /* 0x000fe20000001870 */
[----:B------:R-:W4:Y:S06]  /*d890*/  LDSM.16.MT88.4 R20, [R213+0xf800] ;  /* 0x00f80000d514783b */ /* 0x000f2c0000004200 */
[----:B-1----:R-:W-:Y:S01]  /*d8a0*/  F2FP.PACK_AB R4, R25, R24 ;  /* 0x000000181904723e */ /* 0x002fe200000000ff */
[----:B------:R-:W-:Y:S01]  /*d8b0*/  FADD.FTZ R24, R24, R161 ;  /* 0x000000a118187221 */ /* 0x000fe20000010000 */
[----:B------:R-:W-:-:S02]  /*d8c0*/  F2FP.PACK_AB R5, R33, R32 ;  /* 0x000000202105723e */ /* 0x000fc400000000ff */
[----:B-----5:R-:W-:Y:S01]  /*d8d0*/  F2FP.PACK_AB R6, R27, R26 ;  /* 0x0000001a1b06723e */ /* 0x020fe200000000ff */
[----:B------:R-:W-:Y:S01]  /*d8e0*/  FADD.FTZ R25, R25, R24 ;  /* 0x0000001819197221 */ /* 0x000fe20000010000 */
[----:B--2---:R-:W-:-:S03]  /*d8f0*/  F2FP.PACK_AB R7, R35, R34 ;  /* 0x000000222307723e */ /* 0x004fc600000000ff */
[----:B------:R-:W-:-:S04]  /*d900*/  FADD.FTZ R26, R26, R25 ;  /* 0x000000191a1a7221 */ /* 0x000fc80000010000 */
[----:B---3--:R-:W-:Y:S01]  /*d910*/  HMMA.16816.F32 R72, R4, R12, R72 ;  /* 0x0000000c0448723c */ /* 0x008fe20000001848 */
[----:B------:R-:W-:-:S07]  /*d920*/  FADD.FTZ R241, R27, R26 ;  /* 0x0000001a1bf17221 */ /* 0x000fce0000010000 */
[C---:B------:R-:W-:Y:S01]  /*d930*/  HMMA.16816.F32 R76, R4.reuse, R14, R76 ;  /* 0x0000000e044c723c */ /* 0x040fe2000000184c */
[----:B------:R-:W1:Y:S07]  /*d940*/  LDSM.16.MT88.4 R12, [R216+0x13800] ;  /* 0x01380000d80c783b */ /* 0x000e6e0000004200 */
[C---:B----4-:R-:W-:Y:S08]  /*d950*/  HMMA.16816.F32 R88, R4.reuse, R8, R88 ;  /* 0x000000080458723c */ /* 0x050ff00000001858 */
        /* <DEDUP_REMOVED lines=9> */
[C---:B--2---:R-:W-:Y:S07]  /*d9f0*/  HMMA.16816.F32 R108, R4.reuse, R8, R108 ;  /* 0x00000008046c723c */ /* 0x044fee000000186c */
[----:B------:R-:W-:Y:S01]  /*da00*/  FADD.FTZ R9, R157, R162 ;  /* 0x000000a29d097221 */ /* 0x000fe20000010000 */
[----:B------:R-:W-:Y:S03]  /*da10*/  HMMA.16816.F32 R84, R4, R22, R84 ;  /* 0x000000160454723c */ /* 0x000fe60000001854 */
[----:B------:R-:W-:-:S04]  /*da20*/  FADD.FTZ R9, R156, R9 ;  /* 0x000000099c097221 */ /* 0x000fc80000010000 */
[----:B------:R-:W-:Y:S01]  /*da30*/  FADD.FTZ R146, R146, R9 ;  /* 0x0000000992927221 */ /* 0x000fe20000010000 */
[----:B---3--:R-:W-:Y:S03]  /*da40*/  HMMA.16816.F32 R104, R4, R16, R104 ;  /* 0x000000100468723c */ /* 0x008fe60000001868 */
[----:B------:R-:W-:-:S04]  /*da50*/  FADD.FTZ R163, R163, R146 ;  /* 0x00000092a3a37221 */ /* 0x000fc80000010000 */
[----:B------:R-:W-:Y:S01]  /*da60*/  FADD.FTZ R142, R142, R163 ;  /* 0x000000a38e8e7221 */ /* 0x000fe20000010000 */
[----:B------:R-:W-:Y:S03]  /*da70*/  HMMA.16816.F32 R124, R4, R18, R124 ;  /* 0x00000012047c723c */ /* 0x000fe6000000187c */
[----:B------:R-:W-:-:S04]  /*da80*/  FADD.FTZ R41, R41, R142 ;  /* 0x0000008e29297221 */ /* 0x000fc80000010000 */
[----:B------:R-:W-:Y:S01]  /*da90*/  FADD.FTZ R32, R32, R41 ;  /* 0x0000002920207221 */ /* 0x000fe20000010000 */
[----:B------:R-:W-:Y:S03]  /*daa0*/  HMMA.16816.F32 R112, R4, R10, R112 ;  /* 0x0000000a0470723c */ /* 0x000fe60000001870 */
[----:B------:R-:W-:-:S04]  /*dab0*/  FADD.FTZ R33, R33, R32 ;  /* 0x0000002021217221 */ /* 0x000fc80000010000 */
[----:B------:R-:W-:Y:S01]  /*dac0*/  FADD.FTZ R34, R34, R33 ;  /* 0x0000002122227221 */ /* 0x000fe20000010000 */
[----:B-1----:R-:W-:Y:S03]  /*dad0*/  HMMA.16816.F32 R120, R4, R12, R120 ;  /* 0x0000000c0478723c */ /* 0x002fe60000001878 */
[----:B------:R-:W-:-:S05]  /*dae0*/  FADD.FTZ R239, R35, R34 ;  /* 0x0000002223ef7221 */ /* 0x000fca0000010000 */
[----:B------:R-:W-:Y:S11]  /*daf0*/  HMMA.16816.F32 R116, R4, R14, R116 ;  /* 0x0000000e0474723c */ /* 0x000ff60000001874 */
[----:B------:R-:W-:Y:S08]  /*db00*/  @!UPT UIADD3 URZ, URZ, URZ, URZ ;  /* 0x0000003f3f3ff290 */ /* 0x000ff0000fffe03f */
.L_x_1507:
[----:B------:R-:W-:Y:S05]  /*db10*/  @!P3 BRA `(.L_x_1515) ;  /* 0x000049d00000b947 */ /* 0x000fea0003800000 */
[----:B------:R-:W-:Y:S01]  /*db20*/  ULDC.64 UR8, c[0x0][0x1a0] ;  /* 0x0000680000087ab9 */ /* 0x000fe20000000a00 */
[----:B------:R-:W-:Y:S01]  /*db30*/  IMAD.MOV.U32 R0, RZ, RZ, R3 ;  /* 0x000000ffff007224 */ /* 0x000fe200078e0003 */
[----:B------:R-:W-:Y:S01]  /*db40*/  ULEA UR5, -UR8, URZ, 0x7 ;  /* 0x0000003f08057291 */ /* 0x000fe2000f8e393f */
[----:B------:R-:W-:Y:S01]  /*db50*/  IMAD.MOV.U32 R133, RZ, RZ, R132 ;  /* 0x000000ffff857224 */ /* 0x000fe200078e0084 */
[----:B------:R-:W-:Y:S02]  /*db60*/  ULDC.64 UR6, c[0x0][0x198] ;  /* 0x0000660000067ab9 */ /* 0x000fe40000000a00 */
[----:B------:R-:W-:Y:S02]  /*db70*/  USHF.R.S32.HI UR4, URZ, 0x1f, UR5 ;  /* 0x0000001f3f047899 */ /* 0x000fe40008011405 */
[----:B------:R-:W-:Y:S01]  /*db80*/  ULEA UR11, -UR6, URZ, 0x7 ;  /* 0x0000003f060b7291 */ /* 0x000fe2000f8e393f */
[----:B------:R-:W-:-:S03]  /*db90*/  MOV R236, UR5 ;  /* 0x0000000500ec7c02 */ /* 0x000fc60008000f00 */
[----:B------:R-:W-:Y:S01]  /*dba0*/  MOV R233, UR4 ;  /* 0x0000000400e97c02 */ /* 0x000fe20008000f00 */
[----:B------:R-:W-:Y:S02]  /*dbb0*/  USHF.R.S32.HI UR10, URZ, 0x1f, UR11 ;  /* 0x0000001f3f0a7899 */ /* 0x000fe4000801140b */
[----:B------:R-:W-:Y:S02]  /*dbc0*/  ULDC.64 UR4, c[0x0][0x1a0] ;  /* 0x0000680000047ab9 */ /* 0x000fe40000000a00 */
.L_x_1519:
[----:B------:R-:W-:Y:S04]  /*dbd0*/  DEPBAR.LE SB0, 0x0 ;  /* 0x000080000000791a */ /* 0x000fe80000000000 */
[----:B------:R-:W-:Y:S01]  /*dbe0*/  BAR.SYNC.DEFER_BLOCKING 0x0 ;  /* 0x0000000000007b1d */ /* 0x000fe20000010000 */
[----:B------:R-:W-:Y:S01]  /*dbf0*/  IADD3 R229, R229, -0x1, RZ ;  /* 0xffffffffe5e57810 */ /* 0x000fe20007ffe0ff */
[----:B------:R-:W-:Y:S01]  /*dc00*/  IMAD.MOV.U32 R3, RZ, RZ, R236 ;  /* 0x000000ffff037224 */ /* 0x000fe200078e00ec */
[----:B------:R-:W-:Y:S03]  /*dc10*/  MOV R56, R233 ;  /* 0x000000e900387202 */ /* 0x000fe60000000f00 */
[----:B------:R-:W-:Y:S02]  /*dc20*/  UMOV UR13, UR4 ;  /* 0x00000004000d7c82 */ /* 0x000fe40008000000 */
[----:B------:R-:W-:Y:S01]  /*dc30*/  UMOV UR12, UR5 ;  /* 0x00000005000c7c82 */ /* 0x000fe20008000000 */
[----:B------:R-:W-:-:S05]  /*dc40*/  @!P0 BRA `(.L_x_1516) ;  /* 0x000003e000008947 */ /* 0x000fca0003800000 */
[----:B------:R-:W-:Y:S01]  /*dc50*/  IABS R2, c[0x0][0x2d0] ;  /* 0x0000b40000027a13 */ /* 0x000fe20000000000 */
[----:B------:R-:W-:Y:S02]  /*dc60*/  UMOV UR13, UR8 ;  /* 0x00000008000d7c82 */ /* 0x000fe40008000000 */
[----:B------:R-:W-:Y:S01]  /*dc70*/  UMOV UR12, UR9 ;  /* 0x00000009000c7c82 */ /* 0x000fe20008000000 */
[----:B------:R-:W1:Y:S10]  /*dc80*/  I2F.RP R7, R2 ;  /* 0x0000000200077306 */ /* 0x000e740000209400 */
[----:B-1----:R-:W1:Y:S02]  /*dc90*/  MUFU.RCP R3, R7 ;  /* 0x0000000700037308 */ /* 0x002e640000001000 */
[----:B-1----:R-:W-:Y:S01]  /*dca0*/  IADD3 R8, R3, 0xffffffe, RZ ;  /* 0x0ffffffe03087810 */ /* 0x002fe20007ffe0ff */
[----:B------:R-:W-:Y:S07]  /*dcb0*/  IMAD.SHL.U32 R3, R229, 0x80, RZ ;  /* 0x00000080e5037824 */ /* 0x000fee00078e00ff */
[----:B------:R-:W1:Y:S01]  /*dcc0*/  F2I.FTZ.U32.TRUNC.NTZ R9, R8 ;  /* 0x0000000800097305 */ /* 0x000e62000021f000 */
[----:B------:R-:W-:Y:S02]  /*dcd0*/  IABS R4, R3 ;  /* 0x0000000300047213 */ /* 0x000fe40000000000 */
[C---:B------:R-:W-:Y:S02]  /*dce0*/  IADD3 R10, R3.reuse, 0x80, RZ ;  /* 0x00000080030a7810 */ /* 0x040fe40007ffe0ff */
[----:B------:R-:W-:Y:S02]  /*dcf0*/  LOP3.LUT R3, R3, c[0x0][0x2d0], RZ, 0x3c, !PT ;  /* 0x0000b40003037a12 */ /* 0x000fe400078e3cff */
[----:B------:R-:W-:Y:S02]  /*dd00*/  IABS R6, R10 ;  /* 0x0000000a00067213 */ /* 0x000fe40000000000 */
[----:B------:R-:W-:Y:S02]  /*dd10*/  LOP3.LUT R10, R10, c[0x0][0x2d0], RZ, 0x3c, !PT ;  /* 0x0000b4000a0a7a12 */ /* 0x000fe400078e3cff */
[----:B------:R-:W-:Y:S02]  /*dd20*/  ISETP.GE.AND P1, PT, R3, RZ, PT ;  /* 0x000000ff0300720c */ /* 0x000fe40003f26270 */
        /* <DEDUP_REMOVED lines=14> */
[----:B------:R-:W-:Y:S01]  /*de10*/  @!P4 IADD3 R9, R9, 0x1, RZ ;  /* 0x000000010909c810 */ /* 0x000fe20007ffe0ff */
[--C-:B------:R-:W-:Y:S01]  /*de20*/  @!P4 IMAD.IADD R6, R6, 0x1, -R2.reuse ;  /* 0x000000010606c824 */ /* 0x100fe200078e0a02 */
[----:B------:R-:W-:Y:S01]  /*de30*/  @!P2 IADD3 R8, R8, 0x1, RZ ;  /* 0x000000010808a810 */ /* 0x000fe20007ffe0ff */
[----:B------:R-:W-:Y:S01]  /*de40*/  @!P2 IMAD.IADD R4, R4, 0x1, -R2 ;  /* 0x000000010404a824 */ /* 0x000fe200078e0a02 */
[----:B------:R-:W-:Y:S02]  /*de50*/  ISETP.NE.AND P2, PT, RZ, c[0x0][0x2d0], PT ;  /* 0x0000b400ff007a0c */ /* 0x000fe40003f45270 */
[-C--:B------:R-:W-:Y:S01]  /*de60*/  ISETP.GE.U32.AND P6, PT, R6, R2.reuse, PT ;  /* 0x000000020600720c */ /* 0x080fe20003fc6070 */
[----:B------:R-:W-:Y:S01]  /*de70*/  IMAD.MOV.U32 R6, RZ, RZ, c[0x0][0x2d0] ;  /* 0x0000b400ff067624 */ /* 0x000fe200078e00ff */
[----:B------:R-:W-:Y:S11]  /*de80*/  ISETP.GE.U32.AND P5, PT, R4, R2, PT ;  /* 0x000000020400720c */ /* 0x000ff60003fa6070 */
[----:B------:R-:W-:Y:S02]  /*de90*/  @P6 IADD3 R9, R9, 0x1, RZ ;  /* 0x0000000109096810 */ /* 0x000fe40007ffe0ff */
[----:B------:R-:W-:Y:S03]  /*dea0*/  @P5 IADD3 R8, R8, 0x1, RZ ;  /* 0x0000000108085810 */ /* 0x000fe60007ffe0ff */
[----:B------:R-:W-:Y:S01]  /*deb0*/  @!P3 IMAD.MOV R9, RZ, RZ, -R9 ;  /* 0x000000ffff09b224 */ /* 0x000fe200078e0a09 */
[----:B------:R-:W-:Y:S04]  /*dec0*/  @!P1 IADD3 R8, -R8, RZ, RZ ;  /* 0x000000ff08089210 */ /* 0x000fe80007ffe1ff */
        /* <DEDUP_REMOVED lines=13> */
[----:B------:R-:W-:Y:S05]  /*dfa0*/  IMAD R2, R3, UR8, R2 ;  /* 0x0000000803027c24 */ /* 0x000fea000f8e0202 */
[----:B------:R-:W-:Y:S01]  /*dfb0*/  IADD3 R7, R7, R2, RZ ;  /* 0x0000000207077210 */ /* 0x000fe20007ffe0ff */
[----:B--2---:R-:W-:Y:S04]  /*dfc0*/  IMAD.IADD R4, R4, 0x1, -R5 ;  /* 0x0000000104047824 */ /* 0x004fe800078e0a05 */
[C---:B------:R-:W-:Y:S01]  /*dfd0*/  IMAD.WIDE.U32 R6, R4.reuse, c[0x0][0x188], R6 ;  /* 0x0000620004067a25 */ /* 0x040fe200078e0006 */
[----:B------:R-:W-:Y:S05]  /*dfe0*/  SHF.R.S32.HI R3, RZ, 0x1f, R4 ;  /* 0x0000001fff037819 */ /* 0x000fea0000011404 */
[----:B------:R-:W-:Y:S04]  /*dff0*/  IMAD R3, R3, c[0x0][0x188], RZ ;  /* 0x0000620003037a24 */ /* 0x000fe800078e02ff */
[----:B------:R-:W-:Y:S02]  /*e000*/  IMAD R5, R4, c[0x0][0x18c], R3 ;  /* 0x0000630004057a24 */ /* 0x000fe400078e0203 */
[----:B------:R-:W-:Y:S02]  /*e010*/  IMAD.MOV.U32 R3, RZ, RZ, R6 ;  /* 0x000000ffff037224 */ /* 0x000fe400078e0006 */
[----:B------:R-:W-:Y:S02]  /*e020*/  IMAD.IADD R56, R7, 0x1, R5 ;  /* 0x0000000107387824 */ /* 0x000fe400078e0205 */
.L_x_1516:
[C---:B------:R-:W-:Y:S02]  /*e030*/  ISETP.GE.AND P4, PT, R231.reuse, c[0x0][0x220], PT ;  /* 0x00008800e7007a0c */ /* 0x040fe40003f86270 */
[----:B------:R-:W-:Y:S02]  /*e040*/  IADD3 R57, R231, 0x40, RZ ;  /* 0x00000040e7397810 */ /* 0x000fe40007ffe0ff */
[-C--:B------:R-:W-:Y:S02]  /*e050*/  LEA R2, P2, R3, R172.reuse, 0x1 ;  /* 0x000000ac03027211 */ /* 0x080fe400078408ff */
[----:B------:R-:W-:Y:S02]  /*e060*/  ISETP.GE.AND P3, PT, R57, c[0x0][0x220], PT ;  /* 0x0000880039007a0c */ /* 0x000fe40003f66270 */
[C---:B------:R-:W-:Y:S02]  /*e070*/  IADD3 R61, P1, R228.reuse, R3, RZ ;  /* 0x00000003e43d7210 */ /* 0x040fe40007f3e0ff */
[--C-:B------:R-:W-:Y:S03]  /*e080*/  LEA.HI.X R3, R3, R173, R56.reuse, 0x1, P2 ;  /* 0x000000ad03037211 */ /* 0x100fe600010f0c38 */
[----:B------:R-:W-:Y:S01]  /*e090*/  @P4 STS.128 [R230+0xc000], RZ ;  /* 0x00c000ffe6004388 */ /* 0x000fe20000000c00 */
[----:B------:R-:W-:Y:S01]  /*e0a0*/  IMAD.X R56, R227, 0x1, R56, P1 ;  /* 0x00000001e3387824 */ /* 0x000fe200008e0638 */
[CC--:B------:R-:W-:Y:S02]  /*e0b0*/  @!P4 LEA R174, P5, R61.reuse, R172.reuse, 0x1 ;  /* 0x000000ac3daec211 */ /* 0x0c0fe400078a08ff */
[----:B------:R-:W-:Y:S01]  /*e0c0*/  @!PT LDS RZ, [RZ] ;  /* 0x00000000fffff984 */ /* 0x000fe20000000800 */
[----:B------:R-:W-:Y:S01]  /*e0d0*/  @!PT LDS RZ, [RZ] ;  /* 0x00000000fffff984 */ /* 0x000fe20000000800 */
[----:B------:R-:W-:Y:S01]  /*e0e0*/  @!PT LDS RZ, [RZ] ;  /* 0x00000000fffff984 */ /* 0x000fe20000000800 */
[----:B------:R1:W-:Y:S01]  /*e0f0*/  @!P4 LDGSTS.E.BYPASS.LTC128B.128 [R230+0xc000], [R2.64] ;  /* 0x0c00000002e6cfae */ /* 0x0003e2000b901d4e */
[C---:B------:R-:W-:Y:S02]  /*e100*/  IADD3 R59, P1, R228.reuse, R61, RZ ;  /* 0x0000003de43b7210 */ /* 0x040fe40007f3e0ff */
[CCC-:B------:R-:W-:Y:S01]  /*e110*/  @!P4 LEA.HI.X R175, R61.reuse, R173.reuse, R56.reuse, 0x1, P5 ;  /* 0x000000ad3dafc211 */ /* 0x1c0fe200028f0c38 */
[----:B------:R-:W-:Y:S01]  /*e120*/  @P3 STS.128 [R230+0x10000], RZ ;  /* 0x010000ffe6003388 */ /* 0x000fe20000000c00 */
[-C--:B------:R-:W-:Y:S01]  /*e130*/  @!P3 LEA R64, P2, R61, R172.reuse, 0x1 ;  /* 0x000000ac3d40b211 */ /* 0x080fe200078408ff */
[--C-:B------:R-:W-:Y:S01]  /*e140*/  IMAD.X R58, R227, 0x1, R56.reuse, P1 ;  /* 0x00000001e33a7824 */ /* 0x100fe200008e0638 */
[-C--:B------:R-:W-:Y:S01]  /*e150*/  @!P4 LEA R134, P6, R59, R172.reuse, 0x1 ;  /* 0x000000ac3b86c211 */ /* 0x080fe200078c08ff */
[----:B------:R-:W-:Y:S01]  /*e160*/  @!PT LDS RZ, [RZ] ;  /* 0x00000000fffff984 */ /* 0x000fe20000000800 */
[----:B------:R-:W-:Y:S01]  /*e170*/  @!PT LDS RZ, [RZ] ;  /* 0x00000000fffff984 */ /* 0x000fe20000000800 */
[----:B------:R-:W-:Y:S01]  /*e180*/  @!PT LDS RZ, [RZ] ;  /* 0x00000000fffff984 */ /* 0x000fe20000000800 */
[----:B------:R1:W-:Y:S01]  /*e190*/  @!P3 LDGSTS.E.BYPASS.LTC128B.128 [R230+0x10000], [R2.64+0x80] ;  /* 0x1000008002e6bfae */ /* 0x0003e2000b901d4e */
[-C--:B------:R-:W-:Y:S02]  /*e1a0*/  @!P3 LEA.HI.X R65, R61, R173.reuse, R56, 0x1, P2 ;  /* 0x000000ad3d41b211 */ /* 0x080fe400010f0c38 */
[C-C-:B------:R-:W-:Y:S01]  /*e1b0*/  @!P4 LEA.HI.X R135, R59.reuse, R173, R58.reuse, 0x1, P6 ;  /* 0x000000ad3b87c211 */ /* 0x140fe200030f0c3a */
[----:B------:R-:W-:Y:S01]  /*e1c0*/  @P4 STS.128 [R230+0xc800], RZ ;  /* 0x00c800ffe6004388 */ /* 0x000fe20000000c00 */
[CC--:B------:R-:W-:Y:S02]  /*e1d0*/  @!P3 LEA R62, P1, R59.reuse, R172.reuse, 0x1 ;  /* 0x000000ac3b3eb211 */ /* 0x0c0fe400078208ff */
[C---:B------:R-:W-:Y:S01]  /*e1e0*/  IADD3 R57, P5, R228.reuse, R59, RZ ;  /* 0x0000003be4397210 */ /* 0x040fe20007fbe0ff */
[----:B------:R-:W-:Y:S01]  /*e1f0*/  @!PT LDS RZ, [RZ] ;  /* 0x00000000fffff984 */ /* 0x000fe20000000800 */
[----:B------:R-:W-:Y:S01]  /*e200*/  @!PT LDS RZ, [RZ] ;  /* 0x00000000fffff984 */ /* 0x000fe20000000800 */
[----:B------:R-:W-:Y:S01]  /*e210*/  @!PT LDS RZ, [RZ] ;  /* 0x00000000fffff984 */ /* 0x000fe20000000800 */
[----:B------:R2:W-:Y:S01]  /*e220*/  @!P4 LDGSTS.E.BYPASS.LTC128B.128 [R230+0xc800], [R174.64] ;  /* 0x0c800000aee6cfae */ /* 0x0005e2000b901d4e */
[--C-:B------:R-:W-:Y:S02]  /*e230*/  @!P3 LEA.HI.X R63, R59, R173, R58.reuse, 0x1, P1 ;  /* 0x000000ad3b3fb211 */ /* 0x100fe400008f0c3a */
[-C--:B------:R-:W-:Y:S01]  /*e240*/  @!P3 LEA R60, P1, R57, R172.reuse, 0x1 ;  /* 0x000000ac393cb211 */ /* 0x080fe200078208ff */
[----:B------:R-:W-:Y:S01]  /*e250*/  @P3 STS.128 [R230+0x10800], RZ ;  /* 0x010800ffe6003388 */ /* 0x000fe20000000c00 */
[----:B------:R-:W-:Y:S01]  /*e260*/  IMAD.X R58, R227, 0x1, R58, P5 ;  /* 0x00000001e33a7824 */ /* 0x000fe200028e063a */
[CC--:B------:R-:W-:Y:S02]  /*e270*/  @!P4 LEA R66, P5, R57.reuse, R172.reuse, 0x1 ;  /* 0x000000ac3942c211 */ /* 0x0c0fe400078a08ff */
[----:B------:R-:W-:Y:S01]  /*e280*/  @!PT LDS RZ, [RZ] ;  /* 0x00000000fffff984 */ /* 0x000fe20000000800 */
[----:B------:R-:W-:Y:S01]  /*e290*/  @!PT LDS RZ, [RZ] ;  /* 0x00000000fffff984 */ /* 0x000fe20000000800 */
[----:B------:R-:W-:Y:S01]  /*e2a0*/  @!PT LDS RZ, [RZ] ;  /* 0x00000000fffff984 */ /* 0x000fe20000000800 */
[----:B------:R3:W-:Y:S01]  /*e2b0*/  @!P3 LDGSTS.E.BYPASS.LTC128B.128 [R230+0x10800], [R64.64+0x80] ;  /* 0x1080008040e6bfae */ /* 0x0007e2000b901d4e */
[C---:B------:R-:W-:Y:S02]  /*e2c0*/  IADD3 R59, P2, R228.reuse, R57, RZ ;  /* 0x00000039e43b7210 */ /* 0x040fe40007f5e0ff */
[CCC-:B------:R-:W-:Y:S01]  /*e2d0*/  @!P4 LEA.HI.X R67, R57.reuse, R173.reuse, R58.reuse, 0x1, P5 ;  /* 0x000000ad3943c211 */ /* 0x1c0fe200028f0c3a */
[----:B------:R-:W-:Y:S01]  /*e2e0*/  @P4 STS.128 [R230+0xd000], RZ ;  /* 0x00d000ffe6004388 */ /* 0x000fe20000000c00 */
[-CC-:B------:R-:W-:Y:S01]  /*e2f0*/  @!P3 LEA.HI.X R61, R57, R173.reuse, R58.reuse, 0x1, P1 ;  /* 0x000000ad393db211 */ /* 0x180fe200008f0c3a */
[----:B------:R-:W-:Y:S01]  /*e300*/  IMAD.X R58, R227, 0x1, R58, P2 ;  /* 0x00000001e33a7824 */ /* 0x000fe200010e063a */
[CC--:B------:R-:W-:Y:S01]  /*e310*/  @!P4 LEA R178, P5, R59.reuse, R172.reuse, 0x1 ;  /* 0x000000ac3bb2c211 */ /* 0x0c0fe200078a08ff */
[----:B------:R-:W-:Y:S01]  /*e320*/  @!PT LDS RZ, [RZ] ;  /* 0x00000000fffff984 */ /* 0x000fe20000000800 */
[----:B------:R-:W-:Y:S01]  /*e330*/  @!PT LDS RZ, [RZ] ;  /* 0x00000000fffff984 */ /* 0x000fe20000000800 */
[----:B------:R-:W-:Y:S01]  /*e340*/  @!PT LDS RZ, [RZ] ;  /* 0x00000000fffff984 */ /* 0x000fe20000000800 */
[----:B------:R1:W-:Y:S01]  /*e350*/  @!P4 LDGSTS.E.BYPASS.LTC128B.128 [R230+0xd000], [R134.64] ;  /* 0x0d00000086e6cfae */ /* 0x0003e2000b901d4e */
[CC--:B------:R-:W-:Y:S02]  /*e360*/  @!P3 LEA R176, P1, R59.reuse, R172.reuse, 0x1 ;  /* 0x000000ac3bb0b211 */ /* 0x0c0fe400078208ff */
[C-C-:B------:R-:W-:Y:S01]  /*e370*/  @!P4 LEA.HI.X R179, R59.reuse, R173, R58.reuse, 0x1, P5 ;  /* 0x000000ad3bb3c211 */ /* 0x140fe200028f0c3a */
[----:B------:R-:W-:Y:S01]  /*e380*/  @P3 STS.128 [R230+0x11000], RZ ;  /* 0x011000ffe6003388 */ /* 0x000fe20000000c00 */
[C---:B------:R-:W-:Y:S02]  /*e390*/  IADD3 R57, P2, R228.reuse, R59, RZ ;  /* 0x0000003be4397210 */ /* 0x040fe40007f5e0ff */
[--C-:B------:R-:W-:Y:S01]  /*e3a0*/  @!P3 LEA.HI.X R177, R59, R173, R58.reuse, 0x1, P1 ;  /* 0x000000ad3bb1b211 */ /* 0x100fe200008f0c3a */
[----:B------:R-:W-:Y:S01]  /*e3b0*/  @!PT LDS RZ, [RZ] ;  /* 0x00000000fffff984 */ /* 0x000fe20000000800 */
[----:B------:R-:W-:Y:S01]  /*e3c0*/  @!PT LDS RZ, [RZ] ;  /* 0x00000000fffff984 */ /* 0x000fe20000000800 */
[----:B------:R-:W-:Y:S01]  /*e3d0*/  @!PT LDS RZ, [RZ] ;  /* 0x00000000fffff984 */ /* 0x000fe20000000800 */
[----:B------:R4:W-:Y:S01]  /*e3e0*/  @!P3 LDGSTS.E.BYPASS.LTC128B.128 [R230+0x11000], [R62.64+0x80] ;  /* 0x110000803ee6bfae */ /* 0x0009e2000b901d4e */
[-C--:B------:R-:W-:Y:S01]  /*e3f0*/  @!P4 LEA R182, P5, R57, R172.reuse, 0x1 ;  /* 0x000000ac39b6c211 */ /* 0x080fe200078a08ff */
[----:B------:R-:W-:Y:S01]  /*e400*/  IMAD.X R58, R227, 0x1, R58, P2 ;  /* 0x00000001e33a7824 */ /* 0x000fe200010e063a */
[CC--:B------:R-:W-:Y:S01]  /*e410*/  @!P3 LEA R180, P1, R57.reuse, R172.reuse, 0x1 ;  /* 0x000000ac39b4b211 */ /* 0x0c0fe200078208ff */
[----:B------:R-:W-:Y:S01]  /*e420*/  @P4 STS.128 [R230+0xd800], RZ ;  /* 0x00d800ffe6004388 */ /* 0x000fe20000000c00 */
[C---:B------:R-:W-:Y:S02]  /*e430*/  IADD3 R59, P2, R228.reuse, R57, RZ ;  /* 0x00000039e43b7210 */ /* 0x040fe40007f5e0ff */
[CCC-:B------:R-:W-:Y:S01]  /*e440*/  @!P4 LEA.HI.X R183, R57.reuse, R173.reuse, R58.reuse, 0x1, P5 ;  /* 0x000000ad39b7c211 */ /* 0x1c0fe200028f0c3a */
[----:B------:R-:W-:Y:S01]  /*e450*/  @!PT LDS RZ, [RZ] ;  /* 0x00000000fffff984 */ /* 0x000fe20000000800 */
[----:B------:R-:W-:Y:S01]  /*e460*/  @!PT LDS RZ, [RZ] ;  /* 0x00000000fffff984 */ /* 0x000fe20000000800 */
[----:B------:R-:W-:Y:S01]  /*e470*/  @!PT LDS RZ, [RZ] ;  /* 0x00000000fffff984 */ /* 0x000fe20000000800 */
[----:B------:R3:W-:Y:S01]  /*e480*/  @!P4 LDGSTS.E.BYPASS.LTC128B.128 [R230+0xd800], [R66.64] ;  /* 0x0d80000042e6cfae */ /* 0x0007e2000b901d4e */
[-CC-:B------:R-:W-:Y:S01]  /*e490*/  @!P3 LEA.HI.X R181, R57, R173.reuse, R58.reuse, 0x1, P1 ;  /* 0x000000ad39b5b211 */ /* 0x180fe200008f0c3a */
[----:B------:R-:W-:Y:S01]  /*e4a0*/  IMAD.X R58, R227, 0x1, R58, P2 ;  /* 0x00000001e33a7824 */ /* 0x000fe200010e063a */
[CC--:B------:R-:W-:Y:S01]  /*e4b0*/  @!P4 LEA R188, P6, R59.reuse, R172.reuse, 0x1 ;  /* 0x000000ac3bbcc211 */ /* 0x0c0fe200078c08ff */
[----:B------:R-:W-:Y:S01]  /*e4c0*/  @P3 STS.128 [R230+0x11800], RZ ;  /* 0x011800ffe6003388 */ /* 0x000fe20000000c00 */
[CC--:B------:R-:W-:Y:S02]  /*e4d0*/  @!P3 LEA R184, P2, R59.reuse, R172.reuse, 0x1 ;  /* 0x000000ac3bb8b211 */ /* 0x0c0fe400078408ff */
[C-C-:B------:R-:W-:Y:S01]  /*e4e0*/  @!P4 LEA.HI.X R189, R59.reuse, R173, R58.reuse, 0x1, P6 ;  /* 0x000000ad3bbdc211 */ /* 0x140fe200030f0c3a */
[----:B------:R-:W-:Y:S01]  /*e4f0*/  @!PT LDS RZ, [RZ] ;  /* 0x00000000fffff984 */ /* 0x000fe20000000800 */
[----:B------:R-:W-:Y:S01]  /*e500*/  @!PT LDS RZ, [RZ] ;  /* 0x00000000fffff984 */ /* 0x000fe20000000800 */
[----:B------:R-:W-:Y:S01]  /*e510*/  @!PT LDS RZ, [RZ] ;  /* 0x00000000fffff984 */ /* 0x000fe20000000800 */
[----:B------:R4:W-:Y:S01]  /*e520*/  @!P3 LDGSTS.E.BYPASS.LTC128B.128 [R230+0x11800], [R60.64+0x80] ;  /* 0x118000803ce6bfae */ /* 0x0009e2000b901d4e */
[----:B------:R-:W-:Y:S02]  /*e530*/  IADD3 R57, P1, R228, R59, RZ ;  /* 0x0000003be4397210 */ /* 0x000fe40007f3e0ff */
[-CC-:B------:R-:W-:Y:S01]  /*e540*/  @!P3 LEA.HI.X R185, R59, R173.reuse, R58.reuse, 0x1, P2 ;  /* 0x000000ad3bb9b211 */ /* 0x180fe200010f0c3a */
[----:B------:R-:W-:Y:S01]  /*e550*/  @P4 STS.128 [R230+0xe000], RZ ;  /* 0x00e000ffe6004388 */ /* 0x000fe20000000c00 */
[-C--:B------:R-:W-:Y:S01]  /*e560*/  @!P4 LEA R186, P5, R57, R172.reuse, 0x1 ;  /* 0x000000ac39bac211 */ /* 0x080fe200078a08ff */
[----:B------:R-:W-:Y:S01]  /*e570*/  IMAD.X R56, R227, 0x1, R58, P1 ;  /* 0x00000001e3387824 */ /* 0x000fe200008e063a */
[C---:B------:R-:W-:Y:S01]  /*e580*/  @!P3 LEA R172, P1, R57.reuse, R172, 0x1 ;  /* 0x000000ac39acb211 */ /* 0x040fe200078208ff */
[----:B------:R-:W-:Y:S01]  /*e590*/  @!PT LDS RZ, [RZ] ;  /* 0x00000000fffff984 */ /* 0x000fe20000000800 */
[----:B------:R-:W-:Y:S01]  /*e5a0*/  @!PT LDS RZ, [RZ] ;  /* 0x00000000fffff984 */ /* 0x000fe20000000800 */
[----:B------:R-:W-:Y:S01]  /*e5b0*/  @!PT LDS RZ, [RZ] ;  /* 0x00000000fffff984 */ /* 0x000fe20000000800 */
[----:B------:R5:W-:Y:S03]  /*e5c0*/  @!P4 LDGSTS.E.BYPASS.LTC128B.128 [R230+0xe000], [R178.64] ;  /* 0x0e000000b2e6cfae */ /* 0x000be6000b901d4e */
[CCC-:B------:R-:W-:Y:S01]  /*e5d0*/  @!P4 LEA.HI.X R187, R57.reuse, R173.reuse, R56.reuse, 0x1, P5 ;  /* 0x000000ad39bbc211 */ /* 0x1c0fe200028f0c38 */
[----:B------:R-:W-:Y:S01]  /*e5e0*/  @P3 STS.128 [R230+0x12000], RZ ;  /* 0x012000ffe6003388 */ /* 0x000fe20000000c00 */
[----:B------:R-:W-:Y:S02]  /*e5f0*/  @!P3 LEA.HI.X R173, R57, R173, R56, 0x1, P1 ;  /* 0x000000ad39adb211 */ /* 0x000fe400008f0c38 */
[----:B------:R-:W-:Y:S01]  /*e600*/  ISETP.GT.AND P1, PT, R229, R224, PT ;  /* 0x000000e0e500720c */ /* 0x000fe20003f24270 */
        /* <DEDUP_REMOVED lines=43> */
[----:B------:R-:W-:Y:S04]  /*e8c0*/  LDSM.16.M88.4 R168, [R211] ;  /* 0x00000000d3a8783b */ /* 0x000fe80000000200 */
[----:B--2---:R-:W-:Y:S01]  /*e8d0*/  LDSM.16.M88.4 R172, [R221+0x8800] ;  /* 0x00880000ddac783b */ /* 0x004fe20000000200 */
[C---:B-1----:R-:W-:Y:S03]  /*e8e0*/  HMMA.16816.F32 R4, R136.reuse, R140, RZ ;  /* 0x0000008c8804723c */ /* 0x042fe600000018ff */
[----:B-----5:R-:W-:Y:S04]  /*e8f0*/  LDSM.16.M88.4 R176, [R221+0xa000] ;  /* 0x00a00000ddb0783b */ /* 0x020fe80000000200 */
[----:B------:R-:W-:Y:S01]  /*e900*/  LDSM.16.M88.4 R180, [R200] ;  /* 0x00000000c8b4783b */ /* 0x000fe20000000200 */
        /* <DEDUP_REMOVED lines=13> */
[----:B------:R-:W5:Y:S07]  /*e9e0*/  LDSM.16.M88.4 R152, [R210] ;  /* 0x00000000d298783b */ /* 0x000f6e0000000200 */
[C---:B----4-:R-:W-:Y:S08]  /*e9f0*/  HMMA.16816.F32 R36, R136.reuse, R156, RZ ;  /* 0x0000009c8824723c */ /* 0x050ff000000018ff */
[C---:B------:R-:W-:Y:S01]  /*ea00*/  HMMA.16816.F32 R40, R136.reuse, R158, RZ ;  /* 0x0000009e8828723c */ /* 0x040fe200000018ff */
[----:B------:R-:W4:Y:S07]  /*ea10*/  LDSM.16.M88.4 R156, [R209] ;  /* 0x00000000d19c783b */ /* 0x000f2e0000000200 */
[C---:B------:R-:W-:Y:S08]  /*ea20*/  HMMA.16816.F32 R44, R136.reuse, R160, RZ ;  /* 0x000000a0882c723c */ /* 0x040ff000000018ff */
[C---:B------:R-:W-:Y:S01]  /*ea30*/  HMMA.16816.F32 R48, R136.reuse, R162, RZ ;  /* 0x000000a28830723c */ /* 0x040fe200000018ff */
[----:B------:R-:W-:Y:S07]  /*ea40*/  LDSM.16.M88.4 R160, [R215+0x4000] ;  /* 0x00400000d7a0783b */ /* 0x000fee0000000200 */
[C---:B-1----:R-:W-:Y:S08]  /*ea50*/  HMMA.16816.F32 R52, R136.reuse, R140, RZ ;  /* 0x0000008c8834723c */ /* 0x042ff000000018ff */
[C---:B------:R-:W-:Y:S01]  /*ea60*/  HMMA.16816.F32 R56, R136.reuse, R142, RZ ;  /* 0x0000008e8838723c */ /* 0x040fe200000018ff */
[----:B------:R-:W-:Y:S07]  /*ea70*/  LDSM.16.M88.4 R140, [R207] ;  /* 0x00000000cf8c783b */ /* 0x000fee0000000200 */
[C---:B--2---:R-:W-:Y:S08]  /*ea80*/  HMMA.16816.F32 R60, R136.reuse, R144, RZ ;  /* 0x00000090883c723c */ /* 0x044ff000000018ff */
[----:B------:R-:W-:Y:S01]  /*ea90*/  HMMA.16816.F32 R64, R136, R146, RZ ;  /* 0x000000928840723c */ /* 0x000fe200000018ff */
[----:B------:R-:W1:Y:S04]  /*eaa0*/  LDSM.16.M88.4 R136, [R208] ;  /* 0x00000000d088783b */ /* 0x000e680000000200 */
[----:B------:R-:W2:Y:S03]  /*eab0*/  LDSM.16.M88.4 R144, [R206] ;  /* 0x00000000ce90783b */ /* 0x000ea60000000200 */
        /* <DEDUP_REMOVED lines=8> */
[----:B------:R-:W3:Y:S07]  /*eb40*/  LDSM.16.M88.4 R152, [R205] ;  /* 0x00000000cd98783b */ /* 0x000eee0000000200 */
        /* <DEDUP_REMOVED lines=72> */
[C---:B-----5:R-:W-:Y:S08]  /*efd0*/  HMMA.16816.F32 R20, R160.reuse, R164, R20 ;  /* 0x000000a4a014723c */ /* 0x060ff00000001814 */
[C---:B------:R-:W-:Y:S01]  /*efe0*/  HMMA.16816.F32 R24, R160.reuse, R166, R24 ;  /* 0x000000a6a018723c */ /* 0x040fe20000001818 */
[----:B------:R-:W-:Y:S07]  /*eff0*/  LDSM.16.M88.4 R164, [R198] ;  /* 0x00000000c6a4783b */ /* 0x000fee0000000200 */
[C---:B-1----:R-:W-:Y:S08]  /*f000*/  HMMA.16816.F32 R28, R160.reuse, R136, R28 ;  /* 0x00000088a01c723c */ /* 0x042ff0000000181c */
[C---:B------:R-:W-:Y:S01]  /*f010*/  HMMA.16816.F32 R32, R160.reuse, R138, R32 ;  /* 0x0000008aa020723c */ /* 0x040fe20000001820 */
[----:B------:R-:W1:Y:S07]  /*f020*/  LDSM.16.M88.4 R136, [R199] ;  /* 0x00000000c788783b */ /* 0x000e6e0000000200 */
[C---:B------:R-:W-:Y:S08]  /*f030*/  HMMA.16816.F32 R36, R160.reuse, R176, R36 ;  /* 0x000000b0a024723c */ /* 0x040ff00000001824 */
[C---:B------:R-:W-:Y:S01]  /*f040*/  HMMA.16816.F32 R40, R160.reuse, R178, R40 ;  /* 0x000000b2a028723c */ /* 0x040fe20000001828 */
[----:B------:R-:W5:Y:S07]  /*f050*/  LDSM.16.M88.4 R176, [R197] ;  /* 0x00000000c5b0783b */ /* 0x000f6e0000000200 */
[C---:B----4-:R-:W-:Y:S08]  /*f060*/  HMMA.16816.F32 R44, R160.reuse, R140, R44 ;  /* 0x0000008ca02c723c */ /* 0x050ff0000000182c */
[C---:B------:R-:W-:Y:S01]  /*f070*/  HMMA.16816.F32 R48, R160.reuse, R142, R48 ;  /* 0x0000008ea030723c */ /* 0x040fe20000001830 */
[----:B------:R-:W4:Y:S07]  /*f080*/  LDSM.16.M88.4 R140, [R196] ;  /* 0x00000000c48c783b */ /* 0x000f2e0000000200 */
        /* <DEDUP_REMOVED lines=74> */
[----:B------:R-:W-:Y:S02]  /*f530*/  MOV R135, UR11 ;  /* 0x0000000b00877c02 */ /* 0x000fe40008000f00 */
[----:B------:R-:W-:Y:S01]  /*f540*/  MOV R132, UR10 ;  /* 0x0000000a00847c02 */ /* 0x000fe20008000f00 */
[----:B------:R-:W-:-:S06]  /*f550*/  @!P0 BRA `(.L_x_1518) ;  /* 0x000003e000008947 */ /* 0x000fcc0003800000 */
        /* <DEDUP_REMOVED lines=8> */
[C---:B------:R-:W-:Y:S02]  /*f5e0*/  IADD3 R138, R3.reuse, -0x80, RZ ;  /* 0xffffff80038a7810 */ /* 0x040fe40007ffe0ff */
[----:B------:R-:W-:Y:S02]  /*f5f0*/  IABS R134, R3 ;  /* 0x0000000300867213 */ /* 0x000fe40000000000 */
[----:B------:R-:W-:Y:S02]  /*f600*/  IABS R132, R138 ;  /* 0x0000008a00847213 */ /* 0x000fe40000000000 */
[----:B------:R-:W-:Y:S02]  /*f610*/  LOP3.LUT R3, R3, c[0x0][0x2d0], RZ, 0x3c, !PT ;  /* 0x0000b40003037a12 */ /* 0x000fe400078e3cff */
[----:B------:R-:W-:Y:S01]  /*f620*/  LOP3.LUT R138, R138, c[0x0][0x2d0], RZ, 0x3c, !PT ;  /* 0x0000b4008a8a7a12 */ /* 0x000fe200078e3cff */
        /* <DEDUP_REMOVED lines=14> */
[----:B------:R-:W-:Y:S01]  /*f710*/  ISETP.GE.AND P2, PT, R3, RZ, PT ;  /* 0x000000ff0300720c */ /* 0x000fe20003f46270 */
[----:B------:R-:W-:Y:S01]  /*f720*/  @!P1 IMAD.IADD R132, R132, 0x1, -R2 ;  /* 0x0000000184849824 */ /* 0x000fe200078e0a02 */
[----:B------:R-:W-:Y:S02]  /*f730*/  @!P1 IADD3 R136, R136, 0x1, RZ ;  /* 0x0000000188889810 */ /* 0x000fe40007ffe0ff */
[-C--:B------:R-:W-:Y:S01]  /*f740*/  ISETP.GE.U32.AND P6, PT, R134, R2.reuse, PT ;  /* 0x000000028600720c */ /* 0x080fe20003fc6070 */
[----:B------:R-:W-:Y:S01]  /*f750*/  IMAD.MOV.U32 R134, RZ, RZ, c[0x0][0x2d0] ;  /* 0x0000b400ff867624 */ /* 0x000fe200078e00ff */
[----:B------:R-:W-:Y:S02]  /*f760*/  ISETP.GE.U32.AND P5, PT, R132, R2, PT ;  /* 0x000000028400720c */ /* 0x000fe40003fa6070 */
[----:B------:R-:W-:Y:S02]  /*f770*/  ISETP.GE.AND P1, PT, R138, RZ, PT ;  /* 0x000000ff8a00720c */ /* 0x000fe40003f26270 */
[----:B------:R-:W-:Y:S07]  /*f780*/  LOP3.LUT R3, RZ, c[0x0][0x2d0], RZ, 0x33, !PT ;  /* 0x0000b400ff037a12 */ /* 0x000fee00078e33ff */
[----:B------:R-:W-:Y:S02]  /*f790*/  @P6 IADD3 R139, R139, 0x1, RZ ;  /* 0x000000018b8b6810 */ /* 0x000fe40007ffe0ff */
[----:B------:R-:W-:Y:S02]  /*f7a0*/  @P5 IADD3 R136, R136, 0x1, RZ ;  /* 0x0000000188885810 */ /* 0x000fe40007ffe0ff */
[----:B------:R-:W-:Y:S01]  /*f7b0*/  ISETP.NE.AND P5, PT, RZ, c[0x0][0x2d0], PT ;  /* 0x0000b400ff007a0c */ /* 0x000fe20003fa5270 */
        /* <DEDUP_REMOVED lines=12> */
[----:B------:R-:W-:Y:S01]  /*f880*/  IMAD R2, R134, UR7, RZ ;  /* 0x0000000786027c24 */ /* 0x000fe2000f8e02ff */
[----:B------:R-:W-:Y:S05]  /*f890*/  SHF.R.S32.HI R3, RZ, 0x1f, R134 ;  /* 0x0000001fff037819 */ /* 0x000fea0000011486 */
[----:B------:R-:W-:Y:S02]  /*f8a0*/  IMAD R2, R3, UR6, R2 ;  /* 0x0000000603027c24 */ /* 0x000fe4000f8e0202 */
[----:B--2---:R-:W-:Y:S02]  /*f8b0*/  IMAD.IADD R132, R132, 0x1, -R135 ;  /* 0x0000000184847824 */ /* 0x004fe400078e0a87 */
[----:B------:R-:W-:Y:S03]  /*f8c0*/  IMAD.WIDE.U32 R134, R134, UR6, RZ ;  /* 0x0000000686867c25 */ /* 0x000fe6000f8e00ff */
[----:B------:R-:W-:Y:S02]  /*f8d0*/  SHF.R.S32.HI R3, RZ, 0x1f, R132 ;  /* 0x0000001fff037819 */ /* 0x000fe40000011484 */
[----:B------:R-:W-:Y:S03]  /*f8e0*/  IADD3 R135, R135, R2, RZ ;  /* 0x0000000287877210 */ /* 0x000fe60007ffe0ff */
[----:B------:R-:W-:Y:S02]  /*f8f0*/  IMAD R3, R3, c[0x0][0x180], RZ ;  /* 0x0000600003037a24 */ /* 0x000fe400078e02ff */
[C---:B------:R-:W-:Y:S04]  /*f900*/  IMAD.WIDE.U32 R136, R132.reuse, c[0x0][0x180], R134 ;  /* 0x0000600084887a25 */ /* 0x040fe800078e0086 */
[----:B------:R-:W-:Y:S02]  /*f910*/  IMAD R3, R132, c[0x0][0x184], R3 ;  /* 0x0000610084037a24 */ /* 0x000fe400078e0203 */
[----:B------:R-:W-:Y:S02]  /*f920*/  IMAD.MOV.U32 R135, RZ, RZ, R136 ;  /* 0x000000ffff877224 */ /* 0x000fe400078e0088 */
[----:B------:R-:W-:Y:S02]  /*f930*/  IMAD.IADD R132, R137, 0x1, R3 ;  /* 0x0000000189847824 */ /* 0x000fe400078e0203 */
.L_x_1518:
[----:B------:R1:W-:Y:S01]  /*f940*/  @P4 STS.128 [R230+0x4000], RZ ;  /* 0x004000ffe6004388 */ /* 0x0003e20000000c00 */
[CC--:B------:R-:W-:Y:S01]  /*f950*/  LEA R146, P2, R135.reuse, R238.reuse, 0x1 ;  /* 0x000000ee87927211 */ /* 0x0c0fe200078408ff */
[----:B------:R-:W-:Y:S01]  /*f960*/  UMOV UR6, UR8 ;  /* 0x0000000800067c82 */ /* 0x000fe20008000000 */
[C---:B------:R-:W-:Y:S01]  /*f970*/  IADD3 R3, P1, R226.reuse, R135, RZ ;  /* 0x00000087e2037210 */ /* 0x040fe20007f3e0ff */
[----:B------:R-:W-:Y:S01]  /*f980*/  UMOV UR7, UR9 ;  /* 0x0000000900077c82 */ /* 0x000fe20008000000 */
[--C-:B------:R-:W-:Y:S02]  /*f990*/  LEA.HI.X R147, R135, R237, R132.reuse, 0x1, P2 ;  /* 0x000000ed87937211 */ /* 0x100fe400010f0c84 */
[-C--:B------:R-:W-:Y:S01]  /*f9a0*/  @!P4 LEA R148, P5, R3, R238.reuse, 0x1 ;  /* 0x000000ee0394c211 */ /* 0x080fe200078a08ff */
[----:B------:R-:W-:Y:S01]  /*f9b0*/  IMAD.X R132, R225, 0x1, R132, P1 ;  /* 0x00000001e1847824 */ /* 0x000fe200008e0684 */
[CC--:B------:R-:W-:Y:S01]  /*f9c0*/  @!P3 LEA R140, P1, R3.reuse, R238.reuse, 0x1 ;  /* 0x000000ee038cb211 */ /* 0x0c0fe200078208ff */
[----:B------:R-:W-:Y:S01]  /*f9d0*/  @!PT LDS RZ, [RZ] ;  /* 0x00000000fffff984 */ /* 0x000fe20000000800 */
[----:B------:R-:W-:Y:S01]  /*f9e0*/  @!PT LDS RZ, [RZ] ;  /* 0x00000000fffff984 */ /* 0x000fe20000000800 */
[----:B------:R-:W-:Y:S01]  /*f9f0*/  @!PT LDS RZ, [RZ] ;  /* 0x00000000fffff984 */ /* 0x000fe20000000800 */
[----:B------:R1:W-:Y:S01]  /*fa00*/  @!P4 LDGSTS.E.BYPASS.LTC128B.128 [R230+0x4000], [R146.64] ;  /* 0x0400000092e6cfae */ /* 0x0003e2000b901d4e */
[C---:B------:R-:W-:Y:S02]  /*fa10*/  IADD3 R135, P2, R226.reuse, R3, RZ ;  /* 0x00000003e2877210 */ /* 0x040fe40007f5e0ff */
[CCC-:B------:R-:W-:Y:S01]  /*fa20*/  @!P4 LEA.HI.X R149, R3.reuse, R237.reuse, R132.reuse, 0x1, P5 ;  /* 0x000000ed0395c211 */ /* 0x1c0fe200028f0c84 */
[----:B------:R1:W-:Y:S01]  /*fa30*/  @P3 STS.128 [R230+0x8000], RZ ;  /* 0x008000ffe6003388 */ /* 0x0003e20000000c00 */
[-CC-:B------:R-:W-:Y:S01]  /*fa40*/  @!P3 LEA.HI.X R141, R3, R237.reuse, R132.reuse, 0x1, P1 ;  /* 0x000000ed038db211 */ /* 0x180fe200008f0c84 */
[----:B------:R-:W-:Y:S01]  /*fa50*/  IMAD.X R132, R225, 0x1, R132, P2 ;  /* 0x00000001e1847824 */ /* 0x000fe200010e0684 */
        /* <DEDUP_REMOVED lines=9> */
[C---:B------:R-:W-:Y:S01]  /*faf0*/  IADD3 R3, P2, R226.reuse, R135, RZ ;  /* 0x00000087e2037210 */ /* 0x040fe20007f5e0ff */
[----:B------:R-:W-:Y:S01]  /*fb00*/  @!PT LDS RZ, [RZ] ;  /* 0x00000000fffff984 */ /* 0x000fe20000000800 */
[----:B------:R-:W-:Y:S01]  /*fb10*/  @!PT LDS RZ, [RZ] ;  /* 0x00000000fffff984 */ /* 0x000fe20000000800 */
[----:B------:R-:W-:Y:S01]  /*fb20*/  @!PT LDS RZ, [RZ] ;  /* 0x00000000fffff984 */ /* 0x000fe20000000800 */
[----:B------:R1:W-:Y:S03]  /*fb30*/  @!P4 LDGSTS.E.BYPASS.LTC128B.128 [R230+0x4800], [R148.64] ;  /* 0x0480000094e6cfae */ /* 0x0003e6000b901d4e */
[CC--:B------:R-:W-:Y:S01]  /*fb40*/  @!P4 LEA R142, P5, R3.reuse, R238.reuse, 0x1 ;  /* 0x000000ee038ec211 */ /* 0x0c0fe200078a08ff */
[----:B------:R1:W-:Y:S01]  /*fb50*/  @P3 STS.128 [R230+0x8800], RZ ;  /* 0x008800ffe6003388 */ /* 0x0003e20000000c00 */
[-C--:B------:R-:W-:Y:S01]  /*fb60*/  @!P3 LEA R136, P1, R3, R238.reuse, 0x1 ;  /* 0x000000ee0388b211 */ /* 0x080fe200078208ff */
[----:B------:R-:W-:Y:S01]  /*fb70*/  IMAD.X R132, R225, 0x1, R132, P2 ;  /* 0x00000001e1847824 */ /* 0x000fe200010e0684 */
[C---:B------:R-:W-:Y:S01]  /*fb80*/  IADD3 R135, P2, R226.reuse, R3, RZ ;  /* 0x00000003e2877210 */ /* 0x040fe20007f5e0ff */
[----:B------:R-:W-:Y:S01]  /*fb90*/  @!PT LDS RZ, [RZ] ;  /* 0x00000000fffff984 */ /* 0x000fe20000000800 */
[----:B------:R-:W-:Y:S01]  /*fba0*/  @!PT LDS RZ, [RZ] ;  /* 0x00000000fffff984 */ /* 0x000fe20000000800 */
[----:B------:R-:W-:Y:S01]  /*fbb0*/  @!PT LDS RZ, [RZ] ;  /* 0x00000000fffff984 */ /* 0x000fe20000000800 */
[----:B------:R1:W-:Y:S03]  /*fbc0*/  @!P3 LDGSTS.E.BYPASS.LTC128B.128 [R230+0x8800], [R140.64+0x80] ;  /* 0x088000808ce6bfae */ /* 0x0003e6000b901d4e */
        /* <DEDUP_REMOVED lines=17> */
[----:B------:R1:W-:Y:S03]  /*fce0*/  @!P3 LDGSTS.E.BYPASS.LTC128B.128 [R230+0x9000], [R138.64+0x80] ;  /* 0x090000808ae6bfae */ /* 0x0003e6000b901d4e */
        /* <DEDUP_REMOVED lines=8> */
[----:B------:R1:W-:Y:S03]  /*fd70*/  @!P4 LDGSTS.E.BYPASS.LTC128B.128 [R230+0x5800], [R142.64] ;  /* 0x058000008ee6cfae */ /* 0x0003e6000b901d4e */
        /* <DEDUP_REMOVED lines=10> */
[C-C-:B------:R-:W-:Y:S01]  /*fe20*/  @!P4 LEA.HI.X R161, R135.reuse, R237, R132.reuse, 0x1, P6 ;  /* 0x000000ed87a1c211 */ /* 0x140fe200030f0c84 */
[----:B------:R1:W-:Y:S01]  /*fe30*/  @P4 STS.128 [R230+0x6000], RZ ;  /* 0x006000ffe6004388 */ /* 0x0003e20000000c00 */
[----:B------:R-:W-:Y:S02]  /*fe40*/  IADD3 R3, P1, R226, R135, RZ ;  /* 0x00000087e2037210 */ /* 0x000fe40007f3e0ff */
[-CC-:B------:R-:W-:Y:S01]  /*fe50*/  @!P3 LEA.HI.X R135, R135, R237.reuse, R132.reuse, 0x1, P2 ;  /* 0x000000ed8787b211 */ /* 0x180fe200010f0c84 */
[----:B------:R-:W-:Y:S01]  /*fe60*/  @!PT LDS RZ, [RZ] ;  /* 0x00000000fffff984 */ /* 0x000fe20000000800 */
[----:B------:R-:W-:Y:S01]  /*fe70*/  @!PT LDS RZ, [RZ] ;  /* 0x00000000fffff984 */ /* 0x000fe20000000800 */
[----:B------:R-:W-:Y:S01]  /*fe80*/  @!PT LDS RZ, [RZ] ;  /* 0x00000000fffff984 */ /* 0x000fe20000000800 */
[----:B------:R1:W-:Y:S01]  /*fe90*/  @!P4 LDGSTS.E.BYPASS.LTC128B.128 [R230+0x6000], [R152.64] ;  /* 0x0600000098e6cfae */ /* 0x0003e2000b901d4e */
[-C--:B------:R-:W-:Y:S01]  /*fea0*/  @!P4 LEA R158, P5, R3, R238.reuse, 0x1 ;  /* 0x000000ee039ec211 */ /* 0x080fe200078a08ff */
        /* <DEDUP_REMOVED lines=42> */
.L_x_1517:
        /* <DEDUP_REMOVED lines=91> */
[----:B------:R-:W-:Y:S01]  /*10700*/  ISETP.GT.AND P1, PT, R229, R224, PT ;  /* 0x000000e0e500720c */ /* 0x000fe20003f24270 */
[--C-:B------:R-:W-:Y:S02]  /*10710*/  FFMA.FTZ R134, R8, c[0x0][0x23c], -R152.reuse ;  /* 0x00008f0008867a23 */ /* 0x100fe40000010898 */
        /* <DEDUP_REMOVED lines=40> */
[C---:B------:R-:W-:Y:S01]  /*109a0*/  FMUL.FTZ R88, R2.reuse, R88 ;  /* 0x0000005802587220 */ /* 0x040fe20000410000 */
        /* <DEDUP_REMOVED lines=141> */
[----:B------:R-:W-:Y:S02]  /*11280*/  FFMA.FTZ R6, R0, R239, R6 ;  /* 0x000000ef00067223 */ /* 0x000fe40000010006 */
        /* <DEDUP_REMOVED lines=61> */
[----:B------:R-:W-:Y:S01]  /*11660*/  MUFU.EX2 R140, R140 ;  /* 0x0000008c008c7308 */ /* 0x000fe20000000800 */
[----:B------:R-:W-:Y:S01]  /*11670*/  FADD.FTZ R144, R144, R161 ;  /* 0x000000a190907221 */ /* 0x000fe20000010000 */
[C---:B----4-:R-:W-:Y:S01]  /*11680*/  HMMA.16816.F32 R72, R20.reuse, R24, R72 ;  /* 0x000000181448723c */ /* 0x050fe20000001848 */
[----:B------:R-:W-:Y:S03]  /*11690*/  LDSM.16.MT88.4 R28, [R213+0x11000] ;  /* 0x01100000d51c783b */ /* 0x000fe60000004200 */
[----:B------:R-:W-:Y:S02]  /*116a0*/  FADD.FTZ R146, R146, R5 ;  /* 0x0000000592927221 */ /* 0x000fe40000010000 */
[----:B------:R-:W-:Y:S02]  /*116b0*/  FADD.FTZ R144, R145, R144 ;  /* 0x0000009091907221 */ /* 0x000fe40000010000 */
[C---:B------:R-:W-:Y:S01]  /*116c0*/  HMMA.16816.F32 R76, R20.reuse, R26, R76 ;  /* 0x0000001a144c723c */ /* 0x040fe2000000184c */
[----:B------:R-:W3:Y:S01]  /*116d0*/  LDSM.16.MT88.4 R24, [R214+0x11000] ;  /* 0x01100000d618783b */ /* 0x000ee20000004200 */
[----:B------:R-:W4:Y:S02]  /*116e0*/  MUFU.EX2 R142, R142 ;  /* 0x0000008e008e7308 */ /* 0x000f240000000800 */
[----:B------:R-:W-:Y:S04]  /*116f0*/  FADD.FTZ R147, R147, R146 ;  /* 0x0000009293937221 */ /* 0x000fe80000010000 */
[C---:B--2---:R-:W-:Y:S04]  /*11700*/  HMMA.16816.F32 R80, R20.reuse, R120, R80 ;  /* 0x000000781450723c */ /* 0x044fe80000001850 */
[----:B------:R-:W2:Y:S04]  /*11710*/  MUFU.EX2 R143, R143 ;  /* 0x0000008f008f7308 */ /* 0x000ea80000000800 */
[C---:B------:R-:W-:Y:S01]  /*11720*/  HMMA.16816.F32 R84, R20.reuse, R122, R84 ;  /* 0x0000007a1454723c */ /* 0x040fe20000001854 */
[----:B------:R-:W5:Y:S05]  /*11730*/  LDSM.16.MT88.4 R120, [R216+0xd800] ;  /* 0x00d80000d878783b */ /* 0x000f6a0000004200 */
[----:B------:R-:W-:Y:S02]  /*11740*/  MUFU.EX2 R55, R55 ;  /* 0x0000003700377308 */ /* 0x000fe40000000800 */
[C---:B------:R-:W-:Y:S04]  /*11750*/  HMMA.16816.F32 R88, R20.reuse, R128, R88 ;  /* 0x000000801458723c */ /* 0x040fe80000001858 */
[----:B----4-:R-:W-:Y:S04]  /*11760*/  FADD.FTZ R0, R142, R147 ;  /* 0x000000938e007221 */ /* 0x010fe80000010000 */
[----:B------:R-:W-:Y:S01]  /*11770*/  MUFU.EX2 R56, R56 ;  /* 0x0000003800387308 */ /* 0x000fe20000000800 */
[C---:B------:R-:W-:Y:S03]  /*11780*/  HMMA.16816.F32 R92, R20.reuse, R130, R92 ;  /* 0x00000082145c723c */ /* 0x040fe6000000185c */
[----:B--2---:R-:W-:Y:S05]  /*11790*/  FADD.FTZ R0, R143, R0 ;  /* 0x000000008f007221 */ /* 0x004fea0000010000 */
[C---:B-1----:R-:W-:Y:S01]  /*117a0*/  HMMA.16816.F32 R96, R20.reuse, R124, R96 ;  /* 0x0000007c1460723c */ /* 0x042fe20000001860 */
[----:B------:R-:W-:Y:S03]  /*117b0*/  MUFU.EX2 R57, R57 ;  /* 0x0000003900397308 */ /* 0x000fe60000000800 */
[----:B------:R-:W-:Y:S04]  /*117c0*/  FADD.FTZ R5, R167, R0 ;  /* 0x00000000a7057221 */ /* 0x000fe80000010000 */
[C---:B------:R-:W-:Y:S01]  /*117d0*/  HMMA.16816.F32 R100, R20.reuse, R126, R100 ;  /* 0x0000007e1464723c */ /* 0x040fe20000001864 */
[----:B------:R-:W-:Y:S02]  /*117e0*/  LDSM.16.MT88.4 R124, [R212+0x11800] ;  /* 0x01180000d47c783b */ /* 0x000fe40000004200 */
[----:B------:R-:W-:Y:S01]  /*117f0*/  MUFU.EX2 R58, R58 ;  /* 0x0000003a003a7308 */ /* 0x000fe20000000800 */
[----:B------:R-:W-:Y:S04]  /*11800*/  FADD.FTZ R5, R168, R5 ;  /* 0x00000005a8057221 */ /* 0x000fe80000010000 */
[C---:B---3--:R-:W-:Y:S05]  /*11810*/  HMMA.16816.F32 R104, R20.reuse, R24, R104 ;  /* 0x000000181468723c */ /* 0x048fea0000001868 */
[----:B------:R-:W-:Y:S03]  /*11820*/  MUFU.EX2 R59, R59 ;  /* 0x0000003b003b7308 */ /* 0x000fe60000000800 */
[C---:B------:R-:W-:Y:S01]  /*11830*/  HMMA.16816.F32 R12, R20.reuse, R26, R12 ;  /* 0x0000001a140c723c */ /* 0x040fe2000000180c */
[----:B------:R-:W1:Y:S06]  /*11840*/  LDSM.16.MT88.4 R24, [R213+0xd800] ;  /* 0x00d80000d518783b */ /* 0x000e6c0000004200 */
[----:B------:R-:W-:Y:S01]  /*11850*/  MUFU.EX2 R60, R60 ;  /* 0x0000003c003c7308 */ /* 0x000fe20000000800 */
[C---:B------:R-:W-:Y:S08]  /*11860*/  HMMA.16816.F32 R108, R20.reuse, R28, R108 ;  /* 0x0000001c146c723c */ /* 0x040ff0000000186c */
[C---:B------:R-:W-:Y:S01]  /*11870*/  HMMA.16816.F32 R112, R20.reuse, R30, R112 ;  /* 0x0000001e1470723c */ /* 0x040fe20000001870 */
[----:B------:R-:W2:Y:S01]  /*11880*/  LDSM.16.MT88.4 R28, [R212+0xd800] ;  /* 0x00d80000d41c783b */ /* 0x000ea20000004200 */
[----:B------:R-:W-:Y:S06]  /*11890*/  MUFU.EX2 R61, R61 ;  /* 0x0000003d003d7308 */ /* 0x000fec0000000800 */
[C---:B------:R-:W-:Y:S04]  /*118a0*/  HMMA.16816.F32 R16, R20.reuse, R136, R16 ;  /* 0x000000881410723c */ /* 0x040fe80000001810 */
[----:B------:R-:W-:Y:S03]  /*118b0*/  MUFU.EX2 R62, R62 ;  /* 0x0000003e003e7308 */ /* 0x000fe60000000800 */
[--C-:B------:R-:W-:Y:S01]  /*118c0*/  FFMA.FTZ R137, R36, c[0x0][0x23c], -R152.reuse ;  /* 0x00008f0024897a23 */ /* 0x100fe20000010898 */
[----:B------:R-:W-:Y:S04]  /*118d0*/  HMMA.16816.F32 R116, R20, R138, R116 ;  /* 0x0000008a1474723c */ /* 0x000fe80000001874 */
[----:B------:R-:W-:Y:S02]  /*118e0*/  FFMA.FTZ R136, R37, c[0x0][0x23c], -R152 ;  /* 0x00008f0025887a23 */ /* 0x000fe40000010898 */
[----:B------:R-:W-:Y:S01]  /*118f0*/  MUFU.EX2 R137, R137 ;  /* 0x0000008900897308 */ /* 0x000fe20000000800 */
[----:B------:R-:W-:Y:S01]  /*11900*/  F2FP.PACK_AB R20, R140, R141 ;  /* 0x0000008d8c14723e */ /* 0x000fe200000000ff */
[--C-:B------:R-:W-:Y:S01]  /*11910*/  FFMA.FTZ R138, R38, c[0x0][0x23c], -R151.reuse ;  /* 0x00008f00268a7a23 */ /* 0x100fe20000010897 */
[----:B------:R-:W-:Y:S03]  /*11920*/  F2FP.PACK_AB R21, R143, R142 ;  /* 0x0000008e8f15723e */ /* 0x000fe600000000ff */
[----:B------:R-:W-:Y:S01]  /*11930*/  F2FP.PACK_AB R22, R166, R165 ;  /* 0x000000a5a616723e */ /* 0x000fe200000000ff */
[----:B------:R-:W-:Y:S01]  /*11940*/  FFMA.FTZ R139, R39, c[0x0][0x23c], -R151 ;  /* 0x00008f00278b7a23 */ /* 0x000fe20000010897 */
[----:B------:R-:W-:Y:S01]  /*11950*/  F2FP.PACK_AB R23, R168, R167 ;  /* 0x000000a7a817723e */ /* 0x000fe200000000ff */
[----:B------:R-:W-:Y:S01]  /*11960*/  LDSM.16.MT88.4 R36, [R214+0x11800] ;  /* 0x01180000d624783b */ /* 0x000fe20000004200 */
[----:B------:R-:W-:Y:S01]  /*11970*/  MUFU.EX2 R136, R136 ;  /* 0x0000008800887308 */ /* 0x000fe20000000800 */
[----:B------:R-:W-:Y:S04]  /*11980*/  FADD.FTZ R141, R141, R144 ;  /* 0x000000908d8d7221 */ /* 0x000fe80000010000 */
[C---:B-----5:R-:W-:Y:S03]  /*11990*/  HMMA.16816.F32 R8, R20.reuse, R120, R8 ;  /* 0x000000781408723c */ /* 0x060fe60000001808 */
[----:B------:R-:W-:Y:S02]  /*119a0*/  FADD.FTZ R140, R140, R141 ;  /* 0x0000008d8c8c7221 */ /* 0x000fe40000010000 */
[----:B------:R-:W3:Y:S02]  /*119b0*/  MUFU.EX2 R138, R138 ;  /* 0x0000008a008a7308 */ /* 0x000ee40000000800 */
[----:B------:R-:W-:Y:S01]  /*119c0*/  FADD.FTZ R165, R165, R140 ;  /* 0x0000008ca5a57221 */ /* 0x000fe20000010000 */
[C---:B------:R-:W-:Y:S01]  /*119d0*/  HMMA.16816.F32 R68, R20.reuse, R122, R68 ;  /* 0x0000007a1444723c */ /* 0x040fe20000001844 */
[----:B------:R-:W-:Y:S03]  /*119e0*/  LDSM.16.MT88.4 R120, [R213+0x11800] ;  /* 0x01180000d578783b */ /* 0x000fe60000004200 */
[----:B------:R-:W-:Y:S03]  /*119f0*/  FADD.FTZ R166, R166, R165 ;  /* 0x000000a5a6a67221 */ /* 0x000fe60000010000 */
[----:B------:R-:W4:Y:S01]  /*11a00*/  MUFU.EX2 R139, R139 ;  /* 0x0000008b008b7308 */ /* 0x000f220000000800 */
[C---:B------:R-:W-:Y:S08]  /*11a10*/  HMMA.16816.F32 R72, R20.reuse, R32, R72 ;  /* 0x000000201448723c */ /* 0x040ff00000001848 */
[C---:B------:R-:W-:Y:S01]  /*11a20*/  HMMA.16816.F32 R76, R20.reuse, R34, R76 ;  /* 0x00000022144c723c */ /* 0x040fe2000000184c */
[----:B------:R-:W5:Y:S01]  /*11a30*/  LDSM.16.MT88.4 R32, [R216+0x11800] ;  /* 0x01180000d820783b */ /* 0x000f620000004200 */
[----:B------:R-:W-:Y:S02]  /*11a40*/  MUFU.EX2 R63, R63 ;  /* 0x0000003f003f7308 */ /* 0x000fe40000000800 */
[----:B---3--:R-:W-:Y:S04]  /*11a50*/  FADD.FTZ R0, R138, R5 ;  /* 0x000000058a007221 */ /* 0x008fe80000010000 */
[C---:B-1----:R-:W-:Y:S04]  /*11a60*/  HMMA.16816.F32 R80, R20.reuse, R24, R80 ;  /* 0x000000181450723c */ /* 0x042fe80000001850 */
[----:B------:R-:W-:Y:S01]  /*11a70*/  MUFU.EX2 R64, R64 ;  /* 0x0000004000407308 */ /* 0x000fe20000000800 */
[----:B----4-:R-:W-:Y:S03]  /*11a80*/  FADD.FTZ R0, R139, R0 ;  /* 0x000000008b007221 */ /* 0x010fe60000010000 */
[C---:B------:R-:W-:Y:S01]  /*11a90*/  HMMA.16816.F32 R84, R20.reuse, R26, R84 ;  /* 0x0000001a1454723c */ /* 0x040fe20000001854 */
[----:B------:R-:W1:Y:S03]  /*11aa0*/  LDSM.16.MT88.4 R24, [R216+0xe000] ;  /* 0x00e00000d818783b */ /* 0x000e660000004200 */
[----:B------:R-:W-:Y:S02]  /*11ab0*/  FADD.FTZ R5, R171, R0 ;  /* 0x00000000ab057221 */ /* 0x000fe40000010000 */
[----:B------:R-:W-:Y:S02]  /*11ac0*/  MUFU.EX2 R66, R66 ;  /* 0x0000004200427308 */ /* 0x000fe40000000800 */
[C---:B--2---:R-:W-:Y:S04]  /*11ad0*/  HMMA.16816.F32 R88, R20.reuse, R28, R88 ;  /* 0x0000001c1458723c */ /* 0x044fe80000001858 */
[----:B------:R-:W-:Y:S04]  /*11ae0*/  FADD.FTZ R5, R174, R5 ;  /* 0x00000005ae057221 */ /* 0x000fe80000010000 */
[C---:B------:R-:W-:Y:S01]  /*11af0*/  HMMA.16816.F32 R92, R20.reuse, R30, R92 ;  /* 0x0000001e145c723c */ /* 0x040fe2000000185c */
[----:B------:R-:W2:Y:S07]  /*11b00*/  LDSM.16.MT88.4 R28, [R214+0xe000] ;  /* 0x00e00000d61c783b */ /* 0x000eae0000004200 */
[C---:B-----5:R-:W-:Y:S08]  /*11b10*/  HMMA.16816.F32 R96, R20.reuse, R32, R96 ;  /* 0x000000201460723c */ /* 0x060ff00000001860 */
[C---:B------:R-:W-:Y:S01]  /*11b20*/  HMMA.16816.F32 R100, R20.reuse, R34, R100 ;  /* 0x000000221464723c */ /* 0x040fe20000001864 */
[----:B------:R-:W3:Y:S07]  /*11b30*/  LDSM.16.MT88.4 R32, [R213+0xe000] ;  /* 0x00e00000d520783b */ /* 0x000eee0000004200 */
[C---:B------:R-:W-:Y:S08]  /*11b40*/  HMMA.16816.F32 R104, R20.reuse, R36, R104 ;  /* 0x000000241468723c */ /* 0x040ff00000001868 */
[C---:B------:R-:W-:Y:S01]  /*11b50*/  HMMA.16816.F32 R12, R20.reuse, R38, R12 ;  /* 0x00000026140c723c */ /* 0x040fe2000000180c */
[----:B------:R-:W4:Y:S07]  /*11b60*/  LDSM.16.MT88.4 R36, [R212+0xe000] ;  /* 0x00e00000d424783b */ /* 0x000f2e0000004200 */
        /* <DEDUP_REMOVED lines=9> */
[----:B------:R-:W-:Y:S01]  /*11c00*/  MUFU.EX2 R121, R121 ;  /* 0x0000007900797308 */ /* 0x000fe20000000800 */
[----:B------:R-:W-:Y:S01]  /*11c10*/  HMMA.16816.F32 R116, R20, R126, R116 ;  /* 0x0000007e1474723c */ /* 0x000fe20000001874 */
[----:B------:R-:W-:Y:S03]  /*11c20*/  LDSM.16.MT88.4 R44, [R214+0xe800] ;  /* 0x00e80000d62c783b */ /* 0x000fe60000004200 */
[----:B------:R-:W-:Y:S03]  /*11c30*/  FFMA.FTZ R151, R67, c[0x0][0x23c], -R151 ;  /* 0x00008f0043977a23 */ /* 0x000fe60000010897 */
[----:B------:R-:W-:Y:S01]  /*11c40*/  F2FP.PACK_AB R20, R136, R137 ;  /* 0x000000898814723e */ /* 0x000fe200000000ff */
[----:B------:R-:W-:Y:S01]  /*11c50*/  FADD.FTZ R137, R137, R166 ;  /* 0x000000a689897221 */ /* 0x000fe20000010000 */
[----:B------:R-:W-:Y:S01]  /*11c60*/  F2FP.PACK_AB R21, R139, R138 ;  /* 0x0000008a8b15723e */ /* 0x000fe200000000ff */
[----:B------:R-:W-:Y:S01]  /*11c70*/  LDSM.16.MT88.4 R124, [R214+0x13800] ;  /* 0x01380000d67c783b */ /* 0x000fe20000004200 */
[----:B------:R-:W5:Y:S01]  /*11c80*/  MUFU.EX2 R122, R122 ;  /* 0x0000007a007a7308 */ /* 0x000f620000000800 */
[----:B------:R-:W-:Y:S01]  /*11c90*/  F2FP.PACK_AB R22, R170, R169 ;  /* 0x000000a9aa16723e */ /* 0x000fe200000000ff */
[----:B------:R-:W-:Y:S01]  /*11ca0*/  FADD.FTZ R136, R136, R137 ;  /* 0x0000008988887221 */ /* 0x000fe20000010000 */
[----:B------:R-:W-:Y:S03]  /*11cb0*/  F2FP.PACK_AB R23, R174, R171 ;  /* 0x000000abae17723e */ /* 0x000fe600000000ff */
[----:B------:R-:W-:Y:S04]  /*11cc0*/  FADD.FTZ R169, R169, R136 ;  /* 0x00000088a9a97221 */ /* 0x000fe80000010000 */
[C---:B-1----:R-:W-:Y:S01]  /*11cd0*/  HMMA.16816.F32 R8, R20.reuse, R24, R8 ;  /* 0x000000181408723c */ /* 0x042fe20000001808 */
[----:B------:R-:W1:Y:S02]  /*11ce0*/  MUFU.EX2 R123, R123 ;  /* 0x0000007b007b7308 */ /* 0x000e640000000800 */
[----:B------:R-:W-:Y:S05]  /*11cf0*/  FADD.FTZ R169, R170, R169 ;  /* 0x000000a9aaa97221 */ /* 0x000fea0000010000 */
[C---:B------:R-:W-:Y:S01]  /*11d00*/  HMMA.16816.F32 R68, R20.reuse, R26, R68 ;  /* 0x0000001a1444723c */ /* 0x040fe20000001844 */
[----:B------:R-:W4:Y:S02]  /*11d10*/  LDSM.16.MT88.4 R24, [R216+0x12000] ;  /* 0x01200000d818783b */ /* 0x000f240000004200 */
[----:B------:R-:W4:Y:S01]  /*11d20*/  MUFU.EX2 R65, R152 ;  /* 0x0000009800417308 */ /* 0x000f220000000800 */
[----:B-----5:R-:W-:Y:S04]  /*11d30*/  FADD.FTZ R0, R122, R5 ;  /* 0x000000057a007221 */ /* 0x020fe80000010000 */
[C---:B--2---:R-:W-:Y:S05]  /*11d40*/  HMMA.16816.F32 R72, R20.reuse, R28, R72 ;  /* 0x0000001c1448723c */ /* 0x044fea0000001848 */
[----:B------:R-:W2:Y:S03]  /*11d50*/  MUFU.EX2 R151, R151 ;  /* 0x0000009700977308 */ /* 0x000ea60000000800 */
[C---:B------:R-:W-:Y:S01]  /*11d60*/  HMMA.16816.F32 R76, R20.reuse, R30, R76 ;  /* 0x0000001e144c723c */ /* 0x040fe2000000184c */
[----:B------:R-:W5:Y:S03]  /*11d70*/  LDSM.16.MT88.4 R28, [R214+0x12000] ;  /* 0x01200000d61c783b */ /* 0x000f660000004200 */
[----:B-1----:R-:W-:Y:S04]  /*11d80*/  FADD.FTZ R0, R123, R0 ;  /* 0x000000007b007221 */ /* 0x002fe80000010000 */
[C---:B---3--:R-:W-:Y:S04]  /*11d90*/  HMMA.16816.F32 R80, R20.reuse, R32, R80 ;  /* 0x000000201450723c */ /* 0x048fe80000001850 */
[----:B------:R-:W-:Y:S01]  /*11da0*/  FADD.FTZ R5, R177, R0 ;  /* 0x00000000b1057221 */ /* 0x000fe20000010000 */
[----:B------:R-:W-:Y:S03]  /*11db0*/  MOV R0, R3 ;  /* 0x0000000300007202 */ /* 0x000fe60000000f00 */
[C---:B------:R-:W-:Y:S01]  /*11dc0*/  HMMA.16816.F32 R84, R20.reuse, R34, R84 ;  /* 0x000000221454723c */ /* 0x040fe20000001854 */
[----:B------:R-:W1:Y:S03]  /*11dd0*/  LDSM.16.MT88.4 R32, [R213+0x12000] ;  /* 0x01200000d520783b */ /* 0x000e660000004200 */
[----:B------:R-:W-:Y:S04]  /*11de0*/  FADD.FTZ R5, R178, R5 ;  /* 0x00000005b2057221 */ /* 0x000fe80000010000 */
[C---:B----4-:R-:W-:Y:S08]  /*11df0*/  HMMA.16816.F32 R88, R20.reuse, R36, R88 ;  /* 0x000000241458723c */ /* 0x050ff00000001858 */
[C---:B------:R-:W-:Y:S01]  /*11e00*/  HMMA.16816.F32 R92, R20.reuse, R38, R92 ;  /* 0x00000026145c723c */ /* 0x040fe2000000185c */
[----:B------:R-:W3:Y:S07]  /*11e10*/  LDSM.16.MT88.4 R36, [R216+0xe800] ;  /* 0x00e80000d824783b */ /* 0x000eee0000004200 */
[C---:B------:R-:W-:Y:S08]  /*11e20*/  HMMA.16816.F32 R96, R20.reuse, R24, R96 ;  /* 0x000000181460723c */ /* 0x040ff00000001860 */
[C---:B------:R-:W-:Y:S01]  /*11e30*/  HMMA.16816.F32 R100, R20.reuse, R26, R100 ;  /* 0x0000001a1464723c */ /* 0x040fe20000001864 */
[----:B------:R-:W4:Y:S07]  /*11e40*/  LDSM.16.MT88.4 R24, [R213+0xe800] ;  /* 0x00e80000d518783b */ /* 0x000f2e0000004200 */
[C---:B-----5:R-:W-:Y:S08]  /*11e50*/  HMMA.16816.F32 R104, R20.reuse, R28, R104 ;  /* 0x0000001c1468723c */ /* 0x060ff00000001868 */
[C---:B------:R-:W-:Y:S01]  /*11e60*/  HMMA.16816.F32 R12, R20.reuse, R30, R12 ;  /* 0x0000001e140c723c */ /* 0x040fe2000000180c */
[----:B------:R-:W5:Y:S07]  /*11e70*/  LDSM.16.MT88.4 R28, [R212+0xe800] ;  /* 0x00e80000d41c783b */ /* 0x000f6e0000004200 */
[C---:B-1----:R-:W-:Y:S08]  /*11e80*/  HMMA.16816.F32 R108, R20.reuse, R32, R108 ;  /* 0x00000020146c723c */ /* 0x042ff0000000186c */
[C---:B------:R-:W-:Y:S01]  /*11e90*/  HMMA.16816.F32 R112, R20.reuse, R34, R112 ;  /* 0x000000221470723c */ /* 0x040fe20000001870 */
[----:B------:R-:W1:Y:S07]  /*11ea0*/  LDSM.16.MT88.4 R32, [R216+0x12800] ;  /* 0x01280000d820783b */ /* 0x000e6e0000004200 */
        /* <DEDUP_REMOVED lines=8> */
[----:B------:R-:W-:Y:S03]  /*11f30*/  F2FP.PACK_AB R23, R178, R177 ;  /* 0x000000b1b217723e */ /* 0x000fe600000000ff */
[----:B------:R-:W-:Y:S04]  /*11f40*/  FADD.FTZ R175, R175, R120 ;  /* 0x00000078afaf7221 */ /* 0x000fe80000010000 */
[C---:B---3--:R-:W-:Y:S03]  /*11f50*/  HMMA.16816.F32 R8, R20.reuse, R36, R8 ;  /* 0x000000241408723c */ /* 0x048fe60000001808 */
[----:B------:R-:W-:Y:S05]  /*11f60*/  FADD.FTZ R175, R176, R175 ;  /* 0x000000afb0af7221 */ /* 0x000fea0000010000 */
[C---:B------:R-:W-:Y:S01]  /*11f70*/  HMMA.16816.F32 R68, R20.reuse, R38, R68 ;  /* 0x000000261444723c */ /* 0x040fe20000001844 */
[----:B------:R-:W3:Y:S07]  /*11f80*/  LDSM.16.MT88.4 R36, [R214+0x12800] ;  /* 0x01280000d624783b */ /* 0x000eee0000004200 */
[C---:B------:R-:W-:Y:S08]  /*11f90*/  HMMA.16816.F32 R72, R20.reuse, R44, R72 ;  /* 0x0000002c1448723c */ /* 0x040ff00000001848 */
[C---:B------:R-:W-:Y:S01]  /*11fa0*/  HMMA.16816.F32 R76, R20.reuse, R46, R76 ;  /* 0x0000002e144c723c */ /* 0x040fe2000000184c */
[----:B------:R-:W-:Y:S07]  /*11fb0*/  LDSM.16.MT88.4 R44, [R213+0x13000] ;  /* 0x01300000d52c783b */ /* 0x000fee0000004200 */
[C---:B----4-:R-:W-:Y:S08]  /*11fc0*/  HMMA.16816.F32 R80, R20.reuse, R24, R80 ;  /* 0x000000181450723c */ /* 0x050ff00000001850 */
        /* <DEDUP_REMOVED lines=8> */
[C---:B---3--:R-:W-:Y:S08]  /*12050*/  HMMA.16816.F32 R104, R20.reuse, R36, R104 ;  /* 0x000000241468723c */ /* 0x048ff00000001868 */
[C---:B------:R-:W-:Y:S01]  /*12060*/  HMMA.16816.F32 R12, R20.reuse, R38, R12 ;  /* 0x00000026140c723c */ /* 0x040fe2000000180c */
[----:B------:R-:W-:Y:S07]  /*12070*/  LDSM.16.MT88.4 R36, [R212+0xf000] ;  /* 0x00f00000d424783b */ /* 0x000fee0000004200 */
[C---:B----4-:R-:W-:Y:S08]  /*12080*/  HMMA.16816.F32 R108, R20.reuse, R24, R108 ;  /* 0x00000018146c723c */ /* 0x050ff0000000186c */
[C---:B------:R-:W-:Y:S01]  /*12090*/  HMMA.16816.F32 R112, R20.reuse, R26, R112 ;  /* 0x0000001a1470723c */ /* 0x040fe20000001870 */
[----:B------:R-:W3:Y:S07]  /*120a0*/  LDSM.16.MT88.4 R24, [R214+0xf000] ;  /* 0x00f00000d618783b */ /* 0x000eee0000004200 */
[C---:B-----5:R-:W-:Y:S08]  /*120b0*/  HMMA.16816.F32 R16, R20.reuse, R28, R16 ;  /* 0x0000001c1410723c */ /* 0x060ff00000001810 */
[----:B------:R-:W-:Y:S01]  /*120c0*/  HMMA.16816.F32 R116, R20, R30, R116 ;  /* 0x0000001e1474723c */ /* 0x000fe20000001874 */
[----:B------:R-:W4:Y:S06]  /*120d0*/  LDSM.16.MT88.4 R28, [R213+0xf000] ;  /* 0x00f00000d51c783b */ /* 0x000f2c0000004200 */
        /* <DEDUP_REMOVED lines=9> */
[C---:B-1----:R-:W-:Y:S03]  /*12170*/  HMMA.16816.F32 R8, R20.reuse, R32, R8 ;  /* 0x000000201408723c */ /* 0x042fe60000001808 */
[----:B------:R-:W-:Y:S02]  /*12180*/  FADD.FTZ R58, R58, R55 ;  /* 0x000000373a3a7221 */ /* 0x000fe40000010000 */
[----:B------:R-:W-:Y:S02]  /*12190*/  FADD.FTZ R57, R57, R56 ;  /* 0x0000003839397221 */ /* 0x000fe40000010000 */
[----:B------:R-:W-:Y:S01]  /*121a0*/  FADD.FTZ R59, R59, R58 ;  /* 0x0000003a3b3b7221 */ /* 0x000fe20000010000 */
[C---:B------:R-:W-:Y:S01]  /*121b0*/  HMMA.16816.F32 R68, R20.reuse, R34, R68 ;  /* 0x000000221444723c */ /* 0x040fe20000001844 */
[----:B------:R-:W1:Y:S07]  /*121c0*/  LDSM.16.MT88.4 R32, [R216+0x13000] ;  /* 0x01300000d820783b */ /* 0x000e6e0000004200 */
[C---:B---3--:R-:W-:Y:S08]  /*121d0*/  HMMA.16816.F32 R72, R20.reuse, R24, R72 ;  /* 0x000000181448723c */ /* 0x048ff00000001848 */
[C---:B------:R-:W-:Y:S01]  /*121e0*/  HMMA.16816.F32 R76, R20.reuse, R26, R76 ;  /* 0x0000001a144c723c */ /* 0x040fe2000000184c */
[----:B------:R-:W3:Y:S07]  /*121f0*/  LDSM.16.MT88.4 R24, [R216+0xf800] ;  /* 0x00f80000d818783b */ /* 0x000eee0000004200 */
[C---:B----4-:R-:W-:Y:S08]  /*12200*/  HMMA.16816.F32 R80, R20.reuse, R28, R80 ;  /* 0x0000001c1450723c */ /* 0x050ff00000001850 */
[C---:B------:R-:W-:Y:S01]  /*12210*/  HMMA.16816.F32 R84, R20.reuse, R30, R84 ;  /* 0x0000001e1454723c */ /* 0x040fe20000001854 */
[----:B------:R-:W4:Y:S07]  /*12220*/  LDSM.16.MT88.4 R28, [R214+0xf800] ;  /* 0x00f80000d61c783b */ /* 0x000f2e0000004200 */
[C---:B------:R-:W-:Y:S08]  /*12230*/  HMMA.16816.F32 R88, R20.reuse, R36, R88 ;  /* 0x000000241458723c */ /* 0x040ff00000001858 */
[C---:B------:R-:W-:Y:S08]  /*12240*/  HMMA.16816.F32 R92, R20.reuse, R38, R92 ;  /* 0x00000026145c723c */ /* 0x040ff0000000185c */
[C---:B-1----:R-:W-:Y:S08]  /*12250*/  HMMA.16816.F32 R96, R20.reuse, R32, R96 ;  /* 0x000000201460723c */ /* 0x042ff00000001860 */
[C---:B------:R-:W-:Y:S01]  /*12260*/  HMMA.16816.F32 R100, R20.reuse, R34, R100 ;  /* 0x000000221464723c */ /* 0x040fe20000001864 */
[----:B------:R-:W1:Y:S07]  /*12270*/  LDSM.16.MT88.4 R32, [R213+0xf800] ;  /* 0x00f80000d520783b */ /* 0x000e6e0000004200 */
        /* <DEDUP_REMOVED lines=11> */
[----:B--2---:R-:W-:Y:S01]  /*12330*/  F2FP.PACK_AB R23, R151, R66 ;  /* 0x000000429717723e */ /* 0x004fe200000000ff */
[----:B------:R-:W-:Y:S02]  /*12340*/  FADD.FTZ R61, R61, R60 ;  /* 0x0000003c3d3d7221 */ /* 0x000fe40000010000 */
[----:B------:R-:W-:Y:S02]  /*12350*/  FADD.FTZ R63, R63, R62 ;  /* 0x0000003e3f3f7221 */ /* 0x000fe40000010000 */
[----:B------:R-:W-:Y:S02]  /*12360*/  FADD.FTZ R64, R64, R61 ;  /* 0x0000003d40407221 */ /* 0x000fe40000010000 */
[C---:B---3--:R-:W-:Y:S01]  /*12370*/  HMMA.16816.F32 R128, R20.reuse, R24, R8 ;  /* 0x000000181480723c */ /* 0x048fe20000001808 */
[----:B------:R-:W2:Y:S02]  /*12380*/  LDSM.16.MT88.4 R8, [R212+0xf800] ;  /* 0x00f80000d408783b */ /* 0x000ea40000004200 */
[----:B------:R-:W-:Y:S02]  /*12390*/  FADD.FTZ R66, R66, R63 ;  /* 0x0000003f42427221 */ /* 0x000fe40000010000 */
[----:B------:R-:W-:Y:S02]  /*123a0*/  FADD.FTZ R241, R65, R64 ;  /* 0x0000004041f17221 */ /* 0x000fe40000010000 */
[----:B------:R-:W-:Y:S01]  /*123b0*/  FADD.FTZ R239, R151, R66 ;  /* 0x0000004297ef7221 */ /* 0x000fe20000010000 */
[C---:B------:R-:W-:Y:S01]  /*123c0*/  HMMA.16816.F32 R68, R20.reuse, R26, R68 ;  /* 0x0000001a1444723c */ /* 0x040fe20000001844 */
[----:B------:R-:W3:Y:S07]  /*123d0*/  LDSM.16.MT88.4 R24, [R216+0x13800] ;  /* 0x01380000d818783b */ /* 0x000eee0000004200 */
[C---:B----4-:R-:W-:Y:S08]  /*123e0*/  HMMA.16816.F32 R72, R20.reuse, R28, R72 ;  /* 0x0000001c1448723c */ /* 0x050ff00000001848 */
[C---:B------:R-:W-:Y:S08]  /*123f0*/  HMMA.16816.F32 R76, R20.reuse, R30, R76 ;  /* 0x0000001e144c723c */ /* 0x040ff0000000184c */
[C---:B-1----:R-:W-:Y:S08]  /*12400*/  HMMA.16816.F32 R80, R20.reuse, R32, R80 ;  /* 0x000000201450723c */ /* 0x042ff00000001850 */
[C---:B------:R-:W-:Y:S08]  /*12410*/  HMMA.16816.F32 R84, R20.reuse, R34, R84 ;  /* 0x000000221454723c */ /* 0x040ff00000001854 */
[C---:B--2---:R-:W-:Y:S08]  /*12420*/  HMMA.16816.F32 R88, R20.reuse, R8, R88 ;  /* 0x000000081458723c */ /* 0x044ff00000001858 */
[C---:B------:R-:W-:Y:S01]  /*12430*/  HMMA.16816.F32 R92, R20.reuse, R10, R92 ;  /* 0x0000000a145c723c */ /* 0x040fe2000000185c */
[----:B------:R-:W1:Y:S07]  /*12440*/  LDSM.16.MT88.4 R8, [R213+0x13800] ;  /* 0x01380000d508783b */ /* 0x000e6e0000004200 */
[C---:B---3--:R-:W-:Y:S08]  /*12450*/  HMMA.16816.F32 R96, R20.reuse, R24, R96 ;  /* 0x000000181460723c */ /* 0x048ff00000001860 */
        /* <DEDUP_REMOVED lines=9> */
.L_x_1515:
[----:B------:R-:W1:Y:S01]  /*124f0*/  SHFL.BFLY PT, R2, R239, 0x2, 0x1f ;  /* 0x0c401f00ef027f89 */ /* 0x000e6200000e0000 */
[----:B------:R-:W-:Y:S01]  /*12500*/  MOV R8, 0x3f800000 ;  /* 0x3f80000000087802 */ /* 0x000fe20000000f00 */
[----:B------:R-:W-:Y:S01]  /*12510*/  BSSY B0, `(.L_x_1520) ;  /* 0x00000de000007945 */ /* 0x000fe20003800000 */
[----:B------:R-:W-:Y:S01]  /*12520*/  MOV R7, 0x3f800000 ;  /* 0x3f80000000077802 */ /* 0x000fe20000000f00 */
[----:B------:R-:W2:Y:S04]  /*12530*/  SHFL.BFLY PT, R0, R241, 0x2, 0x1f ;  /* 0x0c401f00f1007f89 */ /* 0x000ea800000e0000 */
[----:B------:R-:W-:Y:S01]  /*12540*/  BAR.SYNC.DEFER_BLOCKING 0x0 ;  /* 0x0000000000007b1d */ /* 0x000fe20000010000 */
[----:B-1----:R-:W-:-:S05]  /*12550*/  FADD.FTZ R9, R2, R239 ;  /* 0x000000ef02097221 */ /* 0x002fca0000010000 */
[----:B------:R-:W1:Y:S01]  /*12560*/  S2R R2, SR_TID.X ;  /* 0x0000000000027919 */ /* 0x000e620000002100 */
[----:B--2---:R-:W-:-:S03]  /*12570*/  FADD.FTZ R0, R0, R241 ;  /* 0x000000f100007221 */ /* 0x004fc60000010000 */
[----:B------:R-:W2:Y:S04]  /*12580*/  SHFL.BFLY PT, R4, R9, 0x1, 0x1f ;  /* 0x0c201f0009047f89 */ /* 0x000ea800000e0000 */
[----:B------:R-:W3:Y:S01]  /*12590*/  SHFL.BFLY PT, R5, R0, 0x1, 0x1f ;  /* 0x0c201f0000057f89 */ /* 0x000ee200000e0000 */
[----:B-1----:R-:W-:-:S04]  /*125a0*/  SHF.R.S32.HI R11, RZ, 0x1f, R2 ;  /* 0x0000001fff0b7819 */ /* 0x002fc80000011402 */
[----:B------:R-:W-:Y:S01]  /*125b0*/  LEA.HI R15, R11, R2, RZ, 0x2 ;  /* 0x000000020b0f7211 */ /* 0x000fe200078f10ff */
[----:B--2---:R-:W-:-:S03]  /*125c0*/  FADD.FTZ R4, R9, R4 ;  /* 0x0000000409047221 */ /* 0x004fc60000010000 */
[----:B------:R-:W-:Y:S01]  /*125d0*/  SHF.R.S32.HI R13, RZ, 0x2, R15 ;  /* 0x00000002ff0d7819 */ /* 0x000fe2000001140f */
[----:B---3--:R-:W-:Y:S01]  /*125e0*/  FADD.FTZ R5, R0, R5 ;  /* 0x0000000500057221 */ /* 0x008fe20000010000 */
[----:B------:R-:W-:Y:S02]  /*125f0*/  SHF.R.S32.HI R6, RZ, 0x1f, R15 ;  /* 0x0000001fff067819 */ /* 0x000fe4000001140f */
[----:B------:R-:W-:Y:S02]  /*12600*/  LOP3.LUT R15, R15, 0x1ffffffc, RZ, 0xc0, !PT ;  /* 0x1ffffffc0f0f7812 */ /* 0x000fe400078ec0ff */
[-C--:B------:R-:W-:Y:S02]  /*12610*/  LEA.HI R0, R11, R2.reuse, RZ, 0x5 ;  /* 0x000000020b007211 */ /* 0x080fe400078f28ff */
[----:B------:R-:W-:Y:S02]  /*12620*/  IADD3 R10, -R15, R2, RZ ;  /* 0x000000020f0a7210 */ /* 0x000fe40007ffe1ff */
[----:B------:R-:W-:-:S02]  /*12630*/  SHF.R.S32.HI R9, RZ, 0x5, R0 ;  /* 0x00000005ff097819 */ /* 0x000fc40000011400 */
[----:B------:R-:W-:Y:S02]  /*12640*/  LEA.HI R6, R6, R13, RZ, 0x3 ;  /* 0x0000000d06067211 */ /* 0x000fe400078f18ff */
[----:B------:R-:W-:Y:S02]  /*12650*/  LEA R9, R9, R10, 0x9 ;  /* 0x0000000a09097211 */ /* 0x000fe400078e48ff */
[----:B------:R-:W1:Y:S01]  /*12660*/  S2R R10, SR_TID.X ;  /* 0x00000000000a7919 */ /* 0x000e620000002100 */
[----:B------:R-:W-:Y:S02]  /*12670*/  LOP3.LUT R6, R6, 0xfffffff8, RZ, 0xc0, !PT ;  /* 0xfffffff806067812 */ /* 0x000fe400078ec0ff */
[----:B------:R-:W-:Y:S02]  /*12680*/  LEA.HI R11, R11, R2, RZ, 0x4 ;  /* 0x000000020b0b7211 */ /* 0x000fe400078f20ff */
[----:B------:R-:W-:Y:S02]  /*12690*/  IADD3 R6, R13, -R6, RZ ;  /* 0x800000060d067210 */ /* 0x000fe40007ffe0ff */
[----:B------:R-:W-:-:S02]  /*126a0*/  FSETP.NE.FTZ.AND P4, PT, R5, RZ, PT ;  /* 0x000000ff0500720b */ /* 0x000fc40003f95000 */
[----:B------:R-:W-:Y:S02]  /*126b0*/  FSETP.NE.FTZ.AND P3, PT, R4, RZ, PT ;  /* 0x000000ff0400720b */ /* 0x000fe40003f75000 */
[----:B------:R-:W-:Y:S02]  /*126c0*/  LOP3.LUT R11, R11, 0xfffffff0, RZ, 0xc0, !PT ;  /* 0xfffffff00b0b7812 */ /* 0x000fe400078ec0ff */
[C---:B------:R-:W-:Y:S02]  /*126d0*/  LOP3.LUT R15, R6.reuse, 0x1, RZ, 0xc0, !PT ;  /* 0x00000001060f7812 */ /* 0x040fe400078ec0ff */
[----:B------:R-:W-:Y:S02]  /*126e0*/  IADD3 R11, -R11, R2, RZ ;  /* 0x000000020b0b7210 */ /* 0x000fe40007ffe1ff */
[----:B------:R-:W-:Y:S02]  /*126f0*/  ISETP.NE.U32.AND P0, PT, R15, 0x1, PT ;  /* 0x000000010f00780c */ /* 0x000fe40003f05070 */
[----:B------:R-:W-:Y:S01]  /*12700*/  LEA.HI R16, R11, R11, RZ, 0x1 ;  /* 0x0000000b0b107211 */ /* 0x000fe200078f08ff */
[----:B------:R-:W2:Y:S01]  /*12710*/  @P4 MUFU.RCP R8, R5 ;  /* 0x0000000500084308 */ /* 0x000ea20000001000 */
[----:B------:R-:W-:-:S02]  /*12720*/  SHF.L.U32 R18, R6, 0x6, RZ ;  /* 0x0000000606127819 */ /* 0x000fc400000006ff */
[----:B------:R-:W-:Y:S02]  /*12730*/  SHF.L.U32 R15, R16, 0x2, RZ ;  /* 0x00000002100f7819 */ /* 0x000fe400000006ff */
[----:B-1----:R-:W-:Y:S02]  /*12740*/  SHF.R.S32.HI R13, RZ, 0x1f, R10 ;  /* 0x0000001fff0d7819 */ /* 0x002fe4000001140a */
[----:B------:R-:W-:Y:S01]  /*12750*/  LOP3.LUT R18, R18, 0x1c0, RZ, 0xc0, !PT ;  /* 0x000001c012127812 */ /* 0x000fe200078ec0ff */
[----:B------:R-:W1:Y:S01]  /*12760*/  @P3 MUFU.RCP R7, R4 ;  /* 0x0000000400073308 */ /* 0x000e620000001000 */
[----:B------:R-:W-:Y:S02]  /*12770*/  LEA.HI R12, R13, R10, RZ, 0x4 ;  /* 0x0000000a0d0c7211 */ /* 0x000fe400078f20ff */
[----:B------:R-:W-:Y:S02]  /*12780*/  LOP3.LUT R16, R16, 0xffffffe, RZ, 0xc0, !PT ;  /* 0x0ffffffe10107812 */ /* 0x000fe400078ec0ff */
[----:B------:R-:W-:-:S02]  /*12790*/  SHF.R.S32.HI R12, RZ, 0x4, R12 ;  /* 0x00000004ff0c7819 */ /* 0x000fc4000001140c */
[----:B------:R-:W-:Y:S01]  /*127a0*/  LEA.HI R18, R18, R18, RZ, 0x1d ;  /* 0x0000001212127211 */ /* 0x000fe200078fe8ff */
[----:B--2---:R-:W-:Y:S01]  /*127b0*/  FMUL.FTZ R128, R8, R128 ;  /* 0x0000008008807220 */ /* 0x004fe20000410000 */
[----:B------:R-:W-:Y:S01]  /*127c0*/  SHF.L.U32 R14, R12, 0x6, RZ ;  /* 0x000000060c0e7819 */ /* 0x000fe200000006ff */
[----:B------:R-:W-:Y:S01]  /*127d0*/  FMUL.FTZ R129, R8, R129 ;  /* 0x0000008108817220 */ /* 0x000fe20000410000 */
[----:B------:R-:W-:Y:S01]  /*127e0*/  R2P PR, R6, 0x6 ;  /* 0x0000000606007804 */ /* 0x000fe20000000000 */
[----:B------:R-:W-:Y:S01]  /*127f0*/  FMUL.FTZ R68, R8, R68 ;  /* 0x0000004408447220 */ /* 0x000fe20000410000 */
[----:B------:R-:W-:Y:S01]  /*12800*/  LOP3.LUT R14, R14, 0x1c0, RZ, 0xc0, !PT ;  /* 0x000001c00e0e7812 */ /* 0x000fe200078ec0ff */
[C---:B------:R-:W-:Y:S01]  /*12810*/  FMUL.FTZ R69, R8.reuse, R69 ;  /* 0x0000004508457220 */ /* 0x040fe20000410000 */
[----:B------:R-:W-:Y:S01]  /*12820*/  LEA R9, R9, R18, 0x1 ;  /* 0x0000001209097211 */ /* 0x000fe200078e08ff */
[----:B------:R-:W-:Y:S01]  /*12830*/  FMUL.FTZ R72, R8, R72 ;  /* 0x0000004808487220 */ /* 0x000fe20000410000 */
[----:B------:R-:W-:Y:S01]  /*12840*/  LOP3.LUT R15, R14, 0x38, R15, 0xf8, !PT ;  /* 0x000000380e0f7812 */ /* 0x000fe200078ef80f */
[C---:B------:R-:W-:Y:S01]  /*12850*/  FMUL.FTZ R73, R8.reuse, R73 ;  /* 0x0000004908497220 */ /* 0x040fe20000410000 */
[----:B------:R-:W-:Y:S01]  /*12860*/  SHF.R.U32.HI R14, RZ, 0x3, R14 ;  /* 0x00000003ff0e7819 */ /* 0x000fe2000001160e */
[C---:B------:R-:W-:Y:S01]  /*12870*/  FMUL.FTZ R76, R8.reuse, R76 ;  /* 0x0000004c084c7220 */ /* 0x040fe20000410000 */
[----:B------:R-:W-:Y:S01]  /*12880*/  STS.64 [R9.X4], R128 ;  /* 0x0000008009007388 */ /* 0x000fe20000004a00 */
[C---:B------:R-:W-:Y:S01]  /*12890*/  FMUL.FTZ R77, R8.reuse, R77 ;  /* 0x0000004d084d7220 */ /* 0x040fe20000410000 */
[----:B------:R-:W-:Y:S01]  /*128a0*/  LOP3.LUT R14, R15, R14, RZ, 0x3c, !PT ;  /* 0x0000000e0f0e7212 */ /* 0x000fe200078e3cff */
[C---:B------:R-:W-:Y:S01]  /*128b0*/  FMUL.FTZ R80, R8.reuse, R80 ;  /* 0x0000005008507220 */ /* 0x040fe20000410000 */
[----:B------:R-:W-:Y:S01]  /*128c0*/  IADD3 R15, R11, -R16, RZ ;  /* 0x800000100b0f7210 */ /* 0x000fe20007ffe0ff */
[C---:B------:R-:W-:Y:S01]  /*128d0*/  FMUL.FTZ R81, R8.reuse, R81 ;  /* 0x0000005108517220 */ /* 0x040fe20000410000 */
[----:B------:R-:W-:Y:S01]  /*128e0*/  LEA.HI R13, R13, R10, RZ, 0x5 ;  /* 0x0000000a0d0d7211 */ /* 0x000fe200078f28ff */
[C---:B------:R-:W-:Y:S01]  /*128f0*/  FMUL.FTZ R84, R8.reuse, R84 ;  /* 0x0000005408547220 */ /* 0x040fe20000410000 */
[----:B------:R-:W-:Y:S01]  /*12900*/  LEA R6, R15, R14, 0x2 ;  /* 0x0000000e0f067211 */ /* 0x000fe200078e10ff */
[C---:B------:R-:W-:Y:S01]  /*12910*/  FMUL.FTZ R85, R8.reuse, R85 ;  /* 0x0000005508557220 */ /* 0x040fe20000410000 */
[----:B------:R-:W-:Y:S01]  /*12920*/  MOV R14, 0x80 ;  /* 0x00000080000e7802 */ /* 0x000fe20000000f00 */
[C---:B------:R-:W-:Y:S01]  /*12930*/  FMUL.FTZ R88, R8.reuse, R88 ;  /* 0x0000005808587220 */ /* 0x040fe20000410000 */
[----:B------:R-:W2:Y:S01]  /*12940*/  @P4 MUFU.LG2 R5, R5 ;  /* 0x0000000500054308 */ /* 0x000ea20000000c00 */
[----:B------:R-:W-:Y:S01]  /*12950*/  FMUL.FTZ R89, R8, R89 ;  /* 0x0000005908597220 */ /* 0x000fe20000410000 */
[----:B------:R-:W-:Y:S01]  /*12960*/  SEL R14, R14, 0xffffff80, !P2 ;  /* 0xffffff800e0e7807 */ /* 0x000fe20005000000 */
[----:B------:R-:W-:-:S02]  /*12970*/  FMUL.FTZ R92, R8, R92 ;  /* 0x0000005c085c7220 */ /* 0x000fc40000410000 */
[C---:B------:R-:W-:Y:S02]  /*12980*/  FMUL.FTZ R93, R8.reuse, R93 ;  /* 0x0000005d085d7220 */ /* 0x040fe40000410000 */
[C---:B------:R-:W-:Y:S01]  /*12990*/  FMUL.FTZ R96, R8.reuse, R96 ;  /* 0x0000006008607220 */ /* 0x040fe20000410000 */
[----:B------:R-:W3:Y:S01]  /*129a0*/  @P3 MUFU.LG2 R4, R4 ;  /* 0x0000000400043308 */ /* 0x000ee20000000c00 */
[C---:B------:R-:W-:Y:S02]  /*129b0*/  FMUL.FTZ R97, R8.reuse, R97 ;  /* 0x0000006108617220 */ /* 0x040fe40000410000 */
[C---:B------:R-:W-:Y:S02]  /*129c0*/  FMUL.FTZ R100, R8.reuse, R100 ;  /* 0x0000006408647220 */ /* 0x040fe40000410000 */
[C---:B------:R-:W-:Y:S02]  /*129d0*/  FMUL.FTZ R101, R8.reuse, R101 ;  /* 0x0000006508657220 */ /* 0x040fe40000410000 */
[----:B------:R-:W-:-:S02]  /*129e0*/  FMUL.FTZ R104, R8, R104 ;  /* 0x0000006808687220 */ /* 0x000fc40000410000 */
[C---:B------:R-:W-:Y:S02]  /*129f0*/  FMUL.FTZ R105, R8.reuse, R105 ;  /* 0x0000006908697220 */ /* 0x040fe40000410000 */
[C---:B------:R-:W-:Y:S02]  /*12a00*/  FMUL.FTZ R124, R8.reuse, R124 ;  /* 0x0000007c087c7220 */ /* 0x040fe40000410000 */
        /* <DEDUP_REMOVED lines=8> */
[----:B------:R-:W-:Y:S01]  /*12a90*/  FMUL.FTZ R117, R8, R117 ;  /* 0x0000007508757220 */ /* 0x000fe20000410000 */
[----:B------:R-:W-:Y:S01]  /*12aa0*/  MOV R8, 0x40 ;  /* 0x0000004000087802 */ /* 0x000fe20000000f00 */
[----:B-1----:R-:W-:-:S02]  /*12ab0*/  FMUL.FTZ R131, R7, R131 ;  /* 0x0000008307837220 */ /* 0x002fc40000410000 */
[C---:B------:R-:W-:Y:S01]  /*12ac0*/  FMUL.FTZ R130, R7.reuse, R130 ;  /* 0x0000008207827220 */ /* 0x040fe20000410000 */
[----:B------:R-:W-:Y:S01]  /*12ad0*/  SEL R8, R8, 0xffffffc0, !P1 ;  /* 0xffffffc008087807 */ /* 0x000fe20004800000 */
[C---:B------:R-:W-:Y:S02]  /*12ae0*/  FMUL.FTZ R71, R7.reuse, R71 ;  /* 0x0000004707477220 */ /* 0x040fe40000410000 */
[C---:B------:R-:W-:Y:S01]  /*12af0*/  FMUL.FTZ R70, R7.reuse, R70 ;  /* 0x0000004607467220 */ /* 0x040fe20000410000 */
[----:B------:R-:W-:Y:S01]  /*12b00*/  STS.64 [R9.X4+0x800], R130 ;  /* 0x0008008209007388 */ /* 0x000fe20000004a00 */
        /* <DEDUP_REMOVED lines=27> */
[----:B------:R-:W-:Y:S01]  /*12cc0*/  FMUL.FTZ R118, R7, R118 ;  /* 0x0000007607767220 */ /* 0x000fe20000410000 */
[----:B------:R-:W-:Y:S01]  /*12cd0*/  SHF.L.U32 R7, R9, 0x2, RZ ;  /* 0x0000000209077819 */ /* 0x000fe200000006ff */
[----:B--2---:R-:W-:Y:S02]  /*12ce0*/  @P4 FMUL.FTZ R5, R5, 0.69314718246459960938 ;  /* 0x3f31721805054820 */ /* 0x004fe40000410000 */
[----:B---3--:R-:W-:Y:S01]  /*12cf0*/  @P3 FMUL.FTZ R4, R4, 0.69314718246459960938 ;  /* 0x3f31721804043820 */ /* 0x008fe20000410000 */
[C---:B------:R-:W-:Y:S02]  /*12d00*/  IADD3 R16, R7.reuse, -0x20, RZ ;  /* 0xffffffe007107810 */ /* 0x040fe40007ffe0ff */
[C---:B------:R-:W-:Y:S02]  /*12d10*/  @P0 IADD3 R16, R7.reuse, 0x20, RZ ;  /* 0x0000002007100810 */ /* 0x040fe40007ffe0ff */
[C---:B------:R-:W-:Y:S02]  /*12d20*/  IADD3 R15, R7.reuse, R8, RZ ;  /* 0x00000008070f7210 */ /* 0x040fe40007ffe0ff */
[----:B------:R-:W-:Y:S01]  /*12d30*/  IADD3 R18, R7, R14, RZ ;  /* 0x0000000e07127210 */ /* 0x000fe20007ffe0ff */
[----:B------:R-:W-:Y:S01]  /*12d40*/  STS.64 [R16], R68 ;  /* 0x0000004410007388 */ /* 0x000fe20000000a00 */
[----:B------:R-:W-:-:S02]  /*12d50*/  IADD3 R17, R8, R16, RZ ;  /* 0x0000001008117210 */ /* 0x000fc40007ffe0ff */
[----:B------:R-:W-:Y:S01]  /*12d60*/  IADD3 R19, R14, R16, RZ ;  /* 0x000000100e137210 */ /* 0x000fe20007ffe0ff */
[----:B------:R-:W1:Y:S01]  /*12d70*/  S2R R7, SR_CTAID.Y ;  /* 0x0000000000077919 */ /* 0x000e620000002600 */
[-C--:B------:R-:W-:Y:S02]  /*12d80*/  IADD3 R20, R15, R14.reuse, RZ ;  /* 0x0000000e0f147210 */ /* 0x080fe40007ffe0ff */
[----:B------:R-:W-:Y:S01]  /*12d90*/  IADD3 R14, R17, R14, RZ ;  /* 0x0000000e110e7210 */ /* 0x000fe20007ffe0ff */
[----:B------:R-:W-:Y:S04]  /*12da0*/  STS.64 [R16+0x800], R70 ;  /* 0x0008004610007388 */ /* 0x000fe80000000a00 */
[----:B------:R-:W-:Y:S04]  /*12db0*/  STS.64 [R15], R72 ;  /* 0x000000480f007388 */ /* 0x000fe80000000a00 */
        /* <DEDUP_REMOVED lines=11> */
[----:B------:R-:W-:Y:S04]  /*12e70*/  STS.64 [R9.X4+0x4000], R96 ;  /* 0x0040006009007388 */ /* 0x000fe80000004a00 */
[----:B------:R2:W-:Y:S04]  /*12e80*/  STS.64 [R9.X4+0x4800], R98 ;  /* 0x0048006209007388 */ /* 0x0005e80000004a00 */
[----:B------:R-:W-:Y:S04]  /*12e90*/  STS.64 [R16+0x4000], R100 ;  /* 0x0040006410007388 */ /* 0x000fe80000000a00 */
[----:B------:R-:W-:Y:S04]  /*12ea0*/  STS.64 [R16+0x4800], R102 ;  /* 0x0048006610007388 */ /* 0x000fe80000000a00 */
[----:B------:R-:W-:Y:S04]  /*12eb0*/  STS.64 [R15+0x4000], R104 ;  /* 0x004000680f007388 */ /* 0x000fe80000000a00 */
[----:B------:R3:W-:Y:S04]  /*12ec0*/  STS.64 [R15+0x4800], R106 ;  /* 0x0048006a0f007388 */ /* 0x0007e80000000a00 */
[----:B------:R-:W-:Y:S04]  /*12ed0*/  STS.64 [R17+0x4000], R124 ;  /* 0x0040007c11007388 */ /* 0x000fe80000000a00 */
[----:B------:R-:W-:Y:S04]  /*12ee0*/  STS.64 [R17+0x4800], R126 ;  /* 0x0048007e11007388 */ /* 0x000fe80000000a00 */
[----:B--2---:R-:W2:Y:S04]  /*12ef0*/  S2R R9, SR_CTAID.Z ;  /* 0x0000000000097919 */ /* 0x004ea80000002700 */
[----:B------:R-:W-:Y:S04]  /*12f00*/  STS.64 [R18+0x4000], R108 ;  /* 0x0040006c12007388 */ /* 0x000fe80000000a00 */
[----:B------:R-:W-:Y:S04]  /*12f10*/  STS.64 [R18+0x4800], R110 ;  /* 0x0048006e12007388 */ /* 0x000fe80000000a00 */
[----:B------:R-:W-:Y:S01]  /*12f20*/  STS.64 [R19+0x4000], R112 ;  /* 0x0040007013007388 */ /* 0x000fe20000000a00 */
[----:B---3--:R-:W-:-:S03]  /*12f30*/  LOP3.LUT R15, R13, 0xffffffe0, RZ, 0xc0, !PT ;  /* 0xffffffe00d0f7812 */ /* 0x008fc600078ec0ff */
[----:B------:R-:W-:Y:S01]  /*12f40*/  STS.64 [R19+0x4800], R114 ;  /* 0x0048007213007388 */ /* 0x000fe20000000a00 */
[----:B------:R-:W-:Y:S02]  /*12f50*/  SHF.R.S32.HI R13, RZ, 0x5, R13 ;  /* 0x00000005ff0d7819 */ /* 0x000fe4000001140d */
[----:B------:R-:W-:Y:S01]  /*12f60*/  IADD3 R15, -R15, R10, RZ ;  /* 0x0000000a0f0f7210 */ /* 0x000fe20007ffe1ff */
[----:B------:R-:W3:Y:S01]  /*12f70*/  S2R R8, SR_CTAID.X ;  /* 0x0000000000087919 */ /* 0x000ee20000002500 */
[----:B------:R-:W-:-:S03]  /*12f80*/  SHF.R.S32.HI R10, RZ, 0x1f, R13 ;  /* 0x0000001fff0a7819 */ /* 0x000fc6000001140d */
[----:B------:R-:W-:Y:S01]  /*12f90*/  STS.64 [R20+0x4000], R120 ;  /* 0x0040007814007388 */ /* 0x000fe20000000a00 */
[----:B------:R-:W-:-:S03]  /*12fa0*/  LEA.HI R10, R10, R13, RZ, 0x2 ;  /* 0x0000000d0a0a7211 */ /* 0x000fc600078f10ff */
[----:B------:R-:W-:Y:S01]  /*12fb0*/  STS.64 [R20+0x4800], R122 ;  /* 0x0048007a14007388 */ /* 0x000fe20000000a00 */
[----:B------:R-:W-:-:S03]  /*12fc0*/  LOP3.LUT R10, R10, 0xfffffffc, RZ, 0xc0, !PT ;  /* 0xfffffffc0a0a7812 */ /* 0x000fc600078ec0ff */
[----:B------:R-:W-:Y:S01]  /*12fd0*/  STS.64 [R14+0x4000], R116 ;  /* 0x004000740e007388 */ /* 0x000fe20000000a00 */
[----:B------:R-:W-:-:S03]  /*12fe0*/  IADD3 R10, R13, -R10, RZ ;  /* 0x8000000a0d0a7210 */ /* 0x000fc60007ffe0ff */
[----:B------:R4:W-:Y:S04]  /*12ff0*/  STS.64 [R14+0x4800], R118 ;  /* 0x004800760e007388 */ /* 0x0009e80000000a00 */
[----:B------:R-:W-:Y:S01]  /*13000*/  BAR.SYNC.DEFER_BLOCKING 0x0 ;  /* 0x0000000000007b1d */ /* 0x000fe20000010000 */
[----:B---3--:R-:W-:Y:S02]  /*13010*/  SHF.L.U32 R8, R8, 0x6, RZ ;  /* 0x0000000608087819 */ /* 0x008fe400000006ff */
[----:B----4-:R-:W-:Y:S01]  /*13020*/  IADD3 R14, -R232, RZ, RZ ;  /* 0x000000ffe80e7210 */ /* 0x010fe20007ffe1ff */
[----:B-1----:R-:W-:Y:S01]  /*13030*/  IMAD R232, R7, c[0x0][0x210], R232 ;  /* 0x0000840007e87a24 */ /* 0x002fe200078e02e8 */
[----:B------:R-:W-:Y:S01]  /*13040*/  LOP3.LUT R7, R0, 0xffffffe0, RZ, 0xc0, !PT ;  /* 0xffffffe000077812 */ /* 0x000fe200078ec0ff */
[----:B------:R-:W1:Y:S01]  /*13050*/  LDS.128 R72, [R6.X4] ;  /* 0x0000000006487984 */ /* 0x000e620000004c00 */
[----:B------:R-:W-:Y:S01]  /*13060*/  SHF.R.S32.HI R0, RZ, 0x1f, R15 ;  /* 0x0000001fff007819 */ /* 0x000fe2000001140f */
[----:B--2---:R-:W-:Y:S01]  /*13070*/  IMAD R9, R14, c[0x0][0x1c0], R9 ;  /* 0x000070000e097a24 */ /* 0x004fe200078e0209 */
[----:B------:R-:W-:Y:S01]  /*13080*/  IADD3 R7, -R7, R2, RZ ;  /* 0x0000000207077210 */ /* 0x000fe20007ffe1ff */
[----:B------:R-:W2:Y:S01]  /*13090*/  LDS.128 R68, [R6.X4+0x800] ;  /* 0x0008000006447984 */ /* 0x000ea20000004c00 */
[----:B------:R-:W-:Y:S01]  /*130a0*/  LEA.HI R0, R0, R15, RZ, 0x2 ;  /* 0x0000000f00007211 */ /* 0x000fe200078f10ff */
[----:B------:R-:W-:Y:S01]  /*130b0*/  IMAD R9, R232, c[0x0][0x1c0], R9 ;  /* 0x00007000e8097a24 */ /* 0x000fe200078e0209 */
[----:B------:R-:W-:Y:S01]  /*130c0*/  LOP3.LUT P0, RZ, R7, 0x3, RZ, 0xc0, !PT ;  /* 0x0000000307ff7812 */ /* 0x000fe2000780c0ff */
[----:B------:R-:W3:Y:S01]  /*130d0*/  LDS.128 R64, [R6.X4+0x1000] ;  /* 0x0010000006407984 */ /* 0x000ee20000004c00 */
[----:B------:R-:W-:Y:S01]  /*130e0*/  SHF.L.U32 R14, R11, 0x2, RZ ;  /* 0x000000020b0e7819 */ /* 0x000fe200000006ff */
[----:B------:R-:W-:Y:S01]  /*130f0*/  IMAD R8, R9, c[0x0][0x214], R8 ;  /* 0x0000850009087a24 */ /* 0x000fe200078e0208 */
[----:B------:R-:W-:Y:S01]  /*13100*/  SHF.R.S32.HI R7, RZ, 0x2, R0 ;  /* 0x00000002ff077819 */ /* 0x000fe20000011400 */
[----:B------:R-:W4:Y:S01]  /*13110*/  LDS.128 R60, [R6.X4+0x1800] ;  /* 0x00180000063c7984 */ /* 0x000f220000004c00 */
[----:B------:R-:W-:Y:S01]  /*13120*/  MOV R2, 0xff800000 ;  /* 0xff80000000027802 */ /* 0x000fe20000000f00 */
[----:B------:R-:W-:Y:S01]  /*13130*/  @P4 FFMA.FTZ R2, R132, c[0x0][0x238], R5 ;  /* 0x00008e0084024a23 */ /* 0x000fe20000010005 */
[----:B------:R-:W-:Y:S01]  /*13140*/  SHF.R.S32.HI R15, RZ, 0x1f, R14 ;  /* 0x0000001fff0f7819 */ /* 0x000fe2000001140e */
[----:B------:R-:W1:Y:S01]  /*13150*/  LDS.128 R56, [R6.X4+0x2000] ;  /* 0x0020000006387984 */ /* 0x000e620000004c00 */
[----:B------:R-:W-:-:S03]  /*13160*/  LEA R7, R10, R7, 0x4 ;  /* 0x000000070a077211 */ /* 0x000fc600078e20ff */
[----:B------:R-:W1:Y:S04]  /*13170*/  LDS.128 R52, [R6.X4+0x2800] ;  /* 0x0028000006347984 */ /* 0x000e680000004c00 */
        /* <DEDUP_REMOVED lines=9> */
[----:B------:R5:W1:Y:S02]  /*13210*/  LDS.128 R76, [R6.X4+0x7800] ;  /* 0x00780000064c7984 */ /* 0x000a640000004c00 */
[----:B-----5:R-:W-:Y:S01]  /*13220*/  MOV R6, 0xff800000 ;  /* 0xff80000000067802 */ /* 0x020fe20000000f00 */
[----:B------:R-:W-:Y:S01]  /*13230*/  @P3 FFMA.FTZ R6, R3, c[0x0][0x238], R4 ;  /* 0x00008e0003063a23 */ /* 0x000fe20000010004 */
[----:B------:R-:W-:Y:S05]  /*13240*/  @P0 BRA `(.L_x_1521) ;  /* 0x000000a000000947 */ /* 0x000fea0003800000 */
[----:B--234-:R-:W-:Y:S02]  /*13250*/  IADD3 R4, R7, 0x8, RZ ;  /* 0x0000000807047810 */ /* 0x01cfe40007ffe0ff */
[----:B------:R-:W-:-:S02]  /*13260*/  SHF.R.S32.HI R3, RZ, 0x1f, R7 ;  /* 0x0000001fff037819 */ /* 0x000fc40000011407 */
[----:B------:R-:W-:Y:S02]  /*13270*/  IADD3 R0, P0, R8, R7, RZ ;  /* 0x0000000708007210 */ /* 0x000fe40007f1e0ff */
[-C--:B------:R-:W-:Y:S02]  /*13280*/  ISETP.GE.AND P2, PT, R7, R223.reuse, PT ;  /* 0x000000df0700720c */ /* 0x080fe40003f46270 */
[----:B------:R-:W-:Y:S02]  /*13290*/  ISETP.GE.AND P1, PT, R4, R223, PT ;  /* 0x000000df0400720c */ /* 0x000fe40003f26270 */
[----:B------:R-:W-:Y:S02]  /*132a0*/  LEA.HI.X.SX32 R3, R8, R3, 0x1, P0 ;  /* 0x0000000308037211 */ /* 0x000fe400000f0eff */
[----:B------:R-:W-:-:S04]  /*132b0*/  LEA R4, P0, R0, c[0x0][0x208], 0x2 ;  /* 0x0000820000047a11 */ /* 0x000fc800078010ff */
[----:B------:R-:W-:-:S05]  /*132c0*/  LEA.HI.X R5, R0, c[0x0][0x20c], R3, 0x2, P0 ;  /* 0x0000830000057a11 */ /* 0x000fca00000f1403 */
[----:B------:R2:W-:Y:S04]  /*132d0*/  @!P2 STG.E [R4.64], R2 ;  /* 0x000000020400a986 */ /* 0x0005e8000c10190e */
[----:B------:R2:W-:Y:S02]  /*132e0*/  @!P1 STG.E [R4.64+0x20], R6 ;  /* 0x0000200604009986 */ /* 0x0005e4000c10190e */
.L_x_1521:
[----:B--234-:R-:W-:Y:S05]  /*132f0*/  BSYNC B0 ;  /* 0x0000000000007941 */ /* 0x01cfea0003800000 */
.L_x_1520:
[C---:B------:R-:W-:Y:S01]  /*13300*/  IMAD.WIDE R4, R12.reuse, 0x80, R14 ;  /* 0x000000800c047825 */ /* 0x040fe200078e020e */
[----:B------:R-:W-:Y:S01]  /*13310*/  ISETP.GE.AND P1, PT, R12, R223, PT ;  /* 0x000000df0c00720c */ /* 0x000fe20003f26270 */
[----:B------:R-:W-:Y:S02]  /*13320*/  BSSY B0, `(.L_x_1522) ;  /* 0x000000d000007945 */ /* 0x000fe40003800000 */
[----:B------:R-:W-:-:S05]  /*13330*/  IMAD R0, R8, c[0x0][0x22c], RZ ;  /* 0x00008b0008007a24 */ /* 0x000fca00078e02ff */
        /* <DEDUP_REMOVED lines=8> */
[----:B-1----:R1:W-:Y:S04]  /*133c0*/  @!P0 STG.E.128 [R4.64+0x100], R40 ;  /* 0x0001002804008986 */ /* 0x0023e8000c101d0e */
[----:B------:R1:W-:Y:S04]  /*133d0*/  @!P1 STG.E.64 [R4.64], R72 ;  /* 0x0000004804009986 */ /* 0x0003e8000c101b0e */
[----:B------:R1:W-:Y:S02]  /*133e0*/  @!P1 STG.E.64 [R4.64+0x8], R74 ;  /* 0x0000084a04009986 */ /* 0x0003e4000c101b0e */
.L_x_1523:
[----:B------:R-:W-:Y:S05]  /*133f0*/  BSYNC B0 ;  /* 0x0000000000007941 */ /* 0x000fea0003800000 */
.L_x_1522:
[----:B------:R-:W-:Y:S01]  /*13400*/  IADD3 R2, R12, 0x8, RZ ;  /* 0x000000080c027810 */ /* 0x000fe20007ffe0ff */
[----:B------:R-:W-:Y:S03]  /*13410*/  BSSY B0, `(.L_x_1524) ;  /* 0x0000007000007945 */ /* 0x000fe60003800000 */
[----:B------:R-:W-:-:S13]  /*13420*/  ISETP.GE.AND P0, PT, R2, R223, PT ;  /* 0x000000df0200720c */ /* 0x000fda0003f06270 */
[----:B------:R-:W-:Y:S05]  /*13430*/  @P0 BRA `(.L_x_1525) ;  /* 0x0000004000000947 */ /* 0x000fea0003800000 */
[----:B------:R-:W-:Y:S02]  /*13440*/  ISETP.GE.AND P1, PT, R14, c[0x0][0x220], PT ;  /* 0x000088000e007a0c */ /* 0x000fe40003f26270 */
[----:B------:R-:W-:-:S11]  /*13450*/  ISETP.GE.AND P0, PT, R0, c[0x0][0x220], PT ;  /* 0x0000880000007a0c */ /* 0x000fd60003f06270 */
[----:B------:R2:W-:Y:S04]  /*13460*/  @!P1 STG.E.128 [R4.64+0x1000], R68 ;  /* 0x0010004404009986 */ /* 0x0005e8000c101d0e */
[----:B-1----:R2:W-:Y:S02]  /*13470*/  @!P0 STG.E.128 [R4.64+0x1100], R36 ;  /* 0x0011002404008986 */ /* 0x0025e4000c101d0e */
.L_x_1525:
[----:B------:R-:W-:Y:S05]  /*13480*/  BSYNC B0 ;  /* 0x0000000000007941 */ /* 0x000fea0003800000 */
.L_x_1524:
        /* <DEDUP_REMOVED lines=8> */
.L_x_1527:
[----:B------:R-:W-:Y:S05]  /*13510*/  BSYNC B0 ;  /* 0x0000000000007941 */ /* 0x000fea0003800000 */
.L_x_1526:
        /* <DEDUP_REMOVED lines=8> */
.L_x_1529:
[----:B------:R-:W-:Y:S05]  /*135a0*/  BSYNC B0 ;  /* 0x0000000000007941 */ /* 0x000fea0003800000 */
.L_x_1528:
[----:B------:R-:W-:Y:S01]  /*135b0*/  IADD3 R2, R12, 0x20, RZ ;  /* 0x000000200c027810 */ /* 0x000fe20007ffe0ff */
[----:B------:R-:W-:Y:S03]  /*135c0*/  BSSY B0, `(.L_x_1530) ;  /* 0x0000007000007945 */ /* 0x000fe60003800000 */
[----:B------:R-:W-:-:S13]  /*135d0*/  ISETP.GE.AND P0, PT, R2, R223, PT ;  /* 0x000000df0200720c */ /* 0x000fda0003f06270 */
[----:B------:R-:W-:Y:S05]  /*135e0*/  @P0 BRA `(.L_x_1531) ;  /* 0x0000004000000947 */ /* 0x000fea0003800000 */
[----:B------:R-:W-:Y:S02]  /*135f0*/  ISETP.GE.AND P1, PT, R14, c[0x0][0x220], PT ;  /* 0x000088000e007a0c */ /* 0x000fe40003f26270 */
[----:B------:R-:W-:-:S11]  /*13600*/  ISETP.GE.AND P0, PT, R0, c[0x0][0x220], PT ;  /* 0x0000880000007a0c */ /* 0x000fd60003f06270 */
[----:B-1----:R1:W-:Y:S04]  /*13610*/  @!P1 STG.E.128 [R4.64+0x4000], R56 ;  /* 0x0040003804009986 */ /* 0x0023e8000c101d0e */
[----:B------:R1:W-:Y:S02]  /*13620*/  @!P0 STG.E.128 [R4.64+0x4100], R24 ;  /* 0x0041001804008986 */ /* 0x0003e4000c101d0e */
.L_x_1531:
[----:B------:R-:W-:Y:S05]  /*13630*/  BSYNC B0 ;  /* 0x0000000000007941 */ /* 0x000fea0003800000 */
.L_x_1530:
        /* <DEDUP_REMOVED lines=8> */
.L_x_1533:
[----:B------:R-:W-:Y:S05]  /*136c0*/  BSYNC B0 ;  /* 0x0000000000007941 */ /* 0x000fea0003800000 */
.L_x_1532:
        /* <DEDUP_REMOVED lines=8> */
.L_x_1535:
[----:B------:R-:W-:Y:S05]  /*13750*/  BSYNC B0 ;  /* 0x0000000000007941 */ /* 0x000fea0003800000 */
.L_x_1534:
[----:B------:R-:W-:-:S04]  /*13760*/  IADD3 R12, R12, 0x38, RZ ;  /* 0x000000380c0c7810 */ /* 0x000fc80007ffe0ff */
[----:B------:R-:W-:-:S13]  /*13770*/  ISETP.GE.AND P0, PT, R12, R223, PT ;  /* 0x000000df0c00720c */ /* 0x000fda0003f06270 */
[----:B------:R-:W-:Y:S05]  /*13780*/  @P0 EXIT ;  /* 0x000000000000094d */ /* 0x000fea0003800000 */
[----:B------:R-:W-:-:S13]  /*13790*/  ISETP.GE.AND P0, PT, R14, c[0x0][0x220], PT ;  /* 0x000088000e007a0c */ /* 0x000fda0003f06270 */
[----:B-1----:R1:W-:Y:S01]  /*137a0*/  @!P0 STG.E.128 [R4.64+0x7000], R44 ;  /* 0x0070002c04008986 */ /* 0x0023e2000c101d0e */
[----:B------:R-:W-:-:S13]  /*137b0*/  ISETP.GE.AND P0, PT, R0, c[0x0][0x220], PT ;  /* 0x0000880000007a0c */ /* 0x000fda0003f06270 */
[----:B------:R-:W-:Y:S05]  /*137c0*/  @P0 EXIT ;  /* 0x000000000000094d */ /* 0x000fea0003800000 */
[----:B------:R-:W-:Y:S01]  /*137d0*/  STG.E.128 [R4.64+0x7100], R76 ;  /* 0x0071004c04007986 */ /* 0x000fe2000c101d0e */
[----:B------:R-:W-:Y:S05]  /*137e0*/  EXIT ;  /* 0x000000000000794d */ /* 0x000fea0003800000 */
.L_x_1536:
        /* <DEDUP_REMOVED lines=9> */
.L_x_8222:


//--------------------- .text._ZN5flash24flash_fwd_splitkv_kernelI23Flash_fwd_kernel_traitsILi128ELi64ELi128ELi4ELb0ELb0EN7cutlass6half_tE19Flash_kernel_traitsILi128ELi64ELi128ELi4ES3_EELb1ELb0ELb0ELb0ELb0ELb1ELb1ELb0EEEvNS_16Flash_fwd_paramsE --------------------------
	.section	.text._ZN5flash24flash_fwd_splitkv_kernelI23Flash_fwd_kernel_traitsILi128ELi64ELi128ELi4ELb0ELb0EN7cutlass6half_tE19Flash_kernel_traitsILi128ELi64ELi128ELi4ES3_EELb1ELb0ELb0ELb0ELb0ELb1ELb1ELb0EEEvNS_16Flash_fwd_paramsE,"ax",@progbits
	.sectioninfo	@"SHI_REGISTERS=255"
	.align	128
        .global         _ZN5flash24flash_fwd_splitkv_kernelI23Flash_fwd_kernel_traitsILi128ELi64ELi128ELi4ELb0ELb0EN7cutlass6half_tE19Flash_kernel_traitsILi128ELi64ELi128ELi4ES3_EELb1ELb0ELb0ELb0ELb0ELb1ELb1ELb0EEEvNS_16Flash_fwd_paramsE
        .type           _ZN5flash24flash_fwd_splitkv_kernelI23Flash_fwd_kernel_traitsILi128ELi64ELi128ELi4ELb0ELb0EN7cutlass6half_tE19Flash_kernel_traitsILi128ELi64ELi128ELi4ES3_EELb1ELb0ELb0ELb0ELb0ELb1ELb1ELb0EEEvNS_16Flash_fwd_paramsE,@function
        .size           _ZN5flash24flash_fwd_splitkv_kernelI23Flash_fwd_kernel_traitsILi128ELi64ELi128ELi4ELb0ELb0EN7cutlass6half_tE19Flash_kernel_traitsILi128ELi64ELi128ELi4ES3_EELb1ELb0ELb0ELb0ELb0ELb1ELb1ELb0EEEvNS_16Flash_fwd_paramsE,(.L_x_8223 - _ZN5flash24flash_fwd_splitkv_kernelI23Flash_fwd_kernel_traitsILi128ELi64ELi128ELi4ELb0ELb0EN7cutlass6half_tE19Flash_kernel_traitsILi128ELi64ELi128ELi4ES3_EELb1ELb0ELb0ELb0ELb0ELb1ELb1ELb0EEEvNS_16Flash_fwd_paramsE)
        .other          _ZN5flash24flash_fwd_splitkv_kernelI23Flash_fwd_kernel_traitsILi128ELi64ELi128ELi4ELb0ELb0EN7cutlass6half_tE19Flash_kernel_traitsILi128ELi64ELi128ELi4ES3_EELb1ELb0ELb0ELb0ELb0ELb1ELb1ELb0EEEvNS_16Flash_fwd_paramsE,@"STO_CUDA_ENTRY STV_DEFAULT"
_ZN5flash24flash_fwd_splitkv_kernelI23Flash_fwd_kernel_traitsILi128ELi64ELi128ELi4ELb0ELb0EN7cutlass6half_tE19Flash_kernel_traitsILi128ELi64ELi128ELi4ES3_EELb1ELb0ELb0ELb0ELb0ELb1ELb1ELb0EEEvNS_16Flash_fwd_paramsE:
.text._ZN5flash24flash_fwd_splitkv_kernelI23Flash_fwd_kernel_traitsILi128ELi64ELi128ELi4ELb0ELb0EN7cutlass6half_tE19Flash_kernel_traitsILi128ELi64ELi128ELi4ES3_EELb1ELb0ELb0ELb0ELb0ELb1ELb1ELb0EEEvNS_16Flash_fwd_paramsE:
[----:B------:R-:W-:Y:S02]  /*0000*/  MOV R1, c[0x0][0x28] ;  /* 0x00000a0000017a02 */ /* 0x000fe40000000f00 */
[----:B------:R-:W1:Y:S01]  /*0010*/  I2F.U32.RP R4, c[0x0][0x1c0] ;  /* 0x0000700000047b06 */ /* 0x000e620000209000 */
[----:B------:R-:W2:Y:S01]  /*0020*/  S2R R2, SR_CTAID.Z ;  /* 0x0000000000027919 */ /* 0x000ea20000002700 */
[----:B------:R-:W-:Y:S01]  /*0030*/  ISETP.NE.U32.AND P1, PT, RZ, c[0x0][0x1c0], PT ;  /* 0x00007000ff007a0c */ /* 0x000fe20003f25070 */
[----:B------:R-:W-:Y:S01]  /*0040*/  IMAD.MOV.U32 R227, RZ, RZ, 0x4 ;  /* 0x00000004ffe37424 */ /* 0x000fe200078e00ff */
[----:B------:R-:W-:Y:S01]  /*0050*/  ULDC.64 UR14, c[0x0][0x118] ;  /* 0x00004600000e7ab9 */ /* 0x000fe20000000a00 */
[----:B------:R-:W-:-:S03]  /*0060*/  IMAD.MOV.U32 R15, RZ, RZ, -0x1 ;  /* 0xffffffffff0f7424 */ /* 0x000fc600078e00ff */
[----:B-1----:R-:W1:Y:S02]  /*0070*/  MUFU.RCP R4, R4 ;  /* 0x0000000400047308 */ /* 0x002e640000001000 */
[----:B-1----:R-:W-:-:S06]  /*0080*/  IADD3 R4, R4, 0xffffffe, RZ ;  /* 0x0ffffffe04047810 */ /* 0x002fcc0007ffe0ff */
[----:B------:R-:W1:Y:S02]  /*0090*/  F2I.FTZ.U32.TRUNC.NTZ R5, R4 ;  /* 0x0000000400057305 */ /* 0x000e64000021f000 */
[----:B-1----:R-:W-:Y:S02]  /*00a0*/  IMAD.MOV R0, RZ, RZ, -R5 ;  /* 0x000000ffff007224 */ /* 0x002fe400078e0a05 */
[----:B------:R-:W-:Y:S02]  /*00b0*/  IMAD.MOV.U32 R4, RZ, RZ, RZ ;  /* 0x000000ffff047224 */ /* 0x000fe400078e00ff */
[----:B------:R-:W-:-:S04]  /*00c0*/  IMAD R0, R0, c[0x0][0x1c0], RZ ;  /* 0x0000700000007a24 */ /* 0x000fc800078e02ff */
[----:B------:R-:W-:-:S06]  /*00d0*/  IMAD.HI.U32 R0, R5, R0, R4 ;  /* 0x0000000005007227 */ /* 0x000fcc00078e0004 */
[----:B--2---:R-:W-:Y:S02]  /*00e0*/  IMAD.HI.U32 R232, R0, R2, RZ ;  /* 0x0000000200e87227 */ /* 0x004fe400078e00ff */
[----:B------:R-:W1:Y:S02]  /*00f0*/  LDC.U8 R0, c[0x0][0x312] ;  /* 0x0000c480ff007b82 */ /* 0x000e640000000000 */
[----:B------:R-:W-:-:S04]  /*0100*/  IMAD.MOV R3, RZ, RZ, -R232 ;  /* 0x000000ffff037224 */ /* 0x000fc800078e0ae8 */
[----:B------:R-:W-:-:S05]  /*0110*/  IMAD R3, R3, c[0x0][0x1c0], R2 ;  /* 0x0000700003037a24 */ /* 0x000fca00078e0202 */
[----:B------:R-:W-:-:S13]  /*0120*/  ISETP.GE.U32.AND P2, PT, R3, c[0x0][0x1c0], PT ;  /* 0x0000700003007a0c */ /* 0x000fda0003f46070 */
[----:B------:R-:W-:Y:S02]  /*0130*/  @P2 IADD3 R3, R3, -c[0x0][0x1c0], RZ ;  /* 0x8000700003032a10 */ /* 0x000fe40007ffe0ff */
[----:B------:R-:W-:Y:S02]  /*0140*/  @P2 IADD3 R232, R232, 0x1, RZ ;  /* 0x00000001e8e82810 */ /* 0x000fe40007ffe0ff */
[----:B------:R-:W-:Y:S02]  /*0150*/  ISETP.GE.U32.AND P0, PT, R3, c[0x0][0x1c0], PT ;  /* 0x0000700003007a0c */ /* 0x000fe40003f06070 */
[----:B------:R-:W-:Y:S02]  /*0160*/  ISETP.NE.U32.AND P2, PT, RZ, c[0x0][0x240], PT ;  /* 0x00009000ff007a0c */ /* 0x000fe40003f45070 */
[----:B-1----:R-:W-:Y:S02]  /*0170*/  ISETP.NE.AND P3, PT, R0, RZ, PT ;  /* 0x000000ff0000720c */ /* 0x002fe40003f65270 */
        /* <DEDUP_REMOVED lines=9> */
[CC--:B------:R-:W-:Y:S01]  /*0210*/  IMAD.WIDE R6, R232.reuse, R227.reuse, c[0x0][0x248] ;  /* 0x00009200e8067625 */ /* 0x0c0fe200078e02e3 */
[----:B------:R1:W2:Y:S09]  /*0220*/  @P2 LDG.E R15, [R128.64] ;  /* 0x0000000e800f2981 */ /* 0x0002b2000c1e1900 */
[----:B------:R3:W5:Y:S04]  /*0230*/  @!P1 LDG.E R14, [R6.64] ;  /* 0x0000000e060e9981 */ /* 0x000768000c1e1900 */
[----:B-1----:R-:W2:Y:S01]  /*0240*/  @P2 LDG.E R128, [R128.64+0x4] ;  /* 0x0000040e80802981 */ /* 0x002ea2000c1e1900 */
[----:B------:R-:W-:Y:S01]  /*0250*/  MOV R3, RZ ;  /* 0x000000ff00037202 */ /* 0x000fe20000000f00 */
[----:B------:R-:W-:-:S02]  /*0260*/  @P0 IMAD.WIDE R4, R232, R227, c[0x0][0x250] ;  /* 0x00009400e8040625 */ /* 0x000fc400078e02e3 */
[----:B------:R-:W1:Y:S04]  /*0270*/  S2R R20, SR_CTAID.X ;  /* 0x0000000000147919 */ /* 0x000e680000002500 */
[----:B------:R3:W5:Y:S01]  /*0280*/  @P0 LDG.E R3, [R4.64] ;  /* 0x0000000e04030981 */ /* 0x000762000c1e1900 */
[----:B------:R-:W-:-:S03]  /*0290*/  ISETP.NE.U32.AND P0, PT, RZ, c[0x0][0x248], PT ;  /* 0x00009200ff007a0c */ /* 0x000fc60003f05070 */
[----:B------:R-:W4:Y:S01]  /*02a0*/  S2R R0, SR_CTAID.Y ;  /* 0x0000000000007919 */ /* 0x000f220000002600 */
[----:B------:R-:W-:Y:S01]  /*02b0*/  ISETP.NE.AND.EX P0, PT, RZ, c[0x0][0x24c], PT, P0 ;  /* 0x00009300ff007a0c */ /* 0x000fe20003f05300 */
[----:B------:R-:W-:-:S04]  /*02c0*/  IMAD.MOV R10, RZ, RZ, -R232 ;  /* 0x000000ffff0a7224 */ /* 0x000fc800078e0ae8 */
[----:B------:R-:W-:Y:S01]  /*02d0*/  IMAD R10, R10, c[0x0][0x1c0], R2 ;  /* 0x000070000a0a7a24 */ /* 0x000fe200078e0202 */
[----:B--2---:R-:W-:Y:S01]  /*02e0*/  @P2 IADD3 R128, R128, -R15, RZ ;  /* 0x8000000f80802210 */ /* 0x004fe20007ffe0ff */
[----:B------:R-:W-:-:S06]  /*02f0*/  @!P2 IMAD.MOV.U32 R128, RZ, RZ, c[0x0][0x214] ;  /* 0x00008500ff80a624 */ /* 0x000fcc00078e00ff */
[----:B------:R-:W-:Y:S05]  /*0300*/  @!P0 BRA `(.L_x_1537) ;  /* 0x0000004000008947 */ /* 0x000fea0003800000 */
[----:B-1-34-:R-:W2:Y:S02]  /*0310*/  @P3 LDG.E R4, [R6.64+0x4] ;  /* 0x0000040e06043981 */ /* 0x01aea4000c1e1900 */
[----:B--2--5:R-:W-:-:S06]  /*0320*/  @P3 IADD3 R4, R4, -R14, RZ ;  /* 0x8000000e04043210 */ /* 0x024fcc0007ffe0ff */
[----:B------:R1:W5:Y:S01]  /*0330*/  @!P3 LDG.E R4, [R6.64] ;  /* 0x0000000e0604b981 */ /* 0x000362000c1e1900 */
[----:B------:R-:W-:Y:S05]  /*0340*/  BRA `(.L_x_1538) ;  /* 0x0000001000007947 */ /* 0x000fea0003800000 */
.L_x_1537:
[----:B-1-34-:R-:W-:Y:S02]  /*0350*/  MOV R4, c[0x0][0x218] ;  /* 0x0000860000047a02 */ /* 0x01afe40000000f00 */
.L_x_1538:
        /* <DEDUP_REMOVED lines=21> */
[----:B------:R-:W-:-:S04]  /*04b0*/  IADD3 R6, R6, -0x1, RZ ;  /* 0xffffffff06067810 */ /* 0x000fc80007ffe0ff */
[----:B------:R-:W-:Y:S02]  /*04c0*/  IABS R2, R6 ;  /* 0x0000000600027213 */ /* 0x000fe40000000000 */
[----:B------:R-:W-:-:S04]  /*04d0*/  LOP3.LUT R6, R6, c[0x0][0x10], RZ, 0x3c, !PT ;  /* 0x0000040006067a12 */ /* 0x000fc800078e3cff */
[----:B------:R-:W-:Y:S02]  /*04e0*/  ISETP.GE.AND P0, PT, R6, RZ, PT ;  /* 0x000000ff0600720c */ /* 0x000fe40003f06270 */
[----:B------:R-:W-:Y:S02]  /*04f0*/  IADD3 R6, R123, 0x7f, RZ ;  /* 0x0000007f7b067810 */ /* 0x000fe40007ffe0ff */
[----:B--2---:R-:W-:-:S04]  /*0500*/  IADD3 R8, R8, 0xffffffe, RZ ;  /* 0x0ffffffe08087810 */ /* 0x004fc80007ffe0ff */
[----:B------:R-:W2:Y:S02]  /*0510*/  F2I.FTZ.U32.TRUNC.NTZ R9, R8 ;  /* 0x0000000800097305 */ /* 0x000ea4000021f000 */
[----:B--2---:R-:W-:Y:S02]  /*0520*/  IMAD.MOV R4, RZ, RZ, -R9 ;  /* 0x000000ffff047224 */ /* 0x004fe400078e0a09 */
[----:B------:R-:W-:Y:S02]  /*0530*/  IMAD.MOV.U32 R8, RZ, RZ, RZ ;  /* 0x000000ffff087224 */ /* 0x000fe400078e00ff */
[----:B------:R-:W-:-:S04]  /*0540*/  IMAD R4, R4, R5, RZ ;  /* 0x0000000504047224 */ /* 0x000fc800078e02ff */
[----:B------:R-:W-:-:S04]  /*0550*/  IMAD.HI.U32 R7, R9, R4, R8 ;  /* 0x0000000409077227 */ /* 0x000fc800078e0008 */
[----:B------:R-:W-:-:S04]  /*0560*/  IMAD.MOV.U32 R4, RZ, RZ, R2 ;  /* 0x000000ffff047224 */ /* 0x000fc800078e0002 */
[----:B------:R-:W-:-:S04]  /*0570*/  IMAD.HI.U32 R7, R7, R4, RZ ;  /* 0x0000000407077227 */ /* 0x000fc800078e00ff */
[----:B------:R-:W-:-:S04]  /*0580*/  IMAD.MOV R2, RZ, RZ, -R7 ;  /* 0x000000ffff027224 */ /* 0x000fc800078e0a07 */
[----:B------:R-:W-:Y:S01]  /*0590*/  IMAD R2, R5, R2, R4 ;  /* 0x0000000205027224 */ /* 0x000fe200078e0204 */
[----:B------:R-:W-:-:S04]  /*05a0*/  SHF.R.S32.HI R4, RZ, 0x1f, R6 ;  /* 0x0000001fff047819 */ /* 0x000fc80000011406 */
[----:B------:R-:W-:Y:S02]  /*05b0*/  ISETP.GT.U32.AND P1, PT, R5, R2, PT ;  /* 0x000000020500720c */ /* 0x000fe40003f24070 */
[----:B------:R-:W-:-:S04]  /*05c0*/  LEA.HI R4, R4, R6, RZ, 0x7 ;  /* 0x0000000604047211 */ /* 0x000fc800078f38ff */
[----:B------:R-:W-:-:S07]  /*05d0*/  SHF.R.S32.HI R4, RZ, 0x7, R4 ;  /* 0x00000007ff047819 */ /* 0x000fce0000011404 */
[----:B------:R-:W-:Y:S01]  /*05e0*/  @!P1 IMAD.IADD R2, R2, 0x1, -R5 ;  /* 0x0000000102029824 */ /* 0x000fe200078e0a05 */
[----:B------:R-:W-:Y:S02]  /*05f0*/  @!P1 IADD3 R7, R7, 0x1, RZ ;  /* 0x0000000107079810 */ /* 0x000fe40007ffe0ff */
[----:B------:R-:W-:Y:S02]  /*0600*/  ISETP.NE.AND P1, PT, RZ, c[0x0][0x10], PT ;  /* 0x00000400ff007a0c */ /* 0x000fe40003f25270 */
[----:B------:R-:W-:Y:S02]  /*0610*/  ISETP.GE.U32.AND P2, PT, R2, R5, PT ;  /* 0x000000050200720c */ /* 0x000fe40003f46070 */
[----:B------:R-:W-:-:S04]  /*0620*/  IADD3 R5, -R128, 0xbf, R127 ;  /* 0x000000bf80057810 */ /* 0x000fc80007ffe17f */
[----:B------:R-:W-:-:S04]  /*0630*/  IADD3 R5, R5, c[0x0][0x2e8], R123 ;  /* 0x0000ba0005057a10 */ /* 0x000fc80007ffe07b */
[----:B------:R-:W-:-:S03]  /*0640*/  SHF.R.S32.HI R37, RZ, 0x1f, R5 ;  /* 0x0000001fff257819 */ /* 0x000fc60000011405 */
[----:B------:R-:W-:Y:S02]  /*0650*/  @P2 IADD3 R7, R7, 0x1, RZ ;  /* 0x0000000107072810 */ /* 0x000fe40007ffe0ff */
[----:B------:R-:W-:-:S03]  /*0660*/  LEA.HI R37, R37, R5, RZ, 0x7 ;  /* 0x0000000525257211 */ /* 0x000fc600078f38ff */
[----:B------:R-:W-:Y:S01]  /*0670*/  IMAD.MOV.U32 R2, RZ, RZ, R7 ;  /* 0x000000ffff027224 */ /* 0x000fe200078e0007 */
[----:B------:R-:W-:-:S03]  /*0680*/  SHF.R.S32.HI R37, RZ, 0x7, R37 ;  /* 0x00000007ff257819 */ /* 0x000fc60000011425 */
[----:B------:R-:W-:Y:S01]  /*0690*/  @!P0 IMAD.MOV R2, RZ, RZ, -R2 ;  /* 0x000000ffff028224 */ /* 0x000fe200078e0a02 */
[----:B------:R-:W-:-:S05]  /*06a0*/  @!P1 LOP3.LUT R2, RZ, c[0x0][0x10], RZ, 0x33, !PT ;  /* 0x00000400ff029a12 */ /* 0x000fca00078e33ff */
[----:B------:R-:W-:-:S04]  /*06b0*/  IMAD R224, R2, R0, RZ ;  /* 0x0000000002e07224 */ /* 0x000fc800078e02ff */
[----:B------:R-:W-:-:S05]  /*06c0*/  IMAD.IADD R2, R2, 0x1, R224 ;  /* 0x0000000102027824 */ /* 0x000fca00078e02e0 */
        /* <DEDUP_REMOVED lines=9> */
[----:B------:R-:W-:-:S05]  /*0760*/  LOP3.LUT R2, R3, 0xfffffff0, RZ, 0xc0, !PT ;  /* 0xfffffff003027812 */ /* 0x000fca00078ec0ff */
[----:B------:R-:W-:Y:S02]  /*0770*/  IMAD.IADD R125, R125, 0x1, -R2 ;  /* 0x000000017d7d7824 */ /* 0x000fe400078e0a02 */
[----:B------:R-:W-:Y:S01]  /*0780*/  IMAD R2, R0, c[0x0][0x214], R127 ;  /* 0x0000850000027a24 */ /* 0x000fe200078e027f */
[----:B------:R-:W-:Y:S01]  /*0790*/  SHF.R.S32.HI R0, RZ, 0x4, R3 ;  /* 0x00000004ff007819 */ /* 0x000fe20000011403 */
[----:B------:R-:W-:Y:S02]  /*07a0*/  IMAD.SHL.U32 R4, R125, 0x4, RZ ;  /* 0x000000047d047824 */ /* 0x000fe400078e00ff */
[----:B------:R-:W-:Y:S02]  /*07b0*/  IMAD.IADD R127, R128, 0x1, -R127 ;  /* 0x00000001807f7824 */ /* 0x000fe400078e0a7f */
[----:B------:R-:W-:Y:S01]  /*07c0*/  IMAD R6, R2, c[0x0][0x22c], RZ ;  /* 0x00008b0002067a24 */ /* 0x000fe200078e02ff */
[----:B------:R-:W-:Y:S02]  /*07d0*/  SHF.R.S32.HI R5, RZ, 0x1f, R4 ;  /* 0x0000001fff057819 */ /* 0x000fe40000011404 */
[----:B------:R-:W-:-:S02]  /*07e0*/  ISETP.GE.AND P1, PT, R0, R127, PT ;  /* 0x0000007f0000720c */ /* 0x000fc40003f26270 */
[----:B------:R-:W-:Y:S01]  /*07f0*/  IADD3 R12, R4, 0x40, RZ ;  /* 0x00000040040c7810 */ /* 0x000fe20007ffe0ff */
[----:B------:R-:W-:-:S05]  /*0800*/  IMAD.WIDE R8, R0, 0x80, R4 ;  /* 0x0000008000087825 */ /* 0x000fca00078e0204 */
[----:B------:R-:W-:-:S04]  /*0810*/  IADD3 R3, P0, R6, R8, RZ ;  /* 0x0000000806037210 */ /* 0x000fc80007f1e0ff */
[----:B------:R-:W-:Y:S02]  /*0820*/  LEA.HI.X.SX32 R6, R6, R9, 0x1, P0 ;  /* 0x0000000906067211 */ /* 0x000fe400000f0eff */
[----:B------:R-:W-:-:S04]  /*0830*/  LEA R14, P0, R3, c[0x0][0x1d8], 0x2 ;  /* 0x00007600030e7a11 */ /* 0x000fc800078010ff */
[----:B------:R-:W-:Y:S01]  /*0840*/  LEA.HI.X R15, R3, c[0x0][0x1dc], R6, 0x2, P0 ;  /* 0x00007700030f7a11 */ /* 0x000fe200000f1406 */
[----:B------:R-:W-:Y:S05]  /*0850*/  @P1 BRA `(.L_x_1541) ;  /* 0x0000004000001947 */ /* 0x000fea0003800000 */
[----:B------:R-:W-:Y:S02]  /*0860*/  ISETP.GE.AND P1, PT, R4, c[0x0][0x220], PT ;  /* 0x0000880004007a0c */ /* 0x000fe40003f26270 */
[----:B------:R-:W-:-:S11]  /*0870*/  ISETP.GE.AND P0, PT, R12, c[0x0][0x220], PT ;  /* 0x000088000c007a0c */ /* 0x000fd60003f06270 */
[----:B------:R1:W-:Y:S04]  /*0880*/  @!P1 STG.E.128 [R14.64], RZ ;  /* 0x000000ff0e009986 */ /* 0x0003e8000c101d0e */
[----:B------:R1:W-:Y:S02]  /*0890*/  @!P0 STG.E.128 [R14.64+0x100], RZ ;  /* 0x000100ff0e008986 */ /* 0x0003e4000c101d0e */
.L_x_1541:
[----:B------:R-:W-:Y:S05]  /*08a0*/  BSYNC B0 ;  /* 0x0000000000007941 */ /* 0x000fea0003800000 */
.L_x_1540:
        /* <DEDUP_REMOVED lines=8> */
.L_x_1543:
[----:B------:R-:W-:Y:S05]  /*0930*/  BSYNC B0 ;  /* 0x0000000000007941 */ /* 0x000fea0003800000 */
.L_x_1542:
        /* <DEDUP_REMOVED lines=8> */
.L_x_1545:
[----:B------:R-:W-:Y:S05]  /*09c0*/  BSYNC B0 ;  /* 0x0000000000007941 */ /* 0x000fea0003800000 */
.L_x_1544:
        /* <DEDUP_REMOVED lines=8> */
.L_x_1547:
[----:B------:R-:W-:Y:S05]  /*0a50*/  BSYNC B0 ;  /* 0x0000000000007941 */ /* 0x000fea0003800000 */
.L_x_1546:
        /* <DEDUP_REMOVED lines=8> */
.L_x_1549:
[----:B------:R-:W-:Y:S05]  /*0ae0*/  BSYNC B0 ;  /* 0x0000000000007941 */ /* 0x000fea0003800000 */
.L_x_1548:
        /* <DEDUP_REMOVED lines=8> */
.L_x_1551:
[----:B------:R-:W-:Y:S05]  /*0b70*/  BSYNC B0 ;  /* 0x0000000000007941 */ /* 0x000fea0003800000 */
.L_x_1550:
        /* <DEDUP_REMOVED lines=8> */
.L_x_1553:
[----:B------:R-:W-:Y:S05]  /*0c00*/  BSYNC B0 ;  /* 0x0000000000007941 */ /* 0x000fea0003800000 */
.L_x_1552:
        /* <DEDUP_REMOVED lines=8> */
.L_x_1555:
[----:B------:R-:W-:Y:S05]  /*0c90*/  BSYNC B0 ;  /* 0x0000000000007941 */ /* 0x000fea0003800000 */
.L_x_1554:
[----:B------:R-:W-:Y:S02]  /*0ca0*/  ISETP.NE.AND P6, PT, R125, RZ, PT ;  /* 0x000000ff7d00720c */ /* 0x000fe40003fc5270 */
[----:B------:R-:W-:Y:S02]  /*0cb0*/  SHF.R.S32.HI R4, RZ, 0x1f, R2 ;  /* 0x0000001fff047819 */ /* 0x000fe40000011402 */
[----:B------:R-:W-:Y:S02]  /*0cc0*/  ISETP.GE.OR P0, PT, R0, R127, P6 ;  /* 0x0000007f0000720c */ /* 0x000fe40003706670 */
[----:B------:R-:W-:-:S02]  /*0cd0*/  IADD3 R2, P1, R2, R0, RZ ;  /* 0x0000000002027210 */ /* 0x000fc40007f3e0ff */
[-C--:B------:R-:W-:Y:S02]  /*0ce0*/  ISETP.GE.OR P5, PT, R11, R127.reuse, P6 ;  /* 0x0000007f0b00720c */ /* 0x080fe400037a6670 */
[----:B------:R-:W-:Y:S02]  /*0cf0*/  LEA.HI.X.SX32 R4, R0, R4, 0x1, P1 ;  /* 0x0000000400047211 */ /* 0x000fe400008f0eff */
[----:B------:R-:W-:Y:S02]  /*0d00*/  LEA R12, P1, R2, c[0x0][0x208], 0x2 ;  /* 0x00008200020c7a11 */ /* 0x000fe400078210ff */
[-C--:B------:R-:W-:Y:S02]  /*0d10*/  ISETP.GE.OR P4, PT, R10, R127.reuse, P6 ;  /* 0x0000007f0a00720c */ /* 0x080fe40003786670 */
[----:B------:R-:W-:Y:S01]  /*0d20*/  LEA.HI.X R13, R2, c[0x0][0x20c], R4, 0x2, P1 ;  /* 0x00008300020d7a11 */ /* 0x000fe200008f1404 */
[----:B------:R-:W-:Y:S01]  /*0d30*/  @!P0 IMAD.MOV.U32 R0, RZ, RZ, -0x800000 ;  /* 0xff800000ff008424 */ /* 0x000fe200078e00ff */
[----:B------:R-:W-:-:S02]  /*0d40*/  ISETP.GE.OR P3, PT, R9, R127, P6 ;  /* 0x0000007f0900720c */ /* 0x000fc40003766670 */
[-C--:B------:R-:W-:Y:S02]  /*0d50*/  ISETP.GE.OR P2, PT, R8, R127.reuse, P6 ;  /* 0x0000007f0800720c */ /* 0x080fe40003746670 */
[----:B------:R5:W-:Y:S01]  /*0d60*/  @!P0 STG.E [R12.64], R0 ;  /* 0x000000000c008986 */ /* 0x000be2000c10190e */
[-C--:B------:R-:W-:Y:S02]  /*0d70*/  ISETP.GE.OR P1, PT, R7, R127.reuse, P6 ;  /* 0x0000007f0700720c */ /* 0x080fe40003726670 */
[-C--:B------:R-:W-:Y:S02]  /*0d80*/  ISETP.GE.OR P0, PT, R6, R127.reuse, P6 ;  /* 0x0000007f0600720c */ /* 0x080fe40003706670 */
[----:B------:R-:W-:Y:S01]  /*0d90*/  ISETP.GE.OR P6, PT, R3, R127, P6 ;  /* 0x0000007f0300720c */ /* 0x000fe200037c6670 */
[----:B------:R-:W-:-:S03]  /*0da0*/  @!P4 IMAD.MOV.U32 R6, RZ, RZ, -0x800000 ;  /* 0xff800000ff06c424 */ /* 0x000fc600078e00ff */
[----:B------:R-:W-:Y:S02]  /*0db0*/  @!P3 IMAD.MOV.U32 R5, RZ, RZ, -0x800000 ;  /* 0xff800000ff05b424 */ /* 0x000fe400078e00ff */
[----:B------:R-:W-:Y:S01]  /*0dc0*/  @!P2 IMAD.MOV.U32 R4, RZ, RZ, -0x800000 ;  /* 0xff800000ff04a424 */ /* 0x000fe200078e00ff */
[----:B------:R-:W-:Y:S02]  /*0dd0*/  @!P4 STG.E [R12.64+0x40], R6 ;  /* 0x000040060c00c986 */ /* 0x000fe4000c10190e */
[----:B------:R-:W-:Y:S02]  /*0de0*/  @!P1 IMAD.MOV.U32 R2, RZ, RZ, -0x800000 ;  /* 0xff800000ff029424 */ /* 0x000fe400078e00ff */
[----:B------:R-:W-:Y:S04]  /*0df0*/  @!P3 STG.E [R12.64+0x60], R5 ;  /* 0x000060050c00b986 */ /* 0x000fe8000c10190e */
[----:B------:R-:W-:Y:S04]  /*0e00*/  @!P2 STG.E [R12.64+0x80], R4 ;  /* 0x000080040c00a986 */ /* 0x000fe8000c10190e */
[----:B------:R-:W-:Y:S01]  /*0e10*/  @!P1 STG.E [R12.64+0xa0], R2 ;  /* 0x0000a0020c009986 */ /* 0x000fe2000c10190e */
[----:B-----5:R-:W-:-:S05]  /*0e20*/  @!P5 IMAD.MOV.U32 R0, RZ, RZ, -0x800000 ;  /* 0xff800000ff00d424 */ /* 0x020fca00078e00ff */
[----:B------:R5:W-:Y:S02]  /*0e30*/  @!P5 STG.E [R12.64+0x20], R0 ;  /* 0x000020000c00d986 */ /* 0x000be4000c10190e */
[----:B-----5:R-:W-:-:S05]  /*0e40*/  @!P0 IMAD.MOV.U32 R0, RZ, RZ, -0x800000 ;  /* 0xff800000ff008424 */ /* 0x020fca00078e00ff */
[----:B------:R1:W-:Y:S01]  /*0e50*/  @!P0 STG.E [R12.64+0xc0], R0 ;  /* 0x0000c0000c008986 */ /* 0x0003e2000c10190e */
[----:B------:R-:W-:Y:S05]  /*0e60*/  @P6 EXIT ;  /* 0x000000000000694d */ /* 0x000fea0003800000 */
[----:B-1----:R-:W-:-:S05]  /*0e70*/  MOV R0, 0xff800000 ;  /* 0xff80000000007802 */ /* 0x002fca0000000f00 */
[----:B------:R-:W-:Y:S01]  /*0e80*/  STG.E [R12.64+0xe0], R0 ;  /* 0x0000e0000c007986 */ /* 0x000fe2000c10190e */
[----:B------:R-:W-:Y:S05]  /*0e90*/  EXIT ;  /* 0x000000000000794d */ /* 0x000fea0003800000 */
.L_x_1539:
[----:B-1----:R-:W-:Y:S01]  /*0ea0*/  ISETP.NE.U32.AND P2, PT, RZ, c[0x0][0x2c0], PT ;  /* 0x0000b000ff007a0c */ /* 0x002fe20003f45070 */
[----:B------:R-:W-:Y:S01]  /*0eb0*/  IMAD.MOV.U32 R0, RZ, RZ, R232 ;  /* 0x000000ffff007224 */ /* 0x000fe200078e00e8 */
[----:B------:R-:W-:Y:S02]  /*0ec0*/  ISETP.NE.U32.AND P0, PT, RZ, c[0x0][0x2b8], PT ;  /* 0x0000ae00ff007a0c */ /* 0x000fe40003f05070 */
[----:B------:R-:W-:Y:S02]  /*0ed0*/  ISETP.NE.AND.EX P2, PT, RZ, c[0x0][0x2c4], PT, P2 ;  /* 0x0000b100ff007a0c */ /* 0x000fe40003f45320 */
[----:B------:R-:W-:-:S11]  /*0ee0*/  ISETP.NE.AND.EX P0, PT, RZ, c[0x0][0x2bc], PT, P0 ;  /* 0x0000af00ff007a0c */ /* 0x000fd60003f05300 */
[----:B------:R-:W-:Y:S02]  /*0ef0*/  @P2 SHF.R.S32.HI R2, RZ, 0x1f, R232 ;  /* 0x0000001fff022819 */ /* 0x000fe400000114e8 */
[----:B------:R-:W-:-:S04]  /*0f00*/  @P0 IMAD.WIDE R4, R232, R227, c[0x0][0x2b8] ;  /* 0x0000ae00e8040625 */ /* 0x000fc800078e02e3 */
[----:B------:R-:W-:Y:S01]  /*0f10*/  @P2 IMAD R2, R2, c[0x0][0x2c8], RZ ;  /* 0x0000b20002022a24 */ /* 0x000fe200078e02ff */
[----:B------:R1:W5:Y:S01]  /*0f20*/  @P0 LDG.E R0, [R4.64] ;  /* 0x0000000e04000981 */ /* 0x000362000c1e1900 */
[----:B------:R-:W-:Y:S01]  /*0f30*/  CS2R R234, SRZ ;  /* 0x0000000000ea7805 */ /* 0x000fe2000001ff00 */
[----:B------:R-:W-:Y:S01]  /*0f40*/  PLOP3.LUT P0, PT, PT, PT, PT, 0x8, 0x0 ;  /* 0x000000000000781c */ /* 0x000fe20003f0e170 */
[C---:B------:R-:W-:Y:S01]  /*0f50*/  @P2 IMAD R2, R232.reuse, c[0x0][0x2cc], R2 ;  /* 0x0000b300e8022a24 */ /* 0x040fe200078e0202 */
[----:B------:R-:W-:Y:S01]  /*0f60*/  IABS R39, c[0x0][0x2d0] ;  /* 0x0000b40000277a13 */ /* 0x000fe20000000000 */
[----:B-1----:R-:W-:-:S04]  /*0f70*/  @P2 IMAD.WIDE.U32 R4, R232, c[0x0][0x2c8], RZ ;  /* 0x0000b200e8042a25 */ /* 0x002fc800078e00ff */
[----:B------:R-:W-:Y:S01]  /*0f80*/  @P2 IMAD.IADD R2, R5, 0x1, R2 ;  /* 0x0000000105022824 */ /* 0x000fe200078e0202 */
[----:B------:R-:W-:-:S04]  /*0f90*/  @P2 LEA R234, P1, R4, c[0x0][0x2c0], 0x2 ;  /* 0x0000b00004ea2a11 */ /* 0x000fc800078210ff */
[----:B------:R-:W-:-:S04]  /*0fa0*/  @P2 SHF.L.U64.HI R2, R4, 0x2, R2 ;  /* 0x0000000204022819 */ /* 0x000fc80000010202 */
[----:B------:R-:W-:Y:S02]  /*0fb0*/  @P2 IADD3.X R235, R2, c[0x0][0x2c4], RZ, P1, !PT ;  /* 0x0000b10002eb2a10 */ /* 0x000fe40000ffe4ff */
[----:B------:R-:W-:-:S04]  /*0fc0*/  @P2 ISETP.NE.U32.AND P1, PT, R234, RZ, PT ;  /* 0x000000ffea00220c */ /* 0x000fc80003f25070 */
[----:B------:R-:W-:-:S13]  /*0fd0*/  @P2 ISETP.NE.AND.EX P0, PT, R235, RZ, PT, P1 ;  /* 0x000000ffeb00220c */ /* 0x000fda0003f05310 */
[----:B------:R-:W-:Y:S05]  /*0fe0*/  @!P0 BRA `(.L_x_1556) ;  /* 0x000004a000008947 */ /* 0x000fea0003800000 */
[----:B------:R-:W1:Y:S01]  /*0ff0*/  I2F.RP R4, R39 ;  /* 0x0000002700047306 */ /* 0x000e620000209400 */
        /* <DEDUP_REMOVED lines=20> */
[----:B------:R-:W-:-:S05]  /*1140*/  @P3 IADD3 R3, R3, 0x1, RZ ;  /* 0x0000000103033810 */ /* 0x000fca0007ffe0ff */
[----:B------:R-:W-:-:S05]  /*1150*/  IMAD.MOV.U32 R2, RZ, RZ, R3 ;  /* 0x000000ffff027224 */ /* 0x000fca00078e0003 */
[----:B------:R-:W-:Y:S02]  /*1160*/  @!P1 IADD3 R2, -R2, RZ, RZ ;  /* 0x000000ff02029210 */ /* 0x000fe40007ffe1ff */
[----:B------:R-:W-:-:S05]  /*1170*/  @!P2 LOP3.LUT R2, RZ, c[0x0][0x2d0], RZ, 0x33, !PT ;  /* 0x0000b400ff02aa12 */ /* 0x000fca00078e33ff */
[----:B------:R-:W-:-:S06]  /*1180*/  IMAD.WIDE R12, R2, 0x4, R234 ;  /* 0x00000004020c7825 */ /* 0x000fcc00078e02ea */
[----:B------:R-:W2:Y:S01]  /*1190*/  LDG.E R12, [R12.64] ;  /* 0x0000000e0c0c7981 */ /* 0x000ea2000c1e1900 */
[----:B------:R-:W-:Y:S02]  /*11a0*/  IABS R0, c[0x0][0x1c8] ;  /* 0x0000720000007a13 */ /* 0x000fe40000000000 */
[----:B------:R-:W-:Y:S02]  /*11b0*/  IADD3 R2, -R2, RZ, RZ ;  /* 0x000000ff02027210 */ /* 0x000fe40007ffe1ff */
[----:B------:R-:W1:Y:S03]  /*11c0*/  I2F.RP R6, R0 ;  /* 0x0000000000067306 */ /* 0x000e660000209400 */
[----:B------:R-:W-:-:S05]  /*11d0*/  IMAD R42, R2, c[0x0][0x2d0], R42 ;  /* 0x0000b400022a7a24 */ /* 0x000fca00078e022a */
[----:B------:R-:W-:Y:S01]  /*11e0*/  SHF.R.S32.HI R2, RZ, 0x1f, R42 ;  /* 0x0000001fff027819 */ /* 0x000fe2000001142a */
[----:B-1----:R-:W1:Y:S02]  /*11f0*/  MUFU.RCP R6, R6 ;  /* 0x0000000600067308 */ /* 0x002e640000001000 */
[----:B-1----:R-:W-:-:S06]  /*1200*/  IADD3 R6, R6, 0xffffffe, RZ ;  /* 0x0ffffffe06067810 */ /* 0x002fcc0007ffe0ff */
[----:B------:R-:W1:Y:S02]  /*1210*/  F2I.FTZ.U32.TRUNC.NTZ R7, R6 ;  /* 0x0000000600077305 */ /* 0x000e64000021f000 */
[----:B-1----:R-:W-:Y:S01]  /*1220*/  IMAD.MOV R3, RZ, RZ, -R7 ;  /* 0x000000ffff037224 */ /* 0x002fe200078e0a07 */
[----:B------:R-:W-:-:S03]  /*1230*/  MOV R6, RZ ;  /* 0x000000ff00067202 */ /* 0x000fc60000000f00 */
[----:B------:R-:W-:Y:S01]  /*1240*/  IMAD R4, R3, R0, RZ ;  /* 0x0000000003047224 */ /* 0x000fe200078e02ff */
[----:B------:R-:W-:-:S03]  /*1250*/  IABS R3, R10 ;  /* 0x0000000a00037213 */ /* 0x000fc60000000000 */
[----:B------:R-:W-:-:S04]  /*1260*/  IMAD.HI.U32 R5, R7, R4, R6 ;  /* 0x0000000407057227 */ /* 0x000fc800078e0006 */
[----:B------:R-:W-:-:S04]  /*1270*/  IMAD.MOV.U32 R4, RZ, RZ, R3 ;  /* 0x000000ffff047224 */ /* 0x000fc800078e0003 */
[----:B------:R-:W-:-:S05]  /*1280*/  IMAD.HI.U32 R5, R5, R4, RZ ;  /* 0x0000000405057227 */ /* 0x000fca00078e00ff */
[----:B------:R-:W-:-:S05]  /*1290*/  IADD3 R3, -R5, RZ, RZ ;  /* 0x000000ff05037210 */ /* 0x000fca0007ffe1ff */
[----:B------:R-:W-:-:S05]  /*12a0*/  IMAD R3, R0, R3, R4 ;  /* 0x0000000300037224 */ /* 0x000fca00078e0204 */
[----:B------:R-:W-:-:S13]  /*12b0*/  ISETP.GT.U32.AND P1, PT, R0, R3, PT ;  /* 0x000000030000720c */ /* 0x000fda0003f24070 */
[----:B------:R-:W-:Y:S01]  /*12c0*/  @!P1 IMAD.IADD R3, R3, 0x1, -R0 ;  /* 0x0000000103039824 */ /* 0x000fe200078e0a00 */
[----:B------:R-:W-:-:S04]  /*12d0*/  @!P1 IADD3 R5, R5, 0x1, RZ ;  /* 0x0000000105059810 */ /* 0x000fc80007ffe0ff */
[----:B------:R-:W-:Y:S02]  /*12e0*/  ISETP.GE.U32.AND P2, PT, R3, R0, PT ;  /* 0x000000000300720c */ /* 0x000fe40003f46070 */
[----:B------:R-:W-:-:S04]  /*12f0*/  LOP3.LUT R0, R10, c[0x0][0x1c8], RZ, 0x3c, !PT ;  /* 0x000072000a007a12 */ /* 0x000fc800078e3cff */
[----:B------:R-:W-:Y:S01]  /*1300*/  ISETP.GE.AND P1, PT, R0, RZ, PT ;  /* 0x000000ff0000720c */ /* 0x000fe20003f26270 */
[----:B------:R-:W-:-:S04]  /*1310*/  IMAD R0, R2, c[0x0][0x198], RZ ;  /* 0x0000660002007a24 */ /* 0x000fc800078e02ff */
[----:B------:R-:W-:Y:S02]  /*1320*/  IMAD R0, R42, c[0x0][0x19c], R0 ;  /* 0x000067002a007a24 */ /* 0x000fe400078e0200 */
[----:B------:R-:W-:Y:S02]  /*1330*/  @P2 IADD3 R5, R5, 0x1, RZ ;  /* 0x0000000105052810 */ /* 0x000fe40007ffe0ff */
[----:B------:R-:W-:-:S04]  /*1340*/  ISETP.NE.AND P2, PT, RZ, c[0x0][0x1c8], PT ;  /* 0x00007200ff007a0c */ /* 0x000fc80003f45270 */
[----:B------:R-:W-:-:S09]  /*1350*/  @!P1 IMAD.MOV R5, RZ, RZ, -R5 ;  /* 0x000000ffff059224 */ /* 0x000fd200078e0a05 */
[----:B------:R-:W-:-:S04]  /*1360*/  @!P2 LOP3.LUT R5, RZ, c[0x0][0x1c8], RZ, 0x33, !PT ;  /* 0x00007200ff05aa12 */ /* 0x000fc800078e33ff */
[----:B------:R-:W-:Y:S02]  /*1370*/  SHF.R.S32.HI R8, RZ, 0x1f, R5 ;  /* 0x0000001fff087819 */ /* 0x000fe40000011405 */
[----:B--2---:R-:W-:Y:S01]  /*1380*/  SHF.R.S32.HI R14, RZ, 0x1f, R12 ;  /* 0x0000001fff0e7819 */ /* 0x004fe2000001140c */
[----:B------:R-:W-:-:S04]  /*1390*/  IMAD.WIDE.U32 R6, R12, c[0x0][0x180], RZ ;  /* 0x000060000c067a25 */ /* 0x000fc800078e00ff */
[C---:B------:R-:W-:Y:S02]  /*13a0*/  IMAD R3, R14.reuse, c[0x0][0x180], RZ ;  /* 0x000060000e037a24 */ /* 0x040fe400078e02ff */
[----:B------:R-:W-:Y:S02]  /*13b0*/  IMAD R14, R14, c[0x0][0x188], RZ ;  /* 0x000062000e0e7a24 */ /* 0x000fe400078e02ff */
[C---:B------:R-:W-:Y:S02]  /*13c0*/  IMAD R3, R12.reuse, c[0x0][0x184], R3 ;  /* 0x000061000c037a24 */ /* 0x040fe400078e0203 */
[C---:B------:R-:W-:Y:S02]  /*13d0*/  IMAD R14, R12.reuse, c[0x0][0x18c], R14 ;  /* 0x000063000c0e7a24 */ /* 0x040fe400078e020e */
[----:B------:R-:W-:Y:S01]  /*13e0*/  IMAD.WIDE.U32 R12, R12, c[0x0][0x188], RZ ;  /* 0x000062000c0c7a25 */ /* 0x000fe200078e00ff */
[----:B------:R-:W-:-:S03]  /*13f0*/  IADD3 R7, R7, R3, RZ ;  /* 0x0000000307077210 */ /* 0x000fc60007ffe0ff */
[----:B------:R-:W-:Y:S01]  /*1400*/  IMAD.IADD R14, R13, 0x1, R14 ;  /* 0x000000010d0e7824 */ /* 0x000fe200078e020e */
[----:B------:R-:W-:Y:S01]  /*1410*/  MOV R24, R12 ;  /* 0x0000000c00187202 */ /* 0x000fe20000000f00 */
[----:B------:R-:W-:-:S04]  /*1420*/  IMAD.WIDE.U32 R22, R42, c[0x0][0x198], R6 ;  /* 0x000066002a167a25 */ /* 0x000fc800078e0006 */
[----:B------:R-:W-:Y:S02]  /*1430*/  IMAD.IADD R23, R23, 0x1, R0 ;  /* 0x0000000117177824 */ /* 0x000fe400078e0200 */
[----:B------:R-:W-:Y:S02]  /*1440*/  IMAD R7, R8, c[0x0][0x1b0], RZ ;  /* 0x00006c0008077a24 */ /* 0x000fe400078e02ff */
[----:B------:R-:W-:-:S04]  /*1450*/  IMAD.WIDE.U32 R22, R5, c[0x0][0x1b0], R22 ;  /* 0x00006c0005167a25 */ /* 0x000fc800078e0016 */
[----:B------:R-:W-:-:S05]  /*1460*/  IMAD R7, R5, c[0x0][0x1b4], R7 ;  /* 0x00006d0005077a24 */ /* 0x000fca00078e0207 */
[----:B------:R-:W-:Y:S01]  /*1470*/  IADD3 R7, R23, R7, RZ ;  /* 0x0000000717077210 */ /* 0x000fe20007ffe0ff */
[----:B------:R-:W-:Y:S05]  /*1480*/  BRA `(.L_x_1557) ;  /* 0x000004a000007947 */ /* 0x000fea0003800000 */
.L_x_1556:
[----:B------:R-:W-:-:S13]  /*1490*/  ISETP.NE.AND P4, PT, R14, -0x1, PT ;  /* 0xffffffff0e00780c */ /* 0x000fda0003f85270 */
        /* <DEDUP_REMOVED lines=12> */
[----:B------:R-:W-:Y:S02]  /*1560*/  IADD3 R5, R7, R4, RZ ;  /* 0x0000000407057210 */ /* 0x000fe40007ffe0ff */
[----:B------:R-:W-:-:S05]  /*1570*/  MOV R4, R6 ;  /* 0x0000000600047202 */ /* 0x000fca0000000f00 */
[----:B------:R-:W-:-:S05]  /*1580*/  IMAD.WIDE.U32 R4, R0, c[0x0][0x180], R4 ;  /* 0x0000600000047a25 */ /* 0x000fca00078e0004 */
[----:B------:R-:W-:Y:S02]  /*1590*/  IADD3 R6, R5, R2, RZ ;  /* 0x0000000205067210 */ /* 0x000fe40007ffe0ff */
[----:B------:R-:W-:Y:S02]  /*15a0*/  MOV R7, R4 ;  /* 0x0000000400077202 */ /* 0x000fe40000000f00 */
.L_x_1558:
[----:B------:R-:W-:Y:S02]  /*15b0*/  IABS R5, c[0x0][0x1c8] ;  /* 0x0000720000057a13 */ /* 0x000fe40000000000 */
[-C--:B------:R-:W-:Y:S02]  /*15c0*/  LOP3.LUT R7, R7, R6.reuse, RZ, 0x3c, !PT ;  /* 0x0000000607077212 */ /* 0x080fe400078e3cff */
[----:B------:R-:W1:Y:S01]  /*15d0*/  I2F.RP R8, R5 ;  /* 0x0000000500087306 */ /* 0x000e620000209400 */
[----:B------:R-:W-:Y:S02]  /*15e0*/  LEA R42, R37, 0xffffff80, 0x7 ;  /* 0xffffff80252a7811 */ /* 0x000fe400078e38ff */
[----:B------:R-:W-:Y:S02]  /*15f0*/  LOP3.LUT R6, R7, R6, RZ, 0x3c, !PT ;  /* 0x0000000607067212 */ /* 0x000fe400078e3cff */
[----:B------:R-:W-:-:S02]  /*1600*/  @P4 IADD3 R14, R3, R14, RZ ;  /* 0x0000000e030e4210 */ /* 0x000fc40007ffe0ff */
[----:B------:R-:W-:-:S03]  /*1610*/  LOP3.LUT R7, R7, R6, RZ, 0x3c, !PT ;  /* 0x0000000607077212 */ /* 0x000fc600078e3cff */
[----:B------:R-:W-:-:S04]  /*1620*/  @P4 IMAD.WIDE.U32 R24, R14, c[0x0][0x1a0], RZ ;  /* 0x000068000e184a25 */ /* 0x000fc800078e00ff */
[----:B------:R-:W-:Y:S01]  /*1630*/  IMAD.WIDE.U32 R6, R42, c[0x0][0x198], R6 ;  /* 0x000066002a067a25 */ /* 0x000fe200078e0006 */
[----:B-1----:R-:W1:Y:S03]  /*1640*/  MUFU.RCP R8, R8 ;  /* 0x0000000800087308 */ /* 0x002e660000001000 */
[----:B------:R-:W-:Y:S01]  /*1650*/  @P4 IMAD R14, R14, c[0x0][0x1a4], R25 ;  /* 0x000069000e0e4a24 */ /* 0x000fe200078e0219 */
[----:B------:R-:W-:Y:S02]  /*1660*/  MOV R12, R6 ;  /* 0x00000006000c7202 */ /* 0x000fe40000000f00 */
[----:B-1----:R-:W-:-:S04]  /*1670*/  IADD3 R8, R8, 0xffffffe, RZ ;  /* 0x0ffffffe08087810 */ /* 0x002fc80007ffe0ff */
[----:B------:R-:W1:Y:S02]  /*1680*/  F2I.FTZ.U32.TRUNC.NTZ R9, R8 ;  /* 0x0000000800097305 */ /* 0x000e64000021f000 */
[----:B-1----:R-:W-:Y:S02]  /*1690*/  IMAD.MOV R2, RZ, RZ, -R9 ;  /* 0x000000ffff027224 */ /* 0x002fe400078e0a09 */
[----:B------:R-:W-:Y:S02]  /*16a0*/  IMAD.MOV.U32 R8, RZ, RZ, RZ ;  /* 0x000000ffff087224 */ /* 0x000fe400078e00ff */
[----:B------:R-:W-:Y:S01]  /*16b0*/  IMAD R4, R2, R5, RZ ;  /* 0x0000000502047224 */ /* 0x000fe200078e02ff */
[----:B------:R-:W-:-:S03]  /*16c0*/  IABS R2, R10 ;  /* 0x0000000a00027213 */ /* 0x000fc60000000000 */
[----:B------:R-:W-:Y:S01]  /*16d0*/  IMAD.HI.U32 R4, R9, R4, R8 ;  /* 0x0000000409047227 */ /* 0x000fe200078e0008 */
[----:B------:R-:W-:-:S05]  /*16e0*/  MOV R8, R2 ;  /* 0x0000000200087202 */ /* 0x000fca0000000f00 */
        /* <DEDUP_REMOVED lines=8> */
[----:B------:R-:W-:-:S04]  /*1770*/  LOP3.LUT R2, R10, c[0x0][0x1c8], RZ, 0x3c, !PT ;  /* 0x000072000a027a12 */ /* 0x000fc800078e3cff */
[----:B------:R-:W-:Y:S02]  /*1780*/  ISETP.GE.AND P2, PT, R2, RZ, PT ;  /* 0x000000ff0200720c */ /* 0x000fe40003f46270 */
[----:B------:R-:W-:-:S05]  /*1790*/  SHF.R.S32.HI R2, RZ, 0x1f, R42 ;  /* 0x0000001fff027819 */ /* 0x000fca000001142a */
[----:B------:R-:W-:-:S04]  /*17a0*/  @P3 IADD3 R4, R4, 0x1, RZ ;  /* 0x0000000104043810 */ /* 0x000fc80007ffe0ff */
[----:B------:R-:W-:Y:S01]  /*17b0*/  MOV R5, R4 ;  /* 0x0000000400057202 */ /* 0x000fe20000000f00 */
[----:B------:R-:W-:-:S04]  /*17c0*/  IMAD R4, R2, c[0x0][0x198], RZ ;  /* 0x0000660002047a24 */ /* 0x000fc800078e02ff */
[----:B------:R-:W-:Y:S01]  /*17d0*/  @!P2 IMAD.MOV R5, RZ, RZ, -R5 ;  /* 0x000000ffff05a224 */ /* 0x000fe200078e0a05 */
[----:B------:R-:W-:Y:S01]  /*17e0*/  @!P1 LOP3.LUT R5, RZ, c[0x0][0x1c8], RZ, 0x33, !PT ;  /* 0x00007200ff059a12 */ /* 0x000fe200078e33ff */
[----:B------:R-:W-:-:S03]  /*17f0*/  IMAD R4, R42, c[0x0][0x19c], R4 ;  /* 0x000067002a047a24 */ /* 0x000fc600078e0204 */
[----:B------:R-:W-:Y:S01]  /*1800*/  SHF.R.S32.HI R8, RZ, 0x1f, R5 ;  /* 0x0000001fff087819 */ /* 0x000fe20000011405 */
[----:B------:R-:W-:-:S04]  /*1810*/  IMAD.IADD R13, R7, 0x1, R4 ;  /* 0x00000001070d7824 */ /* 0x000fc800078e0204 */
[----:B------:R-:W-:Y:S02]  /*1820*/  IMAD R7, R8, c[0x0][0x1b0], RZ ;  /* 0x00006c0008077a24 */ /* 0x000fe400078e02ff */
[----:B------:R-:W-:-:S04]  /*1830*/  IMAD.WIDE.U32 R12, R5, c[0x0][0x1b0], R12 ;  /* 0x00006c00050c7a25 */ /* 0x000fc800078e000c */
[----:B------:R-:W-:Y:S02]  /*1840*/  IMAD R7, R5, c[0x0][0x1b4], R7 ;  /* 0x00006d0005077a24 */ /* 0x000fe400078e0207 */
[----:B------:R-:W-:-:S03]  /*1850*/  IMAD.MOV.U32 R22, RZ, RZ, R12 ;  /* 0x000000ffff167224 */ /* 0x000fc600078e000c */
[----:B------:R-:W-:Y:S01]  /*1860*/  IADD3 R7, R13, R7, RZ ;  /* 0x000000070d077210 */ /* 0x000fe20007ffe0ff */
        /* <DEDUP_REMOVED lines=11> */
[----:B------:R-:W-:Y:S02]  /*1920*/  MOV R24, R12 ;  /* 0x0000000c00187202 */ /* 0x000fe40000000f00 */
.L_x_1557:
[----:B------:R-:W-:Y:S01]  /*1930*/  ISETP.NE.AND P1, PT, R15, -0x1, PT ;  /* 0xffffffff0f00780c */ /* 0x000fe20003f25270 */
[----:B------:R-:W-:Y:S01]  /*1940*/  IMAD R8, R8, c[0x0][0x1b8], RZ ;  /* 0x00006e0008087a24 */ /* 0x000fe200078e02ff */
[----:B-----5:R-:W-:Y:S01]  /*1950*/  SHF.R.S32.HI R0, RZ, 0x1f, R125 ;  /* 0x0000001fff007819 */ /* 0x020fe2000001147d */
[----:B------:R-:W-:Y:S01]  /*1960*/  BSSY B0, `(.L_x_1559) ;  /* 0x0000060000007945 */ /* 0x000fe20003800000 */
[----:B------:R-:W-:Y:S01]  /*1970*/  IADD3 R223, -R127, R128, RZ ;  /* 0x000000807fdf7210 */ /* 0x000fe20007ffe1ff */
[----:B------:R-:W-:Y:S01]  /*1980*/  IMAD R8, R5, c[0x0][0x1bc], R8 ;  /* 0x00006f0005087a24 */ /* 0x000fe200078e0208 */
[CC--:B------:R-:W-:Y:S02]  /*1990*/  LEA.HI R3, R0.reuse, R125.reuse, RZ, 0x3 ;  /* 0x0000007d00037211 */ /* 0x0c0fe400078f18ff */
[----:B------:R-:W-:-:S02]  /*19a0*/  LEA.HI R4, R0, R125, RZ, 0x4 ;  /* 0x0000007d00047211 */ /* 0x000fc400078f20ff */
[----:B------:R-:W-:Y:S02]  /*19b0*/  SHF.R.S32.HI R16, RZ, 0x3, R3 ;  /* 0x00000003ff107819 */ /* 0x000fe40000011403 */
[----:B------:R-:W-:Y:S01]  /*19c0*/  LOP3.LUT R3, R3, 0xfffffff8, RZ, 0xc0, !PT ;  /* 0xfffffff803037812 */ /* 0x000fe200078ec0ff */
[C---:B------:R-:W-:Y:S01]  /*19d0*/  @P1 IMAD.WIDE.U32 R12, R15.reuse, c[0x0][0x190], RZ ;  /* 0x000064000f0c1a25 */ /* 0x040fe200078e00ff */
[----:B------:R-:W-:Y:S02]  /*19e0*/  @!P1 SHF.R.S32.HI R9, RZ, 0x1f, R232 ;  /* 0x0000001fff099819 */ /* 0x000fe400000114e8 */
[CC--:B------:R-:W-:Y:S01]  /*19f0*/  LEA.HI R11, R0.reuse, R125.reuse, RZ, 0x6 ;  /* 0x0000007d000b7211 */ /* 0x0c0fe200078f30ff */
[----:B------:R-:W-:Y:S01]  /*1a00*/  @P1 IMAD R15, R15, c[0x0][0x194], R13 ;  /* 0x000065000f0f1a24 */ /* 0x000fe200078e020d */
[----:B------:R-:W-:Y:S01]  /*1a10*/  SHF.R.S32.HI R17, RZ, 0x1f, R16 ;  /* 0x0000001fff117819 */ /* 0x000fe20000011410 */
[----:B------:R-:W-:Y:S01]  /*1a20*/  @!P1 IMAD R9, R9, c[0x0][0x178], RZ ;  /* 0x00005e0009099a24 */ /* 0x000fe200078e02ff */
[----:B------:R-:W-:Y:S01]  /*1a30*/  LEA.HI R126, R0, R125, RZ, 0x5 ;  /* 0x0000007d007e7211 */ /* 0x000fe200078f28ff */
[----:B------:R-:W-:-:S02]  /*1a40*/  @P1 IMAD.MOV.U32 R6, RZ, RZ, R12 ;  /* 0x000000ffff061224 */ /* 0x000fc400078e000c */
[----:B------:R-:W-:-:S04]  /*1a50*/  @!P1 IMAD.WIDE.U32 R12, R232, c[0x0][0x178], RZ ;  /* 0x00005e00e80c9a25 */ /* 0x000fc800078e00ff */
[----:B------:R-:W-:Y:S02]  /*1a60*/  @!P1 IMAD R9, R232, c[0x0][0x17c], R9 ;  /* 0x00005f00e8099a24 */ /* 0x000fe400078e0209 */
[----:B------:R-:W-:Y:S02]  /*1a70*/  IMAD.IADD R3, R125, 0x1, -R3 ;  /* 0x000000017d037824 */ /* 0x000fe400078e0a03 */
[----:B------:R-:W-:Y:S01]  /*1a80*/  @!P1 IMAD.IADD R15, R13, 0x1, R9 ;  /* 0x000000010d0f9824 */ /* 0x000fe200078e0209 */
[----:B------:R-:W-:Y:S01]  /*1a90*/  LOP3.LUT R13, R4, 0xfffffff0, RZ, 0xc0, !PT ;  /* 0xfffffff0040d7812 */ /* 0x000fe200078ec0ff */
[----:B------:R-:W-:Y:S01]  /*1aa0*/  IMAD.SHL.U32 R231, R3, 0x8, RZ ;  /* 0x0000000803e77824 */ /* 0x000fe200078e00ff */
[----:B------:R-:W-:Y:S01]  /*1ab0*/  SHF.L.U32 R9, R16, 0x6, RZ ;  /* 0x0000000610097819 */ /* 0x000fe200000006ff */
[----:B------:R-:W-:Y:S01]  /*1ac0*/  @!P1 IMAD.MOV.U32 R6, RZ, RZ, R12 ;  /* 0x000000ffff069224 */ /* 0x000fe200078e000c */
[----:B------:R-:W-:Y:S01]  /*1ad0*/  SHF.R.S32.HI R4, RZ, 0x4, R4 ;  /* 0x00000004ff047819 */ /* 0x000fe20000011404 */
[----:B------:R-:W-:Y:S01]  /*1ae0*/  IMAD.IADD R13, R125, 0x1, -R13 ;  /* 0x000000017d0d7824 */ /* 0x000fe200078e0a0d */
[----:B------:R-:W-:Y:S01]  /*1af0*/  IADD3 R24, P2, R231, R24, RZ ;  /* 0x00000018e7187210 */ /* 0x000fe20007f5e0ff */
[----:B------:R-:W-:Y:S01]  /*1b00*/  IMAD.SHL.U32 R230, R11, 0x8, RZ ;  /* 0x000000080be67824 */ /* 0x000fe200078e00ff */
[----:B------:R-:W-:Y:S01]  /*1b10*/  SHF.R.S32.HI R18, RZ, 0x1f, R231 ;  /* 0x0000001fff127819 */ /* 0x000fe200000114e7 */
[----:B------:R-:W-:Y:S01]  /*1b20*/  IMAD.MOV.U32 R0, RZ, RZ, 0x20 ;  /* 0x00000020ff007424 */ /* 0x000fe200078e00ff */
[----:B------:R-:W-:Y:S01]  /*1b30*/  SHF.R.S32.HI R19, RZ, 0x1f, R13 ;  /* 0x0000001fff137819 */ /* 0x000fe2000001140d */
[----:B------:R-:W-:Y:S01]  /*1b40*/  IMAD.WIDE R20, R20, 0x40, R16 ;  /* 0x0000004014147825 */ /* 0x000fe200078e0210 */
[----:B------:R-:W-:-:S02]  /*1b50*/  LOP3.LUT R9, R9, 0x1c0, RZ, 0xc0, !PT ;  /* 0x000001c009097812 */ /* 0x000fc400078ec0ff */
[----:B------:R-:W-:Y:S01]  /*1b60*/  IADD3 R22, P3, R231, R22, RZ ;  /* 0x00000016e7167210 */ /* 0x000fe20007f7e0ff */
[----:B------:R-:W-:Y:S01]  /*1b70*/  IMAD.X R25, R18, 0x1, R14, P2 ;  /* 0x0000000112197824 */ /* 0x000fe200010e060e */
[----:B------:R-:W-:Y:S02]  /*1b80*/  LEA.HI R14, R19, R13, RZ, 0x3 ;  /* 0x0000000d130e7211 */ /* 0x000fe400078f18ff */
[----:B------:R-:W-:Y:S01]  /*1b90*/  IADD3 R6, P1, R231, R6, RZ ;  /* 0x00000006e7067210 */ /* 0x000fe20007f3e0ff */
[----:B------:R-:W-:Y:S01]  /*1ba0*/  IMAD.WIDE.U32 R24, R5, c[0x0][0x1b8], R24 ;  /* 0x00006e0005187a25 */ /* 0x000fe200078e0018 */
[----:B------:R-:W-:Y:S02]  /*1bb0*/  LOP3.LUT R12, R9, 0x38, R231, 0xf8, !PT ;  /* 0x00000038090c7812 */ /* 0x000fe400078ef8e7 */
[----:B------:R-:W-:Y:S02]  /*1bc0*/  LOP3.LUT R11, R14, 0xfffffff8, RZ, 0xc0, !PT ;  /* 0xfffffff80e0b7812 */ /* 0x000fe400078ec0ff */
[----:B------:R-:W-:-:S02]  /*1bd0*/  SHF.R.U32.HI R9, RZ, 0x3, R9 ;  /* 0x00000003ff097819 */ /* 0x000fc40000011609 */
[C---:B------:R-:W-:Y:S01]  /*1be0*/  IADD3.X R23, R18.reuse, R7, RZ, P3, !PT ;  /* 0x0000000712177210 */ /* 0x040fe20001ffe4ff */
[----:B------:R-:W-:Y:S01]  /*1bf0*/  IMAD.X R7, R18, 0x1, R15, P1 ;  /* 0x0000000112077824 */ /* 0x000fe200008e060f */
[----:B------:R-:W-:Y:S01]  /*1c00*/  LOP3.LUT R12, R12, R9, RZ, 0x3c, !PT ;  /* 0x000000090c0c7212 */ /* 0x000fe200078e3cff */
[----:B------:R-:W-:Y:S01]  /*1c10*/  IMAD.IADD R13, R13, 0x1, -R11 ;  /* 0x000000010d0d7824 */ /* 0x000fe200078e0a0b */
[C---:B------:R-:W-:Y:S01]  /*1c20*/  IADD3 R42, P1, R16.reuse, R42, RZ ;  /* 0x0000002a102a7210 */ /* 0x040fe20007f3e0ff */
[C---:B------:R-:W-:Y:S01]  /*1c30*/  IMAD R11, R17.reuse, c[0x0][0x198], RZ ;  /* 0x00006600110b7a24 */ /* 0x040fe200078e02ff */
[----:B------:R-:W-:Y:S01]  /*1c40*/  SHF.R.S32.HI R9, RZ, 0x1f, R10 ;  /* 0x0000001fff097819 */ /* 0x000fe2000001140a */
[C---:B------:R-:W-:Y:S01]  /*1c50*/  IMAD.WIDE.U32 R22, R16.reuse, c[0x0][0x198], R22 ;  /* 0x0000660010167a25 */ /* 0x040fe200078e0016 */
[----:B------:R-:W-:Y:S02]  /*1c60*/  IADD3.X R2, R17, R2, RZ, P1, !PT ;  /* 0x0000000211027210 */ /* 0x000fe40000ffe4ff */
[----:B------:R-:W-:Y:S01]  /*1c70*/  R2P PR, R13, 0x6 ;  /* 0x000000060d007804 */ /* 0x000fe20000000000 */
[----:B------:R-:W-:Y:S01]  /*1c80*/  IMAD R9, R9, c[0x0][0x1a8], RZ ;  /* 0x00006a0009097a24 */ /* 0x000fe200078e02ff */
[----:B------:R-:W-:Y:S01]  /*1c90*/  ISETP.GE.AND P3, PT, R16, R223, PT ;  /* 0x000000df1000720c */ /* 0x000fe20003f66270 */
[----:B------:R-:W-:Y:S01]  /*1ca0*/  IMAD R2, R2, c[0x0][0x1a0], RZ ;  /* 0x0000680002027a24 */ /* 0x000fe200078e02ff */
[----:B------:R-:W-:Y:S01]  /*1cb0*/  LOP3.LUT R230, R12, 0xfffffe00, R230, 0xf8, !PT ;  /* 0xfffffe000ce67812 */ /* 0x000fe200078ef8e6 */
[----:B------:R-:W-:Y:S01]  /*1cc0*/  IMAD R18, R10, c[0x0][0x1ac], R9 ;  /* 0x00006b000a127a24 */ /* 0x000fe200078e0209 */
[----:B------:R-:W-:Y:S01]  /*1cd0*/  LOP3.LUT R15, R126, 0xffffffe0, RZ, 0xc0, !PT ;  /* 0xffffffe07e0f7812 */ /* 0x000fe200078ec0ff */
[----:B------:R-:W-:Y:S01]  /*1ce0*/  IMAD.IADD R9, R25, 0x1, R8 ;  /* 0x0000000119097824 */ /* 0x000fe200078e0208 */
[----:B------:R-:W-:Y:S01]  /*1cf0*/  MOV R8, R24 ;  /* 0x0000001800087202 */ /* 0x000fe20000000f00 */
[----:B------:R-:W-:Y:S01]  /*1d00*/  IMAD R133, R16, c[0x0][0x19c], R11 ;  /* 0x0000670010857a24 */ /* 0x000fe200078e020b */
[----:B------:R-:W-:Y:S01]  /*1d10*/  SHF.R.S32.HI R126, RZ, 0x5, R126 ;  /* 0x00000005ff7e7819 */ /* 0x000fe2000001147e */
[----:B------:R-:W-:Y:S01]  /*1d20*/  IMAD R36, R42, c[0x0][0x1a4], R2 ;  /* 0x000069002a247a24 */ /* 0x000fe200078e0202 */
[----:B------:R-:W-:Y:S01]  /*1d30*/  IADD3 R40, R231, 0x40, RZ ;  /* 0x00000040e7287810 */ /* 0x000fe20007ffe0ff */
[----:B------:R-:W-:Y:S01]  /*1d40*/  IMAD.WIDE.U32 R10, R10, c[0x0][0x1a8], R6 ;  /* 0x00006a000a0a7a25 */ /* 0x000fe200078e0006 */
[----:B------:R-:W-:-:S03]  /*1d50*/  SEL R0, R0, 0xffffffe0, !P2 ;  /* 0xffffffe000007807 */ /* 0x000fc60005000000 */
[----:B------:R-:W-:Y:S01]  /*1d60*/  IMAD.MOV.U32 R2, RZ, RZ, 0x10 ;  /* 0x00000010ff027424 */ /* 0x000fe200078e00ff */
[----:B------:R-:W-:Y:S01]  /*1d70*/  IADD3 R19, R11, R18, RZ ;  /* 0x000000120b137210 */ /* 0x000fe20007ffe0ff */
[----:B------:R-:W-:-:S03]  /*1d80*/  IMAD.WIDE.U32 R42, R42, c[0x0][0x1a0], R8 ;  /* 0x000068002a2a7a25 */ /* 0x000fc600078e0008 */
[----:B------:R-:W-:Y:S01]  /*1d90*/  SEL R2, R2, 0xfffffff0, !P1 ;  /* 0xfffffff002027807 */ /* 0x000fe20004800000 */
[----:B------:R-:W-:Y:S02]  /*1da0*/  IMAD.IADD R133, R23, 0x1, R133 ;  /* 0x0000000117857824 */ /* 0x000fe400078e0285 */
[----:B------:R-:W-:Y:S02]  /*1db0*/  IMAD.MOV.U32 R134, RZ, RZ, R22 ;  /* 0x000000ffff867224 */ /* 0x000fe400078e0016 */
[----:B------:R-:W-:Y:S02]  /*1dc0*/  IMAD.IADD R15, R125, 0x1, -R15 ;  /* 0x000000017d0f7824 */ /* 0x000fe400078e0a0f */
[----:B------:R-:W-:Y:S02]  /*1dd0*/  IMAD.SHL.U32 R230, R230, 0x2, RZ ;  /* 0x00000002e6e67824 */ /* 0x000fe400078e00ff */
[----:B------:R-:W-:Y:S01]  /*1de0*/  IMAD.IADD R36, R43, 0x1, R36 ;  /* 0x000000012b247824 */ /* 0x000fe200078e0224 */
[----:B------:R-:W-:Y:S05]  /*1df0*/  @P3 BRA `(.L_x_1560) ;  /* 0x0000016000003947 */ /* 0x000fea0003800000 */
[----:B------:R-:W-:Y:S01]  /*1e00*/  ISETP.GE.AND P3, PT, R231, c[0x0][0x220], PT ;  /* 0x00008800e7007a0c */ /* 0x000fe20003f66270 */
[----:B------:R-:W-:Y:S01]  /*1e10*/  IMAD R5, R21, c[0x0][0x190], RZ ;  /* 0x0000640015057a24 */ /* 0x000fe200078e02ff */
[----:B------:R-:W-:Y:S01]  /*1e20*/  ISETP.GE.AND P2, PT, R40, c[0x0][0x220], PT ;  /* 0x0000880028007a0c */ /* 0x000fe20003f46270 */
[----:B------:R-:W-:-:S02]  /*1e30*/  IMAD.MOV.U32 R18, RZ, RZ, R10 ;  /* 0x000000ffff127224 */ /* 0x000fc400078e000a */
        /* <DEDUP_REMOVED lines=18> */
.L_x_1560:
[----:B------:R-:W-:Y:S05]  /*1f60*/  BSYNC B0 ;  /* 0x0000000000007941 */ /* 0x000fea0003800000 */
.L_x_1559:
        /* <DEDUP_REMOVED lines=29> */
.L_x_1562:
[----:B------:R-:W-:Y:S05]  /*2140*/  BSYNC B0 ;  /* 0x0000000000007941 */ /* 0x000fea0003800000 */
.L_x_1561:
[----:B------:R-:W-:Y:S01]  /*2150*/  IADD3 R6, R16, 0x20, RZ ;  /* 0x0000002010067810 */ /* 0x000fe20007ffe0ff */
[----:B------:R-:W-:Y:S03]  /*2160*/  BSSY B0, `(.L_x_1563) ;  /* 0x000001c000007945 */ /* 0x000fe60003800000 */
[----:B------:R-:W-:-:S13]  /*2170*/  ISETP.GE.AND P1, PT, R6, R223, PT ;  /* 0x000000df0600720c */ /* 0x000fda0003f26270 */
[----:B------:R-:W-:Y:S05]  /*2180*/  @P1 BRA `(.L_x_1564) ;  /* 0x0000019000001947 */ /* 0x000fea0003800000 */
[----:B-1----:R-:W-:Y:S01]  /*2190*/  IADD3 R8, P1, R20, 0x20, RZ ;  /* 0x0000002014087810 */ /* 0x002fe20007f3e0ff */
        /* <DEDUP_REMOVED lines=24> */
.L_x_1564:
[----:B------:R-:W-:Y:S05]  /*2320*/  BSYNC B0 ;  /* 0x0000000000007941 */ /* 0x000fea0003800000 */
.L_x_1563:
[----:B------:R-:W-:Y:S01]  /*2330*/  IADD3 R12, R16, 0x30, RZ ;  /* 0x00000030100c7810 */ /* 0x000fe20007ffe0ff */
[----:B------:R-:W-:Y:S03]  /*2340*/  BSSY B0, `(.L_x_1565) ;  /* 0x000001b000007945 */ /* 0x000fe60003800000 */
[----:B------:R-:W-:-:S13]  /*2350*/  ISETP.GE.AND P1, PT, R12, R223, PT ;  /* 0x000000df0c00720c */ /* 0x000fda0003f26270 */
[----:B------:R-:W-:Y:S05]  /*2360*/  @P1 BRA `(.L_x_1566) ;  /* 0x0000018000001947 */ /* 0x000fea0003800000 */
[----:B-1----:R-:W-:Y:S02]  /*2370*/  IADD3 R8, P1, R20, 0x30, RZ ;  /* 0x0000003014087810 */ /* 0x002fe40007f3e0ff */
        /* <DEDUP_REMOVED lines=23> */
.L_x_1566:
[----:B------:R-:W-:Y:S05]  /*24f0*/  BSYNC B0 ;  /* 0x0000000000007941 */ /* 0x000fea0003800000 */
.L_x_1565:
        /* <DEDUP_REMOVED lines=23> */
.L_x_1568:
[----:B------:R-:W-:Y:S05]  /*2670*/  BSYNC B0 ;  /* 0x0000000000007941 */ /* 0x000fea0003800000 */
.L_x_1567:
[----:B------:R-:W-:Y:S01]  /*2680*/  ISETP.GE.AND P1, PT, R7, R5, PT ;  /* 0x000000050700720c */ /* 0x000fe20003f26270 */
[----:B------:R-:W-:Y:S01]  /*2690*/  IMAD.MOV.U32 R120, RZ, RZ, c[0x0][0x198] ;  /* 0x00006600ff787624 */ /* 0x000fe200078e00ff */
[----:B------:R-:W-:Y:S03]  /*26a0*/  BSSY B0, `(.L_x_1569) ;  /* 0x0000017000007945 */ /* 0x000fe60003800000 */
[C---:B------:R-:W-:Y:S01]  /*26b0*/  IMAD.SHL.U32 R226, R120.reuse, 0x10, RZ ;  /* 0x0000001078e27824 */ /* 0x040fe200078e00ff */
[----:B------:R-:W-:-:S07]  /*26c0*/  SHF.L.U64.HI R225, R120, R227, c[0x0][0x19c] ;  /* 0x0000670078e17619 */ /* 0x000fce00000102e3 */
[----:B------:R-:W-:Y:S05]  /*26d0*/  @P1 BRA `(.L_x_1570) ;  /* 0x0000013000001947 */ /* 0x000fea0003800000 */
[----:B------:R-:W-:Y:S02]  /*26e0*/  ISETP.GE.AND P2, PT, R231, c[0x0][0x220], PT ;  /* 0x00008800e7007a0c */ /* 0x000fe40003f46270 */
[----:B-1----:R-:W-:Y:S02]  /*26f0*/  IADD3 R9, P3, R226, R134, RZ ;  /* 0x00000086e2097210 */ /* 0x002fe40007f7e0ff */
[----:B------:R-:W-:-:S03]  /*2700*/  ISETP.GE.AND P1, PT, R40, c[0x0][0x220], PT ;  /* 0x0000880028007a0c */ /* 0x000fc60003f26270 */
[----:B------:R-:W-:-:S06]  /*2710*/  IMAD.X R8, R225, 0x1, R133, P3 ;  /* 0x00000001e1087824 */ /* 0x000fcc00018e0685 */
        /* <DEDUP_REMOVED lines=15> */
.L_x_1570:
[----:B------:R-:W-:Y:S05]  /*2810*/  BSYNC B0 ;  /* 0x0000000000007941 */ /* 0x000fea0003800000 */
.L_x_1569:
[----:B------:R-:W-:Y:S01]  /*2820*/  ISETP.GE.AND P1, PT, R6, R5, PT ;  /* 0x000000050600720c */ /* 0x000fe20003f26270 */
[----:B------:R-:W-:-:S12]  /*2830*/  BSSY B0, `(.L_x_1571) ;  /* 0x0000016000007945 */ /* 0x000fd80003800000 */
[----:B------:R-:W-:Y:S05]  /*2840*/  @P1 BRA `(.L_x_1572) ;  /* 0x0000014000001947 */ /* 0x000fea0003800000 */
[----:B------:R-:W-:Y:S01]  /*2850*/  ISETP.GE.AND P2, PT, R231, c[0x0][0x220], PT ;  /* 0x00008800e7007a0c */ /* 0x000fe20003f46270 */
[----:B-1----:R-:W-:Y:S01]  /*2860*/  IMAD.MOV.U32 R8, RZ, RZ, c[0x0][0x19c] ;  /* 0x00006700ff087624 */ /* 0x002fe200078e00ff */
        /* <DEDUP_REMOVED lines=18> */
.L_x_1572:
[----:B------:R-:W-:Y:S05]  /*2990*/  BSYNC B0 ;  /* 0x0000000000007941 */ /* 0x000fea0003800000 */
.L_x_1571:
[----:B------:R-:W-:Y:S01]  /*29a0*/  ISETP.GE.AND P1, PT, R12, R5, PT ;  /* 0x000000050c00720c */ /* 0x000fe20003f26270 */
[----:B------:R-:W-:-:S12]  /*29b0*/  BSSY B0, `(.L_x_1573) ;  /* 0x0000019000007945 */ /* 0x000fd80003800000 */
[----:B------:R-:W-:Y:S05]  /*29c0*/  @P1 BRA `(.L_x_1574) ;  /* 0x0000017000001947 */ /* 0x000fea0003800000 */
[----:B------:R-:W-:Y:S01]  /*29d0*/  ISETP.GE.AND P2, PT, R231, c[0x0][0x220], PT ;  /* 0x00008800e7007a0c */ /* 0x000fe20003f46270 */
[----:B-1----:R-:W-:Y:S01]  /*29e0*/  IMAD.MOV.U32 R8, RZ, RZ, R134 ;  /* 0x000000ffff087224 */ /* 0x002fe200078e0086 */
[----:B------:R-:W-:Y:S01]  /*29f0*/  ULDC UR4, c[0x0][0x19c] ;  /* 0x0000670000047ab9 */ /* 0x000fe20000000800 */
[----:B------:R-:W-:Y:S01]  /*2a00*/  IMAD.MOV.U32 R9, RZ, RZ, R133 ;  /* 0x000000ffff097224 */ /* 0x000fe200078e0085 */
[----:B------:R-:W-:Y:S01]  /*2a10*/  UIMAD UR4, UR4, 0x30, URZ ;  /* 0x00000030040478a4 */ /* 0x000fe2000f8e023f */
[----:B------:R-:W-:Y:S02]  /*2a20*/  ISETP.GE.AND P1, PT, R40, c[0x0][0x220], PT ;  /* 0x0000880028007a0c */ /* 0x000fe40003f26270 */
[----:B------:R-:W-:-:S05]  /*2a30*/  IMAD.WIDE.U32 R18, R120, 0x30, R8 ;  /* 0x0000003078127825 */ /* 0x000fca00078e0008 */
[----:B------:R-:W-:Y:S01]  /*2a40*/  IADD3 R8, R19, UR4, RZ ;  /* 0x0000000413087c10 */ /* 0x000fe2000fffe0ff */
[----:B------:R1:W-:Y:S01]  /*2a50*/  @P2 STS.128 [R230+0x5800], RZ ;  /* 0x005800ffe6002388 */ /* 0x0003e20000000c00 */
[----:B------:R-:W-:-:S04]  /*2a60*/  @!P2 LEA R10, P3, R18, c[0x0][0x168], 0x1 ;  /* 0x00005a00120aaa11 */ /* 0x000fc800078608ff */
        /* <DEDUP_REMOVED lines=13> */
.L_x_1574:
[----:B------:R-:W-:Y:S05]  /*2b40*/  BSYNC B0 ;  /* 0x0000000000007941 */ /* 0x000fea0003800000 */
.L_x_1573:
[----:B-1----:R-:W-:Y:S01]  /*2b50*/  IADD3 R11, R16, 0x40, RZ ;  /* 0x00000040100b7810 */ /* 0x002fe20007ffe0ff */
        /* <DEDUP_REMOVED lines=23> */
.L_x_1576:
[----:B------:R-:W-:Y:S05]  /*2cd0*/  BSYNC B0 ;  /* 0x0000000000007941 */ /* 0x000fea0003800000 */
.L_x_1575:
[----:B------:R-:W-:Y:S01]  /*2ce0*/  IADD3 R10, R16, 0x50, RZ ;  /* 0x00000050100a7810 */ /* 0x000fe20007ffe0ff */
[----:B------:R-:W-:Y:S03]  /*2cf0*/  BSSY B0, `(.L_x_1577) ;  /* 0x000001a000007945 */ /* 0x000fe60003800000 */
[----:B------:R-:W-:-:S13]  /*2d00*/  ISETP.GE.AND P1, PT, R10, R5, PT ;  /* 0x000000050a00720c */ /* 0x000fda0003f26270 */
[----:B------:R-:W-:Y:S05]  /*2d10*/  @P1 BRA `(.L_x_1578) ;  /* 0x0000017000001947 */ /* 0x000fea0003800000 */
[----:B------:R-:W-:Y:S01]  /*2d20*/  ISETP.GE.AND P2, PT, R231, c[0x0][0x220], PT ;  /* 0x00008800e7007a0c */ /* 0x000fe20003f46270 */
[----:B------:R-:W-:Y:S01]  /*2d30*/  IMAD.MOV.U32 R8, RZ, RZ, R134 ;  /* 0x000000ffff087224 */ /* 0x000fe200078e0086 */
[----:B------:R-:W-:Y:S01]  /*2d40*/  ULDC UR4, c[0x0][0x19c] ;  /* 0x0000670000047ab9 */ /* 0x000fe20000000800 */
[----:B------:R-:W-:Y:S01]  /*2d50*/  IMAD.MOV.U32 R9, RZ, RZ, R133 ;  /* 0x000000ffff097224 */ /* 0x000fe200078e0085 */
[----:B------:R-:W-:Y:S01]  /*2d60*/  UIMAD UR4, UR4, 0x50, URZ ;  /* 0x00000050040478a4 */ /* 0x000fe2000f8e023f */
[----:B------:R-:W-:Y:S02]  /*2d70*/  ISETP.GE.AND P1, PT, R40, c[0x0][0x220], PT ;  /* 0x0000880028007a0c */ /* 0x000fe40003f26270 */
[----:B------:R-:W-:-:S05]  /*2d80*/  IMAD.WIDE.U32 R20, R120, 0x50, R8 ;  /* 0x0000005078147825 */ /* 0x000fca00078e0008 */
[----:B------:R-:W-:Y:S01]  /*2d90*/  IADD3 R8, R21, UR4, RZ ;  /* 0x0000000415087c10 */ /* 0x000fe2000fffe0ff */
[----:B------:R2:W-:Y:S01]  /*2da0*/  @P2 STS.128 [R230+0x6800], RZ ;  /* 0x006800ffe6002388 */ /* 0x0005e20000000c00 */
[----:B-1----:R-:W-:-:S04]  /*2db0*/  @!P2 LEA R18, P3, R20, c[0x0][0x168], 0x1 ;  /* 0x00005a001412aa11 */ /* 0x002fc800078608ff */
        /* <DEDUP_REMOVED lines=13> */
.L_x_1578:
[----:B------:R-:W-:Y:S05]  /*2e90*/  BSYNC B0 ;  /* 0x0000000000007941 */ /* 0x000fea0003800000 */
.L_x_1577:
[----:B------:R-:W-:Y:S01]  /*2ea0*/  IADD3 R9, R16, 0x60, RZ ;  /* 0x0000006010097810 */ /* 0x000fe20007ffe0ff */
[----:B------:R-:W-:Y:S03]  /*2eb0*/  BSSY B0, `(.L_x_1579) ;  /* 0x000001a000007945 */ /* 0x000fe60003800000 */
[----:B------:R-:W-:-:S13]  /*2ec0*/  ISETP.GE.AND P1, PT, R9, R5, PT ;  /* 0x000000050900720c */ /* 0x000fda0003f26270 */
[----:B------:R-:W-:Y:S05]  /*2ed0*/  @P1 BRA `(.L_x_1580) ;  /* 0x0000017000001947 */ /* 0x000fea0003800000 */
[----:B------:R-:W-:Y:S01]  /*2ee0*/  ISETP.GE.AND P2, PT, R231, c[0x0][0x220], PT ;  /* 0x00008800e7007a0c */ /* 0x000fe20003f46270 */
[----:B-12---:R-:W-:Y:S01]  /*2ef0*/  IMAD.MOV.U32 R18, RZ, RZ, R134 ;  /* 0x000000ffff127224 */ /* 0x006fe200078e0086 */
        /* <DEDUP_REMOVED lines=21> */
.L_x_1580:
[----:B------:R-:W-:Y:S05]  /*3050*/  BSYNC B0 ;  /* 0x0000000000007941 */ /* 0x000fea0003800000 */
.L_x_1579:
        /* <DEDUP_REMOVED lines=27> */
.L_x_1582:
[----:B------:R-:W-:Y:S05]  /*3210*/  BSYNC B0 ;  /* 0x0000000000007941 */ /* 0x000fea0003800000 */
.L_x_1581:
        /* <DEDUP_REMOVED lines=17> */
[----:B-12---:R-:W-:Y:S01]  /*3330*/  @!P2 IMAD.MOV.U32 R18, RZ, RZ, R136 ;  /* 0x000000ffff12a224 */ /* 0x006fe200078e0088 */
[----:B------:R1:W-:Y:S01]  /*3340*/  @P2 STS.128 [R230+0xc000], RZ ;  /* 0x00c000ffe6002388 */ /* 0x0003e20000000c00 */
[----:B------:R-:W-:-:S05]  /*3350*/  @!P2 IMAD.MOV.U32 R19, RZ, RZ, R135 ;  /* 0x000000ffff13a224 */ /* 0x000fca00078e0087 */
[----:B------:R-:W-:Y:S01]  /*3360*/  @!PT LDS RZ, [RZ] ;  /* 0x00000000fffff984 */ /* 0x000fe20000000800 */
[----:B------:R-:W-:Y:S01]  /*3370*/  @!PT LDS RZ, [RZ] ;  /* 0x00000000fffff984 */ /* 0x000fe20000000800 */
[----:B------:R-:W-:Y:S01]  /*3380*/  @!PT LDS RZ, [RZ] ;  /* 0x00000000fffff984 */ /* 0x000fe20000000800 */
[----:B------:R1:W-:Y:S04]  /*3390*/  @!P2 LDGSTS.E.BYPASS.LTC128B.128 [R230+0xc000], [R18.64] ;  /* 0x0c00000012e6afae */ /* 0x0003e8000b901d4e */
[----:B------:R1:W-:Y:S01]  /*33a0*/  @P1 STS.128 [R230+0x10000], RZ ;  /* 0x010000ffe6001388 */ /* 0x0003e20000000c00 */
[----:B------:R-:W-:Y:S05]  /*33b0*/  @P1 BRA `(.L_x_1584) ;  /* 0x0000006000001947 */ /* 0x000fea0003800000 */
[----:B-1----:R-:W-:Y:S02]  /*33c0*/  MOV R18, R136 ;  /* 0x0000008800127202 */ /* 0x002fe40000000f00 */
[----:B------:R-:W-:-:S05]  /*33d0*/  MOV R19, R135 ;  /* 0x0000008700137202 */ /* 0x000fca0000000f00 */
[----:B------:R-:W-:Y:S01]  /*33e0*/  @!PT LDS RZ, [RZ] ;  /* 0x00000000fffff984 */ /* 0x000fe20000000800 */
[----:B------:R-:W-:Y:S01]  /*33f0*/  @!PT LDS RZ, [RZ] ;  /* 0x00000000fffff984 */ /* 0x000fe20000000800 */
[----:B------:R-:W-:Y:S01]  /*3400*/  @!PT LDS RZ, [RZ] ;  /* 0x00000000fffff984 */ /* 0x000fe20000000800 */
[----:B------:R1:W-:Y:S02]  /*3410*/  LDGSTS.E.BYPASS.LTC128B.128 [R230+0x10000], [R18.64+0x80] ;  /* 0x1000008012e67fae */ /* 0x0003e4000b901d4e */
.L_x_1584:
[----:B------:R-:W-:Y:S05]  /*3420*/  BSYNC B0 ;  /* 0x0000000000007941 */ /* 0x000fea0003800000 */
.L_x_1583:
        /* <DEDUP_REMOVED lines=10> */
[C---:B-12---:R-:W-:Y:S01]  /*34d0*/  @!P2 LEA R18, P3, R228.reuse, R136, 0x1 ;  /* 0x00000088e412a211 */ /* 0x046fe200078608ff */
        /* <DEDUP_REMOVED lines=14> */
.L_x_1586:
[----:B------:R-:W-:Y:S05]  /*35c0*/  BSYNC B0 ;  /* 0x0000000000007941 */ /* 0x000fea0003800000 */
.L_x_1585:
        /* <DEDUP_REMOVED lines=25> */
.L_x_1588:
[----:B------:R-:W-:Y:S05]  /*3760*/  BSYNC B0 ;  /* 0x0000000000007941 */ /* 0x000fea0003800000 */
.L_x_1587:
        /* <DEDUP_REMOVED lines=8> */
[----:B-12---:R-:W-:Y:S01]  /*37f0*/  @!P2 IMAD.MOV.U32 R19, RZ, RZ, R135 ;  /* 0x000000ffff13a224 */ /* 0x006fe200078e0087 */
[----:B------:R-:W-:Y:S01]  /*3800*/  @!P2 MOV R18, R136 ;  /* 0x000000880012a202 */ /* 0x000fe20000000f00 */
[----:B------:R1:W-:Y:S02]  /*3810*/  @P2 STS.128 [R230+0xd800], RZ ;  /* 0x00d800ffe6002388 */ /* 0x0003e40000000c00 */
[----:B------:R-:W-:Y:S02]  /*3820*/  @!P2 IMAD R6, R6, 0x60, RZ ;  /* 0x000000600606a824 */ /* 0x000fe400078e02ff */
[----:B------:R-:W-:-:S05]  /*3830*/  @!P2 IMAD.WIDE.U32 R18, R38, 0x60, R18 ;  /* 0x000000602612a825 */ /* 0x000fca00078e0012 */
[----:B------:R-:W-:Y:S01]  /*3840*/  @!P2 IADD3 R7, R19, R6, RZ ;  /* 0x000000061307a210 */ /* 0x000fe20007ffe0ff */
[----:B------:R-:W-:-:S05]  /*3850*/  @!P2 IMAD.MOV.U32 R6, RZ, RZ, R18 ;  /* 0x000000ffff06a224 */ /* 0x000fca00078e0012 */
[----:B------:R-:W-:Y:S01]  /*3860*/  @!PT LDS RZ, [RZ] ;  /* 0x00000000fffff984 */ /* 0x000fe20000000800 */
[----:B------:R-:W-:Y:S01]  /*3870*/  @!PT LDS RZ, [RZ] ;  /* 0x00000000fffff984 */ /* 0x000fe20000000800 */
[----:B------:R-:W-:Y:S01]  /*3880*/  @!PT LDS RZ, [RZ] ;  /* 0x00000000fffff984 */ /* 0x000fe20000000800 */
[----:B------:R1:W-:Y:S04]  /*3890*/  @!P2 LDGSTS.E.BYPASS.LTC128B.128 [R230+0xd800], [R6.64] ;  /* 0x0d80000006e6afae */ /* 0x0003e8000b901d4e */
[----:B------:R1:W-:Y:S01]  /*38a0*/  @P1 STS.128 [R230+0x11800], RZ ;  /* 0x011800ffe6001388 */ /* 0x0003e20000000c00 */
[----:B------:R-:W-:Y:S05]  /*38b0*/  @P1 BRA `(.L_x_1590) ;  /* 0x000000a000001947 */ /* 0x000fea0003800000 */
[----:B-1----:R-:W-:Y:S01]  /*38c0*/  MOV R6, R136 ;  /* 0x0000008800067202 */ /* 0x002fe20000000f00 */
[----:B------:R-:W-:Y:S01]  /*38d0*/  ULDC UR4, c[0x0][0x1a4] ;  /* 0x0000690000047ab9 */ /* 0x000fe20000000800 */
[----:B------:R-:W-:Y:S01]  /*38e0*/  MOV R7, R135 ;  /* 0x0000008700077202 */ /* 0x000fe20000000f00 */
[----:B------:R-:W-:-:S04]  /*38f0*/  UIMAD UR4, UR4, 0x60, URZ ;  /* 0x00000060040478a4 */ /* 0x000fc8000f8e023f */
[----:B------:R-:W-:-:S05]  /*3900*/  IMAD.WIDE.U32 R6, R38, 0x60, R6 ;  /* 0x0000006026067825 */ /* 0x000fca00078e0006 */
[----:B------:R-:W-:-:S05]  /*3910*/  IADD3 R7, R7, UR4, RZ ;  /* 0x0000000407077c10 */ /* 0x000fca000fffe0ff */
[----:B------:R-:W-:Y:S01]  /*3920*/  @!PT LDS RZ, [RZ] ;  /* 0x00000000fffff984 */ /* 0x000fe20000000800 */
[----:B------:R-:W-:Y:S01]  /*3930*/  @!PT LDS RZ, [RZ] ;  /* 0x00000000fffff984 */ /* 0x000fe20000000800 */
[----:B------:R-:W-:Y:S01]  /*3940*/  @!PT LDS RZ, [RZ] ;  /* 0x00000000fffff984 */ /* 0x000fe20000000800 */
[----:B------:R1:W-:Y:S02]  /*3950*/  LDGSTS.E.BYPASS.LTC128B.128 [R230+0x11800], [R6.64+0x80] ;  /* 0x1180008006e67fae */ /* 0x0003e4000b901d4e */
.L_x_1590:
[----:B------:R-:W-:Y:S05]  /*3960*/  BSYNC B0 ;  /* 0x0000000000007941 */ /* 0x000fea0003800000 */
.L_x_1589:
[----:B------:R-:W-:Y:S01]  /*3970*/  ISETP.GE.AND P1, PT, R11, R5, PT ;  /* 0x000000050b00720c */ /* 0x000fe20003f26270 */
[----:B------:R-:W-:-:S12]  /*3980*/  BSSY B0, `(.L_x_1591) ;  /* 0x0000018000007945 */ /* 0x000fd80003800000 */
[----:B------:R1:W-:Y:S04]  /*3990*/  @P1 STS.128 [R230+0xe000], RZ ;  /* 0x00e000ffe6001388 */ /* 0x0003e80000000c00 */
[----:B------:R1:W-:Y:S01]  /*39a0*/  @P1 STS.128 [R230+0x12000], RZ ;  /* 0x012000ffe6001388 */ /* 0x0003e20000000c00 */
[----:B------:R-:W-:Y:S05]  /*39b0*/  @P1 BRA `(.L_x_1592) ;  /* 0x0000014000001947 */ /* 0x000fea0003800000 */
[----:B------:R-:W-:Y:S01]  /*39c0*/  ISETP.GE.AND P2, PT, R231, c[0x0][0x220], PT ;  /* 0x00008800e7007a0c */ /* 0x000fe20003f46270 */
[----:B-1----:R-:W-:Y:S01]  /*39d0*/  IMAD.MOV.U32 R6, RZ, RZ, c[0x0][0x1a4] ;  /* 0x00006900ff067624 */ /* 0x002fe200078e00ff */
[----:B------:R-:W-:Y:S01]  /*39e0*/  ISETP.GE.AND P1, PT, R40, c[0x0][0x220], PT ;  /* 0x0000880028007a0c */ /* 0x000fe20003f26270 */
[----:B------:R-:W-:-:S03]  /*39f0*/  IMAD.SHL.U32 R7, R38, 0x40, RZ ;  /* 0x0000004026077824 */ /* 0x000fc600078e00ff */
[----:B------:R-:W-:-:S07]  /*3a00*/  SHF.L.U64.HI R6, R38, 0x6, R6 ;  /* 0x0000000626067819 */ /* 0x000fce0000010206 */
[C---:B--2---:R-:W-:Y:S01]  /*3a10*/  @!P2 LEA R18, P3, R7.reuse, R136, 0x1 ;  /* 0x000000880712a211 */ /* 0x044fe200078608ff */
        /* <DEDUP_REMOVED lines=14> */
.L_x_1592:
[----:B------:R-:W-:Y:S05]  /*3b00*/  BSYNC B0 ;  /* 0x0000000000007941 */ /* 0x000fea0003800000 */
.L_x_1591:
[----:B------:R-:W-:Y:S01]  /*3b10*/  ISETP.GE.AND P1, PT, R10, R5, PT ;  /* 0x000000050a00720c */ /* 0x000fe20003f26270 */
[----:B------:R-:W-:-:S12]  /*3b20*/  BSSY B0, `(.L_x_1593) ;  /* 0x000001e000007945 */ /* 0x000fd80003800000 */
[----:B------:R1:W-:Y:S04]  /*3b30*/  @P1 STS.128 [R230+0xe800], RZ ;  /* 0x00e800ffe6001388 */ /* 0x0003e80000000c00 */
[----:B------:R1:W-:Y:S01]  /*3b40*/  @P1 STS.128 [R230+0x12800], RZ ;  /* 0x012800ffe6001388 */ /* 0x0003e20000000c00 */
[----:B------:R-:W-:Y:S05]  /*3b50*/  @P1 BRA `(.L_x_1594) ;  /* 0x000001a000001947 */ /* 0x000fea0003800000 */
[----:B------:R-:W-:Y:S02]  /*3b60*/  ISETP.GE.AND P2, PT, R231, c[0x0][0x220], PT ;  /* 0x00008800e7007a0c */ /* 0x000fe40003f46270 */
[----:B------:R-:W-:-:S11]  /*3b70*/  ISETP.GE.AND P1, PT, R40, c[0x0][0x220], PT ;  /* 0x0000880028007a0c */ /* 0x000fd60003f26270 */
[----:B-1----:R-:W-:Y:S01]  /*3b80*/  @!P2 MOV R6, c[0x0][0x1a4] ;  /* 0x000069000006aa02 */ /* 0x002fe20000000f00 */
[----:B------:R-:W-:Y:S01]  /*3b90*/  @!P2 IMAD.MOV.U32 R11, RZ, RZ, R135 ;  /* 0x000000ffff0ba224 */ /* 0x000fe200078e0087 */
        /* <DEDUP_REMOVED lines=22> */
.L_x_1594:
[----:B------:R-:W-:Y:S05]  /*3d00*/  BSYNC B0 ;  /* 0x0000000000007941 */ /* 0x000fea0003800000 */
.L_x_1593:
        /* <DEDUP_REMOVED lines=31> */
.L_x_1596:
[----:B------:R-:W-:Y:S05]  /*3f00*/  BSYNC B0 ;  /* 0x0000000000007941 */ /* 0x000fea0003800000 */
.L_x_1595:
[----:B------:R-:W-:Y:S01]  /*3f10*/  ISETP.GE.AND P1, PT, R8, R5, PT ;  /* 0x000000050800720c */ /* 0x000fe20003f26270 */
[----:B------:R-:W-:-:S12]  /*3f20*/  BSSY B0, `(.L_x_1597) ;  /* 0x000001d000007945 */ /* 0x000fd80003800000 */
[----:B------:R1:W-:Y:S04]  /*3f30*/  @P1 STS.128 [R230+0xf800], RZ ;  /* 0x00f800ffe6001388 */ /* 0x0003e80000000c00 */
[----:B------:R1:W-:Y:S01]  /*3f40*/  @P1 STS.128 [R230+0x13800], RZ ;  /* 0x013800ffe6001388 */ /* 0x0003e20000000c00 */
[----:B------:R-:W-:Y:S05]  /*3f50*/  @P1 BRA `(.L_x_1598) ;  /* 0x0000019000001947 */ /* 0x000fea0003800000 */
[----:B------:R-:W-:Y:S02]  /*3f60*/  ISETP.GE.AND P2, PT, R231, c[0x0][0x220], PT ;  /* 0x00008800e7007a0c */ /* 0x000fe40003f46270 */
[----:B------:R-:W-:-:S11]  /*3f70*/  ISETP.GE.AND P1, PT, R40, c[0x0][0x220], PT ;  /* 0x0000880028007a0c */ /* 0x000fd60003f26270 */
[----:B-1----:R-:W-:Y:S01]  /*3f80*/  @!P2 MOV R7, R135 ;  /* 0x000000870007a202 */ /* 0x002fe20000000f00 */
[----:B------:R-:W-:Y:S01]  /*3f90*/  @!P2 IMAD.MOV.U32 R5, RZ, RZ, c[0x0][0x1a4] ;  /* 0x00006900ff05a624 */ /* 0x000fe200078e00ff */
[----:B------:R1:W-:Y:S01]  /*3fa0*/  @P2 STS.128 [R230+0xf800], RZ ;  /* 0x00f800ffe6002388 */ /* 0x0003e20000000c00 */
[----:B------:R-:W-:Y:S02]  /*3fb0*/  @!P2 IMAD.MOV.U32 R6, RZ, RZ, R136 ;  /* 0x000000ffff06a224 */ /* 0x000fe400078e0088 */
[----:B------:R-:W-:Y:S02]  /*3fc0*/  @!P2 IMAD R5, R5, 0xe0, RZ ;  /* 0x000000e00505a824 */ /* 0x000fe400078e02ff */
[----:B------:R-:W-:-:S05]  /*3fd0*/  @!P2 IMAD.WIDE.U32 R6, R38, 0xe0, R6 ;  /* 0x000000e02606a825 */ /* 0x000fca00078e0006 */
[----:B------:R-:W-:-:S05]  /*3fe0*/  @!P2 IADD3 R7, R7, R5, RZ ;  /* 0x000000050707a210 */ /* 0x000fca0007ffe0ff */
        /* <DEDUP_REMOVED lines=16> */
.L_x_1598:
[----:B------:R-:W-:Y:S05]  /*40f0*/  BSYNC B0 ;  /* 0x0000000000007941 */ /* 0x000fea0003800000 */
.L_x_1597:
[----:B-1----:R-:W-:Y:S01]  /*4100*/  LEA.HI R6, R4, R4, RZ, 0x1 ;  /* 0x0000000404067211 */ /* 0x002fe200078f08ff */
[C---:B------:R-:W-:Y:S01]  /*4110*/  IMAD.SHL.U32 R5, R3.reuse, 0x40, RZ ;  /* 0x0000004003057824 */ /* 0x040fe200078e00ff */
[----:B------:R-:W-:Y:S01]  /*4120*/  R2P PR, R3, 0x6 ;  /* 0x0000000603007804 */ /* 0x000fe20000000000 */
[----:B------:R-:W-:Y:S01]  /*4130*/  IMAD.SHL.U32 R13, R13, 0x40, RZ ;  /* 0x000000400d0d7824 */ /* 0x000fe200078e00ff */
[----:B------:R-:W-:Y:S01]  /*4140*/  LOP3.LUT R6, R6, 0xfffffffe, RZ, 0xc0, !PT ;  /* 0xfffffffe06067812 */ /* 0x000fe200078ec0ff */
[----:B------:R-:W-:Y:S01]  /*4150*/  IMAD.SHL.U32 R16, R16, 0x8, RZ ;  /* 0x0000000810107824 */ /* 0x000fe200078e00ff */
[----:B------:R-:W-:Y:S01]  /*4160*/  LOP3.LUT R5, R5, 0x1c0, RZ, 0xc0, !PT ;  /* 0x000001c005057812 */ /* 0x000fe200078ec0ff */
[----:B------:R-:W-:Y:S01]  /*4170*/  IMAD.SHL.U32 R122, R14, 0x40, RZ ;  /* 0x000000400e7a7824 */ /* 0x000fe200078e00ff */
[----:B------:R-:W-:Y:S01]  /*4180*/  LOP3.LUT R13, R13, 0x1c0, RZ, 0xc0, !PT ;  /* 0x000001c00d0d7812 */ /* 0x000fe200078ec0ff */
[----:B------:R-:W-:Y:S01]  /*4190*/  IMAD.IADD R4, R4, 0x1, -R6 ;  /* 0x0000000104047824 */ /* 0x000fe200078e0a06 */
[----:B------:R-:W-:Y:S01]  /*41a0*/  LOP3.LUT R16, R5, 0x8, R16, 0xf8, !PT ;  /* 0x0000000805107812 */ /* 0x000fe200078ef810 */
[----:B------:R-:W-:Y:S01]  /*41b0*/  IMAD.IADD R125, R41, 0x1, R125 ;  /* 0x00000001297d7824 */ /* 0x000fe200078e027d */
[----:B------:R-:W-:Y:S01]  /*41c0*/  LOP3.LUT R122, R122, 0xfffffe00, RZ, 0xc0, !PT ;  /* 0xfffffe007a7a7812 */ /* 0x000fe200078ec0ff */
[----:B------:R-:W-:Y:S01]  /*41d0*/  IMAD.SHL.U32 R6, R4, 0x8, RZ ;  /* 0x0000000804067824 */ /* 0x000fe200078e00ff */
[----:B------:R-:W-:Y:S01]  /*41e0*/  SHF.R.U32.HI R5, RZ, 0x3, R5 ;  /* 0x00000003ff057819 */ /* 0x000fe20000011605 */
[----:B------:R-:W0:Y:S01]  /*41f0*/  LDGDEPBAR ;  /* 0x00000000000079af */ /* 0x000e220000000000 */
[----:B------:R-:W-:Y:S01]  /*4200*/  SHF.R.U32.HI R121, RZ, 0x3, R13 ;  /* 0x00000003ff797819 */ /* 0x000fe2000001160d */
[C---:B------:R-:W-:Y:S01]  /*4210*/  IMAD R222, R126.reuse, 0x400, R122 ;  /* 0x000004007ede7824 */ /* 0x040fe200078e027a */
[----:B------:R-:W-:Y:S01]  /*4220*/  LOP3.LUT R6, R13, 0x8, R6, 0xf8, !PT ;  /* 0x000000080d067812 */ /* 0x000fe200078ef806 */
[----:B------:R-:W-:Y:S01]  /*4230*/  IMAD R126, R126, 0x10, R127 ;  /* 0x000000107e7e7824 */ /* 0x000fe200078e027f */
[----:B------:R-:W-:-:S02]  /*4240*/  LOP3.LUT R5, R16, R5, RZ, 0x3c, !PT ;  /* 0x0000000510057212 */ /* 0x000fc400078e3cff */
[----:B------:R-:W-:Y:S02]  /*4250*/  LOP3.LUT R121, R6, R121, RZ, 0x3c, !PT ;  /* 0x0000007906797212 */ /* 0x000fe400078e3cff */
[----:B------:R-:W-:Y:S01]  /*4260*/  IADD3 R124, R126, 0x1, R124 ;  /* 0x000000017e7c7810 */ /* 0x000fe20007ffe07c */
[----:B------:R-:W-:Y:S01]  /*4270*/  IMAD R221, R4, 0x200, R5 ;  /* 0x0000020004dd7824 */ /* 0x000fe200078e0205 */
[C---:B------:R-:W-:Y:S01]  /*4280*/  LOP3.LUT R216, R121.reuse, R122, RZ, 0xfc, !PT ;  /* 0x0000007a79d87212 */ /* 0x040fe200078efcff */
[----:B------:R-:W-:Y:S01]  /*4290*/  IMAD.IADD R222, R121, 0x1, R222 ;  /* 0x0000000179de7824 */ /* 0x000fe200078e02de */
[----:B------:R-:W-:Y:S01]  /*42a0*/  IADD3 R124, R123, R124, -R128 ;  /* 0x0000007c7b7c7210 */ /* 0x000fe20007ffe880 */
[----:B------:R-:W-:Y:S02]  /*42b0*/  IMAD.SHL.U32 R221, R221, 0x2, RZ ;  /* 0x00000002dddd7824 */ /* 0x000fe400078e00ff */
[----:B------:R-:W-:Y:S01]  /*42c0*/  IMAD.SHL.U32 R222, R222, 0x2, RZ ;  /* 0x00000002dede7824 */ /* 0x000fe200078e00ff */
[----:B------:R-:W-:-:S02]  /*42d0*/  IADD3 R189, R124, c[0x0][0x2e8], RZ ;  /* 0x0000ba007cbd7a10 */ /* 0x000fc40007ffe0ff */
[----:B------:R-:W-:Y:S01]  /*42e0*/  LDSM.16.M88.4 R44, [R221+0x4000] ;  /* 0x00400000dd2c783b */ /* 0x000fe20000000200 */
[C---:B------:R-:W-:Y:S01]  /*42f0*/  IADD3 R3, R221.reuse, 0x4000, RZ ;  /* 0x00004000dd037810 */ /* 0x040fe20007ffe0ff */
[--C-:B------:R-:W-:Y:S01]  /*4300*/  IMAD R220, R2, 0x2, R222.reuse ;  /* 0x0000000202dc7824 */ /* 0x100fe200078e02de */
[----:B------:R-:W-:Y:S01]  /*4310*/  IADD3 R219, R221, 0x4020, RZ ;  /* 0x00004020dddb7810 */ /* 0x000fe20007ffe0ff */
[----:B------:R-:W1:Y:S01]  /*4320*/  LDSM.16.M88.4 R56, [R222] ;  /* 0x00000000de38783b */ /* 0x000e620000000200 */
[----:B------:R-:W-:Y:S01]  /*4330*/  @P1 IADD3 R219, R3, -0x20, RZ ;  /* 0xffffffe003db1810 */ /* 0x000fe20007ffe0ff */
[----:B------:R-:W-:Y:S01]  /*4340*/  IMAD.MOV.U32 R3, RZ, RZ, 0x40 ;  /* 0x00000040ff037424 */ /* 0x000fe200078e00ff */
[C---:B------:R-:W-:Y:S01]  /*4350*/  IADD3 R188, R189.reuse, 0x8, RZ ;  /* 0x00000008bdbc7810 */ /* 0x040fe20007ffe0ff */
[----:B------:R-:W5:Y:S01]  /*4360*/  LDSM.16.M88.4 R28, [R221+0x4800] ;  /* 0x00480000dd1c783b */ /* 0x000f620000000200 */
[C---:B------:R-:W-:Y:S01]  /*4370*/  IMAD R218, R0.reuse, 0x2, R222 ;  /* 0x0000000200da7824 */ /* 0x040fe200078e02de */
[----:B------:R-:W-:Y:S01]  /*4380*/  IMNMX R189, R189, R123, PT ;  /* 0x0000007bbdbd7217 */ /* 0x000fe20003800200 */
[----:B------:R-:W-:Y:S01]  /*4390*/  IMAD R217, R0, 0x2, R220 ;  /* 0x0000000200d97824 */ /* 0x000fe200078e02dc */
[----:B------:R-:W2:Y:S01]  /*43a0*/  LDSM.16.M88.4 R20, [R221+0x5000] ;  /* 0x00500000dd14783b */ /* 0x000ea20000000200 */
[----:B------:R-:W-:-:S02]  /*43b0*/  SEL R3, R3, 0xffffffc0, !P2 ;  /* 0xffffffc003037807 */ /* 0x000fc40005000000 */
[----:B------:R-:W-:Y:S01]  /*43c0*/  IMNMX R188, R188, R123, PT ;  /* 0x0000007bbcbc7217 */ /* 0x000fe20003800200 */
[----:B------:R-:W3:Y:S01]  /*43d0*/  LDSM.16.M88.4 R12, [R221+0x5800] ;  /* 0x00580000dd0c783b */ /* 0x000ee20000000200 */
[----:B------:R-:W-:Y:S01]  /*43e0*/  IADD3 R211, R219, 0x800, RZ ;  /* 0x00000800dbd37810 */ /* 0x000fe20007ffe0ff */
[----:B------:R-:W-:Y:S01]  /*43f0*/  IMAD.IADD R215, R221, 0x1, R3 ;  /* 0x00000001ddd77824 */ /* 0x000fe200078e0203 */
[----:B------:R-:W-:Y:S01]  /*4400*/  IADD3 R210, R219, 0x1000, RZ ;  /* 0x00001000dbd27810 */ /* 0x000fe20007ffe0ff */
[----:B------:R-:W4:Y:S01]  /*4410*/  LDSM.16.M88.4 R80, [R221+0x6000] ;  /* 0x00600000dd50783b */ /* 0x000f220000000200 */
[----:B------:R-:W-:Y:S01]  /*4420*/  IMAD.IADD R204, R3, 0x1, R219 ;  /* 0x0000000103cc7824 */ /* 0x000fe200078e02db */
[C---:B------:R-:W-:Y:S02]  /*4430*/  IADD3 R209, R219.reuse, 0x1800, RZ ;  /* 0x00001800dbd17810 */ /* 0x040fe40007ffe0ff */
[----:B------:R-:W3:Y:S01]  /*4440*/  LDSM.16.M88.4 R72, [R221+0x6800] ;  /* 0x00680000dd48783b */ /* 0x000ee20000000200 */
[----:B------:R-:W-:-:S02]  /*4450*/  IADD3 R208, R219, 0x2000, RZ ;  /* 0x00002000dbd07810 */ /* 0x000fc40007ffe0ff */
[C---:B------:R-:W-:Y:S01]  /*4460*/  IADD3 R207, R219.reuse, 0x2800, RZ ;  /* 0x00002800dbcf7810 */ /* 0x040fe20007ffe0ff */
[----:B------:R-:W3:Y:S01]  /*4470*/  LDSM.16.M88.4 R64, [R221+0x7000] ;  /* 0x00700000dd40783b */ /* 0x000ee20000000200 */
[C---:B------:R-:W-:Y:S02]  /*4480*/  IADD3 R206, R219.reuse, 0x3000, RZ ;  /* 0x00003000dbce7810 */ /* 0x040fe40007ffe0ff */
[C---:B------:R-:W-:Y:S01]  /*4490*/  IADD3 R205, R219.reuse, 0x3800, RZ ;  /* 0x00003800dbcd7810 */ /* 0x040fe20007ffe0ff */
[----:B------:R-:W3:Y:S01]  /*44a0*/  LDSM.16.M88.4 R88, [R221+0x7800] ;  /* 0x00780000dd58783b */ /* 0x000ee20000000200 */
[C---:B------:R-:W-:Y:S02]  /*44b0*/  IADD3 R203, R219.reuse, 0x4000, RZ ;  /* 0x00004000dbcb7810 */ /* 0x040fe40007ffe0ff */
[C---:B------:R-:W-:Y:S01]  /*44c0*/  IADD3 R202, R219.reuse, 0x4800, RZ ;  /* 0x00004800dbca7810 */ /* 0x040fe20007ffe0ff */
[----:B------:R-:W-:Y:S01]  /*44d0*/  LDSM.16.M88.4 R84, [R219] ;  /* 0x00000000db54783b */ /* 0x000fe20000000200 */
[----:B------:R-:W-:-:S02]  /*44e0*/  IADD3 R201, R219, 0x5000, RZ ;  /* 0x00005000dbc97810 */ /* 0x000fc40007ffe0ff */
[C---:B------:R-:W-:Y:S01]  /*44f0*/  IADD3 R200, R219.reuse, 0x5800, RZ ;  /* 0x00005800dbc87810 */ /* 0x040fe20007ffe0ff */
[----:B------:R-:W3:Y:S01]  /*4500*/  LDSM.16.M88.4 R104, [R220] ;  /* 0x00000000dc68783b */ /* 0x000ee20000000200 */
[C---:B------:R-:W-:Y:S02]  /*4510*/  IADD3 R199, R219.reuse, 0x6000, RZ ;  /* 0x00006000dbc77810 */ /* 0x040fe40007ffe0ff */
[C---:B------:R-:W-:Y:S01]  /*4520*/  IADD3 R198, R219.reuse, 0x6800, RZ ;  /* 0x00006800dbc67810 */ /* 0x040fe20007ffe0ff */
[----:B------:R-:W3:Y:S01]  /*4530*/  LDSM.16.M88.4 R52, [R219+0x800] ;  /* 0x00080000db34783b */ /* 0x000ee20000000200 */
[----:B-1----:R-:W-:Y:S01]  /*4540*/  HMMA.16816.F32 R48, R56, R44, RZ ;  /* 0x0000002c3830723c */ /* 0x002fe200000018ff */
[C---:B------:R-:W-:Y:S02]  /*4550*/  IADD3 R197, R219.reuse, 0x7000, RZ ;  /* 0x00007000dbc57810 */ /* 0x040fe40007ffe0ff */
[----:B------:R-:W1:Y:S01]  /*4560*/  LDSM.16.M88.4 R4, [R219+0x1000] ;  /* 0x00100000db04783b */ /* 0x000e620000000200 */
[----:B------:R-:W-:-:S03]  /*4570*/  IADD3 R196, R219, 0x7800, RZ ;  /* 0x00007800dbc47810 */ /* 0x000fc60007ffe0ff */
[----:B------:R-:W1:Y:S01]  /*4580*/  LDSM.16.M88.4 R92, [R219+0x1800] ;  /* 0x00180000db5c783b */ /* 0x000e620000000200 */
[C---:B-----5:R-:W-:Y:S03]  /*4590*/  HMMA.16816.F32 R32, R56.reuse, R28, RZ ;  /* 0x0000001c3820723c */ /* 0x060fe600000018ff */
[----:B------:R-:W-:Y:S04]  /*45a0*/  LDSM.16.M88.4 R116, [R219+0x2000] ;  /* 0x00200000db74783b */ /* 0x000fe80000000200 */
[----:B------:R-:W-:Y:S01]  /*45b0*/  LDSM.16.M88.4 R112, [R219+0x3000] ;  /* 0x00300000db70783b */ /* 0x000fe20000000200 */
[C---:B--2---:R-:W-:Y:S03]  /*45c0*/  HMMA.16816.F32 R24, R56.reuse, R20, RZ ;  /* 0x000000143818723c */ /* 0x044fe600000018ff */
[----:B------:R-:W-:Y:S04]  /*45d0*/  LDSM.16.M88.4 R108, [R219+0x3800] ;  /* 0x00380000db6c783b */ /* 0x000fe80000000200 */
[----:B------:R-:W-:Y:S01]  /*45e0*/  LDSM.16.M88.4 R100, [R215+0x4000] ;  /* 0x00400000d764783b */ /* 0x000fe20000000200 */
[C---:B------:R-:W-:Y:S03]  /*45f0*/  HMMA.16816.F32 R44, R56.reuse, R46, RZ ;  /* 0x0000002e382c723c */ /* 0x040fe600000018ff */
[----:B------:R-:W-:Y:S05]  /*4600*/  LDSM.16.M88.4 R96, [R215+0x5800] ;  /* 0x00580000d760783b */ /* 0x000fea0000000200 */
[C---:B------:R-:W-:Y:S08]  /*4610*/  HMMA.16816.F32 R28, R56.reuse, R30, RZ ;  /* 0x0000001e381c723c */ /* 0x040ff000000018ff */
[C---:B------:R-:W-:Y:S08]  /*4620*/  HMMA.16816.F32 R20, R56.reuse, R22, RZ ;  /* 0x000000163814723c */ /* 0x040ff000000018ff */
        /* <DEDUP_REMOVED lines=19> */
[----:B------:R-:W1:Y:S07]  /*4760*/  LDSM.16.M88.4 R4, [R218] ;  /* 0x00000000da04783b */ /* 0x000e6e0000000200 */
[C---:B------:R-:W-:Y:S08]  /*4770*/  HMMA.16816.F32 R16, R104.reuse, R92, R16 ;  /* 0x0000005c6810723c */ /* 0x040ff00000001810 */
[C---:B------:R-:W-:Y:S01]  /*4780*/  HMMA.16816.F32 R12, R104.reuse, R94, R12 ;  /* 0x0000005e680c723c */ /* 0x040fe2000000180c */
[----:B------:R-:W3:Y:S07]  /*4790*/  LDSM.16.M88.4 R92, [R215+0x6000] ;  /* 0x00600000d75c783b */ /* 0x000eee0000000200 */
[C---:B--2---:R-:W-:Y:S08]  /*47a0*/  HMMA.16816.F32 R76, R104.reuse, R88, R76 ;  /* 0x00000058684c723c */ /* 0x044ff0000000184c */
[C---:B------:R-:W-:Y:S01]  /*47b0*/  HMMA.16816.F32 R72, R104.reuse, R90, R72 ;  /* 0x0000005a6848723c */ /* 0x040fe20000001848 */
[----:B------:R-:W2:Y:S07]  /*47c0*/  LDSM.16.M88.4 R88, [R215+0x6800] ;  /* 0x00680000d758783b */ /* 0x000eae0000000200 */
[C---:B------:R-:W-:Y:S08]  /*47d0*/  HMMA.16816.F32 R8, R104.reuse, R116, R8 ;  /* 0x000000746808723c */ /* 0x040ff00000001808 */
[----:B------:R-:W-:Y:S01]  /*47e0*/  HMMA.16816.F32 R80, R104, R118, R80 ;  /* 0x000000766850723c */ /* 0x000fe20000001850 */
[----:B------:R-:W-:Y:S07]  /*47f0*/  LDSM.16.M88.4 R116, [R221+0x9800] ;  /* 0x00980000dd74783b */ /* 0x000fee0000000200 */
[C---:B-1----:R-:W-:Y:S08]  /*4800*/  HMMA.16816.F32 R32, R4.reuse, R84, R32 ;  /* 0x000000540420723c */ /* 0x042ff00000001820 */
[C---:B------:R-:W-:Y:S01]  /*4810*/  HMMA.16816.F32 R28, R4.reuse, R86, R28 ;  /* 0x00000056041c723c */ /* 0x040fe2000000181c */
[----:B------:R-:W1:Y:S07]  /*4820*/  LDSM.16.M88.4 R84, [R215+0x7000] ;  /* 0x00700000d754783b */ /* 0x000e6e0000000200 */
[C---:B------:R-:W-:Y:S08]  /*4830*/  HMMA.16816.F32 R24, R4.reuse, R52, R24 ;  /* 0x000000340418723c */ /* 0x040ff00000001818 */
[----:B------:R-:W-:Y:S01]  /*4840*/  HMMA.16816.F32 R20, R4, R54, R20 ;  /* 0x000000360414723c */ /* 0x000fe20000001814 */
[----:B------:R-:W4:Y:S07]  /*4850*/  LDSM.16.M88.4 R52, [R215+0x7800] ;  /* 0x00780000d734783b */ /* 0x000f2e0000000200 */
[C---:B------:R-:W-:Y:S08]  /*4860*/  HMMA.16816.F32 R68, R104.reuse, R112, R68 ;  /* 0x000000706844723c */ /* 0x040ff00000001844 */
[C---:B------:R-:W-:Y:S01]  /*4870*/  HMMA.16816.F32 R64, R104.reuse, R114, R64 ;  /* 0x000000726840723c */ /* 0x040fe20000001840 */
[----:B------:R-:W-:Y:S07]  /*4880*/  LDSM.16.M88.4 R112, [R217] ;  /* 0x00000000d970783b */ /* 0x000fee0000000200 */
[C---:B------:R-:W-:Y:S08]  /*4890*/  HMMA.16816.F32 R60, R104.reuse, R108, R60 ;  /* 0x0000006c683c723c */ /* 0x040ff0000000183c */
[----:B------:R-:W-:Y:S01]  /*48a0*/  HMMA.16816.F32 R56, R104, R110, R56 ;  /* 0x0000006e6838723c */ /* 0x000fe20000001838 */
[----:B------:R-:W5:Y:S04]  /*48b0*/  LDSM.16.M88.4 R108, [R204] ;  /* 0x00000000cc6c783b */ /* 0x000f680000000200 */
[----:B------:R-:W1:Y:S03]  /*48c0*/  LDSM.16.M88.4 R104, [R204+0x800] ;  /* 0x00080000cc68783b */ /* 0x000e660000000200 */
[C---:B------:R-:W-:Y:S08]  /*48d0*/  HMMA.16816.F32 R48, R4.reuse, R100, R48 ;  /* 0x000000640430723c */ /* 0x040ff00000001830 */
[C---:B------:R-:W-:Y:S01]  /*48e0*/  HMMA.16816.F32 R44, R4.reuse, R102, R44 ;  /* 0x00000066042c723c */ /* 0x040fe2000000182c */
[----:B------:R-:W1:Y:S07]  /*48f0*/  LDSM.16.M88.4 R100, [R204+0x1000] ;  /* 0x00100000cc64783b */ /* 0x000e6e0000000200 */
[C---:B---3--:R-:W-:Y:S08]  /*4900*/  HMMA.16816.F32 R8, R4.reuse, R92, R8 ;  /* 0x0000005c0408723c */ /* 0x048ff00000001808 */
[C---:B------:R-:W-:Y:S01]  /*4910*/  HMMA.16816.F32 R80, R4.reuse, R94, R80 ;  /* 0x0000005e0450723c */ /* 0x040fe20000001850 */
[----:B------:R-:W3:Y:S07]  /*4920*/  LDSM.16.M88.4 R92, [R204+0x2000] ;  /* 0x00200000cc5c783b */ /* 0x000eee0000000200 */
[C---:B--2---:R-:W-:Y:S08]  /*4930*/  HMMA.16816.F32 R76, R4.reuse, R88, R76 ;  /* 0x00000058044c723c */ /* 0x044ff0000000184c */
[C---:B------:R-:W-:Y:S01]  /*4940*/  HMMA.16816.F32 R72, R4.reuse, R90, R72 ;  /* 0x0000005a0448723c */ /* 0x040fe20000001848 */
[----:B------:R-:W2:Y:S07]  /*4950*/  LDSM.16.M88.4 R88, [R204+0x2800] ;  /* 0x00280000cc58783b */ /* 0x000eae0000000200 */
[C---:B------:R-:W-:Y:S08]  /*4960*/  HMMA.16816.F32 R16, R4.reuse, R96, R16 ;  /* 0x000000600410723c */ /* 0x040ff00000001810 */
[C---:B------:R-:W-:Y:S01]  /*4970*/  HMMA.16816.F32 R12, R4.reuse, R98, R12 ;  /* 0x00000062040c723c */ /* 0x040fe2000000180c */
[----:B------:R-:W2:Y:S07]  /*4980*/  LDSM.16.M88.4 R96, [R204+0x1800] ;  /* 0x00180000cc60783b */ /* 0x000eae0000000200 */
[C---:B-1----:R-:W-:Y:S08]  /*4990*/  HMMA.16816.F32 R68, R4.reuse, R84, R68 ;  /* 0x000000540444723c */ /* 0x042ff00000001844 */
[C---:B------:R-:W-:Y:S01]  /*49a0*/  HMMA.16816.F32 R64, R4.reuse, R86, R64 ;  /* 0x000000560440723c */ /* 0x040fe20000001840 */
[----:B------:R-:W-:Y:S07]  /*49b0*/  LDSM.16.M88.4 R84, [R204+0x3000] ;  /* 0x00300000cc54783b */ /* 0x000fee0000000200 */
[C---:B----4-:R-:W-:Y:S08]  /*49c0*/  HMMA.16816.F32 R60, R4.reuse, R52, R60 ;  /* 0x00000034043c723c */ /* 0x050ff0000000183c */
[----:B------:R-:W-:Y:S01]  /*49d0*/  HMMA.16816.F32 R56, R4, R54, R56 ;  /* 0x000000360438723c */ /* 0x000fe20000001838 */
[----:B------:R-:W-:Y:S04]  /*49e0*/  LDSM.16.M88.4 R52, [R221+0x8000] ;  /* 0x00800000dd34783b */ /* 0x000fe80000000200 */
[----:B------:R-:W1:Y:S03]  /*49f0*/  LDSM.16.M88.4 R4, [R222+0x2000] ;  /* 0x00200000de04783b */ /* 0x000e660000000200 */
[C---:B-----5:R-:W-:Y:S08]  /*4a00*/  HMMA.16816.F32 R44, R112.reuse, R110, R44 ;  /* 0x0000006e702c723c */ /* 0x060ff0000000182c */
[C---:B------:R-:W-:Y:S01]  /*4a10*/  HMMA.16816.F32 R48, R112.reuse, R108, R48 ;  /* 0x0000006c7030723c */ /* 0x040fe20000001830 */
[----:B------:R-:W-:Y:S07]  /*4a20*/  LDSM.16.M88.4 R108, [R221+0x9000] ;  /* 0x00900000dd6c783b */ /* 0x000fee0000000200 */
[C---:B------:R-:W-:Y:S08]  /*4a30*/  HMMA.16816.F32 R32, R112.reuse, R104, R32 ;  /* 0x000000687020723c */ /* 0x040ff00000001820 */
[C---:B------:R-:W-:Y:S08]  /*4a40*/  HMMA.16816.F32 R28, R112.reuse, R106, R28 ;  /* 0x0000006a701c723c */ /* 0x040ff0000000181c */
[C---:B------:R-:W-:Y:S08]  /*4a50*/  HMMA.16816.F32 R24, R112.reuse, R100, R24 ;  /* 0x000000647018723c */ /* 0x040ff00000001818 */
[C---:B------:R-:W-:Y:S01]  /*4a60*/  HMMA.16816.F32 R20, R112.reuse, R102, R20 ;  /* 0x000000667014723c */ /* 0x040fe20000001814 */
[----:B------:R-:W-:Y:S07]  /*4a70*/  LDSM.16.M88.4 R100, [R219+0x4000] ;  /* 0x00400000db64783b */ /* 0x000fee0000000200 */
[C---:B---3--:R-:W-:Y:S01]  /*4a80*/  HMMA.16816.F32 R104, R112.reuse, R92, R8 ;  /* 0x0000005c7068723c */ /* 0x048fe20000001808 */
[----:B------:R-:W3:Y:S07]  /*4a90*/  LDSM.16.M88.4 R8, [R220+0x2000] ;  /* 0x00200000dc08783b */ /* 0x000eee0000000200 */
[C---:B--2---:R-:W-:Y:S08]  /*4aa0*/  HMMA.16816.F32 R76, R112.reuse, R88, R76 ;  /* 0x00000058704c723c */ /* 0x044ff0000000184c */
[C---:B------:R-:W-:Y:S01]  /*4ab0*/  HMMA.16816.F32 R72, R112.reuse, R90, R72 ;  /* 0x0000005a7048723c */ /* 0x040fe20000001848 */
[----:B------:R-:W2:Y:S07]  /*4ac0*/  LDSM.16.M88.4 R88, [R221+0x8800] ;  /* 0x00880000dd58783b */ /* 0x000eae0000000200 */
[C---:B------:R-:W-:Y:S08]  /*4ad0*/  HMMA.16816.F32 R16, R112.reuse, R96, R16 ;  /* 0x000000607010723c */ /* 0x040ff00000001810 */
[----:B------:R-:W-:Y:S01]  /*4ae0*/  HMMA.16816.F32 R12, R112, R98, R12 ;  /* 0x00000062700c723c */ /* 0x000fe2000000180c */
[----:B------:R-:W4:Y:S07]  /*4af0*/  LDSM.16.M88.4 R96, [R204+0x3800] ;  /* 0x00380000cc60783b */ /* 0x000f2e0000000200 */
[C---:B-1----:R-:W-:Y:S08]  /*4b00*/  HMMA.16816.F32 R44, R4.reuse, R54, R44 ;  /* 0x00000036042c723c */ /* 0x042ff0000000182c */
[----:B------:R-:W-:Y:S01]  /*4b10*/  HMMA.16816.F32 R48, R4, R52, R48 ;  /* 0x000000340430723c */ /* 0x000fe20000001830 */
[----:B------:R-:W-:Y:S07]  /*4b20*/  LDSM.16.M88.4 R52, [R219+0x4800] ;  /* 0x00480000db34783b */ /* 0x000fee0000000200 */
[C---:B------:R-:W-:Y:S08]  /*4b30*/  HMMA.16816.F32 R80, R112.reuse, R94, R80 ;  /* 0x0000005e7050723c */ /* 0x040ff00000001850 */
[C---:B------:R-:W-:Y:S08]  /*4b40*/  HMMA.16816.F32 R68, R112.reuse, R84, R68 ;  /* 0x000000547044723c */ /* 0x040ff00000001844 */
[----:B------:R-:W-:Y:S01]  /*4b50*/  HMMA.16816.F32 R92, R112, R86, R64 ;  /* 0x00000056705c723c */ /* 0x000fe20000001840 */
[----:B------:R-:W-:Y:S04]  /*4b60*/  LDSM.16.M88.4 R84, [R215+0x8000] ;  /* 0x00800000d754783b */ /* 0x000fe80000000200 */
[----:B------:R-:W1:Y:S03]  /*4b70*/  LDSM.16.M88.4 R64, [R218+0x2000] ;  /* 0x00200000da40783b */ /* 0x000e660000000200 */
[C---:B---3--:R-:W-:Y:S08]  /*4b80*/  HMMA.16816.F32 R44, R8.reuse, R102, R44 ;  /* 0x00000066082c723c */ /* 0x048ff0000000182c */
[----:B------:R-:W-:Y:S01]  /*4b90*/  HMMA.16816.F32 R48, R8, R100, R48 ;  /* 0x000000640830723c */ /* 0x000fe20000001830 */
[----:B------:R-:W-:Y:S07]  /*4ba0*/  LDSM.16.M88.4 R100, [R215+0x8800] ;  /* 0x00880000d764783b */ /* 0x000fee0000000200 */
[----:B--2---:R-:W-:Y:S08]  /*4bb0*/  HMMA.16816.F32 R32, R4, R88, R32 ;  /* 0x000000580420723c */ /* 0x004ff00000001820 */
[C---:B----4-:R-:W-:Y:S08]  /*4bc0*/  HMMA.16816.F32 R60, R112.reuse, R96, R60 ;  /* 0x00000060703c723c */ /* 0x050ff0000000183c */
[----:B------:R-:W-:Y:S01]  /*4bd0*/  HMMA.16816.F32 R96, R112, R98, R56 ;  /* 0x000000627060723c */ /* 0x000fe20000001838 */
[----:B------:R-:W-:Y:S04]  /*4be0*/  LDSM.16.M88.4 R112, [R204+0x4000] ;  /* 0x00400000cc70783b */ /* 0x000fe80000000200 */
[----:B------:R-:W2:Y:S03]  /*4bf0*/  LDSM.16.M88.4 R56, [R217+0x2000] ;  /* 0x00200000d938783b */ /* 0x000ea60000000200 */
[C---:B------:R-:W-:Y:S01]  /*4c00*/  HMMA.16816.F32 R28, R4.reuse, R90, R28 ;  /* 0x0000005a041c723c */ /* 0x040fe2000000181c */
[----:B------:R-:W-:Y:S07]  /*4c10*/  LDSM.16.M88.4 R88, [R221+0xa000] ;  /* 0x00a00000dd58783b */ /* 0x000fee0000000200 */
[C---:B------:R-:W-:Y:S08]  /*4c20*/  HMMA.16816.F32 R24, R4.reuse, R108, R24 ;  /* 0x0000006c0418723c */ /* 0x040ff00000001818 */
[----:B------:R-:W-:Y:S01]  /*4c30*/  HMMA.16816.F32 R20, R4, R110, R20 ;  /* 0x0000006e0414723c */ /* 0x000fe20000001814 */
[----:B------:R-:W3:Y:S07]  /*4c40*/  LDSM.16.M88.4 R108, [R219+0x5000] ;  /* 0x00500000db6c783b */ /* 0x000eee0000000200 */
[C---:B-1----:R-:W-:Y:S08]  /*4c50*/  HMMA.16816.F32 R44, R64.reuse, R86, R44 ;  /* 0x00000056402c723c */ /* 0x042ff0000000182c */
[----:B------:R-:W-:Y:S01]  /*4c60*/  HMMA.16816.F32 R48, R64, R84, R48 ;  /* 0x000000544030723c */ /* 0x000fe20000001830 */
[----:B------:R-:W1:Y:S07]  /*4c70*/  LDSM.16.M88.4 R84, [R204+0x4800] ;  /* 0x00480000cc54783b */ /* 0x000e6e0000000200 */
[C---:B------:R-:W-:Y:S08]  /*4c80*/  HMMA.16816.F32 R32, R8.reuse, R52, R32 ;  /* 0x000000340820723c */ /* 0x040ff00000001820 */
[----:B------:R-:W-:Y:S01]  /*4c90*/  HMMA.16816.F32 R28, R8, R54, R28 ;  /* 0x00000036081c723c */ /* 0x000fe2000000181c */
[----:B------:R-:W4:Y:S07]  /*4ca0*/  LDSM.16.M88.4 R52, [R215+0x9000] ;  /* 0x00900000d734783b */ /* 0x000f2e0000000200 */
[C---:B--2---:R-:W-:Y:S08]  /*4cb0*/  HMMA.16816.F32 R44, R56.reuse, R114, R44 ;  /* 0x00000072382c723c */ /* 0x044ff0000000182c */
[----:B------:R-:W-:Y:S01]  /*4cc0*/  HMMA.16816.F32 R48, R56, R112, R48 ;  /* 0x000000703830723c */ /* 0x000fe20000001830 */
[----:B------:R-:W2:Y:S07]  /*4cd0*/  LDSM.16.M88.4 R112, [R219+0x5800] ;  /* 0x00580000db70783b */ /* 0x000eae0000000200 */
[----:B------:R-:W-:Y:S08]  /*4ce0*/  HMMA.16816.F32 R32, R64, R100, R32 ;  /* 0x000000644020723c */ /* 0x000ff00000001820 */
[----:B---3--:R-:W-:Y:S01]  /*4cf0*/  HMMA.16816.F32 R24, R8, R108, R24 ;  /* 0x0000006c0818723c */ /* 0x008fe20000001818 */
[----:B------:R-:W-:-:S02]  /*4d00*/  FMUL.FTZ R44, R44, c[0x0][0x2ec] ;  /* 0x0000bb002c2c7a20 */ /* 0x000fc40000410000 */
[----:B------:R-:W-:Y:S02]  /*4d10*/  FMUL.FTZ R45, R45, c[0x0][0x2ec] ;  /* 0x0000bb002d2d7a20 */ /* 0x000fe40000410000 */
[----:B------:R-:W-:Y:S02]  /*4d20*/  FMUL.FTZ R46, R46, c[0x0][0x2ec] ;  /* 0x0000bb002e2e7a20 */ /* 0x000fe40000410000 */
[----:B------:R-:W-:Y:S01]  /*4d30*/  FMUL.FTZ R47, R47, c[0x0][0x2ec] ;  /* 0x0000bb002f2f7a20 */ /* 0x000fe20000410000 */
[----:B------:R-:W-:Y:S01]  /*4d40*/  HMMA.16816.F32 R16, R4, R116, R16 ;  /* 0x000000740410723c */ /* 0x000fe20000001810 */
[----:B------:R-:W-:Y:S01]  /*4d50*/  FMUL.FTZ R3, R48, c[0x0][0x2ec] ;  /* 0x0000bb0030037a20 */ /* 0x000fe20000410000 */
[----:B------:R-:W-:Y:S01]  /*4d60*/  MUFU.TANH R108, R46 ;  /* 0x0000002e006c7308 */ /* 0x000fe20000002400 */
[----:B------:R-:W-:Y:S02]  /*4d70*/  FMUL.FTZ R48, R49, c[0x0][0x2ec] ;  /* 0x0000bb0031307a20 */ /* 0x000fe40000410000 */
[----:B------:R-:W-:-:S03]  /*4d80*/  FMUL.FTZ R51, R51, c[0x0][0x2ec] ;  /* 0x0000bb0033337a20 */ /* 0x000fc60000410000 */
[C---:B------:R-:W-:Y:S02]  /*4d90*/  HMMA.16816.F32 R12, R4.reuse, R118, R12 ;  /* 0x00000076040c723c */ /* 0x040fe4000000180c */
[----:B------:R-:W3:Y:S06]  /*4da0*/  MUFU.TANH R49, R44 ;  /* 0x0000002c00317308 */ /* 0x000eec0000002400 */
[C---:B------:R-:W-:Y:S02]  /*4db0*/  HMMA.16816.F32 R104, R4.reuse, R88, R104 ;  /* 0x000000580468723c */ /* 0x040fe40000001868 */
[----:B------:R-:W-:Y:S06]  /*4dc0*/  MUFU.TANH R48, R48 ;  /* 0x0000003000307308 */ /* 0x000fec0000002400 */
[----:B------:R-:W-:Y:S01]  /*4dd0*/  HMMA.16816.F32 R80, R4, R90, R80 ;  /* 0x0000005a0450723c */ /* 0x000fe20000001850 */
[----:B------:R-:W5:Y:S01]  /*4de0*/  LDSM.16.M88.4 R88, [R204+0x5000] ;  /* 0x00500000cc58783b */ /* 0x000f620000000200 */
[----:B------:R-:W-:Y:S06]  /*4df0*/  MUFU.TANH R51, R51 ;  /* 0x0000003300337308 */ /* 0x000fec0000002400 */
[----:B-1----:R-:W-:Y:S02]  /*4e00*/  HMMA.16816.F32 R32, R56, R84, R32 ;  /* 0x000000543820723c */ /* 0x002fe40000001820 */
[----:B------:R-:W1:Y:S06]  /*4e10*/  MUFU.TANH R84, R45 ;  /* 0x0000002d00547308 */ /* 0x000e6c0000002400 */
[----:B------:R-:W-:Y:S02]  /*4e20*/  HMMA.16816.F32 R20, R8, R110, R20 ;  /* 0x0000006e0814723c */ /* 0x000fe40000001814 */
[----:B------:R1:W1:Y:S06]  /*4e30*/  MUFU.TANH R85, R47 ;  /* 0x0000002f00557308 */ /* 0x00026c0000002400 */
[----:B----4-:R-:W-:Y:S02]  /*4e40*/  HMMA.16816.F32 R24, R64, R52, R24 ;  /* 0x000000344018723c */ /* 0x010fe40000001818 */
[----:B------:R-:W-:Y:S06]  /*4e50*/  MUFU.TANH R3, R3 ;  /* 0x0000000300037308 */ /* 0x000fec0000002400 */
[----:B--2---:R-:W-:Y:S01]  /*4e60*/  HMMA.16816.F32 R16, R8, R112, R16 ;  /* 0x000000700810723c */ /* 0x004fe20000001810 */
[----:B------:R-:W-:Y:S01]  /*4e70*/  FMUL.FTZ R32, R32, c[0x0][0x2ec] ;  /* 0x0000bb0020207a20 */ /* 0x000fe20000410000 */
[----:B-1----:R-:W1:Y:S01]  /*4e80*/  LDSM.16.M88.4 R44, [R215+0x9800] ;  /* 0x00980000d72c783b */ /* 0x002e620000000200 */
[----:B------:R-:W-:-:S02]  /*4e90*/  FMUL.FTZ R33, R33, c[0x0][0x2ec] ;  /* 0x0000bb0021217a20 */ /* 0x000fc40000410000 */
[----:B------:R-:W-:Y:S02]  /*4ea0*/  FMUL.FTZ R34, R34, c[0x0][0x2ec] ;  /* 0x0000bb0022227a20 */ /* 0x000fe40000410000 */
[----:B------:R-:W-:Y:S01]  /*4eb0*/  FMUL.FTZ R35, R35, c[0x0][0x2ec] ;  /* 0x0000bb0023237a20 */ /* 0x000fe20000410000 */
[----:B------:R-:W-:Y:S01]  /*4ec0*/  HMMA.16816.F32 R112, R8, R114, R12 ;  /* 0x000000720870723c */ /* 0x000fe2000000180c */
[----:B------:R-:W-:Y:S07]  /*4ed0*/  LDSM.16.M88.4 R12, [R204+0x5800] ;  /* 0x00580000cc0c783b */ /* 0x000fee0000000200 */
[C---:B------:R-:W-:Y:S01]  /*4ee0*/  HMMA.16816.F32 R28, R64.reuse, R102, R28 ;  /* 0x00000066401c723c */ /* 0x040fe2000000181c */
[----:B------:R-:W2:Y:S07]  /*4ef0*/  LDSM.16.M88.4 R100, [R221+0xa800] ;  /* 0x00a80000dd64783b */ /* 0x000eae0000000200 */
[----:B------:R-:W-:Y:S01]  /*4f00*/  HMMA.16816.F32 R20, R64, R54, R20 ;  /* 0x000000364014723c */ /* 0x000fe20000001814 */
[----:B------:R-:W4:Y:S07]  /*4f10*/  LDSM.16.M88.4 R52, [R221+0xb000] ;  /* 0x00b00000dd34783b */ /* 0x000f2e0000000200 */
[C---:B-----5:R-:W-:Y:S08]  /*4f20*/  HMMA.16816.F32 R24, R56.reuse, R88, R24 ;  /* 0x000000583818723c */ /* 0x060ff00000001818 */
[----:B------:R-:W-:Y:S01]  /*4f30*/  HMMA.16816.F32 R28, R56, R86, R28 ;  /* 0x00000056381c723c */ /* 0x000fe2000000181c */
[----:B------:R-:W5:Y:S07]  /*4f40*/  MUFU.TANH R86, R32 ;  /* 0x0000002000567308 */ /* 0x000f6e0000002400 */
[C---:B-1----:R-:W-:Y:S01]  /*4f50*/  HMMA.16816.F32 R16, R64.reuse, R44, R16 ;  /* 0x0000002c4010723c */ /* 0x042fe20000001810 */
[----:B------:R-:W1:Y:S07]  /*4f60*/  MUFU.TANH R87, R33 ;  /* 0x0000002100577308 */ /* 0x000e6e0000002400 */
[----:B------:R-:W-:Y:S01]  /*4f70*/  HMMA.16816.F32 R112, R64, R46, R112 ;  /* 0x0000002e4070723c */ /* 0x000fe20000001870 */
[----:B------:R-:W-:Y:S01]  /*4f80*/  FMUL.FTZ R24, R24, c[0x0][0x2ec] ;  /* 0x0000bb0018187a20 */ /* 0x000fe20000410000 */
[----:B------:R-:W-:Y:S01]  /*4f90*/  LDSM.16.M88.4 R44, [R204+0x6000] ;  /* 0x00600000cc2c783b */ /* 0x000fe20000000200 */
[----:B------:R-:W-:-:S02]  /*4fa0*/  FMUL.FTZ R25, R25, c[0x0][0x2ec] ;  /* 0x0000bb0019197a20 */ /* 0x000fc40000410000 */
[----:B------:R-:W-:Y:S02]  /*4fb0*/  FMUL.FTZ R26, R26, c[0x0][0x2ec] ;  /* 0x0000bb001a1a7a20 */ /* 0x000fe40000410000 */
[----:B------:R-:W-:Y:S01]  /*4fc0*/  FMUL.FTZ R27, R27, c[0x0][0x2ec] ;  /* 0x0000bb001b1b7a20 */ /* 0x000fe20000410000 */
[----:B------:R-:W-:Y:S01]  /*4fd0*/  HMMA.16816.F32 R20, R56, R90, R20 ;  /* 0x0000005a3814723c */ /* 0x000fe20000001814 */
[----:B------:R-:W-:Y:S01]  /*4fe0*/  MUFU.TANH R90, R24 ;  /* 0x00000018005a7308 */ /* 0x000fe20000002400 */
[----:B------:R-:W-:Y:S02]  /*4ff0*/  FMUL.FTZ R28, R28, c[0x0][0x2ec] ;  /* 0x0000bb001c1c7a20 */ /* 0x000fe40000410000 */
[----:B------:R-:W-:Y:S02]  /*5000*/  FMUL.FTZ R29, R29, c[0x0][0x2ec] ;  /* 0x0000bb001d1d7a20 */ /* 0x000fe40000410000 */
[----:B------:R-:W-:Y:S02]  /*5010*/  FMUL.FTZ R30, R30, c[0x0][0x2ec] ;  /* 0x0000bb001e1e7a20 */ /* 0x000fe40000410000 */
[----:B--2---:R-:W-:Y:S01]  /*5020*/  HMMA.16816.F32 R72, R4, R102, R72 ;  /* 0x000000660448723c */ /* 0x004fe20000001848 */
[----:B------:R-:W-:Y:S01]  /*5030*/  MUFU.TANH R91, R25 ;  /* 0x00000019005b7308 */ /* 0x000fe20000002400 */
[----:B------:R-:W-:-:S06]  /*5040*/  FMUL.FTZ R31, R31, c[0x0][0x2ec] ;  /* 0x0000bb001f1f7a20 */ /* 0x000fcc0000410000 */
[----:B------:R-:W-:Y:S01]  /*5050*/  HMMA.16816.F32 R112, R56, R14, R112 ;  /* 0x0000000e3870723c */ /* 0x000fe20000001870 */
[----:B------:R-:W-:Y:S07]  /*5060*/  MUFU.TANH R102, R26 ;  /* 0x0000001a00667308 */ /* 0x000fee0000002400 */
[----:B------:R-:W-:Y:S01]  /*5070*/  HMMA.16816.F32 R76, R4, R100, R76 ;  /* 0x00000064044c723c */ /* 0x000fe2000000184c */
[----:B------:R2:W-:Y:S01]  /*5080*/  MUFU.TANH R178, R27 ;  /* 0x0000001b00b27308 */ /* 0x0005e20000002400 */
[----:B------:R-:W-:-:S02]  /*5090*/  FMUL.FTZ R20, R20, c[0x0][0x2ec] ;  /* 0x0000bb0014147a20 */ /* 0x000fc40000410000 */
[----:B------:R-:W-:Y:S02]  /*50a0*/  FMUL.FTZ R21, R21, c[0x0][0x2ec] ;  /* 0x0000bb0015157a20 */ /* 0x000fe40000410000 */
[----:B------:R-:W-:Y:S02]  /*50b0*/  FMUL.FTZ R22, R22, c[0x0][0x2ec] ;  /* 0x0000bb0016167a20 */ /* 0x000fe40000410000 */
[----:B------:R-:W-:Y:S01]  /*50c0*/  FMUL.FTZ R23, R23, c[0x0][0x2ec] ;  /* 0x0000bb0017177a20 */ /* 0x000fe20000410000 */
[----:B------:R-:W-:Y:S01]  /*50d0*/  MUFU.TANH R100, R34 ;  /* 0x0000002200647308 */ /* 0x000fe20000002400 */
[----:B----4-:R-:W-:Y:S06]  /*50e0*/  HMMA.16816.F32 R68, R4, R52, R68 ;  /* 0x000000340444723c */ /* 0x010fec0000001844 */
[----:B------:R-:W-:Y:S01]  /*50f0*/  FMUL.FTZ R112, R112, c[0x0][0x2ec] ;  /* 0x0000bb0070707a20 */ /* 0x000fe20000410000 */
[----:B------:R4:W-:Y:S01]  /*5100*/  MUFU.TANH R101, R35 ;  /* 0x0000002300657308 */ /* 0x0009e20000002400 */
[----:B--2---:R-:W-:Y:S01]  /*5110*/  HMMA.16816.F32 R24, R56, R12, R16 ;  /* 0x0000000c3818723c */ /* 0x004fe20000001810 */
[----:B------:R-:W2:Y:S01]  /*5120*/  LDSM.16.M88.4 R12, [R219+0x6800] ;  /* 0x00680000db0c783b */ /* 0x000ea20000000200 */
[----:B------:R-:W-:-:S02]  /*5130*/  FMUL.FTZ R113, R113, c[0x0][0x2ec] ;  /* 0x0000bb0071717a20 */ /* 0x000fc40000410000 */
[----:B------:R-:W-:Y:S01]  /*5140*/  FMUL.FTZ R114, R114, c[0x0][0x2ec] ;  /* 0x0000bb0072727a20 */ /* 0x000fe20000410000 */
[----:B------:R-:W-:Y:S01]  /*5150*/  LDSM.16.M88.4 R16, [R221+0xb800] ;  /* 0x00b80000dd10783b */ /* 0x000fe20000000200 */
[----:B------:R-:W-:Y:S01]  /*5160*/  FMUL.FTZ R115, R115, c[0x0][0x2ec] ;  /* 0x0000bb0073737a20 */ /* 0x000fe20000410000 */
[----:B------:R-:W-:Y:S01]  /*5170*/  MUFU.TANH R103, R20 ;  /* 0x0000001400677308 */ /* 0x000fe20000002400 */
[----:B------:R-:W-:Y:S01]  /*5180*/  HMMA.16816.F32 R92, R4, R54, R92 ;  /* 0x00000036045c723c */ /* 0x000fe2000000185c */
[----:B----4-:R-:W4:Y:S06]  /*5190*/  LDSM.16.M88.4 R32, [R219+0x6000] ;  /* 0x00600000db20783b */ /* 0x010f2c0000000200 */
[----:B------:R-:W-:Y:S08]  /*51a0*/  MUFU.TANH R52, R21 ;  /* 0x0000001500347308 */ /* 0x000ff00000002400 */
[----:B------:R-:W-:Y:S01]  /*51b0*/  MUFU.TANH R177, R22 ;  /* 0x0000001600b17308 */ /* 0x000fe20000002400 */
[----:B------:R-:W-:-:S02]  /*51c0*/  FMUL.FTZ R24, R24, c[0x0][0x2ec] ;  /* 0x0000bb0018187a20 */ /* 0x000fc40000410000 */
[----:B------:R-:W-:Y:S02]  /*51d0*/  FMUL.FTZ R25, R25, c[0x0][0x2ec] ;  /* 0x0000bb0019197a20 */ /* 0x000fe40000410000 */
[----:B------:R-:W-:Y:S02]  /*51e0*/  FMUL.FTZ R26, R26, c[0x0][0x2ec] ;  /* 0x0000bb001a1a7a20 */ /* 0x000fe40000410000 */
[----:B------:R-:W-:Y:S01]  /*51f0*/  FMUL.FTZ R27, R27, c[0x0][0x2ec] ;  /* 0x0000bb001b1b7a20 */ /* 0x000fe20000410000 */
[----:B------:R1:W-:Y:S08]  /*5200*/  MUFU.TANH R176, R23 ;  /* 0x0000001700b07308 */ /* 0x0003f00000002400 */
[----:B------:R-:W-:Y:S01]  /*5210*/  MUFU.TANH R109, R28 ;  /* 0x0000001c006d7308 */ /* 0x000fe20000002400 */
[C---:B--2---:R-:W-:Y:S01]  /*5220*/  HMMA.16816.F32 R76, R8.reuse, R12, R76 ;  /* 0x0000000c084c723c */ /* 0x044fe2000000184c */
[----:B-1----:R-:W1:Y:S06]  /*5230*/  LDSM.16.M88.4 R20, [R215+0xa800] ;  /* 0x00a80000d714783b */ /* 0x002e6c0000000200 */
[----:B------:R-:W-:Y:S01]  /*5240*/  MUFU.TANH R88, R29 ;  /* 0x0000001d00587308 */ /* 0x000fe20000002400 */
[C---:B------:R-:W-:Y:S01]  /*5250*/  HMMA.16816.F32 R72, R8.reuse, R14, R72 ;  /* 0x0000000e0848723c */ /* 0x040fe20000001848 */
[----:B------:R-:W2:Y:S06]  /*5260*/  LDSM.16.M88.4 R12, [R204+0x6800] ;  /* 0x00680000cc0c783b */ /* 0x000eac0000000200 */
[----:B------:R-:W1:Y:S01]  /*5270*/  MUFU.TANH R89, R30 ;  /* 0x0000001e00597308 */ /* 0x000e620000002400 */
[C---:B----4-:R-:W-:Y:S07]  /*5280*/  HMMA.16816.F32 R104, R8.reuse, R32, R104 ;  /* 0x000000200868723c */ /* 0x050fee0000001868 */
[----:B------:R4:W1:Y:S01]  /*5290*/  MUFU.TANH R110, R31 ;  /* 0x0000001f006e7308 */ /* 0x0008620000002400 */
[----:B------:R-:W-:Y:S07]  /*52a0*/  HMMA.16816.F32 R80, R8, R34, R80 ;  /* 0x000000220850723c */ /* 0x000fee0000001850 */
[----:B------:R-:W1:Y:S01]  /*52b0*/  MUFU.TANH R139, R24 ;  /* 0x00000018008b7308 */ /* 0x000e620000002400 */
[C---:B------:R-:W-:Y:S01]  /*52c0*/  HMMA.16816.F32 R60, R4.reuse, R16, R60 ;  /* 0x00000010043c723c */ /* 0x040fe2000000183c */
[----:B----4-:R-:W4:Y:S06]  /*52d0*/  LDSM.16.M88.4 R28, [R215+0xa000] ;  /* 0x00a00000d71c783b */ /* 0x010f2c0000000200 */
[----:B------:R-:W-:Y:S01]  /*52e0*/  MUFU.TANH R145, R25 ;  /* 0x0000001900917308 */ /* 0x000fe20000002400 */
[C---:B------:R-:W-:Y:S01]  /*52f0*/  IADD3 R16, R125.reuse, 0x1, RZ ;  /* 0x000000017d107810 */ /* 0x040fe20007ffe0ff */
[----:B------:R-:W-:Y:S01]  /*5300*/  HMMA.16816.F32 R96, R4, R18, R96 ;  /* 0x000000120460723c */ /* 0x000fe20000001860 */
[----:B------:R-:W-:Y:S01]  /*5310*/  IADD3 R17, R125, 0x9, RZ ;  /* 0x000000097d117810 */ /* 0x000fe20007ffe0ff */
[----:B------:R-:W-:Y:S01]  /*5320*/  LDSM.16.M88.4 R4, [R204+0x7000] ;  /* 0x00700000cc04783b */ /* 0x000fe20000000200 */
[----:B------:R-:W-:-:S02]  /*5330*/  ISETP.GE.AND P6, PT, R16, R189, PT ;  /* 0x000000bd1000720c */ /* 0x000fc40003fc6270 */
[-C--:B------:R-:W-:Y:S01]  /*5340*/  ISETP.GE.AND P4, PT, R16, R188.reuse, PT ;  /* 0x000000bc1000720c */ /* 0x080fe20003f86270 */
[----:B------:R-:W2:Y:S01]  /*5350*/  MUFU.TANH R148, R26 ;  /* 0x0000001a00947308 */ /* 0x000ea20000002400 */
[----:B------:R-:W-:Y:S01]  /*5360*/  IADD3 R16, R125, 0x8, RZ ;  /* 0x000000087d107810 */ /* 0x000fe20007ffe0ff */
[C---:B-1----:R-:W-:Y:S01]  /*5370*/  HMMA.16816.F32 R76, R64.reuse, R20, R76 ;  /* 0x00000014404c723c */ /* 0x042fe2000000184c */
[-C--:B------:R-:W-:Y:S02]  /*5380*/  ISETP.GE.AND P3, PT, R17, R189.reuse, PT ;  /* 0x000000bd1100720c */ /* 0x080fe40003f66270 */
[C---:B------:R-:W-:Y:S02]  /*5390*/  ISETP.GE.AND P5, PT, R16.reuse, R189, PT ;  /* 0x000000bd1000720c */ /* 0x040fe40003fa6270 */
[----:B------:R-:W-:Y:S01]  /*53a0*/  ISETP.GE.AND P1, PT, R16, R188, PT ;  /* 0x000000bc1000720c */ /* 0x000fe20003f26270 */
[----:B------:R1:W1:Y:S01]  /*53b0*/  MUFU.TANH R149, R27 ;  /* 0x0000001b00957308 */ /* 0x0002620000002400 */
[----:B---3--:R-:W-:Y:S01]  /*53c0*/  FSEL R49, R49, -INF , !P5 ;  /* 0xff80000031317808 */ /* 0x008fe20006800000 */
[----:B------:R-:W-:Y:S01]  /*53d0*/  HMMA.16816.F32 R72, R64, R22, R72 ;  /* 0x000000164048723c */ /* 0x000fe20000001848 */
[----:B------:R-:W3:Y:S01]  /*53e0*/  LDSM.16.M88.4 R20, [R219+0x7800] ;  /* 0x00780000db14783b */ /* 0x000ee20000000200 */
[----:B------:R-:W-:-:S02]  /*53f0*/  FSEL R108, R108, -INF , !P1 ;  /* 0xff8000006c6c7808 */ /* 0x000fc40004800000 */
[----:B------:R-:W-:Y:S02]  /*5400*/  ISETP.GE.AND P2, PT, R17, R188, PT ;  /* 0x000000bc1100720c */ /* 0x000fe40003f46270 */
[----:B------:R-:W-:Y:S01]  /*5410*/  IADD3 R16, R125, 0x10, RZ ;  /* 0x000000107d107810 */ /* 0x000fe20007ffe0ff */
[----:B------:R-:W3:Y:S01]  /*5420*/  MUFU.TANH R147, R112 ;  /* 0x0000007000937308 */ /* 0x000ee20000002400 */
[----:B------:R-:W-:Y:S02]  /*5430*/  FSEL R84, R84, -INF , !P3 ;  /* 0xff80000054547808 */ /* 0x000fe40005800000 */
[----:B------:R-:W-:Y:S02]  /*5440*/  FSEL R85, R85, -INF , !P2 ;  /* 0xff80000055557808 */ /* 0x000fe40005000000 */
[----:B------:R-:W-:Y:S01]  /*5450*/  FSEL R48, R48, -INF , !P6 ;  /* 0xff80000030307808 */ /* 0x000fe20007000000 */
[----:B-1----:R-:W1:Y:S01]  /*5460*/  LDSM.16.M88.4 R24, [R219+0x7000] ;  /* 0x00700000db18783b */ /* 0x002e620000000200 */
[----:B------:R-:W-:-:S02]  /*5470*/  FSEL R51, R51, -INF , !P4 ;  /* 0xff80000033337808 */ /* 0x000fc40006000000 */
[----:B--2---:R-:W-:Y:S01]  /*5480*/  HMMA.16816.F32 R76, R56, R12, R76 ;  /* 0x0000000c384c723c */ /* 0x004fe2000000184c */
[CC--:B------:R-:W-:Y:S01]  /*5490*/  ISETP.GE.AND P6, PT, R16.reuse, R189.reuse, PT ;  /* 0x000000bd1000720c */ /* 0x0c0fe20003fc6270 */
[----:B------:R-:W-:Y:S01]  /*54a0*/  MUFU.TANH R146, R113 ;  /* 0x0000007100927308 */ /* 0x000fe20000002400 */
[----:B------:R-:W-:Y:S02]  /*54b0*/  ISETP.GE.AND P4, PT, R16, R188, PT ;  /* 0x000000bc1000720c */ /* 0x000fe40003f86270 */
[----:B-----5:R-:W-:Y:S02]  /*54c0*/  FSEL R86, R86, -INF , !P6 ;  /* 0xff80000056567808 */ /* 0x020fe40007000000 */
[C---:B------:R-:W-:Y:S01]  /*54d0*/  IADD3 R12, R125.reuse, 0x11, RZ ;  /* 0x000000117d0c7810 */ /* 0x040fe20007ffe0ff */
[----:B----4-:R-:W-:Y:S01]  /*54e0*/  HMMA.16816.F32 R104, R64, R28, R104 ;  /* 0x0000001c4068723c */ /* 0x010fe20000001868 */
[----:B------:R-:W-:Y:S01]  /*54f0*/  IADD3 R13, R125, 0x19, RZ ;  /* 0x000000197d0d7810 */ /* 0x000fe20007ffe0ff */
[----:B------:R-:W2:Y:S01]  /*5500*/  MUFU.TANH R152, R114 ;  /* 0x0000007200987308 */ /* 0x000ea20000002400 */
[----:B------:R-:W-:-:S02]  /*5510*/  ISETP.GE.AND P5, PT, R12, R189, PT ;  /* 0x000000bd0c00720c */ /* 0x000fc40003fa6270 */
[-C--:B------:R-:W-:Y:S02]  /*5520*/  ISETP.GE.AND P1, PT, R12, R188.reuse, PT ;  /* 0x000000bc0c00720c */ /* 0x080fe40003f26270 */
[----:B------:R-:W-:Y:S01]  /*5530*/  IADD3 R12, R125, 0x18, RZ ;  /* 0x000000187d0c7810 */ /* 0x000fe20007ffe0ff */
[----:B------:R-:W-:Y:S01]  /*5540*/  HMMA.16816.F32 R80, R64, R30, R80 ;  /* 0x0000001e4050723c */ /* 0x000fe20000001850 */
[----:B------:R-:W4:Y:S01]  /*5550*/  LDSM.16.M88.4 R28, [R215+0xb000] ;  /* 0x00b00000d71c783b */ /* 0x000f220000000200 */
[----:B------:R-:W-:Y:S01]  /*5560*/  FSEL R34, R87, -INF , !P5 ;  /* 0xff80000057227808 */ /* 0x000fe20006800000 */
[----:B------:R-:W5:Y:S01]  /*5570*/  MUFU.TANH R153, R115 ;  /* 0x0000007300997308 */ /* 0x000f620000002400 */
[CC--:B------:R-:W-:Y:S02]  /*5580*/  ISETP.GE.AND P3, PT, R12.reuse, R189.reuse, PT ;  /* 0x000000bd0c00720c */ /* 0x0c0fe40003f66270 */
[-C--:B------:R-:W-:Y:S02]  /*5590*/  ISETP.GE.AND P2, PT, R12, R188.reuse, PT ;  /* 0x000000bc0c00720c */ /* 0x080fe40003f46270 */
[----:B------:R-:W-:Y:S01]  /*55a0*/  IADD3 R12, R125, 0x20, RZ ;  /* 0x000000207d0c7810 */ /* 0x000fe20007ffe0ff */
[----:B------:R-:W-:Y:S01]  /*55b0*/  HMMA.16816.F32 R72, R56, R14, R72 ;  /* 0x0000000e3848723c */ /* 0x000fe20000001848 */
[-C--:B------:R-:W-:Y:S01]  /*55c0*/  ISETP.GE.AND P6, PT, R13, R189.reuse, PT ;  /* 0x000000bd0d00720c */ /* 0x080fe20003fc6270 */
[----:B------:R-:W-:Y:S01]  /*55d0*/  FMUL.FTZ R76, R76, c[0x0][0x2ec] ;  /* 0x0000bb004c4c7a20 */ /* 0x000fe20000410000 */
[-C--:B------:R-:W-:Y:S01]  /*55e0*/  ISETP.GE.AND P5, PT, R12, R189.reuse, PT ;  /* 0x000000bd0c00720c */ /* 0x080fe20003fa6270 */
[----:B------:R-:W-:Y:S01]  /*55f0*/  FMUL.FTZ R78, R78, c[0x0][0x2ec] ;  /* 0x0000bb004e4e7a20 */ /* 0x000fe20000410000 */
[----:B------:R-:W-:Y:S01]  /*5600*/  IADD3 R16, R125, 0x21, RZ ;  /* 0x000000217d107810 */ /* 0x000fe20007ffe0ff */
[----:B------:R-:W-:Y:S01]  /*5610*/  MUFU.TANH R175, R76 ;  /* 0x0000004c00af7308 */ /* 0x000fe20000002400 */
[----:B------:R-:W-:Y:S01]  /*5620*/  FSEL R33, R89, -INF , !P2 ;  /* 0xff80000059217808 */ /* 0x000fe20005000000 */
[C---:B---3--:R-:W-:Y:S01]  /*5630*/  HMMA.16816.F32 R60, R8.reuse, R20, R60 ;  /* 0x00000014083c723c */ /* 0x048fe2000000183c */
[----:B------:R-:W-:Y:S01]  /*5640*/  ISETP.GE.AND P2, PT, R16, R188, PT ;  /* 0x000000bc1000720c */ /* 0x000fe20003f46270 */
[----:B------:R-:W-:Y:S01]  /*5650*/  FMUL.FTZ R77, R77, c[0x0][0x2ec] ;  /* 0x0000bb004d4d7a20 */ /* 0x000fe20000410000 */
[----:B------:R-:W-:Y:S01]  /*5660*/  IADD3 R17, R125, 0x28, RZ ;  /* 0x000000287d117810 */ /* 0x000fe20007ffe0ff */
[----:B------:R-:W-:Y:S01]  /*5670*/  FMUL.FTZ R79, R79, c[0x0][0x2ec] ;  /* 0x0000bb004f4f7a20 */ /* 0x000fe20000410000 */
[----:B------:R-:W-:Y:S01]  /*5680*/  FSEL R88, R88, -INF , !P6 ;  /* 0xff80000058587808 */ /* 0x000fe20007000000 */
[----:B------:R-:W-:Y:S01]  /*5690*/  MUFU.TANH R171, R78 ;  /* 0x0000004e00ab7308 */ /* 0x000fe20000002400 */
[----:B------:R-:W-:Y:S01]  /*56a0*/  ISETP.GE.AND P6, PT, R17, R189, PT ;  /* 0x000000bd1100720c */ /* 0x000fe20003fc6270 */
[----:B-1----:R-:W-:Y:S01]  /*56b0*/  HMMA.16816.F32 R68, R8, R24, R68 ;  /* 0x000000180844723c */ /* 0x002fe20000001844 */
[----:B------:R-:W-:-:S05]  /*56c0*/  FSEL R178, R178, -INF , !P2 ;  /* 0xff800000b2b27808 */ /* 0x000fca0005000000 */
[----:B------:R-:W-:Y:S01]  /*56d0*/  MUFU.TANH R174, R77 ;  /* 0x0000004d00ae7308 */ /* 0x000fe20000002400 */
[----:B------:R-:W-:Y:S01]  /*56e0*/  FSEL R25, R100, -INF , !P4 ;  /* 0xff80000064197808 */ /* 0x000fe20006000000 */
[C---:B------:R-:W-:Y:S01]  /*56f0*/  HMMA.16816.F32 R92, R8.reuse, R26, R92 ;  /* 0x0000001a085c723c */ /* 0x040fe2000000185c */
[----:B------:R-:W-:Y:S01]  /*5700*/  FSEL R24, R101, -INF , !P1 ;  /* 0xff80000065187808 */ /* 0x000fe20004800000 */
[----:B------:R-:W-:Y:S01]  /*5710*/  FMUL.FTZ R72, R72, c[0x0][0x2ec] ;  /* 0x0000bb0048487a20 */ /* 0x000fe20000410000 */
[-C--:B------:R-:W-:Y:S01]  /*5720*/  ISETP.GE.AND P4, PT, R13, R188.reuse, PT ;  /* 0x000000bc0d00720c */ /* 0x080fe20003f86270 */
[----:B------:R-:W-:Y:S01]  /*5730*/  FMUL.FTZ R74, R74, c[0x0][0x2ec] ;  /* 0x0000bb004a4a7a20 */ /* 0x000fe20000410000 */
[-C--:B------:R-:W-:Y:S01]  /*5740*/  ISETP.GE.AND P1, PT, R12, R188.reuse, PT ;  /* 0x000000bc0c00720c */ /* 0x080fe20003f26270 */
[----:B------:R-:W-:Y:S01]  /*5750*/  MUFU.TANH R170, R79 ;  /* 0x0000004f00aa7308 */ /* 0x000fe20000002400 */
[----:B------:R-:W1:Y:S01]  /*5760*/  LDSM.16.M88.4 R12, [R215+0xb800] ;  /* 0x00b80000d70c783b */ /* 0x000e620000000200 */
[----:B------:R-:W-:Y:S01]  /*5770*/  FSEL R26, R109, -INF , !P3 ;  /* 0xff8000006d1a7808 */ /* 0x000fe20005800000 */
[----:B------:R-:W-:Y:S01]  /*5780*/  HMMA.16816.F32 R96, R8, R22, R96 ;  /* 0x000000160860723c */ /* 0x000fe20000001860 */
[----:B------:R-:W-:Y:S01]  /*5790*/  ISETP.GE.AND P3, PT, R16, R189, PT ;  /* 0x000000bd1000720c */ /* 0x000fe20003f66270 */
[----:B------:R-:W-:Y:S01]  /*57a0*/  FMUL.FTZ R73, R73, c[0x0][0x2ec] ;  /* 0x0000bb0049497a20 */ /* 0x000fe20000410000 */
[----:B------:R-:W-:Y:S01]  /*57b0*/  IADD3 R16, R125, 0x29, RZ ;  /* 0x000000297d107810 */ /* 0x000fe20007ffe0ff */
[----:B------:R-:W-:Y:S01]  /*57c0*/  FMUL.FTZ R75, R75, c[0x0][0x2ec] ;  /* 0x0000bb004b4b7a20 */ /* 0x000fe20000410000 */
[----:B------:R-:W-:Y:S01]  /*57d0*/  FSEL R32, R110, -INF , !P4 ;  /* 0xff8000006e207808 */ /* 0x000fe20006000000 */
[----:B------:R-:W-:Y:S01]  /*57e0*/  MUFU.TANH R173, R72 ;  /* 0x0000004800ad7308 */ /* 0x000fe20000002400 */
[----:B------:R-:W-:Y:S01]  /*57f0*/  ISETP.GE.AND P4, PT, R17, R188, PT ;  /* 0x000000bc1100720c */ /* 0x000fe20003f86270 */
[----:B----4-:R-:W-:Y:S03]  /*5800*/  HMMA.16816.F32 R68, R64, R28, R68 ;  /* 0x0000001c4044723c */ /* 0x010fe60000001844 */
[----:B------:R-:W-:-:S03]  /*5810*/  FSEL R177, R177, -INF , !P4 ;  /* 0xff800000b1b17808 */ /* 0x000fc60006000000 */
[----:B------:R-:W-:Y:S01]  /*5820*/  MUFU.TANH R167, R74 ;  /* 0x0000004a00a77308 */ /* 0x000fe20000002400 */
[----:B------:R-:W-:Y:S01]  /*5830*/  FSEL R28, R90, -INF , !P5 ;  /* 0xff8000005a1c7808 */ /* 0x000fe20006800000 */
[----:B------:R-:W-:Y:S01]  /*5840*/  HMMA.16816.F32 R104, R56, R44, R104 ;  /* 0x0000002c3868723c */ /* 0x000fe20000001868 */
[----:B------:R-:W-:Y:S02]  /*5850*/  ISETP.GE.AND P5, PT, R16, R189, PT ;  /* 0x000000bd1000720c */ /* 0x000fe40003fa6270 */
[----:B------:R-:W-:-:S03]  /*5860*/  FSEL R29, R103, -INF , !P6 ;  /* 0xff800000671d7808 */ /* 0x000fc60007000000 */
[----:B------:R-:W-:Y:S01]  /*5870*/  MUFU.TANH R172, R73 ;  /* 0x0000004900ac7308 */ /* 0x000fe20000002400 */
[----:B------:R-:W-:Y:S01]  /*5880*/  FSEL R44, R102, -INF , !P1 ;  /* 0xff800000662c7808 */ /* 0x000fe20004800000 */
[----:B------:R-:W-:Y:S01]  /*5890*/  HMMA.16816.F32 R80, R56, R46, R80 ;  /* 0x0000002e3850723c */ /* 0x000fe20000001850 */
[----:B------:R-:W-:Y:S02]  /*58a0*/  ISETP.GE.AND P1, PT, R16, R188, PT ;  /* 0x000000bc1000720c */ /* 0x000fe40003f26270 */
[----:B------:R-:W3:Y:S01]  /*58b0*/  LDSM.16.M88.4 R16, [R204+0x7800] ;  /* 0x00780000cc10783b */ /* 0x000ee20000000200 */
[----:B------:R-:W-:Y:S01]  /*58c0*/  FSEL R45, R91, -INF , !P3 ;  /* 0xff8000005b2d7808 */ /* 0x000fe20005800000 */
[----:B------:R-:W-:-:S04]  /*58d0*/  DEPBAR.LE SB0, 0x0 ;  /* 0x000080000000791a */ /* 0x000fc80000000000 */
[----:B------:R-:W-:Y:S01]  /*58e0*/  HMMA.16816.F32 R92, R64, R30, R92 ;  /* 0x0000001e405c723c */ /* 0x000fe2000000185c */
[----:B------:R-:W-:Y:S01]  /*58f0*/  FSEL R47, R52, -INF , !P5 ;  /* 0xff800000342f7808 */ /* 0x000fe20006800000 */
[----:B------:R-:W-:Y:S01]  /*5900*/  MUFU.TANH R164, R75 ;  /* 0x0000004b00a47308 */ /* 0x000fe20000002400 */
[----:B------:R-:W-:-:S04]  /*5910*/  FSEL R176, R176, -INF , !P1 ;  /* 0xff800000b0b07808 */ /* 0x000fc80004800000 */
[----:B------:R-:W-:Y:S01]  /*5920*/  FMUL.FTZ R105, R105, c[0x0][0x2ec] ;  /* 0x0000bb0069697a20 */ /* 0x000fe20000410000 */
[C---:B-1----:R-:W-:Y:S01]  /*5930*/  HMMA.16816.F32 R60, R64.reuse, R12, R60 ;  /* 0x0000000c403c723c */ /* 0x042fe2000000183c */
[----:B------:R-:W-:Y:S02]  /*5940*/  FMUL.FTZ R107, R107, c[0x0][0x2ec] ;  /* 0x0000bb006b6b7a20 */ /* 0x000fe40000410000 */
[----:B------:R-:W1:Y:S01]  /*5950*/  MUFU.TANH R161, R105 ;  /* 0x0000006900a17308 */ /* 0x000e620000002400 */
[----:B------:R-:W-:Y:S02]  /*5960*/  FMUL.FTZ R104, R104, c[0x0][0x2ec] ;  /* 0x0000bb0068687a20 */ /* 0x000fe40000410000 */
[----:B------:R-:W-:Y:S02]  /*5970*/  FMUL.FTZ R106, R106, c[0x0][0x2ec] ;  /* 0x0000bb006a6a7a20 */ /* 0x000fe40000410000 */
[----:B------:R-:W-:Y:S01]  /*5980*/  HMMA.16816.F32 R96, R64, R14, R96 ;  /* 0x0000000e4060723c */ /* 0x000fe20000001860 */
[----:B------:R-:W-:-:S02]  /*5990*/  FMUL.FTZ R80, R80, c[0x0][0x2ec] ;  /* 0x0000bb0050507a20 */ /* 0x000fc40000410000 */
[----:B------:R-:W4:Y:S01]  /*59a0*/  MUFU.TANH R166, R107 ;  /* 0x0000006b00a67308 */ /* 0x000f220000002400 */
[----:B------:R-:W-:Y:S02]  /*59b0*/  FMUL.FTZ R82, R82, c[0x0][0x2ec] ;  /* 0x0000bb0052527a20 */ /* 0x000fe40000410000 */
[----:B------:R-:W-:Y:S02]  /*59c0*/  FMUL.FTZ R81, R81, c[0x0][0x2ec] ;  /* 0x0000bb0051517a20 */ /* 0x000fe40000410000 */
[C---:B------:R-:W-:Y:S01]  /*59d0*/  HMMA.16816.F32 R68, R56.reuse, R4, R68 ;  /* 0x000000043844723c */ /* 0x040fe20000001844 */
[----:B------:R-:W-:Y:S02]  /*59e0*/  FMUL.FTZ R83, R83, c[0x0][0x2ec] ;  /* 0x0000bb0053537a20 */ /* 0x000fe40000410000 */
[----:B------:R-:W1:Y:S04]  /*59f0*/  MUFU.TANH R160, R104 ;  /* 0x0000006800a07308 */ /* 0x000e680000002400 */
[C---:B------:R-:W-:Y:S01]  /*5a00*/  IADD3 R4, R125.reuse, 0x31, RZ ;  /* 0x000000317d047810 */ /* 0x040fe20007ffe0ff */
[----:B------:R-:W-:Y:S01]  /*5a10*/  HMMA.16816.F32 R92, R56, R6, R92 ;  /* 0x00000006385c723c */ /* 0x000fe2000000185c */
[----:B------:R-:W-:-:S02]  /*5a20*/  IADD3 R5, R125, 0x30, RZ ;  /* 0x000000307d057810 */ /* 0x000fc40007ffe0ff */
[CC--:B------:R-:W-:Y:S01]  /*5a30*/  ISETP.GE.AND P6, PT, R4.reuse, R189.reuse, PT ;  /* 0x000000bd0400720c */ /* 0x0c0fe20003fc6270 */
[----:B------:R-:W1:Y:S01]  /*5a40*/  MUFU.TANH R165, R106 ;  /* 0x0000006a00a57308 */ /* 0x000e620000002400 */
[-C--:B------:R-:W-:Y:S02]  /*5a50*/  ISETP.GE.AND P4, PT, R4, R188.reuse, PT ;  /* 0x000000bc0400720c */ /* 0x080fe40003f86270 */
[----:B------:R-:W-:Y:S01]  /*5a60*/  IADD3 R4, R125, 0x38, RZ ;  /* 0x000000387d047810 */ /* 0x000fe20007ffe0ff */
[----:B---3--:R-:W-:Y:S01]  /*5a70*/  HMMA.16816.F32 R60, R56, R16, R60 ;  /* 0x00000010383c723c */ /* 0x008fe2000000183c */
[CC--:B------:R-:W-:Y:S02]  /*5a80*/  ISETP.GE.AND P3, PT, R5.reuse, R189.reuse, PT ;  /* 0x000000bd0500720c */ /* 0x0c0fe40003f66270 */
[----:B------:R-:W-:Y:S01]  /*5a90*/  ISETP.GE.AND P2, PT, R5, R188, PT ;  /* 0x000000bc0500720c */ /* 0x000fe20003f46270 */
[----:B------:R-:W3:Y:S01]  /*5aa0*/  MUFU.TANH R163, R80 ;  /* 0x0000005000a37308 */ /* 0x000ee20000002400 */
[----:B------:R-:W-:-:S02]  /*5ab0*/  ISETP.GE.AND P5, PT, R4, R189, PT ;  /* 0x000000bd0400720c */ /* 0x000fc40003fa6270 */
[-C--:B------:R-:W-:Y:S01]  /*5ac0*/  ISETP.GE.AND P1, PT, R4, R188.reuse, PT ;  /* 0x000000bc0400720c */ /* 0x080fe20003f26270 */
[----:B------:R-:W-:Y:S01]  /*5ad0*/  HMMA.16816.F32 R16, R56, R18, R96 ;  /* 0x000000123810723c */ /* 0x000fe20000001860 */
[C---:B------:R-:W-:Y:S01]  /*5ae0*/  IADD3 R5, R125.reuse, 0x39, RZ ;  /* 0x000000397d057810 */ /* 0x040fe20007ffe0ff */
[----:B------:R-:W-:Y:S01]  /*5af0*/  FMUL.FTZ R68, R68, c[0x0][0x2ec] ;  /* 0x0000bb0044447a20 */ /* 0x000fe20000410000 */
[----:B------:R-:W-:Y:S01]  /*5b00*/  IADD3 R4, R125, 0x40, RZ ;  /* 0x000000407d047810 */ /* 0x000fe20007ffe0ff */
[----:B------:R-:W1:Y:S01]  /*5b10*/  MUFU.TANH R168, R82 ;  /* 0x0000005200a87308 */ /* 0x000e620000002400 */
[----:B------:R-:W-:Y:S01]  /*5b20*/  FSEL R139, R139, -INF , !P3 ;  /* 0xff8000008b8b7808 */ /* 0x000fe20005800000 */
[----:B------:R-:W-:Y:S01]  /*5b30*/  FMUL.FTZ R70, R70, c[0x0][0x2ec] ;  /* 0x0000bb0046467a20 */ /* 0x000fe20000410000 */
[----:B------:R-:W-:Y:S01]  /*5b40*/  FSEL R148, R148, -INF , !P2 ;  /* 0xff80000094947808 */ /* 0x000fe20005000000 */
[----:B------:R-:W-:Y:S01]  /*5b50*/  FMUL.FTZ R69, R69, c[0x0][0x2ec] ;  /* 0x0000bb0045457a20 */ /* 0x000fe20000410000 */
[----:B------:R-:W-:Y:S01]  /*5b60*/  FSEL R145, R145, -INF , !P6 ;  /* 0xff80000091917808 */ /* 0x000fe20007000000 */
[----:B------:R-:W-:Y:S01]  /*5b70*/  FMUL.FTZ R71, R71, c[0x0][0x2ec] ;  /* 0x0000bb0047477a20 */ /* 0x000fe20000410000 */
[----:B------:R-:W-:Y:S01]  /*5b80*/  FSEL R149, R149, -INF , !P4 ;  /* 0xff80000095957808 */ /* 0x000fe20006000000 */
[----:B------:R-:W1:Y:S01]  /*5b90*/  MUFU.TANH R162, R81 ;  /* 0x0000005100a27308 */ /* 0x000e620000002400 */
[-C--:B------:R-:W-:Y:S01]  /*5ba0*/  ISETP.GE.AND P3, PT, R5, R189.reuse, PT ;  /* 0x000000bd0500720c */ /* 0x080fe20003f66270 */
[----:B------:R-:W-:Y:S01]  /*5bb0*/  FMUL.FTZ R93, R93, c[0x0][0x2ec] ;  /* 0x0000bb005d5d7a20 */ /* 0x000fe20000410000 */
[-C--:B------:R-:W-:Y:S01]  /*5bc0*/  ISETP.GE.AND P2, PT, R5, R188.reuse, PT ;  /* 0x000000bc0500720c */ /* 0x080fe20003f46270 */
[----:B------:R-:W-:Y:S01]  /*5bd0*/  FMUL.FTZ R95, R95, c[0x0][0x2ec] ;  /* 0x0000bb005f5f7a20 */ /* 0x000fe20000410000 */
[-C--:B------:R-:W-:Y:S01]  /*5be0*/  ISETP.GE.AND P6, PT, R4, R189.reuse, PT ;  /* 0x000000bd0400720c */ /* 0x080fe20003fc6270 */
[----:B------:R-:W-:Y:S01]  /*5bf0*/  FMUL.FTZ R92, R92, c[0x0][0x2ec] ;  /* 0x0000bb005c5c7a20 */ /* 0x000fe20000410000 */
[-C--:B------:R-:W-:Y:S01]  /*5c00*/  ISETP.GE.AND P4, PT, R4, R188.reuse, PT ;  /* 0x000000bc0400720c */ /* 0x080fe20003f86270 */
[----:B------:R-:W1:Y:S01]  /*5c10*/  MUFU.TANH R169, R83 ;  /* 0x0000005300a97308 */ /* 0x000e620000002400 */
[C---:B------:R-:W-:Y:S01]  /*5c20*/  IADD3 R5, R125.reuse, 0x41, RZ ;  /* 0x000000417d057810 */ /* 0x040fe20007ffe0ff */
[----:B------:R-:W-:Y:S01]  /*5c30*/  FMUL.FTZ R94, R94, c[0x0][0x2ec] ;  /* 0x0000bb005e5e7a20 */ /* 0x000fe20000410000 */
[----:B------:R-:W-:Y:S01]  /*5c40*/  IADD3 R4, R125, 0x48, RZ ;  /* 0x000000487d047810 */ /* 0x000fe20007ffe0ff */
[----:B------:R-:W-:Y:S01]  /*5c50*/  FMUL.FTZ R16, R16, c[0x0][0x2ec] ;  /* 0x0000bb0010107a20 */ /* 0x000fe20000410000 */
[----:B------:R-:W-:Y:S01]  /*5c60*/  FSEL R147, R147, -INF , !P5 ;  /* 0xff80000093937808 */ /* 0x000fe20006800000 */
[----:B------:R-:W-:Y:S01]  /*5c70*/  FMUL.FTZ R60, R60, c[0x0][0x2ec] ;  /* 0x0000bb003c3c7a20 */ /* 0x000fe20000410000 */
[----:B--2---:R-:W-:Y:S01]  /*5c80*/  FSEL R152, R152, -INF , !P1 ;  /* 0xff80000098987808 */ /* 0x004fe20004800000 */
[----:B------:R-:W2:Y:S01]  /*5c90*/  MUFU.TANH R159, R68 ;  /* 0x00000044009f7308 */ /* 0x000ea20000002400 */
[----:B------:R-:W-:Y:S01]  /*5ca0*/  FSEL R146, R146, -INF , !P3 ;  /* 0xff80000092927808 */ /* 0x000fe20005800000 */
[----:B------:R-:W-:Y:S01]  /*5cb0*/  FMUL.FTZ R61, R61, c[0x0][0x2ec] ;  /* 0x0000bb003d3d7a20 */ /* 0x000fe20000410000 */
[----:B-----5:R-:W-:Y:S01]  /*5cc0*/  FSEL R153, R153, -INF , !P2 ;  /* 0xff80000099997808 */ /* 0x020fe20005000000 */
[----:B------:R-:W-:Y:S01]  /*5cd0*/  FMUL.FTZ R62, R62, c[0x0][0x2ec] ;  /* 0x0000bb003e3e7a20 */ /* 0x000fe20000410000 */
[-C--:B------:R-:W-:Y:S01]  /*5ce0*/  ISETP.GE.AND P5, PT, R5, R189.reuse, PT ;  /* 0x000000bd0500720c */ /* 0x080fe20003fa6270 */
[----:B------:R-:W-:Y:S01]  /*5cf0*/  FMUL.FTZ R63, R63, c[0x0][0x2ec] ;  /* 0x0000bb003f3f7a20 */ /* 0x000fe20000410000 */
[-C--:B------:R-:W-:Y:S01]  /*5d00*/  ISETP.GE.AND P1, PT, R5, R188.reuse, PT ;  /* 0x000000bc0500720c */ /* 0x080fe20003f26270 */
[----:B------:R-:W5:Y:S01]  /*5d10*/  MUFU.TANH R155, R70 ;  /* 0x00000046009b7308 */ /* 0x000f620000002400 */
[C---:B------:R-:W-:Y:S01]  /*5d20*/  ISETP.GE.AND P3, PT, R4.reuse, R189, PT ;  /* 0x000000bd0400720c */ /* 0x040fe20003f66270 */
[----:B------:R-:W-:Y:S01]  /*5d30*/  FMUL.FTZ R17, R17, c[0x0][0x2ec] ;  /* 0x0000bb0011117a20 */ /* 0x000fe20000410000 */
[----:B------:R-:W-:Y:S01]  /*5d40*/  ISETP.GE.AND P2, PT, R4, R188, PT ;  /* 0x000000bc0400720c */ /* 0x000fe20003f46270 */
[----:B------:R-:W-:Y:S01]  /*5d50*/  FMUL.FTZ R18, R18, c[0x0][0x2ec] ;  /* 0x0000bb0012127a20 */ /* 0x000fe20000410000 */
[----:B------:R-:W-:Y:S01]  /*5d60*/  IADD3 R4, R125, 0x50, RZ ;  /* 0x000000507d047810 */ /* 0x000fe20007ffe0ff */
[----:B------:R-:W-:Y:S01]  /*5d70*/  FMUL.FTZ R19, R19, c[0x0][0x2ec] ;  /* 0x0000bb0013137a20 */ /* 0x000fe20000410000 */
[----:B-1----:R-:W-:Y:S01]  /*5d80*/  FSEL R161, R161, -INF , !P5 ;  /* 0xff800000a1a17808 */ /* 0x002fe20006800000 */
[----:B------:R-:W1:Y:S01]  /*5d90*/  MUFU.TANH R158, R69 ;  /* 0x00000045009e7308 */ /* 0x000e620000002400 */
[----:B----4-:R-:W-:-:S02]  /*5da0*/  FSEL R166, R166, -INF , !P1 ;  /* 0xff800000a6a67808 */ /* 0x010fc40004800000 */
[C---:B------:R-:W-:Y:S02]  /*5db0*/  ISETP.GE.AND P5, PT, R4.reuse, R189, PT ;  /* 0x000000bd0400720c */ /* 0x040fe40003fa6270 */
[----:B------:R-:W-:Y:S02]  /*5dc0*/  ISETP.GE.AND P1, PT, R4, R188, PT ;  /* 0x000000bc0400720c */ /* 0x000fe40003f26270 */
[C---:B------:R-:W-:Y:S01]  /*5dd0*/  IADD3 R5, R125.reuse, 0x49, RZ ;  /* 0x000000497d057810 */ /* 0x040fe20007ffe0ff */
[----:B------:R-:W4:Y:S01]  /*5de0*/  MUFU.TANH R154, R71 ;  /* 0x00000047009a7308 */ /* 0x000f220000002400 */
[----:B------:R-:W-:Y:S02]  /*5df0*/  IADD3 R4, R125, 0x51, RZ ;  /* 0x000000517d047810 */ /* 0x000fe40007ffe0ff */
[----:B------:R-:W-:Y:S02]  /*5e00*/  FSEL R160, R160, -INF , !P6 ;  /* 0xff800000a0a07808 */ /* 0x000fe40007000000 */
[----:B------:R-:W-:-:S02]  /*5e10*/  FSEL R165, R165, -INF , !P4 ;  /* 0xff800000a5a57808 */ /* 0x000fc40006000000 */
[----:B---3--:R-:W-:Y:S01]  /*5e20*/  FSEL R163, R163, -INF , !P3 ;  /* 0xff800000a3a37808 */ /* 0x008fe20005800000 */
[----:B------:R-:W3:Y:S01]  /*5e30*/  MUFU.TANH R156, R93 ;  /* 0x0000005d009c7308 */ /* 0x000ee20000002400 */
[----:B------:R-:W-:Y:S02]  /*5e40*/  FSEL R168, R168, -INF , !P2 ;  /* 0xff800000a8a87808 */ /* 0x000fe40005000000 */
[CC--:B------:R-:W-:Y:S02]  /*5e50*/  ISETP.GE.AND P6, PT, R5.reuse, R189.reuse, PT ;  /* 0x000000bd0500720c */ /* 0x0c0fe40003fc6270 */
[-C--:B------:R-:W-:Y:S02]  /*5e60*/  ISETP.GE.AND P4, PT, R5, R188.reuse, PT ;  /* 0x000000bc0500720c */ /* 0x080fe40003f86270 */
[C---:B------:R-:W-:Y:S01]  /*5e70*/  ISETP.GE.AND P3, PT, R4.reuse, R189, PT ;  /* 0x000000bd0400720c */ /* 0x040fe20003f66270 */
[----:B------:R-:W1:Y:S01]  /*5e80*/  MUFU.TANH R150, R95 ;  /* 0x0000005f00967308 */ /* 0x000e620000002400 */
[----:B------:R-:W-:-:S02]  /*5e90*/  ISETP.GE.AND P2, PT, R4, R188, PT ;  /* 0x000000bc0400720c */ /* 0x000fc40003f46270 */
[----:B------:R-:W-:Y:S02]  /*5ea0*/  IADD3 R4, R125, 0x58, RZ ;  /* 0x000000587d047810 */ /* 0x000fe40007ffe0ff */
[----:B------:R-:W-:Y:S02]  /*5eb0*/  FSEL R162, R162, -INF , !P6 ;  /* 0xff800000a2a27808 */ /* 0x000fe40007000000 */
[----:B------:R-:W-:Y:S01]  /*5ec0*/  FSEL R169, R169, -INF , !P4 ;  /* 0xff800000a9a97808 */ /* 0x000fe20006000000 */
[----:B------:R-:W1:Y:S01]  /*5ed0*/  MUFU.TANH R142, R16 ;  /* 0x00000010008e7308 */ /* 0x000e620000002400 */
[C---:B------:R-:W-:Y:S02]  /*5ee0*/  ISETP.GE.AND P6, PT, R4.reuse, R189, PT ;  /* 0x000000bd0400720c */ /* 0x040fe40003fc6270 */
[----:B------:R-:W-:Y:S02]  /*5ef0*/  ISETP.GE.AND P4, PT, R4, R188, PT ;  /* 0x000000bc0400720c */ /* 0x000fe40003f86270 */
[----:B------:R-:W-:-:S02]  /*5f00*/  IADD3 R4, R125, 0x59, RZ ;  /* 0x000000597d047810 */ /* 0x000fc40007ffe0ff */
[----:B------:R-:W-:Y:S01]  /*5f10*/  FSEL R175, R175, -INF , !P5 ;  /* 0xff800000afaf7808 */ /* 0x000fe20006800000 */
[----:B------:R-:W1:Y:S01]  /*5f20*/  MUFU.TANH R157, R92 ;  /* 0x0000005c009d7308 */ /* 0x000e620000002400 */
[----:B------:R-:W-:Y:S02]  /*5f30*/  FSEL R171, R171, -INF , !P1 ;  /* 0xff800000abab7808 */ /* 0x000fe40004800000 */
[C---:B------:R-:W-:Y:S02]  /*5f40*/  ISETP.GE.AND P5, PT, R4.reuse, R189, PT ;  /* 0x000000bd0400720c */ /* 0x040fe40003fa6270 */
[----:B------:R-:W-:Y:S02]  /*5f50*/  ISETP.GE.AND P1, PT, R4, R188, PT ;  /* 0x000000bc0400720c */ /* 0x000fe40003f26270 */
[C---:B------:R-:W-:Y:S01]  /*5f60*/  IADD3 R5, R125.reuse, 0x60, RZ ;  /* 0x000000607d057810 */ /* 0x040fe20007ffe0ff */
[----:B------:R-:W1:Y:S01]  /*5f70*/  MUFU.TANH R151, R94 ;  /* 0x0000005e00977308 */ /* 0x000e620000002400 */
[----:B------:R-:W-:-:S02]  /*5f80*/  IADD3 R4, R125, 0x61, RZ ;  /* 0x000000617d047810 */ /* 0x000fc40007ffe0ff */
[----:B------:R-:W-:Y:S02]  /*5f90*/  FSEL R174, R174, -INF , !P3 ;  /* 0xff800000aeae7808 */ /* 0x000fe40005800000 */
[----:B------:R-:W-:Y:S02]  /*5fa0*/  FSEL R170, R170, -INF , !P2 ;  /* 0xff800000aaaa7808 */ /* 0x000fe40005000000 */
[----:B------:R-:W-:Y:S01]  /*5fb0*/  FSEL R173, R173, -INF , !P6 ;  /* 0xff800000adad7808 */ /* 0x000fe20007000000 */
[----:B------:R-:W1:Y:S01]  /*5fc0*/  MUFU.TANH R144, R60 ;  /* 0x0000003c00907308 */ /* 0x000e620000002400 */
[----:B------:R-:W-:Y:S02]  /*5fd0*/  FSEL R167, R167, -INF , !P4 ;  /* 0xff800000a7a77808 */ /* 0x000fe40006000000 */
[C---:B------:R-:W-:Y:S02]  /*5fe0*/  ISETP.GE.AND P3, PT, R5.reuse, R189, PT ;  /* 0x000000bd0500720c */ /* 0x040fe40003f66270 */
[----:B------:R-:W-:-:S02]  /*5ff0*/  ISETP.GE.AND P2, PT, R5, R188, PT ;  /* 0x000000bc0500720c */ /* 0x000fc40003f46270 */
[CC--:B------:R-:W-:Y:S01]  /*6000*/  ISETP.GE.AND P6, PT, R4.reuse, R189.reuse, PT ;  /* 0x000000bd0400720c */ /* 0x0c0fe20003fc6270 */
[----:B------:R-:W-:Y:S01]  /*6010*/  MUFU.TANH R143, R61 ;  /* 0x0000003d008f7308 */ /* 0x000fe20000002400 */
[----:B------:R-:W-:Y:S02]  /*6020*/  ISETP.GE.AND P4, PT, R4, R188, PT ;  /* 0x000000bc0400720c */ /* 0x000fe40003f86270 */
[----:B------:R-:W-:Y:S02]  /*6030*/  IADD3 R4, R125, 0x69, RZ ;  /* 0x000000697d047810 */ /* 0x000fe40007ffe0ff */
[----:B--2---:R-:W-:Y:S02]  /*6040*/  FSEL R159, R159, -INF , !P3 ;  /* 0xff8000009f9f7808 */ /* 0x004fe40005800000 */
[----:B-----5:R-:W-:Y:S01]  /*6050*/  FSEL R155, R155, -INF , !P2 ;  /* 0xff8000009b9b7808 */ /* 0x020fe20005000000 */
[----:B------:R-:W2:Y:S01]  /*6060*/  MUFU.TANH R138, R62 ;  /* 0x0000003e008a7308 */ /* 0x000ea20000002400 */
[----:B------:R-:W-:-:S02]  /*6070*/  ISETP.GE.AND P3, PT, R4, R189, PT ;  /* 0x000000bd0400720c */ /* 0x000fc40003f66270 */
[-C--:B------:R-:W-:Y:S02]  /*6080*/  ISETP.GE.AND P2, PT, R4, R188.reuse, PT ;  /* 0x000000bc0400720c */ /* 0x080fe40003f46270 */
[----:B------:R-:W-:Y:S02]  /*6090*/  IADD3 R4, R125, 0x70, RZ ;  /* 0x000000707d047810 */ /* 0x000fe40007ffe0ff */
[----:B-1----:R-:W-:Y:S01]  /*60a0*/  FSEL R158, R158, -INF , !P6 ;  /* 0xff8000009e9e7808 */ /* 0x002fe20007000000 */
[----:B------:R-:W1:Y:S01]  /*60b0*/  MUFU.TANH R137, R63 ;  /* 0x0000003f00897308 */ /* 0x000e620000002400 */
[----:B----4-:R-:W-:Y:S02]  /*60c0*/  FSEL R154, R154, -INF , !P4 ;  /* 0xff8000009a9a7808 */ /* 0x010fe40006000000 */
[C---:B------:R-:W-:Y:S02]  /*60d0*/  ISETP.GE.AND P6, PT, R4.reuse, R189, PT ;  /* 0x000000bd0400720c */ /* 0x040fe40003fc6270 */
[----:B------:R-:W-:-:S02]  /*60e0*/  ISETP.GE.AND P4, PT, R4, R188, PT ;  /* 0x000000bc0400720c */ /* 0x000fc40003f86270 */
[C---:B------:R-:W-:Y:S01]  /*60f0*/  IADD3 R4, R125.reuse, 0x78, RZ ;  /* 0x000000787d047810 */ /* 0x040fe20007ffe0ff */
[----:B------:R-:W-:Y:S01]  /*6100*/  MUFU.TANH R140, R17 ;  /* 0x00000011008c7308 */ /* 0x000fe20000002400 */
[----:B---3--:R-:W-:Y:S02]  /*6110*/  FSEL R156, R156, -INF , !P3 ;  /* 0xff8000009c9c7808 */ /* 0x008fe40005800000 */
[----:B------:R-:W-:Y:S02]  /*6120*/  FSEL R150, R150, -INF , !P2 ;  /* 0xff80000096967808 */ /* 0x000fe40005000000 */
[C---:B------:R-:W-:Y:S02]  /*6130*/  ISETP.GE.AND P3, PT, R4.reuse, R189, PT ;  /* 0x000000bd0400720c */ /* 0x040fe40003f66270 */
[----:B------:R-:W-:Y:S01]  /*6140*/  ISETP.GE.AND P2, PT, R4, R188, PT ;  /* 0x000000bc0400720c */ /* 0x000fe20003f46270 */
[----:B------:R-:W-:Y:S01]  /*6150*/  FMUL.FTZ R4, R50, c[0x0][0x2ec] ;  /* 0x0000bb0032047a20 */ /* 0x000fe20000410000 */
[----:B------:R-:W-:Y:S01]  /*6160*/  IADD3 R5, R125, 0x68, RZ ;  /* 0x000000687d057810 */ /* 0x000fe20007ffe0ff */
[----:B------:R-:W3:Y:S01]  /*6170*/  MUFU.TANH R67, R18 ;  /* 0x0000001200437308 */ /* 0x000ee20000002400 */
[----:B------:R-:W-:-:S02]  /*6180*/  FSEL R142, R142, -INF , !P3 ;  /* 0xff8000008e8e7808 */ /* 0x000fc40005800000 */
[----:B------:R-:W-:Y:S02]  /*6190*/  FSEL R172, R172, -INF , !P5 ;  /* 0xff800000acac7808 */ /* 0x000fe40006800000 */
[----:B------:R-:W-:Y:S02]  /*61a0*/  FSEL R164, R164, -INF , !P1 ;  /* 0xff800000a4a47808 */ /* 0x000fe40004800000 */
[----:B------:R-:W-:Y:S01]  /*61b0*/  ISETP.GT.AND P3, PT, R229, R224, PT ;  /* 0x000000e0e500720c */ /* 0x000fe20003f64270 */
[----:B------:R-:W4:Y:S01]  /*61c0*/  MUFU.TANH R4, R4 ;  /* 0x0000000400047308 */ /* 0x000f220000002400 */
[----:B------:R-:W-:Y:S01]  /*61d0*/  BAR.SYNC.DEFER_BLOCKING 0x0 ;  /* 0x0000000000007b1d */ /* 0x000fe20000010000 */
[C---:B------:R-:W-:Y:S02]  /*61e0*/  ISETP.GE.AND P5, PT, R5.reuse, R189, PT ;  /* 0x000000bd0500720c */ /* 0x040fe40003fa6270 */
[----:B------:R-:W-:Y:S02]  /*61f0*/  ISETP.GE.AND P1, PT, R5, R188, PT ;  /* 0x000000bc0500720c */ /* 0x000fe40003f26270 */
[----:B------:R-:W-:-:S02]  /*6200*/  IADD3 R5, R125, 0x71, RZ ;  /* 0x000000717d057810 */ /* 0x000fc40007ffe0ff */
[----:B------:R-:W5:Y:S01]  /*6210*/  MUFU.TANH R65, R19 ;  /* 0x0000001300417308 */ /* 0x000f620000002400 */
[----:B------:R-:W-:Y:S02]  /*6220*/  FSEL R157, R157, -INF , !P5 ;  /* 0xff8000009d9d7808 */ /* 0x000fe40006800000 */
[----:B------:R-:W-:Y:S02]  /*6230*/  FSEL R151, R151, -INF , !P1 ;  /* 0xff80000097977808 */ /* 0x000fe40004800000 */
[C---:B------:R-:W-:Y:S02]  /*6240*/  ISETP.GE.AND P5, PT, R5.reuse, R189, PT ;  /* 0x000000bd0500720c */ /* 0x040fe40003fa6270 */
[----:B------:R-:W-:Y:S02]  /*6250*/  ISETP.GE.AND P1, PT, R5, R188, PT ;  /* 0x000000bc0500720c */ /* 0x000fe40003f26270 */
[----:B------:R-:W-:Y:S02]  /*6260*/  IADD3 R5, R125, 0x79, RZ ;  /* 0x000000797d057810 */ /* 0x000fe40007ffe0ff */
[----:B------:R-:W-:-:S02]  /*6270*/  FSEL R144, R144, -INF , !P6 ;  /* 0xff80000090907808 */ /* 0x000fc40007000000 */
[----:B--2---:R-:W-:Y:S02]  /*6280*/  FSEL R138, R138, -INF , !P4 ;  /* 0xff8000008a8a7808 */ /* 0x004fe40006000000 */
[----:B------:R-:W-:Y:S02]  /*6290*/  FSEL R143, R143, -INF , !P5 ;  /* 0xff8000008f8f7808 */ /* 0x000fe40006800000 */
[----:B-1----:R-:W-:Y:S02]  /*62a0*/  FSEL R137, R137, -INF , !P1 ;  /* 0xff80000089897808 */ /* 0x002fe40004800000 */
[CC--:B------:R-:W-:Y:S02]  /*62b0*/  ISETP.GE.AND P6, PT, R125.reuse, R189.reuse, PT ;  /* 0x000000bd7d00720c */ /* 0x0c0fe40003fc6270 */
[----:B------:R-:W-:Y:S02]  /*62c0*/  ISETP.GE.AND P4, PT, R125, R188, PT ;  /* 0x000000bc7d00720c */ /* 0x000fe40003f86270 */
[----:B------:R-:W-:-:S02]  /*62d0*/  ISETP.GE.AND P5, PT, R5, R189, PT ;  /* 0x000000bd0500720c */ /* 0x000fc40003fa6270 */
[----:B------:R-:W-:Y:S02]  /*62e0*/  ISETP.GE.AND P1, PT, R5, R188, PT ;  /* 0x000000bc0500720c */ /* 0x000fe40003f26270 */
[----:B---3--:R-:W-:Y:S02]  /*62f0*/  FSEL R67, R67, -INF , !P2 ;  /* 0xff80000043437808 */ /* 0x008fe40005000000 */
[----:B------:R-:W-:Y:S02]  /*6300*/  FSEL R3, R3, -INF , !P6 ;  /* 0xff80000003037808 */ /* 0x000fe40007000000 */
[----:B----4-:R-:W-:Y:S02]  /*6310*/  FSEL R4, R4, -INF , !P4 ;  /* 0xff80000004047808 */ /* 0x010fe40006000000 */
[----:B------:R-:W-:Y:S02]  /*6320*/  FSEL R140, R140, -INF , !P5 ;  /* 0xff8000008c8c7808 */ /* 0x000fe40006800000 */
[----:B-----5:R-:W-:Y:S01]  /*6330*/  FSEL R65, R65, -INF , !P1 ;  /* 0xff80000041417808 */ /* 0x020fe20004800000 */
[----:B------:R-:W-:Y:S05]  /*6340*/  @!P3 BRA `(.L_x_1599) ;  /* 0x00000e300000b947 */ /* 0x000fea0003800000 */
[----:B------:R-:W-:Y:S05]  /*6350*/  @!P0 BRA `(.L_x_1600) ;  /* 0x000003a000008947 */ /* 0x000fea0003800000 */
[----:B------:R-:W1:Y:S01]  /*6360*/  I2F.RP R12, R39 ;  /* 0x00000027000c7306 */ /* 0x000e620000209400 */
[----:B------:R-:W-:-:S02]  /*6370*/  IADD3 R10, R41, -0x80, RZ ;  /* 0xffffff80290a7810 */ /* 0x000fc40007ffe0ff */
[----:B------:R-:W-:Y:S02]  /*6380*/  IABS R8, R41 ;  /* 0x0000002900087213 */ /* 0x000fe40000000000 */
[----:B------:R-:W-:Y:S02]  /*6390*/  IABS R6, R10 ;  /* 0x0000000a00067213 */ /* 0x000fe40000000000 */
        /* <DEDUP_REMOVED lines=12> */
[----:B------:R-:W-:Y:S01]  /*6460*/  IMAD.MOV R7, RZ, RZ, -R11 ;  /* 0x000000ffff077224 */ /* 0x000fe200078e0a0b */
[----:B------:R-:W-:-:S03]  /*6470*/  IADD3 R5, -R9, RZ, RZ ;  /* 0x000000ff09057210 */ /* 0x000fc60007ffe1ff */
[C---:B------:R-:W-:Y:S02]  /*6480*/  IMAD R7, R39.reuse, R7, R8 ;  /* 0x0000000727077224 */ /* 0x040fe400078e0208 */
        /* <DEDUP_REMOVED lines=10> */
[----:B------:R-:W-:-:S02]  /*6530*/  ISETP.NE.AND P2, PT, RZ, c[0x0][0x2d0], PT ;  /* 0x0000b400ff007a0c */ /* 0x000fc40003f45270 */
[----:B------:R-:W-:-:S05]  /*6540*/  LOP3.LUT R7, RZ, c[0x0][0x2d0], RZ, 0x33, !PT ;  /* 0x0000b400ff077a12 */ /* 0x000fca00078e33ff */
[----:B------:R-:W-:Y:S02]  /*6550*/  @P6 IADD3 R11, R11, 0x1, RZ ;  /* 0x000000010b0b6810 */ /* 0x000fe40007ffe0ff */
[----:B------:R-:W-:Y:S02]  /*6560*/  @P5 IADD3 R9, R9, 0x1, RZ ;  /* 0x0000000109095810 */ /* 0x000fe40007ffe0ff */
[----:B------:R-:W-:-:S03]  /*6570*/  MOV R5, R11 ;  /* 0x0000000b00057202 */ /* 0x000fc60000000f00 */
[----:B------:R-:W-:Y:S02]  /*6580*/  @!P1 IMAD.MOV R9, RZ, RZ, -R9 ;  /* 0x000000ffff099224 */ /* 0x000fe400078e0a09 */
[----:B------:R-:W-:-:S05]  /*6590*/  @!P4 IMAD.MOV R5, RZ, RZ, -R5 ;  /* 0x000000ffff05c224 */ /* 0x000fca00078e0a05 */
[C---:B------:R-:W-:Y:S02]  /*65a0*/  SEL R5, R7.reuse, R5, !P2 ;  /* 0x0000000507057207 */ /* 0x040fe40005000000 */
[----:B------:R-:W-:-:S03]  /*65b0*/  SEL R7, R7, R9, !P2 ;  /* 0x0000000907077207 */ /* 0x000fc60005000000 */
[----:B------:R-:W-:-:S04]  /*65c0*/  IMAD.WIDE R10, R5, 0x4, R234 ;  /* 0x00000004050a7825 */ /* 0x000fc800078e02ea */
[----:B------:R-:W-:Y:S01]  /*65d0*/  IMAD.WIDE R8, R7, 0x4, R234 ;  /* 0x0000000407087825 */ /* 0x000fe200078e02ea */
[----:B------:R1:W2:Y:S05]  /*65e0*/  LDG.E R6, [R10.64] ;  /* 0x0000000e0a067981 */ /* 0x0002aa000c1e1900 */
[----:B------:R-:W2:Y:S01]  /*65f0*/  LDG.E R8, [R8.64] ;  /* 0x0000000e08087981 */ /* 0x000ea2000c1e1900 */
[----:B------:R-:W-:Y:S01]  /*6600*/  IADD3 R5, R5, -R7, RZ ;  /* 0x8000000705057210 */ /* 0x000fe20007ffe0ff */
[----:B------:R-:W-:-:S04]  /*6610*/  IMAD.MOV.U32 R7, RZ, RZ, c[0x0][0x2d0] ;  /* 0x0000b400ff077624 */ /* 0x000fc800078e00ff */
[----:B------:R-:W-:-:S05]  /*6620*/  IMAD R7, R5, R7, -0x80 ;  /* 0xffffff8005077424 */ /* 0x000fca00078e0207 */
[----:B------:R-:W-:-:S05]  /*6630*/  SHF.R.S32.HI R5, RZ, 0x1f, R7 ;  /* 0x0000001fff057819 */ /* 0x000fca0000011407 */
[----:B------:R-:W-:Y:S02]  /*6640*/  IMAD R5, R5, c[0x0][0x198], RZ ;  /* 0x0000660005057a24 */ /* 0x000fe400078e02ff */
[----:B-1----:R-:W-:-:S04]  /*6650*/  IMAD.WIDE.U32 R10, R7, c[0x0][0x198], RZ ;  /* 0x00006600070a7a25 */ /* 0x002fc800078e00ff */
        /* <DEDUP_REMOVED lines=10> */
.L_x_1600:
[----:B------:R-:W-:-:S04]  /*6700*/  LEA R120, -R120, RZ, 0x7 ;  /* 0x000000ff78787211 */ /* 0x000fc800078e39ff */
[----:B------:R-:W-:Y:S02]  /*6710*/  SHF.R.S32.HI R9, RZ, 0x1f, R120 ;  /* 0x0000001fff097819 */ /* 0x000fe40000011478 */
.L_x_1601:
        /* <DEDUP_REMOVED lines=78> */
[C---:B------:R-:W-:Y:S01]  /*6c00*/  @!P2 LEA R12, P5, R6.reuse, c[0x0][0x168], 0x1 ;  /* 0x00005a00060caa11 */ /* 0x040fe200078a08ff */
        /* <DEDUP_REMOVED lines=18> */
[----:B------:R-:W-:Y:S01]  /*6d30*/  @!P2 LEA R60, P1, R8, c[0x0][0x168], 0x1 ;  /* 0x00005a00083caa11 */ /* 0x000fe200078208ff */
[----:B------:R1:W-:Y:S01]  /*6d40*/  @P2 STS.128 [R230+0x9800], RZ ;  /* 0x009800ffe6002388 */ /* 0x0003e20000000c00 */
[----:B--2---:R-:W-:Y:S01]  /*6d50*/  @!P4 LEA R58, P6, R10, c[0x0][0x168], 0x1 ;  /* 0x00005a000a3aca11 */ /* 0x004fe200078c08ff */
        /* <DEDUP_REMOVED lines=10> */
[--C-:B------:R-:W-:Y:S01]  /*6e00*/  @!P2 IMAD.X R8, R6, 0x1, R133.reuse, P1 ;  /* 0x000000010608a824 */ /* 0x100fe200008e0685 */
        /* <DEDUP_REMOVED lines=8> */
[----:B---3--:R-:W-:Y:S01]  /*6e90*/  @!P4 LEA R20, P1, R10, c[0x0][0x168], 0x1 ;  /* 0x00005a000a14ca11 */ /* 0x008fe200078208ff */
        /* <DEDUP_REMOVED lines=42> */
.L_x_1603:
[----:B------:R-:W-:Y:S05]  /*7140*/  BSYNC B0 ;  /* 0x0000000000007941 */ /* 0x000fea0003800000 */
.L_x_1602:
[----:B------:R-:W0:Y:S01]  /*7150*/  LDGDEPBAR ;  /* 0x00000000000079af */ /* 0x000e220000000000 */
[----:B------:R-:W-:-:S04]  /*7160*/  IADD3 R134, P1, R120, R134, RZ ;  /* 0x0000008678867210 */ /* 0x000fc80007f3e0ff */
[----:B------:R-:W-:Y:S02]  /*7170*/  IADD3.X R133, R9, R133, RZ, P1, !PT ;  /* 0x0000008509857210 */ /* 0x000fe40000ffe4ff */
.L_x_1599:
        /* <DEDUP_REMOVED lines=65> */
[----:B------:R-:W-:Y:S01]  /*7590*/  LDSM.16.MT88.4 R92, [R216+0x10000] ;  /* 0x01000000d85c783b */ /* 0x000fe20000004200 */
[----:B------:R-:W-:-:S02]  /*75a0*/  LEA R213, R0, R216, 0x1 ;  /* 0x000000d800d57211 */ /* 0x000fc400078e08ff */
[----:B------:R-:W-:Y:S01]  /*75b0*/  LEA R212, R0, R214, 0x1 ;  /* 0x000000d600d47211 */ /* 0x000fe200078e08ff */
[----:B------:R-:W-:Y:S04]  /*75c0*/  LDSM.16.MT88.4 R124, [R216+0xc000] ;  /* 0x00c00000d87c783b */ /* 0x000fe80000004200 */
[----:B------:R-:W-:Y:S04]  /*75d0*/  LDSM.16.MT88.4 R100, [R212+0xc000] ;  /* 0x00c00000d464783b */ /* 0x000fe80000004200 */
[----:B------:R-:W-:Y:S04]  /*75e0*/  LDSM.16.MT88.4 R116, [R214+0xc000] ;  /* 0x00c00000d674783b */ /* 0x000fe80000004200 */
[----:B------:R-:W-:Y:S01]  /*75f0*/  LDSM.16.MT88.4 R76, [R213+0x10000] ;  /* 0x01000000d54c783b */ /* 0x000fe20000004200 */
[----:B---3--:R-:W-:-:S03]  /*7600*/  FMNMX.FTZ R5, R6, R5, !PT ;  /* 0x0000000506057209 */ /* 0x008fc60007810000 */
[----:B-1----:R-:W-:Y:S04]  /*7610*/  LDSM.16.MT88.4 R12, [R212+0xc800] ;  /* 0x00c80000d40c783b */ /* 0x002fe80000004200 */
[----:B------:R-:W1:Y:S04]  /*7620*/  SHFL.BFLY PT, R6, R7, 0x2, 0x1f ;  /* 0x0c401f0007067f89 */ /* 0x000e6800000e0000 */
[----:B------:R-:W3:Y:S04]  /*7630*/  SHFL.BFLY PT, R132, R5, 0x1, 0x1f ;  /* 0x0c201f0005847f89 */ /* 0x000ee800000e0000 */
[----:B--2---:R-:W-:Y:S04]  /*7640*/  LDSM.16.MT88.4 R8, [R216+0x10800] ;  /* 0x01080000d808783b */ /* 0x004fe80000004200 */
[----:B------:R-:W-:Y:S04]  /*7650*/  LDSM.16.MT88.4 R20, [R214+0xc800] ;  /* 0x00c80000d614783b */ /* 0x000fe80000004200 */
[----:B------:R-:W-:Y:S01]  /*7660*/  LDSM.16.MT88.4 R16, [R213+0xc800] ;  /* 0x00c80000d510783b */ /* 0x000fe20000004200 */
[----:B-1----:R-:W-:-:S02]  /*7670*/  FMNMX.FTZ R6, R7, R6, !PT ;  /* 0x0000000607067209 */ /* 0x002fc40007810000 */
[----:B---3--:R-:W-:-:S03]  /*7680*/  FMNMX.FTZ R132, R5, R132, !PT ;  /* 0x0000008405847209 */ /* 0x008fc60007810000 */
        /* <DEDUP_REMOVED lines=9> */
[--C-:B------:R-:W-:Y:S02]  /*7720*/  FFMA.FTZ R58, R86, c[0x0][0x23c], -R141.reuse ;  /* 0x00008f00563a7a23 */ /* 0x100fe4000001088d */
[--C-:B------:R-:W-:Y:S01]  /*7730*/  FFMA.FTZ R54, R34, c[0x0][0x23c], -R141.reuse ;  /* 0x00008f0022367a23 */ /* 0x100fe2000001088d */
[----:B-1----:R-:W-:Y:S01]  /*7740*/  FMNMX.FTZ R3, R6, R5, !PT ;  /* 0x0000000506037209 */ /* 0x002fe20007810000 */
[----:B------:R-:W-:-:S02]  /*7750*/  FFMA.FTZ R53, R26, c[0x0][0x23c], -R141 ;  /* 0x00008f001a357a23 */ /* 0x000fc4000001088d */
[--C-:B------:R-:W-:Y:S01]  /*7760*/  FFMA.FTZ R50, R88, c[0x0][0x23c], -R141.reuse ;  /* 0x00008f0058327a23 */ /* 0x100fe2000001088d */
[C---:B------:R-:W-:Y:S01]  /*7770*/  FSETP.NEU.FTZ.AND P1, PT, R3.reuse, -INF , PT ;  /* 0xff8000000300780b */ /* 0x040fe20003f3d000 */
[----:B------:R-:W-:Y:S01]  /*7780*/  FMUL.FTZ R66, R3, c[0x0][0x23c] ;  /* 0x00008f0003427a20 */ /* 0x000fe20000410000 */
[----:B------:R-:W1:Y:S01]  /*7790*/  MUFU.EX2 R60, R60 ;  /* 0x0000003c003c7308 */ /* 0x000e620000000800 */
[--C-:B------:R-:W-:Y:S02]  /*77a0*/  FFMA.FTZ R46, R45, c[0x0][0x23c], -R141.reuse ;  /* 0x00008f002d2e7a23 */ /* 0x100fe4000001088d */
[--C-:B------:R-:W-:Y:S01]  /*77b0*/  FFMA.FTZ R49, R28, c[0x0][0x23c], -R141.reuse ;  /* 0x00008f001c317a23 */ /* 0x100fe2000001088d */
[----:B------:R-:W-:Y:S01]  /*77c0*/  FSEL R66, R66, RZ, P1 ;  /* 0x000000ff42427208 */ /* 0x000fe20000800000 */
[----:B------:R-:W-:Y:S01]  /*77d0*/  FFMA.FTZ R45, R29, c[0x0][0x23c], -R141 ;  /* 0x00008f001d2d7a23 */ /* 0x000fe2000001088d */
[----:B------:R-:W-:Y:S01]  /*77e0*/  LEA R238, P1, R134, c[0x0][0x168], 0x1 ;  /* 0x00005a0086ee7a11 */ /* 0x000fe200078208ff */
[----:B------:R-:W-:Y:S01]  /*77f0*/  LDSM.16.MT88.4 R28, [R213+0x10800] ;  /* 0x01080000d51c783b */ /* 0x000fe20000004200 */
[----:B------:R-:W-:Y:S01]  /*7800*/  MUFU.EX2 R59, R59 ;  /* 0x0000003b003b7308 */ /* 0x000fe20000000800 */
[--C-:B------:R-:W-:Y:S01]  /*7810*/  FFMA.FTZ R64, R4, c[0x0][0x23c], -R66.reuse ;  /* 0x00008f0004407a23 */ /* 0x100fe20000010842 */
[----:B------:R-:W-:Y:S01]  /*7820*/  LEA.HI.X R237, R134, c[0x0][0x16c], R133, 0x1, P1 ;  /* 0x00005b0086ed7a11 */ /* 0x000fe200008f0c85 */
[--C-:B------:R-:W-:Y:S01]  /*7830*/  FFMA.FTZ R63, R51, c[0x0][0x23c], -R66.reuse ;  /* 0x00008f00333f7a23 */ /* 0x100fe20000010842 */
[----:B------:R-:W-:Y:S01]  /*7840*/  LDSM.16.MT88.4 R4, [R212+0x10000] ;  /* 0x01000000d404783b */ /* 0x000fe20000004200 */
[----:B------:R-:W-:-:S02]  /*7850*/  FFMA.FTZ R62, R108, c[0x0][0x23c], -R66 ;  /* 0x00008f006c3e7a23 */ /* 0x000fc40000010842 */
[--C-:B------:R-:W-:Y:S01]  /*7860*/  FFMA.FTZ R56, R85, c[0x0][0x23c], -R66.reuse ;  /* 0x00008f0055387a23 */ /* 0x100fe20000010842 */
[----:B------:R-:W2:Y:S01]  /*7870*/  LDSM.16.MT88.4 R108, [R213+0xc000] ;  /* 0x00c00000d56c783b */ /* 0x000ea20000004200 */
[----:B------:R-:W3:Y:S01]  /*7880*/  MUFU.EX2 R55, R55 ;  /* 0x0000003700377308 */ /* 0x000ee20000000800 */
[----:B-1----:R-:W-:Y:S01]  /*7890*/  F2FP.PACK_AB R68, R60, R61 ;  /* 0x0000003d3c44723e */ /* 0x002fe200000000ff */
[--C-:B------:R-:W-:Y:S01]  /*78a0*/  FFMA.FTZ R57, R25, c[0x0][0x23c], -R66.reuse ;  /* 0x00008f0019397a23 */ /* 0x100fe20000010842 */
[----:B------:R-:W1:Y:S01]  /*78b0*/  LDSM.16.MT88.4 R84, [R214+0x10000] ;  /* 0x01000000d654783b */ /* 0x000e620000004200 */
[--C-:B------:R-:W-:Y:S02]  /*78c0*/  FFMA.FTZ R52, R24, c[0x0][0x23c], -R66.reuse ;  /* 0x00008f0018347a23 */ /* 0x100fe40000010842 */
[--C-:B------:R-:W-:Y:S01]  /*78d0*/  FFMA.FTZ R51, R33, c[0x0][0x23c], -R66.reuse ;  /* 0x00008f0021337a23 */ /* 0x100fe20000010842 */
[----:B------:R-:W4:Y:S01]  /*78e0*/  LDSM.16.MT88.4 R24, [R216+0xc800] ;  /* 0x00c80000d818783b */ /* 0x000f220000004200 */
[----:B------:R-:W-:Y:S01]  /*78f0*/  MUFU.EX2 R64, R64 ;  /* 0x0000004000407308 */ /* 0x000fe20000000800 */
[----:B------:R-:W-:-:S02]  /*7900*/  FFMA.FTZ R48, R32, c[0x0][0x23c], -R66 ;  /* 0x00008f0020307a23 */ /* 0x000fc40000010842 */
[----:B------:R-:W5:Y:S01]  /*7910*/  LDSM.16.MT88.4 R32, [R214+0x10800] ;  /* 0x01080000d620783b */ /* 0x000f620000004200 */
[----:B------:R-:W-:Y:S02]  /*7920*/  FFMA.FTZ R2, R47, c[0x0][0x23c], -R141 ;  /* 0x00008f002f027a23 */ /* 0x000fe4000001088d */
[--C-:B------:R-:W-:Y:S02]  /*7930*/  FFMA.FTZ R47, R44, c[0x0][0x23c], -R66.reuse ;  /* 0x00008f002c2f7a23 */ /* 0x100fe40000010842 */
[----:B------:R-:W2:Y:S01]  /*7940*/  MUFU.EX2 R63, R63 ;  /* 0x0000003f003f7308 */ /* 0x000ea20000000800 */
[----:B---3--:R-:W-:Y:S01]  /*7950*/  F2FP.PACK_AB R70, R55, R59 ;  /* 0x0000003b3746723e */ /* 0x008fe200000000ff */
[--C-:B------:R-:W-:Y:S02]  /*7960*/  FFMA.FTZ R44, R178, c[0x0][0x23c], -R66.reuse ;  /* 0x00008f00b22c7a23 */ /* 0x100fe40000010842 */
[--C-:B------:R-:W-:Y:S02]  /*7970*/  FFMA.FTZ R41, R177, c[0x0][0x23c], -R66.reuse ;  /* 0x00008f00b1297a23 */ /* 0x100fe40000010842 */
[----:B------:R-:W-:-:S02]  /*7980*/  FFMA.FTZ R0, R176, c[0x0][0x23c], -R66 ;  /* 0x00008f00b0007a23 */ /* 0x000fc40000010842 */
[----:B------:R-:W-:Y:S01]  /*7990*/  MUFU.EX2 R62, R62 ;  /* 0x0000003e003e7308 */ /* 0x000fe20000000800 */
        /* <DEDUP_REMOVED lines=15> */
[----:B------:R-:W2:Y:S01]  /*7a90*/  MUFU.EX2 R54, R54 ;  /* 0x0000003600367308 */ /* 0x000ea20000000800 */
        /* <DEDUP_REMOVED lines=23> */
[----:B------:R-:W3:Y:S01]  /*7c10*/  MUFU.EX2 R52, R52 ;  /* 0x0000003400347308 */ /* 0x000ee20000000800 */
[----:B------:R-:W-:-:S02]  /*7c20*/  FFMA.FTZ R156, R156, c[0x0][0x23c], -R141 ;  /* 0x00008f009c9c7a23 */ /* 0x000fc4000001088d */
[--C-:B------:R-:W-:Y:S02]  /*7c30*/  FFMA.FTZ R155, R155, c[0x0][0x23c], -R66.reuse ;  /* 0x00008f009b9b7a23 */ /* 0x100fe40000010842 */
[--C-:B------:R-:W-:Y:S01]  /*7c40*/  FFMA.FTZ R154, R154, c[0x0][0x23c], -R66.reuse ;  /* 0x00008f009a9a7a23 */ /* 0x100fe20000010842 */
[C---:B------:R-:W-:Y:S01]  /*7c50*/  HMMA.16816.F32 R128, R68.reuse, R124, RZ ;  /* 0x0000007c4480723c */ /* 0x040fe200000018ff */
[--C-:B------:R-:W-:Y:S01]  /*7c60*/  FFMA.FTZ R151, R151, c[0x0][0x23c], -R66.reuse ;  /* 0x00008f0097977a23 */ /* 0x100fe20000010842 */
[----:B------:R-:W-:Y:S01]  /*7c70*/  MUFU.EX2 R51, R51 ;  /* 0x0000003300337308 */ /* 0x000fe20000000800 */
[----:B------:R-:W-:Y:S02]  /*7c80*/  FFMA.FTZ R150, R150, c[0x0][0x23c], -R66 ;  /* 0x00008f0096967a23 */ /* 0x000fe40000010842 */
[----:B------:R-:W-:Y:S02]  /*7c90*/  FADD.FTZ R60, R61, R60 ;  /* 0x0000003c3d3c7221 */ /* 0x000fe40000010000 */
[----:B------:R-:W-:Y:S01]  /*7ca0*/  FADD.FTZ R63, R64, R63 ;  /* 0x0000003f403f7221 */ /* 0x000fe20000010000 */
[----:B------:R-:W-:Y:S01]  /*7cb0*/  HMMA.16816.F32 R120, R68, R116, RZ ;  /* 0x000000744478723c */ /* 0x000fe200000018ff */
[----:B------:R-:W-:Y:S01]  /*7cc0*/  FADD.FTZ R59, R59, R60 ;  /* 0x0000003c3b3b7221 */ /* 0x000fe20000010000 */
[----:B------:R-:W2:Y:S01]  /*7cd0*/  MUFU.EX2 R48, R48 ;  /* 0x0000003000307308 */ /* 0x000ea20000000800 */
[----:B------:R-:W-:-:S02]  /*7ce0*/  FADD.FTZ R62, R62, R63 ;  /* 0x0000003f3e3e7221 */ /* 0x000fc40000010000 */
[----:B------:R-:W-:Y:S02]  /*7cf0*/  FFMA.FTZ R240, R140, c[0x0][0x23c], -R141 ;  /* 0x00008f008cf07a23 */ /* 0x000fe4000001088d */
[----:B------:R-:W-:Y:S01]  /*7d00*/  FFMA.FTZ R239, R65, c[0x0][0x23c], -R66 ;  /* 0x00008f0041ef7a23 */ /* 0x000fe20000010842 */
[----:B------:R-:W-:Y:S01]  /*7d10*/  HMMA.16816.F32 R112, R68, R108, RZ ;  /* 0x0000006c4470723c */ /* 0x000fe200000018ff */
[----:B------:R-:W-:Y:S01]  /*7d20*/  FADD.FTZ R59, R55, R59 ;  /* 0x0000003b373b7221 */ /* 0x000fe20000010000 */
[----:B------:R-:W-:Y:S01]  /*7d30*/  MUFU.EX2 R49, R49 ;  /* 0x0000003100317308 */ /* 0x000fe20000000800 */
[----:B------:R-:W-:-:S05]  /*7d40*/  FADD.FTZ R62, R56, R62 ;  /* 0x0000003e383e7221 */ /* 0x000fca0000010000 */
[C---:B-1----:R-:W-:Y:S02]  /*7d50*/  HMMA.16816.F32 R88, R68.reuse, R84, RZ ;  /* 0x000000544458723c */ /* 0x042fe400000018ff */
[----:B------:R-:W1:Y:S06]  /*7d60*/  MUFU.EX2 R46, R46 ;  /* 0x0000002e002e7308 */ /* 0x000e6c0000000800 */
        /* <DEDUP_REMOVED lines=14> */
[----:B--2---:R-:W-:Y:S01]  /*7e50*/  F2FP.PACK_AB R4, R54, R58 ;  /* 0x0000003a3604723e */ /* 0x004fe200000000ff */
[----:B------:R-:W-:Y:S01]  /*7e60*/  HMMA.16816.F32 R68, R68, R6, RZ ;  /* 0x000000064444723c */ /* 0x000fe200000018ff */
[----:B---3--:R-:W-:Y:S01]  /*7e70*/  F2FP.PACK_AB R5, R52, R57 ;  /* 0x000000393405723e */ /* 0x008fe200000000ff */
[----:B------:R-:W2:Y:S01]  /*7e80*/  MUFU.EX2 R145, R145 ;  /* 0x0000009100917308 */ /* 0x000ea20000000800 */
[----:B------:R-:W-:-:S02]  /*7e90*/  FADD.FTZ R58, R58, R59 ;  /* 0x0000003b3a3a7221 */ /* 0x000fc40000010000 */
[----:B------:R-:W-:Y:S02]  /*7ea0*/  FADD.FTZ R57, R57, R62 ;  /* 0x0000003e39397221 */ /* 0x000fe40000010000 */
[----:B------:R-:W-:Y:S01]  /*7eb0*/  F2FP.PACK_AB R6, R50, R53 ;  /* 0x000000353206723e */ /* 0x000fe200000000ff */
[----:B------:R-:W-:Y:S01]  /*7ec0*/  FADD.FTZ R58, R54, R58 ;  /* 0x0000003a363a7221 */ /* 0x000fe20000010000 */
[----:B------:R-:W-:Y:S01]  /*7ed0*/  F2FP.PACK_AB R7, R48, R51 ;  /* 0x000000333007723e */ /* 0x000fe200000000ff */
        /* <DEDUP_REMOVED lines=9> */
[----:B------:R-:W3:Y:S01]  /*7f70*/  LDSM.16.MT88.4 R12, [R212+0x10800] ;  /* 0x01080000d40c783b */ /* 0x000ee20000004200 */
[----:B------:R-:W-:Y:S06]  /*7f80*/  MUFU.EX2 R148, R148 ;  /* 0x0000009400947308 */ /* 0x000fec0000000800 */
[C---:B------:R-:W-:Y:S02]  /*7f90*/  HMMA.16816.F32 R96, R4.reuse, R8, R96 ;  /* 0x000000080460723c */ /* 0x040fe40000001860 */
[----:B------:R-:W1:Y:S06]  /*7fa0*/  MUFU.EX2 R149, R149 ;  /* 0x0000009500957308 */ /* 0x000e6c0000000800 */
[C---:B------:R-:W-:Y:S01]  /*7fb0*/  HMMA.16816.F32 R92, R4.reuse, R10, R92 ;  /* 0x0000000a045c723c */ /* 0x040fe2000000185c */
[----:B------:R-:W1:Y:S01]  /*7fc0*/  LDSM.16.MT88.4 R8, [R212+0xd000] ;  /* 0x00d00000d408783b */ /* 0x000e620000004200 */
[----:B------:R-:W-:Y:S06]  /*7fd0*/  MUFU.EX2 R152, R152 ;  /* 0x0000009800987308 */ /* 0x000fec0000000800 */
[C---:B----4-:R-:W-:Y:S02]  /*7fe0*/  HMMA.16816.F32 R128, R4.reuse, R24, R128 ;  /* 0x000000180480723c */ /* 0x050fe40000001880 */
[----:B------:R-:W4:Y:S06]  /*7ff0*/  MUFU.EX2 R153, R153 ;  /* 0x0000009900997308 */ /* 0x000f2c0000000800 */
        /* <DEDUP_REMOVED lines=13> */
[C---:B-----5:R-:W-:Y:S02]  /*80d0*/  HMMA.16816.F32 R88, R4.reuse, R32, R88 ;  /* 0x000000200458723c */ /* 0x060fe40000001858 */
[----:B------:R-:W5:Y:S06]  /*80e0*/  MUFU.EX2 R166, R166 ;  /* 0x000000a600a67308 */ /* 0x000f6c0000000800 */
[C---:B------:R-:W-:Y:S01]  /*80f0*/  HMMA.16816.F32 R84, R4.reuse, R34, R84 ;  /* 0x000000220454723c */ /* 0x040fe20000001854 */
[----:B------:R-:W-:Y:S01]  /*8100*/  LDSM.16.MT88.4 R32, [R214+0x11000] ;  /* 0x01100000d620783b */ /* 0x000fe20000004200 */
[----:B------:R-:W-:Y:S06]  /*8110*/  MUFU.EX2 R168, R168 ;  /* 0x000000a800a87308 */ /* 0x000fec0000000800 */
[C---:B------:R-:W-:Y:S02]  /*8120*/  HMMA.16816.F32 R80, R4.reuse, R28, R80 ;  /* 0x0000001c0450723c */ /* 0x040fe40000001850 */
[----:B------:R-:W1:Y:S06]  /*8130*/  MUFU.EX2 R169, R169 ;  /* 0x000000a900a97308 */ /* 0x000e6c0000000800 */
[C---:B------:R-:W-:Y:S01]  /*8140*/  HMMA.16816.F32 R76, R4.reuse, R30, R76 ;  /* 0x0000001e044c723c */ /* 0x040fe2000000184c */
[----:B------:R-:W-:Y:S01]  /*8150*/  LDSM.16.MT88.4 R28, [R213+0x11000] ;  /* 0x01100000d51c783b */ /* 0x000fe20000004200 */
[----:B------:R-:W1:Y:S06]  /*8160*/  MUFU.EX2 R175, R175 ;  /* 0x000000af00af7308 */ /* 0x000e6c0000000800 */
[C---:B---3--:R-:W-:Y:S02]  /*8170*/  HMMA.16816.F32 R72, R4.reuse, R12, R72 ;  /* 0x0000000c0448723c */ /* 0x048fe40000001848 */
[----:B------:R-:W3:Y:S06]  /*8180*/  MUFU.EX2 R174, R174 ;  /* 0x000000ae00ae7308 */ /* 0x000eec0000000800 */
[----:B------:R-:W-:Y:S01]  /*8190*/  HMMA.16816.F32 R68, R4, R14, R68 ;  /* 0x0000000e0444723c */ /* 0x000fe20000001844 */
[----:B------:R-:W2:Y:S01]  /*81a0*/  LDSM.16.MT88.4 R12, [R216+0x11000] ;  /* 0x01100000d80c783b */ /* 0x000ea20000004200 */
[----:B------:R-:W-:Y:S05]  /*81b0*/  MUFU.EX2 R173, R173 ;  /* 0x000000ad00ad7308 */ /* 0x000fea0000000800 */
[----:B-1----:R-:W-:Y:S01]  /*81c0*/  F2FP.PACK_AB R4, R46, R49 ;  /* 0x000000312e04723e */ /* 0x002fe200000000ff */
        /* <DEDUP_REMOVED lines=11> */
[----:B------:R-:W-:Y:S02]  /*8280*/  FADD.FTZ R41, R41, R47 ;  /* 0x0000002f29297221 */ /* 0x000fe40000010000 */
[----:B------:R-:W-:Y:S02]  /*8290*/  FADD.FTZ R45, R2, R45 ;  /* 0x0000002d022d7221 */ /* 0x000fe40000010000 */
[----:B------:R-:W-:Y:S01]  /*82a0*/  FADD.FTZ R41, R0, R41 ;  /* 0x0000002900297221 */ /* 0x000fe20000010000 */
[----:B------:R-:W1:Y:S02]  /*82b0*/  MUFU.EX2 R170, R170 ;  /* 0x000000aa00aa7308 */ /* 0x000e640000000800 */
[C---:B------:R-:W-:Y:S01]  /*82c0*/  HMMA.16816.F32 R100, R4.reuse, R10, R100 ;  /* 0x0000000a0464723c */ /* 0x040fe20000001864 */
[----:B------:R-:W1:Y:S05]  /*82d0*/  LDSM.16.MT88.4 R8, [R212+0x11000] ;  /* 0x01100000d408783b */ /* 0x000e6a0000004200 */
[----:B------:R-:W-:Y:S02]  /*82e0*/  MUFU.EX2 R167, R167 ;  /* 0x000000a700a77308 */ /* 0x000fe40000000800 */
[C---:B------:R-:W-:Y:S06]  /*82f0*/  HMMA.16816.F32 R112, R4.reuse, R16, R112 ;  /* 0x000000100470723c */ /* 0x040fec0000001870 */
[----:B------:R-:W1:Y:S02]  /*8300*/  MUFU.EX2 R164, R164 ;  /* 0x000000a400a47308 */ /* 0x000e640000000800 */
[C---:B------:R-:W-:Y:S01]  /*8310*/  HMMA.16816.F32 R108, R4.reuse, R18, R108 ;  /* 0x00000012046c723c */ /* 0x040fe2000000186c */
[----:B------:R-:W3:Y:S05]  /*8320*/  LDSM.16.MT88.4 R16, [R213+0xd800] ;  /* 0x00d80000d510783b */ /* 0x000eea0000004200 */
[----:B------:R-:W1:Y:S02]  /*8330*/  MUFU.EX2 R159, R159 ;  /* 0x0000009f009f7308 */ /* 0x000e640000000800 */
[C---:B--2---:R-:W-:Y:S06]  /*8340*/  HMMA.16816.F32 R96, R4.reuse, R12, R96 ;  /* 0x0000000c0460723c */ /* 0x044fec0000001860 */
[----:B------:R-:W2:Y:S02]  /*8350*/  MUFU.EX2 R158, R158 ;  /* 0x0000009e009e7308 */ /* 0x000ea40000000800 */
[C---:B------:R-:W-:Y:S01]  /*8360*/  HMMA.16816.F32 R92, R4.reuse, R14, R92 ;  /* 0x0000000e045c723c */ /* 0x040fe2000000185c */
[----:B------:R-:W2:Y:S05]  /*8370*/  LDSM.16.MT88.4 R12, [R212+0xd800] ;  /* 0x00d80000d40c783b */ /* 0x000eaa0000004200 */
[----:B------:R-:W-:Y:S02]  /*8380*/  MUFU.EX2 R157, R157 ;  /* 0x0000009d009d7308 */ /* 0x000fe40000000800 */
[C---:B------:R-:W-:Y:S06]  /*8390*/  HMMA.16816.F32 R128, R4.reuse, R24, R128 ;  /* 0x000000180480723c */ /* 0x040fec0000001880 */
[----:B------:R-:W-:Y:S02]  /*83a0*/  MUFU.EX2 R156, R156 ;  /* 0x0000009c009c7308 */ /* 0x000fe40000000800 */
[C---:B-1----:R-:W-:Y:S06]  /*83b0*/  HMMA.16816.F32 R72, R4.reuse, R8, R72 ;  /* 0x000000080448723c */ /* 0x042fec0000001848 */
[----:B------:R-:W-:Y:S02]  /*83c0*/  MUFU.EX2 R155, R155 ;  /* 0x0000009b009b7308 */ /* 0x000fe40000000800 */
[C---:B------:R-:W-:Y:S01]  /*83d0*/  HMMA.16816.F32 R68, R4.reuse, R10, R68 ;  /* 0x0000000a0444723c */ /* 0x040fe20000001844 */
[----:B------:R-:W1:Y:S05]  /*83e0*/  LDSM.16.MT88.4 R8, [R216+0x11800] ;  /* 0x01180000d808783b */ /* 0x000e6a0000004200 */
[----:B------:R-:W1:Y:S02]  /*83f0*/  MUFU.EX2 R154, R154 ;  /* 0x0000009a009a7308 */ /* 0x000e640000000800 */
[C---:B------:R-:W-:Y:S01]  /*8400*/  HMMA.16816.F32 R124, R4.reuse, R26, R124 ;  /* 0x0000001a047c723c */ /* 0x040fe2000000187c */
[----:B------:R-:W1:Y:S05]  /*8410*/  LDSM.16.MT88.4 R24, [R216+0xd800] ;  /* 0x00d80000d818783b */ /* 0x000e6a0000004200 */
[----:B------:R-:W-:Y:S02]  /*8420*/  MUFU.EX2 R151, R151 ;  /* 0x0000009700977308 */ /* 0x000fe40000000800 */
        /* <DEDUP_REMOVED lines=21> */
[----:B---3--:R-:W-:Y:S01]  /*8580*/  HMMA.16816.F32 R112, R4, R16, R112 ;  /* 0x000000100470723c */ /* 0x008fe20000001870 */
[----:B------:R-:W-:Y:S02]  /*8590*/  FADD.FTZ R147, R146, R147 ;  /* 0x0000009392937221 */ /* 0x000fe40000010000 */
[----:B------:R-:W-:Y:S02]  /*85a0*/  FADD.FTZ R152, R153, R152 ;  /* 0x0000009899987221 */ /* 0x000fe40000010000 */
[----:B------:R-:W-:-:S03]  /*85b0*/  FADD.FTZ R147, R160, R147 ;  /* 0x00000093a0937221 */ /* 0x000fc60000010000 */
        /* <DEDUP_REMOVED lines=11> */
[C---:B------:R-:W-:Y:S08]  /*8670*/  HMMA.16816.F32 R120, R4.reuse, R20, R120 ;  /* 0x000000140478723c */ /* 0x040ff00000001878 */
[C---:B------:R-:W-:Y:S01]  /*8680*/  HMMA.16816.F32 R116, R4.reuse, R22, R116 ;  /* 0x000000160474723c */ /* 0x040fe20000001874 */
[----:B------:R-:W4:Y:S07]  /*8690*/  LDSM.16.MT88.4 R20, [R214+0xe000] ;  /* 0x00e00000d614783b */ /* 0x000f2e0000004200 */
[C---:B---3--:R-:W-:Y:S08]  /*86a0*/  HMMA.16816.F32 R88, R4.reuse, R16, R88 ;  /* 0x000000100458723c */ /* 0x048ff00000001858 */
[C---:B------:R-:W-:Y:S01]  /*86b0*/  HMMA.16816.F32 R84, R4.reuse, R18, R84 ;  /* 0x000000120454723c */ /* 0x040fe20000001854 */
[----:B------:R-:W3:Y:S07]  /*86c0*/  LDSM.16.MT88.4 R16, [R212+0xe000] ;  /* 0x00e00000d410783b */ /* 0x000eee0000004200 */
        /* <DEDUP_REMOVED lines=8> */
[----:B-----5:R-:W-:Y:S01]  /*8750*/  F2FP.PACK_AB R5, R166, R165 ;  /* 0x000000a5a605723e */ /* 0x020fe200000000ff */
        /* <DEDUP_REMOVED lines=12> */
[C---:B----4-:R-:W-:Y:S08]  /*8820*/  HMMA.16816.F32 R120, R4.reuse, R20, R120 ;  /* 0x000000140478723c */ /* 0x050ff00000001878 */
[C---:B------:R-:W-:Y:S01]  /*8830*/  HMMA.16816.F32 R116, R4.reuse, R22, R116 ;  /* 0x000000160474723c */ /* 0x040fe20000001874 */
[----:B------:R-:W4:Y:S07]  /*8840*/  LDSM.16.MT88.4 R20, [R214+0x12000] ;  /* 0x01200000d614783b */ /* 0x000f2e0000004200 */
[C---:B---3--:R-:W-:Y:S08]  /*8850*/  HMMA.16816.F32 R104, R4.reuse, R16, R104 ;  /* 0x000000100468723c */ /* 0x048ff00000001868 */
        /* <DEDUP_REMOVED lines=12> */
[C---:B------:R-:W-:Y:S01]  /*8920*/  HMMA.16816.F32 R84, R4.reuse, R22, R84 ;  /* 0x000000160454723c */ /* 0x040fe20000001854 */
[----:B------:R-:W4:Y:S07]  /*8930*/  LDSM.16.MT88.4 R20, [R213+0xe800] ;  /* 0x00e80000d514783b */ /* 0x000f2e0000004200 */
[C---:B---3--:R-:W-:Y:S08]  /*8940*/  HMMA.16816.F32 R72, R4.reuse, R16, R72 ;  /* 0x000000100448723c */ /* 0x048ff00000001848 */
[----:B------:R-:W-:Y:S01]  /*8950*/  HMMA.16816.F32 R68, R4, R18, R68 ;  /* 0x000000120444723c */ /* 0x000fe20000001844 */
[----:B------:R-:W3:Y:S06]  /*8960*/  LDSM.16.MT88.4 R16, [R216+0x12800] ;  /* 0x01280000d810783b */ /* 0x000eec0000004200 */
[C---:B------:R-:W-:Y:S01]  /*8970*/  F2FP.PACK_AB R4, R174.reuse, R175 ;  /* 0x000000afae04723e */ /* 0x040fe200000000ff */
        /* <DEDUP_REMOVED lines=14> */
[C---:B-1----:R-:W-:Y:S08]  /*8a60*/  HMMA.16816.F32 R104, R4.reuse, R8, R104 ;  /* 0x000000080468723c */ /* 0x042ff00000001868 */
[C---:B------:R-:W-:Y:S01]  /*8a70*/  HMMA.16816.F32 R100, R4.reuse, R10, R100 ;  /* 0x0000000a0464723c */ /* 0x040fe20000001864 */
[----:B------:R-:W1:Y:S07]  /*8a80*/  LDSM.16.MT88.4 R8, [R212+0x12800] ;  /* 0x01280000d408783b */ /* 0x000e6e0000004200 */
[C---:B----4-:R-:W-:Y:S08]  /*8a90*/  HMMA.16816.F32 R112, R4.reuse, R20, R112 ;  /* 0x000000140470723c */ /* 0x050ff00000001870 */
[C---:B------:R-:W-:Y:S01]  /*8aa0*/  HMMA.16816.F32 R108, R4.reuse, R22, R108 ;  /* 0x00000016046c723c */ /* 0x040fe2000000186c */
[----:B------:R-:W-:Y:S07]  /*8ab0*/  LDSM.16.MT88.4 R20, [R212+0xf000] ;  /* 0x00f00000d414783b */ /* 0x000fee0000004200 */
        /* <DEDUP_REMOVED lines=14> */
[----:B------:R-:W-:Y:S07]  /*8ba0*/  HMMA.16816.F32 R76, R4, R34, R76 ;  /* 0x00000022044c723c */ /* 0x000fee000000184c */
[C---:B------:R-:W-:Y:S01]  /*8bb0*/  F2FP.PACK_AB R4, R158.reuse, R159 ;  /* 0x0000009f9e04723e */ /* 0x040fe200000000ff */
        /* <DEDUP_REMOVED lines=9> */
[----:B---3--:R-:W-:Y:S02]  /*8c50*/  HMMA.16816.F32 R112, R4, R16, R112 ;  /* 0x000000100470723c */ /* 0x008fe40000001870 */
[----:B------:R-:W-:-:S06]  /*8c60*/  FADD.FTZ R151, R32, R151 ;  /* 0x0000009720977221 */ /* 0x000fcc0000010000 */
[C---:B------:R-:W-:Y:S01]  /*8c70*/  HMMA.16816.F32 R108, R4.reuse, R18, R108 ;  /* 0x00000012046c723c */ /* 0x040fe2000000186c */
[----:B------:R-:W3:Y:S07]  /*8c80*/  LDSM.16.MT88.4 R16, [R213+0x13000] ;  /* 0x01300000d510783b */ /* 0x000eee0000004200 */
[C---:B------:R-:W-:Y:S08]  /*8c90*/  HMMA.16816.F32 R104, R4.reuse, R20, R104 ;  /* 0x000000140468723c */ /* 0x040ff00000001868 */
[C---:B------:R-:W-:Y:S01]  /*8ca0*/  HMMA.16816.F32 R100, R4.reuse, R22, R100 ;  /* 0x000000160464723c */ /* 0x040fe20000001864 */
[----:B------:R-:W4:Y:S07]  /*8cb0*/  LDSM.16.MT88.4 R20, [R212+0x13000] ;  /* 0x01300000d414783b */ /* 0x000f2e0000004200 */
[C---:B--2---:R-:W-:Y:S08]  /*8cc0*/  HMMA.16816.F32 R96, R4.reuse, R12, R96 ;  /* 0x0000000c0460723c */ /* 0x044ff00000001860 */
[C---:B------:R-:W-:Y:S01]  /*8cd0*/  HMMA.16816.F32 R92, R4.reuse, R14, R92 ;  /* 0x0000000e045c723c */ /* 0x040fe2000000185c */
[----:B------:R-:W2:Y:S07]  /*8ce0*/  LDSM.16.MT88.4 R12, [R216+0xf800] ;  /* 0x00f80000d80c783b */ /* 0x000eae0000004200 */
[C---:B-1----:R-:W-:Y:S08]  /*8cf0*/  HMMA.16816.F32 R88, R4.reuse, R8, R88 ;  /* 0x000000080458723c */ /* 0x042ff00000001858 */
[C---:B------:R-:W-:Y:S01]  /*8d00*/  HMMA.16816.F32 R84, R4.reuse, R10, R84 ;  /* 0x0000000a0454723c */ /* 0x040fe20000001854 */
[----:B------:R-:W1:Y:S07]  /*8d10*/  LDSM.16.MT88.4 R8, [R214+0xf800] ;  /* 0x00f80000d608783b */ /* 0x000e6e0000004200 */
[C---:B------:R-:W-:Y:S07]  /*8d20*/  HMMA.16816.F32 R128, R4.reuse, R28, R128 ;  /* 0x0000001c0480723c */ /* 0x040fee0000001880 */
[--C-:B------:R-:W-:Y:S01]  /*8d30*/  FFMA.FTZ R28, R137, c[0x0][0x23c], -R66.reuse ;  /* 0x00008f00891c7a23 */ /* 0x100fe20000010842 */
[----:B-----5:R-:W-:Y:S01]  /*8d40*/  HMMA.16816.F32 R120, R4, R24, R120 ;  /* 0x000000180478723c */ /* 0x020fe20000001878 */
[----:B------:R-:W-:-:S04]  /*8d50*/  FFMA.FTZ R29, R67, c[0x0][0x23c], -R66 ;  /* 0x00008f00431d7a23 */ /* 0x000fc80000010842 */
[----:B------:R-:W-:Y:S02]  /*8d60*/  MUFU.EX2 R28, R28 ;  /* 0x0000001c001c7308 */ /* 0x000fe40000000800 */
[--C-:B------:R-:W-:Y:S01]  /*8d70*/  FFMA.FTZ R24, R144, c[0x0][0x23c], -R141.reuse ;  /* 0x00008f0090187a23 */ /* 0x100fe2000001088d */
[----:B------:R-:W-:Y:S01]  /*8d80*/  HMMA.16816.F32 R116, R4, R26, R116 ;  /* 0x0000001a0474723c */ /* 0x000fe20000001874 */
[----:B------:R-:W-:-:S04]  /*8d90*/  FFMA.FTZ R25, R143, c[0x0][0x23c], -R141 ;  /* 0x00008f008f197a23 */ /* 0x000fc8000001088d */
[----:B------:R-:W5:Y:S02]  /*8da0*/  MUFU.EX2 R24, R24 ;  /* 0x0000001800187308 */ /* 0x000f640000000800 */
[----:B------:R-:W-:Y:S01]  /*8db0*/  FFMA.FTZ R26, R142, c[0x0][0x23c], -R141 ;  /* 0x00008f008e1a7a23 */ /* 0x000fe2000001088d */
[----:B------:R-:W-:Y:S01]  /*8dc0*/  HMMA.16816.F32 R124, R4, R30, R124 ;  /* 0x0000001e047c723c */ /* 0x000fe2000000187c */
[----:B------:R-:W-:-:S04]  /*8dd0*/  FFMA.FTZ R27, R138, c[0x0][0x23c], -R66 ;  /* 0x00008f008a1b7a23 */ /* 0x000fc80000010842 */
[----:B------:R-:W1:Y:S03]  /*8de0*/  MUFU.EX2 R25, R25 ;  /* 0x0000001900197308 */ /* 0x000e660000000800 */
[C---:B---3--:R-:W-:Y:S05]  /*8df0*/  HMMA.16816.F32 R80, R4.reuse, R16, R80 ;  /* 0x000000100450723c */ /* 0x048fea0000001850 */
[----:B------:R-:W3:Y:S01]  /*8e00*/  MUFU.EX2 R26, R26 ;  /* 0x0000001a001a7308 */ /* 0x000ee20000000800 */
[----:B-----5:R-:W-:Y:S02]  /*8e10*/  FADD.FTZ R156, R24, R156 ;  /* 0x0000009c189c7221 */ /* 0x020fe40000010000 */
[----:B------:R-:W-:Y:S01]  /*8e20*/  HMMA.16816.F32 R76, R4, R18, R76 ;  /* 0x00000012044c723c */ /* 0x000fe2000000184c */
[----:B------:R-:W5:Y:S04]  /*8e30*/  LDSM.16.MT88.4 R16, [R213+0xf800] ;  /* 0x00f80000d510783b */ /* 0x000f680000004200 */
[----:B------:R-:W2:Y:S01]  /*8e40*/  MUFU.EX2 R27, R27 ;  /* 0x0000001b001b7308 */ /* 0x000ea20000000800 */
[----:B-1----:R-:W-:-:S02]  /*8e50*/  FADD.FTZ R156, R25, R156 ;  /* 0x0000009c199c7221 */ /* 0x002fc40000010000 */
[C---:B----4-:R-:W-:Y:S05]  /*8e60*/  HMMA.16816.F32 R72, R4.reuse, R20, R72 ;  /* 0x000000140448723c */ /* 0x050fea0000001848 */
[----:B------:R-:W1:Y:S01]  /*8e70*/  MUFU.EX2 R29, R29 ;  /* 0x0000001d001d7308 */ /* 0x000e620000000800 */
[----:B---3--:R-:W-:Y:S02]  /*8e80*/  FADD.FTZ R156, R26, R156 ;  /* 0x0000009c1a9c7221 */ /* 0x008fe40000010000 */
[----:B------:R-:W-:Y:S01]  /*8e90*/  HMMA.16816.F32 R68, R4, R22, R68 ;  /* 0x000000160444723c */ /* 0x000fe20000001844 */
[----:B--2---:R-:W-:-:S06]  /*8ea0*/  FADD.FTZ R151, R27, R151 ;  /* 0x000000971b977221 */ /* 0x004fcc0000010000 */
[----:B------:R-:W-:Y:S02]  /*8eb0*/  F2FP.PACK_AB R4, R25, R24 ;  /* 0x000000181904723e */ /* 0x000fe400000000ff */
[C---:B------:R-:W-:Y:S01]  /*8ec0*/  F2FP.PACK_AB R5, R28.reuse, R27 ;  /* 0x0000001b1c05723e */ /* 0x040fe200000000ff */
[----:B------:R-:W-:Y:S01]  /*8ed0*/  FADD.FTZ R151, R28, R151 ;  /* 0x000000971c977221 */ /* 0x000fe20000010000 */
[C---:B------:R-:W-:Y:S01]  /*8ee0*/  F2FP.PACK_AB R6, R240.reuse, R26 ;  /* 0x0000001af006723e */ /* 0x040fe200000000ff */
[----:B------:R-:W-:Y:S01]  /*8ef0*/  FADD.FTZ R240, R240, R156 ;  /* 0x0000009cf0f07221 */ /* 0x000fe20000010000 */
[----:B-1----:R-:W-:Y:S01]  /*8f00*/  F2FP.PACK_AB R7, R239, R29 ;  /* 0x0000001def07723e */ /* 0x002fe200000000ff */
        /* <DEDUP_REMOVED lines=8> */
[C---:B-----5:R-:W-:Y:S08]  /*8f90*/  HMMA.16816.F32 R112, R4.reuse, R16, R112 ;  /* 0x000000100470723c */ /* 0x060ff00000001870 */
        /* <DEDUP_REMOVED lines=14> */
[----:B------:R-:W-:Y:S07]  /*9080*/  @!UPT UIADD3 URZ, URZ, URZ, URZ ;  /* 0x0000003f3f3ff290 */ /* 0x000fee000fffe03f */
[----:B------:R-:W-:Y:S11]  /*9090*/  @!P3 BRA `(.L_x_1604) ;  /* 0x00005ce00000b947 */ /* 0x000ff60003800000 */
        /* <DEDUP_REMOVED lines=38> */
[----:B------:R-:W-:Y:S01]  /*9300*/  IMAD.MOV.U32 R0, RZ, RZ, R8 ;  /* 0x000000ffff007224 */ /* 0x000fe200078e0008 */
[----:B------:R-:W-:-:S03]  /*9310*/  @!P1 IADD3 R7, -R7, RZ, RZ ;  /* 0x000000ff07079210 */ /* 0x000fc60007ffe1ff */
[----:B------:R-:W-:-:S05]  /*9320*/  @!P3 IMAD.MOV R0, RZ, RZ, -R0 ;  /* 0x000000ffff00b224 */ /* 0x000fca00078e0a00 */
[C---:B------:R-:W-:Y:S02]  /*9330*/  SEL R0, R4.reuse, R0, !P2 ;  /* 0x0000000004007207 */ /* 0x040fe40005000000 */
[----:B------:R-:W-:-:S03]  /*9340*/  SEL R4, R4, R7, !P2 ;  /* 0x0000000704047207 */ /* 0x000fc60005000000 */
[----:B------:R-:W-:-:S04]  /*9350*/  IMAD.WIDE R8, R0, 0x4, R234 ;  /* 0x0000000400087825 */ /* 0x000fc800078e02ea */
[----:B------:R-:W-:Y:S01]  /*9360*/  IMAD.WIDE R6, R4, 0x4, R234 ;  /* 0x0000000404067825 */ /* 0x000fe200078e02ea */
[----:B------:R-:W2:Y:S04]  /*9370*/  LDG.E R2, [R8.64] ;  /* 0x0000000e08027981 */ /* 0x000ea8000c1e1900 */
[----:B------:R1:W2:Y:S01]  /*9380*/  LDG.E R5, [R6.64] ;  /* 0x0000000e06057981 */ /* 0x0002a2000c1e1900 */
[----:B------:R-:W-:Y:S02]  /*9390*/  IMAD.IADD R0, R0, 0x1, -R4 ;  /* 0x0000000100007824 */ /* 0x000fe400078e0a04 */
[----:B------:R-:W-:-:S04]  /*93a0*/  IMAD.MOV.U32 R4, RZ, RZ, c[0x0][0x2d0] ;  /* 0x0000b400ff047624 */ /* 0x000fc800078e00ff */
[----:B------:R-:W-:-:S05]  /*93b0*/  IMAD R4, R0, R4, -0x80 ;  /* 0xffffff8000047424 */ /* 0x000fca00078e0204 */
[----:B------:R-:W-:-:S05]  /*93c0*/  SHF.R.S32.HI R0, RZ, 0x1f, R4 ;  /* 0x0000001fff007819 */ /* 0x000fca0000011404 */
[----:B------:R-:W-:-:S04]  /*93d0*/  IMAD R0, R0, c[0x0][0x1a0], RZ ;  /* 0x0000680000007a24 */ /* 0x000fc800078e02ff */
[C---:B------:R-:W-:Y:S02]  /*93e0*/  IMAD R0, R4.reuse, c[0x0][0x1a4], R0 ;  /* 0x0000690004007a24 */ /* 0x040fe400078e0200 */
[----:B-1----:R-:W-:-:S04]  /*93f0*/  IMAD.WIDE.U32 R6, R4, c[0x0][0x1a0], RZ ;  /* 0x0000680004067a25 */ /* 0x002fc800078e00ff */
[----:B------:R-:W-:Y:S01]  /*9400*/  IMAD.IADD R7, R7, 0x1, R0 ;  /* 0x0000000107077824 */ /* 0x000fe200078e0200 */
[----:B--2---:R-:W-:-:S04]  /*9410*/  IADD3 R5, -R2, R5, RZ ;  /* 0x0000000502057210 */ /* 0x004fc80007ffe1ff */
[----:B------:R-:W-:-:S05]  /*9420*/  SHF.R.S32.HI R2, RZ, 0x1f, R5 ;  /* 0x0000001fff027819 */ /* 0x000fca0000011405 */
[----:B------:R-:W-:-:S04]  /*9430*/  IMAD R2, R2, c[0x0][0x188], RZ ;  /* 0x0000620002027a24 */ /* 0x000fc800078e02ff */
[C---:B------:R-:W-:Y:S02]  /*9440*/  IMAD R2, R5.reuse, c[0x0][0x18c], R2 ;  /* 0x0000630005027a24 */ /* 0x040fe400078e0202 */
[----:B------:R-:W-:-:S05]  /*9450*/  IMAD.WIDE.U32 R4, R5, c[0x0][0x188], R6 ;  /* 0x0000620005047a25 */ /* 0x000fca00078e0006 */
[----:B------:R-:W-:Y:S01]  /*9460*/  IADD3 R2, R5, R2, RZ ;  /* 0x0000000205027210 */ /* 0x000fe20007ffe0ff */
[----:B------:R-:W-:Y:S05]  /*9470*/  BRA `(.L_x_1606) ;  /* 0x0000002000007947 */ /* 0x000fea0003800000 */
.L_x_1605:
[----:B------:R-:W-:-:S04]  /*9480*/  LEA R4, -R38, RZ, 0x7 ;  /* 0x000000ff26047211 */ /* 0x000fc800078e39ff */
[----:B------:R-:W-:Y:S02]  /*9490*/  SHF.R.S32.HI R2, RZ, 0x1f, R4 ;  /* 0x0000001fff027819 */ /* 0x000fe40000011404 */
.L_x_1606:
[----:B------:R-:W-:Y:S02]  /*94a0*/  ISETP.GE.AND P1, PT, R40, c[0x0][0x220], PT ;  /* 0x0000880028007a0c */ /* 0x000fe40003f26270 */
[C---:B------:R-:W-:Y:S02]  /*94b0*/  LEA R190, P3, R4.reuse, R136, 0x1 ;  /* 0x0000008804be7211 */ /* 0x040fe400078608ff */
[----:B------:R-:W-:Y:S02]  /*94c0*/  ISETP.GE.AND P2, PT, R231, c[0x0][0x220], PT ;  /* 0x00008800e7007a0c */ /* 0x000fe40003f46270 */
[----:B------:R-:W-:-:S07]  /*94d0*/  LEA.HI.X R191, R4, R135, R2, 0x1, P3 ;  /* 0x0000008704bf7211 */ /* 0x000fce00018f0c02 */
[----:B------:R-:W-:Y:S02]  /*94e0*/  @!P1 IADD3 R5, P4, R4, R42, RZ ;  /* 0x0000002a04059210 */ /* 0x000fe40007f9e0ff */
        /* <DEDUP_REMOVED lines=50> */
[----:B------:R-:W-:Y:S01]  /*9810*/  @!P2 LEA R10, P5, R4, R136, 0x1 ;  /* 0x00000088040aa211 */ /* 0x000fe200078a08ff */
        /* <DEDUP_REMOVED lines=34> */
[C---:B------:R-:W-:Y:S01]  /*9a40*/  @!P1 IADD3 R42, P3, R0.reuse, R42, RZ ;  /* 0x0000002a002a9210 */ /* 0x040fe20007f7e0ff */
[----:B------:R-:W-:Y:S01]  /*9a50*/  IMAD.X R2, R227, 0x1, R2, P4 ;  /* 0x00000001e3027824 */ /* 0x000fe200020e0602 */
[----:B------:R-:W-:Y:S01]  /*9a60*/  @P1 STS.128 [R230+0x11800], RZ ;  /* 0x011800ffe6001388 */ /* 0x000fe20000000c00 */
[----:B------:R-:W-:-:S02]  /*9a70*/  @!P2 LEA R30, P4, R0, R136, 0x1 ;  /* 0x00000088001ea211 */ /* 0x000fc400078808ff */
[----:B--2---:R-:W-:Y:S01]  /*9a80*/  @!P1 LEA R24, P5, R4, c[0x0][0x170], 0x1 ;  /* 0x00005c0004189a11 */ /* 0x004fe200078a08ff */
        /* <DEDUP_REMOVED lines=51> */
[----:B------:R-:W4:Y:S04]  /*9dc0*/  LDSM.16.M88.4 R64, [R221+0x5000] ;  /* 0x00500000dd40783b */ /* 0x000f280000000200 */
[----:B------:R-:W4:Y:S04]  /*9dd0*/  LDSM.16.M88.4 R48, [R221+0x6000] ;  /* 0x00600000dd30783b */ /* 0x000f280000000200 */
[----:B------:R-:W-:Y:S04]  /*9de0*/  LDSM.16.M88.4 R156, [R220] ;  /* 0x00000000dc9c783b */ /* 0x000fe80000000200 */
[----:B--2---:R-:W2:Y:S04]  /*9df0*/  LDSM.16.M88.4 R8, [R211] ;  /* 0x00000000d308783b */ /* 0x004ea80000000200 */
[----:B-1----:R-:W5:Y:S04]  /*9e00*/  LDSM.16.M88.4 R24, [R221+0x4000] ;  /* 0x00400000dd18783b */ /* 0x002f680000000200 */
[----:B------:R-:W1:Y:S04]  /*9e10*/  LDSM.16.M88.4 R56, [R221+0x5800] ;  /* 0x00580000dd38783b */ /* 0x000e680000000200 */
[----:B------:R-:W1:Y:S04]  /*9e20*/  LDSM.16.M88.4 R40, [R221+0x6800] ;  /* 0x00680000dd28783b */ /* 0x000e680000000200 */
[----:B------:R-:W1:Y:S04]  /*9e30*/  LDSM.16.M88.4 R168, [R221+0x7000] ;  /* 0x00700000dda8783b */ /* 0x000e680000000200 */
[----:B------:R-:W1:Y:S01]  /*9e40*/  LDSM.16.M88.4 R32, [R221+0x7800] ;  /* 0x00780000dd20783b */ /* 0x000e620000000200 */
[C---:B---3--:R-:W-:Y:S03]  /*9e50*/  HMMA.16816.F32 R144, R160.reuse, R140, RZ ;  /* 0x0000008ca090723c */ /* 0x048fe600000018ff */
[----:B------:R-:W3:Y:S04]  /*9e60*/  LDSM.16.M88.4 R20, [R210] ;  /* 0x00000000d214783b */ /* 0x000ee80000000200 */
[----:B------:R-:W1:Y:S01]  /*9e70*/  LDSM.16.M88.4 R4, [R208] ;  /* 0x00000000d004783b */ /* 0x000e620000000200 */
[C---:B------:R-:W-:Y:S03]  /*9e80*/  HMMA.16816.F32 R140, R160.reuse, R142, RZ ;  /* 0x0000008ea08c723c */ /* 0x040fe600000018ff */
[----:B------:R-:W1:Y:S04]  /*9e90*/  LDSM.16.M88.4 R28, [R219] ;  /* 0x00000000db1c783b */ /* 0x000e680000000200 */
[----:B----4-:R-:W4:Y:S01]  /*9ea0*/  LDSM.16.M88.4 R16, [R209] ;  /* 0x00000000d110783b */ /* 0x010f220000000200 */
[C---:B------:R-:W-:Y:S03]  /*9eb0*/  HMMA.16816.F32 R136, R160.reuse, R64, RZ ;  /* 0x00000040a088723c */ /* 0x040fe600000018ff */
[----:B------:R-:W1:Y:S04]  /*9ec0*/  LDSM.16.M88.4 R176, [R206] ;  /* 0x00000000ceb0783b */ /* 0x000e680000000200 */
[----:B------:R-:W-:Y:S01]  /*9ed0*/  LDSM.16.M88.4 R148, [R215+0x4800] ;  /* 0x00480000d794783b */ /* 0x000fe20000000200 */
[C---:B------:R-:W-:Y:S03]  /*9ee0*/  HMMA.16816.F32 R52, R160.reuse, R48, RZ ;  /* 0x00000030a034723c */ /* 0x040fe600000018ff */
[----:B------:R-:W-:Y:S04]  /*9ef0*/  LDSM.16.M88.4 R180, [R207] ;  /* 0x00000000cfb4783b */ /* 0x000fe80000000200 */
[----:B------:R-:W-:Y:S01]  /*9f00*/  LDSM.16.M88.4 R152, [R215+0x4000] ;  /* 0x00400000d798783b */ /* 0x000fe20000000200 */
[C---:B------:R-:W-:Y:S03]  /*9f10*/  HMMA.16816.F32 R64, R160.reuse, R66, RZ ;  /* 0x00000042a040723c */ /* 0x040fe600000018ff */
[----:B------:R-:W-:Y:S04]  /*9f20*/  LDSM.16.M88.4 R172, [R205] ;  /* 0x00000000cdac783b */ /* 0x000fe80000000200 */
[----:B------:R-:W-:Y:S01]  /*9f30*/  LDSM.16.M88.4 R184, [R203] ;  /* 0x00000000cbb8783b */ /* 0x000fe20000000200 */
[----:B------:R-:W-:Y:S03]  /*9f40*/  HMMA.16816.F32 R48, R160, R50, RZ ;  /* 0x00000032a030723c */ /* 0x000fe600000018ff */
[----:B------:R-:W0:Y:S05]  /*9f50*/  LDGDEPBAR ;  /* 0x00000000000079af */ /* 0x000e2a0000000000 */
[C---:B--2---:R-:W-:Y:S08]  /*9f60*/  HMMA.16816.F32 R144, R156.reuse, R8, R144 ;  /* 0x000000089c90723c */ /* 0x044ff00000001890 */
[----:B------:R-:W-:Y:S01]  /*9f70*/  HMMA.16816.F32 R140, R156, R10, R140 ;  /* 0x0000000a9c8c723c */ /* 0x000fe2000000188c */
[----:B------:R-:W2:Y:S07]  /*9f80*/  LDSM.16.M88.4 R8, [R218] ;  /* 0x00000000da08783b */ /* 0x000eae0000000200 */
[C---:B-----5:R-:W-:Y:S08]  /*9f90*/  HMMA.16816.F32 R12, R160.reuse, R24, RZ ;  /* 0x00000018a00c723c */ /* 0x060ff000000018ff */
[C---:B-1----:R-:W-:Y:S08]  /*9fa0*/  HMMA.16816.F32 R60, R160.reuse, R56, RZ ;  /* 0x00000038a03c723c */ /* 0x042ff000000018ff */
        /* <DEDUP_REMOVED lines=9> */
[C---:B---3--:R-:W-:Y:S08]  /*a040*/  HMMA.16816.F32 R136, R156.reuse, R20, R136 ;  /* 0x000000149c88723c */ /* 0x048ff00000001888 */
        /* <DEDUP_REMOVED lines=8> */
[C---:B----4-:R-:W-:Y:S08]  /*a0d0*/  HMMA.16816.F32 R60, R156.reuse, R16, R60 ;  /* 0x000000109c3c723c */ /* 0x050ff0000000183c */
[C---:B------:R-:W-:Y:S01]  /*a0e0*/  HMMA.16816.F32 R56, R156.reuse, R18, R56 ;  /* 0x000000129c38723c */ /* 0x040fe20000001838 */
[----:B------:R-:W4:Y:S07]  /*a0f0*/  LDSM.16.M88.4 R16, [R215+0x6800] ;  /* 0x00680000d710783b */ /* 0x000f2e0000000200 */
[C---:B------:R-:W-:Y:S08]  /*a100*/  HMMA.16816.F32 R36, R156.reuse, R176, R36 ;  /* 0x000000b09c24723c */ /* 0x040ff00000001824 */
[----:B------:R-:W-:Y:S01]  /*a110*/  HMMA.16816.F32 R168, R156, R178, R168 ;  /* 0x000000b29ca8723c */ /* 0x000fe200000018a8 */
[----:B------:R-:W-:Y:S07]  /*a120*/  LDSM.16.M88.4 R176, [R217] ;  /* 0x00000000d9b0783b */ /* 0x000fee0000000200 */
[C---:B--2---:R-:W-:Y:S08]  /*a130*/  HMMA.16816.F32 R144, R8.reuse, R148, R144 ;  /* 0x000000940890723c */ /* 0x044ff00000001890 */
[----:B------:R-:W-:Y:S01]  /*a140*/  HMMA.16816.F32 R140, R8, R150, R140 ;  /* 0x00000096088c723c */ /* 0x000fe2000000188c */
[----:B------:R-:W2:Y:S07]  /*a150*/  LDSM.16.M88.4 R148, [R204] ;  /* 0x00000000cc94783b */ /* 0x000eae0000000200 */
        /* <DEDUP_REMOVED lines=8> */
[----:B------:R-:W5:Y:S07]  /*a1e0*/  LDSM.16.M88.4 R152, [R215+0x7800] ;  /* 0x00780000d798783b */ /* 0x000f6e0000000200 */
[C---:B------:R-:W-:Y:S08]  /*a1f0*/  HMMA.16816.F32 R164, R156.reuse, R172, R164 ;  /* 0x000000ac9ca4723c */ /* 0x040ff000000018a4 */
[----:B------:R-:W-:Y:S01]  /*a200*/  HMMA.16816.F32 R160, R156, R174, R160 ;  /* 0x000000ae9ca0723c */ /* 0x000fe200000018a0 */
[----:B------:R-:W-:Y:S04]  /*a210*/  LDSM.16.M88.4 R156, [R222+0x2000] ;  /* 0x00200000de9c783b */ /* 0x000fe80000000200 */
[----:B------:R-:W-:Y:S03]  /*a220*/  LDSM.16.M88.4 R172, [R204+0x3800] ;  /* 0x00380000ccac783b */ /* 0x000fe60000000200 */
[C---:B---3--:R-:W-:Y:S08]  /*a230*/  HMMA.16816.F32 R36, R8.reuse, R4, R36 ;  /* 0x000000040824723c */ /* 0x048ff00000001824 */
[C---:B------:R-:W-:Y:S01]  /*a240*/  HMMA.16816.F32 R168, R8.reuse, R6, R168 ;  /* 0x0000000608a8723c */ /* 0x040fe200000018a8 */
[----:B------:R-:W3:Y:S07]  /*a250*/  LDSM.16.M88.4 R4, [R221+0x8000] ;  /* 0x00800000dd04783b */ /* 0x000eee0000000200 */
[C---:B------:R-:W-:Y:S08]  /*a260*/  HMMA.16816.F32 R52, R8.reuse, R20, R52 ;  /* 0x000000140834723c */ /* 0x040ff00000001834 */
[C---:B------:R-:W-:Y:S01]  /*a270*/  HMMA.16816.F32 R48, R8.reuse, R22, R48 ;  /* 0x000000160830723c */ /* 0x040fe20000001830 */
[----:B------:R-:W1:Y:S07]  /*a280*/  LDSM.16.M88.4 R20, [R204+0x1800] ;  /* 0x00180000cc14783b */ /* 0x000e6e0000000200 */
[C---:B----4-:R-:W-:Y:S08]  /*a290*/  HMMA.16816.F32 R44, R8.reuse, R16, R44 ;  /* 0x00000010082c723c */ /* 0x050ff0000000182c */
[----:B------:R-:W-:Y:S01]  /*a2a0*/  HMMA.16816.F32 R40, R8, R18, R40 ;  /* 0x000000120828723c */ /* 0x000fe20000001828 */
[----:B------:R-:W4:Y:S07]  /*a2b0*/  LDSM.16.M88.4 R16, [R204+0x2000] ;  /* 0x00200000cc10783b */ /* 0x000f2e0000000200 */
[C---:B--2---:R-:W-:Y:S08]  /*a2c0*/  HMMA.16816.F32 R12, R176.reuse, R148, R12 ;  /* 0x00000094b00c723c */ /* 0x044ff0000000180c */
[----:B------:R-:W-:Y:S01]  /*a2d0*/  HMMA.16816.F32 R24, R176, R150, R24 ;  /* 0x00000096b018723c */ /* 0x000fe20000001818 */
[----:B------:R-:W-:Y:S07]  /*a2e0*/  LDSM.16.M88.4 R148, [R221+0x9000] ;  /* 0x00900000dd94783b */ /* 0x000fee0000000200 */
[C---:B------:R-:W-:Y:S08]  /*a2f0*/  HMMA.16816.F32 R60, R8.reuse, R28, R60 ;  /* 0x0000001c083c723c */ /* 0x040ff0000000183c */
[----:B------:R-:W-:Y:S01]  /*a300*/  HMMA.16816.F32 R56, R8, R30, R56 ;  /* 0x0000001e0838723c */ /* 0x000fe20000001838 */
[----:B------:R-:W2:Y:S07]  /*a310*/  LDSM.16.M88.4 R28, [R204+0x1000] ;  /* 0x00100000cc1c783b */ /* 0x000eae0000000200 */
[C---:B-1----:R-:W-:Y:S08]  /*a320*/  HMMA.16816.F32 R144, R176.reuse, R32, R144 ;  /* 0x00000020b090723c */ /* 0x042ff00000001890 */
[----:B------:R-:W-:Y:S01]  /*a330*/  HMMA.16816.F32 R140, R176, R34, R140 ;  /* 0x00000022b08c723c */ /* 0x000fe2000000188c */
[----:B------:R-:W1:Y:S07]  /*a340*/  LDSM.16.M88.4 R32, [R220+0x2000] ;  /* 0x00200000dc20783b */ /* 0x000e6e0000000200 */
[C---:B-----5:R-:W-:Y:S08]  /*a350*/  HMMA.16816.F32 R164, R8.reuse, R152, R164 ;  /* 0x0000009808a4723c */ /* 0x060ff000000018a4 */
[----:B------:R-:W-:Y:S01]  /*a360*/  HMMA.16816.F32 R160, R8, R154, R160 ;  /* 0x0000009a08a0723c */ /* 0x000fe200000018a0 */
[----:B------:R-:W5:Y:S04]  /*a370*/  LDSM.16.M88.4 R8, [R204+0x2800] ;  /* 0x00280000cc08783b */ /* 0x000f680000000200 */
[----:B------:R-:W1:Y:S03]  /*a380*/  LDSM.16.M88.4 R152, [R221+0x8800] ;  /* 0x00880000dd98783b */ /* 0x000e660000000200 */
[C---:B---3--:R-:W-:Y:S08]  /*a390*/  HMMA.16816.F32 R12, R156.reuse, R4, R12 ;  /* 0x000000049c0c723c */ /* 0x048ff0000000180c */
[----:B------:R-:W-:Y:S01]  /*a3a0*/  HMMA.16816.F32 R24, R156, R6, R24 ;  /* 0x000000069c18723c */ /* 0x000fe20000001818 */
[----:B------:R-:W-:Y:S07]  /*a3b0*/  LDSM.16.M88.4 R4, [R204+0x4000] ;  /* 0x00400000cc04783b */ /* 0x000fee0000000200 */
[C---:B------:R-:W-:Y:S08]  /*a3c0*/  HMMA.16816.F32 R60, R176.reuse, R20, R60 ;  /* 0x00000014b03c723c */ /* 0x040ff0000000183c */
[C---:B------:R-:W-:Y:S01]  /*a3d0*/  HMMA.16816.F32 R56, R176.reuse, R22, R56 ;  /* 0x00000016b038723c */ /* 0x040fe20000001838 */
[----:B------:R-:W-:Y:S07]  /*a3e0*/  LDSM.16.M88.4 R20, [R218+0x2000] ;  /* 0x00200000da14783b */ /* 0x000fee0000000200 */
[C---:B----4-:R-:W-:Y:S08]  /*a3f0*/  HMMA.16816.F32 R52, R176.reuse, R16, R52 ;  /* 0x00000010b034723c */ /* 0x050ff00000001834 */
[C---:B------:R-:W-:Y:S01]  /*a400*/  HMMA.16816.F32 R48, R176.reuse, R18, R48 ;  /* 0x00000012b030723c */ /* 0x040fe20000001830 */
[----:B------:R-:W3:Y:S07]  /*a410*/  LDSM.16.M88.4 R16, [R215+0x8000] ;  /* 0x00800000d710783b */ /* 0x000eee0000000200 */
[C---:B--2---:R-:W-:Y:S08]  /*a420*/  HMMA.16816.F32 R136, R176.reuse, R28, R136 ;  /* 0x0000001cb088723c */ /* 0x044ff00000001888 */
[----:B------:R-:W-:Y:S01]  /*a430*/  HMMA.16816.F32 R64, R176, R30, R64 ;  /* 0x0000001eb040723c */ /* 0x000fe20000001840 */
[----:B------:R-:W2:Y:S07]  /*a440*/  LDSM.16.M88.4 R28, [R202] ;  /* 0x00000000ca1c783b */ /* 0x000eae0000000200 */
[C---:B-1----:R-:W-:Y:S08]  /*a450*/  HMMA.16816.F32 R12, R32.reuse, R184, R12 ;  /* 0x000000b8200c723c */ /* 0x042ff0000000180c */
[----:B------:R-:W-:Y:S08]  /*a460*/  HMMA.16816.F32 R24, R32, R186, R24 ;  /* 0x000000ba2018723c */ /* 0x000ff00000001818 */
[C---:B-----5:R-:W-:Y:S08]  /*a470*/  HMMA.16816.F32 R44, R176.reuse, R8, R44 ;  /* 0x00000008b02c723c */ /* 0x060ff0000000182c */
[C---:B------:R-:W-:Y:S01]  /*a480*/  HMMA.16816.F32 R40, R176.reuse, R10, R40 ;  /* 0x0000000ab028723c */ /* 0x040fe20000001828 */
[----:B------:R-:W1:Y:S07]  /*a490*/  LDSM.16.M88.4 R8, [R217+0x2000] ;  /* 0x00200000d908783b */ /* 0x000e6e0000000200 */
[C---:B------:R-:W-:Y:S08]  /*a4a0*/  HMMA.16816.F32 R36, R176.reuse, R180, R36 ;  /* 0x000000b4b024723c */ /* 0x040ff00000001824 */
[----:B------:R-:W-:Y:S01]  /*a4b0*/  HMMA.16816.F32 R168, R176, R182, R168 ;  /* 0x000000b6b0a8723c */ /* 0x000fe200000018a8 */
[----:B------:R-:W4:Y:S07]  /*a4c0*/  LDSM.16.M88.4 R180, [R221+0x9800] ;  /* 0x00980000ddb4783b */ /* 0x000f2e0000000200 */
[C---:B------:R-:W-:Y:S08]  /*a4d0*/  HMMA.16816.F32 R144, R156.reuse, R152, R144 ;  /* 0x000000989c90723c */ /* 0x040ff00000001890 */
[----:B------:R-:W-:Y:S01]  /*a4e0*/  HMMA.16816.F32 R140, R156, R154, R140 ;  /* 0x0000009a9c8c723c */ /* 0x000fe2000000188c */
[----:B------:R-:W-:Y:S07]  /*a4f0*/  LDSM.16.M88.4 R152, [R221+0xa000] ;  /* 0x00a00000dd98783b */ /* 0x000fee0000000200 */
[C---:B---3--:R-:W-:Y:S08]  /*a500*/  HMMA.16816.F32 R12, R20.reuse, R16, R12 ;  /* 0x00000010140c723c */ /* 0x048ff0000000180c */
[----:B------:R-:W-:Y:S01]  /*a510*/  HMMA.16816.F32 R24, R20, R18, R24 ;  /* 0x000000121418723c */ /* 0x000fe20000001818 */
[----:B------:R-:W3:Y:S07]  /*a520*/  LDSM.16.M88.4 R16, [R201] ;  /* 0x00000000c910783b */ /* 0x000eee0000000200 */
[----:B------:R-:W-:Y:S08]  /*a530*/  HMMA.16816.F32 R136, R156, R148, R136 ;  /* 0x000000949c88723c */ /* 0x000ff00000001888 */
[----:B------:R-:W-:Y:S01]  /*a540*/  HMMA.16816.F32 R184, R176, R172, R164 ;  /* 0x000000acb0b8723c */ /* 0x000fe200000018a4 */
[----:B------:R-:W5:Y:S07]  /*a550*/  LDSM.16.M88.4 R164, [R215+0x8800] ;  /* 0x00880000d7a4783b */ /* 0x000f6e0000000200 */
[----:B--2---:R-:W-:Y:S08]  /*a560*/  HMMA.16816.F32 R144, R32, R28, R144 ;  /* 0x0000001c2090723c */ /* 0x004ff00000001890 */
[----:B------:R-:W-:Y:S01]  /*a570*/  HMMA.16816.F32 R148, R156, R150, R64 ;  /* 0x000000969c94723c */ /* 0x000fe20000001840 */
[----:B------:R-:W-:Y:S07]  /*a580*/  LDSM.16.M88.4 R64, [R204+0x4800] ;  /* 0x00480000cc40783b */ /* 0x000fee0000000200 */
[----:B------:R-:W-:Y:S01]  /*a590*/  HMMA.16816.F32 R140, R32, R30, R140 ;  /* 0x0000001e208c723c */ /* 0x000fe2000000188c */
[----:B------:R-:W2:Y:S07]  /*a5a0*/  LDSM.16.M88.4 R28, [R200] ;  /* 0x00000000c81c783b */ /* 0x000eae0000000200 */
[C---:B-1----:R-:W-:Y:S08]  /*a5b0*/  HMMA.16816.F32 R12, R8.reuse, R4, R12 ;  /* 0x00000004080c723c */ /* 0x042ff0000000180c */
[----:B------:R-:W-:Y:S01]  /*a5c0*/  HMMA.16816.F32 R24, R8, R6, R24 ;  /* 0x000000060818723c */ /* 0x000fe20000001818 */
[----:B------:R-:W1:Y:S07]  /*a5d0*/  LDSM.16.M88.4 R4, [R215+0x9000] ;  /* 0x00900000d704783b */ /* 0x000e6e0000000200 */
[C---:B----4-:R-:W-:Y:S08]  /*a5e0*/  HMMA.16816.F32 R60, R156.reuse, R180, R60 ;  /* 0x000000b49c3c723c */ /* 0x050ff0000000183c */
[----:B------:R-:W-:Y:S01]  /*a5f0*/  HMMA.16816.F32 R56, R156, R182, R56 ;  /* 0x000000b69c38723c */ /* 0x000fe20000001838 */
[----:B------:R-:W-:-:S02]  /*a600*/  FMUL.FTZ R13, R13, c[0x0][0x2ec] ;  /* 0x0000bb000d0d7a20 */ /* 0x000fc40000410000 */
[----:B------:R-:W-:Y:S02]  /*a610*/  FMUL.FTZ R0, R12, c[0x0][0x2ec] ;  /* 0x0000bb000c007a20 */ /* 0x000fe40000410000 */
[----:B------:R4:W1:Y:S01]  /*a620*/  MUFU.TANH R135, R13 ;  /* 0x0000000d00877308 */ /* 0x0008620000002400 */
[----:B------:R-:W-:Y:S02]  /*a630*/  FMUL.FTZ R2, R14, c[0x0][0x2ec] ;  /* 0x0000bb000e027a20 */ /* 0x000fe40000410000 */
[C---:B---3--:R-:W-:Y:S01]  /*a640*/  HMMA.16816.F32 R136, R32.reuse, R16, R136 ;  /* 0x000000102088723c */ /* 0x048fe20000001888 */
[----:B------:R-:W-:Y:S02]  /*a650*/  FMUL.FTZ R172, R15, c[0x0][0x2ec] ;  /* 0x0000bb000fac7a20 */ /* 0x000fe40000410000 */
[----:B------:R-:W-:Y:S02]  /*a660*/  FMUL.FTZ R24, R24, c[0x0][0x2ec] ;  /* 0x0000bb0018187a20 */ /* 0x000fe40000410000 */
[----:B------:R-:W-:Y:S01]  /*a670*/  FMUL.FTZ R25, R25, c[0x0][0x2ec] ;  /* 0x0000bb0019197a20 */ /* 0x000fe20000410000 */
[----:B------:R-:W-:Y:S01]  /*a680*/  MUFU.TANH R0, R0 ;  /* 0x0000000000007308 */ /* 0x000fe20000002400 */
[----:B------:R-:W-:Y:S01]  /*a690*/  FMUL.FTZ R26, R26, c[0x0][0x2ec] ;  /* 0x0000bb001a1a7a20 */ /* 0x000fe20000410000 */
[----:B------:R-:W-:Y:S01]  /*a6a0*/  HMMA.16816.F32 R148, R32, R18, R148 ;  /* 0x000000122094723c */ /* 0x000fe20000001894 */
[----:B------:R-:W3:Y:S01]  /*a6b0*/  LDSM.16.M88.4 R16, [R215+0x9800] ;  /* 0x00980000d710783b */ /* 0x000ee20000000200 */
[----:B------:R-:W-:-:S03]  /*a6c0*/  FMUL.FTZ R27, R27, c[0x0][0x2ec] ;  /* 0x0000bb001b1b7a20 */ /* 0x000fc60000410000 */
[----:B----4-:R-:W4:Y:S01]  /*a6d0*/  LDSM.16.M88.4 R12, [R221+0xa800] ;  /* 0x00a80000dd0c783b */ /* 0x010f220000000200 */
[----:B------:R-:W-:Y:S02]  /*a6e0*/  MUFU.TANH R173, R24 ;  /* 0x0000001800ad7308 */ /* 0x000fe40000002400 */
[C---:B-----5:R-:W-:Y:S06]  /*a6f0*/  HMMA.16816.F32 R144, R20.reuse, R164, R144 ;  /* 0x000000a41490723c */ /* 0x060fec0000001890 */
[----:B------:R-:W5:Y:S02]  /*a700*/  MUFU.TANH R172, R172 ;  /* 0x000000ac00ac7308 */ /* 0x000f640000002400 */
[----:B------:R-:W-:Y:S01]  /*a710*/  HMMA.16816.F32 R140, R20, R166, R140 ;  /* 0x000000a6148c723c */ /* 0x000fe2000000188c */
[----:B------:R-:W-:Y:S05]  /*a720*/  LDSM.16.M88.4 R164, [R204+0x5000] ;  /* 0x00500000cca4783b */ /* 0x000fea0000000200 */
[----:B------:R-:W-:Y:S02]  /*a730*/  MUFU.TANH R2, R2 ;  /* 0x0000000200027308 */ /* 0x000fe40000002400 */
[C---:B--2---:R-:W-:Y:S08]  /*a740*/  HMMA.16816.F32 R60, R32.reuse, R28, R60 ;  /* 0x0000001c203c723c */ /* 0x044ff0000000183c */
[----:B------:R-:W-:Y:S01]  /*a750*/  HMMA.16816.F32 R56, R32, R30, R56 ;  /* 0x0000001e2038723c */ /* 0x000fe20000001838 */
[----:B------:R-:W-:Y:S07]  /*a760*/  LDSM.16.M88.4 R28, [R215+0xa000] ;  /* 0x00a00000d71c783b */ /* 0x000fee0000000200 */
[C---:B-1----:R-:W-:Y:S08]  /*a770*/  HMMA.16816.F32 R136, R20.reuse, R4, R136 ;  /* 0x000000041488723c */ /* 0x042ff00000001888 */
[----:B------:R-:W-:Y:S01]  /*a780*/  HMMA.16816.F32 R148, R20, R6, R148 ;  /* 0x000000061494723c */ /* 0x000fe20000001894 */
[----:B------:R-:W1:Y:S07]  /*a790*/  LDSM.16.M88.4 R4, [R204+0x5800] ;  /* 0x00580000cc04783b */ /* 0x000e6e0000000200 */
[C---:B------:R-:W-:Y:S01]  /*a7a0*/  HMMA.16816.F32 R52, R156.reuse, R152, R52 ;  /* 0x000000989c34723c */ /* 0x040fe20000001834 */
[----:B------:R-:W-:Y:S07]  /*a7b0*/  MUFU.TANH R152, R25 ;  /* 0x0000001900987308 */ /* 0x000fee0000002400 */
[----:B------:R-:W-:Y:S01]  /*a7c0*/  HMMA.16816.F32 R48, R156, R154, R48 ;  /* 0x0000009a9c30723c */ /* 0x000fe20000001830 */
[----:B------:R-:W2:Y:S07]  /*a7d0*/  MUFU.TANH R153, R26 ;  /* 0x0000001a00997308 */ /* 0x000eae0000002400 */
[C---:B------:R-:W-:Y:S01]  /*a7e0*/  HMMA.16816.F32 R144, R8.reuse, R64, R144 ;  /* 0x000000400890723c */ /* 0x040fe20000001890 */
[----:B------:R1:W-:Y:S07]  /*a7f0*/  MUFU.TANH R154, R27 ;  /* 0x0000001b009a7308 */ /* 0x0003ee0000002400 */
[----:B------:R-:W-:Y:S01]  /*a800*/  HMMA.16816.F32 R140, R8, R66, R140 ;  /* 0x00000042088c723c */ /* 0x000fe2000000188c */
[----:B------:R-:W2:Y:S07]  /*a810*/  LDSM.16.M88.4 R64, [R198] ;  /* 0x00000000c640783b */ /* 0x000eae0000000200 */
[C---:B---3--:R-:W-:Y:S01]  /*a820*/  HMMA.16816.F32 R60, R20.reuse, R16, R60 ;  /* 0x00000010143c723c */ /* 0x048fe2000000183c */
[----:B-1----:R-:W1:Y:S07]  /*a830*/  LDSM.16.M88.4 R24, [R199] ;  /* 0x00000000c718783b */ /* 0x002e6e0000000200 */
[----:B------:R-:W-:Y:S01]  /*a840*/  HMMA.16816.F32 R56, R20, R18, R56 ;  /* 0x000000121438723c */ /* 0x000fe20000001838 */
[----:B------:R-:W-:Y:S01]  /*a850*/  LDSM.16.M88.4 R16, [R221+0xb000] ;  /* 0x00b00000dd10783b */ /* 0x000fe20000000200 */
[----:B------:R-:W-:-:S02]  /*a860*/  FMUL.FTZ R144, R144, c[0x0][0x2ec] ;  /* 0x0000bb0090907a20 */ /* 0x000fc40000410000 */
[----:B------:R-:W-:Y:S02]  /*a870*/  FMUL.FTZ R146, R146, c[0x0][0x2ec] ;  /* 0x0000bb0092927a20 */ /* 0x000fe40000410000 */
[----:B------:R-:W-:Y:S02]  /*a880*/  FMUL.FTZ R145, R145, c[0x0][0x2ec] ;  /* 0x0000bb0091917a20 */ /* 0x000fe40000410000 */
[----:B----4-:R-:W-:Y:S01]  /*a890*/  HMMA.16816.F32 R44, R156, R12, R44 ;  /* 0x0000000c9c2c723c */ /* 0x010fe2000000182c */
[----:B------:R3:W4:Y:S01]  /*a8a0*/  MUFU.TANH R155, R146 ;  /* 0x00000092009b7308 */ /* 0x0007220000002400 */
[----:B------:R-:W-:Y:S02]  /*a8b0*/  FMUL.FTZ R140, R140, c[0x0][0x2ec] ;  /* 0x0000bb008c8c7a20 */ /* 0x000fe40000410000 */
[----:B------:R-:W-:Y:S02]  /*a8c0*/  FMUL.FTZ R142, R142, c[0x0][0x2ec] ;  /* 0x0000bb008e8e7a20 */ /* 0x000fe40000410000 */
[----:B------:R-:W-:-:S02]  /*a8d0*/  FMUL.FTZ R141, R141, c[0x0][0x2ec] ;  /* 0x0000bb008d8d7a20 */ /* 0x000fc40000410000 */
[----:B------:R-:W-:Y:S01]  /*a8e0*/  HMMA.16816.F32 R60, R8, R4, R60 ;  /* 0x00000004083c723c */ /* 0x000fe2000000183c */
[----:B------:R-:W-:Y:S01]  /*a8f0*/  MUFU.TANH R144, R144 ;  /* 0x0000009000907308 */ /* 0x000fe20000002400 */
[----:B------:R-:W-:-:S06]  /*a900*/  FMUL.FTZ R143, R143, c[0x0][0x2ec] ;  /* 0x0000bb008f8f7a20 */ /* 0x000fcc0000410000 */
[----:B------:R-:W-:Y:S01]  /*a910*/  HMMA.16816.F32 R56, R8, R6, R56 ;  /* 0x000000060838723c */ /* 0x000fe20000001838 */
[----:B------:R-:W4:Y:S01]  /*a920*/  LDSM.16.M88.4 R4, [R215+0xa800] ;  /* 0x00a80000d704783b */ /* 0x000f220000000200 */
[----:B---3--:R-:W-:Y:S01]  /*a930*/  FMUL.FTZ R146, R147, c[0x0][0x2ec] ;  /* 0x0000bb0093927a20 */ /* 0x008fe20000410000 */
[----:B------:R-:W3:Y:S05]  /*a940*/  MUFU.TANH R145, R145 ;  /* 0x0000009100917308 */ /* 0x000eea0000002400 */
[C---:B--2---:R-:W-:Y:S03]  /*a950*/  HMMA.16816.F32 R44, R32.reuse, R64, R44 ;  /* 0x00000040202c723c */ /* 0x044fe6000000182c */
[----:B------:R-:W-:Y:S05]  /*a960*/  MUFU.TANH R146, R146 ;  /* 0x0000009200927308 */ /* 0x000fea0000002400 */
[----:B-1----:R-:W-:Y:S01]  /*a970*/  HMMA.16816.F32 R52, R32, R24, R52 ;  /* 0x000000182034723c */ /* 0x002fe20000001834 */
[----:B------:R-:W-:-:S02]  /*a980*/  FMUL.FTZ R63, R63, c[0x0][0x2ec] ;  /* 0x0000bb003f3f7a20 */ /* 0x000fc40000410000 */
[----:B------:R-:W-:Y:S01]  /*a990*/  MUFU.TANH R140, R140 ;  /* 0x0000008c008c7308 */ /* 0x000fe20000002400 */
[----:B------:R-:W-:Y:S02]  /*a9a0*/  FMUL.FTZ R61, R61, c[0x0][0x2ec] ;  /* 0x0000bb003d3d7a20 */ /* 0x000fe40000410000 */
[----:B------:R-:W-:Y:S02]  /*a9b0*/  FMUL.FTZ R60, R60, c[0x0][0x2ec] ;  /* 0x0000bb003c3c7a20 */ /* 0x000fe40000410000 */
[----:B------:R-:W-:Y:S01]  /*a9c0*/  HMMA.16816.F32 R48, R32, R26, R48 ;  /* 0x0000001a2030723c */ /* 0x000fe20000001830 */
[----:B------:R-:W-:Y:S01]  /*a9d0*/  LDSM.16.M88.4 R24, [R221+0xb800] ;  /* 0x00b80000dd18783b */ /* 0x000fe20000000200 */
[----:B------:R-:W-:Y:S01]  /*a9e0*/  FMUL.FTZ R58, R58, c[0x0][0x2ec] ;  /* 0x0000bb003a3a7a20 */ /* 0x000fe20000410000 */
[----:B------:R-:W1:Y:S01]  /*a9f0*/  MUFU.TANH R142, R142 ;  /* 0x0000008e008e7308 */ /* 0x000e620000002400 */
[----:B------:R-:W-:Y:S02]  /*aa00*/  FMUL.FTZ R57, R57, c[0x0][0x2ec] ;  /* 0x0000bb0039397a20 */ /* 0x000fe40000410000 */
[----:B------:R-:W-:-:S02]  /*aa10*/  FMUL.FTZ R62, R62, c[0x0][0x2ec] ;  /* 0x0000bb003e3e7a20 */ /* 0x000fc40000410000 */
[----:B------:R-:W-:Y:S01]  /*aa20*/  HMMA.16816.F32 R40, R156, R14, R40 ;  /* 0x0000000e9c28723c */ /* 0x000fe20000001828 */
[----:B------:R-:W2:Y:S01]  /*aa30*/  LDSM.16.M88.4 R12, [R204+0x6000] ;  /* 0x00600000cc0c783b */ /* 0x000ea20000000200 */
[----:B------:R-:W-:Y:S01]  /*aa40*/  FMUL.FTZ R56, R56, c[0x0][0x2ec] ;  /* 0x0000bb0038387a20 */ /* 0x000fe20000410000 */
[----:B------:R-:W-:Y:S01]  /*aa50*/  MUFU.TANH R141, R141 ;  /* 0x0000008d008d7308 */ /* 0x000fe20000002400 */
[----:B------:R-:W-:-:S04]  /*aa60*/  FMUL.FTZ R59, R59, c[0x0][0x2ec] ;  /* 0x0000bb003b3b7a20 */ /* 0x000fc80000410000 */
[C---:B------:R-:W-:Y:S03]  /*aa70*/  HMMA.16816.F32 R52, R20.reuse, R28, R52 ;  /* 0x0000001c1434723c */ /* 0x040fe60000001834 */
[----:B------:R-:W1:Y:S05]  /*aa80*/  MUFU.TANH R143, R143 ;  /* 0x0000008f008f7308 */ /* 0x000e6a0000002400 */
[C---:B------:R-:W-:Y:S01]  /*aa90*/  HMMA.16816.F32 R48, R20.reuse, R30, R48 ;  /* 0x0000001e1430723c */ /* 0x040fe20000001830 */
[----:B------:R-:W1:Y:S02]  /*aaa0*/  LDSM.16.M88.4 R28, [R197] ;  /* 0x00000000c51c783b */ /* 0x000e640000000200 */
[----:B------:R-:W-:Y:S05]  /*aab0*/  MUFU.TANH R60, R60 ;  /* 0x0000003c003c7308 */ /* 0x000fea0000002400 */
[----:B----4-:R-:W-:Y:S01]  /*aac0*/  HMMA.16816.F32 R44, R20, R4, R44 ;  /* 0x00000004142c723c */ /* 0x010fe2000000182c */
[----:B------:R-:W4:Y:S02]  /*aad0*/  S2R R4, SR_TID.X ;  /* 0x0000000000047919 */ /* 0x000f240000002100 */
[----:B------:R-:W-:Y:S05]  /*aae0*/  MUFU.TANH R62, R62 ;  /* 0x0000003e003e7308 */ /* 0x000fea0000002400 */
[C---:B------:R-:W-:Y:S03]  /*aaf0*/  HMMA.16816.F32 R36, R156.reuse, R16, R36 ;  /* 0x000000109c24723c */ /* 0x040fe60000001824 */
[----:B------:R-:W-:Y:S05]  /*ab00*/  MUFU.TANH R56, R56 ;  /* 0x0000003800387308 */ /* 0x000fea0000002400 */
[----:B------:R-:W-:Y:S01]  /*ab10*/  HMMA.16816.F32 R168, R156, R18, R168 ;  /* 0x000000129ca8723c */ /* 0x000fe200000018a8 */
[----:B------:R-:W3:Y:S02]  /*ab20*/  LDSM.16.M88.4 R16, [R204+0x6800] ;  /* 0x00680000cc10783b */ /* 0x000ee40000000200 */
[----:B------:R-:W-:Y:S05]  /*ab30*/  MUFU.TANH R59, R59 ;  /* 0x0000003b003b7308 */ /* 0x000fea0000002400 */
[----:B------:R-:W-:Y:S01]  /*ab40*/  HMMA.16816.F32 R40, R32, R66, R40 ;  /* 0x000000422028723c */ /* 0x000fe20000001828 */
[----:B----4-:R-:W-:-:S07]  /*ab50*/  IMAD.SHL.U32 R4, R4, 0x2, RZ ;  /* 0x0000000204047824 */ /* 0x010fce00078e00ff */
[----:B--2---:R-:W-:Y:S08]  /*ab60*/  HMMA.16816.F32 R52, R8, R12, R52 ;  /* 0x0000000c0834723c */ /* 0x004ff00000001834 */
[----:B-1----:R-:W-:Y:S07]  /*ab70*/  HMMA.16816.F32 R36, R32, R28, R36 ;  /* 0x0000001c2024723c */ /* 0x002fee0000001824 */
[----:B------:R-:W-:Y:S01]  /*ab80*/  LOP3.LUT R28, R4, 0x6, RZ, 0xc0, !PT ;  /* 0x00000006041c7812 */ /* 0x000fe200078ec0ff */
[----:B------:R-:W-:Y:S01]  /*ab90*/  HMMA.16816.F32 R48, R8, R14, R48 ;  /* 0x0000000e0830723c */ /* 0x000fe20000001830 */
[----:B------:R-:W1:Y:S03]  /*aba0*/  LDSM.16.M88.4 R12, [R215+0xb000] ;  /* 0x00b00000d70c783b */ /* 0x000e660000000200 */
[----:B------:R-:W-:-:S04]  /*abb0*/  IMAD R28, R229, 0x80, R28 ;  /* 0x00000080e51c7824 */ /* 0x000fc800078e021c */
[----:B------:R-:W-:Y:S01]  /*abc0*/  HMMA.16816.F32 R40, R20, R6, R40 ;  /* 0x000000061428723c */ /* 0x000fe20000001828 */
[----:B------:R-:W-:Y:S01]  /*abd0*/  IADD3 R4, R28, 0x1, RZ ;  /* 0x000000011c047810 */ /* 0x000fe20007ffe0ff */
[----:B------:R-:W-:Y:S01]  /*abe0*/  FMUL.FTZ R54, R54, c[0x0][0x2ec] ;  /* 0x0000bb0036367a20 */ /* 0x000fe20000410000 */
[----:B------:R-:W-:Y:S01]  /*abf0*/  IADD3 R5, R28, 0x8, RZ ;  /* 0x000000081c057810 */ /* 0x000fe20007ffe0ff */
[----:B------:R-:W-:Y:S01]  /*ac00*/  FMUL.FTZ R52, R52, c[0x0][0x2ec] ;  /* 0x0000bb0034347a20 */ /* 0x000fe20000410000 */
[CC--:B------:R-:W-:Y:S01]  /*ac10*/  ISETP.GE.AND P3, PT, R4.reuse, R189.reuse, PT ;  /* 0x000000bd0400720c */ /* 0x0c0fe20003f66270 */
[----:B------:R-:W-:Y:S01]  /*ac20*/  FMUL.FTZ R53, R53, c[0x0][0x2ec] ;  /* 0x0000bb0035357a20 */ /* 0x000fe20000410000 */
[-C--:B------:R-:W-:Y:S01]  /*ac30*/  ISETP.GE.AND P5, PT, R4, R188.reuse, PT ;  /* 0x000000bc0400720c */ /* 0x080fe20003fa6270 */
[----:B------:R-:W-:Y:S01]  /*ac40*/  HMMA.16816.F32 R136, R8, R164, R136 ;  /* 0x000000a40888723c */ /* 0x000fe20000001888 */
[C---:B------:R-:W-:Y:S01]  /*ac50*/  ISETP.GE.AND P6, PT, R5.reuse, R189, PT ;  /* 0x000000bd0500720c */ /* 0x040fe20003fc6270 */
[----:B------:R-:W-:Y:S01]  /*ac60*/  MUFU.TANH R165, R63 ;  /* 0x0000003f00a57308 */ /* 0x000fe20000002400 */
[----:B------:R-:W-:Y:S01]  /*ac70*/  ISETP.GE.AND P4, PT, R5, R188, PT ;  /* 0x000000bc0500720c */ /* 0x000fe20003f86270 */
[----:B------:R-:W-:Y:S01]  /*ac80*/  FMUL.FTZ R55, R55, c[0x0][0x2ec] ;  /* 0x0000bb0037377a20 */ /* 0x000fe20000410000 */
[----:B------:R-:W2:Y:S01]  /*ac90*/  LDSM.16.M88.4 R4, [R196] ;  /* 0x00000000c404783b */ /* 0x000ea20000000200 */
[----:B------:R-:W-:-:S02]  /*aca0*/  FSEL R29, R135, -INF , !P3 ;  /* 0xff800000871d7808 */ /* 0x000fc40005800000 */
[C---:B---3--:R-:W-:Y:S01]  /*acb0*/  HMMA.16816.F32 R44, R8.reuse, R16, R44 ;  /* 0x00000010082c723c */ /* 0x048fe2000000182c */
[----:B-----5:R-:W-:Y:S01]  /*acc0*/  FSEL R66, R172, -INF , !P5 ;  /* 0xff800000ac427808 */ /* 0x020fe20006800000 */
[----:B------:R-:W-:Y:S01]  /*acd0*/  FMUL.FTZ R50, R50, c[0x0][0x2ec] ;  /* 0x0000bb0032327a20 */ /* 0x000fe20000410000 */
[----:B------:R-:W-:Y:S01]  /*ace0*/  FSEL R153, R153, -INF , !P4 ;  /* 0xff80000099997808 */ /* 0x000fe20006000000 */
[----:B------:R-:W-:Y:S01]  /*acf0*/  FMUL.FTZ R51, R51, c[0x0][0x2ec] ;  /* 0x0000bb0033337a20 */ /* 0x000fe20000410000 */
[----:B------:R-:W-:Y:S01]  /*ad00*/  MUFU.TANH R52, R52 ;  /* 0x0000003400347308 */ /* 0x000fe20000002400 */
[----:B------:R-:W-:Y:S01]  /*ad10*/  FMUL.FTZ R48, R48, c[0x0][0x2ec] ;  /* 0x0000bb0030307a20 */ /* 0x000fe20000410000 */
[----:B------:R-:W-:Y:S01]  /*ad20*/  IADD3 R16, R28, 0x9, RZ ;  /* 0x000000091c107810 */ /* 0x000fe20007ffe0ff */
[----:B------:R-:W-:Y:S01]  /*ad30*/  HMMA.16816.F32 R148, R8, R166, R148 ;  /* 0x000000a60894723c */ /* 0x000fe20000001894 */
[----:B------:R-:W-:Y:S02]  /*ad40*/  FMUL.FTZ R49, R49, c[0x0][0x2ec] ;  /* 0x0000bb0031317a20 */ /* 0x000fe40000410000 */
[----:B------:R-:W-:-:S02]  /*ad50*/  ISETP.GE.AND P3, PT, R16, R189, PT ;  /* 0x000000bd1000720c */ /* 0x000fc40003f66270 */
[-C--:B------:R-:W-:Y:S01]  /*ad60*/  ISETP.GE.AND P5, PT, R16, R188.reuse, PT ;  /* 0x000000bc1000720c */ /* 0x080fe20003fa6270 */
[----:B------:R-:W-:Y:S01]  /*ad70*/  MUFU.TANH R167, R58 ;  /* 0x0000003a00a77308 */ /* 0x000fe20000002400 */
[----:B------:R-:W-:Y:S01]  /*ad80*/  IADD3 R16, R28, 0x10, RZ ;  /* 0x000000101c107810 */ /* 0x000fe20007ffe0ff */
[----:B------:R-:W-:Y:S01]  /*ad90*/  HMMA.16816.F32 R184, R156, R24, R184 ;  /* 0x000000189cb8723c */ /* 0x000fe200000018b8 */
[----:B------:R-:W-:Y:S02]  /*ada0*/  FMUL.FTZ R136, R136, c[0x0][0x2ec] ;  /* 0x0000bb0088887a20 */ /* 0x000fe40000410000 */
[----:B------:R-:W-:-:S03]  /*adb0*/  ISETP.GE.AND P4, PT, R16, R188, PT ;  /* 0x000000bc1000720c */ /* 0x000fc60003f86270 */
[----:B------:R3:W4:Y:S01]  /*adc0*/  MUFU.TANH R147, R136 ;  /* 0x0000008800937308 */ /* 0x0007220000002400 */
[----:B------:R-:W-:Y:S01]  /*add0*/  FSEL R64, R155, -INF , !P4 ;  /* 0xff8000009b407808 */ /* 0x000fe20006000000 */
[----:B------:R-:W-:Y:S01]  /*ade0*/  HMMA.16816.F32 R40, R8, R18, R40 ;  /* 0x000000120828723c */ /* 0x000fe20000001828 */
[----:B------:R-:W-:Y:S02]  /*adf0*/  FMUL.FTZ R44, R44, c[0x0][0x2ec] ;  /* 0x0000bb002c2c7a20 */ /* 0x000fe40000410000 */
[----:B------:R-:W-:Y:S02]  /*ae00*/  FMUL.FTZ R45, R45, c[0x0][0x2ec] ;  /* 0x0000bb002d2d7a20 */ /* 0x000fe40000410000 */
[----:B------:R-:W-:Y:S01]  /*ae10*/  FMUL.FTZ R47, R47, c[0x0][0x2ec] ;  /* 0x0000bb002f2f7a20 */ /* 0x000fe20000410000 */
[----:B------:R-:W-:Y:S02]  /*ae20*/  MUFU.TANH R166, R57 ;  /* 0x0000003900a67308 */ /* 0x000fe40000002400 */
[----:B------:R-:W-:Y:S01]  /*ae30*/  HMMA.16816.F32 R160, R176, R174, R160 ;  /* 0x000000aeb0a0723c */ /* 0x000fe200000018a0 */
[----:B------:R-:W-:-:S02]  /*ae40*/  FMUL.FTZ R150, R150, c[0x0][0x2ec] ;  /* 0x0000bb0096967a20 */ /* 0x000fc40000410000 */
[----:B------:R-:W-:Y:S02]  /*ae50*/  FMUL.FTZ R149, R149, c[0x0][0x2ec] ;  /* 0x0000bb0095957a20 */ /* 0x000fe40000410000 */
[----:B---3--:R-:W-:Y:S02]  /*ae60*/  FMUL.FTZ R136, R137, c[0x0][0x2ec] ;  /* 0x0000bb0089887a20 */ /* 0x008fe40000410000 */
[----:B------:R-:W-:Y:S01]  /*ae70*/  FSEL R174, R173, -INF , !P6 ;  /* 0xff800000adae7808 */ /* 0x000fe20007000000 */
[----:B------:R-:W-:Y:S01]  /*ae80*/  FMUL.FTZ R137, R138, c[0x0][0x2ec] ;  /* 0x0000bb008a897a20 */ /* 0x000fe20000410000 */
[----:B-1----:R-:W-:Y:S01]  /*ae90*/  HMMA.16816.F32 R36, R20, R12, R36 ;  /* 0x0000000c1424723c */ /* 0x002fe20000001824 */
[----:B------:R-:W-:Y:S01]  /*aea0*/  FMUL.FTZ R138, R139, c[0x0][0x2ec] ;  /* 0x0000bb008b8a7a20 */ /* 0x000fe20000410000 */
[-C--:B------:R-:W-:Y:S01]  /*aeb0*/  ISETP.GE.AND P6, PT, R16, R189.reuse, PT ;  /* 0x000000bd1000720c */ /* 0x080fe20003fc6270 */
[----:B------:R-:W-:Y:S01]  /*aec0*/  FMUL.FTZ R139, R148, c[0x0][0x2ec] ;  /* 0x0000bb00948b7a20 */ /* 0x000fe20000410000 */
[----:B------:R1:W-:Y:S01]  /*aed0*/  MUFU.TANH R176, R54 ;  /* 0x0000003600b07308 */ /* 0x0003e20000002400 */
[----:B------:R-:W-:Y:S01]  /*aee0*/  FSEL R175, R152, -INF , !P3 ;  /* 0xff80000098af7808 */ /* 0x000fe20005800000 */
[----:B------:R-:W3:Y:S01]  /*aef0*/  LDSM.16.M88.4 R16, [R215+0xb800] ;  /* 0x00b80000d710783b */ /* 0x000ee20000000200 */
[C---:B------:R-:W-:Y:S01]  /*af00*/  IADD3 R13, R28.reuse, 0x11, RZ ;  /* 0x000000111c0d7810 */ /* 0x040fe20007ffe0ff */
[C---:B------:R-:W-:Y:S01]  /*af10*/  HMMA.16816.F32 R168, R32.reuse, R30, R168 ;  /* 0x0000001e20a8723c */ /* 0x040fe200000018a8 */
[----:B------:R-:W-:Y:S01]  /*af20*/  IADD3 R12, R28, 0x18, RZ ;  /* 0x000000181c0c7810 */ /* 0x000fe20007ffe0ff */
[----:B------:R-:W-:Y:S01]  /*af30*/  FMUL.FTZ R148, R151, c[0x0][0x2ec] ;  /* 0x0000bb0097947a20 */ /* 0x000fe20000410000 */
[----:B------:R-:W-:Y:S01]  /*af40*/  ISETP.GE.AND P3, PT, R13, R189, PT ;  /* 0x000000bd0d00720c */ /* 0x000fe20003f66270 */
[----:B------:R5:W-:Y:S01]  /*af50*/  MUFU.TANH R179, R44 ;  /* 0x0000002c00b37308 */ /* 0x000be20000002400 */
[----:B------:R-:W-:Y:S01]  /*af60*/  ISETP.GE.AND P4, PT, R12, R188, PT ;  /* 0x000000bc0c00720c */ /* 0x000fe20003f86270 */
[----:B------:R-:W-:Y:S01]  /*af70*/  FMUL.FTZ R41, R41, c[0x0][0x2ec] ;  /* 0x0000bb0029297a20 */ /* 0x000fe20000410000 */
[----:B------:R-:W-:Y:S01]  /*af80*/  FSEL R58, R145, -INF , !P3 ;  /* 0xff800000913a7808 */ /* 0x000fe20005800000 */
[----:B--2---:R-:W-:Y:S01]  /*af90*/  HMMA.16816.F32 R184, R32, R4, R184 ;  /* 0x0000000420b8723c */ /* 0x004fe200000018b8 */
[----:B------:R-:W-:Y:S01]  /*afa0*/  FSEL R63, R142, -INF , !P4 ;  /* 0xff8000008e3f7808 */ /* 0x000fe20006000000 */
[----:B------:R-:W-:-:S02]  /*afb0*/  FMUL.FTZ R30, R46, c[0x0][0x2ec] ;  /* 0x0000bb002e1e7a20 */ /* 0x000fc40000410000 */
[----:B------:R-:W-:Y:S01]  /*afc0*/  MUFU.TANH R136, R136 ;  /* 0x0000008800887308 */ /* 0x000fe20000002400 */
[----:B-1----:R-:W-:Y:S01]  /*afd0*/  FSEL R54, R144, -INF , !P6 ;  /* 0xff80000090367808 */ /* 0x002fe20007000000 */
[----:B------:R-:W-:Y:S01]  /*afe0*/  FMUL.FTZ R42, R42, c[0x0][0x2ec] ;  /* 0x0000bb002a2a7a20 */ /* 0x000fe20000410000 */
[-C--:B------:R-:W-:Y:S01]  /*aff0*/  ISETP.GE.AND P6, PT, R12, R189.reuse, PT ;  /* 0x000000bd0c00720c */ /* 0x080fe20003fc6270 */
[----:B------:R-:W-:Y:S01]  /*b000*/  HMMA.16816.F32 R160, R156, R26, R160 ;  /* 0x0000001a9ca0723c */ /* 0x000fe200000018a0 */
[C---:B------:R-:W-:Y:S01]  /*b010*/  IADD3 R12, R28.reuse, 0x19, RZ ;  /* 0x000000191c0c7810 */ /* 0x040fe20007ffe0ff */
[----:B------:R-:W1:Y:S01]  /*b020*/  LDSM.16.M88.4 R24, [R204+0x7000] ;  /* 0x00700000cc18783b */ /* 0x000e620000000200 */
[----:B------:R-:W-:Y:S01]  /*b030*/  IADD3 R5, R28, 0x20, RZ ;  /* 0x000000201c057810 */ /* 0x000fe20007ffe0ff */
[----:B------:R-:W2:Y:S01]  /*b040*/  MUFU.TANH R138, R138 ;  /* 0x0000008a008a7308 */ /* 0x000ea20000002400 */
[----:B-----5:R-:W-:Y:S01]  /*b050*/  FSEL R44, R154, -INF , !P5 ;  /* 0xff8000009a2c7808 */ /* 0x020fe20006800000 */
[----:B------:R-:W-:Y:S01]  /*b060*/  FMUL.FTZ R31, R43, c[0x0][0x2ec] ;  /* 0x0000bb002b1f7a20 */ /* 0x000fe20000410000 */
[----:B------:R-:W-:Y:S01]  /*b070*/  ISETP.GE.AND P5, PT, R13, R188, PT ;  /* 0x000000bc0d00720c */ /* 0x000fe20003fa6270 */
[----:B------:R-:W-:Y:S01]  /*b080*/  HMMA.16816.F32 R168, R20, R14, R168 ;  /* 0x0000000e14a8723c */ /* 0x000fe200000018a8 */
[----:B------:R-:W-:-:S02]  /*b090*/  ISETP.GE.AND P3, PT, R12, R189, PT ;  /* 0x000000bd0c00720c */ /* 0x000fc40003f66270 */
[----:B------:R-:W-:Y:S01]  /*b0a0*/  FSEL R65, R146, -INF , !P5 ;  /* 0xff80000092417808 */ /* 0x000fe20006800000 */
[----:B------:R-:W5:Y:S01]  /*b0b0*/  MUFU.TANH R137, R137 ;  /* 0x0000008900897308 */ /* 0x000f620000002400 */
[-C--:B------:R-:W-:Y:S02]  /*b0c0*/  ISETP.GE.AND P5, PT, R12, R188.reuse, PT ;  /* 0x000000bc0c00720c */ /* 0x080fe40003fa6270 */
[----:B------:R-:W-:Y:S02]  /*b0d0*/  IADD3 R4, R28, 0x21, RZ ;  /* 0x000000211c047810 */ /* 0x000fe40007ffe0ff */
[----:B------:R-:W-:Y:S02]  /*b0e0*/  FSEL R57, R140, -INF , !P6 ;  /* 0xff8000008c397808 */ /* 0x000fe40007000000 */
[C---:B------:R-:W-:Y:S01]  /*b0f0*/  ISETP.GE.AND P6, PT, R5.reuse, R189, PT ;  /* 0x000000bd0500720c */ /* 0x040fe20003fc6270 */
[----:B------:R-:W-:Y:S01]  /*b100*/  MUFU.TANH R139, R139 ;  /* 0x0000008b008b7308 */ /* 0x000fe20000002400 */
[-C--:B------:R-:W-:Y:S01]  /*b110*/  ISETP.GE.AND P4, PT, R5, R188.reuse, PT ;  /* 0x000000bc0500720c */ /* 0x080fe20003f86270 */
[----:B------:R-:W-:Y:S01]  /*b120*/  FMUL.FTZ R5, R40, c[0x0][0x2ec] ;  /* 0x0000bb0028057a20 */ /* 0x000fe20000410000 */
[----:B------:R-:W-:Y:S01]  /*b130*/  FSEL R40, R143, -INF , !P5 ;  /* 0xff8000008f287808 */ /* 0x000fe20006800000 */
[----:B------:R-:W-:Y:S01]  /*b140*/  HMMA.16816.F32 R160, R32, R6, R160 ;  /* 0x0000000620a0723c */ /* 0x000fe200000018a0 */
[----:B------:R-:W-:-:S02]  /*b150*/  ISETP.GE.AND P5, PT, R4, R188, PT ;  /* 0x000000bc0400720c */ /* 0x000fc40003fa6270 */
[----:B------:R-:W-:Y:S01]  /*b160*/  IADD3 R12, R28, 0x29, RZ ;  /* 0x000000291c0c7810 */ /* 0x000fe20007ffe0ff */
[----:B------:R-:W-:Y:S01]  /*b170*/  MUFU.TANH R164, R150 ;  /* 0x0000009600a47308 */ /* 0x000fe20000002400 */
[----:B----4-:R-:W-:Y:S02]  /*b180*/  FSEL R67, R147, -INF , !P6 ;  /* 0xff80000093437808 */ /* 0x010fe40007000000 */
[----:B--2---:R-:W-:Y:S01]  /*b190*/  FSEL R138, R138, -INF , !P5 ;  /* 0xff8000008a8a7808 */ /* 0x004fe20006800000 */
[----:B---3--:R-:W-:Y:S01]  /*b1a0*/  HMMA.16816.F32 R184, R20, R16, R184 ;  /* 0x0000001014b8723c */ /* 0x008fe200000018b8 */
[----:B-----5:R-:W-:Y:S02]  /*b1b0*/  FSEL R137, R137, -INF , !P4 ;  /* 0xff80000089897808 */ /* 0x020fe40006000000 */
[----:B------:R-:W-:Y:S01]  /*b1c0*/  ISETP.GE.AND P5, PT, R12, R188, PT ;  /* 0x000000bc0c00720c */ /* 0x000fe20003fa6270 */
[----:B------:R2:W-:Y:S01]  /*b1d0*/  MUFU.TANH R151, R61 ;  /* 0x0000003d00977308 */ /* 0x0005e20000002400 */
[----:B------:R-:W-:-:S02]  /*b1e0*/  IADD3 R7, R28, 0x41, RZ ;  /* 0x000000411c077810 */ /* 0x000fc40007ffe0ff */
[C---:B------:R-:W-:Y:S02]  /*b1f0*/  IADD3 R17, R28.reuse, 0x31, RZ ;  /* 0x000000311c117810 */ /* 0x040fe40007ffe0ff */
[C---:B------:R-:W-:Y:S01]  /*b200*/  IADD3 R16, R28.reuse, 0x38, RZ ;  /* 0x000000381c107810 */ /* 0x040fe20007ffe0ff */
[C---:B-1----:R-:W-:Y:S01]  /*b210*/  HMMA.16816.F32 R36, R8.reuse, R24, R36 ;  /* 0x000000180824723c */ /* 0x042fe20000001824 */
[----:B------:R-:W-:Y:S01]  /*b220*/  IADD3 R6, R28, 0x48, RZ ;  /* 0x000000481c067810 */ /* 0x000fe20007ffe0ff */
[----:B------:R-:W1:Y:S06]  /*b230*/  MUFU.TANH R149, R149 ;  /* 0x0000009500957308 */ /* 0x000e6c0000002400 */
[----:B------:R-:W-:Y:S01]  /*b240*/  HMMA.16816.F32 R24, R8, R26, R168 ;  /* 0x0000001a0818723c */ /* 0x000fe200000018a8 */
[----:B--2---:R-:W-:Y:S01]  /*b250*/  FSEL R61, R141, -INF , !P3 ;  /* 0xff8000008d3d7808 */ /* 0x004fe20005800000 */
[----:B------:R-:W2:Y:S01]  /*b260*/  MUFU.TANH R148, R148 ;  /* 0x0000009400947308 */ /* 0x000ea20000002400 */
[----:B------:R-:W-:-:S04]  /*b270*/  ISETP.GE.AND P3, PT, R4, R189, PT ;  /* 0x000000bd0400720c */ /* 0x000fc80003f66270 */
[----:B------:R-:W-:Y:S01]  /*b280*/  FSEL R142, R136, -INF , !P3 ;  /* 0xff800000888e7808 */ /* 0x000fe20005800000 */
[----:B------:R-:W-:Y:S01]  /*b290*/  IMAD.MOV.U32 R136, RZ, RZ, R190 ;  /* 0x000000ffff887224 */ /* 0x000fe200078e00be */
[-C--:B------:R-:W-:Y:S01]  /*b2a0*/  ISETP.GE.AND P3, PT, R12, R189.reuse, PT ;  /* 0x000000bd0c00720c */ /* 0x080fe20003f66270 */
[----:B------:R3:W-:Y:S01]  /*b2b0*/  MUFU.TANH R4, R5 ;  /* 0x0000000500047308 */ /* 0x0007e20000002400 */
[----:B------:R-:W-:Y:S02]  /*b2c0*/  IADD3 R12, R28, 0x30, RZ ;  /* 0x000000301c0c7810 */ /* 0x000fe40007ffe0ff */
[----:B-1----:R-:W-:Y:S02]  /*b2d0*/  FSEL R149, R149, -INF , !P3 ;  /* 0xff80000095957808 */ /* 0x002fe40005800000 */
[----:B------:R-:W-:Y:S01]  /*b2e0*/  ISETP.GE.AND P3, PT, R17, R189, PT ;  /* 0x000000bd1100720c */ /* 0x000fe20003f66270 */
[----:B------:R-:W-:Y:S02]  /*b2f0*/  FMUL.FTZ R36, R36, c[0x0][0x2ec] ;  /* 0x0000bb0024247a20 */ /* 0x000fe40000410000 */
[----:B------:R-:W-:Y:S01]  /*b300*/  MUFU.TANH R135, R50 ;  /* 0x0000003200877308 */ /* 0x000fe20000002400 */
[----:B------:R-:W-:-:S02]  /*b310*/  FMUL.FTZ R37, R37, c[0x0][0x2ec] ;  /* 0x0000bb0025257a20 */ /* 0x000fc40000410000 */
[----:B------:R-:W-:-:S03]  /*b320*/  FMUL.FTZ R38, R38, c[0x0][0x2ec] ;  /* 0x0000bb0026267a20 */ /* 0x000fc60000410000 */
[----:B------:R-:W-:Y:S02]  /*b330*/  FMUL.FTZ R25, R25, c[0x0][0x2ec] ;  /* 0x0000bb0019197a20 */ /* 0x000fe40000410000 */
[----:B------:R-:W-:Y:S01]  /*b340*/  FMUL.FTZ R39, R39, c[0x0][0x2ec] ;  /* 0x0000bb0027277a20 */ /* 0x000fe20000410000 */
[----:B---3--:R-:W-:Y:S01]  /*b350*/  IADD3 R5, R28, 0x28, RZ ;  /* 0x000000281c057810 */ /* 0x008fe20007ffe0ff */
[----:B------:R2:W-:Y:S01]  /*b360*/  MUFU.TANH R157, R51 ;  /* 0x00000033009d7308 */ /* 0x0005e20000002400 */
[----:B------:R-:W-:Y:S02]  /*b370*/  FMUL.FTZ R24, R24, c[0x0][0x2ec] ;  /* 0x0000bb0018187a20 */ /* 0x000fe40000410000 */
[C---:B------:R-:W-:Y:S01]  /*b380*/  ISETP.GE.AND P6, PT, R5.reuse, R189, PT ;  /* 0x000000bd0500720c */ /* 0x040fe20003fc6270 */
[----:B------:R-:W-:Y:S01]  /*b390*/  FMUL.FTZ R26, R26, c[0x0][0x2ec] ;  /* 0x0000bb001a1a7a20 */ /* 0x000fe20000410000 */
[----:B------:R-:W-:Y:S01]  /*b3a0*/  ISETP.GE.AND P4, PT, R5, R188, PT ;  /* 0x000000bc0500720c */ /* 0x000fe20003f86270 */
[----:B------:R-:W-:Y:S01]  /*b3b0*/  FMUL.FTZ R27, R27, c[0x0][0x2ec] ;  /* 0x0000bb001b1b7a20 */ /* 0x000fe20000410000 */
[----:B------:R-:W-:Y:S01]  /*b3c0*/  FSEL R150, R139, -INF , !P6 ;  /* 0xff8000008b967808 */ /* 0x000fe20007000000 */
[----:B------:R-:W-:Y:S01]  /*b3d0*/  MUFU.TANH R177, R48 ;  /* 0x0000003000b17308 */ /* 0x000fe20000002400 */
[----:B------:R-:W-:-:S02]  /*b3e0*/  FSEL R139, R164, -INF , !P4 ;  /* 0xff800000a48b7808 */ /* 0x000fc40006000000 */
[C---:B------:R-:W-:Y:S02]  /*b3f0*/  ISETP.GE.AND P6, PT, R12.reuse, R189, PT ;  /* 0x000000bd0c00720c */ /* 0x040fe40003fc6270 */
[----:B------:R-:W-:Y:S02]  /*b400*/  ISETP.GE.AND P4, PT, R12, R188, PT ;  /* 0x000000bc0c00720c */ /* 0x000fe40003f86270 */
[----:B------:R-:W1:Y:S01]  /*b410*/  LDSM.16.M88.4 R12, [R204+0x7800] ;  /* 0x00780000cc0c783b */ /* 0x000e620000000200 */
[----:B--2---:R-:W-:Y:S01]  /*b420*/  FSEL R51, R148, -INF , !P5 ;  /* 0xff80000094337808 */ /* 0x004fe20006800000 */
[----:B------:R2:W-:Y:S01]  /*b430*/  MUFU.TANH R178, R49 ;  /* 0x0000003100b27308 */ /* 0x0005e20000002400 */
[----:B------:R-:W-:Y:S01]  /*b440*/  FSEL R50, R60, -INF , !P6 ;  /* 0xff8000003c327808 */ /* 0x000fe20007000000 */
[----:B------:R-:W-:-:S04]  /*b450*/  DEPBAR.LE SB0, 0x0 ;  /* 0x000080000000791a */ /* 0x000fc80000000000 */
[----:B------:R-:W-:Y:S02]  /*b460*/  FSEL R156, R62, -INF , !P4 ;  /* 0xff8000003e9c7808 */ /* 0x000fe40006000000 */
[-C--:B------:R-:W-:Y:S01]  /*b470*/  ISETP.GE.AND P5, PT, R17, R188.reuse, PT ;  /* 0x000000bc1100720c */ /* 0x080fe20003fa6270 */
[----:B------:R-:W3:Y:S01]  /*b480*/  MUFU.TANH R53, R53 ;  /* 0x0000003500357308 */ /* 0x000ee20000002400 */
[C---:B------:R-:W-:Y:S02]  /*b490*/  ISETP.GE.AND P6, PT, R16.reuse, R189, PT ;  /* 0x000000bd1000720c */ /* 0x040fe40003fc6270 */
[----:B------:R-:W-:Y:S02]  /*b4a0*/  ISETP.GE.AND P4, PT, R16, R188, PT ;  /* 0x000000bc1000720c */ /* 0x000fe40003f86270 */
[C---:B------:R-:W-:Y:S02]  /*b4b0*/  IADD3 R17, R28.reuse, 0x39, RZ ;  /* 0x000000391c117810 */ /* 0x040fe40007ffe0ff */
[----:B------:R-:W-:Y:S01]  /*b4c0*/  IADD3 R16, R28, 0x40, RZ ;  /* 0x000000401c107810 */ /* 0x000fe20007ffe0ff */
[----:B------:R-:W4:Y:S01]  /*b4d0*/  MUFU.TANH R55, R55 ;  /* 0x0000003700377308 */ /* 0x000f220000002400 */
[----:B--2---:R-:W-:-:S02]  /*b4e0*/  FSEL R49, R151, -INF , !P3 ;  /* 0xff80000097317808 */ /* 0x004fc40005800000 */
[----:B------:R-:W-:Y:S02]  /*b4f0*/  FSEL R158, R165, -INF , !P5 ;  /* 0xff800000a59e7808 */ /* 0x000fe40006800000 */
[----:B------:R-:W-:Y:S02]  /*b500*/  FSEL R48, R56, -INF , !P6 ;  /* 0xff80000038307808 */ /* 0x000fe40007000000 */
[----:B------:R-:W-:Y:S01]  /*b510*/  FSEL R159, R167, -INF , !P4 ;  /* 0xff800000a79f7808 */ /* 0x000fe20006000000 */
[----:B------:R-:W-:Y:S01]  /*b520*/  MUFU.TANH R45, R45 ;  /* 0x0000002d002d7308 */ /* 0x000fe20000002400 */
[CC--:B------:R-:W-:Y:S02]  /*b530*/  ISETP.GE.AND P3, PT, R17.reuse, R189.reuse, PT ;  /* 0x000000bd1100720c */ /* 0x0c0fe40003f66270 */
[----:B------:R-:W-:Y:S02]  /*b540*/  ISETP.GE.AND P5, PT, R17, R188, PT ;  /* 0x000000bc1100720c */ /* 0x000fe40003fa6270 */
[----:B------:R-:W-:-:S02]  /*b550*/  ISETP.GE.AND P6, PT, R16, R189, PT ;  /* 0x000000bd1000720c */ /* 0x000fc40003fc6270 */
[-C--:B------:R-:W-:Y:S01]  /*b560*/  ISETP.GE.AND P4, PT, R16, R188.reuse, PT ;  /* 0x000000bc1000720c */ /* 0x080fe20003f86270 */
[----:B------:R-:W2:Y:S01]  /*b570*/  MUFU.TANH R30, R30 ;  /* 0x0000001e001e7308 */ /* 0x000ea20000002400 */
[----:B------:R-:W-:Y:S01]  /*b580*/  HMMA.16816.F32 R16, R20, R18, R160 ;  /* 0x000000121410723c */ /* 0x000fe200000018a0 */
[----:B------:R-:W-:Y:S02]  /*b590*/  FSEL R152, R166, -INF , !P3 ;  /* 0xff800000a6987808 */ /* 0x000fe40005800000 */
[----:B------:R-:W-:Y:S02]  /*b5a0*/  FSEL R173, R59, -INF , !P5 ;  /* 0xff8000003bad7808 */ /* 0x000fe40006800000 */
[----:B------:R-:W-:Y:S02]  /*b5b0*/  FSEL R170, R52, -INF , !P6 ;  /* 0xff80000034aa7808 */ /* 0x000fe40007000000 */
[----:B------:R-:W-:Y:S01]  /*b5c0*/  FSEL R168, R176, -INF , !P4 ;  /* 0xff800000b0a87808 */ /* 0x000fe20006000000 */
[----:B-1----:R-:W-:Y:S01]  /*b5d0*/  HMMA.16816.F32 R184, R8, R12, R184 ;  /* 0x0000000c08b8723c */ /* 0x002fe200000018b8 */
[C---:B------:R-:W-:Y:S01]  /*b5e0*/  ISETP.GE.AND P3, PT, R7.reuse, R189, PT ;  /* 0x000000bd0700720c */ /* 0x040fe20003f66270 */
[----:B------:R-:W1:Y:S01]  /*b5f0*/  MUFU.TANH R155, R47 ;  /* 0x0000002f009b7308 */ /* 0x000e620000002400 */
[----:B------:R-:W-:-:S02]  /*b600*/  ISETP.GE.AND P5, PT, R7, R188, PT ;  /* 0x000000bc0700720c */ /* 0x000fc40003fa6270 */
[CC--:B------:R-:W-:Y:S02]  /*b610*/  ISETP.GE.AND P6, PT, R6.reuse, R189.reuse, PT ;  /* 0x000000bd0600720c */ /* 0x0c0fe40003fc6270 */
[-C--:B------:R-:W-:Y:S02]  /*b620*/  ISETP.GE.AND P4, PT, R6, R188.reuse, PT ;  /* 0x000000bc0600720c */ /* 0x080fe40003f86270 */
[----:B------:R-:W-:Y:S01]  /*b630*/  IADD3 R6, R28, 0x49, RZ ;  /* 0x000000491c067810 */ /* 0x000fe20007ffe0ff */
[----:B------:R-:W-:Y:S01]  /*b640*/  MUFU.TANH R5, R41 ;  /* 0x0000002900057308 */ /* 0x000fe20000002400 */
[----:B---3--:R-:W-:Y:S02]  /*b650*/  FSEL R171, R53, -INF , !P3 ;  /* 0xff80000035ab7808 */ /* 0x008fe40005800000 */
[----:B----4-:R-:W-:Y:S02]  /*b660*/  FSEL R167, R55, -INF , !P5 ;  /* 0xff80000037a77808 */ /* 0x010fe40006800000 */
[C---:B------:R-:W-:Y:S01]  /*b670*/  ISETP.GE.AND P3, PT, R6.reuse, R189, PT ;  /* 0x000000bd0600720c */ /* 0x040fe20003f66270 */
[----:B------:R-:W-:Y:S01]  /*b680*/  HMMA.16816.F32 R8, R8, R14, R16 ;  /* 0x0000000e0808723c */ /* 0x000fe20000001810 */
[----:B------:R-:W-:Y:S01]  /*b690*/  ISETP.GE.AND P5, PT, R6, R188, PT ;  /* 0x000000bc0600720c */ /* 0x000fe20003fa6270 */
[----:B------:R-:W3:Y:S01]  /*b6a0*/  MUFU.TANH R154, R42 ;  /* 0x0000002a009a7308 */ /* 0x000ee20000002400 */
[----:B------:R-:W-:-:S02]  /*b6b0*/  IADD3 R6, R28, 0x50, RZ ;  /* 0x000000501c067810 */ /* 0x000fc40007ffe0ff */
[----:B------:R-:W-:Y:S02]  /*b6c0*/  FSEL R172, R177, -INF , !P6 ;  /* 0xff800000b1ac7808 */ /* 0x000fe40007000000 */
[----:B------:R-:W-:Y:S01]  /*b6d0*/  FSEL R166, R135, -INF , !P4 ;  /* 0xff80000087a67808 */ /* 0x000fe20006000000 */
[----:B------:R-:W-:Y:S01]  /*b6e0*/  FMUL.FTZ R60, R185, c[0x0][0x2ec] ;  /* 0x0000bb00b93c7a20 */ /* 0x000fe20000410000 */
[CC--:B------:R-:W-:Y:S01]  /*b6f0*/  ISETP.GE.AND P6, PT, R6.reuse, R189.reuse, PT ;  /* 0x000000bd0600720c */ /* 0x0c0fe20003fc6270 */
[----:B------:R-:W4:Y:S01]  /*b700*/  MUFU.TANH R148, R36 ;  /* 0x0000002400947308 */ /* 0x000f220000002400 */
[-C--:B------:R-:W-:Y:S01]  /*b710*/  ISETP.GE.AND P4, PT, R6, R188.reuse, PT ;  /* 0x000000bc0600720c */ /* 0x080fe20003f86270 */
[----:B------:R-:W-:Y:S01]  /*b720*/  FMUL.FTZ R62, R184, c[0x0][0x2ec] ;  /* 0x0000bb00b83e7a20 */ /* 0x000fe20000410000 */
[----:B------:R-:W-:Y:S01]  /*b730*/  IADD3 R6, R28, 0x51, RZ ;  /* 0x000000511c067810 */ /* 0x000fe20007ffe0ff */
[----:B------:R-:W-:Y:S01]  /*b740*/  FMUL.FTZ R53, R186, c[0x0][0x2ec] ;  /* 0x0000bb00ba357a20 */ /* 0x000fe20000410000 */
[----:B------:R-:W-:Y:S01]  /*b750*/  FSEL R169, R178, -INF , !P3 ;  /* 0xff800000b2a97808 */ /* 0x000fe20005800000 */
[----:B------:R-:W-:Y:S01]  /*b760*/  FMUL.FTZ R46, R187, c[0x0][0x2ec] ;  /* 0x0000bb00bb2e7a20 */ /* 0x000fe20000410000 */
[----:B------:R-:W-:Y:S01]  /*b770*/  FSEL R165, R157, -INF , !P5 ;  /* 0xff8000009da57808 */ /* 0x000fe20006800000 */
[----:B------:R-:W-:Y:S01]  /*b780*/  MUFU.TANH R147, R37 ;  /* 0x0000002500937308 */ /* 0x000fe20000002400 */
[C---:B------:R-:W-:Y:S01]  /*b790*/  ISETP.GE.AND P3, PT, R6.reuse, R189, PT ;  /* 0x000000bd0600720c */ /* 0x040fe20003f66270 */
[----:B------:R-:W-:Y:S01]  /*b7a0*/  IMAD.MOV.U32 R135, RZ, RZ, R191 ;  /* 0x000000ffff877224 */ /* 0x000fe200078e00bf */
[----:B------:R-:W-:-:S02]  /*b7b0*/  ISETP.GE.AND P5, PT, R6, R188, PT ;  /* 0x000000bc0600720c */ /* 0x000fc40003fa6270 */
[----:B------:R-:W-:Y:S01]  /*b7c0*/  IADD3 R7, R28, 0x58, RZ ;  /* 0x000000581c077810 */ /* 0x000fe20007ffe0ff */
[----:B------:R-:W-:Y:S01]  /*b7d0*/  FMUL.FTZ R8, R8, c[0x0][0x2ec] ;  /* 0x0000bb0008087a20 */ /* 0x000fe20000410000 */
[----:B------:R-:W-:Y:S01]  /*b7e0*/  IADD3 R6, R28, 0x59, RZ ;  /* 0x000000591c067810 */ /* 0x000fe20007ffe0ff */
[----:B------:R-:W5:Y:S01]  /*b7f0*/  MUFU.TANH R144, R38 ;  /* 0x0000002600907308 */ /* 0x000f620000002400 */
[----:B------:R-:W-:Y:S01]  /*b800*/  FSEL R164, R179, -INF , !P6 ;  /* 0xff800000b3a47808 */ /* 0x000fe20007000000 */
[----:B------:R-:W-:Y:S01]  /*b810*/  FMUL.FTZ R10, R10, c[0x0][0x2ec] ;  /* 0x0000bb000a0a7a20 */ /* 0x000fe20000410000 */
[----:B--2---:R-:W-:Y:S01]  /*b820*/  FSEL R157, R30, -INF , !P4 ;  /* 0xff8000001e9d7808 */ /* 0x004fe20006000000 */
[----:B------:R-:W-:Y:S01]  /*b830*/  FMUL.FTZ R9, R9, c[0x0][0x2ec] ;  /* 0x0000bb0009097a20 */ /* 0x000fe20000410000 */
[----:B------:R-:W-:Y:S01]  /*b840*/  FSEL R163, R45, -INF , !P3 ;  /* 0xff8000002da37808 */ /* 0x000fe20005800000 */
[----:B------:R-:W-:Y:S01]  /*b850*/  FMUL.FTZ R11, R11, c[0x0][0x2ec] ;  /* 0x0000bb000b0b7a20 */ /* 0x000fe20000410000 */
[----:B-1----:R-:W-:Y:S01]  /*b860*/  FSEL R155, R155, -INF , !P5 ;  /* 0xff8000009b9b7808 */ /* 0x002fe20006800000 */
[----:B------:R-:W1:Y:S01]  /*b870*/  MUFU.TANH R145, R25 ;  /* 0x0000001900917308 */ /* 0x000e620000002400 */
[----:B------:R-:W-:-:S02]  /*b880*/  ISETP.GE.AND P6, PT, R7, R189, PT ;  /* 0x000000bd0700720c */ /* 0x000fc40003fc6270 */
[-C--:B------:R-:W-:Y:S02]  /*b890*/  ISETP.GE.AND P4, PT, R7, R188.reuse, PT ;  /* 0x000000bc0700720c */ /* 0x080fe40003f86270 */
[C---:B------:R-:W-:Y:S02]  /*b8a0*/  ISETP.GE.AND P3, PT, R6.reuse, R189, PT ;  /* 0x000000bd0600720c */ /* 0x040fe40003f66270 */
[----:B------:R-:W-:Y:S01]  /*b8b0*/  ISETP.GE.AND P5, PT, R6, R188, PT ;  /* 0x000000bc0600720c */ /* 0x000fe20003fa6270 */
[----:B------:R-:W2:Y:S01]  /*b8c0*/  MUFU.TANH R31, R31 ;  /* 0x0000001f001f7308 */ /* 0x000ea20000002400 */
[C---:B------:R-:W-:Y:S02]  /*b8d0*/  IADD3 R7, R28.reuse, 0x60, RZ ;  /* 0x000000601c077810 */ /* 0x040fe40007ffe0ff */
[----:B------:R-:W-:Y:S02]  /*b8e0*/  IADD3 R6, R28, 0x61, RZ ;  /* 0x000000611c067810 */ /* 0x000fe40007ffe0ff */
[----:B------:R-:W-:-:S02]  /*b8f0*/  FSEL R162, R4, -INF , !P6 ;  /* 0xff80000004a27808 */ /* 0x000fc40007000000 */
[----:B---3--:R-:W-:Y:S01]  /*b900*/  FSEL R154, R154, -INF , !P4 ;  /* 0xff8000009a9a7808 */ /* 0x008fe20006000000 */
[----:B------:R-:W3:Y:S01]  /*b910*/  MUFU.TANH R60, R60 ;  /* 0x0000003c003c7308 */ /* 0x000ee20000002400 */
[----:B------:R-:W-:Y:S02]  /*b920*/  FSEL R160, R5, -INF , !P3 ;  /* 0xff80000005a07808 */ /* 0x000fe40005800000 */
[CC--:B------:R-:W-:Y:S02]  /*b930*/  ISETP.GE.AND P6, PT, R7.reuse, R189.reuse, PT ;  /* 0x000000bd0700720c */ /* 0x0c0fe40003fc6270 */
[----:B------:R-:W-:Y:S02]  /*b940*/  ISETP.GE.AND P4, PT, R7, R188, PT ;  /* 0x000000bc0700720c */ /* 0x000fe40003f86270 */
[----:B------:R-:W-:Y:S01]  /*b950*/  ISETP.GE.AND P3, PT, R6, R189, PT ;  /* 0x000000bd0600720c */ /* 0x000fe20003f66270 */
[----:B------:R-:W1:Y:S01]  /*b960*/  MUFU.TANH R143, R39 ;  /* 0x00000027008f7308 */ /* 0x000e620000002400 */
[----:B------:R-:W-:-:S02]  /*b970*/  IADD3 R5, R28, 0x68, RZ ;  /* 0x000000681c057810 */ /* 0x000fc40007ffe0ff */
[----:B------:R-:W-:Y:S02]  /*b980*/  IADD3 R4, R28, 0x69, RZ ;  /* 0x000000691c047810 */ /* 0x000fe40007ffe0ff */
[----:B----4-:R-:W-:Y:S02]  /*b990*/  FSEL R148, R148, -INF , !P6 ;  /* 0xff80000094947808 */ /* 0x010fe40007000000 */
[----:B-----5:R-:W-:Y:S01]  /*b9a0*/  FSEL R144, R144, -INF , !P4 ;  /* 0xff80000090907808 */ /* 0x020fe20006000000 */
[----:B------:R-:W4:Y:S01]  /*b9b0*/  MUFU.TANH R146, R24 ;  /* 0x0000001800927308 */ /* 0x000f220000002400 */
[----:B------:R-:W-:Y:S02]  /*b9c0*/  FSEL R147, R147, -INF , !P3 ;  /* 0xff80000093937808 */ /* 0x000fe40005800000 */
[C---:B------:R-:W-:Y:S02]  /*b9d0*/  ISETP.GE.AND P6, PT, R5.reuse, R189, PT ;  /* 0x000000bd0500720c */ /* 0x040fe40003fc6270 */
[----:B------:R-:W-:-:S02]  /*b9e0*/  ISETP.GE.AND P4, PT, R5, R188, PT ;  /* 0x000000bc0500720c */ /* 0x000fc40003f86270 */
[-C--:B------:R-:W-:Y:S01]  /*b9f0*/  ISETP.GE.AND P3, PT, R4, R189.reuse, PT ;  /* 0x000000bd0400720c */ /* 0x080fe20003f66270 */
[----:B------:R-:W5:Y:S01]  /*ba00*/  MUFU.TANH R141, R26 ;  /* 0x0000001a008d7308 */ /* 0x000f620000002400 */
[----:B------:R-:W-:Y:S02]  /*ba10*/  IADD3 R5, R28, 0x71, RZ ;  /* 0x000000711c057810 */ /* 0x000fe40007ffe0ff */
[----:B-1----:R-:W-:Y:S02]  /*ba20*/  FSEL R145, R145, -INF , !P3 ;  /* 0xff80000091917808 */ /* 0x002fe40005800000 */
[----:B--2---:R-:W-:Y:S02]  /*ba30*/  FSEL R151, R31, -INF , !P5 ;  /* 0xff8000001f977808 */ /* 0x004fe40006800000 */
[----:B------:R-:W-:Y:S01]  /*ba40*/  ISETP.GE.AND P3, PT, R5, R189, PT ;  /* 0x000000bd0500720c */ /* 0x000fe20003f66270 */
[----:B------:R-:W1:Y:S01]  /*ba50*/  MUFU.TANH R140, R27 ;  /* 0x0000001b008c7308 */ /* 0x000e620000002400 */
[----:B------:R-:W-:-:S02]  /*ba60*/  ISETP.GE.AND P5, PT, R6, R188, PT ;  /* 0x000000bc0600720c */ /* 0x000fc40003fa6270 */
[----:B---3--:R-:W-:Y:S02]  /*ba70*/  FSEL R60, R60, -INF , !P3 ;  /* 0xff8000003c3c7808 */ /* 0x008fe40005800000 */
[----:B------:R-:W-:Y:S02]  /*ba80*/  FSEL R143, R143, -INF , !P5 ;  /* 0xff8000008f8f7808 */ /* 0x000fe40006800000 */
[----:B------:R-:W-:Y:S01]  /*ba90*/  ISETP.GE.AND P3, PT, R28, R189, PT ;  /* 0x000000bd1c00720c */ /* 0x000fe20003f66270 */
[----:B------:R-:W2:Y:S01]  /*baa0*/  MUFU.TANH R62, R62 ;  /* 0x0000003e003e7308 */ /* 0x000ea20000002400 */
[----:B------:R-:W-:Y:S02]  /*bab0*/  ISETP.GE.AND P5, PT, R4, R188, PT ;  /* 0x000000bc0400720c */ /* 0x000fe40003fa6270 */
[----:B------:R-:W-:Y:S02]  /*bac0*/  IADD3 R4, R28, 0x70, RZ ;  /* 0x000000701c047810 */ /* 0x000fe40007ffe0ff */
[----:B------:R-:W-:-:S02]  /*bad0*/  FSEL R0, R0, -INF , !P3 ;  /* 0xff80000000007808 */ /* 0x000fc40005800000 */
[----:B----4-:R-:W-:Y:S01]  /*bae0*/  FSEL R146, R146, -INF , !P6 ;  /* 0xff80000092927808 */ /* 0x010fe20007000000 */
[----:B------:R-:W3:Y:S01]  /*baf0*/  MUFU.TANH R53, R53 ;  /* 0x0000003500357308 */ /* 0x000ee20000002400 */
[----:B-----5:R-:W-:Y:S02]  /*bb00*/  FSEL R141, R141, -INF , !P4 ;  /* 0xff8000008d8d7808 */ /* 0x020fe40006000000 */
[----:B------:R-:W-:Y:S02]  /*bb10*/  ISETP.GT.AND P3, PT, R229, R224, PT ;  /* 0x000000e0e500720c */ /* 0x000fe40003f64270 */
[C---:B------:R-:W-:Y:S02]  /*bb20*/  ISETP.GE.AND P6, PT, R4.reuse, R189, PT ;  /* 0x000000bd0400720c */ /* 0x040fe40003fc6270 */
[----:B------:R-:W-:Y:S01]  /*bb30*/  ISETP.GE.AND P4, PT, R4, R188, PT ;  /* 0x000000bc0400720c */ /* 0x000fe20003f86270 */
[----:B------:R-:W4:Y:S01]  /*bb40*/  MUFU.TANH R46, R46 ;  /* 0x0000002e002e7308 */ /* 0x000f220000002400 */
[----:B------:R-:W-:-:S02]  /*bb50*/  IADD3 R4, R28, 0x78, RZ ;  /* 0x000000781c047810 */ /* 0x000fc40007ffe0ff */
[----:B-1----:R-:W-:Y:S02]  /*bb60*/  FSEL R140, R140, -INF , !P5 ;  /* 0xff8000008c8c7808 */ /* 0x002fe40006800000 */
[----:B--2---:R-:W-:Y:S01]  /*bb70*/  FSEL R62, R62, -INF , !P6 ;  /* 0xff8000003e3e7808 */ /* 0x004fe20007000000 */
[----:B------:R-:W-:Y:S01]  /*bb80*/  BAR.SYNC.DEFER_BLOCKING 0x0 ;  /* 0x0000000000007b1d */ /* 0x000fe20000010000 */
[-C--:B------:R-:W-:Y:S02]  /*bb90*/  ISETP.GE.AND P5, PT, R5, R188.reuse, PT ;  /* 0x000000bc0500720c */ /* 0x080fe40003fa6270 */
[----:B---3--:R-:W-:Y:S02]  /*bba0*/  FSEL R53, R53, -INF , !P4 ;  /* 0xff80000035357808 */ /* 0x008fe40006000000 */
[C---:B------:R-:W-:Y:S01]  /*bbb0*/  ISETP.GE.AND P6, PT, R4.reuse, R189, PT ;  /* 0x000000bd0400720c */ /* 0x040fe20003fc6270 */
[----:B------:R-:W1:Y:S01]  /*bbc0*/  MUFU.TANH R56, R8 ;  /* 0x0000000800387308 */ /* 0x000e620000002400 */
[----:B------:R-:W-:-:S02]  /*bbd0*/  ISETP.GE.AND P4, PT, R4, R188, PT ;  /* 0x000000bc0400720c */ /* 0x000fc40003f86270 */
[----:B------:R-:W-:Y:S02]  /*bbe0*/  IADD3 R4, R28, 0x79, RZ ;  /* 0x000000791c047810 */ /* 0x000fe40007ffe0ff */
[----:B----4-:R-:W-:Y:S02]  /*bbf0*/  FSEL R46, R46, -INF , !P5 ;  /* 0xff8000002e2e7808 */ /* 0x010fe40006800000 */
[----:B------:R-:W-:Y:S01]  /*bc00*/  ISETP.GE.AND P5, PT, R28, R188, PT ;  /* 0x000000bc1c00720c */ /* 0x000fe20003fa6270 */
[----:B------:R-:W2:Y:S03]  /*bc10*/  MUFU.TANH R47, R10 ;  /* 0x0000000a002f7308 */ /* 0x000ea60000002400 */
[----:B------:R-:W-:-:S05]  /*bc20*/  FSEL R2, R2, -INF , !P5 ;  /* 0xff80000002027808 */ /* 0x000fca0006800000 */
[----:B------:R-:W3:Y:S01]  /*bc30*/  MUFU.TANH R55, R9 ;  /* 0x0000000900377308 */ /* 0x000ee20000002400 */
[----:B-1----:R-:W-:Y:S02]  /*bc40*/  FSEL R56, R56, -INF , !P6 ;  /* 0xff80000038387808 */ /* 0x002fe40007000000 */
[----:B------:R-:W-:-:S05]  /*bc50*/  ISETP.GE.AND P6, PT, R4, R189, PT ;  /* 0x000000bd0400720c */ /* 0x000fca0003fc6270 */
[----:B------:R-:W1:Y:S01]  /*bc60*/  MUFU.TANH R45, R11 ;  /* 0x0000000b002d7308 */ /* 0x000e620000002400 */
[----:B--2---:R-:W-:Y:S02]  /*bc70*/  FSEL R47, R47, -INF , !P4 ;  /* 0xff8000002f2f7808 */ /* 0x004fe40006000000 */
[----:B------:R-:W-:Y:S02]  /*bc80*/  ISETP.GE.AND P4, PT, R4, R188, PT ;  /* 0x000000bc0400720c */ /* 0x000fe40003f86270 */
[----:B---3--:R-:W-:Y:S02]  /*bc90*/  FSEL R55, R55, -INF , !P6 ;  /* 0xff80000037377808 */ /* 0x008fe40007000000 */
[----:B-1----:R-:W-:Y:S01]  /*bca0*/  FSEL R45, R45, -INF , !P4 ;  /* 0xff8000002d2d7808 */ /* 0x002fe20006000000 */
        /* <DEDUP_REMOVED lines=31> */
[----:B------:R-:W-:-:S05]  /*bea0*/  ISETP.GE.AND P5, PT, R10, RZ, PT ;  /* 0x000000ff0a00720c */ /* 0x000fca0003fa6270 */
[----:B------:R-:W-:Y:S02]  /*beb0*/  @P6 IADD3 R11, R11, 0x1, RZ ;  /* 0x000000010b0b6810 */ /* 0x000fe40007ffe0ff */
[----:B------:R-:W-:Y:S02]  /*bec0*/  ISETP.GE.AND P6, PT, R6, RZ, PT ;  /* 0x000000ff0600720c */ /* 0x000fe40003fc6270 */
[----:B------:R-:W-:Y:S01]  /*bed0*/  LOP3.LUT R6, RZ, c[0x0][0x2d0], RZ, 0x33, !PT ;  /* 0x0000b400ff067a12 */ /* 0x000fe200078e33ff */
[----:B------:R-:W-:Y:S01]  /*bee0*/  IMAD.MOV.U32 R4, RZ, RZ, R11 ;  /* 0x000000ffff047224 */ /* 0x000fe200078e000b */
[----:B------:R-:W-:Y:S02]  /*bef0*/  @P4 IADD3 R5, R5, 0x1, RZ ;  /* 0x0000000105054810 */ /* 0x000fe40007ffe0ff */
[----:B------:R-:W-:Y:S02]  /*bf00*/  ISETP.NE.AND P4, PT, RZ, c[0x0][0x2d0], PT ;  /* 0x0000b400ff007a0c */ /* 0x000fe40003f85270 */
[----:B------:R-:W-:-:S05]  /*bf10*/  @!P5 IADD3 R5, -R5, RZ, RZ ;  /* 0x000000ff0505d210 */ /* 0x000fca0007ffe1ff */
        /* <DEDUP_REMOVED lines=16> */
[----:B------:R-:W-:Y:S01]  /*c020*/  SHF.R.S32.HI R5, RZ, 0x1f, R7 ;  /* 0x0000001fff057819 */ /* 0x000fe20000011407 */
[----:B------:R-:W-:-:S04]  /*c030*/  IMAD.WIDE.U32 R8, R7, c[0x0][0x180], R8 ;  /* 0x0000600007087a25 */ /* 0x000fc800078e0008 */
[----:B------:R-:W-:-:S04]  /*c040*/  IMAD R5, R5, c[0x0][0x180], RZ ;  /* 0x0000600005057a24 */ /* 0x000fc800078e02ff */
[----:B------:R-:W-:-:S05]  /*c050*/  IMAD R5, R7, c[0x0][0x184], R5 ;  /* 0x0000610007057a24 */ /* 0x000fca00078e0205 */
[----:B------:R-:W-:Y:S01]  /*c060*/  IADD3 R7, R9, R5, RZ ;  /* 0x0000000509077210 */ /* 0x000fe20007ffe0ff */
[----:B------:R-:W-:Y:S05]  /*c070*/  BRA `(.L_x_1609) ;  /* 0x0000003000007947 */ /* 0x000fea0003800000 */
.L_x_1608:
[----:B------:R-:W-:-:S05]  /*c080*/  IMAD.MOV.U32 R8, RZ, RZ, c[0x0][0x198] ;  /* 0x00006600ff087624 */ /* 0x000fca00078e00ff */
[----:B------:R-:W-:-:S04]  /*c090*/  LEA R8, -R8, RZ, 0x7 ;  /* 0x000000ff08087211 */ /* 0x000fc800078e39ff */
[----:B------:R-:W-:Y:S02]  /*c0a0*/  SHF.R.S32.HI R7, RZ, 0x1f, R8 ;  /* 0x0000001fff077819 */ /* 0x000fe40000011408 */
.L_x_1609:
        /* <DEDUP_REMOVED lines=8> */
[--C-:B------:R-:W-:Y:S02]  /*c130*/  @!P1 IADD3 R9, P5, P4, R134, R8, R226.reuse ;  /* 0x0000000886099210 */ /* 0x100fe40007cbe0e2 */
[----:B------:R-:W-:Y:S02]  /*c140*/  @!P2 LEA R26, P6, R10, R238, 0x1 ;  /* 0x000000ee0a1aa211 */ /* 0x000fe400078c08ff */
[----:B------:R-:W-:Y:S02]  /*c150*/  @!P1 IADD3.X R4, R133, R7, R225, P5, P4 ;  /* 0x0000000785049210 */ /* 0x000fe40002fe84e1 */
[----:B------:R-:W-:Y:S02]  /*c160*/  IADD3 R6, P5, P4, R226, R8, R226 ;  /* 0x00000008e2067210 */ /* 0x000fe40007cbe0e2 */
[----:B------:R-:W-:-:S02]  /*c170*/  @!P2 LEA.HI.X R27, R10, R237, R5, 0x1, P6 ;  /* 0x000000ed0a1ba211 */ /* 0x000fc400030f0c05 */
[----:B------:R-:W-:Y:S02]  /*c180*/  IADD3.X R5, R225, R7, R225, P5, P4 ;  /* 0x00000007e1057210 */ /* 0x000fe40002fe84e1 */
[C---:B------:R-:W-:Y:S02]  /*c190*/  @!P1 LEA R24, P6, R9.reuse, c[0x0][0x168], 0x1 ;  /* 0x00005a0009189a11 */ /* 0x040fe400078c08ff */
[----:B------:R-:W-:Y:S02]  /*c1a0*/  @!P1 IADD3 R10, P4, R134, R6, RZ ;  /* 0x00000006860a9210 */ /* 0x000fe40007f9e0ff */
[C---:B------:R-:W-:Y:S02]  /*c1b0*/  @!P2 LEA R32, P5, R8.reuse, R238, 0x1 ;  /* 0x000000ee0820a211 */ /* 0x040fe400078a08ff */
[----:B------:R-:W-:Y:S01]  /*c1c0*/  @!P1 LEA.HI.X R25, R9, c[0x0][0x16c], R4, 0x1, P6 ;  /* 0x00005b0009199a11 */ /* 0x000fe200030f0c04 */
[----:B------:R-:W-:Y:S01]  /*c1d0*/  @!P1 IMAD.X R9, R133, 0x1, R5, P4 ;  /* 0x0000000185099824 */ /* 0x000fe200020e0605 */
[----:B------:R-:W-:-:S02]  /*c1e0*/  @!P2 LEA.HI.X R33, R8, R237, R7, 0x1, P5 ;  /* 0x000000ed0821a211 */ /* 0x000fc400028f0c07 */
[----:B------:R-:W-:Y:S02]  /*c1f0*/  @!P2 LEA R22, P6, R6, R238, 0x1 ;  /* 0x000000ee0616a211 */ /* 0x000fe400078c08ff */
        /* <DEDUP_REMOVED lines=24> */
[----:B------:R-:W-:Y:S01]  /*c380*/  @!P2 LEA R14, P6, R6, R238, 0x1 ;  /* 0x000000ee060ea211 */ /* 0x000fe200078c08ff */
        /* <DEDUP_REMOVED lines=11> */
[----:B--2---:R-:W-:-:S02]  /*c440*/  @!P2 LEA R32, P6, R4, R238, 0x1 ;  /* 0x000000ee0420a211 */ /* 0x004fc400078c08ff */
        /* <DEDUP_REMOVED lines=12> */
[----:B------:R-:W-:-:S03]  /*c510*/  @!P1 LEA.HI.X R35, R9, c[0x0][0x16c], R4, 0x1, P5 ;  /* 0x00005b0009239a11 */ /* 0x000fc600028f0c04 */
[----:B------:R-:W-:Y:S01]  /*c520*/  @!P1 IMAD.X R4, R133, 0x1, R6, P4 ;  /* 0x0000000185049824 */ /* 0x000fe200020e0606 */
[C---:B---3--:R-:W-:Y:S01]  /*c530*/  @!P1 LEA R30, P4, R10.reuse, c[0x0][0x168], 0x1 ;  /* 0x00005a000a1e9a11 */ /* 0x048fe200078808ff */
        /* <DEDUP_REMOVED lines=48> */
[----:B------:R1:W-:Y:S01]  /*c840*/  @!P2 LDGSTS.E.BYPASS.LTC128B.128 [R230+0x7000], [R10.64] ;  /* 0x070000000ae6afae */ /* 0x0003e2000b901d4e */
[----:B--2---:R-:W-:-:S03]  /*c850*/  @!P2 LEA R12, P4, R4, R238, 0x1 ;  /* 0x000000ee040ca211 */ /* 0x004fc600078808ff */
[----:B------:R1:W-:Y:S01]  /*c860*/  @P1 STS.128 [R230+0xb000], RZ ;  /* 0x00b000ffe6001388 */ /* 0x0003e20000000c00 */
[----:B------:R-:W-:-:S03]  /*c870*/  @!P2 LEA.HI.X R13, R4, R237, R6, 0x1, P4 ;  /* 0x000000ed040da211 */ /* 0x000fc600020f0c06 */
        /* <DEDUP_REMOVED lines=19> */
.L_x_1611:
[----:B------:R-:W-:Y:S05]  /*c9b0*/  BSYNC B0 ;  /* 0x0000000000007941 */ /* 0x000fea0003800000 */
.L_x_1610:
[----:B------:R-:W0:Y:S01]  /*c9c0*/  LDGDEPBAR ;  /* 0x00000000000079af */ /* 0x000e220000000000 */
[----:B------:R-:W-:-:S04]  /*c9d0*/  LEA R238, P1, R8, R238, 0x1 ;  /* 0x000000ee08ee7211 */ /* 0x000fc800078208ff */
[----:B------:R-:W-:Y:S02]  /*c9e0*/  LEA.HI.X R237, R8, R237, R7, 0x1, P1 ;  /* 0x000000ed08ed7211 */ /* 0x000fe400008f0c07 */
.L_x_1607:
        /* <DEDUP_REMOVED lines=98> */
[----:B------:R-:W-:Y:S02]  /*d010*/  FMUL.FTZ R3, R5, c[0x0][0x23c] ;  /* 0x00008f0005037a20 */ /* 0x000fe40000410000 */
[----:B------:R-:W-:Y:S02]  /*d020*/  FMUL.FTZ R4, R4, c[0x0][0x23c] ;  /* 0x00008f0004047a20 */ /* 0x000fe40000410000 */
[----:B------:R-:W-:Y:S02]  /*d030*/  FFMA.FTZ R66, R65, c[0x0][0x23c], -R52 ;  /* 0x00008f0041427a23 */ /* 0x000fe40000010834 */
[--C-:B------:R-:W-:Y:S01]  /*d040*/  FFMA.FTZ R54, R54, c[0x0][0x23c], -R59.reuse ;  /* 0x00008f0036367a23 */ /* 0x100fe2000001083b */
[----:B------:R-:W-:Y:S01]  /*d050*/  MUFU.EX2 R30, R30 ;  /* 0x0000001e001e7308 */ /* 0x000fe20000000800 */
[----:B------:R-:W-:-:S02]  /*d060*/  FFMA.FTZ R58, R58, c[0x0][0x23c], -R59 ;  /* 0x00008f003a3a7a23 */ /* 0x000fc4000001083b */
[--C-:B------:R-:W-:Y:S02]  /*d070*/  FFMA.FTZ R57, R57, c[0x0][0x23c], -R59.reuse ;  /* 0x00008f0039397a23 */ /* 0x100fe4000001083b */
[--C-:B------:R-:W-:Y:S02]  /*d080*/  FFMA.FTZ R61, R61, c[0x0][0x23c], -R59.reuse ;  /* 0x00008f003d3d7a23 */ /* 0x100fe4000001083b */
[--C-:B------:R-:W-:Y:S01]  /*d090*/  FFMA.FTZ R64, R64, c[0x0][0x23c], -R52.reuse ;  /* 0x00008f0040407a23 */ /* 0x100fe20000010834 */
[----:B------:R-:W1:Y:S01]  /*d0a0*/  MUFU.EX2 R29, R29 ;  /* 0x0000001d001d7308 */ /* 0x000e620000000800 */
[--C-:B------:R-:W-:Y:S02]  /*d0b0*/  FFMA.FTZ R63, R63, c[0x0][0x23c], -R52.reuse ;  /* 0x00008f003f3f7a23 */ /* 0x100fe40000010834 */
[----:B------:R-:W-:Y:S02]  /*d0c0*/  FFMA.FTZ R65, R40, c[0x0][0x23c], -R52 ;  /* 0x00008f0028417a23 */ /* 0x000fe40000010834 */
[----:B------:R-:W-:Y:S01]  /*d0d0*/  LDSM.16.MT88.4 R40, [R214+0x10800] ;  /* 0x01080000d628783b */ /* 0x000fe20000004200 */
[----:B------:R-:W-:-:S02]  /*d0e0*/  FFMA.FTZ R132, R142, c[0x0][0x23c], -R59 ;  /* 0x00008f008e847a23 */ /* 0x000fc4000001083b */
        /* <DEDUP_REMOVED lines=9> */
[--C-:B------:R-:W-:Y:S01]  /*d180*/  FFMA.FTZ R67, R67, c[0x0][0x23c], -R59.reuse ;  /* 0x00008f0043437a23 */ /* 0x100fe2000001083b */
[----:B------:R-:W-:Y:S01]  /*d190*/  LDSM.16.MT88.4 R48, [R213+0x11000] ;  /* 0x01100000d530783b */ /* 0x000fe20000004200 */
[----:B------:R-:W-:Y:S01]  /*d1a0*/  MUFU.EX2 R0, R0 ;  /* 0x0000000000007308 */ /* 0x000fe20000000800 */
[--C-:B------:R-:W-:Y:S02]  /*d1b0*/  FFMA.FTZ R137, R137, c[0x0][0x23c], -R52.reuse ;  /* 0x00008f0089897a23 */ /* 0x100fe40000010834 */
[--C-:B------:R-:W-:Y:S02]  /*d1c0*/  FFMA.FTZ R138, R138, c[0x0][0x23c], -R52.reuse ;  /* 0x00008f008a8a7a23 */ /* 0x100fe40000010834 */
[--C-:B------:R-:W-:Y:S02]  /*d1d0*/  FFMA.FTZ R139, R139, c[0x0][0x23c], -R52.reuse ;  /* 0x00008f008b8b7a23 */ /* 0x100fe40000010834 */
[----:B------:R-:W-:Y:S01]  /*d1e0*/  FFMA.FTZ R152, R152, c[0x0][0x23c], -R59 ;  /* 0x00008f0098987a23 */ /* 0x000fe2000001083b */
[----:B------:R-:W1:Y:S01]  /*d1f0*/  MUFU.EX2 R39, R39 ;  /* 0x0000002700277308 */ /* 0x000e620000000800 */
[----:B--2---:R-:W-:Y:S01]  /*d200*/  F2FP.PACK_AB R5, R2, R28 ;  /* 0x0000001c0205723e */ /* 0x004fe200000000ff */
[----:B------:R-:W-:-:S02]  /*d210*/  FFMA.FTZ R156, R156, c[0x0][0x23c], -R52 ;  /* 0x00008f009c9c7a23 */ /* 0x000fc40000010834 */
[--C-:B------:R-:W-:Y:S02]  /*d220*/  FFMA.FTZ R158, R158, c[0x0][0x23c], -R52.reuse ;  /* 0x00008f009e9e7a23 */ /* 0x100fe40000010834 */
[--C-:B------:R-:W-:Y:S02]  /*d230*/  FFMA.FTZ R159, R159, c[0x0][0x23c], -R52.reuse ;  /* 0x00008f009f9f7a23 */ /* 0x100fe40000010834 */
[----:B------:R2:W3:Y:S01]  /*d240*/  MUFU.EX2 R44, R4 ;  /* 0x00000004002c7308 */ /* 0x0004e20000000800 */
[----:B------:R-:W-:Y:S02]  /*d250*/  FFMA.FTZ R161, R173, c[0x0][0x23c], -R52 ;  /* 0x00008f00ada17a23 */ /* 0x000fe40000010834 */
[--C-:B------:R-:W-:Y:S02]  /*d260*/  FFMA.FTZ R170, R170, c[0x0][0x23c], -R59.reuse ;  /* 0x00008f00aaaa7a23 */ /* 0x100fe4000001083b */
[--C-:B------:R-:W-:Y:S02]  /*d270*/  FFMA.FTZ R171, R171, c[0x0][0x23c], -R59.reuse ;  /* 0x00008f00abab7a23 */ /* 0x100fe4000001083b */
[--C-:B------:R-:W-:Y:S01]  /*d280*/  FFMA.FTZ R172, R172, c[0x0][0x23c], -R59.reuse ;  /* 0x00008f00acac7a23 */ /* 0x100fe2000001083b */
[----:B------:R-:W4:Y:S01]  /*d290*/  MUFU.EX2 R3, R3 ;  /* 0x0000000300037308 */ /* 0x000f220000000800 */
[----:B-1----:R-:W-:Y:S01]  /*d2a0*/  F2FP.PACK_AB R7, R39, R0 ;  /* 0x000000002707723e */ /* 0x002fe200000000ff */
[----:B------:R-:W-:-:S02]  /*d2b0*/  FFMA.FTZ R169, R169, c[0x0][0x23c], -R59 ;  /* 0x00008f00a9a97a23 */ /* 0x000fc4000001083b */
[--C-:B------:R-:W-:Y:S02]  /*d2c0*/  FFMA.FTZ R168, R168, c[0x0][0x23c], -R52.reuse ;  /* 0x00008f00a8a87a23 */ /* 0x100fe40000010834 */
[----:B------:R-:W-:Y:S01]  /*d2d0*/  FFMA.FTZ R167, R167, c[0x0][0x23c], -R52 ;  /* 0x00008f00a7a77a23 */ /* 0x000fe20000010834 */
[----:B--2---:R-:W-:Y:S01]  /*d2e0*/  F2FP.PACK_AB R4, R31, R36 ;  /* 0x000000241f04723e */ /* 0x004fe200000000ff */
[-C--:B---3--:R-:W-:Y:S01]  /*d2f0*/  FMUL.FTZ R128, R128, R44.reuse ;  /* 0x0000002c80807220 */ /* 0x088fe20000410000 */
[----:B------:R-:W-:Y:S01]  /*d300*/  MUFU.EX2 R54, R54 ;  /* 0x0000003600367308 */ /* 0x000fe20000000800 */
[-C--:B------:R-:W-:Y:S02]  /*d310*/  FMUL.FTZ R129, R129, R44.reuse ;  /* 0x0000002c81817220 */ /* 0x080fe40000410000 */
[-C--:B------:R-:W-:Y:S02]  /*d320*/  FMUL.FTZ R124, R124, R44.reuse ;  /* 0x0000002c7c7c7220 */ /* 0x080fe40000410000 */
[----:B------:R-:W-:-:S02]  /*d330*/  FMUL.FTZ R125, R125, R44 ;  /* 0x0000002c7d7d7220 */ /* 0x000fc40000410000 */
[-C--:B----4-:R-:W-:Y:S01]  /*d340*/  FMUL.FTZ R130, R130, R3.reuse ;  /* 0x0000000382827220 */ /* 0x090fe20000410000 */
        /* <DEDUP_REMOVED lines=54> */
[----:B------:R-:W-:Y:S01]  /*d6b0*/  MUFU.EX2 R132, R132 ;  /* 0x0000008400847308 */ /* 0x000fe20000000800 */
        /* <DEDUP_REMOVED lines=18> */
[----:B------:R-:W5:Y:S01]  /*d7e0*/  MUFU.EX2 R137, R137 ;  /* 0x0000008900897308 */ /* 0x000f620000000800 */
[----:B------:R-:W-:-:S02]  /*d7f0*/  FMUL.FTZ R83, R83, R3 ;  /* 0x0000000353537220 */ /* 0x000fc40000410000 */
[-C--:B------:R-:W-:Y:S01]  /*d800*/  FMUL.FTZ R76, R76, R44.reuse ;  /* 0x0000002c4c4c7220 */ /* 0x080fe20000410000 */
[C---:B------:R-:W-:Y:S01]  /*d810*/  HMMA.16816.F32 R84, R4.reuse, R18, R84 ;  /* 0x000000120454723c */ /* 0x040fe20000001854 */
[-C--:B------:R-:W-:Y:S01]  /*d820*/  FMUL.FTZ R77, R77, R44.reuse ;  /* 0x0000002c4d4d7220 */ /* 0x080fe20000410000 */
[----:B------:R-:W2:Y:S01]  /*d830*/  LDSM.16.MT88.4 R16, [R213+0xc800] ;  /* 0x00c80000d510783b */ /* 0x000ea20000004200 */
[-C--:B------:R-:W-:Y:S01]  /*d840*/  FMUL.FTZ R78, R78, R3.reuse ;  /* 0x000000034e4e7220 */ /* 0x080fe20000410000 */
[----:B------:R-:W2:Y:S01]  /*d850*/  MUFU.EX2 R138, R138 ;  /* 0x0000008a008a7308 */ /* 0x000ea20000000800 */
        /* <DEDUP_REMOVED lines=12> */
[----:B------:R-:W1:Y:S01]  /*d920*/  MUFU.EX2 R142, R142 ;  /* 0x0000008e008e7308 */ /* 0x000e620000000800 */
[----:B------:R-:W-:-:S02]  /*d930*/  FMUL.FTZ R71, R71, R3 ;  /* 0x0000000347477220 */ /* 0x000fc40000410000 */
[C---:B---3--:R-:W-:Y:S01]  /*d940*/  HMMA.16816.F32 R72, R4.reuse, R8, R72 ;  /* 0x000000080448723c */ /* 0x048fe20000001848 */
[--C-:B------:R-:W-:Y:S02]  /*d950*/  FFMA.FTZ R162, R162, c[0x0][0x23c], -R59.reuse ;  /* 0x00008f00a2a27a23 */ /* 0x100fe4000001083b */
[----:B------:R-:W-:Y:S02]  /*d960*/  FFMA.FTZ R160, R160, c[0x0][0x23c], -R59 ;  /* 0x00008f00a0a07a23 */ /* 0x000fe4000001083b */
[----:B------:R-:W3:Y:S01]  /*d970*/  MUFU.EX2 R149, R149 ;  /* 0x0000009500957308 */ /* 0x000ee20000000800 */
[--C-:B------:R-:W-:Y:S02]  /*d980*/  FFMA.FTZ R157, R157, c[0x0][0x23c], -R52.reuse ;  /* 0x00008f009d9d7a23 */ /* 0x100fe40000010834 */
[----:B------:R-:W-:Y:S01]  /*d990*/  HMMA.16816.F32 R68, R4, R10, R68 ;  /* 0x0000000a0444723c */ /* 0x000fe20000001844 */
[----:B------:R-:W1:Y:S01]  /*d9a0*/  LDSM.16.MT88.4 R8, [R216+0x10800] ;  /* 0x01080000d808783b */ /* 0x000e620000004200 */
[----:B------:R-:W-:-:S02]  /*d9b0*/  FFMA.FTZ R155, R155, c[0x0][0x23c], -R52 ;  /* 0x00008f009b9b7a23 */ /* 0x000fc40000010834 */
[--C-:B------:R-:W-:Y:S01]  /*d9c0*/  FFMA.FTZ R154, R154, c[0x0][0x23c], -R52.reuse ;  /* 0x00008f009a9a7a23 */ /* 0x100fe20000010834 */
[----:B------:R-:W-:Y:S01]  /*d9d0*/  MUFU.EX2 R150, R150 ;  /* 0x0000009600967308 */ /* 0x000fe20000000800 */
[----:B------:R-:W-:Y:S01]  /*d9e0*/  FFMA.FTZ R151, R151, c[0x0][0x23c], -R52 ;  /* 0x00008f0097977a23 */ /* 0x000fe20000010834 */
[----:B------:R-:W-:Y:S01]  /*d9f0*/  F2FP.PACK_AB R4, R58, R54 ;  /* 0x000000363a04723e */ /* 0x000fe200000000ff */
[--C-:B------:R-:W-:Y:S01]  /*da00*/  FFMA.FTZ R148, R148, c[0x0][0x23c], -R59.reuse ;  /* 0x00008f0094947a23 */ /* 0x100fe2000001083b */
[----:B----4-:R-:W-:Y:S01]  /*da10*/  F2FP.PACK_AB R5, R66, R64 ;  /* 0x000000404205723e */ /* 0x010fe200000000ff */
[--C-:B------:R-:W-:Y:S01]  /*da20*/  FFMA.FTZ R147, R147, c[0x0][0x23c], -R59.reuse ;  /* 0x00008f0093937a23 */ /* 0x100fe2000001083b */
[----:B------:R-:W-:Y:S01]  /*da30*/  F2FP.PACK_AB R6, R61, R57 ;  /* 0x000000393d06723e */ /* 0x000fe200000000ff */
[--C-:B------:R-:W-:Y:S01]  /*da40*/  FFMA.FTZ R146, R146, c[0x0][0x23c], -R59.reuse ;  /* 0x00008f0092927a23 */ /* 0x100fe2000001083b */
[----:B------:R-:W-:Y:S01]  /*da50*/  F2FP.PACK_AB R7, R65, R63 ;  /* 0x0000003f4107723e */ /* 0x000fe200000000ff */
[----:B------:R-:W-:Y:S01]  /*da60*/  MUFU.EX2 R153, R153 ;  /* 0x0000009900997308 */ /* 0x000fe20000000800 */
[----:B------:R-:W-:-:S02]  /*da70*/  FFMA.FTZ R145, R145, c[0x0][0x23c], -R59 ;  /* 0x00008f0091917a23 */ /* 0x000fc4000001083b */
[--C-:B------:R-:W-:Y:S02]  /*da80*/  FFMA.FTZ R144, R144, c[0x0][0x23c], -R52.reuse ;  /* 0x00008f0090907a23 */ /* 0x100fe40000010834 */
[--C-:B------:R-:W-:Y:S01]  /*da90*/  FFMA.FTZ R143, R143, c[0x0][0x23c], -R52.reuse ;  /* 0x00008f008f8f7a23 */ /* 0x100fe20000010834 */
[C---:B------:R-:W-:Y:S01]  /*daa0*/  HMMA.16816.F32 R120, R4.reuse, R20, R120 ;  /* 0x000000140478723c */ /* 0x040fe20000001878 */
[--C-:B------:R-:W-:Y:S01]  /*dab0*/  FFMA.FTZ R141, R141, c[0x0][0x23c], -R52.reuse ;  /* 0x00008f008d8d7a23 */ /* 0x100fe20000010834 */
[----:B------:R-:W-:Y:S01]  /*dac0*/  MUFU.EX2 R152, R152 ;  /* 0x0000009800987308 */ /* 0x000fe20000000800 */
[----:B------:R-:W-:Y:S02]  /*dad0*/  FFMA.FTZ R140, R140, c[0x0][0x23c], -R52 ;  /* 0x00008f008c8c7a23 */ /* 0x000fe40000010834 */
[----:B------:R-:W-:Y:S02]  /*dae0*/  FFMA.FTZ R36, R240, R44, R36 ;  /* 0x0000002cf0247223 */ /* 0x000fe40000010024 */
[----:B------:R-:W-:Y:S01]  /*daf0*/  FFMA.FTZ R3, R239, R3, R28 ;  /* 0x00000003ef037223 */ /* 0x000fe2000001001c */
[----:B------:R-:W-:Y:S01]  /*db00*/  HMMA.16816.F32 R116, R4, R22, R116 ;  /* 0x000000160474723c */ /* 0x000fe20000001874 */
[----:B------:R-:W4:Y:S01]  /*db10*/  LDSM.16.MT88.4 R20, [R212+0x10800] ;  /* 0x01080000d414783b */ /* 0x000f220000004200 */
[----:B------:R-:W1:Y:S01]  /*db20*/  MUFU.EX2 R156, R156 ;  /* 0x0000009c009c7308 */ /* 0x000e620000000800 */
[----:B------:R-:W-:-:S02]  /*db30*/  FADD.FTZ R31, R31, R36 ;  /* 0x000000241f1f7221 */ /* 0x000fc40000010000 */
[----:B------:R-:W-:Y:S01]  /*db40*/  FADD.FTZ R2, R2, R3 ;  /* 0x0000000302027221 */ /* 0x000fe20000010000 */
[----:B------:R-:W-:Y:S01]  /*db50*/  MOV R3, R37 ;  /* 0x0000002500037202 */ /* 0x000fe20000000f00 */
[----:B------:R-:W-:Y:S01]  /*db60*/  FADD.FTZ R31, R30, R31 ;  /* 0x0000001f1e1f7221 */ /* 0x000fe20000010000 */
[C---:B--2---:R-:W-:Y:S01]  /*db70*/  HMMA.16816.F32 R112, R4.reuse, R16, R112 ;  /* 0x000000100470723c */ /* 0x044fe20000001870 */
[----:B------:R-:W-:Y:S01]  /*db80*/  FADD.FTZ R2, R0, R2 ;  /* 0x0000000200027221 */ /* 0x000fe20000010000 */
[----:B------:R-:W2:Y:S01]  /*db90*/  MUFU.EX2 R158, R158 ;  /* 0x0000009e009e7308 */ /* 0x000ea20000000800 */
        /* <DEDUP_REMOVED lines=17> */
[----:B------:R-:W1:Y:S01]  /*dcb0*/  MUFU.EX2 R170, R170 ;  /* 0x000000aa00aa7308 */ /* 0x000e620000000800 */
[----:B------:R-:W-:-:S02]  /*dcc0*/  FADD.FTZ R61, R67, R61 ;  /* 0x0000003d433d7221 */ /* 0x000fc40000010000 */
[----:B-----5:R-:W-:-:S03]  /*dcd0*/  FADD.FTZ R65, R137, R65 ;  /* 0x0000004189417221 */ /* 0x020fc60000010000 */
        /* <DEDUP_REMOVED lines=20> */
[C---:B----4-:R-:W-:Y:S02]  /*de20*/  HMMA.16816.F32 R72, R4.reuse, R20, R72 ;  /* 0x000000140448723c */ /* 0x050fe40000001848 */
[----:B------:R-:W-:Y:S06]  /*de30*/  MUFU.EX2 R155, R155 ;  /* 0x0000009b009b7308 */ /* 0x000fec0000000800 */
[----:B------:R-:W-:Y:S01]  /*de40*/  HMMA.16816.F32 R68, R4, R22, R68 ;  /* 0x000000160444723c */ /* 0x000fe20000001844 */
[----:B------:R-:W4:Y:S01]  /*de50*/  LDSM.16.MT88.4 R20, [R216+0x11000] ;  /* 0x01100000d814783b */ /* 0x000f220000004200 */
[----:B------:R-:W-:Y:S05]  /*de60*/  MUFU.EX2 R154, R154 ;  /* 0x0000009a009a7308 */ /* 0x000fea0000000800 */
[C---:B------:R-:W-:Y:S01]  /*de70*/  F2FP.PACK_AB R4, R132.reuse, R67 ;  /* 0x000000438404723e */ /* 0x040fe200000000ff */
[----:B------:R-:W-:Y:S01]  /*de80*/  FADD.FTZ R132, R132, R61 ;  /* 0x0000003d84847221 */ /* 0x000fe20000010000 */
[C---:B------:R-:W-:Y:S01]  /*de90*/  F2FP.PACK_AB R5, R138.reuse, R137 ;  /* 0x000000898a05723e */ /* 0x040fe200000000ff */
        /* <DEDUP_REMOVED lines=8> */
[C---:B--2---:R-:W-:Y:S01]  /*df20*/  HMMA.16816.F32 R120, R4.reuse, R16, R120 ;  /* 0x000000100478723c */ /* 0x044fe20000001878 */
[----:B------:R-:W-:Y:S01]  /*df30*/  FADD.FTZ R142, R142, R138 ;  /* 0x0000008a8e8e7221 */ /* 0x000fe20000010000 */
[----:B------:R-:W-:Y:S01]  /*df40*/  MOV R132, R38 ;  /* 0x0000002600847202 */ /* 0x000fe20000000f00 */
[----:B---3--:R-:W-:Y:S02]  /*df50*/  FADD.FTZ R133, R149, R133 ;  /* 0x0000008595857221 */ /* 0x008fe40000010000 */
        /* <DEDUP_REMOVED lines=10> */
[C---:B-----5:R-:W-:Y:S06]  /*e000*/  HMMA.16816.F32 R104, R4.reuse, R8, R104 ;  /* 0x000000080468723c */ /* 0x060fec0000001868 */
[----:B------:R-:W-:Y:S02]  /*e010*/  MUFU.EX2 R143, R143 ;  /* 0x0000008f008f7308 */ /* 0x000fe40000000800 */
[C---:B------:R-:W-:Y:S01]  /*e020*/  HMMA.16816.F32 R100, R4.reuse, R10, R100 ;  /* 0x0000000a0464723c */ /* 0x040fe20000001864 */
[----:B------:R-:W3:Y:S05]  /*e030*/  LDSM.16.MT88.4 R8, [R212+0xd800] ;  /* 0x00d80000d408783b */ /* 0x000eea0000004200 */
[----:B------:R-:W-:Y:S02]  /*e040*/  MUFU.EX2 R141, R141 ;  /* 0x0000008d008d7308 */ /* 0x000fe40000000800 */
[C---:B------:R-:W-:Y:S08]  /*e050*/  HMMA.16816.F32 R80, R4.reuse, R48, R80 ;  /* 0x000000300450723c */ /* 0x040ff00000001850 */
[C---:B------:R-:W-:Y:S01]  /*e060*/  HMMA.16816.F32 R76, R4.reuse, R50, R76 ;  /* 0x00000032044c723c */ /* 0x040fe2000000184c */
[----:B------:R-:W5:Y:S07]  /*e070*/  LDSM.16.MT88.4 R48, [R214+0x11800] ;  /* 0x01180000d630783b */ /* 0x000f6e0000004200 */
[C---:B------:R-:W-:Y:S08]  /*e080*/  HMMA.16816.F32 R88, R4.reuse, R40, R88 ;  /* 0x000000280458723c */ /* 0x040ff00000001858 */
[C---:B------:R-:W-:Y:S08]  /*e090*/  HMMA.16816.F32 R128, R4.reuse, R24, R128 ;  /* 0x000000180480723c */ /* 0x040ff00000001880 */
[C---:B------:R-:W-:Y:S01]  /*e0a0*/  HMMA.16816.F32 R124, R4.reuse, R26, R124 ;  /* 0x0000001a047c723c */ /* 0x040fe2000000187c */
[----:B------:R-:W1:Y:S07]  /*e0b0*/  LDSM.16.MT88.4 R24, [R216+0xd800] ;  /* 0x00d80000d818783b */ /* 0x000e6e0000004200 */
[C---:B----4-:R-:W-:Y:S08]  /*e0c0*/  HMMA.16816.F32 R96, R4.reuse, R20, R96 ;  /* 0x000000140460723c */ /* 0x050ff00000001860 */
[C---:B------:R-:W-:Y:S01]  /*e0d0*/  HMMA.16816.F32 R92, R4.reuse, R22, R92 ;  /* 0x00000016045c723c */ /* 0x040fe2000000185c */
[----:B------:R-:W4:Y:S07]  /*e0e0*/  LDSM.16.MT88.4 R20, [R216+0x11800] ;  /* 0x01180000d814783b */ /* 0x000f2e0000004200 */
[C---:B------:R-:W-:Y:S01]  /*e0f0*/  HMMA.16816.F32 R84, R4.reuse, R42, R84 ;  /* 0x0000002a0454723c */ /* 0x040fe20000001854 */
[----:B------:R-:W1:Y:S07]  /*e100*/  LDSM.16.MT88.4 R40, [R213+0x11800] ;  /* 0x01180000d528783b */ /* 0x000e6e0000004200 */
[C---:B------:R-:W-:Y:S08]  /*e110*/  HMMA.16816.F32 R72, R4.reuse, R32, R72 ;  /* 0x000000200448723c */ /* 0x040ff00000001848 */
[----:B------:R-:W-:Y:S01]  /*e120*/  HMMA.16816.F32 R68, R4, R34, R68 ;  /* 0x000000220444723c */ /* 0x000fe20000001844 */
[----:B------:R-:W3:Y:S06]  /*e130*/  LDSM.16.MT88.4 R32, [R212+0x11800] ;  /* 0x01180000d420783b */ /* 0x000eec0000004200 */
        /* <DEDUP_REMOVED lines=18> */
[C---:B---3--:R-:W-:Y:S08]  /*e260*/  HMMA.16816.F32 R104, R4.reuse, R8, R104 ;  /* 0x000000080468723c */ /* 0x048ff00000001868 */
[C---:B------:R-:W-:Y:S01]  /*e270*/  HMMA.16816.F32 R100, R4.reuse, R10, R100 ;  /* 0x0000000a0464723c */ /* 0x040fe20000001864 */
[----:B------:R-:W3:Y:S07]  /*e280*/  LDSM.16.MT88.4 R8, [R212+0xe000] ;  /* 0x00e00000d408783b */ /* 0x000eee0000004200 */
[C---:B-----5:R-:W-:Y:S07]  /*e290*/  HMMA.16816.F32 R88, R4.reuse, R48, R88 ;  /* 0x000000300458723c */ /* 0x060fee0000001858 */
[--C-:B------:R-:W-:Y:S01]  /*e2a0*/  FFMA.FTZ R48, R166, c[0x0][0x23c], -R52.reuse ;  /* 0x00008f00a6307a23 */ /* 0x100fe20000010834 */
[----:B------:R-:W-:Y:S01]  /*e2b0*/  HMMA.16816.F32 R128, R4, R24, R128 ;  /* 0x000000180480723c */ /* 0x000fe20000001880 */
[----:B------:R-:W-:-:S04]  /*e2c0*/  FFMA.FTZ R49, R165, c[0x0][0x23c], -R52 ;  /* 0x00008f00a5317a23 */ /* 0x000fc80000010834 */
[----:B------:R-:W-:Y:S03]  /*e2d0*/  MUFU.EX2 R48, R48 ;  /* 0x0000003000307308 */ /* 0x000fe60000000800 */
[C---:B------:R-:W-:Y:S01]  /*e2e0*/  HMMA.16816.F32 R124, R4.reuse, R26, R124 ;  /* 0x0000001a047c723c */ /* 0x040fe2000000187c */
[----:B------:R-:W5:Y:S04]  /*e2f0*/  LDSM.16.MT88.4 R24, [R216+0xe000] ;  /* 0x00e00000d818783b */ /* 0x000f680000004200 */
[----:B------:R-:W1:Y:S03]  /*e300*/  MUFU.EX2 R49, R49 ;  /* 0x0000003100317308 */ /* 0x000e660000000800 */
[C---:B----4-:R-:W-:Y:S08]  /*e310*/  HMMA.16816.F32 R96, R4.reuse, R20, R96 ;  /* 0x000000140460723c */ /* 0x050ff00000001860 */
[C---:B------:R-:W-:Y:S01]  /*e320*/  HMMA.16816.F32 R92, R4.reuse, R22, R92 ;  /* 0x00000016045c723c */ /* 0x040fe2000000185c */
[----:B------:R-:W4:Y:S07]  /*e330*/  LDSM.16.MT88.4 R20, [R216+0x12000] ;  /* 0x01200000d814783b */ /* 0x000f2e0000004200 */
[C---:B------:R-:W-:Y:S07]  /*e340*/  HMMA.16816.F32 R84, R4.reuse, R50, R84 ;  /* 0x000000320454723c */ /* 0x040fee0000001854 */
[--C-:B------:R-:W-:Y:S01]  /*e350*/  FFMA.FTZ R50, R164, c[0x0][0x23c], -R59.reuse ;  /* 0x00008f00a4327a23 */ /* 0x100fe2000001083b */
[----:B------:R-:W-:Y:S01]  /*e360*/  HMMA.16816.F32 R80, R4, R40, R80 ;  /* 0x000000280450723c */ /* 0x000fe20000001850 */
[----:B------:R-:W-:-:S04]  /*e370*/  FFMA.FTZ R51, R163, c[0x0][0x23c], -R59 ;  /* 0x00008f00a3337a23 */ /* 0x000fc8000001083b */
        /* <DEDUP_REMOVED lines=13> */
[----:B-1----:R-:W-:Y:S01]  /*e450*/  F2FP.PACK_AB R7, R49, R48 ;  /* 0x000000303107723e */ /* 0x002fe200000000ff */
[----:B------:R-:W-:-:S02]  /*e460*/  FADD.FTZ R167, R48, R167 ;  /* 0x000000a730a77221 */ /* 0x000fc40000010000 */
[----:B------:R-:W-:Y:S02]  /*e470*/  FADD.FTZ R169, R169, R171 ;  /* 0x000000aba9a97221 */ /* 0x000fe40000010000 */
[----:B------:R-:W-:Y:S02]  /*e480*/  FADD.FTZ R49, R49, R167 ;  /* 0x000000a731317221 */ /* 0x000fe40000010000 */
[----:B--2---:R-:W-:Y:S01]  /*e490*/  HMMA.16816.F32 R120, R4, R16, R120 ;  /* 0x000000100478723c */ /* 0x004fe20000001878 */
[----:B------:R-:W-:Y:S02]  /*e4a0*/  FADD.FTZ R169, R50, R169 ;  /* 0x000000a932a97221 */ /* 0x000fe40000010000 */
[----:B------:R-:W-:-:S05]  /*e4b0*/  FADD.FTZ R49, R157, R49 ;  /* 0x000000319d317221 */ /* 0x000fca0000010000 */
        /* <DEDUP_REMOVED lines=11> */
[C---:B----4-:R-:W-:Y:S08]  /*e570*/  HMMA.16816.F32 R96, R4.reuse, R20, R96 ;  /* 0x000000140460723c */ /* 0x050ff00000001860 */
        /* <DEDUP_REMOVED lines=70> */
[----:B------:R-:W5:Y:S02]  /*e9e0*/  MUFU.EX2 R32, R32 ;  /* 0x0000002000207308 */ /* 0x000f640000000800 */
[--C-:B------:R-:W-:Y:S01]  /*e9f0*/  FFMA.FTZ R34, R47, c[0x0][0x23c], -R52.reuse ;  /* 0x00008f002f227a23 */ /* 0x100fe20000010834 */
[----:B------:R-:W-:Y:S01]  /*ea00*/  HMMA.16816.F32 R120, R4, R24, R120 ;  /* 0x000000180478723c */ /* 0x000fe20000001878 */
[----:B------:R-:W-:-:S04]  /*ea10*/  FFMA.FTZ R35, R45, c[0x0][0x23c], -R52 ;  /* 0x00008f002d237a23 */ /* 0x000fc80000010834 */
[----:B------:R-:W2:Y:S02]  /*ea20*/  MUFU.EX2 R33, R33 ;  /* 0x0000002100217308 */ /* 0x000ea40000000800 */
[--C-:B------:R-:W-:Y:S01]  /*ea30*/  FFMA.FTZ R24, R62, c[0x0][0x23c], -R59.reuse ;  /* 0x00008f003e187a23 */ /* 0x100fe2000001083b */
[----:B------:R-:W-:Y:S01]  /*ea40*/  HMMA.16816.F32 R116, R4, R26, R116 ;  /* 0x0000001a0474723c */ /* 0x000fe20000001874 */
[----:B------:R-:W-:-:S04]  /*ea50*/  FFMA.FTZ R25, R60, c[0x0][0x23c], -R59 ;  /* 0x00008f003c197a23 */ /* 0x000fc8000001083b */
[----:B------:R-:W3:Y:S01]  /*ea60*/  MUFU.EX2 R24, R24 ;  /* 0x0000001800187308 */ /* 0x000ee20000000800 */
[----:B-----5:R-:W-:Y:S02]  /*ea70*/  FADD.FTZ R40, R32, R40 ;  /* 0x0000002820287221 */ /* 0x020fe40000010000 */
[--C-:B------:R-:W-:Y:S01]  /*ea80*/  FFMA.FTZ R26, R56, c[0x0][0x23c], -R59.reuse ;  /* 0x00008f00381a7a23 */ /* 0x100fe2000001083b */
[----:B-1----:R-:W-:Y:S01]  /*ea90*/  HMMA.16816.F32 R88, R4, R16, R88 ;  /* 0x000000100458723c */ /* 0x002fe20000001858 */
[----:B------:R-:W-:-:S03]  /*eaa0*/  FFMA.FTZ R27, R55, c[0x0][0x23c], -R59 ;  /* 0x00008f00371b7a23 */ /* 0x000fc6000001083b */
[----:B------:R-:W1:Y:S01]  /*eab0*/  MUFU.EX2 R25, R25 ;  /* 0x0000001900197308 */ /* 0x000e620000000800 */
[----:B--2---:R-:W-:-:S03]  /*eac0*/  FADD.FTZ R40, R33, R40 ;  /* 0x0000002821287221 */ /* 0x004fc60000010000 */
[----:B------:R-:W-:Y:S01]  /*ead0*/  HMMA.16816.F32 R84, R4, R18, R84 ;  /* 0x000000120454723c */ /* 0x000fe20000001854 */
[----:B------:R-:W2:Y:S03]  /*eae0*/  LDSM.16.MT88.4 R16, [R216+0xf800] ;  /* 0x00f80000d810783b */ /* 0x000ea60000004200 */
[----:B------:R-:W5:Y:S01]  /*eaf0*/  MUFU.EX2 R26, R26 ;  /* 0x0000001a001a7308 */ /* 0x000f620000000800 */
[----:B---3--:R-:W-:-:S03]  /*eb00*/  FADD.FTZ R145, R24, R145 ;  /* 0x0000009118917221 */ /* 0x008fc60000010000 */
[----:B----4-:R-:W-:Y:S04]  /*eb10*/  HMMA.16816.F32 R80, R4, R20, R80 ;  /* 0x000000140450723c */ /* 0x010fe80000001850 */
[----:B------:R-:W3:Y:S01]  /*eb20*/  MUFU.EX2 R27, R27 ;  /* 0x0000001b001b7308 */ /* 0x000ee20000000800 */
[----:B-1----:R-:W-:-:S03]  /*eb30*/  FADD.FTZ R145, R25, R145 ;  /* 0x0000009119917221 */ /* 0x002fc60000010000 */
[----:B------:R-:W-:Y:S01]  /*eb40*/  HMMA.16816.F32 R76, R4, R22, R76 ;  /* 0x00000016044c723c */ /* 0x000fe2000000184c */
[----:B------:R-:W-:Y:S03]  /*eb50*/  LDSM.16.MT88.4 R20, [R213+0xf800] ;  /* 0x00f80000d514783b */ /* 0x000fe60000004200 */
[----:B------:R-:W1:Y:S01]  /*eb60*/  MUFU.EX2 R34, R34 ;  /* 0x0000002200227308 */ /* 0x000e620000000800 */
[----:B-----5:R-:W-:-:S03]  /*eb70*/  FADD.FTZ R145, R26, R145 ;  /* 0x000000911a917221 */ /* 0x020fc60000010000 */
[----:B------:R-:W-:Y:S04]  /*eb80*/  HMMA.16816.F32 R72, R4, R8, R72 ;  /* 0x000000080448723c */ /* 0x000fe80000001848 */
[----:B------:R-:W4:Y:S01]  /*eb90*/  MUFU.EX2 R35, R35 ;  /* 0x0000002300237308 */ /* 0x000f220000000800 */
[----:B---3--:R-:W-:-:S03]  /*eba0*/  FADD.FTZ R240, R27, R145 ;  /* 0x000000911bf07221 */ /* 0x008fc60000010000 */
[----:B------:R-:W-:Y:S01]  /*ebb0*/  HMMA.16816.F32 R68, R4, R10, R68 ;  /* 0x0000000a0444723c */ /* 0x000fe20000001844 */
[----:B------:R-:W3:Y:S01]  /*ebc0*/  LDSM.16.MT88.4 R8, [R212+0xf800] ;  /* 0x00f80000d408783b */ /* 0x000ee20000004200 */
[----:B-1----:R-:W-:-:S05]  /*ebd0*/  FADD.FTZ R40, R34, R40 ;  /* 0x0000002822287221 */ /* 0x002fca0000010000 */
[----:B------:R-:W-:Y:S02]  /*ebe0*/  F2FP.PACK_AB R4, R25, R24 ;  /* 0x000000181904723e */ /* 0x000fe400000000ff */
[----:B------:R-:W-:Y:S02]  /*ebf0*/  F2FP.PACK_AB R5, R33, R32 ;  /* 0x000000202105723e */ /* 0x000fe400000000ff */
[----:B------:R-:W-:Y:S01]  /*ec00*/  F2FP.PACK_AB R6, R27, R26 ;  /* 0x0000001a1b06723e */ /* 0x000fe200000000ff */
[C---:B----4-:R-:W-:Y:S01]  /*ec10*/  FADD.FTZ R239, R35.reuse, R40 ;  /* 0x0000002823ef7221 */ /* 0x050fe20000010000 */
[----:B------:R-:W-:-:S07]  /*ec20*/  F2FP.PACK_AB R7, R35, R34 ;  /* 0x000000222307723e */ /* 0x000fce00000000ff */
[C---:B------:R-:W-:Y:S08]  /*ec30*/  HMMA.16816.F32 R120, R4.reuse, R12, R120 ;  /* 0x0000000c0478723c */ /* 0x040ff00000001878 */
        /* <DEDUP_REMOVED lines=18> */
[----:B------:R-:W-:Y:S11]  /*ed60*/  HMMA.16816.F32 R68, R4, R14, R68 ;  /* 0x0000000e0444723c */ /* 0x000ff60000001844 */
[----:B------:R-:W-:Y:S08]  /*ed70*/  @!UPT UIADD3 URZ, URZ, URZ, URZ ;  /* 0x0000003f3f3ff290 */ /* 0x000ff0000fffe03f */
.L_x_1604:
[----:B------:R-:W-:Y:S05]  /*ed80*/  @!P3 BRA `(.L_x_1612) ;  /* 0x000051c00000b947 */ /* 0x000fea0003800000 */
[----:B------:R-:W-:Y:S01]  /*ed90*/  ULDC.64 UR8, c[0x0][0x1a0] ;  /* 0x0000680000087ab9 */ /* 0x000fe20000000a00 */
[----:B------:R-:W-:Y:S01]  /*eda0*/  IMAD.MOV.U32 R0, RZ, RZ, R3 ;  /* 0x000000ffff007224 */ /* 0x000fe200078e0003 */
[----:B------:R-:W-:Y:S01]  /*edb0*/  ULEA UR5, -UR8, URZ, 0x7 ;  /* 0x0000003f08057291 */ /* 0x000fe2000f8e393f */
[----:B------:R-:W-:Y:S01]  /*edc0*/  IMAD.MOV.U32 R2, RZ, RZ, R132 ;  /* 0x000000ffff027224 */ /* 0x000fe200078e0084 */
[----:B------:R-:W-:-:S02]  /*edd0*/  ULDC.64 UR6, c[0x0][0x198] ;  /* 0x0000660000067ab9 */ /* 0x000fc40000000a00 */
[----:B------:R-:W-:Y:S02]  /*ede0*/  USHF.R.S32.HI UR4, URZ, 0x1f, UR5 ;  /* 0x0000001f3f047899 */ /* 0x000fe40008011405 */
[----:B------:R-:W-:Y:S01]  /*edf0*/  ULEA UR11, -UR6, URZ, 0x7 ;  /* 0x0000003f060b7291 */ /* 0x000fe2000f8e393f */
[----:B------:R-:W-:-:S03]  /*ee00*/  MOV R236, UR5 ;  /* 0x0000000500ec7c02 */ /* 0x000fc60008000f00 */
[----:B------:R-:W-:Y:S01]  /*ee10*/  MOV R233, UR4 ;  /* 0x0000000400e97c02 */ /* 0x000fe20008000f00 */
[----:B------:R-:W-:Y:S02]  /*ee20*/  USHF.R.S32.HI UR10, URZ, 0x1f, UR11 ;  /* 0x0000001f3f0a7899 */ /* 0x000fe4000801140b */
[----:B------:R-:W-:Y:S02]  /*ee30*/  ULDC.64 UR4, c[0x0][0x1a0] ;  /* 0x0000680000047ab9 */ /* 0x000fe40000000a00 */
.L_x_1616:
        /* <DEDUP_REMOVED lines=8> */
[----:B------:R-:W-:Y:S01]  /*eec0*/  IMAD.SHL.U32 R4, R229, 0x80, RZ ;  /* 0x00000080e5047824 */ /* 0x000fe200078e00ff */
[----:B------:R-:W-:Y:S01]  /*eed0*/  IABS R3, c[0x0][0x2d0] ;  /* 0x0000b40000037a13 */ /* 0x000fe20000000000 */
[----:B------:R-:W-:Y:S02]  /*eee0*/  UMOV UR13, UR8 ;  /* 0x00000008000d7c82 */ /* 0x000fe40008000000 */
[----:B------:R-:W-:Y:S01]  /*eef0*/  UMOV UR12, UR9 ;  /* 0x00000009000c7c82 */ /* 0x000fe20008000000 */
[----:B------:R-:W1:Y:S01]  /*ef00*/  I2F.RP R12, R3 ;  /* 0x00000003000c7306 */ /* 0x000e620000209400 */
[C---:B------:R-:W-:Y:S02]  /*ef10*/  IADD3 R11, R4.reuse, 0x80, RZ ;  /* 0x00000080040b7810 */ /* 0x040fe40007ffe0ff */
[----:B------:R-:W-:Y:S02]  /*ef20*/  IABS R6, R4 ;  /* 0x0000000400067213 */ /* 0x000fe40000000000 */
[----:B------:R-:W-:Y:S02]  /*ef30*/  IABS R8, R11 ;  /* 0x0000000b00087213 */ /* 0x000fe40000000000 */
[----:B------:R-:W-:Y:S02]  /*ef40*/  LOP3.LUT R4, R4, c[0x0][0x2d0], RZ, 0x3c, !PT ;  /* 0x0000b40004047a12 */ /* 0x000fe400078e3cff */
[----:B------:R-:W-:Y:S02]  /*ef50*/  LOP3.LUT R11, R11, c[0x0][0x2d0], RZ, 0x3c, !PT ;  /* 0x0000b4000b0b7a12 */ /* 0x000fe400078e3cff */
[----:B------:R-:W-:Y:S02]  /*ef60*/  ISETP.GE.AND P1, PT, R4, RZ, PT ;  /* 0x000000ff0400720c */ /* 0x000fe40003f26270 */
[----:B------:R-:W-:Y:S01]  /*ef70*/  ISETP.GE.AND P3, PT, R11, RZ, PT ;  /* 0x000000ff0b00720c */ /* 0x000fe20003f66270 */
        /* <DEDUP_REMOVED lines=21> */
[----:B------:R-:W-:Y:S02]  /*f0d0*/  ISETP.NE.AND P2, PT, RZ, c[0x0][0x2d0], PT ;  /* 0x0000b400ff007a0c */ /* 0x000fe40003f45270 */
[----:B------:R-:W-:Y:S07]  /*f0e0*/  LOP3.LUT R3, RZ, c[0x0][0x2d0], RZ, 0x33, !PT ;  /* 0x0000b400ff037a12 */ /* 0x000fee00078e33ff */
        /* <DEDUP_REMOVED lines=10> */
[----:B------:R-:W-:Y:S03]  /*f190*/  IMAD.IADD R3, R3, 0x1, -R9 ;  /* 0x0000000103037824 */ /* 0x000fe600078e0a09 */
[----:B------:R1:W2:Y:S04]  /*f1a0*/  LDG.E R7, [R6.64] ;  /* 0x0000000e06077981 */ /* 0x0002a8000c1e1900 */
[----:B------:R3:W2:Y:S02]  /*f1b0*/  LDG.E R5, [R4.64] ;  /* 0x0000000e04057981 */ /* 0x0006a4000c1e1900 */
[----:B---3--:R-:W-:Y:S04]  /*f1c0*/  IMAD.MOV.U32 R4, RZ, RZ, c[0x0][0x2d0] ;  /* 0x0000b400ff047624 */ /* 0x008fe800078e00ff */
[----:B------:R-:W-:Y:S04]  /*f1d0*/  IMAD R4, R3, R4, -0x80 ;  /* 0xffffff8003047424 */ /* 0x000fe800078e0204 */
[----:B------:R-:W-:Y:S01]  /*f1e0*/  IMAD R3, R4, UR9, RZ ;  /* 0x0000000904037c24 */ /* 0x000fe2000f8e02ff */
[----:B-1----:R-:W-:Y:S05]  /*f1f0*/  SHF.R.S32.HI R6, RZ, 0x1f, R4 ;  /* 0x0000001fff067819 */ /* 0x002fea0000011404 */
        /* <DEDUP_REMOVED lines=9> */
.L_x_1613:
[C---:B------:R-:W-:Y:S02]  /*f290*/  ISETP.GE.AND P4, PT, R231.reuse, c[0x0][0x220], PT ;  /* 0x00008800e7007a0c */ /* 0x040fe40003f86270 */
[----:B------:R-:W-:Y:S02]  /*f2a0*/  IADD3 R5, R231, 0x40, RZ ;  /* 0x00000040e7057810 */ /* 0x000fe40007ffe0ff */
[C---:B------:R-:W-:Y:S02]  /*f2b0*/  LEA R242, P2, R4.reuse, R136, 0x1 ;  /* 0x0000008804f27211 */ /* 0x040fe400078408ff */
[----:B------:R-:W-:Y:S02]  /*f2c0*/  ISETP.GE.AND P3, PT, R5, c[0x0][0x220], PT ;  /* 0x0000880005007a0c */ /* 0x000fe40003f66270 */
[----:B------:R-:W-:Y:S02]  /*f2d0*/  LEA.HI.X R243, R4, R135, R3, 0x1, P2 ;  /* 0x0000008704f37211 */ /* 0x000fe400010f0c03 */
[C---:B------:R-:W-:Y:S03]  /*f2e0*/  IADD3 R7, P1, R228.reuse, R4, RZ ;  /* 0x00000004e4077210 */ /* 0x040fe60007f3e0ff */
[----:B------:R-:W-:Y:S01]  /*f2f0*/  @P4 STS.128 [R230+0xc000], RZ ;  /* 0x00c000ffe6004388 */ /* 0x000fe20000000c00 */
[-C--:B------:R-:W-:Y:S02]  /*f300*/  @!P4 LEA R18, P5, R7, R136.reuse, 0x1 ;  /* 0x000000880712c211 */ /* 0x080fe400078a08ff */
[----:B------:R-:W-:Y:S02]  /*f310*/  IADD3.X R6, R227, R3, RZ, P1, !PT ;  /* 0x00000003e3067210 */ /* 0x000fe40000ffe4ff */
[----:B------:R-:W-:Y:S02]  /*f320*/  IADD3 R4, P1, R228, R7, RZ ;  /* 0x00000007e4047210 */ /* 0x000fe40007f3e0ff */
[----:B------:R-:W-:Y:S01]  /*f330*/  @!PT LDS RZ, [RZ] ;  /* 0x00000000fffff984 */ /* 0x000fe20000000800 */
[----:B------:R-:W-:Y:S01]  /*f340*/  @!PT LDS RZ, [RZ] ;  /* 0x00000000fffff984 */ /* 0x000fe20000000800 */
[----:B------:R-:W-:Y:S01]  /*f350*/  @!PT LDS RZ, [RZ] ;  /* 0x00000000fffff984 */ /* 0x000fe20000000800 */
[----:B------:R1:W-:Y:S01]  /*f360*/  @!P4 LDGSTS.E.BYPASS.LTC128B.128 [R230+0xc000], [R242.64] ;  /* 0x0c000000f2e6cfae */ /* 0x0003e2000b901d4e */
[CCC-:B------:R-:W-:Y:S02]  /*f370*/  @!P4 LEA.HI.X R19, R7.reuse, R135.reuse, R6.reuse, 0x1, P5 ;  /* 0x000000870713c211 */ /* 0x1c0fe400028f0c06 */
[CC--:B------:R-:W-:Y:S02]  /*f380*/  @!P3 LEA R12, P2, R7.reuse, R136.reuse, 0x1 ;  /* 0x00000088070cb211 */ /* 0x0c0fe400078408ff */
[C---:B------:R-:W-:Y:S02]  /*f390*/  @!P4 LEA R16, P6, R4.reuse, R136, 0x1 ;  /* 0x000000880410c211 */ /* 0x040fe400078c08ff */
[----:B------:R-:W-:Y:S01]  /*f3a0*/  @P3 STS.128 [R230+0x10000], RZ ;  /* 0x010000ffe6003388 */ /* 0x000fe20000000c00 */
[-C--:B------:R-:W-:Y:S02]  /*f3b0*/  @!P3 LEA.HI.X R13, R7, R135.reuse, R6, 0x1, P2 ;  /* 0x00000087070db211 */ /* 0x080fe400010f0c06 */
[C---:B------:R-:W-:Y:S02]  /*f3c0*/  IADD3.X R5, R227.reuse, R6, RZ, P1, !PT ;  /* 0x00000006e3057210 */ /* 0x040fe40000ffe4ff */
[C---:B------:R-:W-:Y:S02]  /*f3d0*/  @!P3 LEA R10, P1, R4.reuse, R136, 0x1 ;  /* 0x00000088040ab211 */ /* 0x040fe400078208ff */
[----:B------:R-:W-:Y:S01]  /*f3e0*/  @!PT LDS RZ, [RZ] ;  /* 0x00000000fffff984 */ /* 0x000fe20000000800 */
[----:B------:R-:W-:Y:S01]  /*f3f0*/  @!PT LDS RZ, [RZ] ;  /* 0x00000000fffff984 */ /* 0x000fe20000000800 */
[----:B------:R-:W-:Y:S01]  /*f400*/  @!PT LDS RZ, [RZ] ;  /* 0x00000000fffff984 */ /* 0x000fe20000000800 */
[----:B------:R1:W-:Y:S01]  /*f410*/  @!P3 LDGSTS.E.BYPASS.LTC128B.128 [R230+0x10000], [R242.64+0x80] ;  /* 0x10000080f2e6bfae */ /* 0x0003e2000b901d4e */
[CCC-:B------:R-:W-:Y:S02]  /*f420*/  @!P4 LEA.HI.X R17, R4.reuse, R135.reuse, R5.reuse, 0x1, P6 ;  /* 0x000000870411c211 */ /* 0x1c0fe400030f0c05 */
[----:B------:R-:W-:Y:S02]  /*f430*/  @!P3 LEA.HI.X R11, R4, R135, R5, 0x1, P1 ;  /* 0x00000087040bb211 */ /* 0x000fe400008f0c05 */
[C---:B------:R-:W-:Y:S02]  /*f440*/  IADD3 R3, P5, R228.reuse, R4, RZ ;  /* 0x00000004e4037210 */ /* 0x040fe40007fbe0ff */
[----:B------:R-:W-:Y:S02]  /*f450*/  @P4 STS.128 [R230+0xc800], RZ ;  /* 0x00c800ffe6004388 */ /* 0x000fe40000000c00 */
[----:B------:R-:W-:Y:S02]  /*f460*/  IADD3.X R5, R227, R5, RZ, P5, !PT ;  /* 0x00000005e3057210 */ /* 0x000fe40002ffe4ff */
[CC--:B------:R-:W-:Y:S02]  /*f470*/  @!P4 LEA R14, P5, R3.reuse, R136.reuse, 0x1 ;  /* 0x00000088030ec211 */ /* 0x0c0fe400078a08ff */
        /* <DEDUP_REMOVED lines=9> */
[CC--:B------:R-:W-:Y:S02]  /*f510*/  @!P4 LEA R22, P5, R4.reuse, R136.reuse, 0x1 ;  /* 0x000000880416c211 */ /* 0x0c0fe400078a08ff */
[----:B------:R-:W-:Y:S02]  /*f520*/  IADD3.X R5, R227, R5, RZ, P2, !PT ;  /* 0x00000005e3057210 */ /* 0x000fe400017fe4ff */
[C---:B------:R-:W-:Y:S01]  /*f530*/  @!P3 LEA R20, P1, R4.reuse, R136, 0x1 ;  /* 0x000000880414b211 */ /* 0x040fe200078208ff */
        /* <DEDUP_REMOVED lines=8> */
[-C--:B------:R-:W-:Y:S02]  /*f5c0*/  @!P4 LEA R26, P5, R3, R136.reuse, 0x1 ;  /* 0x00000088031ac211 */ /* 0x080fe400078a08ff */
[----:B------:R-:W-:Y:S02]  /*f5d0*/  IADD3.X R5, R227, R5, RZ, P2, !PT ;  /* 0x00000005e3057210 */ /* 0x000fe400017fe4ff */
        /* <DEDUP_REMOVED lines=10> */
[C---:B------:R-:W-:Y:S02]  /*f680*/  IADD3.X R5, R227.reuse, R5, RZ, P2, !PT ;  /* 0x00000005e3057210 */ /* 0x040fe400017fe4ff */
[C---:B--2---:R-:W-:Y:S01]  /*f690*/  @!P3 LEA R18, P2, R6.reuse, R136, 0x1 ;  /* 0x000000880612b211 */ /* 0x044fe200078408ff */
        /* <DEDUP_REMOVED lines=17> */
[----:B------:R-:W-:Y:S02]  /*f7b0*/  ISETP.GT.AND P1, PT, R229, R224, PT ;  /* 0x000000e0e500720c */ /* 0x000fe40003f24270 */
        /* <DEDUP_REMOVED lines=46> */
[----:B--2---:R-:W2:Y:S07]  /*faa0*/  LDSM.16.M88.4 R8, [R221+0x4000] ;  /* 0x00400000dd08783b */ /* 0x004eae0000000200 */
[----:B----4-:R-:W3:Y:S07]  /*fab0*/  LDSM.16.M88.4 R16, [R221+0x4800] ;  /* 0x00480000dd10783b */ /* 0x010eee0000000200 */
[----:B-1----:R-:W5:Y:S07]  /*fac0*/  LDSM.16.M88.4 R24, [R221+0x5000] ;  /* 0x00500000dd18783b */ /* 0x002f6e0000000200 */
[----:B------:R-:W0:Y:S07]  /*fad0*/  LDGDEPBAR ;  /* 0x00000000000079af */ /* 0x000e2e0000000000 */
[----:B------:R-:W1:Y:S07]  /*fae0*/  LDSM.16.M88.4 R32, [R221+0x5800] ;  /* 0x00580000dd20783b */ /* 0x000e6e0000000200 */
[----:B------:R-:W4:Y:S01]  /*faf0*/  LDSM.16.M88.4 R40, [R221+0x6000] ;  /* 0x00600000dd28783b */ /* 0x000f220000000200 */
[C---:B--2---:R-:W-:Y:S06]  /*fb00*/  HMMA.16816.F32 R4, R64.reuse, R8, RZ ;  /* 0x000000084004723c */ /* 0x044fec00000018ff */
[----:B------:R-:W2:Y:S02]  /*fb10*/  LDSM.16.M88.4 R48, [R221+0x6800] ;  /* 0x00680000dd30783b */ /* 0x000ea40000000200 */
[C---:B------:R-:W-:Y:S05]  /*fb20*/  HMMA.16816.F32 R8, R64.reuse, R10, RZ ;  /* 0x0000000a4008723c */ /* 0x040fea00000018ff */
[----:B------:R-:W2:Y:S03]  /*fb30*/  LDSM.16.M88.4 R56, [R221+0x7000] ;  /* 0x00700000dd38783b */ /* 0x000ea60000000200 */
[C---:B---3--:R-:W-:Y:S04]  /*fb40*/  HMMA.16816.F32 R12, R64.reuse, R16, RZ ;  /* 0x00000010400c723c */ /* 0x048fe800000018ff */
[----:B------:R-:W3:Y:S04]  /*fb50*/  LDSM.16.M88.4 R132, [R221+0x7800] ;  /* 0x00780000dd84783b */ /* 0x000ee80000000200 */
[C---:B------:R-:W-:Y:S03]  /*fb60*/  HMMA.16816.F32 R16, R64.reuse, R18, RZ ;  /* 0x000000124010723c */ /* 0x040fe600000018ff */
[----:B------:R-:W-:Y:S05]  /*fb70*/  LDSM.16.M88.4 R136, [R220] ;  /* 0x00000000dc88783b */ /* 0x000fea0000000200 */
[C---:B-----5:R-:W-:Y:S02]  /*fb80*/  HMMA.16816.F32 R20, R64.reuse, R24, RZ ;  /* 0x000000184014723c */ /* 0x060fe400000018ff */
[----:B------:R-:W5:Y:S06]  /*fb90*/  LDSM.16.M88.4 R140, [R219] ;  /* 0x00000000db8c783b */ /* 0x000f6c0000000200 */
[C---:B------:R-:W-:Y:S01]  /*fba0*/  HMMA.16816.F32 R24, R64.reuse, R26, RZ ;  /* 0x0000001a4018723c */ /* 0x040fe200000018ff */
[----:B------:R-:W3:Y:S07]  /*fbb0*/  LDSM.16.M88.4 R144, [R211] ;  /* 0x00000000d390783b */ /* 0x000eee0000000200 */
[C---:B-1----:R-:W-:Y:S01]  /*fbc0*/  HMMA.16816.F32 R28, R64.reuse, R32, RZ ;  /* 0x00000020401c723c */ /* 0x042fe200000018ff */
[----:B------:R-:W1:Y:S07]  /*fbd0*/  LDSM.16.M88.4 R148, [R210] ;  /* 0x00000000d294783b */ /* 0x000e6e0000000200 */
[C---:B------:R-:W-:Y:S01]  /*fbe0*/  HMMA.16816.F32 R32, R64.reuse, R34, RZ ;  /* 0x000000224020723c */ /* 0x040fe200000018ff */
[----:B------:R-:W1:Y:S07]  /*fbf0*/  LDSM.16.M88.4 R152, [R209] ;  /* 0x00000000d198783b */ /* 0x000e6e0000000200 */
[C---:B----4-:R-:W-:Y:S01]  /*fc00*/  HMMA.16816.F32 R36, R64.reuse, R40, RZ ;  /* 0x000000284024723c */ /* 0x050fe200000018ff */
[----:B------:R-:W4:Y:S07]  /*fc10*/  LDSM.16.M88.4 R156, [R208] ;  /* 0x00000000d09c783b */ /* 0x000f2e0000000200 */
[C---:B------:R-:W-:Y:S01]  /*fc20*/  HMMA.16816.F32 R40, R64.reuse, R42, RZ ;  /* 0x0000002a4028723c */ /* 0x040fe200000018ff */
[----:B------:R-:W1:Y:S07]  /*fc30*/  LDSM.16.M88.4 R160, [R207] ;  /* 0x00000000cfa0783b */ /* 0x000e6e0000000200 */
[C---:B--2---:R-:W-:Y:S01]  /*fc40*/  HMMA.16816.F32 R44, R64.reuse, R48, RZ ;  /* 0x00000030402c723c */ /* 0x044fe200000018ff */
[----:B------:R-:W2:Y:S07]  /*fc50*/  LDSM.16.M88.4 R164, [R206] ;  /* 0x00000000cea4783b */ /* 0x000eae0000000200 */
[C---:B------:R-:W-:Y:S01]  /*fc60*/  HMMA.16816.F32 R48, R64.reuse, R50, RZ ;  /* 0x000000324030723c */ /* 0x040fe200000018ff */
[----:B------:R-:W1:Y:S07]  /*fc70*/  LDSM.16.M88.4 R168, [R205] ;  /* 0x00000000cda8783b */ /* 0x000e6e0000000200 */
[C---:B------:R-:W-:Y:S01]  /*fc80*/  HMMA.16816.F32 R52, R64.reuse, R56, RZ ;  /* 0x000000384034723c */ /* 0x040fe200000018ff */
[----:B------:R-:W-:Y:S07]  /*fc90*/  LDSM.16.M88.4 R172, [R218] ;  /* 0x00000000daac783b */ /* 0x000fee0000000200 */
[C---:B------:R-:W-:Y:S01]  /*fca0*/  HMMA.16816.F32 R56, R64.reuse, R58, RZ ;  /* 0x0000003a4038723c */ /* 0x040fe200000018ff */
[----:B------:R-:W1:Y:S07]  /*fcb0*/  LDSM.16.M88.4 R176, [R215+0x4000] ;  /* 0x00400000d7b0783b */ /* 0x000e6e0000000200 */
[C---:B---3--:R-:W-:Y:S01]  /*fcc0*/  HMMA.16816.F32 R60, R64.reuse, R132, RZ ;  /* 0x00000084403c723c */ /* 0x048fe200000018ff */
[----:B------:R-:W-:Y:S07]  /*fcd0*/  LDSM.16.M88.4 R180, [R220+0x2000] ;  /* 0x00200000dcb4783b */ /* 0x000fee0000000200 */
[----:B------:R-:W-:Y:S01]  /*fce0*/  HMMA.16816.F32 R64, R64, R134, RZ ;  /* 0x000000864040723c */ /* 0x000fe200000018ff */
[----:B------:R-:W3:Y:S07]  /*fcf0*/  LDSM.16.M88.4 R132, [R215+0x4800] ;  /* 0x00480000d784783b */ /* 0x000eee0000000200 */
[C---:B-----5:R-:W-:Y:S01]  /*fd00*/  HMMA.16816.F32 R4, R136.reuse, R140, R4 ;  /* 0x0000008c8804723c */ /* 0x060fe20000001804 */
[----:B------:R-:W-:Y:S07]  /*fd10*/  LDSM.16.M88.4 R184, [R203] ;  /* 0x00000000cbb8783b */ /* 0x000fee0000000200 */
[C---:B------:R-:W-:Y:S01]  /*fd20*/  HMMA.16816.F32 R8, R136.reuse, R142, R8 ;  /* 0x0000008e8808723c */ /* 0x040fe20000001808 */
[----:B------:R-:W5:Y:S07]  /*fd30*/  LDSM.16.M88.4 R140, [R215+0x5000] ;  /* 0x00500000d78c783b */ /* 0x000f6e0000000200 */
[C---:B------:R-:W-:Y:S01]  /*fd40*/  HMMA.16816.F32 R12, R136.reuse, R144, R12 ;  /* 0x00000090880c723c */ /* 0x040fe2000000180c */
[----:B------:R-:W-:Y:S07]  /*fd50*/  LDSM.16.M88.4 R188, [R217+0x2000] ;  /* 0x00200000d9bc783b */ /* 0x000fee0000000200 */
[C---:B------:R-:W-:Y:S01]  /*fd60*/  HMMA.16816.F32 R16, R136.reuse, R146, R16 ;  /* 0x000000928810723c */ /* 0x040fe20000001810 */
[----:B------:R-:W2:Y:S07]  /*fd70*/  LDSM.16.M88.4 R144, [R215+0x5800] ;  /* 0x00580000d790783b */ /* 0x000eae0000000200 */
[C---:B-1----:R-:W-:Y:S01]  /*fd80*/  HMMA.16816.F32 R20, R136.reuse, R148, R20 ;  /* 0x000000948814723c */ /* 0x042fe20000001814 */
        /* <DEDUP_REMOVED lines=8> */
[----:B------:R-:W-:Y:S07]  /*fe10*/  LDSM.16.M88.4 R156, [R215+0x7800] ;  /* 0x00780000d79c783b */ /* 0x000fee0000000200 */
[C---:B------:R-:W-:Y:S08]  /*fe20*/  HMMA.16816.F32 R44, R136.reuse, R160, R44 ;  /* 0x000000a0882c723c */ /* 0x040ff0000000182c */
[C---:B------:R-:W-:Y:S01]  /*fe30*/  HMMA.16816.F32 R48, R136.reuse, R162, R48 ;  /* 0x000000a28830723c */ /* 0x040fe20000001830 */
[----:B------:R-:W-:Y:S07]  /*fe40*/  LDSM.16.M88.4 R160, [R217] ;  /* 0x00000000d9a0783b */ /* 0x000fee0000000200 */
[C---:B--2---:R-:W-:Y:S08]  /*fe50*/  HMMA.16816.F32 R52, R136.reuse, R164, R52 ;  /* 0x000000a48834723c */ /* 0x044ff00000001834 */
[C---:B------:R-:W-:Y:S01]  /*fe60*/  HMMA.16816.F32 R56, R136.reuse, R166, R56 ;  /* 0x000000a68838723c */ /* 0x040fe20000001838 */
[----:B------:R-:W-:Y:S07]  /*fe70*/  LDSM.16.M88.4 R164, [R204] ;  /* 0x00000000cca4783b */ /* 0x000fee0000000200 */
[C---:B------:R-:W-:Y:S08]  /*fe80*/  HMMA.16816.F32 R60, R136.reuse, R168, R60 ;  /* 0x000000a8883c723c */ /* 0x040ff0000000183c */
[----:B------:R-:W-:Y:S01]  /*fe90*/  HMMA.16816.F32 R64, R136, R170, R64 ;  /* 0x000000aa8840723c */ /* 0x000fe20000001840 */
[----:B------:R-:W2:Y:S07]  /*fea0*/  LDSM.16.M88.4 R136, [R215+0x7000] ;  /* 0x00700000d788783b */ /* 0x000eae0000000200 */
[C---:B------:R-:W-:Y:S01]  /*feb0*/  HMMA.16816.F32 R4, R172.reuse, R176, R4 ;  /* 0x000000b0ac04723c */ /* 0x040fe20000001804 */
[----:B------:R-:W4:Y:S07]  /*fec0*/  LDSM.16.M88.4 R168, [R204+0x800] ;  /* 0x00080000cca8783b */ /* 0x000f2e0000000200 */
[C---:B------:R-:W-:Y:S01]  /*fed0*/  HMMA.16816.F32 R8, R172.reuse, R178, R8 ;  /* 0x000000b2ac08723c */ /* 0x040fe20000001808 */
[----:B------:R-:W1:Y:S07]  /*fee0*/  LDSM.16.M88.4 R176, [R204+0x1000] ;  /* 0x00100000ccb0783b */ /* 0x000e6e0000000200 */
[C---:B---3--:R-:W-:Y:S08]  /*fef0*/  HMMA.16816.F32 R12, R172.reuse, R132, R12 ;  /* 0x00000084ac0c723c */ /* 0x048ff0000000180c */
[C---:B------:R-:W-:Y:S01]  /*ff00*/  HMMA.16816.F32 R16, R172.reuse, R134, R16 ;  /* 0x00000086ac10723c */ /* 0x040fe20000001810 */
[----:B------:R-:W3:Y:S07]  /*ff10*/  LDSM.16.M88.4 R132, [R204+0x1800] ;  /* 0x00180000cc84783b */ /* 0x000eee0000000200 */
[C---:B-----5:R-:W-:Y:S08]  /*ff20*/  HMMA.16816.F32 R20, R172.reuse, R140, R20 ;  /* 0x0000008cac14723c */ /* 0x060ff00000001814 */
[C---:B------:R-:W-:Y:S01]  /*ff30*/  HMMA.16816.F32 R24, R172.reuse, R142, R24 ;  /* 0x0000008eac18723c */ /* 0x040fe20000001818 */
[----:B------:R-:W5:Y:S07]  /*ff40*/  LDSM.16.M88.4 R140, [R204+0x2000] ;  /* 0x00200000cc8c783b */ /* 0x000f6e0000000200 */
[C---:B------:R-:W-:Y:S08]  /*ff50*/  HMMA.16816.F32 R28, R172.reuse, R144, R28 ;  /* 0x00000090ac1c723c */ /* 0x040ff0000000181c */
[C---:B------:R-:W-:Y:S01]  /*ff60*/  HMMA.16816.F32 R32, R172.reuse, R146, R32 ;  /* 0x00000092ac20723c */ /* 0x040fe20000001820 */
[----:B------:R-:W3:Y:S07]  /*ff70*/  LDSM.16.M88.4 R144, [R204+0x2800] ;  /* 0x00280000cc90783b */ /* 0x000eee0000000200 */
[C---:B-1----:R-:W-:Y:S08]  /*ff80*/  HMMA.16816.F32 R36, R172.reuse, R148, R36 ;  /* 0x00000094ac24723c */ /* 0x042ff00000001824 */
[C---:B------:R-:W-:Y:S01]  /*ff90*/  HMMA.16816.F32 R40, R172.reuse, R150, R40 ;  /* 0x00000096ac28723c */ /* 0x040fe20000001828 */
[----:B------:R-:W1:Y:S07]  /*ffa0*/  LDSM.16.M88.4 R148, [R204+0x3000] ;  /* 0x00300000cc94783b */ /* 0x000e6e0000000200 */
[C---:B------:R-:W-:Y:S08]  /*ffb0*/  HMMA.16816.F32 R44, R172.reuse, R152, R44 ;  /* 0x00000098ac2c723c */ /* 0x040ff0000000182c */
[C---:B------:R-:W-:Y:S01]  /*ffc0*/  HMMA.16816.F32 R48, R172.reuse, R154, R48 ;  /* 0x0000009aac30723c */ /* 0x040fe20000001830 */
[----:B------:R-:W-:Y:S07]  /*ffd0*/  LDSM.16.M88.4 R152, [R222+0x2000] ;  /* 0x00200000de98783b */ /* 0x000fee0000000200 */
[C---:B--2---:R-:W-:Y:S08]  /*ffe0*/  HMMA.16816.F32 R52, R172.reuse, R136, R52 ;  /* 0x00000088ac34723c */ /* 0x044ff00000001834 */
[C---:B------:R-:W-:Y:S01]  /*fff0*/  HMMA.16816.F32 R56, R172.reuse, R138, R56 ;  /* 0x0000008aac38723c */ /* 0x040fe20000001838 */
[----:B------:R-:W2:Y:S07]  /*10000*/  LDSM.16.M88.4 R136, [R204+0x3800] ;  /* 0x00380000cc88783b */ /* 0x000eae0000000200 */
[C---:B------:R-:W-:Y:S08]  /*10010*/  HMMA.16816.F32 R60, R172.reuse, R156, R60 ;  /* 0x0000009cac3c723c */ /* 0x040ff0000000183c */
[----:B------:R-:W-:Y:S01]  /*10020*/  HMMA.16816.F32 R64, R172, R158, R64 ;  /* 0x0000009eac40723c */ /* 0x000fe20000001840 */
[----:B------:R-:W1:Y:S07]  /*10030*/  LDSM.16.M88.4 R156, [R221+0x8000] ;  /* 0x00800000dd9c783b */ /* 0x000e6e0000000200 */
[C---:B------:R-:W-:Y:S01]  /*10040*/  HMMA.16816.F32 R4, R160.reuse, R164, R4 ;  /* 0x000000a4a004723c */ /* 0x040fe20000001804 */
[----:B------:R-:W-:Y:S07]  /*10050*/  LDSM.16.M88.4 R172, [R221+0x9800] ;  /* 0x00980000ddac783b */ /* 0x000fee0000000200 */
[C---:B------:R-:W-:Y:S01]  /*10060*/  HMMA.16816.F32 R8, R160.reuse, R166, R8 ;  /* 0x000000a6a008723c */ /* 0x040fe20000001808 */
[----:B------:R-:W1:Y:S07]  /*10070*/  LDSM.16.M88.4 R164, [R221+0x8800] ;  /* 0x00880000dda4783b */ /* 0x000e6e0000000200 */
[C---:B----4-:R-:W-:Y:S08]  /*10080*/  HMMA.16816.F32 R12, R160.reuse, R168, R12 ;  /* 0x000000a8a00c723c */ /* 0x050ff0000000180c */
[C---:B------:R-:W-:Y:S01]  /*10090*/  HMMA.16816.F32 R16, R160.reuse, R170, R16 ;  /* 0x000000aaa010723c */ /* 0x040fe20000001810 */
[----:B------:R-:W4:Y:S07]  /*100a0*/  LDSM.16.M88.4 R168, [R221+0x9000] ;  /* 0x00900000dda8783b */ /* 0x000f2e0000000200 */
        /* <DEDUP_REMOVED lines=14> */
[----:B------:R-:W1:Y:S07]  /*10190*/  LDSM.16.M88.4 R148, [R202] ;  /* 0x00000000ca94783b */ /* 0x000e6e0000000200 */
[C---:B--2---:R-:W-:Y:S08]  /*101a0*/  HMMA.16816.F32 R60, R160.reuse, R136, R60 ;  /* 0x00000088a03c723c */ /* 0x044ff0000000183c */
[----:B------:R-:W-:Y:S01]  /*101b0*/  HMMA.16816.F32 R64, R160, R138, R64 ;  /* 0x0000008aa040723c */ /* 0x000fe20000001840 */
[----:B------:R-:W2:Y:S07]  /*101c0*/  LDSM.16.M88.4 R136, [R201] ;  /* 0x00000000c988783b */ /* 0x000eae0000000200 */
[C---:B------:R-:W-:Y:S01]  /*101d0*/  HMMA.16816.F32 R4, R152.reuse, R156, R4 ;  /* 0x0000009c9804723c */ /* 0x040fe20000001804 */
[----:B------:R-:W-:Y:S07]  /*101e0*/  LDSM.16.M88.4 R160, [R215+0x8000] ;  /* 0x00800000d7a0783b */ /* 0x000fee0000000200 */
[C---:B------:R-:W-:Y:S01]  /*101f0*/  HMMA.16816.F32 R8, R152.reuse, R158, R8 ;  /* 0x0000009e9808723c */ /* 0x040fe20000001808 */
[----:B------:R-:W1:Y:S07]  /*10200*/  LDSM.16.M88.4 R156, [R200] ;  /* 0x00000000c89c783b */ /* 0x000e6e0000000200 */
[C---:B------:R-:W-:Y:S08]  /*10210*/  HMMA.16816.F32 R12, R152.reuse, R164, R12 ;  /* 0x000000a4980c723c */ /* 0x040ff0000000180c */
[C---:B------:R-:W-:Y:S01]  /*10220*/  HMMA.16816.F32 R16, R152.reuse, R166, R16 ;  /* 0x000000a69810723c */ /* 0x040fe20000001810 */
[----:B------:R-:W-:Y:S07]  /*10230*/  LDSM.16.M88.4 R164, [R215+0x9000] ;  /* 0x00900000d7a4783b */ /* 0x000fee0000000200 */
[C---:B----4-:R-:W-:Y:S08]  /*10240*/  HMMA.16816.F32 R20, R152.reuse, R168, R20 ;  /* 0x000000a89814723c */ /* 0x050ff00000001814 */
[C---:B------:R-:W-:Y:S01]  /*10250*/  HMMA.16816.F32 R24, R152.reuse, R170, R24 ;  /* 0x000000aa9818723c */ /* 0x040fe20000001818 */
[----:B------:R-:W-:Y:S07]  /*10260*/  LDSM.16.M88.4 R168, [R215+0x9800] ;  /* 0x00980000d7a8783b */ /* 0x000fee0000000200 */
[C---:B------:R-:W-:Y:S08]  /*10270*/  HMMA.16816.F32 R28, R152.reuse, R172, R28 ;  /* 0x000000ac981c723c */ /* 0x040ff0000000181c */
[C---:B------:R-:W-:Y:S01]  /*10280*/  HMMA.16816.F32 R32, R152.reuse, R174, R32 ;  /* 0x000000ae9820723c */ /* 0x040fe20000001820 */
[----:B------:R-:W-:Y:S07]  /*10290*/  LDSM.16.M88.4 R172, [R215+0xa000] ;  /* 0x00a00000d7ac783b */ /* 0x000fee0000000200 */
[C---:B---3--:R-:W-:Y:S08]  /*102a0*/  HMMA.16816.F32 R36, R152.reuse, R132, R36 ;  /* 0x000000849824723c */ /* 0x048ff00000001824 */
[C---:B------:R-:W-:Y:S01]  /*102b0*/  HMMA.16816.F32 R40, R152.reuse, R134, R40 ;  /* 0x000000869828723c */ /* 0x040fe20000001828 */
[----:B------:R-:W3:Y:S07]  /*102c0*/  LDSM.16.M88.4 R132, [R199] ;  /* 0x00000000c784783b */ /* 0x000eee0000000200 */
[C---:B-----5:R-:W-:Y:S08]  /*102d0*/  HMMA.16816.F32 R44, R152.reuse, R140, R44 ;  /* 0x0000008c982c723c */ /* 0x060ff0000000182c */
[C---:B------:R-:W-:Y:S01]  /*102e0*/  HMMA.16816.F32 R48, R152.reuse, R142, R48 ;  /* 0x0000008e9830723c */ /* 0x040fe20000001830 */
[----:B------:R-:W4:Y:S07]  /*102f0*/  LDSM.16.M88.4 R140, [R198] ;  /* 0x00000000c68c783b */ /* 0x000f2e0000000200 */
[C---:B------:R-:W-:Y:S08]  /*10300*/  HMMA.16816.F32 R52, R152.reuse, R144, R52 ;  /* 0x000000909834723c */ /* 0x040ff00000001834 */
[C---:B------:R-:W-:Y:S01]  /*10310*/  HMMA.16816.F32 R56, R152.reuse, R146, R56 ;  /* 0x000000929838723c */ /* 0x040fe20000001838 */
[----:B------:R-:W5:Y:S07]  /*10320*/  LDSM.16.M88.4 R144, [R197] ;  /* 0x00000000c590783b */ /* 0x000f6e0000000200 */
[C---:B------:R-:W-:Y:S08]  /*10330*/  HMMA.16816.F32 R60, R152.reuse, R176, R60 ;  /* 0x000000b0983c723c */ /* 0x040ff0000000183c */
[----:B------:R-:W-:Y:S01]  /*10340*/  HMMA.16816.F32 R64, R152, R178, R64 ;  /* 0x000000b29840723c */ /* 0x000fe20000001840 */
[----:B------:R-:W-:Y:S07]  /*10350*/  LDSM.16.M88.4 R152, [R218+0x2000] ;  /* 0x00200000da98783b */ /* 0x000fee0000000200 */
[----:B------:R-:W-:Y:S01]  /*10360*/  LDSM.16.M88.4 R176, [R215+0xa800] ;  /* 0x00a80000d7b0783b */ /* 0x000fe20000000200 */
[C---:B------:R-:W-:Y:S08]  /*10370*/  HMMA.16816.F32 R4, R180.reuse, R184, R4 ;  /* 0x000000b8b404723c */ /* 0x040ff00000001804 */
[C---:B------:R-:W-:Y:S01]  /*10380*/  HMMA.16816.F32 R8, R180.reuse, R186, R8 ;  /* 0x000000bab408723c */ /* 0x040fe20000001808 */
[----:B------:R-:W-:Y:S07]  /*10390*/  LDSM.16.M88.4 R184, [R215+0xb000] ;  /* 0x00b00000d7b8783b */ /* 0x000fee0000000200 */
[C---:B-1----:R-:W-:Y:S08]  /*103a0*/  HMMA.16816.F32 R12, R180.reuse, R148, R12 ;  /* 0x00000094b40c723c */ /* 0x042ff0000000180c */
[C---:B------:R-:W-:Y:S01]  /*103b0*/  HMMA.16816.F32 R16, R180.reuse, R150, R16 ;  /* 0x00000096b410723c */ /* 0x040fe20000001810 */
[----:B------:R-:W1:Y:S07]  /*103c0*/  LDSM.16.M88.4 R148, [R196] ;  /* 0x00000000c494783b */ /* 0x000e6e0000000200 */
[C---:B--2---:R-:W-:Y:S08]  /*103d0*/  HMMA.16816.F32 R20, R180.reuse, R136, R20 ;  /* 0x00000088b414723c */ /* 0x044ff00000001814 */
[C---:B------:R-:W-:Y:S01]  /*103e0*/  HMMA.16816.F32 R24, R180.reuse, R138, R24 ;  /* 0x0000008ab418723c */ /* 0x040fe20000001818 */
[----:B------:R-:W2:Y:S07]  /*103f0*/  LDSM.16.M88.4 R136, [R215+0x8800] ;  /* 0x00880000d788783b */ /* 0x000eae0000000200 */
[C---:B------:R-:W-:Y:S08]  /*10400*/  HMMA.16816.F32 R28, R180.reuse, R156, R28 ;  /* 0x0000009cb41c723c */ /* 0x040ff0000000181c */
[C---:B------:R-:W-:Y:S01]  /*10410*/  HMMA.16816.F32 R32, R180.reuse, R158, R32 ;  /* 0x0000009eb420723c */ /* 0x040fe20000001820 */
[----:B------:R-:W1:Y:S07]  /*10420*/  LDSM.16.M88.4 R156, [R215+0xb800] ;  /* 0x00b80000d79c783b */ /* 0x000e6e0000000200 */
[C---:B---3--:R-:W-:Y:S08]  /*10430*/  HMMA.16816.F32 R36, R180.reuse, R132, R36 ;  /* 0x00000084b424723c */ /* 0x048ff00000001824 */
[C---:B------:R-:W-:Y:S01]  /*10440*/  HMMA.16816.F32 R40, R180.reuse, R134, R40 ;  /* 0x00000086b428723c */ /* 0x040fe20000001828 */
[----:B------:R-:W3:Y:S07]  /*10450*/  LDSM.16.M88.4 R132, [R204+0x4800] ;  /* 0x00480000cc84783b */ /* 0x000eee0000000200 */
[C---:B----4-:R-:W-:Y:S08]  /*10460*/  HMMA.16816.F32 R44, R180.reuse, R140, R44 ;  /* 0x0000008cb42c723c */ /* 0x050ff0000000182c */
[C---:B------:R-:W-:Y:S08]  /*10470*/  HMMA.16816.F32 R48, R180.reuse, R142, R48 ;  /* 0x0000008eb430723c */ /* 0x040ff00000001830 */
[C---:B-----5:R-:W-:Y:S08]  /*10480*/  HMMA.16816.F32 R52, R180.reuse, R144, R52 ;  /* 0x00000090b434723c */ /* 0x060ff00000001834 */
[C---:B------:R-:W-:Y:S08]  /*10490*/  HMMA.16816.F32 R56, R180.reuse, R146, R56 ;  /* 0x00000092b438723c */ /* 0x040ff00000001838 */
[C---:B-1----:R-:W-:Y:S08]  /*104a0*/  HMMA.16816.F32 R60, R180.reuse, R148, R60 ;  /* 0x00000094b43c723c */ /* 0x042ff0000000183c */
[----:B------:R-:W-:Y:S08]  /*104b0*/  HMMA.16816.F32 R64, R180, R150, R64 ;  /* 0x00000096b440723c */ /* 0x000ff00000001840 */
[C---:B------:R-:W-:Y:S08]  /*104c0*/  HMMA.16816.F32 R4, R152.reuse, R160, R4 ;  /* 0x000000a09804723c */ /* 0x040ff00000001804 */
[C---:B------:R-:W-:Y:S08]  /*104d0*/  HMMA.16816.F32 R8, R152.reuse, R162, R8 ;  /* 0x000000a29808723c */ /* 0x040ff00000001808 */
[C---:B--2---:R-:W-:Y:S07]  /*104e0*/  HMMA.16816.F32 R12, R152.reuse, R136, R12 ;  /* 0x00000088980c723c */ /* 0x044fee000000180c */
[----:B------:R-:W-:Y:S01]  /*104f0*/  MOV R136, R242 ;  /* 0x000000f200887202 */ /* 0x000fe20000000f00 */
        /* <DEDUP_REMOVED lines=16> */
[----:B------:R-:W-:Y:S01]  /*10600*/  FMUL.FTZ R4, R4, c[0x0][0x2ec] ;  /* 0x0000bb0004047a20 */ /* 0x000fe20000410000 */
[C---:B------:R-:W-:Y:S03]  /*10610*/  HMMA.16816.F32 R16, R188.reuse, R134, R16 ;  /* 0x00000086bc10723c */ /* 0x040fe60000001810 */
[----:B------:R-:W1:Y:S01]  /*10620*/  MUFU.TANH R141, R4 ;  /* 0x00000004008d7308 */ /* 0x000e620000002400 */
[----:B------:R-:W-:Y:S02]  /*10630*/  FMUL.FTZ R5, R5, c[0x0][0x2ec] ;  /* 0x0000bb0005057a20 */ /* 0x000fe40000410000 */
[----:B------:R-:W-:Y:S01]  /*10640*/  FMUL.FTZ R6, R6, c[0x0][0x2ec] ;  /* 0x0000bb0006067a20 */ /* 0x000fe20000410000 */
[----:B------:R-:W-:Y:S01]  /*10650*/  MOV R135, R243 ;  /* 0x000000f300877202 */ /* 0x000fe20000000f00 */
[----:B------:R-:W-:Y:S04]  /*10660*/  FMUL.FTZ R7, R7, c[0x0][0x2ec] ;  /* 0x0000bb0007077a20 */ /* 0x000fe80000410000 */
[----:B------:R-:W-:Y:S01]  /*10670*/  FMUL.FTZ R8, R8, c[0x0][0x2ec] ;  /* 0x0000bb0008087a20 */ /* 0x000fe20000410000 */
[----:B------:R-:W2:Y:S01]  /*10680*/  MUFU.TANH R140, R5 ;  /* 0x00000005008c7308 */ /* 0x000ea20000002400 */
[----:B------:R-:W-:Y:S02]  /*10690*/  FMUL.FTZ R9, R9, c[0x0][0x2ec] ;  /* 0x0000bb0009097a20 */ /* 0x000fe40000410000 */
[----:B------:R-:W-:Y:S02]  /*106a0*/  FMUL.FTZ R10, R10, c[0x0][0x2ec] ;  /* 0x0000bb000a0a7a20 */ /* 0x000fe40000410000 */
[----:B------:R-:W-:Y:S02]  /*106b0*/  FMUL.FTZ R11, R11, c[0x0][0x2ec] ;  /* 0x0000bb000b0b7a20 */ /* 0x000fe40000410000 */
[----:B------:R-:W-:Y:S02]  /*106c0*/  FMUL.FTZ R12, R12, c[0x0][0x2ec] ;  /* 0x0000bb000c0c7a20 */ /* 0x000fe40000410000 */
[----:B------:R-:W-:Y:S01]  /*106d0*/  FMUL.FTZ R13, R13, c[0x0][0x2ec] ;  /* 0x0000bb000d0d7a20 */ /* 0x000fe20000410000 */
[----:B------:R-:W3:Y:S01]  /*106e0*/  MUFU.TANH R139, R6 ;  /* 0x00000006008b7308 */ /* 0x000ee20000002400 */
[----:B------:R-:W-:Y:S02]  /*106f0*/  FMUL.FTZ R14, R14, c[0x0][0x2ec] ;  /* 0x0000bb000e0e7a20 */ /* 0x000fe40000410000 */
[----:B------:R-:W-:Y:S02]  /*10700*/  FMUL.FTZ R15, R15, c[0x0][0x2ec] ;  /* 0x0000bb000f0f7a20 */ /* 0x000fe40000410000 */
[----:B------:R-:W-:Y:S02]  /*10710*/  FMUL.FTZ R16, R16, c[0x0][0x2ec] ;  /* 0x0000bb0010107a20 */ /* 0x000fe40000410000 */
[----:B------:R-:W-:Y:S02]  /*10720*/  FMUL.FTZ R17, R17, c[0x0][0x2ec] ;  /* 0x0000bb0011117a20 */ /* 0x000fe40000410000 */
[----:B------:R-:W-:Y:S01]  /*10730*/  FMUL.FTZ R18, R18, c[0x0][0x2ec] ;  /* 0x0000bb0012127a20 */ /* 0x000fe20000410000 */
[----:B------:R4:W1:Y:S01]  /*10740*/  MUFU.TANH R138, R7 ;  /* 0x00000007008a7308 */ /* 0x0008620000002400 */
[----:B------:R-:W-:Y:S09]  /*10750*/  FMUL.FTZ R19, R19, c[0x0][0x2ec] ;  /* 0x0000bb0013137a20 */ /* 0x000ff20000410000 */
        /* <DEDUP_REMOVED lines=13> */
[----:B------:R-:W-:Y:S04]  /*10830*/  FMUL.FTZ R20, R20, c[0x0][0x2ec] ;  /* 0x0000bb0014147a20 */ /* 0x000fe80000410000 */
[----:B------:R4:W1:Y:S01]  /*10840*/  MUFU.TANH R247, R16 ;  /* 0x0000001000f77308 */ /* 0x0008620000002400 */
[----:B------:R-:W-:Y:S02]  /*10850*/  FMUL.FTZ R21, R21, c[0x0][0x2ec] ;  /* 0x0000bb0015157a20 */ /* 0x000fe40000410000 */
[----:B------:R-:W-:Y:S02]  /*10860*/  FMUL.FTZ R22, R22, c[0x0][0x2ec] ;  /* 0x0000bb0016167a20 */ /* 0x000fe40000410000 */
[----:B------:R-:W-:Y:S02]  /*10870*/  FMUL.FTZ R23, R23, c[0x0][0x2ec] ;  /* 0x0000bb0017177a20 */ /* 0x000fe40000410000 */
[----:B------:R-:W-:Y:S02]  /*10880*/  FMUL.FTZ R24, R24, c[0x0][0x2ec] ;  /* 0x0000bb0018187a20 */ /* 0x000fe40000410000 */
[----:B------:R-:W-:Y:S01]  /*10890*/  FMUL.FTZ R25, R25, c[0x0][0x2ec] ;  /* 0x0000bb0019197a20 */ /* 0x000fe20000410000 */
[----:B------:R4:W2:Y:S01]  /*108a0*/  MUFU.TANH R154, R17 ;  /* 0x00000011009a7308 */ /* 0x0008a20000002400 */
[----:B------:R-:W-:Y:S02]  /*108b0*/  FMUL.FTZ R26, R26, c[0x0][0x2ec] ;  /* 0x0000bb001a1a7a20 */ /* 0x000fe40000410000 */
[----:B------:R-:W-:Y:S01]  /*108c0*/  FMUL.FTZ R27, R27, c[0x0][0x2ec] ;  /* 0x0000bb001b1b7a20 */ /* 0x000fe20000410000 */
[C---:B-----5:R-:W-:Y:S06]  /*108d0*/  HMMA.16816.F32 R28, R188.reuse, R8, R28 ;  /* 0x00000008bc1c723c */ /* 0x060fec000000181c */
[----:B------:R4:W2:Y:S02]  /*108e0*/  MUFU.TANH R157, R18 ;  /* 0x00000012009d7308 */ /* 0x0008a40000002400 */
[C---:B------:R-:W-:Y:S01]  /*108f0*/  HMMA.16816.F32 R32, R188.reuse, R10, R32 ;  /* 0x0000000abc20723c */ /* 0x040fe20000001820 */
[----:B------:R-:W5:Y:S07]  /*10900*/  LDSM.16.M88.4 R8, [R204+0x6800] ;  /* 0x00680000cc08783b */ /* 0x000f6e0000000200 */
[----:B------:R4:W2:Y:S01]  /*10910*/  MUFU.TANH R162, R19 ;  /* 0x0000001300a27308 */ /* 0x0008a20000002400 */
[C---:B-1----:R-:W-:Y:S07]  /*10920*/  HMMA.16816.F32 R36, R188.reuse, R4, R36 ;  /* 0x00000004bc24723c */ /* 0x042fee0000001824 */
[----:B------:R-:W-:Y:S01]  /*10930*/  FMUL.FTZ R28, R28, c[0x0][0x2ec] ;  /* 0x0000bb001c1c7a20 */ /* 0x000fe20000410000 */
[C---:B------:R-:W-:Y:S01]  /*10940*/  HMMA.16816.F32 R40, R188.reuse, R6, R40 ;  /* 0x00000006bc28723c */ /* 0x040fe20000001828 */
[----:B------:R4:W1:Y:S01]  /*10950*/  MUFU.TANH R164, R20 ;  /* 0x0000001400a47308 */ /* 0x0008620000002400 */
[----:B------:R-:W1:Y:S02]  /*10960*/  LDSM.16.M88.4 R4, [R204+0x7000] ;  /* 0x00700000cc04783b */ /* 0x000e640000000200 */
[----:B------:R-:W-:Y:S02]  /*10970*/  FMUL.FTZ R29, R29, c[0x0][0x2ec] ;  /* 0x0000bb001d1d7a20 */ /* 0x000fe40000410000 */
[----:B------:R-:W-:Y:S02]  /*10980*/  FMUL.FTZ R30, R30, c[0x0][0x2ec] ;  /* 0x0000bb001e1e7a20 */ /* 0x000fe40000410000 */
[----:B------:R-:W-:Y:S03]  /*10990*/  FMUL.FTZ R31, R31, c[0x0][0x2ec] ;  /* 0x0000bb001f1f7a20 */ /* 0x000fe60000410000 */
[----:B------:R4:W1:Y:S01]  /*109a0*/  MUFU.TANH R165, R21 ;  /* 0x0000001500a57308 */ /* 0x0008620000002400 */
[----:B------:R-:W-:Y:S02]  /*109b0*/  FMUL.FTZ R32, R32, c[0x0][0x2ec] ;  /* 0x0000bb0020207a20 */ /* 0x000fe40000410000 */
[----:B------:R-:W-:Y:S02]  /*109c0*/  FMUL.FTZ R33, R33, c[0x0][0x2ec] ;  /* 0x0000bb0021217a20 */ /* 0x000fe40000410000 */
[----:B------:R-:W-:Y:S02]  /*109d0*/  FMUL.FTZ R34, R34, c[0x0][0x2ec] ;  /* 0x0000bb0022227a20 */ /* 0x000fe40000410000 */
[----:B------:R-:W-:Y:S02]  /*109e0*/  FMUL.FTZ R35, R35, c[0x0][0x2ec] ;  /* 0x0000bb0023237a20 */ /* 0x000fe40000410000 */
[----:B------:R-:W-:Y:S01]  /*109f0*/  FMUL.FTZ R36, R36, c[0x0][0x2ec] ;  /* 0x0000bb0024247a20 */ /* 0x000fe20000410000 */
[----:B------:R4:W2:Y:S01]  /*10a00*/  MUFU.TANH R166, R22 ;  /* 0x0000001600a67308 */ /* 0x0008a20000002400 */
[----:B------:R-:W-:Y:S01]  /*10a10*/  FMUL.FTZ R37, R37, c[0x0][0x2ec] ;  /* 0x0000bb0025257a20 */ /* 0x000fe20000410000 */
[C---:B-----5:R-:W-:Y:S03]  /*10a20*/  HMMA.16816.F32 R44, R188.reuse, R8, R44 ;  /* 0x00000008bc2c723c */ /* 0x060fe6000000182c */
[----:B------:R-:W-:Y:S02]  /*10a30*/  FMUL.FTZ R38, R38, c[0x0][0x2ec] ;  /* 0x0000bb0026267a20 */ /* 0x000fe40000410000 */
[----:B------:R-:W-:Y:S03]  /*10a40*/  FMUL.FTZ R39, R39, c[0x0][0x2ec] ;  /* 0x0000bb0027277a20 */ /* 0x000fe60000410000 */
[----:B------:R4:W2:Y:S01]  /*10a50*/  MUFU.TANH R167, R23 ;  /* 0x0000001700a77308 */ /* 0x0008a20000002400 */
[C---:B------:R-:W-:Y:S01]  /*10a60*/  HMMA.16816.F32 R48, R188.reuse, R10, R48 ;  /* 0x0000000abc30723c */ /* 0x040fe20000001830 */
[----:B------:R-:W5:Y:S01]  /*10a70*/  LDSM.16.M88.4 R8, [R204+0x7800] ;  /* 0x00780000cc08783b */ /* 0x000f620000000200 */
[----:B------:R-:W-:Y:S04]  /*10a80*/  DEPBAR.LE SB0, 0x0 ;  /* 0x000080000000791a */ /* 0x000fe80000000000 */
[----:B------:R-:W-:Y:S02]  /*10a90*/  FMUL.FTZ R40, R40, c[0x0][0x2ec] ;  /* 0x0000bb0028287a20 */ /* 0x000fe40000410000 */
[----:B------:R-:W-:Y:S01]  /*10aa0*/  FMUL.FTZ R41, R41, c[0x0][0x2ec] ;  /* 0x0000bb0029297a20 */ /* 0x000fe20000410000 */
[----:B------:R4:W2:Y:S01]  /*10ab0*/  MUFU.TANH R168, R24 ;  /* 0x0000001800a87308 */ /* 0x0008a20000002400 */
[----:B------:R-:W-:Y:S01]  /*10ac0*/  BAR.SYNC.DEFER_BLOCKING 0x0 ;  /* 0x0000000000007b1d */ /* 0x000fe20000010000 */
[C---:B-1----:R-:W-:Y:S05]  /*10ad0*/  HMMA.16816.F32 R52, R188.reuse, R4, R52 ;  /* 0x00000004bc34723c */ /* 0x042fea0000001834 */
[----:B------:R-:W-:Y:S02]  /*10ae0*/  FMUL.FTZ R42, R42, c[0x0][0x2ec] ;  /* 0x0000bb002a2a7a20 */ /* 0x000fe40000410000 */
[----:B------:R-:W-:Y:S01]  /*10af0*/  FMUL.FTZ R43, R43, c[0x0][0x2ec] ;  /* 0x0000bb002b2b7a20 */ /* 0x000fe20000410000 */
[----:B------:R4:W1:Y:S01]  /*10b00*/  MUFU.TANH R169, R25 ;  /* 0x0000001900a97308 */ /* 0x0008620000002400 */
[C---:B------:R-:W-:Y:S03]  /*10b10*/  HMMA.16816.F32 R56, R188.reuse, R6, R56 ;  /* 0x00000006bc38723c */ /* 0x040fe60000001838 */
[----:B------:R-:W-:Y:S02]  /*10b20*/  FMUL.FTZ R44, R44, c[0x0][0x2ec] ;  /* 0x0000bb002c2c7a20 */ /* 0x000fe40000410000 */
[----:B------:R-:W-:Y:S02]  /*10b30*/  FMUL.FTZ R45, R45, c[0x0][0x2ec] ;  /* 0x0000bb002d2d7a20 */ /* 0x000fe40000410000 */
[----:B------:R-:W-:Y:S02]  /*10b40*/  FMUL.FTZ R46, R46, c[0x0][0x2ec] ;  /* 0x0000bb002e2e7a20 */ /* 0x000fe40000410000 */
[----:B------:R4:W1:Y:S03]  /*10b50*/  MUFU.TANH R170, R26 ;  /* 0x0000001a00aa7308 */ /* 0x0008660000002400 */
[----:B------:R-:W-:Y:S02]  /*10b60*/  FMUL.FTZ R47, R47, c[0x0][0x2ec] ;  /* 0x0000bb002f2f7a20 */ /* 0x000fe40000410000 */
[----:B------:R-:W-:Y:S02]  /*10b70*/  FMUL.FTZ R48, R48, c[0x0][0x2ec] ;  /* 0x0000bb0030307a20 */ /* 0x000fe40000410000 */
[----:B------:R-:W-:Y:S02]  /*10b80*/  FMUL.FTZ R49, R49, c[0x0][0x2ec] ;  /* 0x0000bb0031317a20 */ /* 0x000fe40000410000 */
[----:B------:R-:W-:Y:S01]  /*10b90*/  FMUL.FTZ R50, R50, c[0x0][0x2ec] ;  /* 0x0000bb0032327a20 */ /* 0x000fe20000410000 */
[----:B------:R4:W1:Y:S01]  /*10ba0*/  MUFU.TANH R171, R27 ;  /* 0x0000001b00ab7308 */ /* 0x0008620000002400 */
[----:B------:R-:W-:Y:S01]  /*10bb0*/  FMUL.FTZ R51, R51, c[0x0][0x2ec] ;  /* 0x0000bb0033337a20 */ /* 0x000fe20000410000 */
[C---:B-----5:R-:W-:Y:S03]  /*10bc0*/  HMMA.16816.F32 R60, R188.reuse, R8, R60 ;  /* 0x00000008bc3c723c */ /* 0x060fe6000000183c */
[----:B------:R-:W-:Y:S02]  /*10bd0*/  FMUL.FTZ R52, R52, c[0x0][0x2ec] ;  /* 0x0000bb0034347a20 */ /* 0x000fe40000410000 */
[----:B------:R-:W-:Y:S02]  /*10be0*/  FMUL.FTZ R53, R53, c[0x0][0x2ec] ;  /* 0x0000bb0035357a20 */ /* 0x000fe40000410000 */
[----:B------:R-:W-:Y:S01]  /*10bf0*/  FMUL.FTZ R54, R54, c[0x0][0x2ec] ;  /* 0x0000bb0036367a20 */ /* 0x000fe20000410000 */
[----:B------:R4:W1:Y:S01]  /*10c00*/  MUFU.TANH R181, R28 ;  /* 0x0000001c00b57308 */ /* 0x0008620000002400 */
[----:B------:R-:W-:Y:S03]  /*10c10*/  HMMA.16816.F32 R64, R188, R10, R64 ;  /* 0x0000000abc40723c */ /* 0x000fe60000001840 */
        /* <DEDUP_REMOVED lines=9> */
[----:B------:R-:W-:Y:S02]  /*10cb0*/  FMUL.FTZ R62, R62, c[0x0][0x2ec] ;  /* 0x0000bb003e3e7a20 */ /* 0x000fe40000410000 */
[----:B------:R-:W-:Y:S02]  /*10cc0*/  FMUL.FTZ R63, R63, c[0x0][0x2ec] ;  /* 0x0000bb003f3f7a20 */ /* 0x000fe40000410000 */
[----:B------:R-:W-:Y:S02]  /*10cd0*/  FMUL.FTZ R64, R64, c[0x0][0x2ec] ;  /* 0x0000bb0040407a20 */ /* 0x000fe40000410000 */
[----:B------:R-:W-:Y:S02]  /*10ce0*/  FMUL.FTZ R65, R65, c[0x0][0x2ec] ;  /* 0x0000bb0041417a20 */ /* 0x000fe40000410000 */
[----:B------:R-:W-:Y:S01]  /*10cf0*/  FMUL.FTZ R66, R66, c[0x0][0x2ec] ;  /* 0x0000bb0042427a20 */ /* 0x000fe20000410000 */
[----:B------:R4:W1:Y:S01]  /*10d00*/  MUFU.TANH R183, R31 ;  /* 0x0000001f00b77308 */ /* 0x0008620000002400 */
[----:B------:R-:W-:Y:S09]  /*10d10*/  FMUL.FTZ R67, R67, c[0x0][0x2ec] ;  /* 0x0000bb0043437a20 */ /* 0x000ff20000410000 */
        /* <DEDUP_REMOVED lines=37> */
[----:B--23--:R-:W-:Y:S01]  /*10f70*/  ULDC.64 UR8, c[0x0][0x198] ;  /* 0x0000660000087ab9 */ /* 0x00cfe20000000a00 */
[----:B------:R-:W-:Y:S02]  /*10f80*/  MOV R4, UR11 ;  /* 0x0000000b00047c02 */ /* 0x000fe40008000f00 */
[----:B------:R-:W-:Y:S01]  /*10f90*/  MOV R5, UR10 ;  /* 0x0000000a00057c02 */ /* 0x000fe20008000f00 */
[----:B------:R-:W-:-:S05]  /*10fa0*/  @!P0 BRA `(.L_x_1615) ;  /* 0x000003d000008947 */ /* 0x000fca0003800000 */
[----:B------:R-:W-:Y:S01]  /*10fb0*/  IMAD.SHL.U32 R4, R229, 0x80, RZ ;  /* 0x00000080e5047824 */ /* 0x000fe200078e00ff */
[----:B------:R-:W-:Y:S01]  /*10fc0*/  IABS R3, c[0x0][0x2d0] ;  /* 0x0000b40000037a13 */ /* 0x000fe20000000000 */
[----:B------:R-:W-:Y:S02]  /*10fd0*/  UMOV UR8, UR6 ;  /* 0x0000000600087c82 */ /* 0x000fe40008000000 */
[----:B------:R-:W-:Y:S01]  /*10fe0*/  UMOV UR9, UR7 ;  /* 0x0000000700097c82 */ /* 0x000fe20008000000 */
[----:B------:R-:W2:Y:S01]  /*10ff0*/  I2F.RP R12, R3 ;  /* 0x00000003000c7306 */ /* 0x000ea20000209400 */
[C---:B------:R-:W-:Y:S02]  /*11000*/  IADD3 R10, R4.reuse, -0x80, RZ ;  /* 0xffffff80040a7810 */ /* 0x040fe40007ffe0ff */
        /* <DEDUP_REMOVED lines=24> */
[-C--:B------:R-:W-:Y:S02]  /*11190*/  ISETP.GE.U32.AND P5, PT, R6, R3.reuse, PT ;  /* 0x000000030600720c */ /* 0x080fe40003fa6070 */
[----:B------:R-:W-:Y:S02]  /*111a0*/  ISETP.GE.U32.AND P6, PT, R8, R3, PT ;  /* 0x000000030800720c */ /* 0x000fe40003fc6070 */
[----:B------:R-:W-:Y:S02]  /*111b0*/  ISETP.GE.AND P2, PT, R4, RZ, PT ;  /* 0x000000ff0400720c */ /* 0x000fe40003f46270 */
[----:B------:R-:W-:Y:S07]  /*111c0*/  LOP3.LUT R3, RZ, c[0x0][0x2d0], RZ, 0x33, !PT ;  /* 0x0000b400ff037a12 */ /* 0x000fee00078e33ff */
        /* <DEDUP_REMOVED lines=12> */
[----:B------:R2:W3:Y:S04]  /*11290*/  LDG.E R7, [R6.64] ;  /* 0x0000000e06077981 */ /* 0x0004e8000c1e1900 */
[----:B------:R5:W3:Y:S02]  /*112a0*/  LDG.E R5, [R4.64] ;  /* 0x0000000e04057981 */ /* 0x000ae4000c1e1900 */
[----:B-----5:R-:W-:Y:S04]  /*112b0*/  IMAD.MOV.U32 R4, RZ, RZ, c[0x0][0x2d0] ;  /* 0x0000b400ff047624 */ /* 0x020fe800078e00ff */
[----:B------:R-:W-:Y:S04]  /*112c0*/  IMAD R4, R3, R4, -0x80 ;  /* 0xffffff8003047424 */ /* 0x000fe800078e0204 */
[----:B------:R-:W-:Y:S01]  /*112d0*/  IMAD R3, R4, UR7, RZ ;  /* 0x0000000704037c24 */ /* 0x000fe2000f8e02ff */
[----:B--2---:R-:W-:Y:S05]  /*112e0*/  SHF.R.S32.HI R6, RZ, 0x1f, R4 ;  /* 0x0000001fff067819 */ /* 0x004fea0000011404 */
[----:B------:R-:W-:Y:S02]  /*112f0*/  IMAD R3, R6, UR6, R3 ;  /* 0x0000000606037c24 */ /* 0x000fe4000f8e0203 */
[----:B---3--:R-:W-:Y:S02]  /*11300*/  IMAD.IADD R7, R7, 0x1, -R5 ;  /* 0x0000000107077824 */ /* 0x008fe400078e0a05 */
[----:B------:R-:W-:Y:S03]  /*11310*/  IMAD.WIDE.U32 R4, R4, UR6, RZ ;  /* 0x0000000604047c25 */ /* 0x000fe6000f8e00ff */
[----:B------:R-:W-:Y:S01]  /*11320*/  SHF.R.S32.HI R6, RZ, 0x1f, R7 ;  /* 0x0000001fff067819 */ /* 0x000fe20000011407 */
[----:B------:R-:W-:Y:S04]  /*11330*/  IMAD.IADD R5, R5, 0x1, R3 ;  /* 0x0000000105057824 */ /* 0x000fe800078e0203 */
[----:B------:R-:W-:Y:S02]  /*11340*/  IMAD R6, R6, c[0x0][0x180], RZ ;  /* 0x0000600006067a24 */ /* 0x000fe400078e02ff */
[C---:B------:R-:W-:Y:S04]  /*11350*/  IMAD.WIDE.U32 R4, R7.reuse, c[0x0][0x180], R4 ;  /* 0x0000600007047a25 */ /* 0x040fe800078e0004 */
[----:B------:R-:W-:Y:S04]  /*11360*/  IMAD R6, R7, c[0x0][0x184], R6 ;  /* 0x0000610007067a24 */ /* 0x000fe800078e0206 */
[----:B------:R-:W-:Y:S02]  /*11370*/  IMAD.IADD R5, R5, 0x1, R6 ;  /* 0x0000000105057824 */ /* 0x000fe400078e0206 */
.L_x_1615:
[----:B------:R2:W-:Y:S01]  /*11380*/  @P4 STS.128 [R230+0x4000], RZ ;  /* 0x004000ffe6004388 */ /* 0x0005e20000000c00 */
[----:B----4-:R-:W-:Y:S01]  /*11390*/  LEA R18, P2, R4, R238, 0x1 ;  /* 0x000000ee04127211 */ /* 0x010fe200078408ff */
[----:B------:R-:W-:Y:S01]  /*113a0*/  UMOV UR6, UR8 ;  /* 0x0000000800067c82 */ /* 0x000fe20008000000 */
[----:B------:R-:W-:Y:S01]  /*113b0*/  IADD3 R3, P1, R226, R4, RZ ;  /* 0x00000004e2037210 */ /* 0x000fe20007f3e0ff */
        /* <DEDUP_REMOVED lines=19> */
[C---:B------:R-:W-:Y:S02]  /*114f0*/  @!P3 LEA R10, P1, R4.reuse, R238, 0x1 ;  /* 0x000000ee040ab211 */ /* 0x040fe400078208ff */
        /* <DEDUP_REMOVED lines=53> */
[C---:B---3--:R-:W-:Y:S02]  /*11850*/  @!P3 LEA R20, P2, R6.reuse, R238, 0x1 ;  /* 0x000000ee0614b211 */ /* 0x048fe400078408ff */
[CCC-:B------:R-:W-:Y:S01]  /*11860*/  @!P4 LEA.HI.X R33, R6.reuse, R237.reuse, R5.reuse, 0x1, P6 ;  /* 0x000000ed0621c211 */ /* 0x1c0fe200030f0c05 */
[----:B------:R2:W-:Y:S01]  /*11870*/  @P4 STS.128 [R230+0x6000], RZ ;  /* 0x006000ffe6004388 */ /* 0x0005e20000000c00 */
[-CC-:B------:R-:W-:Y:S02]  /*11880*/  @!P3 LEA.HI.X R21, R6, R237.reuse, R5.reuse, 0x1, P2 ;  /* 0x000000ed0615b211 */ /* 0x180fe400010f0c05 */
        /* <DEDUP_REMOVED lines=48> */
.L_x_1614:
[----:B--23--:R-:W-:Y:S01]  /*11b90*/  FMNMX.FTZ R5, R141, R2, !PT ;  /* 0x000000028d057209 */ /* 0x00cfe20007810000 */
[----:B----4-:R-:W-:Y:S01]  /*11ba0*/  LDSM.16.MT88.4 R12, [R216+0xc000] ;  /* 0x00c00000d80c783b */ /* 0x010fe20000004200 */
[----:B------:R-:W-:Y:S01]  /*11bb0*/  FMNMX.FTZ R3, R139, R0, !PT ;  /* 0x000000008b037209 */ /* 0x000fe20007810000 */
[----:B------:R-:W-:Y:S01]  /*11bc0*/  UMOV UR8, UR13 ;  /* 0x0000000d00087c82 */ /* 0x000fe20008000000 */
[----:B------:R-:W-:Y:S01]  /*11bd0*/  FMNMX.FTZ R5, R140, R5, !PT ;  /* 0x000000058c057209 */ /* 0x000fe20007810000 */
[----:B------:R-:W-:Y:S01]  /*11be0*/  UMOV UR9, UR12 ;  /* 0x0000000c00097c82 */ /* 0x000fe20008000000 */
[----:B------:R-:W-:Y:S02]  /*11bf0*/  MOV R8, R142 ;  /* 0x0000008e00087202 */ /* 0x000fe40000000f00 */
[----:B------:R-:W-:Y:S01]  /*11c00*/  FMNMX.FTZ R5, R137, R5, !PT ;  /* 0x0000000589057209 */ /* 0x000fe20007810000 */
[----:B------:R-:W-:Y:S01]  /*11c10*/  LDSM.16.MT88.4 R20, [R214+0xc000] ;  /* 0x00c00000d614783b */ /* 0x000fe20000004200 */
[----:B------:R-:W-:Y:S02]  /*11c20*/  MOV R7, R143 ;  /* 0x0000008f00077202 */ /* 0x000fe40000000f00 */
        /* <DEDUP_REMOVED lines=78> */
[----:B------:R-:W-:Y:S02]  /*12110*/  FADD.FTZ R2, -R132, R2 ;  /* 0x0000000284027221 */ /* 0x000fe40000010100 */
[----:B------:R-:W1:Y:S01]  /*12120*/  MUFU.EX2 R0, R0 ;  /* 0x0000000000007308 */ /* 0x000e620000000800 */
[----:B------:R-:W-:Y:S01]  /*12130*/  FSEL R147, R147, RZ, P1 ;  /* 0x000000ff93937208 */ /* 0x000fe20000800000 */
[----:B------:R-:W-:Y:S01]  /*12140*/  FMUL.FTZ R2, R2, c[0x0][0x23c] ;  /* 0x00008f0002027a20 */ /* 0x000fe20000410000 */
[----:B------:R-:W-:Y:S03]  /*12150*/  FSETP.NEU.FTZ.AND P1, PT, R3, -INF , PT ;  /* 0xff8000000300780b */ /* 0x000fe60003f3d000 */
[--C-:B------:R-:W-:Y:S01]  /*12160*/  FFMA.FTZ R144, R141, c[0x0][0x23c], -R147.reuse ;  /* 0x00008f008d907a23 */ /* 0x100fe20000010893 */
[----:B------:R-:W-:Y:S01]  /*12170*/  FSEL R146, R146, RZ, P1 ;  /* 0x000000ff92927208 */ /* 0x000fe20000800000 */
[--C-:B------:R-:W-:Y:S01]  /*12180*/  FFMA.FTZ R141, R8, c[0x0][0x23c], -R147.reuse ;  /* 0x00008f00088d7a23 */ /* 0x100fe20000010893 */
[----:B------:R-:W-:Y:S01]  /*12190*/  ISETP.GT.AND P1, PT, R229, R224, PT ;  /* 0x000000e0e500720c */ /* 0x000fe20003f24270 */
[--C-:B------:R-:W-:Y:S01]  /*121a0*/  FFMA.FTZ R143, R140, c[0x0][0x23c], -R147.reuse ;  /* 0x00008f008c8f7a23 */ /* 0x100fe20000010893 */
[----:B------:R-:W2:Y:S01]  /*121b0*/  MUFU.EX2 R2, R2 ;  /* 0x0000000200027308 */ /* 0x000ea20000000800 */
[--C-:B------:R-:W-:Y:S02]  /*121c0*/  FFMA.FTZ R140, R139, c[0x0][0x23c], -R146.reuse ;  /* 0x00008f008b8c7a23 */ /* 0x100fe40000010892 */
        /* <DEDUP_REMOVED lines=17> */
[C---:B------:R-:W-:Y:S02]  /*122e0*/  FMUL.FTZ R9, R2.reuse, R125 ;  /* 0x0000007d02097220 */ /* 0x040fe40000410000 */
[C---:B------:R-:W-:Y:S01]  /*122f0*/  FMUL.FTZ R16, R2.reuse, R116 ;  /* 0x0000007402107220 */ /* 0x040fe20000410000 */
[----:B------:R-:W-:Y:S01]  /*12300*/  LDSM.16.MT88.4 R124, [R216+0xf800] ;  /* 0x00f80000d87c783b */ /* 0x000fe20000004200 */
[C---:B------:R-:W-:Y:S02]  /*12310*/  FMUL.FTZ R17, R2.reuse, R117 ;  /* 0x0000007502117220 */ /* 0x040fe40000410000 */
[C---:B------:R-:W-:Y:S02]  /*12320*/  FMUL.FTZ R24, R2.reuse, R108 ;  /* 0x0000006c02187220 */ /* 0x040fe40000410000 */
[----:B------:R-:W-:Y:S01]  /*12330*/  FMUL.FTZ R25, R2, R109 ;  /* 0x0000006d02197220 */ /* 0x000fe20000410000 */
[----:B------:R-:W2:Y:S01]  /*12340*/  MUFU.EX2 R139, R139 ;  /* 0x0000008b008b7308 */ /* 0x000ea20000000800 */
[C---:B------:R-:W-:Y:S01]  /*12350*/  FMUL.FTZ R26, R0.reuse, R110 ;  /* 0x0000006e001a7220 */ /* 0x040fe20000410000 */
[----:B------:R-:W-:Y:S01]  /*12360*/  LDSM.16.MT88.4 R116, [R214+0xf800] ;  /* 0x00f80000d674783b */ /* 0x000fe20000004200 */
[----:B------:R-:W-:Y:S01]  /*12370*/  FMUL.FTZ R27, R0, R111 ;  /* 0x0000006f001b7220 */ /* 0x000fe20000410000 */
[----:B-1----:R-:W-:Y:S01]  /*12380*/  F2FP.PACK_AB R128, R143, R144 ;  /* 0x000000908f80723e */ /* 0x002fe200000000ff */
[C---:B------:R-:W-:Y:S02]  /*12390*/  FMUL.FTZ R32, R2.reuse, R100 ;  /* 0x0000006402207220 */ /* 0x040fe40000410000 */
[----:B------:R-:W-:Y:S02]  /*123a0*/  FMUL.FTZ R33, R2, R101 ;  /* 0x0000006502217220 */ /* 0x000fe40000410000 */
[C---:B------:R-:W-:Y:S01]  /*123b0*/  FMUL.FTZ R34, R0.reuse, R102 ;  /* 0x0000006600227220 */ /* 0x040fe20000410000 */
[----:B------:R-:W-:Y:S01]  /*123c0*/  MUFU.EX2 R142, R142 ;  /* 0x0000008e008e7308 */ /* 0x000fe20000000800 */
[----:B------:R-:W-:Y:S01]  /*123d0*/  FMUL.FTZ R35, R0, R103 ;  /* 0x0000006700237220 */ /* 0x000fe20000410000 */
[----:B------:R-:W-:Y:S01]  /*123e0*/  LDSM.16.MT88.4 R108, [R213+0xf800] ;  /* 0x00f80000d56c783b */ /* 0x000fe20000004200 */
[C---:B------:R-:W-:Y:S02]  /*123f0*/  FMUL.FTZ R40, R2.reuse, R92 ;  /* 0x0000005c02287220 */ /* 0x040fe40000410000 */
[----:B------:R-:W-:Y:S02]  /*12400*/  FMUL.FTZ R41, R2, R93 ;  /* 0x0000005d02297220 */ /* 0x000fe40000410000 */
[C---:B------:R-:W-:Y:S02]  /*12410*/  FMUL.FTZ R42, R0.reuse, R94 ;  /* 0x0000005e002a7220 */ /* 0x040fe40000410000 */
[----:B------:R-:W-:Y:S01]  /*12420*/  FMUL.FTZ R43, R0, R95 ;  /* 0x0000005f002b7220 */ /* 0x000fe20000410000 */
[----:B------:R-:W1:Y:S01]  /*12430*/  MUFU.EX2 R141, R141 ;  /* 0x0000008d008d7308 */ /* 0x000e620000000800 */
[----:B------:R-:W-:Y:S01]  /*12440*/  LDSM.16.MT88.4 R92, [R212+0x11000] ;  /* 0x01100000d45c783b */ /* 0x000fe20000004200 */
[C---:B------:R-:W-:Y:S01]  /*12450*/  FMUL.FTZ R48, R2.reuse, R84 ;  /* 0x0000005402307220 */ /* 0x040fe20000410000 */
[----:B--2---:R-:W-:Y:S01]  /*12460*/  F2FP.PACK_AB R129, R139, R140 ;  /* 0x0000008c8b81723e */ /* 0x004fe200000000ff */
[----:B------:R-:W-:Y:S02]  /*12470*/  FMUL.FTZ R49, R2, R85 ;  /* 0x0000005502317220 */ /* 0x000fe40000410000 */
[C---:B------:R-:W-:Y:S03]  /*12480*/  FMUL.FTZ R50, R0.reuse, R86 ;  /* 0x0000005600327220 */ /* 0x040fe60000410000 */
[----:B------:R-:W-:Y:S01]  /*12490*/  LDSM.16.MT88.4 R100, [R212+0xf800] ;  /* 0x00f80000d464783b */ /* 0x000fe20000004200 */
[----:B------:R-:W-:Y:S01]  /*124a0*/  MUFU.EX2 R138, R138 ;  /* 0x0000008a008a7308 */ /* 0x000fe20000000800 */
[----:B------:R-:W-:Y:S02]  /*124b0*/  FMUL.FTZ R51, R0, R87 ;  /* 0x0000005700337220 */ /* 0x000fe40000410000 */
[C---:B------:R-:W-:Y:S02]  /*124c0*/  FMUL.FTZ R56, R2.reuse, R76 ;  /* 0x0000004c02387220 */ /* 0x040fe40000410000 */
[----:B------:R-:W-:Y:S02]  /*124d0*/  FMUL.FTZ R57, R2, R77 ;  /* 0x0000004d02397220 */ /* 0x000fe40000410000 */
[----:B------:R-:W2:Y:S01]  /*124e0*/  LDSM.16.MT88.4 R84, [R212+0x10000] ;  /* 0x01000000d454783b */ /* 0x000ea20000004200 */
[C---:B------:R-:W-:Y:S02]  /*124f0*/  FMUL.FTZ R58, R0.reuse, R78 ;  /* 0x0000004e003a7220 */ /* 0x040fe40000410000 */
[----:B------:R-:W3:Y:S01]  /*12500*/  MUFU.EX2 R137, R137 ;  /* 0x0000008900897308 */ /* 0x000ee20000000800 */
[----:B------:R-:W-:Y:S02]  /*12510*/  FMUL.FTZ R59, R0, R79 ;  /* 0x0000004f003b7220 */ /* 0x000fe40000410000 */
[C---:B------:R-:W-:Y:S01]  /*12520*/  FMUL.FTZ R64, R2.reuse, R68 ;  /* 0x0000004402407220 */ /* 0x040fe20000410000 */
[----:B-1----:R-:W-:Y:S01]  /*12530*/  F2FP.PACK_AB R130, R141, R142 ;  /* 0x0000008e8d82723e */ /* 0x002fe200000000ff */
[----:B------:R-:W1:Y:S01]  /*12540*/  LDSM.16.MT88.4 R76, [R216+0xc800] ;  /* 0x00c80000d84c783b */ /* 0x000e620000004200 */
[----:B------:R-:W-:Y:S02]  /*12550*/  FMUL.FTZ R65, R2, R69 ;  /* 0x0000004502417220 */ /* 0x000fe40000410000 */
[C---:B------:R-:W-:Y:S02]  /*12560*/  FMUL.FTZ R66, R0.reuse, R70 ;  /* 0x0000004600427220 */ /* 0x040fe40000410000 */
[----:B------:R-:W-:Y:S01]  /*12570*/  FMUL.FTZ R67, R0, R71 ;  /* 0x0000004700437220 */ /* 0x000fe20000410000 */
[----:B------:R-:W-:Y:S01]  /*12580*/  MUFU.EX2 R154, R154 ;  /* 0x0000009a009a7308 */ /* 0x000fe20000000800 */
[--C-:B------:R-:W-:Y:S02]  /*12590*/  FFMA.FTZ R157, R157, c[0x0][0x23c], -R146.reuse ;  /* 0x00008f009d9d7a23 */ /* 0x100fe40000010892 */
[--C-:B------:R-:W-:Y:S02]  /*125a0*/  FFMA.FTZ R162, R162, c[0x0][0x23c], -R146.reuse ;  /* 0x00008f00a2a27a23 */ /* 0x100fe40000010892 */
[--C-:B------:R-:W-:Y:S02]  /*125b0*/  FFMA.FTZ R164, R164, c[0x0][0x23c], -R147.reuse ;  /* 0x00008f00a4a47a23 */ /* 0x100fe40000010893 */
[--C-:B------:R-:W-:Y:S02]  /*125c0*/  FFMA.FTZ R165, R165, c[0x0][0x23c], -R147.reuse ;  /* 0x00008f00a5a57a23 */ /* 0x100fe40000010893 */
[--C-:B------:R-:W-:Y:S01]  /*125d0*/  FFMA.FTZ R166, R166, c[0x0][0x23c], -R146.reuse ;  /* 0x00008f00a6a67a23 */ /* 0x100fe20000010892 */
[----:B------:R-:W-:Y:S01]  /*125e0*/  MUFU.EX2 R157, R157 ;  /* 0x0000009d009d7308 */ /* 0x000fe20000000800 */
[--C-:B------:R-:W-:Y:S01]  /*125f0*/  FFMA.FTZ R167, R167, c[0x0][0x23c], -R146.reuse ;  /* 0x00008f00a7a77a23 */ /* 0x100fe20000010892 */
[----:B---3--:R-:W-:Y:S01]  /*12600*/  F2FP.PACK_AB R131, R137, R138 ;  /* 0x0000008a8983723e */ /* 0x008fe200000000ff */
[--C-:B------:R-:W-:Y:S02]  /*12610*/  FFMA.FTZ R168, R168, c[0x0][0x23c], -R147.reuse ;  /* 0x00008f00a8a87a23 */ /* 0x100fe40000010893 */
[--C-:B------:R-:W-:Y:S02]  /*12620*/  FFMA.FTZ R169, R169, c[0x0][0x23c], -R147.reuse ;  /* 0x00008f00a9a97a23 */ /* 0x100fe40000010893 */
[--C-:B------:R-:W-:Y:S02]  /*12630*/  FFMA.FTZ R170, R170, c[0x0][0x23c], -R146.reuse ;  /* 0x00008f00aaaa7a23 */ /* 0x100fe40000010892 */
[C---:B------:R-:W-:Y:S01]  /*12640*/  HMMA.16816.F32 R4, R128.reuse, R12, R4 ;  /* 0x0000000c8004723c */ /* 0x040fe20000001804 */
[----:B------:R-:W3:Y:S04]  /*12650*/  MUFU.EX2 R162, R162 ;  /* 0x000000a200a27308 */ /* 0x000ee80000000800 */
[--C-:B------:R-:W-:Y:S02]  /*12660*/  FFMA.FTZ R171, R171, c[0x0][0x23c], -R146.reuse ;  /* 0x00008f00abab7a23 */ /* 0x100fe40000010892 */
[C---:B------:R-:W-:Y:S01]  /*12670*/  FMUL.FTZ R12, R2.reuse, R120 ;  /* 0x00000078020c7220 */ /* 0x040fe20000410000 */
[C---:B------:R-:W-:Y:S03]  /*12680*/  HMMA.16816.F32 R8, R128.reuse, R14, R8 ;  /* 0x0000000e8008723c */ /* 0x040fe60000001808 */
[----:B------:R-:W-:Y:S01]  /*12690*/  MUFU.EX2 R164, R164 ;  /* 0x000000a400a47308 */ /* 0x000fe20000000800 */
[----:B------:R-:W-:Y:S02]  /*126a0*/  FMUL.FTZ R13, R2, R121 ;  /* 0x00000079020d7220 */ /* 0x000fe40000410000 */
[--C-:B------:R-:W-:Y:S02]  /*126b0*/  FFMA.FTZ R181, R181, c[0x0][0x23c], -R147.reuse ;  /* 0x00008f00b5b57a23 */ /* 0x100fe40000010893 */
[C---:B------:R-:W-:Y:S04]  /*126c0*/  FMUL.FTZ R14, R0.reuse, R122 ;  /* 0x0000007a000e7220 */ /* 0x040fe80000410000 */
[----:B------:R-:W-:Y:S01]  /*126d0*/  FMUL.FTZ R15, R0, R123 ;  /* 0x0000007b000f7220 */ /* 0x000fe20000410000 */
[----:B------:R-:W-:Y:S01]  /*126e0*/  MUFU.EX2 R165, R165 ;  /* 0x000000a500a57308 */ /* 0x000fe20000000800 */
[--C-:B------:R-:W-:Y:S02]  /*126f0*/  FFMA.FTZ R179, R179, c[0x0][0x23c], -R147.reuse ;  /* 0x00008f00b3b37a23 */ /* 0x100fe40000010893 */
[--C-:B------:R-:W-:Y:S01]  /*12700*/  FFMA.FTZ R182, R182, c[0x0][0x23c], -R146.reuse ;  /* 0x00008f00b6b67a23 */ /* 0x100fe20000010892 */
[----:B---3--:R-:W-:Y:S01]  /*12710*/  F2FP.PACK_AB R71, R162, R157 ;  /* 0x0000009da247723e */ /* 0x008fe200000000ff */
[--C-:B------:R-:W-:Y:S01]  /*12720*/  FFMA.FTZ R183, R183, c[0x0][0x23c], -R146.reuse ;  /* 0x00008f00b7b77a23 */ /* 0x100fe20000010892 */
[C---:B------:R-:W-:Y:S03]  /*12730*/  HMMA.16816.F32 R12, R128.reuse, R20, R12 ;  /* 0x00000014800c723c */ /* 0x040fe6000000180c */
[--C-:B------:R-:W-:Y:S01]  /*12740*/  FFMA.FTZ R184, R184, c[0x0][0x23c], -R147.reuse ;  /* 0x00008f00b8b87a23 */ /* 0x100fe20000010893 */
[----:B------:R-:W-:Y:S01]  /*12750*/  MUFU.EX2 R166, R166 ;  /* 0x000000a600a67308 */ /* 0x000fe20000000800 */
[--C-:B------:R-:W-:Y:S02]  /*12760*/  FFMA.FTZ R185, R185, c[0x0][0x23c], -R147.reuse ;  /* 0x00008f00b9b97a23 */ /* 0x100fe40000010893 */
[C---:B------:R-:W-:Y:S01]  /*12770*/  FMUL.FTZ R20, R2.reuse, R112 ;  /* 0x0000007002147220 */ /* 0x040fe20000410000 */
[C---:B------:R-:W-:Y:S04]  /*12780*/  HMMA.16816.F32 R16, R128.reuse, R22, R16 ;  /* 0x000000168010723c */ /* 0x040fe80000001810 */
[----:B------:R-:W-:Y:S02]  /*12790*/  FMUL.FTZ R21, R2, R113 ;  /* 0x0000007102157220 */ /* 0x000fe40000410000 */
[----:B------:R-:W-:Y:S01]  /*127a0*/  MUFU.EX2 R167, R167 ;  /* 0x000000a700a77308 */ /* 0x000fe20000000800 */
[C---:B------:R-:W-:Y:S02]  /*127b0*/  FMUL.FTZ R22, R0.reuse, R114 ;  /* 0x0000007200167220 */ /* 0x040fe40000410000 */
[----:B------:R-:W-:Y:S03]  /*127c0*/  FMUL.FTZ R23, R0, R115 ;  /* 0x0000007300177220 */ /* 0x000fe60000410000 */
[--C-:B------:R-:W-:Y:S02]  /*127d0*/  FFMA.FTZ R112, R247, c[0x0][0x23c], -R147.reuse ;  /* 0x00008f00f7707a23 */ /* 0x100fe40000010893 */
[--C-:B------:R-:W-:Y:S02]  /*127e0*/  FFMA.FTZ R186, R186, c[0x0][0x23c], -R146.reuse ;  /* 0x00008f00baba7a23 */ /* 0x100fe40000010892 */
[C---:B------:R-:W-:Y:S01]  /*127f0*/  HMMA.16816.F32 R20, R128.reuse, R28, R20 ;  /* 0x0000001c8014723c */ /* 0x040fe20000001814 */
[----:B------:R-:W-:Y:S02]  /*12800*/  MUFU.EX2 R168, R168 ;  /* 0x000000a800a87308 */ /* 0x000fe40000000800 */
[--C-:B------:R-:W-:Y:S02]  /*12810*/  FFMA.FTZ R187, R187, c[0x0][0x23c], -R146.reuse ;  /* 0x00008f00bbbb7a23 */ /* 0x100fe40000010892 */
[--C-:B------:R-:W-:Y:S02]  /*12820*/  FFMA.FTZ R189, R246, c[0x0][0x23c], -R147.reuse ;  /* 0x00008f00f6bd7a23 */ /* 0x100fe40000010893 */
[C---:B------:R-:W-:Y:S01]  /*12830*/  FMUL.FTZ R28, R2.reuse, R104 ;  /* 0x00000068021c7220 */ /* 0x040fe20000410000 */
[C---:B------:R-:W-:Y:S03]  /*12840*/  HMMA.16816.F32 R24, R128.reuse, R30, R24 ;  /* 0x0000001e8018723c */ /* 0x040fe60000001818 */
[----:B------:R-:W3:Y:S01]  /*12850*/  MUFU.EX2 R112, R112 ;  /* 0x0000007000707308 */ /* 0x000ee20000000800 */
[----:B------:R-:W-:Y:S02]  /*12860*/  FMUL.FTZ R29, R2, R105 ;  /* 0x00000069021d7220 */ /* 0x000fe40000410000 */
[--C-:B------:R-:W-:Y:S02]  /*12870*/  FFMA.FTZ R104, R251, c[0x0][0x23c], -R147.reuse ;  /* 0x00008f00fb687a23 */ /* 0x100fe40000010893 */
[C---:B------:R-:W-:Y:S04]  /*12880*/  FMUL.FTZ R30, R0.reuse, R106 ;  /* 0x0000006a001e7220 */ /* 0x040fe80000410000 */
[----:B------:R-:W-:Y:S01]  /*12890*/  FMUL.FTZ R31, R0, R107 ;  /* 0x0000006b001f7220 */ /* 0x000fe20000410000 */
[----:B------:R-:W-:Y:S01]  /*128a0*/  MUFU.EX2 R104, R104 ;  /* 0x0000006800687308 */ /* 0x000fe20000000800 */
[--C-:B------:R-:W-:Y:S02]  /*128b0*/  FFMA.FTZ R105, R250, c[0x0][0x23c], -R147.reuse ;  /* 0x00008f00fa697a23 */ /* 0x100fe40000010893 */
[--C-:B------:R-:W-:Y:S02]  /*128c0*/  FFMA.FTZ R106, R249, c[0x0][0x23c], -R146.reuse ;  /* 0x00008f00f96a7a23 */ /* 0x100fe40000010892 */
[--C-:B------:R-:W-:Y:S01]  /*128d0*/  FFMA.FTZ R107, R248, c[0x0][0x23c], -R146.reuse ;  /* 0x00008f00f86b7a23 */ /* 0x100fe20000010892 */
[C---:B------:R-:W-:Y:S03]  /*128e0*/  HMMA.16816.F32 R28, R128.reuse, R36, R28 ;  /* 0x00000024801c723c */ /* 0x040fe6000000181c */
[--C-:B------:R-:W-:Y:S01]  /*128f0*/  FFMA.FTZ R188, R245, c[0x0][0x23c], -R147.reuse ;  /* 0x00008f00f5bc7a23 */ /* 0x100fe20000010893 */
[----:B------:R-:W4:Y:S01]  /*12900*/  MUFU.EX2 R105, R105 ;  /* 0x0000006900697308 */ /* 0x000f220000000800 */
[--C-:B------:R-:W-:Y:S02]  /*12910*/  FFMA.FTZ R190, R244, c[0x0][0x23c], -R146.reuse ;  /* 0x00008f00f4be7a23 */ /* 0x100fe40000010892 */
[C---:B------:R-:W-:Y:S01]  /*12920*/  FMUL.FTZ R36, R2.reuse, R96 ;  /* 0x0000006002247220 */ /* 0x040fe20000410000 */
[C---:B------:R-:W-:Y:S04]  /*12930*/  HMMA.16816.F32 R32, R128.reuse, R38, R32 ;  /* 0x000000268020723c */ /* 0x040fe80000001820 */
[----:B------:R-:W-:Y:S01]  /*12940*/  FMUL.FTZ R37, R2, R97 ;  /* 0x0000006102257220 */ /* 0x000fe20000410000 */
[----:B---3--:R-:W-:Y:S01]  /*12950*/  F2FP.PACK_AB R70, R154, R112 ;  /* 0x000000709a46723e */ /* 0x008fe200000000ff */
[----:B------:R-:W-:Y:S01]  /*12960*/  MUFU.EX2 R106, R106 ;  /* 0x0000006a006a7308 */ /* 0x000fe20000000800 */
[C---:B------:R-:W-:Y:S02]  /*12970*/  FMUL.FTZ R38, R0.reuse, R98 ;  /* 0x0000006200267220 */ /* 0x040fe40000410000 */
[----:B------:R-:W-:Y:S02]  /*12980*/  FMUL.FTZ R39, R0, R99 ;  /* 0x0000006300277220 */ /* 0x000fe40000410000 */
[----:B------:R-:W-:Y:S01]  /*12990*/  LDSM.16.MT88.4 R96, [R212+0x13000] ;  /* 0x01300000d460783b */ /* 0x000fe20000004200 */
[--C-:B------:R-:W-:Y:S02]  /*129a0*/  FFMA.FTZ R191, R241, c[0x0][0x23c], -R146.reuse ;  /* 0x00008f00f1bf7a23 */ /* 0x100fe40000010892 */
[--C-:B------:R-:W-:Y:S02]  /*129b0*/  FFMA.FTZ R195, R195, c[0x0][0x23c], -R147.reuse ;  /* 0x00008f00c3c37a23 */ /* 0x100fe40000010893 */
[C---:B------:R-:W-:Y:S01]  /*129c0*/  HMMA.16816.F32 R36, R128.reuse, R44, R36 ;  /* 0x0000002c8024723c */ /* 0x040fe20000001824 */
[----:B------:R-:W3:Y:S02]  /*129d0*/  MUFU.EX2 R107, R107 ;  /* 0x0000006b006b7308 */ /* 0x000ee40000000800 */
[--C-:B------:R-:W-:Y:S01]  /*129e0*/  FFMA.FTZ R194, R194, c[0x0][0x23c], -R147.reuse ;  /* 0x00008f00c2c27a23 */ /* 0x100fe20000010893 */
[----:B----4-:R-:W-:Y:S01]  /*129f0*/  F2FP.PACK_AB R68, R105, R104 ;  /* 0x000000686944723e */ /* 0x010fe200000000ff */
[--C-:B------:R-:W-:Y:S02]  /*12a00*/  FFMA.FTZ R193, R193, c[0x0][0x23c], -R146.reuse ;  /* 0x00008f00c1c17a23 */ /* 0x100fe40000010892 */
[C---:B------:R-:W-:Y:S01]  /*12a10*/  FMUL.FTZ R44, R2.reuse, R88 ;  /* 0x00000058022c7220 */ /* 0x040fe20000410000 */
[C---:B------:R-:W-:Y:S03]  /*12a20*/  HMMA.16816.F32 R40, R128.reuse, R46, R40 ;  /* 0x0000002e8028723c */ /* 0x040fe60000001828 */
[----:B------:R-:W4:Y:S01]  /*12a30*/  MUFU.EX2 R169, R169 ;  /* 0x000000a900a97308 */ /* 0x000f220000000800 */
[----:B------:R-:W-:Y:S02]  /*12a40*/  FMUL.FTZ R45, R2, R89 ;  /* 0x00000059022d7220 */ /* 0x000fe40000410000 */
[--C-:B------:R-:W-:Y:S02]  /*12a50*/  FFMA.FTZ R192, R192, c[0x0][0x23c], -R146.reuse ;  /* 0x00008f00c0c07a23 */ /* 0x100fe40000010892 */
[C---:B------:R-:W-:Y:S04]  /*12a60*/  FMUL.FTZ R46, R0.reuse, R90 ;  /* 0x0000005a002e7220 */ /* 0x040fe80000410000 */
[----:B------:R-:W-:Y:S01]  /*12a70*/  FMUL.FTZ R47, R0, R91 ;  /* 0x0000005b002f7220 */ /* 0x000fe20000410000 */
[----:B------:R-:W-:Y:S01]  /*12a80*/  MUFU.EX2 R170, R170 ;  /* 0x000000aa00aa7308 */ /* 0x000fe20000000800 */
[----:B------:R-:W-:Y:S01]  /*12a90*/  LDSM.16.MT88.4 R88, [R212+0x10800] ;  /* 0x01080000d458783b */ /* 0x000fe20000004200 */
[--C-:B------:R-:W-:Y:S01]  /*12aa0*/  FFMA.FTZ R180, R180, c[0x0][0x23c], -R147.reuse ;  /* 0x00008f00b4b47a23 */ /* 0x100fe20000010893 */
[----:B---3--:R-:W-:Y:S01]  /*12ab0*/  F2FP.PACK_AB R69, R107, R106 ;  /* 0x0000006a6b45723e */ /* 0x008fe200000000ff */
[--C-:B------:R-:W-:Y:S02]  /*12ac0*/  FFMA.FTZ R178, R178, c[0x0][0x23c], -R147.reuse ;  /* 0x00008f00b2b27a23 */ /* 0x100fe40000010893 */
[C---:B------:R-:W-:Y:S03]  /*12ad0*/  HMMA.16816.F32 R44, R128.reuse, R52, R44 ;  /* 0x00000034802c723c */ /* 0x040fe6000000182c */
[--C-:B------:R-:W-:Y:S01]  /*12ae0*/  FFMA.FTZ R177, R177, c[0x0][0x23c], -R146.reuse ;  /* 0x00008f00b1b17a23 */ /* 0x100fe20000010892 */
[----:B------:R-:W3:Y:S01]  /*12af0*/  MUFU.EX2 R171, R171 ;  /* 0x000000ab00ab7308 */ /* 0x000ee20000000800 */
[--C-:B------:R-:W-:Y:S02]  /*12b00*/  FFMA.FTZ R176, R176, c[0x0][0x23c], -R146.reuse ;  /* 0x00008f00b0b07a23 */ /* 0x100fe40000010892 */
[C---:B------:R-:W-:Y:S01]  /*12b10*/  FMUL.FTZ R52, R2.reuse, R80 ;  /* 0x0000005002347220 */ /* 0x040fe20000410000 */
[C---:B------:R-:W-:Y:S04]  /*12b20*/  HMMA.16816.F32 R48, R128.reuse, R54, R48 ;  /* 0x000000368030723c */ /* 0x040fe80000001830 */
[----:B------:R-:W-:Y:S02]  /*12b30*/  FMUL.FTZ R53, R2, R81 ;  /* 0x0000005102357220 */ /* 0x000fe40000410000 */
[----:B------:R-:W-:Y:S01]  /*12b40*/  MUFU.EX2 R181, R181 ;  /* 0x000000b500b57308 */ /* 0x000fe20000000800 */
[C---:B------:R-:W-:Y:S02]  /*12b50*/  FMUL.FTZ R54, R0.reuse, R82 ;  /* 0x0000005200367220 */ /* 0x040fe40000410000 */
[----:B------:R-:W-:Y:S02]  /*12b60*/  FMUL.FTZ R55, R0, R83 ;  /* 0x0000005300377220 */ /* 0x000fe40000410000 */
[----:B------:R-:W-:Y:S01]  /*12b70*/  LDSM.16.MT88.4 R80, [R213+0xc800] ;  /* 0x00c80000d550783b */ /* 0x000fe20000004200 */
        /* <DEDUP_REMOVED lines=8> */
[----:B------:R-:W5:Y:S01]  /*12c00*/  MUFU.EX2 R182, R182 ;  /* 0x000000b600b67308 */ /* 0x000f620000000800 */
[----:B------:R-:W-:Y:S02]  /*12c10*/  FMUL.FTZ R61, R2, R73 ;  /* 0x00000049023d7220 */ /* 0x000fe40000410000 */
[--C-:B------:R-:W-:Y:S02]  /*12c20*/  FFMA.FTZ R161, R161, c[0x0][0x23c], -R147.reuse ;  /* 0x00008f00a1a17a23 */ /* 0x100fe40000010893 */
[C---:B------:R-:W-:Y:S04]  /*12c30*/  FMUL.FTZ R62, R0.reuse, R74 ;  /* 0x0000004a003e7220 */ /* 0x040fe80000410000 */
[----:B------:R-:W-:Y:S01]  /*12c40*/  FMUL.FTZ R63, R0, R75 ;  /* 0x0000004b003f7220 */ /* 0x000fe20000410000 */
[----:B------:R-:W3:Y:S01]  /*12c50*/  MUFU.EX2 R183, R183 ;  /* 0x000000b700b77308 */ /* 0x000ee20000000800 */
[----:B------:R-:W3:Y:S01]  /*12c60*/  LDSM.16.MT88.4 R72, [R214+0xc800] ;  /* 0x00c80000d648783b */ /* 0x000ee20000004200 */
[--C-:B------:R-:W-:Y:S02]  /*12c70*/  FFMA.FTZ R163, R163, c[0x0][0x23c], -R147.reuse ;  /* 0x00008f00a3a37a23 */ /* 0x100fe40000010893 */
[--C-:B------:R-:W-:Y:S02]  /*12c80*/  FFMA.FTZ R160, R160, c[0x0][0x23c], -R146.reuse ;  /* 0x00008f00a0a07a23 */ /* 0x100fe40000010892 */
[C---:B--2---:R-:W-:Y:S03]  /*12c90*/  HMMA.16816.F32 R60, R128.reuse, R84, R60 ;  /* 0x00000054803c723c */ /* 0x044fe6000000183c */
[--C-:B------:R-:W-:Y:S01]  /*12ca0*/  FFMA.FTZ R159, R159, c[0x0][0x23c], -R146.reuse ;  /* 0x00008f009f9f7a23 */ /* 0x100fe20000010892 */
[----:B------:R-:W-:Y:S01]  /*12cb0*/  MUFU.EX2 R184, R184 ;  /* 0x000000b800b87308 */ /* 0x000fe20000000800 */
[--C-:B------:R-:W-:Y:S02]  /*12cc0*/  FFMA.FTZ R158, R158, c[0x0][0x23c], -R147.reuse ;  /* 0x00008f009e9e7a23 */ /* 0x100fe40000010893 */
[--C-:B------:R-:W-:Y:S01]  /*12cd0*/  FFMA.FTZ R156, R156, c[0x0][0x23c], -R147.reuse ;  /* 0x00008f009c9c7a23 */ /* 0x100fe20000010893 */
[----:B------:R-:W-:Y:S01]  /*12ce0*/  HMMA.16816.F32 R64, R128, R86, R64 ;  /* 0x000000568040723c */ /* 0x000fe20000001840 */
[----:B------:R-:W2:Y:S03]  /*12cf0*/  LDSM.16.MT88.4 R84, [R212+0xc800] ;  /* 0x00c80000d454783b */ /* 0x000ea60000004200 */
[--C-:B------:R-:W-:Y:S02]  /*12d00*/  FFMA.FTZ R155, R155, c[0x0][0x23c], -R146.reuse ;  /* 0x00008f009b9b7a23 */ /* 0x100fe40000010892 */
[----:B------:R-:W2:Y:S01]  /*12d10*/  MUFU.EX2 R185, R185 ;  /* 0x000000b900b97308 */ /* 0x000ea20000000800 */
[--C-:B------:R-:W-:Y:S01]  /*12d20*/  FFMA.FTZ R153, R153, c[0x0][0x23c], -R146.reuse ;  /* 0x00008f0099997a23 */ /* 0x100fe20000010892 */
[C---:B-1----:R-:W-:Y:S05]  /*12d30*/  HMMA.16816.F32 R4, R68.reuse, R76, R4 ;  /* 0x0000004c4404723c */ /* 0x042fea0000001804 */
[--C-:B------:R-:W-:Y:S02]  /*12d40*/  FFMA.FTZ R151, R151, c[0x0][0x23c], -R147.reuse ;  /* 0x00008f0097977a23 */ /* 0x100fe40000010893 */
[--C-:B------:R-:W-:Y:S01]  /*12d50*/  FFMA.FTZ R152, R152, c[0x0][0x23c], -R147.reuse ;  /* 0x00008f0098987a23 */ /* 0x100fe20000010893 */
[C---:B------:R-:W-:Y:S01]  /*12d60*/  HMMA.16816.F32 R8, R68.reuse, R78, R8 ;  /* 0x0000004e4408723c */ /* 0x040fe20000001808 */
[----:B------:R-:W1:Y:S01]  /*12d70*/  LDSM.16.MT88.4 R76, [R216+0x10800] ;  /* 0x01080000d84c783b */ /* 0x000e620000004200 */
[----:B------:R-:W-:Y:S02]  /*12d80*/  MUFU.EX2 R186, R186 ;  /* 0x000000ba00ba7308 */ /* 0x000fe40000000800 */
[--C-:B------:R-:W-:Y:S02]  /*12d90*/  FFMA.FTZ R150, R150, c[0x0][0x23c], -R146.reuse ;  /* 0x00008f0096967a23 */ /* 0x100fe40000010892 */
[--C-:B------:R-:W-:Y:S02]  /*12da0*/  FFMA.FTZ R149, R149, c[0x0][0x23c], -R146.reuse ;  /* 0x00008f0095957a23 */ /* 0x100fe40000010892 */
[--C-:B------:R-:W-:Y:S01]  /*12db0*/  FFMA.FTZ R148, R148, c[0x0][0x23c], -R147.reuse ;  /* 0x00008f0094947a23 */ /* 0x100fe20000010893 */
[C---:B---3--:R-:W-:Y:S03]  /*12dc0*/  HMMA.16816.F32 R12, R68.reuse, R72, R12 ;  /* 0x00000048440c723c */ /* 0x048fe6000000180c */
[----:B------:R-:W3:Y:S01]  /*12dd0*/  MUFU.EX2 R187, R187 ;  /* 0x000000bb00bb7308 */ /* 0x000ee20000000800 */
[----:B------:R-:W-:Y:S02]  /*12de0*/  FFMA.FTZ R147, R145, c[0x0][0x23c], -R147 ;  /* 0x00008f0091937a23 */ /* 0x000fe40000010893 */
[--C-:B------:R-:W-:Y:S02]  /*12df0*/  FFMA.FTZ R134, R134, c[0x0][0x23c], -R146.reuse ;  /* 0x00008f0086867a23 */ /* 0x100fe40000010892 */
[----:B------:R-:W-:Y:S01]  /*12e00*/  FFMA.FTZ R146, R133, c[0x0][0x23c], -R146 ;  /* 0x00008f0085927a23 */ /* 0x000fe20000010892 */
[C---:B------:R-:W-:Y:S01]  /*12e10*/  HMMA.16816.F32 R16, R68.reuse, R74, R16 ;  /* 0x0000004a4410723c */ /* 0x040fe20000001810 */
[----:B------:R-:W3:Y:S03]  /*12e20*/  LDSM.16.MT88.4 R72, [R214+0x10800] ;  /* 0x01080000d648783b */ /* 0x000ee60000004200 */
[----:B------:R-:W-:Y:S01]  /*12e30*/  MUFU.EX2 R189, R189 ;  /* 0x000000bd00bd7308 */ /* 0x000fe20000000800 */
[----:B------:R-:W-:Y:S01]  /*12e40*/  FFMA.FTZ R144, R2, R240, R144 ;  /* 0x000000f002907223 */ /* 0x000fe20000010090 */
[----:B------:R-:W-:Y:S01]  /*12e50*/  MOV R2, R132 ;  /* 0x0000008400027202 */ /* 0x000fe20000000f00 */
[----:B------:R-:W-:Y:S01]  /*12e60*/  FFMA.FTZ R140, R0, R239, R140 ;  /* 0x000000ef008c7223 */ /* 0x000fe2000001008c */
[C---:B------:R-:W-:Y:S04]  /*12e70*/  HMMA.16816.F32 R20, R68.reuse, R80, R20 ;  /* 0x000000504414723c */ /* 0x040fe80000001814 */
[----:B------:R-:W-:Y:S02]  /*12e80*/  FADD.FTZ R144, R143, R144 ;  /* 0x000000908f907221 */ /* 0x000fe40000010000 */
[----:B------:R-:W-:Y:S01]  /*12e90*/  MUFU.EX2 R188, R188 ;  /* 0x000000bc00bc7308 */ /* 0x000fe20000000800 */
[----:B------:R-:W-:Y:S01]  /*12ea0*/  FADD.FTZ R140, R139, R140 ;  /* 0x0000008c8b8c7221 */ /* 0x000fe20000010000 */
[C---:B------:R-:W-:Y:S01]  /*12eb0*/  HMMA.16816.F32 R24, R68.reuse, R82, R24 ;  /* 0x000000524418723c */ /* 0x040fe20000001818 */
[----:B------:R-:W4:Y:S03]  /*12ec0*/  LDSM.16.MT88.4 R80, [R213+0x10800] ;  /* 0x01080000d550783b */ /* 0x000f260000004200 */
[----:B------:R-:W-:Y:S02]  /*12ed0*/  FADD.FTZ R142, R142, R144 ;  /* 0x000000908e8e7221 */ /* 0x000fe40000010000 */
[----:B------:R-:W-:Y:S02]  /*12ee0*/  FADD.FTZ R140, R138, R140 ;  /* 0x0000008c8a8c7221 */ /* 0x000fe40000010000 */
[----:B------:R-:W3:Y:S01]  /*12ef0*/  MUFU.EX2 R190, R190 ;  /* 0x000000be00be7308 */ /* 0x000ee20000000800 */
[C---:B--2---:R-:W-:Y:S03]  /*12f00*/  HMMA.16816.F32 R28, R68.reuse, R84, R28 ;  /* 0x00000054441c723c */ /* 0x044fe6000000181c */
[----:B------:R-:W-:Y:S02]  /*12f10*/  FADD.FTZ R142, R141, R142 ;  /* 0x0000008e8d8e7221 */ /* 0x000fe40000010000 */
[----:B------:R-:W-:Y:S03]  /*12f20*/  FADD.FTZ R137, R137, R140 ;  /* 0x0000008c89897221 */ /* 0x000fe60000010000 */
[C---:B------:R-:W-:Y:S01]  /*12f30*/  HMMA.16816.F32 R32, R68.reuse, R86, R32 ;  /* 0x000000564420723c */ /* 0x040fe20000001820 */
[----:B------:R-:W2:Y:S01]  /*12f40*/  LDSM.16.MT88.4 R84, [R216+0xd000] ;  /* 0x00d00000d854783b */ /* 0x000ea20000004200 */
[----:B------:R-:W2:Y:S02]  /*12f50*/  MUFU.EX2 R191, R191 ;  /* 0x000000bf00bf7308 */ /* 0x000ea40000000800 */
[----:B------:R-:W-:Y:S02]  /*12f60*/  FADD.FTZ R104, R104, R142 ;  /* 0x0000008e68687221 */ /* 0x000fe40000010000 */
[----:B------:R-:W-:Y:S02]  /*12f70*/  FADD.FTZ R137, R106, R137 ;  /* 0x000000896a897221 */ /* 0x000fe40000010000 */
[C---:B-1----:R-:W-:Y:S04]  /*12f80*/  HMMA.16816.F32 R36, R68.reuse, R76, R36 ;  /* 0x0000004c4424723c */ /* 0x042fe80000001824 */
[----:B------:R-:W-:Y:S01]  /*12f90*/  MUFU.EX2 R195, R195 ;  /* 0x000000c300c37308 */ /* 0x000fe20000000800 */
[----:B------:R-:W-:Y:S02]  /*12fa0*/  FADD.FTZ R0, R105, R104 ;  /* 0x0000006869007221 */ /* 0x000fe40000010000 */
[----:B------:R-:W-:Y:S01]  /*12fb0*/  FADD.FTZ R107, R107, R137 ;  /* 0x000000896b6b7221 */ /* 0x000fe20000010000 */
[C---:B------:R-:W-:Y:S01]  /*12fc0*/  HMMA.16816.F32 R40, R68.reuse, R78, R40 ;  /* 0x0000004e4428723c */ /* 0x040fe20000001828 */
[----:B------:R-:W1:Y:S03]  /*12fd0*/  LDSM.16.MT88.4 R76, [R214+0xd000] ;  /* 0x00d00000d64c783b */ /* 0x000e660000004200 */
[----:B------:R-:W-:Y:S02]  /*12fe0*/  FADD.FTZ R0, R112, R0 ;  /* 0x0000000070007221 */ /* 0x000fe40000010000 */
[----:B------:R-:W1:Y:S01]  /*12ff0*/  MUFU.EX2 R194, R194 ;  /* 0x000000c200c27308 */ /* 0x000e620000000800 */
[----:B------:R-:W-:Y:S01]  /*13000*/  FADD.FTZ R107, R157, R107 ;  /* 0x0000006b9d6b7221 */ /* 0x000fe20000010000 */
[C---:B---3--:R-:W-:Y:S04]  /*13010*/  HMMA.16816.F32 R44, R68.reuse, R72, R44 ;  /* 0x00000048442c723c */ /* 0x048fe8000000182c */
[----:B------:R-:W-:Y:S02]  /*13020*/  FADD.FTZ R0, R154, R0 ;  /* 0x000000009a007221 */ /* 0x000fe40000010000 */
[----:B------:R-:W-:Y:S02]  /*13030*/  FADD.FTZ R162, R162, R107 ;  /* 0x0000006ba2a27221 */ /* 0x000fe40000010000 */
[C---:B------:R-:W-:Y:S01]  /*13040*/  HMMA.16816.F32 R48, R68.reuse, R74, R48 ;  /* 0x0000004a4430723c */ /* 0x040fe20000001830 */
[----:B------:R-:W3:Y:S01]  /*13050*/  LDSM.16.MT88.4 R72, [R213+0xd000] ;  /* 0x00d00000d548783b */ /* 0x000ee20000004200 */
[----:B------:R-:W-:Y:S02]  /*13060*/  MUFU.EX2 R193, R193 ;  /* 0x000000c100c17308 */ /* 0x000fe40000000800 */
[----:B------:R-:W-:Y:S04]  /*13070*/  FADD.FTZ R162, R166, R162 ;  /* 0x000000a2a6a27221 */ /* 0x000fe80000010000 */
[C---:B----4-:R-:W-:Y:S04]  /*13080*/  HMMA.16816.F32 R52, R68.reuse, R80, R52 ;  /* 0x000000504434723c */ /* 0x050fe80000001834 */
[----:B------:R-:W4:Y:S04]  /*13090*/  MUFU.EX2 R192, R192 ;  /* 0x000000c000c07308 */ /* 0x000f280000000800 */
[C---:B------:R-:W-:Y:S01]  /*130a0*/  HMMA.16816.F32 R56, R68.reuse, R82, R56 ;  /* 0x000000524438723c */ /* 0x040fe20000001838 */
[----:B------:R-:W1:Y:S05]  /*130b0*/  LDSM.16.MT88.4 R80, [R212+0xd000] ;  /* 0x00d00000d450783b */ /* 0x000e6a0000004200 */
[----:B------:R-:W-:Y:S02]  /*130c0*/  MUFU.EX2 R180, R180 ;  /* 0x000000b400b47308 */ /* 0x000fe40000000800 */
[C---:B------:R-:W-:Y:S08]  /*130d0*/  HMMA.16816.F32 R60, R68.reuse, R88, R60 ;  /* 0x00000058443c723c */ /* 0x040ff0000000183c */
[----:B------:R-:W-:Y:S01]  /*130e0*/  HMMA.16816.F32 R64, R68, R90, R64 ;  /* 0x0000005a4440723c */ /* 0x000fe20000001840 */
[----:B------:R-:W-:Y:S01]  /*130f0*/  LDSM.16.MT88.4 R88, [R213+0x11000] ;  /* 0x01100000d558783b */ /* 0x000fe20000004200 */
[----:B------:R-:W-:Y:S05]  /*13100*/  MUFU.EX2 R178, R178 ;  /* 0x000000b200b27308 */ /* 0x000fea0000000800 */
[----:B------:R-:W-:Y:S01]  /*13110*/  F2FP.PACK_AB R68, R165, R164 ;  /* 0x000000a4a544723e */ /* 0x000fe200000000ff */
[----:B------:R-:W-:Y:S01]  /*13120*/  FADD.FTZ R164, R164, R0 ;  /* 0x00000000a4a47221 */ /* 0x000fe20000010000 */
[----:B------:R-:W-:Y:S03]  /*13130*/  F2FP.PACK_AB R69, R167, R166 ;  /* 0x000000a6a745723e */ /* 0x000fe600000000ff */
[----:B------:R-:W-:Y:S01]  /*13140*/  F2FP.PACK_AB R70, R169, R168 ;  /* 0x000000a8a946723e */ /* 0x000fe200000000ff */
[----:B------:R-:W1:Y:S01]  /*13150*/  MUFU.EX2 R177, R177 ;  /* 0x000000b100b17308 */ /* 0x000e620000000800 */
[----:B------:R-:W-:Y:S01]  /*13160*/  F2FP.PACK_AB R71, R171, R170 ;  /* 0x000000aaab47723e */ /* 0x000fe200000000ff */
[----:B------:R-:W-:Y:S01]  /*13170*/  FADD.FTZ R164, R165, R164 ;  /* 0x000000a4a5a47221 */ /* 0x000fe20000010000 */
[----:B------:R-:W-:Y:S01]  /*13180*/  MOV R0, R3 ;  /* 0x0000000300007202 */ /* 0x000fe20000000f00 */
[----:B------:R-:W-:Y:S02]  /*13190*/  FADD.FTZ R167, R167, R162 ;  /* 0x000000a2a7a77221 */ /* 0x000fe40000010000 */
[----:B------:R-:W-:Y:S02]  /*131a0*/  FADD.FTZ R168, R168, R164 ;  /* 0x000000a4a8a87221 */ /* 0x000fe40000010000 */
[C---:B--2---:R-:W-:Y:S02]  /*131b0*/  HMMA.16816.F32 R4, R68.reuse, R84, R4 ;  /* 0x000000544404723c */ /* 0x044fe40000001804 */
[----:B------:R-:W2:Y:S01]  /*131c0*/  MUFU.EX2 R176, R176 ;  /* 0x000000b000b07308 */ /* 0x000ea20000000800 */
[----:B------:R-:W-:Y:S02]  /*131d0*/  FADD.FTZ R167, R170, R167 ;  /* 0x000000a7aaa77221 */ /* 0x000fe40000010000 */
[----:B------:R-:W-:Y:S02]  /*131e0*/  FADD.FTZ R168, R169, R168 ;  /* 0x000000a8a9a87221 */ /* 0x000fe40000010000 */
[----:B------:R-:W-:Y:S01]  /*131f0*/  FADD.FTZ R171, R171, R167 ;  /* 0x000000a7abab7221 */ /* 0x000fe20000010000 */
[C---:B------:R-:W-:Y:S01]  /*13200*/  HMMA.16816.F32 R8, R68.reuse, R86, R8 ;  /* 0x000000564408723c */ /* 0x040fe20000001808 */
[----:B------:R-:W2:Y:S03]  /*13210*/  LDSM.16.MT88.4 R84, [R216+0x11000] ;  /* 0x01100000d854783b */ /* 0x000ea60000004200 */
[----:B------:R-:W-:Y:S01]  /*13220*/  MUFU.EX2 R175, R175 ;  /* 0x000000af00af7308 */ /* 0x000fe20000000800 */
[----:B-----5:R-:W-:Y:S03]  /*13230*/  FADD.FTZ R171, R182, R171 ;  /* 0x000000abb6ab7221 */ /* 0x020fe60000010000 */
[C---:B-1----:R-:W-:Y:S06]  /*13240*/  HMMA.16816.F32 R12, R68.reuse, R76, R12 ;  /* 0x0000004c440c723c */ /* 0x042fec000000180c */
[----:B------:R-:W1:Y:S02]  /*13250*/  MUFU.EX2 R174, R174 ;  /* 0x000000ae00ae7308 */ /* 0x000e640000000800 */
[C---:B------:R-:W-:Y:S01]  /*13260*/  HMMA.16816.F32 R16, R68.reuse, R78, R16 ;  /* 0x0000004e4410723c */ /* 0x040fe20000001810 */
[----:B------:R-:W5:Y:S07]  /*13270*/  LDSM.16.MT88.4 R76, [R214+0x11000] ;  /* 0x01100000d64c783b */ /* 0x000f6e0000004200 */
[C---:B---3--:R-:W-:Y:S01]  /*13280*/  HMMA.16816.F32 R20, R68.reuse, R72, R20 ;  /* 0x000000484414723c */ /* 0x048fe20000001814 */
[----:B------:R-:W-:Y:S07]  /*13290*/  MUFU.EX2 R173, R173 ;  /* 0x000000ad00ad7308 */ /* 0x000fee0000000800 */
[C---:B------:R-:W-:Y:S01]  /*132a0*/  HMMA.16816.F32 R24, R68.reuse, R74, R24 ;  /* 0x0000004a4418723c */ /* 0x040fe20000001818 */
[----:B------:R-:W3:Y:S02]  /*132b0*/  LDSM.16.MT88.4 R72, [R216+0xd800] ;  /* 0x00d80000d848783b */ /* 0x000ee40000004200 */
[----:B------:R-:W1:Y:S05]  /*132c0*/  MUFU.EX2 R172, R172 ;  /* 0x000000ac00ac7308 */ /* 0x000e6a0000000800 */
[C---:B------:R-:W-:Y:S05]  /*132d0*/  HMMA.16816.F32 R28, R68.reuse, R80, R28 ;  /* 0x00000050441c723c */ /* 0x040fea000000181c */
[----:B------:R-:W-:Y:S03]  /*132e0*/  MUFU.EX2 R161, R161 ;  /* 0x000000a100a17308 */ /* 0x000fe60000000800 */
[C---:B------:R-:W-:Y:S01]  /*132f0*/  HMMA.16816.F32 R32, R68.reuse, R82, R32 ;  /* 0x000000524420723c */ /* 0x040fe20000001820 */
[----:B------:R-:W1:Y:S06]  /*13300*/  LDSM.16.MT88.4 R80, [R214+0xd800] ;  /* 0x00d80000d650783b */ /* 0x000e6c0000004200 */
[----:B------:R-:W-:Y:S01]  /*13310*/  MUFU.EX2 R163, R163 ;  /* 0x000000a300a37308 */ /* 0x000fe20000000800 */
[C---:B--2---:R-:W-:Y:S08]  /*13320*/  HMMA.16816.F32 R36, R68.reuse, R84, R36 ;  /* 0x000000544424723c */ /* 0x044ff00000001824 */
[C---:B------:R-:W-:Y:S01]  /*13330*/  HMMA.16816.F32 R40, R68.reuse, R86, R40 ;  /* 0x000000564428723c */ /* 0x040fe20000001828 */
[----:B------:R-:W-:Y:S01]  /*13340*/  LDSM.16.MT88.4 R84, [R212+0xd800] ;  /* 0x00d80000d454783b */ /* 0x000fe20000004200 */
[----:B------:R-:W2:Y:S06]  /*13350*/  MUFU.EX2 R160, R160 ;  /* 0x000000a000a07308 */ /* 0x000eac0000000800 */
[C---:B-----5:R-:W-:Y:S04]  /*13360*/  HMMA.16816.F32 R44, R68.reuse, R76, R44 ;  /* 0x0000004c442c723c */ /* 0x060fe8000000182c */
[----:B------:R-:W5:Y:S04]  /*13370*/  MUFU.EX2 R159, R159 ;  /* 0x0000009f009f7308 */ /* 0x000f680000000800 */
[C---:B------:R-:W-:Y:S01]  /*13380*/  HMMA.16816.F32 R48, R68.reuse, R78, R48 ;  /* 0x0000004e4430723c */ /* 0x040fe20000001830 */
[----:B------:R-:W1:Y:S05]  /*13390*/  LDSM.16.MT88.4 R76, [R213+0xd800] ;  /* 0x00d80000d54c783b */ /* 0x000e6a0000004200 */
[----:B------:R-:W-:Y:S02]  /*133a0*/  MUFU.EX2 R158, R158 ;  /* 0x0000009e009e7308 */ /* 0x000fe40000000800 */
[C---:B------:R-:W-:Y:S08]  /*133b0*/  HMMA.16816.F32 R52, R68.reuse, R88, R52 ;  /* 0x000000584434723c */ /* 0x040ff00000001834 */
[C---:B------:R-:W-:Y:S01]  /*133c0*/  HMMA.16816.F32 R56, R68.reuse, R90, R56 ;  /* 0x0000005a4438723c */ /* 0x040fe20000001838 */
[----:B------:R-:W-:Y:S01]  /*133d0*/  LDSM.16.MT88.4 R88, [R213+0x11800] ;  /* 0x01180000d558783b */ /* 0x000fe20000004200 */
[----:B------:R-:W1:Y:S06]  /*133e0*/  MUFU.EX2 R156, R156 ;  /* 0x0000009c009c7308 */ /* 0x000e6c0000000800 */
[C---:B------:R-:W-:Y:S04]  /*133f0*/  HMMA.16816.F32 R60, R68.reuse, R92, R60 ;  /* 0x0000005c443c723c */ /* 0x040fe8000000183c */
[----:B------:R-:W-:Y:S04]  /*13400*/  MUFU.EX2 R155, R155 ;  /* 0x0000009b009b7308 */ /* 0x000fe80000000800 */
[----:B------:R-:W-:Y:S01]  /*13410*/  HMMA.16816.F32 R64, R68, R94, R64 ;  /* 0x0000005e4440723c */ /* 0x000fe20000001840 */
[----:B------:R-:W-:Y:S05]  /*13420*/  LDSM.16.MT88.4 R92, [R212+0x12000] ;  /* 0x01200000d45c783b */ /* 0x000fea0000004200 */
[----:B------:R-:W1:Y:S01]  /*13430*/  MUFU.EX2 R153, R153 ;  /* 0x0000009900997308 */ /* 0x000e620000000800 */
[----:B------:R-:W-:Y:S01]  /*13440*/  F2FP.PACK_AB R68, R179, R181 ;  /* 0x000000b5b344723e */ /* 0x000fe200000000ff */
[----:B------:R-:W-:Y:S01]  /*13450*/  FADD.FTZ R181, R181, R168 ;  /* 0x000000a8b5b57221 */ /* 0x000fe20000010000 */
[----:B------:R-:W-:Y:S03]  /*13460*/  F2FP.PACK_AB R69, R183, R182 ;  /* 0x000000b6b745723e */ /* 0x000fe600000000ff */
[----:B------:R-:W-:Y:S01]  /*13470*/  F2FP.PACK_AB R70, R185, R184 ;  /* 0x000000b8b946723e */ /* 0x000fe200000000ff */
[----:B------:R-:W-:Y:S01]  /*13480*/  FADD.FTZ R181, R179, R181 ;  /* 0x000000b5b3b57221 */ /* 0x000fe20000010000 */
[----:B------:R-:W-:Y:S01]  /*13490*/  F2FP.PACK_AB R71, R187, R186 ;  /* 0x000000babb47723e */ /* 0x000fe200000000ff */
[----:B------:R-:W-:Y:S01]  /*134a0*/  FADD.FTZ R183, R183, R171 ;  /* 0x000000abb7b77221 */ /* 0x000fe20000010000 */
[----:B------:R-:W-:Y:S01]  /*134b0*/  MUFU.EX2 R151, R151 ;  /* 0x0000009700977308 */ /* 0x000fe20000000800 */
[----:B------:R-:W-:Y:S02]  /*134c0*/  FADD.FTZ R184, R184, R181 ;  /* 0x000000b5b8b87221 */ /* 0x000fe40000010000 */
[----:B------:R-:W-:Y:S02]  /*134d0*/  FADD.FTZ R183, R186, R183 ;  /* 0x000000b7bab77221 */ /* 0x000fe40000010000 */
[C---:B---3--:R-:W-:Y:S03]  /*134e0*/  HMMA.16816.F32 R4, R68.reuse, R72, R4 ;  /* 0x000000484404723c */ /* 0x048fe60000001804 */
[----:B------:R-:W-:Y:S02]  /*134f0*/  FADD.FTZ R184, R185, R184 ;  /* 0x000000b8b9b87221 */ /* 0x000fe40000010000 */
[----:B------:R-:W-:Y:S01]  /*13500*/  MUFU.EX2 R152, R152 ;  /* 0x0000009800987308 */ /* 0x000fe20000000800 */
[----:B------:R-:W-:Y:S02]  /*13510*/  FADD.FTZ R187, R187, R183 ;  /* 0x000000b7bbbb7221 */ /* 0x000fe40000010000 */
[C---:B------:R-:W-:Y:S01]  /*13520*/  HMMA.16816.F32 R8, R68.reuse, R74, R8 ;  /* 0x0000004a4408723c */ /* 0x040fe20000001808 */
[----:B------:R-:W3:Y:S03]  /*13530*/  LDSM.16.MT88.4 R72, [R216+0x11800] ;  /* 0x01180000d848783b */ /* 0x000ee60000004200 */
[----:B------:R-:W-:Y:S03]  /*13540*/  FADD.FTZ R187, R190, R187 ;  /* 0x000000bbbebb7221 */ /* 0x000fe60000010000 */
[----:B------:R-:W2:Y:S01]  /*13550*/  MUFU.EX2 R150, R150 ;  /* 0x0000009600967308 */ /* 0x000ea20000000800 */
[C---:B-1----:R-:W-:Y:S08]  /*13560*/  HMMA.16816.F32 R12, R68.reuse, R80, R12 ;  /* 0x00000050440c723c */ /* 0x042ff0000000180c */
[C---:B------:R-:W-:Y:S01]  /*13570*/  HMMA.16816.F32 R16, R68.reuse, R82, R16 ;  /* 0x000000524410723c */ /* 0x040fe20000001810 */
[----:B------:R-:W1:Y:S01]  /*13580*/  LDSM.16.MT88.4 R80, [R214+0x11800] ;  /* 0x01180000d650783b */ /* 0x000e620000004200 */
[----:B------:R-:W1:Y:S06]  /*13590*/  MUFU.EX2 R149, R149 ;  /* 0x0000009500957308 */ /* 0x000e6c0000000800 */
[C---:B------:R-:W-:Y:S04]  /*135a0*/  HMMA.16816.F32 R20, R68.reuse, R76, R20 ;  /* 0x0000004c4414723c */ /* 0x040fe80000001814 */
[----:B------:R-:W-:Y:S04]  /*135b0*/  MUFU.EX2 R148, R148 ;  /* 0x0000009400947308 */ /* 0x000fe80000000800 */
[C---:B------:R-:W-:Y:S01]  /*135c0*/  HMMA.16816.F32 R24, R68.reuse, R78, R24 ;  /* 0x0000004e4418723c */ /* 0x040fe20000001818 */
[----:B------:R-:W2:Y:S05]  /*135d0*/  LDSM.16.MT88.4 R76, [R212+0x11800] ;  /* 0x01180000d44c783b */ /* 0x000eaa0000004200 */
[----:B------:R-:W-:Y:S02]  /*135e0*/  MUFU.EX2 R147, R147 ;  /* 0x0000009300937308 */ /* 0x000fe40000000800 */
[C---:B------:R-:W-:Y:S08]  /*135f0*/  HMMA.16816.F32 R28, R68.reuse, R84, R28 ;  /* 0x00000054441c723c */ /* 0x040ff0000000181c */
[C---:B------:R-:W-:Y:S01]  /*13600*/  HMMA.16816.F32 R32, R68.reuse, R86, R32 ;  /* 0x000000564420723c */ /* 0x040fe20000001820 */
[----:B------:R-:W2:Y:S01]  /*13610*/  LDSM.16.MT88.4 R84, [R216+0xe000] ;  /* 0x00e00000d854783b */ /* 0x000ea20000004200 */
[----:B------:R-:W2:Y:S06]  /*13620*/  MUFU.EX2 R134, R134 ;  /* 0x0000008600867308 */ /* 0x000eac0000000800 */
[C---:B---3--:R-:W-:Y:S04]  /*13630*/  HMMA.16816.F32 R36, R68.reuse, R72, R36 ;  /* 0x000000484424723c */ /* 0x048fe80000001824 */
[----:B------:R-:W3:Y:S04]  /*13640*/  MUFU.EX2 R146, R146 ;  /* 0x0000009200927308 */ /* 0x000ee80000000800 */
[C---:B------:R-:W-:Y:S01]  /*13650*/  HMMA.16816.F32 R40, R68.reuse, R74, R40 ;  /* 0x0000004a4428723c */ /* 0x040fe20000001828 */
[----:B------:R-:W3:Y:S07]  /*13660*/  LDSM.16.MT88.4 R72, [R214+0xe000] ;  /* 0x00e00000d648783b */ /* 0x000eee0000004200 */
[C---:B-1----:R-:W-:Y:S08]  /*13670*/  HMMA.16816.F32 R44, R68.reuse, R80, R44 ;  /* 0x00000050442c723c */ /* 0x042ff0000000182c */
[C---:B------:R-:W-:Y:S01]  /*13680*/  HMMA.16816.F32 R48, R68.reuse, R82, R48 ;  /* 0x000000524430723c */ /* 0x040fe20000001830 */
[----:B------:R-:W-:Y:S07]  /*13690*/  LDSM.16.MT88.4 R80, [R212+0xe000] ;  /* 0x00e00000d450783b */ /* 0x000fee0000004200 */
[C---:B------:R-:W-:Y:S08]  /*136a0*/  HMMA.16816.F32 R52, R68.reuse, R88, R52 ;  /* 0x000000584434723c */ /* 0x040ff00000001834 */
[C---:B------:R-:W-:Y:S01]  /*136b0*/  HMMA.16816.F32 R56, R68.reuse, R90, R56 ;  /* 0x0000005a4438723c */ /* 0x040fe20000001838 */
[----:B------:R-:W-:Y:S07]  /*136c0*/  LDSM.16.MT88.4 R88, [R213+0x12000] ;  /* 0x01200000d558783b */ /* 0x000fee0000004200 */
[C---:B--2---:R-:W-:Y:S08]  /*136d0*/  HMMA.16816.F32 R60, R68.reuse, R76, R60 ;  /* 0x0000004c443c723c */ /* 0x044ff0000000183c */
[----:B------:R-:W-:Y:S01]  /*136e0*/  HMMA.16816.F32 R64, R68, R78, R64 ;  /* 0x0000004e4440723c */ /* 0x000fe20000001840 */
[----:B------:R-:W1:Y:S06]  /*136f0*/  LDSM.16.MT88.4 R76, [R213+0xe000] ;  /* 0x00e00000d54c783b */ /* 0x000e6c0000004200 */
[----:B------:R-:W-:Y:S01]  /*13700*/  F2FP.PACK_AB R68, R188, R189 ;  /* 0x000000bdbc44723e */ /* 0x000fe200000000ff */
[----:B------:R-:W-:Y:S01]  /*13710*/  FADD.FTZ R189, R189, R184 ;  /* 0x000000b8bdbd7221 */ /* 0x000fe20000010000 */
[C---:B------:R-:W-:Y:S03]  /*13720*/  F2FP.PACK_AB R69, R191.reuse, R190 ;  /* 0x000000bebf45723e */ /* 0x040fe600000000ff */
[----:B------:R-:W-:Y:S01]  /*13730*/  F2FP.PACK_AB R70, R194, R195 ;  /* 0x000000c3c246723e */ /* 0x000fe200000000ff */
[----:B------:R-:W-:Y:S01]  /*13740*/  FADD.FTZ R189, R188, R189 ;  /* 0x000000bdbcbd7221 */ /* 0x000fe20000010000 */
[----:B----4-:R-:W-:Y:S01]  /*13750*/  F2FP.PACK_AB R71, R192, R193 ;  /* 0x000000c1c047723e */ /* 0x010fe200000000ff */
[----:B------:R-:W-:Y:S02]  /*13760*/  FADD.FTZ R191, R191, R187 ;  /* 0x000000bbbfbf7221 */ /* 0x000fe40000010000 */
[----:B------:R-:W-:Y:S02]  /*13770*/  FADD.FTZ R195, R195, R189 ;  /* 0x000000bdc3c37221 */ /* 0x000fe40000010000 */
[----:B------:R-:W-:Y:S02]  /*13780*/  FADD.FTZ R191, R193, R191 ;  /* 0x000000bfc1bf7221 */ /* 0x000fe40000010000 */
[C---:B------:R-:W-:Y:S03]  /*13790*/  HMMA.16816.F32 R4, R68.reuse, R84, R4 ;  /* 0x000000544404723c */ /* 0x040fe60000001804 */
[----:B------:R-:W-:Y:S02]  /*137a0*/  FADD.FTZ R195, R194, R195 ;  /* 0x000000c3c2c37221 */ /* 0x000fe40000010000 */
[----:B------:R-:W-:Y:S03]  /*137b0*/  FADD.FTZ R192, R192, R191 ;  /* 0x000000bfc0c07221 */ /* 0x000fe60000010000 */
[C---:B------:R-:W-:Y:S01]  /*137c0*/  HMMA.16816.F32 R8, R68.reuse, R86, R8 ;  /* 0x000000564408723c */ /* 0x040fe20000001808 */
[----:B------:R-:W2:Y:S03]  /*137d0*/  LDSM.16.MT88.4 R84, [R216+0x12000] ;  /* 0x01200000d854783b */ /* 0x000ea60000004200 */
[----:B------:R-:W-:Y:S04]  /*137e0*/  FADD.FTZ R192, R177, R192 ;  /* 0x000000c0b1c07221 */ /* 0x000fe80000010000 */
        /* <DEDUP_REMOVED lines=15> */
[C---:B------:R-:W-:Y:S08]  /*138e0*/  HMMA.16816.F32 R52, R68.reuse, R88, R52 ;  /* 0x000000584434723c */ /* 0x040ff00000001834 */
[C---:B------:R-:W-:Y:S01]  /*138f0*/  HMMA.16816.F32 R56, R68.reuse, R90, R56 ;  /* 0x0000005a4438723c */ /* 0x040fe20000001838 */
[----:B------:R-:W2:Y:S07]  /*13900*/  LDSM.16.MT88.4 R88, [R216+0x12800] ;  /* 0x01280000d858783b */ /* 0x000eae0000004200 */
        /* <DEDUP_REMOVED lines=14> */
[----:B------:R-:W-:Y:S03]  /*139f0*/  FADD.FTZ R172, R172, R176 ;  /* 0x000000b0acac7221 */ /* 0x000fe60000010000 */
[C---:B------:R-:W-:Y:S01]  /*13a00*/  HMMA.16816.F32 R8, R68.reuse, R78, R8 ;  /* 0x0000004e4408723c */ /* 0x040fe20000001808 */
[----:B------:R-:W1:Y:S03]  /*13a10*/  LDSM.16.MT88.4 R76, [R214+0x12800] ;  /* 0x01280000d64c783b */ /* 0x000e660000004200 */
[----:B------:R-:W-:Y:S04]  /*13a20*/  FADD.FTZ R172, R160, R172 ;  /* 0x000000aca0ac7221 */ /* 0x000fe80000010000 */
[C---:B----4-:R-:W-:Y:S08]  /*13a30*/  HMMA.16816.F32 R12, R68.reuse, R80, R12 ;  /* 0x00000050440c723c */ /* 0x050ff0000000180c */
[C---:B------:R-:W-:Y:S01]  /*13a40*/  HMMA.16816.F32 R16, R68.reuse, R82, R16 ;  /* 0x000000524410723c */ /* 0x040fe20000001810 */
[----:B------:R-:W4:Y:S07]  /*13a50*/  LDSM.16.MT88.4 R80, [R213+0x12800] ;  /* 0x01280000d550783b */ /* 0x000f2e0000004200 */
[C---:B--2---:R-:W-:Y:S08]  /*13a60*/  HMMA.16816.F32 R20, R68.reuse, R84, R20 ;  /* 0x000000544414723c */ /* 0x044ff00000001814 */
[C---:B------:R-:W-:Y:S01]  /*13a70*/  HMMA.16816.F32 R24, R68.reuse, R86, R24 ;  /* 0x000000564418723c */ /* 0x040fe20000001818 */
[----:B------:R-:W-:Y:S07]  /*13a80*/  LDSM.16.MT88.4 R84, [R212+0xf000] ;  /* 0x00f00000d454783b */ /* 0x000fee0000004200 */
[C---:B---3--:R-:W-:Y:S08]  /*13a90*/  HMMA.16816.F32 R28, R68.reuse, R72, R28 ;  /* 0x00000048441c723c */ /* 0x048ff0000000181c */
[C---:B------:R-:W-:Y:S01]  /*13aa0*/  HMMA.16816.F32 R32, R68.reuse, R74, R32 ;  /* 0x0000004a4420723c */ /* 0x040fe20000001820 */
[----:B------:R-:W2:Y:S07]  /*13ab0*/  LDSM.16.MT88.4 R72, [R212+0x12800] ;  /* 0x01280000d448783b */ /* 0x000eae0000004200 */
[C---:B------:R-:W-:Y:S08]  /*13ac0*/  HMMA.16816.F32 R36, R68.reuse, R88, R36 ;  /* 0x000000584424723c */ /* 0x040ff00000001824 */
        /* <DEDUP_REMOVED lines=9> */
[----:B------:R-:W-:Y:S01]  /*13b60*/  HMMA.16816.F32 R64, R68, R74, R64 ;  /* 0x0000004a4440723c */ /* 0x000fe20000001840 */
[----:B------:R-:W2:Y:S06]  /*13b70*/  LDSM.16.MT88.4 R72, [R213+0xf000] ;  /* 0x00f00000d548783b */ /* 0x000eac0000004200 */
[----:B------:R-:W-:Y:S01]  /*13b80*/  F2FP.PACK_AB R68, R163, R161 ;  /* 0x000000a1a344723e */ /* 0x000fe200000000ff */
[----:B------:R-:W-:Y:S01]  /*13b90*/  FADD.FTZ R161, R161, R175 ;  /* 0x000000afa1a17221 */ /* 0x000fe20000010000 */
[----:B-----5:R-:W-:Y:S03]  /*13ba0*/  F2FP.PACK_AB R69, R159, R160 ;  /* 0x000000a09f45723e */ /* 0x020fe600000000ff */
        /* <DEDUP_REMOVED lines=12> */
[C---:B---3--:R-:W-:Y:S04]  /*13c70*/  HMMA.16816.F32 R12, R68.reuse, R80, R12 ;  /* 0x00000050440c723c */ /* 0x048fe8000000180c */
[----:B------:R-:W-:Y:S04]  /*13c80*/  FADD.FTZ R153, R149, R153 ;  /* 0x0000009995997221 */ /* 0x000fe80000010000 */
[C---:B------:R-:W-:Y:S04]  /*13c90*/  HMMA.16816.F32 R16, R68.reuse, R82, R16 ;  /* 0x000000524410723c */ /* 0x040fe80000001810 */
[----:B------:R-:W-:Y:S04]  /*13ca0*/  FADD.FTZ R153, R134, R153 ;  /* 0x0000009986997221 */ /* 0x000fe80000010000 */
[C---:B--2---:R-:W-:Y:S04]  /*13cb0*/  HMMA.16816.F32 R20, R68.reuse, R72, R20 ;  /* 0x000000484414723c */ /* 0x044fe80000001814 */
[----:B------:R-:W-:Y:S04]  /*13cc0*/  FADD.FTZ R239, R146, R153 ;  /* 0x0000009992ef7221 */ /* 0x000fe80000010000 */
[C---:B------:R-:W-:Y:S08]  /*13cd0*/  HMMA.16816.F32 R24, R68.reuse, R74, R24 ;  /* 0x0000004a4418723c */ /* 0x040ff00000001818 */
[C---:B------:R-:W-:Y:S08]  /*13ce0*/  HMMA.16816.F32 R28, R68.reuse, R84, R28 ;  /* 0x00000054441c723c */ /* 0x040ff0000000181c */
[C---:B------:R-:W-:Y:S01]  /*13cf0*/  HMMA.16816.F32 R32, R68.reuse, R86, R32 ;  /* 0x000000564420723c */ /* 0x040fe20000001820 */
[----:B------:R-:W-:Y:S07]  /*13d00*/  LDSM.16.MT88.4 R84, [R214+0x13800] ;  /* 0x01380000d654783b */ /* 0x000fee0000004200 */
[C---:B-1----:R-:W-:Y:S08]  /*13d10*/  HMMA.16816.F32 R36, R68.reuse, R76, R36 ;  /* 0x0000004c4424723c */ /* 0x042ff00000001824 */
        /* <DEDUP_REMOVED lines=9> */
[C---:B------:R-:W-:Y:S01]  /*13db0*/  F2FP.PACK_AB R68, R152.reuse, R151 ;  /* 0x000000979844723e */ /* 0x040fe200000000ff */
[----:B------:R-:W-:Y:S01]  /*13dc0*/  FADD.FTZ R151, R151, R158 ;  /* 0x0000009e97977221 */ /* 0x000fe20000010000 */
[----:B------:R-:W-:Y:S03]  /*13dd0*/  F2FP.PACK_AB R69, R149, R150 ;  /* 0x000000969545723e */ /* 0x000fe600000000ff */
[C---:B------:R-:W-:Y:S01]  /*13de0*/  F2FP.PACK_AB R70, R147.reuse, R148 ;  /* 0x000000949346723e */ /* 0x040fe200000000ff */
[----:B------:R-:W-:Y:S01]  /*13df0*/  FADD.FTZ R151, R152, R151 ;  /* 0x0000009798977221 */ /* 0x000fe20000010000 */
[----:B------:R-:W-:Y:S03]  /*13e00*/  F2FP.PACK_AB R71, R146, R134 ;  /* 0x000000869247723e */ /* 0x000fe600000000ff */
[----:B------:R-:W-:Y:S04]  /*13e10*/  FADD.FTZ R151, R148, R151 ;  /* 0x0000009794977221 */ /* 0x000fe80000010000 */
[C---:B------:R-:W-:Y:S01]  /*13e20*/  HMMA.16816.F32 R128, R68.reuse, R124, R4 ;  /* 0x0000007c4480723c */ /* 0x040fe20000001804 */
[----:B------:R-:W2:Y:S02]  /*13e30*/  LDSM.16.MT88.4 R4, [R212+0x13800] ;  /* 0x01380000d404783b */ /* 0x000ea40000004200 */
[----:B------:R-:W-:Y:S05]  /*13e40*/  FADD.FTZ R240, R147, R151 ;  /* 0x0000009793f07221 */ /* 0x000fea0000010000 */
        /* <DEDUP_REMOVED lines=16> */
.L_x_1612:
        /* <DEDUP_REMOVED lines=12> */
[-C--:B------:R-:W-:Y:S01]  /*14010*/  LEA.HI R12, R10, R2.reuse, RZ, 0x2 ;  /* 0x000000020a0c7211 */ /* 0x080fe200078f10ff */
[----:B--2---:R-:W-:Y:S01]  /*14020*/  FADD.FTZ R5, R240, R5 ;  /* 0x00000005f0057221 */ /* 0x004fe20000010000 */
[----:B------:R-:W-:Y:S02]  /*14030*/  LEA.HI R0, R10, R2, RZ, 0x5 ;  /* 0x000000020a007211 */ /* 0x000fe400078f28ff */
[----:B------:R-:W-:Y:S01]  /*14040*/  SHF.R.S32.HI R11, RZ, 0x2, R12 ;  /* 0x00000002ff0b7819 */ /* 0x000fe2000001140c */
[----:B---3--:R-:W-:Y:S01]  /*14050*/  FADD.FTZ R4, R239, R4 ;  /* 0x00000004ef047221 */ /* 0x008fe20000010000 */
[----:B------:R-:W-:Y:S02]  /*14060*/  SHF.R.S32.HI R6, RZ, 0x1f, R12 ;  /* 0x0000001fff067819 */ /* 0x000fe4000001140c */
[----:B------:R-:W-:Y:S02]  /*14070*/  LOP3.LUT R12, R12, 0x1ffffffc, RZ, 0xc0, !PT ;  /* 0x1ffffffc0c0c7812 */ /* 0x000fe400078ec0ff */
[----:B------:R-:W-:-:S02]  /*14080*/  LEA.HI R6, R6, R11, RZ, 0x3 ;  /* 0x0000000b06067211 */ /* 0x000fc400078f18ff */
[----:B------:R-:W-:Y:S02]  /*14090*/  SHF.R.S32.HI R9, RZ, 0x5, R0 ;  /* 0x00000005ff097819 */ /* 0x000fe40000011400 */
[----:B------:R-:W-:Y:S02]  /*140a0*/  LOP3.LUT R6, R6, 0xfffffff8, RZ, 0xc0, !PT ;  /* 0xfffffff806067812 */ /* 0x000fe400078ec0ff */
[----:B------:R-:W-:Y:S02]  /*140b0*/  IADD3 R12, -R12, R2, RZ ;  /* 0x000000020c0c7210 */ /* 0x000fe40007ffe1ff */
[----:B------:R-:W-:Y:S02]  /*140c0*/  IADD3 R6, R11, -R6, RZ ;  /* 0x800000060b067210 */ /* 0x000fe40007ffe0ff */
[----:B------:R-:W1:Y:S01]  /*140d0*/  S2R R11, SR_TID.X ;  /* 0x00000000000b7919 */ /* 0x000e620000002100 */
[----:B------:R-:W-:Y:S02]  /*140e0*/  FSETP.NE.FTZ.AND P4, PT, R5, RZ, PT ;  /* 0x000000ff0500720b */ /* 0x000fe40003f95000 */
[----:B------:R-:W-:-:S02]  /*140f0*/  FSETP.NE.FTZ.AND P3, PT, R4, RZ, PT ;  /* 0x000000ff0400720b */ /* 0x000fc40003f75000 */
[----:B------:R-:W-:Y:S02]  /*14100*/  LEA R9, R9, R12, 0x9 ;  /* 0x0000000c09097211 */ /* 0x000fe400078e48ff */
[-C--:B------:R-:W-:Y:S02]  /*14110*/  LEA.HI R13, R10, R2.reuse, RZ, 0x4 ;  /* 0x000000020a0d7211 */ /* 0x080fe400078f20ff */
[C---:B------:R-:W-:Y:S02]  /*14120*/  LOP3.LUT R15, R6.reuse, 0x1, RZ, 0xc0, !PT ;  /* 0x00000001060f7812 */ /* 0x040fe400078ec0ff */
[----:B------:R-:W-:Y:S02]  /*14130*/  LOP3.LUT R13, R13, 0xfffffff0, RZ, 0xc0, !PT ;  /* 0xfffffff00d0d7812 */ /* 0x000fe400078ec0ff */
[----:B------:R-:W-:Y:S01]  /*14140*/  SHF.L.U32 R17, R6, 0x6, RZ ;  /* 0x0000000606117819 */ /* 0x000fe200000006ff */
[----:B------:R-:W2:Y:S01]  /*14150*/  @P4 MUFU.RCP R8, R5 ;  /* 0x0000000500084308 */ /* 0x000ea20000001000 */
[----:B------:R-:W-:-:S02]  /*14160*/  IADD3 R13, -R13, R2, RZ ;  /* 0x000000020d0d7210 */ /* 0x000fc40007ffe1ff */
[----:B------:R-:W-:Y:S02]  /*14170*/  ISETP.NE.U32.AND P0, PT, R15, 0x1, PT ;  /* 0x000000010f00780c */ /* 0x000fe40003f05070 */
[----:B------:R-:W-:Y:S02]  /*14180*/  LEA.HI R16, R13, R13, RZ, 0x1 ;  /* 0x0000000d0d107211 */ /* 0x000fe400078f08ff */
[----:B------:R-:W-:Y:S01]  /*14190*/  LOP3.LUT R17, R17, 0x1c0, RZ, 0xc0, !PT ;  /* 0x000001c011117812 */ /* 0x000fe200078ec0ff */
[----:B------:R-:W3:Y:S01]  /*141a0*/  @P3 MUFU.RCP R7, R4 ;  /* 0x0000000400073308 */ /* 0x000ee20000001000 */
[----:B------:R-:W-:Y:S02]  /*141b0*/  SHF.L.U32 R15, R16, 0x2, RZ ;  /* 0x00000002100f7819 */ /* 0x000fe400000006ff */
[----:B-1----:R-:W-:Y:S02]  /*141c0*/  SHF.R.S32.HI R12, RZ, 0x1f, R11 ;  /* 0x0000001fff0c7819 */ /* 0x002fe4000001140b */
[----:B------:R-:W-:-:S02]  /*141d0*/  LEA.HI R17, R17, R17, RZ, 0x1d ;  /* 0x0000001111117211 */ /* 0x000fc400078fe8ff */
[----:B------:R-:W-:Y:S01]  /*141e0*/  LEA.HI R10, R12, R11, RZ, 0x4 ;  /* 0x0000000b0c0a7211 */ /* 0x000fe200078f20ff */
[----:B--2---:R-:W-:Y:S01]  /*141f0*/  FMUL.FTZ R128, R8, R128 ;  /* 0x0000008008807220 */ /* 0x004fe20000410000 */
[----:B------:R-:W-:Y:S01]  /*14200*/  LOP3.LUT R16, R16, 0xffffffe, RZ, 0xc0, !PT ;  /* 0x0ffffffe10107812 */ /* 0x000fe200078ec0ff */
[C---:B------:R-:W-:Y:S01]  /*14210*/  FMUL.FTZ R129, R8.reuse, R129 ;  /* 0x0000008108817220 */ /* 0x040fe20000410000 */
[----:B------:R-:W-:Y:S01]  /*14220*/  SHF.R.S32.HI R10, RZ, 0x4, R10 ;  /* 0x00000004ff0a7819 */ /* 0x000fe2000001140a */
[C---:B------:R-:W-:Y:S01]  /*14230*/  FMUL.FTZ R124, R8.reuse, R124 ;  /* 0x0000007c087c7220 */ /* 0x040fe20000410000 */
[----:B------:R-:W-:Y:S01]  /*14240*/  LEA R9, R9, R17, 0x1 ;  /* 0x0000001109097211 */ /* 0x000fe200078e08ff */
[----:B------:R-:W-:Y:S01]  /*14250*/  FMUL.FTZ R125, R8, R125 ;  /* 0x0000007d087d7220 */ /* 0x000fe20000410000 */
[----:B------:R-:W-:Y:S01]  /*14260*/  SHF.L.U32 R14, R10, 0x6, RZ ;  /* 0x000000060a0e7819 */ /* 0x000fe200000006ff */
[----:B---3--:R-:W-:Y:S01]  /*14270*/  FMUL.FTZ R131, R7, R131 ;  /* 0x0000008307837220 */ /* 0x008fe20000410000 */
[----:B------:R-:W-:Y:S01]  /*14280*/  IADD3 R16, R13, -R16, RZ ;  /* 0x800000100d107210 */ /* 0x000fe20007ffe0ff */
[C---:B------:R-:W-:Y:S01]  /*14290*/  FMUL.FTZ R130, R7.reuse, R130 ;  /* 0x0000008207827220 */ /* 0x040fe20000410000 */
[----:B------:R-:W-:Y:S01]  /*142a0*/  LOP3.LUT R14, R14, 0x1c0, RZ, 0xc0, !PT ;  /* 0x000001c00e0e7812 */ /* 0x000fe200078ec0ff */
[C---:B------:R-:W-:Y:S01]  /*142b0*/  FMUL.FTZ R127, R7.reuse, R127 ;  /* 0x0000007f077f7220 */ /* 0x040fe20000410000 */
[----:B------:R-:W-:Y:S01]  /*142c0*/  R2P PR, R6, 0x6 ;  /* 0x0000000606007804 */ /* 0x000fe20000000000 */
[C---:B------:R-:W-:Y:S01]  /*142d0*/  FMUL.FTZ R126, R7.reuse, R126 ;  /* 0x0000007e077e7220 */ /* 0x040fe20000410000 */
[----:B------:R-:W-:Y:S01]  /*142e0*/  LOP3.LUT R15, R14, 0x38, R15, 0xf8, !PT ;  /* 0x000000380e0f7812 */ /* 0x000fe200078ef80f */
[C---:B------:R-:W-:Y:S01]  /*142f0*/  FMUL.FTZ R120, R8.reuse, R120 ;  /* 0x0000007808787220 */ /* 0x040fe20000410000 */
[----:B------:R-:W-:Y:S01]  /*14300*/  SHF.R.U32.HI R14, RZ, 0x3, R14 ;  /* 0x00000003ff0e7819 */ /* 0x000fe2000001160e */
[C---:B------:R-:W-:Y:S01]  /*14310*/  FMUL.FTZ R121, R8.reuse, R121 ;  /* 0x0000007908797220 */ /* 0x040fe20000410000 */
[----:B------:R-:W-:Y:S01]  /*14320*/  STS.64 [R9.X4], R128 ;  /* 0x0000008009007388 */ /* 0x000fe20000004a00 */
[----:B------:R-:W-:Y:S01]  /*14330*/  FMUL.FTZ R123, R7, R123 ;  /* 0x0000007b077b7220 */ /* 0x000fe20000410000 */
[----:B------:R-:W-:Y:S01]  /*14340*/  LOP3.LUT R14, R15, R14, RZ, 0x3c, !PT ;  /* 0x0000000e0f0e7212 */ /* 0x000fe200078e3cff */
[C---:B------:R-:W-:Y:S01]  /*14350*/  FMUL.FTZ R122, R7.reuse, R122 ;  /* 0x0000007a077a7220 */ /* 0x040fe20000410000 */
[----:B------:R-:W-:Y:S01]  /*14360*/  STS.64 [R9.X4+0x800], R130 ;  /* 0x0008008209007388 */ /* 0x000fe20000004a00 */
[----:B------:R-:W-:Y:S01]  /*14370*/  FMUL.FTZ R116, R8, R116 ;  /* 0x0000007408747220 */ /* 0x000fe20000410000 */
[----:B------:R-:W-:Y:S01]  /*14380*/  LEA R6, R16, R14, 0x2 ;  /* 0x0000000e10067211 */ /* 0x000fe200078e10ff */
[----:B------:R-:W-:Y:S01]  /*14390*/  FMUL.FTZ R117, R8, R117 ;  /* 0x0000007508757220 */ /* 0x000fe20000410000 */
[----:B------:R-:W-:Y:S01]  /*143a0*/  MOV R14, 0x80 ;  /* 0x00000080000e7802 */ /* 0x000fe20000000f00 */
[C---:B------:R-:W-:Y:S01]  /*143b0*/  FMUL.FTZ R119, R7.reuse, R119 ;  /* 0x0000007707777220 */ /* 0x040fe20000410000 */
[----:B------:R-:W-:Y:S01]  /*143c0*/  LEA.HI R12, R12, R11, RZ, 0x5 ;  /* 0x0000000b0c0c7211 */ /* 0x000fe200078f28ff */
[C---:B------:R-:W-:Y:S01]  /*143d0*/  FMUL.FTZ R118, R7.reuse, R118 ;  /* 0x0000007607767220 */ /* 0x040fe20000410000 */
[----:B------:R-:W-:Y:S01]  /*143e0*/  SEL R14, R14, 0xffffff80, !P2 ;  /* 0xffffff800e0e7807 */ /* 0x000fe20005000000 */
[----:B------:R-:W-:Y:S01]  /*143f0*/  FMUL.FTZ R112, R8, R112 ;  /* 0x0000007008707220 */ /* 0x000fe20000410000 */
[----:B------:R-:W-:Y:S01]  /*14400*/  LOP3.LUT R0, R0, 0xffffffe0, RZ, 0xc0, !PT ;  /* 0xffffffe000007812 */ /* 0x000fe200078ec0ff */
[----:B------:R-:W-:Y:S01]  /*14410*/  FMUL.FTZ R113, R8, R113 ;  /* 0x0000007108717220 */ /* 0x000fe20000410000 */
[----:B------:R-:W1:Y:S01]  /*14420*/  @P3 MUFU.LG2 R4, R4 ;  /* 0x0000000400043308 */ /* 0x000e620000000c00 */
[C---:B------:R-:W-:Y:S01]  /*14430*/  FMUL.FTZ R115, R7.reuse, R115 ;  /* 0x0000007307737220 */ /* 0x040fe20000410000 */
[----:B------:R-:W-:Y:S01]  /*14440*/  IADD3 R2, -R0, R2, RZ ;  /* 0x0000000200027210 */ /* 0x000fe20007ffe1ff */
[----:B------:R-:W-:-:S02]  /*14450*/  FMUL.FTZ R114, R7, R114 ;  /* 0x0000007207727220 */ /* 0x000fc40000410000 */
[C---:B------:R-:W-:Y:S02]  /*14460*/  FMUL.FTZ R108, R8.reuse, R108 ;  /* 0x0000006c086c7220 */ /* 0x040fe40000410000 */
[C---:B------:R-:W-:Y:S02]  /*14470*/  FMUL.FTZ R109, R8.reuse, R109 ;  /* 0x0000006d086d7220 */ /* 0x040fe40000410000 */
[C---:B------:R-:W-:Y:S02]  /*14480*/  FMUL.FTZ R111, R7.reuse, R111 ;  /* 0x0000006f076f7220 */ /* 0x040fe40000410000 */
[----:B------:R-:W-:Y:S02]  /*14490*/  FMUL.FTZ R110, R7, R110 ;  /* 0x0000006e076e7220 */ /* 0x000fe40000410000 */
[C---:B------:R-:W-:Y:S02]  /*144a0*/  FMUL.FTZ R104, R8.reuse, R104 ;  /* 0x0000006808687220 */ /* 0x040fe40000410000 */
        /* <DEDUP_REMOVED lines=34> */
[C---:B------:R-:W-:Y:S02]  /*146d0*/  FMUL.FTZ R74, R7.reuse, R74 ;  /* 0x0000004a074a7220 */ /* 0x040fe40000410000 */
[C---:B------:R-:W-:Y:S02]  /*146e0*/  FMUL.FTZ R68, R8.reuse, R68 ;  /* 0x0000004408447220 */ /* 0x040fe40000410000 */
[----:B------:R-:W-:Y:S01]  /*146f0*/  FMUL.FTZ R69, R8, R69 ;  /* 0x0000004508457220 */ /* 0x000fe20000410000 */
[----:B------:R-:W-:Y:S01]  /*14700*/  MOV R8, 0x40 ;  /* 0x0000004000087802 */ /* 0x000fe20000000f00 */
[----:B------:R-:W-:-:S02]  /*14710*/  FMUL.FTZ R71, R7, R71 ;  /* 0x0000004707477220 */ /* 0x000fc40000410000 */
[----:B------:R-:W-:Y:S01]  /*14720*/  FMUL.FTZ R70, R7, R70 ;  /* 0x0000004607467220 */ /* 0x000fe20000410000 */
[----:B------:R-:W-:Y:S01]  /*14730*/  SHF.L.U32 R7, R9, 0x2, RZ ;  /* 0x0000000209077819 */ /* 0x000fe200000006ff */
[----:B-1----:R-:W-:Y:S01]  /*14740*/  @P3 FMUL.FTZ R4, R4, 0.69314718246459960938 ;  /* 0x3f31721804043820 */ /* 0x002fe20000410000 */
[----:B------:R-:W-:Y:S02]  /*14750*/  SEL R8, R8, 0xffffffc0, !P1 ;  /* 0xffffffc008087807 */ /* 0x000fe40004800000 */
[C---:B------:R-:W-:Y:S02]  /*14760*/  IADD3 R15, R7.reuse, -0x20, RZ ;  /* 0xffffffe0070f7810 */ /* 0x040fe40007ffe0ff */
[C---:B------:R-:W-:Y:S02]  /*14770*/  @P0 IADD3 R15, R7.reuse, 0x20, RZ ;  /* 0x00000020070f0810 */ /* 0x040fe40007ffe0ff */
[C---:B------:R-:W-:Y:S02]  /*14780*/  IADD3 R16, R7.reuse, R8, RZ ;  /* 0x0000000807107210 */ /* 0x040fe40007ffe0ff */
[----:B------:R-:W-:Y:S01]  /*14790*/  IADD3 R8, R8, R15, RZ ;  /* 0x0000000f08087210 */ /* 0x000fe20007ffe0ff */
[----:B------:R-:W-:Y:S01]  /*147a0*/  STS.64 [R15], R124 ;  /* 0x0000007c0f007388 */ /* 0x000fe20000000a00 */
[----:B------:R-:W-:-:S02]  /*147b0*/  IADD3 R7, R7, R14, RZ ;  /* 0x0000000e07077210 */ /* 0x000fc40007ffe0ff */
[----:B------:R-:W-:Y:S01]  /*147c0*/  IADD3 R17, R14, R15, RZ ;  /* 0x0000000f0e117210 */ /* 0x000fe20007ffe0ff */
[----:B------:R-:W-:Y:S01]  /*147d0*/  STS.64 [R15+0x800], R126 ;  /* 0x0008007e0f007388 */ /* 0x000fe20000000a00 */
[-C--:B------:R-:W-:Y:S02]  /*147e0*/  IADD3 R18, R16, R14.reuse, RZ ;  /* 0x0000000e10127210 */ /* 0x080fe40007ffe0ff */
[----:B------:R-:W-:Y:S01]  /*147f0*/  IADD3 R14, R8, R14, RZ ;  /* 0x0000000e080e7210 */ /* 0x000fe20007ffe0ff */
[----:B------:R-:W-:Y:S01]  /*14800*/  STS.64 [R16], R120 ;  /* 0x0000007810007388 */ /* 0x000fe20000000a00 */
[----:B------:R-:W-:Y:S02]  /*14810*/  LOP3.LUT P0, RZ, R2, 0x3, RZ, 0xc0, !PT ;  /* 0x0000000302ff7812 */ /* 0x000fe4000780c0ff */
[----:B------:R-:W-:Y:S01]  /*14820*/  MOV R2, 0xff800000 ;  /* 0xff80000000027802 */ /* 0x000fe20000000f00 */
        /* <DEDUP_REMOVED lines=16> */
[----:B------:R-:W-:Y:S04]  /*14930*/  STS.64 [R16+0x4800], R90 ;  /* 0x0048005a10007388 */ /* 0x000fe80000000a00 */
[----:B------:R-:W-:Y:S04]  /*14940*/  STS.64 [R8+0x4000], R84 ;  /* 0x0040005408007388 */ /* 0x000fe80000000a00 */
[----:B------:R-:W-:Y:S04]  /*14950*/  STS.64 [R8+0x4800], R86 ;  /* 0x0048005608007388 */ /* 0x000fe80000000a00 */
[----:B------:R-:W-:Y:S04]  /*14960*/  STS.64 [R7+0x4000], R80 ;  /* 0x0040005007007388 */ /* 0x000fe80000000a00 */
[----:B------:R2:W-:Y:S04]  /*14970*/  STS.64 [R7+0x4800], R82 ;  /* 0x0048005207007388 */ /* 0x0005e80000000a00 */
[----:B------:R-:W-:Y:S04]  /*14980*/  STS.64 [R17+0x4000], R76 ;  /* 0x0040004c11007388 */ /* 0x000fe80000000a00 */
[----:B------:R-:W-:Y:S04]  /*14990*/  STS.64 [R17+0x4800], R78 ;  /* 0x0048004e11007388 */ /* 0x000fe80000000a00 */
[----:B------:R-:W-:Y:S04]  /*149a0*/  STS.64 [R18+0x4000], R72 ;  /* 0x0040004812007388 */ /* 0x000fe80000000a00 */
[----:B------:R-:W-:Y:S04]  /*149b0*/  STS.64 [R18+0x4800], R74 ;  /* 0x0048004a12007388 */ /* 0x000fe80000000a00 */
[----:B------:R-:W-:Y:S04]  /*149c0*/  STS.64 [R14+0x4000], R68 ;  /* 0x004000440e007388 */ /* 0x000fe80000000a00 */
[----:B------:R3:W-:Y:S04]  /*149d0*/  STS.64 [R14+0x4800], R70 ;  /* 0x004800460e007388 */ /* 0x0007e80000000a00 */
[----:B------:R-:W-:Y:S06]  /*149e0*/  BAR.SYNC.DEFER_BLOCKING 0x0 ;  /* 0x0000000000007b1d */ /* 0x000fec0000010000 */
[----:B-1----:R-:W1:Y:S04]  /*149f0*/  S2R R9, SR_CTAID.Z ;  /* 0x0000000000097919 */ /* 0x002e680000002700 */
[----:B--2---:R-:W2:Y:S04]  /*14a00*/  S2R R7, SR_CTAID.Y ;  /* 0x0000000000077919 */ /* 0x004ea80000002600 */
[----:B------:R-:W4:Y:S01]  /*14a10*/  S2R R8, SR_CTAID.X ;  /* 0x0000000000087919 */ /* 0x000f220000002500 */
[----:B---3--:R-:W3:Y:S03]  /*14a20*/  @P4 MUFU.LG2 R14, R5 ;  /* 0x00000005000e4308 */ /* 0x008ee60000000c00 */
[----:B------:R-:W1:Y:S04]  /*14a30*/  LDS.128 R72, [R6.X4] ;  /* 0x0000000006487984 */ /* 0x000e680000004c00 */
[----:B------:R-:W1:Y:S04]  /*14a40*/  LDS.128 R68, [R6.X4+0x800] ;  /* 0x0008000006447984 */ /* 0x000e680000004c00 */
[----:B------:R-:W1:Y:S01]  /*14a50*/  LDS.128 R64, [R6.X4+0x1000] ;  /* 0x0010000006407984 */ /* 0x000e620000004c00 */
[----:B--2---:R-:W-:-:S03]  /*14a60*/  IMAD R7, R7, c[0x0][0x210], R232 ;  /* 0x0000840007077a24 */ /* 0x004fc600078e02e8 */
[----:B------:R-:W2:Y:S01]  /*14a70*/  LDS.128 R60, [R6.X4+0x1800] ;  /* 0x00180000063c7984 */ /* 0x000ea20000004c00 */
[----:B----4-:R-:W-:Y:S01]  /*14a80*/  SHF.L.U32 R8, R8, 0x6, RZ ;  /* 0x0000000608087819 */ /* 0x010fe200000006ff */
[----:B---3--:R-:W-:Y:S01]  /*14a90*/  @P4 FMUL.FTZ R14, R14, 0.69314718246459960938 ;  /* 0x3f3172180e0e4820 */ /* 0x008fe20000410000 */
[----:B------:R-:W-:Y:S01]  /*14aa0*/  LOP3.LUT R5, R12, 0xffffffe0, RZ, 0xc0, !PT ;  /* 0xffffffe00c057812 */ /* 0x000fe200078ec0ff */
[----:B------:R-:W3:Y:S01]  /*14ab0*/  LDS.128 R56, [R6.X4+0x2000] ;  /* 0x0020000006387984 */ /* 0x000ee20000004c00 */
[----:B------:R-:W-:Y:S01]  /*14ac0*/  SHF.R.S32.HI R12, RZ, 0x5, R12 ;  /* 0x00000005ff0c7819 */ /* 0x000fe2000001140c */
[----:B------:R-:W-:Y:S01]  /*14ad0*/  @P4 FFMA.FTZ R2, R132, c[0x0][0x238], R14 ;  /* 0x00008e0084024a23 */ /* 0x000fe2000001000e */
[----:B------:R-:W-:Y:S01]  /*14ae0*/  IADD3 R11, -R5, R11, RZ ;  /* 0x0000000b050b7210 */ /* 0x000fe20007ffe1ff */
[----:B------:R-:W4:Y:S01]  /*14af0*/  LDS.128 R52, [R6.X4+0x2800] ;  /* 0x0028000006347984 */ /* 0x000f220000004c00 */
[----:B------:R-:W-:Y:S02]  /*14b00*/  SHF.R.S32.HI R5, RZ, 0x1f, R12 ;  /* 0x0000001fff057819 */ /* 0x000fe4000001140c */
[----:B------:R-:W-:Y:S01]  /*14b10*/  SHF.R.S32.HI R0, RZ, 0x1f, R11 ;  /* 0x0000001fff007819 */ /* 0x000fe2000001140b */
[----:B------:R-:W1:Y:S01]  /*14b20*/  LDS.128 R48, [R6.X4+0x3000] ;  /* 0x0030000006307984 */ /* 0x000e620000004c00 */
[----:B------:R-:W-:-:S02]  /*14b30*/  LEA.HI R5, R5, R12, RZ, 0x2 ;  /* 0x0000000c05057211 */ /* 0x000fc400078f10ff */
[----:B------:R-:W-:Y:S01]  /*14b40*/  LEA.HI R0, R0, R11, RZ, 0x2 ;  /* 0x0000000b00007211 */ /* 0x000fe200078f10ff */
[----:B------:R-:W1:Y:S01]  /*14b50*/  LDS.128 R44, [R6.X4+0x3800] ;  /* 0x00380000062c7984 */ /* 0x000e620000004c00 */
[----:B------:R-:W-:Y:S02]  /*14b60*/  LOP3.LUT R5, R5, 0xfffffffc, RZ, 0xc0, !PT ;  /* 0xfffffffc05057812 */ /* 0x000fe400078ec0ff */
[----:B------:R-:W-:Y:S01]  /*14b70*/  SHF.R.S32.HI R0, RZ, 0x2, R0 ;  /* 0x00000002ff007819 */ /* 0x000fe20000011400 */
[----:B------:R-:W1:Y:S01]  /*14b80*/  LDS.128 R40, [R6.X4+0x4000] ;  /* 0x0040000006287984 */ /* 0x000e620000004c00 */
[----:B------:R-:W-:-:S03]  /*14b90*/  IADD3 R5, R12, -R5, RZ ;  /* 0x800000050c057210 */ /* 0x000fc60007ffe0ff */
[----:B------:R-:W1:Y:S01]  /*14ba0*/  LDS.128 R36, [R6.X4+0x4800] ;  /* 0x0048000006247984 */ /* 0x000e620000004c00 */
[----:B------:R-:W-:-:S03]  /*14bb0*/  LEA R5, R5, R0, 0x4 ;  /* 0x0000000005057211 */ /* 0x000fc600078e20ff */
[----:B------:R-:W1:Y:S04]  /*14bc0*/  LDS.128 R32, [R6.X4+0x5000] ;  /* 0x0050000006207984 */ /* 0x000e680000004c00 */
[----:B------:R-:W1:Y:S04]  /*14bd0*/  LDS.128 R28, [R6.X4+0x5800] ;  /* 0x00580000061c7984 */ /* 0x000e680000004c00 */
[----:B------:R-:W1:Y:S04]  /*14be0*/  LDS.128 R24, [R6.X4+0x6000] ;  /* 0x0060000006187984 */ /* 0x000e680000004c00 */
[----:B------:R-:W2:Y:S04]  /*14bf0*/  LDS.128 R20, [R6.X4+0x6800] ;  /* 0x0068000006147984 */ /* 0x000ea80000004c00 */
[----:B------:R-:W2:Y:S04]  /*14c00*/  LDS.128 R16, [R6.X4+0x7000] ;  /* 0x0070000006107984 */ /* 0x000ea80000004c00 */
[----:B------:R5:W2:Y:S02]  /*14c10*/  LDS.128 R76, [R6.X4+0x7800] ;  /* 0x00780000064c7984 */ /* 0x000aa40000004c00 */
[----:B-----5:R-:W-:-:S05]  /*14c20*/  IADD3 R6, -R232, RZ, RZ ;  /* 0x000000ffe8067210 */ /* 0x020fca0007ffe1ff */
[----:B-1----:R-:W-:-:S04]  /*14c30*/  IMAD R6, R6, c[0x0][0x1c0], R9 ;  /* 0x0000700006067a24 */ /* 0x002fc800078e0209 */
[----:B------:R-:W-:Y:S01]  /*14c40*/  IMAD R6, R7, c[0x0][0x1c0], R6 ;  /* 0x0000700007067a24 */ /* 0x000fe200078e0206 */
[----:B------:R-:W-:Y:S01]  /*14c50*/  MOV R7, 0xff800000 ;  /* 0xff80000000077802 */ /* 0x000fe20000000f00 */
[----:B------:R-:W-:Y:S02]  /*14c60*/  @P3 FFMA.FTZ R7, R3, c[0x0][0x238], R4 ;  /* 0x00008e0003073a23 */ /* 0x000fe40000010004 */
[----:B------:R-:W-:Y:S01]  /*14c70*/  IMAD R6, R6, c[0x0][0x214], R8 ;  /* 0x0000850006067a24 */ /* 0x000fe200078e0208 */
[----:B------:R-:W-:-:S04]  /*14c80*/  SHF.L.U32 R8, R13, 0x2, RZ ;  /* 0x000000020d087819 */ /* 0x000fc800000006ff */
[----:B------:R-:W-:Y:S01]  /*14c90*/  SHF.R.S32.HI R9, RZ, 0x1f, R8 ;  /* 0x0000001fff097819 */ /* 0x000fe20000011408 */
[----:B------:R-:W-:Y:S05]  /*14ca0*/  @P0 BRA `(.L_x_1618) ;  /* 0x000000a000000947 */ /* 0x000fea0003800000 */
[C---:B--234-:R-:W-:Y:S02]  /*14cb0*/  IADD3 R4, R5.reuse, 0x8, RZ ;  /* 0x0000000805047810 */ /* 0x05cfe40007ffe0ff */
[----:B------:R-:W-:Y:S02]  /*14cc0*/  SHF.R.S32.HI R3, RZ, 0x1f, R5 ;  /* 0x0000001fff037819 */ /* 0x000fe40000011405 */
[----:B------:R-:W-:Y:S02]  /*14cd0*/  IADD3 R0, P0, R6, R5, RZ ;  /* 0x0000000506007210 */ /* 0x000fe40007f1e0ff */
[-C--:B------:R-:W-:Y:S02]  /*14ce0*/  ISETP.GE.AND P2, PT, R5, R223.reuse, PT ;  /* 0x000000df0500720c */ /* 0x080fe40003f46270 */
[----:B------:R-:W-:Y:S02]  /*14cf0*/  ISETP.GE.AND P1, PT, R4, R223, PT ;  /* 0x000000df0400720c */ /* 0x000fe40003f26270 */
[----:B------:R-:W-:-:S02]  /*14d00*/  LEA.HI.X.SX32 R3, R6, R3, 0x1, P0 ;  /* 0x0000000306037211 */ /* 0x000fc400000f0eff */
[----:B------:R-:W-:-:S04]  /*14d10*/  LEA R4, P0, R0, c[0x0][0x208], 0x2 ;  /* 0x0000820000047a11 */ /* 0x000fc800078010ff */
[----:B------:R-:W-:-:S05]  /*14d20*/  LEA.HI.X R5, R0, c[0x0][0x20c], R3, 0x2, P0 ;  /* 0x0000830000057a11 */ /* 0x000fca00000f1403 */
[----:B------:R1:W-:Y:S04]  /*14d30*/  @!P2 STG.E [R4.64], R2 ;  /* 0x000000020400a986 */ /* 0x0003e8000c10190e */
[----:B------:R1:W-:Y:S02]  /*14d40*/  @!P1 STG.E [R4.64+0x20], R7 ;  /* 0x0000200704009986 */ /* 0x0003e4000c10190e */
.L_x_1618:
[----:B--234-:R-:W-:Y:S05]  /*14d50*/  BSYNC B0 ;  /* 0x0000000000007941 */ /* 0x01cfea0003800000 */
.L_x_1617:
[C---:B-1----:R-:W-:Y:S01]  /*14d60*/  IMAD.WIDE R2, R10.reuse, 0x80, R8 ;  /* 0x000000800a027825 */ /* 0x042fe200078e0208 */
        /* <DEDUP_REMOVED lines=11> */
[----:B------:R1:W-:Y:S04]  /*14e20*/  @!P0 STG.E.128 [R4.64+0x100], R40 ;  /* 0x0001002804008986 */ /* 0x0003e8000c101d0e */
[----:B------:R1:W-:Y:S04]  /*14e30*/  @!P1 STG.E.64 [R4.64], R72 ;  /* 0x0000004804009986 */ /* 0x0003e8000c101b0e */
[----:B------:R1:W-:Y:S02]  /*14e40*/  @!P1 STG.E.64 [R4.64+0x8], R74 ;  /* 0x0000084a04009986 */ /* 0x0003e4000c101b0e */
.L_x_1620:
[----:B------:R-:W-:Y:S05]  /*14e50*/  BSYNC B0 ;  /* 0x0000000000007941 */ /* 0x000fea0003800000 */
.L_x_1619:
[----:B------:R-:W-:Y:S01]  /*14e60*/  IADD3 R2, R10, 0x8, RZ ;  /* 0x000000080a027810 */ /* 0x000fe20007ffe0ff */
[----:B------:R-:W-:Y:S03]  /*14e70*/  BSSY B0, `(.L_x_1621) ;  /* 0x0000007000007945 */ /* 0x000fe60003800000 */
[----:B------:R-:W-:-:S13]  /*14e80*/  ISETP.GE.AND P0, PT, R2, R223, PT ;  /* 0x000000df0200720c */ /* 0x000fda0003f06270 */
[----:B------:R-:W-:Y:S05]  /*14e90*/  @P0 BRA `(.L_x_1622) ;  /* 0x0000004000000947 */ /* 0x000fea0003800000 */
[----:B------:R-:W-:Y:S02]  /*14ea0*/  ISETP.GE.AND P1, PT, R8, c[0x0][0x220], PT ;  /* 0x0000880008007a0c */ /* 0x000fe40003f26270 */
[----:B------:R-:W-:-:S11]  /*14eb0*/  ISETP.GE.AND P0, PT, R0, c[0x0][0x220], PT ;  /* 0x0000880000007a0c */ /* 0x000fd60003f06270 */
[----:B------:R2:W-:Y:S04]  /*14ec0*/  @!P1 STG.E.128 [R4.64+0x1000], R68 ;  /* 0x0010004404009986 */ /* 0x0005e8000c101d0e */
[----:B------:R2:W-:Y:S02]  /*14ed0*/  @!P0 STG.E.128 [R4.64+0x1100], R36 ;  /* 0x0011002404008986 */ /* 0x0005e4000c101d0e */
.L_x_1622:
[----:B------:R-:W-:Y:S05]  /*14ee0*/  BSYNC B0 ;  /* 0x0000000000007941 */ /* 0x000fea0003800000 */
.L_x_1621:
        /* <DEDUP_REMOVED lines=8> */
.L_x_1624:
[----:B------:R-:W-:Y:S05]  /*14f70*/  BSYNC B0 ;  /* 0x0000000000007941 */ /* 0x000fea0003800000 */
.L_x_1623:
        /* <DEDUP_REMOVED lines=8> */
.L_x_1626:
[----:B------:R-:W-:Y:S05]  /*15000*/  BSYNC B0 ;  /* 0x0000000000007941 */ /* 0x000fea0003800000 */
.L_x_1625:
        /* <DEDUP_REMOVED lines=8> */
.L_x_1628:
[----:B------:R-:W-:Y:S05]  /*15090*/  BSYNC B0 ;  /* 0x0000000000007941 */ /* 0x000fea0003800000 */
.L_x_1627:
        /* <DEDUP_REMOVED lines=8> */
.L_x_1630:
[----:B------:R-:W-:Y:S05]  /*15120*/  BSYNC B0 ;  /* 0x0000000000007941 */ /* 0x000fea0003800000 */
.L_x_1629:
        /* <DEDUP_REMOVED lines=8> */
.L_x_1632:
[----:B------:R-:W-:Y:S05]  /*151b0*/  BSYNC B0 ;  /* 0x0000000000007941 */ /* 0x000fea0003800000 */
.L_x_1631:
[----:B------:R-:W-:-:S04]  /*151c0*/  IADD3 R10, R10, 0x38, RZ ;  /* 0x000000380a0a7810 */ /* 0x000fc80007ffe0ff */
[----:B------:R-:W-:-:S13]  /*151d0*/  ISETP.GE.AND P0, PT, R10, R223, PT ;  /* 0x000000df0a00720c */ /* 0x000fda0003f06270 */
[----:B------:R-:W-:Y:S05]  /*151e0*/  @P0 EXIT ;  /* 0x000000000000094d */ /* 0x000fea0003800000 */
[----:B------:R-:W-:-:S13]  /*151f0*/  ISETP.GE.AND P0, PT, R8, c[0x0][0x220], PT ;  /* 0x0000880008007a0c */ /* 0x000fda0003f06270 */
[----:B------:R1:W-:Y:S01]  /*15200*/  @!P0 STG.E.128 [R4.64+0x7000], R44 ;  /* 0x0070002c04008986 */ /* 0x0003e2000c101d0e */
[----:B------:R-:W-:-:S13]  /*15210*/  ISETP.GE.AND P0, PT, R0, c[0x0][0x220], PT ;  /* 0x0000880000007a0c */ /* 0x000fda0003f06270 */
[----:B------:R-:W-:Y:S05]  /*15220*/  @P0 EXIT ;  /* 0x000000000000094d */ /* 0x000fea0003800000 */
[----:B------:R-:W-:Y:S01]  /*15230*/  STG.E.128 [R4.64+0x7100], R76 ;  /* 0x0071004c04007986 */ /* 0x000fe2000c101d0e */
[----:B------:R-:W-:Y:S05]  /*15240*/  EXIT ;  /* 0x000000000000794d */ /* 0x000fea0003800000 */
.L_x_1633:
        /* <DEDUP_REMOVED lines=11> */
.L_x_8223:


//--------------------- .text._ZN5flash24flash_fwd_splitkv_kernelI23Flash_fwd_kernel_traitsILi128ELi64ELi128ELi4ELb0ELb0EN7cutlass6half_tE19Flash_kernel_traitsILi128ELi64ELi128ELi4ES3_EELb1ELb0ELb0ELb0ELb0ELb0ELb1ELb1EEEvNS_16Flash_fwd_paramsE --------------------------
	.section	.text._ZN5flash24flash_fwd_splitkv_kernelI23Flash_fwd_kernel_traitsILi128ELi64ELi128ELi4ELb0ELb0EN7cutlass6half_tE19Flash_kernel_traitsILi128ELi64ELi128ELi4ES3_EELb1ELb0ELb0ELb0ELb0ELb0ELb1ELb1EEEvNS_16Flash_fwd_paramsE,"ax",@progbits
	.sectioninfo	@"SHI_REGISTERS=250"
	.align	128
        .global         _ZN5flash24flash_fwd_splitkv_kernelI23Flash_fwd_kernel_traitsILi128ELi64ELi128ELi4ELb0ELb0EN7cutlass6half_tE19Flash_kernel_traitsILi128ELi64ELi128ELi4ES3_EELb1ELb0ELb0ELb0ELb0ELb0ELb1ELb1EEEvNS_16Flash_fwd_paramsE
        .type           _ZN5flash24flash_fwd_splitkv_kernelI23Flash_fwd_kernel_traitsILi128ELi64ELi128ELi4ELb0ELb0EN7cutlass6half_tE19Flash_kernel_traitsILi128ELi64ELi128ELi4ES3_EELb1ELb0ELb0ELb0ELb0ELb0ELb1ELb1EEEvNS_16Flash_fwd_paramsE,@function
        .size           _ZN5flash24flash_fwd_splitkv_kernelI23Flash_fwd_kernel_traitsILi128ELi64ELi128ELi4ELb0ELb0EN7cutlass6half_tE19Flash_kernel_traitsILi128ELi64ELi128ELi4ES3_EELb1ELb0ELb0ELb0ELb0ELb0ELb1ELb1EEEvNS_16Flash_fwd_paramsE,(.L_x_8179 - _ZN5flash24flash_fwd_splitkv_kernelI23Flash_fwd_kernel_traitsILi128ELi64ELi128ELi4ELb0ELb0EN7cutlass6half_tE19Flash_kernel_traitsILi128ELi64ELi128ELi4ES3_EELb1ELb0ELb0ELb0ELb0ELb0ELb1ELb1EEEvNS_16Flash_fwd_paramsE)
        .other          _ZN5flash24flash_fwd_splitkv_kernelI23Flash_fwd_kernel_traitsILi128ELi64ELi128ELi4ELb0ELb0EN7cutlass6half_tE19Flash_kernel_traitsILi128ELi64ELi128ELi4ES3_EELb1ELb0ELb0ELb0ELb0ELb0ELb1ELb1EEEvNS_16Flash_fwd_paramsE,@"STO_CUDA_ENTRY STV_DEFAULT"
_ZN5flash24flash_fwd_splitkv_kernelI23Flash_fwd_kernel_traitsILi128ELi64ELi128ELi4ELb0ELb0EN7cutlass6half_tE19Flash_kernel_traitsILi128ELi64ELi128ELi4ES3_EELb1ELb0ELb0ELb0ELb0ELb0ELb1ELb1EEEvNS_16Flash_fwd_paramsE:
.text._ZN5flash24flash_fwd_splitkv_kernelI23Flash_fwd_kernel_traitsILi128ELi64ELi128ELi4ELb0ELb0EN7cutlass6half_tE19Flash_kernel_traitsILi128ELi64ELi128ELi4ES3_EELb1ELb0ELb0ELb0ELb0ELb0ELb1ELb1EEEvNS_16Flash_fwd_paramsE:
[----:B------:R-:W-:Y:S02]  /*0000*/  MOV R1, c[0x0][0x28] ;  /* 0x00000a0000017a02 */ /* 0x000fe40000000f00 */
[----:B------:R-:W1:Y:S01]  /*0010*/  I2F.U32.RP R4, c[0x0][0x1c0] ;  /* 0x0000700000047b06 */ /* 0x000e620000209000 */
[----:B------:R-:W2:Y:S01]  /*0020*/  S2R R233, SR_CTAID.Z ;  /* 0x0000000000e97919 */ /* 0x000ea20000002700 */
[----:B------:R-:W-:Y:S01]  /*0030*/  IMAD.MOV.U32 R2, RZ, RZ, RZ ;  /* 0x000000ffff027224 */ /* 0x000fe200078e00ff */
[----:B------:R-:W-:Y:S01]  /*0040*/  ISETP.NE.U32.AND P0, PT, RZ, c[0x0][0x1c0], PT ;  /* 0x00007000ff007a0c */ /* 0x000fe20003f05070 */
[----:B------:R-:W3:Y:S01]  /*0050*/  S2UR UR8, SR_CTAID.Y ;  /* 0x00000000000879c3 */ /* 0x000ee20000002600 */
[----:B------:R-:W4:Y:S01]  /*0060*/  S2R R231, SR_CTAID.X ;  /* 0x0000000000e77919 */ /* 0x000f220000002500 */
[----:B------:R-:W-:Y:S01]  /*0070*/  ULDC.64 UR4, c[0x0][0x40] ;  /* 0x0000100000047ab9 */ /* 0x000fe20000000a00 */
[----:B------:R-:W-:Y:S01]  /*0080*/  BSSY B4, `(.L_x_1634) ;  /* 0x0000016000047945 */ /* 0x000fe20003800000 */
[----:B------:R-:W-:Y:S01]  /*0090*/  UIADD3 UR4, UP0, UR4, 0x160, URZ ;  /* 0x0000016004047890 */ /* 0x000fe2000ff1e03f */
[----:B------:R-:W-:-:S03]  /*00a0*/  MOV R230, 0x1e0 ;  /* 0x000001e000e67802 */ /* 0x000fc60000000f00 */
[----:B------:R-:W-:Y:S01]  /*00b0*/  UIADD3.X UR5, URZ, UR5, URZ, UP0, !UPT ;  /* 0x000000053f057290 */ /* 0x000fe200087fe43f */
[----:B-1----:R-:W1:Y:S02]  /*00c0*/  MUFU.RCP R3, R4 ;  /* 0x0000000400037308 */ /* 0x002e640000001000 */
[----:B-1----:R-:W-:-:S06]  /*00d0*/  IADD3 R3, R3, 0xffffffe, RZ ;  /* 0x0ffffffe03037810 */ /* 0x002fcc0007ffe0ff */
[----:B------:R-:W1:Y:S02]  /*00e0*/  F2I.FTZ.U32.TRUNC.NTZ R3, R3 ;  /* 0x0000000300037305 */ /* 0x000e64000021f000 */
[----:B-1----:R-:W-:-:S04]  /*00f0*/  IMAD.MOV R0, RZ, RZ, -R3 ;  /* 0x000000ffff007224 */ /* 0x002fc800078e0a03 */
[----:B------:R-:W-:-:S04]  /*0100*/  IMAD R5, R0, c[0x0][0x1c0], RZ ;  /* 0x0000700000057a24 */ /* 0x000fc800078e02ff */
[----:B------:R-:W-:-:S06]  /*0110*/  IMAD.HI.U32 R2, R3, R5, R2 ;  /* 0x0000000503027227 */ /* 0x000fcc00078e0002 */
[----:B--2---:R-:W-:-:S04]  /*0120*/  IMAD.HI.U32 R235, R2, R233, RZ ;  /* 0x000000e902eb7227 */ /* 0x004fc800078e00ff */
[----:B------:R-:W-:-:S04]  /*0130*/  IMAD.MOV R0, RZ, RZ, -R235 ;  /* 0x000000ffff007224 */ /* 0x000fc800078e0aeb */
[----:B------:R-:W-:-:S05]  /*0140*/  IMAD R0, R0, c[0x0][0x1c0], R233 ;  /* 0x0000700000007a24 */ /* 0x000fca00078e02e9 */
[----:B------:R-:W-:-:S13]  /*0150*/  ISETP.GE.U32.AND P2, PT, R0, c[0x0][0x1c0], PT ;  /* 0x0000700000007a0c */ /* 0x000fda0003f46070 */
[----:B------:R-:W-:Y:S02]  /*0160*/  @P2 IADD3 R0, R0, -c[0x0][0x1c0], RZ ;  /* 0x8000700000002a10 */ /* 0x000fe40007ffe0ff */
[----:B------:R-:W-:Y:S02]  /*0170*/  @P2 IADD3 R235, R235, 0x1, RZ ;  /* 0x00000001ebeb2810 */ /* 0x000fe40007ffe0ff */
[----:B------:R-:W-:-:S13]  /*0180*/  ISETP.GE.U32.AND P1, PT, R0, c[0x0][0x1c0], PT ;  /* 0x0000700000007a0c */ /* 0x000fda0003f26070 */
[----:B------:R-:W-:Y:S02]  /*0190*/  @P1 IADD3 R235, R235, 0x1, RZ ;  /* 0x00000001ebeb1810 */ /* 0x000fe40007ffe0ff */
[----:B------:R-:W-:-:S05]  /*01a0*/  @!P0 LOP3.LUT R235, RZ, c[0x0][0x1c0], RZ, 0x33, !PT ;  /* 0x00007000ffeb8a12 */ /* 0x000fca00078e33ff */
[----:B------:R-:W-:-:S04]  /*01b0*/  IMAD.MOV R0, RZ, RZ, -R235 ;  /* 0x000000ffff007224 */ /* 0x000fc800078e0aeb */
[----:B------:R-:W-:Y:S02]  /*01c0*/  IMAD R233, R0, c[0x0][0x1c0], R233 ;  /* 0x0000700000e97a24 */ /* 0x000fe400078e02e9 */
[----:B---34-:R-:W-:Y:S05]  /*01d0*/  CALL.REL.NOINC `($_ZN5flash24flash_fwd_splitkv_kernelI23Flash_fwd_kernel_traitsILi128ELi64ELi128ELi4ELb0ELb0EN7cutlass6half_tE19Flash_kernel_traitsILi128ELi64ELi128ELi4ES3_EELb1ELb0ELb0ELb0ELb0ELb0ELb1ELb1EEEvNS_16Flash_fwd_paramsE$_ZN5flash30compute_attn_1rowblock_splitkvI23Flash_fwd_kernel_traitsILi128ELi64ELi128ELi4ELb0ELb0EN7cutlass6half_tE19Flash_kernel_traitsILi128ELi64ELi128ELi4ES3_EELb1ELb0ELb0ELb0ELb0ELb0ELb1ELb1ENS_16Flash_fwd_paramsEEEvRKT8_iiiii) ;  /* 0x0000002000007944 */ /* 0x018fea0003c00000 */
[----:B------:R-:W-:Y:S05]  /*01e0*/  BSYNC B4 ;  /* 0x0000000000047941 */ /* 0x000fea0003800000 */
.L_x_1634:
[----:B------:R-:W-:Y:S05]  /*01f0*/  EXIT ;  /* 0x000000000000794d */ /* 0x000fea0003800000 */
        .type           $_ZN5flash24flash_fwd_splitkv_kernelI23Flash_fwd_kernel_traitsILi128ELi64ELi128ELi4ELb0ELb0EN7cutlass6half_tE19Flash_kernel_traitsILi128ELi64ELi128ELi4ES3_EELb1ELb0ELb0ELb0ELb0ELb0ELb1ELb1EEEvNS_16Flash_fwd_paramsE$_ZN5flash30compute_attn_1rowblock_splitkvI23Flash_fwd_kernel_traitsILi128ELi64ELi128ELi4ELb0ELb0EN7cutlass6half_tE19Flash_kernel_traitsILi128ELi64ELi128ELi4ES3_EELb1ELb0ELb0ELb0ELb0ELb0ELb1ELb1ENS_16Flash_fwd_paramsEEEvRKT8_iiiii,@function
        .size           $_ZN5flash24flash_fwd_splitkv_kernelI23Flash_fwd_kernel_traitsILi128ELi64ELi128ELi4ELb0ELb0EN7cutlass6half_tE19Flash_kernel_traitsILi128ELi64ELi128ELi4ES3_EELb1ELb0ELb0ELb0ELb0ELb0ELb1ELb1EEEvNS_16Flash_fwd_paramsE$_ZN5flash30compute_attn_1rowblock_splitkvI23Flash_fwd_kernel_traitsILi128ELi64ELi128ELi4ELb0ELb0EN7cutlass6half_tE19Flash_kernel_traitsILi128ELi64ELi128ELi4ES3_EELb1ELb0ELb0ELb0ELb0ELb0ELb1ELb1ENS_16Flash_fwd_paramsEEEvRKT8_iiiii,($__internal_16_$__cuda_sm70_shflsync_bfly_p - $_ZN5flash24flash_fwd_splitkv_kernelI23Flash_fwd_kernel_traitsILi128ELi64ELi128ELi4ELb0ELb0EN7cutlass6half_tE19Flash_kernel_traitsILi128ELi64ELi128ELi4ES3_EELb1ELb0ELb0ELb0ELb0ELb0ELb1ELb1EEEvNS_16Flash_fwd_paramsE$_ZN5flash30compute_attn_1rowblock_splitkvI23Flash_fwd_kernel_traitsILi128ELi64ELi128ELi4ELb0ELb0EN7cutlass6half_tE19Flash_kernel_traitsILi128ELi64ELi128ELi4ES3_EELb1ELb0ELb0ELb0ELb0ELb0ELb1ELb1ENS_16Flash_fwd_paramsEEEvRKT8_iiiii)
$_ZN5flash24flash_fwd_splitkv_kernelI23Flash_fwd_kernel_traitsILi128ELi64ELi128ELi4ELb0ELb0EN7cutlass6half_tE19Flash_kernel_traitsILi128ELi64ELi128ELi4ES3_EELb1ELb0ELb0ELb0ELb0ELb0ELb1ELb1EEEvNS_16Flash_fwd_paramsE$_ZN5flash30compute_attn_1rowblock_splitkvI23Flash_fwd_kernel_traitsILi128ELi64ELi128ELi4ELb0ELb0EN7cutlass6half_tE19Flash_kernel_traitsILi128ELi64ELi128ELi4ES3_EELb1ELb0ELb0ELb0ELb0ELb0ELb1ELb1ENS_16Flash_fwd_paramsEEEvRKT8_iiiii:
        /* <DEDUP_REMOVED lines=20> */
.L_x_1636:
[----:B------:R-:W-:Y:S05]  /*0340*/  BSYNC B0 ;  /* 0x0000000000007941 */ /* 0x000fea0003800000 */
.L_x_1635:
[----:B------:R-:W3:Y:S04]  /*0350*/  LD.E.64 R24, [R10.64+0xf0] ;  /* 0x0000f0060a187980 */ /* 0x000ee8000c101b00 */
[----:B------:R-:W4:Y:S01]  /*0360*/  @P1 LD.E R232, [R2.64+0x4] ;  /* 0x0000040602e81980 */ /* 0x000f22000c101900 */
[----:B------:R-:W-:Y:S01]  /*0370*/  IMAD.MOV.U32 R14, RZ, RZ, RZ ;  /* 0x000000ffff0e7224 */ /* 0x000fe200078e00ff */
[----:B---3--:R-:W-:-:S04]  /*0380*/  ISETP.NE.U32.AND P4, PT, R24, RZ, PT ;  /* 0x000000ff1800720c */ /* 0x008fc80003f85070 */
[----:B------:R-:W-:Y:S01]  /*0390*/  ISETP.NE.AND.EX P4, PT, R25, RZ, PT, P4 ;  /* 0x000000ff1900720c */ /* 0x000fe20003f85340 */
[----:B------:R-:W-:Y:S01]  /*03a0*/  IMAD.WIDE R24, R235, 0x4, R24 ;  /* 0x00000004eb187825 */ /* 0x000fe200078e0218 */
[----:B----45:R-:W-:-:S06]  /*03b0*/  @P1 IADD3 R232, R232, -R27, RZ ;  /* 0x8000001be8e81210 */ /* 0x030fcc0007ffe0ff */
        /* <DEDUP_REMOVED lines=10> */
.L_x_1638:
[----:B-1----:R1:W5:Y:S02]  /*0460*/  LD.E R3, [R10.64+0xb8] ;  /* 0x0000b8060a037980 */ /* 0x002364000c101900 */
.L_x_1639:
[----:B------:R-:W-:Y:S05]  /*0470*/  BSYNC B0 ;  /* 0x0000000000007941 */ /* 0x000fea0003800000 */
.L_x_1637:
        /* <DEDUP_REMOVED lines=10> */
.L_x_1641:
[----:B------:R-:W2:Y:S01]  /*0520*/  LD.E.64 R2, [R10.64+0x108] ;  /* 0x000108060a027980 */ /* 0x000ea2000c101b00 */
[----:B------:R-:W-:Y:S01]  /*0530*/  BSSY B0, `(.L_x_1643) ;  /* 0x0000006000007945 */ /* 0x000fe20003800000 */
[----:B--2---:R-:W-:-:S04]  /*0540*/  ISETP.NE.U32.AND P0, PT, R2, RZ, PT ;  /* 0x000000ff0200720c */ /* 0x004fc80003f05070 */
[----:B------:R-:W-:Y:S01]  /*0550*/  ISETP.NE.AND.EX P0, PT, R3, RZ, PT, P0 ;  /* 0x000000ff0300720c */ /* 0x000fe20003f05300 */
[----:B------:R-:W-:-:S12]  /*0560*/  IMAD.MOV.U32 R3, RZ, RZ, RZ ;  /* 0x000000ffff037224 */ /* 0x000fd800078e00ff */
[----:B------:R-:W-:Y:S05]  /*0570*/  @!P0 BRA `(.L_x_1644) ;  /* 0x0000001000008947 */ /* 0x000fea0003800000 */
[----:B------:R1:W5:Y:S02]  /*0580*/  LD.E R3, [R10.64+0xbc] ;  /* 0x0000bc060a037980 */ /* 0x000364000c101900 */
.L_x_1644:
[----:B------:R-:W-:Y:S05]  /*0590*/  BSYNC B0 ;  /* 0x0000000000007941 */ /* 0x000fea0003800000 */
.L_x_1643:
[----:B-----5:R-:W-:Y:S02]  /*05a0*/  IADD3 R58, R86, R3, RZ ;  /* 0x00000003563a7210 */ /* 0x020fe40007ffe0ff */
.L_x_1642:
[----:B------:R-:W-:Y:S05]  /*05b0*/  BSYNC B1 ;  /* 0x0000000000017941 */ /* 0x000fea0003800000 */
.L_x_1640:
[----:B------:R-:W-:Y:S01]  /*05c0*/  IMAD.SHL.U32 R65, R231, 0x40, RZ ;  /* 0x00000040e7417824 */ /* 0x000fe200078e00ff */
[----:B------:R-:W-:Y:S01]  /*05d0*/  MOV R2, R230 ;  /* 0x000000e600027202 */ /* 0x000fe20000000f00 */
[----:B------:R-:W-:-:S03]  /*05e0*/  IMAD.MOV.U32 R3, RZ, RZ, 0x0 ;  /* 0x00000000ff037424 */ /* 0x000fc600078e00ff */
[----:B------:R-:W-:-:S13]  /*05f0*/  ISETP.GT.AND P0, PT, R232, R65, PT ;  /* 0x00000041e800720c */ /* 0x000fda0003f04270 */
[----:B------:R-:W-:Y:S05]  /*0600*/  @!P0 RET.REL.NODEC R2 `(_ZN5flash24flash_fwd_splitkv_kernelI23Flash_fwd_kernel_traitsILi128ELi64ELi128ELi4ELb0ELb0EN7cutlass6half_tE19Flash_kernel_traitsILi128ELi64ELi128ELi4ES3_EELb1ELb0ELb0ELb0ELb0ELb0ELb1ELb1EEEvNS_16Flash_fwd_paramsE) ;  /* 0xfffff9f002008950 */ /* 0x000fea0003c3ffff */
[----:B------:R-:W2:Y:S04]  /*0610*/  LD.E R7, [R10.64+0xb8] ;  /* 0x0000b8060a077980 */ /* 0x000ea8000c101900 */
[----:B------:R-:W4:Y:S01]  /*0620*/  LD.E R5, [R10.64+0x188] ;  /* 0x000188060a057980 */ /* 0x000f22000c101900 */
[----:B------:R-:W-:-:S03]  /*0630*/  IABS R3, c[0x0][0x10] ;  /* 0x0000040000037a13 */ /* 0x000fc60000000000 */
[----:B------:R-:W1:Y:S01]  /*0640*/  S2R R144, SR_TID.X ;  /* 0x0000000000907919 */ /* 0x000e620000002100 */
[----:B------:R-:W5:Y:S08]  /*0650*/  I2F.RP R0, R3 ;  /* 0x0000000300007306 */ /* 0x000f700000209400 */
[----:B-----5:R-:W5:Y:S02]  /*0660*/  MUFU.RCP R8, R0 ;  /* 0x0000000000087308 */ /* 0x020f640000001000 */
[----:B-----5:R-:W-:-:S02]  /*0670*/  IADD3 R8, R8, 0xffffffe, RZ ;  /* 0x0ffffffe08087810 */ /* 0x020fc40007ffe0ff */
[----:B------:R-:W-:-:S04]  /*0680*/  IABS R0, c[0x0][0x10] ;  /* 0x0000040000007a13 */ /* 0x000fc80000000000 */
[----:B------:R-:W5:Y:S01]  /*0690*/  F2I.FTZ.U32.TRUNC.NTZ R9, R8 ;  /* 0x0000000800097305 */ /* 0x000f62000021f000 */
[----:B------:R-:W-:Y:S02]  /*06a0*/  IMAD.MOV R0, RZ, RZ, -R0 ;  /* 0x000000ffff007224 */ /* 0x000fe400078e0a00 */
[----:B-----5:R-:W-:Y:S02]  /*06b0*/  IMAD.MOV R4, RZ, RZ, -R9 ;  /* 0x000000ffff047224 */ /* 0x020fe400078e0a09 */
[----:B------:R-:W-:Y:S02]  /*06c0*/  IMAD.MOV.U32 R8, RZ, RZ, RZ ;  /* 0x000000ffff087224 */ /* 0x000fe400078e00ff */
[----:B------:R-:W-:-:S04]  /*06d0*/  IMAD R4, R4, R3, RZ ;  /* 0x0000000304047224 */ /* 0x000fc800078e02ff */
[----:B------:R-:W-:Y:S01]  /*06e0*/  IMAD.HI.U32 R4, R9, R4, R8 ;  /* 0x0000000409047227 */ /* 0x000fe200078e0008 */
[----:B--2---:R-:W-:-:S04]  /*06f0*/  IADD3 R7, R7, 0x7f, RZ ;  /* 0x0000007f07077810 */ /* 0x004fc80007ffe0ff */
[----:B------:R-:W-:-:S04]  /*0700*/  SHF.R.S32.HI R6, RZ, 0x1f, R7 ;  /* 0x0000001fff067819 */ /* 0x000fc80000011407 */
[----:B------:R-:W-:-:S04]  /*0710*/  LEA.HI R6, R6, R7, RZ, 0x7 ;  /* 0x0000000706067211 */ /* 0x000fc800078f38ff */
[----:B------:R-:W-:-:S04]  /*0720*/  LEA.HI.SX32 R6, R6, c[0x0][0x10], 0x19 ;  /* 0x0000040006067a11 */ /* 0x000fc800078fcaff */
[----:B------:R-:W-:-:S04]  /*0730*/  IADD3 R6, R6, -0x1, RZ ;  /* 0xffffffff06067810 */ /* 0x000fc80007ffe0ff */
[----:B------:R-:W-:Y:S02]  /*0740*/  IABS R2, R6 ;  /* 0x0000000600027213 */ /* 0x000fe40000000000 */
[----:B------:R-:W-:-:S03]  /*0750*/  LOP3.LUT R6, R6, c[0x0][0x10], RZ, 0x3c, !PT ;  /* 0x0000040006067a12 */ /* 0x000fc600078e3cff */
[----:B------:R-:W-:Y:S01]  /*0760*/  IMAD.HI.U32 R7, R4, R2, RZ ;  /* 0x0000000204077227 */ /* 0x000fe200078e00ff */
[----:B------:R-:W-:-:S03]  /*0770*/  ISETP.GE.AND P0, PT, R6, RZ, PT ;  /* 0x000000ff0600720c */ /* 0x000fc60003f06270 */
[----:B------:R-:W-:-:S05]  /*0780*/  IMAD R0, R7, R0, R2 ;  /* 0x0000000007007224 */ /* 0x000fca00078e0202 */
[----:B------:R-:W-:-:S13]  /*0790*/  ISETP.GT.U32.AND P1, PT, R3, R0, PT ;  /* 0x000000000300720c */ /* 0x000fda0003f24070 */
[----:B------:R-:W-:Y:S01]  /*07a0*/  @!P1 IMAD.IADD R0, R0, 0x1, -R3 ;  /* 0x0000000100009824 */ /* 0x000fe200078e0a03 */
[----:B------:R-:W-:Y:S02]  /*07b0*/  @!P1 IADD3 R7, R7, 0x1, RZ ;  /* 0x0000000107079810 */ /* 0x000fe40007ffe0ff */
[----:B------:R-:W-:Y:S02]  /*07c0*/  ISETP.NE.AND P1, PT, RZ, c[0x0][0x10], PT ;  /* 0x00000400ff007a0c */ /* 0x000fe40003f25270 */
[----:B------:R-:W-:Y:S02]  /*07d0*/  ISETP.GE.U32.AND P2, PT, R0, R3, PT ;  /* 0x000000030000720c */ /* 0x000fe40003f46070 */
[----:B------:R-:W-:Y:S02]  /*07e0*/  IADD3 R0, -R232, 0xbf, R65 ;  /* 0x000000bfe8007810 */ /* 0x000fe40007ffe141 */
[----:B------:R-:W-:Y:S02]  /*07f0*/  IADD3 R3, R58, 0x7f, RZ ;  /* 0x0000007f3a037810 */ /* 0x000fe40007ffe0ff */
[----:B----4-:R-:W-:-:S02]  /*0800*/  IADD3 R5, R5, R0, R58 ;  /* 0x0000000005057210 */ /* 0x010fc40007ffe03a */
[----:B------:R-:W-:Y:S02]  /*0810*/  SHF.R.S32.HI R0, RZ, 0x1f, R3 ;  /* 0x0000001fff007819 */ /* 0x000fe40000011403 */
[----:B------:R-:W-:Y:S02]  /*0820*/  SHF.R.S32.HI R48, RZ, 0x1f, R5 ;  /* 0x0000001fff307819 */ /* 0x000fe40000011405 */
[----:B------:R-:W-:Y:S02]  /*0830*/  LEA.HI R3, R0, R3, RZ, 0x7 ;  /* 0x0000000300037211 */ /* 0x000fe400078f38ff */
[----:B------:R-:W-:Y:S02]  /*0840*/  @P2 IADD3 R7, R7, 0x1, RZ ;  /* 0x0000000107072810 */ /* 0x000fe40007ffe0ff */
[----:B------:R-:W-:Y:S02]  /*0850*/  LEA.HI R48, R48, R5, RZ, 0x7 ;  /* 0x0000000530307211 */ /* 0x000fe400078f38ff */
[----:B------:R-:W-:Y:S01]  /*0860*/  SHF.R.S32.HI R3, RZ, 0x7, R3 ;  /* 0x00000007ff037819 */ /* 0x000fe20000011403 */
[----:B------:R-:W-:Y:S01]  /*0870*/  @!P0 IMAD.MOV R7, RZ, RZ, -R7 ;  /* 0x000000ffff078224 */ /* 0x000fe200078e0a07 */
[----:B------:R-:W-:-:S02]  /*0880*/  @!P1 LOP3.LUT R7, RZ, c[0x0][0x10], RZ, 0x33, !PT ;  /* 0x00000400ff079a12 */ /* 0x000fc400078e33ff */
[----:B------:R-:W-:-:S03]  /*0890*/  SHF.R.S32.HI R48, RZ, 0x7, R48 ;  /* 0x00000007ff307819 */ /* 0x000fc60000011430 */
[----:B------:R-:W-:-:S04]  /*08a0*/  IMAD R227, R7, UR8, RZ ;  /* 0x0000000807e37c24 */ /* 0x000fc8000f8e02ff */
[----:B------:R-:W-:-:S05]  /*08b0*/  IMAD.IADD R0, R7, 0x1, R227 ;  /* 0x0000000107007824 */ /* 0x000fca00078e02e3 */
[----:B------:R-:W-:-:S04]  /*08c0*/  IMNMX R3, R3, R0, PT ;  /* 0x0000000003037217 */ /* 0x000fc80003800200 */
[----:B------:R-:W-:-:S04]  /*08d0*/  IMNMX R48, R3, R48, PT ;  /* 0x0000003003307217 */ /* 0x000fc80003800200 */
[----:B------:R-:W-:-:S13]  /*08e0*/  ISETP.GE.AND P0, PT, R227, R48, PT ;  /* 0x00000030e300720c */ /* 0x000fda0003f06270 */
[----:B------:R-:W-:Y:S05]  /*08f0*/  @!P0 BRA `(.L_x_1645) ;  /* 0x0000081000008947 */ /* 0x000fea0003800000 */
[----:B-1----:R-:W2:Y:S04]  /*0900*/  LD.E.64 R2, [R10.64+0xb0] ;  /* 0x0000b0060a027980 */ /* 0x002ea8000c101b00 */
[----:B------:R-:W4:Y:S04]  /*0910*/  LD.E R6, [R10.64+0x60] ;  /* 0x000060060a067980 */ /* 0x000f28000c101900 */
[----:B---3--:R-:W3:Y:S04]  /*0920*/  LD.E R0, [R10.64+0xcc] ;  /* 0x0000cc060a007980 */ /* 0x008ee8000c101900 */
[----:B------:R1:W3:Y:S01]  /*0930*/  LD.E.64 R8, [R10.64+0x78] ;  /* 0x000078060a087980 */ /* 0x0002e2000c101b00 */
[----:B------:R-:W-:-:S03]  /*0940*/  SHF.R.S32.HI R5, RZ, 0x1f, R144 ;  /* 0x0000001fff057819 */ /* 0x000fc60000011490 */
[----:B------:R1:W5:Y:S01]  /*0950*/  LD.E R4, [R10.64+0xc0] ;  /* 0x0000c0060a047980 */ /* 0x000362000c101900 */
[----:B------:R-:W-:-:S03]  /*0960*/  LEA.HI R5, R5, R144, RZ, 0x4 ;  /* 0x0000009005057211 */ /* 0x000fc600078f20ff */
[----:B------:R1:W5:Y:S01]  /*0970*/  LD.E.64 R12, [R10.64+0xa8] ;  /* 0x0000a8060a0c7980 */ /* 0x000362000c101b00 */
[----:B------:R-:W-:Y:S01]  /*0980*/  LOP3.LUT R7, R5, 0xfffffff0, RZ, 0xc0, !PT ;  /* 0xfffffff005077812 */ /* 0x000fe200078ec0ff */
[----:B------:R-:W-:Y:S04]  /*0990*/  BSSY B0, `(.L_x_1646) ;  /* 0x0000016000007945 */ /* 0x000fe80003800000 */
[----:B------:R-:W-:Y:S02]  /*09a0*/  IMAD.IADD R144, R144, 0x1, -R7 ;  /* 0x0000000190907824 */ /* 0x000fe400078e0a07 */
[----:B--2---:R-:W-:-:S04]  /*09b0*/  IMAD R2, R2, UR8, R235 ;  /* 0x0000000802027c24 */ /* 0x004fc8000f8e02eb */
[----:B----4-:R-:W-:Y:S02]  /*09c0*/  IMAD R2, R2, R6, R233 ;  /* 0x0000000602027224 */ /* 0x010fe400078e02e9 */
[----:B------:R-:W-:Y:S02]  /*09d0*/  IMAD.SHL.U32 R6, R144, 0x4, RZ ;  /* 0x0000000490067824 */ /* 0x000fe400078e00ff */
[----:B------:R-:W-:Y:S01]  /*09e0*/  IMAD R3, R3, R2, R65 ;  /* 0x0000000203037224 */ /* 0x000fe200078e0241 */
[----:B------:R-:W-:Y:S01]  /*09f0*/  SHF.R.S32.HI R2, RZ, 0x4, R5 ;  /* 0x00000004ff027819 */ /* 0x000fe20000011405 */
[----:B------:R-:W-:Y:S01]  /*0a00*/  IMAD.IADD R65, R232, 0x1, -R65 ;  /* 0x00000001e8417824 */ /* 0x000fe200078e0a41 */
[----:B------:R-:W-:Y:S01]  /*0a10*/  SHF.R.S32.HI R7, RZ, 0x1f, R6 ;  /* 0x0000001fff077819 */ /* 0x000fe20000011406 */
[----:B---3--:R-:W-:-:S03]  /*0a20*/  IMAD R0, R3, R0, RZ ;  /* 0x0000000003007224 */ /* 0x008fc600078e02ff */
[C---:B------:R-:W-:Y:S01]  /*0a30*/  ISETP.GE.AND P1, PT, R2.reuse, R65, PT ;  /* 0x000000410200720c */ /* 0x040fe20003f26270 */
[----:B-1----:R-:W-:-:S05]  /*0a40*/  IMAD.WIDE R10, R2, 0x80, R6 ;  /* 0x00000080020a7825 */ /* 0x002fca00078e0206 */
[----:B------:R-:W-:-:S04]  /*0a50*/  IADD3 R5, P0, R0, R10, RZ ;  /* 0x0000000a00057210 */ /* 0x000fc80007f1e0ff */
[----:B------:R-:W-:Y:S02]  /*0a60*/  LEA.HI.X.SX32 R0, R0, R11, 0x1, P0 ;  /* 0x0000000b00007211 */ /* 0x000fe400000f0eff */
[----:B------:R-:W-:-:S04]  /*0a70*/  LEA R22, P0, R5, R8, 0x2 ;  /* 0x0000000805167211 */ /* 0x000fc800078010ff */
[----:B------:R-:W-:Y:S02]  /*0a80*/  LEA.HI.X R23, R5, R9, R0, 0x2, P0 ;  /* 0x0000000905177211 */ /* 0x000fe400000f1400 */
[----:B------:R-:W-:Y:S01]  /*0a90*/  IADD3 R5, R6, 0x40, RZ ;  /* 0x0000004006057810 */ /* 0x000fe20007ffe0ff */
[----:B------:R-:W-:Y:S05]  /*0aa0*/  @P1 BRA `(.L_x_1647) ;  /* 0x0000004000001947 */ /* 0x000fea0003800000 */
[-C--:B-----5:R-:W-:Y:S02]  /*0ab0*/  ISETP.GE.AND P1, PT, R6, R4.reuse, PT ;  /* 0x000000040600720c */ /* 0x0a0fe40003f26270 */
[----:B------:R-:W-:-:S11]  /*0ac0*/  ISETP.GE.AND P0, PT, R5, R4, PT ;  /* 0x000000040500720c */ /* 0x000fd60003f06270 */
[----:B------:R1:W-:Y:S04]  /*0ad0*/  @!P1 ST.E.128 [R22.64], RZ ;  /* 0x000000ff16009985 */ /* 0x0003e8000c101d06 */
[----:B------:R1:W-:Y:S02]  /*0ae0*/  @!P0 ST.E.128 [R22.64+0x100], RZ ;  /* 0x000100ff16008985 */ /* 0x0003e4000c101d06 */
.L_x_1647:
[----:B------:R-:W-:Y:S05]  /*0af0*/  BSYNC B0 ;  /* 0x0000000000007941 */ /* 0x000fea0003800000 */
.L_x_1646:
[----:B------:R-:W-:Y:S01]  /*0b00*/  IADD3 R20, R2, 0x8, RZ ;  /* 0x0000000802147810 */ /* 0x000fe20007ffe0ff */
[----:B------:R-:W-:Y:S03]  /*0b10*/  BSSY B0, `(.L_x_1648) ;  /* 0x0000007000007945 */ /* 0x000fe60003800000 */
[----:B------:R-:W-:-:S13]  /*0b20*/  ISETP.GE.AND P0, PT, R20, R65, PT ;  /* 0x000000411400720c */ /* 0x000fda0003f06270 */
[----:B------:R-:W-:Y:S05]  /*0b30*/  @P0 BRA `(.L_x_1649) ;  /* 0x0000004000000947 */ /* 0x000fea0003800000 */
[-C--:B-----5:R-:W-:Y:S02]  /*0b40*/  ISETP.GE.AND P1, PT, R6, R4.reuse, PT ;  /* 0x000000040600720c */ /* 0x0a0fe40003f26270 */
[----:B------:R-:W-:-:S11]  /*0b50*/  ISETP.GE.AND P0, PT, R5, R4, PT ;  /* 0x000000040500720c */ /* 0x000fd60003f06270 */
[----:B------:R2:W-:Y:S04]  /*0b60*/  @!P1 ST.E.128 [R22.64+0x1000], RZ ;  /* 0x001000ff16009985 */ /* 0x0005e8000c101d06 */
[----:B------:R2:W-:Y:S02]  /*0b70*/  @!P0 ST.E.128 [R22.64+0x1100], RZ ;  /* 0x001100ff16008985 */ /* 0x0005e4000c101d06 */
.L_x_1649:
[----:B------:R-:W-:Y:S05]  /*0b80*/  BSYNC B0 ;  /* 0x0000000000007941 */ /* 0x000fea0003800000 */
.L_x_1648:
        /* <DEDUP_REMOVED lines=8> */
.L_x_1651:
[----:B------:R-:W-:Y:S05]  /*0c10*/  BSYNC B0 ;  /* 0x0000000000007941 */ /* 0x000fea0003800000 */
.L_x_1650:
        /* <DEDUP_REMOVED lines=8> */
.L_x_1653:
[----:B------:R-:W-:Y:S05]  /*0ca0*/  BSYNC B0 ;  /* 0x0000000000007941 */ /* 0x000fea0003800000 */
.L_x_1652:
        /* <DEDUP_REMOVED lines=8> */
.L_x_1655:
[----:B------:R-:W-:Y:S05]  /*0d30*/  BSYNC B0 ;  /* 0x0000000000007941 */ /* 0x000fea0003800000 */
.L_x_1654:
        /* <DEDUP_REMOVED lines=8> */
.L_x_1657:
[----:B------:R-:W-:Y:S05]  /*0dc0*/  BSYNC B0 ;  /* 0x0000000000007941 */ /* 0x000fea0003800000 */
.L_x_1656:
        /* <DEDUP_REMOVED lines=8> */
.L_x_1659:
[----:B------:R-:W-:Y:S05]  /*0e50*/  BSYNC B0 ;  /* 0x0000000000007941 */ /* 0x000fea0003800000 */
.L_x_1658:
        /* <DEDUP_REMOVED lines=8> */
.L_x_1661:
[----:B------:R-:W-:Y:S05]  /*0ee0*/  BSYNC B0 ;  /* 0x0000000000007941 */ /* 0x000fea0003800000 */
.L_x_1660:
[----:B------:R-:W-:Y:S01]  /*0ef0*/  ISETP.NE.AND P6, PT, R144, RZ, PT ;  /* 0x000000ff9000720c */ /* 0x000fe20003fc5270 */
[----:B------:R-:W-:Y:S01]  /*0f00*/  IMAD.MOV.U32 R231, RZ, RZ, 0x0 ;  /* 0x00000000ffe77424 */ /* 0x000fe200078e00ff */
[----:B------:R-:W-:Y:S02]  /*0f10*/  SHF.R.S32.HI R5, RZ, 0x1f, R3 ;  /* 0x0000001fff057819 */ /* 0x000fe40000011403 */
[----:B------:R-:W-:Y:S02]  /*0f20*/  ISETP.GE.OR P0, PT, R2, R65, P6 ;  /* 0x000000410200720c */ /* 0x000fe40003706670 */
[----:B------:R-:W-:-:S02]  /*0f30*/  IADD3 R3, P1, R3, R2, RZ ;  /* 0x0000000203037210 */ /* 0x000fc40007f3e0ff */
[----:B------:R-:W-:Y:S02]  /*0f40*/  ISETP.GE.OR P5, PT, R20, R65, P6 ;  /* 0x000000411400720c */ /* 0x000fe400037a6670 */
[----:B------:R-:W-:Y:S02]  /*0f50*/  LEA.HI.X.SX32 R5, R2, R5, 0x1, P1 ;  /* 0x0000000502057211 */ /* 0x000fe400008f0eff */
[C---:B-----5:R-:W-:Y:S02]  /*0f60*/  LEA R2, P1, R3.reuse, R12, 0x2 ;  /* 0x0000000c03027211 */ /* 0x060fe400078210ff */
[----:B------:R-:W-:Y:S02]  /*0f70*/  ISETP.GE.OR P4, PT, R18, R65, P6 ;  /* 0x000000411200720c */ /* 0x000fe40003786670 */
[----:B------:R-:W-:Y:S01]  /*0f80*/  LEA.HI.X R3, R3, R13, R5, 0x2, P1 ;  /* 0x0000000d03037211 */ /* 0x000fe200008f1405 */
[----:B------:R-:W-:Y:S01]  /*0f90*/  @!P0 IMAD.MOV.U32 R15, RZ, RZ, -0x800000 ;  /* 0xff800000ff0f8424 */ /* 0x000fe200078e00ff */
[----:B------:R-:W-:-:S02]  /*0fa0*/  ISETP.GE.OR P3, PT, R16, R65, P6 ;  /* 0x000000411000720c */ /* 0x000fc40003766670 */
[-C--:B------:R-:W-:Y:S01]  /*0fb0*/  ISETP.GE.OR P2, PT, R14, R65.reuse, P6 ;  /* 0x000000410e00720c */ /* 0x080fe20003746670 */
[----:B------:R-:W-:Y:S01]  /*0fc0*/  @!P5 IMAD.MOV.U32 R17, RZ, RZ, -0x800000 ;  /* 0xff800000ff11d424 */ /* 0x000fe200078e00ff */
[----:B------:R1:W-:Y:S01]  /*0fd0*/  @!P0 ST.E [R2.64], R15 ;  /* 0x0000000f02008985 */ /* 0x0003e2000c101906 */
[-C--:B------:R-:W-:Y:S02]  /*0fe0*/  ISETP.GE.OR P1, PT, R10, R65.reuse, P6 ;  /* 0x000000410a00720c */ /* 0x080fe40003726670 */
[-C--:B------:R-:W-:Y:S01]  /*0ff0*/  ISETP.GE.OR P0, PT, R8, R65.reuse, P6 ;  /* 0x000000410800720c */ /* 0x080fe20003706670 */
[----:B------:R1:W-:Y:S01]  /*1000*/  @!P5 ST.E [R2.64+0x20], R17 ;  /* 0x000020110200d985 */ /* 0x0003e2000c101906 */
[----:B------:R-:W-:Y:S01]  /*1010*/  ISETP.GE.OR P6, PT, R0, R65, P6 ;  /* 0x000000410000720c */ /* 0x000fe200037c6670 */
[----:B------:R-:W-:-:S03]  /*1020*/  @!P4 IMAD.MOV.U32 R13, RZ, RZ, -0x800000 ;  /* 0xff800000ff0dc424 */ /* 0x000fc600078e00ff */
[----:B------:R-:W-:Y:S02]  /*1030*/  @!P3 IMAD.MOV.U32 R11, RZ, RZ, -0x800000 ;  /* 0xff800000ff0bb424 */ /* 0x000fe400078e00ff */
[----:B------:R-:W-:Y:S01]  /*1040*/  @!P2 IMAD.MOV.U32 R9, RZ, RZ, -0x800000 ;  /* 0xff800000ff09a424 */ /* 0x000fe200078e00ff */
[----:B------:R1:W-:Y:S02]  /*1050*/  @!P4 ST.E [R2.64+0x40], R13 ;  /* 0x0000400d0200c985 */ /* 0x0003e4000c101906 */
[----:B------:R-:W-:Y:S02]  /*1060*/  @!P1 IMAD.MOV.U32 R7, RZ, RZ, -0x800000 ;  /* 0xff800000ff079424 */ /* 0x000fe400078e00ff */
[----:B------:R-:W-:Y:S01]  /*1070*/  @!P0 IMAD.MOV.U32 R5, RZ, RZ, -0x800000 ;  /* 0xff800000ff058424 */ /* 0x000fe200078e00ff */
[----:B------:R1:W-:Y:S04]  /*1080*/  @!P3 ST.E [R2.64+0x60], R11 ;  /* 0x0000600b0200b985 */ /* 0x0003e8000c101906 */
[----:B------:R1:W-:Y:S04]  /*1090*/  @!P2 ST.E [R2.64+0x80], R9 ;  /* 0x000080090200a985 */ /* 0x0003e8000c101906 */
[----:B------:R1:W-:Y:S04]  /*10a0*/  @!P1 ST.E [R2.64+0xa0], R7 ;  /* 0x0000a00702009985 */ /* 0x0003e8000c101906 */
[----:B------:R1:W-:Y:S01]  /*10b0*/  @!P0 ST.E [R2.64+0xc0], R5 ;  /* 0x0000c00502008985 */ /* 0x0003e2000c101906 */
[----:B------:R-:W-:Y:S05]  /*10c0*/  @P6 RET.REL.NODEC R230 `(_ZN5flash24flash_fwd_splitkv_kernelI23Flash_fwd_kernel_traitsILi128ELi64ELi128ELi4ELb0ELb0EN7cutlass6half_tE19Flash_kernel_traitsILi128ELi64ELi128ELi4ES3_EELb1ELb0ELb0ELb0ELb0ELb0ELb1ELb1EEEvNS_16Flash_fwd_paramsE) ;  /* 0xffffef30e6006950 */ /* 0x000fea0003c3ffff */
[----:B-1----:R-:W-:Y:S02]  /*10d0*/  MOV R5, 0xff800000 ;  /* 0xff80000000057802 */ /* 0x002fe40000000f00 */
[----:B------:R-:W-:-:S03]  /*10e0*/  MOV R231, 0x0 ;  /* 0x0000000000e77802 */ /* 0x000fc60000000f00 */
[----:B------:R1:W-:Y:S01]  /*10f0*/  ST.E [R2.64+0xe0], R5 ;  /* 0x0000e00502007985 */ /* 0x0003e2000c101906 */
[----:B------:R-:W-:Y:S05]  /*1100*/  RET.REL.NODEC R230 `(_ZN5flash24flash_fwd_splitkv_kernelI23Flash_fwd_kernel_traitsILi128ELi64ELi128ELi4ELb0ELb0EN7cutlass6half_tE19Flash_kernel_traitsILi128ELi64ELi128ELi4ES3_EELb1ELb0ELb0ELb0ELb0ELb0ELb1ELb1EEEvNS_16Flash_fwd_paramsE) ;  /* 0xffffeef0e6007950 */ /* 0x000fea0003c3ffff */
.L_x_1645:
        /* <DEDUP_REMOVED lines=55> */
[----:B------:R-:W-:-:S06]  /*1480*/  IMAD.WIDE R2, R9, 0x4, R236 ;  /* 0x0000000409027825 */ /* 0x000fcc00078e02ec */
[----:B------:R1:W2:Y:S01]  /*1490*/  LD.E R3, [R2.64] ;  /* 0x0000000602037980 */ /* 0x0002a2000c101900 */
[----:B----4-:R-:W-:-:S04]  /*14a0*/  IABS R8, R6 ;  /* 0x0000000600087213 */ /* 0x010fc80000000000 */
[----:B------:R-:W4:Y:S08]  /*14b0*/  I2F.RP R16, R8 ;  /* 0x0000000800107306 */ /* 0x000f300000209400 */
[----:B----4-:R-:W4:Y:S02]  /*14c0*/  MUFU.RCP R4, R16 ;  /* 0x0000001000047308 */ /* 0x010f240000001000 */
[----:B----4-:R-:W-:-:S06]  /*14d0*/  IADD3 R4, R4, 0xffffffe, RZ ;  /* 0x0ffffffe04047810 */ /* 0x010fcc0007ffe0ff */
[----:B------:R-:W1:Y:S01]  /*14e0*/  F2I.FTZ.U32.TRUNC.NTZ R21, R4 ;  /* 0x0000000400157305 */ /* 0x000e62000021f000 */
        /* <DEDUP_REMOVED lines=15> */
[----:B------:R-:W-:Y:S01]  /*15e0*/  ISETP.GE.AND P0, PT, R8, RZ, PT ;  /* 0x000000ff0800720c */ /* 0x000fe20003f06270 */
[----:B------:R-:W-:Y:S01]  /*15f0*/  IMAD R0, R0, R9, R5 ;  /* 0x0000000900007224 */ /* 0x000fe200078e0205 */
[----:B------:R-:W-:-:S03]  /*1600*/  ISETP.NE.AND P1, PT, R6, RZ, PT ;  /* 0x000000ff0600720c */ /* 0x000fc60003f25270 */
[----:B---3--:R-:W-:Y:S02]  /*1610*/  IMAD R8, R61, R0, RZ ;  /* 0x000000003d087224 */ /* 0x008fe400078e02ff */
[----:B------:R-:W-:-:S06]  /*1620*/  @P2 IADD3 R4, R4, 0x1, RZ ;  /* 0x0000000104042810 */ /* 0x000fcc0007ffe0ff */
[----:B------:R-:W-:Y:S02]  /*1630*/  @!P0 IMAD.MOV R4, RZ, RZ, -R4 ;  /* 0x000000ffff048224 */ /* 0x000fe400078e0a04 */
[----:B------:R-:W-:-:S04]  /*1640*/  @!P1 LOP3.LUT R4, RZ, R6, RZ, 0x33, !PT ;  /* 0x00000006ff049212 */ /* 0x000fc800078e33ff */
[----:B------:R-:W-:Y:S01]  /*1650*/  SHF.R.S32.HI R9, RZ, 0x1f, R4 ;  /* 0x0000001fff097819 */ /* 0x000fe20000011404 */
        /* <DEDUP_REMOVED lines=9> */
[----:B------:R-:W-:-:S03]  /*16f0*/  IMAD R13, R13, R3, RZ ;  /* 0x000000030d0d7224 */ /* 0x000fc600078e02ff */
[----:B------:R-:W-:Y:S01]  /*1700*/  IADD3 R17, R17, R8, RZ ;  /* 0x0000000811117210 */ /* 0x000fe20007ffe0ff */
[----:B------:R-:W-:-:S04]  /*1710*/  IMAD.WIDE.U32 R18, R12, R3, RZ ;  /* 0x000000030c127225 */ /* 0x000fc800078e00ff */
[----:B------:R-:W-:Y:S02]  /*1720*/  IMAD R13, R12, R2, R13 ;  /* 0x000000020c0d7224 */ /* 0x000fe400078e020d */
[----:B------:R-:W-:-:S04]  /*1730*/  IMAD.WIDE.U32 R16, R4, R14, R16 ;  /* 0x0000000e04107225 */ /* 0x000fc800078e0010 */
[----:B------:R-:W-:Y:S01]  /*1740*/  IMAD R3, R14, R9, R6 ;  /* 0x000000090e037224 */ /* 0x000fe200078e0206 */
[----:B------:R-:W-:Y:S01]  /*1750*/  IADD3 R15, R19, R13, RZ ;  /* 0x0000000d130f7210 */ /* 0x000fe20007ffe0ff */
[----:B------:R-:W-:Y:S01]  /*1760*/  IMAD.MOV.U32 R6, RZ, RZ, R18 ;  /* 0x000000ffff067224 */ /* 0x000fe200078e0012 */
[----:B------:R-:W-:Y:S01]  /*1770*/  MOV R2, R16 ;  /* 0x0000001000027202 */ /* 0x000fe20000000f00 */
[----:B------:R-:W-:Y:S01]  /*1780*/  IMAD.IADD R3, R17, 0x1, R3 ;  /* 0x0000000111037824 */ /* 0x000fe200078e0203 */
[----:B------:R-:W-:Y:S05]  /*1790*/  BRA `(.L_x_1664) ;  /* 0x0000051000007947 */ /* 0x000fea0003800000 */
.L_x_1663:
        /* <DEDUP_REMOVED lines=49> */
[----:B------:R-:W-:Y:S01]  /*1ab0*/  IMAD R8, R7, R60, R8 ;  /* 0x0000003c07087224 */ /* 0x000fe200078e0208 */
[----:B------:R-:W-:Y:S01]  /*1ac0*/  ISETP.NE.AND P0, PT, R4, RZ, PT ;  /* 0x000000ff0400720c */ /* 0x000fe20003f05270 */
[----:B------:R-:W-:Y:S01]  /*1ad0*/  IMAD.WIDE.U32 R20, R60, R5, R20 ;  /* 0x000000053c147225 */ /* 0x000fe200078e0014 */
[----:B------:R-:W-:Y:S02]  /*1ae0*/  @P2 IADD3 R2, R2, 0x1, RZ ;  /* 0x0000000102022810 */ /* 0x000fe40007ffe0ff */
[----:B------:R-:W-:Y:S01]  /*1af0*/  @!P3 SHF.R.S32.HI R3, RZ, 0x1f, R14 ;  /* 0x0000001fff03b819 */ /* 0x000fe2000001140e */
[----:B------:R-:W-:Y:S01]  /*1b00*/  @!P3 IMAD R6, R63, R14, RZ ;  /* 0x0000000e3f06b224 */ /* 0x000fe200078e02ff */
[----:B------:R-:W-:-:S02]  /*1b10*/  IADD3 R21, R21, R8, RZ ;  /* 0x0000000815157210 */ /* 0x000fc40007ffe0ff */
[----:B------:R-:W-:Y:S01]  /*1b20*/  MOV R8, R2 ;  /* 0x0000000200087202 */ /* 0x000fe20000000f00 */
[----:B------:R-:W-:Y:S02]  /*1b30*/  @!P3 IMAD R3, R3, R62, R6 ;  /* 0x0000003e0303b224 */ /* 0x000fe400078e0206 */
[----:B------:R-:W-:Y:S01]  /*1b40*/  @!P3 IMAD.WIDE.U32 R22, R62, R14, RZ ;  /* 0x0000000e3e16b225 */ /* 0x000fe200078e00ff */
[----:B------:R-:W-:-:S03]  /*1b50*/  @P3 IADD3 R14, R14, R15, RZ ;  /* 0x0000000f0e0e3210 */ /* 0x000fc60007ffe0ff */
[----:B------:R-:W-:Y:S01]  /*1b60*/  @!P1 IMAD.MOV R8, RZ, RZ, -R8 ;  /* 0x000000ffff089224 */ /* 0x000fe200078e0a08 */
[----:B------:R-:W-:Y:S01]  /*1b70*/  @!P0 LOP3.LUT R8, RZ, R4, RZ, 0x33, !PT ;  /* 0x00000004ff088212 */ /* 0x000fe200078e33ff */
[----:B------:R-:W-:Y:S01]  /*1b80*/  @!P3 IMAD.IADD R23, R23, 0x1, R3 ;  /* 0x000000011717b824 */ /* 0x000fe200078e0203 */
[----:B------:R-:W-:Y:S01]  /*1b90*/  @!P3 SHF.R.S32.HI R3, RZ, 0x1f, R13 ;  /* 0x0000001fff03b819 */ /* 0x000fe2000001140d */
[----:B------:R-:W-:Y:S01]  /*1ba0*/  @!P3 IMAD R0, R19, R13, RZ ;  /* 0x0000000d1300b224 */ /* 0x000fe200078e02ff */
[----:B------:R-:W-:Y:S01]  /*1bb0*/  SHF.R.S32.HI R9, RZ, 0x1f, R8 ;  /* 0x0000001fff097819 */ /* 0x000fe20000011408 */
[----:B------:R-:W-:Y:S02]  /*1bc0*/  IMAD R2, R17, R8, RZ ;  /* 0x0000000811027224 */ /* 0x000fe400078e02ff */
[-C--:B------:R-:W-:Y:S02]  /*1bd0*/  @P3 IMAD R15, R63, R14.reuse, RZ ;  /* 0x0000000e3f0f3224 */ /* 0x080fe400078e02ff */
[----:B------:R-:W-:-:S04]  /*1be0*/  @P3 IMAD.WIDE.U32 R30, R62, R14, RZ ;  /* 0x0000000e3e1e3225 */ /* 0x000fc800078e00ff */
[C---:B------:R-:W-:Y:S02]  /*1bf0*/  @!P3 IMAD R0, R18.reuse, R3, R0 ;  /* 0x000000031200b224 */ /* 0x040fe400078e0200 */
        /* <DEDUP_REMOVED lines=11> */
.L_x_1664:
[----:B-1----:R-:W-:Y:S05]  /*1cb0*/  BSYNC B0 ;  /* 0x0000000000007941 */ /* 0x002fea0003800000 */
.L_x_1662:
        /* <DEDUP_REMOVED lines=12> */
[----:B------:R-:W-:Y:S01]  /*1d80*/  IMAD.IADD R64, R144, 0x1, -R19 ;  /* 0x0000000190407824 */ /* 0x000fe200078e0a13 */
[----:B------:R-:W-:-:S03]  /*1d90*/  SHF.R.S32.HI R212, RZ, 0x3, R212 ;  /* 0x00000003ffd47819 */ /* 0x000fc600000114d4 */
[----:B------:R-:W-:-:S05]  /*1da0*/  IMAD.SHL.U32 R18, R64, 0x8, RZ ;  /* 0x0000000840127824 */ /* 0x000fca00078e00ff */
[----:B------:R-:W-:Y:S02]  /*1db0*/  IADD3 R14, P0, R18, R6, RZ ;  /* 0x00000006120e7210 */ /* 0x000fe40007f1e0ff */
[----:B------:R-:W-:Y:S01]  /*1dc0*/  SHF.R.S32.HI R19, RZ, 0x1f, R18 ;  /* 0x0000001fff137819 */ /* 0x000fe20000011412 */
[----:B------:R-:W-:Y:S02]  /*1dd0*/  IMAD.SHL.U32 R6, R212, 0x40, RZ ;  /* 0x00000040d4067824 */ /* 0x000fe400078e00ff */
[----:B------:R-:W-:Y:S02]  /*1de0*/  IMAD R7, R7, R62, RZ ;  /* 0x0000003e07077224 */ /* 0x000fe400078e02ff */
[----:B------:R-:W-:Y:S01]  /*1df0*/  IMAD.X R15, R19, 0x1, R15, P0 ;  /* 0x00000001130f7824 */ /* 0x000fe200000e060f */
[----:B-1----:R-:W-:Y:S01]  /*1e00*/  LOP3.LUT R25, R6, 0x1c0, RZ, 0xc0, !PT ;  /* 0x000001c006197812 */ /* 0x002fe200078ec0ff */
[C---:B------:R-:W-:Y:S01]  /*1e10*/  IMAD R7, R0.reuse, R63, R7 ;  /* 0x0000003f00077224 */ /* 0x040fe200078e0207 */
[----:B------:R-:W-:Y:S01]  /*1e20*/  LEA.HI R66, R13, R144, RZ, 0x4 ;  /* 0x000000900d427211 */ /* 0x000fe200078f20ff */
[----:B------:R-:W-:Y:S01]  /*1e30*/  IMAD.WIDE.U32 R30, R0, R62, R14 ;  /* 0x0000003e001e7225 */ /* 0x000fe200078e000e */
[----:B------:R-:W-:-:S02]  /*1e40*/  LOP3.LUT R15, R25, 0x38, R18, 0xf8, !PT ;  /* 0x00000038190f7812 */ /* 0x000fc400078ef812 */
[----:B------:R-:W-:Y:S01]  /*1e50*/  SHF.R.U32.HI R176, RZ, 0x3, R25 ;  /* 0x00000003ffb07819 */ /* 0x000fe20000011619 */
[----:B------:R-:W-:Y:S01]  /*1e60*/  IMAD R6, R29, R4, RZ ;  /* 0x000000041d067224 */ /* 0x000fe200078e02ff */
[----:B------:R-:W-:Y:S01]  /*1e70*/  LOP3.LUT R29, R66, 0xfffffff0, RZ, 0xc0, !PT ;  /* 0xfffffff0421d7812 */ /* 0x000fe200078ec0ff */
[----:B------:R-:W-:Y:S02]  /*1e80*/  IMAD.IADD R25, R31, 0x1, R7 ;  /* 0x000000011f197824 */ /* 0x000fe400078e0207 */
[----:B------:R-:W-:Y:S02]  /*1e90*/  IMAD.MOV.U32 R24, RZ, RZ, R30 ;  /* 0x000000ffff187224 */ /* 0x000fe400078e001e */
[-C--:B------:R-:W-:Y:S02]  /*1ea0*/  IMAD R6, R9, R28.reuse, R6 ;  /* 0x0000001c09067224 */ /* 0x080fe400078e0206 */
[----:B------:R-:W-:Y:S01]  /*1eb0*/  IMAD.WIDE.U32 R24, R4, R28, R24 ;  /* 0x0000001c04187225 */ /* 0x000fe200078e0018 */
[----:B------:R-:W-:-:S03]  /*1ec0*/  SHF.R.S32.HI R68, RZ, 0x1f, R235 ;  /* 0x0000001fff447819 */ /* 0x000fc600000114eb */
[----:B------:R-:W-:Y:S01]  /*1ed0*/  IMAD.IADD R172, R144, 0x1, -R29 ;  /* 0x0000000190ac7824 */ /* 0x000fe200078e0a1d */
[----:B------:R-:W-:Y:S02]  /*1ee0*/  LOP3.LUT R176, R15, R176, RZ, 0x3c, !PT ;  /* 0x000000b00fb07212 */ /* 0x000fe400078e3cff */
[----:B------:R-:W-:Y:S01]  /*1ef0*/  LEA.HI R15, R13, R144, RZ, 0x6 ;  /* 0x000000900d0f7211 */ /* 0x000fe200078f30ff */
[----:B------:R-:W-:Y:S01]  /*1f00*/  IMAD.IADD R25, R25, 0x1, R6 ;  /* 0x0000000119197824 */ /* 0x000fe200078e0206 */
[----:B------:R-:W-:Y:S02]  /*1f10*/  IADD3 R14, R18, 0x40, RZ ;  /* 0x00000040120e7810 */ /* 0x000fe40007ffe0ff */
[----:B------:R-:W-:Y:S02]  /*1f20*/  SHF.L.U32 R15, R15, 0x3, RZ ;  /* 0x000000030f0f7819 */ /* 0x000fe400000006ff */
[----:B------:R-:W-:Y:S02]  /*1f30*/  SHF.R.S32.HI R213, RZ, 0x1f, R212 ;  /* 0x0000001fffd57819 */ /* 0x000fe400000114d4 */
[----:B------:R-:W-:-:S02]  /*1f40*/  LOP3.LUT R176, R176, 0xfffffe00, R15, 0xf8, !PT ;  /* 0xfffffe00b0b07812 */ /* 0x000fc400078ef80f */
[----:B------:R-:W-:Y:S01]  /*1f50*/  SHF.R.S32.HI R15, RZ, 0x1f, R233 ;  /* 0x0000001fff0f7819 */ /* 0x000fe200000114e9 */
[----:B------:R-:W-:Y:S02]  /*1f60*/  IMAD R149, R63, R212, RZ ;  /* 0x000000d43f957224 */ /* 0x000fe400078e02ff */
[----:B------:R-:W-:-:S04]  /*1f70*/  IMAD.WIDE.U32 R24, R212, R62, R24 ;  /* 0x0000003ed4187225 */ /* 0x000fc800078e0018 */
[----:B------:R-:W-:-:S04]  /*1f80*/  IMAD R149, R213, R62, R149 ;  /* 0x0000003ed5957224 */ /* 0x000fc800078e0295 */
[----:B------:R-:W-:Y:S02]  /*1f90*/  IMAD.IADD R149, R25, 0x1, R149 ;  /* 0x0000000119957824 */ /* 0x000fe400078e0295 */
[----:B------:R-:W-:Y:S01]  /*1fa0*/  IMAD R177, R61, R212, RZ ;  /* 0x000000d43db17224 */ /* 0x000fe200078e02ff */
[----:B------:R-:W-:-:S03]  /*1fb0*/  LEA.HI R56, R13, R144, RZ, 0x5 ;  /* 0x000000900d387211 */ /* 0x000fc600078f28ff */
[----:B------:R-:W-:Y:S01]  /*1fc0*/  IMAD R177, R213, R60, R177 ;  /* 0x0000003cd5b17224 */ /* 0x000fe200078e02b1 */
[----:B------:R-:W-:Y:S01]  /*1fd0*/  MOV R47, 0x20 ;  /* 0x00000020002f7802 */ /* 0x000fe20000000f00 */
[----:B------:R-:W-:Y:S01]  /*1fe0*/  IMAD.MOV.U32 R49, RZ, RZ, 0x10 ;  /* 0x00000010ff317424 */ /* 0x000fe200078e00ff */
[----:B------:R-:W-:Y:S01]  /*1ff0*/  LOP3.LUT R175, R56, 0xffffffe0, RZ, 0xc0, !PT ;  /* 0xffffffe038af7812 */ /* 0x000fe200078ec0ff */
[C---:B------:R-:W-:Y:S01]  /*2000*/  IMAD.SHL.U32 R225, R60.reuse, 0x10, RZ ;  /* 0x000000103ce17824 */ /* 0x040fe200078e00ff */
[----:B------:R-:W-:Y:S01]  /*2010*/  SHF.L.U64.HI R226, R60, 0x4, R61 ;  /* 0x000000043ce27819 */ /* 0x000fe2000001023d */
[C---:B------:R-:W-:Y:S01]  /*2020*/  IMAD.SHL.U32 R223, R62.reuse, 0x10, RZ ;  /* 0x000000103edf7824 */ /* 0x040fe200078e00ff */
[----:B------:R-:W-:Y:S01]  /*2030*/  SHF.L.U64.HI R224, R62, 0x4, R63 ;  /* 0x000000043ee07819 */ /* 0x000fe2000001023f */
[----:B------:R-:W-:Y:S01]  /*2040*/  IMAD.SHL.U32 R170, R64, 0x4, RZ ;  /* 0x0000000440aa7824 */ /* 0x000fe200078e00ff */
[----:B------:R-:W-:Y:S02]  /*2050*/  SHF.R.S32.HI R66, RZ, 0x4, R66 ;  /* 0x00000004ff427819 */ /* 0x000fe40000011442 */
[----:B------:R-:W-:-:S02]  /*2060*/  SHF.R.S32.HI R56, RZ, 0x5, R56 ;  /* 0x00000005ff387819 */ /* 0x000fc40000011438 */
[----:B------:R-:W-:Y:S01]  /*2070*/  IADD3 R175, -R175, R144, RZ ;  /* 0x00000090afaf7210 */ /* 0x000fe20007ffe1ff */
[-C--:B--2---:R-:W-:Y:S02]  /*2080*/  @P1 IMAD R7, R219, R27.reuse, RZ ;  /* 0x0000001bdb071224 */ /* 0x084fe400078e02ff */
[----:B------:R-:W-:-:S04]  /*2090*/  @P1 IMAD.WIDE.U32 R28, R218, R27, RZ ;  /* 0x0000001bda1c1225 */ /* 0x000fc800078e00ff */
[----:B------:R-:W-:Y:S02]  /*20a0*/  @P1 IMAD.MOV.U32 R0, RZ, RZ, R28 ;  /* 0x000000ffff001224 */ /* 0x000fe400078e001c */
[----:B---3--:R-:W-:-:S04]  /*20b0*/  @!P1 IMAD.WIDE.U32 R26, R16, R235, RZ ;  /* 0x000000eb101a9225 */ /* 0x008fc800078e00ff */
[----:B------:R-:W-:Y:S02]  /*20c0*/  @!P1 IMAD R17, R17, R235, RZ ;  /* 0x000000eb11119224 */ /* 0x000fe400078e02ff */
[----:B------:R-:W-:Y:S02]  /*20d0*/  @!P1 IMAD.MOV.U32 R0, RZ, RZ, R26 ;  /* 0x000000ffff009224 */ /* 0x000fe400078e001a */
[----:B------:R-:W-:Y:S02]  /*20e0*/  @!P1 IMAD R8, R16, R68, R17 ;  /* 0x0000004410089224 */ /* 0x000fe400078e0211 */
[----:B------:R-:W-:Y:S01]  /*20f0*/  @P1 IMAD.IADD R7, R29, 0x1, R7 ;  /* 0x000000011d071824 */ /* 0x000fe200078e0207 */
[----:B------:R-:W-:Y:S01]  /*2100*/  IADD3 R6, P0, R18, R0, RZ ;  /* 0x0000000012067210 */ /* 0x000fe20007f1e0ff */
[----:B------:R-:W-:Y:S02]  /*2110*/  @!P1 IMAD.IADD R7, R27, 0x1, R8 ;  /* 0x000000011b079824 */ /* 0x000fe400078e0208 */
[----:B----4-:R-:W-:-:S02]  /*2120*/  IMAD R0, R23, R233, RZ ;  /* 0x000000e917007224 */ /* 0x010fc400078e02ff */
[----:B------:R-:W-:Y:S01]  /*2130*/  IMAD.X R7, R19, 0x1, R7, P0 ;  /* 0x0000000113077824 */ /* 0x000fe200000e0607 */
[----:B------:R-:W-:Y:S01]  /*2140*/  ISETP.GE.AND P0, PT, R14, R173, PT ;  /* 0x000000ad0e00720c */ /* 0x000fe20003f06270 */
[----:B------:R-:W-:Y:S01]  /*2150*/  IMAD R0, R22, R15, R0 ;  /* 0x0000000f16007224 */ /* 0x000fe200078e0200 */
[----:B------:R-:W-:Y:S01]  /*2160*/  ISETP.GE.AND P1, PT, R18, R173, PT ;  /* 0x000000ad1200720c */ /* 0x000fe20003f26270 */
[----:B------:R-:W-:Y:S01]  /*2170*/  IMAD.WIDE.U32 R194, R233, R22, R6 ;  /* 0x00000016e9c27225 */ /* 0x000fe200078e0006 */
[----:B------:R-:W-:-:S03]  /*2180*/  SEL R171, RZ, 0xffffffff, P0 ;  /* 0xffffffffffab7807 */ /* 0x000fc60000000000 */
[----:B------:R-:W-:Y:S01]  /*2190*/  IMAD.WIDE R6, R231, 0x40, R212 ;  /* 0x00000040e7067825 */ /* 0x000fe200078e02d4 */
[----:B------:R-:W-:-:S03]  /*21a0*/  SHF.R.S32.HI R17, RZ, 0x1f, R172 ;  /* 0x0000001fff117819 */ /* 0x000fc600000114ac */
[----:B------:R-:W-:Y:S01]  /*21b0*/  IMAD.IADD R195, R195, 0x1, R0 ;  /* 0x00000001c3c37824 */ /* 0x000fe200078e0200 */
[----:B------:R-:W-:Y:S01]  /*21c0*/  SEL R0, RZ, 0x1, P1 ;  /* 0x00000001ff007807 */ /* 0x000fe20000800000 */
[----:B------:R-:W-:Y:S02]  /*21d0*/  IMAD.SHL.U32 R171, R171, 0x2, RZ ;  /* 0x00000002abab7824 */ /* 0x000fe400078e00ff */
[----:B------:R-:W-:Y:S01]  /*21e0*/  IMAD R197, R7, R218, RZ ;  /* 0x000000da07c57224 */ /* 0x000fe200078e02ff */
[----:B------:R-:W-:Y:S02]  /*21f0*/  SHF.R.S32.HI R7, RZ, 0x1f, R86 ;  /* 0x0000001fff077819 */ /* 0x000fe40000011456 */
[----:B------:R-:W-:Y:S02]  /*2200*/  LEA.HI R174, R17, R172, RZ, 0x3 ;  /* 0x000000ac11ae7211 */ /* 0x000fe400078f18ff */
[----:B------:R-:W-:Y:S02]  /*2210*/  LOP3.LUT R171, R171, 0x2, R0, 0xe2, !PT ;  /* 0x00000002abab7812 */ /* 0x000fe400078ee200 */
[----:B------:R-:W-:-:S02]  /*2220*/  LEA.HI R0, R7, R86, RZ, 0x7 ;  /* 0x0000005607007211 */ /* 0x000fc400078f38ff */
[----:B------:R-:W-:Y:S02]  /*2230*/  LEA R148, P0, R24, R20, 0x1 ;  /* 0x0000001418947211 */ /* 0x000fe400078008ff */
[----:B------:R-:W-:Y:S02]  /*2240*/  LOP3.LUT R17, R174, 0xfffffff8, RZ, 0xc0, !PT ;  /* 0xfffffff8ae117812 */ /* 0x000fe400078ec0ff */
[----:B------:R-:W-:Y:S02]  /*2250*/  SHF.R.S32.HI R0, RZ, 0x7, R0 ;  /* 0x00000007ff007819 */ /* 0x000fe40000011400 */
[----:B------:R-:W-:Y:S02]  /*2260*/  LEA.HI.X R149, R24, R21, R149, 0x1, P0 ;  /* 0x0000001518957211 */ /* 0x000fe400000f0c95 */
[----:B------:R-:W-:Y:S02]  /*2270*/  IADD3 R172, R172, -R17, RZ ;  /* 0x80000011acac7210 */ /* 0x000fe40007ffe0ff */
[----:B------:R-:W-:-:S02]  /*2280*/  IADD3 R192, P0, R18, R2, RZ ;  /* 0x0000000212c07210 */ /* 0x000fc40007f1e0ff */
[----:B------:R-:W-:Y:S02]  /*2290*/  IMNMX R85, R227, R0, !PT ;  /* 0x00000000e3557217 */ /* 0x000fe40007800200 */
[----:B------:R-:W-:Y:S02]  /*22a0*/  R2P PR, R172, 0x6 ;  /* 0x00000006ac007804 */ /* 0x000fe40000000000 */
[----:B------:R-:W-:Y:S01]  /*22b0*/  ISETP.GT.AND P3, PT, R48, R85, PT ;  /* 0x000000553000720c */ /* 0x000fe20003f64270 */
[----:B------:R-:W-:-:S04]  /*22c0*/  IMAD.X R193, R19, 0x1, R3, P0 ;  /* 0x0000000113c17824 */ /* 0x000fc800000e0603 */
[----:B------:R-:W-:-:S04]  /*22d0*/  IMAD.WIDE.U32 R192, R212, R60, R192 ;  /* 0x0000003cd4c07225 */ /* 0x000fc800078e00c0 */
[----:B------:R-:W-:Y:S01]  /*22e0*/  IMAD.IADD R177, R193, 0x1, R177 ;  /* 0x00000001c1b17824 */ /* 0x000fe200078e02b1 */
[----:B------:R-:W-:Y:S01]  /*22f0*/  LEA R228, P0, R192, R216, 0x1 ;  /* 0x000000d8c0e47211 */ /* 0x000fe200078008ff */
[C---:B------:R-:W-:Y:S02]  /*2300*/  IMAD R197, R6.reuse, R219, R197 ;  /* 0x000000db06c57224 */ /* 0x040fe400078e02c5 */
[----:B------:R-:W-:Y:S01]  /*2310*/  IMAD.WIDE.U32 R194, R6, R218, R194 ;  /* 0x000000da06c27225 */ /* 0x000fe200078e00c2 */
[----:B------:R-:W-:Y:S02]  /*2320*/  SEL R49, R49, 0xfffffff0, !P1 ;  /* 0xfffffff031317807 */ /* 0x000fe40004800000 */
[----:B------:R-:W-:Y:S01]  /*2330*/  SEL R47, R47, 0xffffffe0, !P2 ;  /* 0xffffffe02f2f7807 */ /* 0x000fe20005000000 */
[----:B------:R-:W-:Y:S01]  /*2340*/  @!P4 IMAD.MOV.U32 R12, RZ, RZ, RZ ;  /* 0x000000ffff0cc224 */ /* 0x000fe200078e00ff */
[----:B------:R-:W-:Y:S01]  /*2350*/  LEA.HI.X R229, R192, R217, R177, 0x1, P0 ;  /* 0x000000d9c0e57211 */ /* 0x000fe200000f0cb1 */
[----:B------:R-:W-:Y:S01]  /*2360*/  IMAD.IADD R197, R195, 0x1, R197 ;  /* 0x00000001c3c57824 */ /* 0x000fe200078e02c5 */
[----:B------:R-:W-:Y:S05]  /*2370*/  @!P3 BRA `(.L_x_1665) ;  /* 0x0000ce600000b947 */ /* 0x000fea0003800000 */
[----:B------:R-:W2:Y:S04]  /*2380*/  LD.E.64 R30, [R10.64+0x120] ;  /* 0x000120060a1e7980 */ /* 0x000ea8000c101b00 */
[----:B------:R-:W3:Y:S04]  /*2390*/  LD.E.64 R32, [R10.64+0x118] ;  /* 0x000118060a207980 */ /* 0x000ee8000c101b00 */
[----:B------:R-:W4:Y:S04]  /*23a0*/  LD.E.64 R198, [R10.64+0x130] ;  /* 0x000130060ac67980 */ /* 0x000f28000c101b00 */
[----:B------:R-:W4:Y:S04]  /*23b0*/  LD.E.64 R214, [R10.64+0x128] ;  /* 0x000128060ad67980 */ /* 0x000f28000c101b00 */
[----:B------:R-:W4:Y:S04]  /*23c0*/  LD.E.64 R26, [R10.64+0x140] ;  /* 0x000140060a1a7980 */ /* 0x000f28000c101b00 */
[----:B------:R-:W4:Y:S04]  /*23d0*/  LD.E.64 R24, [R10.64+0x138] ;  /* 0x000138060a187980 */ /* 0x000f28000c101b00 */
[----:B------:R-:W4:Y:S04]  /*23e0*/  LD.E R8, [R10.64+0xd0] ;  /* 0x0000d0060a087980 */ /* 0x000f28000c101900 */
[----:B------:R-:W4:Y:S04]  /*23f0*/  LD.E.64 R20, [R10.64+0x108] ;  /* 0x000108060a147980 */ /* 0x000f28000c101b00 */
[----:B------:R-:W4:Y:S04]  /*2400*/  LD.E.64 R22, [R10.64+0x110] ;  /* 0x000110060a167980 */ /* 0x000f28000c101b00 */
[----:B------:R-:W4:Y:S04]  /*2410*/  LD.E.64 R16, [R10.64+0x150] ;  /* 0x000150060a107980 */ /* 0x000f28000c101b00 */
[----:B------:R-:W4:Y:S01]  /*2420*/  LD.E.64 R6, [R10.64+0x148] ;  /* 0x000148060a067980 */ /* 0x000f22000c101b00 */
[----:B------:R-:W-:-:S02]  /*2430*/  SHF.R.S32.HI R13, RZ, 0x1f, R86 ;  /* 0x0000001fff0d7819 */ /* 0x000fc40000011456 */
[C---:B------:R-:W-:Y:S02]  /*2440*/  SHF.L.U32 R79, R60.reuse, 0x6, RZ ;  /* 0x000000063c4f7819 */ /* 0x040fe400000006ff */
[----:B------:R-:W-:Y:S01]  /*2450*/  SHF.L.U64.HI R80, R60, 0x6, R61 ;  /* 0x000000063c507819 */ /* 0x000fe2000001023d */
[C---:B------:R-:W-:Y:S01]  /*2460*/  IMAD.WIDE.U32 R182, R62.reuse, 0xa0, RZ ;  /* 0x000000a03eb67825 */ /* 0x040fe200078e00ff */
[----:B------:R-:W-:Y:S02]  /*2470*/  LOP3.LUT R166, R171, 0xffff, RZ, 0xc0, !PT ;  /* 0x0000ffffaba67812 */ /* 0x000fe400078ec0ff */
[C-C-:B------:R-:W-:Y:S01]  /*2480*/  SHF.L.U64.HI R75, R62.reuse, 0x5, R63.reuse ;  /* 0x000000053e4b7819 */ /* 0x140fe2000001023f */
[----:B------:R-:W-:Y:S01]  /*2490*/  IMAD R77, R61, 0x30, RZ ;  /* 0x000000303d4d7824 */ /* 0x000fe200078e02ff */
[C---:B------:R-:W-:Y:S01]  /*24a0*/  SHF.L.U64.HI R72, R62.reuse, 0x6, R63 ;  /* 0x000000063e487819 */ /* 0x040fe2000001023f */
[C---:B------:R-:W-:Y:S02]  /*24b0*/  IMAD.SHL.U32 R74, R62.reuse, 0x20, RZ ;  /* 0x000000203e4a7824 */ /* 0x040fe400078e00ff */
[----:B------:R-:W-:-:S02]  /*24c0*/  IMAD.SHL.U32 R71, R62, 0x40, RZ ;  /* 0x000000403e477824 */ /* 0x000fc400078e00ff */
[C---:B------:R-:W-:Y:S02]  /*24d0*/  IMAD R73, R63.reuse, 0x60, RZ ;  /* 0x000000603f497824 */ /* 0x040fe400078e02ff */
[C---:B------:R-:W-:Y:S02]  /*24e0*/  IMAD R69, R63.reuse, 0xc0, RZ ;  /* 0x000000c03f457824 */ /* 0x040fe400078e02ff */
[----:B------:R-:W-:Y:S02]  /*24f0*/  IMAD R67, R63, 0xe0, RZ ;  /* 0x000000e03f437824 */ /* 0x000fe400078e02ff */
[----:B------:R-:W-:Y:S01]  /*2500*/  IMAD.WIDE.U32 R184, R62, 0x60, RZ ;  /* 0x000000603eb87825 */ /* 0x000fe200078e00ff */
[----:B------:R-:W-:-:S03]  /*2510*/  LOP3.LUT R168, R166, 0x1, RZ, 0xc0, !PT ;  /* 0x00000001a6a87812 */ /* 0x000fc600078ec0ff */
[----:B------:R-:W-:Y:S01]  /*2520*/  IMAD.WIDE.U32 R180, R62, 0xc0, RZ ;  /* 0x000000c03eb47825 */ /* 0x000fe200078e00ff */
[----:B------:R-:W-:-:S03]  /*2530*/  SHF.L.U64.HI R75, R74, 0x1, R75 ;  /* 0x000000014a4b7819 */ /* 0x000fc6000001024b */
[----:B------:R-:W-:Y:S01]  /*2540*/  IMAD.WIDE.U32 R178, R62, 0xe0, RZ ;  /* 0x000000e03eb27825 */ /* 0x000fe200078e00ff */
[C---:B------:R-:W-:Y:S02]  /*2550*/  SHF.L.U64.HI R72, R71.reuse, 0x1, R72 ;  /* 0x0000000147487819 */ /* 0x040fe40000010248 */
[C---:B------:R-:W-:Y:S01]  /*2560*/  IADD3 R167, R212.reuse, 0x10, RZ ;  /* 0x00000010d4a77810 */ /* 0x040fe20007ffe0ff */
[----:B------:R-:W-:Y:S01]  /*2570*/  IMAD.MOV.U32 R126, RZ, RZ, R228 ;  /* 0x000000ffff7e7224 */ /* 0x000fe200078e00e4 */
[C---:B------:R-:W-:Y:S01]  /*2580*/  IADD3 R165, R212.reuse, 0x20, RZ ;  /* 0x00000020d4a57810 */ /* 0x040fe20007ffe0ff */
[----:B------:R-:W-:Y:S01]  /*2590*/  IMAD.MOV.U32 R128, RZ, RZ, R148 ;  /* 0x000000ffff807224 */ /* 0x000fe200078e0094 */
[C---:B------:R-:W-:Y:S01]  /*25a0*/  IADD3 R164, R212.reuse, 0x30, RZ ;  /* 0x00000030d4a47810 */ /* 0x040fe20007ffe0ff */
[----:B------:R-:W-:Y:S01]  /*25b0*/  IMAD.MOV.U32 R129, RZ, RZ, R149 ;  /* 0x000000ffff817224 */ /* 0x000fe200078e0095 */
[C---:B------:R-:W-:Y:S01]  /*25c0*/  IADD3 R163, R212.reuse, 0x40, RZ ;  /* 0x00000040d4a37810 */ /* 0x040fe20007ffe0ff */
[----:B------:R-:W-:Y:S01]  /*25d0*/  IMAD.SHL.U32 R71, R71, 0x2, RZ ;  /* 0x0000000247477824 */ /* 0x000fe200078e00ff */
[C---:B------:R-:W-:Y:S01]  /*25e0*/  IADD3 R162, R212.reuse, 0x50, RZ ;  /* 0x00000050d4a27810 */ /* 0x040fe20007ffe0ff */
[----:B------:R-:W-:Y:S01]  /*25f0*/  IMAD.IADD R73, R185, 0x1, R73 ;  /* 0x00000001b9497824 */ /* 0x000fe200078e0249 */
[C---:B------:R-:W-:Y:S01]  /*2600*/  IADD3 R161, R212.reuse, 0x60, RZ ;  /* 0x00000060d4a17810 */ /* 0x040fe20007ffe0ff */
[----:B------:R-:W-:Y:S01]  /*2610*/  IMAD.IADD R69, R181, 0x1, R69 ;  /* 0x00000001b5457824 */ /* 0x000fe200078e0245 */
[----:B------:R-:W-:Y:S01]  /*2620*/  IADD3 R160, R212, 0x70, RZ ;  /* 0x00000070d4a07810 */ /* 0x000fe20007ffe0ff */
[----:B------:R-:W-:Y:S01]  /*2630*/  IMAD.IADD R67, R179, 0x1, R67 ;  /* 0x00000001b3437824 */ /* 0x000fe200078e0243 */
[----:B------:R-:W-:-:S02]  /*2640*/  SHF.L.U64.HI R84, R60, 0x5, R61 ;  /* 0x000000053c547819 */ /* 0x000fc4000001023d */
[----:B------:R-:W-:Y:S02]  /*2650*/  SHF.L.U32 R83, R60, 0x5, RZ ;  /* 0x000000053c537819 */ /* 0x000fe400000006ff */
[----:B------:R-:W-:Y:S02]  /*2660*/  MOV R127, R229 ;  /* 0x000000e5007f7202 */ /* 0x000fe40000000f00 */
[----:B------:R-:W-:Y:S02]  /*2670*/  LOP3.LUT R166, R166, 0x2, RZ, 0xc0, !PT ;  /* 0x00000002a6a67812 */ /* 0x000fe400078ec0ff */
[----:B------:R-:W-:Y:S01]  /*2680*/  SHF.L.U32 R74, R74, 0x1, RZ ;  /* 0x000000014a4a7819 */ /* 0x000fe200000006ff */
[----:B--2---:R-:W-:-:S04]  /*2690*/  IMAD R3, R31, R235, RZ ;  /* 0x000000eb1f037224 */ /* 0x004fc800078e02ff */
[----:B------:R-:W-:Y:S02]  /*26a0*/  IMAD R0, R30, R68, R3 ;  /* 0x000000441e007224 */ /* 0x000fe400078e0203 */
[----:B------:R-:W-:-:S04]  /*26b0*/  IMAD.WIDE.U32 R30, R235, R30, R18 ;  /* 0x0000001eeb1e7225 */ /* 0x000fc800078e0012 */
[----:B---3--:R-:W-:Y:S02]  /*26c0*/  IMAD R3, R33, R235, RZ ;  /* 0x000000eb21037224 */ /* 0x008fe400078e02ff */
[----:B------:R-:W-:Y:S02]  /*26d0*/  IMAD.IADD R31, R31, 0x1, R0 ;  /* 0x000000011f1f7824 */ /* 0x000fe400078e0200 */
[----:B------:R-:W-:-:S04]  /*26e0*/  IMAD.WIDE.U32 R28, R235, R32, R18 ;  /* 0x00000020eb1c7225 */ /* 0x000fc800078e0012 */
[----:B------:R-:W-:Y:S01]  /*26f0*/  IMAD R0, R32, R68, R3 ;  /* 0x0000004420007224 */ /* 0x000fe200078e0203 */
[----:B------:R-:W-:Y:S01]  /*2700*/  SHF.R.S32.HI R3, RZ, 0x1f, R5 ;  /* 0x0000001fff037819 */ /* 0x000fe20000011405 */
[-C--:B----4-:R-:W-:Y:S02]  /*2710*/  IMAD R2, R199, R5.reuse, RZ ;  /* 0x00000005c7027224 */ /* 0x090fe400078e02ff */
[----:B------:R-:W-:Y:S02]  /*2720*/  IMAD.IADD R29, R29, 0x1, R0 ;  /* 0x000000011d1d7824 */ /* 0x000fe400078e0200 */
[----:B------:R-:W-:Y:S02]  /*2730*/  IMAD R0, R215, R5, RZ ;  /* 0x00000005d7007224 */ /* 0x000fe400078e02ff */
[C---:B------:R-:W-:Y:S02]  /*2740*/  IMAD R2, R198.reuse, R3, R2 ;  /* 0x00000003c6027224 */ /* 0x040fe400078e0202 */
[----:B------:R-:W-:-:S04]  /*2750*/  IMAD.WIDE.U32 R30, R198, R5, R30 ;  /* 0x00000005c61e7225 */ /* 0x000fc800078e001e */
[C---:B------:R-:W-:Y:S02]  /*2760*/  IMAD R0, R214.reuse, R3, R0 ;  /* 0x00000003d6007224 */ /* 0x040fe400078e0200 */
[----:B------:R-:W-:Y:S01]  /*2770*/  IMAD.WIDE.U32 R28, R214, R5, R28 ;  /* 0x00000005d61c7225 */ /* 0x000fe200078e001c */
[----:B------:R-:W-:Y:S02]  /*2780*/  IADD3 R31, R31, R2, RZ ;  /* 0x000000021f1f7210 */ /* 0x000fe40007ffe0ff */
[----:B------:R-:W-:Y:S01]  /*2790*/  IADD3 R3, P0, -R86, R212, RZ ;  /* 0x000000d456037210 */ /* 0x000fe20007f1e1ff */
[-C--:B------:R-:W-:Y:S02]  /*27a0*/  IMAD R2, R27, R4.reuse, RZ ;  /* 0x000000041b027224 */ /* 0x080fe400078e02ff */
[----:B------:R-:W-:Y:S02]  /*27b0*/  IMAD.IADD R29, R29, 0x1, R0 ;  /* 0x000000011d1d7824 */ /* 0x000fe400078e0200 */
[----:B------:R-:W-:Y:S01]  /*27c0*/  IMAD R0, R25, R4, RZ ;  /* 0x0000000419007224 */ /* 0x000fe200078e02ff */
[----:B------:R-:W-:Y:S01]  /*27d0*/  LEA.HI R147, R8, R8, RZ, 0x1 ;  /* 0x0000000808937211 */ /* 0x000fe200078f08ff */
[----:B------:R-:W-:-:S02]  /*27e0*/  IMAD R2, R26, R9, R2 ;  /* 0x000000091a027224 */ /* 0x000fc400078e0202 */
[----:B------:R-:W-:-:S04]  /*27f0*/  IMAD.WIDE.U32 R26, R26, R4, R30 ;  /* 0x000000041a1a7225 */ /* 0x000fc800078e001e */
[C---:B------:R-:W-:Y:S02]  /*2800*/  IMAD R0, R24.reuse, R9, R0 ;  /* 0x0000000918007224 */ /* 0x040fe400078e0200 */
[----:B------:R-:W-:Y:S01]  /*2810*/  IMAD.WIDE.U32 R24, R24, R4, R28 ;  /* 0x0000000418187225 */ /* 0x000fe200078e001c */
[----:B------:R-:W-:-:S03]  /*2820*/  SHF.R.S32.HI R147, RZ, 0x1, R147 ;  /* 0x00000001ff937819 */ /* 0x000fc60000011493 */
[----:B------:R-:W-:Y:S01]  /*2830*/  IMAD.X R13, R213, 0x1, ~R13, P0 ;  /* 0x00000001d50d7824 */ /* 0x000fe200000e0e0d */
[----:B------:R-:W-:Y:S01]  /*2840*/  IADD3 R27, R27, R2, RZ ;  /* 0x000000021b1b7210 */ /* 0x000fe20007ffe0ff */
[----:B------:R-:W-:Y:S02]  /*2850*/  IMAD.IADD R25, R25, 0x1, R0 ;  /* 0x0000000119197824 */ /* 0x000fe400078e0200 */
[C---:B------:R-:W-:Y:S02]  /*2860*/  IMAD R121, R13.reuse, R214, RZ ;  /* 0x000000d60d797224 */ /* 0x040fe400078e02ff */
[----:B-----5:R-:W-:Y:S02]  /*2870*/  IMAD.IADD R2, R12, 0x1, R5 ;  /* 0x000000010c027824 */ /* 0x020fe400078e0205 */
[----:B------:R-:W-:Y:S02]  /*2880*/  IMAD R117, R13, R198, RZ ;  /* 0x000000c60d757224 */ /* 0x000fe400078e02ff */
[----:B------:R-:W-:-:S02]  /*2890*/  IMAD R5, R212, R147, R170 ;  /* 0x00000093d4057224 */ /* 0x000fc400078e02aa */
[-C--:B------:R-:W-:Y:S02]  /*28a0*/  IMAD R121, R215, R3.reuse, R121 ;  /* 0x00000003d7797224 */ /* 0x080fe400078e0279 */
[----:B------:R-:W-:-:S04]  /*28b0*/  IMAD.WIDE.U32 R12, R214, R3, R24 ;  /* 0x00000003d60c7225 */ /* 0x000fc800078e0018 */
[-C--:B------:R-:W-:Y:S02]  /*28c0*/  IMAD R117, R199, R3.reuse, R117 ;  /* 0x00000003c7757224 */ /* 0x080fe400078e0275 */
[----:B------:R-:W-:Y:S02]  /*28d0*/  IMAD R2, R147, R2, RZ ;  /* 0x0000000293027224 */ /* 0x000fe400078e02ff */
[----:B------:R-:W-:Y:S01]  /*28e0*/  IMAD.WIDE.U32 R8, R198, R3, R26 ;  /* 0x00000003c6087225 */ /* 0x000fe200078e001a */
[-C--:B------:R-:W-:Y:S02]  /*28f0*/  IADD3 R3, R170, R5.reuse, RZ ;  /* 0x00000005aa037210 */ /* 0x080fe40007ffe0ff */
[----:B------:R-:W-:Y:S01]  /*2900*/  LEA R120, P0, R12, R20, 0x1 ;  /* 0x000000140c787211 */ /* 0x000fe200078008ff */
[----:B------:R-:W-:Y:S01]  /*2910*/  IMAD.IADD R121, R13, 0x1, R121 ;  /* 0x000000010d797824 */ /* 0x000fe200078e0279 */
[----:B------:R-:W-:Y:S01]  /*2920*/  SHF.R.S32.HI R0, RZ, 0x1f, R2 ;  /* 0x0000001fff007819 */ /* 0x000fe20000011402 */
[----:B------:R-:W-:Y:S01]  /*2930*/  IMAD.IADD R117, R9, 0x1, R117 ;  /* 0x0000000109757824 */ /* 0x000fe200078e0275 */
[----:B------:R-:W-:-:S02]  /*2940*/  IADD3 R9, P3, R2, R5, RZ ;  /* 0x0000000502097210 */ /* 0x000fc40007f7e0ff */
[----:B------:R-:W-:Y:S02]  /*2950*/  LEA R118, P1, R8, R22, 0x1 ;  /* 0x0000001608767211 */ /* 0x000fe400078208ff */
[----:B------:R-:W-:Y:S02]  /*2960*/  IADD3 R125, P2, R2, R3, RZ ;  /* 0x00000003027d7210 */ /* 0x000fe40007f5e0ff */
[----:B------:R-:W-:Y:S02]  /*2970*/  LEA.HI.X R121, R12, R21, R121, 0x1, P0 ;  /* 0x000000150c797211 */ /* 0x000fe400000f0c79 */
[----:B------:R-:W-:Y:S02]  /*2980*/  LEA.HI.X.SX32 R2, R5, R0, 0x1, P3 ;  /* 0x0000000005027211 */ /* 0x000fe400018f0eff */
[----:B------:R-:W-:Y:S02]  /*2990*/  SHF.L.U32 R12, R9, 0x1, RZ ;  /* 0x00000001090c7819 */ /* 0x000fe400000006ff */
[----:B------:R-:W-:-:S02]  /*29a0*/  LEA.HI.X R117, R8, R23, R117, 0x1, P1 ;  /* 0x0000001708757211 */ /* 0x000fc400008f0c75 */
[----:B------:R-:W-:Y:S02]  /*29b0*/  SHF.L.U64.HI R9, R9, 0x1, R2 ;  /* 0x0000000109097819 */ /* 0x000fe40000010202 */
[-C--:B------:R-:W-:Y:S02]  /*29c0*/  IADD3 R50, P1, R16, R12.reuse, RZ ;  /* 0x0000000c10327210 */ /* 0x080fe40007f3e0ff */
[----:B------:R-:W-:Y:S02]  /*29d0*/  IADD3 R12, P0, R6, R12, RZ ;  /* 0x0000000c060c7210 */ /* 0x000fe40007f1e0ff */
[----:B------:R-:W-:Y:S01]  /*29e0*/  SHF.L.U32 R169, R147, 0x4, RZ ;  /* 0x0000000493a97819 */ /* 0x000fe200000006ff */
[--C-:B------:R-:W-:Y:S02]  /*29f0*/  IMAD.X R51, R17, 0x1, R9.reuse, P1 ;  /* 0x0000000111337824 */ /* 0x100fe400008e0609 */
[----:B------:R-:W-:Y:S01]  /*2a00*/  IMAD.X R9, R7, 0x1, R9, P0 ;  /* 0x0000000107097824 */ /* 0x000fe200000e0609 */
[----:B------:R-:W-:-:S02]  /*2a10*/  IADD3 R82, P0, R225, 0x40, RZ ;  /* 0x00000040e1527810 */ /* 0x000fc40007f1e0ff */
[----:B------:R-:W-:Y:S02]  /*2a20*/  IADD3 R158, R169, 0x40, RZ ;  /* 0x00000040a99e7810 */ /* 0x000fe40007ffe0ff */
[----:B------:R-:W-:Y:S01]  /*2a30*/  IADD3.X R81, RZ, R226, RZ, P0, !PT ;  /* 0x000000e2ff517210 */ /* 0x000fe200007fe4ff */
[----:B------:R-:W-:Y:S01]  /*2a40*/  IMAD.SHL.U32 R88, R214, 0x10, RZ ;  /* 0x00000010d6587824 */ /* 0x000fe200078e00ff */
[----:B------:R-:W-:Y:S02]  /*2a50*/  IADD3 R206, P0, R79, 0x40, RZ ;  /* 0x000000404fce7810 */ /* 0x000fe40007f1e0ff */
[-C--:B------:R-:W-:Y:S02]  /*2a60*/  IADD3 R210, P1, R82, R225.reuse, RZ ;  /* 0x000000e152d27210 */ /* 0x080fe40007f3e0ff */
[----:B------:R-:W-:Y:S01]  /*2a70*/  IADD3 R156, R169, R158, RZ ;  /* 0x0000009ea99c7210 */ /* 0x000fe20007ffe0ff */
[----:B------:R-:W-:Y:S01]  /*2a80*/  IMAD.X R207, RZ, RZ, R80, P0 ;  /* 0x000000ffffcf7224 */ /* 0x000fe200000e0650 */
[--C-:B------:R-:W-:Y:S01]  /*2a90*/  SHF.L.U64.HI R87, R214, 0x4, R215.reuse ;  /* 0x00000004d6577819 */ /* 0x100fe200000102d7 */
[----:B------:R-:W-:Y:S01]  /*2aa0*/  IMAD.X R211, R81, 0x1, R226, P1 ;  /* 0x0000000151d37824 */ /* 0x000fe200008e06e2 */
[----:B------:R-:W-:Y:S01]  /*2ab0*/  IADD3 R89, P0, R88, 0x40, RZ ;  /* 0x0000004058597810 */ /* 0x000fe20007f1e0ff */
[----:B------:R-:W-:Y:S01]  /*2ac0*/  IMAD.SHL.U32 R96, R214, 0x20, RZ ;  /* 0x00000020d6607824 */ /* 0x000fe200078e00ff */
[----:B------:R-:W-:Y:S01]  /*2ad0*/  IADD3 R208, P1, R210, R225, RZ ;  /* 0x000000e1d2d07210 */ /* 0x000fe20007f3e0ff */
[C---:B------:R-:W-:Y:S01]  /*2ae0*/  IMAD.IADD R154, R169.reuse, 0x1, R156 ;  /* 0x00000001a99a7824 */ /* 0x040fe200078e029c */
[----:B------:R-:W-:Y:S01]  /*2af0*/  SHF.L.U64.HI R95, R214, 0x5, R215 ;  /* 0x00000005d65f7819 */ /* 0x000fe200000102d7 */
[----:B------:R-:W-:Y:S01]  /*2b00*/  IMAD.X R90, RZ, RZ, R87, P0 ;  /* 0x000000ffff5a7224 */ /* 0x000fe200000e0657 */
[----:B------:R-:W-:Y:S01]  /*2b10*/  IADD3 R97, P0, R96, R89, RZ ;  /* 0x0000005960617210 */ /* 0x000fe20007f1e0ff */
[----:B------:R-:W-:-:S02]  /*2b20*/  IMAD.IADD R152, R169, 0x1, R154 ;  /* 0x00000001a9987824 */ /* 0x000fc400078e029a */
[----:B------:R-:W-:Y:S01]  /*2b30*/  IMAD.X R209, R211, 0x1, R226, P1 ;  /* 0x00000001d3d17824 */ /* 0x000fe200008e06e2 */
[----:B------:R-:W-:Y:S01]  /*2b40*/  IADD3 R92, P1, R89, R88, RZ ;  /* 0x00000058595c7210 */ /* 0x000fe20007f3e0ff */
[----:B------:R-:W-:Y:S01]  /*2b50*/  IMAD.IADD R150, R169, 0x1, R152 ;  /* 0x00000001a9967824 */ /* 0x000fe200078e0298 */
[----:B------:R-:W-:Y:S01]  /*2b60*/  LEA.HI.X.SX32 R0, R3, R0, 0x1, P2 ;  /* 0x0000000003007211 */ /* 0x000fe200010f0eff */
[----:B------:R-:W-:Y:S01]  /*2b70*/  IMAD R3, R63, 0xa0, RZ ;  /* 0x000000a03f037824 */ /* 0x000fe200078e02ff */
[----:B------:R-:W-:Y:S01]  /*2b80*/  IADD3.X R91, R90, R87, RZ, P1, !PT ;  /* 0x000000575a5b7210 */ /* 0x000fe20000ffe4ff */
[----:B------:R-:W-:Y:S01]  /*2b90*/  IMAD.SHL.U32 R124, R125, 0x2, RZ ;  /* 0x000000027d7c7824 */ /* 0x000fe200078e00ff */
[----:B------:R-:W-:Y:S01]  /*2ba0*/  IADD3 R99, P1, R96, R92, RZ ;  /* 0x0000005c60637210 */ /* 0x000fe20007f3e0ff */
[----:B------:R-:W-:Y:S01]  /*2bb0*/  IMAD.X R98, R95, 0x1, R90, P0 ;  /* 0x000000015f627824 */ /* 0x000fe200000e065a */
[----:B------:R-:W-:Y:S02]  /*2bc0*/  IADD3 R101, P0, R97, R96, RZ ;  /* 0x0000006061657210 */ /* 0x000fe40007f1e0ff */
[----:B------:R-:W-:Y:S01]  /*2bd0*/  IADD3 R146, R169, R150, RZ ;  /* 0x00000096a9927210 */ /* 0x000fe20007ffe0ff */
[C---:B------:R-:W-:Y:S01]  /*2be0*/  IMAD.SHL.U32 R108, R198.reuse, 0x10, RZ ;  /* 0x00000010c66c7824 */ /* 0x040fe200078e00ff */
[----:B------:R-:W-:Y:S01]  /*2bf0*/  IADD3 R70, R183, R3, RZ ;  /* 0x00000003b7467210 */ /* 0x000fe20007ffe0ff */
[----:B------:R-:W-:Y:S01]  /*2c00*/  IMAD.SHL.U32 R110, R198, 0x20, RZ ;  /* 0x00000020c66e7824 */ /* 0x000fe200078e00ff */
[----:B------:R-:W-:Y:S01]  /*2c10*/  IADD3 R122, P3, R16, R124, RZ ;  /* 0x0000007c107a7210 */ /* 0x000fe20007f7e0ff */
[C---:B------:R-:W-:Y:S01]  /*2c20*/  IMAD R111, R199.reuse, 0x60, RZ ;  /* 0x00000060c76f7824 */ /* 0x040fe200078e02ff */
[C-C-:B------:R-:W-:Y:S01]  /*2c30*/  SHF.L.U64.HI R107, R198.reuse, 0x4, R199.reuse ;  /* 0x00000004c66b7819 */ /* 0x140fe200000102c7 */
[C---:B------:R-:W-:Y:S01]  /*2c40*/  IMAD R5, R199.reuse, 0xa0, RZ ;  /* 0x000000a0c7057824 */ /* 0x040fe200078e02ff */
[C-C-:B------:R-:W-:Y:S01]  /*2c50*/  SHF.L.U64.HI R109, R198.reuse, 0x5, R199.reuse ;  /* 0x00000005c66d7819 */ /* 0x140fe200000102c7 */
[C---:B------:R-:W-:Y:S01]  /*2c60*/  IMAD R115, R199.reuse, 0xc0, RZ ;  /* 0x000000c0c7737824 */ /* 0x040fe200078e02ff */
[C---:B------:R-:W-:Y:S01]  /*2c70*/  SHF.L.U64.HI R112, R198.reuse, 0x6, R199 ;  /* 0x00000006c6707819 */ /* 0x040fe200000102c7 */
[----:B------:R-:W-:Y:S01]  /*2c80*/  IMAD R3, R199, 0xe0, RZ ;  /* 0x000000e0c7037824 */ /* 0x000fe200078e02ff */
[C---:B------:R-:W-:Y:S01]  /*2c90*/  SHF.L.U32 R113, R198.reuse, 0x6, RZ ;  /* 0x00000006c6717819 */ /* 0x040fe200000006ff */
[----:B------:R-:W-:Y:S01]  /*2ca0*/  IMAD.WIDE.U32 R204, R198, 0x60, RZ ;  /* 0x00000060c6cc7825 */ /* 0x000fe200078e00ff */
[----:B------:R-:W-:-:S02]  /*2cb0*/  IADD3.X R100, R95, R91, RZ, P1, !PT ;  /* 0x0000005b5f647210 */ /* 0x000fc40000ffe4ff */
[----:B------:R-:W-:Y:S01]  /*2cc0*/  IADD3.X R102, R98, R95, RZ, P0, !PT ;  /* 0x0000005f62667210 */ /* 0x000fe200007fe4ff */
[----:B------:R-:W-:Y:S01]  /*2cd0*/  IMAD.WIDE.U32 R202, R198, 0xa0, RZ ;  /* 0x000000a0c6ca7825 */ /* 0x000fe200078e00ff */
[----:B------:R-:W-:Y:S02]  /*2ce0*/  SHF.L.U64.HI R125, R125, 0x1, R0 ;  /* 0x000000017d7d7819 */ /* 0x000fe40000010200 */
[----:B------:R-:W-:Y:S01]  /*2cf0*/  IADD3 R124, P2, R6, R124, RZ ;  /* 0x0000007c067c7210 */ /* 0x000fe20007f5e0ff */
[----:B------:R-:W-:Y:S01]  /*2d00*/  IMAD.WIDE.U32 R200, R198, 0xc0, RZ ;  /* 0x000000c0c6c87825 */ /* 0x000fe200078e00ff */
[-C--:B------:R-:W-:Y:S02]  /*2d10*/  IADD3 R104, P1, R99, R96.reuse, RZ ;  /* 0x0000006063687210 */ /* 0x080fe40007f3e0ff */
[----:B------:R-:W-:Y:S01]  /*2d20*/  IADD3 R106, P0, R101, R96, RZ ;  /* 0x00000060656a7210 */ /* 0x000fe20007f1e0ff */
[C---:B------:R-:W-:Y:S02]  /*2d30*/  IMAD.SHL.U32 R159, R147.reuse, 0x20, RZ ;  /* 0x00000020939f7824 */ /* 0x040fe400078e00ff */
[----:B------:R-:W-:-:S02]  /*2d40*/  IMAD R157, R147, 0x30, RZ ;  /* 0x00000030939d7824 */ /* 0x000fc400078e02ff */
[C---:B------:R-:W-:Y:S02]  /*2d50*/  IMAD.SHL.U32 R155, R147.reuse, 0x40, RZ ;  /* 0x00000040939b7824 */ /* 0x040fe400078e00ff */
[C---:B------:R-:W-:Y:S02]  /*2d60*/  IMAD R153, R147.reuse, 0x50, RZ ;  /* 0x0000005093997824 */ /* 0x040fe400078e02ff */
[----:B------:R-:W-:Y:S02]  /*2d70*/  IMAD R151, R147, 0x60, RZ ;  /* 0x0000006093977824 */ /* 0x000fe400078e02ff */
[----:B------:R-:W-:Y:S01]  /*2d80*/  IMAD.WIDE.U32 R190, R60, 0x30, R210 ;  /* 0x000000303cbe7825 */ /* 0x000fe200078e00d2 */
[----:B------:R-:W-:-:S03]  /*2d90*/  IADD3 R145, R169, R146, RZ ;  /* 0x00000092a9917210 */ /* 0x000fc60007ffe0ff */
[----:B------:R-:W-:-:S04]  /*2da0*/  IMAD.WIDE.U32 R198, R198, 0xe0, RZ ;  /* 0x000000e0c6c67825 */ /* 0x000fc800078e00ff */
[----:B------:R-:W-:Y:S02]  /*2db0*/  IMAD R147, R147, 0x70, RZ ;  /* 0x0000007093937824 */ /* 0x000fe400078e02ff */
[----:B------:R-:W-:-:S04]  /*2dc0*/  IMAD.WIDE.U32 R186, R60, 0x30, R206 ;  /* 0x000000303cba7825 */ /* 0x000fc800078e00ce */
[----:B------:R-:W-:Y:S01]  /*2dd0*/  IMAD.WIDE.U32 R188, R60, 0x30, R208 ;  /* 0x000000303cbc7825 */ /* 0x000fe200078e00d0 */
[----:B------:R-:W-:Y:S02]  /*2de0*/  IADD3.X R123, R17, R125, RZ, P3, !PT ;  /* 0x0000007d117b7210 */ /* 0x000fe40001ffe4ff */
[----:B------:R-:W-:Y:S01]  /*2df0*/  SHF.L.U64.HI R107, R108, 0x1, R107 ;  /* 0x000000016c6b7819 */ /* 0x000fe2000001026b */
[----:B------:R-:W-:Y:S01]  /*2e00*/  IMAD.IADD R76, R77, 0x1, R187 ;  /* 0x000000014d4c7824 */ /* 0x000fe200078e02bb */
[C---:B------:R-:W-:Y:S01]  /*2e10*/  SHF.L.U64.HI R109, R110.reuse, 0x1, R109 ;  /* 0x000000016e6d7819 */ /* 0x040fe2000001026d */
[----:B------:R-:W-:Y:S01]  /*2e20*/  IMAD.X R125, R7, 0x1, R125, P2 ;  /* 0x00000001077d7824 */ /* 0x000fe200010e067d */
[----:B------:R-:W-:Y:S01]  /*2e30*/  SHF.L.U64.HI R112, R113, 0x1, R112 ;  /* 0x0000000171707819 */ /* 0x000fe20000010270 */
[----:B------:R-:W-:Y:S01]  /*2e40*/  IMAD.MOV.U32 R13, RZ, RZ, R48 ;  /* 0x000000ffff0d7224 */ /* 0x000fe200078e0030 */
[----:B------:R-:W-:Y:S01]  /*2e50*/  IADD3 R78, R191, R77, RZ ;  /* 0x0000004dbf4e7210 */ /* 0x000fe20007ffe0ff */
[----:B------:R-:W-:Y:S01]  /*2e60*/  IMAD.SHL.U32 R110, R110, 0x2, RZ ;  /* 0x000000026e6e7824 */ /* 0x000fe200078e00ff */
[C---:B------:R-:W-:Y:S01]  /*2e70*/  SHF.L.U64.HI R93, R214.reuse, 0x6, R215 ;  /* 0x00000006d65d7819 */ /* 0x040fe200000102d7 */
[----:B------:R-:W-:Y:S01]  /*2e80*/  IMAD.SHL.U32 R113, R113, 0x2, RZ ;  /* 0x0000000271717824 */ /* 0x000fe200078e00ff */
[----:B------:R-:W-:Y:S01]  /*2e90*/  SHF.L.U32 R94, R214, 0x6, RZ ;  /* 0x00000006d65e7819 */ /* 0x000fe200000006ff */
[----:B------:R-:W-:Y:S01]  /*2ea0*/  IMAD.IADD R114, R203, 0x1, R5 ;  /* 0x00000001cb727824 */ /* 0x000fe200078e0205 */
[----:B------:R-:W-:Y:S01]  /*2eb0*/  SHF.L.U32 R108, R108, 0x1, RZ ;  /* 0x000000016c6c7819 */ /* 0x000fe200000006ff */
[----:B------:R-:W-:Y:S01]  /*2ec0*/  IMAD.IADD R115, R201, 0x1, R115 ;  /* 0x00000001c9737824 */ /* 0x000fe200078e0273 */
[----:B------:R-:W-:Y:S01]  /*2ed0*/  IADD3 R111, R205, R111, RZ ;  /* 0x0000006fcd6f7210 */ /* 0x000fe20007ffe0ff */
[--C-:B------:R-:W-:Y:S01]  /*2ee0*/  IMAD.X R103, R100, 0x1, R95.reuse, P1 ;  /* 0x0000000164677824 */ /* 0x100fe200008e065f */
[----:B------:R-:W-:Y:S01]  /*2ef0*/  IADD3 R116, R199, R3, RZ ;  /* 0x00000003c7747210 */ /* 0x000fe20007ffe0ff */
[----:B------:R-:W-:Y:S01]  /*2f00*/  IMAD.X R105, R102, 0x1, R95, P0 ;  /* 0x0000000166697824 */ /* 0x000fe200000e065f */
[----:B------:R-:W-:-:S02]  /*2f10*/  SHF.R.S32.HI R143, RZ, 0x1f, R169 ;  /* 0x0000001fff8f7819 */ /* 0x000fc400000114a9 */
[----:B------:R-:W-:Y:S02]  /*2f20*/  SHF.R.S32.HI R142, RZ, 0x1f, R159 ;  /* 0x0000001fff8e7819 */ /* 0x000fe4000001149f */
[----:B------:R-:W-:Y:S02]  /*2f30*/  SHF.R.S32.HI R140, RZ, 0x1f, R157 ;  /* 0x0000001fff8c7819 */ /* 0x000fe4000001149d */
[----:B------:R-:W-:Y:S02]  /*2f40*/  SHF.R.S32.HI R138, RZ, 0x1f, R155 ;  /* 0x0000001fff8a7819 */ /* 0x000fe4000001149b */
[----:B------:R-:W-:Y:S02]  /*2f50*/  SHF.R.S32.HI R136, RZ, 0x1f, R153 ;  /* 0x0000001fff887819 */ /* 0x000fe40000011499 */
[----:B------:R-:W-:Y:S02]  /*2f60*/  SHF.R.S32.HI R134, RZ, 0x1f, R151 ;  /* 0x0000001fff867819 */ /* 0x000fe40000011497 */
[----:B------:R-:W-:-:S02]  /*2f70*/  SHF.R.S32.HI R132, RZ, 0x1f, R147 ;  /* 0x0000001fff847819 */ /* 0x000fc40000011493 */
[----:B------:R-:W-:Y:S02]  /*2f80*/  SHF.R.S32.HI R141, RZ, 0x1f, R158 ;  /* 0x0000001fff8d7819 */ /* 0x000fe4000001149e */
[----:B------:R-:W-:Y:S02]  /*2f90*/  IADD3 R77, R77, R189, RZ ;  /* 0x000000bd4d4d7210 */ /* 0x000fe40007ffe0ff */
[----:B------:R-:W-:Y:S02]  /*2fa0*/  SHF.R.S32.HI R139, RZ, 0x1f, R156 ;  /* 0x0000001fff8b7819 */ /* 0x000fe4000001149c */
[----:B------:R-:W-:Y:S02]  /*2fb0*/  SHF.R.S32.HI R137, RZ, 0x1f, R154 ;  /* 0x0000001fff897819 */ /* 0x000fe4000001149a */
[----:B------:R-:W-:Y:S02]  /*2fc0*/  SHF.R.S32.HI R135, RZ, 0x1f, R152 ;  /* 0x0000001fff877819 */ /* 0x000fe40000011498 */
[----:B------:R-:W-:-:S02]  /*2fd0*/  SHF.R.S32.HI R133, RZ, 0x1f, R150 ;  /* 0x0000001fff857819 */ /* 0x000fc40000011496 */
[----:B------:R-:W-:Y:S02]  /*2fe0*/  SHF.R.S32.HI R131, RZ, 0x1f, R146 ;  /* 0x0000001fff837819 */ /* 0x000fe40000011492 */
[----:B------:R-:W-:Y:S02]  /*2ff0*/  SHF.R.S32.HI R130, RZ, 0x1f, R145 ;  /* 0x0000001fff827819 */ /* 0x000fe40000011491 */
.L_x_1799:
        /* <DEDUP_REMOVED lines=17> */
.L_x_1667:
[----:B------:R-:W-:Y:S05]  /*3110*/  BSYNC B0 ;  /* 0x0000000000007941 */ /* 0x000fea0003800000 */
.L_x_1666:
        /* <DEDUP_REMOVED lines=15> */
.L_x_1669:
[----:B------:R-:W-:Y:S05]  /*3210*/  BSYNC B0 ;  /* 0x0000000000007941 */ /* 0x000fea0003800000 */
.L_x_1668:
        /* <DEDUP_REMOVED lines=15> */
.L_x_1671:
[----:B------:R-:W-:Y:S05]  /*3310*/  BSYNC B0 ;  /* 0x0000000000007941 */ /* 0x000fea0003800000 */
.L_x_1670:
        /* <DEDUP_REMOVED lines=15> */
.L_x_1673:
[----:B------:R-:W-:Y:S05]  /*3410*/  BSYNC B0 ;  /* 0x0000000000007941 */ /* 0x000fea0003800000 */
.L_x_1672:
        /* <DEDUP_REMOVED lines=15> */
.L_x_1675:
[----:B------:R-:W-:Y:S05]  /*3510*/  BSYNC B0 ;  /* 0x0000000000007941 */ /* 0x000fea0003800000 */
.L_x_1674:
        /* <DEDUP_REMOVED lines=15> */
.L_x_1677:
[----:B------:R-:W-:Y:S05]  /*3610*/  BSYNC B0 ;  /* 0x0000000000007941 */ /* 0x000fea0003800000 */
.L_x_1676:
        /* <DEDUP_REMOVED lines=15> */
.L_x_1679:
[----:B------:R-:W-:Y:S05]  /*3710*/  BSYNC B0 ;  /* 0x0000000000007941 */ /* 0x000fea0003800000 */
.L_x_1678:
        /* <DEDUP_REMOVED lines=15> */
.L_x_1681:
[----:B------:R-:W-:Y:S05]  /*3810*/  BSYNC B0 ;  /* 0x0000000000007941 */ /* 0x000fea0003800000 */
.L_x_1680:
        /* <DEDUP_REMOVED lines=23> */
[----:B------:R-:W-:Y:S01]  /*3990*/  @!P0 MOV R8, R12 ;  /* 0x0000000c00088202 */ /* 0x000fe20000000f00 */
        /* <DEDUP_REMOVED lines=22> */
[----:B------:R-:W-:Y:S01]  /*3b00*/  @!P0 F2FP.PACK_AB R35, R0, R35 ;  /* 0x000000230023823e */ /* 0x000fe200000000ff */
[--C-:B------:R-:W-:Y:S01]  /*3b10*/  @!P0 HADD2.F32 R31, -RZ, R33.reuse.H0_H0 ;  /* 0x20000021ff1f8230 */ /* 0x100fe20000004100 */
[C---:B------:R-:W-:Y:S01]  /*3b20*/  @!P0 FMUL.FTZ R3, R26.reuse, R5 ;  /* 0x000000051a038220 */ /* 0x040fe20000410000 */
[----:B------:R-:W-:Y:S01]  /*3b30*/  @!P0 HADD2.F32 R33, -RZ, R33.H1_H1 ;  /* 0x30000021ff218230 */ /* 0x000fe20000004100 */
[----:B------:R-:W-:Y:S01]  /*3b40*/  @!P0 FMUL.FTZ R37, R27, R30 ;  /* 0x0000001e1b258220 */ /* 0x000fe20000410000 */
[--C-:B------:R-:W-:Y:S01]  /*3b50*/  @!P0 HADD2.F32 R8, -RZ, R24.reuse.H1_H1 ;  /* 0x30000018ff088230 */ /* 0x100fe20000004100 */
[----:B------:R-:W-:Y:S01]  /*3b60*/  @!P0 FMUL.FTZ R34, R26, R31 ;  /* 0x0000001f1a228220 */ /* 0x000fe20000410000 */
[----:B------:R-:W-:Y:S01]  /*3b70*/  @!P0 HADD2.F32 R28, -RZ, R25.H0_H0 ;  /* 0x20000019ff1c8230 */ /* 0x000fe20000004100 */
[----:B------:R-:W-:Y:S01]  /*3b80*/  @!P0 FFMA.FTZ R2, R30, R29, R2 ;  /* 0x0000001d1e028223 */ /* 0x000fe20000010002 */
[----:B------:R-:W-:Y:S01]  /*3b90*/  @!P0 MOV R20, R35 ;  /* 0x0000002300148202 */ /* 0x000fe20000000f00 */
[C---:B------:R-:W-:Y:S01]  /*3ba0*/  @!P0 FMUL.FTZ R36, R8.reuse, R33 ;  /* 0x0000002108248220 */ /* 0x040fe20000410000 */
        /* <DEDUP_REMOVED lines=14> */
.L_x_1688:
[----:B------:R-:W-:Y:S05]  /*3c90*/  BSYNC B0 ;  /* 0x0000000000007941 */ /* 0x000fea0003800000 */
.L_x_1687:
[----:B------:R-:W-:Y:S11]  /*3ca0*/  ISETP.GE.AND P0, PT, R14, R119, PT ;  /* 0x000000770e00720c */ /* 0x000ff60003f06270 */
[----:B------:R-:W-:Y:S02]  /*3cb0*/  @!UPT UIADD3 URZ, URZ, URZ, URZ ;  /* 0x0000003f3f3ff290 */ /* 0x000fe4000fffe03f */
[----:B------:R-:W-:-:S05]  /*3cc0*/  @P0 BRA `(.L_x_1686) ;  /* 0x0000033000000947 */ /* 0x000fca0003800000 */
[----:B------:R-:W-:Y:S01]  /*3cd0*/  ISETP.GE.AND P0, PT, R14, R17, PT ;  /* 0x000000110e00720c */ /* 0x000fe20003f06270 */
[----:B-1----:R-:W2:Y:S11]  /*3ce0*/  LD.E.128 R20, [R120.64+0x80] ;  /* 0x0000800678147980 */ /* 0x002eb6000c101d00 */
[----:B------:R-:W-:Y:S01]  /*3cf0*/  @!UPT UIADD3 URZ, URZ, URZ, URZ ;  /* 0x0000003f3f3ff290 */ /* 0x000fe2000fffe03f */
[----:B------:R-:W-:Y:S01]  /*3d00*/  @!P0 MOV R8, R12 ;  /* 0x0000000c00088202 */ /* 0x000fe20000000f00 */
        /* <DEDUP_REMOVED lines=46> */
[----:B------:R1:W-:Y:S02]  /*3ff0*/  ST.E.128 [R126.64+0x80], R20 ;  /* 0x000080147e007985 */ /* 0x0003e4000c101d06 */
.L_x_1686:
[----:B------:R-:W-:Y:S05]  /*4000*/  BSYNC B1 ;  /* 0x0000000000017941 */ /* 0x000fea0003800000 */
.L_x_1685:
        /* <DEDUP_REMOVED lines=67> */
.L_x_1692:
[----:B------:R-:W-:Y:S05]  /*4440*/  BSYNC B0 ;  /* 0x0000000000007941 */ /* 0x000fea0003800000 */
.L_x_1691:
        /* <DEDUP_REMOVED lines=56> */
.L_x_1690:
[----:B------:R-:W-:Y:S05]  /*47d0*/  BSYNC B1 ;  /* 0x0000000000017941 */ /* 0x000fea0003800000 */
.L_x_1689:
        /* <DEDUP_REMOVED lines=67> */
.L_x_1696:
[----:B------:R-:W-:Y:S05]  /*4c10*/  BSYNC B0 ;  /* 0x0000000000007941 */ /* 0x000fea0003800000 */
.L_x_1695:
        /* <DEDUP_REMOVED lines=56> */
.L_x_1694:
[----:B------:R-:W-:Y:S05]  /*4fa0*/  BSYNC B1 ;  /* 0x0000000000017941 */ /* 0x000fea0003800000 */
.L_x_1693:
        /* <DEDUP_REMOVED lines=69> */
.L_x_1700:
[----:B------:R-:W-:Y:S05]  /*5400*/  BSYNC B0 ;  /* 0x0000000000007941 */ /* 0x000fea0003800000 */
.L_x_1699:
        /* <DEDUP_REMOVED lines=56> */
.L_x_1698:
[----:B------:R-:W-:Y:S05]  /*5790*/  BSYNC B1 ;  /* 0x0000000000017941 */ /* 0x000fea0003800000 */
.L_x_1697:
        /* <DEDUP_REMOVED lines=67> */
.L_x_1704:
[----:B------:R-:W-:Y:S05]  /*5bd0*/  BSYNC B0 ;  /* 0x0000000000007941 */ /* 0x000fea0003800000 */
.L_x_1703:
        /* <DEDUP_REMOVED lines=56> */
.L_x_1702:
[----:B------:R-:W-:Y:S05]  /*5f60*/  BSYNC B1 ;  /* 0x0000000000017941 */ /* 0x000fea0003800000 */
.L_x_1701:
        /* <DEDUP_REMOVED lines=69> */
.L_x_1708:
[----:B------:R-:W-:Y:S05]  /*63c0*/  BSYNC B0 ;  /* 0x0000000000007941 */ /* 0x000fea0003800000 */
.L_x_1707:
        /* <DEDUP_REMOVED lines=56> */
.L_x_1706:
[----:B------:R-:W-:Y:S05]  /*6750*/  BSYNC B1 ;  /* 0x0000000000017941 */ /* 0x000fea0003800000 */
.L_x_1705:
        /* <DEDUP_REMOVED lines=69> */
.L_x_1712:
[----:B------:R-:W-:Y:S05]  /*6bb0*/  BSYNC B0 ;  /* 0x0000000000007941 */ /* 0x000fea0003800000 */
.L_x_1711:
        /* <DEDUP_REMOVED lines=56> */
.L_x_1710:
[----:B------:R-:W-:Y:S05]  /*6f40*/  BSYNC B1 ;  /* 0x0000000000017941 */ /* 0x000fea0003800000 */
.L_x_1709:
        /* <DEDUP_REMOVED lines=69> */
.L_x_1716:
[----:B------:R-:W-:Y:S05]  /*73a0*/  BSYNC B0 ;  /* 0x0000000000007941 */ /* 0x000fea0003800000 */
.L_x_1715:
[----:B------:R-:W-:Y:S11]  /*73b0*/  ISETP.GE.AND P0, PT, R14, R119, PT ;  /* 0x000000770e00720c */ /* 0x000ff60003f06270 */
[----:B------:R-:W-:Y:S02]  /*73c0*/  @!UPT UIADD3 URZ, URZ, URZ, URZ ;  /* 0x0000003f3f3ff290 */ /* 0x000fe4000fffe03f */
[----:B------:R-:W-:-:S05]  /*73d0*/  @P0 BRA `(.L_x_1714) ;  /* 0x0000035000000947 */ /* 0x000fca0003800000 */
[----:B------:R-:W-:Y:S02]  /*73e0*/  LEA R34, P1, R106, R120, 0x1 ;  /* 0x000000786a227211 */ /* 0x000fe400078208ff */
        /* <DEDUP_REMOVED lines=52> */
.L_x_1714:
[----:B------:R-:W-:Y:S05]  /*7730*/  BSYNC B1 ;  /* 0x0000000000017941 */ /* 0x000fea0003800000 */
.L_x_1713:
[----:B------:R-:W2:Y:S01]  /*7740*/  LD.E R3, [R10.64+0xd0] ;  /* 0x0000d0060a037980 */ /* 0x000ea2000c101900 */
[----:B------:R-:W-:Y:S02]  /*7750*/  IMAD.MOV.U32 R8, RZ, RZ, R12 ;  /* 0x000000ffff087224 */ /* 0x000fe400078e000c */
[----:B--2---:R-:W-:Y:S05]  /*7760*/  IMAD.U32 R3, R3, -0x40, RZ ;  /* 0xffffffc003037824 */ /* 0x004fea00078e00ff */
[C---:B------:R-:W-:Y:S02]  /*7770*/  LEA R12, P1, R3.reuse, R8, 0x1 ;  /* 0x00000008030c7211 */ /* 0x040fe400078208ff */
[C---:B------:R-:W-:Y:S02]  /*7780*/  LEA R50, P0, R3.reuse, R50, 0x1 ;  /* 0x0000003203327211 */ /* 0x040fe400078008ff */
[C---:B------:R-:W-:Y:S02]  /*7790*/  LEA.HI.X.SX32 R9, R3.reuse, R9, 0x1, P1 ;  /* 0x0000000903097211 */ /* 0x040fe400008f0eff */
[----:B------:R-:W-:Y:S01]  /*77a0*/  LEA.HI.X.SX32 R51, R3, R51, 0x1, P0 ;  /* 0x0000003303337211 */ /* 0x000fe200000f0eff */
[----:B------:R-:W-:-:S05]  /*77b0*/  BRA `(.L_x_1717) ;  /* 0x000073b000007947 */ /* 0x000fca0003800000 */
.L_x_1684:
        /* <DEDUP_REMOVED lines=15> */
[----:B------:R-:W-:Y:S01]  /*78b0*/  MOV R59, R37 ;  /* 0x00000025003b7202 */ /* 0x000fe20000000f00 */
[----:B------:R-:W-:Y:S01]  /*78c0*/  HADD2.F32 R37, -RZ, R36.H1_H1 ;  /* 0x30000024ff257230 */ /* 0x000fe20000004100 */
[-C--:B------:R-:W-:Y:S02]  /*78d0*/  ISETP.GE.AND P2, PT, R18, R245.reuse, PT ;  /* 0x000000f51200720c */ /* 0x080fe40003f46270 */
[----:B------:R-:W-:Y:S02]  /*78e0*/  MOV R241, R245 ;  /* 0x000000f500f17202 */ /* 0x000fe40000000f00 */
[----:B------:R-:W-:Y:S02]  /*78f0*/  MOV R46, R38 ;  /* 0x00000026002e7202 */ /* 0x000fe40000000f00 */
[----:B------:R-:W-:Y:S07]  /*7900*/  MOV R57, R39 ;  /* 0x0000002700397202 */ /* 0x000fee0000000f00 */
[C---:B------:R-:W-:Y:S02]  /*7910*/  @P2 IADD3 R241, -R245.reuse, RZ, RZ ;  /* 0x000000fff5f12210 */ /* 0x040fe40007ffe1ff */
[----:B------:R-:W-:Y:S02]  /*7920*/  @P2 IADD3 R239, -R245, RZ, RZ ;  /* 0x000000fff5ef2210 */ /* 0x000fe40007ffe1ff */
[----:B------:R-:W-:Y:S02]  /*7930*/  LEA R20, P1, R241, R120, 0x1 ;  /* 0x00000078f1147211 */ /* 0x000fe400078208ff */
[----:B------:R-:W-:Y:S02]  /*7940*/  LEA R242, P0, R239, R122, 0x1 ;  /* 0x0000007aeff27211 */ /* 0x000fe400078008ff */
[----:B------:R-:W-:Y:S02]  /*7950*/  LEA.HI.X.SX32 R21, R241, R121, 0x1, P1 ;  /* 0x00000079f1157211 */ /* 0x000fe400008f0eff */
[----:B------:R-:W-:Y:S02]  /*7960*/  LEA.HI.X.SX32 R243, R239, R123, 0x1, P0 ;  /* 0x0000007beff37211 */ /* 0x000fe400000f0eff */
[----:B------:R-:W-:Y:S02]  /*7970*/  MOV R239, RZ ;  /* 0x000000ff00ef7202 */ /* 0x000fe40000000f00 */
[----:B------:R-:W-:Y:S01]  /*7980*/  @P2 IADD3 R239, -R245, RZ, RZ ;  /* 0x000000fff5ef2210 */ /* 0x000fe20007ffe1ff */
[----:B------:R-:W2:Y:S03]  /*7990*/  LD.E.128 R20, [R20.64] ;  /* 0x0000000614147980 */ /* 0x000ea6000c101d00 */
[C---:B------:R-:W-:Y:S04]  /*79a0*/  LEA R40, P0, R239.reuse, R124, 0x1 ;  /* 0x0000007cef287211 */ /* 0x040fe800078008ff */
[----:B------:R-:W-:Y:S01]  /*79b0*/  LEA.HI.X.SX32 R41, R239, R125, 0x1, P0 ;  /* 0x0000007def297211 */ /* 0x000fe200000f0eff */
        /* <DEDUP_REMOVED lines=64> */
.L_x_1723:
[----:B------:R-:W-:Y:S05]  /*7dc0*/  BSYNC B0 ;  /* 0x0000000000007941 */ /* 0x000fea0003800000 */
.L_x_1722:
[----:B-----5:R2:W-:Y:S02]  /*7dd0*/  ST.E.128 [R126.64], R36 ;  /* 0x000000247e007985 */ /* 0x0205e4000c101d06 */
.L_x_1721:
[----:B------:R-:W-:Y:S05]  /*7de0*/  BSYNC B1 ;  /* 0x0000000000017941 */ /* 0x000fea0003800000 */
.L_x_1720:
        /* <DEDUP_REMOVED lines=93> */
.L_x_1725:
[----:B------:R-:W-:Y:S05]  /*83c0*/  BSYNC B0 ;  /* 0x0000000000007941 */ /* 0x000fea0003800000 */
.L_x_1724:
[----:B-----5:R3:W-:Y:S02]  /*83d0*/  ST.E.128 [R126.64+0x80], R36 ;  /* 0x000080247e007985 */ /* 0x0207e4000c101d06 */
.L_x_1719:
[----:B------:R-:W-:Y:S05]  /*83e0*/  BSYNC B2 ;  /* 0x0000000000027941 */ /* 0x000fea0003800000 */
.L_x_1718:
        /* <DEDUP_REMOVED lines=104> */
.L_x_1731:
[----:B------:R-:W-:Y:S05]  /*8a70*/  BSYNC B0 ;  /* 0x0000000000007941 */ /* 0x000fea0003800000 */
.L_x_1730:
[C---:B------:R-:W-:Y:S04]  /*8a80*/  LEA R2, P0, R225.reuse, R126, 0x1 ;  /* 0x0000007ee1027211 */ /* 0x040fe800078008ff */
[----:B------:R-:W-:Y:S05]  /*8a90*/  LEA.HI.X R3, R225, R127, R226, 0x1, P0 ;  /* 0x0000007fe1037211 */ /* 0x000fea00000f0ce2 */
[----:B-----5:R3:W-:Y:S04]  /*8aa0*/  ST.E.128 [R2.64], R36 ;  /* 0x0000002402007985 */ /* 0x0207e8000c101d06 */
.L_x_1729:
[----:B------:R-:W-:Y:S05]  /*8ab0*/  BSYNC B1 ;  /* 0x0000000000017941 */ /* 0x000fea0003800000 */
.L_x_1728:
        /* <DEDUP_REMOVED lines=98> */
.L_x_1733:
[----:B------:R-:W-:Y:S05]  /*90e0*/  BSYNC B0 ;  /* 0x0000000000007941 */ /* 0x000fea0003800000 */
.L_x_1732:
[C---:B------:R-:W-:Y:S04]  /*90f0*/  LEA R2, P0, R82.reuse, R126, 0x1 ;  /* 0x0000007e52027211 */ /* 0x040fe800078008ff */
[----:B------:R-:W-:Y:S05]  /*9100*/  LEA.HI.X R3, R82, R127, R81, 0x1, P0 ;  /* 0x0000007f52037211 */ /* 0x000fea00000f0c51 */
[----:B-----5:R3:W-:Y:S04]  /*9110*/  ST.E.128 [R2.64], R36 ;  /* 0x0000002402007985 */ /* 0x0207e8000c101d06 */
.L_x_1727:
[----:B------:R-:W-:Y:S05]  /*9120*/  BSYNC B2 ;  /* 0x0000000000027941 */ /* 0x000fea0003800000 */
.L_x_1726:
        /* <DEDUP_REMOVED lines=104> */
.L_x_1739:
[----:B------:R-:W-:Y:S05]  /*97b0*/  BSYNC B0 ;  /* 0x0000000000007941 */ /* 0x000fea0003800000 */
.L_x_1738:
[C---:B------:R-:W-:Y:S04]  /*97c0*/  LEA R2, P0, R83.reuse, R126, 0x1 ;  /* 0x0000007e53027211 */ /* 0x040fe800078008ff */
[----:B------:R-:W-:Y:S05]  /*97d0*/  LEA.HI.X R3, R83, R127, R84, 0x1, P0 ;  /* 0x0000007f53037211 */ /* 0x000fea00000f0c54 */
[----:B-----5:R3:W-:Y:S04]  /*97e0*/  ST.E.128 [R2.64], R36 ;  /* 0x0000002402007985 */ /* 0x0207e8000c101d06 */
.L_x_1737:
[----:B------:R-:W-:Y:S05]  /*97f0*/  BSYNC B1 ;  /* 0x0000000000017941 */ /* 0x000fea0003800000 */
.L_x_1736:
        /* <DEDUP_REMOVED lines=98> */
.L_x_1741:
[----:B------:R-:W-:Y:S05]  /*9e20*/  BSYNC B0 ;  /* 0x0000000000007941 */ /* 0x000fea0003800000 */
.L_x_1740:
[C---:B------:R-:W-:Y:S04]  /*9e30*/  LEA R2, P0, R210.reuse, R126, 0x1 ;  /* 0x0000007ed2027211 */ /* 0x040fe800078008ff */
[----:B------:R-:W-:Y:S05]  /*9e40*/  LEA.HI.X R3, R210, R127, R211, 0x1, P0 ;  /* 0x0000007fd2037211 */ /* 0x000fea00000f0cd3 */
[----:B-----5:R3:W-:Y:S04]  /*9e50*/  ST.E.128 [R2.64], R36 ;  /* 0x0000002402007985 */ /* 0x0207e8000c101d06 */
.L_x_1735:
[----:B------:R-:W-:Y:S05]  /*9e60*/  BSYNC B2 ;  /* 0x0000000000027941 */ /* 0x000fea0003800000 */
.L_x_1734:
        /* <DEDUP_REMOVED lines=105> */
.L_x_1747:
[----:B------:R-:W-:Y:S05]  /*a500*/  BSYNC B0 ;  /* 0x0000000000007941 */ /* 0x000fea0003800000 */
.L_x_1746:
[----:B------:R-:W-:Y:S02]  /*a510*/  IMAD R0, R61, 0x60, RZ ;  /* 0x000000603d007824 */ /* 0x000fe400078e02ff */
[----:B------:R-:W-:Y:S05]  /*a520*/  IMAD.WIDE.U32 R2, R60, 0x60, R126 ;  /* 0x000000603c027825 */ /* 0x000fea00078e007e */
[----:B------:R-:W-:Y:S05]  /*a530*/  IADD3 R3, R3, R0, RZ ;  /* 0x0000000003037210 */ /* 0x000fea0007ffe0ff */
[----:B-----5:R3:W-:Y:S02]  /*a540*/  ST.E.128 [R2.64], R36 ;  /* 0x0000002402007985 */ /* 0x0207e4000c101d06 */
.L_x_1745:
[----:B------:R-:W-:Y:S05]  /*a550*/  BSYNC B1 ;  /* 0x0000000000017941 */ /* 0x000fea0003800000 */
.L_x_1744:
        /* <DEDUP_REMOVED lines=98> */
.L_x_1749:
[----:B------:R-:W-:Y:S05]  /*ab80*/  BSYNC B0 ;  /* 0x0000000000007941 */ /* 0x000fea0003800000 */
.L_x_1748:
[C---:B------:R-:W-:Y:S04]  /*ab90*/  LEA R2, P0, R208.reuse, R126, 0x1 ;  /* 0x0000007ed0027211 */ /* 0x040fe800078008ff */
[----:B------:R-:W-:Y:S05]  /*aba0*/  LEA.HI.X R3, R208, R127, R209, 0x1, P0 ;  /* 0x0000007fd0037211 */ /* 0x000fea00000f0cd1 */
[----:B-----5:R3:W-:Y:S04]  /*abb0*/  ST.E.128 [R2.64], R36 ;  /* 0x0000002402007985 */ /* 0x0207e8000c101d06 */
.L_x_1743:
[----:B------:R-:W-:Y:S05]  /*abc0*/  BSYNC B2 ;  /* 0x0000000000027941 */ /* 0x000fea0003800000 */
.L_x_1742:
        /* <DEDUP_REMOVED lines=104> */
.L_x_1755:
[----:B------:R-:W-:Y:S05]  /*b250*/  BSYNC B0 ;  /* 0x0000000000007941 */ /* 0x000fea0003800000 */
.L_x_1754:
[C---:B------:R-:W-:Y:S04]  /*b260*/  LEA R2, P0, R79.reuse, R126, 0x1 ;  /* 0x0000007e4f027211 */ /* 0x040fe800078008ff */
[----:B------:R-:W-:Y:S05]  /*b270*/  LEA.HI.X R3, R79, R127, R80, 0x1, P0 ;  /* 0x0000007f4f037211 */ /* 0x000fea00000f0c50 */
[----:B-----5:R3:W-:Y:S04]  /*b280*/  ST.E.128 [R2.64], R36 ;  /* 0x0000002402007985 */ /* 0x0207e8000c101d06 */
.L_x_1753:
[----:B------:R-:W-:Y:S05]  /*b290*/  BSYNC B1 ;  /* 0x0000000000017941 */ /* 0x000fea0003800000 */
.L_x_1752:
        /* <DEDUP_REMOVED lines=98> */
.L_x_1757:
[----:B------:R-:W-:Y:S05]  /*b8c0*/  BSYNC B0 ;  /* 0x0000000000007941 */ /* 0x000fea0003800000 */
.L_x_1756:
[C---:B------:R-:W-:Y:S04]  /*b8d0*/  LEA R2, P0, R206.reuse, R126, 0x1 ;  /* 0x0000007ece027211 */ /* 0x040fe800078008ff */
[----:B------:R-:W-:Y:S05]  /*b8e0*/  LEA.HI.X R3, R206, R127, R207, 0x1, P0 ;  /* 0x0000007fce037211 */ /* 0x000fea00000f0ccf */
[----:B-----5:R3:W-:Y:S04]  /*b8f0*/  ST.E.128 [R2.64], R36 ;  /* 0x0000002402007985 */ /* 0x0207e8000c101d06 */
.L_x_1751:
[----:B------:R-:W-:Y:S05]  /*b900*/  BSYNC B2 ;  /* 0x0000000000027941 */ /* 0x000fea0003800000 */
.L_x_1750:
        /* <DEDUP_REMOVED lines=105> */
.L_x_1763:
[----:B------:R-:W-:Y:S05]  /*bfa0*/  BSYNC B0 ;  /* 0x0000000000007941 */ /* 0x000fea0003800000 */
.L_x_1762:
[----:B------:R-:W-:Y:S02]  /*bfb0*/  IMAD R0, R61, 0xa0, RZ ;  /* 0x000000a03d007824 */ /* 0x000fe400078e02ff */
[----:B---3--:R-:W-:Y:S05]  /*bfc0*/  IMAD.WIDE.U32 R2, R60, 0xa0, R126 ;  /* 0x000000a03c027825 */ /* 0x008fea00078e007e */
[----:B------:R-:W-:Y:S05]  /*bfd0*/  IADD3 R3, R3, R0, RZ ;  /* 0x0000000003037210 */ /* 0x000fea0007ffe0ff */
[----:B-----5:R3:W-:Y:S02]  /*bfe0*/  ST.E.128 [R2.64], R28 ;  /* 0x0000001c02007985 */ /* 0x0207e4000c101d06 */
.L_x_1761:
[----:B------:R-:W-:Y:S05]  /*bff0*/  BSYNC B1 ;  /* 0x0000000000017941 */ /* 0x000fea0003800000 */
.L_x_1760:
        /* <DEDUP_REMOVED lines=19> */
[C---:B---3--:R-:W-:Y:S02]  /*c130*/  LEA R2, P0, R5.reuse, R2, 0x1 ;  /* 0x0000000205027211 */ /* 0x048fe400078008ff */
        /* <DEDUP_REMOVED lines=78> */
.L_x_1765:
[----:B------:R-:W-:Y:S05]  /*c620*/  BSYNC B0 ;  /* 0x0000000000007941 */ /* 0x000fea0003800000 */
.L_x_1764:
[C---:B---3--:R-:W-:Y:S04]  /*c630*/  LEA R2, P0, R190.reuse, R126, 0x1 ;  /* 0x0000007ebe027211 */ /* 0x048fe800078008ff */
[----:B------:R-:W-:Y:S05]  /*c640*/  LEA.HI.X R3, R190, R127, R78, 0x1, P0 ;  /* 0x0000007fbe037211 */ /* 0x000fea00000f0c4e */
[----:B-----5:R3:W-:Y:S04]  /*c650*/  ST.E.128 [R2.64], R24 ;  /* 0x0000001802007985 */ /* 0x0207e8000c101d06 */
.L_x_1759:
[----:B------:R-:W-:Y:S05]  /*c660*/  BSYNC B2 ;  /* 0x0000000000027941 */ /* 0x000fea0003800000 */
.L_x_1758:
        /* <DEDUP_REMOVED lines=105> */
.L_x_1771:
[----:B------:R-:W-:Y:S05]  /*cd00*/  BSYNC B0 ;  /* 0x0000000000007941 */ /* 0x000fea0003800000 */
.L_x_1770:
[----:B------:R-:W-:Y:S02]  /*cd10*/  IMAD R0, R61, 0xc0, RZ ;  /* 0x000000c03d007824 */ /* 0x000fe400078e02ff */
[----:B---3--:R-:W-:Y:S05]  /*cd20*/  IMAD.WIDE.U32 R2, R60, 0xc0, R126 ;  /* 0x000000c03c027825 */ /* 0x008fea00078e007e */
[----:B------:R-:W-:Y:S05]  /*cd30*/  IADD3 R3, R3, R0, RZ ;  /* 0x0000000003037210 */ /* 0x000fea0007ffe0ff */
[----:B-----5:R3:W-:Y:S02]  /*cd40*/  ST.E.128 [R2.64], R24 ;  /* 0x0000001802007985 */ /* 0x0207e4000c101d06 */
.L_x_1769:
[----:B------:R-:W-:Y:S05]  /*cd50*/  BSYNC B1 ;  /* 0x0000000000017941 */ /* 0x000fea0003800000 */
.L_x_1768:
        /* <DEDUP_REMOVED lines=98> */
.L_x_1773:
[----:B------:R-:W-:Y:S05]  /*d380*/  BSYNC B0 ;  /* 0x0000000000007941 */ /* 0x000fea0003800000 */
.L_x_1772:
[C---:B---3--:R-:W-:Y:S04]  /*d390*/  LEA R2, P0, R188.reuse, R126, 0x1 ;  /* 0x0000007ebc027211 */ /* 0x048fe800078008ff */
[----:B------:R-:W-:Y:S05]  /*d3a0*/  LEA.HI.X R3, R188, R127, R77, 0x1, P0 ;  /* 0x0000007fbc037211 */ /* 0x000fea00000f0c4d */
[----:B-----5:R3:W-:Y:S04]  /*d3b0*/  ST.E.128 [R2.64], R24 ;  /* 0x0000001802007985 */ /* 0x0207e8000c101d06 */
.L_x_1767:
[----:B------:R-:W-:Y:S05]  /*d3c0*/  BSYNC B2 ;  /* 0x0000000000027941 */ /* 0x000fea0003800000 */
.L_x_1766:
        /* <DEDUP_REMOVED lines=105> */
.L_x_1779:
[----:B------:R-:W-:Y:S05]  /*da60*/  BSYNC B0 ;  /* 0x0000000000007941 */ /* 0x000fea0003800000 */
.L_x_1778:
[----:B------:R-:W-:Y:S02]  /*da70*/  IMAD R0, R61, 0xe0, RZ ;  /* 0x000000e03d007824 */ /* 0x000fe400078e02ff */
[----:B---3--:R-:W-:Y:S05]  /*da80*/  IMAD.WIDE.U32 R2, R60, 0xe0, R126 ;  /* 0x000000e03c027825 */ /* 0x008fea00078e007e */
[----:B------:R-:W-:Y:S05]  /*da90*/  IADD3 R3, R3, R0, RZ ;  /* 0x0000000003037210 */ /* 0x000fea0007ffe0ff */
[----:B-----5:R3:W-:Y:S02]  /*daa0*/  ST.E.128 [R2.64], R24 ;  /* 0x0000001802007985 */ /* 0x0207e4000c101d06 */
.L_x_1777:
[----:B------:R-:W-:Y:S05]  /*dab0*/  BSYNC B1 ;  /* 0x0000000000017941 */ /* 0x000fea0003800000 */
.L_x_1776:
        /* <DEDUP_REMOVED lines=16> */
[----:B------:R-:W-:Y:S02]  /*dbc0*/  MOV R33, R7 ;  /* 0x0000000700217202 */ /* 0x000fe40000000f00 */
[----:B------:R-:W-:Y:S07]  /*dbd0*/  MOV R35, R5 ;  /* 0x0000000500237202 */ /* 0x000fee0000000f00 */
[--C-:B------:R-:W-:Y:S01]  /*dbe0*/  @P1 IMAD.MOV R20, RZ, RZ, -R25.reuse ;  /* 0x000000ffff141224 */ /* 0x100fe200078e0a19 */
[----:B------:R-:W-:Y:S04]  /*dbf0*/  @P1 IADD3 R8, -R25, RZ, RZ ;  /* 0x000000ff19081210 */ /* 0x000fe80007ffe1ff */
[C---:B---3--:R-:W-:Y:S02]  /*dc00*/  LEA R2, P0, R20.reuse, R2, 0x1 ;  /* 0x0000000214027211 */ /* 0x048fe400078008ff */
[C---:B------:R-:W-:Y:S02]  /*dc10*/  IADD3 R0, P2, R145.reuse, R8, RZ ;  /* 0x0000000891007210 */ /* 0x040fe40007f5e0ff */
[----:B------:R-:W-:Y:S02]  /*dc20*/  LEA.HI.X.SX32 R3, R20, R3, 0x1, P0 ;  /* 0x0000000314037211 */ /* 0x000fe400000f0eff */
[----:B--2---:R-:W-:Y:S02]  /*dc30*/  LEA R36, P0, R0, R122, 0x1 ;  /* 0x0000007a00247211 */ /* 0x004fe400078008ff */
[----:B------:R-:W-:Y:S01]  /*dc40*/  LEA.HI.X.SX32 R8, R8, R130, 0x1, P2 ;  /* 0x0000008208087211 */ /* 0x000fe200010f0eff */
[----:B------:R2:W3:Y:S03]  /*dc50*/  LD.E.128 R20, [R2.64] ;  /* 0x0000000602147980 */ /* 0x0004e6000c101d00 */
[----:B------:R-:W-:Y:S02]  /*dc60*/  LEA.HI.X R37, R0, R123, R8, 0x1, P0 ;  /* 0x0000007b00257211 */ /* 0x000fe400000f0c08 */
[----:B------:R-:W-:Y:S01]  /*dc70*/  MOV R0, RZ ;  /* 0x000000ff00007202 */ /* 0x000fe20000000f00 */
[----:B------:R-:W-:Y:S03]  /*dc80*/  @P1 IMAD.MOV R0, RZ, RZ, -R25 ;  /* 0x000000ffff001224 */ /* 0x000fe600078e0a19 */
[----:B------:R-:W2:Y:S02]  /*dc90*/  LD.E.128 R36, [R36.64] ;  /* 0x0000000624247980 */ /* 0x000ea4000c101d00 */
[----:B------:R-:W-:Y:S04]  /*dca0*/  IADD3 R25, P0, R145, R0, RZ ;  /* 0x0000000091197210 */ /* 0x000fe80007f1e0ff */
[----:B------:R-:W-:Y:S02]  /*dcb0*/  LEA.HI.X.SX32 R0, R0, R130, 0x1, P0 ;  /* 0x0000008200007211 */ /* 0x000fe400000f0eff */
[C---:B------:R-:W-:Y:S04]  /*dcc0*/  LEA R28, P0, R25.reuse, R124, 0x1 ;  /* 0x0000007c191c7211 */ /* 0x040fe800078008ff */
[----:B------:R-:W-:Y:S06]  /*dcd0*/  LEA.HI.X R29, R25, R125, R0, 0x1, P0 ;  /* 0x0000007d191d7211 */ /* 0x000fec00000f0c00 */
        /* <DEDUP_REMOVED lines=66> */
.L_x_1781:
[----:B------:R-:W-:Y:S05]  /*e100*/  BSYNC B0 ;  /* 0x0000000000007941 */ /* 0x000fea0003800000 */
.L_x_1780:
[C---:B---3--:R-:W-:Y:S04]  /*e110*/  LEA R2, P0, R186.reuse, R126, 0x1 ;  /* 0x0000007eba027211 */ /* 0x048fe800078008ff */
[----:B------:R-:W-:Y:S05]  /*e120*/  LEA.HI.X R3, R186, R127, R76, 0x1, P0 ;  /* 0x0000007fba037211 */ /* 0x000fea00000f0c4c */
[----:B-----5:R3:W-:Y:S04]  /*e130*/  ST.E.128 [R2.64], R4 ;  /* 0x0000000402007985 */ /* 0x0207e8000c101d06 */
.L_x_1775:
[----:B------:R-:W-:Y:S05]  /*e140*/  BSYNC B2 ;  /* 0x0000000000027941 */ /* 0x000fea0003800000 */
.L_x_1774:
[----:B---3--:R-:W3:Y:S02]  /*e150*/  LD.E R3, [R10.64+0xd0] ;  /* 0x0000d0060a037980 */ /* 0x008ee4000c101900 */
[----:B---3--:R-:W-:Y:S05]  /*e160*/  IMAD.U32 R3, R3, -0x40, RZ ;  /* 0xffffffc003037824 */ /* 0x008fea00078e00ff */
[C---:B------:R-:W-:Y:S02]  /*e170*/  LEA R124, P1, R3.reuse, R124, 0x1 ;  /* 0x0000007c037c7211 */ /* 0x040fe400078208ff */
[C---:B------:R-:W-:Y:S02]  /*e180*/  LEA R122, P0, R3.reuse, R122, 0x1 ;  /* 0x0000007a037a7211 */ /* 0x040fe400078008ff */
[C---:B------:R-:W-:Y:S02]  /*e190*/  LEA.HI.X.SX32 R125, R3.reuse, R125, 0x1, P1 ;  /* 0x0000007d037d7211 */ /* 0x040fe400008f0eff */
[----:B------:R-:W-:Y:S01]  /*e1a0*/  LEA.HI.X.SX32 R123, R3, R123, 0x1, P0 ;  /* 0x0000007b037b7211 */ /* 0x000fe200000f0eff */
[----:B------:R-:W-:-:S05]  /*e1b0*/  BRA `(.L_x_1717) ;  /* 0x000009b000007947 */ /* 0x000fca0003800000 */
.L_x_1683:
        /* <DEDUP_REMOVED lines=8> */
.L_x_1783:
[----:B------:R-:W-:Y:S05]  /*e240*/  BSYNC B0 ;  /* 0x0000000000007941 */ /* 0x000fea0003800000 */
.L_x_1782:
        /* <DEDUP_REMOVED lines=19> */
.L_x_1785:
[----:B------:R-:W-:Y:S05]  /*e380*/  BSYNC B0 ;  /* 0x0000000000007941 */ /* 0x000fea0003800000 */
.L_x_1784:
        /* <DEDUP_REMOVED lines=19> */
.L_x_1787:
[----:B------:R-:W-:Y:S05]  /*e4c0*/  BSYNC B0 ;  /* 0x0000000000007941 */ /* 0x000fea0003800000 */
.L_x_1786:
        /* <DEDUP_REMOVED lines=21> */
.L_x_1789:
[----:B------:R-:W-:Y:S05]  /*e620*/  BSYNC B0 ;  /* 0x0000000000007941 */ /* 0x000fea0003800000 */
.L_x_1788:
        /* <DEDUP_REMOVED lines=19> */
.L_x_1791:
[----:B------:R-:W-:Y:S05]  /*e760*/  BSYNC B0 ;  /* 0x0000000000007941 */ /* 0x000fea0003800000 */
.L_x_1790:
        /* <DEDUP_REMOVED lines=21> */
.L_x_1793:
[----:B------:R-:W-:Y:S05]  /*e8c0*/  BSYNC B0 ;  /* 0x0000000000007941 */ /* 0x000fea0003800000 */
.L_x_1792:
        /* <DEDUP_REMOVED lines=21> */
.L_x_1795:
[----:B------:R-:W-:Y:S05]  /*ea20*/  BSYNC B0 ;  /* 0x0000000000007941 */ /* 0x000fea0003800000 */
.L_x_1794:
        /* <DEDUP_REMOVED lines=20> */
.L_x_1717:
[----:B------:R-:W-:Y:S05]  /*eb70*/  BSYNC B3 ;  /* 0x0000000000037941 */ /* 0x000fea0003800000 */
.L_x_1682:
        /* <DEDUP_REMOVED lines=89> */
.L_x_1797:
        /* <DEDUP_REMOVED lines=8> */
.L_x_1798:
[----:B------:R-:W-:Y:S05]  /*f190*/  BSYNC B0 ;  /* 0x0000000000007941 */ /* 0x000fea0003800000 */
.L_x_1796:
[----:B------:R-:W-:Y:S04]  /*f1a0*/  IADD3 R13, R13, -0x1, RZ ;  /* 0xffffffff0d0d7810 */ /* 0x000fe80007ffe0ff */
[----:B------:R-:W-:Y:S11]  /*f1b0*/  ISETP.GT.AND P0, PT, R13, R85, PT ;  /* 0x000000550d00720c */ /* 0x000ff60003f04270 */
[----:B------:R-:W-:Y:S02]  /*f1c0*/  @!UPT UIADD3 URZ, URZ, URZ, URZ ;  /* 0x0000003f3f3ff290 */ /* 0x000fe4000fffe03f */
[----:B------:R-:W-:-:S05]  /*f1d0*/  @P0 BRA `(.L_x_1799) ;  /* 0xffff3e2000000947 */ /* 0x000fca000383ffff */
.L_x_1665:
        /* <DEDUP_REMOVED lines=9> */
[----:B----4-:R-:W2:Y:S01]  /*f270*/  LD.E.64 R6, [R10.64+0xf0] ;  /* 0x0000f0060a067980 */ /* 0x010ea2000c101b00 */
[----:B------:R-:W-:-:S03]  /*f280*/  IMAD.MOV.U32 R2, RZ, RZ, RZ ;  /* 0x000000ffff027224 */ /* 0x000fc600078e00ff */
[----:B------:R-:W3:Y:S04]  /*f290*/  LD.E.U8 R0, [R10.64+0x1b3] ;  /* 0x0001b3060a007980 */ /* 0x000ee8000c101100 */
[----:B------:R1:W5:Y:S04]  /*f2a0*/  LD.E R9, [R10.64+0xc0] ;  /* 0x0000c0060a097980 */ /* 0x000368000c101900 */
[----:B------:R1:W5:Y:S04]  /*f2b0*/  LD.E.64 R32, [R10.64+0x148] ;  /* 0x000148060a207980 */ /* 0x000368000c101b00 */
[----:B------:R1:W5:Y:S01]  /*f2c0*/  LD.E.64 R36, [R10.64+0x150] ;  /* 0x000150060a247980 */ /* 0x000362000c101b00 */
[----:B--2---:R-:W-:-:S04]  /*f2d0*/  ISETP.NE.U32.AND P1, PT, R6, RZ, PT ;  /* 0x000000ff0600720c */ /* 0x004fc80003f25070 */
[----:B------:R-:W-:-:S13]  /*f2e0*/  ISETP.NE.AND.EX P1, PT, R7, RZ, PT, P1 ;  /* 0x000000ff0700720c */ /* 0x000fda0003f25310 */
[----:B-----5:R-:W-:-:S04]  /*f2f0*/  @P1 LEA R12, P0, R235, R6, 0x2 ;  /* 0x00000006eb0c1211 */ /* 0x020fc800078010ff */
[----:B------:R-:W-:-:S05]  /*f300*/  @P1 LEA.HI.X R13, R235, R7, R68, 0x2, P0 ;  /* 0x00000007eb0d1211 */ /* 0x000fca00000f1444 */
[----:B------:R2:W4:Y:S01]  /*f310*/  @P1 LD.E R2, [R12.64] ;  /* 0x000000060c021980 */ /* 0x000522000c101900 */
[----:B------:R-:W-:-:S05]  /*f320*/  IADD3 R5, P1, R5, R194, RZ ;  /* 0x000000c205057210 */ /* 0x000fca0007f3e0ff */
[----:B------:R-:W-:Y:S01]  /*f330*/  IMAD.X R6, R15, 0x1, R197, P1 ;  /* 0x000000010f067824 */ /* 0x000fe200008e06c5 */
[C---:B------:R-:W-:Y:S02]  /*f340*/  LEA R40, P1, R5.reuse, R220, 0x1 ;  /* 0x000000dc05287211 */ /* 0x040fe400078208ff */
[----:B------:R-:W-:Y:S02]  /*f350*/  LEA R7, P0, R218, R194, 0x5 ;  /* 0x000000c2da077211 */ /* 0x000fe400078028ff */
[----:B---3--:R-:W-:Y:S01]  /*f360*/  ISETP.NE.AND P4, PT, R0, RZ, PT ;  /* 0x000000ff0000720c */ /* 0x008fe20003f85270 */
[----:B------:R-:W-:Y:S01]  /*f370*/  IMAD.MOV.U32 R196, RZ, RZ, R194 ;  /* 0x000000ffffc47224 */ /* 0x000fe200078e00c2 */
[----:B------:R-:W-:Y:S02]  /*f380*/  LEA R42, P2, R194, R220, 0x1 ;  /* 0x000000dcc22a7211 */ /* 0x000fe400078408ff */
[----:B------:R-:W-:Y:S02]  /*f390*/  LEA.HI.X R41, R5, R221, R6, 0x1, P1 ;  /* 0x000000dd05297211 */ /* 0x000fe400008f0c06 */
[----:B--2---:R-:W-:-:S04]  /*f3a0*/  LEA.HI R13, R3, R3, RZ, 0x1 ;  /* 0x00000003030d7211 */ /* 0x004fc800078f08ff */
[----:B------:R-:W-:Y:S02]  /*f3b0*/  SHF.R.S32.HI R13, RZ, 0x1, R13 ;  /* 0x00000001ff0d7819 */ /* 0x000fe4000001140d */
[----:B------:R-:W-:-:S03]  /*f3c0*/  LEA.HI.X R8, R218, R197, R219, 0x5, P0 ;  /* 0x000000c5da087211 */ /* 0x000fc600000f2cdb */
[----:B------:R-:W-:Y:S01]  /*f3d0*/  IMAD R5, R212, R13, R170 ;  /* 0x0000000dd4057224 */ /* 0x000fe200078e02aa */
[--C-:B------:R-:W-:Y:S01]  /*f3e0*/  LEA.HI.X R43, R194, R221, R197.reuse, 0x1, P2 ;  /* 0x000000ddc22b7211 */ /* 0x100fe200010f0cc5 */
[----:B------:R-:W-:Y:S01]  /*f3f0*/  IMAD R4, R219, 0x30, RZ ;  /* 0x00000030db047824 */ /* 0x000fe200078e02ff */
[----:B------:R-:W-:Y:S01]  /*f400*/  LEA R16, P0, R7, R220, 0x1 ;  /* 0x000000dc07107211 */ /* 0x000fe200078008ff */
[----:B------:R-:W-:-:S04]  /*f410*/  IMAD.WIDE.U32 R196, R218, 0x30, R196 ;  /* 0x00000030dac47825 */ /* 0x000fc800078e00c4 */
[----:B------:R-:W-:Y:S02]  /*f420*/  IMAD.IADD R15, R232, 0x1, -R65 ;  /* 0x00000001e80f7824 */ /* 0x000fe400078e0a41 */
[----:B------:R-:W-:Y:S01]  /*f430*/  IMAD.IADD R21, R170, 0x1, R5 ;  /* 0x00000001aa157824 */ /* 0x000fe200078e0205 */
[----:B------:R-:W-:Y:S01]  /*f440*/  LEA.HI.X R17, R7, R221, R8, 0x1, P0 ;  /* 0x000000dd07117211 */ /* 0x000fe200000f0c08 */
[----:B------:R-:W-:Y:S01]  /*f450*/  IMAD.IADD R7, R197, 0x1, R4 ;  /* 0x00000001c5077824 */ /* 0x000fe200078e0204 */
[----:B------:R-:W-:Y:S02]  /*f460*/  ISETP.GE.AND P0, PT, R212, R15, PT ;  /* 0x0000000fd400720c */ /* 0x000fe40003f06270 */
[----:B------:R-:W-:Y:S01]  /*f470*/  LEA R38, P1, R196, R220, 0x1 ;  /* 0x000000dcc4267211 */ /* 0x000fe200078208ff */
        /* <DEDUP_REMOVED lines=29> */
[--C-:B-----5:R-:W-:Y:S02]  /*f650*/  HADD2.F32 R27, -RZ, R21.reuse.H1_H1 ;  /* 0x30000015ff1b7230 */ /* 0x120fe40000004100 */
[----:B------:R-:W-:Y:S02]  /*f660*/  HADD2.F32 R26, -RZ, R21.H0_H0 ;  /* 0x20000015ff1a7230 */ /* 0x000fe40000004100 */
[--C-:B------:R-:W-:Y:S02]  /*f670*/  HADD2.F32 R25, -RZ, R23.reuse.H1_H1 ;  /* 0x30000017ff197230 */ /* 0x100fe40000004100 */
[----:B------:R-:W-:-:S02]  /*f680*/  HADD2.F32 R29, -RZ, R23.H0_H0 ;  /* 0x20000017ff1d7230 */ /* 0x000fc40000004100 */
[----:B---3--:R-:W-:Y:S02]  /*f690*/  HADD2.F32 R2, -RZ, R4.H1_H1 ;  /* 0x30000004ff027230 */ /* 0x008fe40000004100 */
[----:B------:R-:W-:Y:S02]  /*f6a0*/  HADD2.F32 R0, -RZ, R5.H1_H1 ;  /* 0x30000005ff007230 */ /* 0x000fe40000004100 */
[----:B----4-:R-:W-:Y:S01]  /*f6b0*/  HADD2.F32 R21, -RZ, R6.H1_H1 ;  /* 0x30000006ff157230 */ /* 0x010fe20000004100 */
[----:B------:R-:W-:Y:S01]  /*f6c0*/  FMUL.FTZ R28, R27, R2 ;  /* 0x000000021b1c7220 */ /* 0x000fe20000410000 */
[----:B------:R-:W-:Y:S01]  /*f6d0*/  HADD2.F32 R8, -RZ, R7.H1_H1 ;  /* 0x30000007ff087230 */ /* 0x000fe20000004100 */
[----:B------:R-:W-:Y:S01]  /*f6e0*/  FMUL.FTZ R23, R25, R0 ;  /* 0x0000000019177220 */ /* 0x000fe20000410000 */
[----:B------:R-:W-:Y:S01]  /*f6f0*/  HADD2.F32 R4, -RZ, R4.H0_H0 ;  /* 0x20000004ff047230 */ /* 0x000fe20000004100 */
[-C--:B------:R-:W-:Y:S01]  /*f700*/  FMUL.FTZ R27, R27, R21.reuse ;  /* 0x000000151b1b7220 */ /* 0x080fe20000410000 */
[----:B------:R-:W-:Y:S01]  /*f710*/  HADD2.F32 R6, -RZ, R6.H0_H0 ;  /* 0x20000006ff067230 */ /* 0x000fe20000004100 */
[C---:B------:R-:W-:Y:S01]  /*f720*/  FFMA.FTZ R28, R26.reuse, R21, -R28 ;  /* 0x000000151a1c7223 */ /* 0x040fe2000001081c */
[----:B------:R-:W-:Y:S01]  /*f730*/  HADD2.F32 R21, -RZ, R20.H1_H1 ;  /* 0x30000014ff157230 */ /* 0x000fe20000004100 */
[----:B------:R-:W-:Y:S01]  /*f740*/  FMUL.FTZ R25, R25, R8 ;  /* 0x0000000819197220 */ /* 0x000fe20000410000 */
        /* <DEDUP_REMOVED lines=21> */
[----:B------:R-:W-:Y:S02]  /*f8a0*/  MOV R20, R26 ;  /* 0x0000001a00147202 */ /* 0x000fe40000000f00 */
.L_x_1808:
[----:B------:R-:W-:Y:S05]  /*f8b0*/  BSYNC B0 ;  /* 0x0000000000007941 */ /* 0x000fea0003800000 */
.L_x_1807:
[----:B-----5:R3:W-:Y:S02]  /*f8c0*/  STS.128 [R234], R20 ;  /* 0x00000014ea007388 */ /* 0x0207e40000000c00 */
.L_x_1806:
[----:B------:R-:W-:Y:S05]  /*f8d0*/  BSYNC B1 ;  /* 0x0000000000017941 */ /* 0x000fea0003800000 */
.L_x_1805:
        /* <DEDUP_REMOVED lines=9> */
[--C-:B-----5:R-:W-:Y:S02]  /*f970*/  HADD2.F32 R27, -RZ, R21.reuse.H1_H1 ;  /* 0x30000015ff1b7230 */ /* 0x120fe40000004100 */
[----:B------:R-:W-:Y:S02]  /*f980*/  HADD2.F32 R26, -RZ, R21.H0_H0 ;  /* 0x20000015ff1a7230 */ /* 0x000fe40000004100 */
[--C-:B------:R-:W-:Y:S02]  /*f990*/  HADD2.F32 R25, -RZ, R23.reuse.H1_H1 ;  /* 0x30000017ff197230 */ /* 0x100fe40000004100 */
[----:B------:R-:W-:-:S02]  /*f9a0*/  HADD2.F32 R29, -RZ, R23.H0_H0 ;  /* 0x20000017ff1d7230 */ /* 0x000fc40000004100 */
[----:B--2---:R-:W-:Y:S02]  /*f9b0*/  HADD2.F32 R2, -RZ, R4.H1_H1 ;  /* 0x30000004ff027230 */ /* 0x004fe40000004100 */
[----:B------:R-:W-:Y:S02]  /*f9c0*/  HADD2.F32 R0, -RZ, R5.H1_H1 ;  /* 0x30000005ff007230 */ /* 0x000fe40000004100 */
[----:B---3--:R-:W-:Y:S01]  /*f9d0*/  HADD2.F32 R21, -RZ, R6.H1_H1 ;  /* 0x30000006ff157230 */ /* 0x008fe20000004100 */
        /* <DEDUP_REMOVED lines=31> */
.L_x_1810:
[----:B------:R-:W-:Y:S05]  /*fbd0*/  BSYNC B0 ;  /* 0x0000000000007941 */ /* 0x000fea0003800000 */
.L_x_1809:
[----:B-----5:R1:W-:Y:S02]  /*fbe0*/  STS.128 [R234+0x2000], R20 ;  /* 0x00200014ea007388 */ /* 0x0203e40000000c00 */
.L_x_1804:
[----:B------:R-:W-:Y:S05]  /*fbf0*/  BSYNC B2 ;  /* 0x0000000000027941 */ /* 0x000fea0003800000 */
.L_x_1803:
        /* <DEDUP_REMOVED lines=31> */
[----:B------:R-:W-:Y:S01]  /*fdf0*/  FMUL.FTZ R28, R25, R2 ;  /* 0x00000002191c7220 */ /* 0x000fe20000410000 */
[--C-:B------:R-:W-:Y:S01]  /*fe00*/  HADD2.F32 R22, -RZ, R6.reuse.H1_H1 ;  /* 0x30000006ff167230 */ /* 0x100fe20000004100 */
[----:B------:R-:W-:Y:S01]  /*fe10*/  FMUL.FTZ R29, R35, R8 ;  /* 0x00000008231d7220 */ /* 0x000fe20000410000 */
[----:B------:R-:W-:Y:S01]  /*fe20*/  HADD2.F32 R6, -RZ, R6.H0_H0 ;  /* 0x20000006ff067230 */ /* 0x000fe20000004100 */
[-C--:B------:R-:W-:Y:S01]  /*fe30*/  FMUL.FTZ R25, R25, R21.reuse ;  /* 0x0000001519197220 */ /* 0x080fe20000410000 */
[----:B------:R-:W-:Y:S01]  /*fe40*/  HADD2.F32 R4, -RZ, R4.H0_H0 ;  /* 0x20000004ff047230 */ /* 0x000fe20000004100 */
[----:B------:R-:W-:Y:S01]  /*fe50*/  FMUL.FTZ R23, R35, R22 ;  /* 0x0000001623177220 */ /* 0x000fe20000410000 */
[----:B------:R-:W-:Y:S01]  /*fe60*/  HADD2.F32 R5, -RZ, R5.H0_H0 ;  /* 0x20000005ff057230 */ /* 0x000fe20000004100 */
[C---:B------:R-:W-:Y:S01]  /*fe70*/  FFMA.FTZ R28, R31.reuse, R21, -R28 ;  /* 0x000000151f1c7223 */ /* 0x040fe2000001081c */
[----:B------:R-:W-:Y:S01]  /*fe80*/  HADD2.F32 R21, -RZ, R20.H1_H1 ;  /* 0x30000014ff157230 */ /* 0x000fe20000004100 */
[----:B------:R-:W-:Y:S01]  /*fe90*/  FFMA.FTZ R25, R31, R2, R25 ;  /* 0x000000021f197223 */ /* 0x000fe20000010019 */
[----:B------:R-:W-:Y:S01]  /*fea0*/  HADD2.F32 R2, -RZ, R26.H1_H1 ;  /* 0x3000001aff027230 */ /* 0x000fe20000004100 */
        /* <DEDUP_REMOVED lines=19> */
.L_x_1816:
[----:B------:R-:W-:Y:S05]  /*ffe0*/  BSYNC B0 ;  /* 0x0000000000007941 */ /* 0x000fea0003800000 */
.L_x_1815:
[----:B-----5:R3:W-:Y:S02]  /*fff0*/  STS.128 [R234+0x800], R20 ;  /* 0x00080014ea007388 */ /* 0x0207e40000000c00 */
.L_x_1814:
[----:B------:R-:W-:Y:S05]  /*10000*/  BSYNC B1 ;  /* 0x0000000000017941 */ /* 0x000fea0003800000 */
.L_x_1813:
        /* <DEDUP_REMOVED lines=9> */
[--C-:B-----5:R-:W-:Y:S02]  /*100a0*/  HADD2.F32 R27, -RZ, R41.reuse.H1_H1 ;  /* 0x30000029ff1b7230 */ /* 0x120fe40000004100 */
[----:B------:R-:W-:Y:S02]  /*100b0*/  HADD2.F32 R22, -RZ, R41.H0_H0 ;  /* 0x20000029ff167230 */ /* 0x000fe40000004100 */
[--C-:B------:R-:W-:Y:S02]  /*100c0*/  HADD2.F32 R23, -RZ, R43.reuse.H1_H1 ;  /* 0x3000002bff177230 */ /* 0x100fe40000004100 */
[----:B------:R-:W-:-:S02]  /*100d0*/  HADD2.F32 R43, -RZ, R43.H0_H0 ;  /* 0x2000002bff2b7230 */ /* 0x000fc40000004100 */
[----:B--2---:R-:W-:Y:S02]  /*100e0*/  HADD2.F32 R8, -RZ, R4.H1_H1 ;  /* 0x30000004ff087230 */ /* 0x004fe40000004100 */
[----:B------:R-:W-:Y:S02]  /*100f0*/  HADD2.F32 R2, -RZ, R5.H1_H1 ;  /* 0x30000005ff027230 */ /* 0x000fe40000004100 */
[--C-:B---3--:R-:W-:Y:S01]  /*10100*/  HADD2.F32 R21, -RZ, R6.reuse.H1_H1 ;  /* 0x30000006ff157230 */ /* 0x108fe20000004100 */
        /* <DEDUP_REMOVED lines=29> */
.L_x_1818:
[----:B------:R-:W-:Y:S05]  /*102e0*/  BSYNC B0 ;  /* 0x0000000000007941 */ /* 0x000fea0003800000 */
.L_x_1817:
[----:B-----5:R1:W-:Y:S02]  /*102f0*/  STS.128 [R234+0x2800], R40 ;  /* 0x00280028ea007388 */ /* 0x0203e40000000c00 */
.L_x_1812:
[----:B------:R-:W-:Y:S05]  /*10300*/  BSYNC B2 ;  /* 0x0000000000027941 */ /* 0x000fea0003800000 */
.L_x_1811:
        /* <DEDUP_REMOVED lines=63> */
.L_x_1824:
[----:B------:R-:W-:Y:S05]  /*10700*/  BSYNC B0 ;  /* 0x0000000000007941 */ /* 0x000fea0003800000 */
.L_x_1823:
[----:B-----5:R3:W-:Y:S02]  /*10710*/  STS.128 [R234+0x1000], R20 ;  /* 0x00100014ea007388 */ /* 0x0207e40000000c00 */
.L_x_1822:
[----:B------:R-:W-:Y:S05]  /*10720*/  BSYNC B1 ;  /* 0x0000000000017941 */ /* 0x000fea0003800000 */
.L_x_1821:
        /* <DEDUP_REMOVED lines=46> */
.L_x_1826:
[----:B------:R-:W-:Y:S05]  /*10a10*/  BSYNC B0 ;  /* 0x0000000000007941 */ /* 0x000fea0003800000 */
.L_x_1825:
[----:B-----5:R1:W-:Y:S02]  /*10a20*/  STS.128 [R234+0x3000], R20 ;  /* 0x00300014ea007388 */ /* 0x0203e40000000c00 */
.L_x_1820:
[----:B------:R-:W-:Y:S05]  /*10a30*/  BSYNC B2 ;  /* 0x0000000000027941 */ /* 0x000fea0003800000 */
.L_x_1819:
[----:B------:R-:W-:-:S04]  /*10a40*/  IADD3 R28, R212, 0x30, RZ ;  /* 0x00000030d41c7810 */ /* 0x000fc80007ffe0ff */
        /* <DEDUP_REMOVED lines=22> */
[----:B-----5:R-:W-:Y:S02]  /*10bb0*/  HADD2.F32 R17, -RZ, R23.H1_H1 ;  /* 0x30000017ff117230 */ /* 0x020fe40000004100 */
[--C-:B------:R-:W-:Y:S02]  /*10bc0*/  HADD2.F32 R19, -RZ, R21.reuse.H0_H0 ;  /* 0x20000015ff137230 */ /* 0x100fe40000004100 */
[----:B------:R-:W-:Y:S02]  /*10bd0*/  HADD2.F32 R21, -RZ, R21.H1_H1 ;  /* 0x30000015ff157230 */ /* 0x000fe40000004100 */
        /* <DEDUP_REMOVED lines=33> */
.L_x_1831:
[----:B------:R-:W-:Y:S05]  /*10df0*/  BSYNC B0 ;  /* 0x0000000000007941 */ /* 0x000fea0003800000 */
.L_x_1830:
[----:B-----5:R3:W-:Y:S02]  /*10e00*/  STS.128 [R234+0x1800], R20 ;  /* 0x00180014ea007388 */ /* 0x0207e40000000c00 */
.L_x_1829:
[----:B------:R-:W-:Y:S05]  /*10e10*/  BSYNC B1 ;  /* 0x0000000000017941 */ /* 0x000fea0003800000 */
.L_x_1828:
        /* <DEDUP_REMOVED lines=45> */
.L_x_1833:
[----:B------:R-:W-:Y:S05]  /*110f0*/  BSYNC B0 ;  /* 0x0000000000007941 */ /* 0x000fea0003800000 */
.L_x_1832:
[----:B-----5:R1:W-:Y:S01]  /*11100*/  STS.128 [R234+0x3800], R36 ;  /* 0x00380024ea007388 */ /* 0x0203e20000000c00 */
[----:B------:R-:W-:Y:S05]  /*11110*/  BRA `(.L_x_1827) ;  /* 0x000034b000007947 */ /* 0x000fea0003800000 */
.L_x_1802:
        /* <DEDUP_REMOVED lines=30> */
[--C-:B----4-:R-:W-:Y:S02]  /*11300*/  HADD2.F32 R0, -RZ, R5.reuse.H0_H0 ;  /* 0x20000005ff007230 */ /* 0x110fe40000004100 */
[----:B------:R-:W-:Y:S02]  /*11310*/  HADD2.F32 R12, -RZ, R5.H1_H1 ;  /* 0x30000005ff0c7230 */ /* 0x000fe40000004100 */
[----:B------:R-:W-:Y:S02]  /*11320*/  HADD2.F32 R5, -RZ, R7.H0_H0 ;  /* 0x20000007ff057230 */ /* 0x000fe40000004100 */
[--C-:B------:R-:W-:Y:S02]  /*11330*/  HADD2.F32 R34, -RZ, R4.reuse.H0_H0 ;  /* 0x20000004ff227230 */ /* 0x100fe40000004100 */
[----:B------:R-:W-:Y:S01]  /*11340*/  HADD2.F32 R44, -RZ, R4.H1_H1 ;  /* 0x30000004ff2c7230 */ /* 0x000fe20000004100 */
[----:B------:R-:W-:Y:S01]  /*11350*/  @!P1 FADD.FTZ R5, -R5, -RZ ;  /* 0x800000ff05059221 */ /* 0x000fe20000010100 */
[----:B------:R-:W-:-:S02]  /*11360*/  HADD2.F32 R4, -RZ, R6.H0_H0 ;  /* 0x20000006ff047230 */ /* 0x000fc40000004100 */
[----:B------:R-:W-:Y:S02]  /*11370*/  HADD2.F32 R7, -RZ, R7.H1_H1 ;  /* 0x30000007ff077230 */ /* 0x000fe40000004100 */
[----:B------:R-:W-:Y:S01]  /*11380*/  HADD2.F32 R6, -RZ, R6.H1_H1 ;  /* 0x30000006ff067230 */ /* 0x000fe20000004100 */
[----:B------:R-:W-:Y:S01]  /*11390*/  FMUL.FTZ R46, R46, R5 ;  /* 0x000000052e2e7220 */ /* 0x000fe20000410000 */
[--C-:B------:R-:W-:Y:S01]  /*113a0*/  HADD2.F32 R45, -RZ, R25.reuse.H0_H0 ;  /* 0x20000019ff2d7230 */ /* 0x100fe20000004100 */
[----:B------:R-:W-:Y:S01]  /*113b0*/  @!P1 FADD.FTZ R0, -R0, -RZ ;  /* 0x800000ff00009221 */ /* 0x000fe20000010100 */
[----:B------:R-:W-:Y:S01]  /*113c0*/  HADD2.F32 R25, -RZ, R25.H1_H1 ;  /* 0x30000019ff197230 */ /* 0x000fe20000004100 */
[----:B------:R-:W-:Y:S01]  /*113d0*/  @!P1 FADD.FTZ R12, -R12, -RZ ;  /* 0x800000ff0c0c9221 */ /* 0x000fe20000010100 */
[----:B------:R-:W-:Y:S01]  /*113e0*/  HADD2.F32 R50, -RZ, R27.H1_H1 ;  /* 0x3000001bff327230 */ /* 0x000fe20000004100 */
[----:B------:R-:W-:Y:S01]  /*113f0*/  @!P1 FADD.FTZ R7, -R7, -RZ ;  /* 0x800000ff07079221 */ /* 0x000fe20000010100 */
[----:B------:R-:W-:Y:S01]  /*11400*/  HADD2.F32 R5, -RZ, R26.H1_H1 ;  /* 0x3000001aff057230 */ /* 0x000fe20000004100 */
[----:B------:R-:W-:Y:S01]  /*11410*/  @!P1 FADD.FTZ R6, -R6, -RZ ;  /* 0x800000ff06069221 */ /* 0x000fe20000010100 */
[--C-:B------:R-:W-:Y:S01]  /*11420*/  HADD2.F32 R51, -RZ, R24.reuse.H0_H0 ;  /* 0x20000018ff337230 */ /* 0x100fe20000004100 */
[----:B------:R-:W-:Y:S01]  /*11430*/  FMUL.FTZ R45, R45, R0 ;  /* 0x000000002d2d7220 */ /* 0x000fe20000410000 */
[----:B------:R-:W-:Y:S01]  /*11440*/  HADD2.F32 R27, -RZ, R24.H1_H1 ;  /* 0x30000018ff1b7230 */ /* 0x000fe20000004100 */
[----:B------:R-:W-:Y:S01]  /*11450*/  FMUL.FTZ R25, R25, R12 ;  /* 0x0000000c19197220 */ /* 0x000fe20000410000 */
[--C-:B-----5:R-:W-:Y:S01]  /*11460*/  HADD2.F32 R0, -RZ, R29.reuse.H0_H0 ;  /* 0x2000001dff007230 */ /* 0x120fe20000004100 */
[----:B------:R-:W-:Y:S01]  /*11470*/  FMUL.FTZ R50, R50, R7 ;  /* 0x0000000732327220 */ /* 0x000fe20000410000 */
[----:B------:R-:W-:Y:S01]  /*11480*/  HADD2.F32 R7, -RZ, R26.H0_H0 ;  /* 0x2000001aff077230 */ /* 0x000fe20000004100 */
[----:B------:R-:W-:Y:S01]  /*11490*/  FMUL.FTZ R6, R5, R6 ;  /* 0x0000000605067220 */ /* 0x000fe20000410000 */
[----:B------:R-:W-:Y:S01]  /*114a0*/  HADD2.F32 R12, -RZ, R29.H1_H1 ;  /* 0x3000001dff0c7230 */ /* 0x000fe20000004100 */
[----:B------:R-:W-:Y:S01]  /*114b0*/  @!P1 FADD.FTZ R4, -R4, -RZ ;  /* 0x800000ff04049221 */ /* 0x000fe20000010100 */
[----:B--2---:R-:W-:-:S02]  /*114c0*/  HADD2.F32 R5, -RZ, R21.H0_H0 ;  /* 0x20000015ff057230 */ /* 0x004fc40000004100 */
[----:B------:R-:W-:Y:S01]  /*114d0*/  HADD2.F32 R24, -RZ, R21.H1_H1 ;  /* 0x30000015ff187230 */ /* 0x000fe20000004100 */
[----:B------:R-:W-:Y:S02]  /*114e0*/  @!P1 FADD.FTZ R34, -R34, -RZ ;  /* 0x800000ff22229221 */ /* 0x000fe40000010100 */
[----:B------:R-:W-:Y:S01]  /*114f0*/  @!P1 FADD.FTZ R44, -R44, -RZ ;  /* 0x800000ff2c2c9221 */ /* 0x000fe20000010100 */
[----:B------:R-:W-:Y:S01]  /*11500*/  HADD2.F32 R21, -RZ, R23.H0_H0 ;  /* 0x20000017ff157230 */ /* 0x000fe20000004100 */
[----:B------:R-:W-:Y:S01]  /*11510*/  FMUL.FTZ R4, R7, R4 ;  /* 0x0000000407047220 */ /* 0x000fe20000410000 */
[----:B------:R-:W-:Y:S01]  /*11520*/  HADD2.F32 R7, -RZ, R31.H0_H0 ;  /* 0x2000001fff077230 */ /* 0x000fe20000004100 */
[----:B------:R-:W-:Y:S01]  /*11530*/  FFMA.FTZ R0, R0, R5, R45 ;  /* 0x0000000500007223 */ /* 0x000fe2000001002d */
[----:B------:R-:W-:Y:S01]  /*11540*/  HADD2.F32 R5, -RZ, R28.H0_H0 ;  /* 0x2000001cff057230 */ /* 0x000fe20000004100 */
[----:B------:R-:W-:Y:S01]  /*11550*/  FFMA.FTZ R25, R12, R24, R25 ;  /* 0x000000180c197223 */ /* 0x000fe20000010019 */
[----:B------:R-:W-:Y:S01]  /*11560*/  HADD2.F32 R12, -RZ, R30.H0_H0 ;  /* 0x2000001eff0c7230 */ /* 0x000fe20000004100 */
[----:B------:R-:W-:Y:S01]  /*11570*/  FMUL.FTZ R34, R51, R34 ;  /* 0x0000002233227220 */ /* 0x000fe20000410000 */
[----:B------:R-:W-:Y:S01]  /*11580*/  HADD2.F32 R23, -RZ, R23.H1_H1 ;  /* 0x30000017ff177230 */ /* 0x000fe20000004100 */
[----:B------:R-:W-:Y:S01]  /*11590*/  FMUL.FTZ R44, R27, R44 ;  /* 0x0000002c1b2c7220 */ /* 0x000fe20000410000 */
[----:B------:R-:W-:-:S02]  /*115a0*/  HADD2.F32 R27, -RZ, R20.H0_H0 ;  /* 0x20000014ff1b7230 */ /* 0x000fc40000004100 */
[----:B------:R-:W-:Y:S02]  /*115b0*/  HADD2.F32 R51, -RZ, R20.H1_H1 ;  /* 0x30000014ff337230 */ /* 0x000fe40000004100 */
[--C-:B------:R-:W-:Y:S02]  /*115c0*/  HADD2.F32 R29, -RZ, R22.reuse.H0_H0 ;  /* 0x20000016ff1d7230 */ /* 0x100fe40000004100 */
[----:B------:R-:W-:Y:S02]  /*115d0*/  HADD2.F32 R53, -RZ, R22.H1_H1 ;  /* 0x30000016ff357230 */ /* 0x000fe40000004100 */
[----:B------:R-:W-:Y:S02]  /*115e0*/  HADD2.F32 R31, -RZ, R31.H1_H1 ;  /* 0x3000001fff1f7230 */ /* 0x000fe40000004100 */
[----:B------:R-:W-:Y:S02]  /*115f0*/  HADD2.F32 R28, -RZ, R28.H1_H1 ;  /* 0x3000001cff1c7230 */ /* 0x000fe40000004100 */
[----:B------:R-:W-:Y:S01]  /*11600*/  HADD2.F32 R30, -RZ, R30.H1_H1 ;  /* 0x3000001eff1e7230 */ /* 0x000fe20000004100 */
[----:B------:R-:W-:-:S02]  /*11610*/  FFMA.FTZ R7, R7, R21, R46 ;  /* 0x0000001507077223 */ /* 0x000fc4000001002e */
[----:B------:R-:W-:Y:S02]  /*11620*/  FFMA.FTZ R50, R31, R23, R50 ;  /* 0x000000171f327223 */ /* 0x000fe40000010032 */
[----:B------:R-:W-:Y:S02]  /*11630*/  FFMA.FTZ R5, R5, R27, R34 ;  /* 0x0000001b05057223 */ /* 0x000fe40000010022 */
[----:B------:R-:W-:Y:S02]  /*11640*/  FFMA.FTZ R28, R28, R51, R44 ;  /* 0x000000331c1c7223 */ /* 0x000fe4000001002c */
[----:B------:R-:W-:Y:S02]  /*11650*/  FFMA.FTZ R4, R12, R29, R4 ;  /* 0x0000001d0c047223 */ /* 0x000fe40000010004 */
[----:B------:R-:W-:Y:S01]  /*11660*/  FFMA.FTZ R53, R30, R53, R6 ;  /* 0x000000351e357223 */ /* 0x000fe20000010006 */
[----:B------:R-:W-:Y:S02]  /*11670*/  F2FP.PACK_AB R29, R25, R0 ;  /* 0x00000000191d723e */ /* 0x000fe400000000ff */
[----:B------:R-:W-:-:S02]  /*11680*/  F2FP.PACK_AB R28, R28, R5 ;  /* 0x000000051c1c723e */ /* 0x000fc400000000ff */
[----:B------:R-:W-:Y:S02]  /*11690*/  F2FP.PACK_AB R31, R50, R7 ;  /* 0x00000007321f723e */ /* 0x000fe400000000ff */
[----:B------:R-:W-:Y:S02]  /*116a0*/  F2FP.PACK_AB R30, R53, R4 ;  /* 0x00000004351e723e */ /* 0x000fe400000000ff */
.L_x_1839:
[----:B------:R-:W-:Y:S05]  /*116b0*/  BSYNC B0 ;  /* 0x0000000000007941 */ /* 0x000fea0003800000 */
.L_x_1838:
[----:B-----5:R3:W-:Y:S02]  /*116c0*/  STS.128 [R234], R28 ;  /* 0x0000001cea007388 */ /* 0x0207e40000000c00 */
.L_x_1837:
[----:B------:R-:W-:Y:S05]  /*116d0*/  BSYNC B1 ;  /* 0x0000000000017941 */ /* 0x000fea0003800000 */
.L_x_1836:
        /* <DEDUP_REMOVED lines=35> */
[----:B------:R-:W-:Y:S02]  /*11910*/  HADD2.F32 R43, -RZ, R24.H0_H0 ;  /* 0x20000018ff2b7230 */ /* 0x000fe40000004100 */
[--C-:B------:R-:W-:Y:S02]  /*11920*/  HADD2.F32 R6, -RZ, R7.reuse.H0_H0 ;  /* 0x20000007ff067230 */ /* 0x100fe40000004100 */
        /* <DEDUP_REMOVED lines=9> */
[--C-:B----4-:R-:W-:Y:S01]  /*119c0*/  HADD2.F32 R24, -RZ, R20.reuse.H1_H1 ;  /* 0x30000014ff187230 */ /* 0x110fe20000004100 */
[----:B------:R-:W-:Y:S01]  /*119d0*/  FMUL.FTZ R5, R4, R5 ;  /* 0x0000000504057220 */ /* 0x000fe20000410000 */
[----:B------:R-:W-:Y:S01]  /*119e0*/  HADD2.F32 R4, -RZ, R20.H0_H0 ;  /* 0x20000014ff047230 */ /* 0x000fe20000004100 */
[----:B------:R-:W-:Y:S01]  /*119f0*/  FMUL.FTZ R51, R51, R12 ;  /* 0x0000000c33337220 */ /* 0x000fe20000410000 */
[----:B------:R-:W-:Y:S01]  /*11a00*/  HADD2.F32 R25, -RZ, R25.H1_H1 ;  /* 0x30000019ff197230 */ /* 0x000fe20000004100 */
[----:B------:R-:W-:Y:S01]  /*11a10*/  FMUL.FTZ R7, R0, R7 ;  /* 0x0000000700077220 */ /* 0x000fe20000410000 */
[----:B-----5:R-:W-:Y:S01]  /*11a20*/  HADD2.F32 R0, -RZ, R28.H0_H0 ;  /* 0x2000001cff007230 */ /* 0x020fe20000004100 */
[----:B------:R-:W-:Y:S01]  /*11a30*/  @!P1 FADD.FTZ R34, -R34, -RZ ;  /* 0x800000ff22229221 */ /* 0x000fe20000010100 */
[----:B------:R-:W-:Y:S02]  /*11a40*/  HADD2.F32 R12, -RZ, R29.H0_H0 ;  /* 0x2000001dff0c7230 */ /* 0x000fe40000004100 */
[----:B------:R-:W-:Y:S01]  /*11a50*/  HADD2.F32 R20, -RZ, R21.H0_H0 ;  /* 0x20000015ff147230 */ /* 0x000fe20000004100 */
[----:B------:R-:W-:Y:S01]  /*11a60*/  @!P1 FADD.FTZ R42, -R42, -RZ ;  /* 0x800000ff2a2a9221 */ /* 0x000fe20000010100 */
[----:B------:R-:W-:Y:S01]  /*11a70*/  HADD2.F32 R55, -RZ, R26.H1_H1 ;  /* 0x3000001aff377230 */ /* 0x000fe20000004100 */
[----:B------:R-:W-:Y:S01]  /*11a80*/  @!P1 FADD.FTZ R6, -R6, -RZ ;  /* 0x800000ff06069221 */ /* 0x000fe20000010100 */
[----:B------:R-:W-:Y:S01]  /*11a90*/  HADD2.F32 R53, -RZ, R27.H0_H0 ;  /* 0x2000001bff357230 */ /* 0x000fe20000004100 */
[----:B------:R-:W-:Y:S01]  /*11aa0*/  FMUL.FTZ R25, R25, R34 ;  /* 0x0000002219197220 */ /* 0x000fe20000410000 */
[----:B------:R-:W-:Y:S01]  /*11ab0*/  HADD2.F32 R34, -RZ, R21.H1_H1 ;  /* 0x30000015ff227230 */ /* 0x000fe20000004100 */
[----:B------:R-:W-:Y:S01]  /*11ac0*/  FFMA.FTZ R0, R0, R4, R43 ;  /* 0x0000000400007223 */ /* 0x000fe2000001002b */
[--C-:B------:R-:W-:Y:S01]  /*11ad0*/  HADD2.F32 R26, -RZ, R22.reuse.H0_H0 ;  /* 0x20000016ff1a7230 */ /* 0x100fe20000004100 */
[----:B------:R-:W-:Y:S01]  /*11ae0*/  FFMA.FTZ R12, R12, R20, R45 ;  /* 0x000000140c0c7223 */ /* 0x000fe2000001002d */
[----:B------:R-:W-:-:S02]  /*11af0*/  HADD2.F32 R27, -RZ, R22.H1_H1 ;  /* 0x30000016ff1b7230 */ /* 0x000fc40000004100 */
[----:B------:R-:W-:Y:S02]  /*11b00*/  HADD2.F32 R4, -RZ, R30.H0_H0 ;  /* 0x2000001eff047230 */ /* 0x000fe40000004100 */
[----:B------:R-:W-:Y:S01]  /*11b10*/  HADD2.F32 R20, -RZ, R31.H0_H0 ;  /* 0x2000001fff147230 */ /* 0x000fe20000004100 */
[----:B------:R-:W-:Y:S01]  /*11b20*/  FMUL.FTZ R42, R55, R42 ;  /* 0x0000002a372a7220 */ /* 0x000fe20000410000 */
[----:B------:R-:W-:Y:S01]  /*11b30*/  HADD2.F32 R28, -RZ, R28.H1_H1 ;  /* 0x3000001cff1c7230 */ /* 0x000fe20000004100 */
[----:B------:R-:W-:Y:S01]  /*11b40*/  FMUL.FTZ R6, R53, R6 ;  /* 0x0000000635067220 */ /* 0x000fe20000410000 */
[--C-:B------:R-:W-:Y:S02]  /*11b50*/  HADD2.F32 R21, -RZ, R23.reuse.H0_H0 ;  /* 0x20000017ff157230 */ /* 0x100fe40000004100 */
        /* <DEDUP_REMOVED lines=9> */
[----:B------:R-:W-:Y:S01]  /*11bf0*/  FFMA.FTZ R7, R31, R22, R7 ;  /* 0x000000161f077223 */ /* 0x000fe20000010007 */
[----:B------:R-:W-:Y:S02]  /*11c00*/  F2FP.PACK_AB R28, R51, R0 ;  /* 0x00000000331c723e */ /* 0x000fe400000000ff */
[----:B------:R-:W-:Y:S02]  /*11c10*/  F2FP.PACK_AB R29, R25, R12 ;  /* 0x0000000c191d723e */ /* 0x000fe400000000ff */
[----:B------:R-:W-:Y:S02]  /*11c20*/  F2FP.PACK_AB R30, R27, R4 ;  /* 0x000000041b1e723e */ /* 0x000fe400000000ff */
[----:B------:R-:W-:Y:S02]  /*11c30*/  F2FP.PACK_AB R31, R7, R6 ;  /* 0x00000006071f723e */ /* 0x000fe400000000ff */
.L_x_1841:
[----:B------:R-:W-:Y:S05]  /*11c40*/  BSYNC B0 ;  /* 0x0000000000007941 */ /* 0x000fea0003800000 */
.L_x_1840:
[----:B-----5:R1:W-:Y:S02]  /*11c50*/  STS.128 [R234+0x2000], R28 ;  /* 0x0020001cea007388 */ /* 0x0203e40000000c00 */
.L_x_1835:
[----:B------:R-:W-:Y:S05]  /*11c60*/  BSYNC B2 ;  /* 0x0000000000027941 */ /* 0x000fea0003800000 */
.L_x_1834:
        /* <DEDUP_REMOVED lines=47> */
[--C-:B------:R-:W-:Y:S01]  /*11f60*/  HADD2.F32 R12, -RZ, R26.reuse.H0_H0 ;  /* 0x2000001aff0c7230 */ /* 0x100fe20000004100 */
[----:B------:R-:W-:Y:S01]  /*11f70*/  FMUL.FTZ R51, R51, R4 ;  /* 0x0000000433337220 */ /* 0x000fe20000410000 */
[----:B------:R-:W-:Y:S01]  /*11f80*/  HADD2.F32 R4, -RZ, R27.H1_H1 ;  /* 0x3000001bff047230 */ /* 0x000fe20000004100 */
[----:B------:R-:W-:Y:S02]  /*11f90*/  @!P0 FADD.FTZ R5, -R5, -RZ ;  /* 0x800000ff05058221 */ /* 0x000fe40000010100 */
[----:B------:R-:W-:Y:S01]  /*11fa0*/  @!P0 FADD.FTZ R7, -R7, -RZ ;  /* 0x800000ff07078221 */ /* 0x000fe20000010100 */
[----:B------:R-:W-:Y:S01]  /*11fb0*/  HADD2.F32 R26, -RZ, R26.H1_H1 ;  /* 0x3000001aff1a7230 */ /* 0x000fe20000004100 */
[----:B------:R-:W-:Y:S01]  /*11fc0*/  @!P0 FADD.FTZ R43, -R43, -RZ ;  /* 0x800000ff2b2b8221 */ /* 0x000fe20000010100 */
[----:B------:R-:W-:Y:S01]  /*11fd0*/  HADD2.F32 R25, -RZ, R25.H1_H1 ;  /* 0x30000019ff197230 */ /* 0x000fe20000004100 */
[----:B------:R-:W-:Y:S01]  /*11fe0*/  @!P0 FADD.FTZ R42, -R42, -RZ ;  /* 0x800000ff2a2a8221 */ /* 0x000fe20000010100 */
[----:B------:R-:W-:Y:S01]  /*11ff0*/  HADD2.F32 R53, -RZ, R24.H1_H1 ;  /* 0x30000018ff357230 */ /* 0x000fe20000004100 */
[----:B------:R-:W-:Y:S01]  /*12000*/  FMUL.FTZ R5, R12, R5 ;  /* 0x000000050c057220 */ /* 0x000fe20000410000 */
[----:B----4-:R-:W-:Y:S01]  /*12010*/  HADD2.F32 R12, -RZ, R20.H0_H0 ;  /* 0x20000014ff0c7230 */ /* 0x010fe20000004100 */
[----:B------:R-:W-:Y:S01]  /*12020*/  FMUL.FTZ R7, R4, R7 ;  /* 0x0000000704077220 */ /* 0x000fe20000410000 */
[----:B-----5:R-:W-:Y:S01]  /*12030*/  HADD2.F32 R4, -RZ, R28.H0_H0 ;  /* 0x2000001cff047230 */ /* 0x020fe20000004100 */
[----:B------:R-:W-:Y:S01]  /*12040*/  @!P0 FADD.FTZ R34, -R34, -RZ ;  /* 0x800000ff22228221 */ /* 0x000fe20000010100 */
[----:B------:R-:W-:Y:S01]  /*12050*/  HADD2.F32 R55, -RZ, R27.H0_H0 ;  /* 0x2000001bff377230 */ /* 0x000fe20000004100 */
[----:B------:R-:W-:Y:S01]  /*12060*/  FMUL.FTZ R43, R26, R43 ;  /* 0x0000002b1a2b7220 */ /* 0x000fe20000410000 */
[----:B------:R-:W-:Y:S01]  /*12070*/  HADD2.F32 R26, -RZ, R20.H1_H1 ;  /* 0x30000014ff1a7230 */ /* 0x000fe20000004100 */
[----:B------:R-:W-:Y:S01]  /*12080*/  FMUL.FTZ R25, R25, R42 ;  /* 0x0000002a19197220 */ /* 0x000fe20000410000 */
[--C-:B------:R-:W-:Y:S01]  /*12090*/  HADD2.F32 R20, -RZ, R21.reuse.H0_H0 ;  /* 0x20000015ff147230 */ /* 0x100fe20000004100 */
[----:B------:R-:W-:Y:S01]  /*120a0*/  @!P0 FADD.FTZ R6, -R6, -RZ ;  /* 0x800000ff06068221 */ /* 0x000fe20000010100 */
        /* <DEDUP_REMOVED lines=8> */
[----:B------:R-:W-:Y:S01]  /*12130*/  HADD2.F32 R23, -RZ, R31.H0_H0 ;  /* 0x2000001fff177230 */ /* 0x000fe20000004100 */
[----:B------:R-:W-:Y:S01]  /*12140*/  FMUL.FTZ R6, R55, R6 ;  /* 0x0000000637067220 */ /* 0x000fe20000410000 */
[----:B------:R-:W-:Y:S02]  /*12150*/  HADD2.F32 R28, -RZ, R28.H1_H1 ;  /* 0x3000001cff1c7230 */ /* 0x000fe40000004100 */
[----:B------:R-:W-:-:S02]  /*12160*/  HADD2.F32 R22, -RZ, R22.H1_H1 ;  /* 0x30000016ff167230 */ /* 0x000fc40000004100 */
[----:B------:R-:W-:Y:S02]  /*12170*/  HADD2.F32 R29, -RZ, R29.H1_H1 ;  /* 0x3000001dff1d7230 */ /* 0x000fe40000004100 */
[----:B------:R-:W-:Y:S02]  /*12180*/  HADD2.F32 R30, -RZ, R30.H1_H1 ;  /* 0x3000001eff1e7230 */ /* 0x000fe40000004100 */
[----:B------:R-:W-:Y:S01]  /*12190*/  HADD2.F32 R31, -RZ, R31.H1_H1 ;  /* 0x3000001fff1f7230 */ /* 0x000fe20000004100 */
[----:B------:R-:W-:Y:S02]  /*121a0*/  FFMA.FTZ R53, R28, R26, R53 ;  /* 0x0000001a1c357223 */ /* 0x000fe40000010035 */
[----:B------:R-:W-:Y:S02]  /*121b0*/  FFMA.FTZ R20, R24, R20, R51 ;  /* 0x0000001418147223 */ /* 0x000fe40000010033 */
[----:B------:R-:W-:Y:S02]  /*121c0*/  FFMA.FTZ R25, R29, R42, R25 ;  /* 0x0000002a1d197223 */ /* 0x000fe40000010019 */
[----:B------:R-:W-:-:S02]  /*121d0*/  FFMA.FTZ R5, R12, R34, R5 ;  /* 0x000000220c057223 */ /* 0x000fc40000010005 */
[----:B------:R-:W-:Y:S02]  /*121e0*/  FFMA.FTZ R22, R30, R22, R43 ;  /* 0x000000161e167223 */ /* 0x000fe4000001002b */
[----:B------:R-:W-:Y:S02]  /*121f0*/  FFMA.FTZ R6, R23, R21, R6 ;  /* 0x0000001517067223 */ /* 0x000fe40000010006 */
[----:B------:R-:W-:Y:S01]  /*12200*/  FFMA.FTZ R7, R31, R44, R7 ;  /* 0x0000002c1f077223 */ /* 0x000fe20000010007 */
[----:B------:R-:W-:Y:S02]  /*12210*/  F2FP.PACK_AB R28, R53, R4 ;  /* 0x00000004351c723e */ /* 0x000fe400000000ff */
[----:B------:R-:W-:Y:S02]  /*12220*/  F2FP.PACK_AB R29, R25, R20 ;  /* 0x00000014191d723e */ /* 0x000fe400000000ff */
[----:B------:R-:W-:Y:S02]  /*12230*/  F2FP.PACK_AB R30, R22, R5 ;  /* 0x00000005161e723e */ /* 0x000fe400000000ff */
[----:B------:R-:W-:-:S02]  /*12240*/  F2FP.PACK_AB R31, R7, R6 ;  /* 0x00000006071f723e */ /* 0x000fc400000000ff */
.L_x_1847:
[----:B------:R-:W-:Y:S05]  /*12250*/  BSYNC B0 ;  /* 0x0000000000007941 */ /* 0x000fea0003800000 */
.L_x_1846:
[----:B-----5:R3:W-:Y:S02]  /*12260*/  STS.128 [R234+0x800], R28 ;  /* 0x0008001cea007388 */ /* 0x0207e40000000c00 */
.L_x_1845:
[----:B------:R-:W-:Y:S05]  /*12270*/  BSYNC B1 ;  /* 0x0000000000017941 */ /* 0x000fea0003800000 */
.L_x_1844:
        /* <DEDUP_REMOVED lines=29> */
[----:B-1-3--:R-:W-:Y:S02]  /*12450*/  HADD2.F32 R41, -RZ, R24.H0_H0 ;  /* 0x20000018ff297230 */ /* 0x00afe40000004100 */
        /* <DEDUP_REMOVED lines=59> */
.L_x_1849:
[----:B------:R-:W-:Y:S05]  /*12810*/  BSYNC B0 ;  /* 0x0000000000007941 */ /* 0x000fea0003800000 */
.L_x_1848:
[----:B-----5:R3:W-:Y:S02]  /*12820*/  STS.128 [R234+0x2800], R28 ;  /* 0x0028001cea007388 */ /* 0x0207e40000000c00 */
.L_x_1843:
[----:B------:R-:W-:Y:S05]  /*12830*/  BSYNC B2 ;  /* 0x0000000000027941 */ /* 0x000fea0003800000 */
.L_x_1842:
        /* <DEDUP_REMOVED lines=53> */
[----:B------:R-:W-:Y:S02]  /*12b90*/  @!P0 FADD.FTZ R7, -R7, -RZ ;  /* 0x800000ff07078221 */ /* 0x000fe40000010100 */
        /* <DEDUP_REMOVED lines=8> */
[----:B------:R-:W-:Y:S01]  /*12c20*/  @!P0 FADD.FTZ R40, -R40, -RZ ;  /* 0x800000ff28288221 */ /* 0x000fe20000010100 */
[----:B------:R-:W-:Y:S01]  /*12c30*/  HADD2.F32 R35, -RZ, R27.H0_H0 ;  /* 0x2000001bff237230 */ /* 0x000fe20000004100 */
        /* <DEDUP_REMOVED lines=8> */
[----:B------:R-:W-:Y:S01]  /*12cc0*/  FFMA.FTZ R4, R4, R12, R43 ;  /* 0x0000000c04047223 */ /* 0x000fe2000001002b */
[----:B------:R-:W-:-:S02]  /*12cd0*/  HADD2.F32 R21, -RZ, R23.H0_H0 ;  /* 0x20000017ff157230 */ /* 0x000fc40000004100 */
[----:B------:R-:W-:Y:S02]  /*12ce0*/  HADD2.F32 R44, -RZ, R23.H1_H1 ;  /* 0x30000017ff2c7230 */ /* 0x000fe40000004100 */
        /* <DEDUP_REMOVED lines=20> */
.L_x_1855:
[----:B------:R-:W-:Y:S05]  /*12e30*/  BSYNC B0 ;  /* 0x0000000000007941 */ /* 0x000fea0003800000 */
.L_x_1854:
[----:B-----5:R3:W-:Y:S02]  /*12e40*/  STS.128 [R234+0x1000], R28 ;  /* 0x0010001cea007388 */ /* 0x0207e40000000c00 */
.L_x_1853:
[----:B------:R-:W-:Y:S05]  /*12e50*/  BSYNC B1 ;  /* 0x0000000000017941 */ /* 0x000fea0003800000 */
.L_x_1852:
        /* <DEDUP_REMOVED lines=19> */
[----:B-1----:R-:W-:Y:S01]  /*12f90*/  MOV R17, RZ ;  /* 0x000000ff00117202 */ /* 0x002fe20000000f00 */
        /* <DEDUP_REMOVED lines=9> */
[--C-:B---3--:R-:W-:Y:S02]  /*13030*/  HADD2.F32 R41, -RZ, R24.reuse.H0_H0 ;  /* 0x20000018ff297230 */ /* 0x108fe40000004100 */
[----:B------:R-:W-:Y:S02]  /*13040*/  HADD2.F32 R45, -RZ, R24.H1_H1 ;  /* 0x30000018ff2d7230 */ /* 0x000fe40000004100 */
[--C-:B--2---:R-:W-:Y:S02]  /*13050*/  HADD2.F32 R12, -RZ, R4.reuse.H0_H0 ;  /* 0x20000004ff0c7230 */ /* 0x104fe40000004100 */
[----:B------:R-:W-:Y:S02]  /*13060*/  HADD2.F32 R16, -RZ, R4.H1_H1 ;  /* 0x30000004ff107230 */ /* 0x000fe40000004100 */
[--C-:B------:R-:W-:Y:S02]  /*13070*/  HADD2.F32 R4, -RZ, R5.reuse.H0_H0 ;  /* 0x20000005ff047230 */ /* 0x100fe40000004100 */
[----:B------:R-:W-:Y:S01]  /*13080*/  HADD2.F32 R17, -RZ, R5.H1_H1 ;  /* 0x30000005ff117230 */ /* 0x000fe20000004100 */
[----:B------:R-:W-:Y:S01]  /*13090*/  @!P0 FADD.FTZ R12, -R12, -RZ ;  /* 0x800000ff0c0c8221 */ /* 0x000fe20000010100 */
        /* <DEDUP_REMOVED lines=9> */
[----:B------:R-:W-:Y:S01]  /*13130*/  HADD2.F32 R12, -RZ, R26.H0_H0 ;  /* 0x2000001aff0c7230 */ /* 0x000fe20000004100 */
[----:B------:R-:W-:Y:S01]  /*13140*/  FMUL.FTZ R43, R43, R4 ;  /* 0x000000042b2b7220 */ /* 0x000fe20000410000 */
[--C-:B------:R-:W-:Y:S01]  /*13150*/  HADD2.F32 R4, -RZ, R27.reuse.H1_H1 ;  /* 0x3000001bff047230 */ /* 0x100fe20000004100 */
[----:B------:R-:W-:Y:S01]  /*13160*/  FMUL.FTZ R24, R24, R17 ;  /* 0x0000001118187220 */ /* 0x000fe20000410000 */
[----:B------:R-:W-:Y:S01]  /*13170*/  HADD2.F32 R17, -RZ, R27.H0_H0 ;  /* 0x2000001bff117230 */ /* 0x000fe20000004100 */
[----:B------:R-:W-:-:S02]  /*13180*/  @!P0 FADD.FTZ R16, -R16, -RZ ;  /* 0x800000ff10108221 */ /* 0x000fc40000010100 */
[----:B------:R-:W-:Y:S02]  /*13190*/  @!P0 FADD.FTZ R5, -R5, -RZ ;  /* 0x800000ff05058221 */ /* 0x000fe40000010100 */
[----:B------:R-:W-:Y:S02]  /*131a0*/  @!P0 FADD.FTZ R6, -R6, -RZ ;  /* 0x800000ff06068221 */ /* 0x000fe40000010100 */
[----:B------:R-:W-:Y:S01]  /*131b0*/  @!P0 FADD.FTZ R7, -R7, -RZ ;  /* 0x800000ff07078221 */ /* 0x000fe20000010100 */
[----:B------:R-:W-:Y:S01]  /*131c0*/  HADD2.F32 R26, -RZ, R26.H1_H1 ;  /* 0x3000001aff1a7230 */ /* 0x000fe20000004100 */
[----:B------:R-:W-:Y:S01]  /*131d0*/  FMUL.FTZ R45, R45, R16 ;  /* 0x000000102d2d7220 */ /* 0x000fe20000410000 */
[----:B-----5:R-:W-:Y:S01]  /*131e0*/  HADD2.F32 R16, -RZ, R29.H0_H0 ;  /* 0x2000001dff107230 */ /* 0x020fe20000004100 */
[----:B------:R-:W-:Y:S01]  /*131f0*/  FMUL.FTZ R5, R12, R5 ;  /* 0x000000050c057220 */ /* 0x000fe20000410000 */
[----:B----4-:R-:W-:Y:S01]  /*13200*/  HADD2.F32 R12, -RZ, R20.H0_H0 ;  /* 0x20000014ff0c7230 */ /* 0x010fe20000004100 */
[----:B------:R-:W-:Y:S01]  /*13210*/  FMUL.FTZ R6, R17, R6 ;  /* 0x0000000611067220 */ /* 0x000fe20000410000 */
[----:B------:R-:W-:Y:S01]  /*13220*/  HADD2.F32 R17, -RZ, R21.H0_H0 ;  /* 0x20000015ff117230 */ /* 0x000fe20000004100 */
[----:B------:R-:W-:Y:S01]  /*13230*/  FMUL.FTZ R7, R4, R7 ;  /* 0x0000000704077220 */ /* 0x000fe20000410000 */
[----:B------:R-:W-:Y:S01]  /*13240*/  HADD2.F32 R4, -RZ, R28.H0_H0 ;  /* 0x2000001cff047230 */ /* 0x000fe20000004100 */
[----:B------:R-:W-:-:S02]  /*13250*/  @!P0 FADD.FTZ R35, -R35, -RZ ;  /* 0x800000ff23238221 */ /* 0x000fc40000010100 */
[----:B------:R-:W-:Y:S01]  /*13260*/  FFMA.FTZ R16, R16, R17, R43 ;  /* 0x0000001110107223 */ /* 0x000fe2000001002b */
[----:B------:R-:W-:Y:S01]  /*13270*/  HADD2.F32 R17, -RZ, R31.H0_H0 ;  /* 0x2000001fff117230 */ /* 0x000fe20000004100 */
[----:B------:R-:W-:Y:S01]  /*13280*/  FMUL.FTZ R35, R26, R35 ;  /* 0x000000231a237220 */ /* 0x000fe20000410000 */
[----:B------:R-:W-:Y:S01]  /*13290*/  HADD2.F32 R26, -RZ, R22.H0_H0 ;  /* 0x20000016ff1a7230 */ /* 0x000fe20000004100 */
[----:B------:R-:W-:Y:S01]  /*132a0*/  FFMA.FTZ R4, R4, R12, R41 ;  /* 0x0000000c04047223 */ /* 0x000fe20000010029 */
[----:B------:R-:W-:Y:S02]  /*132b0*/  HADD2.F32 R12, -RZ, R30.H0_H0 ;  /* 0x2000001eff0c7230 */ /* 0x000fe40000004100 */
[----:B------:R-:W-:Y:S02]  /*132c0*/  HADD2.F32 R28, -RZ, R28.H1_H1 ;  /* 0x3000001cff1c7230 */ /* 0x000fe40000004100 */
[----:B------:R-:W-:Y:S02]  /*132d0*/  HADD2.F32 R20, -RZ, R20.H1_H1 ;  /* 0x30000014ff147230 */ /* 0x000fe40000004100 */
[----:B------:R-:W-:-:S02]  /*132e0*/  HADD2.F32 R21, -RZ, R21.H1_H1 ;  /* 0x30000015ff157230 */ /* 0x000fc40000004100 */
        /* <DEDUP_REMOVED lines=16> */
.L_x_1857:
[----:B------:R-:W-:Y:S05]  /*133f0*/  BSYNC B0 ;  /* 0x0000000000007941 */ /* 0x000fea0003800000 */
.L_x_1856:
[----:B-----5:R3:W-:Y:S02]  /*13400*/  STS.128 [R234+0x3000], R28 ;  /* 0x0030001cea007388 */ /* 0x0207e40000000c00 */
.L_x_1851:
[----:B------:R-:W-:Y:S05]  /*13410*/  BSYNC B2 ;  /* 0x0000000000027941 */ /* 0x000fea0003800000 */
.L_x_1850:
[----:B-1-3--:R-:W-:-:S04]  /*13420*/  IADD3 R28, R212, 0x30, RZ ;  /* 0x00000030d41c7810 */ /* 0x00afc80007ffe0ff */
        /* <DEDUP_REMOVED lines=21> */
[----:B------:R-:W-:Y:S01]  /*13580*/  IMAD.WIDE R24, R17, 0x2, R38 ;  /* 0x0000000211187825 */ /* 0x000fe200078e0226 */
[----:B------:R-:W-:Y:S02]  /*13590*/  LEA.HI.X.SX32 R5, R5, R12, 0x1, P1 ;  /* 0x0000000c05057211 */ /* 0x000fe400008f0eff */
[----:B------:R-:W-:-:S02]  /*135a0*/  LEA R4, P1, R7, R36, 0x1 ;  /* 0x0000002407047211 */ /* 0x000fc400078208ff */
[----:B------:R-:W-:Y:S01]  /*135b0*/  @P0 IADD3 R16, -R13, RZ, RZ ;  /* 0x000000ff0d100210 */ /* 0x000fe20007ffe1ff */
[----:B--2---:R-:W2:Y:S01]  /*135c0*/  LD.E.128 R24, [R24.64] ;  /* 0x0000000618187980 */ /* 0x004ea2000c101d00 */
[----:B------:R-:W-:Y:S02]  /*135d0*/  LEA.HI.X R5, R7, R37, R5, 0x1, P1 ;  /* 0x0000002507057211 */ /* 0x000fe400008f0c05 */
[----:B------:R-:W-:-:S04]  /*135e0*/  IADD3 R15, P1, R16, R15, RZ ;  /* 0x0000000f100f7210 */ /* 0x000fc80007f3e0ff */
[----:B---3--:R-:W3:Y:S01]  /*135f0*/  LD.E.128 R4, [R4.64] ;  /* 0x0000000604047980 */ /* 0x008ee2000c101d00 */
[----:B------:R-:W-:Y:S02]  /*13600*/  LEA.HI.X.SX32 R12, R16, R12, 0x1, P1 ;  /* 0x0000000c100c7211 */ /* 0x000fe400008f0eff */
[----:B------:R-:W-:-:S04]  /*13610*/  LEA R16, P1, R15, R32, 0x1 ;  /* 0x000000200f107211 */ /* 0x000fc800078208ff */
[----:B------:R-:W-:-:S06]  /*13620*/  LEA.HI.X R17, R15, R33, R12, 0x1, P1 ;  /* 0x000000210f117211 */ /* 0x000fcc00008f0c0c */
[----:B----4-:R-:W4:Y:S01]  /*13630*/  LD.E.128 R16, [R16.64] ;  /* 0x0000000610107980 */ /* 0x010f22000c101d00 */
        /* <DEDUP_REMOVED lines=15> */
[--C-:B------:R-:W-:Y:S01]  /*13730*/  HADD2.F32 R12, -RZ, R26.reuse.H0_H0 ;  /* 0x2000001aff0c7230 */ /* 0x100fe20000004100 */
[----:B------:R-:W-:Y:S01]  /*13740*/  @!P0 FADD.FTZ R15, -R15, -RZ ;  /* 0x800000ff0f0f8221 */ /* 0x000fe20000010100 */
[----:B------:R-:W-:Y:S01]  /*13750*/  HADD2.F32 R4, -RZ, R27.H1_H1 ;  /* 0x3000001bff047230 */ /* 0x000fe20000004100 */
[----:B------:R-:W-:Y:S02]  /*13760*/  @!P0 FADD.FTZ R5, -R5, -RZ ;  /* 0x800000ff05058221 */ /* 0x000fe40000010100 */
[----:B------:R-:W-:Y:S01]  /*13770*/  @!P0 FADD.FTZ R7, -R7, -RZ ;  /* 0x800000ff07078221 */ /* 0x000fe20000010100 */
[----:B------:R-:W-:Y:S01]  /*13780*/  HADD2.F32 R40, -RZ, R25.H1_H1 ;  /* 0x30000019ff287230 */ /* 0x000fe20000004100 */
[----:B------:R-:W-:Y:S01]  /*13790*/  FMUL.FTZ R24, R24, R15 ;  /* 0x0000000f18187220 */ /* 0x000fe20000410000 */
[----:B------:R-:W-:Y:S01]  /*137a0*/  HADD2.F32 R25, -RZ, R26.H1_H1 ;  /* 0x3000001aff197230 */ /* 0x000fe20000004100 */
[----:B------:R-:W-:Y:S01]  /*137b0*/  @!P0 FADD.FTZ R29, -R29, -RZ ;  /* 0x800000ff1d1d8221 */ /* 0x000fe20000010100 */
[----:B------:R-:W-:Y:S01]  /*137c0*/  HADD2.F32 R15, -RZ, R27.H0_H0 ;  /* 0x2000001bff0f7230 */ /* 0x000fe20000004100 */
[----:B------:R-:W-:Y:S01]  /*137d0*/  FMUL.FTZ R5, R12, R5 ;  /* 0x000000050c057220 */ /* 0x000fe20000410000 */
[----:B----4-:R-:W-:Y:S01]  /*137e0*/  HADD2.F32 R12, -RZ, R16.H0_H0 ;  /* 0x20000010ff0c7230 */ /* 0x010fe20000004100 */
[----:B------:R-:W-:Y:S01]  /*137f0*/  FMUL.FTZ R7, R4, R7 ;  /* 0x0000000704077220 */ /* 0x000fe20000410000 */
[----:B-----5:R-:W-:Y:S01]  /*13800*/  HADD2.F32 R4, -RZ, R20.H0_H0 ;  /* 0x20000014ff047230 */ /* 0x020fe20000004100 */
[----:B------:R-:W-:-:S02]  /*13810*/  @!P0 FADD.FTZ R30, -R30, -RZ ;  /* 0x800000ff1e1e8221 */ /* 0x000fc40000010100 */
[----:B------:R-:W-:Y:S01]  /*13820*/  @!P0 FADD.FTZ R6, -R6, -RZ ;  /* 0x800000ff06068221 */ /* 0x000fe20000010100 */
[--C-:B------:R-:W-:Y:S01]  /*13830*/  HADD2.F32 R26, -RZ, R18.reuse.H0_H0 ;  /* 0x20000012ff1a7230 */ /* 0x100fe20000004100 */
[----:B------:R-:W-:Y:S01]  /*13840*/  FMUL.FTZ R40, R40, R29 ;  /* 0x0000001d28287220 */ /* 0x000fe20000410000 */
[----:B------:R-:W-:Y:S01]  /*13850*/  HADD2.F32 R29, -RZ, R18.H1_H1 ;  /* 0x30000012ff1d7230 */ /* 0x000fe20000004100 */
[----:B------:R-:W-:Y:S01]  /*13860*/  FMUL.FTZ R30, R25, R30 ;  /* 0x0000001e191e7220 */ /* 0x000fe20000410000 */
[----:B------:R-:W-:Y:S01]  /*13870*/  HADD2.F32 R25, -RZ, R16.H1_H1 ;  /* 0x30000010ff197230 */ /* 0x000fe20000004100 */
[----:B------:R-:W-:Y:S01]  /*13880*/  FMUL.FTZ R6, R15, R6 ;  /* 0x000000060f067220 */ /* 0x000fe20000410000 */
[----:B------:R-:W-:Y:S01]  /*13890*/  HADD2.F32 R15, -RZ, R20.H1_H1 ;  /* 0x30000014ff0f7230 */ /* 0x000fe20000004100 */
[----:B------:R-:W-:Y:S01]  /*138a0*/  FFMA.FTZ R4, R4, R12, R31 ;  /* 0x0000000c04047223 */ /* 0x000fe2000001001f */
[--C-:B------:R-:W-:Y:S02]  /*138b0*/  HADD2.F32 R27, -RZ, R19.reuse.H0_H0 ;  /* 0x20000013ff1b7230 */ /* 0x100fe40000004100 */
        /* <DEDUP_REMOVED lines=20> */
.L_x_1861:
[----:B------:R-:W-:Y:S05]  /*13a00*/  BSYNC B0 ;  /* 0x0000000000007941 */ /* 0x000fea0003800000 */
.L_x_1860:
[----:B-----5:R1:W-:Y:S02]  /*13a10*/  STS.128 [R234+0x1800], R20 ;  /* 0x00180014ea007388 */ /* 0x0203e40000000c00 */
.L_x_1859:
[----:B------:R-:W-:Y:S05]  /*13a20*/  BSYNC B1 ;  /* 0x0000000000017941 */ /* 0x000fea0003800000 */
.L_x_1858:
[----:B------:R-:W-:-:S13]  /*13a30*/  ISETP.GE.AND P0, PT, R14, R9, PT ;  /* 0x000000090e00720c */ /* 0x000fda0003f06270 */
[----:B------:R1:W-:Y:S01]  /*13a40*/  @P0 STS.128 [R234+0x3800], RZ ;  /* 0x003800ffea000388 */ /* 0x0003e20000000c00 */
[----:B------:R-:W-:Y:S05]  /*13a50*/  @P0 BRA `(.L_x_1827) ;  /* 0x00000b7000000947 */ /* 0x000fea0003800000 */
[----:B------:R1:W5:Y:S01]  /*13a60*/  LD.E.128 R16, [R38.64+0x80] ;  /* 0x0000800626107980 */ /* 0x000362000c101d00 */
[----:B------:R-:W-:Y:S01]  /*13a70*/  ISETP.GE.AND P0, PT, R14, R3, PT ;  /* 0x000000030e00720c */ /* 0x000fe20003f06270 */
[----:B------:R-:W-:Y:S01]  /*13a80*/  BSSY B0, `(.L_x_1862) ;  /* 0x0000057000007945 */ /* 0x000fe20003800000 */
[----:B------:R-:W-:-:S05]  /*13a90*/  IADD3 R6, P1, R38, 0x80, RZ ;  /* 0x0000008026067810 */ /* 0x000fca0007f3e0ff */
[----:B------:R-:W-:-:S06]  /*13aa0*/  IMAD.X R7, RZ, RZ, R39, P1 ;  /* 0x000000ffff077224 */ /* 0x000fcc00008e0627 */
[----:B------:R-:W-:Y:S05]  /*13ab0*/  @P0 BRA `(.L_x_1863) ;  /* 0x0000053000000947 */ /* 0x000fea0003800000 */
[----:B------:R-:W-:Y:S02]  /*13ac0*/  ISETP.GE.AND P0, PT, R14, R13, PT ;  /* 0x0000000d0e00720c */ /* 0x000fe40003f06270 */
[----:B------:R-:W-:Y:S02]  /*13ad0*/  MOV R4, 0x30 ;  /* 0x0000003000047802 */ /* 0x000fe40000000f00 */
[----:B------:R-:W-:-:S03]  /*13ae0*/  MOV R3, RZ ;  /* 0x000000ff00037202 */ /* 0x000fc60000000f00 */
[----:B------:R-:W-:Y:S01]  /*13af0*/  IMAD R5, R13, R4, 0x40 ;  /* 0x000000400d057424 */ /* 0x000fe200078e0204 */
[----:B------:R-:W-:-:S04]  /*13b00*/  MOV R4, R13 ;  /* 0x0000000d00047202 */ /* 0x000fc80000000f00 */
[----:B------:R-:W-:Y:S02]  /*13b10*/  IADD3 R2, P1, R5, R2, RZ ;  /* 0x0000000205027210 */ /* 0x000fe40007f3e0ff */
[----:B------:R-:W-:Y:S02]  /*13b20*/  @P0 IADD3 R3, -R13, RZ, RZ ;  /* 0x000000ff0d030210 */ /* 0x000fe40007ffe1ff */
[----:B------:R-:W-:Y:S02]  /*13b30*/  LEA.HI.X.SX32 R8, R5, R8, 0x1, P1 ;  /* 0x0000000805087211 */ /* 0x000fe400008f0eff */
[----:B------:R-:W-:Y:S02]  /*13b40*/  IADD3 R5, P1, R3, R2, RZ ;  /* 0x0000000203057210 */ /* 0x000fe40007f3e0ff */
[----:B------:R-:W-:Y:S02]  /*13b50*/  @P0 IADD3 R4, -R13, RZ, RZ ;  /* 0x000000ff0d040210 */ /* 0x000fe40007ffe1ff */
[----:B------:R-:W-:-:S02]  /*13b60*/  LEA.HI.X.SX32 R3, R3, R8, 0x1, P1 ;  /* 0x0000000803037211 */ /* 0x000fc400008f0eff */
[----:B------:R-:W-:Y:S01]  /*13b70*/  LEA R24, P1, R5, R36, 0x1 ;  /* 0x0000002405187211 */ /* 0x000fe200078208ff */
[----:B-1----:R-:W-:-:S03]  /*13b80*/  IMAD.WIDE R20, R4, 0x2, R6 ;  /* 0x0000000204147825 */ /* 0x002fc600078e0206 */
[----:B------:R-:W-:Y:S02]  /*13b90*/  LEA.HI.X R25, R5, R37, R3, 0x1, P1 ;  /* 0x0000002505197211 */ /* 0x000fe400008f0c03 */
[----:B------:R-:W-:Y:S01]  /*13ba0*/  MOV R3, RZ ;  /* 0x000000ff00037202 */ /* 0x000fe20000000f00 */
[----:B--2---:R-:W2:Y:S01]  /*13bb0*/  LD.E.128 R20, [R20.64] ;  /* 0x0000000614147980 */ /* 0x004ea2000c101d00 */
[----:B------:R-:W-:-:S03]  /*13bc0*/  @P0 IADD3 R3, -R13, RZ, RZ ;  /* 0x000000ff0d030210 */ /* 0x000fc60007ffe1ff */
[----:B---3--:R2:W3:Y:S01]  /*13bd0*/  LD.E.128 R4, [R24.64] ;  /* 0x0000000618047980 */ /* 0x0084e2000c101d00 */
[----:B------:R-:W-:-:S04]  /*13be0*/  IADD3 R9, P1, R3, R2, RZ ;  /* 0x0000000203097210 */ /* 0x000fc80007f3e0ff */
[----:B------:R-:W-:Y:S02]  /*13bf0*/  LEA.HI.X.SX32 R3, R3, R8, 0x1, P1 ;  /* 0x0000000803037211 */ /* 0x000fe400008f0eff */
[----:B------:R-:W-:-:S04]  /*13c00*/  LEA R12, P1, R9, R32, 0x1 ;  /* 0x00000020090c7211 */ /* 0x000fc800078208ff */
[----:B------:R-:W-:-:S06]  /*13c10*/  LEA.HI.X R13, R9, R33, R3, 0x1, P1 ;  /* 0x00000021090d7211 */ /* 0x000fcc00008f0c03 */
[----:B----4-:R-:W4:Y:S01]  /*13c20*/  LD.E.128 R12, [R12.64] ;  /* 0x000000060c0c7980 */ /* 0x010f22000c101d00 */
[--C-:B--2---:R-:W-:Y:S02]  /*13c30*/  HADD2.F32 R25, -RZ, R20.reuse.H0_H0 ;  /* 0x20000014ff197230 */ /* 0x104fe40000004100 */
[----:B------:R-:W-:Y:S02]  /*13c40*/  HADD2.F32 R27, -RZ, R20.H1_H1 ;  /* 0x30000014ff1b7230 */ /* 0x000fe40000004100 */
[----:B---3--:R-:W-:Y:S02]  /*13c50*/  HADD2.F32 R2, -RZ, R4.H0_H0 ;  /* 0x20000004ff027230 */ /* 0x008fe40000004100 */
[--C-:B------:R-:W-:Y:S02]  /*13c60*/  HADD2.F32 R3, -RZ, R5.reuse.H0_H0 ;  /* 0x20000005ff037230 */ /* 0x100fe40000004100 */
[----:B------:R-:W-:Y:S01]  /*13c70*/  HADD2.F32 R8, -RZ, R5.H1_H1 ;  /* 0x30000005ff087230 */ /* 0x000fe20000004100 */
[----:B------:R-:W-:Y:S01]  /*13c80*/  @!P0 FADD.FTZ R2, -R2, -RZ ;  /* 0x800000ff02028221 */ /* 0x000fe20000010100 */
[--C-:B------:R-:W-:Y:S01]  /*13c90*/  HADD2.F32 R5, -RZ, R6.reuse.H0_H0 ;  /* 0x20000006ff057230 */ /* 0x100fe20000004100 */
[----:B------:R-:W-:Y:S01]  /*13ca0*/  @!P0 FADD.FTZ R3, -R3, -RZ ;  /* 0x800000ff03038221 */ /* 0x000fe20000010100 */
[----:B------:R-:W-:Y:S01]  /*13cb0*/  HADD2.F32 R9, -RZ, R6.H1_H1 ;  /* 0x30000006ff097230 */ /* 0x000fe20000004100 */
[----:B------:R-:W-:Y:S01]  /*13cc0*/  FMUL.FTZ R25, R25, R2 ;  /* 0x0000000219197220 */ /* 0x000fe20000410000 */
[----:B------:R-:W-:Y:S01]  /*13cd0*/  HADD2.F32 R20, -RZ, R21.H0_H0 ;  /* 0x20000015ff147230 */ /* 0x000fe20000004100 */
[----:B------:R-:W-:Y:S01]  /*13ce0*/  @!P0 FADD.FTZ R8, -R8, -RZ ;  /* 0x800000ff08088221 */ /* 0x000fe20000010100 */
[--C-:B------:R-:W-:Y:S01]  /*13cf0*/  HADD2.F32 R6, -RZ, R7.reuse.H0_H0 ;  /* 0x20000007ff067230 */ /* 0x100fe20000004100 */
[----:B------:R-:W-:Y:S01]  /*13d00*/  @!P0 FADD.FTZ R5, -R5, -RZ ;  /* 0x800000ff05058221 */ /* 0x000fe20000010100 */
[----:B------:R-:W-:Y:S01]  /*13d10*/  HADD2.F32 R4, -RZ, R4.H1_H1 ;  /* 0x30000004ff047230 */ /* 0x000fe20000004100 */
[----:B------:R-:W-:Y:S01]  /*13d20*/  FMUL.FTZ R20, R20, R3 ;  /* 0x0000000314147220 */ /* 0x000fe20000410000 */
[----:B------:R-:W-:Y:S01]  /*13d30*/  HADD2.F32 R7, -RZ, R7.H1_H1 ;  /* 0x30000007ff077230 */ /* 0x000fe20000004100 */
[----:B------:R-:W-:Y:S01]  /*13d40*/  @!P0 FADD.FTZ R6, -R6, -RZ ;  /* 0x800000ff06068221 */ /* 0x000fe20000010100 */
[--C-:B------:R-:W-:Y:S01]  /*13d50*/  HADD2.F32 R3, -RZ, R23.reuse.H0_H0 ;  /* 0x20000017ff037230 */ /* 0x100fe20000004100 */
[----:B------:R-:W-:Y:S01]  /*13d60*/  @!P0 FADD.FTZ R4, -R4, -RZ ;  /* 0x800000ff04048221 */ /* 0x000fe20000010100 */
[----:B------:R-:W-:Y:S01]  /*13d70*/  HADD2.F32 R2, -RZ, R23.H1_H1 ;  /* 0x30000017ff027230 */ /* 0x000fe20000004100 */
[----:B------:R-:W-:Y:S01]  /*13d80*/  @!P0 FADD.FTZ R7, -R7, -RZ ;  /* 0x800000ff07078221 */ /* 0x000fe20000010100 */
[----:B------:R-:W-:Y:S01]  /*13d90*/  HADD2.F32 R21, -RZ, R21.H1_H1 ;  /* 0x30000015ff157230 */ /* 0x000fe20000004100 */
[----:B------:R-:W-:Y:S01]  /*13da0*/  FMUL.FTZ R27, R27, R4 ;  /* 0x000000041b1b7220 */ /* 0x000fe20000410000 */
[----:B------:R-:W-:Y:S01]  /*13db0*/  HADD2.F32 R4, -RZ, R22.H0_H0 ;  /* 0x20000016ff047230 */ /* 0x000fe20000004100 */
[----:B------:R-:W-:Y:S01]  /*13dc0*/  FMUL.FTZ R6, R3, R6 ;  /* 0x0000000603067220 */ /* 0x000fe20000410000 */
[----:B----4-:R-:W-:Y:S01]  /*13dd0*/  HADD2.F32 R3, -RZ, R12.H0_H0 ;  /* 0x2000000cff037230 */ /* 0x010fe20000004100 */
[----:B------:R-:W-:Y:S01]  /*13de0*/  FMUL.FTZ R7, R2, R7 ;  /* 0x0000000702077220 */ /* 0x000fe20000410000 */
[----:B-----5:R-:W-:Y:S01]  /*13df0*/  HADD2.F32 R2, -RZ, R16.H0_H0 ;  /* 0x20000010ff027230 */ /* 0x020fe20000004100 */
[----:B------:R-:W-:Y:S01]  /*13e00*/  @!P0 FADD.FTZ R9, -R9, -RZ ;  /* 0x800000ff09098221 */ /* 0x000fe20000010100 */
[----:B------:R-:W-:Y:S01]  /*13e10*/  HADD2.F32 R22, -RZ, R22.H1_H1 ;  /* 0x30000016ff167230 */ /* 0x000fe20000004100 */
[----:B------:R-:W-:Y:S01]  /*13e20*/  FMUL.FTZ R21, R21, R8 ;  /* 0x0000000815157220 */ /* 0x000fe20000410000 */
[----:B------:R-:W-:Y:S01]  /*13e30*/  HADD2.F32 R16, -RZ, R16.H1_H1 ;  /* 0x30000010ff107230 */ /* 0x000fe20000004100 */
[----:B------:R-:W-:Y:S01]  /*13e40*/  FMUL.FTZ R5, R4, R5 ;  /* 0x0000000504057220 */ /* 0x000fe20000410000 */
[----:B------:R-:W-:Y:S01]  /*13e50*/  HADD2.F32 R12, -RZ, R12.H1_H1 ;  /* 0x3000000cff0c7230 */ /* 0x000fe20000004100 */
[----:B------:R-:W-:Y:S01]  /*13e60*/  FMUL.FTZ R9, R22, R9 ;  /* 0x0000000916097220 */ /* 0x000fe20000410000 */
[----:B------:R-:W-:Y:S01]  /*13e70*/  HADD2.F32 R23, -RZ, R17.H0_H0 ;  /* 0x20000011ff177230 */ /* 0x000fe20000004100 */
[----:B------:R-:W-:Y:S01]  /*13e80*/  FFMA.FTZ R2, R2, R3, R25 ;  /* 0x0000000302027223 */ /* 0x000fe20000010019 */
[--C-:B------:R-:W-:Y:S01]  /*13e90*/  HADD2.F32 R4, -RZ, R13.reuse.H0_H0 ;  /* 0x2000000dff047230 */ /* 0x100fe20000004100 */
[----:B------:R-:W-:Y:S01]  /*13ea0*/  FFMA.FTZ R27, R16, R12, R27 ;  /* 0x0000000c101b7223 */ /* 0x000fe2000001001b */
[----:B------:R-:W-:-:S02]  /*13eb0*/  HADD2.F32 R22, -RZ, R13.H1_H1 ;  /* 0x3000000dff167230 */ /* 0x000fc40000004100 */
[----:B------:R-:W-:Y:S01]  /*13ec0*/  HADD2.F32 R8, -RZ, R14.H0_H0 ;  /* 0x2000000eff087230 */ /* 0x000fe20000004100 */
[----:B------:R-:W-:Y:S01]  /*13ed0*/  FFMA.FTZ R4, R23, R4, R20 ;  /* 0x0000000417047223 */ /* 0x000fe20000010014 */
[----:B------:R-:W-:Y:S01]  /*13ee0*/  HADD2.F32 R12, -RZ, R18.H0_H0 ;  /* 0x20000012ff0c7230 */ /* 0x000fe20000004100 */
[----:B------:R-:W-:Y:S01]  /*13ef0*/  F2FP.PACK_AB R16, R27, R2 ;  /* 0x000000021b10723e */ /* 0x000fe200000000ff */
[----:B------:R-:W-:Y:S02]  /*13f00*/  HADD2.F32 R3, -RZ, R19.H0_H0 ;  /* 0x20000013ff037230 */ /* 0x000fe40000004100 */
[----:B------:R-:W-:Y:S01]  /*13f10*/  HADD2.F32 R14, -RZ, R14.H1_H1 ;  /* 0x3000000eff0e7230 */ /* 0x000fe20000004100 */
[----:B------:R-:W-:Y:S01]  /*13f20*/  FFMA.FTZ R5, R12, R8, R5 ;  /* 0x000000080c057223 */ /* 0x000fe20000010005 */
[--C-:B------:R-:W-:Y:S02]  /*13f30*/  HADD2.F32 R13, -RZ, R15.reuse.H0_H0 ;  /* 0x2000000fff0d7230 */ /* 0x100fe40000004100 */
[----:B------:R-:W-:-:S02]  /*13f40*/  HADD2.F32 R24, -RZ, R15.H1_H1 ;  /* 0x3000000fff187230 */ /* 0x000fc40000004100 */
[----:B------:R-:W-:Y:S01]  /*13f50*/  HADD2.F32 R17, -RZ, R17.H1_H1 ;  /* 0x30000011ff117230 */ /* 0x000fe20000004100 */
[----:B------:R-:W-:Y:S01]  /*13f60*/  FFMA.FTZ R3, R3, R13, R6 ;  /* 0x0000000d03037223 */ /* 0x000fe20000010006 */
[----:B------:R-:W-:Y:S02]  /*13f70*/  HADD2.F32 R19, -RZ, R19.H1_H1 ;  /* 0x30000013ff137230 */ /* 0x000fe40000004100 */
[----:B------:R-:W-:Y:S01]  /*13f80*/  HADD2.F32 R18, -RZ, R18.H1_H1 ;  /* 0x30000012ff127230 */ /* 0x000fe20000004100 */
[----:B------:R-:W-:Y:S02]  /*13f90*/  FFMA.FTZ R17, R17, R22, R21 ;  /* 0x0000001611117223 */ /* 0x000fe40000010015 */
[----:B------:R-:W-:Y:S02]  /*13fa0*/  FFMA.FTZ R24, R19, R24, R7 ;  /* 0x0000001813187223 */ /* 0x000fe40000010007 */
[----:B------:R-:W-:Y:S01]  /*13fb0*/  FFMA.FTZ R14, R18, R14, R9 ;  /* 0x0000000e120e7223 */ /* 0x000fe20000010009 */
[----:B------:R-:W-:-:S02]  /*13fc0*/  F2FP.PACK_AB R17, R17, R4 ;  /* 0x000000041111723e */ /* 0x000fc400000000ff */
[----:B------:R-:W-:Y:S02]  /*13fd0*/  F2FP.PACK_AB R19, R24, R3 ;  /* 0x000000031813723e */ /* 0x000fe400000000ff */
[----:B------:R-:W-:Y:S02]  /*13fe0*/  F2FP.PACK_AB R18, R14, R5 ;  /* 0x000000050e12723e */ /* 0x000fe400000000ff */
.L_x_1863:
[----:B------:R-:W-:Y:S05]  /*13ff0*/  BSYNC B0 ;  /* 0x0000000000007941 */ /* 0x000fea0003800000 */
.L_x_1862:
[----:B-----5:R1:W-:Y:S01]  /*14000*/  STS.128 [R234+0x3800], R16 ;  /* 0x00380010ea007388 */ /* 0x0203e20000000c00 */
[----:B------:R-:W-:Y:S05]  /*14010*/  BRA `(.L_x_1827) ;  /* 0x000005b000007947 */ /* 0x000fea0003800000 */
.L_x_1801:
        /* <DEDUP_REMOVED lines=21> */
.L_x_1865:
[----:B------:R-:W-:Y:S05]  /*14170*/  BSYNC B0 ;  /* 0x0000000000007941 */ /* 0x000fea0003800000 */
.L_x_1864:
        /* <DEDUP_REMOVED lines=22> */
.L_x_1867:
[----:B------:R-:W-:Y:S05]  /*142e0*/  BSYNC B0 ;  /* 0x0000000000007941 */ /* 0x000fea0003800000 */
.L_x_1866:
        /* <DEDUP_REMOVED lines=22> */
.L_x_1869:
[----:B------:R-:W-:Y:S05]  /*14450*/  BSYNC B0 ;  /* 0x0000000000007941 */ /* 0x000fea0003800000 */
.L_x_1868:
        /* <DEDUP_REMOVED lines=23> */
.L_x_1827:
[----:B------:R-:W-:Y:S05]  /*145d0*/  BSYNC B3 ;  /* 0x0000000000037941 */ /* 0x000fea0003800000 */
.L_x_1800:
        /* <DEDUP_REMOVED lines=9> */
[----:B------:R-:W-:-:S13]  /*14670*/  ISETP.NE.U32.AND P1, PT, R2, 0x1, PT ;  /* 0x000000010200780c */ /* 0x000fda0003f25070 */
[----:B-1--4-:R-:W-:Y:S02]  /*14680*/  @!P1 IMAD.MOV.U32 R6, RZ, RZ, R228 ;  /* 0x000000ffff069224 */ /* 0x012fe400078e00e4 */
        /* <DEDUP_REMOVED lines=11> */
.L_x_1871:
[----:B------:R-:W-:Y:S05]  /*14740*/  BSYNC B0 ;  /* 0x0000000000007941 */ /* 0x000fea0003800000 */
.L_x_1870:
[----:B------:R-:W-:Y:S01]  /*14750*/  ISETP.GE.AND P0, PT, R0, R5, PT ;  /* 0x000000050000720c */ /* 0x000fe20003f06270 */
[----:B------:R-:W-:-:S12]  /*14760*/  BSSY B0, `(.L_x_1872) ;  /* 0x0000015000007945 */ /* 0x000fd80003800000 */
[----:B------:R-:W-:Y:S05]  /*14770*/  @P0 BRA `(.L_x_1873) ;  /* 0x0000013000000947 */ /* 0x000fea0003800000 */
[C---:B------:R-:W-:Y:S02]  /*14780*/  LOP3.LUT R2, R239.reuse, 0x1, RZ, 0xc0, !PT ;  /* 0x00000001ef027812 */ /* 0x040fe400078ec0ff */
[----:B------:R-:W-:Y:S02]  /*14790*/  LOP3.LUT P0, RZ, R239, 0x2, RZ, 0xc0, !PT ;  /* 0x00000002efff7812 */ /* 0x000fe4000780c0ff */
[----:B------:R-:W-:-:S11]  /*147a0*/  ISETP.NE.U32.AND P1, PT, R2, 0x1, PT ;  /* 0x000000010200780c */ /* 0x000fd60003f25070 */
[C---:B-1----:R-:W-:Y:S02]  /*147b0*/  @P0 IADD3 R9, P2, R225.reuse, R192, RZ ;  /* 0x000000c0e1090210 */ /* 0x042fe40007f5e0ff */
[----:B-----5:R-:W-:-:S03]  /*147c0*/  @!P1 LEA R12, P3, R225, R228, 0x1 ;  /* 0x000000e4e10c9211 */ /* 0x020fc600078608ff */
        /* <DEDUP_REMOVED lines=14> */
.L_x_1873:
[----:B------:R-:W-:Y:S05]  /*148b0*/  BSYNC B0 ;  /* 0x0000000000007941 */ /* 0x000fea0003800000 */
.L_x_1872:
        /* <DEDUP_REMOVED lines=24> */
.L_x_1875:
[----:B------:R-:W-:Y:S05]  /*14a40*/  BSYNC B0 ;  /* 0x0000000000007941 */ /* 0x000fea0003800000 */
.L_x_1874:
[----:B------:R-:W-:Y:S01]  /*14a50*/  ISETP.GE.AND P0, PT, R28, R5, PT ;  /* 0x000000051c00720c */ /* 0x000fe20003f06270 */
[----:B------:R-:W-:-:S12]  /*14a60*/  BSSY B0, `(.L_x_1876) ;  /* 0x0000018000007945 */ /* 0x000fd80003800000 */
[----:B------:R-:W-:Y:S05]  /*14a70*/  @P0 BRA `(.L_x_1877) ;  /* 0x0000016000000947 */ /* 0x000fea0003800000 */
[C---:B------:R-:W-:Y:S02]  /*14a80*/  LOP3.LUT P0, RZ, R239.reuse, 0x2, RZ, 0xc0, !PT ;  /* 0x00000002efff7812 */ /* 0x040fe4000780c0ff */
[----:B------:R-:W-:-:S04]  /*14a90*/  LOP3.LUT R2, R239, 0x1, RZ, 0xc0, !PT ;  /* 0x00000001ef027812 */ /* 0x000fc800078ec0ff */
[----:B------:R-:W-:-:S07]  /*14aa0*/  ISETP.NE.U32.AND P1, PT, R2, 0x1, PT ;  /* 0x000000010200780c */ /* 0x000fce0003f25070 */
[----:B------:R-:W-:Y:S02]  /*14ab0*/  @P0 IMAD.MOV.U32 R176, RZ, RZ, R192 ;  /* 0x000000ffffb00224 */ /* 0x000fe400078e00c0 */
[----:B------:R-:W-:Y:S02]  /*14ac0*/  @P0 IMAD R2, R61, 0x30, RZ ;  /* 0x000000303d020824 */ /* 0x000fe400078e02ff */
[----:B-1--4-:R-:W-:-:S04]  /*14ad0*/  @P0 IMAD.WIDE.U32 R6, R60, 0x30, R176 ;  /* 0x000000303c060825 */ /* 0x012fc800078e00b0 */
[----:B------:R-:W-:Y:S01]  /*14ae0*/  @!P1 IMAD R4, R61, 0x60, RZ ;  /* 0x000000603d049824 */ /* 0x000fe200078e02ff */
[----:B------:R-:W-:Y:S01]  /*14af0*/  @P0 IADD3 R7, R2, R7, RZ ;  /* 0x0000000702070210 */ /* 0x000fe20007ffe0ff */
[----:B------:R-:W-:Y:S01]  /*14b00*/  @!P1 IMAD.WIDE.U32 R8, R60, 0x60, R228 ;  /* 0x000000603c089825 */ /* 0x000fe200078e00e4 */
[----:B-----5:R-:W-:-:S03]  /*14b10*/  @P0 LEA R12, P2, R6, R216, 0x1 ;  /* 0x000000d8060c0211 */ /* 0x020fc600078408ff */
        /* <DEDUP_REMOVED lines=12> */
.L_x_1877:
[----:B------:R-:W-:Y:S05]  /*14be0*/  BSYNC B0 ;  /* 0x0000000000007941 */ /* 0x000fea0003800000 */
.L_x_1876:
        /* <DEDUP_REMOVED lines=25> */
.L_x_1879:
[----:B------:R-:W-:Y:S05]  /*14d80*/  BSYNC B0 ;  /* 0x0000000000007941 */ /* 0x000fea0003800000 */
.L_x_1878:
[----:B------:R-:W-:Y:S01]  /*14d90*/  IADD3 R8, R212, 0x50, RZ ;  /* 0x00000050d4087810 */ /* 0x000fe20007ffe0ff */
[----:B------:R-:W-:Y:S03]  /*14da0*/  BSSY B0, `(.L_x_1880) ;  /* 0x000001a000007945 */ /* 0x000fe60003800000 */
[----:B------:R-:W-:-:S13]  /*14db0*/  ISETP.GE.AND P0, PT, R8, R5, PT ;  /* 0x000000050800720c */ /* 0x000fda0003f06270 */
[----:B------:R-:W-:Y:S05]  /*14dc0*/  @P0 BRA `(.L_x_1881) ;  /* 0x0000017000000947 */ /* 0x000fea0003800000 */
[C---:B------:R-:W-:Y:S02]  /*14dd0*/  LOP3.LUT P0, RZ, R239.reuse, 0x2, RZ, 0xc0, !PT ;  /* 0x00000002efff7812 */ /* 0x040fe4000780c0ff */
[----:B------:R-:W-:-:S04]  /*14de0*/  LOP3.LUT R2, R239, 0x1, RZ, 0xc0, !PT ;  /* 0x00000001ef027812 */ /* 0x000fc800078ec0ff */
[----:B------:R-:W-:-:S07]  /*14df0*/  ISETP.NE.U32.AND P1, PT, R2, 0x1, PT ;  /* 0x000000010200780c */ /* 0x000fce0003f25070 */
[----:B-1--4-:R-:W-:Y:S02]  /*14e00*/  @P0 IMAD.MOV.U32 R6, RZ, RZ, R192 ;  /* 0x000000ffff060224 */ /* 0x012fe400078e00c0 */
[----:B------:R-:W-:Y:S02]  /*14e10*/  @P0 IMAD.MOV.U32 R7, RZ, RZ, R177 ;  /* 0x000000ffff070224 */ /* 0x000fe400078e00b1 */
        /* <DEDUP_REMOVED lines=18> */
.L_x_1881:
[----:B------:R-:W-:Y:S05]  /*14f40*/  BSYNC B0 ;  /* 0x0000000000007941 */ /* 0x000fea0003800000 */
.L_x_1880:
[----:B-1--4-:R-:W-:Y:S01]  /*14f50*/  IADD3 R6, R212, 0x60, RZ ;  /* 0x00000060d4067810 */ /* 0x012fe20007ffe0ff */
[----:B------:R-:W-:Y:S03]  /*14f60*/  BSSY B0, `(.L_x_1882) ;  /* 0x000001a000007945 */ /* 0x000fe60003800000 */
[----:B------:R-:W-:-:S13]  /*14f70*/  ISETP.GE.AND P0, PT, R6, R5, PT ;  /* 0x000000050600720c */ /* 0x000fda0003f06270 */
[----:B------:R-:W-:Y:S05]  /*14f80*/  @P0 BRA `(.L_x_1883) ;  /* 0x0000017000000947 */ /* 0x000fea0003800000 */
[C---:B------:R-:W-:Y:S02]  /*14f90*/  LOP3.LUT P0, RZ, R239.reuse, 0x2, RZ, 0xc0, !PT ;  /* 0x00000002efff7812 */ /* 0x040fe4000780c0ff */
[----:B------:R-:W-:-:S04]  /*14fa0*/  LOP3.LUT R2, R239, 0x1, RZ, 0xc0, !PT ;  /* 0x00000001ef027812 */ /* 0x000fc800078ec0ff */
[----:B------:R-:W-:-:S07]  /*14fb0*/  ISETP.NE.U32.AND P1, PT, R2, 0x1, PT ;  /* 0x000000010200780c */ /* 0x000fce0003f25070 */
[----:B------:R-:W-:Y:S02]  /*14fc0*/  @P0 IMAD.MOV.U32 R14, RZ, RZ, R192 ;  /* 0x000000ffff0e0224 */ /* 0x000fe400078e00c0 */
        /* <DEDUP_REMOVED lines=19> */
.L_x_1883:
[----:B------:R-:W-:Y:S05]  /*15100*/  BSYNC B0 ;  /* 0x0000000000007941 */ /* 0x000fea0003800000 */
.L_x_1882:
        /* <DEDUP_REMOVED lines=12> */
[----:B-1----:R-:W-:Y:S02]  /*151d0*/  @P0 LEA R18, P2, R14, R216, 0x1 ;  /* 0x000000d80e120211 */ /* 0x002fe400078408ff */
[----:B------:R-:W-:Y:S02]  /*151e0*/  @!P1 IMAD.WIDE.U32 R16, R60, 0xe0, R228 ;  /* 0x000000e03c109825 */ /* 0x000fe400078e00e4 */
[----:B------:R-:W-:Y:S02]  /*151f0*/  @P0 LEA.HI.X R19, R14, R217, R7, 0x1, P2 ;  /* 0x000000d90e130211 */ /* 0x000fe400010f0c07 */
[----:B------:R-:W-:-:S05]  /*15200*/  @!P1 IMAD R61, R61, 0xe0, RZ ;  /* 0x000000e03d3d9824 */ /* 0x000fca00078e02ff */
        /* <DEDUP_REMOVED lines=11> */
.L_x_1885:
[----:B------:R-:W-:Y:S05]  /*152c0*/  BSYNC B0 ;  /* 0x0000000000007941 */ /* 0x000fea0003800000 */
.L_x_1884:
        /* <DEDUP_REMOVED lines=29> */
.L_x_1887:
[----:B------:R-:W-:Y:S05]  /*154a0*/  BSYNC B0 ;  /* 0x0000000000007941 */ /* 0x000fea0003800000 */
.L_x_1886:
        /* <DEDUP_REMOVED lines=8> */
[CC--:B---3--:R-:W-:Y:S02]  /*15530*/  @P1 LEA R14, P0, R223.reuse, R148.reuse, 0x1 ;  /* 0x00000094df0e1211 */ /* 0x0c8fe400078008ff */
        /* <DEDUP_REMOVED lines=13> */
.L_x_1889:
[----:B------:R-:W-:Y:S05]  /*15610*/  BSYNC B0 ;  /* 0x0000000000007941 */ /* 0x000fea0003800000 */
.L_x_1888:
        /* <DEDUP_REMOVED lines=9> */
[----:B------:R-:W-:-:S09]  /*156b0*/  SHF.L.U64.HI R7, R62, 0x5, R63 ;  /* 0x000000053e077819 */ /* 0x000fd2000001023f */
[CC--:B-1-3--:R-:W-:Y:S02]  /*156c0*/  @P1 LEA R14, P0, R0.reuse, R148.reuse, 0x1 ;  /* 0x00000094000e1211 */ /* 0x0cafe400078008ff */
        /* <DEDUP_REMOVED lines=13> */
.L_x_1891:
[----:B------:R-:W-:Y:S05]  /*157a0*/  BSYNC B0 ;  /* 0x0000000000007941 */ /* 0x000fea0003800000 */
.L_x_1890:
        /* <DEDUP_REMOVED lines=24> */
.L_x_1893:
[----:B------:R-:W-:Y:S05]  /*15930*/  BSYNC B0 ;  /* 0x0000000000007941 */ /* 0x000fea0003800000 */
.L_x_1892:
        /* <DEDUP_REMOVED lines=24> */
.L_x_1895:
[----:B------:R-:W-:Y:S05]  /*15ac0*/  BSYNC B0 ;  /* 0x0000000000007941 */ /* 0x000fea0003800000 */
.L_x_1894:
        /* <DEDUP_REMOVED lines=24> */
.L_x_1897:
[----:B------:R-:W-:Y:S05]  /*15c50*/  BSYNC B0 ;  /* 0x0000000000007941 */ /* 0x000fea0003800000 */
.L_x_1896:
        /* <DEDUP_REMOVED lines=24> */
.L_x_1899:
[----:B------:R-:W-:Y:S05]  /*15de0*/  BSYNC B0 ;  /* 0x0000000000007941 */ /* 0x000fea0003800000 */
.L_x_1898:
        /* <DEDUP_REMOVED lines=24> */
.L_x_1901:
[----:B------:R-:W-:Y:S05]  /*15f70*/  BSYNC B0 ;  /* 0x0000000000007941 */ /* 0x000fea0003800000 */
.L_x_1900:
[----:B-1----:R-:W-:Y:S01]  /*15f80*/  LEA.HI R5, R66, R66, RZ, 0x1 ;  /* 0x0000004242057211 */ /* 0x002fe200078f08ff */
[C---:B------:R-:W-:Y:S01]  /*15f90*/  IMAD.SHL.U32 R0, R64.reuse, 0x40, RZ ;  /* 0x0000004040007824 */ /* 0x040fe200078e00ff */
[----:B------:R-:W-:Y:S01]  /*15fa0*/  R2P PR, R64, 0x6 ;  /* 0x0000000640007804 */ /* 0x000fe20000000000 */
[----:B------:R-:W-:Y:S01]  /*15fb0*/  IMAD.SHL.U32 R172, R172, 0x40, RZ ;  /* 0x00000040acac7824 */ /* 0x000fe200078e00ff */
[----:B------:R-:W-:Y:S01]  /*15fc0*/  LOP3.LUT R5, R5, 0xfffffffe, RZ, 0xc0, !PT ;  /* 0xfffffffe05057812 */ /* 0x000fe200078ec0ff */
[----:B------:R-:W-:Y:S01]  /*15fd0*/  IMAD.SHL.U32 R212, R212, 0x8, RZ ;  /* 0x00000008d4d47824 */ /* 0x000fe200078e00ff */
[----:B------:R-:W0:Y:S01]  /*15fe0*/  LDGDEPBAR ;  /* 0x00000000000079af */ /* 0x000e220000000000 */
[----:B------:R-:W-:Y:S01]  /*15ff0*/  IMAD.SHL.U32 R9, R174, 0x40, RZ ;  /* 0x00000040ae097824 */ /* 0x000fe200078e00ff */
[----:B------:R-:W-:Y:S01]  /*16000*/  LOP3.LUT R7, R172, 0x1c0, RZ, 0xc0, !PT ;  /* 0x000001c0ac077812 */ /* 0x000fe200078ec0ff */
[----:B------:R-:W-:Y:S01]  /*16010*/  IMAD.IADD R66, R66, 0x1, -R5 ;  /* 0x0000000142427824 */ /* 0x000fe200078e0a05 */
[----:B------:R-:W-:Y:S01]  /*16020*/  LOP3.LUT R5, R0, 0x1c0, RZ, 0xc0, !PT ;  /* 0x000001c000057812 */ /* 0x000fe200078ec0ff */
[----:B------:R-:W-:Y:S01]  /*16030*/  BSSY B1, `(.L_x_1902) ;  /* 0x000025f000017945 */ /* 0x000fe20003800000 */
[----:B------:R-:W-:Y:S01]  /*16040*/  LOP3.LUT R9, R9, 0xfffffe00, RZ, 0xc0, !PT ;  /* 0xfffffe0009097812 */ /* 0x000fe200078ec0ff */
[----:B------:R-:W-:Y:S01]  /*16050*/  IMAD.SHL.U32 R0, R66, 0x8, RZ ;  /* 0x0000000842007824 */ /* 0x000fe200078e00ff */
[----:B------:R-:W-:-:S02]  /*16060*/  LOP3.LUT R212, R5, 0x8, R212, 0xf8, !PT ;  /* 0x0000000805d47812 */ /* 0x000fc400078ef8d4 */
[----:B------:R-:W-:Y:S02]  /*16070*/  SHF.R.U32.HI R5, RZ, 0x3, R5 ;  /* 0x00000003ff057819 */ /* 0x000fe40000011605 */
[----:B------:R-:W-:Y:S02]  /*16080*/  LOP3.LUT R0, R7, 0x8, R0, 0xf8, !PT ;  /* 0x0000000807007812 */ /* 0x000fe400078ef800 */
[----:B------:R-:W-:Y:S02]  /*16090*/  SHF.R.U32.HI R7, RZ, 0x3, R7 ;  /* 0x00000003ff077819 */ /* 0x000fe40000011607 */
[----:B------:R-:W-:Y:S01]  /*160a0*/  LOP3.LUT R221, R212, R5, RZ, 0x3c, !PT ;  /* 0x00000005d4dd7212 */ /* 0x000fe200078e3cff */
[----:B------:R-:W-:Y:S01]  /*160b0*/  IMAD R5, R56, 0x400, R9 ;  /* 0x0000040038057824 */ /* 0x000fe200078e0209 */
[----:B------:R-:W-:Y:S01]  /*160c0*/  LOP3.LUT R8, R0, R7, RZ, 0x3c, !PT ;  /* 0x0000000700087212 */ /* 0x000fe200078e3cff */
[----:B------:R-:W-:Y:S02]  /*160d0*/  IMAD R56, R56, 0x10, R45 ;  /* 0x0000001038387824 */ /* 0x000fe400078e022d */
[----:B------:R-:W-:-:S02]  /*160e0*/  IMAD R221, R66, 0x200, R221 ;  /* 0x0000020042dd7824 */ /* 0x000fc400078e02dd */
[----:B------:R-:W-:Y:S01]  /*160f0*/  IMAD.IADD R222, R8, 0x1, R5 ;  /* 0x0000000108de7824 */ /* 0x000fe200078e0205 */
[----:B------:R-:W-:Y:S01]  /*16100*/  IADD3 R65, R56, 0x1, R65 ;  /* 0x0000000138417810 */ /* 0x000fe20007ffe041 */
[----:B------:R-:W-:Y:S02]  /*16110*/  IMAD.SHL.U32 R221, R221, 0x2, RZ ;  /* 0x00000002dddd7824 */ /* 0x000fe400078e00ff */
[----:B------:R-:W-:-:S03]  /*16120*/  IMAD.SHL.U32 R222, R222, 0x2, RZ ;  /* 0x00000002dede7824 */ /* 0x000fc600078e00ff */
[----:B------:R-:W-:Y:S01]  /*16130*/  LDSM.16.M88.4 R88, [R221+0x4000] ;  /* 0x00400000dd58783b */ /* 0x000fe20000000200 */
[----:B------:R-:W-:Y:S01]  /*16140*/  IADD3 R0, R221, 0x4000, RZ ;  /* 0x00004000dd007810 */ /* 0x000fe20007ffe0ff */
[--C-:B------:R-:W-:Y:S01]  /*16150*/  IMAD R220, R49, 0x2, R222.reuse ;  /* 0x0000000231dc7824 */ /* 0x100fe200078e02de */
[----:B------:R-:W-:Y:S01]  /*16160*/  IADD3 R219, R221, 0x4020, RZ ;  /* 0x00004020dddb7810 */ /* 0x000fe20007ffe0ff */
[----:B------:R-:W1:Y:S01]  /*16170*/  LDSM.16.M88.4 R124, [R222] ;  /* 0x00000000de7c783b */ /* 0x000e620000000200 */
[----:B------:R-:W-:Y:S01]  /*16180*/  @P1 IADD3 R219, R0, -0x20, RZ ;  /* 0xffffffe000db1810 */ /* 0x000fe20007ffe0ff */
[----:B------:R-:W-:Y:S02]  /*16190*/  IMAD.MOV.U32 R0, RZ, RZ, 0x40 ;  /* 0x00000040ff007424 */ /* 0x000fe400078e00ff */
[----:B------:R-:W2:Y:S01]  /*161a0*/  LDSM.16.M88.4 R80, [R221+0x4800] ;  /* 0x00480000dd50783b */ /* 0x000ea20000000200 */
[----:B------:R-:W-:Y:S01]  /*161b0*/  IMAD R218, R47, 0x2, R222 ;  /* 0x000000022fda7824 */ /* 0x000fe200078e02de */
[----:B------:R-:W-:Y:S01]  /*161c0*/  IADD3 R211, R219, 0x800, RZ ;  /* 0x00000800dbd37810 */ /* 0x000fe20007ffe0ff */
[----:B------:R-:W-:Y:S01]  /*161d0*/  IMAD R217, R47, 0x2, R220 ;  /* 0x000000022fd97824 */ /* 0x000fe200078e02dc */
[----:B------:R-:W3:Y:S01]  /*161e0*/  LDSM.16.M88.4 R72, [R221+0x5000] ;  /* 0x00500000dd48783b */ /* 0x000ee20000000200 */
[----:B------:R-:W-:-:S02]  /*161f0*/  SEL R0, R0, 0xffffffc0, !P2 ;  /* 0xffffffc000007807 */ /* 0x000fc40005000000 */
[C---:B------:R-:W-:Y:S01]  /*16200*/  IADD3 R210, R219.reuse, 0x1000, RZ ;  /* 0x00001000dbd27810 */ /* 0x040fe20007ffe0ff */
[----:B------:R-:W4:Y:S01]  /*16210*/  LDSM.16.M88.4 R60, [R221+0x5800] ;  /* 0x00580000dd3c783b */ /* 0x000f220000000200 */
[----:B------:R-:W-:Y:S01]  /*16220*/  IADD3 R209, R219, 0x1800, RZ ;  /* 0x00001800dbd17810 */ /* 0x000fe20007ffe0ff */
[----:B------:R-:W-:Y:S01]  /*16230*/  IMAD.IADD R215, R221, 0x1, R0 ;  /* 0x00000001ddd77824 */ /* 0x000fe200078e0200 */
[C---:B------:R-:W-:Y:S01]  /*16240*/  IADD3 R208, R219.reuse, 0x2000, RZ ;  /* 0x00002000dbd07810 */ /* 0x040fe20007ffe0ff */
[----:B------:R-:W2:Y:S01]  /*16250*/  LDSM.16.M88.4 R40, [R221+0x6000] ;  /* 0x00600000dd28783b */ /* 0x000ea20000000200 */
[----:B------:R-:W-:Y:S01]  /*16260*/  IMAD.IADD R204, R0, 0x1, R219 ;  /* 0x0000000100cc7824 */ /* 0x000fe200078e02db */
[----:B------:R-:W-:Y:S01]  /*16270*/  IADD3 R207, R219, 0x2800, RZ ;  /* 0x00002800dbcf7810 */ /* 0x000fe20007ffe0ff */
[----:B------:R-:W-:Y:S01]  /*16280*/  IMAD.IADD R0, R3, 0x1, R44 ;  /* 0x0000000103007824 */ /* 0x000fe200078e022c */
[----:B------:R-:W3:Y:S01]  /*16290*/  LDSM.16.M88.4 R32, [R221+0x6800] ;  /* 0x00680000dd20783b */ /* 0x000ee20000000200 */
[----:B------:R-:W-:-:S02]  /*162a0*/  IADD3 R206, R219, 0x3000, RZ ;  /* 0x00003000dbce7810 */ /* 0x000fc40007ffe0ff */
[C---:B------:R-:W-:Y:S01]  /*162b0*/  IADD3 R205, R219.reuse, 0x3800, RZ ;  /* 0x00003800dbcd7810 */ /* 0x040fe20007ffe0ff */
[----:B------:R-:W3:Y:S01]  /*162c0*/  LDSM.16.M88.4 R24, [R221+0x7000] ;  /* 0x00700000dd18783b */ /* 0x000ee20000000200 */
[----:B------:R-:W-:Y:S02]  /*162d0*/  IADD3 R56, R0, 0x49, RZ ;  /* 0x0000004900387810 */ /* 0x000fe40007ffe0ff */
[C---:B------:R-:W-:Y:S01]  /*162e0*/  IADD3 R203, R219.reuse, 0x4000, RZ ;  /* 0x00004000dbcb7810 */ /* 0x040fe20007ffe0ff */
[----:B------:R-:W4:Y:S01]  /*162f0*/  LDSM.16.M88.4 R16, [R221+0x7800] ;  /* 0x00780000dd10783b */ /* 0x000f220000000200 */
[C---:B------:R-:W-:Y:S02]  /*16300*/  IADD3 R202, R219.reuse, 0x4800, RZ ;  /* 0x00004800dbca7810 */ /* 0x040fe40007ffe0ff */
[C---:B------:R-:W-:Y:S01]  /*16310*/  IADD3 R201, R219.reuse, 0x5000, RZ ;  /* 0x00005000dbc97810 */ /* 0x040fe20007ffe0ff */
[----:B---3--:R-:W-:Y:S01]  /*16320*/  LDSM.16.M88.4 R12, [R219] ;  /* 0x00000000db0c783b */ /* 0x008fe20000000200 */
[----:B------:R-:W-:-:S02]  /*16330*/  IADD3 R200, R219, 0x5800, RZ ;  /* 0x00005800dbc87810 */ /* 0x000fc40007ffe0ff */
[C---:B------:R-:W-:Y:S01]  /*16340*/  IADD3 R199, R219.reuse, 0x6000, RZ ;  /* 0x00006000dbc77810 */ /* 0x040fe20007ffe0ff */
[----:B------:R-:W3:Y:S01]  /*16350*/  LDSM.16.M88.4 R20, [R220] ;  /* 0x00000000dc14783b */ /* 0x000ee20000000200 */
[C---:B------:R-:W-:Y:S02]  /*16360*/  IADD3 R198, R219.reuse, 0x6800, RZ ;  /* 0x00006800dbc67810 */ /* 0x040fe40007ffe0ff */
[C---:B------:R-:W-:Y:S01]  /*16370*/  IADD3 R197, R219.reuse, 0x7000, RZ ;  /* 0x00007000dbc57810 */ /* 0x040fe20007ffe0ff */
[----:B-1----:R-:W-:Y:S01]  /*16380*/  HMMA.16816.F32 R92, R124, R88, RZ ;  /* 0x000000587c5c723c */ /* 0x002fe200000018ff */
[----:B------:R-:W1:Y:S01]  /*16390*/  LDSM.16.M88.4 R96, [R219+0x800] ;  /* 0x00080000db60783b */ /* 0x000e620000000200 */
[----:B------:R-:W-:-:S03]  /*163a0*/  IADD3 R196, R219, 0x7800, RZ ;  /* 0x00007800dbc47810 */ /* 0x000fc60007ffe0ff */
[----:B------:R-:W1:Y:S03]  /*163b0*/  LDSM.16.M88.4 R4, [R219+0x1000] ;  /* 0x00100000db04783b */ /* 0x000e660000000200 */
[C---:B------:R-:W-:Y:S01]  /*163c0*/  HMMA.16816.F32 R88, R124.reuse, R90, RZ ;  /* 0x0000005a7c58723c */ /* 0x040fe200000018ff */
[----:B------:R-:W1:Y:S04]  /*163d0*/  LDSM.16.M88.4 R120, [R219+0x1800] ;  /* 0x00180000db78783b */ /* 0x000e680000000200 */
[----:B------:R-:W-:Y:S03]  /*163e0*/  LDSM.16.M88.4 R116, [R219+0x2000] ;  /* 0x00200000db74783b */ /* 0x000fe60000000200 */
[C---:B--2---:R-:W-:Y:S01]  /*163f0*/  HMMA.16816.F32 R84, R124.reuse, R80, RZ ;  /* 0x000000507c54723c */ /* 0x044fe200000018ff */
[----:B------:R-:W-:Y:S04]  /*16400*/  LDSM.16.M88.4 R112, [R219+0x2800] ;  /* 0x00280000db70783b */ /* 0x000fe80000000200 */
[----:B------:R-:W-:Y:S03]  /*16410*/  LDSM.16.M88.4 R108, [R219+0x3000] ;  /* 0x00300000db6c783b */ /* 0x000fe60000000200 */
[C---:B------:R-:W-:Y:S01]  /*16420*/  HMMA.16816.F32 R76, R124.reuse, R72, RZ ;  /* 0x000000487c4c723c */ /* 0x040fe200000018ff */
[----:B------:R-:W-:Y:S04]  /*16430*/  LDSM.16.M88.4 R104, [R219+0x3800] ;  /* 0x00380000db68783b */ /* 0x000fe80000000200 */
[----:B------:R-:W-:Y:S03]  /*16440*/  LDSM.16.M88.4 R100, [R215+0x4800] ;  /* 0x00480000d764783b */ /* 0x000fe60000000200 */
[C---:B----4-:R-:W-:Y:S01]  /*16450*/  HMMA.16816.F32 R68, R124.reuse, R60, RZ ;  /* 0x0000003c7c44723c */ /* 0x050fe200000018ff */
[----:B------:R-:W-:Y:S04]  /*16460*/  LDSM.16.M88.4 R136, [R220+0x2000] ;  /* 0x00200000dc88783b */ /* 0x000fe80000000200 */
[----:B------:R-:W-:Y:S03]  /*16470*/  LDSM.16.M88.4 R132, [R219+0x7800] ;  /* 0x00780000db84783b */ /* 0x000fe60000000200 */
        /* <DEDUP_REMOVED lines=12> */
[C---:B---3--:R-:W-:Y:S08]  /*16540*/  HMMA.16816.F32 R92, R20.reuse, R12, R92 ;  /* 0x0000000c145c723c */ /* 0x048ff0000000185c */
[C---:B------:R-:W-:Y:S01]  /*16550*/  HMMA.16816.F32 R88, R20.reuse, R14, R88 ;  /* 0x0000000e1458723c */ /* 0x040fe20000001858 */
[----:B------:R-:W2:Y:S07]  /*16560*/  LDSM.16.M88.4 R12, [R215+0x4000] ;  /* 0x00400000d70c783b */ /* 0x000eae0000000200 */
[C---:B-1----:R-:W-:Y:S08]  /*16570*/  HMMA.16816.F32 R84, R20.reuse, R96, R84 ;  /* 0x000000601454723c */ /* 0x042ff00000001854 */
[C---:B------:R-:W-:Y:S01]  /*16580*/  HMMA.16816.F32 R80, R20.reuse, R98, R80 ;  /* 0x000000621450723c */ /* 0x040fe20000001850 */
[----:B------:R-:W1:Y:S07]  /*16590*/  LDSM.16.M88.4 R96, [R215+0x5000] ;  /* 0x00500000d760783b */ /* 0x000e6e0000000200 */
[C---:B------:R-:W-:Y:S08]  /*165a0*/  HMMA.16816.F32 R76, R20.reuse, R4, R76 ;  /* 0x00000004144c723c */ /* 0x040ff0000000184c */
[C---:B------:R-:W-:Y:S01]  /*165b0*/  HMMA.16816.F32 R72, R20.reuse, R6, R72 ;  /* 0x000000061448723c */ /* 0x040fe20000001848 */
[----:B------:R-:W3:Y:S07]  /*165c0*/  LDSM.16.M88.4 R4, [R215+0x5800] ;  /* 0x00580000d704783b */ /* 0x000eee0000000200 */
        /* <DEDUP_REMOVED lines=22> */
[C---:B-1----:R-:W-:Y:S08]  /*16730*/  HMMA.16816.F32 R76, R16.reuse, R96, R76 ;  /* 0x00000060104c723c */ /* 0x042ff0000000184c */
[C---:B------:R-:W-:Y:S01]  /*16740*/  HMMA.16816.F32 R72, R16.reuse, R98, R72 ;  /* 0x000000621048723c */ /* 0x040fe20000001848 */
[----:B------:R-:W-:Y:S07]  /*16750*/  LDSM.16.M88.4 R96, [R217] ;  /* 0x00000000d960783b */ /* 0x000fee0000000200 */
[C---:B---3--:R-:W-:Y:S08]  /*16760*/  HMMA.16816.F32 R68, R16.reuse, R4, R68 ;  /* 0x000000041044723c */ /* 0x048ff00000001844 */
        /* <DEDUP_REMOVED lines=97> */
[----:B------:R-:W1:Y:S01]  /*16d80*/  LDSM.16.M88.4 R64, [R204+0x5000] ;  /* 0x00500000cc40783b */ /* 0x000e620000000200 */
[----:B------:R-:W-:-:S02]  /*16d90*/  IADD3 R16, R0, 0x1, RZ ;  /* 0x0000000100107810 */ /* 0x000fc40007ffe0ff */
[----:B-----5:R-:W-:-:S03]  /*16da0*/  IMAD.IADD R17, R2, 0x1, R17 ;  /* 0x0000000102117824 */ /* 0x020fc600078e0211 */
[----:B------:R-:W-:Y:S01]  /*16db0*/  IADD3 R20, R0, 0x20, RZ ;  /* 0x0000002000147810 */ /* 0x000fe20007ffe0ff */
[----:B------:R-:W-:Y:S01]  /*16dc0*/  HMMA.16816.F32 R88, R4, R22, R88 ;  /* 0x000000160458723c */ /* 0x000fe20000001858 */
[C---:B------:R-:W-:Y:S02]  /*16dd0*/  IADD3 R133, R17.reuse, 0x8, RZ ;  /* 0x0000000811857810 */ /* 0x040fe40007ffe0ff */
[-C--:B------:R-:W-:Y:S02]  /*16de0*/  IMNMX R2, R17, R58.reuse, PT ;  /* 0x0000003a11027217 */ /* 0x080fe40003800200 */
[----:B------:R-:W-:Y:S02]  /*16df0*/  IMNMX R133, R133, R58, PT ;  /* 0x0000003a85857217 */ /* 0x000fe40003800200 */
[C---:B------:R-:W-:Y:S01]  /*16e00*/  ISETP.GE.AND P6, PT, R16.reuse, R2, PT ;  /* 0x000000021000720c */ /* 0x040fe20003fc6270 */
[----:B------:R-:W-:Y:S01]  /*16e10*/  HMMA.16816.F32 R80, R12, R118, R80 ;  /* 0x000000760c50723c */ /* 0x000fe20000001850 */
[----:B------:R-:W-:-:S02]  /*16e20*/  ISETP.GE.AND P2, PT, R16, R133, PT ;  /* 0x000000851000720c */ /* 0x000fc40003f46270 */
[C---:B------:R-:W-:Y:S02]  /*16e30*/  IADD3 R16, R0.reuse, 0x9, RZ ;  /* 0x0000000900107810 */ /* 0x040fe40007ffe0ff */
[----:B------:R-:W-:Y:S02]  /*16e40*/  IADD3 R17, R0, 0x10, RZ ;  /* 0x0000001000117810 */ /* 0x000fe40007ffe0ff */
[C---:B------:R-:W-:Y:S01]  /*16e50*/  ISETP.GE.AND P0, PT, R16.reuse, R2, PT ;  /* 0x000000021000720c */ /* 0x040fe20003f06270 */
[----:B------:R-:W-:Y:S01]  /*16e60*/  HMMA.16816.F32 R76, R12, R112, R76 ;  /* 0x000000700c4c723c */ /* 0x000fe2000000184c */
[----:B------:R-:W-:Y:S02]  /*16e70*/  ISETP.GE.AND P3, PT, R16, R133, PT ;  /* 0x000000851000720c */ /* 0x000fe40003f66270 */
[----:B------:R-:W-:Y:S02]  /*16e80*/  IADD3 R16, R0, 0x11, RZ ;  /* 0x0000001100107810 */ /* 0x000fe40007ffe0ff */
[----:B------:R-:W-:-:S02]  /*16e90*/  FSEL R93, R93, -INF , !P6 ;  /* 0xff8000005d5d7808 */ /* 0x000fc40007000000 */
[----:B------:R-:W-:Y:S01]  /*16ea0*/  FSEL R95, R95, -INF , !P2 ;  /* 0xff8000005f5f7808 */ /* 0x000fe20005000000 */
[C---:B------:R-:W-:Y:S01]  /*16eb0*/  HMMA.16816.F32 R72, R12.reuse, R114, R72 ;  /* 0x000000720c48723c */ /* 0x040fe20000001848 */
[CC--:B------:R-:W-:Y:S02]  /*16ec0*/  ISETP.GE.AND P4, PT, R17.reuse, R2.reuse, PT ;  /* 0x000000021100720c */ /* 0x0c0fe40003f86270 */
[----:B------:R-:W-:Y:S02]  /*16ed0*/  ISETP.GE.AND P6, PT, R17, R133, PT ;  /* 0x000000851100720c */ /* 0x000fe40003fc6270 */
[----:B------:R-:W-:Y:S02]  /*16ee0*/  ISETP.GE.AND P2, PT, R16, R2, PT ;  /* 0x000000021000720c */ /* 0x000fe40003f46270 */
[----:B------:R-:W-:Y:S01]  /*16ef0*/  IADD3 R17, R0, 0x18, RZ ;  /* 0x0000001800117810 */ /* 0x000fe20007ffe0ff */
[----:B------:R-:W-:Y:S01]  /*16f00*/  HMMA.16816.F32 R68, R12, R108, R68 ;  /* 0x0000006c0c44723c */ /* 0x000fe20000001844 */
[----:B------:R-:W-:-:S02]  /*16f10*/  FSEL R89, R89, -INF , !P0 ;  /* 0xff80000059597808 */ /* 0x000fc40004000000 */
[----:B------:R-:W-:Y:S02]  /*16f20*/  FSEL R91, R91, -INF , !P3 ;  /* 0xff8000005b5b7808 */ /* 0x000fe40005800000 */
[----:B------:R-:W-:Y:S02]  /*16f30*/  ISETP.GE.AND P0, PT, R17, R133, PT ;  /* 0x000000851100720c */ /* 0x000fe40003f06270 */
[C---:B------:R-:W-:Y:S01]  /*16f40*/  IADD3 R21, R0.reuse, 0x28, RZ ;  /* 0x0000002800157810 */ /* 0x040fe20007ffe0ff */
[C---:B------:R-:W-:Y:S08]  /*16f50*/  HMMA.16816.F32 R60, R12.reuse, R110, R60 ;  /* 0x0000006e0c3c723c */ /* 0x040ff0000000183c */
[C---:B------:R-:W-:Y:S08]  /*16f60*/  HMMA.16816.F32 R52, R12.reuse, R104, R52 ;  /* 0x000000680c34723c */ /* 0x040ff00000001834 */
[C---:B------:R-:W-:Y:S08]  /*16f70*/  HMMA.16816.F32 R40, R12.reuse, R106, R40 ;  /* 0x0000006a0c28723c */ /* 0x040ff00000001828 */
[C---:B------:R-:W-:Y:S08]  /*16f80*/  HMMA.16816.F32 R28, R12.reuse, R96, R28 ;  /* 0x000000600c1c723c */ /* 0x040ff0000000181c */
[C---:B------:R-:W-:Y:S08]  /*16f90*/  HMMA.16816.F32 R24, R12.reuse, R98, R24 ;  /* 0x000000620c18723c */ /* 0x040ff00000001818 */
[----:B------:R-:W-:Y:S07]  /*16fa0*/  HMMA.16816.F32 R124, R12, R18, R124 ;  /* 0x000000120c7c723c */ /* 0x000fee000000187c */
[----:B------:R-:W-:Y:S01]  /*16fb0*/  IADD3 R12, R0, 0x8, RZ ;  /* 0x00000008000c7810 */ /* 0x000fe20007ffe0ff */
[----:B--2---:R-:W-:Y:S03]  /*16fc0*/  HMMA.16816.F32 R84, R4, R100, R84 ;  /* 0x000000640454723c */ /* 0x004fe60000001854 */
[----:B------:R-:W-:-:S02]  /*16fd0*/  ISETP.GE.AND P5, PT, R12, R2, PT ;  /* 0x000000020c00720c */ /* 0x000fc40003fa6270 */
[-C--:B------:R-:W-:Y:S02]  /*16fe0*/  ISETP.GE.AND P1, PT, R12, R133.reuse, PT ;  /* 0x000000850c00720c */ /* 0x080fe40003f26270 */
[----:B------:R-:W2:Y:S01]  /*16ff0*/  LDSM.16.M88.4 R12, [R204+0x5800] ;  /* 0x00580000cc0c783b */ /* 0x000ea20000000200 */
[----:B------:R-:W-:Y:S01]  /*17000*/  FSEL R88, R88, -INF , !P5 ;  /* 0xff80000058587808 */ /* 0x000fe20006800000 */
[C---:B------:R-:W-:Y:S01]  /*17010*/  HMMA.16816.F32 R80, R4.reuse, R102, R80 ;  /* 0x000000660450723c */ /* 0x040fe20000001850 */
[----:B------:R-:W-:Y:S02]  /*17020*/  ISETP.GE.AND P5, PT, R16, R133, PT ;  /* 0x000000851000720c */ /* 0x000fe40003fa6270 */
[----:B------:R-:W-:Y:S02]  /*17030*/  IADD3 R16, R0, 0x19, RZ ;  /* 0x0000001900107810 */ /* 0x000fe40007ffe0ff */
[----:B------:R-:W-:Y:S02]  /*17040*/  FSEL R90, R90, -INF , !P1 ;  /* 0xff8000005a5a7808 */ /* 0x000fe40004800000 */
[-C--:B------:R-:W-:Y:S01]  /*17050*/  ISETP.GE.AND P1, PT, R17, R2.reuse, PT ;  /* 0x000000021100720c */ /* 0x080fe20003f26270 */
[----:B-1----:R-:W-:Y:S01]  /*17060*/  HMMA.16816.F32 R76, R4, R64, R76 ;  /* 0x00000040044c723c */ /* 0x002fe2000000184c */
[----:B------:R-:W-:-:S06]  /*17070*/  ISETP.GE.AND P3, PT, R16, R2, PT ;  /* 0x000000021000720c */ /* 0x000fcc0003f66270 */
[----:B------:R-:W-:Y:S01]  /*17080*/  FSEL R84, R84, -INF , !P4 ;  /* 0xff80000054547808 */ /* 0x000fe20006000000 */
[----:B------:R-:W-:Y:S01]  /*17090*/  HMMA.16816.F32 R72, R4, R66, R72 ;  /* 0x000000420448723c */ /* 0x000fe20000001848 */
[-C--:B------:R-:W-:Y:S02]  /*170a0*/  ISETP.GE.AND P4, PT, R16, R133.reuse, PT ;  /* 0x000000851000720c */ /* 0x080fe40003f86270 */
[----:B------:R-:W1:Y:S01]  /*170b0*/  LDSM.16.M88.4 R16, [R204+0x6000] ;  /* 0x00600000cc10783b */ /* 0x000e620000000200 */
[----:B------:R-:W-:Y:S02]  /*170c0*/  FSEL R86, R86, -INF , !P6 ;  /* 0xff80000056567808 */ /* 0x000fe40007000000 */
[----:B------:R-:W-:Y:S02]  /*170d0*/  FSEL R50, R85, -INF , !P2 ;  /* 0xff80000055327808 */ /* 0x000fe40005000000 */
[C---:B------:R-:W-:Y:S02]  /*170e0*/  ISETP.GE.AND P6, PT, R20.reuse, R2, PT ;  /* 0x000000021400720c */ /* 0x040fe40003fc6270 */
[----:B------:R-:W-:-:S02]  /*170f0*/  ISETP.GE.AND P2, PT, R20, R133, PT ;  /* 0x000000851400720c */ /* 0x000fc40003f46270 */
[----:B------:R-:W-:Y:S02]  /*17100*/  IADD3 R20, R0, 0x21, RZ ;  /* 0x0000002100147810 */ /* 0x000fe40007ffe0ff */
[----:B------:R-:W-:Y:S02]  /*17110*/  FSEL R87, R87, -INF , !P5 ;  /* 0xff80000057577808 */ /* 0x000fe40006800000 */
[----:B------:R-:W-:Y:S02]  /*17120*/  ISETP.GE.AND P5, PT, R20, R2, PT ;  /* 0x000000021400720c */ /* 0x000fe40003fa6270 */
[----:B------:R-:W-:Y:S02]  /*17130*/  FSEL R51, R80, -INF , !P1 ;  /* 0xff80000050337808 */ /* 0x000fe40004800000 */
[----:B------:R-:W-:Y:S01]  /*17140*/  FSEL R85, R82, -INF , !P0 ;  /* 0xff80000052557808 */ /* 0x000fe20004000000 */
[----:B--2---:R-:W-:Y:S01]  /*17150*/  HMMA.16816.F32 R68, R4, R12, R68 ;  /* 0x0000000c0444723c */ /* 0x004fe20000001844 */
[----:B------:R-:W-:-:S02]  /*17160*/  FSEL R177, R78, -INF , !P2 ;  /* 0xff8000004eb17808 */ /* 0x000fc40005000000 */
[----:B------:R-:W-:Y:S02]  /*17170*/  FSEL R175, R77, -INF , !P5 ;  /* 0xff8000004daf7808 */ /* 0x000fe40006800000 */
[-C--:B------:R-:W-:Y:S02]  /*17180*/  ISETP.GE.AND P1, PT, R20, R133.reuse, PT ;  /* 0x000000851400720c */ /* 0x080fe40003f26270 */
[----:B------:R-:W-:Y:S01]  /*17190*/  IADD3 R12, R0, 0x30, RZ ;  /* 0x00000030000c7810 */ /* 0x000fe20007ffe0ff */
[----:B------:R-:W-:Y:S01]  /*171a0*/  HMMA.16816.F32 R60, R4, R14, R60 ;  /* 0x0000000e043c723c */ /* 0x000fe2000000183c */
        /* <DEDUP_REMOVED lines=11> */
[CC--:B------:R-:W-:Y:S01]  /*17260*/  ISETP.GE.AND P1, PT, R12.reuse, R2.reuse, PT ;  /* 0x000000020c00720c */ /* 0x0c0fe20003f26270 */
[----:B------:R-:W-:Y:S01]  /*17270*/  HMMA.16816.F32 R40, R4, R18, R40 ;  /* 0x000000120428723c */ /* 0x000fe20000001828 */
[-C--:B------:R-:W-:Y:S02]  /*17280*/  ISETP.GE.AND P0, PT, R12, R133.reuse, PT ;  /* 0x000000850c00720c */ /* 0x080fe40003f06270 */
[-C--:B------:R-:W-:Y:S02]  /*17290*/  ISETP.GE.AND P3, PT, R21, R133.reuse, PT ;  /* 0x000000851500720c */ /* 0x080fe40003f66270 */
        /* <DEDUP_REMOVED lines=12> */
[CC--:B------:R-:W-:Y:S02]  /*17360*/  ISETP.GE.AND P5, PT, R16.reuse, R2.reuse, PT ;  /* 0x000000021000720c */ /* 0x0c0fe40003fa6270 */
[----:B------:R-:W-:Y:S02]  /*17370*/  ISETP.GE.AND P1, PT, R16, R133, PT ;  /* 0x000000851000720c */ /* 0x000fe40003f26270 */
[----:B------:R-:W-:-:S02]  /*17380*/  ISETP.GE.AND P3, PT, R13, R2, PT ;  /* 0x000000020d00720c */ /* 0x000fc40003f66270 */
[-C--:B------:R-:W-:Y:S02]  /*17390*/  ISETP.GE.AND P4, PT, R13, R133.reuse, PT ;  /* 0x000000850d00720c */ /* 0x080fe40003f86270 */
        /* <DEDUP_REMOVED lines=10> */
[CC--:B------:R-:W-:Y:S02]  /*17440*/  ISETP.GE.AND P0, PT, R16.reuse, R2.reuse, PT ;  /* 0x000000021000720c */ /* 0x0c0fe40003f06270 */
        /* <DEDUP_REMOVED lines=11> */
[----:B------:R-:W-:Y:S02]  /*17500*/  IADD3 R20, R0, 0x51, RZ ;  /* 0x0000005100147810 */ /* 0x000fe40007ffe0ff */
[----:B------:R-:W-:-:S02]  /*17510*/  FSEL R151, R63, -INF , !P2 ;  /* 0xff8000003f977808 */ /* 0x000fc40005000000 */
[----:B------:R-:W-:Y:S02]  /*17520*/  FSEL R160, R52, -INF , !P5 ;  /* 0xff80000034a07808 */ /* 0x000fe40006800000 */
[----:B------:R-:W-:Y:S01]  /*17530*/  FSEL R158, R55, -INF , !P3 ;  /* 0xff800000379e7808 */ /* 0x000fe20005800000 */
[C---:B--2---:R-:W-:Y:S01]  /*17540*/  HMMA.16816.F32 R28, R4.reuse, R12, R28 ;  /* 0x0000000c041c723c */ /* 0x044fe2000000181c */
[----:B------:R-:W-:Y:S02]  /*17550*/  FSEL R162, R40, -INF , !P4 ;  /* 0xff80000028a27808 */ /* 0x000fe40006000000 */
[CC--:B------:R-:W-:Y:S02]  /*17560*/  ISETP.GE.AND P2, PT, R56.reuse, R2.reuse, PT ;  /* 0x000000023800720c */ /* 0x0c0fe40003f46270 */
[-C--:B------:R-:W-:Y:S02]  /*17570*/  ISETP.GE.AND P5, PT, R56, R133.reuse, PT ;  /* 0x000000853800720c */ /* 0x080fe40003fa6270 */
[C---:B------:R-:W-:Y:S01]  /*17580*/  ISETP.GE.AND P3, PT, R20.reuse, R2, PT ;  /* 0x000000021400720c */ /* 0x040fe20003f66270 */
[----:B------:R-:W-:Y:S01]  /*17590*/  HMMA.16816.F32 R24, R4, R14, R24 ;  /* 0x0000000e0418723c */ /* 0x000fe20000001818 */
[----:B------:R-:W-:-:S02]  /*175a0*/  ISETP.GE.AND P4, PT, R20, R133, PT ;  /* 0x000000851400720c */ /* 0x000fc40003f86270 */
[C---:B------:R-:W-:Y:S02]  /*175b0*/  IADD3 R21, R0.reuse, 0x58, RZ ;  /* 0x0000005800157810 */ /* 0x040fe40007ffe0ff */
[----:B------:R-:W-:Y:S02]  /*175c0*/  IADD3 R20, R0, 0x59, RZ ;  /* 0x0000005900147810 */ /* 0x000fe40007ffe0ff */
[----:B------:R-:W-:Y:S02]  /*175d0*/  FSEL R165, R41, -INF , !P2 ;  /* 0xff80000029a57808 */ /* 0x000fe40005000000 */
[----:B------:R-:W-:Y:S01]  /*175e0*/  FSEL R166, R43, -INF , !P5 ;  /* 0xff8000002ba67808 */ /* 0x000fe20006800000 */
[----:B-1----:R-:W-:Y:S01]  /*175f0*/  HMMA.16816.F32 R128, R4, R16, R128 ;  /* 0x000000100480723c */ /* 0x002fe20000001880 */
[----:B------:R-:W-:Y:S02]  /*17600*/  ISETP.GE.AND P2, PT, R21, R133, PT ;  /* 0x000000851500720c */ /* 0x000fe40003f46270 */
[----:B------:R-:W-:-:S02]  /*17610*/  ISETP.GE.AND P5, PT, R20, R2, PT ;  /* 0x000000021400720c */ /* 0x000fc40003fa6270 */
[C---:B------:R-:W-:Y:S02]  /*17620*/  IADD3 R12, R0.reuse, 0x60, RZ ;  /* 0x00000060000c7810 */ /* 0x040fe40007ffe0ff */
[----:B------:R-:W-:Y:S01]  /*17630*/  IADD3 R13, R0, 0x68, RZ ;  /* 0x00000068000d7810 */ /* 0x000fe20007ffe0ff */
[----:B------:R-:W-:Y:S01]  /*17640*/  HMMA.16816.F32 R124, R4, R18, R124 ;  /* 0x00000012047c723c */ /* 0x000fe2000000187c */
[----:B------:R-:W-:Y:S02]  /*17650*/  FSEL R168, R37, -INF , !P3 ;  /* 0xff80000025a87808 */ /* 0x000fe40005800000 */
[----:B------:R-:W-:Y:S02]  /*17660*/  FSEL R170, R34, -INF , !P2 ;  /* 0xff80000022aa7808 */ /* 0x000fe40005000000 */
[----:B------:R-:W-:Y:S02]  /*17670*/  FSEL R164, R33, -INF , !P5 ;  /* 0xff80000021a47808 */ /* 0x000fe40006800000 */
[----:B------:R-:W-:-:S02]  /*17680*/  FSEL R159, R42, -INF , !P6 ;  /* 0xff8000002a9f7808 */ /* 0x000fc40007000000 */
[----:B------:R-:W-:Y:S02]  /*17690*/  FSEL R172, R38, -INF , !P0 ;  /* 0xff80000026ac7808 */ /* 0x000fe40004000000 */
[CC--:B------:R-:W-:Y:S02]  /*176a0*/  ISETP.GE.AND P3, PT, R12.reuse, R133.reuse, PT ;  /* 0x000000850c00720c */ /* 0x0c0fe40003f66270 */
[CC--:B------:R-:W-:Y:S02]  /*176b0*/  ISETP.GE.AND P2, PT, R13.reuse, R2.reuse, PT ;  /* 0x000000020d00720c */ /* 0x0c0fe40003f46270 */
[----:B------:R-:W-:Y:S02]  /*176c0*/  ISETP.GE.AND P5, PT, R13, R133, PT ;  /* 0x000000850d00720c */ /* 0x000fe40003fa6270 */
[-C--:B------:R-:W-:Y:S02]  /*176d0*/  ISETP.GE.AND P6, PT, R21, R2.reuse, PT ;  /* 0x000000021500720c */ /* 0x080fe40003fc6270 */
[----:B------:R-:W-:-:S02]  /*176e0*/  ISETP.GE.AND P0, PT, R12, R2, PT ;  /* 0x000000020c00720c */ /* 0x000fc40003f06270 */
[C---:B------:R-:W-:Y:S02]  /*176f0*/  IADD3 R13, R0.reuse, 0x70, RZ ;  /* 0x00000070000d7810 */ /* 0x040fe40007ffe0ff */
[----:B------:R-:W-:Y:S02]  /*17700*/  IADD3 R12, R0, 0x61, RZ ;  /* 0x00000061000c7810 */ /* 0x000fe40007ffe0ff */
[----:B------:R-:W-:Y:S02]  /*17710*/  FSEL R156, R30, -INF , !P3 ;  /* 0xff8000001e9c7808 */ /* 0x000fe40005800000 */
[----:B------:R-:W-:Y:S02]  /*17720*/  FSEL R169, R36, -INF , !P1 ;  /* 0xff80000024a97808 */ /* 0x000fe40004800000 */
[----:B------:R-:W-:Y:S02]  /*17730*/  FSEL R171, R39, -INF , !P4 ;  /* 0xff80000027ab7808 */ /* 0x000fe40006000000 */
[----:B------:R-:W-:-:S02]  /*17740*/  FSEL R167, R32, -INF , !P6 ;  /* 0xff80000020a77808 */ /* 0x000fc40007000000 */
[-C--:B------:R-:W-:Y:S02]  /*17750*/  ISETP.GE.AND P3, PT, R13, R2.reuse, PT ;  /* 0x000000020d00720c */ /* 0x080fe40003f66270 */
[-C--:B------:R-:W-:Y:S02]  /*17760*/  ISETP.GE.AND P1, PT, R20, R133.reuse, PT ;  /* 0x000000851400720c */ /* 0x080fe40003f26270 */
[C---:B------:R-:W-:Y:S02]  /*17770*/  ISETP.GE.AND P4, PT, R12.reuse, R2, PT ;  /* 0x000000020c00720c */ /* 0x040fe40003f86270 */
        /* <DEDUP_REMOVED lines=12> */
[----:B------:R-:W-:Y:S02]  /*17840*/  FSEL R145, R27, -INF , !P0 ;  /* 0xff8000001b917808 */ /* 0x000fe40004000000 */
[----:B------:R-:W-:Y:S01]  /*17850*/  ISETP.GT.AND P3, PT, R238, R227, PT ;  /* 0x000000e3ee00720c */ /* 0x000fe20003f64270 */
[----:B------:R-:W-:Y:S01]  /*17860*/  BAR.SYNC.DEFER_BLOCKING 0x0 ;  /* 0x0000000000007b1d */ /* 0x000fe20000010000 */
[----:B------:R-:W-:-:S02]  /*17870*/  ISETP.GE.AND P5, PT, R4, R2, PT ;  /* 0x000000020400720c */ /* 0x000fc40003fa6270 */
[-C--:B------:R-:W-:Y:S02]  /*17880*/  ISETP.GE.AND P1, PT, R4, R133.reuse, PT ;  /* 0x000000850400720c */ /* 0x080fe40003f26270 */
[C---:B------:R-:W-:Y:S02]  /*17890*/  ISETP.GE.AND P0, PT, R0.reuse, R2, PT ;  /* 0x000000020000720c */ /* 0x040fe40003f06270 */
        /* <DEDUP_REMOVED lines=8> */
[----:B------:R-:W-:Y:S02]  /*17920*/  FSEL R139, R130, -INF , !P4 ;  /* 0xff800000828b7808 */ /* 0x000fe40006000000 */
[----:B------:R-:W-:-:S02]  /*17930*/  FSEL R62, R127, -INF , !P0 ;  /* 0xff8000007f3e7808 */ /* 0x000fc40004000000 */
[CC--:B------:R-:W-:Y:S02]  /*17940*/  ISETP.GE.AND P6, PT, R12.reuse, R2.reuse, PT ;  /* 0x000000020c00720c */ /* 0x0c0fe40003fc6270 */
[----:B------:R-:W-:Y:S02]  /*17950*/  ISETP.GE.AND P2, PT, R12, R133, PT ;  /* 0x000000850c00720c */ /* 0x000fe40003f46270 */
[----:B------:R-:W-:Y:S02]  /*17960*/  ISETP.GE.AND P4, PT, R4, R2, PT ;  /* 0x000000020400720c */ /* 0x000fe40003f86270 */
[----:B------:R-:W-:Y:S02]  /*17970*/  ISETP.NE.U32.AND P0, PT, R236, RZ, PT ;  /* 0x000000ffec00720c */ /* 0x000fe40003f05070 */
[----:B------:R-:W-:Y:S02]  /*17980*/  LOP3.LUT R0, R8, R9, RZ, 0xfc, !PT ;  /* 0x0000000908007212 */ /* 0x000fe400078efcff */
        /* <DEDUP_REMOVED lines=12> */
[-C--:B--2---:R-:W-:Y:S02]  /*17a50*/  IABS R7, R14.reuse ;  /* 0x0000000e00077213 */ /* 0x084fe40000000000 */
[-C--:B------:R-:W-:Y:S02]  /*17a60*/  IABS R5, R14.reuse ;  /* 0x0000000e00057213 */ /* 0x080fe40000000000 */
[----:B------:R-:W1:Y:S01]  /*17a70*/  I2F.RP R8, R7 ;  /* 0x0000000700087306 */ /* 0x000e620000209400 */
[----:B------:R-:W-:Y:S02]  /*17a80*/  LOP3.LUT R3, R3, R14, RZ, 0x3c, !PT ;  /* 0x0000000e03037212 */ /* 0x000fe400078e3cff */
[----:B------:R-:W-:Y:S02]  /*17a90*/  IMAD.MOV R5, RZ, RZ, -R5 ;  /* 0x000000ffff057224 */ /* 0x000fe400078e0a05 */
[----:B------:R-:W-:-:S02]  /*17aa0*/  ISETP.GE.AND P4, PT, R3, RZ, PT ;  /* 0x000000ff0300720c */ /* 0x000fc40003f86270 */
[----:B------:R-:W-:Y:S01]  /*17ab0*/  LOP3.LUT R3, RZ, R14, RZ, 0x33, !PT ;  /* 0x0000000eff037212 */ /* 0x000fe200078e33ff */
        /* <DEDUP_REMOVED lines=21> */
[----:B------:R-:W-:Y:S02]  /*17c10*/  ISETP.GE.AND P1, PT, R9, RZ, PT ;  /* 0x000000ff0900720c */ /* 0x000fe40003f26270 */
[----:B------:R-:W-:-:S07]  /*17c20*/  ISETP.NE.AND P2, PT, R14, RZ, PT ;  /* 0x000000ff0e00720c */ /* 0x000fce0003f45270 */
[----:B------:R-:W-:Y:S02]  /*17c30*/  @P5 IADD3 R8, R8, 0x1, RZ ;  /* 0x0000000108085810 */ /* 0x000fe40007ffe0ff */
[----:B------:R-:W-:-:S03]  /*17c40*/  @P6 IADD3 R12, R12, 0x1, RZ ;  /* 0x000000010c0c6810 */ /* 0x000fc60007ffe0ff */
[----:B------:R-:W-:Y:S01]  /*17c50*/  @!P1 IMAD.MOV R8, RZ, RZ, -R8 ;  /* 0x000000ffff089224 */ /* 0x000fe200078e0a08 */
[----:B------:R-:W-:-:S04]  /*17c60*/  @!P4 IADD3 R12, -R12, RZ, RZ ;  /* 0x000000ff0c0cc210 */ /* 0x000fc80007ffe1ff */
[C---:B------:R-:W-:Y:S02]  /*17c70*/  SEL R5, R3.reuse, R12, !P2 ;  /* 0x0000000c03057207 */ /* 0x040fe40005000000 */
[----:B------:R-:W-:Y:S01]  /*17c80*/  SEL R6, R3, R8, !P2 ;  /* 0x0000000803067207 */ /* 0x000fe20005000000 */
[----:B------:R-:W2:Y:S02]  /*17c90*/  LD.E.64 R12, [R10.64+0x20] ;  /* 0x000020060a0c7980 */ /* 0x000ea4000c101b00 */
[C-C-:B------:R-:W-:Y:S02]  /*17ca0*/  IMAD.WIDE R18, R5.reuse, 0x4, R236.reuse ;  /* 0x0000000405127825 */ /* 0x140fe400078e02ec */
[----:B------:R-:W3:Y:S02]  /*17cb0*/  LD.E.64 R8, [R10.64+0x38] ;  /* 0x000038060a087980 */ /* 0x000ee4000c101b00 */
[----:B------:R-:W-:Y:S02]  /*17cc0*/  IMAD.WIDE R16, R6, 0x4, R236 ;  /* 0x0000000406107825 */ /* 0x000fe400078e02ec */
        /* <DEDUP_REMOVED lines=11> */
[----:B------:R-:W-:-:S03]  /*17d80*/  SHF.R.S32.HI R4, RZ, 0x1f, R3 ;  /* 0x0000001fff047819 */ /* 0x000fc60000011403 */
[----:B------:R-:W-:-:S04]  /*17d90*/  IMAD.WIDE.U32 R6, R3, R12, R14 ;  /* 0x0000000c03067225 */ /* 0x000fc800078e000e */
[----:B------:R-:W-:-:S04]  /*17da0*/  IMAD R4, R12, R4, R5 ;  /* 0x000000040c047224 */ /* 0x000fc800078e0205 */
[----:B------:R-:W-:Y:S01]  /*17db0*/  IMAD.IADD R4, R7, 0x1, R4 ;  /* 0x0000000107047824 */ /* 0x000fe200078e0204 */
[----:B------:R-:W-:Y:S05]  /*17dc0*/  BRA `(.L_x_1906) ;  /* 0x0000003000007947 */ /* 0x000fea0003800000 */
.L_x_1905:
[----:B------:R-:W2:Y:S02]  /*17dd0*/  LD.E R6, [R10.64+0x38] ;  /* 0x000038060a067980 */ /* 0x000ea4000c101900 */
[----:B--2---:R-:W-:-:S04]  /*17de0*/  LEA R6, -R6, RZ, 0x7 ;  /* 0x000000ff06067211 */ /* 0x004fc800078e39ff */
[----:B------:R-:W-:Y:S02]  /*17df0*/  SHF.R.S32.HI R4, RZ, 0x1f, R6 ;  /* 0x0000001fff047819 */ /* 0x000fe40000011406 */
.L_x_1906:
[----:B------:R-:W-:Y:S05]  /*17e00*/  BSYNC B0 ;  /* 0x0000000000007941 */ /* 0x000fea0003800000 */
.L_x_1904:
        /* <DEDUP_REMOVED lines=129> */
.L_x_1903:
[----:B------:R-:W-:Y:S05]  /*18620*/  BSYNC B1 ;  /* 0x0000000000017941 */ /* 0x000fea0003800000 */
.L_x_1902:
        /* <DEDUP_REMOVED lines=14> */
[----:B------:R-:W-:Y:S01]  /*18710*/  LDSM.16.MT88.4 R120, [R214+0x10000] ;  /* 0x01000000d678783b */ /* 0x000fe20000004200 */
[----:B------:R-:W-:Y:S02]  /*18720*/  FMNMX.FTZ R5, R85, R4, !PT ;  /* 0x0000000455057209 */ /* 0x000fe40007810000 */
[----:B------:R-:W-:Y:S01]  /*18730*/  FMNMX.FTZ R4, R88, R3, !PT ;  /* 0x0000000358047209 */ /* 0x000fe20007810000 */
[----:B------:R-:W-:Y:S01]  /*18740*/  LDSM.16.MT88.4 R80, [R213+0xc000] ;  /* 0x00c00000d550783b */ /* 0x000fe20000004200 */
        /* <DEDUP_REMOVED lines=70> */
[----:B---3--:R-:W-:Y:S02]  /*18bb0*/  FMNMX.FTZ R132, R5, R132, !PT ;  /* 0x0000008405847209 */ /* 0x008fe40007810000 */
[----:B------:R-:W-:Y:S01]  /*18bc0*/  LDSM.16.MT88.4 R4, [R212+0x10000] ;  /* 0x01000000d404783b */ /* 0x000fe20000004200 */
[C---:B--2---:R-:W-:Y:S02]  /*18bd0*/  FMUL.FTZ R63, R64.reuse, R3 ;  /* 0x00000003403f7220 */ /* 0x044fe40000410000 */
[----:B------:R-:W-:-:S03]  /*18be0*/  FMUL.FTZ R135, R64, R132 ;  /* 0x0000008440877220 */ /* 0x000fc60000410000 */
        /* <DEDUP_REMOVED lines=8> */
[-C--:B------:R-:W-:Y:S02]  /*18c70*/  FFMA.FTZ R53, R89, R64.reuse, -R135 ;  /* 0x0000004059357223 */ /* 0x080fe40000010887 */
[----:B------:R-:W1:Y:S01]  /*18c80*/  LDSM.16.MT88.4 R88, [R212+0xc000] ;  /* 0x00c00000d458783b */ /* 0x000e620000004200 */
[----:B------:R-:W-:-:S02]  /*18c90*/  FFMA.FTZ R56, R95, R64, -R63 ;  /* 0x000000405f387223 */ /* 0x000fc4000001083f */
[-CC-:B------:R-:W-:Y:S02]  /*18ca0*/  FFMA.FTZ R61, R92, R64.reuse, -R135.reuse ;  /* 0x000000405c3d7223 */ /* 0x180fe40000010887 */
[-C--:B------:R-:W-:Y:S01]  /*18cb0*/  FFMA.FTZ R60, R93, R64.reuse, -R135 ;  /* 0x000000405d3c7223 */ /* 0x080fe20000010887 */
[----:B------:R-:W-:Y:S01]  /*18cc0*/  MUFU.EX2 R59, R59 ;  /* 0x0000003b003b7308 */ /* 0x000fe20000000800 */
[-CC-:B------:R-:W-:Y:S02]  /*18cd0*/  FFMA.FTZ R54, R86, R64.reuse, -R63.reuse ;  /* 0x0000004056367223 */ /* 0x180fe4000001083f */
[-CC-:B------:R-:W-:Y:S02]  /*18ce0*/  FFMA.FTZ R49, R87, R64.reuse, -R63.reuse ;  /* 0x0000004057317223 */ /* 0x180fe4000001083f */
[-C--:B------:R-:W-:Y:S02]  /*18cf0*/  FFMA.FTZ R47, R85, R64.reuse, -R63 ;  /* 0x00000040552f7223 */ /* 0x080fe4000001083f */
[-CC-:B------:R-:W-:Y:S01]  /*18d00*/  FFMA.FTZ R55, R84, R64.reuse, -R135.reuse ;  /* 0x0000004054377223 */ /* 0x180fe20000010887 */
[----:B------:R-:W2:Y:S01]  /*18d10*/  MUFU.EX2 R56, R56 ;  /* 0x0000003800387308 */ /* 0x000ea20000000800 */
[----:B------:R-:W-:-:S02]  /*18d20*/  FFMA.FTZ R50, R50, R64, -R135 ;  /* 0x0000004032327223 */ /* 0x000fc40000010887 */
[-CC-:B------:R-:W-:Y:S02]  /*18d30*/  FFMA.FTZ R51, R51, R64.reuse, -R135.reuse ;  /* 0x0000004033337223 */ /* 0x180fe40000010887 */
[-C--:B------:R-:W-:Y:S02]  /*18d40*/  FFMA.FTZ R46, R46, R64.reuse, -R135 ;  /* 0x000000402e2e7223 */ /* 0x080fe40000010887 */
[-CC-:B------:R-:W-:Y:S01]  /*18d50*/  FFMA.FTZ R44, R44, R64.reuse, -R63.reuse ;  /* 0x000000402c2c7223 */ /* 0x180fe2000001083f */
[----:B------:R-:W3:Y:S01]  /*18d60*/  MUFU.EX2 R52, R52 ;  /* 0x0000003400347308 */ /* 0x000ee20000000800 */
[-CC-:B------:R-:W-:Y:S02]  /*18d70*/  FFMA.FTZ R43, R177, R64.reuse, -R63.reuse ;  /* 0x00000040b12b7223 */ /* 0x180fe4000001083f */
[-CC-:B------:R-:W-:Y:S02]  /*18d80*/  FFMA.FTZ R40, R178, R64.reuse, -R63.reuse ;  /* 0x00000040b2287223 */ /* 0x180fe4000001083f */
[----:B------:R-:W-:-:S02]  /*18d90*/  FFMA.FTZ R9, R179, R64, -R63 ;  /* 0x00000040b3097223 */ /* 0x000fc4000001083f */
[-CC-:B------:R-:W-:Y:S01]  /*18da0*/  FFMA.FTZ R45, R45, R64.reuse, -R135.reuse ;  /* 0x000000402d2d7223 */ /* 0x180fe20000010887 */
[----:B------:R-:W-:Y:S01]  /*18db0*/  MUFU.EX2 R61, R61 ;  /* 0x0000003d003d7308 */ /* 0x000fe20000000800 */
[----:B--2---:R-:W-:Y:S01]  /*18dc0*/  F2FP.PACK_AB R113, R56, R59 ;  /* 0x0000003b3871723e */ /* 0x004fe200000000ff */
[-CC-:B------:R-:W-:Y:S02]  /*18dd0*/  FFMA.FTZ R42, R175, R64.reuse, -R135.reuse ;  /* 0x00000040af2a7223 */ /* 0x180fe40000010887 */
[-CC-:B------:R-:W-:Y:S02]  /*18de0*/  FFMA.FTZ R41, R176, R64.reuse, -R135.reuse ;  /* 0x00000040b0297223 */ /* 0x180fe40000010887 */
[-C--:B------:R-:W-:Y:S02]  /*18df0*/  FFMA.FTZ R8, R174, R64.reuse, -R135 ;  /* 0x00000040ae087223 */ /* 0x080fe40000010887 */
[----:B------:R-:W2:Y:S01]  /*18e00*/  MUFU.EX2 R60, R60 ;  /* 0x0000003c003c7308 */ /* 0x000ea20000000800 */
[----:B---3--:R-:W-:Y:S01]  /*18e10*/  F2FP.PACK_AB R115, R52, R57 ;  /* 0x000000393473723e */ /* 0x008fe200000000ff */
        /* <DEDUP_REMOVED lines=8> */
[----:B------:R-:W3:Y:S01]  /*18ea0*/  MUFU.EX2 R53, R53 ;  /* 0x0000003500357308 */ /* 0x000ee20000000800 */
[----:B--2---:R-:W-:Y:S01]  /*18eb0*/  F2FP.PACK_AB R112, R60, R61 ;  /* 0x0000003d3c70723e */ /* 0x004fe200000000ff */
        /* <DEDUP_REMOVED lines=8> */
[----:B---3--:R-:W-:Y:S01]  /*18f40*/  F2FP.PACK_AB R114, R53, R58 ;  /* 0x0000003a3572723e */ /* 0x008fe200000000ff */
        /* <DEDUP_REMOVED lines=16> */
[C---:B------:R-:W-:Y:S01]  /*19050*/  HMMA.16816.F32 R92, R112.reuse, R96, RZ ;  /* 0x00000060705c723c */ /* 0x040fe200000018ff */
        /* <DEDUP_REMOVED lines=19> */
[----:B------:R-:W3:Y:S01]  /*19190*/  MUFU.EX2 R44, R44 ;  /* 0x0000002c002c7308 */ /* 0x000ee20000000800 */
        /* <DEDUP_REMOVED lines=11> */
[----:B------:R-:W4:Y:S06]  /*19250*/  MUFU.EX2 R42, R42 ;  /* 0x0000002a002a7308 */ /* 0x000f2c0000000800 */
[C---:B------:R-:W-:Y:S02]  /*19260*/  HMMA.16816.F32 R80, R112.reuse, R82, RZ ;  /* 0x000000527050723c */ /* 0x040fe400000018ff */
[----:B------:R-:W-:Y:S06]  /*19270*/  MUFU.EX2 R41, R41 ;  /* 0x0000002900297308 */ /* 0x000fec0000000800 */
[C---:B------:R-:W-:Y:S02]  /*19280*/  HMMA.16816.F32 R120, R112.reuse, R122, RZ ;  /* 0x0000007a7078723c */ /* 0x040fe400000018ff */
[----:B------:R-:W5:Y:S06]  /*19290*/  MUFU.EX2 R8, R8 ;  /* 0x0000000800087308 */ /* 0x000f6c0000000800 */
[C---:B------:R-:W-:Y:S02]  /*192a0*/  HMMA.16816.F32 R108, R112.reuse, R110, RZ ;  /* 0x0000006e706c723c */ /* 0x040fe400000018ff */
[----:B------:R-:W2:Y:S06]  /*192b0*/  MUFU.EX2 R0, R0 ;  /* 0x0000000000007308 */ /* 0x000eac0000000800 */
[C---:B------:R-:W-:Y:S02]  /*192c0*/  HMMA.16816.F32 R116, R112.reuse, R4, RZ ;  /* 0x000000047074723c */ /* 0x040fe400000018ff */
        /* <DEDUP_REMOVED lines=9> */
[----:B---3--:R-:W-:Y:S01]  /*19360*/  F2FP.PACK_AB R7, R44, R47 ;  /* 0x0000002f2c07723e */ /* 0x008fe200000000ff */
        /* <DEDUP_REMOVED lines=46> */
[----:B----4-:R-:W-:Y:S01]  /*19650*/  F2FP.PACK_AB R4, R42, R45 ;  /* 0x0000002d2a04723e */ /* 0x010fe200000000ff */
[----:B------:R-:W-:Y:S01]  /*19660*/  FADD.FTZ R45, R45, R46 ;  /* 0x0000002e2d2d7221 */ /* 0x000fe20000010000 */
[----:B------:R-:W-:Y:S01]  /*19670*/  F2FP.PACK_AB R5, R40, R43 ;  /* 0x0000002b2805723e */ /* 0x000fe200000000ff */
[----:B------:R-:W-:Y:S01]  /*19680*/  MUFU.EX2 R169, R169 ;  /* 0x000000a900a97308 */ /* 0x000fe20000000800 */
[----:B-----5:R-:W-:Y:S01]  /*19690*/  F2FP.PACK_AB R6, R8, R41 ;  /* 0x000000290806723e */ /* 0x020fe200000000ff */
[----:B------:R-:W-:Y:S01]  /*196a0*/  FADD.FTZ R43, R43, R44 ;  /* 0x0000002c2b2b7221 */ /* 0x000fe20000010000 */
[----:B------:R-:W-:Y:S01]  /*196b0*/  F2FP.PACK_AB R7, R0, R9 ;  /* 0x000000090007723e */ /* 0x000fe200000000ff */
[----:B------:R-:W-:-:S02]  /*196c0*/  FADD.FTZ R42, R42, R45 ;  /* 0x0000002d2a2a7221 */ /* 0x000fc40000010000 */
[----:B------:R-:W-:Y:S02]  /*196d0*/  FADD.FTZ R40, R40, R43 ;  /* 0x0000002b28287221 */ /* 0x000fe40000010000 */
[----:B------:R-:W4:Y:S01]  /*196e0*/  MUFU.EX2 R168, R168 ;  /* 0x000000a800a87308 */ /* 0x000f220000000800 */
        /* <DEDUP_REMOVED lines=8> */
[----:B------:R-:W5:Y:S02]  /*19770*/  MUFU.EX2 R164, R164 ;  /* 0x000000a400a47308 */ /* 0x000f640000000800 */
        /* <DEDUP_REMOVED lines=47> */
[----:B------:R-:W1:Y:S07]  /*19a70*/  LDSM.16.MT88.4 R20, [R212+0x11800] ;  /* 0x01180000d414783b */ /* 0x000e6e0000004200 */
        /* <DEDUP_REMOVED lines=64> */
[----:B------:R-:W-:Y:S01]  /*19e80*/  HMMA.16816.F32 R68, R4, R20, R68 ;  /* 0x000000140444723c */ /* 0x000fe20000001844 */
        /* <DEDUP_REMOVED lines=173> */
.L_x_1909:
[----:B------:R-:W2:Y:S02]  /*1a960*/  LD.E R4, [R10.64+0x40] ;  /* 0x000040060a047980 */ /* 0x000ea4000c101900 */
[----:B--2---:R-:W-:-:S04]  /*1a970*/  LEA R4, -R4, RZ, 0x7 ;  /* 0x000000ff04047211 */ /* 0x004fc800078e39ff */
[----:B------:R-:W-:Y:S02]  /*1a980*/  SHF.R.S32.HI R0, RZ, 0x1f, R4 ;  /* 0x0000001fff007819 */ /* 0x000fe40000011404 */
.L_x_1910:
[----:B------:R-:W-:Y:S05]  /*1a990*/  BSYNC B0 ;  /* 0x0000000000007941 */ /* 0x000fea0003800000 */
.L_x_1908:
        /* <DEDUP_REMOVED lines=133> */
[----:B------:R-:W1:Y:S04]  /*1b1f0*/  LDSM.16.M88.4 R52, [R221+0x4000] ;  /* 0x00400000dd34783b */ /* 0x000e680000000200 */
[----:B------:R-:W5:Y:S04]  /*1b200*/  LDSM.16.M88.4 R44, [R221+0x4800] ;  /* 0x00480000dd2c783b */ /* 0x000f680000000200 */
[----:B------:R-:W5:Y:S04]  /*1b210*/  LDSM.16.M88.4 R36, [R221+0x5000] ;  /* 0x00500000dd24783b */ /* 0x000f680000000200 */
[----:B--2---:R-:W2:Y:S04]  /*1b220*/  LDSM.16.M88.4 R28, [R221+0x5800] ;  /* 0x00580000dd1c783b */ /* 0x004ea80000000200 */
[----:B---3--:R-:W3:Y:S04]  /*1b230*/  LDSM.16.M88.4 R20, [R221+0x6000] ;  /* 0x00600000dd14783b */ /* 0x008ee80000000200 */
[----:B----4-:R-:W4:Y:S04]  /*1b240*/  LDSM.16.M88.4 R12, [R221+0x6800] ;  /* 0x00680000dd0c783b */ /* 0x010f280000000200 */
[----:B------:R-:W2:Y:S04]  /*1b250*/  LDSM.16.M88.4 R172, [R221+0x7000] ;  /* 0x00700000ddac783b */ /* 0x000ea80000000200 */
[----:B------:R-:W2:Y:S04]  /*1b260*/  LDSM.16.M88.4 R60, [R221+0x7800] ;  /* 0x00780000dd3c783b */ /* 0x000ea80000000200 */
[----:B------:R-:W-:Y:S04]  /*1b270*/  LDSM.16.M88.4 R64, [R220] ;  /* 0x00000000dc40783b */ /* 0x000fe80000000200 */
[----:B------:R-:W2:Y:S04]  /*1b280*/  LDSM.16.M88.4 R136, [R219] ;  /* 0x00000000db88783b */ /* 0x000ea80000000200 */
[----:B-1----:R-:W1:Y:S01]  /*1b290*/  LDSM.16.M88.4 R8, [R211] ;  /* 0x00000000d308783b */ /* 0x002e620000000200 */
[C---:B------:R-:W-:Y:S03]  /*1b2a0*/  HMMA.16816.F32 R56, R164.reuse, R52, RZ ;  /* 0x00000034a438723c */ /* 0x040fe600000018ff */
[----:B------:R-:W1:Y:S04]  /*1b2b0*/  LDSM.16.M88.4 R4, [R210] ;  /* 0x00000000d204783b */ /* 0x000e680000000200 */
[----:B------:R-:W-:Y:S01]  /*1b2c0*/  LDSM.16.M88.4 R144, [R206] ;  /* 0x00000000ce90783b */ /* 0x000fe20000000200 */
[C---:B-----5:R-:W-:Y:S03]  /*1b2d0*/  HMMA.16816.F32 R48, R164.reuse, R44, RZ ;  /* 0x0000002ca430723c */ /* 0x060fe600000018ff */
[----:B------:R-:W-:Y:S04]  /*1b2e0*/  LDSM.16.M88.4 R152, [R208] ;  /* 0x00000000d098783b */ /* 0x000fe80000000200 */
[----:B------:R-:W-:Y:S01]  /*1b2f0*/  LDSM.16.M88.4 R148, [R207] ;  /* 0x00000000cf94783b */ /* 0x000fe20000000200 */
[C---:B------:R-:W-:Y:S03]  /*1b300*/  HMMA.16816.F32 R40, R164.reuse, R36, RZ ;  /* 0x00000024a428723c */ /* 0x040fe600000018ff */
[----:B------:R-:W-:Y:S04]  /*1b310*/  LDSM.16.M88.4 R140, [R205] ;  /* 0x00000000cd8c783b */ /* 0x000fe80000000200 */
[----:B------:R-:W-:Y:S01]  /*1b320*/  LDSM.16.M88.4 R184, [R221+0x8000] ;  /* 0x00800000ddb8783b */ /* 0x000fe20000000200 */
[C---:B------:R-:W-:Y:S03]  /*1b330*/  HMMA.16816.F32 R52, R164.reuse, R54, RZ ;  /* 0x00000036a434723c */ /* 0x040fe600000018ff */
[----:B------:R-:W-:Y:S04]  /*1b340*/  LDSM.16.M88.4 R160, [R221+0xa000] ;  /* 0x00a00000dda0783b */ /* 0x000fe80000000200 */
[----:B------:R-:W-:Y:S01]  /*1b350*/  LDSM.16.M88.4 R156, [R221+0xa800] ;  /* 0x00a80000dd9c783b */ /* 0x000fe20000000200 */
[C---:B------:R-:W-:Y:S03]  /*1b360*/  HMMA.16816.F32 R44, R164.reuse, R46, RZ ;  /* 0x0000002ea42c723c */ /* 0x040fe600000018ff */
[----:B------:R-:W-:Y:S04]  /*1b370*/  LDSM.16.M88.4 R188, [R220+0x2000] ;  /* 0x00200000dcbc783b */ /* 0x000fe80000000200 */
[----:B------:R-:W-:Y:S01]  /*1b380*/  LDSM.16.M88.4 R180, [R221+0x9800] ;  /* 0x00980000ddb4783b */ /* 0x000fe20000000200 */
[C---:B------:R-:W-:Y:S03]  /*1b390*/  HMMA.16816.F32 R36, R164.reuse, R38, RZ ;  /* 0x00000026a424723c */ /* 0x040fe600000018ff */
[----:B------:R-:W5:Y:S04]  /*1b3a0*/  S2R R0, SR_TID.X ;  /* 0x0000000000007919 */ /* 0x000f680000002100 */
[----:B------:R-:W0:Y:S01]  /*1b3b0*/  LDGDEPBAR ;  /* 0x00000000000079af */ /* 0x000e220000000000 */
[C---:B--2---:R-:W-:Y:S08]  /*1b3c0*/  HMMA.16816.F32 R32, R164.reuse, R28, RZ ;  /* 0x0000001ca420723c */ /* 0x044ff000000018ff */
[C---:B---3--:R-:W-:Y:S08]  /*1b3d0*/  HMMA.16816.F32 R24, R164.reuse, R20, RZ ;  /* 0x00000014a418723c */ /* 0x048ff000000018ff */
[----:B----4-:R-:W-:Y:S01]  /*1b3e0*/  HMMA.16816.F32 R16, R164, R12, RZ ;  /* 0x0000000ca410723c */ /* 0x010fe200000018ff */
[----:B-----5:R-:W-:-:S07]  /*1b3f0*/  IMAD.SHL.U32 R0, R0, 0x2, RZ ;  /* 0x0000000200007824 */ /* 0x020fce00078e00ff */
[C---:B------:R-:W-:Y:S08]  /*1b400*/  HMMA.16816.F32 R176, R164.reuse, R172, RZ ;  /* 0x000000aca4b0723c */ /* 0x040ff000000018ff */
[C---:B------:R-:W-:Y:S08]  /*1b410*/  HMMA.16816.F32 R28, R164.reuse, R30, RZ ;  /* 0x0000001ea41c723c */ /* 0x040ff000000018ff */
[C---:B------:R-:W-:Y:S08]  /*1b420*/  HMMA.16816.F32 R20, R164.reuse, R22, RZ ;  /* 0x00000016a414723c */ /* 0x040ff000000018ff */
[C---:B------:R-:W-:Y:S08]  /*1b430*/  HMMA.16816.F32 R12, R164.reuse, R14, RZ ;  /* 0x0000000ea40c723c */ /* 0x040ff000000018ff */
[C---:B------:R-:W-:Y:S08]  /*1b440*/  HMMA.16816.F32 R172, R164.reuse, R174, RZ ;  /* 0x000000aea4ac723c */ /* 0x040ff000000018ff */
[C---:B------:R-:W-:Y:S08]  /*1b450*/  HMMA.16816.F32 R168, R164.reuse, R60, RZ ;  /* 0x0000003ca4a8723c */ /* 0x040ff000000018ff */
[----:B------:R-:W-:Y:S01]  /*1b460*/  HMMA.16816.F32 R164, R164, R62, RZ ;  /* 0x0000003ea4a4723c */ /* 0x000fe200000018ff */
[----:B------:R-:W2:Y:S07]  /*1b470*/  LDSM.16.M88.4 R60, [R209] ;  /* 0x00000000d13c783b */ /* 0x000eae0000000200 */
[C---:B------:R-:W-:Y:S08]  /*1b480*/  HMMA.16816.F32 R56, R64.reuse, R136, R56 ;  /* 0x000000884038723c */ /* 0x040ff00000001838 */
[C---:B------:R-:W-:Y:S01]  /*1b490*/  HMMA.16816.F32 R52, R64.reuse, R138, R52 ;  /* 0x0000008a4034723c */ /* 0x040fe20000001834 */
[----:B------:R-:W-:Y:S07]  /*1b4a0*/  LDSM.16.M88.4 R136, [R218] ;  /* 0x00000000da88783b */ /* 0x000fee0000000200 */
[C---:B-1----:R-:W-:Y:S08]  /*1b4b0*/  HMMA.16816.F32 R48, R64.reuse, R8, R48 ;  /* 0x000000084030723c */ /* 0x042ff00000001830 */
[C---:B------:R-:W-:Y:S01]  /*1b4c0*/  HMMA.16816.F32 R44, R64.reuse, R10, R44 ;  /* 0x0000000a402c723c */ /* 0x040fe2000000182c */
[----:B------:R-:W1:Y:S07]  /*1b4d0*/  LDSM.16.M88.4 R8, [R215+0x4000] ;  /* 0x00400000d708783b */ /* 0x000e6e0000000200 */
        /* <DEDUP_REMOVED lines=10> */
[C---:B------:R-:W-:Y:S01]  /*1b580*/  HMMA.16816.F32 R52, R136.reuse, R10, R52 ;  /* 0x0000000a8834723c */ /* 0x040fe20000001834 */
[----:B------:R-:W1:Y:S07]  /*1b590*/  LDSM.16.M88.4 R8, [R215+0x6000] ;  /* 0x00600000d708783b */ /* 0x000e6e0000000200 */
[C---:B---3--:R-:W-:Y:S08]  /*1b5a0*/  HMMA.16816.F32 R48, R136.reuse, R4, R48 ;  /* 0x000000048830723c */ /* 0x048ff00000001830 */
[----:B------:R-:W-:Y:S01]  /*1b5b0*/  HMMA.16816.F32 R44, R136, R6, R44 ;  /* 0x00000006882c723c */ /* 0x000fe2000000182c */
[----:B------:R-:W3:Y:S07]  /*1b5c0*/  LDSM.16.M88.4 R4, [R215+0x7000] ;  /* 0x00700000d704783b */ /* 0x000eee0000000200 */
        /* <DEDUP_REMOVED lines=10> */
[C---:B--2---:R-:W-:Y:S08]  /*1b670*/  HMMA.16816.F32 R40, R136.reuse, R60, R40 ;  /* 0x0000003c8828723c */ /* 0x044ff00000001828 */
[C---:B------:R-:W-:Y:S01]  /*1b680*/  HMMA.16816.F32 R36, R136.reuse, R62, R36 ;  /* 0x0000003e8824723c */ /* 0x040fe20000001824 */
[----:B------:R-:W2:Y:S07]  /*1b690*/  LDSM.16.M88.4 R60, [R217] ;  /* 0x00000000d93c783b */ /* 0x000eae0000000200 */
[C---:B----4-:R-:W-:Y:S08]  /*1b6a0*/  HMMA.16816.F32 R32, R136.reuse, R144, R32 ;  /* 0x000000908820723c */ /* 0x050ff00000001820 */
[C---:B------:R-:W-:Y:S01]  /*1b6b0*/  HMMA.16816.F32 R28, R136.reuse, R146, R28 ;  /* 0x00000092881c723c */ /* 0x040fe2000000181c */
[----:B------:R-:W4:Y:S07]  /*1b6c0*/  LDSM.16.M88.4 R144, [R204+0x1000] ;  /* 0x00100000cc90783b */ /* 0x000f2e0000000200 */
[C---:B-1----:R-:W-:Y:S08]  /*1b6d0*/  HMMA.16816.F32 R24, R136.reuse, R8, R24 ;  /* 0x000000088818723c */ /* 0x042ff00000001818 */
[C---:B------:R-:W-:Y:S01]  /*1b6e0*/  HMMA.16816.F32 R20, R136.reuse, R10, R20 ;  /* 0x0000000a8814723c */ /* 0x040fe20000001814 */
[----:B------:R-:W1:Y:S07]  /*1b6f0*/  LDSM.16.M88.4 R8, [R204+0x1800] ;  /* 0x00180000cc08783b */ /* 0x000e6e0000000200 */
[C---:B---3--:R-:W-:Y:S08]  /*1b700*/  HMMA.16816.F32 R176, R136.reuse, R4, R176 ;  /* 0x0000000488b0723c */ /* 0x048ff000000018b0 */
[----:B------:R-:W-:Y:S01]  /*1b710*/  HMMA.16816.F32 R172, R136, R6, R172 ;  /* 0x0000000688ac723c */ /* 0x000fe200000018ac */
[----:B------:R-:W3:Y:S07]  /*1b720*/  LDSM.16.M88.4 R4, [R204+0x2000] ;  /* 0x00200000cc04783b */ /* 0x000eee0000000200 */
        /* <DEDUP_REMOVED lines=8> */
[----:B------:R-:W2:Y:S04]  /*1b7b0*/  LDSM.16.M88.4 R136, [R204+0x3000] ;  /* 0x00300000cc88783b */ /* 0x000ea80000000200 */
[----:B------:R-:W-:Y:S03]  /*1b7c0*/  LDSM.16.M88.4 R152, [R221+0xb000] ;  /* 0x00b00000dd98783b */ /* 0x000fe60000000200 */
[C---:B----4-:R-:W-:Y:S08]  /*1b7d0*/  HMMA.16816.F32 R40, R60.reuse, R144, R40 ;  /* 0x000000903c28723c */ /* 0x050ff00000001828 */
[C---:B------:R-:W-:Y:S01]  /*1b7e0*/  HMMA.16816.F32 R36, R60.reuse, R146, R36 ;  /* 0x000000923c24723c */ /* 0x040fe20000001824 */
[----:B------:R-:W-:Y:S07]  /*1b7f0*/  LDSM.16.M88.4 R144, [R222+0x2000] ;  /* 0x00200000de90783b */ /* 0x000fee0000000200 */
[C---:B-1----:R-:W-:Y:S08]  /*1b800*/  HMMA.16816.F32 R32, R60.reuse, R8, R32 ;  /* 0x000000083c20723c */ /* 0x042ff00000001820 */
[C---:B------:R-:W-:Y:S01]  /*1b810*/  HMMA.16816.F32 R28, R60.reuse, R10, R28 ;  /* 0x0000000a3c1c723c */ /* 0x040fe2000000181c */
[----:B------:R-:W1:Y:S07]  /*1b820*/  LDSM.16.M88.4 R8, [R221+0x8800] ;  /* 0x00880000dd08783b */ /* 0x000e6e0000000200 */
[C---:B---3--:R-:W-:Y:S08]  /*1b830*/  HMMA.16816.F32 R24, R60.reuse, R4, R24 ;  /* 0x000000043c18723c */ /* 0x048ff00000001818 */
[C---:B------:R-:W-:Y:S01]  /*1b840*/  HMMA.16816.F32 R20, R60.reuse, R6, R20 ;  /* 0x000000063c14723c */ /* 0x040fe20000001814 */
[----:B------:R-:W3:Y:S07]  /*1b850*/  LDSM.16.M88.4 R4, [R221+0x9000] ;  /* 0x00900000dd04783b */ /* 0x000eee0000000200 */
[C---:B------:R-:W-:Y:S08]  /*1b860*/  HMMA.16816.F32 R48, R60.reuse, R148, R48 ;  /* 0x000000943c30723c */ /* 0x040ff00000001830 */
[C---:B------:R-:W-:Y:S01]  /*1b870*/  HMMA.16816.F32 R44, R60.reuse, R150, R44 ;  /* 0x000000963c2c723c */ /* 0x040fe2000000182c */
[----:B------:R-:W-:Y:S07]  /*1b880*/  LDSM.16.M88.4 R148, [R221+0xb800] ;  /* 0x00b80000dd94783b */ /* 0x000fee0000000200 */
[C---:B--2---:R-:W-:Y:S08]  /*1b890*/  HMMA.16816.F32 R168, R60.reuse, R64, R168 ;  /* 0x000000403ca8723c */ /* 0x044ff000000018a8 */
[C---:B------:R-:W-:Y:S01]  /*1b8a0*/  HMMA.16816.F32 R164, R60.reuse, R66, R164 ;  /* 0x000000423ca4723c */ /* 0x040fe200000018a4 */
[----:B------:R-:W2:Y:S07]  /*1b8b0*/  LDSM.16.M88.4 R64, [R201] ;  /* 0x00000000c940783b */ /* 0x000eae0000000200 */
[C---:B-----5:R-:W-:Y:S08]  /*1b8c0*/  HMMA.16816.F32 R16, R60.reuse, R140, R16 ;  /* 0x0000008c3c10723c */ /* 0x060ff00000001810 */
[C---:B------:R-:W-:Y:S01]  /*1b8d0*/  HMMA.16816.F32 R12, R60.reuse, R142, R12 ;  /* 0x0000008e3c0c723c */ /* 0x040fe2000000180c */
[----:B------:R-:W4:Y:S07]  /*1b8e0*/  LDSM.16.M88.4 R140, [R203] ;  /* 0x00000000cb8c783b */ /* 0x000f2e0000000200 */
[C---:B------:R-:W-:Y:S08]  /*1b8f0*/  HMMA.16816.F32 R176, R60.reuse, R136, R176 ;  /* 0x000000883cb0723c */ /* 0x040ff000000018b0 */
[----:B------:R-:W-:Y:S01]  /*1b900*/  HMMA.16816.F32 R172, R60, R138, R172 ;  /* 0x0000008a3cac723c */ /* 0x000fe200000018ac */
[----:B------:R-:W5:Y:S04]  /*1b910*/  LDSM.16.M88.4 R136, [R202] ;  /* 0x00000000ca88783b */ /* 0x000f680000000200 */
[----:B------:R-:W-:Y:S03]  /*1b920*/  LDSM.16.M88.4 R60, [R200] ;  /* 0x00000000c83c783b */ /* 0x000fe60000000200 */
[C---:B-1----:R-:W-:Y:S08]  /*1b930*/  HMMA.16816.F32 R48, R144.reuse, R8, R48 ;  /* 0x000000089030723c */ /* 0x042ff00000001830 */
[C---:B------:R-:W-:Y:S01]  /*1b940*/  HMMA.16816.F32 R44, R144.reuse, R10, R44 ;  /* 0x0000000a902c723c */ /* 0x040fe2000000182c */
[----:B------:R-:W1:Y:S07]  /*1b950*/  LDSM.16.M88.4 R8, [R199] ;  /* 0x00000000c708783b */ /* 0x000e6e0000000200 */
[C---:B---3--:R-:W-:Y:S08]  /*1b960*/  HMMA.16816.F32 R40, R144.reuse, R4, R40 ;  /* 0x000000049028723c */ /* 0x048ff00000001828 */
[C---:B------:R-:W-:Y:S01]  /*1b970*/  HMMA.16816.F32 R36, R144.reuse, R6, R36 ;  /* 0x000000069024723c */ /* 0x040fe20000001824 */
[----:B------:R-:W3:Y:S07]  /*1b980*/  LDSM.16.M88.4 R4, [R198] ;  /* 0x00000000c604783b */ /* 0x000eee0000000200 */
        /* <DEDUP_REMOVED lines=8> */
[----:B------:R-:W1:Y:S07]  /*1ba10*/  LDSM.16.M88.4 R156, [R215+0x8000] ;  /* 0x00800000d79c783b */ /* 0x000e6e0000000200 */
[C---:B------:R-:W-:Y:S08]  /*1ba20*/  HMMA.16816.F32 R176, R144.reuse, R152, R176 ;  /* 0x0000009890b0723c */ /* 0x040ff000000018b0 */
[----:B------:R-:W-:Y:S01]  /*1ba30*/  HMMA.16816.F32 R172, R144, R154, R172 ;  /* 0x0000009a90ac723c */ /* 0x000fe200000018ac */
[----:B------:R-:W1:Y:S07]  /*1ba40*/  LDSM.16.M88.4 R152, [R215+0x8800] ;  /* 0x00880000d798783b */ /* 0x000e6e0000000200 */
[C---:B--2---:R-:W-:Y:S08]  /*1ba50*/  HMMA.16816.F32 R40, R188.reuse, R64, R40 ;  /* 0x00000040bc28723c */ /* 0x044ff00000001828 */
[C---:B------:R-:W-:Y:S01]  /*1ba60*/  HMMA.16816.F32 R36, R188.reuse, R66, R36 ;  /* 0x00000042bc24723c */ /* 0x040fe20000001824 */
[----:B------:R-:W2:Y:S07]  /*1ba70*/  LDSM.16.M88.4 R64, [R215+0xb000] ;  /* 0x00b00000d740783b */ /* 0x000eae0000000200 */
[C---:B----4-:R-:W-:Y:S08]  /*1ba80*/  HMMA.16816.F32 R56, R188.reuse, R140, R56 ;  /* 0x0000008cbc38723c */ /* 0x050ff00000001838 */
[C---:B-----5:R-:W-:Y:S08]  /*1ba90*/  HMMA.16816.F32 R48, R188.reuse, R136, R48 ;  /* 0x00000088bc30723c */ /* 0x060ff00000001830 */
[C---:B------:R-:W-:Y:S01]  /*1baa0*/  HMMA.16816.F32 R44, R188.reuse, R138, R44 ;  /* 0x0000008abc2c723c */ /* 0x040fe2000000182c */
[----:B------:R-:W-:Y:S07]  /*1bab0*/  LDSM.16.M88.4 R136, [R215+0xa800] ;  /* 0x00a80000d788783b */ /* 0x000fee0000000200 */
[C---:B-1----:R-:W-:Y:S08]  /*1bac0*/  HMMA.16816.F32 R24, R188.reuse, R8, R24 ;  /* 0x00000008bc18723c */ /* 0x042ff00000001818 */
[C---:B------:R-:W-:Y:S01]  /*1bad0*/  HMMA.16816.F32 R20, R188.reuse, R10, R20 ;  /* 0x0000000abc14723c */ /* 0x040fe20000001814 */
[----:B------:R-:W-:Y:S07]  /*1bae0*/  LDSM.16.M88.4 R8, [R217+0x2000] ;  /* 0x00200000d908783b */ /* 0x000fee0000000200 */
[C---:B---3--:R-:W-:Y:S08]  /*1baf0*/  HMMA.16816.F32 R16, R188.reuse, R4, R16 ;  /* 0x00000004bc10723c */ /* 0x048ff00000001810 */
[----:B------:R-:W-:Y:S01]  /*1bb00*/  HMMA.16816.F32 R12, R188, R6, R12 ;  /* 0x00000006bc0c723c */ /* 0x000fe2000000180c */
[----:B------:R-:W1:Y:S07]  /*1bb10*/  LDSM.16.M88.4 R4, [R204+0x4000] ;  /* 0x00400000cc04783b */ /* 0x000e6e0000000200 */
[C---:B------:R-:W-:Y:S08]  /*1bb20*/  HMMA.16816.F32 R168, R144.reuse, R148, R168 ;  /* 0x0000009490a8723c */ /* 0x040ff000000018a8 */
[----:B------:R-:W-:Y:S01]  /*1bb30*/  HMMA.16816.F32 R164, R144, R150, R164 ;  /* 0x0000009690a4723c */ /* 0x000fe200000018a4 */
[----:B------:R-:W3:Y:S07]  /*1bb40*/  LDSM.16.M88.4 R148, [R215+0x9000] ;  /* 0x00900000d794783b */ /* 0x000eee0000000200 */
[C---:B------:R-:W-:Y:S08]  /*1bb50*/  HMMA.16816.F32 R176, R188.reuse, R184, R176 ;  /* 0x000000b8bcb0723c */ /* 0x040ff000000018b0 */
[----:B------:R-:W-:Y:S08]  /*1bb60*/  HMMA.16816.F32 R172, R188, R186, R172 ;  /* 0x000000babcac723c */ /* 0x000ff000000018ac */
[C---:B------:R-:W-:Y:S08]  /*1bb70*/  HMMA.16816.F32 R32, R144.reuse, R180, R32 ;  /* 0x000000b49020723c */ /* 0x040ff00000001820 */
[----:B------:R-:W-:Y:S01]  /*1bb80*/  HMMA.16816.F32 R28, R144, R182, R28 ;  /* 0x000000b6901c723c */ /* 0x000fe2000000181c */
[----:B------:R-:W4:Y:S04]  /*1bb90*/  LDSM.16.M88.4 R180, [R196] ;  /* 0x00000000c4b4783b */ /* 0x000f280000000200 */
[----:B------:R-:W-:Y:S03]  /*1bba0*/  LDSM.16.M88.4 R144, [R215+0x9800] ;  /* 0x00980000d790783b */ /* 0x000fe60000000200 */
[----:B------:R-:W-:Y:S01]  /*1bbb0*/  HMMA.16816.F32 R52, R188, R142, R52 ;  /* 0x0000008ebc34723c */ /* 0x000fe20000001834 */
[----:B------:R-:W-:Y:S07]  /*1bbc0*/  LDSM.16.M88.4 R140, [R215+0xa000] ;  /* 0x00a00000d78c783b */ /* 0x000fee0000000200 */
[C---:B------:R-:W-:Y:S08]  /*1bbd0*/  HMMA.16816.F32 R56, R160.reuse, R156, R56 ;  /* 0x0000009ca038723c */ /* 0x040ff00000001838 */
[C---:B------:R-:W-:Y:S08]  /*1bbe0*/  HMMA.16816.F32 R48, R160.reuse, R152, R48 ;  /* 0x00000098a030723c */ /* 0x040ff00000001830 */
[C---:B------:R-:W-:Y:S01]  /*1bbf0*/  HMMA.16816.F32 R44, R160.reuse, R154, R44 ;  /* 0x0000009aa02c723c */ /* 0x040fe2000000182c */
[----:B------:R-:W5:Y:S07]  /*1bc00*/  LDSM.16.M88.4 R152, [R204+0x4800] ;  /* 0x00480000cc98783b */ /* 0x000f6e0000000200 */
[C---:B--2---:R-:W-:Y:S08]  /*1bc10*/  HMMA.16816.F32 R176, R160.reuse, R64, R176 ;  /* 0x00000040a0b0723c */ /* 0x044ff000000018b0 */
[----:B------:R-:W-:Y:S01]  /*1bc20*/  HMMA.16816.F32 R172, R160, R66, R172 ;  /* 0x00000042a0ac723c */ /* 0x000fe200000018ac */
[----:B------:R-:W2:Y:S07]  /*1bc30*/  LDSM.16.M88.4 R64, [R204+0x5000] ;  /* 0x00500000cc40783b */ /* 0x000eae0000000200 */
[C---:B------:R-:W-:Y:S08]  /*1bc40*/  HMMA.16816.F32 R32, R188.reuse, R60, R32 ;  /* 0x0000003cbc20723c */ /* 0x040ff00000001820 */
[----:B------:R-:W-:Y:S01]  /*1bc50*/  HMMA.16816.F32 R28, R188, R62, R28 ;  /* 0x0000003ebc1c723c */ /* 0x000fe2000000181c */
[----:B------:R-:W2:Y:S07]  /*1bc60*/  LDSM.16.M88.4 R60, [R215+0xb800] ;  /* 0x00b80000d73c783b */ /* 0x000eae0000000200 */
[----:B------:R-:W-:Y:S08]  /*1bc70*/  HMMA.16816.F32 R52, R160, R158, R52 ;  /* 0x0000009ea034723c */ /* 0x000ff00000001834 */
[----:B-1----:R-:W-:Y:S07]  /*1bc80*/  HMMA.16816.F32 R56, R8, R4, R56 ;  /* 0x000000040838723c */ /* 0x002fee0000001838 */
[----:B------:R-:W-:Y:S01]  /*1bc90*/  LOP3.LUT R5, R0, 0x6, RZ, 0xc0, !PT ;  /* 0x0000000600057812 */ /* 0x000fe200078ec0ff */
[----:B---3--:R-:W-:Y:S04]  /*1bca0*/  HMMA.16816.F32 R40, R160, R148, R40 ;  /* 0x00000094a028723c */ /* 0x008fe80000001828 */
[----:B------:R-:W-:-:S03]  /*1bcb0*/  IMAD R0, R238, 0x80, R5 ;  /* 0x00000080ee007824 */ /* 0x000fc600078e0205 */
[----:B------:R-:W-:Y:S01]  /*1bcc0*/  IMAD.MOV.U32 R148, RZ, RZ, R134 ;  /* 0x000000ffff947224 */ /* 0x000fe200078e0086 */
[----:B----4-:R-:W-:Y:S01]  /*1bcd0*/  HMMA.16816.F32 R168, R188, R180, R168 ;  /* 0x000000b4bca8723c */ /* 0x010fe200000018a8 */
[----:B------:R-:W-:Y:S01]  /*1bce0*/  IADD3 R4, R0, 0x1, RZ ;  /* 0x0000000100047810 */ /* 0x000fe20007ffe0ff */
[----:B------:R-:W-:-:S03]  /*1bcf0*/  IMAD.MOV.U32 R149, RZ, RZ, R135 ;  /* 0x000000ffff957224 */ /* 0x000fc600078e0087 */
[C---:B------:R-:W-:Y:S02]  /*1bd00*/  ISETP.GE.AND P6, PT, R4.reuse, R2, PT ;  /* 0x000000020400720c */ /* 0x040fe40003fc6270 */
[----:B------:R-:W-:Y:S01]  /*1bd10*/  ISETP.GE.AND P4, PT, R4, R133, PT ;  /* 0x000000850400720c */ /* 0x000fe20003f86270 */
[----:B------:R-:W-:Y:S01]  /*1bd20*/  HMMA.16816.F32 R52, R8, R6, R52 ;  /* 0x000000060834723c */ /* 0x000fe20000001834 */
[----:B------:R-:W1:Y:S02]  /*1bd30*/  LDSM.16.M88.4 R4, [R204+0x5800] ;  /* 0x00580000cc04783b */ /* 0x000e640000000200 */
[----:B------:R-:W-:-:S05]  /*1bd40*/  FSEL R194, R59, -INF , !P4 ;  /* 0xff8000003bc27808 */ /* 0x000fca0006000000 */
[----:B------:R-:W-:Y:S07]  /*1bd50*/  HMMA.16816.F32 R164, R188, R182, R164 ;  /* 0x000000b6bca4723c */ /* 0x000fee00000018a4 */
[----:B------:R-:W-:Y:S01]  /*1bd60*/  FSEL R191, R57, -INF , !P6 ;  /* 0xff80000039bf7808 */ /* 0x000fe20007000000 */
[----:B-----5:R-:W-:Y:S01]  /*1bd70*/  HMMA.16816.F32 R48, R8, R152, R48 ;  /* 0x000000980830723c */ /* 0x020fe20000001830 */
[----:B------:R-:W-:-:S04]  /*1bd80*/  IADD3 R57, R0, 0x10, RZ ;  /* 0x0000001000397810 */ /* 0x000fc80007ffe0ff */
[----:B------:R-:W-:-:S03]  /*1bd90*/  ISETP.GE.AND P4, PT, R57, R2, PT ;  /* 0x000000023900720c */ /* 0x000fc60003f86270 */
[----:B------:R-:W-:Y:S08]  /*1bda0*/  HMMA.16816.F32 R36, R160, R150, R36 ;  /* 0x00000096a024723c */ /* 0x000ff00000001824 */
[C---:B------:R-:W-:Y:S08]  /*1bdb0*/  HMMA.16816.F32 R44, R8.reuse, R154, R44 ;  /* 0x0000009a082c723c */ /* 0x040ff0000000182c */
[----:B--2---:R-:W-:Y:S08]  /*1bdc0*/  HMMA.16816.F32 R40, R8, R64, R40 ;  /* 0x000000400828723c */ /* 0x004ff00000001828 */
[C---:B------:R-:W-:Y:S07]  /*1bdd0*/  HMMA.16816.F32 R168, R160.reuse, R60, R168 ;  /* 0x0000003ca0a8723c */ /* 0x040fee00000018a8 */
[C---:B------:R-:W-:Y:S01]  /*1bde0*/  IADD3 R60, R0.reuse, 0x8, RZ ;  /* 0x00000008003c7810 */ /* 0x040fe20007ffe0ff */
[----:B------:R-:W-:Y:S01]  /*1bdf0*/  HMMA.16816.F32 R32, R160, R144, R32 ;  /* 0x00000090a020723c */ /* 0x000fe20000001820 */
[----:B------:R-:W-:-:S02]  /*1be00*/  IADD3 R61, R0, 0x9, RZ ;  /* 0x00000009003d7810 */ /* 0x000fc40007ffe0ff */
[CC--:B------:R-:W-:Y:S02]  /*1be10*/  ISETP.GE.AND P5, PT, R60.reuse, R2.reuse, PT ;  /* 0x000000023c00720c */ /* 0x0c0fe40003fa6270 */
[-C--:B------:R-:W-:Y:S02]  /*1be20*/  ISETP.GE.AND P1, PT, R60, R133.reuse, PT ;  /* 0x000000853c00720c */ /* 0x080fe40003f26270 */
[C---:B------:R-:W-:Y:S01]  /*1be30*/  ISETP.GE.AND P3, PT, R61.reuse, R2, PT ;  /* 0x000000023d00720c */ /* 0x040fe20003f66270 */
[----:B------:R-:W-:Y:S01]  /*1be40*/  HMMA.16816.F32 R164, R160, R62, R164 ;  /* 0x0000003ea0a4723c */ /* 0x000fe200000018a4 */
[----:B------:R-:W-:Y:S02]  /*1be50*/  ISETP.GE.AND P6, PT, R61, R133, PT ;  /* 0x000000853d00720c */ /* 0x000fe40003fc6270 */
[----:B------:R-:W-:Y:S02]  /*1be60*/  FSEL R193, R52, -INF , !P5 ;  /* 0xff80000034c17808 */ /* 0x000fe40006800000 */
[----:B------:R-:W-:-:S02]  /*1be70*/  IADD3 R60, R0, 0x11, RZ ;  /* 0x00000011003c7810 */ /* 0x000fc40007ffe0ff */
[----:B------:R-:W-:Y:S01]  /*1be80*/  IADD3 R52, R0, 0x18, RZ ;  /* 0x0000001800347810 */ /* 0x000fe20007ffe0ff */
[C---:B------:R-:W-:Y:S01]  /*1be90*/  HMMA.16816.F32 R28, R160.reuse, R146, R28 ;  /* 0x00000092a01c723c */ /* 0x040fe2000000181c */
[----:B------:R-:W-:Y:S02]  /*1bea0*/  FSEL R195, R54, -INF , !P1 ;  /* 0xff80000036c37808 */ /* 0x000fe40004800000 */
[----:B------:R-:W-:Y:S02]  /*1beb0*/  FSEL R192, R53, -INF , !P3 ;  /* 0xff80000035c07808 */ /* 0x000fe40005800000 */
[----:B------:R-:W-:Y:S02]  /*1bec0*/  FSEL R240, R55, -INF , !P6 ;  /* 0xff80000037f07808 */ /* 0x000fe40007000000 */
[----:B------:R-:W-:Y:S01]  /*1bed0*/  ISETP.GE.AND P5, PT, R57, R133, PT ;  /* 0x000000853900720c */ /* 0x000fe20003fa6270 */
[----:B------:R-:W-:Y:S01]  /*1bee0*/  HMMA.16816.F32 R24, R160, R140, R24 ;  /* 0x0000008ca018723c */ /* 0x000fe20000001818 */
[----:B------:R-:W-:-:S02]  /*1bef0*/  ISETP.GE.AND P1, PT, R60, R2, PT ;  /* 0x000000023c00720c */ /* 0x000fc40003f26270 */
[----:B------:R-:W-:Y:S02]  /*1bf00*/  ISETP.GE.AND P3, PT, R60, R133, PT ;  /* 0x000000853c00720c */ /* 0x000fe40003f66270 */
[----:B------:R-:W-:Y:S02]  /*1bf10*/  ISETP.GE.AND P6, PT, R52, R2, PT ;  /* 0x000000023400720c */ /* 0x000fe40003fc6270 */
[----:B------:R-:W-:Y:S01]  /*1bf20*/  FSEL R63, R48, -INF , !P4 ;  /* 0xff800000303f7808 */ /* 0x000fe20006000000 */
[----:B------:R-:W-:Y:S01]  /*1bf30*/  HMMA.16816.F32 R20, R160, R142, R20 ;  /* 0x0000008ea014723c */ /* 0x000fe20000001814 */
[C---:B------:R-:W-:Y:S02]  /*1bf40*/  IADD3 R57, R0.reuse, 0x19, RZ ;  /* 0x0000001900397810 */ /* 0x040fe40007ffe0ff */
[----:B------:R-:W-:Y:S02]  /*1bf50*/  IADD3 R48, R0, 0x20, RZ ;  /* 0x0000002000307810 */ /* 0x000fe40007ffe0ff */
[----:B------:R-:W-:-:S02]  /*1bf60*/  FSEL R65, R49, -INF , !P1 ;  /* 0xff80000031417808 */ /* 0x000fc40004800000 */
[----:B------:R-:W-:Y:S01]  /*1bf70*/  FSEL R190, R50, -INF , !P5 ;  /* 0xff80000032be7808 */ /* 0x000fe20006800000 */
[C---:B------:R-:W-:Y:S01]  /*1bf80*/  HMMA.16816.F32 R16, R160.reuse, R136, R16 ;  /* 0x00000088a010723c */ /* 0x040fe20000001810 */
[CC--:B------:R-:W-:Y:S02]  /*1bf90*/  ISETP.GE.AND P1, PT, R57.reuse, R133.reuse, PT ;  /* 0x000000853900720c */ /* 0x0c0fe40003f26270 */
[----:B------:R-:W-:Y:S02]  /*1bfa0*/  ISETP.GE.AND P4, PT, R52, R133, PT ;  /* 0x000000853400720c */ /* 0x000fe40003f86270 */
[----:B------:R-:W-:Y:S01]  /*1bfb0*/  ISETP.GE.AND P5, PT, R57, R2, PT ;  /* 0x000000023900720c */ /* 0x000fe20003fa6270 */
[----:B------:R-:W2:Y:S01]  /*1bfc0*/  LDSM.16.M88.4 R52, [R204+0x6000] ;  /* 0x00600000cc34783b */ /* 0x000ea20000000200 */
[----:B------:R-:W-:Y:S01]  /*1bfd0*/  FSEL R156, R47, -INF , !P1 ;  /* 0xff8000002f9c7808 */ /* 0x000fe20004800000 */
[----:B------:R-:W-:Y:S01]  /*1bfe0*/  HMMA.16816.F32 R12, R160, R138, R12 ;  /* 0x0000008aa00c723c */ /* 0x000fe2000000180c */
[----:B------:R-:W-:-:S02]  /*1bff0*/  FSEL R57, R46, -INF , !P4 ;  /* 0xff8000002e397808 */ /* 0x000fc40006000000 */
[----:B------:R-:W-:Y:S02]  /*1c000*/  FSEL R64, R45, -INF , !P5 ;  /* 0xff8000002d407808 */ /* 0x000fe40006800000 */
[----:B------:R-:W-:Y:S02]  /*1c010*/  IADD3 R49, R0, 0x21, RZ ;  /* 0x0000002100317810 */ /* 0x000fe40007ffe0ff */
[----:B------:R-:W-:Y:S01]  /*1c020*/  FSEL R163, R44, -INF , !P6 ;  /* 0xff8000002ca37808 */ /* 0x000fe20007000000 */
[----:B------:R-:W-:Y:S01]  /*1c030*/  HMMA.16816.F32 R36, R8, R66, R36 ;  /* 0x000000420824723c */ /* 0x000fe20000001824 */
[----:B------:R-:W-:Y:S02]  /*1c040*/  IADD3 R44, R0, 0x28, RZ ;  /* 0x00000028002c7810 */ /* 0x000fe40007ffe0ff */
[----:B------:R-:W-:Y:S02]  /*1c050*/  ISETP.GE.AND P6, PT, R48, R133, PT ;  /* 0x000000853000720c */ /* 0x000fe40003fc6270 */
[----:B------:R-:W-:-:S02]  /*1c060*/  ISETP.GE.AND P1, PT, R44, R2, PT ;  /* 0x000000022c00720c */ /* 0x000fc40003f26270 */
[----:B------:R-:W-:Y:S01]  /*1c070*/  FSEL R66, R51, -INF , !P3 ;  /* 0xff80000033427808 */ /* 0x000fe20005800000 */
[C---:B-1----:R-:W-:Y:S01]  /*1c080*/  HMMA.16816.F32 R32, R8.reuse, R4, R32 ;  /* 0x000000040820723c */ /* 0x042fe20000001820 */
[-C--:B------:R-:W-:Y:S02]  /*1c090*/  ISETP.GE.AND P3, PT, R48, R2.reuse, PT ;  /* 0x000000023000720c */ /* 0x080fe40003f66270 */
[----:B------:R-:W-:Y:S02]  /*1c0a0*/  ISETP.GE.AND P4, PT, R49, R2, PT ;  /* 0x000000023100720c */ /* 0x000fe40003f86270 */
[----:B------:R-:W-:Y:S02]  /*1c0b0*/  FSEL R138, R40, -INF , !P3 ;  /* 0xff800000288a7808 */ /* 0x000fe40005800000 */
[----:B------:R-:W-:Y:S01]  /*1c0c0*/  ISETP.GE.AND P3, PT, R44, R133, PT ;  /* 0x000000852c00720c */ /* 0x000fe20003f66270 */
[----:B------:R-:W-:Y:S01]  /*1c0d0*/  HMMA.16816.F32 R28, R8, R6, R28 ;  /* 0x00000006081c723c */ /* 0x000fe2000000181c */
[----:B------:R-:W1:Y:S01]  /*1c0e0*/  LDSM.16.M88.4 R44, [R204+0x6800] ;  /* 0x00680000cc2c783b */ /* 0x000e620000000200 */
[----:B------:R-:W-:-:S02]  /*1c0f0*/  IADD3 R4, R0, 0x29, RZ ;  /* 0x0000002900047810 */ /* 0x000fc40007ffe0ff */
[----:B------:R-:W-:Y:S02]  /*1c100*/  FSEL R67, R42, -INF , !P6 ;  /* 0xff8000002a437808 */ /* 0x000fe40007000000 */
[----:B------:R-:W-:Y:S02]  /*1c110*/  FSEL R136, R41, -INF , !P4 ;  /* 0xff80000029887808 */ /* 0x000fe40006000000 */
[-C--:B------:R-:W-:Y:S02]  /*1c120*/  ISETP.GE.AND P5, PT, R49, R133.reuse, PT ;  /* 0x000000853100720c */ /* 0x080fe40003fa6270 */
[C---:B------:R-:W-:Y:S02]  /*1c130*/  ISETP.GE.AND P6, PT, R4.reuse, R2, PT ;  /* 0x000000020400720c */ /* 0x040fe40003fc6270 */
[----:B------:R-:W-:Y:S02]  /*1c140*/  ISETP.GE.AND P4, PT, R4, R133, PT ;  /* 0x000000850400720c */ /* 0x000fe40003f86270 */
[----:B------:R-:W-:Y:S01]  /*1c150*/  IADD3 R4, R0, 0x30, RZ ;  /* 0x0000003000047810 */ /* 0x000fe20007ffe0ff */
[----:B--2---:R-:W-:Y:S01]  /*1c160*/  HMMA.16816.F32 R24, R8, R52, R24 ;  /* 0x000000340818723c */ /* 0x004fe20000001818 */
[----:B------:R-:W-:-:S02]  /*1c170*/  FSEL R152, R43, -INF , !P5 ;  /* 0xff8000002b987808 */ /* 0x000fc40006800000 */
[----:B------:R-:W-:Y:S02]  /*1c180*/  FSEL R142, R36, -INF , !P1 ;  /* 0xff800000248e7808 */ /* 0x000fe40004800000 */
[C---:B------:R-:W-:Y:S02]  /*1c190*/  ISETP.GE.AND P5, PT, R4.reuse, R2, PT ;  /* 0x000000020400720c */ /* 0x040fe40003fa6270 */
[----:B------:R-:W-:Y:S01]  /*1c1a0*/  ISETP.GE.AND P1, PT, R4, R133, PT ;  /* 0x000000850400720c */ /* 0x000fe20003f26270 */
[----:B------:R-:W-:Y:S01]  /*1c1b0*/  HMMA.16816.F32 R20, R8, R54, R20 ;  /* 0x000000360814723c */ /* 0x000fe20000001814 */
[C---:B------:R-:W-:Y:S02]  /*1c1c0*/  IADD3 R5, R0.reuse, 0x31, RZ ;  /* 0x0000003100057810 */ /* 0x040fe40007ffe0ff */
[----:B------:R-:W-:Y:S02]  /*1c1d0*/  IADD3 R4, R0, 0x38, RZ ;  /* 0x0000003800047810 */ /* 0x000fe40007ffe0ff */
[----:B------:R-:W-:-:S02]  /*1c1e0*/  FSEL R155, R38, -INF , !P3 ;  /* 0xff800000269b7808 */ /* 0x000fc40005800000 */
[----:B------:R-:W-:Y:S02]  /*1c1f0*/  FSEL R139, R37, -INF , !P6 ;  /* 0xff800000258b7808 */ /* 0x000fe40007000000 */
[----:B------:R-:W-:Y:S02]  /*1c200*/  FSEL R51, R39, -INF , !P4 ;  /* 0xff80000027337808 */ /* 0x000fe40006000000 */
[----:B------:R-:W-:Y:S02]  /*1c210*/  FSEL R158, R32, -INF , !P5 ;  /* 0xff800000209e7808 */ /* 0x000fe40006800000 */
[CC--:B------:R-:W-:Y:S02]  /*1c220*/  ISETP.GE.AND P3, PT, R5.reuse, R2.reuse, PT ;  /* 0x000000020500720c */ /* 0x0c0fe40003f66270 */
[----:B------:R-:W-:Y:S02]  /*1c230*/  ISETP.GE.AND P6, PT, R5, R133, PT ;  /* 0x000000850500720c */ /* 0x000fe40003fc6270 */
[----:B------:R-:W-:Y:S01]  /*1c240*/  IADD3 R36, R0, 0x39, RZ ;  /* 0x0000003900247810 */ /* 0x000fe20007ffe0ff */
[----:B-1----:R-:W-:Y:S01]  /*1c250*/  HMMA.16816.F32 R12, R8, R46, R12 ;  /* 0x0000002e080c723c */ /* 0x002fe2000000180c */
[----:B------:R-:W-:-:S02]  /*1c260*/  ISETP.GE.AND P4, PT, R4, R2, PT ;  /* 0x000000020400720c */ /* 0x000fc40003f86270 */
[----:B------:R-:W-:Y:S02]  /*1c270*/  ISETP.GE.AND P5, PT, R4, R133, PT ;  /* 0x000000850400720c */ /* 0x000fe40003fa6270 */
[----:B------:R-:W1:Y:S01]  /*1c280*/  LDSM.16.M88.4 R4, [R204+0x7000] ;  /* 0x00700000cc04783b */ /* 0x000e620000000200 */
[----:B------:R-:W-:Y:S02]  /*1c290*/  FSEL R50, R34, -INF , !P1 ;  /* 0xff80000022327808 */ /* 0x000fe40004800000 */
[----:B------:R-:W-:Y:S02]  /*1c2a0*/  ISETP.GE.AND P1, PT, R36, R2, PT ;  /* 0x000000022400720c */ /* 0x000fe40003f26270 */
[----:B------:R-:W-:Y:S02]  /*1c2b0*/  FSEL R162, R33, -INF , !P3 ;  /* 0xff80000021a27808 */ /* 0x000fe40005800000 */
[C---:B------:R-:W-:Y:S02]  /*1c2c0*/  IADD3 R32, R0.reuse, 0x40, RZ ;  /* 0x0000004000207810 */ /* 0x040fe40007ffe0ff */
[----:B------:R-:W-:-:S02]  /*1c2d0*/  IADD3 R33, R0, 0x41, RZ ;  /* 0x0000004100217810 */ /* 0x000fc40007ffe0ff */
[----:B------:R-:W-:Y:S02]  /*1c2e0*/  FSEL R48, R35, -INF , !P6 ;  /* 0xff80000023307808 */ /* 0x000fe40007000000 */
[----:B------:R-:W-:Y:S02]  /*1c2f0*/  FSEL R189, R28, -INF , !P4 ;  /* 0xff8000001cbd7808 */ /* 0x000fe40006000000 */
[----:B------:R-:W-:Y:S02]  /*1c300*/  FSEL R49, R30, -INF , !P5 ;  /* 0xff8000001e317808 */ /* 0x000fe40006800000 */
[----:B------:R-:W-:Y:S02]  /*1c310*/  FSEL R188, R29, -INF , !P1 ;  /* 0xff8000001dbc7808 */ /* 0x000fe40004800000 */
[C---:B------:R-:W-:Y:S02]  /*1c320*/  ISETP.GE.AND P6, PT, R32.reuse, R2, PT ;  /* 0x000000022000720c */ /* 0x040fe40003fc6270 */
[----:B------:R-:W-:-:S02]  /*1c330*/  ISETP.GE.AND P4, PT, R32, R133, PT ;  /* 0x000000852000720c */ /* 0x000fc40003f86270 */
[C---:B------:R-:W-:Y:S02]  /*1c340*/  ISETP.GE.AND P5, PT, R33.reuse, R2, PT ;  /* 0x000000022100720c */ /* 0x040fe40003fa6270 */
[-C--:B------:R-:W-:Y:S02]  /*1c350*/  ISETP.GE.AND P1, PT, R33, R133.reuse, PT ;  /* 0x000000852100720c */ /* 0x080fe40003f26270 */
[----:B------:R-:W-:Y:S01]  /*1c360*/  HMMA.16816.F32 R32, R8, R44, R16 ;  /* 0x0000002c0820723c */ /* 0x000fe20000001810 */
[----:B------:R-:W2:Y:S01]  /*1c370*/  LDSM.16.M88.4 R16, [R204+0x7800] ;  /* 0x00780000cc10783b */ /* 0x000ea20000000200 */
[----:B------:R-:W-:Y:S01]  /*1c380*/  ISETP.GE.AND P3, PT, R36, R133, PT ;  /* 0x000000852400720c */ /* 0x000fe20003f66270 */
[----:B------:R-:W-:-:S04]  /*1c390*/  DEPBAR.LE SB0, 0x0 ;  /* 0x000080000000791a */ /* 0x000fc80000000000 */
[C---:B------:R-:W-:Y:S02]  /*1c3a0*/  IADD3 R28, R0.reuse, 0x48, RZ ;  /* 0x00000048001c7810 */ /* 0x040fe40007ffe0ff */
[----:B------:R-:W-:Y:S02]  /*1c3b0*/  IADD3 R29, R0, 0x49, RZ ;  /* 0x00000049001d7810 */ /* 0x000fe40007ffe0ff */
[----:B------:R-:W-:Y:S02]  /*1c3c0*/  FSEL R187, R31, -INF , !P3 ;  /* 0xff8000001fbb7808 */ /* 0x000fe40005800000 */
[----:B------:R-:W-:Y:S01]  /*1c3d0*/  FSEL R183, R24, -INF , !P6 ;  /* 0xff80000018b77808 */ /* 0x000fe20007000000 */
[----:B-1----:R-:W-:Y:S01]  /*1c3e0*/  HMMA.16816.F32 R172, R8, R6, R172 ;  /* 0x0000000608ac723c */ /* 0x002fe200000018ac */
[----:B------:R-:W-:Y:S02]  /*1c3f0*/  FSEL R184, R26, -INF , !P4 ;  /* 0xff8000001ab87808 */ /* 0x000fe40006000000 */
[----:B------:R-:W-:-:S02]  /*1c400*/  ISETP.GE.AND P3, PT, R28, R2, PT ;  /* 0x000000021c00720c */ /* 0x000fc40003f66270 */
[----:B------:R-:W-:Y:S02]  /*1c410*/  ISETP.GE.AND P6, PT, R28, R133, PT ;  /* 0x000000851c00720c */ /* 0x000fe40003fc6270 */
[----:B------:R-:W-:Y:S01]  /*1c420*/  ISETP.GE.AND P4, PT, R29, R2, PT ;  /* 0x000000021d00720c */ /* 0x000fe20003f86270 */
[----:B------:R-:W-:Y:S01]  /*1c430*/  IMAD.U32 R6, RZ, RZ, UR4 ;  /* 0x00000004ff067e24 */ /* 0x000fe2000f8e00ff */
[----:B------:R-:W-:Y:S01]  /*1c440*/  FSEL R182, R25, -INF , !P5 ;  /* 0xff80000019b67808 */ /* 0x000fe20006800000 */
[----:B------:R-:W-:Y:S01]  /*1c450*/  IMAD.U32 R7, RZ, RZ, UR5 ;  /* 0x00000005ff077e24 */ /* 0x000fe2000f8e00ff */
[C---:B------:R-:W-:Y:S01]  /*1c460*/  IADD3 R24, R0.reuse, 0x50, RZ ;  /* 0x0000005000187810 */ /* 0x040fe20007ffe0ff */
[----:B------:R-:W-:Y:S01]  /*1c470*/  ULDC.64 UR4, c[0x0][0x118] ;  /* 0x0000460000047ab9 */ /* 0x000fe20000000a00 */
[----:B------:R-:W-:Y:S02]  /*1c480*/  IADD3 R25, R0, 0x51, RZ ;  /* 0x0000005100197810 */ /* 0x000fe40007ffe0ff */
[----:B------:R-:W-:-:S02]  /*1c490*/  FSEL R185, R27, -INF , !P1 ;  /* 0xff8000001bb97808 */ /* 0x000fc40004800000 */
[----:B------:R-:W-:Y:S02]  /*1c4a0*/  FSEL R181, R20, -INF , !P3 ;  /* 0xff80000014b57808 */ /* 0x000fe40005800000 */
[----:B------:R-:W-:Y:S02]  /*1c4b0*/  FSEL R186, R22, -INF , !P6 ;  /* 0xff80000016ba7808 */ /* 0x000fe40007000000 */
[----:B------:R-:W-:Y:S02]  /*1c4c0*/  FSEL R180, R21, -INF , !P4 ;  /* 0xff80000015b47808 */ /* 0x000fe40006000000 */
[CC--:B------:R-:W-:Y:S02]  /*1c4d0*/  ISETP.GE.AND P1, PT, R24.reuse, R2.reuse, PT ;  /* 0x000000021800720c */ /* 0x0c0fe40003f26270 */
[-C--:B------:R-:W-:Y:S02]  /*1c4e0*/  ISETP.GE.AND P3, PT, R24, R133.reuse, PT ;  /* 0x000000851800720c */ /* 0x080fe40003f66270 */
[C---:B------:R-:W-:Y:S01]  /*1c4f0*/  ISETP.GE.AND P6, PT, R25.reuse, R2, PT ;  /* 0x000000021900720c */ /* 0x040fe20003fc6270 */
[----:B--2---:R-:W-:Y:S01]  /*1c500*/  HMMA.16816.F32 R168, R8, R16, R168 ;  /* 0x0000001008a8723c */ /* 0x004fe200000018a8 */
[----:B------:R-:W-:Y:S01]  /*1c510*/  BAR.SYNC.DEFER_BLOCKING 0x0 ;  /* 0x0000000000007b1d */ /* 0x000fe20000010000 */
[----:B------:R-:W-:-:S02]  /*1c520*/  ISETP.GE.AND P4, PT, R25, R133, PT ;  /* 0x000000851900720c */ /* 0x000fc40003f86270 */
[----:B------:R-:W-:Y:S02]  /*1c530*/  ISETP.GE.AND P5, PT, R29, R133, PT ;  /* 0x000000851d00720c */ /* 0x000fe40003fa6270 */
[----:B------:R-:W-:Y:S02]  /*1c540*/  IADD3 R20, R0, 0x58, RZ ;  /* 0x0000005800147810 */ /* 0x000fe40007ffe0ff */
[C---:B------:R-:W-:Y:S01]  /*1c550*/  HMMA.16816.F32 R24, R8.reuse, R4, R176 ;  /* 0x000000040818723c */ /* 0x040fe200000018b0 */
[----:B------:R-:W-:Y:S02]  /*1c560*/  FSEL R157, R32, -INF , !P1 ;  /* 0xff800000209d7808 */ /* 0x000fe40004800000 */
[----:B------:R-:W-:Y:S02]  /*1c570*/  FSEL R161, R34, -INF , !P3 ;  /* 0xff80000022a17808 */ /* 0x000fe40005800000 */
[----:B------:R-:W-:Y:S02]  /*1c580*/  FSEL R154, R33, -INF , !P6 ;  /* 0xff800000219a7808 */ /* 0x000fe40007000000 */
[----:B------:R-:W-:Y:S01]  /*1c590*/  IADD3 R4, R0, 0x59, RZ ;  /* 0x0000005900047810 */ /* 0x000fe20007ffe0ff */
[----:B------:R-:W-:Y:S01]  /*1c5a0*/  HMMA.16816.F32 R164, R8, R18, R164 ;  /* 0x0000001208a4723c */ /* 0x000fe200000018a4 */
[----:B------:R-:W-:-:S02]  /*1c5b0*/  FSEL R176, R23, -INF , !P5 ;  /* 0xff80000017b07808 */ /* 0x000fc40006800000 */
[CC--:B------:R-:W-:Y:S02]  /*1c5c0*/  ISETP.GE.AND P5, PT, R20.reuse, R2.reuse, PT ;  /* 0x000000021400720c */ /* 0x0c0fe40003fa6270 */
        /* <DEDUP_REMOVED lines=18> */
[-C--:B------:R-:W-:Y:S02]  /*1c6f0*/  ISETP.GE.AND P3, PT, R5, R2.reuse, PT ;  /* 0x000000020500720c */ /* 0x080fe40003f66270 */
[----:B------:R-:W-:Y:S02]  /*1c700*/  FSEL R160, R35, -INF , !P4 ;  /* 0xff80000023a07808 */ /* 0x000fe40006000000 */
[----:B------:R-:W-:Y:S02]  /*1c710*/  FSEL R53, R168, -INF , !P3 ;  /* 0xff800000a8357808 */ /* 0x000fe40005800000 */
[----:B------:R-:W-:Y:S02]  /*1c720*/  ISETP.GE.AND P4, PT, R4, R2, PT ;  /* 0x000000020400720c */ /* 0x000fe40003f86270 */
[----:B------:R-:W-:-:S02]  /*1c730*/  ISETP.GE.AND P3, PT, R0, R133, PT ;  /* 0x000000850000720c */ /* 0x000fc40003f66270 */
[----:B------:R-:W-:Y:S02]  /*1c740*/  IADD3 R4, R0, 0x68, RZ ;  /* 0x0000006800047810 */ /* 0x000fe40007ffe0ff */
[----:B------:R-:W-:Y:S02]  /*1c750*/  FSEL R150, R15, -INF , !P6 ;  /* 0xff8000000f967808 */ /* 0x000fe40007000000 */
[----:B------:R-:W-:Y:S02]  /*1c760*/  FSEL R144, R24, -INF , !P4 ;  /* 0xff80000018907808 */ /* 0x000fe40006000000 */
[----:B------:R-:W-:Y:S02]  /*1c770*/  FSEL R58, R58, -INF , !P3 ;  /* 0xff8000003a3a7808 */ /* 0x000fe40005800000 */
[C---:B------:R-:W-:Y:S02]  /*1c780*/  ISETP.GE.AND P6, PT, R4.reuse, R2, PT ;  /* 0x000000020400720c */ /* 0x040fe40003fc6270 */
[----:B------:R-:W-:-:S02]  /*1c790*/  ISETP.GE.AND P4, PT, R4, R133, PT ;  /* 0x000000850400720c */ /* 0x000fc40003f86270 */
[----:B------:R-:W-:Y:S02]  /*1c7a0*/  ISETP.GT.AND P3, PT, R238, R227, PT ;  /* 0x000000e3ee00720c */ /* 0x000fe40003f64270 */
[----:B------:R-:W-:Y:S02]  /*1c7b0*/  IADD3 R4, R0, 0x71, RZ ;  /* 0x0000007100047810 */ /* 0x000fe40007ffe0ff */
[----:B------:R-:W-:Y:S02]  /*1c7c0*/  FSEL R145, R174, -INF , !P4 ;  /* 0xff800000ae917808 */ /* 0x000fe40006000000 */
[----:B------:R-:W-:Y:S02]  /*1c7d0*/  FSEL R137, R173, -INF , !P5 ;  /* 0xff800000ad897808 */ /* 0x000fe40006800000 */
[----:B------:R-:W-:Y:S02]  /*1c7e0*/  FSEL R141, R172, -INF , !P6 ;  /* 0xff800000ac8d7808 */ /* 0x000fe40007000000 */
[----:B------:R-:W-:-:S02]  /*1c7f0*/  ISETP.GE.AND P4, PT, R4, R2, PT ;  /* 0x000000020400720c */ /* 0x000fc40003f86270 */
[-C--:B------:R-:W-:Y:S02]  /*1c800*/  ISETP.GE.AND P5, PT, R4, R133.reuse, PT ;  /* 0x000000850400720c */ /* 0x080fe40003fa6270 */
[----:B------:R-:W-:Y:S02]  /*1c810*/  FSEL R140, R175, -INF , !P1 ;  /* 0xff800000af8c7808 */ /* 0x000fe40004800000 */
[----:B------:R-:W-:Y:S02]  /*1c820*/  ISETP.GE.AND P6, PT, R5, R133, PT ;  /* 0x000000850500720c */ /* 0x000fe40003fc6270 */
[C---:B------:R-:W-:Y:S02]  /*1c830*/  ISETP.GE.AND P1, PT, R0.reuse, R2, PT ;  /* 0x000000020000720c */ /* 0x040fe40003f26270 */
        /* <DEDUP_REMOVED lines=9> */
[----:B------:R-:W-:Y:S02]  /*1c8d0*/  ISETP.GE.AND P1, PT, R0, R133, PT ;  /* 0x000000850000720c */ /* 0x000fe40003f26270 */
        /* <DEDUP_REMOVED lines=16> */
[----:B------:R-:W-:Y:S01]  /*1c9e0*/  IMAD.MOV R9, RZ, RZ, -R9 ;  /* 0x000000ffff097224 */ /* 0x000fe200078e0a09 */
[----:B------:R-:W-:Y:S02]  /*1c9f0*/  LOP3.LUT R11, R11, R13, RZ, 0x3c, !PT ;  /* 0x0000000d0b0b7212 */ /* 0x000fe400078e3cff */
[----:B------:R-:W-:Y:S02]  /*1ca00*/  ISETP.GE.AND P4, PT, R0, RZ, PT ;  /* 0x000000ff0000720c */ /* 0x000fe40003f86270 */
[----:B-1----:R-:W1:Y:S02]  /*1ca10*/  MUFU.RCP R16, R10 ;  /* 0x0000000a00107308 */ /* 0x002e640000001000 */
[----:B-1----:R-:W-:-:S06]  /*1ca20*/  IADD3 R16, R16, 0xffffffe, RZ ;  /* 0x0ffffffe10107810 */ /* 0x002fcc0007ffe0ff */
[----:B------:R-:W1:Y:S02]  /*1ca30*/  F2I.FTZ.U32.TRUNC.NTZ R17, R16 ;  /* 0x0000001000117305 */ /* 0x000e64000021f000 */
[----:B-1----:R-:W-:Y:S02]  /*1ca40*/  IMAD.MOV R15, RZ, RZ, -R17 ;  /* 0x000000ffff0f7224 */ /* 0x002fe400078e0a11 */
[----:B------:R-:W-:Y:S02]  /*1ca50*/  IMAD.MOV.U32 R16, RZ, RZ, RZ ;  /* 0x000000ffff107224 */ /* 0x000fe400078e00ff */
[----:B------:R-:W-:-:S04]  /*1ca60*/  IMAD R15, R15, R8, RZ ;  /* 0x000000080f0f7224 */ /* 0x000fc800078e02ff */
[----:B------:R-:W-:Y:S02]  /*1ca70*/  IMAD.HI.U32 R15, R17, R15, R16 ;  /* 0x0000000f110f7227 */ /* 0x000fe400078e0010 */
[----:B------:R-:W2:Y:S04]  /*1ca80*/  LD.E.64 R16, [R6.64+0x20] ;  /* 0x0000200406107980 */ /* 0x000ea8000c101b00 */
[----:B------:R-:W-:-:S04]  /*1ca90*/  IMAD.HI.U32 R12, R15, R4, RZ ;  /* 0x000000040f0c7227 */ /* 0x000fc800078e00ff */
[----:B------:R-:W-:-:S04]  /*1caa0*/  IMAD.HI.U32 R10, R15, R2, RZ ;  /* 0x000000020f0a7227 */ /* 0x000fc800078e00ff */
[-C--:B------:R-:W-:Y:S02]  /*1cab0*/  IMAD R15, R12, R9.reuse, R4 ;  /* 0x000000090c0f7224 */ /* 0x080fe400078e0204 */
[----:B------:R-:W-:-:S03]  /*1cac0*/  IMAD R9, R10, R9, R2 ;  /* 0x000000090a097224 */ /* 0x000fc600078e0202 */
[C---:B------:R-:W-:Y:S02]  /*1cad0*/  ISETP.GT.U32.AND P0, PT, R8.reuse, R15, PT ;  /* 0x0000000f0800720c */ /* 0x040fe40003f04070 */
[----:B------:R-:W-:-:S11]  /*1cae0*/  ISETP.GT.U32.AND P1, PT, R8, R9, PT ;  /* 0x000000090800720c */ /* 0x000fd60003f24070 */
[-C--:B------:R-:W-:Y:S02]  /*1caf0*/  @!P0 IADD3 R15, R15, -R8.reuse, RZ ;  /* 0x800000080f0f8210 */ /* 0x080fe40007ffe0ff */
[----:B------:R-:W-:Y:S01]  /*1cb00*/  @!P1 IMAD.IADD R9, R9, 0x1, -R8 ;  /* 0x0000000109099824 */ /* 0x000fe200078e0a08 */
[----:B------:R-:W-:Y:S02]  /*1cb10*/  @!P0 IADD3 R12, R12, 0x1, RZ ;  /* 0x000000010c0c8810 */ /* 0x000fe40007ffe0ff */
[-C--:B------:R-:W-:Y:S02]  /*1cb20*/  ISETP.GE.U32.AND P6, PT, R15, R8.reuse, PT ;  /* 0x000000080f00720c */ /* 0x080fe40003fc6070 */
[----:B------:R-:W-:Y:S01]  /*1cb30*/  ISETP.GE.U32.AND P5, PT, R9, R8, PT ;  /* 0x000000080900720c */ /* 0x000fe20003fa6070 */
[----:B------:R-:W3:Y:S01]  /*1cb40*/  LD.E.64 R14, [R6.64+0x38] ;  /* 0x00003804060e7980 */ /* 0x000ee2000c101b00 */
[----:B------:R-:W-:Y:S02]  /*1cb50*/  ISETP.GE.AND P0, PT, R11, RZ, PT ;  /* 0x000000ff0b00720c */ /* 0x000fe40003f06270 */
[----:B------:R-:W-:-:S02]  /*1cb60*/  @!P1 IADD3 R10, R10, 0x1, RZ ;  /* 0x000000010a0a9810 */ /* 0x000fc40007ffe0ff */
[----:B------:R-:W-:Y:S02]  /*1cb70*/  ISETP.NE.AND P1, PT, R13, RZ, PT ;  /* 0x000000ff0d00720c */ /* 0x000fe40003f25270 */
[----:B------:R-:W-:-:S03]  /*1cb80*/  LOP3.LUT R9, RZ, R13, RZ, 0x33, !PT ;  /* 0x0000000dff097212 */ /* 0x000fc600078e33ff */
        /* <DEDUP_REMOVED lines=8> */
[----:B------:R-:W4:Y:S04]  /*1cc10*/  LD.E R9, [R20.64] ;  /* 0x0000000414097980 */ /* 0x000f28000c101900 */
[----:B------:R-:W4:Y:S01]  /*1cc20*/  LD.E R0, [R18.64] ;  /* 0x0000000412007980 */ /* 0x000f22000c101900 */
[----:B------:R-:W-:-:S05]  /*1cc30*/  IADD3 R2, R11, -R2, RZ ;  /* 0x800000020b027210 */ /* 0x000fca0007ffe0ff */
[----:B------:R-:W-:-:S05]  /*1cc40*/  IMAD R13, R13, R2, -0x80 ;  /* 0xffffff800d0d7424 */ /* 0x000fca00078e0202 */
[----:B------:R-:W-:Y:S01]  /*1cc50*/  SHF.R.S32.HI R11, RZ, 0x1f, R13 ;  /* 0x0000001fff0b7819 */ /* 0x000fe2000001140d */
[-C--:B---3--:R-:W-:Y:S02]  /*1cc60*/  IMAD R2, R15, R13.reuse, RZ ;  /* 0x0000000d0f027224 */ /* 0x088fe400078e02ff */
[----:B------:R-:W-:-:S04]  /*1cc70*/  IMAD.WIDE.U32 R12, R14, R13, RZ ;  /* 0x0000000d0e0c7225 */ /* 0x000fc800078e00ff */
[----:B------:R-:W-:-:S04]  /*1cc80*/  IMAD R2, R14, R11, R2 ;  /* 0x0000000b0e027224 */ /* 0x000fc800078e0202 */
[----:B------:R-:W-:Y:S02]  /*1cc90*/  IMAD.IADD R13, R13, 0x1, R2 ;  /* 0x000000010d0d7824 */ /* 0x000fe400078e0202 */
[----:B----4-:R-:W-:-:S04]  /*1cca0*/  IMAD.IADD R9, R0, 0x1, -R9 ;  /* 0x0000000100097824 */ /* 0x010fc800078e0a09 */
[----:B--2---:R-:W-:Y:S01]  /*1ccb0*/  IMAD R11, R17, R9, RZ ;  /* 0x00000009110b7224 */ /* 0x004fe200078e02ff */
[----:B------:R-:W-:Y:S01]  /*1ccc0*/  SHF.R.S32.HI R0, RZ, 0x1f, R9 ;  /* 0x0000001fff007819 */ /* 0x000fe20000011409 */
[----:B------:R-:W-:-:S04]  /*1ccd0*/  IMAD.WIDE.U32 R12, R9, R16, R12 ;  /* 0x00000010090c7225 */ /* 0x000fc800078e000c */
[----:B------:R-:W-:Y:S02]  /*1cce0*/  IMAD R0, R16, R0, R11 ;  /* 0x0000000010007224 */ /* 0x000fe400078e020b */
[----:B------:R-:W-:-:S03]  /*1ccf0*/  IMAD.MOV.U32 R2, RZ, RZ, R12 ;  /* 0x000000ffff027224 */ /* 0x000fc600078e000c */
[----:B------:R-:W-:Y:S01]  /*1cd00*/  IADD3 R13, R13, R0, RZ ;  /* 0x000000000d0d7210 */ /* 0x000fe20007ffe0ff */
[----:B------:R-:W-:Y:S05]  /*1cd10*/  BRA `(.L_x_1915) ;  /* 0x0000003000007947 */ /* 0x000fea0003800000 */
.L_x_1914:
[----:B------:R-:W2:Y:S02]  /*1cd20*/  LD.E R2, [R6.64+0x38] ;  /* 0x0000380406027980 */ /* 0x000ea4000c101900 */
[----:B--2---:R-:W-:-:S04]  /*1cd30*/  LEA R2, -R2, RZ, 0x7 ;  /* 0x000000ff02027211 */ /* 0x004fc800078e39ff */
[----:B------:R-:W-:Y:S02]  /*1cd40*/  SHF.R.S32.HI R13, RZ, 0x1f, R2 ;  /* 0x0000001fff0d7819 */ /* 0x000fe40000011402 */
.L_x_1915:
[----:B------:R-:W-:Y:S05]  /*1cd50*/  BSYNC B0 ;  /* 0x0000000000007941 */ /* 0x000fea0003800000 */
.L_x_1913:
[----:B------:R-:W-:Y:S02]  /*1cd60*/  LOP3.LUT R0, R239, 0x1, RZ, 0xc0, !PT ;  /* 0x00000001ef007812 */ /* 0x000fe400078ec0ff */
[----:B------:R-:W-:Y:S02]  /*1cd70*/  @P2 IADD3 R11, P0, R2, R225, RZ ;  /* 0x000000e1020b2210 */ /* 0x000fe40007f1e0ff */
[----:B------:R-:W-:Y:S02]  /*1cd80*/  ISETP.NE.U32.AND P1, PT, R0, 0x1, PT ;  /* 0x000000010000780c */ /* 0x000fe40003f25070 */
[CC--:B------:R-:W-:Y:S01]  /*1cd90*/  LEA R24, P6, R2.reuse, R228.reuse, 0x1 ;  /* 0x000000e402187211 */ /* 0x0c0fe200078c08ff */
[----:B------:R-:W-:Y:S01]  /*1cda0*/  @P2 IMAD.X R0, R13, 0x1, R226, P0 ;  /* 0x000000010d002824 */ /* 0x000fe200000e06e2 */
[----:B------:R-:W-:Y:S02]  /*1cdb0*/  @P2 LEA R16, P0, R11, R228, 0x1 ;  /* 0x000000e40b102211 */ /* 0x000fe400078008ff */
[----:B------:R-:W-:-:S02]  /*1cdc0*/  LEA.HI.X R25, R2, R229, R13, 0x1, P6 ;  /* 0x000000e502197211 */ /* 0x000fc400030f0c0d */
[----:B------:R-:W-:-:S05]  /*1cdd0*/  @P2 LEA.HI.X R17, R11, R229, R0, 0x1, P0 ;  /* 0x000000e50b112211 */ /* 0x000fca00000f0c00 */
[----:B------:R-:W-:Y:S01]  /*1cde0*/  @!P1 IADD3 R9, P4, R2, R225, RZ ;  /* 0x000000e102099210 */ /* 0x000fe20007f9e0ff */
[----:B------:R-:W-:Y:S01]  /*1cdf0*/  @!PT LDS RZ, [RZ] ;  /* 0x00000000fffff984 */ /* 0x000fe20000000800 */
[----:B------:R-:W-:Y:S01]  /*1ce00*/  @!PT LDS RZ, [RZ] ;  /* 0x00000000fffff984 */ /* 0x000fe20000000800 */
[----:B------:R-:W-:Y:S01]  /*1ce10*/  @!PT LDS RZ, [RZ] ;  /* 0x00000000fffff984 */ /* 0x000fe20000000800 */
[----:B------:R1:W-:Y:S04]  /*1ce20*/  @!P1 LDGSTS.E.BYPASS.LTC128B.128 [R234+0x4000], [R24.64] ;  /* 0x0400000018ea9fae */ /* 0x0003e8000b901d44 */
[----:B------:R-:W-:Y:S01]  /*1ce30*/  @!P1 IMAD.X R4, R13, 0x1, R226, P4 ;  /* 0x000000010d049824 */ /* 0x000fe200020e06e2 */
[C---:B------:R-:W-:Y:S01]  /*1ce40*/  @!P1 LEA R22, P4, R9.reuse, R228, 0x1 ;  /* 0x000000e409169211 */ /* 0x040fe200078808ff */
[----:B------:R1:W-:Y:S03]  /*1ce50*/  @P1 STS.128 [R234+0x4000], RZ ;  /* 0x004000ffea001388 */ /* 0x0003e60000000c00 */
[----:B------:R-:W-:Y:S01]  /*1ce60*/  @!P1 LEA.HI.X R23, R9, R229, R4, 0x1, P4 ;  /* 0x000000e509179211 */ /* 0x000fe200020f0c04 */
[----:B------:R-:W-:Y:S01]  /*1ce70*/  @!PT LDS RZ, [RZ] ;  /* 0x00000000fffff984 */ /* 0x000fe20000000800 */
[----:B------:R-:W-:Y:S01]  /*1ce80*/  @!PT LDS RZ, [RZ] ;  /* 0x00000000fffff984 */ /* 0x000fe20000000800 */
[----:B------:R-:W-:Y:S01]  /*1ce90*/  @!PT LDS RZ, [RZ] ;  /* 0x00000000fffff984 */ /* 0x000fe20000000800 */
[----:B------:R1:W-:Y:S01]  /*1cea0*/  @P2 LDGSTS.E.BYPASS.LTC128B.128 [R234+0x8000], [R24.64+0x80] ;  /* 0x0800008018ea2fae */ /* 0x0003e2000b901d44 */
[----:B------:R-:W-:-:S03]  /*1ceb0*/  IADD3 R9, P5, P4, R225, R225, R2 ;  /* 0x000000e1e1097210 */ /* 0x000fc60007cbe002 */
[----:B------:R1:W-:Y:S01]  /*1cec0*/  @!P2 STS.128 [R234+0x8000], RZ ;  /* 0x008000ffea00a388 */ /* 0x0003e20000000c00 */
[----:B------:R-:W-:Y:S02]  /*1ced0*/  IADD3.X R2, R226, R226, R13, P5, P4 ;  /* 0x000000e2e2027210 */ /* 0x000fe40002fe840d */
[CC--:B------:R-:W-:Y:S01]  /*1cee0*/  @P2 LEA R14, P0, R9.reuse, R228.reuse, 0x1 ;  /* 0x000000e4090e2211 */ /* 0x0c0fe200078008ff */
[----:B------:R-:W-:Y:S01]  /*1cef0*/  @!PT LDS RZ, [RZ] ;  /* 0x00000000fffff984 */ /* 0x000fe20000000800 */
[----:B------:R-:W-:Y:S01]  /*1cf00*/  @!PT LDS RZ, [RZ] ;  /* 0x00000000fffff984 */ /* 0x000fe20000000800 */
[----:B------:R-:W-:Y:S01]  /*1cf10*/  @!PT LDS RZ, [RZ] ;  /* 0x00000000fffff984 */ /* 0x000fe20000000800 */
[----:B------:R1:W-:Y:S01]  /*1cf20*/  @!P1 LDGSTS.E.BYPASS.LTC128B.128 [R234+0x4800], [R22.64] ;  /* 0x0480000016ea9fae */ /* 0x0003e2000b901d44 */
[C---:B------:R-:W-:Y:S02]  /*1cf30*/  IADD3 R11, P4, R9.reuse, R225, RZ ;  /* 0x000000e1090b7210 */ /* 0x040fe40007f9e0ff */
[CC--:B------:R-:W-:Y:S01]  /*1cf40*/  @!P1 LEA R20, P5, R9.reuse, R228.reuse, 0x1 ;  /* 0x000000e409149211 */ /* 0x0c0fe200078a08ff */
[----:B------:R1:W-:Y:S01]  /*1cf50*/  @P1 STS.128 [R234+0x4800], RZ ;  /* 0x004800ffea001388 */ /* 0x0003e20000000c00 */
[CCC-:B------:R-:W-:Y:S02]  /*1cf60*/  @P2 LEA.HI.X R15, R9.reuse, R229.reuse, R2.reuse, 0x1, P0 ;  /* 0x000000e5090f2211 */ /* 0x1c0fe400000f0c02 */
[----:B------:R-:W-:Y:S01]  /*1cf70*/  @!P1 LEA.HI.X R21, R9, R229, R2, 0x1, P5 ;  /* 0x000000e509159211 */ /* 0x000fe200028f0c02 */
        /* <DEDUP_REMOVED lines=22> */
[----:B------:R-:W-:Y:S01]  /*1d0e0*/  IMAD.X R2, R2, 0x1, R226, P4 ;  /* 0x0000000102027824 */ /* 0x000fe200020e06e2 */
[CC--:B------:R-:W-:Y:S01]  /*1d0f0*/  @!P1 LEA R30, P5, R11.reuse, R228.reuse, 0x1 ;  /* 0x000000e40b1e9211 */ /* 0x0c0fe200078a08ff */
[----:B------:R-:W-:Y:S01]  /*1d100*/  @!PT LDS RZ, [RZ] ;  /* 0x00000000fffff984 */ /* 0x000fe20000000800 */
[----:B------:R-:W-:Y:S01]  /*1d110*/  @!PT LDS RZ, [RZ] ;  /* 0x00000000fffff984 */ /* 0x000fe20000000800 */
[----:B------:R-:W-:Y:S01]  /*1d120*/  @!PT LDS RZ, [RZ] ;  /* 0x00000000fffff984 */ /* 0x000fe20000000800 */
[----:B------:R1:W-:Y:S01]  /*1d130*/  @P2 LDGSTS.E.BYPASS.LTC128B.128 [R234+0x9000], [R14.64+0x80] ;  /* 0x090000800eea2fae */ /* 0x0003e2000b901d44 */
[CC--:B------:R-:W-:Y:S02]  /*1d140*/  @P2 LEA R10, P0, R11.reuse, R228.reuse, 0x1 ;  /* 0x000000e40b0a2211 */ /* 0x0c0fe400078008ff */
        /* <DEDUP_REMOVED lines=14> */
[-C--:B------:R-:W-:Y:S01]  /*1d230*/  @P2 LEA.HI.X R9, R9, R229.reuse, R2, 0x1, P0 ;  /* 0x000000e509092211 */ /* 0x080fe200000f0c02 */
[----:B------:R-:W-:Y:S01]  /*1d240*/  @!PT LDS RZ, [RZ] ;  /* 0x00000000fffff984 */ /* 0x000fe20000000800 */
[----:B------:R-:W-:Y:S01]  /*1d250*/  @!PT LDS RZ, [RZ] ;  /* 0x00000000fffff984 */ /* 0x000fe20000000800 */
[----:B------:R-:W-:Y:S01]  /*1d260*/  @!PT LDS RZ, [RZ] ;  /* 0x00000000fffff984 */ /* 0x000fe20000000800 */
[----:B------:R1:W-:Y:S01]  /*1d270*/  @P2 LDGSTS.E.BYPASS.LTC128B.128 [R234+0x9800], [R12.64+0x80] ;  /* 0x098000800cea2fae */ /* 0x0003e2000b901d44 */
[----:B------:R-:W-:Y:S01]  /*1d280*/  IMAD.X R2, R2, 0x1, R226, P4 ;  /* 0x0000000102027824 */ /* 0x000fe200020e06e2 */
[CC--:B------:R-:W-:Y:S02]  /*1d290*/  @!P1 LEA R34, P4, R0.reuse, R228.reuse, 0x1 ;  /* 0x000000e400229211 */ /* 0x0c0fe400078808ff */
[----:B------:R1:W-:Y:S01]  /*1d2a0*/  @!P2 STS.128 [R234+0x9800], RZ ;  /* 0x009800ffea00a388 */ /* 0x0003e20000000c00 */
[C---:B------:R-:W-:Y:S01]  /*1d2b0*/  @P2 LEA R36, P0, R0.reuse, R228, 0x1 ;  /* 0x000000e400242211 */ /* 0x040fe200078008ff */
[----:B------:R-:W-:Y:S01]  /*1d2c0*/  IMAD.MOV.U32 R228, RZ, RZ, R24 ;  /* 0x000000ffffe47224 */ /* 0x000fe200078e0018 */
[CCC-:B------:R-:W-:Y:S01]  /*1d2d0*/  @!P1 LEA.HI.X R35, R0.reuse, R229.reuse, R2.reuse, 0x1, P4 ;  /* 0x000000e500239211 */ /* 0x1c0fe200020f0c02 */
[----:B------:R-:W-:Y:S01]  /*1d2e0*/  @!PT LDS RZ, [RZ] ;  /* 0x00000000fffff984 */ /* 0x000fe20000000800 */
[----:B------:R-:W-:Y:S01]  /*1d2f0*/  @!PT LDS RZ, [RZ] ;  /* 0x00000000fffff984 */ /* 0x000fe20000000800 */
[----:B------:R-:W-:Y:S01]  /*1d300*/  @!PT LDS RZ, [RZ] ;  /* 0x00000000fffff984 */ /* 0x000fe20000000800 */
[----:B------:R1:W-:Y:S01]  /*1d310*/  @!P1 LDGSTS.E.BYPASS.LTC128B.128 [R234+0x6000], [R28.64] ;  /* 0x060000001cea9fae */ /* 0x0003e2000b901d44 */
[----:B------:R-:W-:Y:S01]  /*1d320*/  @P2 LEA.HI.X R37, R0, R229, R2, 0x1, P0 ;  /* 0x000000e500252211 */ /* 0x000fe200000f0c02 */
[----:B------:R-:W-:-:S02]  /*1d330*/  IMAD.MOV.U32 R229, RZ, RZ, R25 ;  /* 0x000000ffffe57224 */ /* 0x000fc400078e0019 */
        /* <DEDUP_REMOVED lines=37> */
.L_x_1912:
[----:B------:R-:W-:Y:S05]  /*1d590*/  BSYNC B1 ;  /* 0x0000000000017941 */ /* 0x000fea0003800000 */
.L_x_1911:
[----:B------:R2:W3:Y:S01]  /*1d5a0*/  LD.E R47, [R6.64+0xdc] ;  /* 0x0000dc04062f7980 */ /* 0x0004e2000c101900 */
[----:B-1----:R-:W-:-:S03]  /*1d5b0*/  FMNMX.FTZ R9, R3, R58, !PT ;  /* 0x0000003a03097209 */ /* 0x002fc60007810000 */
        /* <DEDUP_REMOVED lines=18> */
[----:B--2---:R-:W-:Y:S02]  /*1d6e0*/  FMNMX.FTZ R7, R67, R0, !PT ;  /* 0x0000000043077209 */ /* 0x004fe40007810000 */
        /* <DEDUP_REMOVED lines=15> */
[----:B------:R-:W-:-:S04]  /*1d7e0*/  FMNMX.FTZ R0, R184, R9, !PT ;  /* 0x00000009b8007209 */ /* 0x000fc80007810000 */
        /* <DEDUP_REMOVED lines=58> */
[-CC-:B------:R-:W-:Y:S02]  /*1db90*/  FFMA.FTZ R33, R195, R47.reuse, -R46.reuse ;  /* 0x0000002fc3217223 */ /* 0x180fe4000001082e */
[-C--:B------:R-:W-:Y:S01]  /*1dba0*/  FFMA.FTZ R0, R240, R47.reuse, -R46 ;  /* 0x0000002ff0007223 */ /* 0x080fe2000001082e */
[----:B------:R-:W-:Y:S01]  /*1dbb0*/  MUFU.EX2 R32, R32 ;  /* 0x0000002000207308 */ /* 0x000fe20000000800 */
[----:B------:R-:W-:-:S02]  /*1dbc0*/  FFMA.FTZ R35, R191, R47, -R56 ;  /* 0x0000002fbf237223 */ /* 0x000fc40000010838 */
[-CC-:B------:R-:W-:Y:S02]  /*1dbd0*/  FFMA.FTZ R34, R193, R47.reuse, -R56.reuse ;  /* 0x0000002fc1227223 */ /* 0x180fe40000010838 */
[----:B------:R-:W-:Y:S02]  /*1dbe0*/  FFMA.FTZ R3, R192, R47, -R56 ;  /* 0x0000002fc0037223 */ /* 0x000fe40000010838 */
[----:B------:R-:W-:Y:S01]  /*1dbf0*/  FMUL.FTZ R44, R47, R4 ;  /* 0x000000042f2c7220 */ /* 0x000fe20000410000 */
[----:B------:R-:W2:Y:S01]  /*1dc00*/  MUFU.EX2 R2, R2 ;  /* 0x0000000200027308 */ /* 0x000ea20000000800 */
[-C--:B-1----:R-:W-:Y:S02]  /*1dc10*/  FMUL.FTZ R130, R130, R43.reuse ;  /* 0x0000002b82827220 */ /* 0x082fe40000410000 */
        /* <DEDUP_REMOVED lines=13> */
[----:B------:R-:W-:Y:S01]  /*1dcf0*/  MUFU.EX2 R40, R40 ;  /* 0x0000002800287308 */ /* 0x000fe20000000800 */
[-C--:B------:R-:W-:Y:S02]  /*1dd00*/  FMUL.FTZ R83, R83, R43.reuse ;  /* 0x0000002b53537220 */ /* 0x080fe40000410000 */
[-C--:B------:R-:W-:Y:S02]  /*1dd10*/  FMUL.FTZ R86, R86, R43.reuse ;  /* 0x0000002b56567220 */ /* 0x080fe40000410000 */
[-C--:B------:R-:W-:Y:S02]  /*1dd20*/  FMUL.FTZ R87, R87, R43.reuse ;  /* 0x0000002b57577220 */ /* 0x080fe40000410000 */
[----:B------:R-:W-:Y:S01]  /*1dd30*/  FMUL.FTZ R90, R90, R43 ;  /* 0x0000002b5a5a7220 */ /* 0x000fe20000410000 */
        /* <DEDUP_REMOVED lines=15> */
[----:B------:R-:W2:Y:S01]  /*1de30*/  MUFU.EX2 R44, R44 ;  /* 0x0000002c002c7308 */ /* 0x000ea20000000800 */
[-C--:B------:R-:W-:Y:S02]  /*1de40*/  FMUL.FTZ R107, R107, R43.reuse ;  /* 0x0000002b6b6b7220 */ /* 0x080fe40000410000 */
[-C--:B------:R-:W-:Y:S02]  /*1de50*/  FMUL.FTZ R110, R110, R43.reuse ;  /* 0x0000002b6e6e7220 */ /* 0x080fe40000410000 */
[-C--:B------:R-:W-:Y:S02]  /*1de60*/  FMUL.FTZ R111, R111, R43.reuse ;  /* 0x0000002b6f6f7220 */ /* 0x080fe40000410000 */
[-C--:B------:R-:W-:Y:S01]  /*1de70*/  FMUL.FTZ R118, R118, R43.reuse ;  /* 0x0000002b76767220 */ /* 0x080fe20000410000 */
[----:B-1----:R-:W-:Y:S01]  /*1de80*/  F2FP.PACK_AB R6, R3, R34 ;  /* 0x000000220306723e */ /* 0x002fe200000000ff */
[----:B------:R-:W-:-:S02]  /*1de90*/  FMUL.FTZ R119, R119, R43 ;  /* 0x0000002b77777220 */ /* 0x000fc40000410000 */
[-C--:B------:R-:W-:Y:S02]  /*1dea0*/  FMUL.FTZ R114, R114, R43.reuse ;  /* 0x0000002b72727220 */ /* 0x080fe40000410000 */
[----:B------:R-:W-:Y:S02]  /*1deb0*/  FMUL.FTZ R115, R115, R43 ;  /* 0x0000002b73737220 */ /* 0x000fe40000410000 */
[----:B------:R-:W-:Y:S02]  /*1dec0*/  FFMA.FTZ R58, R66, R47, -R46 ;  /* 0x0000002f423a7223 */ /* 0x000fe4000001082e */
[-C--:B--2---:R-:W-:Y:S02]  /*1ded0*/  FMUL.FTZ R128, R128, R44.reuse ;  /* 0x0000002c80807220 */ /* 0x084fe40000410000 */
[-C--:B------:R-:W-:Y:S02]  /*1dee0*/  FMUL.FTZ R129, R129, R44.reuse ;  /* 0x0000002c81817220 */ /* 0x080fe40000410000 */
[-C--:B------:R-:W-:Y:S01]  /*1def0*/  FMUL.FTZ R124, R124, R44.reuse ;  /* 0x0000002c7c7c7220 */ /* 0x080fe20000410000 */
[----:B------:R-:W-:Y:S01]  /*1df00*/  MUFU.EX2 R58, R58 ;  /* 0x0000003a003a7308 */ /* 0x000fe20000000800 */
[----:B------:R-:W-:-:S02]  /*1df10*/  FMUL.FTZ R125, R125, R44 ;  /* 0x0000002c7d7d7220 */ /* 0x000fc40000410000 */
        /* <DEDUP_REMOVED lines=40> */
[-C--:B------:R-:W-:Y:S02]  /*1e1a0*/  FFMA.FTZ R66, R65, R47.reuse, -R56 ;  /* 0x0000002f41427223 */ /* 0x080fe40000010838 */
[-CC-:B------:R-:W-:Y:S02]  /*1e1b0*/  FFMA.FTZ R55, R190, R47.reuse, -R46.reuse ;  /* 0x0000002fbe377223 */ /* 0x180fe4000001082e */
[----:B--2---:R-:W-:Y:S01]  /*1e1c0*/  HMMA.16816.F32 R92, R4, R8, R92 ;  /* 0x00000008045c723c */ /* 0x004fe2000000185c */
[-C--:B------:R-:W-:Y:S01]  /*1e1d0*/  FFMA.FTZ R57, R57, R47.reuse, -R46 ;  /* 0x0000002f39397223 */ /* 0x080fe2000001082e */
        /* <DEDUP_REMOVED lines=9> */
[-CC-:B------:R-:W-:Y:S02]  /*1e270*/  FFMA.FTZ R134, R152, R47.reuse, -R46.reuse ;  /* 0x0000002f98867223 */ /* 0x180fe4000001082e */
[----:B---3--:R-:W-:Y:S01]  /*1e280*/  HMMA.16816.F32 R100, R4, R16, R100 ;  /* 0x000000100464723c */ /* 0x008fe20000001864 */
[----:B------:R-:W-:-:S02]  /*1e290*/  FFMA.FTZ R133, R155, R47, -R46 ;  /* 0x0000002f9b857223 */ /* 0x000fc4000001082e */
[----:B------:R-:W-:Y:S01]  /*1e2a0*/  MUFU.EX2 R57, R57 ;  /* 0x0000003900397308 */ /* 0x000fe20000000800 */
[-C--:B------:R-:W-:Y:S02]  /*1e2b0*/  FFMA.FTZ R138, R142, R47.reuse, -R56 ;  /* 0x0000002f8e8a7223 */ /* 0x080fe40000010838 */
[-CC-:B------:R-:W-:Y:S02]  /*1e2c0*/  FFMA.FTZ R142, R51, R47.reuse, -R46.reuse ;  /* 0x0000002f338e7223 */ /* 0x180fe4000001082e */
[----:B------:R-:W-:Y:S01]  /*1e2d0*/  HMMA.16816.F32 R120, R4, R18, R120 ;  /* 0x000000120478723c */ /* 0x000fe20000001878 */
[----:B------:R-:W3:Y:S01]  /*1e2e0*/  LDSM.16.MT88.4 R16, [R213+0xc800] ;  /* 0x00c80000d510783b */ /* 0x000ee20000004200 */
[-CC-:B------:R-:W-:Y:S01]  /*1e2f0*/  FFMA.FTZ R152, R50, R47.reuse, -R46.reuse ;  /* 0x0000002f32987223 */ /* 0x180fe2000001082e */
[----:B------:R-:W4:Y:S01]  /*1e300*/  MUFU.EX2 R63, R63 ;  /* 0x0000003f003f7308 */ /* 0x000f220000000800 */
[-CC-:B------:R-:W-:Y:S02]  /*1e310*/  FFMA.FTZ R155, R48, R47.reuse, -R46.reuse ;  /* 0x0000002f309b7223 */ /* 0x180fe4000001082e */
[----:B------:R-:W-:-:S02]  /*1e320*/  FFMA.FTZ R156, R49, R47, -R46 ;  /* 0x0000002f319c7223 */ /* 0x000fc4000001082e */
[-C--:B------:R-:W-:Y:S01]  /*1e330*/  FFMA.FTZ R67, R67, R47.reuse, -R46 ;  /* 0x0000002f43437223 */ /* 0x080fe2000001082e */
[C---:B-1----:R-:W-:Y:S01]  /*1e340*/  HMMA.16816.F32 R104, R4.reuse, R12, R104 ;  /* 0x0000000c0468723c */ /* 0x042fe20000001868 */
[-CC-:B------:R-:W-:Y:S01]  /*1e350*/  FFMA.FTZ R136, R136, R47.reuse, -R56.reuse ;  /* 0x0000002f88887223 */ /* 0x180fe20000010838 */
[----:B------:R-:W-:Y:S01]  /*1e360*/  MUFU.EX2 R65, R65 ;  /* 0x0000004100417308 */ /* 0x000fe20000000800 */
[-CC-:B------:R-:W-:Y:S01]  /*1e370*/  FFMA.FTZ R139, R139, R47.reuse, -R56.reuse ;  /* 0x0000002f8b8b7223 */ /* 0x180fe20000010838 */
        /* <DEDUP_REMOVED lines=19> */
[----:B------:R-:W-:Y:S02]  /*1e4b0*/  FFMA.FTZ R170, R181, R47, -R56 ;  /* 0x0000002fb5aa7223 */ /* 0x000fe40000010838 */
[----:B----4-:R-:W-:Y:S01]  /*1e4c0*/  F2FP.PACK_AB R4, R66, R63 ;  /* 0x0000003f4204723e */ /* 0x010fe200000000ff */
[----:B------:R-:W-:Y:S01]  /*1e4d0*/  FFMA.FTZ R176, R176, R47, -R46 ;  /* 0x0000002fb0b07223 */ /* 0x000fe2000001082e */
[----:B------:R-:W-:Y:S01]  /*1e4e0*/  F2FP.PACK_AB R5, R58, R55 ;  /* 0x000000373a05723e */ /* 0x000fe200000000ff */
[----:B------:R-:W-:Y:S01]  /*1e4f0*/  MUFU.EX2 R134, R134 ;  /* 0x0000008600867308 */ /* 0x000fe20000000800 */
[----:B-----5:R-:W-:Y:S01]  /*1e500*/  F2FP.PACK_AB R6, R64, R65 ;  /* 0x000000414006723e */ /* 0x020fe200000000ff */
[--C-:B------:R-:W-:Y:S01]  /*1e510*/  FFMA.FTZ R157, R157, R47, -R56.reuse ;  /* 0x0000002f9d9d7223 */ /* 0x100fe20000010838 */
[----:B--2---:R-:W-:Y:S01]  /*1e520*/  F2FP.PACK_AB R7, R132, R57 ;  /* 0x000000398407723e */ /* 0x004fe200000000ff */
[-CC-:B------:R-:W-:Y:S02]  /*1e530*/  FFMA.FTZ R154, R154, R47.reuse, -R56.reuse ;  /* 0x0000002f9a9a7223 */ /* 0x180fe40000010838 */
[----:B------:R-:W-:-:S02]  /*1e540*/  FFMA.FTZ R153, R153, R47, -R56 ;  /* 0x0000002f99997223 */ /* 0x000fc40000010838 */
[----:B------:R-:W-:Y:S01]  /*1e550*/  MUFU.EX2 R133, R133 ;  /* 0x0000008500857308 */ /* 0x000fe20000000800 */
[-CC-:B------:R-:W-:Y:S01]  /*1e560*/  FFMA.FTZ R147, R147, R47.reuse, -R46.reuse ;  /* 0x0000002f93937223 */ /* 0x180fe2000001082e */
[C---:B------:R-:W-:Y:S01]  /*1e570*/  HMMA.16816.F32 R68, R4.reuse, R20, R68 ;  /* 0x000000140444723c */ /* 0x040fe20000001844 */
[-CC-:B------:R-:W-:Y:S02]  /*1e580*/  FFMA.FTZ R146, R146, R47.reuse, -R46.reuse ;  /* 0x0000002f92927223 */ /* 0x180fe4000001082e */
[-C--:B------:R-:W-:Y:S02]  /*1e590*/  FFMA.FTZ R145, R145, R47.reuse, -R46 ;  /* 0x0000002f91917223 */ /* 0x080fe4000001082e */
[-CC-:B------:R-:W-:Y:S01]  /*1e5a0*/  FFMA.FTZ R144, R144, R47.reuse, -R56.reuse ;  /* 0x0000002f90907223 */ /* 0x180fe20000010838 */
[----:B------:R-:W2:Y:S01]  /*1e5b0*/  MUFU.EX2 R135, R135 ;  /* 0x0000008700877308 */ /* 0x000ea20000000800 */
[-CC-:B------:R-:W-:Y:S01]  /*1e5c0*/  FFMA.FTZ R143, R143, R47.reuse, -R56.reuse ;  /* 0x0000002f8f8f7223 */ /* 0x180fe20000010838 */
[----:B------:R-:W-:Y:S01]  /*1e5d0*/  HMMA.16816.F32 R72, R4, R22, R72 ;  /* 0x000000160448723c */ /* 0x000fe20000001848 */
[----:B------:R-:W4:Y:S01]  /*1e5e0*/  LDSM.16.MT88.4 R20, [R212+0x10800] ;  /* 0x01080000d414783b */ /* 0x000f220000004200 */
[----:B------:R-:W-:-:S02]  /*1e5f0*/  FFMA.FTZ R141, R141, R47, -R56 ;  /* 0x0000002f8d8d7223 */ /* 0x000fc40000010838 */
[----:B------:R-:W-:Y:S02]  /*1e600*/  FFMA.FTZ R140, R140, R47, -R46 ;  /* 0x0000002f8c8c7223 */ /* 0x000fe4000001082e */
[----:B------:R-:W5:Y:S01]  /*1e610*/  MUFU.EX2 R136, R136 ;  /* 0x0000008800887308 */ /* 0x000f620000000800 */
[----:B------:R-:W-:Y:S01]  /*1e620*/  FFMA.FTZ R43, R241, R43, R32 ;  /* 0x0000002bf12b7223 */ /* 0x000fe20000010020 */
[C---:B---3--:R-:W-:Y:S01]  /*1e630*/  HMMA.16816.F32 R76, R4.reuse, R16, R76 ;  /* 0x00000010044c723c */ /* 0x048fe2000000184c */
[----:B------:R-:W-:Y:S02]  /*1e640*/  FFMA.FTZ R40, R243, R44, R40 ;  /* 0x0000002cf3287223 */ /* 0x000fe40000010028 */
[----:B------:R-:W-:Y:S02]  /*1e650*/  FADD.FTZ R2, R2, R43 ;  /* 0x0000002b02027221 */ /* 0x000fe40000010000 */
[----:B------:R-:W-:Y:S01]  /*1e660*/  FADD.FTZ R35, R35, R40 ;  /* 0x0000002823237221 */ /* 0x000fe20000010000 */
[----:B------:R-:W-:Y:S01]  /*1e670*/  MUFU.EX2 R138, R138 ;  /* 0x0000008a008a7308 */ /* 0x000fe20000000800 */
[----:B------:R-:W-:Y:S01]  /*1e680*/  FADD.FTZ R33, R33, R2 ;  /* 0x0000000221217221 */ /* 0x000fe20000010000 */
[----:B------:R-:W-:Y:S01]  /*1e690*/  HMMA.16816.F32 R80, R4, R18, R80 ;  /* 0x000000120450723c */ /* 0x000fe20000001850 */
[----:B------:R-:W3:Y:S01]  /*1e6a0*/  LDSM.16.MT88.4 R16, [R214+0xd000] ;  /* 0x00d00000d610783b */ /* 0x000ee20000004200 */
[----:B------:R-:W-:-:S02]  /*1e6b0*/  FADD.FTZ R2, R34, R35 ;  /* 0x0000002322027221 */ /* 0x000fc40000010000 */
[----:B------:R-:W-:Y:S02]  /*1e6c0*/  FADD.FTZ R0, R0, R33 ;  /* 0x0000002100007221 */ /* 0x000fe40000010000 */
[----:B------:R-:W2:Y:S01]  /*1e6d0*/  MUFU.EX2 R139, R139 ;  /* 0x0000008b008b7308 */ /* 0x000ea20000000800 */
        /* <DEDUP_REMOVED lines=14> */
[----:B------:R-:W-:-:S04]  /*1e7c0*/  FADD.FTZ R64, R64, R65 ;  /* 0x0000004140407221 */ /* 0x000fc80000010000 */
[----:B--2---:R-:W-:Y:S01]  /*1e7d0*/  FADD.FTZ R3, R135, R64 ;  /* 0x0000004087037221 */ /* 0x004fe20000010000 */
[----:B------:R-:W-:Y:S02]  /*1e7e0*/  MUFU.EX2 R155, R155 ;  /* 0x0000009b009b7308 */ /* 0x000fe40000000800 */
[----:B------:R-:W-:Y:S01]  /*1e7f0*/  HMMA.16816.F32 R96, R4, R10, R96 ;  /* 0x0000000a0460723c */ /* 0x000fe20000001860 */
[----:B------:R-:W2:Y:S01]  /*1e800*/  LDSM.16.MT88.4 R8, [R212+0xd000] ;  /* 0x00d00000d408783b */ /* 0x000ea20000004200 */
[----:B-----5:R-:W-:-:S04]  /*1e810*/  FADD.FTZ R3, R136, R3 ;  /* 0x0000000388037221 */ /* 0x020fc80000010000 */
[----:B------:R-:W-:Y:S02]  /*1e820*/  MUFU.EX2 R156, R156 ;  /* 0x0000009c009c7308 */ /* 0x000fe40000000800 */
[C---:B------:R-:W-:Y:S06]  /*1e830*/  HMMA.16816.F32 R100, R4.reuse, R36, R100 ;  /* 0x000000240464723c */ /* 0x040fec0000001864 */
[----:B------:R-:W-:Y:S02]  /*1e840*/  MUFU.EX2 R158, R158 ;  /* 0x0000009e009e7308 */ /* 0x000fe40000000800 */
[C---:B------:R-:W-:Y:S01]  /*1e850*/  HMMA.16816.F32 R120, R4.reuse, R38, R120 ;  /* 0x000000260478723c */ /* 0x040fe20000001878 */
[----:B------:R-:W5:Y:S05]  /*1e860*/  LDSM.16.MT88.4 R36, [R214+0x11000] ;  /* 0x01100000d624783b */ /* 0x000f6a0000004200 */
        /* <DEDUP_REMOVED lines=9> */
[----:B------:R-:W2:Y:S05]  /*1e900*/  LDSM.16.MT88.4 R24, [R216+0xd000] ;  /* 0x00d00000d818783b */ /* 0x000eaa0000004200 */
[----:B------:R-:W-:Y:S02]  /*1e910*/  MUFU.EX2 R164, R164 ;  /* 0x000000a400a47308 */ /* 0x000fe40000000800 */
[C---:B----4-:R-:W-:Y:S06]  /*1e920*/  HMMA.16816.F32 R116, R4.reuse, R20, R116 ;  /* 0x000000140474723c */ /* 0x050fec0000001874 */
[----:B------:R-:W-:Y:S02]  /*1e930*/  MUFU.EX2 R169, R169 ;  /* 0x000000a900a97308 */ /* 0x000fe40000000800 */
[----:B------:R-:W-:Y:S01]  /*1e940*/  HMMA.16816.F32 R112, R4, R22, R112 ;  /* 0x000000160470723c */ /* 0x000fe20000001870 */
[----:B------:R-:W4:Y:S05]  /*1e950*/  LDSM.16.MT88.4 R20, [R216+0x11000] ;  /* 0x01100000d814783b */ /* 0x000f2a0000004200 */
[----:B------:R-:W-:Y:S01]  /*1e960*/  MUFU.EX2 R166, R166 ;  /* 0x000000a600a67308 */ /* 0x000fe20000000800 */
[----:B------:R-:W-:-:S02]  /*1e970*/  F2FP.PACK_AB R4, R136, R135 ;  /* 0x000000878804723e */ /* 0x000fc400000000ff */
[----:B------:R-:W-:Y:S01]  /*1e980*/  F2FP.PACK_AB R5, R134, R67 ;  /* 0x000000438605723e */ /* 0x000fe200000000ff */
[----:B------:R-:W-:Y:S01]  /*1e990*/  FADD.FTZ R67, R67, R132 ;  /* 0x0000008443437221 */ /* 0x000fe20000010000 */
[C---:B------:R-:W-:Y:S01]  /*1e9a0*/  F2FP.PACK_AB R6, R139.reuse, R138 ;  /* 0x0000008a8b06723e */ /* 0x040fe200000000ff */
[----:B------:R-:W-:Y:S01]  /*1e9b0*/  FADD.FTZ R138, R138, R3 ;  /* 0x000000038a8a7221 */ /* 0x000fe20000010000 */
[----:B-1----:R-:W-:Y:S01]  /*1e9c0*/  F2FP.PACK_AB R7, R142, R133 ;  /* 0x000000858e07723e */ /* 0x002fe200000000ff */
[----:B------:R-:W-:Y:S01]  /*1e9d0*/  MUFU.EX2 R168, R168 ;  /* 0x000000a800a87308 */ /* 0x000fe20000000800 */
[----:B------:R-:W-:Y:S01]  /*1e9e0*/  FADD.FTZ R134, R134, R67 ;  /* 0x0000004386867221 */ /* 0x000fe20000010000 */
[----:B------:R-:W-:Y:S01]  /*1e9f0*/  MOV R132, R42 ;  /* 0x0000002a00847202 */ /* 0x000fe20000000f00 */
[----:B------:R-:W-:Y:S02]  /*1ea00*/  FADD.FTZ R139, R139, R138 ;  /* 0x0000008a8b8b7221 */ /* 0x000fe40000010000 */
[----:B------:R-:W-:Y:S01]  /*1ea10*/  FADD.FTZ R133, R133, R134 ;  /* 0x0000008685857221 */ /* 0x000fe20000010000 */
[----:B---3--:R-:W-:Y:S02]  /*1ea20*/  HMMA.16816.F32 R68, R4, R16, R68 ;  /* 0x000000100444723c */ /* 0x008fe40000001844 */
        /* <DEDUP_REMOVED lines=13> */
[----:B------:R-:W2:Y:S01]  /*1eb00*/  LDSM.16.MT88.4 R8, [R212+0xd800] ;  /* 0x00d80000d408783b */ /* 0x000ea20000004200 */
[----:B------:R-:W-:Y:S06]  /*1eb10*/  MUFU.EX2 R147, R147 ;  /* 0x0000009300937308 */ /* 0x000fec0000000800 */
[C---:B------:R-:W-:Y:S02]  /*1eb20*/  HMMA.16816.F32 R104, R4.reuse, R48, R104 ;  /* 0x000000300468723c */ /* 0x040fe40000001868 */
[----:B------:R-:W-:Y:S06]  /*1eb30*/  MUFU.EX2 R146, R146 ;  /* 0x0000009200927308 */ /* 0x000fec0000000800 */
[C---:B------:R-:W-:Y:S01]  /*1eb40*/  HMMA.16816.F32 R108, R4.reuse, R50, R108 ;  /* 0x00000032046c723c */ /* 0x040fe2000000186c */
[----:B------:R-:W1:Y:S01]  /*1eb50*/  LDSM.16.MT88.4 R48, [R214+0x11800] ;  /* 0x01180000d630783b */ /* 0x000e620000004200 */
[----:B------:R-:W-:Y:S06]  /*1eb60*/  MUFU.EX2 R145, R145 ;  /* 0x0000009100917308 */ /* 0x000fec0000000800 */
[C---:B-----5:R-:W-:Y:S02]  /*1eb70*/  HMMA.16816.F32 R100, R4.reuse, R36, R100 ;  /* 0x000000240464723c */ /* 0x060fe40000001864 */
[----:B------:R-:W-:Y:S06]  /*1eb80*/  MUFU.EX2 R144, R144 ;  /* 0x0000009000907308 */ /* 0x000fec0000000800 */
[C---:B------:R-:W-:Y:S02]  /*1eb90*/  HMMA.16816.F32 R128, R4.reuse, R24, R128 ;  /* 0x000000180480723c */ /* 0x040fe40000001880 */
[----:B------:R-:W-:Y:S06]  /*1eba0*/  MUFU.EX2 R143, R143 ;  /* 0x0000008f008f7308 */ /* 0x000fec0000000800 */
[C---:B------:R-:W-:Y:S01]  /*1ebb0*/  HMMA.16816.F32 R124, R4.reuse, R26, R124 ;  /* 0x0000001a047c723c */ /* 0x040fe2000000187c */
[----:B------:R-:W5:Y:S01]  /*1ebc0*/  LDSM.16.MT88.4 R24, [R216+0xd800] ;  /* 0x00d80000d818783b */ /* 0x000f620000004200 */
[----:B------:R-:W-:Y:S06]  /*1ebd0*/  MUFU.EX2 R141, R141 ;  /* 0x0000008d008d7308 */ /* 0x000fec0000000800 */
[C---:B----4-:R-:W-:Y:S08]  /*1ebe0*/  HMMA.16816.F32 R92, R4.reuse, R20, R92 ;  /* 0x00000014045c723c */ /* 0x050ff0000000185c */
[C---:B------:R-:W-:Y:S01]  /*1ebf0*/  HMMA.16816.F32 R96, R4.reuse, R22, R96 ;  /* 0x000000160460723c */ /* 0x040fe20000001860 */
[----:B------:R-:W4:Y:S07]  /*1ec00*/  LDSM.16.MT88.4 R20, [R216+0x11800] ;  /* 0x01180000d814783b */ /* 0x000f2e0000004200 */
[C---:B------:R-:W-:Y:S01]  /*1ec10*/  HMMA.16816.F32 R120, R4.reuse, R38, R120 ;  /* 0x000000260478723c */ /* 0x040fe20000001878 */
[----:B------:R-:W1:Y:S07]  /*1ec20*/  LDSM.16.MT88.4 R36, [R213+0x11800] ;  /* 0x01180000d524783b */ /* 0x000e6e0000004200 */
[C---:B------:R-:W-:Y:S08]  /*1ec30*/  HMMA.16816.F32 R116, R4.reuse, R28, R116 ;  /* 0x0000001c0474723c */ /* 0x040ff00000001874 */
        /* <DEDUP_REMOVED lines=23> */
[C---:B------:R-:W-:Y:S07]  /*1edb0*/  HMMA.16816.F32 R100, R4.reuse, R48, R100 ;  /* 0x000000300464723c */ /* 0x040fee0000001864 */
[-C--:B------:R-:W-:Y:S01]  /*1edc0*/  FFMA.FTZ R49, R180, R47.reuse, -R56 ;  /* 0x0000002fb4317223 */ /* 0x080fe20000010838 */
[----:B------:R-:W-:Y:S01]  /*1edd0*/  HMMA.16816.F32 R120, R4, R50, R120 ;  /* 0x000000320478723c */ /* 0x000fe20000001878 */
[----:B------:R-:W-:Y:S01]  /*1ede0*/  MUFU.EX2 R51, R176 ;  /* 0x000000b000337308 */ /* 0x000fe20000000800 */
[----:B------:R-:W-:-:S02]  /*1edf0*/  FFMA.FTZ R48, R161, R47, -R46 ;  /* 0x0000002fa1307223 */ /* 0x000fc4000001082e */
[-C--:B------:R-:W-:Y:S02]  /*1ee00*/  FFMA.FTZ R161, R160, R47.reuse, -R46 ;  /* 0x0000002fa0a17223 */ /* 0x080fe4000001082e */
[-C--:B------:R-:W-:Y:S02]  /*1ee10*/  FFMA.FTZ R160, R151, R47.reuse, -R56 ;  /* 0x0000002f97a07223 */ /* 0x080fe40000010838 */
[----:B-----5:R-:W-:Y:S01]  /*1ee20*/  HMMA.16816.F32 R128, R4, R24, R128 ;  /* 0x000000180480723c */ /* 0x020fe20000001880 */
[----:B------:R-:W5:Y:S01]  /*1ee30*/  MUFU.EX2 R49, R49 ;  /* 0x0000003100317308 */ /* 0x000f620000000800 */
[-CC-:B------:R-:W-:Y:S02]  /*1ee40*/  FFMA.FTZ R50, R159, R47.reuse, -R46.reuse ;  /* 0x0000002f9f327223 */ /* 0x180fe4000001082e */
[-C--:B------:R-:W-:Y:S02]  /*1ee50*/  FFMA.FTZ R151, R150, R47.reuse, -R46 ;  /* 0x0000002f96977223 */ /* 0x080fe4000001082e */
[----:B------:R-:W-:-:S02]  /*1ee60*/  FFMA.FTZ R150, R137, R47, -R56 ;  /* 0x0000002f89967223 */ /* 0x000fc40000010838 */
[C---:B------:R-:W-:Y:S01]  /*1ee70*/  HMMA.16816.F32 R124, R4.reuse, R26, R124 ;  /* 0x0000001a047c723c */ /* 0x040fe2000000187c */
[----:B------:R-:W1:Y:S01]  /*1ee80*/  LDSM.16.MT88.4 R24, [R216+0xe000] ;  /* 0x00e00000d818783b */ /* 0x000e620000004200 */
[----:B------:R-:W-:Y:S06]  /*1ee90*/  MUFU.EX2 R48, R48 ;  /* 0x0000003000307308 */ /* 0x000fec0000000800 */
[C---:B----4-:R-:W-:Y:S02]  /*1eea0*/  HMMA.16816.F32 R92, R4.reuse, R20, R92 ;  /* 0x00000014045c723c */ /* 0x050fe4000000185c */
[----:B------:R-:W4:Y:S06]  /*1eeb0*/  MUFU.EX2 R161, R161 ;  /* 0x000000a100a17308 */ /* 0x000f2c0000000800 */
[C---:B------:R-:W-:Y:S01]  /*1eec0*/  HMMA.16816.F32 R96, R4.reuse, R22, R96 ;  /* 0x000000160460723c */ /* 0x040fe20000001860 */
[----:B------:R-:W1:Y:S01]  /*1eed0*/  LDSM.16.MT88.4 R20, [R216+0x12000] ;  /* 0x01200000d814783b */ /* 0x000e620000004200 */
        /* <DEDUP_REMOVED lines=8> */
[----:B------:R-:W-:Y:S01]  /*1ef60*/  HMMA.16816.F32 R112, R4, R30, R112 ;  /* 0x0000001e0470723c */ /* 0x000fe20000001870 */
[----:B------:R-:W2:Y:S06]  /*1ef70*/  LDSM.16.MT88.4 R28, [R214+0x12000] ;  /* 0x01200000d61c783b */ /* 0x000eac0000004200 */
        /* <DEDUP_REMOVED lines=51> */
[C---:B---3--:R-:W-:Y:S08]  /*1f2b0*/  HMMA.16816.F32 R84, R4.reuse, R16, R84 ;  /* 0x000000100454723c */ /* 0x048ff00000001854 */
[C---:B------:R-:W-:Y:S01]  /*1f2c0*/  HMMA.16816.F32 R88, R4.reuse, R18, R88 ;  /* 0x000000120458723c */ /* 0x040fe20000001858 */
[----:B------:R-:W3:Y:S07]  /*1f2d0*/  LDSM.16.MT88.4 R16, [R212+0x12800] ;  /* 0x01280000d410783b */ /* 0x000eee0000004200 */
[C---:B------:R-:W-:Y:S08]  /*1f2e0*/  HMMA.16816.F32 R76, R4.reuse, R20, R76 ;  /* 0x00000014044c723c */ /* 0x040ff0000000184c */
[C---:B------:R-:W-:Y:S01]  /*1f2f0*/  HMMA.16816.F32 R80, R4.reuse, R22, R80 ;  /* 0x000000160450723c */ /* 0x040fe20000001850 */
[----:B------:R-:W4:Y:S07]  /*1f300*/  LDSM.16.MT88.4 R20, [R213+0xf000] ;  /* 0x00f00000d514783b */ /* 0x000f2e0000004200 */
[C---:B-1----:R-:W-:Y:S08]  /*1f310*/  HMMA.16816.F32 R92, R4.reuse, R12, R92 ;  /* 0x0000000c045c723c */ /* 0x042ff0000000185c */
[C---:B--2---:R-:W-:Y:S08]  /*1f320*/  HMMA.16816.F32 R100, R4.reuse, R8, R100 ;  /* 0x000000080464723c */ /* 0x044ff00000001864 */
[C---:B------:R-:W-:Y:S01]  /*1f330*/  HMMA.16816.F32 R120, R4.reuse, R10, R120 ;  /* 0x0000000a0478723c */ /* 0x040fe20000001878 */
[----:B------:R-:W1:Y:S07]  /*1f340*/  LDSM.16.MT88.4 R8, [R216+0x13000] ;  /* 0x01300000d808783b */ /* 0x000e6e0000004200 */
[C---:B------:R-:W-:Y:S01]  /*1f350*/  HMMA.16816.F32 R96, R4.reuse, R14, R96 ;  /* 0x0000000e0460723c */ /* 0x040fe20000001860 */
[----:B------:R-:W2:Y:S07]  /*1f360*/  LDSM.16.MT88.4 R12, [R212+0xf000] ;  /* 0x00f00000d40c783b */ /* 0x000eae0000004200 */
[C---:B------:R-:W-:Y:S01]  /*1f370*/  HMMA.16816.F32 R104, R4.reuse, R36, R104 ;  /* 0x000000240468723c */ /* 0x040fe20000001868 */
[----:B------:R-:W5:Y:S07]  /*1f380*/  MUFU.EX2 R36, R140 ;  /* 0x0000008c00247308 */ /* 0x000f6e0000000800 */
[C---:B------:R-:W-:Y:S08]  /*1f390*/  HMMA.16816.F32 R128, R4.reuse, R24, R128 ;  /* 0x000000180480723c */ /* 0x040ff00000001880 */
[C---:B------:R-:W-:Y:S01]  /*1f3a0*/  HMMA.16816.F32 R124, R4.reuse, R26, R124 ;  /* 0x0000001a047c723c */ /* 0x040fe2000000187c */
[----:B------:R-:W1:Y:S07]  /*1f3b0*/  LDSM.16.MT88.4 R24, [R214+0xf000] ;  /* 0x00f00000d618783b */ /* 0x000e6e0000004200 */
[C---:B------:R-:W-:Y:S08]  /*1f3c0*/  HMMA.16816.F32 R108, R4.reuse, R38, R108 ;  /* 0x00000026046c723c */ /* 0x040ff0000000186c */
[C---:B---3--:R-:W-:Y:S08]  /*1f3d0*/  HMMA.16816.F32 R116, R4.reuse, R16, R116 ;  /* 0x000000100474723c */ /* 0x048ff00000001874 */
[----:B------:R-:W-:Y:S01]  /*1f3e0*/  HMMA.16816.F32 R112, R4, R18, R112 ;  /* 0x000000120470723c */ /* 0x000fe20000001870 */
[----:B------:R-:W3:Y:S06]  /*1f3f0*/  LDSM.16.MT88.4 R16, [R214+0x13000] ;  /* 0x01300000d610783b */ /* 0x000eec0000004200 */
[----:B------:R-:W-:-:S02]  /*1f400*/  F2FP.PACK_AB R4, R143, R144 ;  /* 0x000000908f04723e */ /* 0x000fc400000000ff */
[----:B------:R-:W-:Y:S01]  /*1f410*/  F2FP.PACK_AB R5, R146, R147 ;  /* 0x000000939205723e */ /* 0x000fe200000000ff */
[----:B------:R-:W-:Y:S01]  /*1f420*/  FADD.FTZ R147, R147, R0 ;  /* 0x0000000093937221 */ /* 0x000fe20000010000 */
[----:B------:R-:W-:Y:S01]  /*1f430*/  F2FP.PACK_AB R6, R150, R141 ;  /* 0x0000008d9606723e */ /* 0x000fe200000000ff */
[----:B------:R-:W-:Y:S01]  /*1f440*/  FADD.FTZ R0, R144, R3 ;  /* 0x0000000390007221 */ /* 0x000fe20000010000 */
[----:B-----5:R-:W-:Y:S01]  /*1f450*/  F2FP.PACK_AB R7, R36, R145 ;  /* 0x000000912407723e */ /* 0x020fe200000000ff */
[----:B------:R-:W-:Y:S02]  /*1f460*/  FADD.FTZ R146, R146, R147 ;  /* 0x0000009392927221 */ /* 0x000fe40000010000 */
[----:B------:R-:W-:Y:S02]  /*1f470*/  FADD.FTZ R0, R143, R0 ;  /* 0x000000008f007221 */ /* 0x000fe40000010000 */
[----:B------:R-:W-:Y:S02]  /*1f480*/  FADD.FTZ R3, R145, R146 ;  /* 0x0000009291037221 */ /* 0x000fe40000010000 */
[----:B----4-:R-:W-:Y:S01]  /*1f490*/  HMMA.16816.F32 R76, R4, R20, R76 ;  /* 0x00000014044c723c */ /* 0x010fe2000000184c */
[----:B------:R-:W-:-:S02]  /*1f4a0*/  FADD.FTZ R141, R141, R0 ;  /* 0x000000008d8d7221 */ /* 0x000fc40000010000 */
[----:B------:R-:W-:Y:S02]  /*1f4b0*/  FADD.FTZ R3, R36, R3 ;  /* 0x0000000324037221 */ /* 0x000fe40000010000 */
[----:B------:R-:W-:-:S03]  /*1f4c0*/  FADD.FTZ R150, R150, R141 ;  /* 0x0000008d96967221 */ /* 0x000fc60000010000 */
[C---:B------:R-:W-:Y:S01]  /*1f4d0*/  HMMA.16816.F32 R80, R4.reuse, R22, R80 ;  /* 0x000000160450723c */ /* 0x040fe20000001850 */
[----:B------:R-:W4:Y:S07]  /*1f4e0*/  LDSM.16.MT88.4 R20, [R213+0x13000] ;  /* 0x01300000d514783b */ /* 0x000f2e0000004200 */
[C---:B-1----:R-:W-:Y:S08]  /*1f4f0*/  HMMA.16816.F32 R92, R4.reuse, R8, R92 ;  /* 0x00000008045c723c */ /* 0x042ff0000000185c */
[C---:B------:R-:W-:Y:S01]  /*1f500*/  HMMA.16816.F32 R96, R4.reuse, R10, R96 ;  /* 0x0000000a0460723c */ /* 0x040fe20000001860 */
[----:B------:R-:W1:Y:S07]  /*1f510*/  LDSM.16.MT88.4 R8, [R212+0x13000] ;  /* 0x01300000d408783b */ /* 0x000e6e0000004200 */
        /* <DEDUP_REMOVED lines=17> */
[----:B---3--:R-:W-:Y:S01]  /*1f630*/  HMMA.16816.F32 R100, R4, R16, R100 ;  /* 0x000000100464723c */ /* 0x008fe20000001864 */
[----:B------:R-:W-:-:S04]  /*1f640*/  FFMA.FTZ R27, R53, R47, -R56 ;  /* 0x0000002f351b7223 */ /* 0x000fc80000010838 */
[----:B------:R-:W-:Y:S03]  /*1f650*/  MUFU.EX2 R25, R25 ;  /* 0x0000001900197308 */ /* 0x000fe60000000800 */
[C---:B------:R-:W-:Y:S01]  /*1f660*/  HMMA.16816.F32 R120, R4.reuse, R18, R120 ;  /* 0x000000120478723c */ /* 0x040fe20000001878 */
[----:B------:R-:W3:Y:S04]  /*1f670*/  LDSM.16.MT88.4 R16, [R214+0xf800] ;  /* 0x00f80000d610783b */ /* 0x000ee80000004200 */
[----:B------:R-:W-:Y:S03]  /*1f680*/  MUFU.EX2 R26, R26 ;  /* 0x0000001a001a7308 */ /* 0x000fe60000000800 */
[C---:B----4-:R-:W-:Y:S05]  /*1f690*/  HMMA.16816.F32 R104, R4.reuse, R20, R104 ;  /* 0x000000140468723c */ /* 0x050fea0000001868 */
[----:B------:R-:W4:Y:S03]  /*1f6a0*/  MUFU.EX2 R27, R27 ;  /* 0x0000001b001b7308 */ /* 0x000f260000000800 */
[C---:B------:R-:W-:Y:S01]  /*1f6b0*/  HMMA.16816.F32 R108, R4.reuse, R22, R108 ;  /* 0x00000016046c723c */ /* 0x040fe2000000186c */
[----:B------:R-:W-:Y:S04]  /*1f6c0*/  LDSM.16.MT88.4 R20, [R213+0xf800] ;  /* 0x00f80000d514783b */ /* 0x000fe80000004200 */
[----:B------:R-:W5:Y:S03]  /*1f6d0*/  MUFU.EX2 R30, R30 ;  /* 0x0000001e001e7308 */ /* 0x000f660000000800 */
[C---:B-1----:R-:W-:Y:S05]  /*1f6e0*/  HMMA.16816.F32 R116, R4.reuse, R8, R116 ;  /* 0x000000080474723c */ /* 0x042fea0000001874 */
[----:B------:R-:W1:Y:S03]  /*1f6f0*/  MUFU.EX2 R31, R31 ;  /* 0x0000001f001f7308 */ /* 0x000e660000000800 */
[----:B------:R-:W-:Y:S01]  /*1f700*/  HMMA.16816.F32 R112, R4, R10, R112 ;  /* 0x0000000a0470723c */ /* 0x000fe20000001870 */
[----:B------:R-:W3:Y:S06]  /*1f710*/  LDSM.16.MT88.4 R8, [R212+0xf800] ;  /* 0x00f80000d408783b */ /* 0x000eec0000004200 */
[----:B----4-:R-:W-:Y:S01]  /*1f720*/  F2FP.PACK_AB R4, R28, R27 ;  /* 0x0000001b1c04723e */ /* 0x010fe200000000ff */
[----:B------:R-:W-:Y:S01]  /*1f730*/  FADD.FTZ R27, R27, R150 ;  /* 0x000000961b1b7221 */ /* 0x000fe20000010000 */
[----:B------:R-:W-:Y:S01]  /*1f740*/  F2FP.PACK_AB R5, R25, R24 ;  /* 0x000000181905723e */ /* 0x000fe200000000ff */
[----:B------:R-:W-:Y:S01]  /*1f750*/  FADD.FTZ R24, R24, R3 ;  /* 0x0000000318187221 */ /* 0x000fe20000010000 */
[----:B-----5:R-:W-:Y:S01]  /*1f760*/  F2FP.PACK_AB R6, R30, R29 ;  /* 0x0000001d1e06723e */ /* 0x020fe200000000ff */
[----:B------:R-:W-:Y:S01]  /*1f770*/  FADD.FTZ R28, R28, R27 ;  /* 0x0000001b1c1c7221 */ /* 0x000fe20000010000 */
[----:B-1----:R-:W-:Y:S01]  /*1f780*/  F2FP.PACK_AB R7, R31, R26 ;  /* 0x0000001a1f07723e */ /* 0x002fe200000000ff */
[----:B------:R-:W-:Y:S01]  /*1f790*/  FADD.FTZ R25, R25, R24 ;  /* 0x0000001819197221 */ /* 0x000fe20000010000 */
[----:B------:R-:W-:Y:S01]  /*1f7a0*/  MOV R3, R41 ;  /* 0x0000002900037202 */ /* 0x000fe20000000f00 */
[----:B------:R-:W-:-:S02]  /*1f7b0*/  FADD.FTZ R29, R29, R28 ;  /* 0x0000001c1d1d7221 */ /* 0x000fc40000010000 */
[----:B------:R-:W-:Y:S02]  /*1f7c0*/  FADD.FTZ R26, R26, R25 ;  /* 0x000000191a1a7221 */ /* 0x000fe40000010000 */
[----:B--2---:R-:W-:Y:S01]  /*1f7d0*/  HMMA.16816.F32 R128, R4, R12, R128 ;  /* 0x0000000c0480723c */ /* 0x004fe20000001880 */
[----:B------:R-:W-:Y:S02]  /*1f7e0*/  FADD.FTZ R243, R30, R29 ;  /* 0x0000001d1ef37221 */ /* 0x000fe40000010000 */
[----:B------:R-:W-:-:S05]  /*1f7f0*/  FADD.FTZ R241, R31, R26 ;  /* 0x0000001a1ff17221 */ /* 0x000fca0000010000 */
[C---:B------:R-:W-:Y:S01]  /*1f800*/  HMMA.16816.F32 R124, R4.reuse, R14, R124 ;  /* 0x0000000e047c723c */ /* 0x040fe2000000187c */
[----:B------:R-:W1:Y:S07]  /*1f810*/  LDSM.16.MT88.4 R12, [R216+0x13800] ;  /* 0x01380000d80c783b */ /* 0x000e6e0000004200 */
[C---:B---3--:R-:W-:Y:S08]  /*1f820*/  HMMA.16816.F32 R68, R4.reuse, R16, R68 ;  /* 0x000000100444723c */ /* 0x048ff00000001844 */
        /* <DEDUP_REMOVED lines=17> */
.L_x_1907:
[----:B------:R-:W-:Y:S05]  /*1f940*/  @!P3 BRA `(.L_x_1916) ;  /* 0x00004a700000b947 */ /* 0x000fea0003800000 */
[----:B------:R-:W-:Y:S02]  /*1f950*/  MOV R0, R3 ;  /* 0x0000000300007202 */ /* 0x000fe40000000f00 */
[----:B------:R-:W-:-:S02]  /*1f960*/  MOV R135, R132 ;  /* 0x0000008400877202 */ /* 0x000fc40000000f00 */
.L_x_1925:
[----:B------:R-:W-:Y:S01]  /*1f970*/  ISETP.NE.U32.AND P1, PT, R236, RZ, PT ;  /* 0x000000ffec00720c */ /* 0x000fe20003f25070 */
[----:B------:R-:W-:Y:S04]  /*1f980*/  DEPBAR.LE SB0, 0x0 ;  /* 0x000080000000791a */ /* 0x000fe80000000000 */
[----:B------:R-:W-:Y:S01]  /*1f990*/  WARPSYNC 0xffffffff ;  /* 0xffffffff00007948 */ /* 0x000fe20003800000 */
[----:B------:R-:W-:Y:S01]  /*1f9a0*/  BAR.SYNC.DEFER_BLOCKING 0x0 ;  /* 0x0000000000007b1d */ /* 0x000fe20000010000 */
[----:B------:R-:W-:Y:S01]  /*1f9b0*/  ISETP.NE.AND.EX P1, PT, R237, RZ, PT, P1 ;  /* 0x000000ffed00720c */ /* 0x000fe20003f25310 */
[----:B------:R-:W-:Y:S01]  /*1f9c0*/  IMAD.MOV.U32 R2, RZ, RZ, c[0x0][0x40] ;  /* 0x00001000ff027624 */ /* 0x000fe200078e00ff */
[----:B------:R-:W-:Y:S04]  /*1f9d0*/  IADD3 R238, R238, -0x1, RZ ;  /* 0xffffffffeeee7810 */ /* 0x000fe80007ffe0ff */
[----:B------:R-:W-:Y:S05]  /*1f9e0*/  IADD3 R2, P0, R2, 0x160, RZ ;  /* 0x0000016002027810 */ /* 0x000fea0007f1e0ff */
[----:B------:R-:W-:Y:S01]  /*1f9f0*/  IMAD.X R3, RZ, RZ, c[0x0][0x44], P0 ;  /* 0x00001100ff037624 */ /* 0x000fe200000e06ff */
[----:B------:R-:W-:Y:S01]  /*1fa00*/  BSSY B0, `(.L_x_1917) ;  /* 0x0000045000007945 */ /* 0x000fe20003800000 */
[----:B------:R-:W-:-:S05]  /*1fa10*/  @!P1 BRA `(.L_x_1918) ;  /* 0x000003f000009947 */ /* 0x000fca0003800000 */
[----:B------:R-:W-:Y:S02]  /*1fa20*/  ULDC.64 UR4, c[0x0][0x118] ;  /* 0x0000460000047ab9 */ /* 0x000fe40000000a00 */
[----:B------:R-:W2:Y:S02]  /*1fa30*/  LD.E R11, [R2.64+0x170] ;  /* 0x00017004020b7980 */ /* 0x000ea4000c101900 */
[-C--:B--2---:R-:W-:Y:S02]  /*1fa40*/  IABS R8, R11.reuse ;  /* 0x0000000b00087213 */ /* 0x084fe40000000000 */
[-C--:B------:R-:W-:Y:S02]  /*1fa50*/  IABS R6, R11.reuse ;  /* 0x0000000b00067213 */ /* 0x080fe40000000000 */
[----:B------:R-:W1:Y:S03]  /*1fa60*/  I2F.RP R9, R8 ;  /* 0x0000000800097306 */ /* 0x000e660000209400 */
[----:B------:R-:W-:Y:S07]  /*1fa70*/  IMAD.MOV R6, RZ, RZ, -R6 ;  /* 0x000000ffff067224 */ /* 0x000fee00078e0a06 */
[----:B-1----:R-:W1:Y:S02]  /*1fa80*/  MUFU.RCP R4, R9 ;  /* 0x0000000900047308 */ /* 0x002e640000001000 */
[----:B-1----:R-:W-:Y:S01]  /*1fa90*/  IADD3 R14, R4, 0xffffffe, RZ ;  /* 0x0ffffffe040e7810 */ /* 0x002fe20007ffe0ff */
[----:B------:R-:W-:Y:S07]  /*1faa0*/  IMAD.SHL.U32 R4, R238, 0x80, RZ ;  /* 0x00000080ee047824 */ /* 0x000fee00078e00ff */
[----:B------:R-:W1:Y:S01]  /*1fab0*/  F2I.FTZ.U32.TRUNC.NTZ R15, R14 ;  /* 0x0000000e000f7305 */ /* 0x000e62000021f000 */
[C---:B------:R-:W-:Y:S02]  /*1fac0*/  IADD3 R12, R4.reuse, 0x80, RZ ;  /* 0x00000080040c7810 */ /* 0x040fe40007ffe0ff */
[----:B------:R-:W-:Y:S02]  /*1fad0*/  IABS R5, R4 ;  /* 0x0000000400057213 */ /* 0x000fe40000000000 */
        /* <DEDUP_REMOVED lines=51> */
.L_x_1918:
[----:B------:R-:W-:Y:S02]  /*1fe10*/  ULDC.64 UR4, c[0x0][0x118] ;  /* 0x0000460000047ab9 */ /* 0x000fe40000000a00 */
[----:B------:R-:W2:Y:S02]  /*1fe20*/  LD.E R10, [R2.64+0x40] ;  /* 0x00004004020a7980 */ /* 0x000ea4000c101900 */
[----:B--2---:R-:W-:Y:S04]  /*1fe30*/  LEA R10, -R10, RZ, 0x7 ;  /* 0x000000ff0a0a7211 */ /* 0x004fe800078e39ff */
[----:B------:R-:W-:Y:S02]  /*1fe40*/  SHF.R.S32.HI R7, RZ, 0x1f, R10 ;  /* 0x0000001fff077819 */ /* 0x000fe4000001140a */
.L_x_1919:
[----:B------:R-:W-:Y:S05]  /*1fe50*/  BSYNC B0 ;  /* 0x0000000000007941 */ /* 0x000fea0003800000 */
.L_x_1917:
[C---:B------:R-:W-:Y:S01]  /*1fe60*/  LOP3.LUT P4, RZ, R239.reuse, 0x1, RZ, 0xc0, !PT ;  /* 0x00000001efff7812 */ /* 0x040fe2000788c0ff */
[----:B------:R-:W-:Y:S01]  /*1fe70*/  ULDC.64 UR4, c[0x0][0x118] ;  /* 0x0000460000047ab9 */ /* 0x000fe20000000a00 */
[CC--:B------:R-:W-:Y:S01]  /*1fe80*/  LEA R132, P2, R10.reuse, R148.reuse, 0x1 ;  /* 0x000000940a847211 */ /* 0x0c0fe200078408ff */
[----:B------:R-:W-:Y:S01]  /*1fe90*/  BSSY B1, `(.L_x_1920) ;  /* 0x0000218000017945 */ /* 0x000fe20003800000 */
[----:B------:R-:W-:Y:S02]  /*1fea0*/  LOP3.LUT P3, RZ, R239, 0x2, RZ, 0xc0, !PT ;  /* 0x00000002efff7812 */ /* 0x000fe4000786c0ff */
[C---:B------:R-:W-:Y:S02]  /*1feb0*/  LEA.HI.X R133, R10.reuse, R149, R7, 0x1, P2 ;  /* 0x000000950a857211 */ /* 0x040fe400010f0c07 */
[-C--:B------:R-:W-:Y:S04]  /*1fec0*/  IADD3 R3, P1, R10, R223.reuse, RZ ;  /* 0x000000df0a037210 */ /* 0x080fe80007f3e0ff */
[----:B------:R-:W-:Y:S01]  /*1fed0*/  IADD3 R5, P2, R3, R223, RZ ;  /* 0x000000df03057210 */ /* 0x000fe20007f5e0ff */
        /* <DEDUP_REMOVED lines=51> */
[----:B------:R4:W-:Y:S01]  /*20210*/  @P3 LDGSTS.E.BYPASS.LTC128B.128 [R234+0x11000], [R10.64+0x80] ;  /* 0x110000800aea3fae */ /* 0x0009e2000b901d44 */
        /* <DEDUP_REMOVED lines=21> */
[-C--:B------:R-:W-:Y:S01]  /*20370*/  @P3 LEA.HI.X R29, R5, R149.reuse, R6, 0x1, P2 ;  /* 0x00000095051d3211 */ /* 0x080fe200010f0c06 */
[----:B------:R-:W-:Y:S01]  /*20380*/  @!P3 STS.128 [R234+0x11800], RZ ;  /* 0x011800ffea00b388 */ /* 0x000fe20000000c00 */
[CC--:B------:R-:W-:Y:S01]  /*20390*/  @P4 LEA R30, P5, R3.reuse, R148.reuse, 0x1 ;  /* 0x00000094031e4211 */ /* 0x0c0fe200078a08ff */
[----:B------:R-:W-:Y:S01]  /*203a0*/  IMAD.X R4, R6, 0x1, R224, P1 ;  /* 0x0000000106047824 */ /* 0x000fe200008e06e0 */
[C---:B------:R-:W-:Y:S01]  /*203b0*/  @P3 LEA R36, P1, R3.reuse, R148, 0x1 ;  /* 0x0000009403243211 */ /* 0x040fe200078208ff */
[----:B------:R-:W-:Y:S01]  /*203c0*/  @!PT LDS RZ, [RZ] ;  /* 0x00000000fffff984 */ /* 0x000fe20000000800 */
[----:B------:R-:W-:Y:S01]  /*203d0*/  @!PT LDS RZ, [RZ] ;  /* 0x00000000fffff984 */ /* 0x000fe20000000800 */
[----:B------:R-:W-:Y:S01]  /*203e0*/  @!PT LDS RZ, [RZ] ;  /* 0x00000000fffff984 */ /* 0x000fe20000000800 */
[----:B------:R5:W-:Y:S03]  /*203f0*/  @P4 LDGSTS.E.BYPASS.LTC128B.128 [R234+0xe000], [R22.64] ;  /* 0x0e00000016ea4fae */ /* 0x000be6000b901d44 */
[CCC-:B------:R-:W-:Y:S01]  /*20400*/  @P4 LEA.HI.X R31, R3.reuse, R149.reuse, R4.reuse, 0x1, P5 ;  /* 0x00000095031f4211 */ /* 0x1c0fe200028f0c04 */
[----:B------:R-:W-:Y:S01]  /*20410*/  @!P4 STS.128 [R234+0xe000], RZ ;  /* 0x00e000ffea00c388 */ /* 0x000fe20000000c00 */
[----:B------:R-:W-:Y:S01]  /*20420*/  @P3 LEA.HI.X R37, R3, R149, R4, 0x1, P1 ;  /* 0x0000009503253211 */ /* 0x000fe200008f0c04 */
[----:B------:R-:W-:Y:S01]  /*20430*/  IMAD.X R3, RZ, RZ, c[0x0][0x44], P0 ;  /* 0x00001100ff037624 */ /* 0x000fe200000e06ff */
[----:B------:R-:W-:Y:S01]  /*20440*/  ISETP.GT.AND P1, PT, R238, R227, PT ;  /* 0x000000e3ee00720c */ /* 0x000fe20003f24270 */
        /* <DEDUP_REMOVED lines=246> */
[----:B------:R-:W-:Y:S02]  /*213b0*/  ULDC.64 UR4, c[0x0][0x118] ;  /* 0x0000460000047ab9 */ /* 0x000fe40000000a00 */
[----:B------:R-:W2:Y:S04]  /*213c0*/  LD.E R141, [R2.64+0x170] ;  /* 0x00017004028d7980 */ /* 0x000ea8000c101900 */
[----:B------:R-:W3:Y:S01]  /*213d0*/  LD.E.64 R144, [R2.64+0x20] ;  /* 0x0000200402907980 */ /* 0x000ee2000c101b00 */
        /* <DEDUP_REMOVED lines=8> */
[C---:B------:R-:W-:Y:S02]  /*21460*/  IADD3 R139, R132.reuse, -0x80, RZ ;  /* 0xffffff80848b7810 */ /* 0x040fe40007ffe0ff */
[----:B------:R-:W-:Y:S02]  /*21470*/  IABS R137, R132 ;  /* 0x0000008400897213 */ /* 0x000fe40000000000 */
[----:B------:R-:W-:Y:S04]  /*21480*/  LOP3.LUT R132, R132, R141, RZ, 0x3c, !PT ;  /* 0x0000008d84847212 */ /* 0x000fe800078e3cff */
[----:B------:R-:W-:Y:S01]  /*21490*/  ISETP.GE.AND P2, PT, R132, RZ, PT ;  /* 0x000000ff8400720c */ /* 0x000fe20003f46270 */
[--C-:B-1----:R-:W-:Y:S02]  /*214a0*/  IMAD.MOV R133, RZ, RZ, -R143.reuse ;  /* 0x000000ffff857224 */ /* 0x102fe400078e0a8f */
[----:B------:R-:W-:Y:S02]  /*214b0*/  IMAD.MOV.U32 R142, RZ, RZ, RZ ;  /* 0x000000ffff8e7224 */ /* 0x000fe400078e00ff */
[----:B------:R-:W-:Y:S01]  /*214c0*/  IMAD R140, R133, R136, RZ ;  /* 0x00000088858c7224 */ /* 0x000fe200078e02ff */
[----:B------:R-:W-:Y:S02]  /*214d0*/  IABS R133, R139 ;  /* 0x0000008b00857213 */ /* 0x000fe40000000000 */
[----:B------:R-:W-:Y:S01]  /*214e0*/  LOP3.LUT R139, R139, R141, RZ, 0x3c, !PT ;  /* 0x0000008d8b8b7212 */ /* 0x000fe200078e3cff */
[----:B------:R-:W-:Y:S03]  /*214f0*/  IMAD.HI.U32 R140, R143, R140, R142 ;  /* 0x0000008c8f8c7227 */ /* 0x000fe600078e008e */
        /* <DEDUP_REMOVED lines=21> */
[----:B------:R-:W2:Y:S01]  /*21650*/  LD.E.64 R138, [R2.64+0x38] ;  /* 0x00003804028a7980 */ /* 0x000ea2000c101b00 */
        /* <DEDUP_REMOVED lines=20> */
.L_x_1923:
[----:B------:R-:W-:Y:S02]  /*217a0*/  ULDC.64 UR4, c[0x0][0x118] ;  /* 0x0000460000047ab9 */ /* 0x000fe40000000a00 */
[----:B------:R-:W2:Y:S02]  /*217b0*/  LD.E R140, [R2.64+0x38] ;  /* 0x00003804028c7980 */ /* 0x000ea4000c101900 */
[----:B--2---:R-:W-:Y:S04]  /*217c0*/  LEA R140, -R140, RZ, 0x7 ;  /* 0x000000ff8c8c7211 */ /* 0x004fe800078e39ff */
[----:B------:R-:W-:Y:S02]  /*217d0*/  SHF.R.S32.HI R137, RZ, 0x1f, R140 ;  /* 0x0000001fff897819 */ /* 0x000fe4000001148c */
.L_x_1924:
[----:B------:R-:W-:Y:S05]  /*217e0*/  BSYNC B0 ;  /* 0x0000000000007941 */ /* 0x000fea0003800000 */
.L_x_1922:
        /* <DEDUP_REMOVED lines=130> */
.L_x_1921:
[----:B------:R-:W-:Y:S05]  /*22010*/  BSYNC B1 ;  /* 0x0000000000017941 */ /* 0x000fea0003800000 */
.L_x_1920:
        /* <DEDUP_REMOVED lines=91> */
[----:B------:R-:W-:Y:S01]  /*225d0*/  FFMA.FTZ R135, R4, R133, -R158 ;  /* 0x0000008504877223 */ /* 0x000fe2000001089e */
[----:B------:R-:W-:Y:S01]  /*225e0*/  ISETP.GT.AND P0, PT, R238, R227, PT ;  /* 0x000000e3ee00720c */ /* 0x000fe20003f04270 */
        /* <DEDUP_REMOVED lines=50> */
[-C--:B------:R-:W-:Y:S01]  /*22910*/  FFMA.FTZ R168, R33, R133.reuse, -R158 ;  /* 0x0000008521a87223 */ /* 0x080fe2000001089e */
        /* <DEDUP_REMOVED lines=13> */
[-CC-:B------:R-:W-:Y:S01]  /*229f0*/  FFMA.FTZ R175, R42, R133.reuse, -R156.reuse ;  /* 0x000000852aaf7223 */ /* 0x180fe2000001089c */
        /* <DEDUP_REMOVED lines=110> */
[----:B------:R-:W-:Y:S02]  /*230e0*/  FFMA.FTZ R63, R63, R133, -R156 ;  /* 0x000000853f3f7223 */ /* 0x000fe4000001089c */
[----:B------:R-:W-:Y:S01]  /*230f0*/  FFMA.FTZ R151, R0, R241, R151 ;  /* 0x000000f100977223 */ /* 0x000fe20000010097 */
[----:B------:R-:W-:Y:S01]  /*23100*/  MUFU.EX2 R173, R173 ;  /* 0x000000ad00ad7308 */ /* 0x000fe20000000800 */
[C---:B------:R-:W-:Y:S05]  /*23110*/  HMMA.16816.F32 R4, R116.reuse, R136, R4 ;  /* 0x000000887404723c */ /* 0x040fea0000001804 */
[----:B------:R-:W-:Y:S02]  /*23120*/  FFMA.FTZ R135, R2, R243, R135 ;  /* 0x000000f302877223 */ /* 0x000fe40000010087 */
[----:B------:R-:W-:Y:S01]  /*23130*/  FADD.FTZ R151, R134, R151 ;  /* 0x0000009786977221 */ /* 0x000fe20000010000 */
[C---:B------:R-:W-:Y:S01]  /*23140*/  HMMA.16816.F32 R8, R116.reuse, R138, R8 ;  /* 0x0000008a7408723c */ /* 0x040fe20000001808 */
[----:B------:R-:W-:Y:S01]  /*23150*/  LDSM.16.MT88.4 R136, [R212+0x10800] ;  /* 0x01080000d488783b */ /* 0x000fe20000004200 */
[----:B------:R-:W-:Y:S02]  /*23160*/  MUFU.EX2 R176, R176 ;  /* 0x000000b000b07308 */ /* 0x000fe40000000800 */
[----:B------:R-:W-:Y:S02]  /*23170*/  FADD.FTZ R135, R150, R135 ;  /* 0x0000008796877221 */ /* 0x000fe40000010000 */
        /* <DEDUP_REMOVED lines=9> */
[----:B------:R-:W-:Y:S01]  /*23210*/  MUFU.EX2 R178, R178 ;  /* 0x000000b200b27308 */ /* 0x000fe20000000800 */
[----:B------:R-:W-:Y:S01]  /*23220*/  FADD.FTZ R0, R146, R155 ;  /* 0x0000009b92007221 */ /* 0x000fe20000010000 */
[C---:B------:R-:W-:Y:S04]  /*23230*/  HMMA.16816.F32 R76, R116.reuse, R140, R76 ;  /* 0x0000008c744c723c */ /* 0x040fe8000000184c */
[----:B------:R-:W-:Y:S02]  /*23240*/  FADD.FTZ R2, R144, R153 ;  /* 0x0000009990027221 */ /* 0x000fe40000010000 */
[----:B------:R-:W-:Y:S02]  /*23250*/  FADD.FTZ R0, R147, R0 ;  /* 0x0000000093007221 */ /* 0x000fe40000010000 */
[C---:B------:R-:W-:Y:S01]  /*23260*/  HMMA.16816.F32 R80, R116.reuse, R142, R80 ;  /* 0x0000008e7450723c */ /* 0x040fe20000001850 */
[----:B------:R-:W-:Y:S03]  /*23270*/  MUFU.EX2 R177, R177 ;  /* 0x000000b100b17308 */ /* 0x000fe60000000800 */
[-CC-:B------:R-:W-:Y:S02]  /*23280*/  FFMA.FTZ R140, R24, R133.reuse, -R158.reuse ;  /* 0x00000085188c7223 */ /* 0x180fe4000001089e */
[-C--:B------:R-:W-:Y:S02]  /*23290*/  FFMA.FTZ R141, R25, R133.reuse, -R158 ;  /* 0x00000085198d7223 */ /* 0x080fe4000001089e */
[C---:B--2---:R-:W-:Y:S03]  /*232a0*/  HMMA.16816.F32 R84, R116.reuse, R120, R84 ;  /* 0x000000787454723c */ /* 0x044fe60000001854 */
[----:B------:R-:W-:Y:S01]  /*232b0*/  MUFU.EX2 R140, R140 ;  /* 0x0000008c008c7308 */ /* 0x000fe20000000800 */
[-CC-:B------:R-:W-:Y:S02]  /*232c0*/  FFMA.FTZ R142, R26, R133.reuse, -R156.reuse ;  /* 0x000000851a8e7223 */ /* 0x180fe4000001089c */
[----:B------:R-:W-:Y:S02]  /*232d0*/  FFMA.FTZ R143, R27, R133, -R156 ;  /* 0x000000851b8f7223 */ /* 0x000fe4000001089c */
[C---:B------:R-:W-:Y:S01]  /*232e0*/  HMMA.16816.F32 R88, R116.reuse, R122, R88 ;  /* 0x0000007a7458723c */ /* 0x040fe20000001858 */
[----:B------:R-:W2:Y:S03]  /*232f0*/  LDSM.16.MT88.4 R120, [R216+0xd000] ;  /* 0x00d00000d878783b */ /* 0x000ea60000004200 */
[----:B------:R-:W-:Y:S01]  /*23300*/  FADD.FTZ R2, R145, R2 ;  /* 0x0000000291027221 */ /* 0x000fe20000010000 */
[----:B------:R-:W4:Y:S01]  /*23310*/  MUFU.EX2 R141, R141 ;  /* 0x0000008d008d7308 */ /* 0x000f220000000800 */
[----:B------:R-:W-:Y:S02]  /*23320*/  FADD.FTZ R159, R159, R0 ;  /* 0x000000009f9f7221 */ /* 0x000fe40000010000 */
[C---:B---3--:R-:W-:Y:S01]  /*23330*/  HMMA.16816.F32 R92, R116.reuse, R128, R92 ;  /* 0x00000080745c723c */ /* 0x048fe2000000185c */
[----:B------:R-:W3:Y:S03]  /*23340*/  LDSM.16.MT88.4 R24, [R214+0xd000] ;  /* 0x00d00000d618783b */ /* 0x000ee60000004200 */
[----:B------:R-:W-:Y:S02]  /*23350*/  FADD.FTZ R157, R157, R2 ;  /* 0x000000029d9d7221 */ /* 0x000fe40000010000 */
[----:B------:R-:W-:Y:S01]  /*23360*/  FADD.FTZ R162, R162, R159 ;  /* 0x0000009fa2a27221 */ /* 0x000fe20000010000 */
[----:B------:R-:W-:Y:S01]  /*23370*/  MUFU.EX2 R142, R142 ;  /* 0x0000008e008e7308 */ /* 0x000fe20000000800 */
[C---:B------:R-:W-:Y:S04]  /*23380*/  HMMA.16816.F32 R96, R116.reuse, R130, R96 ;  /* 0x000000827460723c */ /* 0x040fe80000001860 */
[----:B------:R-:W-:Y:S04]  /*23390*/  FADD.FTZ R160, R160, R157 ;  /* 0x0000009da0a07221 */ /* 0x000fe80000010000 */
[C---:B------:R-:W-:Y:S01]  /*233a0*/  HMMA.16816.F32 R100, R116.reuse, R20, R100 ;  /* 0x000000147464723c */ /* 0x040fe20000001864 */
[----:B------:R-:W5:Y:S06]  /*233b0*/  MUFU.EX2 R143, R143 ;  /* 0x0000008f008f7308 */ /* 0x000f6c0000000800 */
[----:B------:R-:W-:Y:S01]  /*233c0*/  F2FP.PACK_AB R20, R164, R161 ;  /* 0x000000a1a414723e */ /* 0x000fe200000000ff */
[C---:B------:R-:W-:Y:S03]  /*233d0*/  HMMA.16816.F32 R12, R116.reuse, R22, R12 ;  /* 0x00000016740c723c */ /* 0x040fe6000000180c */
[----:B------:R-:W-:Y:S01]  /*233e0*/  MUFU.EX2 R180, R180 ;  /* 0x000000b400b47308 */ /* 0x000fe20000000800 */
[----:B------:R-:W-:Y:S03]  /*233f0*/  F2FP.PACK_AB R21, R166, R163 ;  /* 0x000000a3a615723e */ /* 0x000fe600000000ff */
[----:B----4-:R-:W-:Y:S01]  /*23400*/  F2FP.PACK_AB R22, R141, R140 ;  /* 0x0000008c8d16723e */ /* 0x010fe200000000ff */
[C---:B-1----:R-:W-:Y:S05]  /*23410*/  HMMA.16816.F32 R104, R116.reuse, R124, R104 ;  /* 0x0000007c7468723c */ /* 0x042fea0000001868 */
[----:B------:R-:W-:Y:S03]  /*23420*/  MUFU.EX2 R179, R179 ;  /* 0x000000b300b37308 */ /* 0x000fe60000000800 */
[C---:B------:R-:W-:Y:S01]  /*23430*/  HMMA.16816.F32 R108, R116.reuse, R126, R108 ;  /* 0x0000007e746c723c */ /* 0x040fe2000000186c */
[----:B------:R-:W1:Y:S03]  /*23440*/  LDSM.16.MT88.4 R124, [R213+0xd000] ;  /* 0x00d00000d57c783b */ /* 0x000e660000004200 */
[----:B-----5:R-:W-:Y:S03]  /*23450*/  F2FP.PACK_AB R23, R143, R142 ;  /* 0x0000008e8f17723e */ /* 0x020fe600000000ff */
[----:B------:R-:W-:Y:S01]  /*23460*/  MUFU.EX2 R182, R182 ;  /* 0x000000b600b67308 */ /* 0x000fe20000000800 */
[C---:B------:R-:W-:Y:S07]  /*23470*/  HMMA.16816.F32 R16, R116.reuse, R136, R16 ;  /* 0x000000887410723c */ /* 0x040fee0000001810 */
[-CC-:B------:R-:W-:Y:S01]  /*23480*/  FFMA.FTZ R136, R28, R133.reuse, -R158.reuse ;  /* 0x000000851c887223 */ /* 0x180fe2000001089e */
[----:B------:R-:W-:Y:S01]  /*23490*/  HMMA.16816.F32 R112, R116, R138, R112 ;  /* 0x0000008a7470723c */ /* 0x000fe20000001870 */
[----:B------:R-:W4:Y:S01]  /*234a0*/  LDSM.16.MT88.4 R116, [R212+0xd000] ;  /* 0x00d00000d474783b */ /* 0x000f220000004200 */
        /* <DEDUP_REMOVED lines=9> */
[----:B------:R-:W5:Y:S01]  /*23540*/  LDSM.16.MT88.4 R120, [R216+0x11000] ;  /* 0x01100000d878783b */ /* 0x000f620000004200 */
        /* <DEDUP_REMOVED lines=12> */
[----:B------:R-:W-:Y:S06]  /*23610*/  MUFU.EX2 R54, R54 ;  /* 0x0000003600367308 */ /* 0x000fec0000000800 */
[C---:B-----5:R-:W-:Y:S04]  /*23620*/  HMMA.16816.F32 R92, R20.reuse, R120, R92 ;  /* 0x00000078145c723c */ /* 0x060fe8000000185c */
[----:B------:R-:W-:Y:S04]  /*23630*/  MUFU.EX2 R55, R55 ;  /* 0x0000003700377308 */ /* 0x000fe80000000800 */
[C---:B------:R-:W-:Y:S01]  /*23640*/  HMMA.16816.F32 R96, R20.reuse, R122, R96 ;  /* 0x0000007a1460723c */ /* 0x040fe20000001860 */
[----:B------:R-:W-:Y:S05]  /*23650*/  LDSM.16.MT88.4 R120, [R214+0x13800] ;  /* 0x01380000d678783b */ /* 0x000fea0000004200 */
[----:B------:R-:W-:Y:S02]  /*23660*/  MUFU.EX2 R56, R56 ;  /* 0x0000003800387308 */ /* 0x000fe40000000800 */
[C---:B---3--:R-:W-:Y:S08]  /*23670*/  HMMA.16816.F32 R100, R20.reuse, R24, R100 ;  /* 0x000000181464723c */ /* 0x048ff00000001864 */
[C---:B------:R-:W-:Y:S01]  /*23680*/  HMMA.16816.F32 R12, R20.reuse, R26, R12 ;  /* 0x0000001a140c723c */ /* 0x040fe2000000180c */
[----:B------:R-:W3:Y:S01]  /*23690*/  LDSM.16.MT88.4 R24, [R213+0xd800] ;  /* 0x00d80000d518783b */ /* 0x000ee20000004200 */
[----:B------:R-:W-:Y:S06]  /*236a0*/  MUFU.EX2 R57, R57 ;  /* 0x0000003900397308 */ /* 0x000fec0000000800 */
[C---:B------:R-:W-:Y:S04]  /*236b0*/  HMMA.16816.F32 R104, R20.reuse, R28, R104 ;  /* 0x0000001c1468723c */ /* 0x040fe80000001868 */
[----:B------:R-:W-:Y:S04]  /*236c0*/  MUFU.EX2 R58, R58 ;  /* 0x0000003a003a7308 */ /* 0x000fe80000000800 */
[C---:B------:R-:W-:Y:S01]  /*236d0*/  HMMA.16816.F32 R108, R20.reuse, R30, R108 ;  /* 0x0000001e146c723c */ /* 0x040fe2000000186c */
[----:B------:R-:W5:Y:S05]  /*236e0*/  LDSM.16.MT88.4 R28, [R212+0xd800] ;  /* 0x00d80000d41c783b */ /* 0x000f6a0000004200 */
[----:B------:R-:W-:Y:S02]  /*236f0*/  MUFU.EX2 R59, R59 ;  /* 0x0000003b003b7308 */ /* 0x000fe40000000800 */
[C---:B-1----:R-:W-:Y:S08]  /*23700*/  HMMA.16816.F32 R16, R20.reuse, R124, R16 ;  /* 0x0000007c1410723c */ /* 0x042ff00000001810 */
[----:B------:R-:W-:Y:S01]  /*23710*/  HMMA.16816.F32 R112, R20, R126, R112 ;  /* 0x0000007e1470723c */ /* 0x000fe20000001870 */
[----:B------:R-:W-:Y:S01]  /*23720*/  LDSM.16.MT88.4 R124, [R216+0xf800] ;  /* 0x00f80000d87c783b */ /* 0x000fe20000004200 */
[----:B------:R-:W-:Y:S05]  /*23730*/  MUFU.EX2 R60, R60 ;  /* 0x0000003c003c7308 */ /* 0x000fea0000000800 */
[----:B--2---:R-:W-:Y:S02]  /*23740*/  F2FP.PACK_AB R20, R137, R136 ;  /* 0x000000888914723e */ /* 0x004fe400000000ff */
[----:B------:R-:W-:Y:S03]  /*23750*/  F2FP.PACK_AB R21, R139, R138 ;  /* 0x0000008a8b15723e */ /* 0x000fe600000000ff */
[----:B------:R-:W-:Y:S01]  /*23760*/  F2FP.PACK_AB R22, R168, R165 ;  /* 0x000000a5a816723e */ /* 0x000fe200000000ff */
[----:B------:R-:W-:Y:S01]  /*23770*/  MUFU.EX2 R61, R61 ;  /* 0x0000003d003d7308 */ /* 0x000fe20000000800 */
[----:B------:R-:W-:Y:S07]  /*23780*/  F2FP.PACK_AB R23, R170, R167 ;  /* 0x000000a7aa17723e */ /* 0x000fee00000000ff */
[C---:B----4-:R-:W-:Y:S02]  /*23790*/  HMMA.16816.F32 R4, R20.reuse, R116, R4 ;  /* 0x000000741404723c */ /* 0x050fe40000001804 */
[----:B------:R-:W-:Y:S06]  /*237a0*/  MUFU.EX2 R62, R62 ;  /* 0x0000003e003e7308 */ /* 0x000fec0000000800 */
[C---:B------:R-:W-:Y:S01]  /*237b0*/  HMMA.16816.F32 R8, R20.reuse, R118, R8 ;  /* 0x000000761408723c */ /* 0x040fe20000001808 */
[----:B------:R-:W1:Y:S03]  /*237c0*/  LDSM.16.MT88.4 R116, [R216+0x11800] ;  /* 0x01180000d874783b */ /* 0x000e660000004200 */
[----:B------:R-:W-:Y:S04]  /*237d0*/  MUFU.EX2 R63, R63 ;  /* 0x0000003f003f7308 */ /* 0x000fe80000000800 */
        /* <DEDUP_REMOVED lines=18> */
[C---:B----4-:R-:W-:Y:S08]  /*23900*/  HMMA.16816.F32 R16, R20.reuse, R28, R16 ;  /* 0x0000001c1410723c */ /* 0x050ff00000001810 */
[----:B------:R-:W-:Y:S01]  /*23910*/  HMMA.16816.F32 R112, R20, R30, R112 ;  /* 0x0000001e1470723c */ /* 0x000fe20000001870 */
[----:B------:R-:W4:Y:S06]  /*23920*/  LDSM.16.MT88.4 R28, [R216+0x12000] ;  /* 0x01200000d81c783b */ /* 0x000f2c0000004200 */
[----:B------:R-:W-:Y:S02]  /*23930*/  F2FP.PACK_AB R20, R172, R169 ;  /* 0x000000a9ac14723e */ /* 0x000fe400000000ff */
[----:B------:R-:W-:Y:S03]  /*23940*/  F2FP.PACK_AB R21, R174, R171 ;  /* 0x000000abae15723e */ /* 0x000fe600000000ff */
[----:B------:R-:W-:Y:S02]  /*23950*/  F2FP.PACK_AB R22, R176, R173 ;  /* 0x000000adb016723e */ /* 0x000fe400000000ff */
[----:B------:R-:W-:Y:S07]  /*23960*/  F2FP.PACK_AB R23, R178, R175 ;  /* 0x000000afb217723e */ /* 0x000fee00000000ff */
[C---:B------:R-:W-:Y:S08]  /*23970*/  HMMA.16816.F32 R4, R20.reuse, R36, R4 ;  /* 0x000000241404723c */ /* 0x040ff00000001804 */
[C---:B------:R-:W-:Y:S01]  /*23980*/  HMMA.16816.F32 R8, R20.reuse, R38, R8 ;  /* 0x000000261408723c */ /* 0x040fe20000001808 */
[----:B------:R-:W5:Y:S07]  /*23990*/  LDSM.16.MT88.4 R36, [R214+0x12000] ;  /* 0x01200000d624783b */ /* 0x000f6e0000004200 */
[C---:B-1----:R-:W-:Y:S07]  /*239a0*/  HMMA.16816.F32 R68, R20.reuse, R116, R68 ;  /* 0x000000741444723c */ /* 0x042fee0000001844 */
[-CC-:B------:R-:W-:Y:S01]  /*239b0*/  FFMA.FTZ R116, R44, R133.reuse, -R158.reuse ;  /* 0x000000852c747223 */ /* 0x180fe2000001089e */
[C---:B------:R-:W-:Y:S04]  /*239c0*/  HMMA.16816.F32 R72, R20.reuse, R118, R72 ;  /* 0x000000761448723c */ /* 0x040fe80000001848 */
[-C--:B------:R-:W-:Y:S01]  /*239d0*/  FFMA.FTZ R117, R45, R133.reuse, -R158 ;  /* 0x000000852d757223 */ /* 0x080fe2000001089e */
[----:B------:R-:W-:Y:S02]  /*239e0*/  MUFU.EX2 R116, R116 ;  /* 0x0000007400747308 */ /* 0x000fe40000000800 */
[-CC-:B------:R-:W-:Y:S01]  /*239f0*/  FFMA.FTZ R118, R46, R133.reuse, -R156.reuse ;  /* 0x000000852e767223 */ /* 0x180fe2000001089c */
[C---:B--2---:R-:W-:Y:S04]  /*23a00*/  HMMA.16816.F32 R76, R20.reuse, R32, R76 ;  /* 0x00000020144c723c */ /* 0x044fe8000000184c */
[----:B------:R-:W-:Y:S02]  /*23a10*/  FFMA.FTZ R119, R47, R133, -R156 ;  /* 0x000000852f777223 */ /* 0x000fe4000001089c */
[----:B------:R-:W-:Y:S01]  /*23a20*/  LDSM.16.MT88.4 R44, [R213+0x13000] ;  /* 0x01300000d52c783b */ /* 0x000fe20000004200 */
[----:B------:R-:W1:Y:S01]  /*23a30*/  MUFU.EX2 R117, R117 ;  /* 0x0000007500757308 */ /* 0x000e620000000800 */
[C---:B------:R-:W-:Y:S06]  /*23a40*/  HMMA.16816.F32 R80, R20.reuse, R34, R80 ;  /* 0x000000221450723c */ /* 0x040fec0000001850 */
[----:B------:R-:W2:Y:S02]  /*23a50*/  LDSM.16.MT88.4 R32, [R213+0x12000] ;  /* 0x01200000d520783b */ /* 0x000ea40000004200 */
[C---:B---3--:R-:W-:Y:S01]  /*23a60*/  HMMA.16816.F32 R84, R20.reuse, R24, R84 ;  /* 0x000000181454723c */ /* 0x048fe20000001854 */
[----:B------:R-:W-:Y:S07]  /*23a70*/  MUFU.EX2 R118, R118 ;  /* 0x0000007600767308 */ /* 0x000fee0000000800 */
[C---:B------:R-:W-:Y:S01]  /*23a80*/  HMMA.16816.F32 R88, R20.reuse, R26, R88 ;  /* 0x0000001a1458723c */ /* 0x040fe20000001858 */
[----:B------:R-:W3:Y:S02]  /*23a90*/  LDSM.16.MT88.4 R24, [R212+0x12000] ;  /* 0x01200000d418783b */ /* 0x000ee40000004200 */
[----:B------:R-:W1:Y:S05]  /*23aa0*/  MUFU.EX2 R119, R119 ;  /* 0x0000007700777308 */ /* 0x000e6a0000000800 */
[C---:B----4-:R-:W-:Y:S08]  /*23ab0*/  HMMA.16816.F32 R92, R20.reuse, R28, R92 ;  /* 0x0000001c145c723c */ /* 0x050ff0000000185c */
[C---:B------:R-:W-:Y:S01]  /*23ac0*/  HMMA.16816.F32 R96, R20.reuse, R30, R96 ;  /* 0x0000001e1460723c */ /* 0x040fe20000001860 */
[----:B------:R-:W4:Y:S07]  /*23ad0*/  LDSM.16.MT88.4 R28, [R216+0xe800] ;  /* 0x00e80000d81c783b */ /* 0x000f2e0000004200 */
[C---:B-----5:R-:W-:Y:S08]  /*23ae0*/  HMMA.16816.F32 R100, R20.reuse, R36, R100 ;  /* 0x000000241464723c */ /* 0x060ff00000001864 */
[C---:B------:R-:W-:Y:S01]  /*23af0*/  HMMA.16816.F32 R12, R20.reuse, R38, R12 ;  /* 0x00000026140c723c */ /* 0x040fe2000000180c */
[----:B------:R-:W5:Y:S07]  /*23b00*/  LDSM.16.MT88.4 R36, [R214+0xe800] ;  /* 0x00e80000d624783b */ /* 0x000f6e0000004200 */
[C---:B--2---:R-:W-:Y:S08]  /*23b10*/  HMMA.16816.F32 R104, R20.reuse, R32, R104 ;  /* 0x000000201468723c */ /* 0x044ff00000001868 */
[C---:B------:R-:W-:Y:S01]  /*23b20*/  HMMA.16816.F32 R108, R20.reuse, R34, R108 ;  /* 0x00000022146c723c */ /* 0x040fe2000000186c */
[----:B------:R-:W2:Y:S07]  /*23b30*/  LDSM.16.MT88.4 R32, [R213+0xe800] ;  /* 0x00e80000d520783b */ /* 0x000eae0000004200 */
[C---:B---3--:R-:W-:Y:S08]  /*23b40*/  HMMA.16816.F32 R16, R20.reuse, R24, R16 ;  /* 0x000000181410723c */ /* 0x048ff00000001810 */
[----:B------:R-:W-:Y:S01]  /*23b50*/  HMMA.16816.F32 R112, R20, R26, R112 ;  /* 0x0000001a1470723c */ /* 0x000fe20000001870 */
[----:B------:R-:W3:Y:S06]  /*23b60*/  LDSM.16.MT88.4 R24, [R212+0xe800] ;  /* 0x00e80000d418783b */ /* 0x000eec0000004200 */
[----:B-1----:R-:W-:Y:S02]  /*23b70*/  F2FP.PACK_AB R20, R117, R116 ;  /* 0x000000747514723e */ /* 0x002fe400000000ff */
[----:B------:R-:W-:Y:S03]  /*23b80*/  F2FP.PACK_AB R21, R119, R118 ;  /* 0x000000767715723e */ /* 0x000fe600000000ff */
[----:B------:R-:W-:Y:S02]  /*23b90*/  F2FP.PACK_AB R22, R180, R177 ;  /* 0x000000b1b416723e */ /* 0x000fe400000000ff */
[----:B------:R-:W-:Y:S07]  /*23ba0*/  F2FP.PACK_AB R23, R182, R179 ;  /* 0x000000b3b617723e */ /* 0x000fee00000000ff */
[C---:B----4-:R-:W-:Y:S08]  /*23bb0*/  HMMA.16816.F32 R4, R20.reuse, R28, R4 ;  /* 0x0000001c1404723c */ /* 0x050ff00000001804 */
[C---:B------:R-:W-:Y:S01]  /*23bc0*/  HMMA.16816.F32 R8, R20.reuse, R30, R8 ;  /* 0x0000001e1408723c */ /* 0x040fe20000001808 */
[----:B------:R-:W1:Y:S07]  /*23bd0*/  LDSM.16.MT88.4 R28, [R216+0x12800] ;  /* 0x01280000d81c783b */ /* 0x000e6e0000004200 */
[C---:B-----5:R-:W-:Y:S08]  /*23be0*/  HMMA.16816.F32 R68, R20.reuse, R36, R68 ;  /* 0x000000241444723c */ /* 0x060ff00000001844 */
        /* <DEDUP_REMOVED lines=20> */
[----:B------:R-:W-:Y:S02]  /*23d30*/  F2FP.PACK_AB R20, R53, R52 ;  /* 0x000000343514723e */ /* 0x000fe400000000ff */
[----:B------:R-:W-:Y:S03]  /*23d40*/  F2FP.PACK_AB R21, R55, R54 ;  /* 0x000000363715723e */ /* 0x000fe600000000ff */
[----:B------:R-:W-:Y:S02]  /*23d50*/  F2FP.PACK_AB R22, R57, R56 ;  /* 0x000000383916723e */ /* 0x000fe400000000ff */
[----:B------:R-:W-:Y:S07]  /*23d60*/  F2FP.PACK_AB R23, R59, R58 ;  /* 0x0000003a3b17723e */ /* 0x000fee00000000ff */
[C---:B-1----:R-:W-:Y:S08]  /*23d70*/  HMMA.16816.F32 R4, R20.reuse, R28, R4 ;  /* 0x0000001c1404723c */ /* 0x042ff00000001804 */
[C---:B------:R-:W-:Y:S01]  /*23d80*/  HMMA.16816.F32 R8, R20.reuse, R30, R8 ;  /* 0x0000001e1408723c */ /* 0x040fe20000001808 */
[----:B------:R-:W1:Y:S07]  /*23d90*/  LDSM.16.MT88.4 R28, [R216+0x13000] ;  /* 0x01300000d81c783b */ /* 0x000e6e0000004200 */
[C---:B------:R-:W-:Y:S07]  /*23da0*/  HMMA.16816.F32 R68, R20.reuse, R32, R68 ;  /* 0x000000201444723c */ /* 0x040fee0000001844 */
[-CC-:B------:R-:W-:Y:S01]  /*23db0*/  FFMA.FTZ R32, R64, R133.reuse, -R158.reuse ;  /* 0x0000008540207223 */ /* 0x180fe2000001089e */
[C---:B------:R-:W-:Y:S04]  /*23dc0*/  HMMA.16816.F32 R72, R20.reuse, R34, R72 ;  /* 0x000000221448723c */ /* 0x040fe80000001848 */
[-C--:B------:R-:W-:Y:S01]  /*23dd0*/  FFMA.FTZ R158, R65, R133.reuse, -R158 ;  /* 0x00000085419e7223 */ /* 0x080fe2000001089e */
[----:B------:R-:W-:Y:S02]  /*23de0*/  MUFU.EX2 R32, R32 ;  /* 0x0000002000207308 */ /* 0x000fe40000000800 */
[-CC-:B------:R-:W-:Y:S01]  /*23df0*/  FFMA.FTZ R34, R66, R133.reuse, -R156.reuse ;  /* 0x0000008542227223 */ /* 0x180fe2000001089c */
[C---:B--2---:R-:W-:Y:S04]  /*23e00*/  HMMA.16816.F32 R76, R20.reuse, R24, R76 ;  /* 0x00000018144c723c */ /* 0x044fe8000000184c */
[----:B------:R-:W-:Y:S03]  /*23e10*/  FFMA.FTZ R156, R67, R133, -R156 ;  /* 0x00000085439c7223 */ /* 0x000fe6000001089c */
[----:B------:R-:W2:Y:S01]  /*23e20*/  MUFU.EX2 R33, R158 ;  /* 0x0000009e00217308 */ /* 0x000ea20000000800 */
[C---:B------:R-:W-:Y:S01]  /*23e30*/  HMMA.16816.F32 R80, R20.reuse, R26, R80 ;  /* 0x0000001a1450723c */ /* 0x040fe20000001850 */
[----:B------:R-:W3:Y:S07]  /*23e40*/  LDSM.16.MT88.4 R24, [R214+0xf800] ;  /* 0x00f80000d618783b */ /* 0x000eee0000004200 */
[C---:B------:R-:W-:Y:S01]  /*23e50*/  HMMA.16816.F32 R84, R20.reuse, R36, R84 ;  /* 0x000000241454723c */ /* 0x040fe20000001854 */
[----:B------:R-:W-:Y:S07]  /*23e60*/  MUFU.EX2 R34, R34 ;  /* 0x0000002200227308 */ /* 0x000fee0000000800 */
[C---:B------:R-:W-:Y:S03]  /*23e70*/  HMMA.16816.F32 R88, R20.reuse, R38, R88 ;  /* 0x000000261458723c */ /* 0x040fe60000001858 */
[----:B------:R-:W4:Y:S05]  /*23e80*/  MUFU.EX2 R35, R156 ;  /* 0x0000009c00237308 */ /* 0x000f2a0000000800 */
        /* <DEDUP_REMOVED lines=11> */
[----:B--2---:R-:W-:Y:S02]  /*23f40*/  F2FP.PACK_AB R22, R33, R32 ;  /* 0x000000202116723e */ /* 0x004fe400000000ff */
[----:B----4-:R-:W-:Y:S07]  /*23f50*/  F2FP.PACK_AB R23, R35, R34 ;  /* 0x000000222317723e */ /* 0x010fee00000000ff */
[C---:B------:R-:W-:Y:S01]  /*23f60*/  HMMA.16816.F32 R128, R20.reuse, R124, R4 ;  /* 0x0000007c1480723c */ /* 0x040fe20000001804 */
[----:B------:R-:W2:Y:S07]  /*23f70*/  LDSM.16.MT88.4 R4, [R212+0xf800] ;  /* 0x00f80000d404783b */ /* 0x000eae0000004200 */
[C---:B------:R-:W-:Y:S01]  /*23f80*/  HMMA.16816.F32 R124, R20.reuse, R126, R8 ;  /* 0x0000007e147c723c */ /* 0x040fe20000001808 */
[----:B------:R-:W4:Y:S07]  /*23f90*/  LDSM.16.MT88.4 R8, [R216+0x13800] ;  /* 0x01380000d808783b */ /* 0x000f2e0000004200 */
[C---:B---3--:R-:W-:Y:S07]  /*23fa0*/  HMMA.16816.F32 R68, R20.reuse, R24, R68 ;  /* 0x000000181444723c */ /* 0x048fee0000001844 */
[----:B------:R-:W-:Y:S01]  /*23fb0*/  FADD.FTZ R25, R163, R162 ;  /* 0x000000a2a3197221 */ /* 0x000fe20000010000 */
[C---:B------:R-:W-:Y:S04]  /*23fc0*/  HMMA.16816.F32 R72, R20.reuse, R26, R72 ;  /* 0x0000001a1448723c */ /* 0x040fe80000001848 */
[----:B------:R-:W-:Y:S03]  /*23fd0*/  FADD.FTZ R25, R166, R25 ;  /* 0x00000019a6197221 */ /* 0x000fe60000010000 */
[----:B------:R-:W-:Y:S01]  /*23fe0*/  FADD.FTZ R27, R161, R160 ;  /* 0x000000a0a11b7221 */ /* 0x000fe20000010000 */
[C---:B-1----:R-:W-:Y:S04]  /*23ff0*/  HMMA.16816.F32 R76, R20.reuse, R28, R76 ;  /* 0x0000001c144c723c */ /* 0x042fe8000000184c */
[----:B------:R-:W-:Y:S02]  /*24000*/  FADD.FTZ R27, R164, R27 ;  /* 0x0000001ba41b7221 */ /* 0x000fe40000010000 */
[----:B------:R-:W-:Y:S02]  /*24010*/  FADD.FTZ R142, R142, R25 ;  /* 0x000000198e8e7221 */ /* 0x000fe40000010000 */
[C---:B------:R-:W-:Y:S04]  /*24020*/  HMMA.16816.F32 R80, R20.reuse, R30, R80 ;  /* 0x0000001e1450723c */ /* 0x040fe80000001850 */
[----:B------:R-:W-:Y:S02]  /*24030*/  FADD.FTZ R140, R140, R27 ;  /* 0x0000001b8c8c7221 */ /* 0x000fe40000010000 */
[----:B------:R-:W-:Y:S02]  /*24040*/  FADD.FTZ R143, R143, R142 ;  /* 0x0000008e8f8f7221 */ /* 0x000fe40000010000 */
[----:B------:R-:W-:Y:S01]  /*24050*/  FADD.FTZ R141, R141, R140 ;  /* 0x0000008c8d8d7221 */ /* 0x000fe20000010000 */
[C---:B--2---:R-:W-:Y:S03]  /*24060*/  HMMA.16816.F32 R84, R20.reuse, R4, R84 ;  /* 0x000000041454723c */ /* 0x044fe60000001854 */
[----:B------:R-:W-:Y:S02]  /*24070*/  FADD.FTZ R0, R138, R143 ;  /* 0x0000008f8a007221 */ /* 0x000fe40000010000 */
[----:B------:R-:W-:Y:S02]  /*24080*/  FADD.FTZ R2, R136, R141 ;  /* 0x0000008d88027221 */ /* 0x000fe40000010000 */
[----:B------:R-:W-:Y:S01]  /*24090*/  FADD.FTZ R0, R139, R0 ;  /* 0x000000008b007221 */ /* 0x000fe20000010000 */
[C---:B------:R-:W-:Y:S01]  /*240a0*/  HMMA.16816.F32 R88, R20.reuse, R6, R88 ;  /* 0x000000061458723c */ /* 0x040fe20000001858 */
[----:B------:R-:W1:Y:S03]  /*240b0*/  LDSM.16.MT88.4 R4, [R213+0x13800] ;  /* 0x01380000d504783b */ /* 0x000e660000004200 */
[----:B------:R-:W-:Y:S02]  /*240c0*/  FADD.FTZ R2, R137, R2 ;  /* 0x0000000289027221 */ /* 0x000fe40000010000 */
[----:B------:R-:W-:Y:S02]  /*240d0*/  FADD.FTZ R167, R167, R0 ;  /* 0x00000000a7a77221 */ /* 0x000fe40000010000 */
[----:B------:R-:W-:Y:S01]  /*240e0*/  FADD.FTZ R165, R165, R2 ;  /* 0x00000002a5a57221 */ /* 0x000fe20000010000 */
[C---:B----4-:R-:W-:Y:S03]  /*240f0*/  HMMA.16816.F32 R92, R20.reuse, R8, R92 ;  /* 0x00000008145c723c */ /* 0x050fe6000000185c */
[----:B------:R-:W-:Y:S02]  /*24100*/  FADD.FTZ R170, R170, R167 ;  /* 0x000000a7aaaa7221 */ /* 0x000fe40000010000 */
[----:B------:R-:W-:Y:S02]  /*24110*/  FADD.FTZ R168, R168, R165 ;  /* 0x000000a5a8a87221 */ /* 0x000fe40000010000 */
[----:B------:R-:W-:Y:S01]  /*24120*/  FADD.FTZ R171, R171, R170 ;  /* 0x000000aaabab7221 */ /* 0x000fe20000010000 */
[C---:B------:R-:W-:Y:S01]  /*24130*/  HMMA.16816.F32 R96, R20.reuse, R10, R96 ;  /* 0x0000000a1460723c */ /* 0x040fe20000001860 */
[----:B------:R-:W2:Y:S03]  /*24140*/  LDSM.16.MT88.4 R8, [R212+0x13800] ;  /* 0x01380000d408783b */ /* 0x000ea60000004200 */
[----:B------:R-:W-:Y:S02]  /*24150*/  FADD.FTZ R169, R169, R168 ;  /* 0x000000a8a9a97221 */ /* 0x000fe40000010000 */
[----:B------:R-:W-:Y:S02]  /*24160*/  FADD.FTZ R174, R174, R171 ;  /* 0x000000abaeae7221 */ /* 0x000fe40000010000 */
[----:B------:R-:W-:Y:S01]  /*24170*/  FADD.FTZ R172, R172, R169 ;  /* 0x000000a9acac7221 */ /* 0x000fe20000010000 */
[C---:B------:R-:W-:Y:S03]  /*24180*/  HMMA.16816.F32 R100, R20.reuse, R120, R100 ;  /* 0x000000781464723c */ /* 0x040fe60000001864 */
[----:B------:R-:W-:Y:S02]  /*24190*/  FADD.FTZ R25, R175, R174 ;  /* 0x000000aeaf197221 */ /* 0x000fe40000010000 */
[----:B------:R-:W-:Y:S02]  /*241a0*/  FADD.FTZ R27, R173, R172 ;  /* 0x000000acad1b7221 */ /* 0x000fe40000010000 */
[----:B------:R-:W-:Y:S01]  /*241b0*/  FADD.FTZ R25, R178, R25 ;  /* 0x00000019b2197221 */ /* 0x000fe20000010000 */
[C---:B------:R-:W-:Y:S04]  /*241c0*/  HMMA.16816.F32 R120, R20.reuse, R122, R12 ;  /* 0x0000007a1478723c */ /* 0x040fe8000000180c */
[----:B------:R-:W-:Y:S02]  /*241d0*/  FADD.FTZ R27, R176, R27 ;  /* 0x0000001bb01b7221 */ /* 0x000fe40000010000 */
[----:B------:R-:W-:Y:S02]  /*241e0*/  FADD.FTZ R0, R118, R25 ;  /* 0x0000001976007221 */ /* 0x000fe40000010000 */
[----:B------:R-:W-:Y:S01]  /*241f0*/  FADD.FTZ R2, R116, R27 ;  /* 0x0000001b74027221 */ /* 0x000fe20000010000 */
[C---:B-1----:R-:W-:Y:S03]  /*24200*/  HMMA.16816.F32 R104, R20.reuse, R4, R104 ;  /* 0x000000041468723c */ /* 0x042fe60000001868 */
[----:B------:R-:W-:Y:S02]  /*24210*/  FADD.FTZ R0, R119, R0 ;  /* 0x0000000077007221 */ /* 0x000fe40000010000 */
[----:B------:R-:W-:Y:S02]  /*24220*/  FADD.FTZ R2, R117, R2 ;  /* 0x0000000275027221 */ /* 0x000fe40000010000 */
[----:B------:R-:W-:Y:S01]  /*24230*/  FADD.FTZ R5, R179, R0 ;  /* 0x00000000b3057221 */ /* 0x000fe20000010000 */
[----:B------:R-:W-:Y:S01]  /*24240*/  MOV R0, R3 ;  /* 0x0000000300007202 */ /* 0x000fe20000000f00 */
[----:B------:R-:W-:Y:S01]  /*24250*/  FADD.FTZ R13, R177, R2 ;  /* 0x00000002b10d7221 */ /* 0x000fe20000010000 */
[C---:B------:R-:W-:Y:S03]  /*24260*/  HMMA.16816.F32 R108, R20.reuse, R6, R108 ;  /* 0x00000006146c723c */ /* 0x040fe6000000186c */
[----:B------:R-:W-:Y:S02]  /*24270*/  FADD.FTZ R5, R182, R5 ;  /* 0x00000005b6057221 */ /* 0x000fe40000010000 */
[----:B------:R-:W-:Y:S02]  /*24280*/  FADD.FTZ R13, R180, R13 ;  /* 0x0000000db40d7221 */ /* 0x000fe40000010000 */
[----:B------:R-:W-:Y:S01]  /*24290*/  FADD.FTZ R54, R54, R5 ;  /* 0x0000000536367221 */ /* 0x000fe20000010000 */
[C---:B--2---:R-:W-:Y:S04]  /*242a0*/  HMMA.16816.F32 R116, R20.reuse, R8, R16 ;  /* 0x000000081474723c */ /* 0x044fe80000001810 */
[----:B------:R-:W-:Y:S02]  /*242b0*/  FADD.FTZ R52, R52, R13 ;  /* 0x0000000d34347221 */ /* 0x000fe40000010000 */
[----:B------:R-:W-:Y:S02]  /*242c0*/  FADD.FTZ R55, R55, R54 ;  /* 0x0000003637377221 */ /* 0x000fe40000010000 */
[----:B------:R-:W-:Y:S01]  /*242d0*/  FADD.FTZ R53, R53, R52 ;  /* 0x0000003435357221 */ /* 0x000fe20000010000 */
[----:B------:R-:W-:Y:S03]  /*242e0*/  HMMA.16816.F32 R112, R20, R10, R112 ;  /* 0x0000000a1470723c */ /* 0x000fe60000001870 */
[----:B------:R-:W-:Y:S02]  /*242f0*/  FADD.FTZ R58, R58, R55 ;  /* 0x000000373a3a7221 */ /* 0x000fe40000010000 */
[----:B------:R-:W-:Y:S02]  /*24300*/  FADD.FTZ R56, R56, R53 ;  /* 0x0000003538387221 */ /* 0x000fe40000010000 */
[----:B------:R-:W-:Y:S02]  /*24310*/  FADD.FTZ R59, R59, R58 ;  /* 0x0000003a3b3b7221 */ /* 0x000fe40000010000 */
[----:B------:R-:W-:Y:S03]  /*24320*/  FADD.FTZ R57, R57, R56 ;  /* 0x0000003839397221 */ /* 0x000fe60000010000 */
[----:B------:R-:W-:Y:S02]  /*24330*/  FADD.FTZ R62, R62, R59 ;  /* 0x0000003b3e3e7221 */ /* 0x000fe40000010000 */
[----:B------:R-:W-:Y:S02]  /*24340*/  FADD.FTZ R60, R60, R57 ;  /* 0x000000393c3c7221 */ /* 0x000fe40000010000 */
[----:B------:R-:W-:Y:S02]  /*24350*/  FADD.FTZ R63, R63, R62 ;  /* 0x0000003e3f3f7221 */ /* 0x000fe40000010000 */
[----:B------:R-:W-:Y:S02]  /*24360*/  FADD.FTZ R61, R61, R60 ;  /* 0x0000003c3d3d7221 */ /* 0x000fe40000010000 */
[----:B------:R-:W-:Y:S02]  /*24370*/  FADD.FTZ R34, R34, R63 ;  /* 0x0000003f22227221 */ /* 0x000fe40000010000 */
[----:B------:R-:W-:Y:S02]  /*24380*/  FADD.FTZ R32, R32, R61 ;  /* 0x0000003d20207221 */ /* 0x000fe40000010000 */
[----:B------:R-:W-:Y:S02]  /*24390*/  FADD.FTZ R241, R35, R34 ;  /* 0x0000002223f17221 */ /* 0x000fe40000010000 */
[----:B------:R-:W-:Y:S01]  /*243a0*/  FADD.FTZ R243, R33, R32 ;  /* 0x0000002021f37221 */ /* 0x000fe20000010000 */
[----:B------:R-:W-:-:S05]  /*243b0*/  @P0 BRA `(.L_x_1925) ;  /* 0xffffb5b000000947 */ /* 0x000fca000383ffff */
.L_x_1916:
        /* <DEDUP_REMOVED lines=11> */
.L_x_1944:
[----:B--23--:R-:W-:Y:S01]  /*24470*/  FADD.FTZ R243, R10, R243 ;  /* 0x000000f30af37221 */ /* 0x00cfe20000010000 */
[----:B------:R-:W-:Y:S05]  /*24480*/  BRA.DIV ~URZ, `(.L_x_1927) ;  /* 0x000014327f007947 */ /* 0x000fea000b800000 */
[----:B------:R-:W2:Y:S04]  /*24490*/  SHFL.BFLY PT, R6, R241, 0x2, 0x1f ;  /* 0x0c401f00f1067f89 */ /* 0x000ea800000e0000 */
[----:B------:R-:W3:Y:S01]  /*244a0*/  SHFL.BFLY PT, R2, R243, 0x1, 0x1f ;  /* 0x0c201f00f3027f89 */ /* 0x000ee200000e0000 */
[----:B--2---:R-:W-:Y:S02]  /*244b0*/  FADD.FTZ R11, R6, R241 ;  /* 0x000000f1060b7221 */ /* 0x004fe40000010000 */
[----:B---3--:R-:W-:-:S03]  /*244c0*/  FADD.FTZ R2, R243, R2 ;  /* 0x00000002f3027221 */ /* 0x008fc60000010000 */
[----:B------:R2:W3:Y:S04]  /*244d0*/  SHFL.BFLY PT, R10, R11, 0x1, 0x1f ;  /* 0x0c201f000b0a7f89 */ /* 0x0004e800000e0000 */
.L_x_1945:
[----:B------:R-:W4:Y:S01]  /*244e0*/  S2R R9, SR_TID.X ;  /* 0x0000000000097919 */ /* 0x000f220000002100 */
[----:B---3--:R-:W-:-:S03]  /*244f0*/  FADD.FTZ R6, R10, R11 ;  /* 0x0000000b0a067221 */ /* 0x008fc60000010000 */
[----:B------:R-:W-:Y:S01]  /*24500*/  BAR.SYNC.DEFER_BLOCKING 0x0 ;  /* 0x0000000000007b1d */ /* 0x000fe20000010000 */
[----:B------:R-:W-:Y:S02]  /*24510*/  FSETP.NE.FTZ.AND P4, PT, R2, RZ, PT ;  /* 0x000000ff0200720b */ /* 0x000fe40003f95000 */
[----:B------:R-:W-:Y:S02]  /*24520*/  FSETP.NE.FTZ.AND P3, PT, R6, RZ, PT ;  /* 0x000000ff0600720b */ /* 0x000fe40003f75000 */
[----:B------:R-:W-:Y:S01]  /*24530*/  MOV R8, 0x3f800000 ;  /* 0x3f80000000087802 */ /* 0x000fe20000000f00 */
[----:B------:R-:W-:Y:S01]  /*24540*/  ULDC.64 UR4, c[0x0][0x118] ;  /* 0x0000460000047ab9 */ /* 0x000fe20000000a00 */
[----:B------:R-:W-:-:S07]  /*24550*/  MOV R7, 0x3f800000 ;  /* 0x3f80000000077802 */ /* 0x000fce0000000f00 */
[----:B------:R-:W3:Y:S01]  /*24560*/  @P4 MUFU.RCP R8, R2 ;  /* 0x0000000200084308 */ /* 0x000ee20000001000 */
[----:B----4-:R-:W-:-:S07]  /*24570*/  SHF.R.S32.HI R10, RZ, 0x1f, R9 ;  /* 0x0000001fff0a7819 */ /* 0x010fce0000011409 */
[----:B------:R-:W4:Y:S01]  /*24580*/  @P3 MUFU.RCP R7, R6 ;  /* 0x0000000600073308 */ /* 0x000f220000001000 */
[----:B--2---:R-:W-:-:S04]  /*24590*/  LEA.HI R11, R10, R9, RZ, 0x2 ;  /* 0x000000090a0b7211 */ /* 0x004fc800078f10ff */
[--C-:B------:R-:W-:Y:S02]  /*245a0*/  SHF.R.S32.HI R13, RZ, 0x2, R11.reuse ;  /* 0x00000002ff0d7819 */ /* 0x100fe4000001140b */
[----:B------:R-:W-:Y:S01]  /*245b0*/  SHF.R.S32.HI R12, RZ, 0x1f, R11 ;  /* 0x0000001fff0c7819 */ /* 0x000fe2000001140b */
[C---:B---3--:R-:W-:Y:S01]  /*245c0*/  FMUL.FTZ R128, R8.reuse, R128 ;  /* 0x0000008008807220 */ /* 0x048fe20000410000 */
[----:B------:R-:W-:Y:S01]  /*245d0*/  LOP3.LUT R14, R11, 0x1ffffffc, RZ, 0xc0, !PT ;  /* 0x1ffffffc0b0e7812 */ /* 0x000fe200078ec0ff */
[----:B------:R-:W-:Y:S01]  /*245e0*/  FMUL.FTZ R129, R8, R129 ;  /* 0x0000008108817220 */ /* 0x000fe20000410000 */
[----:B------:R-:W-:Y:S01]  /*245f0*/  LEA.HI R12, R12, R13, RZ, 0x3 ;  /* 0x0000000d0c0c7211 */ /* 0x000fe200078f18ff */
[----:B------:R-:W-:Y:S01]  /*24600*/  FMUL.FTZ R124, R8, R124 ;  /* 0x0000007c087c7220 */ /* 0x000fe20000410000 */
[----:B------:R-:W-:Y:S01]  /*24610*/  IADD3 R14, -R14, R9, RZ ;  /* 0x000000090e0e7210 */ /* 0x000fe20007ffe1ff */
[----:B------:R-:W-:Y:S01]  /*24620*/  FMUL.FTZ R125, R8, R125 ;  /* 0x0000007d087d7220 */ /* 0x000fe20000410000 */
[----:B------:R-:W-:Y:S01]  /*24630*/  LOP3.LUT R12, R12, 0xfffffff8, RZ, 0xc0, !PT ;  /* 0xfffffff80c0c7812 */ /* 0x000fe200078ec0ff */
[----:B------:R-:W-:-:S02]  /*24640*/  FMUL.FTZ R68, R8, R68 ;  /* 0x0000004408447220 */ /* 0x000fc40000410000 */
[C---:B------:R-:W-:Y:S01]  /*24650*/  FMUL.FTZ R69, R8.reuse, R69 ;  /* 0x0000004508457220 */ /* 0x040fe20000410000 */
[----:B------:R-:W-:Y:S01]  /*24660*/  IADD3 R13, R13, -R12, RZ ;  /* 0x8000000c0d0d7210 */ /* 0x000fe20007ffe0ff */
[----:B------:R-:W-:Y:S01]  /*24670*/  FMUL.FTZ R72, R8, R72 ;  /* 0x0000004808487220 */ /* 0x000fe20000410000 */
[----:B------:R-:W-:Y:S01]  /*24680*/  LEA.HI R12, R10, R9, RZ, 0x5 ;  /* 0x000000090a0c7211 */ /* 0x000fe200078f28ff */
[C---:B------:R-:W-:Y:S01]  /*24690*/  FMUL.FTZ R73, R8.reuse, R73 ;  /* 0x0000004908497220 */ /* 0x040fe20000410000 */
[----:B------:R-:W-:Y:S01]  /*246a0*/  SHF.L.U32 R15, R13, 0x6, RZ ;  /* 0x000000060d0f7819 */ /* 0x000fe200000006ff */
[C---:B------:R-:W-:Y:S01]  /*246b0*/  FMUL.FTZ R76, R8.reuse, R76 ;  /* 0x0000004c084c7220 */ /* 0x040fe20000410000 */
[----:B------:R-:W-:Y:S01]  /*246c0*/  SHF.R.S32.HI R11, RZ, 0x5, R12 ;  /* 0x00000005ff0b7819 */ /* 0x000fe2000001140c */
[C---:B------:R-:W-:Y:S01]  /*246d0*/  FMUL.FTZ R77, R8.reuse, R77 ;  /* 0x0000004d084d7220 */ /* 0x040fe20000410000 */
[----:B------:R-:W-:Y:S01]  /*246e0*/  LOP3.LUT R15, R15, 0x1c0, RZ, 0xc0, !PT ;  /* 0x000001c00f0f7812 */ /* 0x000fe200078ec0ff */
[C---:B------:R-:W-:Y:S01]  /*246f0*/  FMUL.FTZ R80, R8.reuse, R80 ;  /* 0x0000005008507220 */ /* 0x040fe20000410000 */
[----:B------:R-:W-:Y:S01]  /*24700*/  LOP3.LUT R16, R13, 0x1, RZ, 0xc0, !PT ;  /* 0x000000010d107812 */ /* 0x000fe200078ec0ff */
[C---:B------:R-:W-:Y:S01]  /*24710*/  FMUL.FTZ R81, R8.reuse, R81 ;  /* 0x0000005108517220 */ /* 0x040fe20000410000 */
[----:B------:R-:W-:Y:S01]  /*24720*/  LEA R14, R11, R14, 0x9 ;  /* 0x0000000e0b0e7211 */ /* 0x000fe200078e48ff */
[C---:B------:R-:W-:Y:S01]  /*24730*/  FMUL.FTZ R84, R8.reuse, R84 ;  /* 0x0000005408547220 */ /* 0x040fe20000410000 */
[----:B------:R-:W-:Y:S01]  /*24740*/  LEA.HI R15, R15, R15, RZ, 0x1d ;  /* 0x0000000f0f0f7211 */ /* 0x000fe200078fe8ff */
[----:B------:R-:W-:Y:S01]  /*24750*/  FMUL.FTZ R85, R8, R85 ;  /* 0x0000005508557220 */ /* 0x000fe20000410000 */
[----:B------:R-:W-:Y:S01]  /*24760*/  ISETP.NE.U32.AND P0, PT, R16, 0x1, PT ;  /* 0x000000011000780c */ /* 0x000fe20003f05070 */
[----:B------:R-:W-:Y:S01]  /*24770*/  FMUL.FTZ R88, R8, R88 ;  /* 0x0000005808587220 */ /* 0x000fe20000410000 */
[----:B------:R-:W-:Y:S01]  /*24780*/  LEA R14, R14, R15, 0x1 ;  /* 0x0000000f0e0e7211 */ /* 0x000fe200078e08ff */
[C---:B------:R-:W-:Y:S01]  /*24790*/  FMUL.FTZ R89, R8.reuse, R89 ;  /* 0x0000005908597220 */ /* 0x040fe20000410000 */
[----:B------:R-:W-:Y:S01]  /*247a0*/  R2P PR, R13, 0x6 ;  /* 0x000000060d007804 */ /* 0x000fe20000000000 */
[----:B------:R-:W-:Y:S01]  /*247b0*/  FMUL.FTZ R92, R8, R92 ;  /* 0x0000005c085c7220 */ /* 0x000fe20000410000 */
[----:B------:R-:W-:Y:S01]  /*247c0*/  SHF.L.U32 R13, R14, 0x2, RZ ;  /* 0x000000020e0d7819 */ /* 0x000fe200000006ff */
[C---:B------:R-:W-:Y:S01]  /*247d0*/  FMUL.FTZ R93, R8.reuse, R93 ;  /* 0x0000005d085d7220 */ /* 0x040fe20000410000 */
[----:B------:R-:W-:Y:S01]  /*247e0*/  STS.64 [R14.X4], R128 ;  /* 0x000000800e007388 */ /* 0x000fe20000004a00 */
[C---:B------:R-:W-:Y:S01]  /*247f0*/  FMUL.FTZ R96, R8.reuse, R96 ;  /* 0x0000006008607220 */ /* 0x040fe20000410000 */
[----:B------:R-:W-:Y:S01]  /*24800*/  IADD3 R15, R13, -0x20, RZ ;  /* 0xffffffe00d0f7810 */ /* 0x000fe20007ffe0ff */
[----:B------:R-:W-:-:S02]  /*24810*/  FMUL.FTZ R97, R8, R97 ;  /* 0x0000006108617220 */ /* 0x000fc40000410000 */
[C---:B------:R-:W-:Y:S01]  /*24820*/  FMUL.FTZ R100, R8.reuse, R100 ;  /* 0x0000006408647220 */ /* 0x040fe20000410000 */
[----:B------:R-:W-:Y:S01]  /*24830*/  @P0 IADD3 R15, R13, 0x20, RZ ;  /* 0x000000200d0f0810 */ /* 0x000fe20007ffe0ff */
        /* <DEDUP_REMOVED lines=12> */
[----:B----4-:R-:W-:-:S02]  /*24900*/  FMUL.FTZ R131, R7, R131 ;  /* 0x0000008307837220 */ /* 0x010fc40000410000 */
[C---:B------:R-:W-:Y:S01]  /*24910*/  FMUL.FTZ R130, R7.reuse, R130 ;  /* 0x0000008207827220 */ /* 0x040fe20000410000 */
[----:B------:R-:W-:Y:S01]  /*24920*/  SEL R8, R8, 0xffffffc0, !P1 ;  /* 0xffffffc008087807 */ /* 0x000fe20004800000 */
[C---:B------:R-:W-:Y:S02]  /*24930*/  FMUL.FTZ R127, R7.reuse, R127 ;  /* 0x0000007f077f7220 */ /* 0x040fe40000410000 */
[----:B------:R-:W-:Y:S01]  /*24940*/  FMUL.FTZ R126, R7, R126 ;  /* 0x0000007e077e7220 */ /* 0x000fe20000410000 */
[----:B------:R-:W-:Y:S01]  /*24950*/  IADD3 R16, R13, R8, RZ ;  /* 0x000000080d107210 */ /* 0x000fe20007ffe0ff */
[C---:B------:R-:W-:Y:S01]  /*24960*/  FMUL.FTZ R71, R7.reuse, R71 ;  /* 0x0000004707477220 */ /* 0x040fe20000410000 */
[----:B------:R-:W-:Y:S01]  /*24970*/  STS.64 [R14.X4+0x800], R130 ;  /* 0x000800820e007388 */ /* 0x000fe20000004a00 */
[C---:B------:R-:W-:Y:S02]  /*24980*/  FMUL.FTZ R70, R7.reuse, R70 ;  /* 0x0000004607467220 */ /* 0x040fe40000410000 */
[C---:B------:R-:W-:Y:S01]  /*24990*/  FMUL.FTZ R75, R7.reuse, R75 ;  /* 0x0000004b074b7220 */ /* 0x040fe20000410000 */
[----:B------:R-:W-:Y:S01]  /*249a0*/  STS.64 [R15], R124 ;  /* 0x0000007c0f007388 */ /* 0x000fe20000000a00 */
[----:B------:R-:W-:-:S02]  /*249b0*/  FMUL.FTZ R74, R7, R74 ;  /* 0x0000004a074a7220 */ /* 0x000fc40000410000 */
[C---:B------:R-:W-:Y:S01]  /*249c0*/  FMUL.FTZ R79, R7.reuse, R79 ;  /* 0x0000004f074f7220 */ /* 0x040fe20000410000 */
[----:B------:R-:W-:Y:S01]  /*249d0*/  STS.64 [R15+0x800], R126 ;  /* 0x0008007e0f007388 */ /* 0x000fe20000000a00 */
[C---:B------:R-:W-:Y:S02]  /*249e0*/  FMUL.FTZ R78, R7.reuse, R78 ;  /* 0x0000004e074e7220 */ /* 0x040fe40000410000 */
[C---:B------:R-:W-:Y:S01]  /*249f0*/  FMUL.FTZ R83, R7.reuse, R83 ;  /* 0x0000005307537220 */ /* 0x040fe20000410000 */
[----:B------:R-:W-:Y:S01]  /*24a00*/  STS.64 [R16], R68 ;  /* 0x0000004410007388 */ /* 0x000fe20000000a00 */
[C---:B------:R-:W-:Y:S02]  /*24a10*/  FMUL.FTZ R82, R7.reuse, R82 ;  /* 0x0000005207527220 */ /* 0x040fe40000410000 */
[C---:B------:R-:W-:Y:S01]  /*24a20*/  FMUL.FTZ R87, R7.reuse, R87 ;  /* 0x0000005707577220 */ /* 0x040fe20000410000 */
[----:B------:R-:W-:Y:S01]  /*24a30*/  STS.64 [R16+0x800], R70 ;  /* 0x0008004610007388 */ /* 0x000fe20000000a00 */
        /* <DEDUP_REMOVED lines=19> */
[----:B------:R-:W-:-:S04]  /*24b70*/  MOV R7, 0x80 ;  /* 0x0000008000077802 */ /* 0x000fc80000000f00 */
[----:B------:R-:W-:Y:S02]  /*24b80*/  SEL R18, R7, 0xffffff80, !P2 ;  /* 0xffffff8007127807 */ /* 0x000fe40005000000 */
[-C--:B------:R-:W-:Y:S02]  /*24b90*/  IADD3 R7, R8, R15.reuse, RZ ;  /* 0x0000000f08077210 */ /* 0x080fe40007ffe0ff */
[-C--:B------:R-:W-:Y:S02]  /*24ba0*/  IADD3 R13, R13, R18.reuse, RZ ;  /* 0x000000120d0d7210 */ /* 0x080fe40007ffe0ff */
[----:B------:R-:W-:Y:S01]  /*24bb0*/  IADD3 R17, R18, R15, RZ ;  /* 0x0000000f12117210 */ /* 0x000fe20007ffe0ff */
[----:B------:R-:W-:Y:S01]  /*24bc0*/  STS.64 [R7], R72 ;  /* 0x0000004807007388 */ /* 0x000fe20000000a00 */
        /* <DEDUP_REMOVED lines=12> */
[----:B------:R-:W-:Y:S04]  /*24c90*/  STS.64 [R14.X4+0x4800], R94 ;  /* 0x0048005e0e007388 */ /* 0x000fe80000004a00 */
[----:B------:R-:W-:Y:S04]  /*24ca0*/  STS.64 [R15+0x4000], R96 ;  /* 0x004000600f007388 */ /* 0x000fe80000000a00 */
[----:B------:R2:W-:Y:S04]  /*24cb0*/  STS.64 [R15+0x4800], R98 ;  /* 0x004800620f007388 */ /* 0x0005e80000000a00 */
        /* <DEDUP_REMOVED lines=12> */
[----:B--2---:R-:W2:Y:S04]  /*24d80*/  LD.E.64 R14, [R4.64+0xb0] ;  /* 0x0000b004040e7980 */ /* 0x004ea8000c101b00 */
[----:B------:R-:W2:Y:S04]  /*24d90*/  LD.E R80, [R4.64+0x60] ;  /* 0x0000600404507980 */ /* 0x000ea8000c101900 */
[----:B---3--:R-:W3:Y:S01]  /*24da0*/  S2R R7, SR_TID.X ;  /* 0x0000000000077919 */ /* 0x008ee20000002100 */
[----:B------:R-:W-:-:S03]  /*24db0*/  LEA.HI R20, R10, R9, RZ, 0x4 ;  /* 0x000000090a147211 */ /* 0x000fc600078f20ff */
[----:B------:R1:W5:Y:S01]  /*24dc0*/  LD.E R8, [R4.64+0xcc] ;  /* 0x0000cc0404087980 */ /* 0x000362000c101900 */
[----:B------:R-:W-:-:S03]  /*24dd0*/  LOP3.LUT R20, R20, 0xfffffff0, RZ, 0xc0, !PT ;  /* 0xfffffff014147812 */ /* 0x000fc600078ec0ff */
[----:B------:R1:W5:Y:S01]  /*24de0*/  LD.E.64 R88, [R4.64+0x78] ;  /* 0x0000780404587980 */ /* 0x000362000c101b00 */
[----:B------:R-:W-:-:S03]  /*24df0*/  IADD3 R81, -R20, R9, RZ ;  /* 0x0000000914517210 */ /* 0x000fc60007ffe1ff */
[----:B------:R1:W5:Y:S01]  /*24e00*/  LD.E.64 R86, [R4.64+0xa8] ;  /* 0x0000a80404567980 */ /* 0x000362000c101b00 */
[----:B------:R-:W-:Y:S01]  /*24e10*/  LOP3.LUT R12, R12, 0xffffffe0, RZ, 0xc0, !PT ;  /* 0xffffffe00c0c7812 */ /* 0x000fe200078ec0ff */
[----:B------:R-:W-:Y:S01]  /*24e20*/  @P4 MUFU.LG2 R2, R2 ;  /* 0x0000000200024308 */ /* 0x000fe20000000c00 */
[----:B----4-:R-:W-:Y:S01]  /*24e30*/  LEA.HI R18, R81, R81, RZ, 0x1 ;  /* 0x0000005151127211 */ /* 0x010fe200078f08ff */
[----:B------:R-:W-:Y:S01]  /*24e40*/  BSSY B0, `(.L_x_1928) ;  /* 0x0000045000007945 */ /* 0x000fe20003800000 */
[----:B------:R-:W-:Y:S02]  /*24e50*/  IADD3 R12, -R12, R9, RZ ;  /* 0x000000090c0c7210 */ /* 0x000fe40007ffe1ff */
[C---:B------:R-:W-:Y:S02]  /*24e60*/  SHF.L.U32 R20, R18.reuse, 0x2, RZ ;  /* 0x0000000212147819 */ /* 0x040fe400000006ff */
[----:B------:R-:W-:Y:S01]  /*24e70*/  LOP3.LUT R18, R18, 0xffffffe, RZ, 0xc0, !PT ;  /* 0x0ffffffe12127812 */ /* 0x000fe200078ec0ff */
[----:B------:R-:W4:Y:S01]  /*24e80*/  @P3 MUFU.LG2 R6, R6 ;  /* 0x0000000600063308 */ /* 0x000f220000000c00 */
[----:B------:R-:W-:-:S02]  /*24e90*/  SHF.R.S32.HI R84, RZ, 0x1f, R11 ;  /* 0x0000001fff547819 */ /* 0x000fc4000001140b */
[----:B---3--:R-:W-:Y:S02]  /*24ea0*/  SHF.R.S32.HI R16, RZ, 0x1f, R7 ;  /* 0x0000001fff107819 */ /* 0x008fe40000011407 */
[----:B------:R-:W-:Y:S02]  /*24eb0*/  IADD3 R18, R81, -R18, RZ ;  /* 0x8000001251127210 */ /* 0x000fe40007ffe0ff */
[----:B------:R-:W-:Y:S01]  /*24ec0*/  LEA.HI R10, R16, R7, RZ, 0x4 ;  /* 0x00000007100a7211 */ /* 0x000fe200078f20ff */
[----:B------:R-:W-:Y:S01]  /*24ed0*/  BAR.SYNC.DEFER_BLOCKING 0x0 ;  /* 0x0000000000007b1d */ /* 0x000fe20000010000 */
[----:B------:R-:W-:Y:S02]  /*24ee0*/  LOP3.LUT P0, RZ, R12, 0x3, RZ, 0xc0, !PT ;  /* 0x000000030cff7812 */ /* 0x000fe4000780c0ff */
[----:B------:R-:W-:Y:S02]  /*24ef0*/  SHF.R.S32.HI R10, RZ, 0x4, R10 ;  /* 0x00000004ff0a7819 */ /* 0x000fe4000001140a */
[----:B------:R-:W-:-:S02]  /*24f00*/  LEA.HI R84, R84, R11, RZ, 0x2 ;  /* 0x0000000b54547211 */ /* 0x000fc400078f10ff */
[----:B------:R-:W-:Y:S01]  /*24f10*/  SHF.L.U32 R13, R10, 0x6, RZ ;  /* 0x000000060a0d7819 */ /* 0x000fe200000006ff */
[----:B----4-:R-:W-:Y:S01]  /*24f20*/  @P3 FMUL.FTZ R6, R6, 0.69314718246459960938 ;  /* 0x3f31721806063820 */ /* 0x010fe20000410000 */
[----:B------:R-:W-:Y:S02]  /*24f30*/  LOP3.LUT R84, R84, 0xffffffc, RZ, 0xc0, !PT ;  /* 0x0ffffffc54547812 */ /* 0x000fe400078ec0ff */
[----:B------:R-:W-:Y:S02]  /*24f40*/  LOP3.LUT R13, R13, 0x1c0, RZ, 0xc0, !PT ;  /* 0x000001c00d0d7812 */ /* 0x000fe400078ec0ff */
[----:B------:R-:W-:Y:S02]  /*24f50*/  SHF.L.U32 R9, R231, 0x6, RZ ;  /* 0x00000006e7097819 */ /* 0x000fe400000006ff */
[----:B------:R-:W-:Y:S02]  /*24f60*/  LOP3.LUT R20, R13, 0x38, R20, 0xf8, !PT ;  /* 0x000000380d147812 */ /* 0x000fe400078ef814 */
[----:B------:R-:W-:-:S02]  /*24f70*/  SHF.R.U32.HI R13, RZ, 0x3, R13 ;  /* 0x00000003ff0d7819 */ /* 0x000fc4000001160d */
[----:B------:R-:W-:Y:S02]  /*24f80*/  IADD3 R84, R11, -R84, RZ ;  /* 0x800000540b547210 */ /* 0x000fe40007ffe0ff */
[----:B------:R-:W-:Y:S02]  /*24f90*/  LOP3.LUT R13, R20, R13, RZ, 0x3c, !PT ;  /* 0x0000000d140d7212 */ /* 0x000fe400078e3cff */
[----:B------:R-:W-:Y:S02]  /*24fa0*/  MOV R11, 0xff800000 ;  /* 0xff800000000b7802 */ /* 0x000fe40000000f00 */
[----:B------:R-:W-:Y:S02]  /*24fb0*/  LEA R83, R18, R13, 0x2 ;  /* 0x0000000d12537211 */ /* 0x000fe400078e10ff */
[----:B------:R-:W-:Y:S02]  /*24fc0*/  LEA.HI R13, R16, R7, RZ, 0x5 ;  /* 0x00000007100d7211 */ /* 0x000fe400078f28ff */
[----:B------:R-:W-:Y:S01]  /*24fd0*/  MOV R12, 0xff800000 ;  /* 0xff800000000c7802 */ /* 0x000fe20000000f00 */
[----:B------:R1:W3:Y:S01]  /*24fe0*/  LDS.128 R76, [R83.X4] ;  /* 0x00000000534c7984 */ /* 0x0002e20000004c00 */
[----:B------:R-:W-:Y:S01]  /*24ff0*/  LOP3.LUT R82, R13, 0xffffffe0, RZ, 0xc0, !PT ;  /* 0xffffffe00d527812 */ /* 0x000fe200078ec0ff */
[----:B------:R-:W-:-:S02]  /*25000*/  @P4 FMUL.FTZ R13, R2, 0.69314718246459960938 ;  /* 0x3f317218020d4820 */ /* 0x000fc40000410000 */
[----:B------:R1:W4:Y:S01]  /*25010*/  LDS.128 R72, [R83.X4+0x800] ;  /* 0x0008000053487984 */ /* 0x0003220000004c00 */
[----:B------:R-:W-:Y:S01]  /*25020*/  IADD3 R82, -R82, R7, RZ ;  /* 0x0000000752527210 */ /* 0x000fe20007ffe1ff */
[-C--:B-----5:R-:W-:Y:S02]  /*25030*/  @P4 FFMA.FTZ R11, R132, R0.reuse, R13 ;  /* 0x00000000840b4223 */ /* 0x0a0fe4000001000d */
[----:B------:R1:W1:Y:S01]  /*25040*/  LDS.128 R68, [R83.X4+0x1000] ;  /* 0x0010000053447984 */ /* 0x0002620000004c00 */
[----:B------:R-:W-:Y:S01]  /*25050*/  SHF.R.S32.HI R7, RZ, 0x1f, R82 ;  /* 0x0000001fff077819 */ /* 0x000fe20000011452 */
[----:B------:R-:W-:Y:S02]  /*25060*/  @P3 FFMA.FTZ R12, R3, R0, R6 ;  /* 0x00000000030c3223 */ /* 0x000fe40000010006 */
[----:B------:R1:W1:Y:S01]  /*25070*/  LDS.128 R64, [R83.X4+0x1800] ;  /* 0x0018000053407984 */ /* 0x0002620000004c00 */
[----:B------:R-:W-:-:S03]  /*25080*/  LEA.HI R7, R7, R82, RZ, 0x2 ;  /* 0x0000005207077211 */ /* 0x000fc600078f10ff */
[----:B------:R1:W1:Y:S01]  /*25090*/  LDS.128 R60, [R83.X4+0x2000] ;  /* 0x00200000533c7984 */ /* 0x0002620000004c00 */
[----:B------:R-:W-:-:S03]  /*250a0*/  SHF.R.S32.HI R7, RZ, 0x2, R7 ;  /* 0x00000002ff077819 */ /* 0x000fc60000011407 */
[----:B------:R1:W1:Y:S01]  /*250b0*/  LDS.128 R56, [R83.X4+0x2800] ;  /* 0x0028000053387984 */ /* 0x0002620000004c00 */
[----:B------:R-:W-:-:S03]  /*250c0*/  LEA R7, R84, R7, 0x4 ;  /* 0x0000000754077211 */ /* 0x000fc600078e20ff */
[----:B------:R1:W1:Y:S04]  /*250d0*/  LDS.128 R52, [R83.X4+0x3000] ;  /* 0x0030000053347984 */ /* 0x0002680000004c00 */
        /* <DEDUP_REMOVED lines=8> */
[----:B------:R1:W1:Y:S01]  /*25160*/  LDS.128 R16, [R83.X4+0x7800] ;  /* 0x0078000053107984 */ /* 0x0002620000004c00 */
[----:B--2---:R-:W-:-:S04]  /*25170*/  IMAD R14, R14, UR8, R235 ;  /* 0x000000080e0e7c24 */ /* 0x004fc8000f8e02eb */
[----:B------:R-:W-:Y:S01]  /*25180*/  IMAD R14, R14, R80, R233 ;  /* 0x000000500e0e7224 */ /* 0x000fe200078e02e9 */
[----:B------:R-:W-:-:S03]  /*25190*/  SHF.L.U32 R80, R81, 0x2, RZ ;  /* 0x0000000251507819 */ /* 0x000fc600000006ff */
[----:B------:R-:W-:Y:S01]  /*251a0*/  IMAD R14, R15, R14, R9 ;  /* 0x0000000e0f0e7224 */ /* 0x000fe200078e0209 */
[----:B------:R-:W-:Y:S01]  /*251b0*/  SHF.R.S32.HI R81, RZ, 0x1f, R80 ;  /* 0x0000001fff517819 */ /* 0x000fe20000011450 */
[----:B------:R-:W-:Y:S05]  /*251c0*/  @P0 BRA `(.L_x_1929) ;  /* 0x000000c000000947 */ /* 0x000fea0003800000 */
[----:B-1-34-:R-:W-:Y:S01]  /*251d0*/  IMAD R0, R231, -0x40, R232 ;  /* 0xffffffc0e7007824 */ /* 0x01afe200078e02e8 */
[C---:B------:R-:W-:Y:S01]  /*251e0*/  IADD3 R9, R7.reuse, 0x8, RZ ;  /* 0x0000000807097810 */ /* 0x040fe20007ffe0ff */
[----:B------:R-:W-:Y:S01]  /*251f0*/  ULDC.64 UR4, c[0x0][0x118] ;  /* 0x0000460000047ab9 */ /* 0x000fe20000000a00 */
[----:B------:R-:W-:Y:S02]  /*25200*/  SHF.R.S32.HI R2, RZ, 0x1f, R14 ;  /* 0x0000001fff027819 */ /* 0x000fe4000001140e */
[----:B------:R-:W-:Y:S02]  /*25210*/  IADD3 R3, P0, R14, R7, RZ ;  /* 0x000000070e037210 */ /* 0x000fe40007f1e0ff */
[-C--:B------:R-:W-:Y:S02]  /*25220*/  ISETP.GE.AND P2, PT, R7, R0.reuse, PT ;  /* 0x000000000700720c */ /* 0x080fe40003f46270 */
[----:B------:R-:W-:-:S02]  /*25230*/  ISETP.GE.AND P1, PT, R9, R0, PT ;  /* 0x000000000900720c */ /* 0x000fc40003f26270 */
[----:B------:R-:W-:Y:S02]  /*25240*/  LEA.HI.X.SX32 R2, R7, R2, 0x1, P0 ;  /* 0x0000000207027211 */ /* 0x000fe400000f0eff */
[----:B------:R-:W-:-:S04]  /*25250*/  LEA R6, P0, R3, R86, 0x2 ;  /* 0x0000005603067211 */ /* 0x000fc800078010ff */
[----:B------:R-:W-:-:S05]  /*25260*/  LEA.HI.X R7, R3, R87, R2, 0x2, P0 ;  /* 0x0000005703077211 */ /* 0x000fca00000f1402 */
[----:B------:R1:W-:Y:S04]  /*25270*/  @!P2 ST.E [R6.64], R11 ;  /* 0x0000000b0600a985 */ /* 0x0003e8000c101904 */
[----:B------:R1:W-:Y:S02]  /*25280*/  @!P1 ST.E [R6.64+0x20], R12 ;  /* 0x0000200c06009985 */ /* 0x0003e4000c101904 */
.L_x_1929:
[----:B-1-34-:R-:W-:Y:S05]  /*25290*/  BSYNC B0 ;  /* 0x0000000000007941 */ /* 0x01afea0003800000 */
.L_x_1928:
[----:B------:R-:W-:Y:S01]  /*252a0*/  IMAD R231, R231, -0x40, R232 ;  /* 0xffffffc0e7e77824 */ /* 0x000fe200078e02e8 */
[----:B------:R-:W-:Y:S01]  /*252b0*/  ULDC.64 UR4, c[0x0][0x118] ;  /* 0x0000460000047ab9 */ /* 0x000fe20000000a00 */
[----:B------:R-:W-:Y:S01]  /*252c0*/  IMAD R8, R14, R8, RZ ;  /* 0x000000080e087224 */ /* 0x000fe200078e02ff */
[----:B------:R1:W5:Y:S01]  /*252d0*/  LD.E R4, [R4.64+0xc0] ;  /* 0x0000c00404047980 */ /* 0x000362000c101900 */
[C---:B------:R-:W-:Y:S01]  /*252e0*/  IMAD.WIDE R6, R10.reuse, 0x80, R80 ;  /* 0x000000800a067825 */ /* 0x040fe200078e0250 */
[----:B------:R-:W-:Y:S01]  /*252f0*/  ISETP.GE.AND P1, PT, R10, R231, PT ;  /* 0x000000e70a00720c */ /* 0x000fe20003f26270 */
[----:B------:R-:W-:Y:S03]  /*25300*/  BSSY B0, `(.L_x_1930) ;  /* 0x000000d000007945 */ /* 0x000fe60003800000 */
[----:B------:R-:W-:-:S04]  /*25310*/  IADD3 R3, P0, R6, R8, RZ ;  /* 0x0000000806037210 */ /* 0x000fc80007f1e0ff */
[----:B------:R-:W-:Y:S02]  /*25320*/  LEA.HI.X.SX32 R8, R8, R7, 0x1, P0 ;  /* 0x0000000708087211 */ /* 0x000fe400000f0eff */
[----:B------:R-:W-:-:S04]  /*25330*/  LEA R6, P0, R3, R88, 0x2 ;  /* 0x0000005803067211 */ /* 0x000fc800078010ff */
[----:B------:R-:W-:Y:S02]  /*25340*/  LEA.HI.X R7, R3, R89, R8, 0x2, P0 ;  /* 0x0000005903077211 */ /* 0x000fe400000f1408 */
[----:B------:R-:W-:Y:S01]  /*25350*/  IADD3 R3, R80, 0x40, RZ ;  /* 0x0000004050037810 */ /* 0x000fe20007ffe0ff */
[----:B------:R-:W-:Y:S05]  /*25360*/  @P1 BRA `(.L_x_1931) ;  /* 0x0000006000001947 */ /* 0x000fea0003800000 */
[-C--:B-----5:R-:W-:Y:S01]  /*25370*/  ISETP.GE.AND P0, PT, R3, R4.reuse, PT ;  /* 0x000000040300720c */ /* 0x0a0fe20003f06270 */
[----:B------:R-:W-:Y:S01]  /*25380*/  ULDC.64 UR4, c[0x0][0x118] ;  /* 0x0000460000047ab9 */ /* 0x000fe20000000a00 */
[----:B------:R-:W-:-:S11]  /*25390*/  ISETP.GE.AND P1, PT, R80, R4, PT ;  /* 0x000000045000720c */ /* 0x000fd60003f26270 */
[----:B------:R2:W-:Y:S04]  /*253a0*/  @!P0 ST.E.128 [R6.64+0x100], R44 ;  /* 0x0001002c06008985 */ /* 0x0005e8000c101d04 */
[----:B------:R2:W-:Y:S04]  /*253b0*/  @!P1 ST.E.64 [R6.64], R76 ;  /* 0x0000004c06009985 */ /* 0x0005e8000c101b04 */
[----:B------:R2:W-:Y:S02]  /*253c0*/  @!P1 ST.E.64 [R6.64+0x8], R78 ;  /* 0x0000084e06009985 */ /* 0x0005e4000c101b04 */
.L_x_1931:
[----:B------:R-:W-:Y:S05]  /*253d0*/  BSYNC B0 ;  /* 0x0000000000007941 */ /* 0x000fea0003800000 */
.L_x_1930:
[----:B------:R-:W-:Y:S01]  /*253e0*/  IADD3 R0, R10, 0x8, RZ ;  /* 0x000000080a007810 */ /* 0x000fe20007ffe0ff */
[----:B------:R-:W-:Y:S03]  /*253f0*/  BSSY B0, `(.L_x_1932) ;  /* 0x0000008000007945 */ /* 0x000fe60003800000 */
[----:B------:R-:W-:-:S13]  /*25400*/  ISETP.GE.AND P0, PT, R0, R231, PT ;  /* 0x000000e70000720c */ /* 0x000fda0003f06270 */
[----:B------:R-:W-:Y:S05]  /*25410*/  @P0 BRA `(.L_x_1933) ;  /* 0x0000005000000947 */ /* 0x000fea0003800000 */
[-C--:B-----5:R-:W-:Y:S01]  /*25420*/  ISETP.GE.AND P1, PT, R80, R4.reuse, PT ;  /* 0x000000045000720c */ /* 0x0a0fe20003f26270 */
[----:B------:R-:W-:Y:S01]  /*25430*/  ULDC.64 UR4, c[0x0][0x118] ;  /* 0x0000460000047ab9 */ /* 0x000fe20000000a00 */
[----:B------:R-:W-:-:S11]  /*25440*/  ISETP.GE.AND P0, PT, R3, R4, PT ;  /* 0x000000040300720c */ /* 0x000fd60003f06270 */
[----:B------:R3:W-:Y:S04]  /*25450*/  @!P1 ST.E.128 [R6.64+0x1000], R72 ;  /* 0x0010004806009985 */ /* 0x0007e8000c101d04 */
[----:B------:R3:W-:Y:S02]  /*25460*/  @!P0 ST.E.128 [R6.64+0x1100], R40 ;  /* 0x0011002806008985 */ /* 0x0007e4000c101d04 */
.L_x_1933:
[----:B------:R-:W-:Y:S05]  /*25470*/  BSYNC B0 ;  /* 0x0000000000007941 */ /* 0x000fea0003800000 */
.L_x_1932:
        /* <DEDUP_REMOVED lines=9> */
.L_x_1935:
[----:B------:R-:W-:Y:S05]  /*25510*/  BSYNC B0 ;  /* 0x0000000000007941 */ /* 0x000fea0003800000 */
.L_x_1934:
        /* <DEDUP_REMOVED lines=9> */
.L_x_1937:
[----:B------:R-:W-:Y:S05]  /*255b0*/  BSYNC B0 ;  /* 0x0000000000007941 */ /* 0x000fea0003800000 */
.L_x_1936:
        /* <DEDUP_REMOVED lines=9> */
.L_x_1939:
[----:B------:R-:W-:Y:S05]  /*25650*/  BSYNC B0 ;  /* 0x0000000000007941 */ /* 0x000fea0003800000 */
.L_x_1938:
        /* <DEDUP_REMOVED lines=9> */
.L_x_1941:
[----:B------:R-:W-:Y:S05]  /*256f0*/  BSYNC B0 ;  /* 0x0000000000007941 */ /* 0x000fea0003800000 */
.L_x_1940:
        /* <DEDUP_REMOVED lines=9> */
.L_x_1943:
[----:B------:R-:W-:Y:S05]  /*25790*/  BSYNC B0 ;  /* 0x0000000000007941 */ /* 0x000fea0003800000 */
.L_x_1942:
[----:B------:R-:W-:-:S04]  /*257a0*/  IADD3 R10, R10, 0x38, RZ ;  /* 0x000000380a0a7810 */ /* 0x000fc80007ffe0ff */
[----:B------:R-:W-:Y:S01]  /*257b0*/  ISETP.GE.AND P0, PT, R10, R231, PT ;  /* 0x000000e70a00720c */ /* 0x000fe20003f06270 */
[----:B------:R-:W-:-:S12]  /*257c0*/  IMAD.MOV.U32 R231, RZ, RZ, 0x0 ;  /* 0x00000000ffe77424 */ /* 0x000fd800078e00ff */
[----:B------:R-:W-:Y:S05]  /*257d0*/  @P0 RET.REL.NODEC R230 `(_ZN5flash24flash_fwd_splitkv_kernelI23Flash_fwd_kernel_traitsILi128ELi64ELi128ELi4ELb0ELb0EN7cutlass6half_tE19Flash_kernel_traitsILi128ELi64ELi128ELi4ES3_EELb1ELb0ELb0ELb0ELb0ELb0ELb1ELb1EEEvNS_16Flash_fwd_paramsE) ;  /* 0xfffda820e6000950 */ /* 0x000fea0003c3ffff */
[----:B-----5:R-:W-:Y:S01]  /*257e0*/  ISETP.GE.AND P0, PT, R80, R4, PT ;  /* 0x000000045000720c */ /* 0x020fe20003f06270 */
[----:B------:R-:W-:Y:S01]  /*257f0*/  ULDC.64 UR4, c[0x0][0x118] ;  /* 0x0000460000047ab9 */ /* 0x000fe20000000a00 */
[----:B------:R-:W-:-:S11]  /*25800*/  IMAD.MOV.U32 R231, RZ, RZ, 0x0 ;  /* 0x00000000ffe77424 */ /* 0x000fd600078e00ff */
[----:B------:R1:W-:Y:S01]  /*25810*/  @!P0 ST.E.128 [R6.64+0x7000], R48 ;  /* 0x0070003006008985 */ /* 0x0003e2000c101d04 */
[----:B------:R-:W-:-:S13]  /*25820*/  ISETP.GE.AND P0, PT, R3, R4, PT ;  /* 0x000000040300720c */ /* 0x000fda0003f06270 */
[----:B------:R-:W-:Y:S05]  /*25830*/  @P0 RET.REL.NODEC R230 `(_ZN5flash24flash_fwd_splitkv_kernelI23Flash_fwd_kernel_traitsILi128ELi64ELi128ELi4ELb0ELb0EN7cutlass6half_tE19Flash_kernel_traitsILi128ELi64ELi128ELi4ES3_EELb1ELb0ELb0ELb0ELb0ELb0ELb1ELb1EEEvNS_16Flash_fwd_paramsE) ;  /* 0xfffda7c0e6000950 */ /* 0x000fea0003c3ffff */
[----:B------:R-:W-:Y:S01]  /*25840*/  MOV R231, 0x0 ;  /* 0x0000000000e77802 */ /* 0x000fe20000000f00 */
[----:B------:R-:W-:Y:S02]  /*25850*/  ULDC.64 UR4, c[0x0][0x118] ;  /* 0x0000460000047ab9 */ /* 0x000fe40000000a00 */
[----:B------:R1:W-:Y:S01]  /*25860*/  ST.E.128 [R6.64+0x7100], R16 ;  /* 0x0071001006007985 */ /* 0x0003e2000c101d04 */
[----:B------:R-:W-:Y:S05]  /*25870*/  RET.REL.NODEC R230 `(_ZN5flash24flash_fwd_splitkv_kernelI23Flash_fwd_kernel_traitsILi128ELi64ELi128ELi4ELb0ELb0EN7cutlass6half_tE19Flash_kernel_traitsILi128ELi64ELi128ELi4ES3_EELb1ELb0ELb0ELb0ELb0ELb0ELb1ELb1EEEvNS_16Flash_fwd_paramsE) ;  /* 0xfffda780e6007950 */ /* 0x000fea0003c3ffff */
.L_x_1926:
[----:B------:R-:W-:Y:S02]  /*25880*/  MOV R9, 0x2 ;  /* 0x0000000200097802 */ /* 0x000fe40000000f00 */
[----:B------:R-:W-:Y:S02]  /*25890*/  MOV R8, 0x258b0 ;  /* 0x000258b000087802 */ /* 0x000fe40000000f00 */
[----:B-1---5:R-:W-:Y:S05]  /*258a0*/  CALL.REL.NOINC `($__internal_16_$__cuda_sm70_shflsync_bfly_p) ;  /* 0x000000f000007944 */ /* 0x022fea0003c00000 */
[----:B-12---:R-:W-:Y:S05]  /*258b0*/  BRA `(.L_x_1944) ;  /* 0xffffebb000007947 */ /* 0x006fea000383ffff */
.L_x_1927:
[----:B------:R-:W-:Y:S02]  /*258c0*/  MOV R9, 0x1 ;  /* 0x0000000100097802 */ /* 0x000fe40000000f00 */
[----:B------:R-:W-:Y:S02]  /*258d0*/  MOV R8, 0x258f0 ;  /* 0x000258f000087802 */ /* 0x000fe40000000f00 */
[----:B-1---5:R-:W-:Y:S05]  /*258e0*/  CALL.REL.NOINC `($__internal_16_$__cuda_sm70_shflsync_bfly_p) ;  /* 0x000000b000007944 */ /* 0x022fea0003c00000 */
[----:B--2---:R-:W-:Y:S01]  /*258f0*/  FADD.FTZ R2, R243, R10 ;  /* 0x0000000af3027221 */ /* 0x004fe20000010000 */
[----:B-1----:R-:W-:Y:S02]  /*25900*/  MOV R243, R241 ;  /* 0x000000f100f37202 */ /* 0x002fe40000000f00 */
[----:B------:R-:W-:-:S02]  /*25910*/  MOV R9, 0x2 ;  /* 0x0000000200097802 */ /* 0x000fc40000000f00 */
[----:B------:R-:W-:Y:S02]  /*25920*/  MOV R8, 0x25940 ;  /* 0x0002594000087802 */ /* 0x000fe40000000f00 */
[----:B------:R-:W-:Y:S05]  /*25930*/  CALL.REL.NOINC `($__internal_16_$__cuda_sm70_shflsync_bfly_p) ;  /* 0x0000006000007944 */ /* 0x000fea0003c00000 */
[----:B--2---:R-:W-:Y:S01]  /*25940*/  FADD.FTZ R11, R241, R10 ;  /* 0x0000000af10b7221 */ /* 0x004fe20000010000 */
[----:B-1----:R-:W-:Y:S02]  /*25950*/  MOV R9, 0x1 ;  /* 0x0000000100097802 */ /* 0x002fe40000000f00 */
[----:B------:R-:W-:Y:S02]  /*25960*/  MOV R8, 0x25990 ;  /* 0x0002599000087802 */ /* 0x000fe40000000f00 */
[----:B------:R-:W-:Y:S02]  /*25970*/  MOV R243, R11 ;  /* 0x0000000b00f37202 */ /* 0x000fe40000000f00 */
[----:B------:R-:W-:Y:S05]  /*25980*/  CALL.REL.NOINC `($__internal_16_$__cuda_sm70_shflsync_bfly_p) ;  /* 0x0000001000007944 */ /* 0x000fea0003c00000 */
[----:B-12---:R-:W-:Y:S05]  /*25990*/  BRA `(.L_x_1945) ;  /* 0xffffeb4000007947 */ /* 0x006fea000383ffff */
        .weak           $__internal_16_$__cuda_sm70_shflsync_bfly_p
        .type           $__internal_16_$__cuda_sm70_shflsync_bfly_p,@function
        .size           $__internal_16_$__cuda_sm70_shflsync_bfly_p,(.L_x_8179 - $__internal_16_$__cuda_sm70_shflsync_bfly_p)
$__internal_16_$__cuda_sm70_shflsync_bfly_p:
[----:B------:R-:W-:Y:S01]  /*259a0*/  MOV R12, R8 ;  /* 0x00000008000c7202 */ /* 0x000fe20000000f00 */
[----:B------:R-:W-:Y:S04]  /*259b0*/  WARPSYNC R6 ;  /* 0x0000000600007348 */ /* 0x000fe80003800000 */
[----:B------:R-:W-:Y:S01]  /*259c0*/  MOV R13, 0x0 ;  /* 0x00000000000d7802 */ /* 0x000fe20000000f00 */
[----:B------:R1:W2:Y:S03]  /*259d0*/  SHFL.BFLY PT, R10, R243, R9, R7 ;  /* 0x0c000009f30a7389 */ /* 0x0002a600000e0007 */
[----:B------:R-:W-:Y:S05]  /*259e0*/  RET.REL.NODEC R12 `(_ZN5flash24flash_fwd_splitkv_kernelI23Flash_fwd_kernel_traitsILi128ELi64ELi128ELi4ELb0ELb0EN7cutlass6half_tE19Flash_kernel_traitsILi128ELi64ELi128ELi4ES3_EELb1ELb0ELb0ELb0ELb0ELb0ELb1ELb1EEEvNS_16Flash_fwd_paramsE) ;  /* 0xfffda6100c007950 */ /* 0x000fea0003c3ffff */
.L_x_1946:
        /* <DEDUP_REMOVED lines=9> */
.L_x_8179:


//--------------------- .text._ZN5flash24flash_fwd_splitkv_kernelI23Flash_fwd_kernel_traitsILi128ELi64ELi128ELi4ELb0ELb0EN7cutlass6half_tE19Flash_kernel_traitsILi128ELi64ELi128ELi4ES3_EELb1ELb0ELb0ELb0ELb0ELb1ELb1ELb1EEEvNS_16Flash_fwd_paramsE --------------------------
	.section	.text._ZN5flash24flash_fwd_splitkv_kernelI23Flash_fwd_kernel_traitsILi128ELi64ELi128ELi4ELb0ELb0EN7cutlass6half_tE19Flash_kernel_traitsILi128ELi64ELi128ELi4ES3_EELb1ELb0ELb0ELb0ELb0ELb1ELb1ELb1EEEvNS_16Flash_fwd_paramsE,"ax",@progbits
	.sectioninfo	@"SHI_REGISTERS=255"
	.align	128
        .global         _ZN5flash24flash_fwd_splitkv_kernelI23Flash_fwd_kernel_traitsILi128ELi64ELi128ELi4ELb0ELb0EN7cutlass6half_tE19Flash_kernel_traitsILi128ELi64ELi128ELi4ES3_EELb1ELb0ELb0ELb0ELb0ELb1ELb1ELb1EEEvNS_16Flash_fwd_paramsE
        .type           _ZN5flash24flash_fwd_splitkv_kernelI23Flash_fwd_kernel_traitsILi128ELi64ELi128ELi4ELb0ELb0EN7cutlass6half_tE19Flash_kernel_traitsILi128ELi64ELi128ELi4ES3_EELb1ELb0ELb0ELb0ELb0ELb1ELb1ELb1EEEvNS_16Flash_fwd_paramsE,@function
        .size           _ZN5flash24flash_fwd_splitkv_kernelI23Flash_fwd_kernel_traitsILi128ELi64ELi128ELi4ELb0ELb0EN7cutlass6half_tE19Flash_kernel_traitsILi128ELi64ELi128ELi4ES3_EELb1ELb0ELb0ELb0ELb0ELb1ELb1ELb1EEEvNS_16Flash_fwd_paramsE,(.L_x_8181 - _ZN5flash24flash_fwd_splitkv_kernelI23Flash_fwd_kernel_traitsILi128ELi64ELi128ELi4ELb0ELb0EN7cutlass6half_tE19Flash_kernel_traitsILi128ELi64ELi128ELi4ES3_EELb1ELb0ELb0ELb0ELb0ELb1ELb1ELb1EEEvNS_16Flash_fwd_paramsE)
        .other          _ZN5flash24flash_fwd_splitkv_kernelI23Flash_fwd_kernel_traitsILi128ELi64ELi128ELi4ELb0ELb0EN7cutlass6half_tE19Flash_kernel_traitsILi128ELi64ELi128ELi4ES3_EELb1ELb0ELb0ELb0ELb0ELb1ELb1ELb1EEEvNS_16Flash_fwd_paramsE,@"STO_CUDA_ENTRY STV_DEFAULT"
_ZN5flash24flash_fwd_splitkv_kernelI23Flash_fwd_kernel_traitsILi128ELi64ELi128ELi4ELb0ELb0EN7cutlass6half_tE19Flash_kernel_traitsILi128ELi64ELi128ELi4ES3_EELb1ELb0ELb0ELb0ELb0ELb1ELb1ELb1EEEvNS_16Flash_fwd_paramsE:
.text._ZN5flash24flash_fwd_splitkv_kernelI23Flash_fwd_kernel_traitsILi128ELi64ELi128ELi4ELb0ELb0EN7cutlass6half_tE19Flash_kernel_traitsILi128ELi64ELi128ELi4ES3_EELb1ELb0ELb0ELb0ELb0ELb1ELb1ELb1EEEvNS_16Flash_fwd_paramsE:
[----:B------:R-:W-:Y:S02]  /*0000*/  MOV R1, c[0x0][0x28] ;  /* 0x00000a0000017a02 */ /* 0x000fe40000000f00 */
[----:B------:R-:W1:Y:S01]  /*0010*/  I2F.U32.RP R2, c[0x0][0x1c0] ;  /* 0x0000700000027b06 */ /* 0x000e620000209000 */
[----:B------:R-:W2:Y:S01]  /*0020*/  S2R R235, SR_CTAID.Z ;  /* 0x0000000000eb7919 */ /* 0x000ea20000002700 */
[----:B------:R-:W-:Y:S01]  /*0030*/  ISETP.NE.U32.AND P0, PT, RZ, c[0x0][0x1c0], PT ;  /* 0x00007000ff007a0c */ /* 0x000fe20003f05070 */
[----:B------:R-:W3:Y:S01]  /*0040*/  S2UR UR8, SR_CTAID.Y ;  /* 0x00000000000879c3 */ /* 0x000ee20000002600 */
[----:B------:R-:W-:Y:S01]  /*0050*/  ULDC.64 UR4, c[0x0][0x40] ;  /* 0x0000100000047ab9 */ /* 0x000fe20000000a00 */
[----:B------:R-:W4:Y:S01]  /*0060*/  S2R R233, SR_CTAID.X ;  /* 0x0000000000e97919 */ /* 0x000f220000002500 */
[----:B------:R-:W-:Y:S01]  /*0070*/  BSSY B4, `(.L_x_1947) ;  /* 0x0000017000047945 */ /* 0x000fe20003800000 */
[----:B------:R-:W-:Y:S01]  /*0080*/  UIADD3 UR4, UP0, UR4, 0x160, URZ ;  /* 0x0000016004047890 */ /* 0x000fe2000ff1e03f */
[----:B------:R-:W-:-:S03]  /*0090*/  MOV R232, 0x1e0 ;  /* 0x000001e000e87802 */ /* 0x000fc60000000f00 */
[----:B------:R-:W-:Y:S01]  /*00a0*/  UIADD3.X UR5, URZ, UR5, URZ, UP0, !UPT ;  /* 0x000000053f057290 */ /* 0x000fe200087fe43f */
[----:B-1----:R-:W1:Y:S02]  /*00b0*/  MUFU.RCP R2, R2 ;  /* 0x0000000200027308 */ /* 0x002e640000001000 */
[----:B-1----:R-:W-:-:S06]  /*00c0*/  IADD3 R2, R2, 0xffffffe, RZ ;  /* 0x0ffffffe02027810 */ /* 0x002fcc0007ffe0ff */
[----:B------:R-:W1:Y:S02]  /*00d0*/  F2I.FTZ.U32.TRUNC.NTZ R3, R2 ;  /* 0x0000000200037305 */ /* 0x000e64000021f000 */
[----:B-1----:R-:W-:Y:S02]  /*00e0*/  IMAD.MOV R0, RZ, RZ, -R3 ;  /* 0x000000ffff007224 */ /* 0x002fe400078e0a03 */
[----:B------:R-:W-:Y:S02]  /*00f0*/  IMAD.MOV.U32 R2, RZ, RZ, RZ ;  /* 0x000000ffff027224 */ /* 0x000fe400078e00ff */
        /* <DEDUP_REMOVED lines=13> */
[----:B---34-:R-:W-:Y:S05]  /*01d0*/  CALL.REL.NOINC `($_ZN5flash24flash_fwd_splitkv_kernelI23Flash_fwd_kernel_traitsILi128ELi64ELi128ELi4ELb0ELb0EN7cutlass6half_tE19Flash_kernel_traitsILi128ELi64ELi128ELi4ES3_EELb1ELb0ELb0ELb0ELb0ELb1ELb1ELb1EEEvNS_16Flash_fwd_paramsE$_ZN5flash30compute_attn_1rowblock_splitkvI23Flash_fwd_kernel_traitsILi128ELi64ELi128ELi4ELb0ELb0EN7cutlass6half_tE19Flash_kernel_traitsILi128ELi64ELi128ELi4ES3_EELb1ELb0ELb0ELb0ELb0ELb1ELb1ELb1ENS_16Flash_fwd_paramsEEEvRKT8_iiiii) ;  /* 0x0000002000007944 */ /* 0x018fea0003c00000 */
[----:B------:R-:W-:Y:S05]  /*01e0*/  BSYNC B4 ;  /* 0x0000000000047941 */ /* 0x000fea0003800000 */
.L_x_1947:
[----:B------:R-:W-:Y:S05]  /*01f0*/  EXIT ;  /* 0x000000000000794d */ /* 0x000fea0003800000 */
        .type           $_ZN5flash24flash_fwd_splitkv_kernelI23Flash_fwd_kernel_traitsILi128ELi64ELi128ELi4ELb0ELb0EN7cutlass6half_tE19Flash_kernel_traitsILi128ELi64ELi128ELi4ES3_EELb1ELb0ELb0ELb0ELb0ELb1ELb1ELb1EEEvNS_16Flash_fwd_paramsE$_ZN5flash30compute_attn_1rowblock_splitkvI23Flash_fwd_kernel_traitsILi128ELi64ELi128ELi4ELb0ELb0EN7cutlass6half_tE19Flash_kernel_traitsILi128ELi64ELi128ELi4ES3_EELb1ELb0ELb0ELb0ELb0ELb1ELb1ELb1ENS_16Flash_fwd_paramsEEEvRKT8_iiiii,@function
        .size           $_ZN5flash24flash_fwd_splitkv_kernelI23Flash_fwd_kernel_traitsILi128ELi64ELi128ELi4ELb0ELb0EN7cutlass6half_tE19Flash_kernel_traitsILi128ELi64ELi128ELi4ES3_EELb1ELb0ELb0ELb0ELb0ELb1ELb1ELb1EEEvNS_16Flash_fwd_paramsE$_ZN5flash30compute_attn_1rowblock_splitkvI23Flash_fwd_kernel_traitsILi128ELi64ELi128ELi4ELb0ELb0EN7cutlass6half_tE19Flash_kernel_traitsILi128ELi64ELi128ELi4ES3_EELb1ELb0ELb0ELb0ELb0ELb1ELb1ELb1ENS_16Flash_fwd_paramsEEEvRKT8_iiiii,($__internal_17_$__cuda_sm70_shflsync_bfly_p - $_ZN5flash24flash_fwd_splitkv_kernelI23Flash_fwd_kernel_traitsILi128ELi64ELi128ELi4ELb0ELb0EN7cutlass6half_tE19Flash_kernel_traitsILi128ELi64ELi128ELi4ES3_EELb1ELb0ELb0ELb0ELb0ELb1ELb1ELb1EEEvNS_16Flash_fwd_paramsE$_ZN5flash30compute_attn_1rowblock_splitkvI23Flash_fwd_kernel_traitsILi128ELi64ELi128ELi4ELb0ELb0EN7cutlass6half_tE19Flash_kernel_traitsILi128ELi64ELi128ELi4ES3_EELb1ELb0ELb0ELb0ELb0ELb1ELb1ELb1ENS_16Flash_fwd_paramsEEEvRKT8_iiiii)
$_ZN5flash24flash_fwd_splitkv_kernelI23Flash_fwd_kernel_traitsILi128ELi64ELi128ELi4ELb0ELb0EN7cutlass6half_tE19Flash_kernel_traitsILi128ELi64ELi128ELi4ES3_EELb1ELb0ELb0ELb0ELb0ELb1ELb1ELb1EEEvNS_16Flash_fwd_paramsE$_ZN5flash30compute_attn_1rowblock_splitkvI23Flash_fwd_kernel_traitsILi128ELi64ELi128ELi4ELb0ELb0EN7cutlass6half_tE19Flash_kernel_traitsILi128ELi64ELi128ELi4ES3_EELb1ELb0ELb0ELb0ELb0ELb1ELb1ELb1ENS_16Flash_fwd_paramsEEEvRKT8_iiiii:
        /* <DEDUP_REMOVED lines=20> */
.L_x_1949:
[----:B------:R-:W-:Y:S05]  /*0340*/  BSYNC B0 ;  /* 0x0000000000007941 */ /* 0x000fea0003800000 */
.L_x_1948:
        /* <DEDUP_REMOVED lines=17> */
.L_x_1951:
[----:B------:R4:W5:Y:S02]  /*0460*/  LD.E R73, [R10.64+0xb8] ;  /* 0x0000b8060a497980 */ /* 0x000964000c101900 */
.L_x_1952:
[----:B------:R-:W-:Y:S05]  /*0470*/  BSYNC B0 ;  /* 0x0000000000007941 */ /* 0x000fea0003800000 */
.L_x_1950:
        /* <DEDUP_REMOVED lines=10> */
.L_x_1954:
[----:B------:R-:W2:Y:S01]  /*0520*/  LD.E.64 R2, [R10.64+0x108] ;  /* 0x000108060a027980 */ /* 0x000ea2000c101b00 */
[----:B------:R-:W-:Y:S01]  /*0530*/  BSSY B0, `(.L_x_1956) ;  /* 0x0000006000007945 */ /* 0x000fe20003800000 */
[----:B------:R-:W-:Y:S01]  /*0540*/  IMAD.MOV.U32 R51, RZ, RZ, RZ ;  /* 0x000000ffff337224 */ /* 0x000fe200078e00ff */
[----:B--2---:R-:W-:-:S04]  /*0550*/  ISETP.NE.U32.AND P0, PT, R2, RZ, PT ;  /* 0x000000ff0200720c */ /* 0x004fc80003f05070 */
[----:B------:R-:W-:-:S13]  /*0560*/  ISETP.NE.AND.EX P0, PT, R3, RZ, PT, P0 ;  /* 0x000000ff0300720c */ /* 0x000fda0003f05300 */
[----:B------:R-:W-:Y:S05]  /*0570*/  @!P0 BRA `(.L_x_1957) ;  /* 0x0000001000008947 */ /* 0x000fea0003800000 */
[----:B------:R2:W5:Y:S02]  /*0580*/  LD.E R51, [R10.64+0xbc] ;  /* 0x0000bc060a337980 */ /* 0x000564000c101900 */
.L_x_1957:
[----:B------:R-:W-:Y:S05]  /*0590*/  BSYNC B0 ;  /* 0x0000000000007941 */ /* 0x000fea0003800000 */
.L_x_1956:
[----:B-----5:R-:W-:Y:S02]  /*05a0*/  IADD3 R51, R73, R51, RZ ;  /* 0x0000003349337210 */ /* 0x020fe40007ffe0ff */
.L_x_1955:
[----:B------:R-:W-:Y:S05]  /*05b0*/  BSYNC B1 ;  /* 0x0000000000017941 */ /* 0x000fea0003800000 */
.L_x_1953:
[----:B------:R-:W-:Y:S01]  /*05c0*/  IMAD.SHL.U32 R50, R233, 0x40, RZ ;  /* 0x00000040e9327824 */ /* 0x000fe200078e00ff */
[----:B------:R-:W-:Y:S01]  /*05d0*/  MOV R2, R232 ;  /* 0x000000e800027202 */ /* 0x000fe20000000f00 */
[----:B------:R-:W-:-:S03]  /*05e0*/  IMAD.MOV.U32 R3, RZ, RZ, 0x0 ;  /* 0x00000000ff037424 */ /* 0x000fc600078e00ff */
[----:B------:R-:W-:-:S13]  /*05f0*/  ISETP.GT.AND P0, PT, R234, R50, PT ;  /* 0x00000032ea00720c */ /* 0x000fda0003f04270 */
[----:B------:R-:W-:Y:S05]  /*0600*/  @!P0 RET.REL.NODEC R2 `(_ZN5flash24flash_fwd_splitkv_kernelI23Flash_fwd_kernel_traitsILi128ELi64ELi128ELi4ELb0ELb0EN7cutlass6half_tE19Flash_kernel_traitsILi128ELi64ELi128ELi4ES3_EELb1ELb0ELb0ELb0ELb0ELb1ELb1ELb1EEEvNS_16Flash_fwd_paramsE) ;  /* 0xfffff9f002008950 */ /* 0x000fea0003c3ffff */
[----:B------:R-:W4:Y:S04]  /*0610*/  LD.E R0, [R10.64+0xb8] ;  /* 0x0000b8060a007980 */ /* 0x000f28000c101900 */
[----:B------:R-:W5:Y:S01]  /*0620*/  LD.E R5, [R10.64+0x188] ;  /* 0x000188060a057980 */ /* 0x000f62000c101900 */
[----:B------:R-:W-:-:S03]  /*0630*/  IABS R3, c[0x0][0x10] ;  /* 0x0000040000037a13 */ /* 0x000fc60000000000 */
[----:B------:R-:W1:Y:S01]  /*0640*/  S2R R130, SR_TID.X ;  /* 0x0000000000827919 */ /* 0x000e620000002100 */
[----:B------:R-:W2:Y:S08]  /*0650*/  I2F.RP R8, R3 ;  /* 0x0000000300087306 */ /* 0x000eb00000209400 */
[----:B--2---:R-:W2:Y:S02]  /*0660*/  MUFU.RCP R8, R8 ;  /* 0x0000000800087308 */ /* 0x004ea40000001000 */
[----:B--2---:R-:W-:-:S06]  /*0670*/  IADD3 R8, R8, 0xffffffe, RZ ;  /* 0x0ffffffe08087810 */ /* 0x004fcc0007ffe0ff */
[----:B------:R-:W2:Y:S02]  /*0680*/  F2I.FTZ.U32.TRUNC.NTZ R9, R8 ;  /* 0x0000000800097305 */ /* 0x000ea4000021f000 */
[----:B-12---:R-:W-:Y:S02]  /*0690*/  IMAD.MOV R6, RZ, RZ, -R9 ;  /* 0x000000ffff067224 */ /* 0x006fe400078e0a09 */
[----:B------:R-:W-:Y:S02]  /*06a0*/  IMAD.MOV.U32 R8, RZ, RZ, RZ ;  /* 0x000000ffff087224 */ /* 0x000fe400078e00ff */
[----:B------:R-:W-:-:S04]  /*06b0*/  IMAD R6, R6, R3, RZ ;  /* 0x0000000306067224 */ /* 0x000fc800078e02ff */
[----:B------:R-:W-:Y:S01]  /*06c0*/  IMAD.HI.U32 R6, R9, R6, R8 ;  /* 0x0000000609067227 */ /* 0x000fe200078e0008 */
[----:B----4-:R-:W-:-:S04]  /*06d0*/  IADD3 R0, R0, 0x7f, RZ ;  /* 0x0000007f00007810 */ /* 0x010fc80007ffe0ff */
[----:B------:R-:W-:-:S04]  /*06e0*/  SHF.R.S32.HI R7, RZ, 0x1f, R0 ;  /* 0x0000001fff077819 */ /* 0x000fc80000011400 */
[----:B------:R-:W-:Y:S02]  /*06f0*/  LEA.HI R7, R7, R0, RZ, 0x7 ;  /* 0x0000000007077211 */ /* 0x000fe400078f38ff */
[----:B------:R-:W-:Y:S02]  /*0700*/  IABS R0, c[0x0][0x10] ;  /* 0x0000040000007a13 */ /* 0x000fe40000000000 */
[----:B------:R-:W-:-:S03]  /*0710*/  LEA.HI.SX32 R7, R7, c[0x0][0x10], 0x19 ;  /* 0x0000040007077a11 */ /* 0x000fc600078fcaff */
[----:B------:R-:W-:Y:S01]  /*0720*/  IMAD.MOV R0, RZ, RZ, -R0 ;  /* 0x000000ffff007224 */ /* 0x000fe200078e0a00 */
[----:B------:R-:W-:-:S04]  /*0730*/  IADD3 R7, R7, -0x1, RZ ;  /* 0xffffffff07077810 */ /* 0x000fc80007ffe0ff */
[----:B------:R-:W-:Y:S02]  /*0740*/  IABS R2, R7 ;  /* 0x0000000700027213 */ /* 0x000fe40000000000 */
[----:B------:R-:W-:-:S03]  /*0750*/  LOP3.LUT R7, R7, c[0x0][0x10], RZ, 0x3c, !PT ;  /* 0x0000040007077a12 */ /* 0x000fc600078e3cff */
[----:B------:R-:W-:Y:S01]  /*0760*/  IMAD.HI.U32 R6, R6, R2, RZ ;  /* 0x0000000206067227 */ /* 0x000fe200078e00ff */
[----:B------:R-:W-:-:S03]  /*0770*/  ISETP.GE.AND P0, PT, R7, RZ, PT ;  /* 0x000000ff0700720c */ /* 0x000fc60003f06270 */
[----:B------:R-:W-:Y:S01]  /*0780*/  IMAD R0, R6, R0, R2 ;  /* 0x0000000006007224 */ /* 0x000fe200078e0202 */
[----:B------:R-:W-:-:S04]  /*0790*/  IADD3 R2, R51, 0x7f, RZ ;  /* 0x0000007f33027810 */ /* 0x000fc80007ffe0ff */
[----:B------:R-:W-:-:S13]  /*07a0*/  ISETP.GT.U32.AND P1, PT, R3, R0, PT ;  /* 0x000000000300720c */ /* 0x000fda0003f24070 */
[----:B------:R-:W-:Y:S01]  /*07b0*/  @!P1 IMAD.IADD R0, R0, 0x1, -R3 ;  /* 0x0000000100009824 */ /* 0x000fe200078e0a03 */
[----:B------:R-:W-:Y:S02]  /*07c0*/  @!P1 IADD3 R6, R6, 0x1, RZ ;  /* 0x0000000106069810 */ /* 0x000fe40007ffe0ff */
[----:B------:R-:W-:Y:S02]  /*07d0*/  ISETP.NE.AND P1, PT, RZ, c[0x0][0x10], PT ;  /* 0x00000400ff007a0c */ /* 0x000fe40003f25270 */
[----:B------:R-:W-:Y:S02]  /*07e0*/  ISETP.GE.U32.AND P2, PT, R0, R3, PT ;  /* 0x000000030000720c */ /* 0x000fe40003f46070 */
[----:B------:R-:W-:-:S04]  /*07f0*/  IADD3 R3, -R234, 0xbf, R50 ;  /* 0x000000bfea037810 */ /* 0x000fc80007ffe132 */
[----:B-----5:R-:W-:Y:S02]  /*0800*/  IADD3 R5, R5, R3, R51 ;  /* 0x0000000305057210 */ /* 0x020fe40007ffe033 */
[----:B------:R-:W-:Y:S02]  /*0810*/  SHF.R.S32.HI R3, RZ, 0x1f, R2 ;  /* 0x0000001fff037819 */ /* 0x000fe40000011402 */
[----:B------:R-:W-:Y:S02]  /*0820*/  SHF.R.S32.HI R48, RZ, 0x1f, R5 ;  /* 0x0000001fff307819 */ /* 0x000fe40000011405 */
[----:B------:R-:W-:Y:S02]  /*0830*/  LEA.HI R2, R3, R2, RZ, 0x7 ;  /* 0x0000000203027211 */ /* 0x000fe400078f38ff */
[----:B------:R-:W-:Y:S02]  /*0840*/  @P2 IADD3 R6, R6, 0x1, RZ ;  /* 0x0000000106062810 */ /* 0x000fe40007ffe0ff */
[----:B------:R-:W-:-:S02]  /*0850*/  LEA.HI R48, R48, R5, RZ, 0x7 ;  /* 0x0000000530307211 */ /* 0x000fc400078f38ff */
[----:B------:R-:W-:Y:S01]  /*0860*/  SHF.R.S32.HI R2, RZ, 0x7, R2 ;  /* 0x00000007ff027819 */ /* 0x000fe20000011402 */
[----:B------:R-:W-:Y:S01]  /*0870*/  IMAD.MOV.U32 R0, RZ, RZ, R6 ;  /* 0x000000ffff007224 */ /* 0x000fe200078e0006 */
[----:B------:R-:W-:-:S03]  /*0880*/  SHF.R.S32.HI R48, RZ, 0x7, R48 ;  /* 0x00000007ff307819 */ /* 0x000fc60000011430 */
[----:B------:R-:W-:Y:S01]  /*0890*/  @!P0 IMAD.MOV R0, RZ, RZ, -R0 ;  /* 0x000000ffff008224 */ /* 0x000fe200078e0a00 */
[----:B------:R-:W-:-:S05]  /*08a0*/  @!P1 LOP3.LUT R0, RZ, c[0x0][0x10], RZ, 0x33, !PT ;  /* 0x00000400ff009a12 */ /* 0x000fca00078e33ff */
[----:B------:R-:W-:-:S04]  /*08b0*/  IMAD R229, R0, UR8, RZ ;  /* 0x0000000800e57c24 */ /* 0x000fc8000f8e02ff */
[----:B------:R-:W-:-:S05]  /*08c0*/  IMAD.IADD R0, R0, 0x1, R229 ;  /* 0x0000000100007824 */ /* 0x000fca00078e02e5 */
[----:B------:R-:W-:-:S04]  /*08d0*/  IMNMX R0, R2, R0, PT ;  /* 0x0000000002007217 */ /* 0x000fc80003800200 */
[----:B------:R-:W-:-:S04]  /*08e0*/  IMNMX R48, R0, R48, PT ;  /* 0x0000003000307217 */ /* 0x000fc80003800200 */
[----:B------:R-:W-:-:S13]  /*08f0*/  ISETP.GE.AND P0, PT, R229, R48, PT ;  /* 0x00000030e500720c */ /* 0x000fda0003f06270 */
[----:B------:R-:W-:Y:S05]  /*0900*/  @!P0 BRA `(.L_x_1958) ;  /* 0x0000082000008947 */ /* 0x000fea0003800000 */
[----:B------:R1:W2:Y:S04]  /*0910*/  LD.E.64 R2, [R10.64+0xb0] ;  /* 0x0000b0060a027980 */ /* 0x0002a8000c101b00 */
[----:B------:R1:W4:Y:S04]  /*0920*/  LD.E R5, [R10.64+0x60] ;  /* 0x000060060a057980 */ /* 0x000328000c101900 */
[----:B---3--:R1:W3:Y:S04]  /*0930*/  LD.E R0, [R10.64+0xcc] ;  /* 0x0000cc060a007980 */ /* 0x0082e8000c101900 */
[----:B------:R1:W3:Y:S04]  /*0940*/  LD.E.64 R6, [R10.64+0x78] ;  /* 0x000078060a067980 */ /* 0x0002e8000c101b00 */
[----:B------:R1:W5:Y:S04]  /*0950*/  LD.E R4, [R10.64+0xc0] ;  /* 0x0000c0060a047980 */ /* 0x000368000c101900 */
[----:B-1----:R-:W5:Y:S01]  /*0960*/  LD.E.64 R10, [R10.64+0xa8] ;  /* 0x0000a8060a0a7980 */ /* 0x002f62000c101b00 */
[----:B------:R-:W-:Y:S01]  /*0970*/  SHF.R.S32.HI R8, RZ, 0x1f, R130 ;  /* 0x0000001fff087819 */ /* 0x000fe20000011482 */
[----:B------:R-:W-:Y:S03]  /*0980*/  BSSY B0, `(.L_x_1959) ;  /* 0x0000018000007945 */ /* 0x000fe60003800000 */
[----:B------:R-:W-:-:S04]  /*0990*/  LEA.HI R8, R8, R130, RZ, 0x4 ;  /* 0x0000008208087211 */ /* 0x000fc800078f20ff */
[----:B------:R-:W-:Y:S02]  /*09a0*/  LOP3.LUT R9, R8, 0xfffffff0, RZ, 0xc0, !PT ;  /* 0xfffffff008097812 */ /* 0x000fe400078ec0ff */
[----:B------:R-:W-:-:S03]  /*09b0*/  SHF.R.S32.HI R8, RZ, 0x4, R8 ;  /* 0x00000004ff087819 */ /* 0x000fc60000011408 */
[----:B------:R-:W-:-:S04]  /*09c0*/  IMAD.IADD R130, R130, 0x1, -R9 ;  /* 0x0000000182827824 */ /* 0x000fc800078e0a09 */
[----:B------:R-:W-:-:S05]  /*09d0*/  IMAD.SHL.U32 R12, R130, 0x4, RZ ;  /* 0x00000004820c7824 */ /* 0x000fca00078e00ff */
[----:B------:R-:W-:-:S05]  /*09e0*/  SHF.R.S32.HI R13, RZ, 0x1f, R12 ;  /* 0x0000001fff0d7819 */ /* 0x000fca000001140c */
[----:B------:R-:W-:-:S04]  /*09f0*/  IMAD.WIDE R14, R8, 0x80, R12 ;  /* 0x00000080080e7825 */ /* 0x000fc800078e020c */
[----:B--2---:R-:W-:-:S04]  /*0a00*/  IMAD R2, R2, UR8, R236 ;  /* 0x0000000802027c24 */ /* 0x004fc8000f8e02ec */
[----:B----4-:R-:W-:-:S04]  /*0a10*/  IMAD R2, R2, R5, R235 ;  /* 0x0000000502027224 */ /* 0x010fc800078e02eb */
[--C-:B------:R-:W-:Y:S02]  /*0a20*/  IMAD R3, R3, R2, R50.reuse ;  /* 0x0000000203037224 */ /* 0x100fe400078e0232 */
[----:B------:R-:W-:Y:S02]  /*0a30*/  IMAD.IADD R50, R234, 0x1, -R50 ;  /* 0x00000001ea327824 */ /* 0x000fe400078e0a32 */
[----:B---3--:R-:W-:-:S03]  /*0a40*/  IMAD R2, R3, R0, RZ ;  /* 0x0000000003027224 */ /* 0x008fc600078e02ff */
[----:B------:R-:W-:Y:S02]  /*0a50*/  ISETP.GE.AND P1, PT, R8, R50, PT ;  /* 0x000000320800720c */ /* 0x000fe40003f26270 */
[----:B------:R-:W-:-:S04]  /*0a60*/  IADD3 R0, P0, R2, R14, RZ ;  /* 0x0000000e02007210 */ /* 0x000fc80007f1e0ff */
[----:B------:R-:W-:Y:S02]  /*0a70*/  LEA.HI.X.SX32 R2, R2, R15, 0x1, P0 ;  /* 0x0000000f02027211 */ /* 0x000fe400000f0eff */
[----:B------:R-:W-:Y:S02]  /*0a80*/  LEA R16, P0, R0, R6, 0x2 ;  /* 0x0000000600107211 */ /* 0x000fe400078010ff */
[----:B------:R-:W-:Y:S02]  /*0a90*/  IADD3 R15, R12, 0x40, RZ ;  /* 0x000000400c0f7810 */ /* 0x000fe40007ffe0ff */
[----:B------:R-:W-:Y:S01]  /*0aa0*/  LEA.HI.X R17, R0, R7, R2, 0x2, P0 ;  /* 0x0000000700117211 */ /* 0x000fe200000f1402 */
[----:B------:R-:W-:Y:S05]  /*0ab0*/  @P1 BRA `(.L_x_1960) ;  /* 0x0000004000001947 */ /* 0x000fea0003800000 */
[-C--:B-----5:R-:W-:Y:S02]  /*0ac0*/  ISETP.GE.AND P1, PT, R12, R4.reuse, PT ;  /* 0x000000040c00720c */ /* 0x0a0fe40003f26270 */
[----:B------:R-:W-:-:S11]  /*0ad0*/  ISETP.GE.AND P0, PT, R15, R4, PT ;  /* 0x000000040f00720c */ /* 0x000fd60003f06270 */
[----:B------:R1:W-:Y:S04]  /*0ae0*/  @!P1 ST.E.128 [R16.64], RZ ;  /* 0x000000ff10009985 */ /* 0x0003e8000c101d06 */
[----:B------:R1:W-:Y:S02]  /*0af0*/  @!P0 ST.E.128 [R16.64+0x100], RZ ;  /* 0x000100ff10008985 */ /* 0x0003e4000c101d06 */
.L_x_1960:
[----:B------:R-:W-:Y:S05]  /*0b00*/  BSYNC B0 ;  /* 0x0000000000007941 */ /* 0x000fea0003800000 */
.L_x_1959:
        /* <DEDUP_REMOVED lines=8> */
.L_x_1962:
[----:B------:R-:W-:Y:S05]  /*0b90*/  BSYNC B0 ;  /* 0x0000000000007941 */ /* 0x000fea0003800000 */
.L_x_1961:
        /* <DEDUP_REMOVED lines=8> */
.L_x_1964:
[----:B------:R-:W-:Y:S05]  /*0c20*/  BSYNC B0 ;  /* 0x0000000000007941 */ /* 0x000fea0003800000 */
.L_x_1963:
        /* <DEDUP_REMOVED lines=8> */
.L_x_1966:
[----:B------:R-:W-:Y:S05]  /*0cb0*/  BSYNC B0 ;  /* 0x0000000000007941 */ /* 0x000fea0003800000 */
.L_x_1965:
        /* <DEDUP_REMOVED lines=8> */
.L_x_1968:
[----:B------:R-:W-:Y:S05]  /*0d40*/  BSYNC B0 ;  /* 0x0000000000007941 */ /* 0x000fea0003800000 */
.L_x_1967:
        /* <DEDUP_REMOVED lines=8> */
.L_x_1970:
[----:B------:R-:W-:Y:S05]  /*0dd0*/  BSYNC B0 ;  /* 0x0000000000007941 */ /* 0x000fea0003800000 */
.L_x_1969:
        /* <DEDUP_REMOVED lines=8> */
.L_x_1972:
[----:B------:R-:W-:Y:S05]  /*0e60*/  BSYNC B0 ;  /* 0x0000000000007941 */ /* 0x000fea0003800000 */
.L_x_1971:
        /* <DEDUP_REMOVED lines=8> */
.L_x_1974:
[----:B------:R-:W-:Y:S05]  /*0ef0*/  BSYNC B0 ;  /* 0x0000000000007941 */ /* 0x000fea0003800000 */
.L_x_1973:
[----:B------:R-:W-:Y:S02]  /*0f00*/  ISETP.NE.AND P6, PT, R130, RZ, PT ;  /* 0x000000ff8200720c */ /* 0x000fe40003fc5270 */
[----:B-----5:R-:W-:Y:S02]  /*0f10*/  SHF.R.S32.HI R4, RZ, 0x1f, R3 ;  /* 0x0000001fff047819 */ /* 0x020fe40000011403 */
[----:B------:R-:W-:Y:S02]  /*0f20*/  ISETP.GE.OR P0, PT, R8, R50, P6 ;  /* 0x000000320800720c */ /* 0x000fe40003706670 */
[----:B------:R-:W-:-:S02]  /*0f30*/  IADD3 R3, P1, R3, R8, RZ ;  /* 0x0000000803037210 */ /* 0x000fc40007f3e0ff */
[----:B------:R-:W-:Y:S02]  /*0f40*/  ISETP.GE.OR P4, PT, R9, R50, P6 ;  /* 0x000000320900720c */ /* 0x000fe40003786670 */
[----:B------:R-:W-:Y:S02]  /*0f50*/  LEA.HI.X.SX32 R4, R8, R4, 0x1, P1 ;  /* 0x0000000408047211 */ /* 0x000fe400008f0eff */
[C---:B------:R-:W-:Y:S02]  /*0f60*/  LEA R8, P1, R3.reuse, R10, 0x2 ;  /* 0x0000000a03087211 */ /* 0x040fe400078210ff */
[-C--:B------:R-:W-:Y:S02]  /*0f70*/  ISETP.GE.OR P5, PT, R14, R50.reuse, P6 ;  /* 0x000000320e00720c */ /* 0x080fe400037a6670 */
[----:B------:R-:W-:Y:S01]  /*0f80*/  LEA.HI.X R9, R3, R11, R4, 0x2, P1 ;  /* 0x0000000b03097211 */ /* 0x000fe200008f1404 */
[----:B------:R-:W-:Y:S01]  /*0f90*/  @!P0 IMAD.MOV.U32 R3, RZ, RZ, -0x800000 ;  /* 0xff800000ff038424 */ /* 0x000fe200078e00ff */
[----:B------:R-:W-:-:S02]  /*0fa0*/  ISETP.GE.OR P1, PT, R5, R50, P6 ;  /* 0x000000320500720c */ /* 0x000fc40003726670 */
[-C--:B------:R-:W-:Y:S02]  /*0fb0*/  ISETP.GE.OR P3, PT, R7, R50.reuse, P6 ;  /* 0x000000320700720c */ /* 0x080fe40003766670 */
[----:B------:R1:W-:Y:S01]  /*0fc0*/  @!P0 ST.E [R8.64], R3 ;  /* 0x0000000308008985 */ /* 0x0003e2000c101906 */
[-C--:B------:R-:W-:Y:S02]  /*0fd0*/  ISETP.GE.OR P0, PT, R2, R50.reuse, P6 ;  /* 0x000000320200720c */ /* 0x080fe40003706670 */
[-C--:B------:R-:W-:Y:S01]  /*0fe0*/  ISETP.GE.OR P2, PT, R6, R50.reuse, P6 ;  /* 0x000000320600720c */ /* 0x080fe20003746670 */
[----:B------:R-:W-:Y:S01]  /*0ff0*/  @!P4 IMAD.MOV.U32 R6, RZ, RZ, -0x800000 ;  /* 0xff800000ff06c424 */ /* 0x000fe200078e00ff */
[----:B------:R-:W-:Y:S01]  /*1000*/  ISETP.GE.OR P6, PT, R0, R50, P6 ;  /* 0x000000320000720c */ /* 0x000fe200037c6670 */
[----:B------:R-:W-:-:S03]  /*1010*/  @!P5 IMAD.MOV.U32 R2, RZ, RZ, -0x800000 ;  /* 0xff800000ff02d424 */ /* 0x000fc600078e00ff */
[----:B------:R-:W-:Y:S02]  /*1020*/  @!P4 ST.E [R8.64+0x40], R6 ;  /* 0x000040060800c985 */ /* 0x000fe4000c101906 */
[----:B------:R-:W-:Y:S02]  /*1030*/  @!P3 IMAD.MOV.U32 R5, RZ, RZ, -0x800000 ;  /* 0xff800000ff05b424 */ /* 0x000fe400078e00ff */
[----:B------:R2:W-:Y:S03]  /*1040*/  @!P5 ST.E [R8.64+0x20], R2 ;  /* 0x000020020800d985 */ /* 0x0005e6000c101906 */
[----:B------:R-:W-:Y:S01]  /*1050*/  @!P2 IMAD.MOV.U32 R4, RZ, RZ, -0x800000 ;  /* 0xff800000ff04a424 */ /* 0x000fe200078e00ff */
[----:B------:R-:W-:Y:S04]  /*1060*/  @!P3 ST.E [R8.64+0x60], R5 ;  /* 0x000060050800b985 */ /* 0x000fe8000c101906 */
[----:B------:R-:W-:Y:S01]  /*1070*/  @!P2 ST.E [R8.64+0x80], R4 ;  /* 0x000080040800a985 */ /* 0x000fe2000c101906 */
[----:B-1----:R-:W-:-:S05]  /*1080*/  @!P1 IMAD.MOV.U32 R3, RZ, RZ, -0x800000 ;  /* 0xff800000ff039424 */ /* 0x002fca00078e00ff */
[----:B------:R1:W-:Y:S01]  /*1090*/  @!P1 ST.E [R8.64+0xa0], R3 ;  /* 0x0000a00308009985 */ /* 0x0003e2000c101906 */
[----:B--2---:R-:W-:-:S05]  /*10a0*/  @!P0 IMAD.MOV.U32 R2, RZ, RZ, -0x800000 ;  /* 0xff800000ff028424 */ /* 0x004fca00078e00ff */
[----:B------:R2:W-:Y:S01]  /*10b0*/  @!P0 ST.E [R8.64+0xc0], R2 ;  /* 0x0000c00208008985 */ /* 0x0005e2000c101906 */
[----:B-1----:R-:W-:Y:S02]  /*10c0*/  IMAD.MOV.U32 R3, RZ, RZ, 0x0 ;  /* 0x00000000ff037424 */ /* 0x002fe400078e00ff */
[----:B--2---:R-:W-:-:S04]  /*10d0*/  IMAD.MOV.U32 R2, RZ, RZ, R232 ;  /* 0x000000ffff027224 */ /* 0x004fc800078e00e8 */
[----:B------:R-:W-:Y:S05]  /*10e0*/  @P6 RET.REL.NODEC R2 `(_ZN5flash24flash_fwd_splitkv_kernelI23Flash_fwd_kernel_traitsILi128ELi64ELi128ELi4ELb0ELb0EN7cutlass6half_tE19Flash_kernel_traitsILi128ELi64ELi128ELi4ES3_EELb1ELb0ELb0ELb0ELb0ELb1ELb1ELb1EEEvNS_16Flash_fwd_paramsE) ;  /* 0xffffef1002006950 */ /* 0x000fea0003c3ffff */
[----:B------:R-:W-:Y:S02]  /*10f0*/  MOV R0, 0xff800000 ;  /* 0xff80000000007802 */ /* 0x000fe40000000f00 */
[----:B------:R-:W-:-:S03]  /*1100*/  MOV R233, 0x0 ;  /* 0x0000000000e97802 */ /* 0x000fc60000000f00 */
[----:B------:R1:W-:Y:S01]  /*1110*/  ST.E [R8.64+0xe0], R0 ;  /* 0x0000e00008007985 */ /* 0x0003e2000c101906 */
[----:B------:R-:W-:Y:S05]  /*1120*/  RET.REL.NODEC R232 `(_ZN5flash24flash_fwd_splitkv_kernelI23Flash_fwd_kernel_traitsILi128ELi64ELi128ELi4ELb0ELb0EN7cutlass6half_tE19Flash_kernel_traitsILi128ELi64ELi128ELi4ES3_EELb1ELb0ELb0ELb0ELb0ELb1ELb1ELb1EEEvNS_16Flash_fwd_paramsE) ;  /* 0xffffeed0e8007950 */ /* 0x000fea0003c3ffff */
.L_x_1958:
[----:B------:R-:W2:Y:S04]  /*1130*/  LD.E.64 R6, [R10.64+0x160] ;  /* 0x000160060a067980 */ /* 0x000ea8000c101b00 */
        /* <DEDUP_REMOVED lines=30> */
[----:B-----5:R-:W2:Y:S04]  /*1320*/  LD.E.64 R14, [R10.64+0x28] ;  /* 0x000028060a0e7980 */ /* 0x020ea8000c101b00 */
        /* <DEDUP_REMOVED lines=28> */
[----:B------:R2:W3:Y:S01]  /*14f0*/  LD.E R3, [R12.64] ;  /* 0x000000060c037980 */ /* 0x0004e2000c101900 */
        /* <DEDUP_REMOVED lines=8> */
[----:B--2---:R-:W-:Y:S01]  /*1580*/  IMAD R12, R0, R8, RZ ;  /* 0x00000008000c7224 */ /* 0x004fe200078e02ff */
        /* <DEDUP_REMOVED lines=26> */
[----:B------:R-:W-:Y:S02]  /*1730*/  IMAD R8, R44, R5, R8 ;  /* 0x000000052c087224 */ /* 0x000fe400078e0208 */
[----:B------:R-:W-:-:S03]  /*1740*/  IMAD R7, R15, R3, RZ ;  /* 0x000000030f077224 */ /* 0x000fc600078e02ff */
[----:B------:R-:W-:Y:S01]  /*1750*/  IADD3 R21, R21, R8, RZ ;  /* 0x0000000815157210 */ /* 0x000fe20007ffe0ff */
[----:B------:R-:W-:Y:S02]  /*1760*/  IMAD R8, R19, R12, RZ ;  /* 0x0000000c13087224 */ /* 0x000fe400078e02ff */
[----:B------:R-:W-:Y:S02]  /*1770*/  IMAD R7, R14, R0, R7 ;  /* 0x000000000e077224 */ /* 0x000fe400078e0207 */
[----:B------:R-:W-:Y:S02]  /*1780*/  IMAD R0, R18, R9, R8 ;  /* 0x0000000912007224 */ /* 0x000fe400078e0208 */
[----:B------:R-:W-:-:S04]  /*1790*/  IMAD.WIDE.U32 R24, R14, R3, RZ ;  /* 0x000000030e187225 */ /* 0x000fc800078e00ff */
[----:B------:R-:W-:Y:S01]  /*17a0*/  IMAD.WIDE.U32 R18, R12, R18, R20 ;  /* 0x000000120c127225 */ /* 0x000fe200078e0014 */
[----:B------:R-:W-:-:S03]  /*17b0*/  IADD3 R7, R25, R7, RZ ;  /* 0x0000000719077210 */ /* 0x000fc60007ffe0ff */
[----:B------:R-:W-:Y:S01]  /*17c0*/  IMAD.MOV.U32 R8, RZ, RZ, R24 ;  /* 0x000000ffff087224 */ /* 0x000fe200078e0018 */
[----:B------:R-:W-:Y:S01]  /*17d0*/  MOV R3, R18 ;  /* 0x0000001200037202 */ /* 0x000fe20000000f00 */
[----:B------:R-:W-:Y:S01]  /*17e0*/  IMAD.IADD R0, R19, 0x1, R0 ;  /* 0x0000000113007824 */ /* 0x000fe200078e0200 */
[----:B------:R-:W-:Y:S05]  /*17f0*/  BRA `(.L_x_1977) ;  /* 0x0000054000007947 */ /* 0x000fea0003800000 */
.L_x_1976:
        /* <DEDUP_REMOVED lines=22> */
[----:B------:R-:W-:Y:S02]  /*1960*/  IMAD R0, R6, R0, R8 ;  /* 0x0000000006007224 */ /* 0x000fe400078e0208 */
[-C--:B----4-:R-:W-:Y:S02]  /*1970*/  @!P3 IMAD R2, R45, R15.reuse, RZ ;  /* 0x0000000f2d02b224 */ /* 0x090fe400078e02ff */
[----:B------:R-:W-:Y:S01]  /*1980*/  @!P3 IMAD.WIDE.U32 R30, R44, R15, RZ ;  /* 0x0000000f2c1eb225 */ /* 0x000fe200078e00ff */
[----:B------:R-:W-:-:S03]  /*1990*/  ISETP.GT.U32.AND P0, PT, R3, R0, PT ;  /* 0x000000000300720c */ /* 0x000fc60003f04070 */
[----:B------:R-:W-:Y:S02]  /*19a0*/  @!P3 IMAD R2, R5, R44, R2 ;  /* 0x0000002c0502b224 */ /* 0x000fe400078e0202 */
[----:B------:R-:W-:Y:S01]  /*19b0*/  @P3 IMAD.IADD R8, R15, 0x1, R18 ;  /* 0x000000010f083824 */ /* 0x000fe200078e0212 */
[----:B-----5:R-:W-:Y:S02]  /*19c0*/  @!P3 SHF.R.S32.HI R5, RZ, 0x1f, R14 ;  /* 0x0000001fff05b819 */ /* 0x020fe4000001140e */
[----:B------:R-:W-:Y:S01]  /*19d0*/  @!P3 IADD3 R9, R31, R2, RZ ;  /* 0x000000021f09b210 */ /* 0x000fe20007ffe0ff */
[-C--:B------:R-:W-:Y:S02]  /*19e0*/  @P3 IMAD R12, R45, R8.reuse, RZ ;  /* 0x000000082d0c3224 */ /* 0x080fe400078e02ff */
[----:B------:R-:W-:-:S04]  /*19f0*/  @P3 IMAD.WIDE.U32 R28, R44, R8, RZ ;  /* 0x000000082c1c3225 */ /* 0x000fc800078e00ff */
[-C--:B---3--:R-:W-:Y:S02]  /*1a00*/  @!P3 IMAD R2, R27, R14.reuse, RZ ;  /* 0x0000000e1b02b224 */ /* 0x088fe400078e02ff */
[----:B------:R-:W-:Y:S02]  /*1a10*/  @!P3 IMAD.MOV.U32 R8, RZ, RZ, R30 ;  /* 0x000000ffff08b224 */ /* 0x000fe400078e001e */
[C---:B------:R-:W-:Y:S02]  /*1a20*/  @!P3 IMAD R2, R26.reuse, R5, R2 ;  /* 0x000000051a02b224 */ /* 0x040fe400078e0202 */
[----:B------:R-:W-:Y:S01]  /*1a30*/  @!P3 IMAD.WIDE.U32 R8, R26, R14, R8 ;  /* 0x0000000e1a08b225 */ /* 0x000fe200078e0008 */
[----:B------:R-:W-:Y:S02]  /*1a40*/  @P3 IADD3 R12, R29, R12, RZ ;  /* 0x0000000c1d0c3210 */ /* 0x000fe40007ffe0ff */
[----:B------:R-:W-:Y:S01]  /*1a50*/  @!P0 IADD3 R0, R0, -R3, RZ ;  /* 0x8000000300008210 */ /* 0x000fe20007ffe0ff */
[----:B------:R-:W-:Y:S01]  /*1a60*/  @P3 IMAD.MOV.U32 R13, RZ, RZ, R28 ;  /* 0x000000ffff0d3224 */ /* 0x000fe200078e001c */
[----:B------:R-:W-:Y:S01]  /*1a70*/  @!P3 MOV R13, R8 ;  /* 0x00000008000db202 */ /* 0x000fe20000000f00 */
[----:B------:R-:W-:Y:S01]  /*1a80*/  @!P3 IMAD.IADD R12, R9, 0x1, R2 ;  /* 0x00000001090cb824 */ /* 0x000fe200078e0202 */
[----:B------:R-:W-:-:S04]  /*1a90*/  ISETP.GE.U32.AND P2, PT, R0, R3, PT ;  /* 0x000000030000720c */ /* 0x000fc80003f46070 */
[-C--:B------:R-:W-:Y:S02]  /*1aa0*/  LOP3.LUT R13, R13, R12.reuse, RZ, 0x3c, !PT ;  /* 0x0000000c0d0d7212 */ /* 0x080fe400078e3cff */
[----:B------:R-:W-:Y:S02]  /*1ab0*/  LEA R2, R48, 0xffffff80, 0x7 ;  /* 0xffffff8030027811 */ /* 0x000fe400078e38ff */
[----:B------:R-:W-:Y:S02]  /*1ac0*/  LOP3.LUT R3, R235, R7, RZ, 0x3c, !PT ;  /* 0x00000007eb037212 */ /* 0x000fe400078e3cff */
[----:B------:R-:W-:Y:S02]  /*1ad0*/  LOP3.LUT R12, R13, R12, RZ, 0x3c, !PT ;  /* 0x0000000c0d0c7212 */ /* 0x000fe400078e3cff */
[----:B------:R-:W-:Y:S01]  /*1ae0*/  @!P0 IADD3 R6, R6, 0x1, RZ ;  /* 0x0000000106068810 */ /* 0x000fe20007ffe0ff */
[----:B------:R-:W-:Y:S01]  /*1af0*/  @!P3 IMAD R8, R47, R15, RZ ;  /* 0x0000000f2f08b224 */ /* 0x000fe200078e02ff */
[----:B------:R-:W-:Y:S01]  /*1b00*/  @!P3 SHF.R.S32.HI R0, RZ, 0x1f, R15 ;  /* 0x0000001fff00b819 */ /* 0x000fe2000001140f */
[----:B------:R-:W-:Y:S01]  /*1b10*/  IMAD R9, R45, R2, RZ ;  /* 0x000000022d097224 */ /* 0x000fe200078e02ff */
[----:B------:R-:W-:-:S02]  /*1b20*/  SHF.R.S32.HI R5, RZ, 0x1f, R2 ;  /* 0x0000001fff057819 */ /* 0x000fc40000011402 */
[----:B------:R-:W-:Y:S02]  /*1b30*/  ISETP.GE.AND P1, PT, R3, RZ, PT ;  /* 0x000000ff0300720c */ /* 0x000fe40003f26270 */
[----:B------:R-:W-:Y:S02]  /*1b40*/  LOP3.LUT R13, R13, R12, RZ, 0x3c, !PT ;  /* 0x0000000c0d0d7212 */ /* 0x000fe400078e3cff */
[----:B------:R-:W-:Y:S02]  /*1b50*/  ISETP.NE.AND P0, PT, R7, RZ, PT ;  /* 0x000000ff0700720c */ /* 0x000fe40003f05270 */
[----:B------:R-:W-:Y:S01]  /*1b60*/  @P2 IADD3 R6, R6, 0x1, RZ ;  /* 0x0000000106062810 */ /* 0x000fe20007ffe0ff */
[----:B------:R-:W-:Y:S02]  /*1b70*/  @!P3 IMAD R0, R0, R46, R8 ;  /* 0x0000002e0000b224 */ /* 0x000fe400078e0208 */
[----:B------:R-:W-:Y:S02]  /*1b80*/  IMAD R9, R5, R44, R9 ;  /* 0x0000002c05097224 */ /* 0x000fe400078e0209 */
[----:B------:R-:W-:-:S04]  /*1b90*/  IMAD.WIDE.U32 R28, R44, R2, R12 ;  /* 0x000000022c1c7225 */ /* 0x000fc800078e000c */
[----:B------:R-:W-:-:S04]  /*1ba0*/  @!P3 IMAD.WIDE.U32 R26, R46, R15, RZ ;  /* 0x0000000f2e1ab225 */ /* 0x000fc800078e00ff */
[----:B------:R-:W-:Y:S02]  /*1bb0*/  IMAD.MOV.U32 R12, RZ, RZ, R6 ;  /* 0x000000ffff0c7224 */ /* 0x000fe400078e0006 */
[----:B------:R-:W-:Y:S01]  /*1bc0*/  IMAD.IADD R19, R29, 0x1, R9 ;  /* 0x000000011d137824 */ /* 0x000fe200078e0209 */
[----:B------:R-:W-:Y:S01]  /*1bd0*/  @!P3 IADD3 R9, R27, R0, RZ ;  /* 0x000000001b09b210 */ /* 0x000fe20007ffe0ff */
[----:B------:R-:W-:Y:S01]  /*1be0*/  @!P3 IMAD R3, R25, R14, RZ ;  /* 0x0000000e1903b224 */ /* 0x000fe200078e02ff */
[----:B------:R-:W-:Y:S01]  /*1bf0*/  @!P3 SHF.R.S32.HI R0, RZ, 0x1f, R14 ;  /* 0x0000001fff00b819 */ /* 0x000fe2000001140e */
[----:B------:R-:W-:Y:S01]  /*1c00*/  @!P3 IMAD.MOV.U32 R8, RZ, RZ, R26 ;  /* 0x000000ffff08b224 */ /* 0x000fe200078e001a */
[----:B------:R-:W-:Y:S02]  /*1c10*/  @!P1 IADD3 R12, -R12, RZ, RZ ;  /* 0x000000ff0c0c9210 */ /* 0x000fe40007ffe1ff */
[----:B------:R-:W-:Y:S01]  /*1c20*/  @!P0 LOP3.LUT R12, RZ, R7, RZ, 0x33, !PT ;  /* 0x00000007ff0c8212 */ /* 0x000fe200078e33ff */
[C---:B------:R-:W-:Y:S01]  /*1c30*/  @!P3 IMAD R0, R24.reuse, R0, R3 ;  /* 0x000000001800b224 */ /* 0x040fe200078e0203 */
[----:B------:R-:W-:Y:S01]  /*1c40*/  @P3 IADD3 R15, R15, R18, RZ ;  /* 0x000000120f0f3210 */ /* 0x000fe20007ffe0ff */
[----:B------:R-:W-:Y:S01]  /*1c50*/  @!P3 IMAD.WIDE.U32 R24, R24, R14, R8 ;  /* 0x0000000e1818b225 */ /* 0x000fe200078e0008 */
[----:B------:R-:W-:-:S03]  /*1c60*/  SHF.R.S32.HI R9, RZ, 0x1f, R12 ;  /* 0x0000001fff097819 */ /* 0x000fc6000001140c */
[----:B------:R-:W-:Y:S02]  /*1c70*/  IMAD.MOV.U32 R18, RZ, RZ, R28 ;  /* 0x000000ffff127224 */ /* 0x000fe400078e001c */
[----:B------:R-:W-:Y:S02]  /*1c80*/  IMAD R3, R21, R12, RZ ;  /* 0x0000000c15037224 */ /* 0x000fe400078e02ff */
[-C--:B------:R-:W-:Y:S02]  /*1c90*/  @P3 IMAD R7, R47, R15.reuse, RZ ;  /* 0x0000000f2f073224 */ /* 0x080fe400078e02ff */
[----:B------:R-:W-:-:S04]  /*1ca0*/  @P3 IMAD.WIDE.U32 R26, R46, R15, RZ ;  /* 0x0000000f2e1a3225 */ /* 0x000fc800078e00ff */
[----:B------:R-:W-:Y:S01]  /*1cb0*/  IMAD.WIDE.U32 R18, R20, R12, R18 ;  /* 0x0000000c14127225 */ /* 0x000fe200078e0012 */
[----:B------:R-:W-:-:S03]  /*1cc0*/  @P3 IADD3 R7, R27, R7, RZ ;  /* 0x000000071b073210 */ /* 0x000fc60007ffe0ff */
[----:B------:R-:W-:Y:S01]  /*1cd0*/  IMAD R20, R20, R9, R3 ;  /* 0x0000000914147224 */ /* 0x000fe200078e0203 */
[----:B------:R-:W-:Y:S01]  /*1ce0*/  @!P3 IADD3 R7, R25, R0, RZ ;  /* 0x000000001907b210 */ /* 0x000fe20007ffe0ff */
[----:B------:R-:W-:Y:S01]  /*1cf0*/  @P3 IMAD.MOV.U32 R8, RZ, RZ, R26 ;  /* 0x000000ffff083224 */ /* 0x000fe200078e001a */
[----:B------:R-:W-:Y:S01]  /*1d00*/  @!P3 MOV R8, R24 ;  /* 0x000000180008b202 */ /* 0x000fe20000000f00 */
[----:B------:R-:W-:Y:S01]  /*1d10*/  IMAD.MOV.U32 R3, RZ, RZ, R18 ;  /* 0x000000ffff037224 */ /* 0x000fe200078e0012 */
[----:B------:R-:W-:Y:S02]  /*1d20*/  IADD3 R0, R19, R20, RZ ;  /* 0x0000001413007210 */ /* 0x000fe40007ffe0ff */
[----:B------:R-:W-:Y:S02]  /*1d30*/  MOV R6, R2 ;  /* 0x0000000200067202 */ /* 0x000fe40000000f00 */
.L_x_1977:
[----:B-1----:R-:W-:Y:S05]  /*1d40*/  BSYNC B0 ;  /* 0x0000000000007941 */ /* 0x002fea0003800000 */
.L_x_1975:
        /* <DEDUP_REMOVED lines=15> */
[----:B------:R-:W-:Y:S01]  /*1e40*/  IADD3 R28, P0, R18, R8, RZ ;  /* 0x00000008121c7210 */ /* 0x000fe20007f1e0ff */
[----:B------:R-:W-:Y:S01]  /*1e50*/  IMAD.SHL.U32 R8, R200, 0x40, RZ ;  /* 0x00000040c8087824 */ /* 0x000fe200078e00ff */
[----:B------:R-:W-:Y:S01]  /*1e60*/  SHF.R.S32.HI R19, RZ, 0x1f, R18 ;  /* 0x0000001fff137819 */ /* 0x000fe20000011412 */
[----:B-----5:R-:W-:-:S03]  /*1e70*/  IMAD R5, R5, R46, RZ ;  /* 0x0000002e05057224 */ /* 0x020fc600078e02ff */
[----:B------:R-:W-:Y:S01]  /*1e80*/  LOP3.LUT R8, R8, 0x1c0, RZ, 0xc0, !PT ;  /* 0x000001c008087812 */ /* 0x000fe200078ec0ff */
[----:B------:R-:W-:Y:S02]  /*1e90*/  IMAD.X R29, R19, 0x1, R7, P0 ;  /* 0x00000001131d7824 */ /* 0x000fe400000e0607 */
[----:B------:R-:W-:Y:S01]  /*1ea0*/  IMAD R5, R6, R47, R5 ;  /* 0x0000002f06057224 */ /* 0x000fe200078e0205 */
[----:B------:R-:W-:Y:S01]  /*1eb0*/  LOP3.LUT R7, R8, 0x38, R18, 0xf8, !PT ;  /* 0x0000003808077812 */ /* 0x000fe200078ef812 */
[----:B------:R-:W-:Y:S01]  /*1ec0*/  IMAD.WIDE.U32 R28, R6, R46, R28 ;  /* 0x0000002e061c7225 */ /* 0x000fe200078e001c */
[----:B------:R-:W-:Y:S02]  /*1ed0*/  SHF.R.U32.HI R162, RZ, 0x3, R8 ;  /* 0x00000003ffa27819 */ /* 0x000fe40000011608 */
[----:B------:R-:W-:Y:S01]  /*1ee0*/  SHF.R.S32.HI R54, RZ, 0x1f, R236 ;  /* 0x0000001fff367819 */ /* 0x000fe200000114ec */
[----:B------:R-:W-:Y:S01]  /*1ef0*/  IMAD R6, R23, R12, RZ ;  /* 0x0000000c17067224 */ /* 0x000fe200078e02ff */
[----:B------:R-:W-:Y:S01]  /*1f00*/  LOP3.LUT R162, R7, R162, RZ, 0x3c, !PT ;  /* 0x000000a207a27212 */ /* 0x000fe200078e3cff */
[----:B------:R-:W-:-:S02]  /*1f10*/  IMAD.IADD R29, R29, 0x1, R5 ;  /* 0x000000011d1d7824 */ /* 0x000fc400078e0205 */
[-C--:B------:R-:W-:Y:S02]  /*1f20*/  IMAD R6, R9, R22.reuse, R6 ;  /* 0x0000001609067224 */ /* 0x080fe400078e0206 */
[----:B------:R-:W-:Y:S01]  /*1f30*/  IMAD.WIDE.U32 R22, R12, R22, R28 ;  /* 0x000000160c167225 */ /* 0x000fe200078e001c */
[----:B------:R-:W-:-:S03]  /*1f40*/  LEA.HI R53, R49, R130, RZ, 0x4 ;  /* 0x0000008231357211 */ /* 0x000fc600078f20ff */
[----:B------:R-:W-:Y:S01]  /*1f50*/  IMAD.IADD R23, R23, 0x1, R6 ;  /* 0x0000000117177824 */ /* 0x000fe200078e0206 */
[----:B------:R-:W-:Y:S02]  /*1f60*/  LOP3.LUT R159, R53, 0xfffffff0, RZ, 0xc0, !PT ;  /* 0xfffffff0359f7812 */ /* 0x000fe400078ec0ff */
[----:B------:R-:W-:Y:S02]  /*1f70*/  SHF.R.S32.HI R6, RZ, 0x1f, R235 ;  /* 0x0000001fff067819 */ /* 0x000fe400000114eb */
[----:B------:R-:W-:Y:S01]  /*1f80*/  IADD3 R159, -R159, R130, RZ ;  /* 0x000000829f9f7210 */ /* 0x000fe20007ffe1ff */
[----:B------:R-:W-:Y:S01]  /*1f90*/  IMAD R140, R47, R200, RZ ;  /* 0x000000c82f8c7224 */ /* 0x000fe200078e02ff */
[----:B------:R-:W-:Y:S02]  /*1fa0*/  SHF.R.S32.HI R201, RZ, 0x1f, R200 ;  /* 0x0000001fffc97819 */ /* 0x000fe400000114c8 */
[----:B------:R-:W-:Y:S01]  /*1fb0*/  SHF.R.S32.HI R160, RZ, 0x1f, R159 ;  /* 0x0000001fffa07819 */ /* 0x000fe2000001149f */
[----:B------:R-:W-:Y:S01]  /*1fc0*/  IMAD.WIDE.U32 R22, R200, R46, R22 ;  /* 0x0000002ec8167225 */ /* 0x000fe200078e0016 */
[----:B------:R-:W-:-:S02]  /*1fd0*/  SHF.R.S32.HI R72, RZ, 0x1f, R73 ;  /* 0x0000001fff487819 */ /* 0x000fc40000011449 */
[----:B------:R-:W-:Y:S01]  /*1fe0*/  LEA.HI R160, R160, R159, RZ, 0x3 ;  /* 0x0000009fa0a07211 */ /* 0x000fe200078f18ff */
[----:B------:R-:W-:Y:S01]  /*1ff0*/  IMAD R140, R201, R46, R140 ;  /* 0x0000002ec98c7224 */ /* 0x000fe200078e028c */
[----:B------:R-:W-:-:S04]  /*2000*/  LEA.HI R72, R72, R73, RZ, 0x7 ;  /* 0x0000004948487211 */ /* 0x000fc800078f38ff */
[----:B------:R-:W-:Y:S02]  /*2010*/  IADD3 R140, R23, R140, RZ ;  /* 0x0000008c178c7210 */ /* 0x000fe40007ffe0ff */
[----:B------:R-:W-:-:S04]  /*2020*/  SHF.R.S32.HI R72, RZ, 0x7, R72 ;  /* 0x00000007ff487819 */ /* 0x000fc80000011448 */
[----:B------:R-:W-:Y:S01]  /*2030*/  IMNMX R72, R229, R72, !PT ;  /* 0x00000048e5487217 */ /* 0x000fe20007800200 */
[----:B------:R-:W-:Y:S01]  /*2040*/  IMAD R182, R45, R200, RZ ;  /* 0x000000c82db67224 */ /* 0x000fe200078e02ff */
[CC--:B------:R-:W-:Y:S02]  /*2050*/  LEA.HI R8, R49.reuse, R130.reuse, RZ, 0x6 ;  /* 0x0000008231087211 */ /* 0x0c0fe400078f30ff */
[----:B------:R-:W-:Y:S01]  /*2060*/  LEA.HI R49, R49, R130, RZ, 0x5 ;  /* 0x0000008231317211 */ /* 0x000fe200078f28ff */
[----:B------:R-:W-:Y:S02]  /*2070*/  IMAD R182, R201, R44, R182 ;  /* 0x0000002cc9b67224 */ /* 0x000fe400078e02b6 */
[----:B------:R-:W-:Y:S01]  /*2080*/  IMAD.SHL.U32 R8, R8, 0x8, RZ ;  /* 0x0000000808087824 */ /* 0x000fe200078e00ff */
[----:B------:R-:W-:Y:S01]  /*2090*/  LOP3.LUT R161, R49, 0xffffffe0, RZ, 0xc0, !PT ;  /* 0xffffffe031a17812 */ /* 0x000fe200078ec0ff */
[----:B------:R-:W-:Y:S02]  /*20a0*/  IMAD.MOV.U32 R32, RZ, RZ, 0x10 ;  /* 0x00000010ff207424 */ /* 0x000fe400078e00ff */
[----:B------:R-:W-:Y:S01]  /*20b0*/  IMAD.MOV.U32 R31, RZ, RZ, 0x20 ;  /* 0x00000020ff1f7424 */ /* 0x000fe200078e00ff */
[----:B------:R-:W-:Y:S01]  /*20c0*/  LOP3.LUT R162, R162, 0xfffffe00, R8, 0xf8, !PT ;  /* 0xfffffe00a2a27812 */ /* 0x000fe200078ef808 */
[C---:B------:R-:W-:Y:S01]  /*20d0*/  IMAD.SHL.U32 R227, R44.reuse, 0x10, RZ ;  /* 0x000000102ce37824 */ /* 0x040fe200078e00ff */
[----:B------:R-:W-:Y:S01]  /*20e0*/  SHF.L.U64.HI R228, R44, 0x4, R45 ;  /* 0x000000042ce47819 */ /* 0x000fe2000001022d */
[----:B------:R-:W-:Y:S01]  /*20f0*/  IMAD.IADD R161, R130, 0x1, -R161 ;  /* 0x0000000182a17824 */ /* 0x000fe200078e0aa1 */
[----:B------:R-:W-:Y:S01]  /*2100*/  SHF.L.U64.HI R226, R46, 0x4, R47 ;  /* 0x000000042ee27819 */ /* 0x000fe2000001022f */
[----:B------:R-:W-:Y:S01]  /*2110*/  IMAD.SHL.U32 R156, R52, 0x4, RZ ;  /* 0x00000004349c7824 */ /* 0x000fe200078e00ff */
[----:B------:R-:W-:-:S02]  /*2120*/  SHF.L.U32 R225, R46, 0x4, RZ ;  /* 0x000000042ee17819 */ /* 0x000fc400000006ff */
[----:B------:R-:W-:Y:S02]  /*2130*/  SHF.R.S32.HI R53, RZ, 0x4, R53 ;  /* 0x00000004ff357819 */ /* 0x000fe40000011435 */
[----:B------:R-:W-:Y:S01]  /*2140*/  SHF.R.S32.HI R49, RZ, 0x5, R49 ;  /* 0x00000005ff317819 */ /* 0x000fe20000011431 */
[----:B--2---:R-:W-:-:S04]  /*2150*/  @P1 IMAD.WIDE.U32 R28, R24, R4, RZ ;  /* 0x00000004181c1225 */ /* 0x004fc800078e00ff */
[----:B------:R-:W-:Y:S02]  /*2160*/  @P1 IMAD R5, R25, R4, RZ ;  /* 0x0000000419051224 */ /* 0x000fe400078e02ff */
[----:B---3--:R-:W-:-:S04]  /*2170*/  @!P1 IMAD R7, R27, R236, RZ ;  /* 0x000000ec1b079224 */ /* 0x008fc800078e02ff */
[C---:B------:R-:W-:Y:S02]  /*2180*/  @!P1 IMAD R7, R26.reuse, R54, R7 ;  /* 0x000000361a079224 */ /* 0x040fe400078e0207 */
[----:B------:R-:W-:-:S04]  /*2190*/  @!P1 IMAD.WIDE.U32 R26, R26, R236, RZ ;  /* 0x000000ec1a1a9225 */ /* 0x000fc800078e00ff */
[----:B------:R-:W-:Y:S02]  /*21a0*/  @P1 IMAD.MOV.U32 R4, RZ, RZ, R28 ;  /* 0x000000ffff041224 */ /* 0x000fe400078e001c */
[----:B------:R-:W-:Y:S02]  /*21b0*/  @!P1 IMAD.MOV.U32 R4, RZ, RZ, R26 ;  /* 0x000000ffff049224 */ /* 0x000fe400078e001a */
[----:B------:R-:W-:Y:S01]  /*21c0*/  @P1 IMAD.IADD R5, R29, 0x1, R5 ;  /* 0x000000011d051824 */ /* 0x000fe200078e0205 */
[----:B------:R-:W-:Y:S02]  /*21d0*/  @!P1 IADD3 R5, R27, R7, RZ ;  /* 0x000000071b059210 */ /* 0x000fe40007ffe0ff */
[----:B------:R-:W-:Y:S01]  /*21e0*/  IADD3 R26, P0, R18, R4, RZ ;  /* 0x00000004121a7210 */ /* 0x000fe20007f1e0ff */
[----:B------:R-:W-:-:S04]  /*21f0*/  IMAD R4, R15, R235, RZ ;  /* 0x000000eb0f047224 */ /* 0x000fc800078e02ff */
[----:B------:R-:W-:Y:S02]  /*2200*/  IMAD.X R27, R19, 0x1, R5, P0 ;  /* 0x00000001131b7824 */ /* 0x000fe400000e0605 */
[----:B------:R-:W-:Y:S02]  /*2210*/  IMAD R4, R14, R6, R4 ;  /* 0x000000060e047224 */ /* 0x000fe400078e0204 */
[----:B------:R-:W-:Y:S01]  /*2220*/  IMAD.WIDE.U32 R26, R235, R14, R26 ;  /* 0x0000000eeb1a7225 */ /* 0x000fe200078e001a */
[----:B------:R-:W-:-:S04]  /*2230*/  IADD3 R14, R18, 0x40, RZ ;  /* 0x00000040120e7810 */ /* 0x000fc80007ffe0ff */
[----:B----4-:R-:W-:Y:S02]  /*2240*/  ISETP.GE.AND P0, PT, R14, R158, PT ;  /* 0x0000009e0e00720c */ /* 0x010fe40003f06270 */
[----:B------:R-:W-:Y:S02]  /*2250*/  LOP3.LUT R7, R160, 0xfffffff8, RZ, 0xc0, !PT ;  /* 0xfffffff8a0077812 */ /* 0x000fe400078ec0ff */
[----:B------:R-:W-:Y:S02]  /*2260*/  SEL R157, RZ, 0xffffffff, P0 ;  /* 0xffffffffff9d7807 */ /* 0x000fe40000000000 */
[C---:B------:R-:W-:Y:S01]  /*2270*/  LEA R141, P0, R22.reuse, R20, 0x1 ;  /* 0x00000014168d7211 */ /* 0x040fe200078008ff */
[--C-:B------:R-:W-:Y:S01]  /*2280*/  @P1 IMAD.MOV.U32 R206, RZ, RZ, R24.reuse ;  /* 0x000000ffffce1224 */ /* 0x100fe200078e0018 */
[----:B------:R-:W-:Y:S01]  /*2290*/  @P1 MOV R207, R25 ;  /* 0x0000001900cf1202 */ /* 0x000fe20000000f00 */
[----:B------:R-:W-:Y:S01]  /*22a0*/  @!P1 IMAD.MOV.U32 R206, RZ, RZ, R24 ;  /* 0x000000ffffce9224 */ /* 0x000fe200078e0018 */
[----:B------:R-:W-:Y:S01]  /*22b0*/  LEA.HI.X R140, R22, R21, R140, 0x1, P0 ;  /* 0x00000015168c7211 */ /* 0x000fe200000f0c8c */
[----:B------:R-:W-:Y:S01]  /*22c0*/  @!P1 IMAD.MOV.U32 R207, RZ, RZ, R25 ;  /* 0x000000ffffcf9224 */ /* 0x000fe200078e0019 */
[C---:B------:R-:W-:Y:S01]  /*22d0*/  ISETP.GE.AND P1, PT, R18.reuse, R158, PT ;  /* 0x0000009e1200720c */ /* 0x040fe20003f26270 */
[----:B------:R-:W-:Y:S01]  /*22e0*/  IMAD.IADD R159, R159, 0x1, -R7 ;  /* 0x000000019f9f7824 */ /* 0x000fe200078e0a07 */
        /* <DEDUP_REMOVED lines=9> */
[----:B------:R-:W-:Y:S01]  /*2380*/  IMAD R184, R7, R206, RZ ;  /* 0x000000ce07b87224 */ /* 0x000fe200078e02ff */
[----:B------:R-:W-:Y:S01]  /*2390*/  LEA R231, P0, R178, R204, 0x1 ;  /* 0x000000ccb2e77211 */ /* 0x000fe200078008ff */
[----:B------:R-:W-:Y:S01]  /*23a0*/  IMAD.SHL.U32 R157, R157, 0x2, RZ ;  /* 0x000000029d9d7824 */ /* 0x000fe200078e00ff */
[----:B------:R-:W-:Y:S01]  /*23b0*/  IADD3 R183, R179, R182, RZ ;  /* 0x000000b6b3b77210 */ /* 0x000fe20007ffe0ff */
[C---:B------:R-:W-:Y:S02]  /*23c0*/  IMAD R184, R6.reuse, R207, R184 ;  /* 0x000000cf06b87224 */ /* 0x040fe400078e02b8 */
[----:B------:R-:W-:Y:S01]  /*23d0*/  IMAD.WIDE.U32 R180, R6, R206, R180 ;  /* 0x000000ce06b47225 */ /* 0x000fe200078e00b4 */
[----:B------:R-:W-:Y:S02]  /*23e0*/  LOP3.LUT R157, R157, 0x2, R4, 0xe2, !PT ;  /* 0x000000029d9d7812 */ /* 0x000fe400078ee204 */
[----:B------:R-:W-:Y:S01]  /*23f0*/  SEL R32, R32, 0xfffffff0, !P1 ;  /* 0xfffffff020207807 */ /* 0x000fe20004800000 */
[----:B------:R-:W-:Y:S01]  /*2400*/  @!P4 IMAD.MOV.U32 R16, RZ, RZ, RZ ;  /* 0x000000ffff10c224 */ /* 0x000fe200078e00ff */
[----:B------:R-:W-:Y:S01]  /*2410*/  SEL R31, R31, 0xffffffe0, !P2 ;  /* 0xffffffe01f1f7807 */ /* 0x000fe20005000000 */
[----:B------:R-:W-:Y:S01]  /*2420*/  IMAD.IADD R185, R181, 0x1, R184 ;  /* 0x00000001b5b97824 */ /* 0x000fe200078e02b8 */
[----:B------:R-:W-:Y:S01]  /*2430*/  LEA.HI.X R230, R178, R205, R183, 0x1, P0 ;  /* 0x000000cdb2e67211 */ /* 0x000fe200000f0cb7 */
[----:B------:R-:W-:Y:S05]  /*2440*/  @!P3 BRA `(.L_x_1978) ;  /* 0x0000d4700000b947 */ /* 0x000fea0003800000 */
[----:B-1----:R-:W2:Y:S04]  /*2450*/  LD.E.64 R34, [R10.64+0x120] ;  /* 0x000120060a227980 */ /* 0x002ea8000c101b00 */
[----:B------:R-:W3:Y:S04]  /*2460*/  LD.E.64 R36, [R10.64+0x118] ;  /* 0x000118060a247980 */ /* 0x000ee8000c101b00 */
[----:B------:R-:W4:Y:S04]  /*2470*/  LD.E.64 R186, [R10.64+0x130] ;  /* 0x000130060aba7980 */ /* 0x000f28000c101b00 */
[----:B------:R-:W5:Y:S04]  /*2480*/  LD.E.64 R202, [R10.64+0x128] ;  /* 0x000128060aca7980 */ /* 0x000f68000c101b00 */
[----:B------:R-:W4:Y:S04]  /*2490*/  LD.E.64 R26, [R10.64+0x140] ;  /* 0x000140060a1a7980 */ /* 0x000f28000c101b00 */
[----:B------:R-:W4:Y:S04]  /*24a0*/  LD.E.64 R24, [R10.64+0x138] ;  /* 0x000138060a187980 */ /* 0x000f28000c101b00 */
[----:B------:R-:W5:Y:S04]  /*24b0*/  LD.E R15, [R10.64+0xd0] ;  /* 0x0000d0060a0f7980 */ /* 0x000f68000c101900 */
[----:B------:R-:W5:Y:S04]  /*24c0*/  LD.E.64 R20, [R10.64+0x108] ;  /* 0x000108060a147980 */ /* 0x000f68000c101b00 */
[----:B------:R-:W5:Y:S04]  /*24d0*/  LD.E.64 R22, [R10.64+0x110] ;  /* 0x000110060a167980 */ /* 0x000f68000c101b00 */
[----:B------:R-:W5:Y:S04]  /*24e0*/  LD.E.64 R6, [R10.64+0x150] ;  /* 0x000150060a067980 */ /* 0x000f68000c101b00 */
[----:B------:R-:W5:Y:S01]  /*24f0*/  LD.E.64 R4, [R10.64+0x148] ;  /* 0x000148060a047980 */ /* 0x000f62000c101b00 */
[----:B------:R-:W-:Y:S01]  /*2500*/  SHF.R.S32.HI R13, RZ, 0x1f, R73 ;  /* 0x0000001fff0d7819 */ /* 0x000fe20000011449 */
[----:B------:R-:W-:-:S02]  /*2510*/  IMAD.IADD R16, R16, 0x1, R2 ;  /* 0x0000000110107824 */ /* 0x000fc400078e0202 */
[C---:B------:R-:W-:Y:S01]  /*2520*/  IMAD.SHL.U32 R66, R44.reuse, 0x40, RZ ;  /* 0x000000402c427824 */ /* 0x040fe200078e00ff */
[----:B------:R-:W-:Y:S01]  /*2530*/  SHF.L.U64.HI R67, R44, 0x6, R45 ;  /* 0x000000062c437819 */ /* 0x000fe2000001022d */
[----:B------:R-:W-:Y:S01]  /*2540*/  IMAD R64, R45, 0x30, RZ ;  /* 0x000000302d407824 */ /* 0x000fe200078e02ff */
[----:B------:R-:W-:Y:S01]  /*2550*/  LOP3.LUT R152, R157, 0xffff, RZ, 0xc0, !PT ;  /* 0x0000ffff9d987812 */ /* 0x000fe200078ec0ff */
[C---:B------:R-:W-:Y:S01]  /*2560*/  IMAD.SHL.U32 R61, R46.reuse, 0x20, RZ ;  /* 0x000000202e3d7824 */ /* 0x040fe200078e00ff */
[C-C-:B------:R-:W-:Y:S01]  /*2570*/  SHF.L.U64.HI R62, R46.reuse, 0x5, R47.reuse ;  /* 0x000000052e3e7819 */ /* 0x140fe2000001022f */
[C---:B------:R-:W-:Y:S01]  /*2580*/  IMAD R60, R47.reuse, 0x60, RZ ;  /* 0x000000602f3c7824 */ /* 0x040fe200078e02ff */
[C---:B------:R-:W-:Y:S01]  /*2590*/  SHF.L.U64.HI R59, R46.reuse, 0x6, R47 ;  /* 0x000000062e3b7819 */ /* 0x040fe2000001022f */
[----:B------:R-:W-:Y:S01]  /*25a0*/  IMAD R55, R47, 0xe0, RZ ;  /* 0x000000e02f377824 */ /* 0x000fe200078e02ff */
[C---:B------:R-:W-:Y:S01]  /*25b0*/  SHF.L.U32 R58, R46.reuse, 0x6, RZ ;  /* 0x000000062e3a7819 */ /* 0x040fe200000006ff */
[----:B------:R-:W-:-:S04]  /*25c0*/  IMAD.WIDE.U32 R170, R46, 0x60, RZ ;  /* 0x000000602eaa7825 */ /* 0x000fc800078e00ff */
[----:B------:R-:W-:Y:S01]  /*25d0*/  IMAD.WIDE.U32 R164, R46, 0xe0, RZ ;  /* 0x000000e02ea47825 */ /* 0x000fe200078e00ff */
[----:B------:R-:W-:-:S03]  /*25e0*/  LOP3.LUT R154, R152, 0x1, RZ, 0xc0, !PT ;  /* 0x00000001989a7812 */ /* 0x000fc600078ec0ff */
[C---:B------:R-:W-:Y:S02]  /*25f0*/  IMAD R57, R47.reuse, 0xa0, RZ ;  /* 0x000000a02f397824 */ /* 0x040fe400078e02ff */
[----:B------:R-:W-:Y:S02]  /*2600*/  IMAD R56, R47, 0xc0, RZ ;  /* 0x000000c02f387824 */ /* 0x000fe400078e02ff */
[----:B------:R-:W-:Y:S01]  /*2610*/  IMAD.WIDE.U32 R168, R46, 0xa0, RZ ;  /* 0x000000a02ea87825 */ /* 0x000fe200078e00ff */
[----:B------:R-:W-:-:S03]  /*2620*/  SHF.L.U64.HI R62, R61, 0x1, R62 ;  /* 0x000000013d3e7819 */ /* 0x000fc6000001023e */
[----:B------:R-:W-:Y:S01]  /*2630*/  IMAD.WIDE.U32 R166, R46, 0xc0, RZ ;  /* 0x000000c02ea67825 */ /* 0x000fe200078e00ff */
[----:B------:R-:W-:Y:S02]  /*2640*/  SHF.L.U64.HI R59, R58, 0x1, R59 ;  /* 0x000000013a3b7819 */ /* 0x000fe4000001023b */
[----:B------:R-:W-:Y:S01]  /*2650*/  IADD3 R153, R200, 0x10, RZ ;  /* 0x00000010c8997810 */ /* 0x000fe20007ffe0ff */
[----:B------:R-:W-:Y:S01]  /*2660*/  IMAD.SHL.U32 R70, R44, 0x20, RZ ;  /* 0x000000202c467824 */ /* 0x000fe200078e00ff */
[C---:B------:R-:W-:Y:S01]  /*2670*/  IADD3 R151, R200.reuse, 0x20, RZ ;  /* 0x00000020c8977810 */ /* 0x040fe20007ffe0ff */
[----:B------:R-:W-:Y:S01]  /*2680*/  IMAD.MOV.U32 R112, RZ, RZ, R230 ;  /* 0x000000ffff707224 */ /* 0x000fe200078e00e6 */
[C---:B------:R-:W-:Y:S01]  /*2690*/  IADD3 R150, R200.reuse, 0x30, RZ ;  /* 0x00000030c8967810 */ /* 0x040fe20007ffe0ff */
[----:B------:R-:W-:Y:S01]  /*26a0*/  IMAD.MOV.U32 R115, RZ, RZ, R141 ;  /* 0x000000ffff737224 */ /* 0x000fe200078e008d */
[C---:B------:R-:W-:Y:S01]  /*26b0*/  IADD3 R149, R200.reuse, 0x40, RZ ;  /* 0x00000040c8957810 */ /* 0x040fe20007ffe0ff */
[----:B------:R-:W-:Y:S01]  /*26c0*/  IMAD.SHL.U32 R61, R61, 0x2, RZ ;  /* 0x000000023d3d7824 */ /* 0x000fe200078e00ff */
[----:B------:R-:W-:Y:S01]  /*26d0*/  IADD3 R148, R200, 0x50, RZ ;  /* 0x00000050c8947810 */ /* 0x000fe20007ffe0ff */
[----:B------:R-:W-:Y:S01]  /*26e0*/  IMAD.SHL.U32 R58, R58, 0x2, RZ ;  /* 0x000000023a3a7824 */ /* 0x000fe200078e00ff */
[C---:B------:R-:W-:Y:S01]  /*26f0*/  IADD3 R147, R200.reuse, 0x60, RZ ;  /* 0x00000060c8937810 */ /* 0x040fe20007ffe0ff */
[----:B------:R-:W-:Y:S01]  /*2700*/  IMAD.IADD R57, R169, 0x1, R57 ;  /* 0x00000001a9397824 */ /* 0x000fe200078e0239 */
[----:B------:R-:W-:Y:S01]  /*2710*/  IADD3 R146, R200, 0x70, RZ ;  /* 0x00000070c8927810 */ /* 0x000fe20007ffe0ff */
[----:B------:R-:W-:Y:S01]  /*2720*/  IMAD.IADD R56, R167, 0x1, R56 ;  /* 0x00000001a7387824 */ /* 0x000fe200078e0238 */
[----:B------:R-:W-:-:S02]  /*2730*/  SHF.L.U64.HI R71, R44, 0x5, R45 ;  /* 0x000000052c477819 */ /* 0x000fc4000001022d */
[----:B------:R-:W-:Y:S02]  /*2740*/  MOV R113, R231 ;  /* 0x000000e700717202 */ /* 0x000fe40000000f00 */
[----:B------:R-:W-:Y:S02]  /*2750*/  MOV R114, R140 ;  /* 0x0000008c00727202 */ /* 0x000fe40000000f00 */
[----:B------:R-:W-:Y:S02]  /*2760*/  LOP3.LUT R152, R152, 0x2, RZ, 0xc0, !PT ;  /* 0x0000000298987812 */ /* 0x000fe400078ec0ff */
[----:B------:R-:W-:Y:S02]  /*2770*/  IADD3 R60, R171, R60, RZ ;  /* 0x0000003cab3c7210 */ /* 0x000fe40007ffe0ff */
[----:B------:R-:W-:Y:S01]  /*2780*/  IADD3 R55, R165, R55, RZ ;  /* 0x00000037a5377210 */ /* 0x000fe20007ffe0ff */
[----:B--2---:R-:W-:-:S04]  /*2790*/  IMAD R0, R35, R236, RZ ;  /* 0x000000ec23007224 */ /* 0x004fc800078e02ff */
[----:B------:R-:W-:Y:S02]  /*27a0*/  IMAD R0, R34, R54, R0 ;  /* 0x0000003622007224 */ /* 0x000fe400078e0200 */
[----:B------:R-:W-:-:S04]  /*27b0*/  IMAD.WIDE.U32 R34, R236, R34, R18 ;  /* 0x00000022ec227225 */ /* 0x000fc800078e0012 */
[----:B---3--:R-:W-:Y:S02]  /*27c0*/  IMAD R3, R37, R236, RZ ;  /* 0x000000ec25037224 */ /* 0x008fe400078e02ff */
[----:B------:R-:W-:Y:S01]  /*27d0*/  IMAD.IADD R35, R35, 0x1, R0 ;  /* 0x0000000123237824 */ /* 0x000fe200078e0200 */
[----:B------:R-:W-:Y:S01]  /*27e0*/  SHF.R.S32.HI R0, RZ, 0x1f, R2 ;  /* 0x0000001fff007819 */ /* 0x000fe20000011402 */
[----:B------:R-:W-:-:S04]  /*27f0*/  IMAD.WIDE.U32 R28, R236, R36, R18 ;  /* 0x00000024ec1c7225 */ /* 0x000fc800078e0012 */
[----:B------:R-:W-:Y:S02]  /*2800*/  IMAD R3, R36, R54, R3 ;  /* 0x0000003624037224 */ /* 0x000fe400078e0203 */
[-C--:B----4-:R-:W-:Y:S02]  /*2810*/  IMAD R8, R187, R2.reuse, RZ ;  /* 0x00000002bb087224 */ /* 0x090fe400078e02ff */
[----:B------:R-:W-:Y:S02]  /*2820*/  IMAD.IADD R29, R29, 0x1, R3 ;  /* 0x000000011d1d7824 */ /* 0x000fe400078e0203 */
[----:B-----5:R-:W-:Y:S02]  /*2830*/  IMAD R3, R203, R2, RZ ;  /* 0x00000002cb037224 */ /* 0x020fe400078e02ff */
[C---:B------:R-:W-:Y:S02]  /*2840*/  IMAD R8, R186.reuse, R0, R8 ;  /* 0x00000000ba087224 */ /* 0x040fe400078e0208 */
[----:B------:R-:W-:-:S04]  /*2850*/  IMAD.WIDE.U32 R34, R186, R2, R34 ;  /* 0x00000002ba227225 */ /* 0x000fc800078e0022 */
[C---:B------:R-:W-:Y:S01]  /*2860*/  IMAD R3, R202.reuse, R0, R3 ;  /* 0x00000000ca037224 */ /* 0x040fe200078e0203 */
[----:B------:R-:W-:Y:S01]  /*2870*/  IADD3 R35, R35, R8, RZ ;  /* 0x0000000823237210 */ /* 0x000fe20007ffe0ff */
[----:B------:R-:W-:Y:S01]  /*2880*/  IMAD.WIDE.U32 R28, R202, R2, R28 ;  /* 0x00000002ca1c7225 */ /* 0x000fe200078e001c */
[----:B------:R-:W-:-:S03]  /*2890*/  IADD3 R0, P0, -R73, R200, RZ ;  /* 0x000000c849007210 */ /* 0x000fc60007f1e1ff */
[-C--:B------:R-:W-:Y:S02]  /*28a0*/  IMAD R8, R27, R12.reuse, RZ ;  /* 0x0000000c1b087224 */ /* 0x080fe400078e02ff */
[----:B------:R-:W-:Y:S02]  /*28b0*/  IMAD.IADD R29, R29, 0x1, R3 ;  /* 0x000000011d1d7824 */ /* 0x000fe400078e0203 */
[-C--:B------:R-:W-:Y:S02]  /*28c0*/  IMAD R3, R25, R12.reuse, RZ ;  /* 0x0000000c19037224 */ /* 0x080fe400078e02ff */
[C---:B------:R-:W-:Y:S02]  /*28d0*/  IMAD R8, R26.reuse, R9, R8 ;  /* 0x000000091a087224 */ /* 0x040fe400078e0208 */
[----:B------:R-:W-:Y:S01]  /*28e0*/  IMAD.WIDE.U32 R26, R26, R12, R34 ;  /* 0x0000000c1a1a7225 */ /* 0x000fe200078e0022 */
[----:B------:R-:W-:-:S03]  /*28f0*/  LEA.HI R133, R15, R15, RZ, 0x1 ;  /* 0x0000000f0f857211 */ /* 0x000fc600078f08ff */
[C---:B------:R-:W-:Y:S02]  /*2900*/  IMAD R3, R24.reuse, R9, R3 ;  /* 0x0000000918037224 */ /* 0x040fe400078e0203 */
[----:B------:R-:W-:Y:S01]  /*2910*/  IMAD.WIDE.U32 R24, R24, R12, R28 ;  /* 0x0000000c18187225 */ /* 0x000fe200078e001c */
[----:B------:R-:W-:-:S03]  /*2920*/  IADD3 R9, R27, R8, RZ ;  /* 0x000000081b097210 */ /* 0x000fc60007ffe0ff */
[----:B------:R-:W-:Y:S01]  /*2930*/  IMAD.X R13, R201, 0x1, ~R13, P0 ;  /* 0x00000001c90d7824 */ /* 0x000fe200000e0e0d */
[----:B------:R-:W-:Y:S01]  /*2940*/  SHF.R.S32.HI R133, RZ, 0x1, R133 ;  /* 0x00000001ff857819 */ /* 0x000fe20000011485 */
[----:B------:R-:W-:Y:S01]  /*2950*/  IMAD.IADD R25, R25, 0x1, R3 ;  /* 0x0000000119197824 */ /* 0x000fe200078e0203 */
[----:B------:R-:W-:Y:S01]  /*2960*/  MOV R8, R26 ;  /* 0x0000001a00087202 */ /* 0x000fe20000000f00 */
[C---:B------:R-:W-:Y:S02]  /*2970*/  IMAD R104, R13.reuse, R186, RZ ;  /* 0x000000ba0d687224 */ /* 0x040fe400078e02ff */
[----:B------:R-:W-:Y:S02]  /*2980*/  IMAD R106, R13, R202, RZ ;  /* 0x000000ca0d6a7224 */ /* 0x000fe400078e02ff */
[----:B------:R-:W-:Y:S02]  /*2990*/  IMAD R104, R187, R0, R104 ;  /* 0x00000000bb687224 */ /* 0x000fe400078e0268 */
[----:B------:R-:W-:-:S02]  /*29a0*/  IMAD R110, R133, R16, RZ ;  /* 0x00000010856e7224 */ /* 0x000fc400078e02ff */
[----:B------:R-:W-:Y:S02]  /*29b0*/  IMAD R3, R200, R133, R156 ;  /* 0x00000085c8037224 */ /* 0x000fe400078e029c */
[----:B------:R-:W-:-:S04]  /*29c0*/  IMAD.WIDE.U32 R8, R186, R0, R8 ;  /* 0x00000000ba087225 */ /* 0x000fc800078e0008 */
[-C--:B------:R-:W-:Y:S02]  /*29d0*/  IMAD R106, R203, R0.reuse, R106 ;  /* 0x00000000cb6a7224 */ /* 0x080fe400078e026a */
[----:B------:R-:W-:-:S04]  /*29e0*/  IMAD.WIDE.U32 R12, R202, R0, R24 ;  /* 0x00000000ca0c7225 */ /* 0x000fc800078e0018 */
[----:B------:R-:W-:Y:S01]  /*29f0*/  IMAD.IADD R104, R9, 0x1, R104 ;  /* 0x0000000109687824 */ /* 0x000fe200078e0268 */
[----:B------:R-:W-:Y:S02]  /*2a00*/  IADD3 R106, R13, R106, RZ ;  /* 0x0000006a0d6a7210 */ /* 0x000fe40007ffe0ff */
[----:B------:R-:W-:Y:S02]  /*2a10*/  LEA R107, P0, R12, R20, 0x1 ;  /* 0x000000140c6b7211 */ /* 0x000fe400078008ff */
[----:B------:R-:W-:Y:S02]  /*2a20*/  IADD3 R9, P3, R110, R3, RZ ;  /* 0x000000036e097210 */ /* 0x000fe40007f7e0ff */
[----:B------:R-:W-:Y:S02]  /*2a30*/  SHF.R.S32.HI R0, RZ, 0x1f, R110 ;  /* 0x0000001fff007819 */ /* 0x000fe4000001146e */
[----:B------:R-:W-:Y:S01]  /*2a40*/  LEA.HI.X R106, R12, R21, R106, 0x1, P0 ;  /* 0x000000150c6a7211 */ /* 0x000fe200000f0c6a */
[----:B------:R-:W-:Y:S01]  /*2a50*/  IMAD.SHL.U32 R12, R9, 0x2, RZ ;  /* 0x00000002090c7824 */ /* 0x000fe200078e00ff */
[----:B------:R-:W-:Y:S01]  /*2a60*/  LEA R105, P1, R8, R22, 0x1 ;  /* 0x0000001608697211 */ /* 0x000fe200078208ff */
[----:B------:R-:W-:Y:S01]  /*2a70*/  IMAD.IADD R2, R156, 0x1, R3 ;  /* 0x000000019c027824 */ /* 0x000fe200078e0203 */
[----:B------:R-:W-:-:S02]  /*2a80*/  LEA.HI.X.SX32 R3, R3, R0, 0x1, P3 ;  /* 0x0000000003037211 */ /* 0x000fc400018f0eff */
[----:B------:R-:W-:Y:S02]  /*2a90*/  LEA.HI.X R104, R8, R23, R104, 0x1, P1 ;  /* 0x0000001708687211 */ /* 0x000fe400008f0c68 */
[-C--:B------:R-:W-:Y:S02]  /*2aa0*/  IADD3 R34, P1, R6, R12.reuse, RZ ;  /* 0x0000000c06227210 */ /* 0x080fe40007f3e0ff */
[----:B------:R-:W-:Y:S02]  /*2ab0*/  SHF.L.U64.HI R9, R9, 0x1, R3 ;  /* 0x0000000109097819 */ /* 0x000fe40000010203 */
[----:B------:R-:W-:Y:S01]  /*2ac0*/  IADD3 R12, P0, R4, R12, RZ ;  /* 0x0000000c040c7210 */ /* 0x000fe20007f1e0ff */
[----:B------:R-:W-:Y:S01]  /*2ad0*/  IMAD.SHL.U32 R155, R133, 0x10, RZ ;  /* 0x00000010859b7824 */ /* 0x000fe200078e00ff */
[----:B------:R-:W-:-:S03]  /*2ae0*/  IADD3.X R33, R7, R9, RZ, P1, !PT ;  /* 0x0000000907217210 */ /* 0x000fc60000ffe4ff */
[----:B------:R-:W-:Y:S01]  /*2af0*/  IMAD.X R9, R5, 0x1, R9, P0 ;  /* 0x0000000105097824 */ /* 0x000fe200000e0609 */
[----:B------:R-:W-:Y:S02]  /*2b00*/  IADD3 R69, P0, R227, 0x40, RZ ;  /* 0x00000040e3457810 */ /* 0x000fe40007f1e0ff */
[----:B------:R-:W-:Y:S02]  /*2b10*/  IADD3 R144, R155, 0x40, RZ ;  /* 0x000000409b907810 */ /* 0x000fe40007ffe0ff */
[-C--:B------:R-:W-:Y:S01]  /*2b20*/  IADD3 R198, P1, R69, R227.reuse, RZ ;  /* 0x000000e345c67210 */ /* 0x080fe20007f3e0ff */
[--C-:B------:R-:W-:Y:S01]  /*2b30*/  IMAD.X R68, RZ, RZ, R228.reuse, P0 ;  /* 0x000000ffff447224 */ /* 0x100fe200000e06e4 */
[----:B------:R-:W-:Y:S01]  /*2b40*/  IADD3 R194, P0, R66, 0x40, RZ ;  /* 0x0000004042c27810 */ /* 0x000fe20007f1e0ff */
[----:B------:R-:W-:Y:S01]  /*2b50*/  IMAD.SHL.U32 R75, R202, 0x10, RZ ;  /* 0x00000010ca4b7824 */ /* 0x000fe200078e00ff */
[----:B------:R-:W-:Y:S01]  /*2b60*/  IADD3 R142, R155, R144, RZ ;  /* 0x000000909b8e7210 */ /* 0x000fe20007ffe0ff */
[----:B------:R-:W-:Y:S01]  /*2b70*/  IMAD.X R199, R68, 0x1, R228, P1 ;  /* 0x0000000144c77824 */ /* 0x000fe200008e06e4 */
[----:B------:R-:W-:-:S02]  /*2b80*/  IADD3 R196, P1, R198, R227, RZ ;  /* 0x000000e3c6c47210 */ /* 0x000fc40007f3e0ff */
[----:B------:R-:W-:Y:S01]  /*2b90*/  IADD3.X R195, RZ, R67, RZ, P0, !PT ;  /* 0x00000043ffc37210 */ /* 0x000fe200007fe4ff */
[----:B------:R-:W-:Y:S01]  /*2ba0*/  IMAD.IADD R138, R155, 0x1, R142 ;  /* 0x000000019b8a7824 */ /* 0x000fe200078e028e */
[C---:B------:R-:W-:Y:S02]  /*2bb0*/  SHF.L.U64.HI R74, R202.reuse, 0x4, R203 ;  /* 0x00000004ca4a7819 */ /* 0x040fe400000102cb */
[----:B------:R-:W-:Y:S02]  /*2bc0*/  IADD3 R77, P0, R75, 0x40, RZ ;  /* 0x000000404b4d7810 */ /* 0x000fe40007f1e0ff */
[----:B------:R-:W-:Y:S01]  /*2bd0*/  SHF.L.U32 R83, R202, 0x5, RZ ;  /* 0x00000005ca537819 */ /* 0x000fe200000006ff */
[----:B------:R-:W-:Y:S01]  /*2be0*/  IMAD.X R197, R199, 0x1, R228, P1 ;  /* 0x00000001c7c57824 */ /* 0x000fe200008e06e4 */
[----:B------:R-:W-:Y:S01]  /*2bf0*/  IADD3.X R76, RZ, R74, RZ, P0, !PT ;  /* 0x0000004aff4c7210 */ /* 0x000fe200007fe4ff */
[----:B------:R-:W-:Y:S01]  /*2c00*/  IMAD.IADD R136, R155, 0x1, R138 ;  /* 0x000000019b887824 */ /* 0x000fe200078e028a */
[----:B------:R-:W-:-:S02]  /*2c10*/  IADD3 R110, P2, R110, R2, RZ ;  /* 0x000000026e6e7210 */ /* 0x000fc40007f5e0ff */
[----:B------:R-:W-:Y:S02]  /*2c20*/  SHF.L.U64.HI R82, R202, 0x5, R203 ;  /* 0x00000005ca527819 */ /* 0x000fe400000102cb */
[----:B------:R-:W-:Y:S02]  /*2c30*/  IADD3 R79, P1, R77, R75, RZ ;  /* 0x0000004b4d4f7210 */ /* 0x000fe40007f3e0ff */
[----:B------:R-:W-:Y:S01]  /*2c40*/  IADD3 R85, P0, R83, R77, RZ ;  /* 0x0000004d53557210 */ /* 0x000fe20007f1e0ff */
[----:B------:R-:W-:Y:S01]  /*2c50*/  IMAD.IADD R134, R155, 0x1, R136 ;  /* 0x000000019b867824 */ /* 0x000fe200078e0288 */
[----:B------:R-:W-:Y:S01]  /*2c60*/  LEA.HI.X.SX32 R0, R2, R0, 0x1, P2 ;  /* 0x0000000002007211 */ /* 0x000fe200010f0eff */
[----:B------:R-:W-:Y:S02]  /*2c70*/  IMAD.SHL.U32 R111, R110, 0x2, RZ ;  /* 0x000000026e6f7824 */ /* 0x000fe400078e00ff */
[----:B------:R-:W-:Y:S01]  /*2c80*/  IMAD.X R78, R76, 0x1, R74, P1 ;  /* 0x000000014c4e7824 */ /* 0x000fe200008e064a */
[----:B------:R-:W-:Y:S01]  /*2c90*/  IADD3 R87, P1, R83, R79, RZ ;  /* 0x0000004f53577210 */ /* 0x000fe20007f3e0ff */
[----:B------:R-:W-:Y:S01]  /*2ca0*/  IMAD.X R84, R82, 0x1, R76, P0 ;  /* 0x0000000152547824 */ /* 0x000fe200000e064c */
[----:B------:R-:W-:-:S02]  /*2cb0*/  IADD3 R89, P0, R85, R83, RZ ;  /* 0x0000005355597210 */ /* 0x000fc40007f1e0ff */
[----:B------:R-:W-:Y:S01]  /*2cc0*/  IADD3 R132, R155, R134, RZ ;  /* 0x000000869b847210 */ /* 0x000fe20007ffe0ff */
[----:B------:R-:W-:Y:S01]  /*2cd0*/  IMAD.SHL.U32 R95, R186, 0x10, RZ ;  /* 0x00000010ba5f7824 */ /* 0x000fe200078e00ff */
[----:B------:R-:W-:Y:S01]  /*2ce0*/  SHF.L.U64.HI R110, R110, 0x1, R0 ;  /* 0x000000016e6e7819 */ /* 0x000fe20000010200 */
[----:B------:R-:W-:Y:S01]  /*2cf0*/  IMAD.SHL.U32 R100, R186, 0x40, RZ ;  /* 0x00000040ba647824 */ /* 0x000fe200078e00ff */
[----:B------:R-:W-:Y:S01]  /*2d00*/  IADD3 R109, P3, R6, R111, RZ ;  /* 0x0000006f066d7210 */ /* 0x000fe20007f7e0ff */
[C---:B------:R-:W-:Y:S01]  /*2d10*/  IMAD.SHL.U32 R145, R133.reuse, 0x20, RZ ;  /* 0x0000002085917824 */ /* 0x040fe200078e00ff */
[C---:B------:R-:W-:Y:S01]  /*2d20*/  SHF.L.U32 R139, R133.reuse, 0x6, RZ ;  /* 0x00000006858b7819 */ /* 0x040fe200000006ff */
[C---:B------:R-:W-:Y:S01]  /*2d30*/  IMAD R143, R133.reuse, 0x30, RZ ;  /* 0x00000030858f7824 */ /* 0x040fe200078e02ff */
[----:B------:R-:W-:Y:S01]  /*2d40*/  IADD3.X R86, R82, R78, RZ, P1, !PT ;  /* 0x0000004e52567210 */ /* 0x000fe20000ffe4ff */
[C---:B------:R-:W-:Y:S01]  /*2d50*/  IMAD R137, R133.reuse, 0x50, RZ ;  /* 0x0000005085897824 */ /* 0x040fe200078e02ff */
[----:B------:R-:W-:Y:S01]  /*2d60*/  IADD3.X R88, R84, R82, RZ, P0, !PT ;  /* 0x0000005254587210 */ /* 0x000fe200007fe4ff */
[----:B------:R-:W-:Y:S01]  /*2d70*/  IMAD R135, R133, 0x60, RZ ;  /* 0x0000006085877824 */ /* 0x000fe200078e02ff */
[----:B------:R-:W-:Y:S01]  /*2d80*/  SHF.L.U64.HI R94, R186, 0x4, R187 ;  /* 0x00000004ba5e7819 */ /* 0x000fe200000102bb */
[----:B------:R-:W-:Y:S01]  /*2d90*/  IMAD.WIDE.U32 R176, R44, 0x30, R198 ;  /* 0x000000302cb07825 */ /* 0x000fe200078e00c6 */
[----:B------:R-:W-:-:S02]  /*2da0*/  SHF.L.U64.HI R96, R186, 0x5, R187 ;  /* 0x00000005ba607819 */ /* 0x000fc400000102bb */
[C---:B------:R-:W-:Y:S01]  /*2db0*/  SHF.L.U32 R97, R186.reuse, 0x5, RZ ;  /* 0x00000005ba617819 */ /* 0x040fe200000006ff */
[C---:B------:R-:W-:Y:S01]  /*2dc0*/  IMAD R98, R187.reuse, 0x60, RZ ;  /* 0x00000060bb627824 */ /* 0x040fe200078e02ff */
[----:B------:R-:W-:Y:S01]  /*2dd0*/  SHF.L.U64.HI R99, R186, 0x6, R187 ;  /* 0x00000006ba637819 */ /* 0x000fe200000102bb */
[----:B------:R-:W-:Y:S01]  /*2de0*/  IMAD R101, R187, 0xa0, RZ ;  /* 0x000000a0bb657824 */ /* 0x000fe200078e02ff */
[-C--:B------:R-:W-:Y:S01]  /*2df0*/  IADD3 R91, P1, R87, R83.reuse, RZ ;  /* 0x00000053575b7210 */ /* 0x080fe20007f3e0ff */
[----:B------:R-:W-:Y:S01]  /*2e00*/  IMAD R102, R187, 0xc0, RZ ;  /* 0x000000c0bb667824 */ /* 0x000fe200078e02ff */
[----:B------:R-:W-:Y:S01]  /*2e10*/  IADD3 R93, P0, R89, R83, RZ ;  /* 0x00000053595d7210 */ /* 0x000fe20007f1e0ff */
[----:B------:R-:W-:Y:S01]  /*2e20*/  IMAD R103, R187, 0xe0, RZ ;  /* 0x000000e0bb677824 */ /* 0x000fe200078e02ff */
[----:B------:R-:W-:Y:S01]  /*2e30*/  IADD3 R111, P2, R4, R111, RZ ;  /* 0x0000006f046f7210 */ /* 0x000fe20007f5e0ff */
[----:B------:R-:W-:Y:S01]  /*2e40*/  IMAD.WIDE.U32 R192, R186, 0x60, RZ ;  /* 0x00000060bac07825 */ /* 0x000fe200078e00ff */
[----:B------:R-:W-:-:S03]  /*2e50*/  IADD3 R131, R155, R132, RZ ;  /* 0x000000849b837210 */ /* 0x000fc60007ffe0ff */
[----:B------:R-:W-:-:S04]  /*2e60*/  IMAD.WIDE.U32 R190, R186, 0xa0, RZ ;  /* 0x000000a0babe7825 */ /* 0x000fc800078e00ff */
[----:B------:R-:W-:-:S04]  /*2e70*/  IMAD.WIDE.U32 R188, R186, 0xc0, RZ ;  /* 0x000000c0babc7825 */ /* 0x000fc800078e00ff */
[----:B------:R-:W-:Y:S02]  /*2e80*/  IMAD R133, R133, 0x70, RZ ;  /* 0x0000007085857824 */ /* 0x000fe400078e02ff */
[----:B------:R-:W-:-:S04]  /*2e90*/  IMAD.WIDE.U32 R172, R44, 0x30, R194 ;  /* 0x000000302cac7825 */ /* 0x000fc800078e00c2 */
[----:B------:R-:W-:Y:S01]  /*2ea0*/  IMAD.WIDE.U32 R174, R44, 0x30, R196 ;  /* 0x000000302cae7825 */ /* 0x000fe200078e00c4 */
[----:B------:R-:W-:-:S03]  /*2eb0*/  SHF.L.U64.HI R94, R95, 0x1, R94 ;  /* 0x000000015f5e7819 */ /* 0x000fc6000001025e */
[----:B------:R-:W-:Y:S01]  /*2ec0*/  IMAD.WIDE.U32 R186, R186, 0xe0, RZ ;  /* 0x000000e0baba7825 */ /* 0x000fe200078e00ff */
[----:B------:R-:W-:Y:S02]  /*2ed0*/  SHF.L.U64.HI R96, R97, 0x1, R96 ;  /* 0x0000000161607819 */ /* 0x000fe40000010260 */
[----:B------:R-:W-:Y:S01]  /*2ee0*/  SHF.L.U64.HI R99, R100, 0x1, R99 ;  /* 0x0000000164637819 */ /* 0x000fe20000010263 */
[----:B------:R-:W-:Y:S01]  /*2ef0*/  IMAD.X R108, R7, 0x1, R110, P3 ;  /* 0x00000001076c7824 */ /* 0x000fe200018e066e */
[----:B------:R-:W-:Y:S01]  /*2f00*/  IADD3 R65, R177, R64, RZ ;  /* 0x00000040b1417210 */ /* 0x000fe20007ffe0ff */
[----:B------:R-:W-:Y:S01]  /*2f10*/  IMAD.IADD R63, R64, 0x1, R173 ;  /* 0x00000001403f7824 */ /* 0x000fe200078e02ad */
[----:B------:R-:W-:Y:S01]  /*2f20*/  IADD3.X R110, R5, R110, RZ, P2, !PT ;  /* 0x0000006e056e7210 */ /* 0x000fe200017fe4ff */
[----:B------:R-:W-:Y:S01]  /*2f30*/  IMAD.MOV.U32 R13, RZ, RZ, R48 ;  /* 0x000000ffff0d7224 */ /* 0x000fe200078e0030 */
[C---:B------:R-:W-:Y:S01]  /*2f40*/  SHF.L.U64.HI R80, R202.reuse, 0x6, R203 ;  /* 0x00000006ca507819 */ /* 0x040fe200000102cb */
[----:B------:R-:W-:Y:S01]  /*2f50*/  IMAD.SHL.U32 R81, R202, 0x40, RZ ;  /* 0x00000040ca517824 */ /* 0x000fe200078e00ff */
[----:B------:R-:W-:Y:S01]  /*2f60*/  SHF.L.U32 R100, R100, 0x1, RZ ;  /* 0x0000000164647819 */ /* 0x000fe200000006ff */
[----:B------:R-:W-:Y:S01]  /*2f70*/  IMAD.SHL.U32 R95, R95, 0x2, RZ ;  /* 0x000000025f5f7824 */ /* 0x000fe200078e00ff */
[----:B------:R-:W-:Y:S01]  /*2f80*/  IADD3 R102, R189, R102, RZ ;  /* 0x00000066bd667210 */ /* 0x000fe20007ffe0ff */
[----:B------:R-:W-:Y:S01]  /*2f90*/  IMAD.SHL.U32 R97, R97, 0x2, RZ ;  /* 0x0000000261617824 */ /* 0x000fe200078e00ff */
[----:B------:R-:W-:Y:S01]  /*2fa0*/  SHF.R.S32.HI R129, RZ, 0x1f, R155 ;  /* 0x0000001fff817819 */ /* 0x000fe2000001149b */
[----:B------:R-:W-:Y:S01]  /*2fb0*/  IMAD.IADD R98, R193, 0x1, R98 ;  /* 0x00000001c1627824 */ /* 0x000fe200078e0262 */
[----:B------:R-:W-:Y:S01]  /*2fc0*/  SHF.R.S32.HI R128, RZ, 0x1f, R145 ;  /* 0x0000001fff807819 */ /* 0x000fe20000011491 */
[----:B------:R-:W-:Y:S01]  /*2fd0*/  IMAD.IADD R101, R191, 0x1, R101 ;  /* 0x00000001bf657824 */ /* 0x000fe200078e0265 */
[----:B------:R-:W-:Y:S01]  /*2fe0*/  SHF.R.S32.HI R126, RZ, 0x1f, R143 ;  /* 0x0000001fff7e7819 */ /* 0x000fe2000001148f */
        /* <DEDUP_REMOVED lines=8> */
[----:B------:R-:W-:Y:S02]  /*3070*/  IADD3 R64, R64, R175, RZ ;  /* 0x000000af40407210 */ /* 0x000fe40007ffe0ff */
[----:B------:R-:W-:Y:S02]  /*3080*/  SHF.R.S32.HI R125, RZ, 0x1f, R142 ;  /* 0x0000001fff7d7819 */ /* 0x000fe4000001148e */
[----:B------:R-:W-:Y:S02]  /*3090*/  SHF.R.S32.HI R123, RZ, 0x1f, R138 ;  /* 0x0000001fff7b7819 */ /* 0x000fe4000001148a */
[----:B------:R-:W-:-:S02]  /*30a0*/  SHF.R.S32.HI R121, RZ, 0x1f, R136 ;  /* 0x0000001fff797819 */ /* 0x000fc40000011488 */
[----:B------:R-:W-:Y:S02]  /*30b0*/  SHF.R.S32.HI R119, RZ, 0x1f, R134 ;  /* 0x0000001fff777819 */ /* 0x000fe40000011486 */
[----:B------:R-:W-:Y:S02]  /*30c0*/  SHF.R.S32.HI R117, RZ, 0x1f, R132 ;  /* 0x0000001fff757819 */ /* 0x000fe40000011484 */
[----:B------:R-:W-:Y:S02]  /*30d0*/  SHF.R.S32.HI R116, RZ, 0x1f, R131 ;  /* 0x0000001fff747819 */ /* 0x000fe40000011483 */
.L_x_2112:
        /* <DEDUP_REMOVED lines=23> */
.L_x_1980:
[----:B------:R-:W-:Y:S05]  /*3250*/  BSYNC B0 ;  /* 0x0000000000007941 */ /* 0x000fea0003800000 */
.L_x_1979:
[C---:B------:R-:W-:Y:S01]  /*3260*/  ISETP.GE.AND P0, PT, R153.reuse, R211, PT ;  /* 0x000000d39900720c */ /* 0x040fe20003f06270 */
[----:B------:R-:W-:Y:S03]  /*3270*/  BSSY B0, `(.L_x_1981) ;  /* 0x000000e000007945 */ /* 0x000fe60003800000 */
[----:B------:R-:W-:Y:S11]  /*3280*/  ISETP.GE.AND P0, PT, R153, R210, !P0 ;  /* 0x000000d29900720c */ /* 0x000ff60004706270 */
[----:B------:R-:W-:Y:S02]  /*3290*/  @!UPT UIADD3 URZ, URZ, URZ, URZ ;  /* 0x0000003f3f3ff290 */ /* 0x000fe4000fffe03f */
[----:B------:R-:W-:-:S05]  /*32a0*/  @!P0 BRA `(.L_x_1982) ;  /* 0x000000a000008947 */ /* 0x000fca0003800000 */
[----:B------:R-:W-:Y:S02]  /*32b0*/  ISETP.NE.AND P1, PT, R154, RZ, PT ;  /* 0x000000ff9a00720c */ /* 0x000fe40003f25270 */
[----:B------:R-:W-:Y:S02]  /*32c0*/  IADD3 R20, P0, R105, R95, RZ ;  /* 0x0000005f69147210 */ /* 0x000fe40007f1e0ff */
[C---:B-1----:R-:W-:Y:S03]  /*32d0*/  LEA R2, P3, R225.reuse, R115, 0x1 ;  /* 0x00000073e1027211 */ /* 0x042fe600078608ff */
[----:B------:R-:W-:Y:S01]  /*32e0*/  IMAD.X R21, R104, 0x1, R94, P0 ;  /* 0x0000000168157824 */ /* 0x000fe200000e065e */
[----:B------:R-:W-:Y:S02]  /*32f0*/  ISETP.NE.AND P0, PT, R152, RZ, PT ;  /* 0x000000ff9800720c */ /* 0x000fe40003f05270 */
[----:B------:R-:W-:Y:S03]  /*3300*/  LEA.HI.X R3, R225, R114, R226, 0x1, P3 ;  /* 0x00000072e1037211 */ /* 0x000fe600018f0ce2 */
[----:B------:R-:W2:Y:S04]  /*3310*/  @P1 LD.E.128 R4, [R20.64] ;  /* 0x0000000614041980 */ /* 0x000ea8000c101d00 */
[----:B--2---:R1:W-:Y:S04]  /*3320*/  @P1 ST.E.128 [R2.64], R4 ;  /* 0x0000000402001985 */ /* 0x0043e8000c101d06 */
[----:B-1----:R-:W2:Y:S04]  /*3330*/  @P0 LD.E.128 R4, [R20.64+0x80] ;  /* 0x0000800614040980 */ /* 0x002ea8000c101d00 */
[----:B--2---:R1:W-:Y:S02]  /*3340*/  @P0 ST.E.128 [R2.64+0x80], R4 ;  /* 0x0000800402000985 */ /* 0x0043e4000c101d06 */
.L_x_1982:
[----:B------:R-:W-:Y:S05]  /*3350*/  BSYNC B0 ;  /* 0x0000000000007941 */ /* 0x000fea0003800000 */
.L_x_1981:
        /* <DEDUP_REMOVED lines=15> */
.L_x_1984:
[----:B------:R-:W-:Y:S05]  /*3450*/  BSYNC B0 ;  /* 0x0000000000007941 */ /* 0x000fea0003800000 */
.L_x_1983:
        /* <DEDUP_REMOVED lines=15> */
.L_x_1986:
[----:B------:R-:W-:Y:S05]  /*3550*/  BSYNC B0 ;  /* 0x0000000000007941 */ /* 0x000fea0003800000 */
.L_x_1985:
        /* <DEDUP_REMOVED lines=15> */
.L_x_1988:
[----:B------:R-:W-:Y:S05]  /*3650*/  BSYNC B0 ;  /* 0x0000000000007941 */ /* 0x000fea0003800000 */
.L_x_1987:
        /* <DEDUP_REMOVED lines=15> */
.L_x_1990:
[----:B------:R-:W-:Y:S05]  /*3750*/  BSYNC B0 ;  /* 0x0000000000007941 */ /* 0x000fea0003800000 */
.L_x_1989:
        /* <DEDUP_REMOVED lines=15> */
.L_x_1992:
[----:B------:R-:W-:Y:S05]  /*3850*/  BSYNC B0 ;  /* 0x0000000000007941 */ /* 0x000fea0003800000 */
.L_x_1991:
        /* <DEDUP_REMOVED lines=15> */
.L_x_1994:
[----:B------:R-:W-:Y:S05]  /*3950*/  BSYNC B0 ;  /* 0x0000000000007941 */ /* 0x000fea0003800000 */
.L_x_1993:
        /* <DEDUP_REMOVED lines=25> */
[----:B------:R-:W-:Y:S02]  /*3af0*/  @!P0 MOV R35, R33 ;  /* 0x0000002100238202 */ /* 0x000fe40000000f00 */
[----:B------:R-:W-:Y:S03]  /*3b00*/  @!P0 MOV R8, R12 ;  /* 0x0000000c00088202 */ /* 0x000fe60000000f00 */
[----:B------:R-:W3:Y:S06]  /*3b10*/  @!P0 LD.E.64 R28, [R34.64] ;  /* 0x00000006221c8980 */ /* 0x000eec000c101b00 */
[----:B-1----:R-:W4:Y:S01]  /*3b20*/  @!P0 LD.E.64 R2, [R8.64] ;  /* 0x0000000608028980 */ /* 0x002f22000c101b00 */
[--C-:B---3--:R-:W-:Y:S01]  /*3b30*/  @!P0 HADD2.F32 R25, -RZ, R28.reuse.H0_H0 ;  /* 0x2000001cff198230 */ /* 0x108fe20000004100 */
[----:B--2---:R-:W-:Y:S01]  /*3b40*/  @!P0 MOV R24, R20 ;  /* 0x0000001400188202 */ /* 0x004fe20000000f00 */
[--C-:B------:R-:W-:Y:S01]  /*3b50*/  @!P0 HADD2.F32 R27, -RZ, R29.reuse.H0_H0 ;  /* 0x2000001dff1b8230 */ /* 0x100fe20000004100 */
[----:B------:R-:W-:Y:S01]  /*3b60*/  @!P0 MOV R7, R21 ;  /* 0x0000001500078202 */ /* 0x000fe20000000f00 */
[----:B------:R-:W-:Y:S02]  /*3b70*/  @!P0 HADD2.F32 R26, -RZ, R28.H1_H1 ;  /* 0x3000001cff1a8230 */ /* 0x000fe40000004100 */
[--C-:B------:R-:W-:Y:S02]  /*3b80*/  @!P0 HADD2.F32 R0, -RZ, R24.reuse.H1_H1 ;  /* 0x30000018ff008230 */ /* 0x100fe40000004100 */
[----:B------:R-:W-:Y:S02]  /*3b90*/  @!P0 HADD2.F32 R24, -RZ, R24.H0_H0 ;  /* 0x20000018ff188230 */ /* 0x000fe40000004100 */
[--C-:B----4-:R-:W-:Y:S02]  /*3ba0*/  @!P0 HADD2.F32 R8, -RZ, R2.reuse.H0_H0 ;  /* 0x20000002ff088230 */ /* 0x110fe40000004100 */
[----:B------:R-:W-:Y:S01]  /*3bb0*/  @!P0 HADD2.F32 R6, -RZ, R2.H1_H1 ;  /* 0x30000002ff068230 */ /* 0x000fe20000004100 */
[C---:B------:R-:W-:Y:S01]  /*3bc0*/  @!P0 FMUL.FTZ R2, R0.reuse, R25 ;  /* 0x0000001900028220 */ /* 0x040fe20000410000 */
[----:B------:R-:W-:Y:S01]  /*3bd0*/  @!P0 HADD2.F32 R28, -RZ, R29.H1_H1 ;  /* 0x3000001dff1c8230 */ /* 0x000fe20000004100 */
[-C--:B------:R-:W-:Y:S01]  /*3be0*/  @!P0 FMUL.FTZ R0, R0, R8.reuse ;  /* 0x0000000800008220 */ /* 0x080fe20000410000 */
[----:B------:R-:W-:Y:S01]  /*3bf0*/  @!P0 HADD2.F32 R4, -RZ, R3.H0_H0 ;  /* 0x20000003ff048230 */ /* 0x000fe20000004100 */
[----:B------:R-:W-:Y:S01]  /*3c00*/  @!P0 FFMA.FTZ R29, R24, R8, -R2 ;  /* 0x00000008181d8223 */ /* 0x000fe20000010802 */
[----:B------:R-:W-:Y:S01]  /*3c10*/  @!P0 MOV R8, R22 ;  /* 0x0000001600088202 */ /* 0x000fe20000000f00 */
[----:B------:R-:W-:Y:S01]  /*3c20*/  @!P0 FFMA.FTZ R0, R25, R24, R0 ;  /* 0x0000001819008223 */ /* 0x000fe20000010000 */
[----:B------:R-:W-:Y:S02]  /*3c30*/  @!P0 HADD2.F32 R2, -RZ, R7.H1_H1 ;  /* 0x30000007ff028230 */ /* 0x000fe40000004100 */
[----:B------:R-:W-:Y:S01]  /*3c40*/  @!P0 HADD2.F32 R5, -RZ, R3.H1_H1 ;  /* 0x30000003ff058230 */ /* 0x000fe20000004100 */
[----:B------:R-:W-:Y:S01]  /*3c50*/  @!P0 MOV R3, R23 ;  /* 0x0000001700038202 */ /* 0x000fe20000000f00 */
[----:B------:R-:W-:Y:S01]  /*3c60*/  @!P0 HADD2.F32 R25, -RZ, R7.H0_H0 ;  /* 0x20000007ff198230 */ /* 0x000fe20000004100 */
[C---:B------:R-:W-:Y:S01]  /*3c70*/  @!P0 FMUL.FTZ R30, R2.reuse, R26 ;  /* 0x0000001a021e8220 */ /* 0x040fe20000410000 */
[--C-:B------:R-:W-:Y:S01]  /*3c80*/  @!P0 HADD2.F32 R24, -RZ, R8.reuse.H1_H1 ;  /* 0x30000008ff188230 */ /* 0x100fe20000004100 */
[-C--:B------:R-:W-:Y:S01]  /*3c90*/  @!P0 FMUL.FTZ R2, R2, R6.reuse ;  /* 0x0000000602028220 */ /* 0x080fe20000410000 */
[----:B------:R-:W-:Y:S01]  /*3ca0*/  @!P0 F2FP.PACK_AB R0, R0, R29 ;  /* 0x0000001d0000823e */ /* 0x000fe200000000ff */
[----:B------:R-:W-:Y:S01]  /*3cb0*/  @!P0 FFMA.FTZ R30, R25, R6, -R30 ;  /* 0x00000006191e8223 */ /* 0x000fe2000001081e */
[--C-:B------:R-:W-:Y:S01]  /*3cc0*/  @!P0 HADD2.F32 R7, -RZ, R3.reuse.H1_H1 ;  /* 0x30000003ff078230 */ /* 0x100fe20000004100 */
[----:B------:R-:W-:Y:S01]  /*3cd0*/  @!P0 FMUL.FTZ R36, R24, R27 ;  /* 0x0000001b18248220 */ /* 0x000fe20000410000 */
[----:B------:R-:W-:Y:S01]  /*3ce0*/  @!P0 MOV R20, R0 ;  /* 0x0000000000148202 */ /* 0x000fe20000000f00 */
        /* <DEDUP_REMOVED lines=8> */
[----:B------:R-:W-:Y:S01]  /*3d70*/  @!P0 MOV R21, R2 ;  /* 0x0000000200158202 */ /* 0x000fe20000000f00 */
[----:B------:R-:W-:Y:S01]  /*3d80*/  @!P0 FFMA.FTZ R3, R27, R6, R3 ;  /* 0x000000061b038223 */ /* 0x000fe20000010003 */
[----:B------:R-:W-:Y:S01]  /*3d90*/  MOV R6, R113 ;  /* 0x0000007100067202 */ /* 0x000fe20000000f00 */
[----:B------:R-:W-:Y:S01]  /*3da0*/  @!P0 FFMA.FTZ R35, R8, R5, -R35 ;  /* 0x0000000508238223 */ /* 0x000fe20000010823 */
[----:B------:R-:W-:Y:S01]  /*3db0*/  MOV R7, R112 ;  /* 0x0000007000077202 */ /* 0x000fe20000000f00 */
[----:B------:R-:W-:Y:S01]  /*3dc0*/  @!P0 FFMA.FTZ R4, R28, R8, R4 ;  /* 0x000000081c048223 */ /* 0x000fe20000010004 */
[----:B------:R-:W-:Y:S04]  /*3dd0*/  @!P0 F2FP.PACK_AB R3, R3, R24 ;  /* 0x000000180303823e */ /* 0x000fe800000000ff */
[----:B------:R-:W-:Y:S02]  /*3de0*/  @!P0 F2FP.PACK_AB R4, R4, R35 ;  /* 0x000000230404823e */ /* 0x000fe400000000ff */
[----:B------:R-:W-:Y:S02]  /*3df0*/  @!P0 MOV R22, R3 ;  /* 0x0000000300168202 */ /* 0x000fe40000000f00 */
[----:B------:R-:W-:Y:S05]  /*3e00*/  @!P0 MOV R23, R4 ;  /* 0x0000000400178202 */ /* 0x000fea0000000f00 */
[----:B------:R1:W-:Y:S02]  /*3e10*/  ST.E.128 [R6.64], R20 ;  /* 0x0000001406007985 */ /* 0x0003e4000c101d06 */
.L_x_2001:
[----:B------:R-:W-:Y:S05]  /*3e20*/  BSYNC B0 ;  /* 0x0000000000007941 */ /* 0x000fea0003800000 */
.L_x_2000:
[----:B------:R-:W-:Y:S11]  /*3e30*/  ISETP.GE.AND P0, PT, R14, R163, PT ;  /* 0x000000a30e00720c */ /* 0x000ff60003f06270 */
[----:B------:R-:W-:Y:S02]  /*3e40*/  @!UPT UIADD3 URZ, URZ, URZ, URZ ;  /* 0x0000003f3f3ff290 */ /* 0x000fe4000fffe03f */
[----:B------:R-:W-:-:S05]  /*3e50*/  @P0 BRA `(.L_x_1999) ;  /* 0x0000037000000947 */ /* 0x000fca0003800000 */
[----:B------:R-:W-:Y:S02]  /*3e60*/  MOV R2, R107 ;  /* 0x0000006b00027202 */ /* 0x000fe40000000f00 */
[----:B------:R-:W-:Y:S02]  /*3e70*/  MOV R3, R106 ;  /* 0x0000006a00037202 */ /* 0x000fe40000000f00 */
[----:B------:R-:W-:Y:S03]  /*3e80*/  ISETP.GE.AND P0, PT, R14, R17, PT ;  /* 0x000000110e00720c */ /* 0x000fe60003f06270 */
[----:B-1----:R1:W2:Y:S10]  /*3e90*/  LD.E.128 R20, [R2.64+0x80] ;  /* 0x0000800602147980 */ /* 0x0022b4000c101d00 */
[----:B------:R-:W-:Y:S02]  /*3ea0*/  @!P0 MOV R35, R33 ;  /* 0x0000002100238202 */ /* 0x000fe40000000f00 */
[----:B------:R-:W-:Y:S03]  /*3eb0*/  @!P0 MOV R8, R12 ;  /* 0x0000000c00088202 */ /* 0x000fe60000000f00 */
[----:B------:R-:W3:Y:S06]  /*3ec0*/  @!P0 LD.E.64 R28, [R34.64+0x40] ;  /* 0x00004006221c8980 */ /* 0x000eec000c101b00 */
[----:B-1----:R-:W4:Y:S01]  /*3ed0*/  @!P0 LD.E.64 R2, [R8.64+0x40] ;  /* 0x0000400608028980 */ /* 0x002f22000c101b00 */
        /* <DEDUP_REMOVED lines=46> */
[----:B------:R1:W-:Y:S02]  /*41c0*/  ST.E.128 [R6.64+0x80], R20 ;  /* 0x0000801406007985 */ /* 0x0003e4000c101d06 */
.L_x_1999:
[----:B------:R-:W-:Y:S05]  /*41d0*/  BSYNC B1 ;  /* 0x0000000000017941 */ /* 0x000fea0003800000 */
.L_x_1998:
        /* <DEDUP_REMOVED lines=67> */
.L_x_2005:
[----:B------:R-:W-:Y:S05]  /*4610*/  BSYNC B0 ;  /* 0x0000000000007941 */ /* 0x000fea0003800000 */
.L_x_2004:
[----:B------:R-:W-:Y:S11]  /*4620*/  ISETP.GE.AND P0, PT, R14, R163, PT ;  /* 0x000000a30e00720c */ /* 0x000ff60003f06270 */
[----:B------:R-:W-:Y:S02]  /*4630*/  @!UPT UIADD3 URZ, URZ, URZ, URZ ;  /* 0x0000003f3f3ff290 */ /* 0x000fe4000fffe03f */
[----:B------:R-:W-:-:S05]  /*4640*/  @P0 BRA `(.L_x_2003) ;  /* 0x0000035000000947 */ /* 0x000fca0003800000 */
[C---:B-1----:R-:W-:Y:S02]  /*4650*/  LEA R20, P1, R77.reuse, R107, 0x1 ;  /* 0x0000006b4d147211 */ /* 0x042fe400078208ff */
        /* <DEDUP_REMOVED lines=52> */
.L_x_2003:
[----:B------:R-:W-:Y:S05]  /*49a0*/  BSYNC B1 ;  /* 0x0000000000017941 */ /* 0x000fea0003800000 */
.L_x_2002:
        /* <DEDUP_REMOVED lines=67> */
.L_x_2009:
[----:B------:R-:W-:Y:S05]  /*4de0*/  BSYNC B0 ;  /* 0x0000000000007941 */ /* 0x000fea0003800000 */
.L_x_2008:
        /* <DEDUP_REMOVED lines=56> */
.L_x_2007:
[----:B------:R-:W-:Y:S05]  /*5170*/  BSYNC B1 ;  /* 0x0000000000017941 */ /* 0x000fea0003800000 */
.L_x_2006:
        /* <DEDUP_REMOVED lines=73> */
.L_x_2013:
[----:B------:R-:W-:Y:S05]  /*5610*/  BSYNC B0 ;  /* 0x0000000000007941 */ /* 0x000fea0003800000 */
.L_x_2012:
        /* <DEDUP_REMOVED lines=56> */
.L_x_2011:
[----:B------:R-:W-:Y:S05]  /*59a0*/  BSYNC B1 ;  /* 0x0000000000017941 */ /* 0x000fea0003800000 */
.L_x_2010:
        /* <DEDUP_REMOVED lines=67> */
.L_x_2017:
[----:B------:R-:W-:Y:S05]  /*5de0*/  BSYNC B0 ;  /* 0x0000000000007941 */ /* 0x000fea0003800000 */
.L_x_2016:
        /* <DEDUP_REMOVED lines=56> */
.L_x_2015:
[----:B------:R-:W-:Y:S05]  /*6170*/  BSYNC B1 ;  /* 0x0000000000017941 */ /* 0x000fea0003800000 */
.L_x_2014:
        /* <DEDUP_REMOVED lines=73> */
.L_x_2021:
[----:B------:R-:W-:Y:S05]  /*6610*/  BSYNC B0 ;  /* 0x0000000000007941 */ /* 0x000fea0003800000 */
.L_x_2020:
        /* <DEDUP_REMOVED lines=56> */
.L_x_2019:
[----:B------:R-:W-:Y:S05]  /*69a0*/  BSYNC B1 ;  /* 0x0000000000017941 */ /* 0x000fea0003800000 */
.L_x_2018:
        /* <DEDUP_REMOVED lines=73> */
.L_x_2025:
[----:B------:R-:W-:Y:S05]  /*6e40*/  BSYNC B0 ;  /* 0x0000000000007941 */ /* 0x000fea0003800000 */
.L_x_2024:
        /* <DEDUP_REMOVED lines=56> */
.L_x_2023:
[----:B------:R-:W-:Y:S05]  /*71d0*/  BSYNC B1 ;  /* 0x0000000000017941 */ /* 0x000fea0003800000 */
.L_x_2022:
        /* <DEDUP_REMOVED lines=73> */
.L_x_2029:
[----:B------:R-:W-:Y:S05]  /*7670*/  BSYNC B0 ;  /* 0x0000000000007941 */ /* 0x000fea0003800000 */
.L_x_2028:
        /* <DEDUP_REMOVED lines=56> */
.L_x_2027:
[----:B------:R-:W-:Y:S05]  /*7a00*/  BSYNC B1 ;  /* 0x0000000000017941 */ /* 0x000fea0003800000 */
.L_x_2026:
[----:B------:R-:W2:Y:S01]  /*7a10*/  LD.E R0, [R10.64+0xd0] ;  /* 0x0000d0060a007980 */ /* 0x000ea2000c101900 */
        /* <DEDUP_REMOVED lines=8> */
.L_x_1997:
        /* <DEDUP_REMOVED lines=101> */
.L_x_2036:
[----:B------:R-:W-:Y:S05]  /*80f0*/  BSYNC B0 ;  /* 0x0000000000007941 */ /* 0x000fea0003800000 */
.L_x_2035:
[----:B------:R-:W-:Y:S02]  /*8100*/  MOV R2, R113 ;  /* 0x0000007100027202 */ /* 0x000fe40000000f00 */
[----:B------:R-:W-:Y:S05]  /*8110*/  MOV R3, R112 ;  /* 0x0000007000037202 */ /* 0x000fea0000000f00 */
[----:B-----5:R2:W-:Y:S02]  /*8120*/  ST.E.128 [R2.64], R40 ;  /* 0x0000002802007985 */ /* 0x0205e4000c101d06 */
.L_x_2034:
[----:B------:R-:W-:Y:S05]  /*8130*/  BSYNC B1 ;  /* 0x0000000000017941 */ /* 0x000fea0003800000 */
.L_x_2033:
        /* <DEDUP_REMOVED lines=98> */
.L_x_2038:
[----:B------:R-:W-:Y:S05]  /*8760*/  BSYNC B0 ;  /* 0x0000000000007941 */ /* 0x000fea0003800000 */
.L_x_2037:
[----:B------:R-:W-:Y:S02]  /*8770*/  MOV R2, R113 ;  /* 0x0000007100027202 */ /* 0x000fe40000000f00 */
[----:B------:R-:W-:Y:S05]  /*8780*/  MOV R3, R112 ;  /* 0x0000007000037202 */ /* 0x000fea0000000f00 */
[----:B-----5:R3:W-:Y:S02]  /*8790*/  ST.E.128 [R2.64+0x80], R40 ;  /* 0x0000802802007985 */ /* 0x0207e4000c101d06 */
.L_x_2032:
[----:B------:R-:W-:Y:S05]  /*87a0*/  BSYNC B2 ;  /* 0x0000000000027941 */ /* 0x000fea0003800000 */
.L_x_2031:
        /* <DEDUP_REMOVED lines=104> */
.L_x_2044:
[----:B------:R-:W-:Y:S05]  /*8e30*/  BSYNC B0 ;  /* 0x0000000000007941 */ /* 0x000fea0003800000 */
.L_x_2043:
[C---:B------:R-:W-:Y:S04]  /*8e40*/  LEA R2, P0, R227.reuse, R113, 0x1 ;  /* 0x00000071e3027211 */ /* 0x040fe800078008ff */
[----:B------:R-:W-:Y:S05]  /*8e50*/  LEA.HI.X R3, R227, R112, R228, 0x1, P0 ;  /* 0x00000070e3037211 */ /* 0x000fea00000f0ce4 */
[----:B-----5:R3:W-:Y:S04]  /*8e60*/  ST.E.128 [R2.64], R40 ;  /* 0x0000002802007985 */ /* 0x0207e8000c101d06 */
.L_x_2042:
[----:B------:R-:W-:Y:S05]  /*8e70*/  BSYNC B1 ;  /* 0x0000000000017941 */ /* 0x000fea0003800000 */
.L_x_2041:
        /* <DEDUP_REMOVED lines=98> */
.L_x_2046:
[----:B------:R-:W-:Y:S05]  /*94a0*/  BSYNC B0 ;  /* 0x0000000000007941 */ /* 0x000fea0003800000 */
.L_x_2045:
[C---:B------:R-:W-:Y:S04]  /*94b0*/  LEA R2, P0, R69.reuse, R113, 0x1 ;  /* 0x0000007145027211 */ /* 0x040fe800078008ff */
[----:B------:R-:W-:Y:S05]  /*94c0*/  LEA.HI.X R3, R69, R112, R68, 0x1, P0 ;  /* 0x0000007045037211 */ /* 0x000fea00000f0c44 */
[----:B-----5:R3:W-:Y:S04]  /*94d0*/  ST.E.128 [R2.64], R40 ;  /* 0x0000002802007985 */ /* 0x0207e8000c101d06 */
.L_x_2040:
[----:B------:R-:W-:Y:S05]  /*94e0*/  BSYNC B2 ;  /* 0x0000000000027941 */ /* 0x000fea0003800000 */
.L_x_2039:
        /* <DEDUP_REMOVED lines=104> */
.L_x_2052:
[----:B------:R-:W-:Y:S05]  /*9b70*/  BSYNC B0 ;  /* 0x0000000000007941 */ /* 0x000fea0003800000 */
.L_x_2051:
[C---:B------:R-:W-:Y:S04]  /*9b80*/  LEA R2, P0, R70.reuse, R113, 0x1 ;  /* 0x0000007146027211 */ /* 0x040fe800078008ff */
[----:B------:R-:W-:Y:S05]  /*9b90*/  LEA.HI.X R3, R70, R112, R71, 0x1, P0 ;  /* 0x0000007046037211 */ /* 0x000fea00000f0c47 */
[----:B-----5:R3:W-:Y:S04]  /*9ba0*/  ST.E.128 [R2.64], R40 ;  /* 0x0000002802007985 */ /* 0x0207e8000c101d06 */
.L_x_2050:
[----:B------:R-:W-:Y:S05]  /*9bb0*/  BSYNC B1 ;  /* 0x0000000000017941 */ /* 0x000fea0003800000 */
.L_x_2049:
        /* <DEDUP_REMOVED lines=98> */
.L_x_2054:
[----:B------:R-:W-:Y:S05]  /*a1e0*/  BSYNC B0 ;  /* 0x0000000000007941 */ /* 0x000fea0003800000 */
.L_x_2053:
[C---:B------:R-:W-:Y:S04]  /*a1f0*/  LEA R2, P0, R198.reuse, R113, 0x1 ;  /* 0x00000071c6027211 */ /* 0x040fe800078008ff */
[----:B------:R-:W-:Y:S05]  /*a200*/  LEA.HI.X R3, R198, R112, R199, 0x1, P0 ;  /* 0x00000070c6037211 */ /* 0x000fea00000f0cc7 */
[----:B-----5:R3:W-:Y:S04]  /*a210*/  ST.E.128 [R2.64], R40 ;  /* 0x0000002802007985 */ /* 0x0207e8000c101d06 */
.L_x_2048:
[----:B------:R-:W-:Y:S05]  /*a220*/  BSYNC B2 ;  /* 0x0000000000027941 */ /* 0x000fea0003800000 */
.L_x_2047:
        /* <DEDUP_REMOVED lines=107> */
.L_x_2060:
[----:B------:R-:W-:Y:S05]  /*a8e0*/  BSYNC B0 ;  /* 0x0000000000007941 */ /* 0x000fea0003800000 */
.L_x_2059:
[----:B------:R-:W-:Y:S01]  /*a8f0*/  MOV R2, R113 ;  /* 0x0000007100027202 */ /* 0x000fe20000000f00 */
[----:B------:R-:W-:Y:S01]  /*a900*/  IMAD R0, R45, 0x60, RZ ;  /* 0x000000602d007824 */ /* 0x000fe200078e02ff */
[----:B------:R-:W-:Y:S05]  /*a910*/  MOV R3, R112 ;  /* 0x0000007000037202 */ /* 0x000fea0000000f00 */
[----:B------:R-:W-:Y:S05]  /*a920*/  IMAD.WIDE.U32 R2, R44, 0x60, R2 ;  /* 0x000000602c027825 */ /* 0x000fea00078e0002 */
[----:B------:R-:W-:Y:S05]  /*a930*/  IADD3 R3, R3, R0, RZ ;  /* 0x0000000003037210 */ /* 0x000fea0007ffe0ff */
[----:B-----5:R3:W-:Y:S02]  /*a940*/  ST.E.128 [R2.64], R40 ;  /* 0x0000002802007985 */ /* 0x0207e4000c101d06 */
.L_x_2058:
[----:B------:R-:W-:Y:S05]  /*a950*/  BSYNC B1 ;  /* 0x0000000000017941 */ /* 0x000fea0003800000 */
.L_x_2057:
        /* <DEDUP_REMOVED lines=98> */
.L_x_2062:
[----:B------:R-:W-:Y:S05]  /*af80*/  BSYNC B0 ;  /* 0x0000000000007941 */ /* 0x000fea0003800000 */
.L_x_2061:
[C---:B------:R-:W-:Y:S04]  /*af90*/  LEA R2, P0, R196.reuse, R113, 0x1 ;  /* 0x00000071c4027211 */ /* 0x040fe800078008ff */
[----:B------:R-:W-:Y:S05]  /*afa0*/  LEA.HI.X R3, R196, R112, R197, 0x1, P0 ;  /* 0x00000070c4037211 */ /* 0x000fea00000f0cc5 */
[----:B-----5:R3:W-:Y:S04]  /*afb0*/  ST.E.128 [R2.64], R40 ;  /* 0x0000002802007985 */ /* 0x0207e8000c101d06 */
.L_x_2056:
[----:B------:R-:W-:Y:S05]  /*afc0*/  BSYNC B2 ;  /* 0x0000000000027941 */ /* 0x000fea0003800000 */
.L_x_2055:
        /* <DEDUP_REMOVED lines=104> */
.L_x_2068:
[----:B------:R-:W-:Y:S05]  /*b650*/  BSYNC B0 ;  /* 0x0000000000007941 */ /* 0x000fea0003800000 */
.L_x_2067:
[C---:B------:R-:W-:Y:S04]  /*b660*/  LEA R2, P0, R66.reuse, R113, 0x1 ;  /* 0x0000007142027211 */ /* 0x040fe800078008ff */
[----:B------:R-:W-:Y:S05]  /*b670*/  LEA.HI.X R3, R66, R112, R67, 0x1, P0 ;  /* 0x0000007042037211 */ /* 0x000fea00000f0c43 */
[----:B-----5:R3:W-:Y:S04]  /*b680*/  ST.E.128 [R2.64], R40 ;  /* 0x0000002802007985 */ /* 0x0207e8000c101d06 */
.L_x_2066:
[----:B------:R-:W-:Y:S05]  /*b690*/  BSYNC B1 ;  /* 0x0000000000017941 */ /* 0x000fea0003800000 */
.L_x_2065:
        /* <DEDUP_REMOVED lines=98> */
.L_x_2070:
[----:B------:R-:W-:Y:S05]  /*bcc0*/  BSYNC B0 ;  /* 0x0000000000007941 */ /* 0x000fea0003800000 */
.L_x_2069:
[C---:B------:R-:W-:Y:S04]  /*bcd0*/  LEA R2, P0, R194.reuse, R113, 0x1 ;  /* 0x00000071c2027211 */ /* 0x040fe800078008ff */
[----:B------:R-:W-:Y:S05]  /*bce0*/  LEA.HI.X R3, R194, R112, R195, 0x1, P0 ;  /* 0x00000070c2037211 */ /* 0x000fea00000f0cc3 */
[----:B-----5:R3:W-:Y:S04]  /*bcf0*/  ST.E.128 [R2.64], R40 ;  /* 0x0000002802007985 */ /* 0x0207e8000c101d06 */
.L_x_2064:
[----:B------:R-:W-:Y:S05]  /*bd00*/  BSYNC B2 ;  /* 0x0000000000027941 */ /* 0x000fea0003800000 */
.L_x_2063:
        /* <DEDUP_REMOVED lines=107> */
.L_x_2076:
[----:B------:R-:W-:Y:S05]  /*c3c0*/  BSYNC B0 ;  /* 0x0000000000007941 */ /* 0x000fea0003800000 */
.L_x_2075:
[----:B------:R-:W-:Y:S01]  /*c3d0*/  MOV R2, R113 ;  /* 0x0000007100027202 */ /* 0x000fe20000000f00 */
[----:B------:R-:W-:Y:S01]  /*c3e0*/  IMAD R0, R45, 0xa0, RZ ;  /* 0x000000a02d007824 */ /* 0x000fe200078e02ff */
[----:B------:R-:W-:Y:S05]  /*c3f0*/  MOV R3, R112 ;  /* 0x0000007000037202 */ /* 0x000fea0000000f00 */
[----:B------:R-:W-:Y:S05]  /*c400*/  IMAD.WIDE.U32 R2, R44, 0xa0, R2 ;  /* 0x000000a02c027825 */ /* 0x000fea00078e0002 */
[----:B------:R-:W-:Y:S05]  /*c410*/  IADD3 R3, R3, R0, RZ ;  /* 0x0000000003037210 */ /* 0x000fea0007ffe0ff */
[----:B-----5:R3:W-:Y:S02]  /*c420*/  ST.E.128 [R2.64], R40 ;  /* 0x0000002802007985 */ /* 0x0207e4000c101d06 */
.L_x_2074:
[----:B------:R-:W-:Y:S05]  /*c430*/  BSYNC B1 ;  /* 0x0000000000017941 */ /* 0x000fea0003800000 */
.L_x_2073:
        /* <DEDUP_REMOVED lines=98> */
.L_x_2078:
[----:B------:R-:W-:Y:S05]  /*ca60*/  BSYNC B0 ;  /* 0x0000000000007941 */ /* 0x000fea0003800000 */
.L_x_2077:
[C---:B------:R-:W-:Y:S04]  /*ca70*/  LEA R2, P0, R176.reuse, R113, 0x1 ;  /* 0x00000071b0027211 */ /* 0x040fe800078008ff */
[----:B------:R-:W-:Y:S05]  /*ca80*/  LEA.HI.X R3, R176, R112, R65, 0x1, P0 ;  /* 0x00000070b0037211 */ /* 0x000fea00000f0c41 */
[----:B-----5:R3:W-:Y:S04]  /*ca90*/  ST.E.128 [R2.64], R40 ;  /* 0x0000002802007985 */ /* 0x0207e8000c101d06 */
.L_x_2072:
[----:B------:R-:W-:Y:S05]  /*caa0*/  BSYNC B2 ;  /* 0x0000000000027941 */ /* 0x000fea0003800000 */
.L_x_2071:
        /* <DEDUP_REMOVED lines=107> */
.L_x_2084:
[----:B------:R-:W-:Y:S05]  /*d160*/  BSYNC B0 ;  /* 0x0000000000007941 */ /* 0x000fea0003800000 */
.L_x_2083:
[----:B------:R-:W-:Y:S01]  /*d170*/  MOV R2, R113 ;  /* 0x0000007100027202 */ /* 0x000fe20000000f00 */
[----:B------:R-:W-:Y:S01]  /*d180*/  IMAD R0, R45, 0xc0, RZ ;  /* 0x000000c02d007824 */ /* 0x000fe200078e02ff */
[----:B------:R-:W-:Y:S05]  /*d190*/  MOV R3, R112 ;  /* 0x0000007000037202 */ /* 0x000fea0000000f00 */
[----:B------:R-:W-:Y:S05]  /*d1a0*/  IMAD.WIDE.U32 R2, R44, 0xc0, R2 ;  /* 0x000000c02c027825 */ /* 0x000fea00078e0002 */
[----:B------:R-:W-:Y:S05]  /*d1b0*/  IADD3 R3, R3, R0, RZ ;  /* 0x0000000003037210 */ /* 0x000fea0007ffe0ff */
[----:B-----5:R3:W-:Y:S02]  /*d1c0*/  ST.E.128 [R2.64], R40 ;  /* 0x0000002802007985 */ /* 0x0207e4000c101d06 */
.L_x_2082:
[----:B------:R-:W-:Y:S05]  /*d1d0*/  BSYNC B1 ;  /* 0x0000000000017941 */ /* 0x000fea0003800000 */
.L_x_2081:
        /* <DEDUP_REMOVED lines=98> */
.L_x_2086:
[----:B------:R-:W-:Y:S05]  /*d800*/  BSYNC B0 ;  /* 0x0000000000007941 */ /* 0x000fea0003800000 */
.L_x_2085:
[C---:B------:R-:W-:Y:S04]  /*d810*/  LEA R2, P0, R174.reuse, R113, 0x1 ;  /* 0x00000071ae027211 */ /* 0x040fe800078008ff */
[----:B------:R-:W-:Y:S05]  /*d820*/  LEA.HI.X R3, R174, R112, R64, 0x1, P0 ;  /* 0x00000070ae037211 */ /* 0x000fea00000f0c40 */
[----:B-----5:R3:W-:Y:S04]  /*d830*/  ST.E.128 [R2.64], R40 ;  /* 0x0000002802007985 */ /* 0x0207e8000c101d06 */
.L_x_2080:
[----:B------:R-:W-:Y:S05]  /*d840*/  BSYNC B2 ;  /* 0x0000000000027941 */ /* 0x000fea0003800000 */
.L_x_2079:
        /* <DEDUP_REMOVED lines=107> */
.L_x_2092:
[----:B------:R-:W-:Y:S05]  /*df00*/  BSYNC B0 ;  /* 0x0000000000007941 */ /* 0x000fea0003800000 */
.L_x_2091:
[----:B------:R-:W-:Y:S01]  /*df10*/  MOV R2, R113 ;  /* 0x0000007100027202 */ /* 0x000fe20000000f00 */
[----:B------:R-:W-:Y:S01]  /*df20*/  IMAD R0, R45, 0xe0, RZ ;  /* 0x000000e02d007824 */ /* 0x000fe200078e02ff */
[----:B------:R-:W-:Y:S05]  /*df30*/  MOV R3, R112 ;  /* 0x0000007000037202 */ /* 0x000fea0000000f00 */
[----:B------:R-:W-:Y:S05]  /*df40*/  IMAD.WIDE.U32 R2, R44, 0xe0, R2 ;  /* 0x000000e02c027825 */ /* 0x000fea00078e0002 */
[----:B------:R-:W-:Y:S05]  /*df50*/  IADD3 R3, R3, R0, RZ ;  /* 0x0000000003037210 */ /* 0x000fea0007ffe0ff */
[----:B-----5:R3:W-:Y:S02]  /*df60*/  ST.E.128 [R2.64], R40 ;  /* 0x0000002802007985 */ /* 0x0207e4000c101d06 */
.L_x_2090:
[----:B------:R-:W-:Y:S05]  /*df70*/  BSYNC B1 ;  /* 0x0000000000017941 */ /* 0x000fea0003800000 */
.L_x_2089:
        /* <DEDUP_REMOVED lines=20> */
[----:B------:R-:W-:Y:S02]  /*e0c0*/  LEA R2, P0, R3, R20, 0x1 ;  /* 0x0000001403027211 */ /* 0x000fe400078008ff */
        /* <DEDUP_REMOVED lines=79> */
.L_x_2094:
[----:B------:R-:W-:Y:S05]  /*e5c0*/  BSYNC B0 ;  /* 0x0000000000007941 */ /* 0x000fea0003800000 */
.L_x_2093:
[C---:B---3--:R-:W-:Y:S04]  /*e5d0*/  LEA R2, P0, R172.reuse, R113, 0x1 ;  /* 0x00000071ac027211 */ /* 0x048fe800078008ff */
[----:B------:R-:W-:Y:S05]  /*e5e0*/  LEA.HI.X R3, R172, R112, R63, 0x1, P0 ;  /* 0x00000070ac037211 */ /* 0x000fea00000f0c3f */
[----:B-----5:R2:W-:Y:S04]  /*e5f0*/  ST.E.128 [R2.64], R4 ;  /* 0x0000000402007985 */ /* 0x0205e8000c101d06 */
.L_x_2088:
[----:B------:R-:W-:Y:S05]  /*e600*/  BSYNC B2 ;  /* 0x0000000000027941 */ /* 0x000fea0003800000 */
.L_x_2087:
        /* <DEDUP_REMOVED lines=11> */
.L_x_1996:
        /* <DEDUP_REMOVED lines=16> */
.L_x_2096:
[----:B------:R-:W-:Y:S05]  /*e7c0*/  BSYNC B0 ;  /* 0x0000000000007941 */ /* 0x000fea0003800000 */
.L_x_2095:
        /* <DEDUP_REMOVED lines=19> */
.L_x_2098:
[----:B------:R-:W-:Y:S05]  /*e900*/  BSYNC B0 ;  /* 0x0000000000007941 */ /* 0x000fea0003800000 */
.L_x_2097:
        /* <DEDUP_REMOVED lines=19> */
.L_x_2100:
[----:B------:R-:W-:Y:S05]  /*ea40*/  BSYNC B0 ;  /* 0x0000000000007941 */ /* 0x000fea0003800000 */
.L_x_2099:
        /* <DEDUP_REMOVED lines=25> */
.L_x_2102:
[----:B------:R-:W-:Y:S05]  /*ebe0*/  BSYNC B0 ;  /* 0x0000000000007941 */ /* 0x000fea0003800000 */
.L_x_2101:
        /* <DEDUP_REMOVED lines=19> */
.L_x_2104:
[----:B------:R-:W-:Y:S05]  /*ed20*/  BSYNC B0 ;  /* 0x0000000000007941 */ /* 0x000fea0003800000 */
.L_x_2103:
        /* <DEDUP_REMOVED lines=25> */
.L_x_2106:
[----:B------:R-:W-:Y:S05]  /*eec0*/  BSYNC B0 ;  /* 0x0000000000007941 */ /* 0x000fea0003800000 */
.L_x_2105:
        /* <DEDUP_REMOVED lines=25> */
.L_x_2108:
[----:B------:R-:W-:Y:S05]  /*f060*/  BSYNC B0 ;  /* 0x0000000000007941 */ /* 0x000fea0003800000 */
.L_x_2107:
        /* <DEDUP_REMOVED lines=24> */
.L_x_2030:
[----:B------:R-:W-:Y:S05]  /*f1f0*/  BSYNC B3 ;  /* 0x0000000000037941 */ /* 0x000fea0003800000 */
.L_x_1995:
        /* <DEDUP_REMOVED lines=91> */
.L_x_2110:
        /* <DEDUP_REMOVED lines=12> */
.L_x_2111:
[----:B------:R-:W-:Y:S05]  /*f870*/  BSYNC B0 ;  /* 0x0000000000007941 */ /* 0x000fea0003800000 */
.L_x_2109:
[----:B------:R-:W-:Y:S04]  /*f880*/  IADD3 R13, R13, -0x1, RZ ;  /* 0xffffffff0d0d7810 */ /* 0x000fe80007ffe0ff */
[----:B------:R-:W-:Y:S11]  /*f890*/  ISETP.GT.AND P0, PT, R13, R72, PT ;  /* 0x000000480d00720c */ /* 0x000ff60003f04270 */
[----:B------:R-:W-:Y:S02]  /*f8a0*/  @!UPT UIADD3 URZ, URZ, URZ, URZ ;  /* 0x0000003f3f3ff290 */ /* 0x000fe4000fffe03f */
[----:B------:R-:W-:-:S05]  /*f8b0*/  @P0 BRA `(.L_x_2112) ;  /* 0xffff382000000947 */ /* 0x000fca000383ffff */
.L_x_1978:
        /* <DEDUP_REMOVED lines=20> */
[----:B------:R-:W-:Y:S02]  /*fa00*/  LEA.HI R3, R0, R0, RZ, 0x1 ;  /* 0x0000000000037211 */ /* 0x000fe400078f08ff */
[-C--:B------:R-:W-:Y:S02]  /*fa10*/  IADD3 R5, P1, R5, R180.reuse, RZ ;  /* 0x000000b405057210 */ /* 0x080fe40007f3e0ff */
[----:B------:R-:W-:Y:S02]  /*fa20*/  SHF.R.S32.HI R3, RZ, 0x1, R3 ;  /* 0x00000001ff037819 */ /* 0x000fe40000011403 */
[----:B------:R-:W-:Y:S01]  /*fa30*/  LEA R6, P0, R206, R180, 0x5 ;  /* 0x000000b4ce067211 */ /* 0x000fe200078028ff */
[----:B------:R-:W-:Y:S01]  /*fa40*/  IMAD.X R9, R9, 0x1, R185, P1 ;  /* 0x0000000109097824 */ /* 0x000fe200008e06b9 */
[----:B------:R-:W-:-:S02]  /*fa50*/  LEA R42, P1, R5, R208, 0x1 ;  /* 0x000000d0052a7211 */ /* 0x000fc400078208ff */
[----:B---3--:R-:W-:Y:S01]  /*fa60*/  ISETP.NE.AND P4, PT, R4, RZ, PT ;  /* 0x000000ff0400720c */ /* 0x008fe20003f85270 */
[----:B------:R-:W-:Y:S01]  /*fa70*/  IMAD.MOV.U32 R184, RZ, RZ, R180 ;  /* 0x000000ffffb87224 */ /* 0x000fe200078e00b4 */
[-C--:B------:R-:W-:Y:S01]  /*fa80*/  LEA R54, P2, R180, R208.reuse, 0x1 ;  /* 0x000000d0b4367211 */ /* 0x080fe200078408ff */
[----:B------:R-:W-:Y:S01]  /*fa90*/  IMAD R25, R200, R3, R156 ;  /* 0x00000003c8197224 */ /* 0x000fe200078e029c */
[----:B------:R-:W-:Y:S02]  /*faa0*/  LEA.HI.X R12, R206, R185, R207, 0x5, P0 ;  /* 0x000000b9ce0c7211 */ /* 0x000fe400000f2ccf */
[-C--:B------:R-:W-:Y:S01]  /*fab0*/  LEA.HI.X R43, R5, R209.reuse, R9, 0x1, P1 ;  /* 0x000000d1052b7211 */ /* 0x080fe200008f0c09 */
[----:B------:R-:W-:Y:S01]  /*fac0*/  IMAD R8, R207, 0x30, RZ ;  /* 0x00000030cf087824 */ /* 0x000fe200078e02ff */
[--C-:B------:R-:W-:Y:S01]  /*fad0*/  LEA.HI.X R55, R180, R209, R185.reuse, 0x1, P2 ;  /* 0x000000d1b4377211 */ /* 0x100fe200010f0cb9 */
[----:B------:R-:W-:Y:S01]  /*fae0*/  IMAD.WIDE.U32 R184, R206, 0x30, R184 ;  /* 0x00000030ceb87825 */ /* 0x000fe200078e00b8 */
[----:B------:R-:W-:-:S03]  /*faf0*/  LEA R16, P0, R6, R208, 0x1 ;  /* 0x000000d006107211 */ /* 0x000fc600078008ff */
        /* <DEDUP_REMOVED lines=19> */
[----:B-----5:R-:W-:Y:S01]  /*fc30*/  ISETP.GE.AND P2, PT, R18, R2, PT ;  /* 0x000000021200720c */ /* 0x020fe20003f46270 */
        /* <DEDUP_REMOVED lines=35> */
[----:B------:R-:W-:Y:S01]  /*fe70*/  HADD2.F32 R12, -RZ, R9.H1_H1 ;  /* 0x30000009ff0c7230 */ /* 0x000fe20000004100 */
[C---:B------:R-:W-:Y:S01]  /*fe80*/  FFMA.FTZ R30, R27.reuse, R20, R30 ;  /* 0x000000141b1e7223 */ /* 0x040fe2000001001e */
[--C-:B------:R-:W-:Y:S01]  /*fe90*/  HADD2.F32 R20, -RZ, R26.reuse.H1_H1 ;  /* 0x3000001aff147230 */ /* 0x100fe20000004100 */
        /* <DEDUP_REMOVED lines=20> */
.L_x_2121:
[----:B------:R-:W-:Y:S05]  /*ffe0*/  BSYNC B0 ;  /* 0x0000000000007941 */ /* 0x000fea0003800000 */
.L_x_2120:
[----:B-----5:R3:W-:Y:S02]  /*fff0*/  STS.128 [R237], R20 ;  /* 0x00000014ed007388 */ /* 0x0207e40000000c00 */
.L_x_2119:
[----:B------:R-:W-:Y:S05]  /*10000*/  BSYNC B1 ;  /* 0x0000000000017941 */ /* 0x000fea0003800000 */
.L_x_2118:
        /* <DEDUP_REMOVED lines=52> */
.L_x_2123:
[----:B------:R-:W-:Y:S05]  /*10350*/  BSYNC B0 ;  /* 0x0000000000007941 */ /* 0x000fea0003800000 */
.L_x_2122:
[----:B-----5:R1:W-:Y:S02]  /*10360*/  STS.128 [R237+0x2000], R20 ;  /* 0x00200014ed007388 */ /* 0x0203e40000000c00 */
.L_x_2117:
[----:B------:R-:W-:Y:S05]  /*10370*/  BSYNC B2 ;  /* 0x0000000000027941 */ /* 0x000fea0003800000 */
.L_x_2116:
[----:B------:R-:W-:Y:S01]  /*10380*/  IADD3 R8, R200, 0x10, RZ ;  /* 0x00000010c8087810 */ /* 0x000fe20007ffe0ff */
[----:B------:R-:W-:Y:S03]  /*10390*/  BSSY B2, `(.L_x_2124) ;  /* 0x000007a000027945 */ /* 0x000fe60003800000 */
[----:B------:R-:W-:-:S04]  /*103a0*/  ISETP.GE.AND P0, PT, R8, R13, PT ;  /* 0x0000000d0800720c */ /* 0x000fc80003f06270 */
[----:B------:R-:W-:-:S13]  /*103b0*/  ISETP.LT.OR P0, PT, R130, -0x87, P0 ;  /* 0xffffff798200780c */ /* 0x000fda0000701670 */
[----:B------:R-:W-:Y:S05]  /*103c0*/  @P0 BRA `(.L_x_2125) ;  /* 0x0000076000000947 */ /* 0x000fea0003800000 */
[----:B-----5:R-:W-:Y:S01]  /*103d0*/  ISETP.GE.AND P0, PT, R18, R2, PT ;  /* 0x000000021200720c */ /* 0x020fe20003f06270 */
[----:B------:R-:W-:Y:S01]  /*103e0*/  BSSY B1, `(.L_x_2126) ;  /* 0x000003e000017945 */ /* 0x000fe20003800000 */
[----:B------:R-:W-:-:S04]  /*103f0*/  IADD3 R4, P1, R15, R24, RZ ;  /* 0x000000180f047210 */ /* 0x000fc80007f3e0ff */
[----:B------:R-:W-:Y:S01]  /*10400*/  LEA.HI.X.SX32 R15, R15, R25, 0x1, P1 ;  /* 0x000000190f0f7211 */ /* 0x000fe200008f0eff */
[----:B--23--:R-:W-:-:S03]  /*10410*/  IMAD.SHL.U32 R54, R4, 0x2, RZ ;  /* 0x0000000204367824 */ /* 0x00cfc600078e00ff */
[----:B------:R-:W-:Y:S02]  /*10420*/  SHF.L.U64.HI R4, R4, 0x1, R15 ;  /* 0x0000000104047819 */ /* 0x000fe4000001020f */
[-C--:B------:R-:W-:Y:S01]  /*10430*/  IADD3 R38, P2, R28, R54.reuse, RZ ;  /* 0x000000361c267210 */ /* 0x080fe20007f5e0ff */
        /* <DEDUP_REMOVED lines=54> */
.L_x_2129:
[----:B------:R-:W-:Y:S05]  /*107a0*/  BSYNC B0 ;  /* 0x0000000000007941 */ /* 0x000fea0003800000 */
.L_x_2128:
[----:B-----5:R3:W-:Y:S02]  /*107b0*/  STS.128 [R237+0x800], R20 ;  /* 0x00080014ed007388 */ /* 0x0207e40000000c00 */
.L_x_2127:
[----:B------:R-:W-:Y:S05]  /*107c0*/  BSYNC B1 ;  /* 0x0000000000017941 */ /* 0x000fea0003800000 */
.L_x_2126:
        /* <DEDUP_REMOVED lines=52> */
.L_x_2131:
[----:B------:R-:W-:Y:S05]  /*10b10*/  BSYNC B0 ;  /* 0x0000000000007941 */ /* 0x000fea0003800000 */
.L_x_2130:
[----:B-----5:R3:W-:Y:S02]  /*10b20*/  STS.128 [R237+0x2800], R20 ;  /* 0x00280014ed007388 */ /* 0x0207e40000000c00 */
.L_x_2125:
[----:B------:R-:W-:Y:S05]  /*10b30*/  BSYNC B2 ;  /* 0x0000000000027941 */ /* 0x000fea0003800000 */
.L_x_2124:
[----:B------:R-:W-:Y:S01]  /*10b40*/  IADD3 R33, R200, 0x20, RZ ;  /* 0x00000020c8217810 */ /* 0x000fe20007ffe0ff */
[----:B------:R-:W-:Y:S03]  /*10b50*/  BSSY B2, `(.L_x_2132) ;  /* 0x000007a000027945 */ /* 0x000fe60003800000 */
[----:B------:R-:W-:-:S04]  /*10b60*/  ISETP.GE.AND P0, PT, R33, R13, PT ;  /* 0x0000000d2100720c */ /* 0x000fc80003f06270 */
[----:B------:R-:W-:-:S13]  /*10b70*/  ISETP.LT.OR P0, PT, R130, -0x107, P0 ;  /* 0xfffffef98200780c */ /* 0x000fda0000701670 */
[----:B------:R-:W-:Y:S05]  /*10b80*/  @P0 BRA `(.L_x_2133) ;  /* 0x0000076000000947 */ /* 0x000fea0003800000 */
[----:B-----5:R-:W-:Y:S01]  /*10b90*/  ISETP.GE.AND P0, PT, R18, R2, PT ;  /* 0x000000021200720c */ /* 0x020fe20003f06270 */
[----:B------:R-:W-:Y:S01]  /*10ba0*/  IMAD.SHL.U32 R4, R3, 0x20, RZ ;  /* 0x0000002003047824 */ /* 0x000fe200078e00ff */
[----:B------:R-:W-:Y:S04]  /*10bb0*/  BSSY B1, `(.L_x_2134) ;  /* 0x000003e000017945 */ /* 0x000fe80003800000 */
[----:B------:R-:W-:-:S04]  /*10bc0*/  IADD3 R5, P1, R4, R24, RZ ;  /* 0x0000001804057210 */ /* 0x000fc80007f3e0ff */
[----:B------:R-:W-:Y:S01]  /*10bd0*/  LEA.HI.X.SX32 R4, R4, R25, 0x1, P1 ;  /* 0x0000001904047211 */ /* 0x000fe200008f0eff */
[C---:B-1----:R-:W-:Y:S02]  /*10be0*/  IMAD.SHL.U32 R42, R5.reuse, 0x2, RZ ;  /* 0x00000002052a7824 */ /* 0x042fe400078e00ff */
[----:B------:R1:W-:Y:S01]  /*10bf0*/  @P0 STS.128 [R237+0x1000], RZ ;  /* 0x001000ffed000388 */ /* 0x0003e20000000c00 */
[----:B------:R-:W-:Y:S02]  /*10c00*/  SHF.L.U64.HI R4, R5, 0x1, R4 ;  /* 0x0000000105047819 */ /* 0x000fe40000010204 */
[-C--:B------:R-:W-:Y:S02]  /*10c10*/  IADD3 R38, P2, R28, R42.reuse, RZ ;  /* 0x0000002a1c267210 */ /* 0x080fe40007f5e0ff */
[----:B------:R-:W-:-:S03]  /*10c20*/  IADD3 R42, P1, R34, R42, RZ ;  /* 0x0000002a222a7210 */ /* 0x000fc60007f3e0ff */
[--C-:B------:R-:W-:Y:S02]  /*10c30*/  IMAD.X R39, R29, 0x1, R4.reuse, P2 ;  /* 0x000000011d277824 */ /* 0x100fe400010e0604 */
[----:B------:R-:W-:Y:S01]  /*10c40*/  IMAD.X R43, R35, 0x1, R4, P1 ;  /* 0x00000001232b7824 */ /* 0x000fe200008e0604 */
[----:B------:R-:W-:Y:S05]  /*10c50*/  @P0 BRA `(.L_x_2135) ;  /* 0x0000033000000947 */ /* 0x000fea0003800000 */
[----:B---3--:R3:W5:Y:S01]  /*10c60*/  LD.E.128 R20, [R16.64] ;  /* 0x0000000610147980 */ /* 0x008762000c101d00 */
[----:B------:R-:W-:Y:S01]  /*10c70*/  ISETP.GE.AND P0, PT, R18, R0, PT ;  /* 0x000000001200720c */ /* 0x000fe20003f06270 */
[----:B------:R-:W-:-:S12]  /*10c80*/  BSSY B0, `(.L_x_2136) ;  /* 0x000002f000007945 */ /* 0x000fd80003800000 */
[----:B------:R-:W-:Y:S05]  /*10c90*/  @P0 BRA `(.L_x_2137) ;  /* 0x000002d000000947 */ /* 0x000fea0003800000 */
[----:B--2---:R-:W2:Y:S04]  /*10ca0*/  LD.E.64 R4, [R42.64] ;  /* 0x000000062a047980 */ /* 0x004ea8000c101b00 */
[----:B---3--:R-:W3:Y:S01]  /*10cb0*/  LD.E.64 R6, [R38.64] ;  /* 0x0000000626067980 */ /* 0x008ee2000c101b00 */
        /* <DEDUP_REMOVED lines=43> */
.L_x_2137:
[----:B------:R-:W-:Y:S05]  /*10f70*/  BSYNC B0 ;  /* 0x0000000000007941 */ /* 0x000fea0003800000 */
.L_x_2136:
[----:B-----5:R1:W-:Y:S02]  /*10f80*/  STS.128 [R237+0x1000], R20 ;  /* 0x00100014ed007388 */ /* 0x0203e40000000c00 */
.L_x_2135:
[----:B------:R-:W-:Y:S05]  /*10f90*/  BSYNC B1 ;  /* 0x0000000000017941 */ /* 0x000fea0003800000 */
.L_x_2134:
        /* <DEDUP_REMOVED lines=12> */
[----:B------:R-:W-:-:S02]  /*11060*/  HADD2.F32 R23, -RZ, R26.H0_H0 ;  /* 0x2000001aff177230 */ /* 0x000fc40000004100 */
[--C-:B------:R-:W-:Y:S02]  /*11070*/  HADD2.F32 R21, -RZ, R9.reuse.H1_H1 ;  /* 0x30000009ff157230 */ /* 0x100fe40000004100 */
[----:B------:R-:W-:Y:S02]  /*11080*/  HADD2.F32 R26, -RZ, R26.H1_H1 ;  /* 0x3000001aff1a7230 */ /* 0x000fe40000004100 */
[----:B------:R-:W-:Y:S02]  /*11090*/  HADD2.F32 R30, -RZ, R9.H0_H0 ;  /* 0x20000009ff1e7230 */ /* 0x000fe40000004100 */
[----:B---3--:R-:W-:Y:S02]  /*110a0*/  HADD2.F32 R15, -RZ, R5.H1_H1 ;  /* 0x30000005ff0f7230 */ /* 0x008fe40000004100 */
[----:B-1----:R-:W-:Y:S02]  /*110b0*/  HADD2.F32 R16, -RZ, R4.H1_H1 ;  /* 0x30000004ff107230 */ /* 0x002fe40000004100 */
        /* <DEDUP_REMOVED lines=23> */
[-C--:B------:R-:W-:Y:S01]  /*11230*/  FMUL.FTZ R16, R16, R7.reuse ;  /* 0x0000000710107220 */ /* 0x080fe20000410000 */
        /* <DEDUP_REMOVED lines=9> */
.L_x_2139:
[----:B------:R-:W-:Y:S05]  /*112d0*/  BSYNC B0 ;  /* 0x0000000000007941 */ /* 0x000fea0003800000 */
.L_x_2138:
[----:B-----5:R3:W-:Y:S02]  /*112e0*/  STS.128 [R237+0x3000], R20 ;  /* 0x00300014ed007388 */ /* 0x0207e40000000c00 */
.L_x_2133:
[----:B------:R-:W-:Y:S05]  /*112f0*/  BSYNC B2 ;  /* 0x0000000000027941 */ /* 0x000fea0003800000 */
.L_x_2132:
[----:B------:R-:W-:-:S04]  /*11300*/  IADD3 R36, R200, 0x30, RZ ;  /* 0x00000030c8247810 */ /* 0x000fc80007ffe0ff */
[----:B------:R-:W-:-:S04]  /*11310*/  ISETP.GE.AND P0, PT, R36, R13, PT ;  /* 0x0000000d2400720c */ /* 0x000fc80003f06270 */
[----:B------:R-:W-:-:S13]  /*11320*/  ISETP.LT.OR P0, PT, R130, -0x187, P0 ;  /* 0xfffffe798200780c */ /* 0x000fda0000701670 */
[----:B------:R-:W-:Y:S05]  /*11330*/  @P0 BRA `(.L_x_2140) ;  /* 0x0000414000000947 */ /* 0x000fea0003800000 */
[----:B-----5:R-:W-:Y:S01]  /*11340*/  ISETP.GE.AND P0, PT, R18, R2, PT ;  /* 0x000000021200720c */ /* 0x020fe20003f06270 */
        /* <DEDUP_REMOVED lines=21> */
[--C-:B------:R-:W-:Y:S01]  /*114a0*/  HADD2.F32 R21, -RZ, R15.reuse.H0_H0 ;  /* 0x2000000fff157230 */ /* 0x100fe20000004100 */
[----:B------:R-:W-:Y:S01]  /*114b0*/  MOV R20, R22 ;  /* 0x0000001600147202 */ /* 0x000fe20000000f00 */
[----:B------:R-:W-:-:S02]  /*114c0*/  HADD2.F32 R22, -RZ, R15.H1_H1 ;  /* 0x3000000fff167230 */ /* 0x000fc40000004100 */
[--C-:B------:R-:W-:Y:S02]  /*114d0*/  HADD2.F32 R19, -RZ, R3.reuse.H1_H1 ;  /* 0x30000003ff137230 */ /* 0x100fe40000004100 */
        /* <DEDUP_REMOVED lines=37> */
.L_x_2144:
[----:B------:R-:W-:Y:S05]  /*11730*/  BSYNC B0 ;  /* 0x0000000000007941 */ /* 0x000fea0003800000 */
.L_x_2143:
[----:B-----5:R3:W-:Y:S02]  /*11740*/  STS.128 [R237+0x1800], R20 ;  /* 0x00180014ed007388 */ /* 0x0207e40000000c00 */
.L_x_2142:
[----:B------:R-:W-:Y:S05]  /*11750*/  BSYNC B1 ;  /* 0x0000000000017941 */ /* 0x000fea0003800000 */
.L_x_2141:
        /* <DEDUP_REMOVED lines=53> */
.L_x_2146:
[----:B------:R-:W-:Y:S05]  /*11ab0*/  BSYNC B0 ;  /* 0x0000000000007941 */ /* 0x000fea0003800000 */
.L_x_2145:
[----:B-----5:R1:W-:Y:S01]  /*11ac0*/  STS.128 [R237+0x3800], R40 ;  /* 0x00380028ed007388 */ /* 0x0203e20000000c00 */
[----:B------:R-:W-:Y:S05]  /*11ad0*/  BRA `(.L_x_2140) ;  /* 0x000039a000007947 */ /* 0x000fea0003800000 */
.L_x_2115:
[----:B-1----:R-:W-:Y:S01]  /*11ae0*/  BSSY B2, `(.L_x_2147) ;  /* 0x00000c8000027945 */ /* 0x002fe20003800000 */
[----:B------:R-:W-:Y:S05]  /*11af0*/  @!P0 BRA `(.L_x_2148) ;  /* 0x00000c6000008947 */ /* 0x000fea0003800000 */
[----:B-----5:R-:W-:Y:S01]  /*11b00*/  ISETP.GE.AND P0, PT, R18, R2, PT ;  /* 0x000000021200720c */ /* 0x020fe20003f06270 */
        /* <DEDUP_REMOVED lines=26> */
[----:B-----5:R-:W-:Y:S01]  /*11cb0*/  MOV R8, R37 ;  /* 0x0000002500087202 */ /* 0x020fe20000000f00 */
[----:B------:R-:W-:Y:S01]  /*11cc0*/  IMAD.MOV.U32 R33, RZ, RZ, R36 ;  /* 0x000000ffff217224 */ /* 0x000fe200078e0024 */
[----:B------:R-:W-:Y:S02]  /*11cd0*/  MOV R36, R38 ;  /* 0x0000002600247202 */ /* 0x000fe40000000f00 */
[----:B------:R-:W-:Y:S02]  /*11ce0*/  MOV R30, R39 ;  /* 0x00000027001e7202 */ /* 0x000fe40000000f00 */
[----:B---3--:R-:W-:Y:S01]  /*11cf0*/  MOV R37, R25 ;  /* 0x0000001900257202 */ /* 0x008fe20000000f00 */
[----:B------:R-:W-:Y:S01]  /*11d00*/  IMAD.MOV.U32 R25, RZ, RZ, R26 ;  /* 0x000000ffff197224 */ /* 0x000fe200078e001a */
[--C-:B--2---:R-:W-:Y:S02]  /*11d10*/  HADD2.F32 R26, -RZ, R5.reuse.H0_H0 ;  /* 0x20000005ff1a7230 */ /* 0x104fe40000004100 */
[----:B------:R-:W-:-:S02]  /*11d20*/  HADD2.F32 R38, -RZ, R5.H1_H1 ;  /* 0x30000005ff267230 */ /* 0x000fc40000004100 */
        /* <DEDUP_REMOVED lines=40> */
[----:B------:R-:W-:Y:S02]  /*11fb0*/  HADD2.F32 R20, -RZ, R22.H0_H0 ;  /* 0x20000016ff147230 */ /* 0x000fe40000004100 */
[----:B------:R-:W-:Y:S02]  /*11fc0*/  HADD2.F32 R7, -RZ, R33.H0_H0 ;  /* 0x20000021ff077230 */ /* 0x000fe40000004100 */
[----:B------:R-:W-:-:S02]  /*11fd0*/  HADD2.F32 R21, -RZ, R36.H0_H0 ;  /* 0x20000024ff157230 */ /* 0x000fc40000004100 */
[----:B------:R-:W-:Y:S02]  /*11fe0*/  HADD2.F32 R23, -RZ, R23.H1_H1 ;  /* 0x30000017ff177230 */ /* 0x000fe40000004100 */
        /* <DEDUP_REMOVED lines=18> */
.L_x_2152:
[----:B------:R-:W-:Y:S05]  /*12110*/  BSYNC B0 ;  /* 0x0000000000007941 */ /* 0x000fea0003800000 */
.L_x_2151:
[----:B-----5:R3:W-:Y:S02]  /*12120*/  STS.128 [R237], R36 ;  /* 0x00000024ed007388 */ /* 0x0207e40000000c00 */
.L_x_2150:
[----:B------:R-:W-:Y:S05]  /*12130*/  BSYNC B1 ;  /* 0x0000000000017941 */ /* 0x000fea0003800000 */
.L_x_2149:
        /* <DEDUP_REMOVED lines=26> */
[----:B-----5:R-:W-:Y:S01]  /*122e0*/  MOV R8, R37 ;  /* 0x0000002500087202 */ /* 0x020fe20000000f00 */
[----:B------:R-:W-:Y:S01]  /*122f0*/  IMAD.MOV.U32 R33, RZ, RZ, R36 ;  /* 0x000000ffff217224 */ /* 0x000fe200078e0024 */
[----:B------:R-:W-:Y:S02]  /*12300*/  MOV R36, R38 ;  /* 0x0000002600247202 */ /* 0x000fe40000000f00 */
[----:B------:R-:W-:Y:S02]  /*12310*/  MOV R30, R39 ;  /* 0x00000027001e7202 */ /* 0x000fe40000000f00 */
[----:B--2---:R-:W-:Y:S01]  /*12320*/  MOV R37, R25 ;  /* 0x0000001900257202 */ /* 0x004fe20000000f00 */
[----:B------:R-:W-:Y:S01]  /*12330*/  IMAD.MOV.U32 R25, RZ, RZ, R26 ;  /* 0x000000ffff197224 */ /* 0x000fe200078e001a */
[----:B------:R-:W-:Y:S02]  /*12340*/  HADD2.F32 R55, -RZ, R24.H0_H0 ;  /* 0x20000018ff377230 */ /* 0x000fe40000004100 */
[----:B---3--:R-:W-:-:S02]  /*12350*/  HADD2.F32 R26, -RZ, R4.H0_H0 ;  /* 0x20000004ff1a7230 */ /* 0x008fc40000004100 */
[----:B------:R-:W-:Y:S02]  /*12360*/  HADD2.F32 R38, -RZ, R4.H1_H1 ;  /* 0x30000004ff267230 */ /* 0x000fe40000004100 */
        /* <DEDUP_REMOVED lines=19> */
[----:B------:R-:W-:Y:S02]  /*124a0*/  @!P1 FADD.FTZ R6, -R6, -RZ ;  /* 0x800000ff06069221 */ /* 0x000fe40000010100 */
[----:B------:R-:W-:Y:S02]  /*124b0*/  FMUL.FTZ R54, R25, R54 ;  /* 0x0000003619367220 */ /* 0x000fe40000410000 */
[----:B------:R-:W-:Y:S01]  /*124c0*/  FMUL.FTZ R7, R27, R7 ;  /* 0x000000071b077220 */ /* 0x000fe20000410000 */
[----:B------:R-:W-:Y:S01]  /*124d0*/  HADD2.F32 R37, -RZ, R37.H1_H1 ;  /* 0x30000025ff257230 */ /* 0x000fe20000004100 */
[----:B------:R-:W-:Y:S01]  /*124e0*/  FMUL.FTZ R5, R26, R5 ;  /* 0x000000051a057220 */ /* 0x000fe20000410000 */
[----:B------:R-:W-:Y:S01]  /*124f0*/  HADD2.F32 R26, -RZ, R8.H0_H0 ;  /* 0x20000008ff1a7230 */ /* 0x000fe20000004100 */
[----:B------:R-:W-:Y:S02]  /*12500*/  @!P1 FADD.FTZ R38, -R38, -RZ ;  /* 0x800000ff26269221 */ /* 0x000fe40000010100 */
[----:B------:R-:W-:Y:S01]  /*12510*/  FMUL.FTZ R6, R4, R6 ;  /* 0x0000000604067220 */ /* 0x000fe20000410000 */
[----:B----4-:R-:W-:-:S02]  /*12520*/  HADD2.F32 R25, -RZ, R20.H0_H0 ;  /* 0x20000014ff197230 */ /* 0x010fc40000004100 */
[----:B------:R-:W-:Y:S01]  /*12530*/  HADD2.F32 R27, -RZ, R20.H1_H1 ;  /* 0x30000014ff1b7230 */ /* 0x000fe20000004100 */
[----:B------:R-:W-:Y:S01]  /*12540*/  @!P1 FADD.FTZ R39, -R39, -RZ ;  /* 0x800000ff27279221 */ /* 0x000fe20000010100 */
[----:B------:R-:W-:Y:S02]  /*12550*/  HADD2.F32 R20, -RZ, R21.H0_H0 ;  /* 0x20000015ff147230 */ /* 0x000fe40000004100 */
[----:B------:R-:W-:Y:S01]  /*12560*/  HADD2.F32 R4, -RZ, R33.H0_H0 ;  /* 0x20000021ff047230 */ /* 0x000fe20000004100 */
[----:B------:R-:W-:Y:S01]  /*12570*/  FMUL.FTZ R56, R56, R38 ;  /* 0x0000002638387220 */ /* 0x000fe20000410000 */
[----:B------:R-:W-:Y:S01]  /*12580*/  HADD2.F32 R38, -RZ, R21.H1_H1 ;  /* 0x30000015ff267230 */ /* 0x000fe20000004100 */
[----:B------:R-:W-:Y:S01]  /*12590*/  FMUL.FTZ R37, R37, R39 ;  /* 0x0000002725257220 */ /* 0x000fe20000410000 */
[--C-:B------:R-:W-:Y:S01]  /*125a0*/  HADD2.F32 R21, -RZ, R22.reuse.H0_H0 ;  /* 0x20000016ff157230 */ /* 0x100fe20000004100 */
[----:B------:R-:W-:Y:S01]  /*125b0*/  FFMA.FTZ R20, R26, R20, R24 ;  /* 0x000000141a147223 */ /* 0x000fe20000010018 */
[----:B------:R-:W-:Y:S01]  /*125c0*/  HADD2.F32 R39, -RZ, R22.H1_H1 ;  /* 0x30000016ff277230 */ /* 0x000fe20000004100 */
[----:B------:R-:W-:Y:S01]  /*125d0*/  FFMA.FTZ R4, R4, R25, R55 ;  /* 0x0000001904047223 */ /* 0x000fe20000010037 */
[----:B------:R-:W-:-:S02]  /*125e0*/  HADD2.F32 R24, -RZ, R8.H1_H1 ;  /* 0x30000008ff187230 */ /* 0x000fc40000004100 */
[----:B------:R-:W-:Y:S02]  /*125f0*/  HADD2.F32 R22, -RZ, R23.H0_H0 ;  /* 0x20000017ff167230 */ /* 0x000fe40000004100 */
[----:B------:R-:W-:Y:S02]  /*12600*/  HADD2.F32 R8, -RZ, R36.H0_H0 ;  /* 0x20000024ff087230 */ /* 0x000fe40000004100 */
[----:B------:R-:W-:Y:S02]  /*12610*/  HADD2.F32 R25, -RZ, R30.H0_H0 ;  /* 0x2000001eff197230 */ /* 0x000fe40000004100 */
[----:B------:R-:W-:Y:S02]  /*12620*/  HADD2.F32 R33, -RZ, R33.H1_H1 ;  /* 0x30000021ff217230 */ /* 0x000fe40000004100 */
[----:B------:R-:W-:Y:S02]  /*12630*/  HADD2.F32 R23, -RZ, R23.H1_H1 ;  /* 0x30000017ff177230 */ /* 0x000fe40000004100 */
[----:B------:R-:W-:-:S02]  /*12640*/  HADD2.F32 R36, -RZ, R36.H1_H1 ;  /* 0x30000024ff247230 */ /* 0x000fc40000004100 */
[----:B------:R-:W-:Y:S01]  /*12650*/  HADD2.F32 R30, -RZ, R30.H1_H1 ;  /* 0x3000001eff1e7230 */ /* 0x000fe20000004100 */
[----:B------:R-:W-:Y:S02]  /*12660*/  FFMA.FTZ R27, R33, R27, R56 ;  /* 0x0000001b211b7223 */ /* 0x000fe40000010038 */
[----:B------:R-:W-:Y:S02]  /*12670*/  FFMA.FTZ R24, R24, R38, R37 ;  /* 0x0000002618187223 */ /* 0x000fe40000010025 */
[----:B------:R-:W-:Y:S02]  /*12680*/  FFMA.FTZ R5, R8, R21, R5 ;  /* 0x0000001508057223 */ /* 0x000fe40000010005 */
[----:B------:R-:W-:Y:S02]  /*12690*/  FFMA.FTZ R36, R36, R39, R54 ;  /* 0x0000002724247223 */ /* 0x000fe40000010036 */
[----:B------:R-:W-:Y:S02]  /*126a0*/  FFMA.FTZ R6, R25, R22, R6 ;  /* 0x0000001619067223 */ /* 0x000fe40000010006 */
[----:B------:R-:W-:Y:S01]  /*126b0*/  FFMA.FTZ R7, R30, R23, R7 ;  /* 0x000000171e077223 */ /* 0x000fe20000010007 */
[----:B------:R-:W-:-:S02]  /*126c0*/  F2FP.PACK_AB R4, R27, R4 ;  /* 0x000000041b04723e */ /* 0x000fc400000000ff */
[----:B------:R-:W-:Y:S02]  /*126d0*/  F2FP.PACK_AB R20, R24, R20 ;  /* 0x000000141814723e */ /* 0x000fe400000000ff */
[----:B------:R-:W-:Y:S02]  /*126e0*/  F2FP.PACK_AB R5, R36, R5 ;  /* 0x000000052405723e */ /* 0x000fe400000000ff */
[----:B------:R-:W-:Y:S02]  /*126f0*/  F2FP.PACK_AB R6, R7, R6 ;  /* 0x000000060706723e */ /* 0x000fe400000000ff */
[----:B------:R-:W-:Y:S02]  /*12700*/  MOV R36, R4 ;  /* 0x0000000400247202 */ /* 0x000fe40000000f00 */
[----:B------:R-:W-:Y:S02]  /*12710*/  MOV R37, R20 ;  /* 0x0000001400257202 */ /* 0x000fe40000000f00 */
[----:B------:R-:W-:-:S02]  /*12720*/  MOV R38, R5 ;  /* 0x0000000500267202 */ /* 0x000fc40000000f00 */
[----:B------:R-:W-:Y:S02]  /*12730*/  MOV R39, R6 ;  /* 0x0000000600277202 */ /* 0x000fe40000000f00 */
.L_x_2154:
[----:B------:R-:W-:Y:S05]  /*12740*/  BSYNC B0 ;  /* 0x0000000000007941 */ /* 0x000fea0003800000 */
.L_x_2153:
[----:B-----5:R1:W-:Y:S02]  /*12750*/  STS.128 [R237+0x2000], R36 ;  /* 0x00200024ed007388 */ /* 0x0203e40000000c00 */
.L_x_2148:
[----:B------:R-:W-:Y:S05]  /*12760*/  BSYNC B2 ;  /* 0x0000000000027941 */ /* 0x000fea0003800000 */
.L_x_2147:
[----:B------:R-:W-:Y:S01]  /*12770*/  IADD3 R8, R200, 0x10, RZ ;  /* 0x00000010c8087810 */ /* 0x000fe20007ffe0ff */
[----:B------:R-:W-:Y:S03]  /*12780*/  BSSY B2, `(.L_x_2155) ;  /* 0x00000ce000027945 */ /* 0x000fe60003800000 */
[----:B------:R-:W-:-:S04]  /*12790*/  ISETP.GE.AND P0, PT, R8, R13, PT ;  /* 0x0000000d0800720c */ /* 0x000fc80003f06270 */
[----:B------:R-:W-:-:S13]  /*127a0*/  ISETP.LT.OR P0, PT, R130, -0x87, P0 ;  /* 0xffffff798200780c */ /* 0x000fda0000701670 */
[----:B------:R-:W-:Y:S05]  /*127b0*/  @P0 BRA `(.L_x_2156) ;  /* 0x00000ca000000947 */ /* 0x000fea0003800000 */
[----:B-----5:R-:W-:Y:S01]  /*127c0*/  ISETP.GE.AND P0, PT, R18, R2, PT ;  /* 0x000000021200720c */ /* 0x020fe20003f06270 */
[----:B------:R-:W-:-:S12]  /*127d0*/  BSSY B1, `(.L_x_2157) ;  /* 0x0000063000017945 */ /* 0x000fd80003800000 */
[----:B------:R1:W-:Y:S01]  /*127e0*/  @P0 STS.128 [R237+0x800], RZ ;  /* 0x000800ffed000388 */ /* 0x0003e20000000c00 */
[----:B------:R-:W-:Y:S05]  /*127f0*/  @P0 BRA `(.L_x_2158) ;  /* 0x0000060000000947 */ /* 0x000fea0003800000 */
[----:B-1-3--:R1:W5:Y:S01]  /*12800*/  LD.E.128 R36, [R42.64] ;  /* 0x000000062a247980 */ /* 0x00a362000c101d00 */
[----:B------:R-:W-:Y:S01]  /*12810*/  ISETP.GE.AND P0, PT, R18, R0, PT ;  /* 0x000000001200720c */ /* 0x000fe20003f06270 */
[----:B------:R-:W-:-:S12]  /*12820*/  BSSY B0, `(.L_x_2159) ;  /* 0x000005c000007945 */ /* 0x000fd80003800000 */
[----:B------:R-:W-:Y:S05]  /*12830*/  @P0 BRA `(.L_x_2160) ;  /* 0x000005a000000947 */ /* 0x000fea0003800000 */
[----:B------:R-:W-:Y:S02]  /*12840*/  ISETP.GE.AND P0, PT, R18, R3, PT ;  /* 0x000000031200720c */ /* 0x000fe40003f06270 */
        /* <DEDUP_REMOVED lines=22> */
[----:B------:R-:W-:Y:S02]  /*129b0*/  MOV R33, R39 ;  /* 0x0000002700217202 */ /* 0x000fe40000000f00 */
[----:B---3--:R-:W-:Y:S01]  /*129c0*/  MOV R38, R25 ;  /* 0x0000001900267202 */ /* 0x008fe20000000f00 */
[----:B------:R-:W-:Y:S01]  /*129d0*/  IMAD.MOV.U32 R25, RZ, RZ, R26 ;  /* 0x000000ffff197224 */ /* 0x000fe200078e001a */
[----:B------:R-:W-:Y:S02]  /*129e0*/  HADD2.F32 R56, -RZ, R24.H0_H0 ;  /* 0x20000018ff387230 */ /* 0x000fe40000004100 */
[----:B--2---:R-:W-:-:S02]  /*129f0*/  HADD2.F32 R26, -RZ, R4.H0_H0 ;  /* 0x20000004ff1a7230 */ /* 0x004fc40000004100 */
        /* <DEDUP_REMOVED lines=22> */
[----:B------:R-:W-:Y:S02]  /*12b60*/  FMUL.FTZ R55, R25, R55 ;  /* 0x0000003719377220 */ /* 0x000fe40000410000 */
[----:B------:R-:W-:Y:S02]  /*12b70*/  FMUL.FTZ R7, R27, R7 ;  /* 0x000000071b077220 */ /* 0x000fe40000410000 */
[----:B------:R-:W-:Y:S02]  /*12b80*/  @!P0 FADD.FTZ R39, -R39, -RZ ;  /* 0x800000ff27278221 */ /* 0x000fe40000010100 */
[----:B------:R-:W-:Y:S01]  /*12b90*/  FMUL.FTZ R5, R26, R5 ;  /* 0x000000051a057220 */ /* 0x000fe20000410000 */
[----:B------:R-:W-:Y:S01]  /*12ba0*/  HADD2.F32 R26, -RZ, R30.H0_H0 ;  /* 0x2000001eff1a7230 */ /* 0x000fe20000004100 */
[----:B------:R-:W-:Y:S01]  /*12bb0*/  FMUL.FTZ R6, R4, R6 ;  /* 0x0000000604067220 */ /* 0x000fe20000410000 */
[----:B------:R-:W-:Y:S01]  /*12bc0*/  HADD2.F32 R4, -RZ, R36.H0_H0 ;  /* 0x20000024ff047230 */ /* 0x000fe20000004100 */
[----:B------:R-:W-:-:S02]  /*12bd0*/  @!P0 FADD.FTZ R54, -R54, -RZ ;  /* 0x800000ff36368221 */ /* 0x000fc40000010100 */
[----:B------:R-:W-:Y:S01]  /*12be0*/  FMUL.FTZ R57, R57, R39 ;  /* 0x0000002739397220 */ /* 0x000fe20000410000 */
[--C-:B----4-:R-:W-:Y:S02]  /*12bf0*/  HADD2.F32 R25, -RZ, R20.reuse.H0_H0 ;  /* 0x20000014ff197230 */ /* 0x110fe40000004100 */
[----:B------:R-:W-:Y:S02]  /*12c00*/  HADD2.F32 R27, -RZ, R20.H1_H1 ;  /* 0x30000014ff1b7230 */ /* 0x000fe40000004100 */
[--C-:B------:R-:W-:Y:S01]  /*12c10*/  HADD2.F32 R20, -RZ, R21.reuse.H0_H0 ;  /* 0x20000015ff147230 */ /* 0x100fe20000004100 */
[----:B------:R-:W-:Y:S01]  /*12c20*/  FMUL.FTZ R38, R38, R54 ;  /* 0x0000003626267220 */ /* 0x000fe20000410000 */
[----:B------:R-:W-:Y:S01]  /*12c30*/  HADD2.F32 R39, -RZ, R21.H1_H1 ;  /* 0x30000015ff277230 */ /* 0x000fe20000004100 */
[----:B------:R-:W-:Y:S01]  /*12c40*/  FFMA.FTZ R4, R4, R25, R56 ;  /* 0x0000001904047223 */ /* 0x000fe20000010038 */
[--C-:B------:R-:W-:Y:S01]  /*12c50*/  HADD2.F32 R21, -RZ, R22.reuse.H0_H0 ;  /* 0x20000016ff157230 */ /* 0x100fe20000004100 */
        /* <DEDUP_REMOVED lines=20> */
[----:B------:R-:W-:Y:S02]  /*12da0*/  MOV R36, R4 ;  /* 0x0000000400247202 */ /* 0x000fe40000000f00 */
[----:B------:R-:W-:-:S02]  /*12db0*/  MOV R37, R20 ;  /* 0x0000001400257202 */ /* 0x000fc40000000f00 */
[----:B------:R-:W-:Y:S02]  /*12dc0*/  MOV R38, R5 ;  /* 0x0000000500267202 */ /* 0x000fe40000000f00 */
[----:B------:R-:W-:Y:S02]  /*12dd0*/  MOV R39, R6 ;  /* 0x0000000600277202 */ /* 0x000fe40000000f00 */
.L_x_2160:
[----:B------:R-:W-:Y:S05]  /*12de0*/  BSYNC B0 ;  /* 0x0000000000007941 */ /* 0x000fea0003800000 */
.L_x_2159:
[----:B-----5:R3:W-:Y:S02]  /*12df0*/  STS.128 [R237+0x800], R36 ;  /* 0x00080024ed007388 */ /* 0x0207e40000000c00 */
.L_x_2158:
[----:B------:R-:W-:Y:S05]  /*12e00*/  BSYNC B1 ;  /* 0x0000000000017941 */ /* 0x000fea0003800000 */
.L_x_2157:
[----:B------:R-:W-:-:S13]  /*12e10*/  ISETP.GE.AND P0, PT, R14, R2, PT ;  /* 0x000000020e00720c */ /* 0x000fda0003f06270 */
[----:B------:R1:W-:Y:S01]  /*12e20*/  @P0 STS.128 [R237+0x2800], RZ ;  /* 0x002800ffed000388 */ /* 0x0003e20000000c00 */
[----:B------:R-:W-:Y:S05]  /*12e30*/  @P0 BRA `(.L_x_2156) ;  /* 0x0000062000000947 */ /* 0x000fea0003800000 */
[----:B-1-3--:R1:W5:Y:S01]  /*12e40*/  LD.E.128 R36, [R42.64+0x80] ;  /* 0x000080062a247980 */ /* 0x00a362000c101d00 */
[----:B------:R-:W-:Y:S01]  /*12e50*/  ISETP.GE.AND P0, PT, R14, R0, PT ;  /* 0x000000000e00720c */ /* 0x000fe20003f06270 */
[----:B------:R-:W-:-:S12]  /*12e60*/  BSSY B0, `(.L_x_2161) ;  /* 0x000005e000007945 */ /* 0x000fd80003800000 */
[----:B------:R-:W-:Y:S05]  /*12e70*/  @P0 BRA `(.L_x_2162) ;  /* 0x000005c000000947 */ /* 0x000fea0003800000 */
[----:B------:R-:W-:Y:S02]  /*12e80*/  ISETP.GE.AND P0, PT, R14, R3, PT ;  /* 0x000000030e00720c */ /* 0x000fe40003f06270 */
        /* <DEDUP_REMOVED lines=10> */
[C---:B------:R-:W-:Y:S01]  /*12f30*/  LEA R22, P1, R5.reuse, R34, 0x1 ;  /* 0x0000002205167211 */ /* 0x040fe200078208ff */
[----:B------:R-:W-:Y:S02]  /*12f40*/  IMAD.MOV.U32 R21, RZ, RZ, RZ ;  /* 0x000000ffff157224 */ /* 0x000fe400078e00ff */
[----:B------:R-:W3:Y:S01]  /*12f50*/  LD.E.128 R24, [R24.64+0x80] ;  /* 0x0000800618187980 */ /* 0x000ee2000c101d00 */
[----:B------:R-:W-:Y:S02]  /*12f60*/  LEA.HI.X R23, R5, R35, R4, 0x1, P1 ;  /* 0x0000002305177211 */ /* 0x000fe400008f0c04 */
[----:B------:R-:W-:-:S03]  /*12f70*/  @P0 IADD3 R21, -R3, RZ, RZ ;  /* 0x000000ff03150210 */ /* 0x000fc60007ffe1ff */
[----:B--2---:R1:W2:Y:S01]  /*12f80*/  LD.E.128 R4, [R22.64] ;  /* 0x0000000616047980 */ /* 0x0042a2000c101d00 */
[----:B------:R-:W-:-:S04]  /*12f90*/  IADD3 R20, P1, R21, R20, RZ ;  /* 0x0000001415147210 */ /* 0x000fc80007f3e0ff */
[----:B------:R-:W-:Y:S02]  /*12fa0*/  LEA.HI.X.SX32 R15, R21, R15, 0x1, P1 ;  /* 0x0000000f150f7211 */ /* 0x000fe400008f0eff */
[----:B-1----:R-:W-:-:S04]  /*12fb0*/  LEA R22, P1, R20, R28, 0x1 ;  /* 0x0000001c14167211 */ /* 0x002fc800078208ff */
[----:B------:R-:W-:-:S06]  /*12fc0*/  LEA.HI.X R23, R20, R29, R15, 0x1, P1 ;  /* 0x0000001d14177211 */ /* 0x000fcc00008f0c0f */
[----:B----4-:R-:W4:Y:S01]  /*12fd0*/  LD.E.128 R20, [R22.64] ;  /* 0x0000000616147980 */ /* 0x010f22000c101d00 */
[----:B-----5:R-:W-:Y:S02]  /*12fe0*/  MOV R15, R37 ;  /* 0x00000025000f7202 */ /* 0x020fe40000000f00 */
[----:B------:R-:W-:Y:S02]  /*12ff0*/  MOV R33, R36 ;  /* 0x0000002400217202 */ /* 0x000fe40000000f00 */
[----:B------:R-:W-:Y:S01]  /*13000*/  MOV R36, R38 ;  /* 0x0000002600247202 */ /* 0x000fe20000000f00 */
[----:B------:R-:W-:Y:S01]  /*13010*/  IMAD.MOV.U32 R30, RZ, RZ, R39 ;  /* 0x000000ffff1e7224 */ /* 0x000fe200078e0027 */
[----:B---3--:R-:W-:Y:S02]  /*13020*/  MOV R37, R25 ;  /* 0x0000001900257202 */ /* 0x008fe40000000f00 */
[----:B------:R-:W-:Y:S01]  /*13030*/  MOV R25, R26 ;  /* 0x0000001a00197202 */ /* 0x000fe20000000f00 */
[----:B--2---:R-:W-:-:S02]  /*13040*/  HADD2.F32 R26, -RZ, R4.H0_H0 ;  /* 0x20000004ff1a7230 */ /* 0x004fc40000004100 */
        /* <DEDUP_REMOVED lines=24> */
[--C-:B----4-:R-:W-:Y:S01]  /*131d0*/  HADD2.F32 R25, -RZ, R20.reuse.H0_H0 ;  /* 0x20000014ff197230 */ /* 0x110fe20000004100 */
[----:B------:R-:W-:Y:S01]  /*131e0*/  FMUL.FTZ R5, R26, R5 ;  /* 0x000000051a057220 */ /* 0x000fe20000410000 */
[----:B------:R-:W-:Y:S01]  /*131f0*/  HADD2.F32 R27, -RZ, R20.H1_H1 ;  /* 0x30000014ff1b7230 */ /* 0x000fe20000004100 */
[----:B------:R-:W-:Y:S01]  /*13200*/  @!P0 FADD.FTZ R38, -R38, -RZ ;  /* 0x800000ff26268221 */ /* 0x000fe20000010100 */
[----:B------:R-:W-:Y:S01]  /*13210*/  HADD2.F32 R37, -RZ, R37.H1_H1 ;  /* 0x30000025ff257230 */ /* 0x000fe20000004100 */
[----:B------:R-:W-:Y:S01]  /*13220*/  FMUL.FTZ R6, R4, R6 ;  /* 0x0000000604067220 */ /* 0x000fe20000410000 */
[----:B------:R-:W-:Y:S01]  /*13230*/  HADD2.F32 R26, -RZ, R15.H0_H0 ;  /* 0x2000000fff1a7230 */ /* 0x000fe20000004100 */
[----:B------:R-:W-:Y:S01]  /*13240*/  @!P0 FADD.FTZ R39, -R39, -RZ ;  /* 0x800000ff27278221 */ /* 0x000fe20000010100 */
[----:B------:R-:W-:-:S02]  /*13250*/  HADD2.F32 R20, -RZ, R21.H0_H0 ;  /* 0x20000015ff147230 */ /* 0x000fc40000004100 */
        /* <DEDUP_REMOVED lines=9> */
[----:B------:R-:W-:-:S02]  /*132f0*/  HADD2.F32 R33, -RZ, R33.H1_H1 ;  /* 0x30000021ff217230 */ /* 0x000fc40000004100 */
[--C-:B------:R-:W-:Y:S02]  /*13300*/  HADD2.F32 R22, -RZ, R23.reuse.H0_H0 ;  /* 0x20000017ff167230 */ /* 0x100fe40000004100 */
[----:B------:R-:W-:Y:S02]  /*13310*/  HADD2.F32 R15, -RZ, R36.H0_H0 ;  /* 0x20000024ff0f7230 */ /* 0x000fe40000004100 */
[----:B------:R-:W-:Y:S02]  /*13320*/  HADD2.F32 R25, -RZ, R30.H0_H0 ;  /* 0x2000001eff197230 */ /* 0x000fe40000004100 */
        /* <DEDUP_REMOVED lines=12> */
[----:B------:R-:W-:Y:S01]  /*133f0*/  F2FP.PACK_AB R6, R7, R6 ;  /* 0x000000060706723e */ /* 0x000fe200000000ff */
[----:B------:R-:W-:Y:S01]  /*13400*/  IMAD.MOV.U32 R36, RZ, RZ, R4 ;  /* 0x000000ffff247224 */ /* 0x000fe200078e0004 */
[----:B------:R-:W-:Y:S02]  /*13410*/  MOV R37, R20 ;  /* 0x0000001400257202 */ /* 0x000fe40000000f00 */
[----:B------:R-:W-:Y:S02]  /*13420*/  MOV R38, R5 ;  /* 0x0000000500267202 */ /* 0x000fe40000000f00 */
[----:B------:R-:W-:Y:S02]  /*13430*/  MOV R39, R6 ;  /* 0x0000000600277202 */ /* 0x000fe40000000f00 */
.L_x_2162:
[----:B------:R-:W-:Y:S05]  /*13440*/  BSYNC B0 ;  /* 0x0000000000007941 */ /* 0x000fea0003800000 */
.L_x_2161:
[----:B-----5:R3:W-:Y:S02]  /*13450*/  STS.128 [R237+0x2800], R36 ;  /* 0x00280024ed007388 */ /* 0x0207e40000000c00 */
.L_x_2156:
[----:B------:R-:W-:Y:S05]  /*13460*/  BSYNC B2 ;  /* 0x0000000000027941 */ /* 0x000fea0003800000 */
.L_x_2155:
        /* <DEDUP_REMOVED lines=14> */
[----:B------:R-:W-:Y:S02]  /*13550*/  SHF.L.U32 R15, R3, 0x5, RZ ;  /* 0x00000005030f7819 */ /* 0x000fe400000006ff */
[----:B------:R-:W-:Y:S02]  /*13560*/  MOV R4, RZ ;  /* 0x000000ff00047202 */ /* 0x000fe40000000f00 */
[C---:B------:R-:W-:Y:S02]  /*13570*/  IADD3 R20, P1, R15.reuse, R9, RZ ;  /* 0x000000090f147210 */ /* 0x040fe40007f3e0ff */
[----:B------:R-:W-:Y:S02]  /*13580*/  MOV R6, R3 ;  /* 0x0000000300067202 */ /* 0x000fe40000000f00 */
[----:B------:R-:W-:-:S03]  /*13590*/  LEA.HI.X.SX32 R15, R15, R12, 0x1, P1 ;  /* 0x0000000c0f0f7211 */ /* 0x000fc600008f0eff */
[----:B------:R-:W-:Y:S01]  /*135a0*/  @P0 IADD3 R4, -R3, RZ, RZ ;  /* 0x000000ff03040210 */ /* 0x000fe20007ffe1ff */
[----:B------:R-:W-:-:S03]  /*135b0*/  @P0 IMAD.MOV R6, RZ, RZ, -R3 ;  /* 0x000000ffff060224 */ /* 0x000fc600078e0a03 */
[----:B------:R-:W-:Y:S01]  /*135c0*/  IADD3 R5, P1, R4, R20, RZ ;  /* 0x0000001404057210 */ /* 0x000fe20007f3e0ff */
[----:B------:R-:W-:-:S03]  /*135d0*/  IMAD.WIDE R24, R6, 0x2, R16 ;  /* 0x0000000206187825 */ /* 0x000fc600078e0210 */
[----:B------:R-:W-:Y:S02]  /*135e0*/  LEA.HI.X.SX32 R4, R4, R15, 0x1, P1 ;  /* 0x0000000f04047211 */ /* 0x000fe400008f0eff */
[C---:B------:R-:W-:Y:S01]  /*135f0*/  LEA R22, P1, R5.reuse, R34, 0x1 ;  /* 0x0000002205167211 */ /* 0x040fe200078208ff */
[----:B------:R-:W3:Y:S03]  /*13600*/  LD.E.128 R24, [R24.64] ;  /* 0x0000000618187980 */ /* 0x000ee6000c101d00 */
[----:B------:R-:W-:Y:S02]  /*13610*/  LEA.HI.X R23, R5, R35, R4, 0x1, P1 ;  /* 0x0000002305177211 */ /* 0x000fe400008f0c04 */
[----:B------:R-:W-:Y:S02]  /*13620*/  MOV R21, RZ ;  /* 0x000000ff00157202 */ /* 0x000fe40000000f00 */
[----:B------:R-:W-:Y:S01]  /*13630*/  @P0 IADD3 R21, -R3, RZ, RZ ;  /* 0x000000ff03150210 */ /* 0x000fe20007ffe1ff */
[----:B--2---:R1:W2:Y:S03]  /*13640*/  LD.E.128 R4, [R22.64] ;  /* 0x0000000616047980 */ /* 0x0042a6000c101d00 */
[----:B------:R-:W-:-:S04]  /*13650*/  IADD3 R20, P1, R21, R20, RZ ;  /* 0x0000001415147210 */ /* 0x000fc80007f3e0ff */
[----:B------:R-:W-:Y:S02]  /*13660*/  LEA.HI.X.SX32 R15, R21, R15, 0x1, P1 ;  /* 0x0000000f150f7211 */ /* 0x000fe400008f0eff */
[----:B-1----:R-:W-:-:S04]  /*13670*/  LEA R22, P1, R20, R28, 0x1 ;  /* 0x0000001c14167211 */ /* 0x002fc800078208ff */
[----:B------:R-:W-:-:S06]  /*13680*/  LEA.HI.X R23, R20, R29, R15, 0x1, P1 ;  /* 0x0000001d14177211 */ /* 0x000fcc00008f0c0f */
[----:B----4-:R-:W4:Y:S01]  /*13690*/  LD.E.128 R20, [R22.64] ;  /* 0x0000000616147980 */ /* 0x010f22000c101d00 */
[----:B-----5:R-:W-:Y:S02]  /*136a0*/  MOV R15, R37 ;  /* 0x00000025000f7202 */ /* 0x020fe40000000f00 */
[----:B------:R-:W-:Y:S01]  /*136b0*/  MOV R37, R38 ;  /* 0x0000002600257202 */ /* 0x000fe20000000f00 */
[----:B------:R-:W-:Y:S01]  /*136c0*/  IMAD.MOV.U32 R30, RZ, RZ, R39 ;  /* 0x000000ffff1e7224 */ /* 0x000fe200078e0027 */
[----:B---3--:R-:W-:Y:S02]  /*136d0*/  MOV R38, R25 ;  /* 0x0000001900267202 */ /* 0x008fe40000000f00 */
[----:B------:R-:W-:Y:S01]  /*136e0*/  MOV R25, R26 ;  /* 0x0000001a00197202 */ /* 0x000fe20000000f00 */
        /* <DEDUP_REMOVED lines=27> */
[--C-:B----4-:R-:W-:Y:S01]  /*138a0*/  HADD2.F32 R25, -RZ, R20.reuse.H0_H0 ;  /* 0x20000014ff197230 */ /* 0x110fe20000004100 */
        /* <DEDUP_REMOVED lines=16> */
[----:B------:R-:W-:Y:S02]  /*139b0*/  HADD2.F32 R22, -RZ, R23.H0_H0 ;  /* 0x20000017ff167230 */ /* 0x000fe40000004100 */
[----:B------:R-:W-:Y:S02]  /*139c0*/  HADD2.F32 R15, -RZ, R37.H0_H0 ;  /* 0x20000025ff0f7230 */ /* 0x000fe40000004100 */
[--C-:B------:R-:W-:Y:S02]  /*139d0*/  HADD2.F32 R25, -RZ, R30.reuse.H0_H0 ;  /* 0x2000001eff197230 */ /* 0x100fe40000004100 */
        /* <DEDUP_REMOVED lines=17> */
.L_x_2168:
[----:B------:R-:W-:Y:S05]  /*13af0*/  BSYNC B0 ;  /* 0x0000000000007941 */ /* 0x000fea0003800000 */
.L_x_2167:
[----:B-----5:R3:W-:Y:S02]  /*13b00*/  STS.128 [R237+0x1000], R36 ;  /* 0x00100024ed007388 */ /* 0x0207e40000000c00 */
.L_x_2166:
[----:B------:R-:W-:Y:S05]  /*13b10*/  BSYNC B1 ;  /* 0x0000000000017941 */ /* 0x000fea0003800000 */
.L_x_2165:
        /* <DEDUP_REMOVED lines=19> */
[----:B-1----:R-:W-:Y:S02]  /*13c50*/  IMAD.MOV.U32 R16, RZ, RZ, RZ ;  /* 0x000000ffff107224 */ /* 0x002fe400078e00ff */
        /* <DEDUP_REMOVED lines=12> */
[----:B------:R-:W-:Y:S02]  /*13d20*/  MOV R30, R38 ;  /* 0x00000026001e7202 */ /* 0x000fe40000000f00 */
        /* <DEDUP_REMOVED lines=31> */
[----:B------:R-:W-:Y:S01]  /*13f20*/  @!P0 FADD.FTZ R37, -R37, -RZ ;  /* 0x800000ff25258221 */ /* 0x000fe20000010100 */
[--C-:B----4-:R-:W-:Y:S01]  /*13f30*/  HADD2.F32 R17, -RZ, R20.reuse.H0_H0 ;  /* 0x20000014ff117230 */ /* 0x110fe20000004100 */
[----:B------:R-:W-:Y:S01]  /*13f40*/  FMUL.FTZ R39, R25, R39 ;  /* 0x0000002719277220 */ /* 0x000fe20000410000 */
        /* <DEDUP_REMOVED lines=14> */
[----:B------:R-:W-:Y:S02]  /*14030*/  HADD2.F32 R24, -RZ, R16.H0_H0 ;  /* 0x20000010ff187230 */ /* 0x000fe40000004100 */
        /* <DEDUP_REMOVED lines=12> */
[----:B------:R-:W-:Y:S01]  /*14100*/  F2FP.PACK_AB R6, R7, R6 ;  /* 0x000000060706723e */ /* 0x000fe200000000ff */
[----:B------:R-:W-:Y:S01]  /*14110*/  IMAD.MOV.U32 R36, RZ, RZ, R4 ;  /* 0x000000ffff247224 */ /* 0x000fe200078e0004 */
[----:B------:R-:W-:Y:S02]  /*14120*/  MOV R37, R17 ;  /* 0x0000001100257202 */ /* 0x000fe40000000f00 */
[----:B------:R-:W-:Y:S02]  /*14130*/  MOV R38, R5 ;  /* 0x0000000500267202 */ /* 0x000fe40000000f00 */
[----:B------:R-:W-:Y:S02]  /*14140*/  MOV R39, R6 ;  /* 0x0000000600277202 */ /* 0x000fe40000000f00 */
.L_x_2170:
[----:B------:R-:W-:Y:S05]  /*14150*/  BSYNC B0 ;  /* 0x0000000000007941 */ /* 0x000fea0003800000 */
.L_x_2169:
[----:B-----5:R3:W-:Y:S02]  /*14160*/  STS.128 [R237+0x3000], R36 ;  /* 0x00300024ed007388 */ /* 0x0207e40000000c00 */
.L_x_2164:
[----:B------:R-:W-:Y:S05]  /*14170*/  BSYNC B2 ;  /* 0x0000000000027941 */ /* 0x000fea0003800000 */
.L_x_2163:
[----:B-1-3--:R-:W-:-:S04]  /*14180*/  IADD3 R36, R200, 0x30, RZ ;  /* 0x00000030c8247810 */ /* 0x00afc80007ffe0ff */
[----:B------:R-:W-:-:S04]  /*14190*/  ISETP.GE.AND P0, PT, R36, R13, PT ;  /* 0x0000000d2400720c */ /* 0x000fc80003f06270 */
[----:B------:R-:W-:-:S13]  /*141a0*/  ISETP.LT.OR P0, PT, R130, -0x187, P0 ;  /* 0xfffffe798200780c */ /* 0x000fda0000701670 */
[----:B------:R-:W-:Y:S05]  /*141b0*/  @P0 BRA `(.L_x_2140) ;  /* 0x000012c000000947 */ /* 0x000fea0003800000 */
[----:B-----5:R-:W-:Y:S01]  /*141c0*/  ISETP.GE.AND P0, PT, R18, R2, PT ;  /* 0x000000021200720c */ /* 0x020fe20003f06270 */
        /* <DEDUP_REMOVED lines=16> */
[----:B------:R-:W-:Y:S01]  /*142d0*/  IMAD.WIDE R24, R6, 0x2, R40 ;  /* 0x0000000206187825 */ /* 0x000fe200078e0228 */
[----:B------:R-:W-:Y:S02]  /*142e0*/  LEA.HI.X.SX32 R4, R4, R13, 0x1, P1 ;  /* 0x0000000d04047211 */ /* 0x000fe400008f0eff */
[----:B------:R-:W-:-:S03]  /*142f0*/  LEA R16, P1, R5, R34, 0x1 ;  /* 0x0000002205107211 */ /* 0x000fc600078208ff */
[----:B--2---:R-:W2:Y:S01]  /*14300*/  LD.E.128 R24, [R24.64] ;  /* 0x0000000618187980 */ /* 0x004ea2000c101d00 */
[----:B------:R-:W-:-:S05]  /*14310*/  LEA.HI.X R17, R5, R35, R4, 0x1, P1 ;  /* 0x0000002305117211 */ /* 0x000fca00008f0c04 */
[----:B---3--:R1:W3:Y:S02]  /*14320*/  LD.E.128 R4, [R16.64] ;  /* 0x0000000610047980 */ /* 0x0082e4000c101d00 */
        /* <DEDUP_REMOVED lines=9> */
[----:B--2---:R-:W-:Y:S01]  /*143c0*/  MOV R21, R24 ;  /* 0x0000001800157202 */ /* 0x004fe20000000f00 */
[----:B------:R-:W-:Y:S01]  /*143d0*/  IMAD.MOV.U32 R23, RZ, RZ, R26 ;  /* 0x000000ffff177224 */ /* 0x000fe200078e001a */
[----:B------:R-:W-:Y:S02]  /*143e0*/  MOV R24, R25 ;  /* 0x0000001900187202 */ /* 0x000fe40000000f00 */
[----:B------:R-:W-:Y:S01]  /*143f0*/  MOV R26, R27 ;  /* 0x0000001b001a7202 */ /* 0x000fe20000000f00 */
[--C-:B---3--:R-:W-:Y:S02]  /*14400*/  HADD2.F32 R25, -RZ, R4.reuse.H0_H0 ;  /* 0x20000004ff197230 */ /* 0x108fe40000004100 */
        /* <DEDUP_REMOVED lines=62> */
.L_x_2174:
[----:B------:R-:W-:Y:S05]  /*147f0*/  BSYNC B0 ;  /* 0x0000000000007941 */ /* 0x000fea0003800000 */
.L_x_2173:
[----:B-----5:R1:W-:Y:S02]  /*14800*/  STS.128 [R237+0x1800], R20 ;  /* 0x00180014ed007388 */ /* 0x0203e40000000c00 */
.L_x_2172:
[----:B------:R-:W-:Y:S05]  /*14810*/  BSYNC B1 ;  /* 0x0000000000017941 */ /* 0x000fea0003800000 */
.L_x_2171:
        /* <DEDUP_REMOVED lines=9> */
[----:B------:R-:W-:Y:S01]  /*148b0*/  ISETP.GE.AND P0, PT, R14, R3, PT ;  /* 0x000000030e00720c */ /* 0x000fe20003f06270 */
[----:B------:R-:W-:Y:S01]  /*148c0*/  IMAD.MOV.U32 R4, RZ, RZ, R3 ;  /* 0x000000ffff047224 */ /* 0x000fe200078e0003 */
[----:B------:R-:W-:Y:S02]  /*148d0*/  MOV R2, 0x30 ;  /* 0x0000003000027802 */ /* 0x000fe40000000f00 */
[----:B------:R-:W-:-:S03]  /*148e0*/  MOV R0, RZ ;  /* 0x000000ff00007202 */ /* 0x000fc60000000f00 */
[----:B------:R-:W-:-:S05]  /*148f0*/  IMAD R2, R3, R2, 0x40 ;  /* 0x0000004003027424 */ /* 0x000fca00078e0202 */
[C---:B------:R-:W-:Y:S02]  /*14900*/  IADD3 R9, P1, R2.reuse, R9, RZ ;  /* 0x0000000902097210 */ /* 0x040fe40007f3e0ff */
[C---:B------:R-:W-:Y:S02]  /*14910*/  @P0 IADD3 R0, -R3.reuse, RZ, RZ ;  /* 0x000000ff03000210 */ /* 0x040fe40007ffe1ff */
[----:B------:R-:W-:Y:S02]  /*14920*/  LEA.HI.X.SX32 R12, R2, R12, 0x1, P1 ;  /* 0x0000000c020c7211 */ /* 0x000fe400008f0eff */
[C---:B------:R-:W-:Y:S02]  /*14930*/  IADD3 R2, P1, R0.reuse, R9, RZ ;  /* 0x0000000900027210 */ /* 0x040fe40007f3e0ff */
[----:B------:R-:W-:Y:S02]  /*14940*/  @P0 IADD3 R4, -R3, RZ, RZ ;  /* 0x000000ff03040210 */ /* 0x000fe40007ffe1ff */
[----:B------:R-:W-:-:S02]  /*14950*/  LEA.HI.X.SX32 R0, R0, R12, 0x1, P1 ;  /* 0x0000000c00007211 */ /* 0x000fc400008f0eff */
[----:B------:R-:W-:Y:S01]  /*14960*/  LEA R14, P1, R2, R34, 0x1 ;  /* 0x00000022020e7211 */ /* 0x000fe200078208ff */
[----:B------:R-:W-:-:S03]  /*14970*/  IMAD.WIDE R6, R4, 0x2, R6 ;  /* 0x0000000204067825 */ /* 0x000fc600078e0206 */
[----:B------:R-:W-:Y:S02]  /*14980*/  LEA.HI.X R15, R2, R35, R0, 0x1, P1 ;  /* 0x00000023020f7211 */ /* 0x000fe400008f0c00 */
[----:B------:R-:W-:Y:S01]  /*14990*/  MOV R0, RZ ;  /* 0x000000ff00007202 */ /* 0x000fe20000000f00 */
[----:B-12---:R1:W2:Y:S01]  /*149a0*/  LD.E.128 R20, [R6.64] ;  /* 0x0000000606147980 */ /* 0x0062a2000c101d00 */
[----:B------:R-:W-:-:S04]  /*149b0*/  @P0 IADD3 R0, -R3, RZ, RZ ;  /* 0x000000ff03000210 */ /* 0x000fc80007ffe1ff */
[----:B------:R-:W-:-:S04]  /*149c0*/  IADD3 R9, P1, R0, R9, RZ ;  /* 0x0000000900097210 */ /* 0x000fc80007f3e0ff */
[----:B------:R-:W-:Y:S02]  /*149d0*/  LEA.HI.X.SX32 R0, R0, R12, 0x1, P1 ;  /* 0x0000000c00007211 */ /* 0x000fe400008f0eff */
[C---:B------:R-:W-:Y:S01]  /*149e0*/  LEA R12, P1, R9.reuse, R28, 0x1 ;  /* 0x0000001c090c7211 */ /* 0x040fe200078208ff */
[----:B-1-3--:R1:W3:Y:S03]  /*149f0*/  LD.E.128 R4, [R14.64] ;  /* 0x000000060e047980 */ /* 0x00a2e6000c101d00 */
[----:B------:R-:W-:-:S06]  /*14a00*/  LEA.HI.X R13, R9, R29, R0, 0x1, P1 ;  /* 0x0000001d090d7211 */ /* 0x000fcc00008f0c00 */
[----:B-1--4-:R-:W4:Y:S01]  /*14a10*/  LD.E.128 R12, [R12.64] ;  /* 0x000000060c0c7980 */ /* 0x012f22000c101d00 */
[----:B-----5:R-:W-:Y:S01]  /*14a20*/  MOV R3, R16 ;  /* 0x0000001000037202 */ /* 0x020fe20000000f00 */
[----:B------:R-:W-:Y:S01]  /*14a30*/  IMAD.MOV.U32 R0, RZ, RZ, R17 ;  /* 0x000000ffff007224 */ /* 0x000fe200078e0011 */
[----:B------:R-:W-:Y:S02]  /*14a40*/  MOV R16, R18 ;  /* 0x0000001200107202 */ /* 0x000fe40000000f00 */
[----:B------:R-:W-:Y:S01]  /*14a50*/  MOV R2, R19 ;  /* 0x0000001300027202 */ /* 0x000fe20000000f00 */
[----:B--2---:R-:W-:Y:S01]  /*14a60*/  IMAD.MOV.U32 R9, RZ, RZ, R20 ;  /* 0x000000ffff097224 */ /* 0x004fe200078e0014 */
[----:B------:R-:W-:Y:S02]  /*14a70*/  MOV R18, R21 ;  /* 0x0000001500127202 */ /* 0x000fe40000000f00 */
[----:B------:R-:W-:Y:S02]  /*14a80*/  MOV R17, R22 ;  /* 0x0000001600117202 */ /* 0x000fe40000000f00 */
[--C-:B------:R-:W-:Y:S01]  /*14a90*/  HADD2.F32 R24, -RZ, R9.reuse.H0_H0 ;  /* 0x20000009ff187230 */ /* 0x100fe20000004100 */
[----:B------:R-:W-:Y:S01]  /*14aa0*/  MOV R20, R23 ;  /* 0x0000001700147202 */ /* 0x000fe20000000f00 */
[----:B------:R-:W-:-:S02]  /*14ab0*/  HADD2.F32 R25, -RZ, R9.H1_H1 ;  /* 0x30000009ff197230 */ /* 0x000fc40000004100 */
[--C-:B------:R-:W-:Y:S02]  /*14ac0*/  HADD2.F32 R9, -RZ, R18.reuse.H0_H0 ;  /* 0x20000012ff097230 */ /* 0x100fe40000004100 */
[----:B------:R-:W-:Y:S02]  /*14ad0*/  HADD2.F32 R18, -RZ, R18.H1_H1 ;  /* 0x30000012ff127230 */ /* 0x000fe40000004100 */
[--C-:B---3--:R-:W-:Y:S02]  /*14ae0*/  HADD2.F32 R19, -RZ, R4.reuse.H0_H0 ;  /* 0x20000004ff137230 */ /* 0x108fe40000004100 */
[----:B------:R-:W-:Y:S02]  /*14af0*/  HADD2.F32 R21, -RZ, R4.H1_H1 ;  /* 0x30000004ff157230 */ /* 0x000fe40000004100 */
        /* <DEDUP_REMOVED lines=17> */
[----:B------:R-:W-:Y:S01]  /*14c10*/  @!P0 FADD.FTZ R23, -R23, -RZ ;  /* 0x800000ff17178221 */ /* 0x000fe20000010100 */
[----:B------:R-:W-:Y:S01]  /*14c20*/  HADD2.F32 R17, -RZ, R17.H1_H1 ;  /* 0x30000011ff117230 */ /* 0x000fe20000004100 */
[----:B------:R-:W-:Y:S01]  /*14c30*/  FMUL.FTZ R5, R19, R5 ;  /* 0x0000000513057220 */ /* 0x000fe20000410000 */
[--C-:B------:R-:W-:Y:S01]  /*14c40*/  HADD2.F32 R19, -RZ, R3.reuse.H1_H1 ;  /* 0x30000003ff137230 */ /* 0x100fe20000004100 */
[----:B------:R-:W-:Y:S01]  /*14c50*/  FMUL.FTZ R6, R4, R6 ;  /* 0x0000000604067220 */ /* 0x000fe20000410000 */
[----:B------:R-:W-:Y:S01]  /*14c60*/  HADD2.F32 R4, -RZ, R3.H0_H0 ;  /* 0x20000003ff047230 */ /* 0x000fe20000004100 */
[----:B------:R-:W-:Y:S01]  /*14c70*/  FMUL.FTZ R7, R20, R7 ;  /* 0x0000000714077220 */ /* 0x000fe20000410000 */
[--C-:B----4-:R-:W-:Y:S01]  /*14c80*/  HADD2.F32 R3, -RZ, R12.reuse.H0_H0 ;  /* 0x2000000cff037230 */ /* 0x110fe20000004100 */
[----:B------:R-:W-:Y:S01]  /*14c90*/  FMUL.FTZ R23, R17, R23 ;  /* 0x0000001711177220 */ /* 0x000fe20000410000 */
[----:B------:R-:W-:Y:S01]  /*14ca0*/  HADD2.F32 R20, -RZ, R12.H1_H1 ;  /* 0x3000000cff147230 */ /* 0x000fe20000004100 */
[----:B------:R-:W-:Y:S01]  /*14cb0*/  @!P0 FADD.FTZ R22, -R22, -RZ ;  /* 0x800000ff16168221 */ /* 0x000fe20000010100 */
[----:B------:R-:W-:Y:S01]  /*14cc0*/  HADD2.F32 R17, -RZ, R0.H0_H0 ;  /* 0x20000000ff117230 */ /* 0x000fe20000004100 */
[----:B------:R-:W-:Y:S01]  /*14cd0*/  FMUL.FTZ R25, R25, R21 ;  /* 0x0000001519197220 */ /* 0x000fe20000410000 */
[--C-:B------:R-:W-:Y:S01]  /*14ce0*/  HADD2.F32 R12, -RZ, R13.reuse.H0_H0 ;  /* 0x2000000dff0c7230 */ /* 0x100fe20000004100 */
[----:B------:R-:W-:Y:S01]  /*14cf0*/  FMUL.FTZ R18, R18, R22 ;  /* 0x0000001612127220 */ /* 0x000fe20000410000 */
[----:B------:R-:W-:Y:S01]  /*14d00*/  HADD2.F32 R21, -RZ, R13.H1_H1 ;  /* 0x3000000dff157230 */ /* 0x000fe20000004100 */
[----:B------:R-:W-:Y:S01]  /*14d10*/  FFMA.FTZ R3, R4, R3, R24 ;  /* 0x0000000304037223 */ /* 0x000fe20000010018 */
[--C-:B------:R-:W-:Y:S01]  /*14d20*/  HADD2.F32 R13, -RZ, R14.reuse.H0_H0 ;  /* 0x2000000eff0d7230 */ /* 0x100fe20000004100 */
[----:B------:R-:W-:Y:S01]  /*14d30*/  FFMA.FTZ R9, R17, R12, R9 ;  /* 0x0000000c11097223 */ /* 0x000fe20000010009 */
[----:B------:R-:W-:Y:S01]  /*14d40*/  HADD2.F32 R22, -RZ, R14.H1_H1 ;  /* 0x3000000eff167230 */ /* 0x000fe20000004100 */
[----:B------:R-:W-:Y:S01]  /*14d50*/  FFMA.FTZ R19, R19, R20, R25 ;  /* 0x0000001413137223 */ /* 0x000fe20000010019 */
[----:B------:R-:W-:-:S02]  /*14d60*/  HADD2.F32 R12, -RZ, R0.H1_H1 ;  /* 0x30000000ff0c7230 */ /* 0x000fc40000004100 */
[--C-:B------:R-:W-:Y:S02]  /*14d70*/  HADD2.F32 R14, -RZ, R15.reuse.H0_H0 ;  /* 0x2000000fff0e7230 */ /* 0x100fe40000004100 */
[----:B------:R-:W-:Y:S01]  /*14d80*/  HADD2.F32 R4, -RZ, R16.H0_H0 ;  /* 0x20000010ff047230 */ /* 0x000fe20000004100 */
[----:B------:R-:W-:Y:S01]  /*14d90*/  FFMA.FTZ R12, R12, R21, R18 ;  /* 0x000000150c0c7223 */ /* 0x000fe20000010012 */
[--C-:B------:R-:W-:Y:S01]  /*14da0*/  HADD2.F32 R0, -RZ, R2.reuse.H0_H0 ;  /* 0x20000002ff007230 */ /* 0x100fe20000004100 */
[----:B------:R-:W-:Y:S01]  /*14db0*/  F2FP.PACK_AB R3, R19, R3 ;  /* 0x000000031303723e */ /* 0x000fe200000000ff */
[----:B------:R-:W-:Y:S01]  /*14dc0*/  HADD2.F32 R15, -RZ, R15.H1_H1 ;  /* 0x3000000fff0f7230 */ /* 0x000fe20000004100 */
[----:B------:R-:W-:Y:S01]  /*14dd0*/  FFMA.FTZ R4, R4, R13, R5 ;  /* 0x0000000d04047223 */ /* 0x000fe20000010005 */
[----:B------:R-:W-:Y:S01]  /*14de0*/  HADD2.F32 R2, -RZ, R2.H1_H1 ;  /* 0x30000002ff027230 */ /* 0x000fe20000004100 */
[----:B------:R-:W-:Y:S01]  /*14df0*/  FFMA.FTZ R0, R0, R14, R6 ;  /* 0x0000000e00007223 */ /* 0x000fe20000010006 */
[----:B------:R-:W-:Y:S01]  /*14e00*/  HADD2.F32 R16, -RZ, R16.H1_H1 ;  /* 0x30000010ff107230 */ /* 0x000fe20000004100 */
[----:B------:R-:W-:-:S02]  /*14e10*/  F2FP.PACK_AB R9, R12, R9 ;  /* 0x000000090c09723e */ /* 0x000fc400000000ff */
[----:B------:R-:W-:Y:S02]  /*14e20*/  FFMA.FTZ R2, R2, R15, R7 ;  /* 0x0000000f02027223 */ /* 0x000fe40000010007 */
[----:B------:R-:W-:Y:S01]  /*14e30*/  FFMA.FTZ R16, R16, R22, R23 ;  /* 0x0000001610107223 */ /* 0x000fe20000010017 */
[----:B------:R-:W-:Y:S02]  /*14e40*/  MOV R17, R9 ;  /* 0x0000000900117202 */ /* 0x000fe40000000f00 */
[----:B------:R-:W-:Y:S02]  /*14e50*/  F2FP.PACK_AB R0, R2, R0 ;  /* 0x000000000200723e */ /* 0x000fe400000000ff */
[----:B------:R-:W-:Y:S01]  /*14e60*/  F2FP.PACK_AB R4, R16, R4 ;  /* 0x000000041004723e */ /* 0x000fe200000000ff */
[----:B------:R-:W-:Y:S01]  /*14e70*/  IMAD.MOV.U32 R16, RZ, RZ, R3 ;  /* 0x000000ffff107224 */ /* 0x000fe200078e0003 */
[----:B------:R-:W-:Y:S02]  /*14e80*/  MOV R19, R0 ;  /* 0x0000000000137202 */ /* 0x000fe40000000f00 */
[----:B------:R-:W-:-:S02]  /*14e90*/  MOV R18, R4 ;  /* 0x0000000400127202 */ /* 0x000fc40000000f00 */
.L_x_2176:
[----:B------:R-:W-:Y:S05]  /*14ea0*/  BSYNC B0 ;  /* 0x0000000000007941 */ /* 0x000fea0003800000 */
.L_x_2175:
[----:B-----5:R1:W-:Y:S01]  /*14eb0*/  STS.128 [R237+0x3800], R16 ;  /* 0x00380010ed007388 */ /* 0x0203e20000000c00 */
[----:B------:R-:W-:Y:S05]  /*14ec0*/  BRA `(.L_x_2140) ;  /* 0x000005b000007947 */ /* 0x000fea0003800000 */
.L_x_2114:
[----:B------:R-:W-:Y:S01]  /*14ed0*/  IMAD.IADD R0, R234, 0x1, -R50 ;  /* 0x00000001ea007824 */ /* 0x000fe200078e0a32 */
[----:B------:R-:W-:Y:S01]  /*14ee0*/  BSSY B0, `(.L_x_2177) ;  /* 0x0000014000007945 */ /* 0x000fe20003800000 */
[----:B------:R-:W-:-:S03]  /*14ef0*/  ISETP.GE.AND P0, PT, R14, R158, PT ;  /* 0x0000009e0e00720c */ /* 0x000fc60003f06270 */
[----:B------:R-:W-:-:S13]  /*14f00*/  ISETP.GE.AND P1, PT, R200, R0, PT ;  /* 0x00000000c800720c */ /* 0x000fda0003f26270 */
[----:B------:R-:W-:Y:S05]  /*14f10*/  @P1 BRA `(.L_x_2178) ;  /* 0x0000010000001947 */ /* 0x000fea0003800000 */
[----:B------:R-:W-:-:S13]  /*14f20*/  ISETP.GE.AND P2, PT, R18, R158, PT ;  /* 0x0000009e1200720c */ /* 0x000fda0003f46270 */
[C---:B------:R-:W-:Y:S01]  /*14f30*/  @!P2 LEA R2, P1, R180.reuse, R208, 0x1 ;  /* 0x000000d0b402a211 */ /* 0x040fe200078208ff */
        /* <DEDUP_REMOVED lines=14> */
.L_x_2178:
[----:B------:R-:W-:Y:S05]  /*15020*/  BSYNC B0 ;  /* 0x0000000000007941 */ /* 0x000fea0003800000 */
.L_x_2177:
[----:B------:R-:W-:Y:S01]  /*15030*/  IADD3 R8, R200, 0x10, RZ ;  /* 0x00000010c8087810 */ /* 0x000fe20007ffe0ff */
[----:B------:R-:W-:Y:S03]  /*15040*/  BSSY B0, `(.L_x_2179) ;  /* 0x0000015000007945 */ /* 0x000fe60003800000 */
[----:B------:R-:W-:-:S13]  /*15050*/  ISETP.GE.AND P1, PT, R8, R0, PT ;  /* 0x000000000800720c */ /* 0x000fda0003f26270 */
[----:B------:R-:W-:Y:S05]  /*15060*/  @P1 BRA `(.L_x_2180) ;  /* 0x0000012000001947 */ /* 0x000fea0003800000 */
[----:B------:R-:W-:Y:S02]  /*15070*/  ISETP.GE.AND P2, PT, R18, R158, PT ;  /* 0x0000009e1200720c */ /* 0x000fe40003f46270 */
[----:B------:R-:W-:-:S05]  /*15080*/  IADD3 R5, P1, R5, R180, RZ ;  /* 0x000000b405057210 */ /* 0x000fca0007f3e0ff */
[----:B------:R-:W-:-:S06]  /*15090*/  IMAD.X R9, R9, 0x1, R185, P1 ;  /* 0x0000000109097824 */ /* 0x000fcc00008e06b9 */
        /* <DEDUP_REMOVED lines=15> */
.L_x_2180:
[----:B------:R-:W-:Y:S05]  /*15190*/  BSYNC B0 ;  /* 0x0000000000007941 */ /* 0x000fea0003800000 */
.L_x_2179:
[----:B------:R-:W-:Y:S01]  /*151a0*/  IADD3 R33, R200, 0x20, RZ ;  /* 0x00000020c8217810 */ /* 0x000fe20007ffe0ff */
[----:B------:R-:W-:Y:S03]  /*151b0*/  BSSY B0, `(.L_x_2181) ;  /* 0x0000015000007945 */ /* 0x000fe60003800000 */
[----:B------:R-:W-:-:S13]  /*151c0*/  ISETP.GE.AND P1, PT, R33, R0, PT ;  /* 0x000000002100720c */ /* 0x000fda0003f26270 */
[----:B------:R-:W-:Y:S05]  /*151d0*/  @P1 BRA `(.L_x_2182) ;  /* 0x0000012000001947 */ /* 0x000fea0003800000 */
[----:B------:R-:W-:Y:S02]  /*151e0*/  ISETP.GE.AND P2, PT, R18, R158, PT ;  /* 0x0000009e1200720c */ /* 0x000fe40003f46270 */
[----:B-1----:R-:W-:-:S04]  /*151f0*/  LEA R3, P1, R206, R180, 0x5 ;  /* 0x000000b4ce037211 */ /* 0x002fc800078228ff */
[----:B------:R-:W-:-:S07]  /*15200*/  LEA.HI.X R2, R206, R185, R207, 0x5, P1 ;  /* 0x000000b9ce027211 */ /* 0x000fce00008f2ccf */
        /* <DEDUP_REMOVED lines=15> */
.L_x_2182:
[----:B------:R-:W-:Y:S05]  /*15300*/  BSYNC B0 ;  /* 0x0000000000007941 */ /* 0x000fea0003800000 */
.L_x_2181:
        /* <DEDUP_REMOVED lines=23> */
.L_x_2140:
[----:B------:R-:W-:Y:S05]  /*15480*/  BSYNC B3 ;  /* 0x0000000000037941 */ /* 0x000fea0003800000 */
.L_x_2113:
[----:B------:R-:W-:Y:S01]  /*15490*/  IADD3 R240, R48, -0x1, RZ ;  /* 0xffffffff30f07810 */ /* 0x000fe20007ffe0ff */
[----:B------:R-:W-:Y:S01]  /*154a0*/  BSSY B0, `(.L_x_2183) ;  /* 0x0000017000007945 */ /* 0x000fe20003800000 */
[----:B------:R-:W-:-:S03]  /*154b0*/  LOP3.LUT R241, R157, 0xff, RZ, 0xc0, !PT ;  /* 0x000000ff9df17812 */ /* 0x000fc600078ec0ff */
[----:B-1----:R-:W-:-:S04]  /*154c0*/  IMAD.SHL.U32 R3, R240, 0x80, RZ ;  /* 0x00000080f0037824 */ /* 0x002fc800078e00ff */
[----:B------:R-:W-:-:S05]  /*154d0*/  IMAD.IADD R0, R51, 0x1, -R3 ;  /* 0x0000000133007824 */ /* 0x000fca00078e0a03 */
[----:B------:R-:W-:-:S13]  /*154e0*/  ISETP.GE.AND P0, PT, R200, R0, PT ;  /* 0x00000000c800720c */ /* 0x000fda0003f06270 */
[----:B------:R-:W-:Y:S05]  /*154f0*/  @P0 BRA `(.L_x_2184) ;  /* 0x0000011000000947 */ /* 0x000fea0003800000 */
[C---:B-----5:R-:W-:Y:S02]  /*15500*/  LOP3.LUT R2, R241.reuse, 0x1, RZ, 0xc0, !PT ;  /* 0x00000001f1027812 */ /* 0x060fe400078ec0ff */
        /* <DEDUP_REMOVED lines=16> */
.L_x_2184:
[----:B------:R-:W-:Y:S05]  /*15610*/  BSYNC B0 ;  /* 0x0000000000007941 */ /* 0x000fea0003800000 */
.L_x_2183:
[----:B------:R-:W-:Y:S01]  /*15620*/  ISETP.GE.AND P0, PT, R8, R0, PT ;  /* 0x000000000800720c */ /* 0x000fe20003f06270 */
[----:B------:R-:W-:-:S12]  /*15630*/  BSSY B0, `(.L_x_2185) ;  /* 0x0000015000007945 */ /* 0x000fd80003800000 */
[----:B------:R-:W-:Y:S05]  /*15640*/  @P0 BRA `(.L_x_2186) ;  /* 0x0000013000000947 */ /* 0x000fea0003800000 */
[C---:B-----5:R-:W-:Y:S02]  /*15650*/  LOP3.LUT R2, R241.reuse, 0x1, RZ, 0xc0, !PT ;  /* 0x00000001f1027812 */ /* 0x060fe400078ec0ff */
[----:B------:R-:W-:Y:S02]  /*15660*/  LOP3.LUT P0, RZ, R241, 0x2, RZ, 0xc0, !PT ;  /* 0x00000002f1ff7812 */ /* 0x000fe4000780c0ff */
[----:B------:R-:W-:-:S11]  /*15670*/  ISETP.NE.U32.AND P1, PT, R2, 0x1, PT ;  /* 0x000000010200780c */ /* 0x000fd60003f25070 */
[C---:B-1----:R-:W-:Y:S02]  /*15680*/  @P0 IADD3 R4, P2, R227.reuse, R178, RZ ;  /* 0x000000b2e3040210 */ /* 0x042fe40007f5e0ff */
[----:B------:R-:W-:-:S03]  /*15690*/  @!P1 LEA R12, P3, R227, R231, 0x1 ;  /* 0x000000e7e30c9211 */ /* 0x000fc600078608ff */
        /* <DEDUP_REMOVED lines=14> */
.L_x_2186:
[----:B------:R-:W-:Y:S05]  /*15780*/  BSYNC B0 ;  /* 0x0000000000007941 */ /* 0x000fea0003800000 */
.L_x_2185:
[----:B------:R-:W-:Y:S01]  /*15790*/  ISETP.GE.AND P0, PT, R33, R0, PT ;  /* 0x000000002100720c */ /* 0x000fe20003f06270 */
[----:B------:R-:W-:-:S12]  /*157a0*/  BSSY B0, `(.L_x_2187) ;  /* 0x0000017000007945 */ /* 0x000fd80003800000 */
[----:B------:R-:W-:Y:S05]  /*157b0*/  @P0 BRA `(.L_x_2188) ;  /* 0x0000015000000947 */ /* 0x000fea0003800000 */
[C---:B-----5:R-:W-:Y:S02]  /*157c0*/  LOP3.LUT R2, R241.reuse, 0x1, RZ, 0xc0, !PT ;  /* 0x00000001f1027812 */ /* 0x060fe400078ec0ff */
[----:B------:R-:W-:Y:S02]  /*157d0*/  LOP3.LUT P0, RZ, R241, 0x2, RZ, 0xc0, !PT ;  /* 0x00000002f1ff7812 */ /* 0x000fe4000780c0ff */
[----:B------:R-:W-:Y:S01]  /*157e0*/  ISETP.NE.U32.AND P1, PT, R2, 0x1, PT ;  /* 0x000000010200780c */ /* 0x000fe20003f25070 */
[C---:B------:R-:W-:Y:S01]  /*157f0*/  IMAD.SHL.U32 R2, R44.reuse, 0x20, RZ ;  /* 0x000000202c027824 */ /* 0x040fe200078e00ff */
[----:B-1----:R-:W-:-:S09]  /*15800*/  SHF.L.U64.HI R4, R44, 0x5, R45 ;  /* 0x000000052c047819 */ /* 0x002fd2000001022d */
        /* <DEDUP_REMOVED lines=16> */
.L_x_2188:
[----:B------:R-:W-:Y:S05]  /*15910*/  BSYNC B0 ;  /* 0x0000000000007941 */ /* 0x000fea0003800000 */
.L_x_2187:
[----:B------:R-:W-:Y:S01]  /*15920*/  ISETP.GE.AND P0, PT, R36, R0, PT ;  /* 0x000000002400720c */ /* 0x000fe20003f06270 */
[----:B------:R-:W-:-:S12]  /*15930*/  BSSY B0, `(.L_x_2189) ;  /* 0x000001b000007945 */ /* 0x000fd80003800000 */
[----:B------:R-:W-:Y:S05]  /*15940*/  @P0 BRA `(.L_x_2190) ;  /* 0x0000019000000947 */ /* 0x000fea0003800000 */
[C---:B-----5:R-:W-:Y:S02]  /*15950*/  LOP3.LUT R2, R241.reuse, 0x1, RZ, 0xc0, !PT ;  /* 0x00000001f1027812 */ /* 0x060fe400078ec0ff */
[----:B------:R-:W-:Y:S02]  /*15960*/  LOP3.LUT P0, RZ, R241, 0x2, RZ, 0xc0, !PT ;  /* 0x00000002f1ff7812 */ /* 0x000fe4000780c0ff */
[----:B------:R-:W-:-:S11]  /*15970*/  ISETP.NE.U32.AND P1, PT, R2, 0x1, PT ;  /* 0x000000010200780c */ /* 0x000fd60003f25070 */
[----:B------:R-:W-:Y:S02]  /*15980*/  @P0 IMAD.MOV.U32 R182, RZ, RZ, R178 ;  /* 0x000000ffffb60224 */ /* 0x000fe400078e00b2 */
[----:B-1----:R-:W-:Y:S01]  /*15990*/  @!P1 MOV R13, R230 ;  /* 0x000000e6000d9202 */ /* 0x002fe20000000f00 */
        /* <DEDUP_REMOVED lines=20> */
.L_x_2190:
[----:B------:R-:W-:Y:S05]  /*15ae0*/  BSYNC B0 ;  /* 0x0000000000007941 */ /* 0x000fea0003800000 */
.L_x_2189:
[----:B-1----:R-:W-:Y:S01]  /*15af0*/  IADD3 R7, R200, 0x40, RZ ;  /* 0x00000040c8077810 */ /* 0x002fe20007ffe0ff */
[----:B------:R-:W-:Y:S03]  /*15b00*/  BSSY B0, `(.L_x_2191) ;  /* 0x0000018000007945 */ /* 0x000fe60003800000 */
[----:B------:R-:W-:-:S13]  /*15b10*/  ISETP.GE.AND P0, PT, R7, R0, PT ;  /* 0x000000000700720c */ /* 0x000fda0003f06270 */
[----:B------:R-:W-:Y:S05]  /*15b20*/  @P0 BRA `(.L_x_2192) ;  /* 0x0000015000000947 */ /* 0x000fea0003800000 */
[C---:B-----5:R-:W-:Y:S02]  /*15b30*/  LOP3.LUT R2, R241.reuse, 0x1, RZ, 0xc0, !PT ;  /* 0x00000001f1027812 */ /* 0x060fe400078ec0ff */
[----:B------:R-:W-:Y:S02]  /*15b40*/  LOP3.LUT P0, RZ, R241, 0x2, RZ, 0xc0, !PT ;  /* 0x00000002f1ff7812 */ /* 0x000fe4000780c0ff */
[----:B------:R-:W-:Y:S01]  /*15b50*/  ISETP.NE.U32.AND P1, PT, R2, 0x1, PT ;  /* 0x000000010200780c */ /* 0x000fe20003f25070 */
[C---:B------:R-:W-:Y:S01]  /*15b60*/  IMAD.SHL.U32 R2, R44.reuse, 0x40, RZ ;  /* 0x000000402c027824 */ /* 0x040fe200078e00ff */
        /* <DEDUP_REMOVED lines=17> */
.L_x_2192:
[----:B------:R-:W-:Y:S05]  /*15c80*/  BSYNC B0 ;  /* 0x0000000000007941 */ /* 0x000fea0003800000 */
.L_x_2191:
[----:B------:R-:W-:Y:S01]  /*15c90*/  IADD3 R6, R200, 0x50, RZ ;  /* 0x00000050c8067810 */ /* 0x000fe20007ffe0ff */
[----:B------:R-:W-:Y:S03]  /*15ca0*/  BSSY B0, `(.L_x_2193) ;  /* 0x000001c000007945 */ /* 0x000fe60003800000 */
[----:B------:R-:W-:-:S13]  /*15cb0*/  ISETP.GE.AND P0, PT, R6, R0, PT ;  /* 0x000000000600720c */ /* 0x000fda0003f06270 */
[----:B------:R-:W-:Y:S05]  /*15cc0*/  @P0 BRA `(.L_x_2194) ;  /* 0x0000019000000947 */ /* 0x000fea0003800000 */
[C---:B-----5:R-:W-:Y:S02]  /*15cd0*/  LOP3.LUT R2, R241.reuse, 0x1, RZ, 0xc0, !PT ;  /* 0x00000001f1027812 */ /* 0x060fe400078ec0ff */
[----:B------:R-:W-:Y:S02]  /*15ce0*/  LOP3.LUT P0, RZ, R241, 0x2, RZ, 0xc0, !PT ;  /* 0x00000002f1ff7812 */ /* 0x000fe4000780c0ff */
[----:B------:R-:W-:-:S11]  /*15cf0*/  ISETP.NE.U32.AND P1, PT, R2, 0x1, PT ;  /* 0x000000010200780c */ /* 0x000fd60003f25070 */
[----:B-1----:R-:W-:Y:S02]  /*15d00*/  @P0 IMAD.MOV.U32 R12, RZ, RZ, R178 ;  /* 0x000000ffff0c0224 */ /* 0x002fe400078e00b2 */
        /* <DEDUP_REMOVED lines=8> */
[----:B---3--:R-:W-:-:S04]  /*15d90*/  @P0 LEA R16, P2, R12, R204, 0x1 ;  /* 0x000000cc0c100211 */ /* 0x008fc800078408ff */
        /* <DEDUP_REMOVED lines=12> */
.L_x_2194:
[----:B------:R-:W-:Y:S05]  /*15e60*/  BSYNC B0 ;  /* 0x0000000000007941 */ /* 0x000fea0003800000 */
.L_x_2193:
        /* <DEDUP_REMOVED lines=29> */
.L_x_2196:
[----:B------:R-:W-:Y:S05]  /*16040*/  BSYNC B0 ;  /* 0x0000000000007941 */ /* 0x000fea0003800000 */
.L_x_2195:
[----:B------:R-:W-:Y:S01]  /*16050*/  IADD3 R4, R200, 0x70, RZ ;  /* 0x00000070c8047810 */ /* 0x000fe20007ffe0ff */
[----:B------:R-:W-:Y:S03]  /*16060*/  BSSY B0, `(.L_x_2197) ;  /* 0x000001c000007945 */ /* 0x000fe60003800000 */
[----:B------:R-:W-:-:S13]  /*16070*/  ISETP.GE.AND P0, PT, R4, R0, PT ;  /* 0x000000000400720c */ /* 0x000fda0003f06270 */
[----:B------:R-:W-:Y:S05]  /*16080*/  @P0 BRA `(.L_x_2198) ;  /* 0x0000019000000947 */ /* 0x000fea0003800000 */
[C---:B-----5:R-:W-:Y:S01]  /*16090*/  LOP3.LUT R2, R241.reuse, 0x1, RZ, 0xc0, !PT ;  /* 0x00000001f1027812 */ /* 0x060fe200078ec0ff */
[----:B-1----:R-:W-:Y:S01]  /*160a0*/  IMAD.MOV.U32 R12, RZ, RZ, R178 ;  /* 0x000000ffff0c7224 */ /* 0x002fe200078e00b2 */
[----:B------:R-:W-:Y:S01]  /*160b0*/  LOP3.LUT P0, RZ, R241, 0x2, RZ, 0xc0, !PT ;  /* 0x00000002f1ff7812 */ /* 0x000fe2000780c0ff */
[----:B------:R-:W-:Y:S01]  /*160c0*/  IMAD.MOV.U32 R13, RZ, RZ, R183 ;  /* 0x000000ffff0d7224 */ /* 0x000fe200078e00b7 */
[----:B------:R-:W-:Y:S01]  /*160d0*/  ISETP.NE.U32.AND P1, PT, R2, 0x1, PT ;  /* 0x000000010200780c */ /* 0x000fe20003f25070 */
[----:B------:R-:W-:Y:S02]  /*160e0*/  IMAD R2, R45, 0x70, RZ ;  /* 0x000000702d027824 */ /* 0x000fe400078e02ff */
[----:B------:R-:W-:-:S05]  /*160f0*/  IMAD.WIDE.U32 R12, R44, 0x70, R12 ;  /* 0x000000702c0c7825 */ /* 0x000fca00078e000c */
[----:B------:R-:W-:-:S03]  /*16100*/  IADD3 R2, R13, R2, RZ ;  /* 0x000000020d027210 */ /* 0x000fc60007ffe0ff */
[C---:B---3--:R-:W-:Y:S02]  /*16110*/  @P0 LEA R16, P2, R12.reuse, R204, 0x1 ;  /* 0x000000cc0c100211 */ /* 0x048fe400078408ff */
        /* <DEDUP_REMOVED lines=16> */
.L_x_2198:
[----:B------:R-:W-:Y:S05]  /*16220*/  BSYNC B0 ;  /* 0x0000000000007941 */ /* 0x000fea0003800000 */
.L_x_2197:
[----:B------:R-:W0:Y:S04]  /*16230*/  LDGDEPBAR ;  /* 0x00000000000079af */ /* 0x000e280000000000 */
[----:B-----5:R1:W5:Y:S01]  /*16240*/  LD.E R2, [R10.64+0x188] ;  /* 0x000188060a027980 */ /* 0x020362000c101900 */
        /* <DEDUP_REMOVED lines=15> */
[----:B-1----:R-:W-:Y:S02]  /*16340*/  @P0 IMAD.MOV.U32 R12, RZ, RZ, R141 ;  /* 0x000000ffff0c0224 */ /* 0x002fe400078e008d */
        /* <DEDUP_REMOVED lines=13> */
.L_x_2200:
[----:B------:R-:W-:Y:S05]  /*16420*/  BSYNC B0 ;  /* 0x0000000000007941 */ /* 0x000fea0003800000 */
.L_x_2199:
        /* <DEDUP_REMOVED lines=22> */
.L_x_2202:
[----:B------:R-:W-:Y:S05]  /*16590*/  BSYNC B0 ;  /* 0x0000000000007941 */ /* 0x000fea0003800000 */
.L_x_2201:
        /* <DEDUP_REMOVED lines=10> */
[CC--:B------:R-:W-:Y:S02]  /*16640*/  @P1 LEA R12, P0, R8.reuse, R141.reuse, 0x1 ;  /* 0x0000008d080c1211 */ /* 0x0c0fe400078008ff */
        /* <DEDUP_REMOVED lines=13> */
.L_x_2204:
[----:B------:R-:W-:Y:S05]  /*16720*/  BSYNC B0 ;  /* 0x0000000000007941 */ /* 0x000fea0003800000 */
.L_x_2203:
        /* <DEDUP_REMOVED lines=8> */
[-C--:B------:R-:W-:Y:S01]  /*167b0*/  @P0 MOV R12, R141.reuse ;  /* 0x0000008d000c0202 */ /* 0x080fe20000000f00 */
        /* <DEDUP_REMOVED lines=19> */
.L_x_2206:
[----:B------:R-:W-:Y:S05]  /*168f0*/  BSYNC B0 ;  /* 0x0000000000007941 */ /* 0x000fea0003800000 */
.L_x_2205:
        /* <DEDUP_REMOVED lines=24> */
.L_x_2208:
[----:B------:R-:W-:Y:S05]  /*16a80*/  BSYNC B0 ;  /* 0x0000000000007941 */ /* 0x000fea0003800000 */
.L_x_2207:
        /* <DEDUP_REMOVED lines=28> */
.L_x_2210:
[----:B------:R-:W-:Y:S05]  /*16c50*/  BSYNC B0 ;  /* 0x0000000000007941 */ /* 0x000fea0003800000 */
.L_x_2209:
        /* <DEDUP_REMOVED lines=11> */
[----:B-1----:R-:W-:Y:S01]  /*16d10*/  @!P1 IMAD.MOV.U32 R12, RZ, RZ, R141 ;  /* 0x000000ffff0c9224 */ /* 0x002fe200078e008d */
        /* <DEDUP_REMOVED lines=17> */
.L_x_2212:
[----:B------:R-:W-:Y:S05]  /*16e30*/  BSYNC B0 ;  /* 0x0000000000007941 */ /* 0x000fea0003800000 */
.L_x_2211:
        /* <DEDUP_REMOVED lines=28> */
.L_x_2214:
[----:B------:R-:W-:Y:S05]  /*17000*/  BSYNC B0 ;  /* 0x0000000000007941 */ /* 0x000fea0003800000 */
.L_x_2213:
[----:B-1----:R-:W-:Y:S01]  /*17010*/  LEA.HI R4, R53, R53, RZ, 0x1 ;  /* 0x0000003535047211 */ /* 0x002fe200078f08ff */
[----:B------:R-:W-:Y:S01]  /*17020*/  IMAD.SHL.U32 R0, R52, 0x40, RZ ;  /* 0x0000004034007824 */ /* 0x000fe200078e00ff */
[----:B--2---:R-:W2:Y:S01]  /*17030*/  LD.E R8, [R10.64+0x18c] ;  /* 0x00018c060a087980 */ /* 0x004ea2000c101900 */
[----:B------:R-:W-:Y:S01]  /*17040*/  IMAD.SHL.U32 R159, R159, 0x40, RZ ;  /* 0x000000409f9f7824 */ /* 0x000fe200078e00ff */
[----:B------:R-:W-:Y:S01]  /*17050*/  LOP3.LUT R4, R4, 0xfffffffe, RZ, 0xc0, !PT ;  /* 0xfffffffe04047812 */ /* 0x000fe200078ec0ff */
[----:B------:R-:W-:Y:S01]  /*17060*/  IMAD.SHL.U32 R200, R200, 0x8, RZ ;  /* 0x00000008c8c87824 */ /* 0x000fe200078e00ff */
[----:B------:R-:W-:Y:S01]  /*17070*/  LOP3.LUT R0, R0, 0x1c0, RZ, 0xc0, !PT ;  /* 0x000001c000007812 */ /* 0x000fe200078ec0ff */
[----:B------:R-:W-:Y:S01]  /*17080*/  IMAD.SHL.U32 R28, R160, 0x40, RZ ;  /* 0x00000040a01c7824 */ /* 0x000fe200078e00ff */
[----:B------:R-:W-:Y:S01]  /*17090*/  LOP3.LUT R159, R159, 0x1c0, RZ, 0xc0, !PT ;  /* 0x000001c09f9f7812 */ /* 0x000fe200078ec0ff */
[----:B------:R-:W-:Y:S01]  /*170a0*/  IMAD.IADD R53, R53, 0x1, -R4 ;  /* 0x0000000135357824 */ /* 0x000fe200078e0a04 */
[----:B------:R-:W-:-:S02]  /*170b0*/  LOP3.LUT R200, R0, 0x8, R200, 0xf8, !PT ;  /* 0x0000000800c87812 */ /* 0x000fc400078ef8c8 */
[----:B------:R-:W-:Y:S01]  /*170c0*/  R2P PR, R52, 0x6 ;  /* 0x0000000634007804 */ /* 0x000fe20000000000 */
[----:B------:R-:W-:Y:S01]  /*170d0*/  IMAD.SHL.U32 R4, R53, 0x8, RZ ;  /* 0x0000000835047824 */ /* 0x000fe200078e00ff */
[----:B------:R-:W-:Y:S01]  /*170e0*/  LOP3.LUT R28, R28, 0xfffffe00, RZ, 0xc0, !PT ;  /* 0xfffffe001c1c7812 */ /* 0x000fe200078ec0ff */
[----:B------:R-:W-:Y:S01]  /*170f0*/  IMAD R29, R49, 0x10, R29 ;  /* 0x00000010311d7824 */ /* 0x000fe200078e021d */
[----:B------:R-:W-:Y:S01]  /*17100*/  SHF.R.U32.HI R0, RZ, 0x3, R0 ;  /* 0x00000003ff007819 */ /* 0x000fe20000011600 */
[----:B------:R-:W0:Y:S01]  /*17110*/  LDGDEPBAR ;  /* 0x00000000000079af */ /* 0x000e220000000000 */
[----:B------:R-:W-:Y:S01]  /*17120*/  LOP3.LUT R4, R159, 0x8, R4, 0xf8, !PT ;  /* 0x000000089f047812 */ /* 0x000fe200078ef804 */
[----:B------:R-:W-:Y:S01]  /*17130*/  IMAD R224, R49, 0x400, R28 ;  /* 0x0000040031e07824 */ /* 0x000fe200078e021c */
[----:B------:R-:W-:Y:S02]  /*17140*/  SHF.R.U32.HI R9, RZ, 0x3, R159 ;  /* 0x00000003ff097819 */ /* 0x000fe4000001169f */
[----:B------:R-:W-:-:S02]  /*17150*/  LOP3.LUT R0, R200, R0, RZ, 0x3c, !PT ;  /* 0x00000000c8007212 */ /* 0x000fc400078e3cff */
[----:B------:R-:W-:-:S03]  /*17160*/  LOP3.LUT R9, R4, R9, RZ, 0x3c, !PT ;  /* 0x0000000904097212 */ /* 0x000fc600078e3cff */
[----:B------:R-:W-:Y:S02]  /*17170*/  IMAD R223, R53, 0x200, R0 ;  /* 0x0000020035df7824 */ /* 0x000fe400078e0200 */
[----:B------:R-:W-:Y:S02]  /*17180*/  IMAD.IADD R224, R9, 0x1, R224 ;  /* 0x0000000109e07824 */ /* 0x000fe400078e02e0 */
[----:B------:R-:W-:Y:S02]  /*17190*/  IMAD.SHL.U32 R223, R223, 0x2, RZ ;  /* 0x00000002dfdf7824 */ /* 0x000fe400078e00ff */
[----:B------:R-:W-:-:S03]  /*171a0*/  IMAD.SHL.U32 R224, R224, 0x2, RZ ;  /* 0x00000002e0e07824 */ /* 0x000fc600078e00ff */
[----:B---3--:R-:W-:Y:S04]  /*171b0*/  LDSM.16.M88.4 R20, [R223+0x4000] ;  /* 0x00400000df14783b */ /* 0x008fe80000000200 */
[----:B------:R-:W1:Y:S04]  /*171c0*/  LDSM.16.M88.4 R36, [R224] ;  /* 0x00000000e024783b */ /* 0x000e680000000200 */
[----:B------:R-:W3:Y:S04]  /*171d0*/  LDSM.16.M88.4 R100, [R223+0x5000] ;  /* 0x00500000df64783b */ /* 0x000ee80000000200 */
[----:B------:R-:W4:Y:S04]  /*171e0*/  LDSM.16.M88.4 R12, [R223+0x4800] ;  /* 0x00480000df0c783b */ /* 0x000f280000000200 */
[----:B------:R-:W3:Y:S04]  /*171f0*/  LDSM.16.M88.4 R72, [R223+0x5800] ;  /* 0x00580000df48783b */ /* 0x000ee80000000200 */
[----:B------:R-:W3:Y:S04]  /*17200*/  LDSM.16.M88.4 R64, [R223+0x6000] ;  /* 0x00600000df40783b */ /* 0x000ee80000000200 */
[----:B------:R-:W4:Y:S04]  /*17210*/  LDSM.16.M88.4 R56, [R223+0x6800] ;  /* 0x00680000df38783b */ /* 0x000f280000000200 */
[----:B------:R-:W4:Y:S04]  /*17220*/  LDSM.16.M88.4 R44, [R223+0x7000] ;  /* 0x00700000df2c783b */ /* 0x000f280000000200 */
[----:B------:R-:W4:Y:S01]  /*17230*/  LDSM.16.M88.4 R76, [R223+0x7800] ;  /* 0x00780000df4c783b */ /* 0x000f220000000200 */
        /* <DEDUP_REMOVED lines=14> */
[C---:B---3--:R-:W-:Y:S01]  /*17320*/  HMMA.16816.F32 R4, R36.reuse, R100, RZ ;  /* 0x000000642404723c */ /* 0x048fe200000018ff */
[----:B------:R-:W-:Y:S01]  /*17330*/  IMAD.IADD R217, R223, 0x1, R0 ;  /* 0x00000001dfd97824 */ /* 0x000fe200078e0200 */
[----:B------:R-:W3:Y:S04]  /*17340*/  LDSM.16.M88.4 R116, [R221+0x2000] ;  /* 0x00200000dd74783b */ /* 0x000ee80000000200 */
[----:B------:R-:W1:Y:S02]  /*17350*/  LDSM.16.M88.4 R112, [R221+0x2800] ;  /* 0x00280000dd70783b */ /* 0x000e640000000200 */
[C---:B------:R-:W-:Y:S02]  /*17360*/  HMMA.16816.F32 R100, R36.reuse, R102, RZ ;  /* 0x000000662464723c */ /* 0x040fe400000018ff */
[----:B------:R-:W1:Y:S04]  /*17370*/  LDSM.16.M88.4 R88, [R221+0x3000] ;  /* 0x00300000dd58783b */ /* 0x000e680000000200 */
[----:B------:R-:W1:Y:S02]  /*17380*/  LDSM.16.M88.4 R84, [R221+0x3800] ;  /* 0x00380000dd54783b */ /* 0x000e640000000200 */
[C---:B----4-:R-:W-:Y:S02]  /*17390*/  HMMA.16816.F32 R16, R36.reuse, R12, RZ ;  /* 0x0000000c2410723c */ /* 0x050fe400000018ff */
[----:B------:R-:W-:Y:S04]  /*173a0*/  LDSM.16.M88.4 R92, [R220] ;  /* 0x00000000dc5c783b */ /* 0x000fe80000000200 */
[----:B------:R-:W-:Y:S02]  /*173b0*/  LDSM.16.M88.4 R128, [R217+0x5800] ;  /* 0x00580000d980783b */ /* 0x000fe40000000200 */
        /* <DEDUP_REMOVED lines=11> */
[----:B------:R-:W4:Y:S07]  /*17470*/  LDSM.16.M88.4 R76, [R217+0x4000] ;  /* 0x00400000d94c783b */ /* 0x000f2e0000000200 */
[C---:B------:R-:W-:Y:S08]  /*17480*/  HMMA.16816.F32 R24, R80.reuse, R124, R24 ;  /* 0x0000007c5018723c */ /* 0x040ff00000001818 */
[C---:B------:R-:W-:Y:S08]  /*17490*/  HMMA.16816.F32 R20, R80.reuse, R126, R20 ;  /* 0x0000007e5014723c */ /* 0x040ff00000001814 */
[C---:B-1----:R-:W-:Y:S08]  /*174a0*/  HMMA.16816.F32 R4, R80.reuse, R108, R4 ;  /* 0x0000006c5004723c */ /* 0x042ff00000001804 */
[C---:B------:R-:W-:Y:S01]  /*174b0*/  HMMA.16816.F32 R100, R80.reuse, R110, R100 ;  /* 0x0000006e5064723c */ /* 0x040fe20000001864 */
[----:B------:R-:W1:Y:S07]  /*174c0*/  LDSM.16.M88.4 R108, [R217+0x4800] ;  /* 0x00480000d96c783b */ /* 0x000e6e0000000200 */
[C---:B------:R-:W-:Y:S08]  /*174d0*/  HMMA.16816.F32 R96, R80.reuse, R104, R96 ;  /* 0x000000685060723c */ /* 0x040ff00000001860 */
[C---:B------:R-:W-:Y:S01]  /*174e0*/  HMMA.16816.F32 R72, R80.reuse, R106, R72 ;  /* 0x0000006a5048723c */ /* 0x040fe20000001848 */
[----:B------:R-:W1:Y:S07]  /*174f0*/  LDSM.16.M88.4 R104, [R217+0x5000] ;  /* 0x00500000d968783b */ /* 0x000e6e0000000200 */
[C---:B------:R-:W-:Y:S08]  /*17500*/  HMMA.16816.F32 R16, R80.reuse, R120, R16 ;  /* 0x000000785010723c */ /* 0x040ff00000001810 */
[C---:B------:R-:W-:Y:S08]  /*17510*/  HMMA.16816.F32 R12, R80.reuse, R122, R12 ;  /* 0x0000007a500c723c */ /* 0x040ff0000000180c */
[C---:B---3--:R-:W-:Y:S08]  /*17520*/  HMMA.16816.F32 R68, R80.reuse, R116, R68 ;  /* 0x000000745044723c */ /* 0x048ff00000001844 */
[C---:B------:R-:W-:Y:S08]  /*17530*/  HMMA.16816.F32 R64, R80.reuse, R118, R64 ;  /* 0x000000765040723c */ /* 0x040ff00000001840 */
[C---:B------:R-:W-:Y:S08]  /*17540*/  HMMA.16816.F32 R60, R80.reuse, R112, R60 ;  /* 0x00000070503c723c */ /* 0x040ff0000000183c */
[C---:B------:R-:W-:Y:S08]  /*17550*/  HMMA.16816.F32 R56, R80.reuse, R114, R56 ;  /* 0x000000725038723c */ /* 0x040ff00000001838 */
[C---:B------:R-:W-:Y:S08]  /*17560*/  HMMA.16816.F32 R52, R80.reuse, R88, R52 ;  /* 0x000000585034723c */ /* 0x040ff00000001834 */
[C---:B------:R-:W-:Y:S01]  /*17570*/  HMMA.16816.F32 R44, R80.reuse, R90, R44 ;  /* 0x0000005a502c723c */ /* 0x040fe2000000182c */
[----:B------:R-:W3:Y:S07]  /*17580*/  LDSM.16.M88.4 R88, [R217+0x6000] ;  /* 0x00600000d958783b */ /* 0x000eee0000000200 */
[C---:B------:R-:W-:Y:S08]  /*17590*/  HMMA.16816.F32 R40, R80.reuse, R84, R40 ;  /* 0x000000545028723c */ /* 0x040ff00000001828 */
[----:B------:R-:W-:Y:S01]  /*175a0*/  HMMA.16816.F32 R36, R80, R86, R36 ;  /* 0x000000565024723c */ /* 0x000fe20000001824 */
[----:B------:R-:W2:Y:S04]  /*175b0*/  LDSM.16.M88.4 R84, [R217+0x6800] ;  /* 0x00680000d954783b */ /* 0x000ea80000000200 */
[----:B------:R-:W2:Y:S03]  /*175c0*/  LDSM.16.M88.4 R80, [R217+0x7000] ;  /* 0x00700000d950783b */ /* 0x000ea60000000200 */
[C---:B----4-:R-:W-:Y:S08]  /*175d0*/  HMMA.16816.F32 R24, R92.reuse, R76, R24 ;  /* 0x0000004c5c18723c */ /* 0x050ff00000001818 */
[----:B------:R-:W-:Y:S01]  /*175e0*/  HMMA.16816.F32 R20, R92, R78, R20 ;  /* 0x0000004e5c14723c */ /* 0x000fe20000001814 */
[----:B------:R-:W4:Y:S01]  /*175f0*/  LDSM.16.M88.4 R76, [R217+0x7800] ;  /* 0x00780000d94c783b */ /* 0x000f220000000200 */
        /* <DEDUP_REMOVED lines=9> */
[C---:B------:R-:W-:Y:S08]  /*17690*/  HMMA.16816.F32 R4, R92.reuse, R104, R4 ;  /* 0x000000685c04723c */ /* 0x040ff00000001804 */
[C---:B------:R-:W-:Y:S01]  /*176a0*/  HMMA.16816.F32 R100, R92.reuse, R106, R100 ;  /* 0x0000006a5c64723c */ /* 0x040fe20000001864 */
[----:B------:R-:W1:Y:S07]  /*176b0*/  LDSM.16.M88.4 R104, [R206+0x2000] ;  /* 0x00200000ce68783b */ /* 0x000e6e0000000200 */
[C---:B------:R-:W-:Y:S08]  /*176c0*/  HMMA.16816.F32 R96, R92.reuse, R128, R96 ;  /* 0x000000805c60723c */ /* 0x040ff00000001860 */
[C---:B------:R-:W-:Y:S08]  /*176d0*/  HMMA.16816.F32 R72, R92.reuse, R130, R72 ;  /* 0x000000825c48723c */ /* 0x040ff00000001848 */
[C---:B---3--:R-:W-:Y:S08]  /*176e0*/  HMMA.16816.F32 R68, R92.reuse, R88, R68 ;  /* 0x000000585c44723c */ /* 0x048ff00000001844 */
[C---:B------:R-:W-:Y:S01]  /*176f0*/  HMMA.16816.F32 R64, R92.reuse, R90, R64 ;  /* 0x0000005a5c40723c */ /* 0x040fe20000001840 */
[----:B------:R-:W-:Y:S07]  /*17700*/  LDSM.16.M88.4 R88, [R206+0x2800] ;  /* 0x00280000ce58783b */ /* 0x000fee0000000200 */
[C---:B--2---:R-:W-:Y:S08]  /*17710*/  HMMA.16816.F32 R60, R92.reuse, R84, R60 ;  /* 0x000000545c3c723c */ /* 0x044ff0000000183c */
[C---:B------:R-:W-:Y:S01]  /*17720*/  HMMA.16816.F32 R56, R92.reuse, R86, R56 ;  /* 0x000000565c38723c */ /* 0x040fe20000001838 */
[----:B------:R-:W-:Y:S07]  /*17730*/  LDSM.16.M88.4 R84, [R206+0x3000] ;  /* 0x00300000ce54783b */ /* 0x000fee0000000200 */
[C---:B------:R-:W-:Y:S08]  /*17740*/  HMMA.16816.F32 R52, R92.reuse, R80, R52 ;  /* 0x000000505c34723c */ /* 0x040ff00000001834 */
[C---:B------:R-:W-:Y:S01]  /*17750*/  HMMA.16816.F32 R44, R92.reuse, R82, R44 ;  /* 0x000000525c2c723c */ /* 0x040fe2000000182c */
[----:B------:R-:W-:Y:S07]  /*17760*/  LDSM.16.M88.4 R80, [R206+0x3800] ;  /* 0x00380000ce50783b */ /* 0x000fee0000000200 */
[C---:B----4-:R-:W-:Y:S08]  /*17770*/  HMMA.16816.F32 R40, R92.reuse, R76, R40 ;  /* 0x0000004c5c28723c */ /* 0x050ff00000001828 */
        /* <DEDUP_REMOVED lines=10> */
[C---:B------:R-:W-:Y:S08]  /*17820*/  HMMA.16816.F32 R68, R124.reuse, R104, R68 ;  /* 0x000000687c44723c */ /* 0x040ff00000001844 */
        /* <DEDUP_REMOVED lines=107> */
[----:B-----5:R-:W-:Y:S02]  /*17ee0*/  IMAD.IADD R2, R2, 0x1, R50 ;  /* 0x0000000102027824 */ /* 0x020fe400078e0232 */
        /* <DEDUP_REMOVED lines=266> */
[----:B------:R-:W-:-:S07]  /*18f90*/  ISETP.GT.AND P1, PT, R240, R229, PT ;  /* 0x000000e5f000720c */ /* 0x000fce0003f24270 */
        /* <DEDUP_REMOVED lines=111> */
.L_x_2218:
[----:B------:R-:W2:Y:S02]  /*19690*/  LD.E R6, [R10.64+0x38] ;  /* 0x000038060a067980 */ /* 0x000ea4000c101900 */
[----:B--2---:R-:W-:-:S04]  /*196a0*/  LEA R6, -R6, RZ, 0x7 ;  /* 0x000000ff06067211 */ /* 0x004fc800078e39ff */
[----:B------:R-:W-:Y:S02]  /*196b0*/  SHF.R.S32.HI R5, RZ, 0x1f, R6 ;  /* 0x0000001fff057819 */ /* 0x000fe40000011406 */
.L_x_2219:
[----:B------:R-:W-:Y:S05]  /*196c0*/  BSYNC B0 ;  /* 0x0000000000007941 */ /* 0x000fea0003800000 */
.L_x_2217:
[C---:B------:R-:W-:Y:S02]  /*196d0*/  LOP3.LUT P6, RZ, R241.reuse, 0x1, RZ, 0xc0, !PT ;  /* 0x00000001f1ff7812 */ /* 0x040fe400078cc0ff */
[----:B------:R-:W-:Y:S02]  /*196e0*/  LOP3.LUT P3, RZ, R241, 0x2, RZ, 0xc0, !PT ;  /* 0x00000002f1ff7812 */ /* 0x000fe4000786c0ff */
[C---:B------:R-:W-:Y:S02]  /*196f0*/  LEA R22, P4, R6.reuse, R231, 0x1 ;  /* 0x000000e706167211 */ /* 0x040fe400078808ff */
[CC--:B------:R-:W-:Y:S02]  /*19700*/  IADD3 R3, P2, R6.reuse, R227.reuse, RZ ;  /* 0x000000e306037210 */ /* 0x0c0fe40007f5e0ff */
        /* <DEDUP_REMOVED lines=33> */
[-C--:B------:R-:W-:Y:S01]  /*19920*/  @P3 LEA.HI.X R9, R3, R230.reuse, R5, 0x1, P2 ;  /* 0x000000e603093211 */ /* 0x080fe200010f0c05 */
[--C-:B------:R-:W-:Y:S01]  /*19930*/  IMAD.X R5, R5, 0x1, R228.reuse, P4 ;  /* 0x0000000105057824 */ /* 0x100fe200020e06e4 */
[CC--:B------:R-:W-:Y:S01]  /*19940*/  @P6 LEA R42, P5, R6.reuse, R231.reuse, 0x1 ;  /* 0x000000e7062a6211 */ /* 0x0c0fe200078a08ff */
[----:B------:R-:W-:Y:S01]  /*19950*/  @!PT LDS RZ, [RZ] ;  /* 0x00000000fffff984 */ /* 0x000fe20000000800 */
[----:B------:R-:W-:Y:S01]  /*19960*/  @!PT LDS RZ, [RZ] ;  /* 0x00000000fffff984 */ /* 0x000fe20000000800 */
[----:B------:R-:W-:Y:S01]  /*19970*/  @!PT LDS RZ, [RZ] ;  /* 0x00000000fffff984 */ /* 0x000fe20000000800 */
[----:B------:R1:W-:Y:S01]  /*19980*/  @P3 LDGSTS.E.BYPASS.LTC128B.128 [R237+0x8800], [R14.64+0x80] ;  /* 0x088000800eed3fae */ /* 0x0003e2000b901d46 */
[C---:B------:R-:W-:Y:S02]  /*19990*/  @P3 LEA R40, P2, R6.reuse, R231, 0x1 ;  /* 0x000000e706283211 */ /* 0x040fe400078408ff */
        /* <DEDUP_REMOVED lines=84> */
.L_x_2216:
[----:B------:R-:W-:Y:S05]  /*19ee0*/  BSYNC B1 ;  /* 0x0000000000017941 */ /* 0x000fea0003800000 */
.L_x_2215:
        /* <DEDUP_REMOVED lines=565> */
.L_x_2222:
[----:B------:R-:W2:Y:S02]  /*1c240*/  LD.E R5, [R10.64+0x40] ;  /* 0x000040060a057980 */ /* 0x000ea4000c101900 */
[----:B--2---:R-:W-:-:S04]  /*1c250*/  LEA R5, -R5, RZ, 0x7 ;  /* 0x000000ff05057211 */ /* 0x004fc800078e39ff */
[----:B------:R-:W-:Y:S02]  /*1c260*/  SHF.R.S32.HI R6, RZ, 0x1f, R5 ;  /* 0x0000001fff067819 */ /* 0x000fe40000011405 */
.L_x_2223:
[----:B------:R-:W-:Y:S05]  /*1c270*/  BSYNC B0 ;  /* 0x0000000000007941 */ /* 0x000fea0003800000 */
.L_x_2221:
        /* <DEDUP_REMOVED lines=134> */
[----:B------:R-:W3:Y:S04]  /*1cae0*/  LD.E R133, [R134.64+0x18c] ;  /* 0x00018c0486857980 */ /* 0x000ee8000c101900 */
[----:B------:R-:W-:Y:S04]  /*1caf0*/  LDSM.16.M88.4 R172, [R224] ;  /* 0x00000000e0ac783b */ /* 0x000fe80000000200 */
[----:B------:R-:W5:Y:S04]  /*1cb00*/  LDSM.16.M88.4 R4, [R223+0x4000] ;  /* 0x00400000df04783b */ /* 0x000f680000000200 */
[----:B------:R-:W-:Y:S04]  /*1cb10*/  LDSM.16.M88.4 R160, [R222] ;  /* 0x00000000dea0783b */ /* 0x000fe80000000200 */
[----:B-1----:R-:W-:Y:S04]  /*1cb20*/  LDSM.16.M88.4 R28, [R221] ;  /* 0x00000000dd1c783b */ /* 0x002fe80000000200 */
[----:B--2---:R-:W1:Y:S04]  /*1cb30*/  LDSM.16.M88.4 R32, [R223+0x4800] ;  /* 0x00480000df20783b */ /* 0x004e680000000200 */
[----:B------:R-:W2:Y:S04]  /*1cb40*/  LDSM.16.M88.4 R16, [R213] ;  /* 0x00000000d510783b */ /* 0x000ea80000000200 */
[----:B------:R-:W2:Y:S04]  /*1cb50*/  LDSM.16.M88.4 R144, [R223+0x5800] ;  /* 0x00580000df90783b */ /* 0x000ea80000000200 */
[----:B------:R-:W2:Y:S04]  /*1cb60*/  LDSM.16.M88.4 R152, [R223+0x5000] ;  /* 0x00500000df98783b */ /* 0x000ea80000000200 */
[----:B------:R-:W2:Y:S04]  /*1cb70*/  LDSM.16.M88.4 R64, [R223+0x6000] ;  /* 0x00600000df40783b */ /* 0x000ea80000000200 */
[----:B------:R-:W2:Y:S04]  /*1cb80*/  LDSM.16.M88.4 R56, [R223+0x6800] ;  /* 0x00680000df38783b */ /* 0x000ea80000000200 */
[----:B------:R-:W2:Y:S01]  /*1cb90*/  LDSM.16.M88.4 R48, [R223+0x7000] ;  /* 0x00700000df30783b */ /* 0x000ea20000000200 */
[C---:B-----5:R-:W-:Y:S03]  /*1cba0*/  HMMA.16816.F32 R8, R172.reuse, R4, RZ ;  /* 0x00000004ac08723c */ /* 0x060fe600000018ff */
[----:B------:R-:W5:Y:S04]  /*1cbb0*/  LDSM.16.M88.4 R36, [R223+0x7800] ;  /* 0x00780000df24783b */ /* 0x000f680000000200 */
[----:B----4-:R-:W4:Y:S01]  /*1cbc0*/  LDSM.16.M88.4 R12, [R211] ;  /* 0x00000000d30c783b */ /* 0x010f220000000200 */
[C---:B------:R-:W-:Y:S03]  /*1cbd0*/  HMMA.16816.F32 R4, R172.reuse, R6, RZ ;  /* 0x00000006ac04723c */ /* 0x040fe600000018ff */
[----:B------:R-:W4:Y:S04]  /*1cbe0*/  LDSM.16.M88.4 R24, [R212] ;  /* 0x00000000d418783b */ /* 0x000f280000000200 */
[----:B------:R-:W4:Y:S01]  /*1cbf0*/  LDSM.16.M88.4 R168, [R208] ;  /* 0x00000000d0a8783b */ /* 0x000f220000000200 */
[C---:B-1----:R-:W-:Y:S03]  /*1cc00*/  HMMA.16816.F32 R20, R172.reuse, R32, RZ ;  /* 0x00000020ac14723c */ /* 0x042fe600000018ff */
[----:B------:R-:W1:Y:S04]  /*1cc10*/  LDSM.16.M88.4 R164, [R207] ;  /* 0x00000000cfa4783b */ /* 0x000e680000000200 */
[----:B------:R-:W-:Y:S01]  /*1cc20*/  LDSM.16.M88.4 R180, [R210] ;  /* 0x00000000d2b4783b */ /* 0x000fe20000000200 */
[----:B------:R-:W-:Y:S03]  /*1cc30*/  HMMA.16816.F32 R32, R172, R34, RZ ;  /* 0x00000022ac20723c */ /* 0x000fe600000018ff */
[----:B------:R-:W-:Y:S04]  /*1cc40*/  LDSM.16.M88.4 R176, [R209] ;  /* 0x00000000d1b0783b */ /* 0x000fe80000000200 */
[----:B------:R-:W-:Y:S01]  /*1cc50*/  LDSM.16.M88.4 R40, [R217+0x4800] ;  /* 0x00480000d928783b */ /* 0x000fe20000000200 */
[C---:B------:R-:W-:Y:S03]  /*1cc60*/  HMMA.16816.F32 R8, R160.reuse, R28, R8 ;  /* 0x0000001ca008723c */ /* 0x040fe60000001808 */
[----:B------:R-:W-:Y:S04]  /*1cc70*/  LDSM.16.M88.4 R184, [R206+0x3800] ;  /* 0x00380000ceb8783b */ /* 0x000fe80000000200 */
[----:B------:R-:W0:Y:S01]  /*1cc80*/  LDGDEPBAR ;  /* 0x00000000000079af */ /* 0x000e220000000000 */
[C---:B------:R-:W-:Y:S03]  /*1cc90*/  HMMA.16816.F32 R4, R160.reuse, R30, R4 ;  /* 0x0000001ea004723c */ /* 0x040fe60000001804 */
[----:B------:R-:W-:Y:S05]  /*1cca0*/  LDSM.16.M88.4 R28, [R217+0x4000] ;  /* 0x00400000d91c783b */ /* 0x000fea0000000200 */
[C---:B--2---:R-:W-:Y:S08]  /*1ccb0*/  HMMA.16816.F32 R20, R160.reuse, R16, R20 ;  /* 0x00000010a014723c */ /* 0x044ff00000001814 */
[----:B------:R-:W-:Y:S01]  /*1ccc0*/  HMMA.16816.F32 R32, R160, R18, R32 ;  /* 0x00000012a020723c */ /* 0x000fe20000001820 */
[----:B------:R-:W2:Y:S07]  /*1ccd0*/  LDSM.16.M88.4 R16, [R220] ;  /* 0x00000000dc10783b */ /* 0x000eae0000000200 */
        /* <DEDUP_REMOVED lines=10> */
[C---:B-----5:R-:W-:Y:S08]  /*1cd80*/  HMMA.16816.F32 R44, R172.reuse, R36, RZ ;  /* 0x00000024ac2c723c */ /* 0x060ff000000018ff */
[----:B------:R-:W-:Y:S01]  /*1cd90*/  HMMA.16816.F32 R172, R172, R38, RZ ;  /* 0x00000026acac723c */ /* 0x000fe200000018ff */
[----:B------:R-:W-:Y:S07]  /*1cda0*/  LDSM.16.M88.4 R36, [R217+0x5000] ;  /* 0x00500000d924783b */ /* 0x000fee0000000200 */
[C---:B----4-:R-:W-:Y:S08]  /*1cdb0*/  HMMA.16816.F32 R148, R160.reuse, R12, R148 ;  /* 0x0000000ca094723c */ /* 0x050ff00000001894 */
[C---:B------:R-:W-:Y:S01]  /*1cdc0*/  HMMA.16816.F32 R144, R160.reuse, R14, R144 ;  /* 0x0000000ea090723c */ /* 0x040fe20000001890 */
[----:B------:R-:W4:Y:S07]  /*1cdd0*/  LDSM.16.M88.4 R12, [R217+0x5800] ;  /* 0x00580000d90c783b */ /* 0x000f2e0000000200 */
[C---:B------:R-:W-:Y:S08]  /*1cde0*/  HMMA.16816.F32 R156, R160.reuse, R24, R156 ;  /* 0x00000018a09c723c */ /* 0x040ff0000000189c */
[C---:B------:R-:W-:Y:S01]  /*1cdf0*/  HMMA.16816.F32 R152, R160.reuse, R26, R152 ;  /* 0x0000001aa098723c */ /* 0x040fe20000001898 */
[----:B------:R-:W5:Y:S07]  /*1ce00*/  LDSM.16.M88.4 R24, [R217+0x6000] ;  /* 0x00600000d918783b */ /* 0x000f6e0000000200 */
[C---:B------:R-:W-:Y:S08]  /*1ce10*/  HMMA.16816.F32 R52, R160.reuse, R168, R52 ;  /* 0x000000a8a034723c */ /* 0x040ff00000001834 */
[C---:B------:R-:W-:Y:S01]  /*1ce20*/  HMMA.16816.F32 R48, R160.reuse, R170, R48 ;  /* 0x000000aaa030723c */ /* 0x040fe20000001830 */
[----:B------:R-:W3:Y:S07]  /*1ce30*/  LDSM.16.M88.4 R168, [R217+0x6800] ;  /* 0x00680000d9a8783b */ /* 0x000eee0000000200 */
[C---:B-1----:R-:W-:Y:S08]  /*1ce40*/  HMMA.16816.F32 R44, R160.reuse, R164, R44 ;  /* 0x000000a4a02c723c */ /* 0x042ff0000000182c */
[----:B------:R-:W-:Y:S01]  /*1ce50*/  HMMA.16816.F32 R172, R160, R166, R172 ;  /* 0x000000a6a0ac723c */ /* 0x000fe200000018ac */
[----:B------:R-:W-:Y:S07]  /*1ce60*/  LDSM.16.M88.4 R164, [R217+0x7800] ;  /* 0x00780000d9a4783b */ /* 0x000fee0000000200 */
[C---:B--2---:R-:W-:Y:S08]  /*1ce70*/  HMMA.16816.F32 R8, R16.reuse, R28, R8 ;  /* 0x0000001c1008723c */ /* 0x044ff00000001808 */
[----:B------:R-:W-:Y:S01]  /*1ce80*/  HMMA.16816.F32 R4, R16, R30, R4 ;  /* 0x0000001e1004723c */ /* 0x000fe20000001804 */
[----:B------:R-:W1:Y:S07]  /*1ce90*/  LDSM.16.M88.4 R28, [R217+0x7000] ;  /* 0x00700000d91c783b */ /* 0x000e6e0000000200 */
[C---:B------:R-:W-:Y:S08]  /*1cea0*/  HMMA.16816.F32 R140, R160.reuse, R180, R140 ;  /* 0x000000b4a08c723c */ /* 0x040ff0000000188c */
[C---:B------:R-:W-:Y:S01]  /*1ceb0*/  HMMA.16816.F32 R64, R160.reuse, R182, R64 ;  /* 0x000000b6a040723c */ /* 0x040fe20000001840 */
[----:B------:R-:W-:Y:S07]  /*1cec0*/  LDSM.16.M88.4 R180, [R204] ;  /* 0x00000000ccb4783b */ /* 0x000fee0000000200 */
[C---:B------:R-:W-:Y:S08]  /*1ced0*/  HMMA.16816.F32 R60, R160.reuse, R176, R60 ;  /* 0x000000b0a03c723c */ /* 0x040ff0000000183c */
[----:B------:R-:W-:Y:S01]  /*1cee0*/  HMMA.16816.F32 R56, R160, R178, R56 ;  /* 0x000000b2a038723c */ /* 0x000fe20000001838 */
[----:B------:R-:W-:Y:S04]  /*1cef0*/  LDSM.16.M88.4 R176, [R219] ;  /* 0x00000000dbb0783b */ /* 0x000fe80000000200 */
[----:B------:R-:W2:Y:S03]  /*1cf00*/  LDSM.16.M88.4 R160, [R206] ;  /* 0x00000000cea0783b */ /* 0x000ea60000000200 */
[C---:B------:R-:W-:Y:S08]  /*1cf10*/  HMMA.16816.F32 R20, R16.reuse, R40, R20 ;  /* 0x000000281014723c */ /* 0x040ff00000001814 */
        /* <DEDUP_REMOVED lines=13> */
[----:B------:R-:W-:Y:S07]  /*1cff0*/  LDSM.16.M88.4 R168, [R224+0x2000] ;  /* 0x00200000e0a8783b */ /* 0x000fee0000000200 */
[C---:B-1----:R-:W-:Y:S08]  /*1d000*/  HMMA.16816.F32 R52, R16.reuse, R28, R52 ;  /* 0x0000001c1034723c */ /* 0x042ff00000001834 */
        /* <DEDUP_REMOVED lines=8> */
[----:B------:R-:W-:Y:S07]  /*1d090*/  LDSM.16.M88.4 R160, [R205] ;  /* 0x00000000cda0783b */ /* 0x000fee0000000200 */
[C---:B------:R-:W-:Y:S08]  /*1d0a0*/  HMMA.16816.F32 R20, R176.reuse, R40, R20 ;  /* 0x00000028b014723c */ /* 0x040ff00000001814 */
[C---:B------:R-:W-:Y:S01]  /*1d0b0*/  HMMA.16816.F32 R32, R176.reuse, R42, R32 ;  /* 0x0000002ab020723c */ /* 0x040fe20000001820 */
[----:B------:R-:W2:Y:S07]  /*1d0c0*/  LDSM.16.M88.4 R40, [R222+0x2000] ;  /* 0x00200000de28783b */ /* 0x000eae0000000200 */
[C---:B----4-:R-:W-:Y:S08]  /*1d0d0*/  HMMA.16816.F32 R148, R176.reuse, R12, R148 ;  /* 0x0000000cb094723c */ /* 0x050ff00000001894 */
[----:B------:R-:W-:Y:S01]  /*1d0e0*/  HMMA.16816.F32 R144, R176, R14, R144 ;  /* 0x0000000eb090723c */ /* 0x000fe20000001890 */
[----:B------:R-:W3:Y:S07]  /*1d0f0*/  LDSM.16.M88.4 R12, [R206+0x3000] ;  /* 0x00300000ce0c783b */ /* 0x000eee0000000200 */
[C---:B-1----:R-:W-:Y:S08]  /*1d100*/  HMMA.16816.F32 R8, R168.reuse, R16, R8 ;  /* 0x00000010a808723c */ /* 0x042ff00000001808 */
[----:B------:R-:W-:Y:S01]  /*1d110*/  HMMA.16816.F32 R4, R168, R18, R4 ;  /* 0x00000012a804723c */ /* 0x000fe20000001804 */
[----:B------:R-:W-:Y:S07]  /*1d120*/  LDSM.16.M88.4 R16, [R219+0x2000] ;  /* 0x00200000db10783b */ /* 0x000fee0000000200 */
        /* <DEDUP_REMOVED lines=8> */
[----:B------:R-:W4:Y:S07]  /*1d1b0*/  LDSM.16.M88.4 R28, [R220+0x2000] ;  /* 0x00200000dc1c783b */ /* 0x000f2e0000000200 */
[C---:B--2---:R-:W-:Y:S08]  /*1d1c0*/  HMMA.16816.F32 R8, R40.reuse, R160, R8 ;  /* 0x000000a02808723c */ /* 0x044ff00000001808 */
[----:B------:R-:W-:Y:S01]  /*1d1d0*/  HMMA.16816.F32 R4, R40, R162, R4 ;  /* 0x000000a22804723c */ /* 0x000fe20000001804 */
[----:B------:R-:W-:Y:S07]  /*1d1e0*/  LDSM.16.M88.4 R160, [R223+0x9800] ;  /* 0x00980000dfa0783b */ /* 0x000fee0000000200 */
[C---:B---3--:R-:W-:Y:S08]  /*1d1f0*/  HMMA.16816.F32 R52, R176.reuse, R12, R52 ;  /* 0x0000000cb034723c */ /* 0x048ff00000001834 */
[----:B------:R-:W-:Y:S01]  /*1d200*/  HMMA.16816.F32 R48, R176, R14, R48 ;  /* 0x0000000eb030723c */ /* 0x000fe20000001830 */
[----:B------:R-:W2:Y:S07]  /*1d210*/  LDSM.16.M88.4 R12, [R206+0x4000] ;  /* 0x00400000ce0c783b */ /* 0x000eae0000000200 */
[----:B-1----:R-:W-:Y:S08]  /*1d220*/  HMMA.16816.F32 R20, R168, R24, R20 ;  /* 0x00000018a814723c */ /* 0x002ff00000001814 */
[C---:B----4-:R-:W-:Y:S08]  /*1d230*/  HMMA.16816.F32 R8, R28.reuse, R36, R8 ;  /* 0x000000241c08723c */ /* 0x050ff00000001808 */
[----:B------:R-:W-:Y:S01]  /*1d240*/  HMMA.16816.F32 R4, R28, R38, R4 ;  /* 0x000000261c04723c */ /* 0x000fe20000001804 */
[----:B------:R-:W1:Y:S07]  /*1d250*/  LDSM.16.M88.4 R36, [R203] ;  /* 0x00000000cb24783b */ /* 0x000e6e0000000200 */
[C---:B------:R-:W-:Y:S01]  /*1d260*/  HMMA.16816.F32 R32, R168.reuse, R26, R32 ;  /* 0x0000001aa820723c */ /* 0x040fe20000001820 */
[----:B------:R-:W3:Y:S07]  /*1d270*/  LDSM.16.M88.4 R24, [R217+0x8800] ;  /* 0x00880000d918783b */ /* 0x000eee0000000200 */
[C---:B------:R-:W-:Y:S08]  /*1d280*/  HMMA.16816.F32 R156, R168.reuse, R164, R156 ;  /* 0x000000a4a89c723c */ /* 0x040ff0000000189c */
[----:B------:R-:W-:Y:S01]  /*1d290*/  HMMA.16816.F32 R152, R168, R166, R152 ;  /* 0x000000a6a898723c */ /* 0x000fe20000001898 */
[----:B------:R-:W-:Y:S07]  /*1d2a0*/  LDSM.16.M88.4 R164, [R223+0xa000] ;  /* 0x00a00000dfa4783b */ /* 0x000fee0000000200 */
[----:B------:R-:W-:Y:S08]  /*1d2b0*/  HMMA.16816.F32 R20, R40, R180, R20 ;  /* 0x000000b42814723c */ /* 0x000ff00000001814 */
[C---:B--2---:R-:W-:Y:S08]  /*1d2c0*/  HMMA.16816.F32 R8, R16.reuse, R12, R8 ;  /* 0x0000000c1008723c */ /* 0x044ff00000001808 */
[----:B------:R-:W-:Y:S01]  /*1d2d0*/  HMMA.16816.F32 R4, R16, R14, R4 ;  /* 0x0000000e1004723c */ /* 0x000fe20000001804 */
[----:B------:R-:W2:Y:S07]  /*1d2e0*/  LDSM.16.M88.4 R12, [R217+0x9000] ;  /* 0x00900000d90c783b */ /* 0x000eae0000000200 */
[C---:B------:R-:W-:Y:S08]  /*1d2f0*/  HMMA.16816.F32 R44, R176.reuse, R184, R44 ;  /* 0x000000b8b02c723c */ /* 0x040ff0000000182c */
[----:B------:R-:W-:Y:S01]  /*1d300*/  HMMA.16816.F32 R176, R176, R186, R172 ;  /* 0x000000bab0b0723c */ /* 0x000fe200000018ac */
[----:B------:R-:W4:Y:S07]  /*1d310*/  LDSM.16.M88.4 R172, [R206+0x4800] ;  /* 0x00480000ceac783b */ /* 0x000f2e0000000200 */
[----:B-1----:R-:W-:Y:S01]  /*1d320*/  HMMA.16816.F32 R156, R40, R36, R156 ;  /* 0x00000024289c723c */ /* 0x002fe2000000189c */
[----:B------:R-:W-:-:S07]  /*1d330*/  FMUL.FTZ R8, R8, R133 ;  /* 0x0000008508087220 */ /* 0x000fce0000410000 */
[----:B------:R-:W-:Y:S01]  /*1d340*/  HMMA.16816.F32 R152, R40, R38, R152 ;  /* 0x000000262898723c */ /* 0x000fe20000001898 */
[-C--:B------:R-:W-:Y:S02]  /*1d350*/  FMUL.FTZ R9, R9, R133.reuse ;  /* 0x0000008509097220 */ /* 0x080fe40000410000 */
[----:B------:R-:W-:-:S05]  /*1d360*/  FMUL.FTZ R10, R10, R133 ;  /* 0x000000850a0a7220 */ /* 0x000fca0000410000 */
[----:B---3--:R-:W-:Y:S01]  /*1d370*/  HMMA.16816.F32 R20, R28, R24, R20 ;  /* 0x000000181c14723c */ /* 0x008fe20000001814 */
[----:B------:R-:W-:Y:S07]  /*1d380*/  MUFU.TANH R180, R8 ;  /* 0x0000000800b47308 */ /* 0x000fee0000002400 */
[----:B------:R-:W-:Y:S01]  /*1d390*/  HMMA.16816.F32 R32, R40, R182, R32 ;  /* 0x000000b62820723c */ /* 0x000fe20000001820 */
[----:B------:R-:W-:Y:S07]  /*1d3a0*/  MUFU.TANH R181, R10 ;  /* 0x0000000a00b57308 */ /* 0x000fee0000002400 */
[----:B------:R-:W-:Y:S01]  /*1d3b0*/  HMMA.16816.F32 R148, R168, R160, R148 ;  /* 0x000000a0a894723c */ /* 0x000fe20000001894 */
[----:B------:R1:W3:Y:S01]  /*1d3c0*/  MUFU.TANH R160, R9 ;  /* 0x0000000900a07308 */ /* 0x0002e20000002400 */
[-C--:B------:R-:W-:Y:S01]  /*1d3d0*/  FMUL.FTZ R4, R4, R133.reuse ;  /* 0x0000008504047220 */ /* 0x080fe20000410000 */
[----:B------:R-:W-:Y:S04]  /*1d3e0*/  LDSM.16.M88.4 R36, [R223+0xa800] ;  /* 0x00a80000df24783b */ /* 0x000fe80000000200 */
[----:B------:R-:W-:-:S02]  /*1d3f0*/  FMUL.FTZ R161, R11, R133 ;  /* 0x000000850ba17220 */ /* 0x000fc40000410000 */
[----:B-1----:R-:W1:Y:S01]  /*1d400*/  LDSM.16.M88.4 R8, [R202] ;  /* 0x00000000ca08783b */ /* 0x002e620000000200 */
[----:B--2---:R-:W-:Y:S01]  /*1d410*/  HMMA.16816.F32 R156, R28, R12, R156 ;  /* 0x0000000c1c9c723c */ /* 0x004fe2000000189c */
[----:B------:R-:W-:-:S07]  /*1d420*/  FMUL.FTZ R5, R5, R133 ;  /* 0x0000008505057220 */ /* 0x000fce0000410000 */
[----:B------:R-:W-:Y:S01]  /*1d430*/  HMMA.16816.F32 R152, R28, R14, R152 ;  /* 0x0000000e1c98723c */ /* 0x000fe20000001898 */
[----:B------:R-:W2:Y:S01]  /*1d440*/  LDSM.16.M88.4 R12, [R201] ;  /* 0x00000000c90c783b */ /* 0x000ea20000000200 */
[-C--:B------:R-:W-:Y:S02]  /*1d450*/  FMUL.FTZ R6, R6, R133.reuse ;  /* 0x0000008506067220 */ /* 0x080fe40000410000 */
[----:B------:R-:W-:-:S04]  /*1d460*/  FMUL.FTZ R7, R7, R133 ;  /* 0x0000008507077220 */ /* 0x000fc80000410000 */
[----:B------:R-:W-:Y:S01]  /*1d470*/  HMMA.16816.F32 R144, R168, R162, R144 ;  /* 0x000000a2a890723c */ /* 0x000fe20000001890 */
[----:B------:R-:W-:Y:S07]  /*1d480*/  MUFU.TANH R162, R5 ;  /* 0x0000000500a27308 */ /* 0x000fee0000002400 */
[----:B----4-:R-:W-:Y:S01]  /*1d490*/  HMMA.16816.F32 R20, R16, R172, R20 ;  /* 0x000000ac1014723c */ /* 0x010fe20000001814 */
[----:B------:R-:W-:Y:S07]  /*1d4a0*/  MUFU.TANH R172, R4 ;  /* 0x0000000400ac7308 */ /* 0x000fee0000002400 */
[----:B------:R-:W-:Y:S01]  /*1d4b0*/  HMMA.16816.F32 R32, R28, R26, R32 ;  /* 0x0000001a1c20723c */ /* 0x000fe20000001820 */
[----:B------:R-:W4:Y:S01]  /*1d4c0*/  LDSM.16.M88.4 R24, [R206+0x5000] ;  /* 0x00500000ce18783b */ /* 0x000f220000000200 */
[----:B------:R-:W-:Y:S08]  /*1d4d0*/  MUFU.TANH R163, R6 ;  /* 0x0000000600a37308 */ /* 0x000ff00000002400 */
[----:B------:R5:W-:Y:S01]  /*1d4e0*/  MUFU.TANH R173, R7 ;  /* 0x0000000700ad7308 */ /* 0x000be20000002400 */
[C---:B------:R-:W-:Y:S08]  /*1d4f0*/  HMMA.16816.F32 R140, R168.reuse, R164, R140 ;  /* 0x000000a4a88c723c */ /* 0x040ff0000000188c */
[----:B------:R-:W-:Y:S01]  /*1d500*/  HMMA.16816.F32 R64, R168, R166, R64 ;  /* 0x000000a6a840723c */ /* 0x000fe20000001840 */
[----:B-----5:R-:W5:Y:S07]  /*1d510*/  LDSM.16.M88.4 R4, [R217+0x9800] ;  /* 0x00980000d904783b */ /* 0x020f6e0000000200 */
[----:B-1----:R-:W-:Y:S01]  /*1d520*/  HMMA.16816.F32 R148, R40, R8, R148 ;  /* 0x000000082894723c */ /* 0x002fe20000001894 */
[----:B------:R-:W-:-:S02]  /*1d530*/  FMUL.FTZ R20, R20, R133 ;  /* 0x0000008514147220 */ /* 0x000fc40000410000 */
[-C--:B------:R-:W-:Y:S02]  /*1d540*/  FMUL.FTZ R21, R21, R133.reuse ;  /* 0x0000008515157220 */ /* 0x080fe40000410000 */
[----:B------:R-:W-:-:S03]  /*1d550*/  FMUL.FTZ R22, R22, R133 ;  /* 0x0000008516167220 */ /* 0x000fc60000410000 */
[----:B------:R-:W-:Y:S01]  /*1d560*/  HMMA.16816.F32 R144, R40, R10, R144 ;  /* 0x0000000a2890723c */ /* 0x000fe20000001890 */
[-C--:B------:R-:W-:Y:S01]  /*1d570*/  FMUL.FTZ R23, R23, R133.reuse ;  /* 0x0000008517177220 */ /* 0x080fe20000410000 */
[----:B------:R-:W1:Y:S01]  /*1d580*/  LDSM.16.M88.4 R8, [R217+0xa000] ;  /* 0x00a00000d908783b */ /* 0x000e620000000200 */
[----:B------:R-:W-:Y:S05]  /*1d590*/  MUFU.TANH R164, R21 ;  /* 0x0000001500a47308 */ /* 0x000fea0000002400 */
[----:B------:R-:W-:Y:S03]  /*1d5a0*/  HMMA.16816.F32 R32, R16, R174, R32 ;  /* 0x000000ae1020723c */ /* 0x000fe60000001820 */
[----:B------:R-:W-:Y:S08]  /*1d5b0*/  MUFU.TANH R174, R20 ;  /* 0x0000001400ae7308 */ /* 0x000ff00000002400 */
[----:B------:R-:W-:Y:S01]  /*1d5c0*/  MUFU.TANH R175, R22 ;  /* 0x0000001600af7308 */ /* 0x000fe20000002400 */
[C---:B--2---:R-:W-:Y:S07]  /*1d5d0*/  HMMA.16816.F32 R140, R40.reuse, R12, R140 ;  /* 0x0000000c288c723c */ /* 0x044fee000000188c */
[----:B------:R2:W-:Y:S01]  /*1d5e0*/  MUFU.TANH R165, R23 ;  /* 0x0000001700a57308 */ /* 0x0005e20000002400 */
[----:B------:R-:W-:Y:S01]  /*1d5f0*/  HMMA.16816.F32 R64, R40, R14, R64 ;  /* 0x0000000e2840723c */ /* 0x000fe20000001840 */
[----:B------:R-:W-:Y:S04]  /*1d600*/  LDSM.16.M88.4 R12, [R200] ;  /* 0x00000000c80c783b */ /* 0x000fe80000000200 */
[----:B--2---:R-:W2:Y:S03]  /*1d610*/  LDSM.16.M88.4 R20, [R206+0x5800] ;  /* 0x00580000ce14783b */ /* 0x004ea60000000200 */
[C---:B----4-:R-:W-:Y:S08]  /*1d620*/  HMMA.16816.F32 R156, R16.reuse, R24, R156 ;  /* 0x00000018109c723c */ /* 0x050ff0000000189c */
[----:B------:R-:W-:Y:S01]  /*1d630*/  HMMA.16816.F32 R152, R16, R26, R152 ;  /* 0x0000001a1098723c */ /* 0x000fe20000001898 */
[----:B------:R-:W4:Y:S07]  /*1d640*/  LDSM.16.M88.4 R24, [R223+0xb000] ;  /* 0x00b00000df18783b */ /* 0x000f2e0000000200 */
[C---:B-----5:R-:W-:Y:S08]  /*1d650*/  HMMA.16816.F32 R148, R28.reuse, R4, R148 ;  /* 0x000000041c94723c */ /* 0x060ff00000001894 */
[----:B------:R-:W-:Y:S01]  /*1d660*/  HMMA.16816.F32 R144, R28, R6, R144 ;  /* 0x000000061c90723c */ /* 0x000fe20000001890 */
[----:B------:R-:W5:Y:S07]  /*1d670*/  LDSM.16.M88.4 R4, [R206+0x6000] ;  /* 0x00600000ce04783b */ /* 0x000f6e0000000200 */
[----:B------:R-:W-:Y:S01]  /*1d680*/  HMMA.16816.F32 R60, R168, R36, R60 ;  /* 0x00000024a83c723c */ /* 0x000fe2000000183c */
[----:B------:R-:W-:-:S02]  /*1d690*/  FMUL.FTZ R32, R32, R133 ;  /* 0x0000008520207220 */ /* 0x000fc40000410000 */
[-C--:B------:R-:W-:Y:S02]  /*1d6a0*/  FMUL.FTZ R33, R33, R133.reuse ;  /* 0x0000008521217220 */ /* 0x080fe40000410000 */
[-C--:B------:R-:W-:Y:S02]  /*1d6b0*/  FMUL.FTZ R34, R34, R133.reuse ;  /* 0x0000008522227220 */ /* 0x080fe40000410000 */
[----:B------:R-:W-:Y:S01]  /*1d6c0*/  FMUL.FTZ R35, R35, R133 ;  /* 0x0000008523237220 */ /* 0x000fe20000410000 */
[----:B------:R-:W-:Y:S01]  /*1d6d0*/  HMMA.16816.F32 R56, R168, R38, R56 ;  /* 0x00000026a838723c */ /* 0x000fe20000001838 */
[----:B------:R-:W-:Y:S07]  /*1d6e0*/  MUFU.TANH R182, R32 ;  /* 0x0000002000b67308 */ /* 0x000fee0000002400 */
[C---:B-1----:R-:W-:Y:S01]  /*1d6f0*/  HMMA.16816.F32 R140, R28.reuse, R8, R140 ;  /* 0x000000081c8c723c */ /* 0x042fe2000000188c */
[----:B------:R-:W-:Y:S07]  /*1d700*/  MUFU.TANH R166, R33 ;  /* 0x0000002100a67308 */ /* 0x000fee0000002400 */
[----:B------:R-:W-:Y:S01]  /*1d710*/  HMMA.16816.F32 R64, R28, R10, R64 ;  /* 0x0000000a1c40723c */ /* 0x000fe20000001840 */
[----:B------:R-:W-:Y:S01]  /*1d720*/  MUFU.TANH R167, R34 ;  /* 0x0000002200a77308 */ /* 0x000fe20000002400 */
[----:B------:R-:W1:Y:S07]  /*1d730*/  LDSM.16.M88.4 R8, [R139] ;  /* 0x000000008b08783b */ /* 0x000e6e0000000200 */
[----:B------:R3:W-:Y:S01]  /*1d740*/  MUFU.TANH R183, R35 ;  /* 0x0000002300b77308 */ /* 0x0007e20000002400 */
[C---:B--2---:R-:W-:Y:S08]  /*1d750*/  HMMA.16816.F32 R148, R16.reuse, R20, R148 ;  /* 0x000000141094723c */ /* 0x044ff00000001894 */
[----:B------:R-:W-:Y:S01]  /*1d760*/  HMMA.16816.F32 R144, R16, R22, R144 ;  /* 0x000000161090723c */ /* 0x000fe20000001890 */
[----:B------:R-:W-:Y:S04]  /*1d770*/  LDSM.16.M88.4 R20, [R217+0xa800] ;  /* 0x00a80000d914783b */ /* 0x000fe80000000200 */
[----:B---3--:R-:W2:Y:S03]  /*1d780*/  LDSM.16.M88.4 R32, [R223+0xb800] ;  /* 0x00b80000df20783b */ /* 0x008ea60000000200 */
[----:B------:R-:W-:Y:S01]  /*1d790*/  HMMA.16816.F32 R60, R40, R12, R60 ;  /* 0x0000000c283c723c */ /* 0x000fe2000000183c */
[----:B------:R-:W3:Y:S07]  /*1d7a0*/  S2R R12, SR_TID.X ;  /* 0x00000000000c7919 */ /* 0x000eee0000002100 */
[----:B----4-:R-:W-:Y:S08]  /*1d7b0*/  HMMA.16816.F32 R52, R168, R24, R52 ;  /* 0x00000018a834723c */ /* 0x010ff00000001834 */
[----:B------:R-:W-:Y:S08]  /*1d7c0*/  HMMA.16816.F32 R56, R40, R14, R56 ;  /* 0x0000000e2838723c */ /* 0x000ff00000001838 */
[C---:B-----5:R-:W-:Y:S08]  /*1d7d0*/  HMMA.16816.F32 R140, R16.reuse, R4, R140 ;  /* 0x00000004108c723c */ /* 0x060ff0000000188c */
[----:B------:R-:W-:Y:S01]  /*1d7e0*/  HMMA.16816.F32 R64, R16, R6, R64 ;  /* 0x000000061040723c */ /* 0x000fe20000001840 */
[----:B------:R-:W4:Y:S01]  /*1d7f0*/  LDSM.16.M88.4 R4, [R217+0xb000] ;  /* 0x00b00000d904783b */ /* 0x000f220000000200 */
[----:B---3--:R-:W-:-:S06]  /*1d800*/  IMAD.SHL.U32 R12, R12, 0x2, RZ ;  /* 0x000000020c0c7824 */ /* 0x008fcc00078e00ff */
[----:B------:R-:W-:Y:S01]  /*1d810*/  HMMA.16816.F32 R48, R168, R26, R48 ;  /* 0x0000001aa830723c */ /* 0x000fe20000001830 */
[----:B------:R-:W3:Y:S01]  /*1d820*/  LDSM.16.M88.4 R24, [R206+0x6800] ;  /* 0x00680000ce18783b */ /* 0x000ee20000000200 */
[----:B------:R-:W-:-:S06]  /*1d830*/  LOP3.LUT R12, R12, 0x6, RZ, 0xc0, !PT ;  /* 0x000000060c0c7812 */ /* 0x000fcc00078ec0ff */
[----:B-1----:R-:W-:Y:S01]  /*1d840*/  HMMA.16816.F32 R52, R40, R8, R52 ;  /* 0x000000082834723c */ /* 0x002fe20000001834 */
[----:B------:R-:W1:Y:S07]  /*1d850*/  MUFU.TANH R161, R161 ;  /* 0x000000a100a17308 */ /* 0x000e6e0000002400 */
[----:B--2---:R-:W-:Y:S07]  /*1d860*/  HMMA.16816.F32 R44, R168, R32, R44 ;  /* 0x00000020a82c723c */ /* 0x004fee000000182c */
[----:B------:R-:W-:Y:S01]  /*1d870*/  IMAD R32, R240, 0x80, R12 ;  /* 0x00000080f0207824 */ /* 0x000fe200078e020c */
[----:B------:R-:W-:Y:S01]  /*1d880*/  HMMA.16816.F32 R56, R28, R22, R56 ;  /* 0x000000161c38723c */ /* 0x000fe20000001838 */
[----:B------:R-:W2:Y:S03]  /*1d890*/  LDSM.16.M88.4 R12, [R138] ;  /* 0x000000008a0c783b */ /* 0x000ea60000000200 */
[----:B------:R-:W-:-:S04]  /*1d8a0*/  IADD3 R8, R32, 0x1, RZ ;  /* 0x0000000120087810 */ /* 0x000fc80007ffe0ff */
[----:B------:R-:W-:Y:S01]  /*1d8b0*/  HMMA.16816.F32 R60, R28, R20, R60 ;  /* 0x000000141c3c723c */ /* 0x000fe2000000183c */
[----:B------:R-:W-:Y:S01]  /*1d8c0*/  ISETP.GE.AND P3, PT, R8, R0, PT ;  /* 0x000000000800720c */ /* 0x000fe20003f66270 */
[-C--:B------:R-:W-:Y:S01]  /*1d8d0*/  FMUL.FTZ R154, R154, R133.reuse ;  /* 0x000000859a9a7220 */ /* 0x080fe20000410000 */
[----:B------:R-:W-:Y:S01]  /*1d8e0*/  ISETP.GE.AND P1, PT, R8, R2, PT ;  /* 0x000000020800720c */ /* 0x000fe20003f26270 */
[-C--:B------:R-:W-:Y:S01]  /*1d8f0*/  FMUL.FTZ R151, R151, R133.reuse ;  /* 0x0000008597977220 */ /* 0x080fe20000410000 */
[C---:B------:R-:W-:Y:S02]  /*1d900*/  IADD3 R8, R32.reuse, 0x9, RZ ;  /* 0x0000000920087810 */ /* 0x040fe40007ffe0ff */
[----:B------:R-:W-:Y:S01]  /*1d910*/  IADD3 R9, R32, 0x8, RZ ;  /* 0x0000000820097810 */ /* 0x000fe20007ffe0ff */
[----:B------:R-:W-:Y:S01]  /*1d920*/  HMMA.16816.F32 R176, R168, R34, R176 ;  /* 0x00000022a8b0723c */ /* 0x000fe200000018b0 */
[-C--:B------:R-:W-:Y:S01]  /*1d930*/  ISETP.GE.AND P4, PT, R8, R0.reuse, PT ;  /* 0x000000000800720c */ /* 0x080fe20003f86270 */
[-C--:B------:R-:W-:Y:S01]  /*1d940*/  FMUL.FTZ R152, R152, R133.reuse ;  /* 0x0000008598987220 */ /* 0x080fe20000410000 */
[----:B------:R-:W-:Y:S01]  /*1d950*/  ISETP.GE.AND P5, PT, R9, R0, PT ;  /* 0x000000000900720c */ /* 0x000fe20003fa6270 */
[----:B------:R-:W-:Y:S01]  /*1d960*/  FMUL.FTZ R64, R64, R133 ;  /* 0x0000008540407220 */ /* 0x000fe20000410000 */
[----:B------:R-:W-:Y:S02]  /*1d970*/  LDSM.16.M88.4 R20, [R206+0x7000] ;  /* 0x00700000ce14783b */ /* 0x000fe40000000200 */
[----:B------:R-:W-:-:S02]  /*1d980*/  FSEL R34, R160, -INF , !P3 ;  /* 0xff800000a0227808 */ /* 0x000fc40005800000 */
[-C--:B------:R-:W-:Y:S01]  /*1d990*/  ISETP.GE.AND P3, PT, R8, R2.reuse, PT ;  /* 0x000000020800720c */ /* 0x080fe20003f66270 */
[-C--:B------:R-:W-:Y:S01]  /*1d9a0*/  FMUL.FTZ R157, R157, R133.reuse ;  /* 0x000000859d9d7220 */ /* 0x080fe20000410000 */
[----:B------:R-:W-:Y:S01]  /*1d9b0*/  IADD3 R8, R32, 0x10, RZ ;  /* 0x0000001020087810 */ /* 0x000fe20007ffe0ff */
[----:B------:R-:W-:Y:S01]  /*1d9c0*/  MUFU.TANH R187, R154 ;  /* 0x0000009a00bb7308 */ /* 0x000fe20000002400 */
[-C--:B------:R-:W-:Y:S01]  /*1d9d0*/  FMUL.FTZ R158, R158, R133.reuse ;  /* 0x000000859e9e7220 */ /* 0x080fe20000410000 */
[----:B-1----:R-:W-:Y:S01]  /*1d9e0*/  FSEL R35, R161, -INF , !P1 ;  /* 0xff800000a1237808 */ /* 0x002fe20004800000 */
[-C--:B------:R-:W-:Y:S01]  /*1d9f0*/  FMUL.FTZ R66, R66, R133.reuse ;  /* 0x0000008542427220 */ /* 0x080fe20000410000 */
[----:B------:R-:W-:Y:S01]  /*1da00*/  ISETP.GE.AND P6, PT, R9, R2, PT ;  /* 0x000000020900720c */ /* 0x000fe20003fc6270 */
[-C--:B------:R-:W-:Y:S01]  /*1da10*/  FMUL.FTZ R67, R67, R133.reuse ;  /* 0x0000008543437220 */ /* 0x080fe20000410000 */
[----:B----4-:R-:W-:Y:S01]  /*1da20*/  HMMA.16816.F32 R52, R28, R4, R52 ;  /* 0x000000041c34723c */ /* 0x010fe20000001834 */
[----:B------:R-:W-:Y:S01]  /*1da30*/  ISETP.GE.AND P1, PT, R8, R0, PT ;  /* 0x000000000800720c */ /* 0x000fe20003f26270 */
[----:B------:R-:W-:Y:S01]  /*1da40*/  MUFU.TANH R154, R151 ;  /* 0x00000097009a7308 */ /* 0x000fe20000002400 */
[----:B------:R-:W-:-:S04]  /*1da50*/  FMUL.FTZ R156, R156, R133 ;  /* 0x000000859c9c7220 */ /* 0x000fc80000410000 */
[C---:B------:R-:W-:Y:S01]  /*1da60*/  IADD3 R5, R32.reuse, 0x11, RZ ;  /* 0x0000001120057810 */ /* 0x040fe20007ffe0ff */
[----:B------:R-:W-:Y:S01]  /*1da70*/  HMMA.16816.F32 R48, R40, R10, R48 ;  /* 0x0000000a2830723c */ /* 0x000fe20000001830 */
[----:B------:R-:W-:Y:S01]  /*1da80*/  IADD3 R4, R32, 0x18, RZ ;  /* 0x0000001820047810 */ /* 0x000fe20007ffe0ff */
[----:B------:R1:W-:Y:S01]  /*1da90*/  MUFU.TANH R184, R152 ;  /* 0x0000009800b87308 */ /* 0x0003e20000002400 */
[-C--:B------:R-:W-:Y:S02]  /*1daa0*/  FMUL.FTZ R65, R65, R133.reuse ;  /* 0x0000008541417220 */ /* 0x080fe40000410000 */
[----:B------:R-:W-:-:S05]  /*1dab0*/  FMUL.FTZ R159, R159, R133 ;  /* 0x000000859f9f7220 */ /* 0x000fca0000410000 */
[----:B------:R4:W-:Y:S01]  /*1dac0*/  MUFU.TANH R151, R64 ;  /* 0x0000004000977308 */ /* 0x0009e20000002400 */
[----:B---3--:R-:W-:Y:S01]  /*1dad0*/  HMMA.16816.F32 R56, R16, R26, R56 ;  /* 0x0000001a1038723c */ /* 0x008fe20000001838 */
[----:B-1----:R-:W-:-:S06]  /*1dae0*/  FMUL.FTZ R152, R153, R133 ;  /* 0x0000008599987220 */ /* 0x002fcc0000410000 */
[----:B------:R-:W-:Y:S01]  /*1daf0*/  MUFU.TANH R157, R157 ;  /* 0x0000009d009d7308 */ /* 0x000fe20000002400 */
[----:B------:R-:W-:Y:S01]  /*1db00*/  FMUL.FTZ R153, R155, R133 ;  /* 0x000000859b997220 */ /* 0x000fe20000410000 */
[----:B------:R-:W-:Y:S02]  /*1db10*/  FSEL R26, R174, -INF , !P1 ;  /* 0xff800000ae1a7808 */ /* 0x000fe40004800000 */
[----:B----4-:R-:W-:-:S04]  /*1db20*/  FSEL R64, R172, -INF , !P5 ;  /* 0xff800000ac407808 */ /* 0x010fc80006800000 */
[----:B------:R-:W1:Y:S01]  /*1db30*/  MUFU.TANH R185, R158 ;  /* 0x0000009e00b97308 */ /* 0x000e620000002400 */
[-C--:B------:R-:W-:Y:S02]  /*1db40*/  ISETP.GE.AND P5, PT, R8, R2.reuse, PT ;  /* 0x000000020800720c */ /* 0x080fe40003fa6270 */
[----:B------:R-:W3:Y:S01]  /*1db50*/  LDSM.16.M88.4 R8, [R217+0xb800] ;  /* 0x00b80000d908783b */ /* 0x000ee20000000200 */
[----:B------:R-:W-:-:S04]  /*1db60*/  ISETP.GE.AND P1, PT, R4, R2, PT ;  /* 0x000000020400720c */ /* 0x000fc80003f26270 */
[----:B------:R4:W-:Y:S01]  /*1db70*/  MUFU.TANH R155, R66 ;  /* 0x00000042009b7308 */ /* 0x0009e20000002400 */
[----:B------:R-:W-:Y:S01]  /*1db80*/  HMMA.16816.F32 R60, R16, R24, R60 ;  /* 0x00000018103c723c */ /* 0x000fe2000000183c */
[----:B------:R-:W-:-:S06]  /*1db90*/  FSEL R39, R175, -INF , !P5 ;  /* 0xff800000af277808 */ /* 0x000fcc0006800000 */
[----:B------:R5:W-:Y:S01]  /*1dba0*/  MUFU.TANH R168, R67 ;  /* 0x0000004300a87308 */ /* 0x000be20000002400 */
[----:B----4-:R-:W-:Y:S02]  /*1dbb0*/  FSEL R66, R163, -INF , !P6 ;  /* 0xff800000a3427808 */ /* 0x010fe40007000000 */
[----:B------:R-:W-:-:S05]  /*1dbc0*/  ISETP.GE.AND P6, PT, R5, R0, PT ;  /* 0x000000000500720c */ /* 0x000fca0003fc6270 */
[----:B------:R4:W-:Y:S01]  /*1dbd0*/  MUFU.TANH R169, R65 ;  /* 0x0000004100a97308 */ /* 0x0009e20000002400 */
[----:B-----5:R-:W-:Y:S02]  /*1dbe0*/  FSEL R67, R173, -INF , !P3 ;  /* 0xff800000ad437808 */ /* 0x020fe40005800000 */
[----:B------:R-:W-:Y:S02]  /*1dbf0*/  ISETP.GE.AND P3, PT, R4, R0, PT ;  /* 0x000000000400720c */ /* 0x000fe40003f66270 */
[----:B------:R-:W-:-:S03]  /*1dc00*/  IADD3 R4, R32, 0x19, RZ ;  /* 0x0000001920047810 */ /* 0x000fc60007ffe0ff */
[----:B------:R-:W5:Y:S01]  /*1dc10*/  MUFU.TANH R156, R156 ;  /* 0x0000009c009c7308 */ /* 0x000f620000002400 */
[----:B------:R-:W-:Y:S02]  /*1dc20*/  FSEL R24, R164, -INF , !P6 ;  /* 0xff800000a4187808 */ /* 0x000fe40007000000 */
[C---:B------:R-:W-:Y:S02]  /*1dc30*/  ISETP.GE.AND P5, PT, R4.reuse, R0, PT ;  /* 0x000000000400720c */ /* 0x040fe40003fa6270 */
[-C--:B------:R-:W-:Y:S02]  /*1dc40*/  ISETP.GE.AND P6, PT, R4, R2.reuse, PT ;  /* 0x000000020400720c */ /* 0x080fe40003fc6270 */
[----:B----4-:R-:W-:Y:S01]  /*1dc50*/  FSEL R65, R162, -INF , !P4 ;  /* 0xff800000a2417808 */ /* 0x010fe20006000000 */
[----:B------:R-:W4:Y:S01]  /*1dc60*/  MUFU.TANH R186, R159 ;  /* 0x0000009f00ba7308 */ /* 0x000f220000002400 */
[----:B------:R-:W-:Y:S02]  /*1dc70*/  ISETP.GE.AND P4, PT, R5, R2, PT ;  /* 0x000000020500720c */ /* 0x000fe40003f86270 */
[----:B------:R-:W-:-:S02]  /*1dc80*/  IADD3 R5, R32, 0x20, RZ ;  /* 0x0000002020057810 */ /* 0x000fc40007ffe0ff */
[----:B------:R-:W-:Y:S02]  /*1dc90*/  IADD3 R4, R32, 0x21, RZ ;  /* 0x0000002120047810 */ /* 0x000fe40007ffe0ff */
[----:B------:R-:W-:Y:S02]  /*1dca0*/  FSEL R25, R182, -INF , !P3 ;  /* 0xff800000b6197808 */ /* 0x000fe40005800000 */
[----:B------:R-:W-:Y:S02]  /*1dcb0*/  FSEL R27, R167, -INF , !P1 ;  /* 0xff800000a71b7808 */ /* 0x000fe40004800000 */
[----:B------:R-:W-:Y:S02]  /*1dcc0*/  FSEL R37, R166, -INF , !P5 ;  /* 0xff800000a6257808 */ /* 0x000fe40006800000 */
[----:B------:R-:W-:Y:S02]  /*1dcd0*/  FSEL R38, R165, -INF , !P4 ;  /* 0xff800000a5267808 */ /* 0x000fe40006000000 */
[----:B------:R-:W-:-:S02]  /*1dce0*/  ISETP.GE.AND P3, PT, R5, R2, PT ;  /* 0x000000020500720c */ /* 0x000fc40003f66270 */
[C---:B------:R-:W-:Y:S02]  /*1dcf0*/  ISETP.GE.AND P1, PT, R4.reuse, R0, PT ;  /* 0x000000000400720c */ /* 0x040fe40003f26270 */
[----:B------:R-:W-:Y:S02]  /*1dd00*/  ISETP.GE.AND P5, PT, R4, R2, PT ;  /* 0x000000020400720c */ /* 0x000fe40003fa6270 */
[----:B------:R-:W-:Y:S02]  /*1dd10*/  ISETP.GE.AND P4, PT, R5, R0, PT ;  /* 0x000000000500720c */ /* 0x000fe40003f86270 */
[C---:B------:R-:W-:Y:S02]  /*1dd20*/  IADD3 R4, R32.reuse, 0x29, RZ ;  /* 0x0000002920047810 */ /* 0x040fe40007ffe0ff */
[----:B------:R-:W-:Y:S01]  /*1dd30*/  IADD3 R5, R32, 0x28, RZ ;  /* 0x0000002820057810 */ /* 0x000fe20007ffe0ff */
[----:B--2---:R-:W-:Y:S01]  /*1dd40*/  HMMA.16816.F32 R44, R40, R12, R44 ;  /* 0x0000000c282c723c */ /* 0x004fe2000000182c */
[----:B-1----:R-:W-:-:S02]  /*1dd50*/  FSEL R185, R185, -INF , !P3 ;  /* 0xff800000b9b97808 */ /* 0x002fc40005800000 */
[----:B------:R-:W-:Y:S02]  /*1dd60*/  FSEL R182, R157, -INF , !P1 ;  /* 0xff8000009db67808 */ /* 0x000fe40004800000 */
[----:B------:R-:W-:Y:S02]  /*1dd70*/  FSEL R36, R183, -INF , !P6 ;  /* 0xff800000b7247808 */ /* 0x000fe40007000000 */
[C---:B------:R-:W-:Y:S02]  /*1dd80*/  ISETP.GE.AND P3, PT, R4.reuse, R0, PT ;  /* 0x000000000400720c */ /* 0x040fe40003f66270 */
[----:B------:R-:W-:Y:S02]  /*1dd90*/  ISETP.GE.AND P1, PT, R4, R2, PT ;  /* 0x000000020400720c */ /* 0x000fe40003f26270 */
[----:B------:R-:W-:Y:S02]  /*1dda0*/  ISETP.GE.AND P6, PT, R5, R0, PT ;  /* 0x000000000500720c */ /* 0x000fe40003fc6270 */
[----:B------:R-:W-:Y:S01]  /*1ddb0*/  IADD3 R4, R32, 0x30, RZ ;  /* 0x0000003020047810 */ /* 0x000fe20007ffe0ff */
[----:B------:R-:W-:Y:S01]  /*1ddc0*/  HMMA.16816.F32 R48, R28, R6, R48 ;  /* 0x000000061c30723c */ /* 0x000fe20000001830 */
[----:B-----5:R-:W-:-:S02]  /*1ddd0*/  FSEL R183, R156, -INF , !P4 ;  /* 0xff8000009cb77808 */ /* 0x020fc40006000000 */
[----:B----4-:R-:W-:Y:S02]  /*1dde0*/  FSEL R186, R186, -INF , !P5 ;  /* 0xff800000baba7808 */ /* 0x010fe40006800000 */
[----:B------:R-:W-:Y:S02]  /*1ddf0*/  FSEL R184, R184, -INF , !P6 ;  /* 0xff800000b8b87808 */ /* 0x000fe40007000000 */
        /* <DEDUP_REMOVED lines=8> */
[----:B------:R-:W-:-:S02]  /*1de80*/  FMUL.FTZ R33, R146, R133 ;  /* 0x0000008592217220 */ /* 0x000fc40000410000 */
[----:B------:R-:W-:-:S05]  /*1de90*/  FMUL.FTZ R148, R148, R133 ;  /* 0x0000008594947220 */ /* 0x000fca0000410000 */
[----:B------:R-:W2:Y:S01]  /*1dea0*/  MUFU.TANH R153, R153 ;  /* 0x0000009900997308 */ /* 0x000ea20000002400 */
[----:B---3--:R-:W-:Y:S01]  /*1deb0*/  HMMA.16816.F32 R44, R28, R8, R44 ;  /* 0x000000081c2c723c */ /* 0x008fe2000000182c */
[-C--:B------:R-:W-:Y:S02]  /*1dec0*/  FMUL.FTZ R146, R147, R133.reuse ;  /* 0x0000008593927220 */ /* 0x080fe40000410000 */
[-C--:B------:R-:W-:Y:S02]  /*1ded0*/  FMUL.FTZ R140, R140, R133.reuse ;  /* 0x000000858c8c7220 */ /* 0x080fe40000410000 */
[-C--:B------:R-:W-:Y:S02]  /*1dee0*/  FMUL.FTZ R145, R145, R133.reuse ;  /* 0x0000008591917220 */ /* 0x080fe40000410000 */
[-C--:B------:R-:W-:Y:S01]  /*1def0*/  FMUL.FTZ R143, R143, R133.reuse ;  /* 0x000000858f8f7220 */ /* 0x080fe20000410000 */
[----:B------:R3:W4:Y:S01]  /*1df00*/  MUFU.TANH R159, R149 ;  /* 0x00000095009f7308 */ /* 0x0007220000002400 */
[-C--:B------:R-:W-:Y:S01]  /*1df10*/  FMUL.FTZ R142, R142, R133.reuse ;  /* 0x000000858e8e7220 */ /* 0x080fe20000410000 */
[----:B------:R-:W-:Y:S01]  /*1df20*/  IADD3 R13, R32, 0x38, RZ ;  /* 0x00000038200d7810 */ /* 0x000fe20007ffe0ff */
[----:B------:R-:W-:-:S02]  /*1df30*/  FMUL.FTZ R141, R141, R133 ;  /* 0x000000858d8d7220 */ /* 0x000fc40000410000 */
[-C--:B------:R-:W-:Y:S01]  /*1df40*/  FMUL.FTZ R61, R61, R133.reuse ;  /* 0x000000853d3d7220 */ /* 0x080fe20000410000 */
[----:B------:R-:W-:Y:S01]  /*1df50*/  FSEL R187, R187, -INF , !P4 ;  /* 0xff800000bbbb7808 */ /* 0x000fe20006000000 */
[----:B------:R-:W-:Y:S01]  /*1df60*/  HMMA.16816.F32 R52, R16, R20, R52 ;  /* 0x000000141034723c */ /* 0x000fe20000001834 */
[----:B------:R-:W5:Y:S01]  /*1df70*/  MUFU.TANH R144, R144 ;  /* 0x0000009000907308 */ /* 0x000f620000002400 */
[----:B------:R-:W-:Y:S01]  /*1df80*/  FMUL.FTZ R60, R60, R133 ;  /* 0x000000853c3c7220 */ /* 0x000fe20000410000 */
[----:B------:R-:W-:-:S04]  /*1df90*/  DEPBAR.LE SB0, 0x0 ;  /* 0x000080000000791a */ /* 0x000fc80000000000 */
[----:B---3--:R-:W-:Y:S02]  /*1dfa0*/  FMUL.FTZ R149, R150, R133 ;  /* 0x0000008596957220 */ /* 0x008fe40000410000 */
[----:B------:R-:W-:Y:S08]  /*1dfb0*/  MUFU.TANH R148, R148 ;  /* 0x0000009400947308 */ /* 0x000ff00000002400 */
[----:B------:R-:W3:Y:S01]  /*1dfc0*/  MUFU.TANH R149, R149 ;  /* 0x0000009500957308 */ /* 0x000ee20000002400 */
[----:B------:R-:W-:-:S07]  /*1dfd0*/  IADD3 R9, R32, 0x31, RZ ;  /* 0x0000003120097810 */ /* 0x000fce0007ffe0ff */
[----:B------:R2:W1:Y:S01]  /*1dfe0*/  MUFU.TANH R150, R145 ;  /* 0x0000009100967308 */ /* 0x0004620000002400 */
[----:B------:R-:W-:-:S07]  /*1dff0*/  ISETP.GE.AND P4, PT, R9, R0, PT ;  /* 0x000000000900720c */ /* 0x000fce0003f86270 */
[----:B------:R-:W1:Y:S08]  /*1e000*/  MUFU.TANH R146, R146 ;  /* 0x0000009200927308 */ /* 0x000e700000002400 */
[----:B------:R-:W1:Y:S01]  /*1e010*/  MUFU.TANH R140, R140 ;  /* 0x0000008c008c7308 */ /* 0x000e620000002400 */
[----:B--2---:R-:W-:Y:S02]  /*1e020*/  FSEL R145, R153, -INF , !P1 ;  /* 0xff80000099917808 */ /* 0x004fe40004800000 */
[----:B------:R-:W-:Y:S01]  /*1e030*/  ISETP.GE.AND P1, PT, R13, R0, PT ;  /* 0x000000000d00720c */ /* 0x000fe20003f26270 */
[----:B------:R-:W-:Y:S01]  /*1e040*/  HMMA.16816.F32 R176, R28, R10, R176 ;  /* 0x0000000a1cb0723c */ /* 0x000fe200000018b0 */
[----:B------:R-:W-:-:S03]  /*1e050*/  IADD3 R20, R32, 0x39, RZ ;  /* 0x0000003920147810 */ /* 0x000fc60007ffe0ff */
[----:B------:R-:W2:Y:S01]  /*1e060*/  MUFU.TANH R33, R33 ;  /* 0x0000002100217308 */ /* 0x000ea20000002400 */
[----:B------:R-:W-:-:S07]  /*1e070*/  IADD3 R21, R32, 0x40, RZ ;  /* 0x0000004020157810 */ /* 0x000fce0007ffe0ff */
[----:B------:R1:W1:Y:S01]  /*1e080*/  MUFU.TANH R147, R142 ;  /* 0x0000008e00937308 */ /* 0x0002620000002400 */
[----:B----4-:R-:W-:-:S07]  /*1e090*/  FSEL R159, R159, -INF , !P4 ;  /* 0xff8000009f9f7808 */ /* 0x010fce0006000000 */
[----:B------:R-:W4:Y:S01]  /*1e0a0*/  MUFU.TANH R143, R143 ;  /* 0x0000008f008f7308 */ /* 0x000f220000002400 */
[----:B-----5:R-:W-:Y:S02]  /*1e0b0*/  FSEL R160, R144, -INF , !P1 ;  /* 0xff80000090a07808 */ /* 0x020fe40004800000 */
[----:B-1----:R-:W-:-:S05]  /*1e0c0*/  FSEL R142, R152, -INF , !P3 ;  /* 0xff800000988e7808 */ /* 0x002fca0005800000 */
[----:B------:R1:W-:Y:S01]  /*1e0d0*/  MUFU.TANH R161, R61 ;  /* 0x0000003d00a17308 */ /* 0x0003e20000002400 */
[----:B------:R-:W-:Y:S02]  /*1e0e0*/  ISETP.GE.AND P3, PT, R9, R2, PT ;  /* 0x000000020900720c */ /* 0x000fe40003f66270 */
[----:B---3--:R-:W-:Y:S02]  /*1e0f0*/  FSEL R152, R149, -INF , !P6 ;  /* 0xff80000095987808 */ /* 0x008fe40007000000 */
[----:B------:R-:W-:-:S03]  /*1e100*/  FSEL R154, R154, -INF , !P3 ;  /* 0xff8000009a9a7808 */ /* 0x000fc60005800000 */
[----:B------:R-:W3:Y:S01]  /*1e110*/  MUFU.TANH R141, R141 ;  /* 0x0000008d008d7308 */ /* 0x000ee20000002400 */
[C---:B------:R-:W-:Y:S02]  /*1e120*/  ISETP.GE.AND P6, PT, R20.reuse, R0, PT ;  /* 0x000000001400720c */ /* 0x040fe40003fc6270 */
[----:B------:R-:W-:Y:S02]  /*1e130*/  ISETP.GE.AND P4, PT, R20, R2, PT ;  /* 0x000000021400720c */ /* 0x000fe40003f86270 */
[C---:B------:R-:W-:Y:S01]  /*1e140*/  ISETP.GE.AND P3, PT, R21.reuse, R0, PT ;  /* 0x000000001500720c */ /* 0x040fe20003f66270 */
[----:B-1----:R-:W-:Y:S01]  /*1e150*/  FMUL.FTZ R61, R62, R133 ;  /* 0x000000853e3d7220 */ /* 0x002fe20000410000 */
[----:B------:R-:W-:Y:S02]  /*1e160*/  ISETP.GE.AND P1, PT, R21, R2, PT ;  /* 0x000000021500720c */ /* 0x000fe40003f26270 */
[C---:B------:R-:W-:Y:S02]  /*1e170*/  IADD3 R21, R32.reuse, 0x41, RZ ;  /* 0x0000004120157810 */ /* 0x040fe40007ffe0ff */
[----:B------:R-:W-:Y:S01]  /*1e180*/  IADD3 R15, R32, 0x48, RZ ;  /* 0x00000048200f7810 */ /* 0x000fe20007ffe0ff */
[----:B------:R-:W1:Y:S01]  /*1e190*/  MUFU.TANH R60, R60 ;  /* 0x0000003c003c7308 */ /* 0x000e620000002400 */
[----:B------:R-:W-:Y:S01]  /*1e1a0*/  FSEL R157, R148, -INF , !P5 ;  /* 0xff800000949d7808 */ /* 0x000fe20006800000 */
[----:B------:R-:W-:Y:S01]  /*1e1b0*/  HMMA.16816.F32 R44, R16, R4, R44 ;  /* 0x00000004102c723c */ /* 0x000fe2000000182c */
[----:B------:R-:W-:-:S02]  /*1e1c0*/  FSEL R163, R150, -INF , !P6 ;  /* 0xff80000096a37808 */ /* 0x000fc40007000000 */
[----:B------:R-:W-:Y:S02]  /*1e1d0*/  FSEL R167, R146, -INF , !P4 ;  /* 0xff80000092a77808 */ /* 0x000fe40006000000 */
[----:B------:R-:W-:Y:S01]  /*1e1e0*/  FSEL R172, R140, -INF , !P3 ;  /* 0xff8000008cac7808 */ /* 0x000fe20005800000 */
[----:B------:R-:W5:Y:S01]  /*1e1f0*/  MUFU.TANH R61, R61 ;  /* 0x0000003d003d7308 */ /* 0x000f620000002400 */
[-C--:B------:R-:W-:Y:S02]  /*1e200*/  ISETP.GE.AND P5, PT, R13, R2.reuse, PT ;  /* 0x000000020d00720c */ /* 0x080fe40003fa6270 */
[----:B------:R-:W-:Y:S02]  /*1e210*/  ISETP.GE.AND P6, PT, R21, R2, PT ;  /* 0x000000021500720c */ /* 0x000fe40003fc6270 */
[C---:B------:R-:W-:Y:S02]  /*1e220*/  ISETP.GE.AND P4, PT, R15.reuse, R0, PT ;  /* 0x000000000f00720c */ /* 0x040fe40003f86270 */
[----:B------:R-:W-:-:S02]  /*1e230*/  ISETP.GE.AND P3, PT, R15, R2, PT ;  /* 0x000000020f00720c */ /* 0x000fc40003f66270 */
[C---:B------:R-:W-:Y:S02]  /*1e240*/  IADD3 R15, R32.reuse, 0x49, RZ ;  /* 0x00000049200f7810 */ /* 0x040fe40007ffe0ff */
[----:B------:R-:W-:Y:S02]  /*1e250*/  IADD3 R4, R32, 0x50, RZ ;  /* 0x0000005020047810 */ /* 0x000fe40007ffe0ff */
[----:B--2---:R-:W-:Y:S02]  /*1e260*/  FSEL R156, R33, -INF , !P5 ;  /* 0xff800000219c7808 */ /* 0x004fe40006800000 */
[----:B------:R-:W-:Y:S02]  /*1e270*/  FSEL R173, R147, -INF , !P1 ;  /* 0xff80000093ad7808 */ /* 0x000fe40004800000 */
[----:B----4-:R-:W-:Y:S02]  /*1e280*/  FSEL R174, R143, -INF , !P6 ;  /* 0xff8000008fae7808 */ /* 0x010fe40007000000 */
[----:B------:R-:W-:Y:S01]  /*1e290*/  FSEL R170, R151, -INF , !P4 ;  /* 0xff80000097aa7808 */ /* 0x000fe20006000000 */
[----:B------:R-:W-:Y:S01]  /*1e2a0*/  HMMA.16816.F32 R48, R16, R22, R48 ;  /* 0x000000161030723c */ /* 0x000fe20000001830 */
[----:B------:R-:W-:-:S02]  /*1e2b0*/  ISETP.GE.AND P5, PT, R21, R0, PT ;  /* 0x000000001500720c */ /* 0x000fc40003fa6270 */
[-C--:B------:R-:W-:Y:S02]  /*1e2c0*/  ISETP.GE.AND P1, PT, R15, R0.reuse, PT ;  /* 0x000000000f00720c */ /* 0x080fe40003f26270 */
[C---:B------:R-:W-:Y:S02]  /*1e2d0*/  ISETP.GE.AND P6, PT, R4.reuse, R0, PT ;  /* 0x000000000400720c */ /* 0x040fe40003fc6270 */
[----:B------:R-:W-:Y:S02]  /*1e2e0*/  ISETP.GE.AND P4, PT, R4, R2, PT ;  /* 0x000000020400720c */ /* 0x000fe40003f86270 */
[----:B------:R-:W-:Y:S02]  /*1e2f0*/  IADD3 R4, R32, 0x51, RZ ;  /* 0x0000005120047810 */ /* 0x000fe40007ffe0ff */
[----:B---3--:R-:W-:Y:S02]  /*1e300*/  FSEL R171, R141, -INF , !P5 ;  /* 0xff8000008dab7808 */ /* 0x008fe40006800000 */
[----:B------:R-:W-:-:S02]  /*1e310*/  FSEL R175, R155, -INF , !P3 ;  /* 0xff8000009baf7808 */ /* 0x000fc40005800000 */
[----:B------:R-:W-:Y:S02]  /*1e320*/  FSEL R169, R169, -INF , !P1 ;  /* 0xff800000a9a97808 */ /* 0x000fe40004800000 */
[----:B------:R-:W-:Y:S02]  /*1e330*/  ISETP.GE.AND P5, PT, R15, R2, PT ;  /* 0x000000020f00720c */ /* 0x000fe40003fa6270 */
[C---:B------:R-:W-:Y:S02]  /*1e340*/  ISETP.GE.AND P3, PT, R4.reuse, R0, PT ;  /* 0x000000000400720c */ /* 0x040fe40003f66270 */
[----:B------:R-:W-:Y:S02]  /*1e350*/  ISETP.GE.AND P1, PT, R4, R2, PT ;  /* 0x000000020400720c */ /* 0x000fe40003f26270 */
[C---:B------:R-:W-:Y:S02]  /*1e360*/  IADD3 R5, R32.reuse, 0x58, RZ ;  /* 0x0000005820057810 */ /* 0x040fe40007ffe0ff */
[----:B------:R-:W-:-:S02]  /*1e370*/  IADD3 R4, R32, 0x59, RZ ;  /* 0x0000005920047810 */ /* 0x000fc40007ffe0ff */
[----:B------:R-:W-:Y:S02]  /*1e380*/  FSEL R168, R168, -INF , !P5 ;  /* 0xff800000a8a87808 */ /* 0x000fe40006800000 */
[----:B-1----:R-:W-:Y:S02]  /*1e390*/  FSEL R162, R60, -INF , !P6 ;  /* 0xff8000003ca27808 */ /* 0x002fe40007000000 */
[----:B-----5:R-:W-:Y:S02]  /*1e3a0*/  FSEL R166, R61, -INF , !P4 ;  /* 0xff8000003da67808 */ /* 0x020fe40006000000 */
[----:B------:R-:W-:Y:S02]  /*1e3b0*/  FSEL R161, R161, -INF , !P3 ;  /* 0xff800000a1a17808 */ /* 0x000fe40005800000 */
[C---:B------:R-:W-:Y:S02]  /*1e3c0*/  ISETP.GE.AND P5, PT, R5.reuse, R0, PT ;  /* 0x000000000500720c */ /* 0x040fe40003fa6270 */
[----:B------:R-:W-:-:S02]  /*1e3d0*/  ISETP.GE.AND P6, PT, R5, R2, PT ;  /* 0x000000020500720c */ /* 0x000fc40003fc6270 */
[C---:B------:R-:W-:Y:S02]  /*1e3e0*/  ISETP.GE.AND P4, PT, R4.reuse, R0, PT ;  /* 0x000000000400720c */ /* 0x040fe40003f86270 */
[----:B------:R-:W-:Y:S02]  /*1e3f0*/  ISETP.GE.AND P3, PT, R4, R2, PT ;  /* 0x000000020400720c */ /* 0x000fe40003f66270 */
[----:B------:R-:W-:Y:S01]  /*1e400*/  HMMA.16816.F32 R4, R16, R6, R176 ;  /* 0x000000061004723c */ /* 0x000fe200000018b0 */
[-C--:B------:R-:W-:Y:S02]  /*1e410*/  FMUL.FTZ R12, R57, R133.reuse ;  /* 0x00000085390c7220 */ /* 0x080fe40000410000 */
[-C--:B------:R-:W-:Y:S02]  /*1e420*/  FMUL.FTZ R63, R63, R133.reuse ;  /* 0x000000853f3f7220 */ /* 0x080fe40000410000 */
[-C--:B------:R-:W-:Y:S02]  /*1e430*/  FMUL.FTZ R56, R56, R133.reuse ;  /* 0x0000008538387220 */ /* 0x080fe40000410000 */
[-C--:B------:R-:W-:Y:S01]  /*1e440*/  FMUL.FTZ R58, R58, R133.reuse ;  /* 0x000000853a3a7220 */ /* 0x080fe20000410000 */
[----:B------:R-:W1:Y:S01]  /*1e450*/  MUFU.TANH R165, R63 ;  /* 0x0000003f00a57308 */ /* 0x000e620000002400 */
[----:B------:R-:W-:-:S02]  /*1e460*/  FMUL.FTZ R52, R52, R133 ;  /* 0x0000008534347220 */ /* 0x000fc40000410000 */
[----:B------:R-:W-:-:S05]  /*1e470*/  FMUL.FTZ R54, R54, R133 ;  /* 0x0000008536367220 */ /* 0x000fca0000410000 */
[----:B------:R-:W2:Y:S01]  /*1e480*/  MUFU.TANH R158, R56 ;  /* 0x00000038009e7308 */ /* 0x000ea20000002400 */
[----:B------:R-:W-:-:S07]  /*1e490*/  FMUL.FTZ R49, R49, R133 ;  /* 0x0000008531317220 */ /* 0x000fce0000410000 */
[----:B------:R-:W-:Y:S01]  /*1e4a0*/  MUFU.TANH R12, R12 ;  /* 0x0000000c000c7308 */ /* 0x000fe20000002400 */
[----:B------:R-:W-:-:S07]  /*1e4b0*/  FMUL.FTZ R50, R50, R133 ;  /* 0x0000008532327220 */ /* 0x000fce0000410000 */
[----:B------:R-:W3:Y:S01]  /*1e4c0*/  MUFU.TANH R164, R58 ;  /* 0x0000003a00a47308 */ /* 0x000ee20000002400 */
[----:B------:R-:W-:-:S07]  /*1e4d0*/  FMUL.FTZ R45, R45, R133 ;  /* 0x000000852d2d7220 */ /* 0x000fce0000410000 */
[----:B------:R-:W4:Y:S01]  /*1e4e0*/  MUFU.TANH R9, R52 ;  /* 0x0000003400097308 */ /* 0x000f220000002400 */
[----:B------:R-:W-:-:S07]  /*1e4f0*/  FMUL.FTZ R59, R59, R133 ;  /* 0x000000853b3b7220 */ /* 0x000fce0000410000 */
[----:B------:R-:W5:Y:S01]  /*1e500*/  MUFU.TANH R20, R54 ;  /* 0x0000003600147308 */ /* 0x000f620000002400 */
[C---:B------:R-:W-:Y:S02]  /*1e510*/  IADD3 R11, R32.reuse, 0x60, RZ ;  /* 0x00000060200b7810 */ /* 0x040fe40007ffe0ff */
[----:B------:R-:W-:-:S05]  /*1e520*/  IADD3 R10, R32, 0x61, RZ ;  /* 0x00000061200a7810 */ /* 0x000fca0007ffe0ff */
[----:B------:R-:W-:Y:S01]  /*1e530*/  MUFU.TANH R15, R49 ;  /* 0x00000031000f7308 */ /* 0x000fe20000002400 */
[-C--:B------:R-:W-:Y:S01]  /*1e540*/  FMUL.FTZ R13, R53, R133.reuse ;  /* 0x00000085350d7220 */ /* 0x080fe20000410000 */
[----:B-1----:R-:W-:Y:S01]  /*1e550*/  FSEL R165, R165, -INF , !P1 ;  /* 0xff800000a5a57808 */ /* 0x002fe20004800000 */
[----:B------:R-:W-:-:S05]  /*1e560*/  FMUL.FTZ R14, R55, R133 ;  /* 0x00000085370e7220 */ /* 0x000fca0000410000 */
[----:B------:R-:W1:Y:S01]  /*1e570*/  MUFU.TANH R149, R50 ;  /* 0x0000003200957308 */ /* 0x000e620000002400 */
[----:B--2---:R-:W-:Y:S01]  /*1e580*/  FSEL R158, R158, -INF , !P5 ;  /* 0xff8000009e9e7808 */ /* 0x004fe20006800000 */
[-C--:B------:R-:W-:Y:S01]  /*1e590*/  FMUL.FTZ R6, R6, R133.reuse ;  /* 0x0000008506067220 */ /* 0x080fe20000410000 */
[----:B---3--:R-:W-:Y:S01]  /*1e5a0*/  FSEL R164, R164, -INF , !P6 ;  /* 0xff800000a4a47808 */ /* 0x008fe20007000000 */
[-C--:B------:R-:W-:Y:S01]  /*1e5b0*/  FMUL.FTZ R48, R48, R133.reuse ;  /* 0x0000008530307220 */ /* 0x080fe20000410000 */
[----:B------:R-:W-:Y:S01]  /*1e5c0*/  FSEL R155, R12, -INF , !P4 ;  /* 0xff8000000c9b7808 */ /* 0x000fe20006000000 */
[----:B------:R-:W-:Y:S02]  /*1e5d0*/  FMUL.FTZ R46, R46, R133 ;  /* 0x000000852e2e7220 */ /* 0x000fe40000410000 */
[----:B------:R-:W-:Y:S01]  /*1e5e0*/  MUFU.TANH R54, R45 ;  /* 0x0000002d00367308 */ /* 0x000fe20000002400 */
[C---:B------:R-:W-:Y:S02]  /*1e5f0*/  ISETP.GE.AND P1, PT, R11.reuse, R0, PT ;  /* 0x000000000b00720c */ /* 0x040fe40003f26270 */
[----:B------:R-:W-:-:S02]  /*1e600*/  ISETP.GE.AND P5, PT, R11, R2, PT ;  /* 0x000000020b00720c */ /* 0x000fc40003fa6270 */
[C---:B------:R-:W-:Y:S02]  /*1e610*/  ISETP.GE.AND P6, PT, R10.reuse, R0, PT ;  /* 0x000000000a00720c */ /* 0x040fe40003fc6270 */
[-C--:B------:R-:W-:Y:S01]  /*1e620*/  ISETP.GE.AND P4, PT, R10, R2.reuse, PT ;  /* 0x000000020a00720c */ /* 0x080fe20003f86270 */
[----:B------:R-:W2:Y:S01]  /*1e630*/  MUFU.TANH R8, R59 ;  /* 0x0000003b00087308 */ /* 0x000ea20000002400 */
[C---:B------:R-:W-:Y:S02]  /*1e640*/  IADD3 R11, R32.reuse, 0x68, RZ ;  /* 0x00000068200b7810 */ /* 0x040fe40007ffe0ff */
[----:B------:R-:W-:Y:S01]  /*1e650*/  IADD3 R10, R32, 0x69, RZ ;  /* 0x00000069200a7810 */ /* 0x000fe20007ffe0ff */
[-C--:B------:R-:W-:Y:S01]  /*1e660*/  FMUL.FTZ R51, R51, R133.reuse ;  /* 0x0000008533337220 */ /* 0x080fe20000410000 */
[----:B----4-:R-:W-:Y:S01]  /*1e670*/  FSEL R148, R9, -INF , !P1 ;  /* 0xff80000009947808 */ /* 0x010fe20004800000 */
[----:B------:R-:W-:Y:S01]  /*1e680*/  FMUL.FTZ R44, R44, R133 ;  /* 0x000000852c2c7220 */ /* 0x000fe20000410000 */
[----:B-----5:R-:W-:Y:S01]  /*1e690*/  FSEL R151, R20, -INF , !P5 ;  /* 0xff80000014977808 */ /* 0x020fe20006800000 */
[----:B------:R-:W3:Y:S01]  /*1e6a0*/  MUFU.TANH R60, R6 ;  /* 0x00000006003c7308 */ /* 0x000ee20000002400 */
[----:B------:R-:W-:-:S02]  /*1e6b0*/  ISETP.GE.AND P1, PT, R11, R2, PT ;  /* 0x000000020b00720c */ /* 0x000fc40003f26270 */
[----:B------:R-:W-:-:S05]  /*1e6c0*/  ISETP.GE.AND P5, PT, R10, R0, PT ;  /* 0x000000000a00720c */ /* 0x000fca0003fa6270 */
[----:B------:R-:W4:Y:S01]  /*1e6d0*/  MUFU.TANH R13, R13 ;  /* 0x0000000d000d7308 */ /* 0x000f220000002400 */
[----:B-1----:R-:W-:Y:S01]  /*1e6e0*/  FSEL R149, R149, -INF , !P1 ;  /* 0xff80000095957808 */ /* 0x002fe20004800000 */
[----:B------:R-:W-:Y:S01]  /*1e6f0*/  FMUL.FTZ R47, R47, R133 ;  /* 0x000000852f2f7220 */ /* 0x000fe20000410000 */
[----:B------:R-:W-:-:S05]  /*1e700*/  FSEL R143, R15, -INF , !P5 ;  /* 0xff8000000f8f7808 */ /* 0x000fca0006800000 */
[----:B------:R-:W1:Y:S08]  /*1e710*/  MUFU.TANH R14, R14 ;  /* 0x0000000e000e7308 */ /* 0x000e700000002400 */
[----:B------:R-:W5:Y:S08]  /*1e720*/  MUFU.TANH R146, R48 ;  /* 0x0000003000927308 */ /* 0x000f700000002400 */
[----:B------:R1:W-:Y:S01]  /*1e730*/  MUFU.TANH R62, R46 ;  /* 0x0000002e003e7308 */ /* 0x0003e20000002400 */
[----:B--2---:R-:W-:Y:S01]  /*1e740*/  FSEL R153, R8, -INF , !P3 ;  /* 0xff80000008997808 */ /* 0x004fe20005800000 */
[----:B------:R-:W-:-:S06]  /*1e750*/  FMUL.FTZ R5, R5, R133 ;  /* 0x0000008505057220 */ /* 0x000fcc0000410000 */
[----:B------:R-:W2:Y:S01]  /*1e760*/  MUFU.TANH R144, R51 ;  /* 0x0000003300907308 */ /* 0x000ea20000002400 */
[----:B-1----:R-:W-:Y:S01]  /*1e770*/  FMUL.FTZ R46, R4, R133 ;  /* 0x00000085042e7220 */ /* 0x002fe20000410000 */
[----:B------:R-:W-:-:S06]  /*1e780*/  IADD3 R4, R32, 0x71, RZ ;  /* 0x0000007120047810 */ /* 0x000fcc0007ffe0ff */
[----:B------:R-:W1:Y:S01]  /*1e790*/  MUFU.TANH R56, R44 ;  /* 0x0000002c00387308 */ /* 0x000e620000002400 */
[C---:B------:R-:W-:Y:S02]  /*1e7a0*/  ISETP.GE.AND P1, PT, R4.reuse, R0, PT ;  /* 0x000000000400720c */ /* 0x040fe40003f26270 */
[----:B------:R-:W-:Y:S02]  /*1e7b0*/  ISETP.GE.AND P5, PT, R4, R2, PT ;  /* 0x000000020400720c */ /* 0x000fe40003fa6270 */
[----:B------:R-:W-:-:S03]  /*1e7c0*/  IADD3 R4, R32, 0x78, RZ ;  /* 0x0000007820047810 */ /* 0x000fc60007ffe0ff */
[----:B------:R-:W1:Y:S01]  /*1e7d0*/  MUFU.TANH R61, R47 ;  /* 0x0000002f003d7308 */ /* 0x000e620000002400 */
[----:B------:R-:W-:Y:S01]  /*1e7e0*/  FSEL R54, R54, -INF , !P1 ;  /* 0xff80000036367808 */ /* 0x000fe20004800000 */
[----:B------:R-:W-:Y:S01]  /*1e7f0*/  FMUL.FTZ R7, R7, R133 ;  /* 0x0000008507077220 */ /* 0x000fe20000410000 */
[----:B------:R-:W-:Y:S02]  /*1e800*/  ISETP.GE.AND P1, PT, R4, R2, PT ;  /* 0x000000020400720c */ /* 0x000fe40003f26270 */
[----:B------:R-:W-:-:S03]  /*1e810*/  ISETP.GE.AND P3, PT, R11, R0, PT ;  /* 0x000000000b00720c */ /* 0x000fc60003f66270 */
[----:B------:R-:W1:Y:S01]  /*1e820*/  MUFU.TANH R46, R46 ;  /* 0x0000002e002e7308 */ /* 0x000e620000002400 */
[----:B------:R-:W-:Y:S02]  /*1e830*/  IADD3 R8, R32, 0x70, RZ ;  /* 0x0000007020087810 */ /* 0x000fe40007ffe0ff */
[----:B---3--:R-:W-:Y:S02]  /*1e840*/  FSEL R60, R60, -INF , !P1 ;  /* 0xff8000003c3c7808 */ /* 0x008fe40004800000 */
[----:B----4-:R-:W-:Y:S02]  /*1e850*/  FSEL R147, R13, -INF , !P6 ;  /* 0xff8000000d937808 */ /* 0x010fe40007000000 */
[----:B------:R-:W-:Y:S01]  /*1e860*/  FSEL R150, R14, -INF , !P4 ;  /* 0xff8000000e967808 */ /* 0x000fe20006000000 */
[----:B------:R-:W3:Y:S01]  /*1e870*/  MUFU.TANH R53, R5 ;  /* 0x0000000500357308 */ /* 0x000ee20000002400 */
[----:B-----5:R-:W-:Y:S02]  /*1e880*/  FSEL R146, R146, -INF , !P3 ;  /* 0xff80000092927808 */ /* 0x020fe40005800000 */
[----:B------:R-:W-:-:S02]  /*1e890*/  ISETP.GT.AND P1, PT, R240, R229, PT ;  /* 0x000000e5f000720c */ /* 0x000fc40003f24270 */
[----:B------:R-:W-:-:S03]  /*1e8a0*/  ISETP.GE.AND P6, PT, R10, R2, PT ;  /* 0x000000020a00720c */ /* 0x000fc60003fc6270 */
[----:B------:R-:W4:Y:S01]  /*1e8b0*/  MUFU.TANH R45, R7 ;  /* 0x00000007002d7308 */ /* 0x000f220000002400 */
[----:B------:R-:W-:Y:S01]  /*1e8c0*/  BAR.SYNC.DEFER_BLOCKING 0x0 ;  /* 0x0000000000007b1d */ /* 0x000fe20000010000 */
[C---:B------:R-:W-:Y:S02]  /*1e8d0*/  ISETP.GE.AND P4, PT, R8.reuse, R0, PT ;  /* 0x000000000800720c */ /* 0x040fe40003f86270 */
[----:B------:R-:W-:Y:S02]  /*1e8e0*/  ISETP.GE.AND P3, PT, R8, R2, PT ;  /* 0x000000020800720c */ /* 0x000fe40003f66270 */
[----:B--2---:R-:W-:Y:S02]  /*1e8f0*/  FSEL R144, R144, -INF , !P6 ;  /* 0xff80000090907808 */ /* 0x004fe40007000000 */
[----:B-1----:R-:W-:Y:S02]  /*1e900*/  FSEL R56, R56, -INF , !P4 ;  /* 0xff80000038387808 */ /* 0x002fe40006000000 */
[----:B------:R-:W-:-:S02]  /*1e910*/  FSEL R62, R62, -INF , !P3 ;  /* 0xff8000003e3e7808 */ /* 0x000fc40005800000 */
[C---:B------:R-:W-:Y:S02]  /*1e920*/  ISETP.GE.AND P6, PT, R32.reuse, R0, PT ;  /* 0x000000002000720c */ /* 0x040fe40003fc6270 */
[----:B------:R-:W-:Y:S02]  /*1e930*/  ISETP.GE.AND P4, PT, R32, R2, PT ;  /* 0x000000022000720c */ /* 0x000fe40003f86270 */
[-C--:B------:R-:W-:Y:S02]  /*1e940*/  ISETP.GE.AND P3, PT, R4, R0.reuse, PT ;  /* 0x000000000400720c */ /* 0x080fe40003f66270 */
[----:B------:R-:W-:Y:S02]  /*1e950*/  IADD3 R32, R32, 0x79, RZ ;  /* 0x0000007920207810 */ /* 0x000fe40007ffe0ff */
[----:B------:R-:W-:Y:S02]  /*1e960*/  FSEL R61, R61, -INF , !P5 ;  /* 0xff8000003d3d7808 */ /* 0x000fe40006800000 */
[----:B------:R-:W-:Y:S01]  /*1e970*/  FSEL R46, R46, -INF , !P3 ;  /* 0xff8000002e2e7808 */ /* 0x000fe20005800000 */
[----:B------:R-:W-:Y:S01]  /*1e980*/  BSSY B1, `(.L_x_2224) ;  /* 0x00000d1000017945 */ /* 0x000fe20003800000 */
[----:B------:R-:W-:-:S02]  /*1e990*/  ISETP.GE.AND P5, PT, R32, R0, PT ;  /* 0x000000002000720c */ /* 0x000fc40003fa6270 */
[----:B------:R-:W-:Y:S01]  /*1e9a0*/  ISETP.GE.AND P3, PT, R32, R2, PT ;  /* 0x000000022000720c */ /* 0x000fe20003f66270 */
[----:B------:R-:W-:Y:S01]  /*1e9b0*/  IMAD.MOV.U32 R141, RZ, RZ, R136 ;  /* 0x000000ffff8d7224 */ /* 0x000fe200078e0088 */
[----:B------:R-:W-:Y:S01]  /*1e9c0*/  FSEL R180, R180, -INF , !P6 ;  /* 0xff800000b4b47808 */ /* 0x000fe20007000000 */
[----:B------:R-:W-:Y:S01]  /*1e9d0*/  IMAD.MOV.U32 R140, RZ, RZ, R137 ;  /* 0x000000ffff8c7224 */ /* 0x000fe200078e0089 */
[----:B---3--:R-:W-:Y:S02]  /*1e9e0*/  FSEL R53, R53, -INF , !P5 ;  /* 0xff80000035357808 */ /* 0x008fe40006800000 */
[----:B------:R-:W-:Y:S02]  /*1e9f0*/  FSEL R181, R181, -INF , !P4 ;  /* 0xff800000b5b57808 */ /* 0x000fe40006000000 */
[----:B----4-:R-:W-:Y:S01]  /*1ea00*/  FSEL R45, R45, -INF , !P3 ;  /* 0xff8000002d2d7808 */ /* 0x010fe20005800000 */
        /* <DEDUP_REMOVED lines=65> */
.L_x_2227:
[----:B------:R-:W2:Y:S02]  /*1ee20*/  LD.E R6, [R134.64+0x38] ;  /* 0x0000380486067980 */ /* 0x000ea4000c101900 */
[----:B--2---:R-:W-:-:S04]  /*1ee30*/  LEA R6, -R6, RZ, 0x7 ;  /* 0x000000ff06067211 */ /* 0x004fc800078e39ff */
[----:B------:R-:W-:Y:S02]  /*1ee40*/  SHF.R.S32.HI R5, RZ, 0x1f, R6 ;  /* 0x0000001fff057819 */ /* 0x000fe40000011406 */
.L_x_2228:
[----:B------:R-:W-:Y:S05]  /*1ee50*/  BSYNC B0 ;  /* 0x0000000000007941 */ /* 0x000fea0003800000 */
.L_x_2226:
[----:B------:R-:W-:Y:S02]  /*1ee60*/  LOP3.LUT R0, R241, 0x1, RZ, 0xc0, !PT ;  /* 0x00000001f1007812 */ /* 0x000fe400078ec0ff */
[----:B------:R-:W-:Y:S02]  /*1ee70*/  @P2 IADD3 R2, P0, R6, R227, RZ ;  /* 0x000000e306022210 */ /* 0x000fe40007f1e0ff */
[----:B------:R-:W-:Y:S02]  /*1ee80*/  ISETP.NE.U32.AND P3, PT, R0, 0x1, PT ;  /* 0x000000010000780c */ /* 0x000fe40003f65070 */
[-C--:B------:R-:W-:Y:S01]  /*1ee90*/  LEA R18, P6, R6, R231.reuse, 0x1 ;  /* 0x000000e706127211 */ /* 0x080fe200078c08ff */
        /* <DEDUP_REMOVED lines=20> */
[C---:B------:R-:W-:Y:S01]  /*1efe0*/  @P2 LEA R8, P0, R4.reuse, R231, 0x1 ;  /* 0x000000e704082211 */ /* 0x040fe200078008ff */
        /* <DEDUP_REMOVED lines=19> */
[-C--:B------:R-:W-:Y:S01]  /*1f120*/  @P2 LEA.HI.X R7, R0, R230.reuse, R2, 0x1, P0 ;  /* 0x000000e600072211 */ /* 0x080fe200000f0c02 */
        /* <DEDUP_REMOVED lines=10> */
[-C--:B------:R-:W-:Y:S01]  /*1f1d0*/  @P2 LEA.HI.X R21, R4, R230.reuse, R2, 0x1, P0 ;  /* 0x000000e604152211 */ /* 0x080fe200000f0c02 */
        /* <DEDUP_REMOVED lines=9> */
[CCC-:B------:R-:W-:Y:S02]  /*1f270*/  @!P3 LEA.HI.X R31, R0.reuse, R230.reuse, R2.reuse, 0x1, P5 ;  /* 0x000000e6001fb211 */ /* 0x1c0fe400028f0c02 */
[----:B------:R-:W-:Y:S01]  /*1f280*/  @P2 LEA.HI.X R29, R0, R230, R2, 0x1, P0 ;  /* 0x000000e6001d2211 */ /* 0x000fe200000f0c02 */
[----:B------:R-:W-:Y:S01]  /*1f290*/  IMAD.X R2, R2, 0x1, R228, P4 ;  /* 0x0000000102027824 */ /* 0x000fe200020e06e4 */
[----:B------:R-:W-:Y:S01]  /*1f2a0*/  @!PT LDS RZ, [RZ] ;  /* 0x00000000fffff984 */ /* 0x000fe20000000800 */
[----:B------:R-:W-:Y:S01]  /*1f2b0*/  @!PT LDS RZ, [RZ] ;  /* 0x00000000fffff984 */ /* 0x000fe20000000800 */
[----:B------:R-:W-:Y:S01]  /*1f2c0*/  @!PT LDS RZ, [RZ] ;  /* 0x00000000fffff984 */ /* 0x000fe20000000800 */
[----:B------:R1:W-:Y:S01]  /*1f2d0*/  @!P3 LDGSTS.E.BYPASS.LTC128B.128 [R237+0x5800], [R12.64] ;  /* 0x058000000cedbfae */ /* 0x0003e2000b901d44 */
[----:B------:R-:W-:-:S02]  /*1f2e0*/  @!P3 LEA R40, P5, R4, R231, 0x1 ;  /* 0x000000e70428b211 */ /* 0x000fc400078a08ff */
[C---:B------:R-:W-:Y:S01]  /*1f2f0*/  @P2 LEA R32, P0, R4.reuse, R231, 0x1 ;  /* 0x000000e704202211 */ /* 0x040fe200078008ff */
[----:B------:R1:W-:Y:S01]  /*1f300*/  @P3 STS.128 [R237+0x5800], RZ ;  /* 0x005800ffed003388 */ /* 0x0003e20000000c00 */
[C---:B------:R-:W-:Y:S02]  /*1f310*/  IADD3 R0, P4, R4.reuse, R227, RZ ;  /* 0x000000e304007210 */ /* 0x040fe40007f9e0ff */
[CCC-:B------:R-:W-:Y:S01]  /*1f320*/  @!P3 LEA.HI.X R41, R4.reuse, R230.reuse, R2.reuse, 0x1, P5 ;  /* 0x000000e60429b211 */ /* 0x1c0fe200028f0c02 */
[----:B------:R-:W-:Y:S01]  /*1f330*/  @!PT LDS RZ, [RZ] ;  /* 0x00000000fffff984 */ /* 0x000fe20000000800 */
[----:B------:R-:W-:Y:S01]  /*1f340*/  @!PT LDS RZ, [RZ] ;  /* 0x00000000fffff984 */ /* 0x000fe20000000800 */
[----:B------:R-:W-:Y:S01]  /*1f350*/  @!PT LDS RZ, [RZ] ;  /* 0x00000000fffff984 */ /* 0x000fe20000000800 */
[----:B------:R1:W-:Y:S01]  /*1f360*/  @P2 LDGSTS.E.BYPASS.LTC128B.128 [R237+0x9800], [R6.64+0x80] ;  /* 0x0980008006ed2fae */ /* 0x0003e2000b901d44 */
[-C--:B------:R-:W-:Y:S01]  /*1f370*/  @P2 LEA.HI.X R33, R4, R230.reuse, R2, 0x1, P0 ;  /* 0x000000e604212211 */ /* 0x080fe200000f0c02 */
[----:B------:R-:W-:Y:S01]  /*1f380*/  IMAD.X R2, R2, 0x1, R228, P4 ;  /* 0x0000000102027824 */ /* 0x000fe200020e06e4 */
[CC--:B------:R-:W-:Y:S01]  /*1f390*/  @!P3 LEA R4, P4, R0.reuse, R231.reuse, 0x1 ;  /* 0x000000e70004b211 */ /* 0x0c0fe200078808ff */
        /* <DEDUP_REMOVED lines=47> */
.L_x_2225:
[----:B------:R-:W-:Y:S05]  /*1f690*/  BSYNC B1 ;  /* 0x0000000000017941 */ /* 0x000fea0003800000 */
.L_x_2224:
        /* <DEDUP_REMOVED lines=93> */
[-C--:B------:R-:W-:Y:S02]  /*1fc70*/  FFMA.FTZ R35, R34, R52.reuse, -R55 ;  /* 0x0000003422237223 */ /* 0x080fe40000010837 */
[-CC-:B------:R-:W-:Y:S02]  /*1fc80*/  FFMA.FTZ R33, R181, R52.reuse, -R47.reuse ;  /* 0x00000034b5217223 */ /* 0x180fe4000001082f */
[-CC-:B------:R-:W-:Y:S01]  /*1fc90*/  FFMA.FTZ R2, R66, R52.reuse, -R47.reuse ;  /* 0x0000003442027223 */ /* 0x180fe2000001082f */
[----:B------:R-:W-:Y:S01]  /*1fca0*/  MUFU.EX2 R32, R32 ;  /* 0x0000002000207308 */ /* 0x000fe20000000800 */
[-C--:B------:R-:W-:Y:S02]  /*1fcb0*/  FFMA.FTZ R0, R67, R52.reuse, -R47 ;  /* 0x0000003443007223 */ /* 0x080fe4000001082f */
        /* <DEDUP_REMOVED lines=41> */
[-C--:B------:R-:W-:Y:S02]  /*1ff50*/  FMUL.FTZ R74, R74, R43.reuse ;  /* 0x0000002b4a4a7220 */ /* 0x080fe40000410000 */
[-C--:B------:R-:W-:Y:S01]  /*1ff60*/  FMUL.FTZ R75, R75, R43.reuse ;  /* 0x0000002b4b4b7220 */ /* 0x080fe20000410000 */
[----:B-1----:R-:W-:Y:S01]  /*1ff70*/  F2FP.PACK_AB R6, R3, R34 ;  /* 0x000000220306723e */ /* 0x002fe200000000ff */
[----:B------:R-:W-:-:S02]  /*1ff80*/  FMUL.FTZ R70, R70, R43 ;  /* 0x0000002b46467220 */ /* 0x000fc40000410000 */
[----:B------:R-:W-:Y:S02]  /*1ff90*/  FMUL.FTZ R71, R71, R43 ;  /* 0x0000002b47477220 */ /* 0x000fe40000410000 */
[-CC-:B------:R-:W-:Y:S02]  /*1ffa0*/  FFMA.FTZ R57, R39, R52.reuse, -R47.reuse ;  /* 0x0000003427397223 */ /* 0x180fe4000001082f */
[----:B------:R-:W-:Y:S01]  /*1ffb0*/  FFMA.FTZ R59, R38, R52, -R47 ;  /* 0x00000034263b7223 */ /* 0x000fe2000001082f */
        /* <DEDUP_REMOVED lines=8> */
[-C--:B------:R-:W-:Y:S01]  /*20040*/  FMUL.FTZ R121, R121, R44.reuse ;  /* 0x0000002c79797220 */ /* 0x080fe20000410000 */
[----:B------:R-:W-:Y:S01]  /*20050*/  MUFU.EX2 R59, R59 ;  /* 0x0000003b003b7308 */ /* 0x000fe20000000800 */
        /* <DEDUP_REMOVED lines=40> */
[-CC-:B------:R-:W-:Y:S01]  /*202e0*/  FFMA.FTZ R66, R24, R52.reuse, -R55.reuse ;  /* 0x0000003418427223 */ /* 0x180fe20000010837 */
[----:B------:R-:W-:Y:S01]  /*202f0*/  MUFU.EX2 R58, R58 ;  /* 0x0000003a003a7308 */ /* 0x000fe20000000800 */
[----:B------:R-:W-:-:S02]  /*20300*/  FFMA.FTZ R65, R25, R52, -R55 ;  /* 0x0000003419417223 */ /* 0x000fc40000010837 */
[-C--:B------:R-:W-:Y:S01]  /*20310*/  FFMA.FTZ R64, R37, R52.reuse, -R55 ;  /* 0x0000003425407223 */ /* 0x080fe20000010837 */
[----:B------:R-:W-:Y:S01]  /*20320*/  LDSM.16.MT88.4 R24, [R218+0xc800] ;  /* 0x00c80000da18783b */ /* 0x000fe20000004200 */
[-CC-:B------:R-:W-:Y:S01]  /*20330*/  FFMA.FTZ R67, R36, R52.reuse, -R47.reuse ;  /* 0x0000003424437223 */ /* 0x180fe2000001082f */
[C---:B------:R-:W-:Y:S01]  /*20340*/  HMMA.16816.F32 R92, R4.reuse, R10, R92 ;  /* 0x0000000a045c723c */ /* 0x040fe2000000185c */
[-CC-:B------:R-:W-:Y:S01]  /*20350*/  FFMA.FTZ R132, R185, R52.reuse, -R47.reuse ;  /* 0x00000034b9847223 */ /* 0x180fe2000001082f */
[----:B------:R-:W2:Y:S01]  /*20360*/  LDSM.16.MT88.4 R8, [R214+0x10000] ;  /* 0x01000000d608783b */ /* 0x000ea20000004200 */
[----:B------:R-:W-:Y:S01]  /*20370*/  MUFU.EX2 R63, R63 ;  /* 0x0000003f003f7308 */ /* 0x000fe20000000800 */
[-CC-:B------:R-:W-:Y:S02]  /*20380*/  FFMA.FTZ R133, R186, R52.reuse, -R47.reuse ;  /* 0x00000034ba857223 */ /* 0x180fe4000001082f */
[----:B------:R-:W-:Y:S01]  /*20390*/  LDSM.16.MT88.4 R36, [R216+0x10800] ;  /* 0x01080000d824783b */ /* 0x000fe20000004200 */
[-C--:B------:R-:W-:Y:S01]  /*203a0*/  FFMA.FTZ R134, R187, R52.reuse, -R47 ;  /* 0x00000034bb867223 */ /* 0x080fe2000001082f */
[----:B---3--:R-:W-:Y:S01]  /*203b0*/  HMMA.16816.F32 R88, R4, R16, R88 ;  /* 0x000000100458723c */ /* 0x008fe20000001858 */
[----:B------:R-:W-:-:S02]  /*203c0*/  FFMA.FTZ R135, R183, R52, -R55 ;  /* 0x00000034b7877223 */ /* 0x000fc40000010837 */
[----:B------:R-:W3:Y:S01]  /*203d0*/  MUFU.EX2 R66, R66 ;  /* 0x0000004200427308 */ /* 0x000ee20000000800 */
[-CC-:B------:R-:W-:Y:S02]  /*203e0*/  FFMA.FTZ R136, R182, R52.reuse, -R55.reuse ;  /* 0x00000034b6887223 */ /* 0x180fe40000010837 */
[-CC-:B------:R-:W-:Y:S02]  /*203f0*/  FFMA.FTZ R137, R184, R52.reuse, -R55.reuse ;  /* 0x00000034b8897223 */ /* 0x180fe40000010837 */
[----:B------:R-:W-:Y:S01]  /*20400*/  HMMA.16816.F32 R84, R4, R18, R84 ;  /* 0x000000120454723c */ /* 0x000fe20000001854 */
[----:B------:R-:W4:Y:S01]  /*20410*/  LDSM.16.MT88.4 R16, [R215+0xc800] ;  /* 0x00c80000d710783b */ /* 0x000f220000004200 */
[-C--:B------:R-:W-:Y:S01]  /*20420*/  FFMA.FTZ R142, R142, R52.reuse, -R55 ;  /* 0x000000348e8e7223 */ /* 0x080fe20000010837 */
[----:B------:R-:W-:Y:S01]  /*20430*/  MUFU.EX2 R65, R65 ;  /* 0x0000004100417308 */ /* 0x000fe20000000800 */
[-CC-:B------:R-:W-:Y:S02]  /*20440*/  FFMA.FTZ R145, R145, R52.reuse, -R47.reuse ;  /* 0x0000003491917223 */ /* 0x180fe4000001082f */
[----:B------:R-:W-:-:S02]  /*20450*/  FFMA.FTZ R152, R152, R52, -R47 ;  /* 0x0000003498987223 */ /* 0x000fc4000001082f */
[-CC-:B------:R-:W-:Y:S01]  /*20460*/  FFMA.FTZ R154, R154, R52.reuse, -R47.reuse ;  /* 0x000000349a9a7223 */ /* 0x180fe2000001082f */
[C---:B-1----:R-:W-:Y:S01]  /*20470*/  HMMA.16816.F32 R80, R4.reuse, R12, R80 ;  /* 0x0000000c0450723c */ /* 0x042fe20000001850 */
[-C--:B------:R-:W-:Y:S01]  /*20480*/  FFMA.FTZ R156, R156, R52.reuse, -R47 ;  /* 0x000000349c9c7223 */ /* 0x080fe2000001082f */
[----:B------:R-:W1:Y:S01]  /*20490*/  MUFU.EX2 R64, R64 ;  /* 0x0000004000407308 */ /* 0x000e620000000800 */
[-CC-:B------:R-:W-:Y:S02]  /*204a0*/  FFMA.FTZ R157, R157, R52.reuse, -R55.reuse ;  /* 0x000000349d9d7223 */ /* 0x180fe40000010837 */
[-CC-:B------:R-:W-:Y:S02]  /*204b0*/  FFMA.FTZ R159, R159, R52.reuse, -R55.reuse ;  /* 0x000000349f9f7223 */ /* 0x180fe40000010837 */
[-CC-:B------:R-:W-:Y:S01]  /*204c0*/  FFMA.FTZ R160, R160, R52.reuse, -R55.reuse ;  /* 0x00000034a0a07223 */ /* 0x180fe20000010837 */
[----:B------:R-:W-:Y:S01]  /*204d0*/  HMMA.16816.F32 R76, R4, R14, R76 ;  /* 0x0000000e044c723c */ /* 0x000fe2000000184c */
[----:B------:R-:W5:Y:S01]  /*204e0*/  LDSM.16.MT88.4 R12, [R214+0xc800] ;  /* 0x00c80000d60c783b */ /* 0x000f620000004200 */
[----:B------:R-:W1:Y:S01]  /*204f0*/  MUFU.EX2 R67, R67 ;  /* 0x0000004300437308 */ /* 0x000e620000000800 */
[----:B------:R-:W-:-:S02]  /*20500*/  FFMA.FTZ R163, R163, R52, -R55 ;  /* 0x00000034a3a37223 */ /* 0x000fc40000010837 */
[-CC-:B------:R-:W-:Y:S02]  /*20510*/  FFMA.FTZ R167, R167, R52.reuse, -R47.reuse ;  /* 0x00000034a7a77223 */ /* 0x180fe4000001082f */
[-CC-:B------:R-:W-:Y:S01]  /*20520*/  FFMA.FTZ R173, R173, R52.reuse, -R47.reuse ;  /* 0x00000034adad7223 */ /* 0x180fe2000001082f */
[C---:B--2---:R-:W-:Y:S02]  /*20530*/  HMMA.16816.F32 R72, R4.reuse, R8, R72 ;  /* 0x000000080448723c */ /* 0x044fe40000001848 */
[----:B------:R-:W2:Y:S01]  /*20540*/  MUFU.EX2 R132, R132 ;  /* 0x0000008400847308 */ /* 0x000ea20000000800 */
[-CC-:B------:R-:W-:Y:S02]  /*20550*/  FFMA.FTZ R174, R174, R52.reuse, -R47.reuse ;  /* 0x00000034aeae7223 */ /* 0x180fe4000001082f */
[-C--:B------:R-:W-:Y:S02]  /*20560*/  FFMA.FTZ R175, R175, R52.reuse, -R47 ;  /* 0x00000034afaf7223 */ /* 0x080fe4000001082f */
[-CC-:B------:R-:W-:Y:S01]  /*20570*/  FFMA.FTZ R172, R172, R52.reuse, -R55.reuse ;  /* 0x00000034acac7223 */ /* 0x180fe20000010837 */
[----:B------:R-:W-:Y:S01]  /*20580*/  HMMA.16816.F32 R68, R4, R10, R68 ;  /* 0x0000000a0444723c */ /* 0x000fe20000001844 */
[----:B------:R-:W2:Y:S01]  /*20590*/  LDSM.16.MT88.4 R8, [R218+0x10800] ;  /* 0x01080000da08783b */ /* 0x000ea20000004200 */
[----:B------:R-:W-:Y:S01]  /*205a0*/  MUFU.EX2 R133, R133 ;  /* 0x0000008500857308 */ /* 0x000fe20000000800 */
[----:B------:R-:W-:-:S02]  /*205b0*/  FFMA.FTZ R171, R171, R52, -R55 ;  /* 0x00000034abab7223 */ /* 0x000fc40000010837 */
[-C--:B------:R-:W-:Y:S02]  /*205c0*/  FFMA.FTZ R170, R170, R52.reuse, -R55 ;  /* 0x00000034aaaa7223 */ /* 0x080fe40000010837 */
[----:B---3--:R-:W-:Y:S01]  /*205d0*/  F2FP.PACK_AB R4, R66, R63 ;  /* 0x0000003f4204723e */ /* 0x008fe200000000ff */
[-C--:B------:R-:W-:Y:S01]  /*205e0*/  FFMA.FTZ R164, R164, R52.reuse, -R47 ;  /* 0x00000034a4a47223 */ /* 0x080fe2000001082f */
[----:B------:R-:W-:Y:S01]  /*205f0*/  F2FP.PACK_AB R5, R59, R57 ;  /* 0x000000393b05723e */ /* 0x000fe200000000ff */
[----:B------:R-:W-:Y:S01]  /*20600*/  MUFU.EX2 R134, R134 ;  /* 0x0000008600867308 */ /* 0x000fe20000000800 */
[----:B-1----:R-:W-:Y:S01]  /*20610*/  F2FP.PACK_AB R6, R64, R65 ;  /* 0x000000414006723e */ /* 0x002fe200000000ff */
[--C-:B------:R-:W-:Y:S01]  /*20620*/  FFMA.FTZ R162, R162, R52, -R55.reuse ;  /* 0x00000034a2a27223 */ /* 0x100fe20000010837 */
[----:B------:R-:W-:Y:S01]  /*20630*/  F2FP.PACK_AB R7, R67, R58 ;  /* 0x0000003a4307723e */ /* 0x000fe200000000ff */
[-CC-:B------:R-:W-:Y:S02]  /*20640*/  FFMA.FTZ R161, R161, R52.reuse, -R55.reuse ;  /* 0x00000034a1a17223 */ /* 0x180fe40000010837 */
[----:B------:R-:W-:-:S02]  /*20650*/  FFMA.FTZ R158, R158, R52, -R55 ;  /* 0x000000349e9e7223 */ /* 0x000fc40000010837 */
[----:B------:R-:W1:Y:S01]  /*20660*/  MUFU.EX2 R135, R135 ;  /* 0x0000008700877308 */ /* 0x000e620000000800 */
[-C--:B------:R-:W-:Y:S01]  /*20670*/  FFMA.FTZ R155, R155, R52.reuse, -R55 ;  /* 0x000000349b9b7223 */ /* 0x080fe20000010837 */
[C---:B------:R-:W-:Y:S01]  /*20680*/  HMMA.16816.F32 R120, R4.reuse, R20, R120 ;  /* 0x000000140478723c */ /* 0x040fe20000001878 */
[-CC-:B------:R-:W-:Y:S02]  /*20690*/  FFMA.FTZ R153, R153, R52.reuse, -R47.reuse ;  /* 0x0000003499997223 */ /* 0x180fe4000001082f */
[-CC-:B------:R-:W-:Y:S02]  /*206a0*/  FFMA.FTZ R151, R151, R52.reuse, -R47.reuse ;  /* 0x0000003497977223 */ /* 0x180fe4000001082f */
[-CC-:B------:R-:W-:Y:S01]  /*206b0*/  FFMA.FTZ R150, R150, R52.reuse, -R47.reuse ;  /* 0x0000003496967223 */ /* 0x180fe2000001082f */
[----:B------:R-:W3:Y:S01]  /*206c0*/  MUFU.EX2 R136, R136 ;  /* 0x0000008800887308 */ /* 0x000ee20000000800 */
[-C--:B------:R-:W-:Y:S01]  /*206d0*/  FFMA.FTZ R149, R149, R52.reuse, -R47 ;  /* 0x0000003495957223 */ /* 0x080fe2000001082f */
[----:B------:R-:W-:Y:S01]  /*206e0*/  HMMA.16816.F32 R116, R4, R22, R116 ;  /* 0x000000160474723c */ /* 0x000fe20000001874 */
[----:B------:R-:W1:Y:S01]  /*206f0*/  LDSM.16.MT88.4 R20, [R214+0x10800] ;  /* 0x01080000d614783b */ /* 0x000e620000004200 */
[----:B------:R-:W-:-:S02]  /*20700*/  FFMA.FTZ R148, R148, R52, -R55 ;  /* 0x0000003494947223 */ /* 0x000fc40000010837 */
[-CC-:B------:R-:W-:Y:S02]  /*20710*/  FFMA.FTZ R147, R147, R52.reuse, -R55.reuse ;  /* 0x0000003493937223 */ /* 0x180fe40000010837 */
[----:B------:R-:W-:Y:S01]  /*20720*/  MUFU.EX2 R137, R137 ;  /* 0x0000008900897308 */ /* 0x000fe20000000800 */
[-CC-:B------:R-:W-:Y:S01]  /*20730*/  FFMA.FTZ R146, R146, R52.reuse, -R55.reuse ;  /* 0x0000003492927223 */ /* 0x180fe20000010837 */
[C---:B----4-:R-:W-:Y:S01]  /*20740*/  HMMA.16816.F32 R112, R4.reuse, R16, R112 ;  /* 0x000000100470723c */ /* 0x050fe20000001870 */
[-C--:B------:R-:W-:Y:S02]  /*20750*/  FFMA.FTZ R143, R143, R52.reuse, -R55 ;  /* 0x000000348f8f7223 */ /* 0x080fe40000010837 */
[----:B------:R-:W-:Y:S02]  /*20760*/  FFMA.FTZ R144, R144, R52, -R47 ;  /* 0x0000003490907223 */ /* 0x000fe4000001082f */
[----:B------:R-:W-:Y:S01]  /*20770*/  FFMA.FTZ R33, R242, R43, R33 ;  /* 0x0000002bf2217223 */ /* 0x000fe20000010021 */
[----:B------:R-:W4:Y:S01]  /*20780*/  MUFU.EX2 R142, R142 ;  /* 0x0000008e008e7308 */ /* 0x000f220000000800 */
[----:B------:R-:W-:Y:S01]  /*20790*/  FFMA.FTZ R40, R243, R44, R40 ;  /* 0x0000002cf3287223 */ /* 0x000fe20000010028 */
[----:B------:R-:W-:Y:S01]  /*207a0*/  HMMA.16816.F32 R108, R4, R18, R108 ;  /* 0x00000012046c723c */ /* 0x000fe2000000186c */
[----:B------:R-:W3:Y:S01]  /*207b0*/  LDSM.16.MT88.4 R16, [R216+0xd000] ;  /* 0x00d00000d810783b */ /* 0x000ee20000004200 */
[----:B------:R-:W-:-:S02]  /*207c0*/  FADD.FTZ R32, R32, R33 ;  /* 0x0000002120207221 */ /* 0x000fc40000010000 */
[----:B------:R-:W-:Y:S02]  /*207d0*/  FADD.FTZ R35, R35, R40 ;  /* 0x0000002823237221 */ /* 0x000fe40000010000 */
[----:B------:R-:W1:Y:S01]  /*207e0*/  MUFU.EX2 R145, R145 ;  /* 0x0000009100917308 */ /* 0x000e620000000800 */
[----:B------:R-:W-:Y:S01]  /*207f0*/  FADD.FTZ R32, R2, R32 ;  /* 0x0000002002207221 */ /* 0x000fe20000010000 */
[C---:B-----5:R-:W-:Y:S01]  /*20800*/  HMMA.16816.F32 R104, R4.reuse, R12, R104 ;  /* 0x0000000c0468723c */ /* 0x060fe20000001868 */
[----:B------:R-:W-:Y:S02]  /*20810*/  FADD.FTZ R35, R34, R35 ;  /* 0x0000002322237221 */ /* 0x000fe40000010000 */
[----:B------:R-:W-:Y:S02]  /*20820*/  FADD.FTZ R0, R0, R32 ;  /* 0x0000002000007221 */ /* 0x000fe40000010000 */
[----:B------:R-:W-:Y:S01]  /*20830*/  FADD.FTZ R3, R3, R35 ;  /* 0x0000002303037221 */ /* 0x000fe20000010000 */
[----:B------:R-:W-:Y:S01]  /*20840*/  MUFU.EX2 R152, R152 ;  /* 0x0000009800987308 */ /* 0x000fe20000000800 */
[----:B------:R-:W-:Y:S01]  /*20850*/  FADD.FTZ R0, R57, R0 ;  /* 0x0000000039007221 */ /* 0x000fe20000010000 */
[----:B------:R-:W-:Y:S01]  /*20860*/  HMMA.16816.F32 R100, R4, R14, R100 ;  /* 0x0000000e0464723c */ /* 0x000fe20000001864 */
[----:B------:R-:W5:Y:S01]  /*20870*/  LDSM.16.MT88.4 R12, [R215+0xd000] ;  /* 0x00d00000d70c783b */ /* 0x000f620000004200 */
[----:B------:R-:W-:-:S02]  /*20880*/  FADD.FTZ R3, R63, R3 ;  /* 0x000000033f037221 */ /* 0x000fc40000010000 */
[----:B------:R-:W-:Y:S02]  /*20890*/  FADD.FTZ R59, R59, R0 ;  /* 0x000000003b3b7221 */ /* 0x000fe40000010000 */
[----:B------:R-:W-:Y:S01]  /*208a0*/  MUFU.EX2 R154, R154 ;  /* 0x0000009a009a7308 */ /* 0x000fe20000000800 */
[----:B------:R-:W-:Y:S01]  /*208b0*/  FADD.FTZ R66, R66, R3 ;  /* 0x0000000342427221 */ /* 0x000fe20000010000 */
[C---:B--2---:R-:W-:Y:S01]  /*208c0*/  HMMA.16816.F32 R96, R4.reuse, R8, R96 ;  /* 0x000000080460723c */ /* 0x044fe20000001860 */
[----:B------:R-:W-:Y:S01]  /*208d0*/  FADD.FTZ R59, R58, R59 ;  /* 0x0000003b3a3b7221 */ /* 0x000fe20000010000 */
[----:B------:R-:W-:Y:S01]  /*208e0*/  MOV R3, R41 ;  /* 0x0000002900037202 */ /* 0x000fe20000000f00 */
[----:B------:R-:W-:Y:S02]  /*208f0*/  FADD.FTZ R66, R65, R66 ;  /* 0x0000004241427221 */ /* 0x000fe40000010000 */
[----:B------:R-:W-:Y:S01]  /*20900*/  FADD.FTZ R67, R67, R59 ;  /* 0x0000003b43437221 */ /* 0x000fe20000010000 */
[----:B------:R-:W-:Y:S01]  /*20910*/  MUFU.EX2 R156, R156 ;  /* 0x0000009c009c7308 */ /* 0x000fe20000000800 */
[----:B------:R-:W-:Y:S01]  /*20920*/  FADD.FTZ R64, R64, R66 ;  /* 0x0000004240407221 */ /* 0x000fe20000010000 */
[----:B------:R-:W-:Y:S01]  /*20930*/  HMMA.16816.F32 R92, R4, R10, R92 ;  /* 0x0000000a045c723c */ /* 0x000fe2000000185c */
[----:B------:R-:W2:Y:S01]  /*20940*/  LDSM.16.MT88.4 R8, [R214+0xd000] ;  /* 0x00d00000d608783b */ /* 0x000ea20000004200 */
[----:B------:R-:W-:-:S02]  /*20950*/  FADD.FTZ R67, R132, R67 ;  /* 0x0000004384437221 */ /* 0x000fc40000010000 */
[----:B-1----:R-:W-:Y:S02]  /*20960*/  FADD.FTZ R64, R135, R64 ;  /* 0x0000004087407221 */ /* 0x002fe40000010000 */
[----:B------:R-:W1:Y:S02]  /*20970*/  MUFU.EX2 R157, R157 ;  /* 0x0000009d009d7308 */ /* 0x000e640000000800 */
        /* <DEDUP_REMOVED lines=13> */
[----:B------:R-:W2:Y:S05]  /*20a50*/  LDSM.16.MT88.4 R24, [R218+0xd000] ;  /* 0x00d00000da18783b */ /* 0x000eaa0000004200 */
[----:B------:R-:W-:Y:S02]  /*20a60*/  MUFU.EX2 R174, R174 ;  /* 0x000000ae00ae7308 */ /* 0x000fe40000000800 */
[C---:B------:R-:W-:Y:S06]  /*20a70*/  HMMA.16816.F32 R72, R4.reuse, R20, R72 ;  /* 0x000000140448723c */ /* 0x040fec0000001848 */
[----:B------:R-:W-:Y:S02]  /*20a80*/  MUFU.EX2 R175, R175 ;  /* 0x000000af00af7308 */ /* 0x000fe40000000800 */
[----:B------:R-:W-:Y:S01]  /*20a90*/  HMMA.16816.F32 R68, R4, R22, R68 ;  /* 0x000000160444723c */ /* 0x000fe20000001844 */
[----:B------:R-:W2:Y:S05]  /*20aa0*/  LDSM.16.MT88.4 R20, [R218+0x11000] ;  /* 0x01100000da14783b */ /* 0x000eaa0000004200 */
[----:B------:R-:W2:Y:S01]  /*20ab0*/  MUFU.EX2 R172, R172 ;  /* 0x000000ac00ac7308 */ /* 0x000ea20000000800 */
[C---:B---3--:R-:W-:Y:S01]  /*20ac0*/  F2FP.PACK_AB R4, R136.reuse, R135 ;  /* 0x000000878804723e */ /* 0x048fe200000000ff */
[----:B------:R-:W-:Y:S01]  /*20ad0*/  FADD.FTZ R136, R136, R64 ;  /* 0x0000004088887221 */ /* 0x000fe20000010000 */
[C---:B------:R-:W-:Y:S01]  /*20ae0*/  F2FP.PACK_AB R5, R133.reuse, R132 ;  /* 0x000000848505723e */ /* 0x040fe200000000ff */
[----:B------:R-:W-:Y:S01]  /*20af0*/  FADD.FTZ R133, R133, R67 ;  /* 0x0000004385857221 */ /* 0x000fe20000010000 */
[----:B----4-:R-:W-:Y:S01]  /*20b00*/  F2FP.PACK_AB R6, R142, R137 ;  /* 0x000000898e06723e */ /* 0x010fe200000000ff */
[----:B------:R-:W-:Y:S01]  /*20b10*/  FADD.FTZ R136, R137, R136 ;  /* 0x0000008889887221 */ /* 0x000fe20000010000 */
[----:B------:R-:W-:Y:S01]  /*20b20*/  F2FP.PACK_AB R7, R145, R134 ;  /* 0x000000869107723e */ /* 0x000fe200000000ff */
[----:B------:R-:W3:Y:S01]  /*20b30*/  MUFU.EX2 R171, R171 ;  /* 0x000000ab00ab7308 */ /* 0x000ee20000000800 */
[----:B------:R-:W-:Y:S01]  /*20b40*/  FADD.FTZ R133, R134, R133 ;  /* 0x0000008586857221 */ /* 0x000fe20000010000 */
[----:B------:R-:W-:Y:S01]  /*20b50*/  MOV R132, R42 ;  /* 0x0000002a00847202 */ /* 0x000fe20000000f00 */
[----:B------:R-:W-:-:S02]  /*20b60*/  FADD.FTZ R142, R142, R136 ;  /* 0x000000888e8e7221 */ /* 0x000fc40000010000 */
[----:B------:R-:W-:Y:S01]  /*20b70*/  FADD.FTZ R145, R145, R133 ;  /* 0x0000008591917221 */ /* 0x000fe20000010000 */
[----:B------:R-:W-:Y:S01]  /*20b80*/  HMMA.16816.F32 R120, R4, R16, R120 ;  /* 0x000000100478723c */ /* 0x000fe20000001878 */
[----:B-1----:R-:W-:Y:S01]  /*20b90*/  FADD.FTZ R142, R157, R142 ;  /* 0x0000008e9d8e7221 */ /* 0x002fe20000010000 */
[----:B------:R-:W-:Y:S01]  /*20ba0*/  MUFU.EX2 R170, R170 ;  /* 0x000000aa00aa7308 */ /* 0x000fe20000000800 */
[----:B------:R-:W-:-:S05]  /*20bb0*/  FADD.FTZ R145, R152, R145 ;  /* 0x0000009198917221 */ /* 0x000fca0000010000 */
[C---:B------:R-:W-:Y:S01]  /*20bc0*/  HMMA.16816.F32 R116, R4.reuse, R18, R116 ;  /* 0x000000120474723c */ /* 0x040fe20000001874 */
[----:B------:R-:W1:Y:S01]  /*20bd0*/  LDSM.16.MT88.4 R16, [R216+0xd800] ;  /* 0x00d80000d810783b */ /* 0x000e620000004200 */
[----:B------:R-:W-:Y:S06]  /*20be0*/  MUFU.EX2 R164, R164 ;  /* 0x000000a400a47308 */ /* 0x000fec0000000800 */
[C---:B-----5:R-:W-:Y:S02]  /*20bf0*/  HMMA.16816.F32 R112, R4.reuse, R12, R112 ;  /* 0x0000000c0470723c */ /* 0x060fe40000001870 */
[----:B------:R-:W-:Y:S06]  /*20c00*/  MUFU.EX2 R162, R162 ;  /* 0x000000a200a27308 */ /* 0x000fec0000000800 */
[C---:B------:R-:W-:Y:S01]  /*20c10*/  HMMA.16816.F32 R108, R4.reuse, R14, R108 ;  /* 0x0000000e046c723c */ /* 0x040fe2000000186c */
[----:B------:R-:W4:Y:S01]  /*20c20*/  LDSM.16.MT88.4 R12, [R215+0xd800] ;  /* 0x00d80000d70c783b */ /* 0x000f220000004200 */
        /* <DEDUP_REMOVED lines=23> */
[C---:B------:R-:W-:Y:S01]  /*20da0*/  HMMA.16816.F32 R84, R4.reuse, R38, R84 ;  /* 0x000000260454723c */ /* 0x040fe20000001854 */
[----:B------:R-:W2:Y:S01]  /*20db0*/  LDSM.16.MT88.4 R36, [R215+0x11800] ;  /* 0x01180000d724783b */ /* 0x000ea20000004200 */
[----:B------:R-:W-:Y:S06]  /*20dc0*/  MUFU.EX2 R143, R143 ;  /* 0x0000008f008f7308 */ /* 0x000fec0000000800 */
[C---:B------:R-:W-:Y:S08]  /*20dd0*/  HMMA.16816.F32 R72, R4.reuse, R28, R72 ;  /* 0x0000001c0448723c */ /* 0x040ff00000001848 */
        /* <DEDUP_REMOVED lines=23> */
[C---:B-----5:R-:W-:Y:S07]  /*20f50*/  HMMA.16816.F32 R88, R4.reuse, R48, R88 ;  /* 0x000000300458723c */ /* 0x060fee0000001858 */
[-C--:B------:R-:W-:Y:S01]  /*20f60*/  FFMA.FTZ R48, R169, R52.reuse, -R55 ;  /* 0x00000034a9307223 */ /* 0x080fe20000010837 */
[----:B------:R-:W-:Y:S01]  /*20f70*/  HMMA.16816.F32 R128, R4, R24, R128 ;  /* 0x000000180480723c */ /* 0x000fe20000001880 */
[----:B------:R-:W-:-:S04]  /*20f80*/  FFMA.FTZ R49, R168, R52, -R47 ;  /* 0x00000034a8317223 */ /* 0x000fc8000001082f */
[----:B------:R-:W5:Y:S03]  /*20f90*/  MUFU.EX2 R48, R48 ;  /* 0x0000003000307308 */ /* 0x000f660000000800 */
[C---:B------:R-:W-:Y:S01]  /*20fa0*/  HMMA.16816.F32 R124, R4.reuse, R26, R124 ;  /* 0x0000001a047c723c */ /* 0x040fe2000000187c */
[----:B------:R-:W1:Y:S04]  /*20fb0*/  LDSM.16.MT88.4 R24, [R218+0xe000] ;  /* 0x00e00000da18783b */ /* 0x000e680000004200 */
[----:B------:R-:W1:Y:S03]  /*20fc0*/  MUFU.EX2 R49, R49 ;  /* 0x0000003100317308 */ /* 0x000e660000000800 */
[C---:B------:R-:W-:Y:S08]  /*20fd0*/  HMMA.16816.F32 R96, R4.reuse, R20, R96 ;  /* 0x000000140460723c */ /* 0x040ff00000001860 */
[C---:B------:R-:W-:Y:S01]  /*20fe0*/  HMMA.16816.F32 R92, R4.reuse, R22, R92 ;  /* 0x00000016045c723c */ /* 0x040fe2000000185c */
[----:B------:R-:W1:Y:S07]  /*20ff0*/  LDSM.16.MT88.4 R20, [R218+0x12000] ;  /* 0x01200000da14783b */ /* 0x000e6e0000004200 */
        /* <DEDUP_REMOVED lines=10> */
[----:B------:R-:W2:Y:S06]  /*210a0*/  LDSM.16.MT88.4 R28, [R216+0x12000] ;  /* 0x01200000d81c783b */ /* 0x000eac0000004200 */
[C---:B---3--:R-:W-:Y:S01]  /*210b0*/  F2FP.PACK_AB R4, R171.reuse, R172 ;  /* 0x000000acab04723e */ /* 0x048fe200000000ff */
[----:B------:R-:W-:Y:S01]  /*210c0*/  FADD.FTZ R171, R171, R163 ;  /* 0x000000a3abab7221 */ /* 0x000fe20000010000 */
[C---:B------:R-:W-:Y:S01]  /*210d0*/  F2FP.PACK_AB R5, R174.reuse, R173 ;  /* 0x000000adae05723e */ /* 0x040fe200000000ff */
[----:B------:R-:W-:Y:S01]  /*210e0*/  FADD.FTZ R174, R174, R167 ;  /* 0x000000a7aeae7221 */ /* 0x000fe20000010000 */
[----:B-----5:R-:W-:Y:S01]  /*210f0*/  F2FP.PACK_AB R6, R48, R170 ;  /* 0x000000aa3006723e */ /* 0x020fe200000000ff */
[----:B------:R-:W-:Y:S01]  /*21100*/  FADD.FTZ R171, R170, R171 ;  /* 0x000000abaaab7221 */ /* 0x000fe20000010000 */
[----:B-1----:R-:W-:Y:S01]  /*21110*/  F2FP.PACK_AB R7, R49, R175 ;  /* 0x000000af3107723e */ /* 0x002fe200000000ff */
[----:B------:R-:W-:-:S02]  /*21120*/  FADD.FTZ R174, R175, R174 ;  /* 0x000000aeafae7221 */ /* 0x000fc40000010000 */
[----:B------:R-:W-:Y:S02]  /*21130*/  FADD.FTZ R48, R48, R171 ;  /* 0x000000ab30307221 */ /* 0x000fe40000010000 */
[----:B------:R-:W-:Y:S02]  /*21140*/  FADD.FTZ R49, R49, R174 ;  /* 0x000000ae31317221 */ /* 0x000fe40000010000 */
[----:B------:R-:W-:Y:S01]  /*21150*/  HMMA.16816.F32 R120, R4, R16, R120 ;  /* 0x000000100478723c */ /* 0x000fe20000001878 */
[----:B------:R-:W-:Y:S02]  /*21160*/  FADD.FTZ R48, R162, R48 ;  /* 0x00000030a2307221 */ /* 0x000fe40000010000 */
[----:B------:R-:W-:-:S05]  /*21170*/  FADD.FTZ R49, R50, R49 ;  /* 0x0000003132317221 */ /* 0x000fca0000010000 */
        /* <DEDUP_REMOVED lines=43> */
[----:B------:R-:W4:Y:S07]  /*21430*/  LDSM.16.MT88.4 R20, [R215+0xf000] ;  /* 0x00f00000d714783b */ /* 0x000f2e0000004200 */
[C---:B---3--:R-:W-:Y:S08]  /*21440*/  HMMA.16816.F32 R96, R4.reuse, R12, R96 ;  /* 0x0000000c0460723c */ /* 0x048ff00000001860 */
[C---:B--2---:R-:W-:Y:S08]  /*21450*/  HMMA.16816.F32 R88, R4.reuse, R8, R88 ;  /* 0x000000080458723c */ /* 0x044ff00000001858 */
        /* <DEDUP_REMOVED lines=94> */
.L_x_2220:
[----:B------:R-:W-:Y:S05]  /*21a40*/  @!P1 BRA `(.L_x_2229) ;  /* 0x000052c000009947 */ /* 0x000fea0003800000 */
[----:B------:R-:W-:Y:S02]  /*21a50*/  MOV R0, R3 ;  /* 0x0000000300007202 */ /* 0x000fe40000000f00 */
[----:B------:R-:W-:-:S02]  /*21a60*/  MOV R2, R132 ;  /* 0x0000008400027202 */ /* 0x000fc40000000f00 */
.L_x_2238:
        /* <DEDUP_REMOVED lines=11> */
[----:B------:R-:W-:Y:S01]  /*21b20*/  IMAD.SHL.U32 R3, R240, 0x80, RZ ;  /* 0x00000080f0037824 */ /* 0x000fe200078e00ff */
[----:B------:R-:W-:Y:S02]  /*21b30*/  ULDC.64 UR4, c[0x0][0x118] ;  /* 0x0000460000047ab9 */ /* 0x000fe40000000a00 */
[----:B------:R-:W2:Y:S02]  /*21b40*/  LD.E R10, [R136.64+0x170] ;  /* 0x00017004880a7980 */ /* 0x000ea4000c101900 */
[C---:B------:R-:W-:Y:S02]  /*21b50*/  IADD3 R11, R3.reuse, 0x80, RZ ;  /* 0x00000080030b7810 */ /* 0x040fe40007ffe0ff */
        /* <DEDUP_REMOVED lines=59> */
.L_x_2231:
[----:B------:R-:W-:Y:S02]  /*21f10*/  ULDC.64 UR4, c[0x0][0x118] ;  /* 0x0000460000047ab9 */ /* 0x000fe40000000a00 */
[----:B------:R-:W2:Y:S02]  /*21f20*/  LD.E R10, [R136.64+0x40] ;  /* 0x00004004880a7980 */ /* 0x000ea4000c101900 */
[----:B--2---:R-:W-:Y:S04]  /*21f30*/  LEA R10, -R10, RZ, 0x7 ;  /* 0x000000ff0a0a7211 */ /* 0x004fe800078e39ff */
[----:B------:R-:W-:Y:S02]  /*21f40*/  SHF.R.S32.HI R4, RZ, 0x1f, R10 ;  /* 0x0000001fff047819 */ /* 0x000fe4000001140a */
.L_x_2232:
[----:B------:R-:W-:Y:S05]  /*21f50*/  BSYNC B0 ;  /* 0x0000000000007941 */ /* 0x000fea0003800000 */
.L_x_2230:
[C---:B------:R-:W-:Y:S01]  /*21f60*/  LOP3.LUT P4, RZ, R241.reuse, 0x1, RZ, 0xc0, !PT ;  /* 0x00000001f1ff7812 */ /* 0x040fe2000788c0ff */
[----:B------:R-:W-:Y:S01]  /*21f70*/  ULDC.64 UR4, c[0x0][0x118] ;  /* 0x0000460000047ab9 */ /* 0x000fe20000000a00 */
[C---:B------:R-:W-:Y:S01]  /*21f80*/  LEA R244, P2, R10.reuse, R141, 0x1 ;  /* 0x0000008d0af47211 */ /* 0x040fe200078408ff */
[----:B------:R-:W-:Y:S01]  /*21f90*/  BSSY B1, `(.L_x_2233) ;  /* 0x0000299000017945 */ /* 0x000fe20003800000 */
[----:B------:R-:W-:Y:S02]  /*21fa0*/  LOP3.LUT P3, RZ, R241, 0x2, RZ, 0xc0, !PT ;  /* 0x00000002f1ff7812 */ /* 0x000fe4000786c0ff */
[C---:B------:R-:W-:Y:S02]  /*21fb0*/  LEA.HI.X R245, R10.reuse, R140, R4, 0x1, P2 ;  /* 0x0000008c0af57211 */ /* 0x040fe400010f0c04 */
[----:B------:R-:W-:Y:S02]  /*21fc0*/  IADD3 R3, P1, R10, R225, RZ ;  /* 0x000000e10a037210 */ /* 0x000fe40007f3e0ff */
[----:B------:R-:W-:Y:S02]  /*21fd0*/  IADD3.X R137, RZ, c[0x0][0x44], RZ, P0, !PT ;  /* 0x00001100ff897a10 */ /* 0x000fe400007fe4ff */
        /* <DEDUP_REMOVED lines=21> */
[----:B------:R-:W-:Y:S02]  /*22130*/  IADD3 R3, P2, R4, R225, RZ ;  /* 0x000000e104037210 */ /* 0x000fe40007f5e0ff */
[----:B------:R-:W-:Y:S01]  /*22140*/  ISETP.GT.AND P0, PT, R240, R229, PT ;  /* 0x000000e5f000720c */ /* 0x000fe20003f04270 */
        /* <DEDUP_REMOVED lines=450> */
[-C--:B------:R-:W-:Y:S02]  /*23d70*/  LOP3.LUT R3, R3, R11.reuse, RZ, 0x3c, !PT ;  /* 0x0000000b03037212 */ /* 0x080fe400078e3cff */
[----:B------:R-:W-:Y:S02]  /*23d80*/  ISETP.GE.AND P0, PT, R9, RZ, PT ;  /* 0x000000ff0900720c */ /* 0x000fe40003f06270 */
[----:B------:R-:W-:Y:S02]  /*23d90*/  ISETP.GE.AND P2, PT, R3, RZ, PT ;  /* 0x000000ff0300720c */ /* 0x000fe40003f46270 */
[----:B------:R-:W-:Y:S01]  /*23da0*/  LOP3.LUT R3, RZ, R11, RZ, 0x33, !PT ;  /* 0x0000000bff037212 */ /* 0x000fe200078e33ff */
        /* <DEDUP_REMOVED lines=25> */
[----:B------:R-:W-:Y:S01]  /*23f40*/  SEL R10, R3, R10, !P1 ;  /* 0x0000000a030a7207 */ /* 0x000fe20004800000 */
[----:B------:R-:W2:Y:S01]  /*23f50*/  LD.E.64 R8, [R136.64+0x38] ;  /* 0x0000380488087980 */ /* 0x000ea2000c101b00 */
[CC--:B------:R-:W-:Y:S02]  /*23f60*/  LEA R12, P1, R5.reuse, R238.reuse, 0x2 ;  /* 0x000000ee050c7211 */ /* 0x0c0fe400078210ff */
[C---:B------:R-:W-:Y:S02]  /*23f70*/  LEA R6, P0, R10.reuse, R238, 0x2 ;  /* 0x000000ee0a067211 */ /* 0x040fe400078010ff */
[-C--:B------:R-:W-:Y:S01]  /*23f80*/  LEA.HI.X.SX32 R13, R5, R239.reuse, 0x2, P1 ;  /* 0x000000ef050d7211 */ /* 0x080fe200008f16ff */
[C---:B------:R-:W-:Y:S01]  /*23f90*/  IMAD.IADD R5, R10.reuse, 0x1, -R5 ;  /* 0x000000010a057824 */ /* 0x040fe200078e0a05 */
[----:B------:R-:W-:Y:S03]  /*23fa0*/  LEA.HI.X.SX32 R7, R10, R239, 0x2, P0 ;  /* 0x000000ef0a077211 */ /* 0x000fe600000f16ff */
[----:B------:R-:W-:Y:S01]  /*23fb0*/  IMAD R11, R11, R5, -0x80 ;  /* 0xffffff800b0b7424 */ /* 0x000fe200078e0205 */
[----:B------:R3:W5:Y:S04]  /*23fc0*/  LD.E R3, [R12.64] ;  /* 0x000000040c037980 */ /* 0x000768000c101900 */
[----:B------:R4:W5:Y:S04]  /*23fd0*/  LD.E R4, [R6.64] ;  /* 0x0000000406047980 */ /* 0x000968000c101900 */
[----:B---3--:R-:W3:Y:S01]  /*23fe0*/  LD.E.64 R12, [R136.64+0x20] ;  /* 0x00002004880c7980 */ /* 0x008ee2000c101b00 */
[----:B----4-:R-:W-:Y:S01]  /*23ff0*/  SHF.R.S32.HI R6, RZ, 0x1f, R11 ;  /* 0x0000001fff067819 */ /* 0x010fe2000001140b */
[-C--:B--2---:R-:W-:Y:S02]  /*24000*/  IMAD R5, R9, R11.reuse, RZ ;  /* 0x0000000b09057224 */ /* 0x084fe400078e02ff */
[C---:B------:R-:W-:Y:S04]  /*24010*/  IMAD.WIDE.U32 R10, R8.reuse, R11, RZ ;  /* 0x0000000b080a7225 */ /* 0x040fe800078e00ff */
[----:B------:R-:W-:Y:S04]  /*24020*/  IMAD R5, R8, R6, R5 ;  /* 0x0000000608057224 */ /* 0x000fe800078e0205 */
[----:B------:R-:W-:Y:S02]  /*24030*/  IMAD.IADD R11, R11, 0x1, R5 ;  /* 0x000000010b0b7824 */ /* 0x000fe400078e0205 */
[----:B-----5:R-:W-:Y:S05]  /*24040*/  IMAD.IADD R3, R3, 0x1, -R4 ;  /* 0x0000000103037824 */ /* 0x020fea00078e0a04 */
[----:B------:R-:W-:Y:S01]  /*24050*/  SHF.R.S32.HI R5, RZ, 0x1f, R3 ;  /* 0x0000001fff057819 */ /* 0x000fe20000011403 */
[----:B---3--:R-:W-:Y:S02]  /*24060*/  IMAD R4, R13, R3, RZ ;  /* 0x000000030d047224 */ /* 0x008fe400078e02ff */
[----:B------:R-:W-:Y:S04]  /*24070*/  IMAD.WIDE.U32 R10, R3, R12, R10 ;  /* 0x0000000c030a7225 */ /* 0x000fe800078e000a */
[----:B------:R-:W-:Y:S04]  /*24080*/  IMAD R4, R12, R5, R4 ;  /* 0x000000050c047224 */ /* 0x000fe800078e0204 */
[----:B------:R-:W-:Y:S01]  /*24090*/  IMAD.IADD R4, R11, 0x1, R4 ;  /* 0x000000010b047824 */ /* 0x000fe200078e0204 */
[----:B------:R-:W-:-:S05]  /*240a0*/  BRA `(.L_x_2237) ;  /* 0x0000004000007947 */ /* 0x000fca0003800000 */
.L_x_2236:
[----:B------:R-:W-:Y:S02]  /*240b0*/  ULDC.64 UR4, c[0x0][0x118] ;  /* 0x0000460000047ab9 */ /* 0x000fe40000000a00 */
[----:B------:R-:W2:Y:S02]  /*240c0*/  LD.E R10, [R136.64+0x38] ;  /* 0x00003804880a7980 */ /* 0x000ea4000c101900 */
[----:B--2---:R-:W-:Y:S04]  /*240d0*/  LEA R10, -R10, RZ, 0x7 ;  /* 0x000000ff0a0a7211 */ /* 0x004fe800078e39ff */
[----:B------:R-:W-:Y:S02]  /*240e0*/  SHF.R.S32.HI R4, RZ, 0x1f, R10 ;  /* 0x0000001fff047819 */ /* 0x000fe4000001140a */
.L_x_2237:
[----:B------:R-:W-:Y:S05]  /*240f0*/  BSYNC B0 ;  /* 0x0000000000007941 */ /* 0x000fea0003800000 */
.L_x_2235:
[C---:B------:R-:W-:Y:S01]  /*24100*/  LOP3.LUT P0, RZ, R241.reuse, 0x1, RZ, 0xc0, !PT ;  /* 0x00000001f1ff7812 */ /* 0x040fe2000780c0ff */
[----:B------:R-:W-:Y:S01]  /*24110*/  ULDC.64 UR4, c[0x0][0x118] ;  /* 0x0000460000047ab9 */ /* 0x000fe20000000a00 */
[C---:B----4-:R-:W-:Y:S02]  /*24120*/  LEA R18, P3, R10.reuse, R231, 0x1 ;  /* 0x000000e70a127211 */ /* 0x050fe400078608ff */
[----:B------:R-:W-:Y:S02]  /*24130*/  LOP3.LUT P1, RZ, R241, 0x2, RZ, 0xc0, !PT ;  /* 0x00000002f1ff7812 */ /* 0x000fe4000782c0ff */
[CC--:B------:R-:W-:Y:S02]  /*24140*/  LEA.HI.X R19, R10.reuse, R230.reuse, R4, 0x1, P3 ;  /* 0x000000e60a137211 */ /* 0x0c0fe400018f0c04 */
[----:B------:R-:W-:Y:S05]  /*24150*/  IADD3 R3, P2, R10, R227, RZ ;  /* 0x000000e30a037210 */ /* 0x000fea0007f5e0ff */
[----:B------:R-:W-:Y:S01]  /*24160*/  @!PT LDS RZ, [RZ] ;  /* 0x00000000fffff984 */ /* 0x000fe20000000800 */
[----:B------:R-:W-:Y:S01]  /*24170*/  @!PT LDS RZ, [RZ] ;  /* 0x00000000fffff984 */ /* 0x000fe20000000800 */
[----:B------:R-:W-:Y:S01]  /*24180*/  @!PT LDS RZ, [RZ] ;  /* 0x00000000fffff984 */ /* 0x000fe20000000800 */
[----:B------:R2:W-:Y:S01]  /*24190*/  @P0 LDGSTS.E.BYPASS.LTC128B.128 [R237+0x4000], [R18.64] ;  /* 0x0400000012ed0fae */ /* 0x0005e2000b901d44 */
[C---:B------:R-:W-:Y:S01]  /*241a0*/  @P0 LEA R20, P4, R3.reuse, R231, 0x1 ;  /* 0x000000e703140211 */ /* 0x040fe200078808ff */
        /* <DEDUP_REMOVED lines=13> */
[C---:B------:R-:W-:Y:S02]  /*24280*/  @P1 LEA R10, P2, R4.reuse, R231, 0x1 ;  /* 0x000000e7040a1211 */ /* 0x040fe400078408ff */
[CCC-:B------:R-:W-:Y:S01]  /*24290*/  @P0 LEA.HI.X R17, R4.reuse, R230.reuse, R5.reuse, 0x1, P4 ;  /* 0x000000e604110211 */ /* 0x1c0fe200020f0c05 */
[----:B------:R-:W-:Y:S01]  /*242a0*/  @!PT LDS RZ, [RZ] ;  /* 0x00000000fffff984 */ /* 0x000fe20000000800 */
[----:B------:R-:W-:Y:S01]  /*242b0*/  @!PT LDS RZ, [RZ] ;  /* 0x00000000fffff984 */ /* 0x000fe20000000800 */
[----:B------:R-:W-:Y:S01]  /*242c0*/  @!PT LDS RZ, [RZ] ;  /* 0x00000000fffff984 */ /* 0x000fe20000000800 */
[----:B------:R3:W-:Y:S01]  /*242d0*/  @P0 LDGSTS.E.BYPASS.LTC128B.128 [R237+0x4800], [R20.64] ;  /* 0x0480000014ed0fae */ /* 0x0007e2000b901d44 */
[CC--:B------:R-:W-:Y:S02]  /*242e0*/  @P1 LEA.HI.X R11, R4.reuse, R230.reuse, R5, 0x1, P2 ;  /* 0x000000e6040b1211 */ /* 0x0c0fe400010f0c05 */
[----:B------:R-:W-:Y:S01]  /*242f0*/  IADD3 R3, P3, R4, R227, RZ ;  /* 0x000000e304037210 */ /* 0x000fe20007f7e0ff */
[----:B------:R2:W-:Y:S03]  /*24300*/  @!P0 STS.128 [R237+0x4800], RZ ;  /* 0x004800ffed008388 */ /* 0x0005e60000000c00 */
[CC--:B------:R-:W-:Y:S01]  /*24310*/  @P0 LEA R14, P4, R3.reuse, R231.reuse, 0x1 ;  /* 0x000000e7030e0211 */ /* 0x0c0fe200078808ff */
[----:B------:R-:W-:Y:S01]  /*24320*/  @!PT LDS RZ, [RZ] ;  /* 0x00000000fffff984 */ /* 0x000fe20000000800 */
[----:B------:R-:W-:Y:S01]  /*24330*/  @!PT LDS RZ, [RZ] ;  /* 0x00000000fffff984 */ /* 0x000fe20000000800 */
[----:B------:R-:W-:Y:S01]  /*24340*/  @!PT LDS RZ, [RZ] ;  /* 0x00000000fffff984 */ /* 0x000fe20000000800 */
[----:B------:R2:W-:Y:S01]  /*24350*/  @P1 LDGSTS.E.BYPASS.LTC128B.128 [R237+0x8800], [R12.64+0x80] ;  /* 0x088000800ced1fae */ /* 0x0005e2000b901d44 */
[----:B------:R-:W-:Y:S01]  /*24360*/  @P1 LEA R8, P2, R3, R231, 0x1 ;  /* 0x000000e703081211 */ /* 0x000fe200078408ff */
        /* <DEDUP_REMOVED lines=17> */
[----:B------:R2:W-:Y:S01]  /*24480*/  @P1 LDGSTS.E.BYPASS.LTC128B.128 [R237+0x9000], [R10.64+0x80] ;  /* 0x090000800aed1fae */ /* 0x0005e2000b901d44 */
[CC--:B------:R-:W-:Y:S02]  /*24490*/  @P1 LEA.HI.X R23, R4.reuse, R230.reuse, R5, 0x1, P2 ;  /* 0x000000e604171211 */ /* 0x0c0fe400010f0c05 */
[----:B------:R-:W-:Y:S01]  /*244a0*/  IADD3 R3, P3, R4, R227, RZ ;  /* 0x000000e304037210 */ /* 0x000fe20007f7e0ff */
[----:B------:R2:W-:Y:S03]  /*244b0*/  @!P1 STS.128 [R237+0x9000], RZ ;  /* 0x009000ffed009388 */ /* 0x0005e60000000c00 */
[CC--:B------:R-:W-:Y:S01]  /*244c0*/  @P0 LEA R28, P4, R3.reuse, R231.reuse, 0x1 ;  /* 0x000000e7031c0211 */ /* 0x0c0fe200078808ff */
[----:B------:R-:W-:Y:S01]  /*244d0*/  @!PT LDS RZ, [RZ] ;  /* 0x00000000fffff984 */ /* 0x000fe20000000800 */
[----:B------:R-:W-:Y:S01]  /*244e0*/  @!PT LDS RZ, [RZ] ;  /* 0x00000000fffff984 */ /* 0x000fe20000000800 */
[----:B------:R-:W-:Y:S01]  /*244f0*/  @!PT LDS RZ, [RZ] ;  /* 0x00000000fffff984 */ /* 0x000fe20000000800 */
[----:B------:R2:W-:Y:S01]  /*24500*/  @P0 LDGSTS.E.BYPASS.LTC128B.128 [R237+0x5800], [R14.64] ;  /* 0x058000000eed0fae */ /* 0x0005e2000b901d44 */
        /* <DEDUP_REMOVED lines=13> */
[C---:B---3--:R-:W-:Y:S02]  /*245e0*/  @P1 LEA R20, P3, R6.reuse, R231, 0x1 ;  /* 0x000000e706141211 */ /* 0x048fe400078608ff */
        /* <DEDUP_REMOVED lines=51> */
.L_x_2234:
[----:B--23--:R-:W-:Y:S05]  /*24920*/  BSYNC B1 ;  /* 0x0000000000017941 */ /* 0x00cfea0003800000 */
.L_x_2233:
        /* <DEDUP_REMOVED lines=98> */
[-CC-:B------:R-:W-:Y:S01]  /*24f50*/  FFMA.FTZ R145, R144, R134.reuse, -R151.reuse ;  /* 0x0000008690917223 */ /* 0x180fe20000010897 */
[----:B------:R-:W-:Y:S01]  /*24f60*/  ISETP.GT.AND P0, PT, R240, R229, PT ;  /* 0x000000e5f000720c */ /* 0x000fe20003f04270 */
[-C--:B------:R-:W-:Y:S02]  /*24f70*/  FFMA.FTZ R144, R9, R134.reuse, -R151 ;  /* 0x0000008609907223 */ /* 0x080fe40000010897 */
[-CC-:B------:R-:W-:Y:S02]  /*24f80*/  FFMA.FTZ R137, R8, R134.reuse, -R149.reuse ;  /* 0x0000008608897223 */ /* 0x180fe40000010895 */
[-CC-:B------:R-:W-:Y:S02]  /*24f90*/  FFMA.FTZ R143, R143, R134.reuse, -R149.reuse ;  /* 0x000000868f8f7223 */ /* 0x180fe40000010895 */
[-CC-:B------:R-:W-:Y:S01]  /*24fa0*/  FFMA.FTZ R142, R142, R134.reuse, -R149.reuse ;  /* 0x000000868e8e7223 */ /* 0x180fe20000010895 */
[----:B------:R-:W2:Y:S01]  /*24fb0*/  MUFU.EX2 R2, R2 ;  /* 0x0000000200027308 */ /* 0x000ea20000000800 */
[-C--:B------:R-:W-:Y:S02]  /*24fc0*/  FFMA.FTZ R136, R7, R134.reuse, -R149 ;  /* 0x0000008607887223 */ /* 0x080fe40000010895 */
[-CC-:B------:R-:W-:Y:S02]  /*24fd0*/  FFMA.FTZ R157, R157, R134.reuse, -R151.reuse ;  /* 0x000000869d9d7223 */ /* 0x180fe40000010897 */
[-C--:B------:R-:W-:Y:S02]  /*24fe0*/  FFMA.FTZ R158, R158, R134.reuse, -R151 ;  /* 0x000000869e9e7223 */ /* 0x080fe40000010897 */
[-CC-:B------:R-:W-:Y:S02]  /*24ff0*/  FFMA.FTZ R163, R163, R134.reuse, -R149.reuse ;  /* 0x00000086a3a37223 */ /* 0x180fe40000010895 */
[-C--:B------:R-:W-:Y:S01]  /*25000*/  FFMA.FTZ R165, R165, R134.reuse, -R149 ;  /* 0x00000086a5a57223 */ /* 0x080fe20000010895 */
[----:B------:R-:W-:Y:S01]  /*25010*/  MUFU.EX2 R147, R147 ;  /* 0x0000009300937308 */ /* 0x000fe20000000800 */
[-CC-:B------:R-:W-:Y:S02]  /*25020*/  FFMA.FTZ R168, R168, R134.reuse, -R151.reuse ;  /* 0x00000086a8a87223 */ /* 0x180fe40000010897 */
[----:B------:R-:W-:Y:S02]  /*25030*/  FFMA.FTZ R169, R169, R134, -R151 ;  /* 0x00000086a9a97223 */ /* 0x000fe40000010897 */
        /* <DEDUP_REMOVED lines=19> */
[----:B------:R-:W-:Y:S01]  /*25170*/  FMUL.FTZ R24, R2, R108 ;  /* 0x0000006c02187220 */ /* 0x000fe20000410000 */
        /* <DEDUP_REMOVED lines=26> */
[----:B------:R-:W-:Y:S01]  /*25320*/  FMUL.FTZ R66, R0, R70 ;  /* 0x0000004600427220 */ /* 0x000fe20000410000 */
[----:B-1----:R-:W-:Y:S01]  /*25330*/  F2FP.PACK_AB R130, R144, R145 ;  /* 0x000000919082723e */ /* 0x002fe200000000ff */
[----:B------:R-:W-:Y:S02]  /*25340*/  FMUL.FTZ R67, R0, R71 ;  /* 0x0000004700437220 */ /* 0x000fe40000410000 */
[C---:B------:R-:W-:Y:S02]  /*25350*/  FMUL.FTZ R64, R2.reuse, R68 ;  /* 0x0000004402407220 */ /* 0x040fe40000410000 */
[----:B------:R-:W-:Y:S02]  /*25360*/  FMUL.FTZ R65, R2, R69 ;  /* 0x0000004502417220 */ /* 0x000fe40000410000 */
[----:B------:R-:W-:Y:S01]  /*25370*/  MUFU.EX2 R157, R157 ;  /* 0x0000009d009d7308 */ /* 0x000fe20000000800 */
[-CC-:B------:R-:W-:Y:S02]  /*25380*/  FFMA.FTZ R170, R170, R134.reuse, -R149.reuse ;  /* 0x00000086aaaa7223 */ /* 0x180fe40000010895 */
[-C--:B------:R-:W-:Y:S02]  /*25390*/  FFMA.FTZ R171, R171, R134.reuse, -R149 ;  /* 0x00000086abab7223 */ /* 0x080fe40000010895 */
[-CC-:B------:R-:W-:Y:S02]  /*253a0*/  FFMA.FTZ R172, R172, R134.reuse, -R151.reuse ;  /* 0x00000086acac7223 */ /* 0x180fe40000010897 */
[-C--:B------:R-:W-:Y:S02]  /*253b0*/  FFMA.FTZ R173, R173, R134.reuse, -R151 ;  /* 0x00000086adad7223 */ /* 0x080fe40000010897 */
[-CC-:B------:R-:W-:Y:S01]  /*253c0*/  FFMA.FTZ R175, R175, R134.reuse, -R149.reuse ;  /* 0x00000086afaf7223 */ /* 0x180fe20000010895 */
[----:B------:R-:W1:Y:S01]  /*253d0*/  MUFU.EX2 R158, R158 ;  /* 0x0000009e009e7308 */ /* 0x000e620000000800 */
[-C--:B------:R-:W-:Y:S02]  /*253e0*/  FFMA.FTZ R176, R176, R134.reuse, -R149 ;  /* 0x00000086b0b07223 */ /* 0x080fe40000010895 */
[-CC-:B------:R-:W-:Y:S01]  /*253f0*/  FFMA.FTZ R179, R179, R134.reuse, -R151.reuse ;  /* 0x00000086b3b37223 */ /* 0x180fe20000010897 */
[----:B---3--:R-:W-:Y:S01]  /*25400*/  F2FP.PACK_AB R131, R136, R137 ;  /* 0x000000898883723e */ /* 0x008fe200000000ff */
[-C--:B------:R-:W-:Y:S02]  /*25410*/  FFMA.FTZ R181, R181, R134.reuse, -R151 ;  /* 0x00000086b5b57223 */ /* 0x080fe40000010897 */
[-CC-:B------:R-:W-:Y:S02]  /*25420*/  FFMA.FTZ R180, R180, R134.reuse, -R149.reuse ;  /* 0x00000086b4b47223 */ /* 0x180fe40000010895 */
[-C--:B------:R-:W-:Y:S01]  /*25430*/  FFMA.FTZ R184, R184, R134.reuse, -R149 ;  /* 0x00000086b8b87223 */ /* 0x080fe20000010895 */
[----:B------:R-:W-:Y:S01]  /*25440*/  MUFU.EX2 R163, R163 ;  /* 0x000000a300a37308 */ /* 0x000fe20000000800 */
[C---:B------:R-:W-:Y:S05]  /*25450*/  HMMA.16816.F32 R4, R128.reuse, R12, R4 ;  /* 0x0000000c8004723c */ /* 0x040fea0000001804 */
[--C-:B------:R-:W-:Y:S02]  /*25460*/  FFMA.FTZ R185, R185, R134, -R151.reuse ;  /* 0x00000086b9b97223 */ /* 0x100fe40000010897 */
[C---:B------:R-:W-:Y:S01]  /*25470*/  FMUL.FTZ R12, R2.reuse, R120 ;  /* 0x00000078020c7220 */ /* 0x040fe20000410000 */
[C---:B------:R-:W-:Y:S01]  /*25480*/  HMMA.16816.F32 R8, R128.reuse, R14, R8 ;  /* 0x0000000e8008723c */ /* 0x040fe20000001808 */
[----:B------:R-:W3:Y:S03]  /*25490*/  MUFU.EX2 R165, R165 ;  /* 0x000000a500a57308 */ /* 0x000ee60000000800 */
[----:B------:R-:W-:Y:S01]  /*254a0*/  FMUL.FTZ R13, R2, R121 ;  /* 0x00000079020d7220 */ /* 0x000fe20000410000 */
[----:B-1----:R-:W-:Y:S01]  /*254b0*/  F2FP.PACK_AB R70, R158, R157 ;  /* 0x0000009d9e46723e */ /* 0x002fe200000000ff */
[----:B------:R-:W-:Y:S02]  /*254c0*/  FFMA.FTZ R187, R187, R134, -R151 ;  /* 0x00000086bbbb7223 */ /* 0x000fe40000010897 */
[C---:B------:R-:W-:Y:S03]  /*254d0*/  FMUL.FTZ R14, R0.reuse, R122 ;  /* 0x0000007a000e7220 */ /* 0x040fe60000410000 */
[----:B------:R-:W-:Y:S01]  /*254e0*/  MUFU.EX2 R168, R168 ;  /* 0x000000a800a87308 */ /* 0x000fe20000000800 */
[----:B------:R-:W-:Y:S02]  /*254f0*/  FMUL.FTZ R15, R0, R123 ;  /* 0x0000007b000f7220 */ /* 0x000fe40000410000 */
[-CC-:B------:R-:W-:Y:S02]  /*25500*/  FFMA.FTZ R189, R189, R134.reuse, -R149.reuse ;  /* 0x00000086bdbd7223 */ /* 0x180fe40000010895 */
[-C--:B------:R-:W-:Y:S02]  /*25510*/  FFMA.FTZ R191, R191, R134.reuse, -R149 ;  /* 0x00000086bfbf7223 */ /* 0x080fe40000010895 */
[-CC-:B------:R-:W-:Y:S01]  /*25520*/  FFMA.FTZ R192, R249, R134.reuse, -R151.reuse ;  /* 0x00000086f9c07223 */ /* 0x180fe20000010897 */
[C---:B------:R-:W-:Y:S02]  /*25530*/  HMMA.16816.F32 R12, R128.reuse, R20, R12 ;  /* 0x00000014800c723c */ /* 0x040fe4000000180c */
[----:B------:R-:W-:Y:S01]  /*25540*/  MUFU.EX2 R169, R169 ;  /* 0x000000a900a97308 */ /* 0x000fe20000000800 */
[-C--:B------:R-:W-:Y:S02]  /*25550*/  FFMA.FTZ R193, R248, R134.reuse, -R151 ;  /* 0x00000086f8c17223 */ /* 0x080fe40000010897 */
[--C-:B------:R-:W-:Y:S01]  /*25560*/  FFMA.FTZ R194, R247, R134, -R149.reuse ;  /* 0x00000086f7c27223 */ /* 0x100fe20000010895 */
[----:B---3--:R-:W-:Y:S01]  /*25570*/  F2FP.PACK_AB R71, R165, R163 ;  /* 0x000000a3a547723e */ /* 0x008fe200000000ff */
        /* <DEDUP_REMOVED lines=8> */
[----:B------:R-:W-:Y:S01]  /*25600*/  MUFU.EX2 R171, R171 ;  /* 0x000000ab00ab7308 */ /* 0x000fe20000000800 */
        /* <DEDUP_REMOVED lines=12> */
[----:B------:R-:W-:Y:S02]  /*256d0*/  FMUL.FTZ R31, R0, R107 ;  /* 0x0000006b001f7220 */ /* 0x000fe40000410000 */
        /* <DEDUP_REMOVED lines=34> */
[--C-:B------:R-:W-:Y:S01]  /*25900*/  FFMA.FTZ R167, R167, R134, -R151.reuse ;  /* 0x00000086a7a77223 */ /* 0x100fe20000010897 */
[----:B---3--:R-:W-:Y:S01]  /*25910*/  F2FP.PACK_AB R69, R107, R106 ;  /* 0x0000006a6b45723e */ /* 0x008fe200000000ff */
[----:B------:R-:W-:Y:S02]  /*25920*/  FFMA.FTZ R166, R166, R134, -R151 ;  /* 0x00000086a6a67223 */ /* 0x000fe40000010897 */
[C---:B------:R-:W-:Y:S01]  /*25930*/  FMUL.FTZ R52, R2.reuse, R80 ;  /* 0x0000005002347220 */ /* 0x040fe20000410000 */
[C---:B------:R-:W-:Y:S03]  /*25940*/  HMMA.16816.F32 R48, R128.reuse, R54, R48 ;  /* 0x000000368030723c */ /* 0x040fe60000001830 */
[----:B------:R-:W-:Y:S01]  /*25950*/  MUFU.EX2 R179, R179 ;  /* 0x000000b300b37308 */ /* 0x000fe20000000800 */
[----:B------:R-:W-:Y:S02]  /*25960*/  FMUL.FTZ R53, R2, R81 ;  /* 0x0000005102357220 */ /* 0x000fe40000410000 */
[--C-:B------:R-:W-:Y:S02]  /*25970*/  FFMA.FTZ R164, R164, R134, -R149.reuse ;  /* 0x00000086a4a47223 */ /* 0x100fe40000010895 */
[C---:B------:R-:W-:Y:S04]  /*25980*/  FMUL.FTZ R54, R0.reuse, R82 ;  /* 0x0000005200367220 */ /* 0x040fe80000410000 */
[----:B------:R-:W-:Y:S01]  /*25990*/  FMUL.FTZ R55, R0, R83 ;  /* 0x0000005300377220 */ /* 0x000fe20000410000 */
[----:B------:R-:W-:Y:S01]  /*259a0*/  MUFU.EX2 R181, R181 ;  /* 0x000000b500b57308 */ /* 0x000fe20000000800 */
[----:B------:R-:W3:Y:S01]  /*259b0*/  LDSM.16.MT88.4 R80, [R216+0xc800] ;  /* 0x00c80000d850783b */ /* 0x000ee20000004200 */
[-C--:B------:R-:W-:Y:S02]  /*259c0*/  FFMA.FTZ R162, R162, R134.reuse, -R149 ;  /* 0x00000086a2a27223 */ /* 0x080fe40000010895 */
[-CC-:B------:R-:W-:Y:S02]  /*259d0*/  FFMA.FTZ R161, R161, R134.reuse, -R151.reuse ;  /* 0x00000086a1a17223 */ /* 0x180fe40000010897 */
[C---:B------:R-:W-:Y:S03]  /*259e0*/  HMMA.16816.F32 R52, R128.reuse, R60, R52 ;  /* 0x0000003c8034723c */ /* 0x040fe60000001834 */
[-C--:B------:R-:W-:Y:S01]  /*259f0*/  FFMA.FTZ R160, R160, R134.reuse, -R151 ;  /* 0x00000086a0a07223 */ /* 0x080fe20000010897 */
[----:B------:R-:W5:Y:S01]  /*25a00*/  MUFU.EX2 R180, R180 ;  /* 0x000000b400b47308 */ /* 0x000f620000000800 */
        /* <DEDUP_REMOVED lines=28> */
[C---:B---3--:R-:W-:Y:S04]  /*25bd0*/  HMMA.16816.F32 R12, R68.reuse, R80, R12 ;  /* 0x00000050440c723c */ /* 0x048fe8000000180c */
[----:B------:R-:W-:Y:S01]  /*25be0*/  MOV R0, R3 ;  /* 0x0000000300007202 */ /* 0x000fe20000000f00 */
[----:B------:R-:W-:Y:S01]  /*25bf0*/  FFMA.FTZ R147, R2, R243, R147 ;  /* 0x000000f302937223 */ /* 0x000fe20000010093 */
[----:B------:R-:W-:Y:S01]  /*25c00*/  MOV R2, R132 ;  /* 0x0000008400027202 */ /* 0x000fe20000000f00 */
[----:B------:R-:W-:Y:S01]  /*25c10*/  FADD.FTZ R143, R142, R143 ;  /* 0x0000008f8e8f7221 */ /* 0x000fe20000010000 */
[C---:B------:R-:W-:Y:S01]  /*25c20*/  HMMA.16816.F32 R16, R68.reuse, R82, R16 ;  /* 0x000000524410723c */ /* 0x040fe20000001810 */
[----:B------:R-:W-:Y:S01]  /*25c30*/  LDSM.16.MT88.4 R80, [R214+0x10800] ;  /* 0x01080000d650783b */ /* 0x000fe20000004200 */
[----:B------:R-:W3:Y:S02]  /*25c40*/  MUFU.EX2 R192, R192 ;  /* 0x000000c000c07308 */ /* 0x000ee40000000800 */
        /* <DEDUP_REMOVED lines=11> */
[C---:B------:R-:W-:Y:S04]  /*25d00*/  HMMA.16816.F32 R28, R68.reuse, R88, R28 ;  /* 0x00000058441c723c */ /* 0x040fe8000000181c */
[----:B------:R-:W-:Y:S02]  /*25d10*/  FADD.FTZ R144, R104, R144 ;  /* 0x0000009068907221 */ /* 0x000fe40000010000 */
[----:B------:R-:W-:Y:S02]  /*25d20*/  FADD.FTZ R107, R107, R136 ;  /* 0x000000886b6b7221 */ /* 0x000fe40000010000 */
[C---:B------:R-:W-:Y:S01]  /*25d30*/  HMMA.16816.F32 R32, R68.reuse, R90, R32 ;  /* 0x0000005a4420723c */ /* 0x040fe20000001820 */
[----:B------:R-:W-:Y:S01]  /*25d40*/  LDSM.16.MT88.4 R88, [R216+0x11000] ;  /* 0x01100000d858783b */ /* 0x000fe20000004200 */
[----:B------:R-:W1:Y:S02]  /*25d50*/  MUFU.EX2 R195, R195 ;  /* 0x000000c300c37308 */ /* 0x000e640000000800 */
[----:B------:R-:W-:Y:S02]  /*25d60*/  FADD.FTZ R105, R105, R144 ;  /* 0x0000009069697221 */ /* 0x000fe40000010000 */
[----:B------:R-:W-:Y:S02]  /*25d70*/  FADD.FTZ R107, R163, R107 ;  /* 0x0000006ba36b7221 */ /* 0x000fe40000010000 */
[C---:B--2---:R-:W-:Y:S04]  /*25d80*/  HMMA.16816.F32 R36, R68.reuse, R84, R36 ;  /* 0x000000544424723c */ /* 0x044fe80000001824 */
[----:B------:R-:W-:Y:S01]  /*25d90*/  MUFU.EX2 R198, R198 ;  /* 0x000000c600c67308 */ /* 0x000fe20000000800 */
[----:B------:R-:W-:Y:S02]  /*25da0*/  FADD.FTZ R105, R157, R105 ;  /* 0x000000699d697221 */ /* 0x000fe40000010000 */
[----:B------:R-:W-:Y:S01]  /*25db0*/  FADD.FTZ R165, R165, R107 ;  /* 0x0000006ba5a57221 */ /* 0x000fe20000010000 */
[C---:B------:R-:W-:Y:S01]  /*25dc0*/  HMMA.16816.F32 R40, R68.reuse, R86, R40 ;  /* 0x000000564428723c */ /* 0x040fe20000001828 */
[----:B------:R-:W-:Y:S03]  /*25dd0*/  LDSM.16.MT88.4 R84, [R214+0xd000] ;  /* 0x00d00000d654783b */ /* 0x000fe60000004200 */
[----:B------:R-:W-:Y:S02]  /*25de0*/  FADD.FTZ R158, R158, R105 ;  /* 0x000000699e9e7221 */ /* 0x000fe40000010000 */
[----:B------:R-:W2:Y:S01]  /*25df0*/  MUFU.EX2 R199, R199 ;  /* 0x000000c700c77308 */ /* 0x000ea20000000800 */
[----:B------:R-:W-:Y:S01]  /*25e00*/  FADD.FTZ R165, R170, R165 ;  /* 0x000000a5aaa57221 */ /* 0x000fe20000010000 */
[C---:B----4-:R-:W-:Y:S04]  /*25e10*/  HMMA.16816.F32 R44, R68.reuse, R76, R44 ;  /* 0x0000004c442c723c */ /* 0x050fe8000000182c */
[----:B------:R-:W-:Y:S04]  /*25e20*/  FADD.FTZ R158, R168, R158 ;  /* 0x0000009ea89e7221 */ /* 0x000fe80000010000 */
        /* <DEDUP_REMOVED lines=8> */
[C---:B------:R-:W-:Y:S08]  /*25eb0*/  HMMA.16816.F32 R60, R68.reuse, R80, R60 ;  /* 0x00000050443c723c */ /* 0x040ff0000000183c */
[----:B------:R-:W-:Y:S01]  /*25ec0*/  HMMA.16816.F32 R64, R68, R82, R64 ;  /* 0x000000524440723c */ /* 0x000fe20000001840 */
[----:B------:R-:W2:Y:S01]  /*25ed0*/  LDSM.16.MT88.4 R80, [R215+0xd000] ;  /* 0x00d00000d750783b */ /* 0x000ea20000004200 */
[----:B------:R-:W-:Y:S05]  /*25ee0*/  MUFU.EX2 R188, R188 ;  /* 0x000000bc00bc7308 */ /* 0x000fea0000000800 */
[C---:B------:R-:W-:Y:S01]  /*25ef0*/  F2FP.PACK_AB R68, R169.reuse, R168 ;  /* 0x000000a8a944723e */ /* 0x040fe200000000ff */
[----:B------:R-:W-:Y:S01]  /*25f00*/  FADD.FTZ R169, R169, R158 ;  /* 0x0000009ea9a97221 */ /* 0x000fe20000010000 */
[----:B------:R-:W-:Y:S03]  /*25f10*/  F2FP.PACK_AB R69, R171, R170 ;  /* 0x000000aaab45723e */ /* 0x000fe600000000ff */
[----:B------:R-:W-:Y:S01]  /*25f20*/  F2FP.PACK_AB R70, R173, R172 ;  /* 0x000000acad46723e */ /* 0x000fe200000000ff */
[----:B------:R-:W1:Y:S01]  /*25f30*/  MUFU.EX2 R186, R186 ;  /* 0x000000ba00ba7308 */ /* 0x000e620000000800 */
[----:B------:R-:W-:Y:S01]  /*25f40*/  F2FP.PACK_AB R71, R176, R175 ;  /* 0x000000afb047723e */ /* 0x000fe200000000ff */
[----:B------:R-:W-:Y:S02]  /*25f50*/  FADD.FTZ R171, R171, R165 ;  /* 0x000000a5abab7221 */ /* 0x000fe40000010000 */
[----:B------:R-:W-:Y:S02]  /*25f60*/  FADD.FTZ R169, R172, R169 ;  /* 0x000000a9aca97221 */ /* 0x000fe40000010000 */
[----:B------:R-:W-:Y:S02]  /*25f70*/  FADD.FTZ R171, R175, R171 ;  /* 0x000000abafab7221 */ /* 0x000fe40000010000 */
[C---:B----4-:R-:W-:Y:S02]  /*25f80*/  HMMA.16816.F32 R4, R68.reuse, R76, R4 ;  /* 0x0000004c4404723c */ /* 0x050fe40000001804 */
[----:B------:R-:W4:Y:S01]  /*25f90*/  MUFU.EX2 R183, R183 ;  /* 0x000000b700b77308 */ /* 0x000f220000000800 */
[----:B------:R-:W-:Y:S02]  /*25fa0*/  FADD.FTZ R176, R176, R171 ;  /* 0x000000abb0b07221 */ /* 0x000fe40000010000 */
[----:B------:R-:W-:Y:S02]  /*25fb0*/  FADD.FTZ R173, R173, R169 ;  /* 0x000000a9adad7221 */ /* 0x000fe40000010000 */
[----:B-----5:R-:W-:Y:S01]  /*25fc0*/  FADD.FTZ R176, R180, R176 ;  /* 0x000000b0b4b07221 */ /* 0x020fe20000010000 */
[C---:B------:R-:W-:Y:S01]  /*25fd0*/  HMMA.16816.F32 R8, R68.reuse, R78, R8 ;  /* 0x0000004e4408723c */ /* 0x040fe20000001808 */
[----:B------:R-:W5:Y:S03]  /*25fe0*/  LDSM.16.MT88.4 R76, [R218+0x11000] ;  /* 0x01100000da4c783b */ /* 0x000f660000004200 */
[----:B------:R-:W-:Y:S01]  /*25ff0*/  MUFU.EX2 R182, R182 ;  /* 0x000000b600b67308 */ /* 0x000fe20000000800 */
[----:B------:R-:W-:Y:S03]  /*26000*/  FADD.FTZ R173, R179, R173 ;  /* 0x000000adb3ad7221 */ /* 0x000fe60000010000 */
[C---:B-1----:R-:W-:Y:S06]  /*26010*/  HMMA.16816.F32 R12, R68.reuse, R72, R12 ;  /* 0x00000048440c723c */ /* 0x042fec000000180c */
[----:B------:R-:W1:Y:S02]  /*26020*/  MUFU.EX2 R178, R178 ;  /* 0x000000b200b27308 */ /* 0x000e640000000800 */
[C---:B------:R-:W-:Y:S01]  /*26030*/  HMMA.16816.F32 R16, R68.reuse, R74, R16 ;  /* 0x0000004a4410723c */ /* 0x040fe20000001810 */
[----:B------:R-:W1:Y:S07]  /*26040*/  LDSM.16.MT88.4 R72, [R218+0xd800] ;  /* 0x00d80000da48783b */ /* 0x000e6e0000004200 */
[C---:B--2---:R-:W-:Y:S01]  /*26050*/  HMMA.16816.F32 R20, R68.reuse, R80, R20 ;  /* 0x000000504414723c */ /* 0x044fe20000001814 */
[----:B------:R-:W-:Y:S07]  /*26060*/  MUFU.EX2 R177, R177 ;  /* 0x000000b100b17308 */ /* 0x000fee0000000800 */
[C---:B------:R-:W-:Y:S01]  /*26070*/  HMMA.16816.F32 R24, R68.reuse, R82, R24 ;  /* 0x000000524418723c */ /* 0x040fe20000001818 */
[----:B------:R-:W2:Y:S02]  /*26080*/  LDSM.16.MT88.4 R80, [R215+0xd800] ;  /* 0x00d80000d750783b */ /* 0x000ea40000004200 */
[----:B------:R-:W1:Y:S05]  /*26090*/  MUFU.EX2 R174, R174 ;  /* 0x000000ae00ae7308 */ /* 0x000e6a0000000800 */
[C---:B------:R-:W-:Y:S05]  /*260a0*/  HMMA.16816.F32 R28, R68.reuse, R84, R28 ;  /* 0x00000054441c723c */ /* 0x040fea000000181c */
[----:B------:R-:W1:Y:S03]  /*260b0*/  MUFU.EX2 R167, R167 ;  /* 0x000000a700a77308 */ /* 0x000e660000000800 */
[C---:B------:R-:W-:Y:S01]  /*260c0*/  HMMA.16816.F32 R32, R68.reuse, R86, R32 ;  /* 0x000000564420723c */ /* 0x040fe20000001820 */
[----:B------:R-:W-:Y:S06]  /*260d0*/  LDSM.16.MT88.4 R84, [R216+0x11800] ;  /* 0x01180000d854783b */ /* 0x000fec0000004200 */
[----:B------:R-:W-:Y:S01]  /*260e0*/  MUFU.EX2 R166, R166 ;  /* 0x000000a600a67308 */ /* 0x000fe20000000800 */
[C---:B-----5:R-:W-:Y:S08]  /*260f0*/  HMMA.16816.F32 R36, R68.reuse, R76, R36 ;  /* 0x0000004c4424723c */ /* 0x060ff00000001824 */
[C---:B------:R-:W-:Y:S01]  /*26100*/  HMMA.16816.F32 R40, R68.reuse, R78, R40 ;  /* 0x0000004e4428723c */ /* 0x040fe20000001828 */
[----:B------:R-:W5:Y:S01]  /*26110*/  LDSM.16.MT88.4 R76, [R214+0xd800] ;  /* 0x00d80000d64c783b */ /* 0x000f620000004200 */
[----:B------:R-:W1:Y:S06]  /*26120*/  MUFU.EX2 R164, R164 ;  /* 0x000000a400a47308 */ /* 0x000e6c0000000800 */
[C---:B------:R-:W-:Y:S04]  /*26130*/  HMMA.16816.F32 R44, R68.reuse, R88, R44 ;  /* 0x00000058442c723c */ /* 0x040fe8000000182c */
[----:B------:R-:W1:Y:S04]  /*26140*/  MUFU.EX2 R162, R162 ;  /* 0x000000a200a27308 */ /* 0x000e680000000800 */
[C---:B------:R-:W-:Y:S01]  /*26150*/  HMMA.16816.F32 R48, R68.reuse, R90, R48 ;  /* 0x0000005a4430723c */ /* 0x040fe20000001830 */
[----:B------:R-:W-:Y:S05]  /*26160*/  LDSM.16.MT88.4 R88, [R216+0x12000] ;  /* 0x01200000d858783b */ /* 0x000fea0000004200 */
        /* <DEDUP_REMOVED lines=9> */
[----:B------:R-:W2:Y:S01]  /*26200*/  MUFU.EX2 R156, R156 ;  /* 0x0000009c009c7308 */ /* 0x000ea20000000800 */
[C---:B------:R-:W-:Y:S01]  /*26210*/  F2FP.PACK_AB R68, R181.reuse, R179 ;  /* 0x000000b3b544723e */ /* 0x040fe200000000ff */
[----:B------:R-:W-:Y:S01]  /*26220*/  FADD.FTZ R181, R181, R173 ;  /* 0x000000adb5b57221 */ /* 0x000fe20000010000 */
[C---:B------:R-:W-:Y:S03]  /*26230*/  F2FP.PACK_AB R69, R184.reuse, R180 ;  /* 0x000000b4b845723e */ /* 0x040fe600000000ff */
[----:B------:R-:W-:Y:S01]  /*26240*/  F2FP.PACK_AB R70, R187, R185 ;  /* 0x000000b9bb46723e */ /* 0x000fe200000000ff */
[----:B------:R-:W-:Y:S01]  /*26250*/  FADD.FTZ R184, R184, R176 ;  /* 0x000000b0b8b87221 */ /* 0x000fe20000010000 */
[----:B------:R-:W-:Y:S01]  /*26260*/  F2FP.PACK_AB R71, R191, R189 ;  /* 0x000000bdbf47723e */ /* 0x000fe200000000ff */
[----:B------:R-:W-:Y:S01]  /*26270*/  FADD.FTZ R181, R185, R181 ;  /* 0x000000b5b9b57221 */ /* 0x000fe20000010000 */
[----:B------:R-:W2:Y:S01]  /*26280*/  MUFU.EX2 R154, R154 ;  /* 0x0000009a009a7308 */ /* 0x000ea20000000800 */
[----:B------:R-:W-:Y:S02]  /*26290*/  FADD.FTZ R184, R189, R184 ;  /* 0x000000b8bdb87221 */ /* 0x000fe40000010000 */
[----:B------:R-:W-:Y:S02]  /*262a0*/  FADD.FTZ R187, R187, R181 ;  /* 0x000000b5bbbb7221 */ /* 0x000fe40000010000 */
[C---:B-1----:R-:W-:Y:S03]  /*262b0*/  HMMA.16816.F32 R4, R68.reuse, R72, R4 ;  /* 0x000000484404723c */ /* 0x042fe60000001804 */
[----:B------:R-:W-:Y:S02]  /*262c0*/  FADD.FTZ R191, R191, R184 ;  /* 0x000000b8bfbf7221 */ /* 0x000fe40000010000 */
[----:B------:R-:W-:Y:S01]  /*262d0*/  MUFU.EX2 R155, R155 ;  /* 0x0000009b009b7308 */ /* 0x000fe20000000800 */
[----:B---3--:R-:W-:Y:S02]  /*262e0*/  FADD.FTZ R187, R192, R187 ;  /* 0x000000bbc0bb7221 */ /* 0x008fe40000010000 */
[C---:B------:R-:W-:Y:S01]  /*262f0*/  HMMA.16816.F32 R8, R68.reuse, R74, R8 ;  /* 0x0000004a4408723c */ /* 0x040fe20000001808 */
[----:B------:R-:W1:Y:S03]  /*26300*/  LDSM.16.MT88.4 R72, [R218+0x11800] ;  /* 0x01180000da48783b */ /* 0x000e660000004200 */
[----:B------:R-:W-:Y:S03]  /*26310*/  FADD.FTZ R191, R194, R191 ;  /* 0x000000bfc2bf7221 */ /* 0x000fe60000010000 */
[----:B------:R-:W3:Y:S01]  /*26320*/  MUFU.EX2 R153, R153 ;  /* 0x0000009900997308 */ /* 0x000ee20000000800 */
[C---:B------:R-:W-:Y:S08]  /*26330*/  HMMA.16816.F32 R12, R68.reuse, R100, R12 ;  /* 0x00000064440c723c */ /* 0x040ff0000000180c */
[C---:B------:R-:W-:Y:S01]  /*26340*/  HMMA.16816.F32 R16, R68.reuse, R102, R16 ;  /* 0x000000664410723c */ /* 0x040fe20000001810 */
[----:B------:R-:W-:Y:S01]  /*26350*/  LDSM.16.MT88.4 R100, [R214+0xf800] ;  /* 0x00f80000d664783b */ /* 0x000fe20000004200 */
[----:B------:R-:W1:Y:S06]  /*26360*/  MUFU.EX2 R152, R152 ;  /* 0x0000009800987308 */ /* 0x000e6c0000000800 */
[C---:B--2---:R-:W-:Y:S04]  /*26370*/  HMMA.16816.F32 R20, R68.reuse, R80, R20 ;  /* 0x000000504414723c */ /* 0x044fe80000001814 */
[----:B------:R-:W-:Y:S04]  /*26380*/  MUFU.EX2 R150, R150 ;  /* 0x0000009600967308 */ /* 0x000fe80000000800 */
[C---:B------:R-:W-:Y:S01]  /*26390*/  HMMA.16816.F32 R24, R68.reuse, R82, R24 ;  /* 0x000000524418723c */ /* 0x040fe20000001818 */
[----:B------:R-:W2:Y:S05]  /*263a0*/  LDSM.16.MT88.4 R80, [R215+0x11800] ;  /* 0x01180000d750783b */ /* 0x000eaa0000004200 */
[----:B------:R-:W-:Y:S02]  /*263b0*/  MUFU.EX2 R151, R151 ;  /* 0x0000009700977308 */ /* 0x000fe40000000800 */
[C---:B-----5:R-:W-:Y:S08]  /*263c0*/  HMMA.16816.F32 R28, R68.reuse, R76, R28 ;  /* 0x0000004c441c723c */ /* 0x060ff0000000181c */
[C---:B------:R-:W-:Y:S01]  /*263d0*/  HMMA.16816.F32 R32, R68.reuse, R78, R32 ;  /* 0x0000004e4420723c */ /* 0x040fe20000001820 */
[----:B------:R-:W5:Y:S01]  /*263e0*/  LDSM.16.MT88.4 R76, [R214+0x11800] ;  /* 0x01180000d64c783b */ /* 0x000f620000004200 */
[----:B------:R-:W2:Y:S06]  /*263f0*/  MUFU.EX2 R135, R135 ;  /* 0x0000008700877308 */ /* 0x000eac0000000800 */
[C---:B-1----:R-:W-:Y:S04]  /*26400*/  HMMA.16816.F32 R36, R68.reuse, R72, R36 ;  /* 0x000000484424723c */ /* 0x042fe80000001824 */
[----:B------:R-:W1:Y:S04]  /*26410*/  MUFU.EX2 R149, R149 ;  /* 0x0000009500957308 */ /* 0x000e680000000800 */
        /* <DEDUP_REMOVED lines=8> */
[C---:B-----5:R-:W-:Y:S08]  /*264a0*/  HMMA.16816.F32 R60, R68.reuse, R76, R60 ;  /* 0x0000004c443c723c */ /* 0x060ff0000000183c */
[----:B------:R-:W-:Y:S01]  /*264b0*/  HMMA.16816.F32 R64, R68, R78, R64 ;  /* 0x0000004e4440723c */ /* 0x000fe20000001840 */
[----:B------:R-:W5:Y:S06]  /*264c0*/  LDSM.16.MT88.4 R76, [R214+0xe000] ;  /* 0x00e00000d64c783b */ /* 0x000f6c0000004200 */
        /* <DEDUP_REMOVED lines=15> */
[C---:B------:R-:W-:Y:S08]  /*265c0*/  HMMA.16816.F32 R12, R68.reuse, R84, R12 ;  /* 0x00000054440c723c */ /* 0x040ff0000000180c */
[C---:B------:R-:W-:Y:S01]  /*265d0*/  HMMA.16816.F32 R16, R68.reuse, R86, R16 ;  /* 0x000000564410723c */ /* 0x040fe20000001810 */
[----:B------:R-:W3:Y:S07]  /*265e0*/  LDSM.16.MT88.4 R84, [R214+0x12000] ;  /* 0x01200000d654783b */ /* 0x000eee0000004200 */
[C---:B--2---:R-:W-:Y:S08]  /*265f0*/  HMMA.16816.F32 R20, R68.reuse, R80, R20 ;  /* 0x000000504414723c */ /* 0x044ff00000001814 */
[C---:B------:R-:W-:Y:S01]  /*26600*/  HMMA.16816.F32 R24, R68.reuse, R82, R24 ;  /* 0x000000524418723c */ /* 0x040fe20000001818 */
[----:B------:R-:W2:Y:S07]  /*26610*/  LDSM.16.MT88.4 R80, [R218+0xe800] ;  /* 0x00e80000da50783b */ /* 0x000eae0000004200 */
[C---:B-----5:R-:W-:Y:S08]  /*26620*/  HMMA.16816.F32 R28, R68.reuse, R76, R28 ;  /* 0x0000004c441c723c */ /* 0x060ff0000000181c */
[C---:B------:R-:W-:Y:S01]  /*26630*/  HMMA.16816.F32 R32, R68.reuse, R78, R32 ;  /* 0x0000004e4420723c */ /* 0x040fe20000001820 */
[----:B------:R-:W5:Y:S07]  /*26640*/  LDSM.16.MT88.4 R76, [R215+0xe800] ;  /* 0x00e80000d74c783b */ /* 0x000f6e0000004200 */
        /* <DEDUP_REMOVED lines=11> */
[----:B------:R-:W-:Y:S06]  /*26700*/  LDSM.16.MT88.4 R84, [R216+0x12800] ;  /* 0x01280000d854783b */ /* 0x000fec0000004200 */
[C---:B------:R-:W-:Y:S01]  /*26710*/  F2FP.PACK_AB R68, R188.reuse, R190 ;  /* 0x000000bebc44723e */ /* 0x040fe200000000ff */
[----:B------:R-:W-:Y:S01]  /*26720*/  FADD.FTZ R188, R188, R199 ;  /* 0x000000c7bcbc7221 */ /* 0x000fe20000010000 */
[C---:B----4-:R-:W-:Y:S03]  /*26730*/  F2FP.PACK_AB R69, R183.reuse, R186 ;  /* 0x000000bab745723e */ /* 0x050fe600000000ff */
        /* <DEDUP_REMOVED lines=14> */
[----:B------:R-:W-:Y:S07]  /*26820*/  LDSM.16.MT88.4 R96, [R214+0x13000] ;  /* 0x01300000d660783b */ /* 0x000fee0000004200 */
        /* <DEDUP_REMOVED lines=32> */
[----:B------:R-:W2:Y:S03]  /*26a30*/  LDSM.16.MT88.4 R80, [R218+0x13000] ;  /* 0x01300000da50783b */ /* 0x000ea60000004200 */
[----:B------:R-:W-:Y:S02]  /*26a40*/  FADD.FTZ R156, R152, R156 ;  /* 0x0000009c989c7221 */ /* 0x000fe40000010000 */
[----:B------:R-:W-:Y:S02]  /*26a50*/  FADD.FTZ R160, R155, R160 ;  /* 0x000000a09ba07221 */ /* 0x000fe40000010000 */
[C---:B---3--:R-:W-:Y:S04]  /*26a60*/  HMMA.16816.F32 R12, R68.reuse, R76, R12 ;  /* 0x0000004c440c723c */ /* 0x048fe8000000180c */
[----:B------:R-:W-:Y:S02]  /*26a70*/  FADD.FTZ R156, R135, R156 ;  /* 0x0000009c879c7221 */ /* 0x000fe40000010000 */
[----:B------:R-:W-:Y:S02]  /*26a80*/  FADD.FTZ R160, R150, R160 ;  /* 0x000000a096a07221 */ /* 0x000fe40000010000 */
[C---:B------:R-:W-:Y:S01]  /*26a90*/  HMMA.16816.F32 R16, R68.reuse, R78, R16 ;  /* 0x0000004e4410723c */ /* 0x040fe20000001810 */
[----:B------:R-:W-:Y:S03]  /*26aa0*/  LDSM.16.MT88.4 R76, [R215+0x13800] ;  /* 0x01380000d74c783b */ /* 0x000fe60000004200 */
[----:B------:R-:W-:Y:S02]  /*26ab0*/  FADD.FTZ R242, R149, R156 ;  /* 0x0000009c95f27221 */ /* 0x000fe40000010000 */
[----:B------:R-:W-:Y:S02]  /*26ac0*/  FADD.FTZ R243, R151, R160 ;  /* 0x000000a097f37221 */ /* 0x000fe40000010000 */
[C---:B-1----:R-:W-:Y:S08]  /*26ad0*/  HMMA.16816.F32 R20, R68.reuse, R72, R20 ;  /* 0x000000484414723c */ /* 0x042ff00000001814 */
[C---:B------:R-:W-:Y:S08]  /*26ae0*/  HMMA.16816.F32 R24, R68.reuse, R74, R24 ;  /* 0x0000004a4418723c */ /* 0x040ff00000001818 */
[C---:B------:R-:W-:Y:S08]  /*26af0*/  HMMA.16816.F32 R28, R68.reuse, R84, R28 ;  /* 0x00000054441c723c */ /* 0x040ff0000000181c */
[C---:B------:R-:W-:Y:S01]  /*26b00*/  HMMA.16816.F32 R32, R68.reuse, R86, R32 ;  /* 0x000000564420723c */ /* 0x040fe20000001820 */
[----:B------:R-:W-:Y:S07]  /*26b10*/  LDSM.16.MT88.4 R84, [R216+0x13800] ;  /* 0x01380000d854783b */ /* 0x000fee0000004200 */
[C---:B--2---:R-:W-:Y:S08]  /*26b20*/  HMMA.16816.F32 R36, R68.reuse, R80, R36 ;  /* 0x000000504424723c */ /* 0x044ff00000001824 */
[C---:B------:R-:W-:Y:S08]  /*26b30*/  HMMA.16816.F32 R40, R68.reuse, R82, R40 ;  /* 0x000000524428723c */ /* 0x040ff00000001828 */
        /* <DEDUP_REMOVED lines=8> */
[----:B------:R-:W-:Y:S03]  /*26bc0*/  F2FP.PACK_AB R69, R152, R153 ;  /* 0x000000999845723e */ /* 0x000fe600000000ff */
[----:B------:R-:W-:Y:S02]  /*26bd0*/  F2FP.PACK_AB R70, R151, R150 ;  /* 0x000000969746723e */ /* 0x000fe400000000ff */
[----:B------:R-:W-:Y:S07]  /*26be0*/  F2FP.PACK_AB R71, R149, R135 ;  /* 0x000000879547723e */ /* 0x000fee00000000ff */
[C---:B------:R-:W-:Y:S01]  /*26bf0*/  HMMA.16816.F32 R128, R68.reuse, R124, R4 ;  /* 0x0000007c4480723c */ /* 0x040fe20000001804 */
[----:B------:R-:W2:Y:S07]  /*26c00*/  LDSM.16.MT88.4 R4, [R214+0x13800] ;  /* 0x01380000d604783b */ /* 0x000eae0000004200 */
        /* <DEDUP_REMOVED lines=16> */
.L_x_2229:
        /* <DEDUP_REMOVED lines=11> */
.L_x_2257:
[----:B---3--:R-:W-:Y:S01]  /*26dc0*/  FADD.FTZ R2, R2, R243 ;  /* 0x000000f302027221 */ /* 0x008fe20000010000 */
[----:B------:R-:W-:Y:S05]  /*26dd0*/  BRA.DIV ~URZ, `(.L_x_2240) ;  /* 0x000014727f007947 */ /* 0x000fea000b800000 */
[----:B------:R-:W3:Y:S04]  /*26de0*/  SHFL.BFLY PT, R6, R242, 0x2, 0x1f ;  /* 0x0c401f00f2067f89 */ /* 0x000ee800000e0000 */
[----:B------:R-:W4:Y:S01]  /*26df0*/  SHFL.BFLY PT, R7, R2, 0x1, 0x1f ;  /* 0x0c201f0002077f89 */ /* 0x000f2200000e0000 */
[----:B---3--:R-:W-:Y:S02]  /*26e00*/  FADD.FTZ R242, R6, R242 ;  /* 0x000000f206f27221 */ /* 0x008fe40000010000 */
[----:B----4-:R-:W-:-:S03]  /*26e10*/  FADD.FTZ R2, R2, R7 ;  /* 0x0000000702027221 */ /* 0x010fc60000010000 */
[----:B------:R3:W4:Y:S04]  /*26e20*/  SHFL.BFLY PT, R6, R242, 0x1, 0x1f ;  /* 0x0c201f00f2067f89 */ /* 0x00072800000e0000 */
.L_x_2258:
[----:B------:R-:W1:Y:S01]  /*26e30*/  S2R R9, SR_TID.X ;  /* 0x0000000000097919 */ /* 0x000e620000002100 */
[----:B----4-:R-:W-:-:S03]  /*26e40*/  FADD.FTZ R6, R6, R242 ;  /* 0x000000f206067221 */ /* 0x010fc60000010000 */
[----:B------:R-:W-:Y:S01]  /*26e50*/  BAR.SYNC.DEFER_BLOCKING 0x0 ;  /* 0x0000000000007b1d */ /* 0x000fe20000010000 */
[----:B------:R-:W-:Y:S02]  /*26e60*/  FSETP.NE.FTZ.AND P4, PT, R2, RZ, PT ;  /* 0x000000ff0200720b */ /* 0x000fe40003f95000 */
[----:B------:R-:W-:Y:S02]  /*26e70*/  FSETP.NE.FTZ.AND P3, PT, R6, RZ, PT ;  /* 0x000000ff0600720b */ /* 0x000fe40003f75000 */
[----:B------:R-:W-:Y:S01]  /*26e80*/  MOV R8, 0x3f800000 ;  /* 0x3f80000000087802 */ /* 0x000fe20000000f00 */
[----:B------:R-:W-:Y:S01]  /*26e90*/  ULDC.64 UR4, c[0x0][0x118] ;  /* 0x0000460000047ab9 */ /* 0x000fe20000000a00 */
[----:B------:R-:W-:-:S07]  /*26ea0*/  MOV R7, 0x3f800000 ;  /* 0x3f80000000077802 */ /* 0x000fce0000000f00 */
[----:B------:R-:W4:Y:S01]  /*26eb0*/  @P4 MUFU.RCP R8, R2 ;  /* 0x0000000200084308 */ /* 0x000f220000001000 */
[----:B-1----:R-:W-:-:S07]  /*26ec0*/  SHF.R.S32.HI R10, RZ, 0x1f, R9 ;  /* 0x0000001fff0a7819 */ /* 0x002fce0000011409 */
[----:B------:R-:W1:Y:S01]  /*26ed0*/  @P3 MUFU.RCP R7, R6 ;  /* 0x0000000600073308 */ /* 0x000e620000001000 */
[----:B------:R-:W-:-:S04]  /*26ee0*/  LEA.HI R11, R10, R9, RZ, 0x2 ;  /* 0x000000090a0b7211 */ /* 0x000fc800078f10ff */
[--C-:B------:R-:W-:Y:S02]  /*26ef0*/  SHF.R.S32.HI R13, RZ, 0x2, R11.reuse ;  /* 0x00000002ff0d7819 */ /* 0x100fe4000001140b */
[----:B------:R-:W-:Y:S01]  /*26f00*/  SHF.R.S32.HI R12, RZ, 0x1f, R11 ;  /* 0x0000001fff0c7819 */ /* 0x000fe2000001140b */
[C---:B----4-:R-:W-:Y:S01]  /*26f10*/  FMUL.FTZ R128, R8.reuse, R128 ;  /* 0x0000008008807220 */ /* 0x050fe20000410000 */
        /* <DEDUP_REMOVED lines=55> */
[----:B------:R-:W-:Y:S01]  /*27290*/  FMUL.FTZ R126, R7, R126 ;  /* 0x0000007e077e7220 */ /* 0x000fe20000410000 */
[----:B------:R-:W-:Y:S01]  /*272a0*/  IADD3 R16, R13, R8, RZ ;  /* 0x000000080d107210 */ /* 0x000fe20007ffe0ff */
[C---:B------:R-:W-:Y:S01]  /*272b0*/  FMUL.FTZ R123, R7.reuse, R123 ;  /* 0x0000007b077b7220 */ /* 0x040fe20000410000 */
[----:B------:R-:W-:Y:S01]  /*272c0*/  IADD3 R8, R8, R15, RZ ;  /* 0x0000000f08087210 */ /* 0x000fe20007ffe0ff */
[C---:B------:R-:W-:Y:S01]  /*272d0*/  FMUL.FTZ R122, R7.reuse, R122 ;  /* 0x0000007a077a7220 */ /* 0x040fe20000410000 */
[----:B------:R-:W-:Y:S01]  /*272e0*/  STS.64 [R14.X4+0x800], R130 ;  /* 0x000800820e007388 */ /* 0x000fe20000004a00 */
[----:B------:R-:W-:-:S02]  /*272f0*/  FMUL.FTZ R119, R7, R119 ;  /* 0x0000007707777220 */ /* 0x000fc40000410000 */
[C---:B------:R-:W-:Y:S01]  /*27300*/  FMUL.FTZ R118, R7.reuse, R118 ;  /* 0x0000007607767220 */ /* 0x040fe20000410000 */
[----:B------:R-:W-:Y:S01]  /*27310*/  STS.64 [R15], R124 ;  /* 0x0000007c0f007388 */ /* 0x000fe20000000a00 */
[C---:B------:R-:W-:Y:S02]  /*27320*/  FMUL.FTZ R115, R7.reuse, R115 ;  /* 0x0000007307737220 */ /* 0x040fe40000410000 */
[C---:B------:R-:W-:Y:S01]  /*27330*/  FMUL.FTZ R114, R7.reuse, R114 ;  /* 0x0000007207727220 */ /* 0x040fe20000410000 */
[----:B------:R-:W-:Y:S01]  /*27340*/  STS.64 [R15+0x800], R126 ;  /* 0x0008007e0f007388 */ /* 0x000fe20000000a00 */
        /* <DEDUP_REMOVED lines=26> */
[----:B------:R-:W-:-:S04]  /*274f0*/  MOV R7, 0x80 ;  /* 0x0000008000077802 */ /* 0x000fc80000000f00 */
[----:B------:R-:W-:-:S04]  /*27500*/  SEL R7, R7, 0xffffff80, !P2 ;  /* 0xffffff8007077807 */ /* 0x000fc80005000000 */
[----:B------:R-:W-:Y:S02]  /*27510*/  IADD3 R13, R13, R7, RZ ;  /* 0x000000070d0d7210 */ /* 0x000fe40007ffe0ff */
[----:B------:R-:W-:Y:S02]  /*27520*/  IADD3 R17, R7, R15, RZ ;  /* 0x0000000f07117210 */ /* 0x000fe40007ffe0ff */
[-C--:B------:R-:W-:Y:S01]  /*27530*/  IADD3 R18, R16, R7.reuse, RZ ;  /* 0x0000000710127210 */ /* 0x080fe20007ffe0ff */
[----:B------:R-:W-:Y:S01]  /*27540*/  STS.64 [R13], R112 ;  /* 0x000000700d007388 */ /* 0x000fe20000000a00 */
[----:B------:R-:W-:-:S03]  /*27550*/  IADD3 R7, R8, R7, RZ ;  /* 0x0000000708077210 */ /* 0x000fc60007ffe0ff */
        /* <DEDUP_REMOVED lines=23> */
[----:B-1-3--:R-:W3:Y:S04]  /*276d0*/  LD.E.64 R14, [R4.64+0xb0] ;  /* 0x0000b004040e7980 */ /* 0x00aee8000c101b00 */
[----:B----4-:R-:W4:Y:S01]  /*276e0*/  LD.E R13, [R4.64+0x60] ;  /* 0x00006004040d7980 */ /* 0x010f22000c101900 */
[----:B------:R-:W-:-:S03]  /*276f0*/  LEA.HI R81, R10, R9, RZ, 0x4 ;  /* 0x000000090a517211 */ /* 0x000fc600078f20ff */
[----:B------:R1:W5:Y:S04]  /*27700*/  LD.E R8, [R4.64+0xcc] ;  /* 0x0000cc0404087980 */ /* 0x000368000c101900 */
[----:B--2---:R-:W2:Y:S01]  /*27710*/  S2R R7, SR_TID.X ;  /* 0x0000000000077919 */ /* 0x004ea20000002100 */
[----:B------:R-:W-:-:S03]  /*27720*/  LOP3.LUT R81, R81, 0xfffffff0, RZ, 0xc0, !PT ;  /* 0xfffffff051517812 */ /* 0x000fc600078ec0ff */
[----:B------:R1:W5:Y:S01]  /*27730*/  LD.E.64 R86, [R4.64+0x78] ;  /* 0x0000780404567980 */ /* 0x000362000c101b00 */
[----:B------:R-:W-:-:S03]  /*27740*/  IADD3 R81, -R81, R9, RZ ;  /* 0x0000000951517210 */ /* 0x000fc60007ffe1ff */
[----:B------:R1:W5:Y:S01]  /*27750*/  LD.E.64 R84, [R4.64+0xa8] ;  /* 0x0000a80404547980 */ /* 0x000362000c101b00 */
[----:B------:R-:W-:Y:S01]  /*27760*/  LEA.HI R17, R81, R81, RZ, 0x1 ;  /* 0x0000005151117211 */ /* 0x000fe200078f08ff */
[----:B------:R-:W2:Y:S01]  /*27770*/  @P4 MUFU.LG2 R2, R2 ;  /* 0x0000000200024308 */ /* 0x000ea20000000c00 */
[----:B------:R-:W-:Y:S01]  /*27780*/  LOP3.LUT R12, R12, 0xffffffe0, RZ, 0xc0, !PT ;  /* 0xffffffe00c0c7812 */ /* 0x000fe200078ec0ff */
[----:B------:R-:W-:Y:S01]  /*27790*/  BSSY B0, `(.L_x_2241) ;  /* 0x0000045000007945 */ /* 0x000fe20003800000 */
[C---:B------:R-:W-:Y:S02]  /*277a0*/  SHF.L.U32 R18, R17.reuse, 0x2, RZ ;  /* 0x0000000211127819 */ /* 0x040fe400000006ff */
[----:B------:R-:W-:Y:S02]  /*277b0*/  LOP3.LUT R17, R17, 0xffffffe, RZ, 0xc0, !PT ;  /* 0x0ffffffe11117812 */ /* 0x000fe400078ec0ff */
[----:B------:R-:W-:Y:S01]  /*277c0*/  IADD3 R12, -R12, R9, RZ ;  /* 0x000000090c0c7210 */ /* 0x000fe20007ffe1ff */
[----:B------:R-:W1:Y:S01]  /*277d0*/  @P3 MUFU.LG2 R6, R6 ;  /* 0x0000000600063308 */ /* 0x000e620000000c00 */
[----:B------:R-:W-:-:S02]  /*277e0*/  IADD3 R17, R81, -R17, RZ ;  /* 0x8000001151117210 */ /* 0x000fc40007ffe0ff */
[----:B------:R-:W-:Y:S01]  /*277f0*/  SHF.R.S32.HI R82, RZ, 0x1f, R11 ;  /* 0x0000001fff527819 */ /* 0x000fe2000001140b */
[----:B------:R-:W-:Y:S01]  /*27800*/  BAR.SYNC.DEFER_BLOCKING 0x0 ;  /* 0x0000000000007b1d */ /* 0x000fe20000010000 */
[----:B------:R-:W-:Y:S02]  /*27810*/  LOP3.LUT P0, RZ, R12, 0x3, RZ, 0xc0, !PT ;  /* 0x000000030cff7812 */ /* 0x000fe4000780c0ff */
[----:B--2---:R-:W-:Y:S01]  /*27820*/  SHF.R.S32.HI R80, RZ, 0x1f, R7 ;  /* 0x0000001fff507819 */ /* 0x004fe20000011407 */
[----:B------:R-:W-:Y:S01]  /*27830*/  @P4 FMUL.FTZ R2, R2, 0.69314718246459960938 ;  /* 0x3f31721802024820 */ /* 0x000fe20000410000 */
[----:B------:R-:W-:Y:S02]  /*27840*/  LEA.HI R82, R82, R11, RZ, 0x2 ;  /* 0x0000000b52527211 */ /* 0x000fe400078f10ff */
[CC--:B------:R-:W-:Y:S02]  /*27850*/  LEA.HI R10, R80.reuse, R7.reuse, RZ, 0x4 ;  /* 0x00000007500a7211 */ /* 0x0c0fe400078f20ff */
[----:B------:R-:W-:-:S02]  /*27860*/  LEA.HI R80, R80, R7, RZ, 0x5 ;  /* 0x0000000750507211 */ /* 0x000fc400078f28ff */
[----:B------:R-:W-:Y:S01]  /*27870*/  SHF.R.S32.HI R10, RZ, 0x4, R10 ;  /* 0x00000004ff0a7819 */ /* 0x000fe2000001140a */
[----:B-1----:R-:W-:Y:S01]  /*27880*/  @P3 FMUL.FTZ R6, R6, 0.69314718246459960938 ;  /* 0x3f31721806063820 */ /* 0x002fe20000410000 */
[----:B------:R-:W-:Y:S02]  /*27890*/  LOP3.LUT R80, R80, 0xffffffe0, RZ, 0xc0, !PT ;  /* 0xffffffe050507812 */ /* 0x000fe400078ec0ff */
[----:B------:R-:W-:Y:S02]  /*278a0*/  SHF.L.U32 R16, R10, 0x6, RZ ;  /* 0x000000060a107819 */ /* 0x000fe400000006ff */
[----:B------:R-:W-:Y:S02]  /*278b0*/  IADD3 R80, -R80, R7, RZ ;  /* 0x0000000750507210 */ /* 0x000fe40007ffe1ff */
[----:B------:R-:W-:Y:S02]  /*278c0*/  LOP3.LUT R16, R16, 0x1c0, RZ, 0xc0, !PT ;  /* 0x000001c010107812 */ /* 0x000fe400078ec0ff */
[----:B------:R-:W-:-:S02]  /*278d0*/  SHF.R.S32.HI R7, RZ, 0x1f, R80 ;  /* 0x0000001fff077819 */ /* 0x000fc40000011450 */
[----:B------:R-:W-:Y:S02]  /*278e0*/  LOP3.LUT R18, R16, 0x38, R18, 0xf8, !PT ;  /* 0x0000003810127812 */ /* 0x000fe400078ef812 */
[----:B------:R-:W-:Y:S02]  /*278f0*/  SHF.R.U32.HI R16, RZ, 0x3, R16 ;  /* 0x00000003ff107819 */ /* 0x000fe40000011610 */
[----:B------:R-:W-:Y:S02]  /*27900*/  LOP3.LUT R82, R82, 0xffffffc, RZ, 0xc0, !PT ;  /* 0x0ffffffc52527812 */ /* 0x000fe400078ec0ff */
[----:B------:R-:W-:Y:S02]  /*27910*/  LOP3.LUT R16, R18, R16, RZ, 0x3c, !PT ;  /* 0x0000001012107212 */ /* 0x000fe400078e3cff */
[----:B------:R-:W-:Y:S02]  /*27920*/  LEA.HI R7, R7, R80, RZ, 0x2 ;  /* 0x0000005007077211 */ /* 0x000fe400078f10ff */
[----:B------:R-:W-:-:S02]  /*27930*/  LEA R83, R17, R16, 0x2 ;  /* 0x0000001011537211 */ /* 0x000fc400078e10ff */
[----:B------:R-:W-:Y:S02]  /*27940*/  SHF.L.U32 R9, R233, 0x6, RZ ;  /* 0x00000006e9097819 */ /* 0x000fe400000006ff */
[----:B------:R-:W-:Y:S01]  /*27950*/  IADD3 R82, R11, -R82, RZ ;  /* 0x800000520b527210 */ /* 0x000fe20007ffe0ff */
[----:B------:R1:W2:Y:S01]  /*27960*/  LDS.128 R76, [R83.X4] ;  /* 0x00000000534c7984 */ /* 0x0002a20000004c00 */
[----:B------:R-:W-:Y:S02]  /*27970*/  SHF.L.U32 R80, R81, 0x2, RZ ;  /* 0x0000000251507819 */ /* 0x000fe400000006ff */
[----:B------:R-:W-:Y:S01]  /*27980*/  SHF.R.S32.HI R7, RZ, 0x2, R7 ;  /* 0x00000002ff077819 */ /* 0x000fe20000011407 */
[----:B------:R1:W1:Y:S01]  /*27990*/  LDS.128 R72, [R83.X4+0x800] ;  /* 0x0008000053487984 */ /* 0x0002620000004c00 */
[----:B------:R-:W-:Y:S01]  /*279a0*/  MOV R11, 0xff800000 ;  /* 0xff800000000b7802 */ /* 0x000fe20000000f00 */
[-C--:B-----5:R-:W-:Y:S01]  /*279b0*/  @P4 FFMA.FTZ R11, R132, R0.reuse, R2 ;  /* 0x00000000840b4223 */ /* 0x0a0fe20000010002 */
[----:B------:R-:W-:Y:S01]  /*279c0*/  MOV R12, 0xff800000 ;  /* 0xff800000000c7802 */ /* 0x000fe20000000f00 */
[----:B------:R1:W1:Y:S01]  /*279d0*/  LDS.128 R68, [R83.X4+0x1000] ;  /* 0x0010000053447984 */ /* 0x0002620000004c00 */
[----:B------:R-:W-:Y:S01]  /*279e0*/  SHF.R.S32.HI R81, RZ, 0x1f, R80 ;  /* 0x0000001fff517819 */ /* 0x000fe20000011450 */
[----:B------:R-:W-:Y:S01]  /*279f0*/  @P3 FFMA.FTZ R12, R3, R0, R6 ;  /* 0x00000000030c3223 */ /* 0x000fe20000010006 */
[----:B------:R-:W-:Y:S01]  /*27a00*/  LEA R7, R82, R7, 0x4 ;  /* 0x0000000752077211 */ /* 0x000fe200078e20ff */
        /* <DEDUP_REMOVED lines=13> */
[----:B---3--:R-:W-:-:S04]  /*27ae0*/  IMAD R14, R14, UR8, R236 ;  /* 0x000000080e0e7c24 */ /* 0x008fc8000f8e02ec */
[----:B----4-:R-:W-:-:S04]  /*27af0*/  IMAD R13, R14, R13, R235 ;  /* 0x0000000d0e0d7224 */ /* 0x010fc800078e02eb */
[----:B------:R-:W-:Y:S01]  /*27b00*/  IMAD R9, R15, R13, R9 ;  /* 0x0000000d0f097224 */ /* 0x000fe200078e0209 */
[----:B------:R-:W-:Y:S05]  /*27b10*/  @P0 BRA `(.L_x_2242) ;  /* 0x000000c000000947 */ /* 0x000fea0003800000 */
[----:B-12---:R-:W-:Y:S01]  /*27b20*/  IMAD R0, R233, -0x40, R234 ;  /* 0xffffffc0e9007824 */ /* 0x006fe200078e02ea */
[----:B------:R-:W-:Y:S01]  /*27b30*/  IADD3 R6, R7, 0x8, RZ ;  /* 0x0000000807067810 */ /* 0x000fe20007ffe0ff */
        /* <DEDUP_REMOVED lines=10> */
.L_x_2242:
[----:B-12---:R-:W-:Y:S05]  /*27be0*/  BSYNC B0 ;  /* 0x0000000000007941 */ /* 0x006fea0003800000 */
.L_x_2241:
        /* <DEDUP_REMOVED lines=19> */
.L_x_2244:
[----:B------:R-:W-:Y:S05]  /*27d20*/  BSYNC B0 ;  /* 0x0000000000007941 */ /* 0x000fea0003800000 */
.L_x_2243:
        /* <DEDUP_REMOVED lines=9> */
.L_x_2246:
[----:B------:R-:W-:Y:S05]  /*27dc0*/  BSYNC B0 ;  /* 0x0000000000007941 */ /* 0x000fea0003800000 */
.L_x_2245:
        /* <DEDUP_REMOVED lines=9> */
.L_x_2248:
[----:B------:R-:W-:Y:S05]  /*27e60*/  BSYNC B0 ;  /* 0x0000000000007941 */ /* 0x000fea0003800000 */
.L_x_2247:
        /* <DEDUP_REMOVED lines=9> */
.L_x_2250:
[----:B------:R-:W-:Y:S05]  /*27f00*/  BSYNC B0 ;  /* 0x0000000000007941 */ /* 0x000fea0003800000 */
.L_x_2249:
        /* <DEDUP_REMOVED lines=9> */
.L_x_2252:
[----:B------:R-:W-:Y:S05]  /*27fa0*/  BSYNC B0 ;  /* 0x0000000000007941 */ /* 0x000fea0003800000 */
.L_x_2251:
        /* <DEDUP_REMOVED lines=9> */
.L_x_2254:
[----:B------:R-:W-:Y:S05]  /*28040*/  BSYNC B0 ;  /* 0x0000000000007941 */ /* 0x000fea0003800000 */
.L_x_2253:
        /* <DEDUP_REMOVED lines=9> */
.L_x_2256:
[----:B------:R-:W-:Y:S05]  /*280e0*/  BSYNC B0 ;  /* 0x0000000000007941 */ /* 0x000fea0003800000 */
.L_x_2255:
[----:B------:R-:W-:Y:S01]  /*280f0*/  IADD3 R10, R10, 0x38, RZ ;  /* 0x000000380a0a7810 */ /* 0x000fe20007ffe0ff */
[----:B------:R-:W-:Y:S02]  /*28100*/  IMAD.MOV.U32 R2, RZ, RZ, R232 ;  /* 0x000000ffff027224 */ /* 0x000fe400078e00e8 */
[----:B------:R-:W-:Y:S01]  /*28110*/  IMAD.MOV.U32 R3, RZ, RZ, 0x0 ;  /* 0x00000000ff037424 */ /* 0x000fe200078e00ff */
[----:B------:R-:W-:-:S13]  /*28120*/  ISETP.GE.AND P0, PT, R10, R233, PT ;  /* 0x000000e90a00720c */ /* 0x000fda0003f06270 */
[----:B------:R-:W-:Y:S05]  /*28130*/  @P0 RET.REL.NODEC R2 `(_ZN5flash24flash_fwd_splitkv_kernelI23Flash_fwd_kernel_traitsILi128ELi64ELi128ELi4ELb0ELb0EN7cutlass6half_tE19Flash_kernel_traitsILi128ELi64ELi128ELi4ES3_EELb1ELb0ELb0ELb0ELb0ELb1ELb1ELb1EEEvNS_16Flash_fwd_paramsE) ;  /* 0xfffd7ec002000950 */ /* 0x000fea0003c3ffff */
[----:B-----5:R-:W-:Y:S01]  /*28140*/  ISETP.GE.AND P0, PT, R80, R4, PT ;  /* 0x000000045000720c */ /* 0x020fe20003f06270 */
[----:B------:R-:W-:Y:S01]  /*28150*/  ULDC.64 UR4, c[0x0][0x118] ;  /* 0x0000460000047ab9 */ /* 0x000fe20000000a00 */
[----:B------:R-:W-:Y:S02]  /*28160*/  IMAD.MOV.U32 R2, RZ, RZ, R232 ;  /* 0x000000ffff027224 */ /* 0x000fe400078e00e8 */
[----:B------:R-:W-:-:S09]  /*28170*/  IMAD.MOV.U32 R3, RZ, RZ, 0x0 ;  /* 0x00000000ff037424 */ /* 0x000fd200078e00ff */
[----:B------:R1:W-:Y:S01]  /*28180*/  @!P0 ST.E.128 [R6.64+0x7000], R48 ;  /* 0x0070003006008985 */ /* 0x0003e2000c101d04 */
[----:B------:R-:W-:-:S13]  /*28190*/  ISETP.GE.AND P0, PT, R0, R4, PT ;  /* 0x000000040000720c */ /* 0x000fda0003f06270 */
[----:B------:R-:W-:Y:S05]  /*281a0*/  @P0 RET.REL.NODEC R2 `(_ZN5flash24flash_fwd_splitkv_kernelI23Flash_fwd_kernel_traitsILi128ELi64ELi128ELi4ELb0ELb0EN7cutlass6half_tE19Flash_kernel_traitsILi128ELi64ELi128ELi4ES3_EELb1ELb0ELb0ELb0ELb0ELb1ELb1ELb1EEEvNS_16Flash_fwd_paramsE) ;  /* 0xfffd7e5002000950 */ /* 0x000fea0003c3ffff */
[----:B------:R-:W-:Y:S01]  /*281b0*/  MOV R233, 0x0 ;  /* 0x0000000000e97802 */ /* 0x000fe20000000f00 */
[----:B------:R-:W-:Y:S02]  /*281c0*/  ULDC.64 UR4, c[0x0][0x118] ;  /* 0x0000460000047ab9 */ /* 0x000fe40000000a00 */
[----:B------:R1:W-:Y:S01]  /*281d0*/  ST.E.128 [R6.64+0x7100], R16 ;  /* 0x0071001006007985 */ /* 0x0003e2000c101d04 */
[----:B------:R-:W-:Y:S05]  /*281e0*/  RET.REL.NODEC R232 `(_ZN5flash24flash_fwd_splitkv_kernelI23Flash_fwd_kernel_traitsILi128ELi64ELi128ELi4ELb0ELb0EN7cutlass6half_tE19Flash_kernel_traitsILi128ELi64ELi128ELi4ES3_EELb1ELb0ELb0ELb0ELb0ELb1ELb1ELb1EEEvNS_16Flash_fwd_paramsE) ;  /* 0xfffd7e10e8007950 */ /* 0x000fea0003c3ffff */
.L_x_2239:
[----:B------:R-:W-:Y:S01]  /*281f0*/  IMAD.MOV.U32 R10, RZ, RZ, R243 ;  /* 0x000000ffff0a7224 */ /* 0x000fe200078e00f3 */
[----:B------:R-:W-:Y:S02]  /*28200*/  MOV R9, 0x2 ;  /* 0x0000000200097802 */ /* 0x000fe40000000f00 */
[----:B------:R-:W-:Y:S02]  /*28210*/  MOV R7, 0x28230 ;  /* 0x0002823000077802 */ /* 0x000fe40000000f00 */
[----:B-1---5:R-:W-:Y:S05]  /*28220*/  CALL.REL.NOINC `($__internal_17_$__cuda_sm70_shflsync_bfly_p) ;  /* 0x0000012000007944 */ /* 0x022fea0003c00000 */
[----:B------:R-:W-:Y:S01]  /*28230*/  MOV R2, R9 ;  /* 0x0000000900027202 */ /* 0x000fe20000000f00 */
[----:B------:R-:W-:Y:S05]  /*28240*/  BRA `(.L_x_2257) ;  /* 0xffffeb7000007947 */ /* 0x000fea000383ffff */
.L_x_2240:
[----:B------:R-:W-:Y:S01]  /*28250*/  IMAD.MOV.U32 R10, RZ, RZ, R2 ;  /* 0x000000ffff0a7224 */ /* 0x000fe200078e0002 */
[----:B------:R-:W-:Y:S02]  /*28260*/  MOV R9, 0x1 ;  /* 0x0000000100097802 */ /* 0x000fe40000000f00 */
[----:B------:R-:W-:-:S02]  /*28270*/  MOV R7, 0x28290 ;  /* 0x0002829000077802 */ /* 0x000fc40000000f00 */
[----:B-12--5:R-:W-:Y:S05]  /*28280*/  CALL.REL.NOINC `($__internal_17_$__cuda_sm70_shflsync_bfly_p) ;  /* 0x000000c000007944 */ /* 0x026fea0003c00000 */
[----:B------:R-:W-:Y:S01]  /*28290*/  FADD.FTZ R2, R2, R9 ;  /* 0x0000000902027221 */ /* 0x000fe20000010000 */
[----:B------:R-:W-:-:S02]  /*282a0*/  MOV R10, R242 ;  /* 0x000000f2000a7202 */ /* 0x000fc40000000f00 */
[----:B------:R-:W-:Y:S02]  /*282b0*/  MOV R9, 0x2 ;  /* 0x0000000200097802 */ /* 0x000fe40000000f00 */
[----:B------:R-:W-:Y:S02]  /*282c0*/  MOV R7, 0x282e0 ;  /* 0x000282e000077802 */ /* 0x000fe40000000f00 */
[----:B------:R-:W-:Y:S05]  /*282d0*/  CALL.REL.NOINC `($__internal_17_$__cuda_sm70_shflsync_bfly_p) ;  /* 0x0000007000007944 */ /* 0x000fea0003c00000 */
[----:B------:R-:W-:Y:S01]  /*282e0*/  FADD.FTZ R242, R242, R9 ;  /* 0x00000009f2f27221 */ /* 0x000fe20000010000 */
[----:B------:R-:W-:Y:S02]  /*282f0*/  MOV R9, 0x1 ;  /* 0x0000000100097802 */ /* 0x000fe40000000f00 */
[----:B------:R-:W-:Y:S02]  /*28300*/  MOV R7, 0x28330 ;  /* 0x0002833000077802 */ /* 0x000fe40000000f00 */
[----:B------:R-:W-:Y:S02]  /*28310*/  MOV R10, R242 ;  /* 0x000000f2000a7202 */ /* 0x000fe40000000f00 */
[----:B------:R-:W-:Y:S05]  /*28320*/  CALL.REL.NOINC `($__internal_17_$__cuda_sm70_shflsync_bfly_p) ;  /* 0x0000002000007944 */ /* 0x000fea0003c00000 */
[----:B------:R-:W-:Y:S01]  /*28330*/  MOV R6, R9 ;  /* 0x0000000900067202 */ /* 0x000fe20000000f00 */
[----:B------:R-:W-:Y:S05]  /*28340*/  BRA `(.L_x_2258) ;  /* 0xffffeae000007947 */ /* 0x000fea000383ffff */
        .weak           $__internal_17_$__cuda_sm70_shflsync_bfly_p
        .type           $__internal_17_$__cuda_sm70_shflsync_bfly_p,@function
        .size           $__internal_17_$__cuda_sm70_shflsync_bfly_p,(.L_x_8181 - $__internal_17_$__cuda_sm70_shflsync_bfly_p)
$__internal_17_$__cuda_sm70_shflsync_bfly_p:
[----:B------:R-:W-:Y:S04]  /*28350*/  WARPSYNC R6 ;  /* 0x0000000600007348 */ /* 0x000fe80003800000 */
[----:B------:R1:W2:Y:S01]  /*28360*/  SHFL.BFLY PT, R9, R10, R9, R8 ;  /* 0x0c0000090a097389 */ /* 0x0002a200000e0008 */
[----:B------:R-:W-:-:S02]  /*28370*/  MOV R11, 0x0 ;  /* 0x00000000000b7802 */ /* 0x000fc40000000f00 */
[----:B-1----:R-:W-:-:S04]  /*28380*/  MOV R10, R7 ;  /* 0x00000007000a7202 */ /* 0x002fc80000000f00 */
[----:B--2---:R-:W-:Y:S05]  /*28390*/  RET.REL.NODEC R10 `(_ZN5flash24flash_fwd_splitkv_kernelI23Flash_fwd_kernel_traitsILi128ELi64ELi128ELi4ELb0ELb0EN7cutlass6half_tE19Flash_kernel_traitsILi128ELi64ELi128ELi4ES3_EELb1ELb0ELb0ELb0ELb0ELb1ELb1ELb1EEEvNS_16Flash_fwd_paramsE) ;  /* 0xfffd7c600a007950 */ /* 0x004fea0003c3ffff */
.L_x_2259:
        /* <DEDUP_REMOVED lines=14> */
.L_x_8181:


//--------------------- .text._ZN5flash24flash_fwd_splitkv_kernelI23Flash_fwd_kernel_traitsILi128ELi64ELi128ELi4ELb0ELb0EN7cutlass6half_tE19Flash_kernel_traitsILi128ELi64ELi128ELi4ES3_EELb1ELb0ELb0ELb1ELb1ELb0ELb0ELb0EEEvNS_16Flash_fwd_paramsE --------------------------
	.section	.text._ZN5flash24flash_fwd_splitkv_kernelI23Flash_fwd_kernel_traitsILi128ELi64ELi128ELi4ELb0ELb0EN7cutlass6half_tE19Flash_kernel_traitsILi128ELi64ELi128ELi4ES3_EELb1ELb0ELb0ELb1ELb1ELb0ELb0ELb0EEEvNS_16Flash_fwd_paramsE,"ax",@progbits
	.sectioninfo	@"SHI_REGISTERS=244"
	.align	128
        .global         _ZN5flash24flash_fwd_splitkv_kernelI23Flash_fwd_kernel_traitsILi128ELi64ELi128ELi4ELb0ELb0EN7cutlass6half_tE19Flash_kernel_traitsILi128ELi64ELi128ELi4ES3_EELb1ELb0ELb0ELb1ELb1ELb0ELb0ELb0EEEvNS_16Flash_fwd_paramsE
        .type           _ZN5flash24flash_fwd_splitkv_kernelI23Flash_fwd_kernel_traitsILi128ELi64ELi128ELi4ELb0ELb0EN7cutlass6half_tE19Flash_kernel_traitsILi128ELi64ELi128ELi4ES3_EELb1ELb0ELb0ELb1ELb1ELb0ELb0ELb0EEEvNS_16Flash_fwd_paramsE,@function
        .size           _ZN5flash24flash_fwd_splitkv_kernelI23Flash_fwd_kernel_traitsILi128ELi64ELi128ELi4ELb0ELb0EN7cutlass6half_tE19Flash_kernel_traitsILi128ELi64ELi128ELi4ES3_EELb1ELb0ELb0ELb1ELb1ELb0ELb0ELb0EEEvNS_16Flash_fwd_paramsE,(.L_x_8226 - _ZN5flash24flash_fwd_splitkv_kernelI23Flash_fwd_kernel_traitsILi128ELi64ELi128ELi4ELb0ELb0EN7cutlass6half_tE19Flash_kernel_traitsILi128ELi64ELi128ELi4ES3_EELb1ELb0ELb0ELb1ELb1ELb0ELb0ELb0EEEvNS_16Flash_fwd_paramsE)
        .other          _ZN5flash24flash_fwd_splitkv_kernelI23Flash_fwd_kernel_traitsILi128ELi64ELi128ELi4ELb0ELb0EN7cutlass6half_tE19Flash_kernel_traitsILi128ELi64ELi128ELi4ES3_EELb1ELb0ELb0ELb1ELb1ELb0ELb0ELb0EEEvNS_16Flash_fwd_paramsE,@"STO_CUDA_ENTRY STV_DEFAULT"
_ZN5flash24flash_fwd_splitkv_kernelI23Flash_fwd_kernel_traitsILi128ELi64ELi128ELi4ELb0ELb0EN7cutlass6half_tE19Flash_kernel_traitsILi128ELi64ELi128ELi4ES3_EELb1ELb0ELb0ELb1ELb1ELb0ELb0ELb0EEEvNS_16Flash_fwd_paramsE:
.text._ZN5flash24flash_fwd_splitkv_kernelI23Flash_fwd_kernel_traitsILi128ELi64ELi128ELi4ELb0ELb0EN7cutlass6half_tE19Flash_kernel_traitsILi128ELi64ELi128ELi4ES3_EELb1ELb0ELb0ELb1ELb1ELb0ELb0ELb0EEEvNS_16Flash_fwd_paramsE:
[----:B------:R-:W-:Y:S02]  /*0000*/  MOV R1, c[0x0][0x28] ;  /* 0x00000a0000017a02 */ /* 0x000fe40000000f00 */
[----:B------:R-:W1:Y:S01]  /*0010*/  S2R R24, SR_CTAID.Y ;  /* 0x0000000000187919 */ /* 0x000e620000002600 */
[----:B------:R-:W-:Y:S01]  /*0020*/  ISETP.NE.U32.AND P2, PT, RZ, c[0x0][0x258], PT ;  /* 0x00009600ff007a0c */ /* 0x000fe20003f45070 */
[----:B------:R-:W-:Y:S01]  /*0030*/  IMAD.MOV.U32 R19, RZ, RZ, RZ ;  /* 0x000000ffff137224 */ /* 0x000fe200078e00ff */
[----:B------:R-:W-:Y:S01]  /*0040*/  ISETP.NE.U32.AND P0, PT, RZ, c[0x0][0x250], PT ;  /* 0x00009400ff007a0c */ /* 0x000fe20003f05070 */
[----:B------:R-:W-:Y:S01]  /*0050*/  ULDC.64 UR10, c[0x0][0x118] ;  /* 0x00004600000a7ab9 */ /* 0x000fe20000000a00 */
[----:B------:R-:W-:Y:S02]  /*0060*/  ISETP.NE.AND.EX P2, PT, RZ, c[0x0][0x25c], PT, P2 ;  /* 0x00009700ff007a0c */ /* 0x000fe40003f45320 */
[----:B------:R-:W-:-:S11]  /*0070*/  ISETP.NE.AND.EX P0, PT, RZ, c[0x0][0x254], PT, P0 ;  /* 0x00009500ff007a0c */ /* 0x000fd60003f05300 */
[----:B------:R-:W-:Y:S02]  /*0080*/  @P2 IMAD.MOV.U32 R3, RZ, RZ, 0x4 ;  /* 0x00000004ff032424 */ /* 0x000fe400078e00ff */
[----:B------:R-:W-:Y:S02]  /*0090*/  @P0 IMAD.MOV.U32 R5, RZ, RZ, 0x4 ;  /* 0x00000004ff050424 */ /* 0x000fe400078e00ff */
[----:B-1----:R-:W-:-:S04]  /*00a0*/  @P2 IMAD.WIDE R2, R24, R3, c[0x0][0x258] ;  /* 0x0000960018022625 */ /* 0x002fc800078e0203 */
[----:B------:R-:W-:Y:S02]  /*00b0*/  @P0 IMAD.WIDE R4, R24, R5, c[0x0][0x250] ;  /* 0x0000940018040625 */ /* 0x000fe400078e0205 */
[----:B------:R-:W2:Y:S04]  /*00c0*/  @P2 LDG.E R2, [R2.64] ;  /* 0x0000000a02022981 */ /* 0x000ea8000c1e1900 */
[----:B------:R-:W2:Y:S04]  /*00d0*/  @P0 LDG.E R19, [R4.64] ;  /* 0x0000000a04130981 */ /* 0x000ea8000c1e1900 */
[----:B------:R-:W1:Y:S01]  /*00e0*/  S2R R20, SR_CTAID.X ;  /* 0x0000000000147919 */ /* 0x000e620000002500 */
[----:B------:R-:W-:-:S04]  /*00f0*/  @!P2 ISETP.NE.U32.AND P1, PT, RZ, c[0x0][0x268], PT ;  /* 0x00009a00ff00aa0c */ /* 0x000fc80003f25070 */
[----:B------:R-:W-:Y:S01]  /*0100*/  @!P2 ISETP.NE.AND.EX P1, PT, RZ, c[0x0][0x26c], PT, P1 ;  /* 0x00009b00ff00aa0c */ /* 0x000fe20003f25310 */
[----:B-1----:R-:W-:-:S05]  /*0110*/  IMAD.SHL.U32 R125, R20, 0x40, RZ ;  /* 0x00000040147d7824 */ /* 0x002fca00078e00ff */
[----:B------:R-:W-:Y:S02]  /*0120*/  ISETP.GE.AND P0, PT, R125, c[0x0][0x214], PT ;  /* 0x000085007d007a0c */ /* 0x000fe40003f06270 */
[----:B------:R-:W-:Y:S01]  /*0130*/  @!P2 SEL R0, RZ, c[0x0][0x21c], !P1 ;  /* 0x00008700ff00aa07 */ /* 0x000fe20004800000 */
[----:B--2---:R-:W-:-:S03]  /*0140*/  @P2 IMAD.IADD R39, R2, 0x1, -R19 ;  /* 0x0000000102272824 */ /* 0x004fc600078e0a13 */
[----:B------:R-:W-:-:S07]  /*0150*/  @!P2 IADD3 R39, R0, c[0x0][0x218], -R19 ;  /* 0x000086000027aa10 */ /* 0x000fce0007ffe813 */
[----:B------:R-:W-:Y:S05]  /*0160*/  @P0 EXIT ;  /* 0x000000000000094d */ /* 0x000fea0003800000 */
[----:B------:R-:W-:Y:S01]  /*0170*/  UMOV UR5, 0x7f ;  /* 0x0000007f00057882 */ /* 0x000fe20000000000 */
[----:B------:R-:W-:Y:S01]  /*0180*/  IADD3 R0, R125, 0xbf, RZ ;  /* 0x000000bf7d007810 */ /* 0x000fe20007ffe0ff */
[----:B------:R-:W-:Y:S01]  /*0190*/  ULDC UR4, c[0x0][0x218] ;  /* 0x0000860000047ab9 */ /* 0x000fe20000000800 */
[C---:B------:R-:W-:Y:S01]  /*01a0*/  IADD3 R3, R39.reuse, 0x7f, RZ ;  /* 0x0000007f27037810 */ /* 0x040fe20007ffe0ff */
[----:B------:R-:W-:Y:S01]  /*01b0*/  UIADD3 UR5, UR5, UR4, URZ ;  /* 0x0000000405057290 */ /* 0x000fe2000fffe03f */
[----:B------:R-:W-:Y:S01]  /*01c0*/  IADD3 R5, R39, -c[0x0][0x214], R0 ;  /* 0x8000850027057a10 */ /* 0x000fe20007ffe000 */
[----:B------:R-:W1:Y:S01]  /*01d0*/  S2R R15, SR_CTAID.Z ;  /* 0x00000000000f7919 */ /* 0x000e620000002700 */
[----:B------:R-:W-:Y:S01]  /*01e0*/  SHF.R.S32.HI R0, RZ, 0x1f, R3 ;  /* 0x0000001fff007819 */ /* 0x000fe20000011403 */
[----:B------:R-:W-:Y:S01]  /*01f0*/  USHF.R.S32.HI UR4, URZ, 0x1f, UR5 ;  /* 0x0000001f3f047899 */ /* 0x000fe20008011405 */
[----:B------:R-:W-:Y:S01]  /*0200*/  IADD3 R5, R5, c[0x0][0x2e8], RZ ;  /* 0x0000ba0005057a10 */ /* 0x000fe20007ffe0ff */
[----:B------:R-:W2:Y:S01]  /*0210*/  S2R R6, SR_TID.X ;  /* 0x0000000000067919 */ /* 0x000ea20000002100 */
[----:B------:R-:W-:Y:S01]  /*0220*/  LEA.HI R3, R0, R3, RZ, 0x7 ;  /* 0x0000000300037211 */ /* 0x000fe200078f38ff */
[----:B------:R-:W-:Y:S01]  /*0230*/  ULEA.HI UR4, UR4, UR5, URZ, 0x7 ;  /* 0x0000000504047291 */ /* 0x000fe2000f8f383f */
[----:B------:R-:W-:Y:S01]  /*0240*/  SHF.R.S32.HI R36, RZ, 0x1f, R5 ;  /* 0x0000001fff247819 */ /* 0x000fe20000011405 */
[----:B------:R-:W-:Y:S01]  /*0250*/  IMAD.MOV.U32 R12, RZ, RZ, 0x20 ;  /* 0x00000020ff0c7424 */ /* 0x000fe200078e00ff */
[----:B------:R-:W-:Y:S01]  /*0260*/  SHF.R.S32.HI R3, RZ, 0x7, R3 ;  /* 0x00000007ff037819 */ /* 0x000fe20000011403 */
[----:B------:R-:W-:Y:S01]  /*0270*/  USHF.R.S32.HI UR4, URZ, 0x7, UR4 ;  /* 0x000000073f047899 */ /* 0x000fe20008011404 */
[----:B------:R-:W-:-:S04]  /*0280*/  LEA.HI R36, R36, R5, RZ, 0x7 ;  /* 0x0000000524247211 */ /* 0x000fc800078f38ff */
[----:B------:R-:W-:Y:S02]  /*0290*/  SHF.R.S32.HI R36, RZ, 0x7, R36 ;  /* 0x00000007ff247819 */ /* 0x000fe40000011424 */
[----:B------:R-:W-:-:S04]  /*02a0*/  IMNMX R3, R3, UR4, PT ;  /* 0x0000000403037c17 */ /* 0x000fc8000b800200 */
[----:B------:R-:W-:-:S04]  /*02b0*/  IMNMX R36, R3, R36, PT ;  /* 0x0000002403247217 */ /* 0x000fc80003800200 */
[----:B------:R-:W-:-:S13]  /*02c0*/  ISETP.GT.AND P0, PT, R36, RZ, PT ;  /* 0x000000ff2400720c */ /* 0x000fda0003f04270 */
[----:B------:R-:W-:Y:S05]  /*02d0*/  @P0 BRA `(.L_x_2260) ;  /* 0x0000047000000947 */ /* 0x000fea0003800000 */
[----:B-12---:R-:W-:Y:S01]  /*02e0*/  SHF.R.S32.HI R3, RZ, 0x1f, R6 ;  /* 0x0000001fff037819 */ /* 0x006fe20000011406 */
[C---:B------:R-:W-:Y:S01]  /*02f0*/  IMAD.WIDE.U32 R10, R12.reuse, c[0x0][0x1e8], RZ ;  /* 0x00007a000c0a7a25 */ /* 0x040fe200078e00ff */
[----:B------:R-:W-:Y:S02]  /*0300*/  SHF.R.S32.HI R2, RZ, 0x1f, R125 ;  /* 0x0000001fff027819 */ /* 0x000fe4000001147d */
[----:B------:R-:W-:Y:S01]  /*0310*/  LEA.HI R0, R3, R6, RZ, 0x3 ;  /* 0x0000000603007211 */ /* 0x000fe200078f18ff */
[----:B------:R-:W-:Y:S01]  /*0320*/  IMAD R12, R12, c[0x0][0x1ec], RZ ;  /* 0x00007b000c0c7a24 */ /* 0x000fe200078e02ff */
[----:B------:R-:W-:Y:S01]  /*0330*/  LOP3.LUT P5, RZ, R6, 0x7, RZ, 0xc0, !PT ;  /* 0x0000000706ff7812 */ /* 0x000fe200078ac0ff */
[----:B------:R-:W-:Y:S01]  /*0340*/  IMAD R2, R2, c[0x0][0x1e8], RZ ;  /* 0x00007a0002027a24 */ /* 0x000fe200078e02ff */
[----:B------:R-:W-:Y:S02]  /*0350*/  LOP3.LUT R3, R0, 0x1ffffff8, RZ, 0xc0, !PT ;  /* 0x1ffffff800037812 */ /* 0x000fe400078ec0ff */
[----:B------:R-:W-:Y:S01]  /*0360*/  SHF.R.S32.HI R0, RZ, 0x3, R0 ;  /* 0x00000003ff007819 */ /* 0x000fe20000011400 */
[----:B------:R-:W-:Y:S01]  /*0370*/  IMAD R7, R125, c[0x0][0x1ec], R2 ;  /* 0x00007b007d077a24 */ /* 0x000fe200078e0202 */
[----:B------:R-:W-:Y:S01]  /*0380*/  SHF.R.S32.HI R2, RZ, 0x1f, R15 ;  /* 0x0000001fff027819 */ /* 0x000fe2000001140f */
[----:B------:R-:W-:Y:S01]  /*0390*/  IMAD.IADD R4, R6, 0x1, -R3 ;  /* 0x0000000106047824 */ /* 0x000fe200078e0a03 */
[----:B------:R-:W-:-:S02]  /*03a0*/  SHF.R.S32.HI R3, RZ, 0x1f, R24 ;  /* 0x0000001fff037819 */ /* 0x000fc40000011418 */
[----:B------:R-:W-:Y:S01]  /*03b0*/  IADD3 R6, R0, 0x10, RZ ;  /* 0x0000001000067810 */ /* 0x000fe20007ffe0ff */
[----:B------:R-:W-:Y:S02]  /*03c0*/  IMAD.SHL.U32 R4, R4, 0x8, RZ ;  /* 0x0000000804047824 */ /* 0x000fe400078e00ff */
[----:B------:R-:W-:Y:S02]  /*03d0*/  IMAD R3, R3, c[0x0][0x1e0], RZ ;  /* 0x0000780003037a24 */ /* 0x000fe400078e02ff */
[----:B------:R-:W-:Y:S01]  /*03e0*/  IMAD R2, R2, c[0x0][0x1f0], RZ ;  /* 0x00007c0002027a24 */ /* 0x000fe200078e02ff */
[----:B------:R-:W-:Y:S01]  /*03f0*/  SHF.R.S32.HI R5, RZ, 0x1f, R4 ;  /* 0x0000001fff057819 */ /* 0x000fe20000011404 */
[----:B------:R-:W-:-:S04]  /*0400*/  IMAD R3, R24, c[0x0][0x1e4], R3 ;  /* 0x0000790018037a24 */ /* 0x000fc800078e0203 */
[----:B------:R-:W-:-:S04]  /*0410*/  IMAD.WIDE.U32 R4, R125, c[0x0][0x1e8], R4 ;  /* 0x00007a007d047a25 */ /* 0x000fc800078e0004 */
[----:B------:R-:W-:-:S04]  /*0420*/  IMAD.IADD R5, R5, 0x1, R7 ;  /* 0x0000000105057824 */ /* 0x000fc800078e0207 */
[----:B------:R-:W-:-:S04]  /*0430*/  IMAD.WIDE.U32 R4, R24, c[0x0][0x1e0], R4 ;  /* 0x0000780018047a25 */ /* 0x000fc800078e0004 */
[----:B------:R-:W-:Y:S02]  /*0440*/  IMAD.IADD R5, R5, 0x1, R3 ;  /* 0x0000000105057824 */ /* 0x000fe400078e0203 */
[C---:B------:R-:W-:Y:S02]  /*0450*/  IMAD R3, R15.reuse, c[0x0][0x1f4], R2 ;  /* 0x00007d000f037a24 */ /* 0x040fe400078e0202 */
[----:B------:R-:W-:Y:S01]  /*0460*/  IMAD.WIDE.U32 R8, R15, c[0x0][0x1f0], R4 ;  /* 0x00007c000f087a25 */ /* 0x000fe200078e0004 */
[----:B------:R-:W-:-:S03]  /*0470*/  IADD3 R5, R0, 0x20, RZ ;  /* 0x0000002000057810 */ /* 0x000fc60007ffe0ff */
[----:B------:R-:W-:Y:S02]  /*0480*/  IMAD R2, R24, c[0x0][0x1c0], R15 ;  /* 0x0000700018027a24 */ /* 0x000fe400078e020f */
[----:B------:R-:W-:Y:S01]  /*0490*/  IMAD.IADD R9, R9, 0x1, R3 ;  /* 0x0000000109097824 */ /* 0x000fe200078e0203 */
[----:B------:R-:W-:Y:S01]  /*04a0*/  SHF.R.S32.HI R3, RZ, 0x1f, R0 ;  /* 0x0000001fff037819 */ /* 0x000fe20000011400 */
[----:B------:R-:W-:Y:S01]  /*04b0*/  IMAD R2, R2, c[0x0][0x214], R125 ;  /* 0x0000850002027a24 */ /* 0x000fe200078e027d */
[----:B------:R-:W-:Y:S01]  /*04c0*/  IADD3 R125, -R125, c[0x0][0x214], RZ ;  /* 0x000085007d7d7a10 */ /* 0x000fe20007ffe1ff */
[----:B------:R-:W-:-:S03]  /*04d0*/  IMAD.WIDE.U32 R8, R0, c[0x0][0x1e8], R8 ;  /* 0x00007a0000087a25 */ /* 0x000fc600078e0008 */
[----:B------:R-:W-:Y:S01]  /*04e0*/  IADD3 R4, P0, R2, R0, RZ ;  /* 0x0000000002047210 */ /* 0x000fe20007f1e0ff */
[----:B------:R-:W-:Y:S01]  /*04f0*/  IMAD R7, R3, c[0x0][0x1e8], RZ ;  /* 0x00007a0003077a24 */ /* 0x000fe200078e02ff */
[----:B------:R-:W-:Y:S02]  /*0500*/  ISETP.GE.OR P3, PT, R6, R125, P5 ;  /* 0x0000007d0600720c */ /* 0x000fe40002f66670 */
[----:B------:R-:W-:Y:S01]  /*0510*/  LEA.HI.X.SX32 R3, R2, R3, 0x1, P0 ;  /* 0x0000000302037211 */ /* 0x000fe200000f0eff */
[----:B------:R-:W-:Y:S01]  /*0520*/  IMAD R7, R0, c[0x0][0x1ec], R7 ;  /* 0x00007b0000077a24 */ /* 0x000fe200078e0207 */
[----:B------:R-:W-:Y:S02]  /*0530*/  LEA R14, P0, R4, c[0x0][0x200], 0x2 ;  /* 0x00008000040e7a11 */ /* 0x000fe400078010ff */
[----:B------:R-:W-:Y:S01]  /*0540*/  LEA R6, P1, R8, c[0x0][0x1d0], 0x1 ;  /* 0x0000740008067a11 */ /* 0x000fe200078208ff */
[----:B------:R-:W-:Y:S01]  /*0550*/  IMAD.IADD R2, R9, 0x1, R7 ;  /* 0x0000000109027824 */ /* 0x000fe200078e0207 */
[----:B------:R-:W-:-:S02]  /*0560*/  LEA.HI.X R15, R4, c[0x0][0x204], R3, 0x2, P0 ;  /* 0x00008100040f7a11 */ /* 0x000fc400000f1403 */
[----:B------:R-:W-:Y:S02]  /*0570*/  IADD3 R4, P0, R6, R10, RZ ;  /* 0x0000000a06047210 */ /* 0x000fe40007f1e0ff */
[----:B------:R-:W-:Y:S01]  /*0580*/  LEA.HI.X R7, R8, c[0x0][0x1d4], R2, 0x1, P1 ;  /* 0x0000750008077a11 */ /* 0x000fe200008f0c02 */
[----:B------:R-:W-:Y:S01]  /*0590*/  @!P3 IMAD.MOV.U32 R9, RZ, RZ, 0x7f800000 ;  /* 0x7f800000ff09b424 */ /* 0x000fe200078e00ff */
[----:B------:R-:W-:Y:S02]  /*05a0*/  IADD3 R3, R11, R12, RZ ;  /* 0x0000000c0b037210 */ /* 0x000fe40007ffe0ff */
[-C--:B------:R-:W-:Y:S01]  /*05b0*/  ISETP.GE.OR P2, PT, R5, R125.reuse, P5 ;  /* 0x0000007d0500720c */ /* 0x080fe20002f46670 */
[----:B------:R1:W-:Y:S01]  /*05c0*/  STG.E.128 [R6.64], RZ ;  /* 0x000000ff06007986 */ /* 0x0003e2000c101d0a */
[C---:B------:R-:W-:Y:S01]  /*05d0*/  ISETP.GE.OR P4, PT, R0.reuse, R125, P5 ;  /* 0x0000007d0000720c */ /* 0x040fe20002f86670 */
[----:B------:R-:W-:Y:S01]  /*05e0*/  IMAD.X R5, R3, 0x1, R7, P0 ;  /* 0x0000000103057824 */ /* 0x000fe200000e0607 */
[----:B------:R-:W-:Y:S01]  /*05f0*/  IADD3 R0, R0, 0x30, RZ ;  /* 0x0000003000007810 */ /* 0x000fe20007ffe0ff */
[----:B------:R1:W-:Y:S01]  /*0600*/  STG.E.128 [R6.64+0x80], RZ ;  /* 0x000080ff06007986 */ /* 0x0003e2000c101d0a */
[----:B------:R-:W-:-:S02]  /*0610*/  IADD3 R16, P1, R4, R10, RZ ;  /* 0x0000000a04107210 */ /* 0x000fc40007f3e0ff */
[----:B------:R-:W-:Y:S01]  /*0620*/  ISETP.GE.OR P5, PT, R0, R125, P5 ;  /* 0x0000007d0000720c */ /* 0x000fe20002fa6670 */
[----:B------:R1:W-:Y:S01]  /*0630*/  STG.E.128 [R4.64], RZ ;  /* 0x000000ff04007986 */ /* 0x0003e2000c101d0a */
[----:B------:R-:W-:Y:S01]  /*0640*/  IADD3 R12, P0, R16, R10, RZ ;  /* 0x0000000a100c7210 */ /* 0x000fe20007f1e0ff */
[--C-:B------:R-:W-:Y:S02]  /*0650*/  IMAD.X R17, R5, 0x1, R3.reuse, P1 ;  /* 0x0000000105117824 */ /* 0x100fe400008e0603 */
[----:B------:R1:W-:Y:S02]  /*0660*/  STG.E.128 [R4.64+0x80], RZ ;  /* 0x000080ff04007986 */ /* 0x0003e4000c101d0a */
[----:B------:R-:W-:Y:S01]  /*0670*/  IMAD.X R13, R17, 0x1, R3, P0 ;  /* 0x00000001110d7824 */ /* 0x000fe200000e0603 */
[----:B------:R-:W-:Y:S01]  /*0680*/  @!P4 MOV R11, 0x7f800000 ;  /* 0x7f800000000bc802 */ /* 0x000fe20000000f00 */
[----:B------:R-:W-:Y:S01]  /*0690*/  @!P2 IMAD.MOV.U32 R3, RZ, RZ, 0x7f800000 ;  /* 0x7f800000ff03a424 */ /* 0x000fe200078e00ff */
[----:B------:R1:W-:Y:S04]  /*06a0*/  STG.E.128 [R16.64], RZ ;  /* 0x000000ff10007986 */ /* 0x0003e8000c101d0a */
[----:B------:R1:W-:Y:S04]  /*06b0*/  STG.E.128 [R16.64+0x80], RZ ;  /* 0x000080ff10007986 */ /* 0x0003e8000c101d0a */
[----:B------:R1:W-:Y:S04]  /*06c0*/  STG.E.128 [R12.64], RZ ;  /* 0x000000ff0c007986 */ /* 0x0003e8000c101d0a */
[----:B------:R1:W-:Y:S04]  /*06d0*/  STG.E.128 [R12.64+0x80], RZ ;  /* 0x000080ff0c007986 */ /* 0x0003e8000c101d0a */
[----:B------:R1:W-:Y:S04]  /*06e0*/  @!P4 STG.E [R14.64], R11 ;  /* 0x0000000b0e00c986 */ /* 0x0003e8000c10190a */
[----:B------:R1:W-:Y:S04]  /*06f0*/  @!P3 STG.E [R14.64+0x40], R9 ;  /* 0x000040090e00b986 */ /* 0x0003e8000c10190a */
[----:B------:R1:W-:Y:S01]  /*0700*/  @!P2 STG.E [R14.64+0x80], R3 ;  /* 0x000080030e00a986 */ /* 0x0003e2000c10190a */
[----:B------:R-:W-:Y:S05]  /*0710*/  @P5 EXIT ;  /* 0x000000000000594d */ /* 0x000fea0003800000 */
[----:B-1----:R-:W-:-:S05]  /*0720*/  MOV R3, 0x7f800000 ;  /* 0x7f80000000037802 */ /* 0x002fca0000000f00 */
[----:B------:R-:W-:Y:S01]  /*0730*/  STG.E [R14.64+0xc0], R3 ;  /* 0x0000c0030e007986 */ /* 0x000fe2000c10190a */
[----:B------:R-:W-:Y:S05]  /*0740*/  EXIT ;  /* 0x000000000000794d */ /* 0x000fea0003800000 */
.L_x_2260:
[----:B-12---:R-:W-:Y:S01]  /*0750*/  ISETP.NE.U32.AND P0, PT, RZ, c[0x0][0x2b8], PT ;  /* 0x0000ae00ff007a0c */ /* 0x006fe20003f05070 */
[----:B------:R-:W-:-:S03]  /*0760*/  IMAD.MOV.U32 R0, RZ, RZ, R24 ;  /* 0x000000ffff007224 */ /* 0x000fc600078e0018 */
[----:B------:R-:W-:-:S13]  /*0770*/  ISETP.NE.AND.EX P0, PT, RZ, c[0x0][0x2bc], PT, P0 ;  /* 0x0000af00ff007a0c */ /* 0x000fda0003f05300 */
[----:B------:R-:W-:-:S04]  /*0780*/  @P0 IMAD.MOV.U32 R3, RZ, RZ, 0x4 ;  /* 0x00000004ff030424 */ /* 0x000fc800078e00ff */
[----:B------:R-:W-:-:S05]  /*0790*/  @P0 IMAD.WIDE R2, R24, R3, c[0x0][0x2b8] ;  /* 0x0000ae0018020625 */ /* 0x000fca00078e0203 */
[----:B------:R1:W5:Y:S01]  /*07a0*/  @P0 LDG.E R0, [R2.64] ;  /* 0x0000000a02000981 */ /* 0x000362000c1e1900 */
[----:B------:R-:W-:Y:S01]  /*07b0*/  ISETP.NE.U32.AND P0, PT, RZ, c[0x0][0x2c0], PT ;  /* 0x0000b000ff007a0c */ /* 0x000fe20003f05070 */
[----:B------:R-:W-:Y:S01]  /*07c0*/  CS2R R232, SRZ ;  /* 0x0000000000e87805 */ /* 0x000fe2000001ff00 */
[----:B------:R-:W-:Y:S02]  /*07d0*/  PLOP3.LUT P6, PT, PT, PT, PT, 0x80, 0x0 ;  /* 0x000000000000781c */ /* 0x000fe40003fcf070 */
[----:B------:R-:W-:-:S13]  /*07e0*/  ISETP.NE.AND.EX P0, PT, RZ, c[0x0][0x2c4], PT, P0 ;  /* 0x0000b100ff007a0c */ /* 0x000fda0003f05300 */
[----:B------:R-:W-:Y:S05]  /*07f0*/  @!P0 BRA `(.L_x_2261) ;  /* 0x0000008000008947 */ /* 0x000fea0003800000 */
[----:B-1----:R-:W-:Y:S01]  /*0800*/  SHF.R.S32.HI R3, RZ, 0x1f, R24 ;  /* 0x0000001fff037819 */ /* 0x002fe20000011418 */
[----:B------:R-:W-:Y:S01]  /*0810*/  IMAD.WIDE.U32 R4, R24, c[0x0][0x2c8], RZ ;  /* 0x0000b20018047a25 */ /* 0x000fe200078e00ff */
[----:B------:R-:W-:-:S03]  /*0820*/  PLOP3.LUT P6, PT, PT, PT, PT, 0x8, 0x0 ;  /* 0x000000000000781c */ /* 0x000fc60003fce170 */
[----:B------:R-:W-:Y:S01]  /*0830*/  IMAD R3, R3, c[0x0][0x2c8], RZ ;  /* 0x0000b20003037a24 */ /* 0x000fe200078e02ff */
[----:B------:R-:W-:-:S03]  /*0840*/  LEA R232, P0, R4, c[0x0][0x2c0], 0x2 ;  /* 0x0000b00004e87a11 */ /* 0x000fc600078010ff */
[----:B------:R-:W-:-:S05]  /*0850*/  IMAD R2, R24, c[0x0][0x2cc], R3 ;  /* 0x0000b30018027a24 */ /* 0x000fca00078e0203 */
[----:B------:R-:W-:-:S04]  /*0860*/  IADD3 R3, R5, R2, RZ ;  /* 0x0000000205037210 */ /* 0x000fc80007ffe0ff */
[----:B------:R-:W-:Y:S02]  /*0870*/  LEA.HI.X R233, R4, c[0x0][0x2c4], R3, 0x2, P0 ;  /* 0x0000b10004e97a11 */ /* 0x000fe400000f1403 */
.L_x_2261:
[----:B-1----:R-:W-:Y:S01]  /*0880*/  IABS R3, c[0x0][0x2d0] ;  /* 0x0000b40000037a13 */ /* 0x002fe20000000000 */
[----:B------:R-:W-:Y:S05]  /*0890*/  @P6 BRA `(.L_x_2262) ;  /* 0x0000048000006947 */ /* 0x000fea0003800000 */
        /* <DEDUP_REMOVED lines=26> */
[----:B------:R-:W-:Y:S01]  /*0a40*/  IABS R0, c[0x0][0x1c8] ;  /* 0x0000720000007a13 */ /* 0x000fe20000000000 */
[----:B------:R-:W-:Y:S01]  /*0a50*/  IMAD.MOV.U32 R10, RZ, RZ, RZ ;  /* 0x000000ffff0a7224 */ /* 0x000fe200078e00ff */
[----:B------:R-:W-:Y:S02]  /*0a60*/  IADD3 R5, -R5, RZ, RZ ;  /* 0x000000ff05057210 */ /* 0x000fe40007ffe1ff */
[----:B------:R-:W1:Y:S03]  /*0a70*/  I2F.RP R7, R0 ;  /* 0x0000000000077306 */ /* 0x000e660000209400 */
[----:B------:R-:W-:-:S05]  /*0a80*/  IMAD R8, R5, c[0x0][0x2d0], R8 ;  /* 0x0000b40005087a24 */ /* 0x000fca00078e0208 */
[----:B-1----:R-:W1:Y:S02]  /*0a90*/  MUFU.RCP R9, R7 ;  /* 0x0000000700097308 */ /* 0x002e640000001000 */
[----:B-1----:R-:W-:-:S06]  /*0aa0*/  IADD3 R9, R9, 0xffffffe, RZ ;  /* 0x0ffffffe09097810 */ /* 0x002fcc0007ffe0ff */
[----:B------:R-:W1:Y:S02]  /*0ab0*/  F2I.FTZ.U32.TRUNC.NTZ R11, R9 ;  /* 0x00000009000b7305 */ /* 0x000e64000021f000 */
[----:B-1----:R-:W-:-:S05]  /*0ac0*/  IADD3 R2, RZ, -R11, RZ ;  /* 0x8000000bff027210 */ /* 0x002fca0007ffe0ff */
[----:B------:R-:W-:Y:S01]  /*0ad0*/  IMAD R4, R2, R0, RZ ;  /* 0x0000000002047224 */ /* 0x000fe200078e02ff */
[----:B------:R-:W-:-:S03]  /*0ae0*/  IABS R2, R15 ;  /* 0x0000000f00027213 */ /* 0x000fc60000000000 */
[----:B------:R-:W-:-:S06]  /*0af0*/  IMAD.HI.U32 R11, R11, R4, R10 ;  /* 0x000000040b0b7227 */ /* 0x000fcc00078e000a */
[----:B------:R-:W-:-:S05]  /*0b00*/  IMAD.HI.U32 R10, R11, R2, RZ ;  /* 0x000000020b0a7227 */ /* 0x000fca00078e00ff */
[----:B------:R-:W-:-:S05]  /*0b10*/  IADD3 R7, -R10, RZ, RZ ;  /* 0x000000ff0a077210 */ /* 0x000fca0007ffe1ff */
[----:B------:R-:W-:-:S05]  /*0b20*/  IMAD R7, R0, R7, R2 ;  /* 0x0000000700077224 */ /* 0x000fca00078e0202 */
[----:B------:R-:W-:-:S13]  /*0b30*/  ISETP.GT.U32.AND P0, PT, R0, R7, PT ;  /* 0x000000070000720c */ /* 0x000fda0003f04070 */
[----:B------:R-:W-:Y:S01]  /*0b40*/  @!P0 IMAD.IADD R7, R7, 0x1, -R0 ;  /* 0x0000000107078824 */ /* 0x000fe200078e0a00 */
[----:B------:R-:W-:-:S04]  /*0b50*/  @!P0 IADD3 R10, R10, 0x1, RZ ;  /* 0x000000010a0a8810 */ /* 0x000fc80007ffe0ff */
[----:B------:R-:W-:Y:S02]  /*0b60*/  ISETP.GE.U32.AND P1, PT, R7, R0, PT ;  /* 0x000000000700720c */ /* 0x000fe40003f26070 */
[----:B------:R-:W-:Y:S02]  /*0b70*/  LOP3.LUT R0, R15, c[0x0][0x1c8], RZ, 0x3c, !PT ;  /* 0x000072000f007a12 */ /* 0x000fe400078e3cff */
[----:B------:R-:W-:Y:S02]  /*0b80*/  SHF.R.S32.HI R7, RZ, 0x1f, R8 ;  /* 0x0000001fff077819 */ /* 0x000fe40000011408 */
[----:B------:R-:W-:-:S03]  /*0b90*/  ISETP.GE.AND P0, PT, R0, RZ, PT ;  /* 0x000000ff0000720c */ /* 0x000fc60003f06270 */
[----:B------:R-:W-:-:S04]  /*0ba0*/  IMAD R11, R7, c[0x0][0x198], RZ ;  /* 0x00006600070b7a24 */ /* 0x000fc800078e02ff */
[----:B------:R-:W-:Y:S01]  /*0bb0*/  @P1 IADD3 R10, R10, 0x1, RZ ;  /* 0x000000010a0a1810 */ /* 0x000fe20007ffe0ff */
[----:B------:R-:W-:Y:S01]  /*0bc0*/  IMAD R11, R8, c[0x0][0x19c], R11 ;  /* 0x00006700080b7a24 */ /* 0x000fe200078e020b */
[----:B------:R-:W-:-:S04]  /*0bd0*/  ISETP.NE.AND P1, PT, RZ, c[0x0][0x1c8], PT ;  /* 0x00007200ff007a0c */ /* 0x000fc80003f25270 */
[----:B------:R-:W-:-:S09]  /*0be0*/  @!P0 IMAD.MOV R10, RZ, RZ, -R10 ;  /* 0x000000ffff0a8224 */ /* 0x000fd200078e0a0a */
[----:B------:R-:W-:Y:S02]  /*0bf0*/  @!P1 LOP3.LUT R10, RZ, c[0x0][0x1c8], RZ, 0x33, !PT ;  /* 0x00007200ff0a9a12 */ /* 0x000fe400078e33ff */
[----:B--2---:R-:W-:Y:S01]  /*0c00*/  SHF.R.S32.HI R13, RZ, 0x1f, R16 ;  /* 0x0000001fff0d7819 */ /* 0x004fe20000011410 */
[----:B------:R-:W-:-:S04]  /*0c10*/  IMAD.WIDE.U32 R4, R16, c[0x0][0x180], RZ ;  /* 0x0000600010047a25 */ /* 0x000fc800078e00ff */
[C---:B------:R-:W-:Y:S02]  /*0c20*/  IMAD R9, R13.reuse, c[0x0][0x180], RZ ;  /* 0x000060000d097a24 */ /* 0x040fe400078e02ff */
[----:B------:R-:W-:Y:S02]  /*0c30*/  IMAD R13, R13, c[0x0][0x188], RZ ;  /* 0x000062000d0d7a24 */ /* 0x000fe400078e02ff */
[C---:B------:R-:W-:Y:S01]  /*0c40*/  IMAD R0, R16.reuse, c[0x0][0x184], R9 ;  /* 0x0000610010007a24 */ /* 0x040fe200078e0209 */
[----:B------:R-:W-:Y:S01]  /*0c50*/  SHF.R.S32.HI R9, RZ, 0x1f, R10 ;  /* 0x0000001fff097819 */ /* 0x000fe2000001140a */
[C---:B------:R-:W-:Y:S02]  /*0c60*/  IMAD R13, R16.reuse, c[0x0][0x18c], R13 ;  /* 0x00006300100d7a24 */ /* 0x040fe400078e020d */
[----:B------:R-:W-:Y:S01]  /*0c70*/  IMAD.WIDE.U32 R16, R16, c[0x0][0x188], RZ ;  /* 0x0000620010107a25 */ /* 0x000fe200078e00ff */
[----:B------:R-:W-:-:S04]  /*0c80*/  IADD3 R5, R5, R0, RZ ;  /* 0x0000000005057210 */ /* 0x000fc80007ffe0ff */
[----:B------:R-:W-:Y:S01]  /*0c90*/  IADD3 R13, R17, R13, RZ ;  /* 0x0000000d110d7210 */ /* 0x000fe20007ffe0ff */
[----:B------:R-:W-:-:S04]  /*0ca0*/  IMAD.WIDE.U32 R4, R8, c[0x0][0x198], R4 ;  /* 0x0000660008047a25 */ /* 0x000fc800078e0004 */
[----:B------:R-:W-:Y:S02]  /*0cb0*/  IMAD.IADD R5, R5, 0x1, R11 ;  /* 0x0000000105057824 */ /* 0x000fe400078e020b */
[----:B------:R-:W-:Y:S02]  /*0cc0*/  IMAD R11, R9, c[0x0][0x1b0], RZ ;  /* 0x00006c00090b7a24 */ /* 0x000fe400078e02ff */
[----:B------:R-:W-:-:S04]  /*0cd0*/  IMAD.WIDE.U32 R4, R10, c[0x0][0x1b0], R4 ;  /* 0x00006c000a047a25 */ /* 0x000fc800078e0004 */
[----:B------:R-:W-:Y:S01]  /*0ce0*/  IMAD R11, R10, c[0x0][0x1b4], R11 ;  /* 0x00006d000a0b7a24 */ /* 0x000fe200078e020b */
[----:B------:R-:W-:-:S03]  /*0cf0*/  MOV R14, R4 ;  /* 0x00000004000e7202 */ /* 0x000fc60000000f00 */
[----:B------:R-:W-:Y:S01]  /*0d00*/  IMAD.IADD R11, R5, 0x1, R11 ;  /* 0x00000001050b7824 */ /* 0x000fe200078e020b */
[----:B------:R-:W-:Y:S05]  /*0d10*/  BRA `(.L_x_2263) ;  /* 0x0000036000007947 */ /* 0x000fea0003800000 */
.L_x_2262:
[----:B------:R-:W-:Y:S02]  /*0d20*/  IABS R5, c[0x0][0x1c8] ;  /* 0x0000720000057a13 */ /* 0x000fe40000000000 */
[----:B------:R-:W-:Y:S02]  /*0d30*/  SHF.R.S32.HI R16, RZ, 0x1f, R19 ;  /* 0x0000001fff107819 */ /* 0x000fe40000011413 */
[----:B------:R-:W1:Y:S01]  /*0d40*/  I2F.RP R7, R5 ;  /* 0x0000000500077306 */ /* 0x000e620000209400 */
[----:B-----5:R-:W-:-:S07]  /*0d50*/  SHF.R.S32.HI R13, RZ, 0x1f, R0 ;  /* 0x0000001fff0d7819 */ /* 0x020fce0000011400 */
        /* <DEDUP_REMOVED lines=8> */
[----:B------:R-:W-:Y:S02]  /*0de0*/  MOV R4, R2 ;  /* 0x0000000200047202 */ /* 0x000fe40000000f00 */
[----:B------:R-:W-:-:S03]  /*0df0*/  LEA R8, R36, 0xffffff80, 0x7 ;  /* 0xffffff8024087811 */ /* 0x000fc600078e38ff */
[----:B------:R-:W-:Y:S01]  /*0e00*/  IMAD.HI.U32 R10, R9, R4, RZ ;  /* 0x00000004090a7227 */ /* 0x000fe200078e00ff */
[----:B------:R-:W-:Y:S02]  /*0e10*/  SHF.R.S32.HI R7, RZ, 0x1f, R8 ;  /* 0x0000001fff077819 */ /* 0x000fe40000011408 */
[----:B------:R-:W-:Y:S01]  /*0e20*/  IADD3 R22, P1, R19, R8, RZ ;  /* 0x0000000813167210 */ /* 0x000fe20007f3e0ff */
[----:B------:R-:W-:-:S04]  /*0e30*/  IMAD.MOV R2, RZ, RZ, -R10 ;  /* 0x000000ffff027224 */ /* 0x000fc800078e0a0a */
[----:B------:R-:W-:-:S05]  /*0e40*/  IMAD R2, R5, R2, R4 ;  /* 0x0000000205027224 */ /* 0x000fca00078e0204 */
[----:B------:R-:W-:-:S13]  /*0e50*/  ISETP.GT.U32.AND P0, PT, R5, R2, PT ;  /* 0x000000020500720c */ /* 0x000fda0003f04070 */
[-C--:B------:R-:W-:Y:S02]  /*0e60*/  @!P0 IADD3 R2, R2, -R5.reuse, RZ ;  /* 0x8000000502028210 */ /* 0x080fe40007ffe0ff */
[----:B------:R-:W-:Y:S02]  /*0e70*/  @!P0 IADD3 R10, R10, 0x1, RZ ;  /* 0x000000010a0a8810 */ /* 0x000fe40007ffe0ff */
[----:B------:R-:W-:Y:S01]  /*0e80*/  ISETP.GE.U32.AND P2, PT, R2, R5, PT ;  /* 0x000000050200720c */ /* 0x000fe20003f46070 */
[C---:B------:R-:W-:Y:S01]  /*0e90*/  IMAD.X R5, R16.reuse, 0x1, R7, P1 ;  /* 0x0000000110057824 */ /* 0x040fe200008e0607 */
[----:B------:R-:W-:Y:S01]  /*0ea0*/  LOP3.LUT R2, R15, c[0x0][0x1c8], RZ, 0x3c, !PT ;  /* 0x000072000f027a12 */ /* 0x000fe200078e3cff */
[----:B------:R-:W-:Y:S01]  /*0eb0*/  IMAD R16, R16, c[0x0][0x1a0], RZ ;  /* 0x0000680010107a24 */ /* 0x000fe200078e02ff */
[----:B------:R-:W-:Y:S01]  /*0ec0*/  ISETP.NE.AND P0, PT, RZ, c[0x0][0x1c8], PT ;  /* 0x00007200ff007a0c */ /* 0x000fe20003f05270 */
[----:B------:R-:W-:Y:S01]  /*0ed0*/  IMAD R5, R5, c[0x0][0x198], RZ ;  /* 0x0000660005057a24 */ /* 0x000fe200078e02ff */
[----:B------:R-:W-:Y:S01]  /*0ee0*/  ISETP.GE.AND P1, PT, R2, RZ, PT ;  /* 0x000000ff0200720c */ /* 0x000fe20003f26270 */
[----:B------:R-:W-:-:S02]  /*0ef0*/  IMAD R16, R19, c[0x0][0x1a4], R16 ;  /* 0x0000690013107a24 */ /* 0x000fc400078e0210 */
[C---:B------:R-:W-:Y:S02]  /*0f00*/  IMAD R5, R22.reuse, c[0x0][0x19c], R5 ;  /* 0x0000670016057a24 */ /* 0x040fe400078e0205 */
[----:B------:R-:W-:Y:S02]  /*0f10*/  IMAD.WIDE.U32 R22, R22, c[0x0][0x198], RZ ;  /* 0x0000660016167a25 */ /* 0x000fe400078e00ff */
[----:B------:R-:W-:Y:S02]  /*0f20*/  @P2 IADD3 R10, R10, 0x1, RZ ;  /* 0x000000010a0a2810 */ /* 0x000fe40007ffe0ff */
[----:B------:R-:W-:Y:S01]  /*0f30*/  IMAD.WIDE.U32 R18, R19, c[0x0][0x1a0], RZ ;  /* 0x0000680013127a25 */ /* 0x000fe200078e00ff */
[----:B------:R-:W-:-:S03]  /*0f40*/  IADD3 R23, R23, R5, RZ ;  /* 0x0000000517177210 */ /* 0x000fc60007ffe0ff */
[----:B------:R-:W-:Y:S01]  /*0f50*/  IMAD R5, R13, c[0x0][0x180], RZ ;  /* 0x000060000d057a24 */ /* 0x000fe200078e02ff */
[----:B------:R-:W-:Y:S01]  /*0f60*/  IADD3 R17, R19, R16, RZ ;  /* 0x0000001013117210 */ /* 0x000fe20007ffe0ff */
[----:B------:R-:W-:Y:S01]  /*0f70*/  @!P1 IMAD.MOV R10, RZ, RZ, -R10 ;  /* 0x000000ffff0a9224 */ /* 0x000fe200078e0a0a */
[----:B------:R-:W-:Y:S01]  /*0f80*/  @!P0 LOP3.LUT R10, RZ, c[0x0][0x1c8], RZ, 0x33, !PT ;  /* 0x00007200ff0a8a12 */ /* 0x000fe200078e33ff */
[C---:B------:R-:W-:Y:S01]  /*0f90*/  IMAD R2, R0.reuse, c[0x0][0x184], R5 ;  /* 0x0000610000027a24 */ /* 0x040fe200078e0205 */
[----:B------:R-:W-:Y:S01]  /*0fa0*/  MOV R16, R18 ;  /* 0x0000001200107202 */ /* 0x000fe20000000f00 */
[----:B------:R-:W-:Y:S01]  /*0fb0*/  IMAD.WIDE.U32 R4, R0, c[0x0][0x180], R22 ;  /* 0x0000600000047a25 */ /* 0x000fe200078e0016 */
[----:B------:R-:W-:-:S03]  /*0fc0*/  SHF.R.S32.HI R9, RZ, 0x1f, R10 ;  /* 0x0000001fff097819 */ /* 0x000fc6000001140a */
[----:B------:R-:W-:Y:S01]  /*0fd0*/  IMAD.IADD R19, R5, 0x1, R2 ;  /* 0x0000000105137824 */ /* 0x000fe200078e0202 */
[----:B------:R-:W-:Y:S01]  /*0fe0*/  MOV R18, R4 ;  /* 0x0000000400127202 */ /* 0x000fe20000000f00 */
[----:B------:R-:W-:Y:S02]  /*0ff0*/  IMAD R5, R9, c[0x0][0x1b0], RZ ;  /* 0x00006c0009057a24 */ /* 0x000fe400078e02ff */
[----:B------:R-:W-:Y:S02]  /*1000*/  IMAD R13, R13, c[0x0][0x188], RZ ;  /* 0x000062000d0d7a24 */ /* 0x000fe400078e02ff */
[----:B------:R-:W-:-:S04]  /*1010*/  IMAD.WIDE.U32 R18, R10, c[0x0][0x1b0], R18 ;  /* 0x00006c000a127a25 */ /* 0x000fc800078e0012 */
[----:B------:R-:W-:Y:S01]  /*1020*/  IMAD R5, R10, c[0x0][0x1b4], R5 ;  /* 0x00006d000a057a24 */ /* 0x000fe200078e0205 */
[----:B------:R-:W-:Y:S01]  /*1030*/  MOV R14, R18 ;  /* 0x00000012000e7202 */ /* 0x000fe20000000f00 */
[C---:B------:R-:W-:Y:S02]  /*1040*/  IMAD R13, R0.reuse, c[0x0][0x18c], R13 ;  /* 0x00006300000d7a24 */ /* 0x040fe400078e020d */
[----:B------:R-:W-:Y:S01]  /*1050*/  IMAD.WIDE.U32 R16, R0, c[0x0][0x188], R16 ;  /* 0x0000620000107a25 */ /* 0x000fe200078e0010 */
[----:B------:R-:W-:-:S03]  /*1060*/  IADD3 R11, R19, R5, RZ ;  /* 0x00000005130b7210 */ /* 0x000fc60007ffe0ff */
[----:B------:R-:W-:Y:S02]  /*1070*/  IMAD.IADD R13, R17, 0x1, R13 ;  /* 0x00000001110d7824 */ /* 0x000fe400078e020d */
.L_x_2263:
[----:B------:R-:W-:Y:S01]  /*1080*/  SHF.R.S32.HI R37, RZ, 0x1f, R6 ;  /* 0x0000001fff257819 */ /* 0x000fe20000011406 */
[----:B------:R-:W-:Y:S01]  /*1090*/  IMAD R9, R9, c[0x0][0x1b8], RZ ;  /* 0x00006e0009097a24 */ /* 0x000fe200078e02ff */
[----:B------:R-:W-:Y:S02]  /*10a0*/  ULDC.64 UR4, c[0x0][0x190] ;  /* 0x0000640000047ab9 */ /* 0x000fe40000000a00 */
[CC--:B------:R-:W-:Y:S01]  /*10b0*/  LEA.HI R4, R37.reuse, R6.reuse, RZ, 0x3 ;  /* 0x0000000625047211 */ /* 0x0c0fe200078f18ff */
[----:B------:R-:W-:Y:S01]  /*10c0*/  IMAD R9, R10, c[0x0][0x1bc], R9 ;  /* 0x00006f000a097a24 */ /* 0x000fe200078e0209 */
[----:B------:R-:W-:Y:S01]  /*10d0*/  LEA.HI R17, R37, R6, RZ, 0x4 ;  /* 0x0000000625117211 */ /* 0x000fe200078f20ff */
[----:B------:R-:W-:Y:S01]  /*10e0*/  USHF.L.U32 UR9, UR4, 0x5, URZ ;  /* 0x0000000504097899 */ /* 0x000fe2000800063f */
[----:B------:R-:W-:Y:S01]  /*10f0*/  SHF.R.S32.HI R26, RZ, 0x3, R4 ;  /* 0x00000003ff1a7819 */ /* 0x000fe20000011404 */
[----:B------:R-:W-:Y:S01]  /*1100*/  UMOV UR8, 0x5 ;  /* 0x0000000500087882 */ /* 0x000fe20000000000 */
[----:B------:R-:W-:Y:S01]  /*1110*/  LOP3.LUT R5, R4, 0xfffffff8, RZ, 0xc0, !PT ;  /* 0xfffffff804057812 */ /* 0x000fe200078ec0ff */
[----:B------:R-:W-:Y:S01]  /*1120*/  USHF.L.U64.HI UR5, UR4, UR8, UR5 ;  /* 0x0000000804057299 */ /* 0x000fe20008010205 */
[----:B------:R-:W-:Y:S01]  /*1130*/  SHF.R.S32.HI R22, RZ, 0x4, R17 ;  /* 0x00000004ff167819 */ /* 0x000fe20000011411 */
[----:B------:R-:W-:Y:S01]  /*1140*/  IMAD.SHL.U32 R21, R26, 0x40, RZ ;  /* 0x000000401a157824 */ /* 0x000fe200078e00ff */
[----:B------:R-:W-:Y:S01]  /*1150*/  SHF.R.S32.HI R27, RZ, 0x1f, R26 ;  /* 0x0000001fff1b7819 */ /* 0x000fe2000001141a */
[----:B------:R-:W-:Y:S01]  /*1160*/  IMAD.IADD R2, R6, 0x1, -R5 ;  /* 0x0000000106027824 */ /* 0x000fe200078e0a05 */
[----:B------:R-:W-:Y:S01]  /*1170*/  SHF.R.S32.HI R5, RZ, 0x1f, R24 ;  /* 0x0000001fff057819 */ /* 0x000fe20000011418 */
[----:B------:R-:W-:Y:S01]  /*1180*/  ULDC.64 UR6, c[0x0][0x198] ;  /* 0x0000660000067ab9 */ /* 0x000fe20000000a00 */
[----:B------:R-:W-:Y:S01]  /*1190*/  LOP3.LUT R21, R21, 0x1c0, RZ, 0xc0, !PT ;  /* 0x000001c015157812 */ /* 0x000fe200078ec0ff */
[----:B------:R-:W-:Y:S01]  /*11a0*/  IMAD.SHL.U32 R230, R2, 0x8, RZ ;  /* 0x0000000802e67824 */ /* 0x000fe200078e00ff */
[----:B------:R-:W-:Y:S01]  /*11b0*/  IADD3 R8, P1, R26, R8, RZ ;  /* 0x000000081a087210 */ /* 0x000fe20007f3e0ff */
[----:B------:R-:W-:Y:S01]  /*11c0*/  IMAD R5, R5, c[0x0][0x178], RZ ;  /* 0x00005e0005057a24 */ /* 0x000fe200078e02ff */
[----:B------:R-:W-:Y:S01]  /*11d0*/  SHF.R.U32.HI R18, RZ, 0x3, R21 ;  /* 0x00000003ff127819 */ /* 0x000fe20000011615 */
[----:B------:R-:W-:Y:S01]  /*11e0*/  IMAD.WIDE R28, R20, 0x40, R26 ;  /* 0x00000040141c7825 */ /* 0x000fe200078e021a */
[--C-:B------:R-:W-:Y:S01]  /*11f0*/  LOP3.LUT R19, R21, 0x38, R230.reuse, 0xf8, !PT ;  /* 0x0000003815137812 */ /* 0x100fe200078ef8e6 */
[----:B------:R-:W-:Y:S01]  /*1200*/  USHF.L.U32 UR12, UR6, 0x5, URZ ;  /* 0x00000005060c7899 */ /* 0x000fe2000800063f */
[--C-:B------:R-:W-:Y:S01]  /*1210*/  SHF.R.S32.HI R231, RZ, 0x1f, R230.reuse ;  /* 0x0000001fffe77819 */ /* 0x100fe200000114e6 */
[C---:B------:R-:W-:Y:S01]  /*1220*/  IMAD R0, R24.reuse, c[0x0][0x17c], R5 ;  /* 0x00005f0018007a24 */ /* 0x040fe200078e0205 */
[C---:B------:R-:W-:Y:S01]  /*1230*/  LEA.HI R21, R17.reuse, R22, RZ, 0x1 ;  /* 0x0000001611157211 */ /* 0x040fe200078f08ff */
[----:B------:R-:W-:Y:S01]  /*1240*/  USHF.L.U64.HI UR7, UR6, UR8, UR7 ;  /* 0x0000000806077299 */ /* 0x000fe20008010207 */
[----:B------:R-:W-:Y:S01]  /*1250*/  LOP3.LUT R17, R17, 0xfffffff0, RZ, 0xc0, !PT ;  /* 0xfffffff011117812 */ /* 0x000fe200078ec0ff */
[----:B------:R-:W-:Y:S01]  /*1260*/  IMAD.WIDE.U32 R24, R24, c[0x0][0x178], R230 ;  /* 0x00005e0018187a25 */ /* 0x000fe200078e00e6 */
[----:B------:R-:W-:-:S02]  /*1270*/  LOP3.LUT R21, R21, 0xfffffffe, RZ, 0xc0, !PT ;  /* 0xfffffffe15157812 */ /* 0x000fc400078ec0ff */
[----:B------:R-:W-:Y:S01]  /*1280*/  SHF.R.S32.HI R5, RZ, 0x1f, R15 ;  /* 0x0000001fff057819 */ /* 0x000fe2000001140f */
[----:B------:R-:W-:Y:S01]  /*1290*/  IMAD.IADD R25, R25, 0x1, R0 ;  /* 0x0000000119197824 */ /* 0x000fe200078e0200 */
[----:B------:R-:W-:Y:S01]  /*12a0*/  IADD3 R30, P2, R230, R14, RZ ;  /* 0x0000000ee61e7210 */ /* 0x000fe20007f5e0ff */
[----:B------:R-:W-:Y:S01]  /*12b0*/  IMAD.IADD R0, R22, 0x1, -R21 ;  /* 0x0000000116007824 */ /* 0x000fe200078e0a15 */
[----:B------:R-:W-:Y:S01]  /*12c0*/  IADD3 R22, P0, R230, R16, RZ ;  /* 0x00000010e6167210 */ /* 0x000fe20007f1e0ff */
[----:B------:R-:W-:Y:S01]  /*12d0*/  IMAD.IADD R17, R6, 0x1, -R17 ;  /* 0x0000000106117824 */ /* 0x000fe200078e0a11 */
[----:B------:R-:W-:Y:S01]  /*12e0*/  LOP3.LUT R18, R19, R18, RZ, 0x3c, !PT ;  /* 0x0000001213127212 */ /* 0x000fe200078e3cff */
[----:B------:R-:W-:Y:S01]  /*12f0*/  IMAD R20, R5, c[0x0][0x1a8], RZ ;  /* 0x00006a0005147a24 */ /* 0x000fe200078e02ff */
[-C--:B------:R-:W-:Y:S01]  /*1300*/  LEA.HI R19, R37, R6.reuse, RZ, 0x6 ;  /* 0x0000000625137211 */ /* 0x080fe200078f30ff */
[----:B------:R-:W-:Y:S01]  /*1310*/  IMAD.X R23, R231, 0x1, R13, P0 ;  /* 0x00000001e7177824 */ /* 0x000fe200000e060d */
[----:B------:R-:W-:Y:S01]  /*1320*/  SHF.R.S32.HI R14, RZ, 0x1f, R17 ;  /* 0x0000001fff0e7819 */ /* 0x000fe20000011411 */
[----:B------:R-:W-:Y:S01]  /*1330*/  IMAD R5, R27, c[0x0][0x198], RZ ;  /* 0x000066001b057a24 */ /* 0x000fe200078e02ff */
[----:B------:R-:W-:Y:S01]  /*1340*/  LEA.HI R37, R37, R6, RZ, 0x5 ;  /* 0x0000000625257211 */ /* 0x000fe200078f28ff */
[----:B------:R-:W-:-:S02]  /*1350*/  IMAD.X R31, R231, 0x1, R11, P2 ;  /* 0x00000001e71f7824 */ /* 0x000fc400010e060b */
[C---:B------:R-:W-:Y:S01]  /*1360*/  IMAD R20, R15.reuse, c[0x0][0x1ac], R20 ;  /* 0x00006b000f147a24 */ /* 0x040fe200078e0214 */
[----:B------:R-:W-:Y:S01]  /*1370*/  SHF.R.S32.HI R38, RZ, 0x5, R37 ;  /* 0x00000005ff267819 */ /* 0x000fe20000011425 */
[----:B------:R-:W-:Y:S01]  /*1380*/  IMAD.WIDE.U32 R24, R15, c[0x0][0x1a8], R24 ;  /* 0x00006a000f187a25 */ /* 0x000fe200078e0018 */
[----:B------:R-:W-:-:S03]  /*1390*/  SHF.R.S32.HI R235, RZ, 0x1f, R37 ;  /* 0x0000001fffeb7819 */ /* 0x000fc60000011425 */
[----:B------:R-:W-:Y:S01]  /*13a0*/  IMAD.X R13, R27, 0x1, R7, P1 ;  /* 0x000000011b0d7824 */ /* 0x000fe200008e0607 */
[----:B------:R-:W-:Y:S01]  /*13b0*/  LEA.HI R7, R14, R17, RZ, 0x3 ;  /* 0x000000110e077211 */ /* 0x000fe200078f18ff */
[----:B------:R-:W-:Y:S01]  /*13c0*/  IMAD.WIDE.U32 R22, R10, c[0x0][0x1b8], R22 ;  /* 0x00006e000a167a25 */ /* 0x000fe200078e0016 */
[----:B------:R-:W-:Y:S02]  /*13d0*/  LEA.HI R235, R235, R38, RZ, 0x2 ;  /* 0x00000026ebeb7211 */ /* 0x000fe400078f10ff */
[----:B------:R-:W-:Y:S01]  /*13e0*/  LOP3.LUT R10, R7, 0xfffffff8, RZ, 0xc0, !PT ;  /* 0xfffffff8070a7812 */ /* 0x000fe200078ec0ff */
[C---:B------:R-:W-:Y:S01]  /*13f0*/  IMAD R5, R26.reuse, c[0x0][0x19c], R5 ;  /* 0x000067001a057a24 */ /* 0x040fe200078e0205 */
[----:B------:R-:W-:Y:S01]  /*1400*/  LOP3.LUT R235, R235, 0xfffffffc, RZ, 0xc0, !PT ;  /* 0xfffffffcebeb7812 */ /* 0x000fe200078ec0ff */
[----:B------:R-:W-:-:S04]  /*1410*/  IMAD.WIDE.U32 R30, R26, c[0x0][0x198], R30 ;  /* 0x000066001a1e7a25 */ /* 0x000fc800078e001e */
[----:B------:R-:W-:Y:S01]  /*1420*/  IMAD.IADD R25, R25, 0x1, R20 ;  /* 0x0000000119197824 */ /* 0x000fe200078e0214 */
[----:B------:R-:W-:Y:S01]  /*1430*/  LEA R226, P0, R30, c[0x0][0x168], 0x1 ;  /* 0x00005a001ee27a11 */ /* 0x000fe200078008ff */
[----:B------:R-:W-:Y:S02]  /*1440*/  IMAD R11, R29, c[0x0][0x190], RZ ;  /* 0x000064001d0b7a24 */ /* 0x000fe400078e02ff */
[----:B------:R-:W-:Y:S02]  /*1450*/  IMAD.IADD R23, R23, 0x1, R9 ;  /* 0x0000000117177824 */ /* 0x000fe400078e0209 */
[----:B------:R-:W-:Y:S02]  /*1460*/  IMAD.IADD R227, R31, 0x1, R5 ;  /* 0x000000011fe37824 */ /* 0x000fe400078e0205 */
[C---:B------:R-:W-:Y:S02]  /*1470*/  IMAD R9, R28.reuse, c[0x0][0x194], R11 ;  /* 0x000065001c097a24 */ /* 0x040fe400078e020b */
[----:B------:R-:W-:Y:S01]  /*1480*/  IMAD.WIDE.U32 R24, R28, c[0x0][0x190], R24 ;  /* 0x000064001c187a25 */ /* 0x000fe200078e0018 */
[----:B------:R-:W-:-:S03]  /*1490*/  LEA.HI.X R227, R30, c[0x0][0x16c], R227, 0x1, P0 ;  /* 0x00005b001ee37a11 */ /* 0x000fc600000f0ce3 */
[----:B------:R-:W-:Y:S02]  /*14a0*/  IMAD.SHL.U32 R19, R19, 0x8, RZ ;  /* 0x0000000813137824 */ /* 0x000fe400078e00ff */
[----:B------:R-:W-:Y:S01]  /*14b0*/  IMAD.IADD R5, R17, 0x1, -R10 ;  /* 0x0000000111057824 */ /* 0x000fe200078e0a0a */
[----:B------:R-:W-:Y:S01]  /*14c0*/  LEA R10, P0, R24, c[0x0][0x160], 0x1 ;  /* 0x00005800180a7a11 */ /* 0x000fe200078008ff */
[----:B------:R-:W-:Y:S01]  /*14d0*/  IMAD.IADD R9, R25, 0x1, R9 ;  /* 0x0000000119097824 */ /* 0x000fe200078e0209 */
[----:B------:R-:W-:Y:S01]  /*14e0*/  LOP3.LUT R18, R18, 0x7ffffe00, R19, 0xf8, !PT ;  /* 0x7ffffe0012127812 */ /* 0x000fe200078ef813 */
[----:B------:R-:W-:Y:S01]  /*14f0*/  IMAD R13, R13, c[0x0][0x1a0], RZ ;  /* 0x000068000d0d7a24 */ /* 0x000fe200078e02ff */
[----:B------:R-:W-:Y:S01]  /*1500*/  LOP3.LUT P1, RZ, R5, 0x2, RZ, 0xc0, !PT ;  /* 0x0000000205ff7812 */ /* 0x000fe2000782c0ff */
[----:B------:R-:W-:Y:S01]  /*1510*/  IMAD.SHL.U32 R7, R7, 0x40, RZ ;  /* 0x0000004007077824 */ /* 0x000fe200078e00ff */
[----:B------:R-:W-:Y:S01]  /*1520*/  LEA.HI.X R11, R24, c[0x0][0x164], R9, 0x1, P0 ;  /* 0x00005900180b7a11 */ /* 0x000fe200000f0c09 */
[----:B------:R-:W-:Y:S01]  /*1530*/  IMAD.SHL.U32 R229, R18, 0x2, RZ ;  /* 0x0000000212e57824 */ /* 0x000fe200078e00ff */
[----:B------:R-:W-:Y:S01]  /*1540*/  IADD3 R14, P0, R10, UR9, RZ ;  /* 0x000000090a0e7c10 */ /* 0x000fe2000ff1e0ff */
[C---:B------:R-:W-:Y:S01]  /*1550*/  IMAD R13, R8.reuse, c[0x0][0x1a4], R13 ;  /* 0x00006900080d7a24 */ /* 0x040fe200078e020d */
[----:B------:R-:W-:Y:S01]  /*1560*/  LOP3.LUT R7, R7, 0xfffffe00, RZ, 0xc0, !PT ;  /* 0xfffffe0007077812 */ /* 0x000fe200078ec0ff */
[----:B------:R-:W-:Y:S01]  /*1570*/  IMAD.WIDE.U32 R8, R8, c[0x0][0x1a0], R22 ;  /* 0x0000680008087a25 */ /* 0x000fe200078e0016 */
[----:B------:R-:W-:Y:S01]  /*1580*/  IADD3.X R15, R11, UR5, RZ, P0, !PT ;  /* 0x000000050b0f7c10 */ /* 0x000fe200087fe4ff */
[----:B------:R-:W-:Y:S01]  /*1590*/  @!PT LDS RZ, [RZ] ;  /* 0x00000000fffff984 */ /* 0x000fe20000000800 */
[----:B------:R-:W-:Y:S01]  /*15a0*/  @!PT LDS RZ, [RZ] ;  /* 0x00000000fffff984 */ /* 0x000fe20000000800 */
[----:B------:R-:W-:Y:S01]  /*15b0*/  @!PT LDS RZ, [RZ] ;  /* 0x00000000fffff984 */ /* 0x000fe20000000800 */
[----:B------:R1:W-:Y:S01]  /*15c0*/  LDGSTS.E.BYPASS.LTC128B.128 [R229], [R10.64] ;  /* 0x000000000ae57fae */ /* 0x0003e2000b901d4a */
[----:B------:R-:W-:Y:S01]  /*15d0*/  IADD3 R18, P0, R14, UR9, RZ ;  /* 0x000000090e127c10 */ /* 0x000fe2000ff1e0ff */
[----:B------:R-:W-:-:S02]  /*15e0*/  IMAD.IADD R13, R9, 0x1, R13 ;  /* 0x00000001090d7824 */ /* 0x000fc400078e020d */
[----:B------:R1:W-:Y:S01]  /*15f0*/  LDGSTS.E.BYPASS.LTC128B.128 [R229+0x2000], [R10.64+0x80] ;  /* 0x020000800ae57fae */ /* 0x0003e2000b901d4a */
[----:B------:R-:W-:Y:S01]  /*1600*/  IADD3.X R19, R15, UR5, RZ, P0, !PT ;  /* 0x000000050f137c10 */ /* 0x000fe200087fe4ff */
[----:B------:R-:W-:Y:S01]  /*1610*/  IMAD.SHL.U32 R9, R0, 0x8, RZ ;  /* 0x0000000800097824 */ /* 0x000fe200078e00ff */
[----:B------:R-:W-:Y:S01]  /*1620*/  IADD3 R20, P0, R18, UR9, RZ ;  /* 0x0000000912147c10 */ /* 0x000fe2000ff1e0ff */
[----:B------:R2:W-:Y:S01]  /*1630*/  LDGSTS.E.BYPASS.LTC128B.128 [R229+0x800], [R14.64] ;  /* 0x008000000ee57fae */ /* 0x0005e2000b901d4a */
[----:B------:R-:W-:Y:S02]  /*1640*/  IMAD R125, R38, 0x10, R125 ;  /* 0x00000010267d7824 */ /* 0x000fe400078e027d */
[----:B------:R-:W-:Y:S01]  /*1650*/  IADD3.X R21, R19, UR5, RZ, P0, !PT ;  /* 0x0000000513157c10 */ /* 0x000fe200087fe4ff */
[----:B------:R2:W-:Y:S01]  /*1660*/  LDGSTS.E.BYPASS.LTC128B.128 [R229+0x2800], [R14.64+0x80] ;  /* 0x028000800ee57fae */ /* 0x0005e2000b901d4a */
[----:B------:R-:W-:Y:S01]  /*1670*/  IADD3 R16, P0, R226, UR12, RZ ;  /* 0x0000000ce2107c10 */ /* 0x000fe2000ff1e0ff */
[----:B------:R-:W-:Y:S01]  /*1680*/  ULDC.64 UR4, c[0x0][0x1a0] ;  /* 0x0000680000047ab9 */ /* 0x000fe20000000a00 */
[----:B------:R-:W-:Y:S01]  /*1690*/  IMAD.IADD R235, R38, 0x1, -R235 ;  /* 0x0000000126eb7824 */ /* 0x000fe200078e0aeb */
[----:B------:R3:W-:Y:S01]  /*16a0*/  LDGSTS.E.BYPASS.LTC128B.128 [R229+0x1000], [R18.64] ;  /* 0x0100000012e57fae */ /* 0x0007e2000b901d4a */
[----:B------:R-:W-:Y:S01]  /*16b0*/  IADD3.X R17, R227, UR7, RZ, P0, !PT ;  /* 0x00000007e3117c10 */ /* 0x000fe200087fe4ff */
[----:B------:R-:W-:Y:S01]  /*16c0*/  USHF.L.U32 UR9, UR4, 0x5, URZ ;  /* 0x0000000504097899 */ /* 0x000fe2000800063f */
[----:B------:R-:W-:Y:S01]  /*16d0*/  IADD3 R22, P0, R16, UR12, RZ ;  /* 0x0000000c10167c10 */ /* 0x000fe2000ff1e0ff */
[----:B------:R3:W-:Y:S01]  /*16e0*/  LDGSTS.E.BYPASS.LTC128B.128 [R229+0x3000], [R18.64+0x80] ;  /* 0x0300008012e57fae */ /* 0x0007e2000b901d4a */
[----:B------:R-:W-:-:S02]  /*16f0*/  USHF.L.U64.HI UR5, UR4, UR8, UR5 ;  /* 0x0000000804057299 */ /* 0x000fc40008010205 */
[----:B------:R-:W-:Y:S01]  /*1700*/  IADD3.X R23, R17, UR7, RZ, P0, !PT ;  /* 0x0000000711177c10 */ /* 0x000fe200087fe4ff */
[----:B------:R4:W-:Y:S04]  /*1710*/  LDGSTS.E.BYPASS.LTC128B.128 [R229+0x1800], [R20.64] ;  /* 0x0180000014e57fae */ /* 0x0009e8000b901d4a */
[----:B------:R4:W-:Y:S04]  /*1720*/  LDGSTS.E.BYPASS.LTC128B.128 [R229+0x3800], [R20.64+0x80] ;  /* 0x0380008014e57fae */ /* 0x0009e8000b901d4a */
[----:B------:R1:W-:Y:S04]  /*1730*/  LDGSTS.E.BYPASS.LTC128B.128 [R229+0x4000], [R226.64] ;  /* 0x04000000e2e57fae */ /* 0x0003e8000b901d4a */
[----:B------:R3:W-:Y:S01]  /*1740*/  LDGSTS.E.BYPASS.LTC128B.128 [R229+0x8000], [R226.64+0x80] ;  /* 0x08000080e2e57fae */ /* 0x0007e2000b901d4a */
[----:B--2---:R-:W-:-:S03]  /*1750*/  IADD3 R14, P0, R22, UR12, RZ ;  /* 0x0000000c160e7c10 */ /* 0x004fc6000ff1e0ff */
[----:B------:R2:W-:Y:S01]  /*1760*/  LDGSTS.E.BYPASS.LTC128B.128 [R229+0x4800], [R16.64] ;  /* 0x0480000010e57fae */ /* 0x0005e2000b901d4a */
[----:B------:R-:W-:-:S03]  /*1770*/  IADD3.X R15, R23, UR7, RZ, P0, !PT ;  /* 0x00000007170f7c10 */ /* 0x000fc600087fe4ff */
[----:B------:R2:W-:Y:S04]  /*1780*/  LDGSTS.E.BYPASS.LTC128B.128 [R229+0x8800], [R16.64+0x80] ;  /* 0x0880008010e57fae */ /* 0x0005e8000b901d4a */
[----:B------:R5:W-:Y:S04]  /*1790*/  LDGSTS.E.BYPASS.LTC128B.128 [R229+0x5000], [R22.64] ;  /* 0x0500000016e57fae */ /* 0x000be8000b901d4a */
[----:B------:R5:W-:Y:S01]  /*17a0*/  LDGSTS.E.BYPASS.LTC128B.128 [R229+0x9000], [R22.64+0x80] ;  /* 0x0900008016e57fae */ /* 0x000be2000b901d4a */
[----:B----4-:R-:W-:-:S03]  /*17b0*/  IADD3 R20, P0, R14, UR12, RZ ;  /* 0x0000000c0e147c10 */ /* 0x010fc6000ff1e0ff */
[----:B------:R4:W-:Y:S01]  /*17c0*/  LDGSTS.E.BYPASS.LTC128B.128 [R229+0x5800], [R14.64] ;  /* 0x058000000ee57fae */ /* 0x0009e2000b901d4a */
[----:B------:R-:W-:-:S03]  /*17d0*/  IADD3.X R21, R15, UR7, RZ, P0, !PT ;  /* 0x000000070f157c10 */ /* 0x000fc600087fe4ff */
[----:B------:R4:W-:Y:S01]  /*17e0*/  LDGSTS.E.BYPASS.LTC128B.128 [R229+0x9800], [R14.64+0x80] ;  /* 0x098000800ee57fae */ /* 0x0009e2000b901d4a */
[----:B-1----:R-:W-:-:S03]  /*17f0*/  IADD3 R10, P0, R20, UR12, RZ ;  /* 0x0000000c140a7c10 */ /* 0x002fc6000ff1e0ff */
[----:B------:R5:W-:Y:S01]  /*1800*/  LDGSTS.E.BYPASS.LTC128B.128 [R229+0x6000], [R20.64] ;  /* 0x0600000014e57fae */ /* 0x000be2000b901d4a */
[----:B------:R-:W-:Y:S02]  /*1810*/  IADD3.X R11, R21, UR7, RZ, P0, !PT ;  /* 0x00000007150b7c10 */ /* 0x000fe400087fe4ff */
[----:B---3--:R-:W-:Y:S01]  /*1820*/  IADD3 R18, P0, R10, UR12, RZ ;  /* 0x0000000c0a127c10 */ /* 0x008fe2000ff1e0ff */
[----:B------:R5:W-:Y:S03]  /*1830*/  LDGSTS.E.BYPASS.LTC128B.128 [R229+0xa000], [R20.64+0x80] ;  /* 0x0a00008014e57fae */ /* 0x000be6000b901d4a */
[----:B------:R-:W-:Y:S01]  /*1840*/  IADD3.X R19, R11, UR7, RZ, P0, !PT ;  /* 0x000000070b137c10 */ /* 0x000fe200087fe4ff */
[----:B------:R1:W-:Y:S01]  /*1850*/  LDGSTS.E.BYPASS.LTC128B.128 [R229+0x6800], [R10.64] ;  /* 0x068000000ae57fae */ /* 0x0003e2000b901d4a */
[----:B--2---:R-:W-:-:S03]  /*1860*/  IADD3 R16, P0, R18, UR12, RZ ;  /* 0x0000000c12107c10 */ /* 0x004fc6000ff1e0ff */
[----:B------:R1:W-:Y:S01]  /*1870*/  LDGSTS.E.BYPASS.LTC128B.128 [R229+0xa800], [R10.64+0x80] ;  /* 0x0a8000800ae57fae */ /* 0x0003e2000b901d4a */
[----:B------:R-:W-:Y:S02]  /*1880*/  IADD3.X R17, R19, UR7, RZ, P0, !PT ;  /* 0x0000000713117c10 */ /* 0x000fe400087fe4ff */
[C---:B------:R-:W-:Y:S01]  /*1890*/  LEA R224, P0, R8.reuse, c[0x0][0x170], 0x1 ;  /* 0x00005c0008e07a11 */ /* 0x040fe200078008ff */
[----:B------:R2:W-:Y:S03]  /*18a0*/  LDGSTS.E.BYPASS.LTC128B.128 [R229+0x7000], [R18.64] ;  /* 0x0700000012e57fae */ /* 0x0005e6000b901d4a */
[----:B------:R-:W-:Y:S01]  /*18b0*/  LEA.HI.X R223, R8, c[0x0][0x174], R13, 0x1, P0 ;  /* 0x00005d0008df7a11 */ /* 0x000fe200000f0c0d */
[----:B------:R2:W-:Y:S01]  /*18c0*/  LDGSTS.E.BYPASS.LTC128B.128 [R229+0xb000], [R18.64+0x80] ;  /* 0x0b00008012e57fae */ /* 0x0005e2000b901d4a */
[----:B------:R-:W-:Y:S01]  /*18d0*/  IADD3 R8, P0, R224, UR9, RZ ;  /* 0x00000009e0087c10 */ /* 0x000fe2000ff1e0ff */
[----:B------:R-:W-:-:S02]  /*18e0*/  IMAD.MOV.U32 R222, RZ, RZ, R224 ;  /* 0x000000ffffde7224 */ /* 0x000fc400078e00e0 */
[----:B------:R3:W-:Y:S01]  /*18f0*/  LDGSTS.E.BYPASS.LTC128B.128 [R229+0x7800], [R16.64] ;  /* 0x0780000010e57fae */ /* 0x0007e2000b901d4a */
[----:B----4-:R-:W-:-:S03]  /*1900*/  IMAD.SHL.U32 R15, R2, 0x40, RZ ;  /* 0x00000040020f7824 */ /* 0x010fc600078e00ff */
[----:B------:R3:W-:Y:S02]  /*1910*/  LDGSTS.E.BYPASS.LTC128B.128 [R229+0xb800], [R16.64+0x80] ;  /* 0x0b80008010e57fae */ /* 0x0007e4000b901d4a */
[----:B------:R-:W-:Y:S02]  /*1920*/  LOP3.LUT R15, R15, 0x1c0, RZ, 0xc0, !PT ;  /* 0x000001c00f0f7812 */ /* 0x000fe400078ec0ff */
[----:B------:R-:W0:Y:S01]  /*1930*/  LDGDEPBAR ;  /* 0x00000000000079af */ /* 0x000e220000000000 */
[----:B-1----:R-:W-:Y:S01]  /*1940*/  IMAD.SHL.U32 R10, R5, 0x40, RZ ;  /* 0x00000040050a7824 */ /* 0x002fe200078e00ff */
[----:B------:R-:W-:Y:S02]  /*1950*/  LOP3.LUT R11, R15, 0x8, R4, 0xf8, !PT ;  /* 0x000000080f0b7812 */ /* 0x000fe400078ef804 */
[----:B------:R-:W-:Y:S02]  /*1960*/  SHF.R.U32.HI R4, RZ, 0x3, R15 ;  /* 0x00000003ff047819 */ /* 0x000fe4000001160f */
[----:B------:R-:W-:-:S02]  /*1970*/  LOP3.LUT R10, R10, 0x1c0, RZ, 0xc0, !PT ;  /* 0x000001c00a0a7812 */ /* 0x000fc400078ec0ff */
[----:B------:R-:W-:Y:S02]  /*1980*/  LOP3.LUT R11, R11, R4, RZ, 0x3c, !PT ;  /* 0x000000040b0b7212 */ /* 0x000fe400078e3cff */
[----:B------:R-:W-:Y:S02]  /*1990*/  LOP3.LUT R4, R10, 0x8, R9, 0xf8, !PT ;  /* 0x000000080a047812 */ /* 0x000fe400078ef809 */
[----:B------:R-:W-:Y:S01]  /*19a0*/  SHF.R.U32.HI R9, RZ, 0x3, R10 ;  /* 0x00000003ff097819 */ /* 0x000fe2000001160a */
[----:B------:R-:W-:-:S03]  /*19b0*/  IMAD R0, R0, 0x200, R11 ;  /* 0x0000020000007824 */ /* 0x000fc600078e020b */
[----:B------:R-:W-:Y:S01]  /*19c0*/  LOP3.LUT R4, R4, R9, RZ, 0x3c, !PT ;  /* 0x0000000904047212 */ /* 0x000fe200078e3cff */
[----:B------:R-:W-:Y:S01]  /*19d0*/  IMAD.SHL.U32 R124, R0, 0x2, RZ ;  /* 0x00000002007c7824 */ /* 0x000fe200078e00ff */
[----:B------:R-:W-:-:S04]  /*19e0*/  DEPBAR.LE SB0, 0x0 ;  /* 0x000080000000791a */ /* 0x000fc80000000000 */
[----:B------:R-:W-:Y:S01]  /*19f0*/  BAR.SYNC.DEFER_BLOCKING 0x0 ;  /* 0x0000000000007b1d */ /* 0x000fe20000010000 */
[----:B------:R-:W-:Y:S02]  /*1a00*/  IADD3.X R9, R223, UR5, RZ, P0, !PT ;  /* 0x00000005df097c10 */ /* 0x000fe400087fe4ff */
[----:B------:R-:W-:Y:S02]  /*1a10*/  IADD3 R10, P0, R8, UR9, RZ ;  /* 0x00000009080a7c10 */ /* 0x000fe4000ff1e0ff */
[----:B------:R-:W-:Y:S02]  /*1a20*/  LEA R221, R0, 0x4000, 0x1 ;  /* 0x0000400000dd7811 */ /* 0x000fe400078e08ff */
[----:B------:R-:W-:Y:S02]  /*1a30*/  IADD3.X R11, R9, UR5, RZ, P0, !PT ;  /* 0x00000005090b7c10 */ /* 0x000fe400087fe4ff */
[----:B--2---:R-:W-:Y:S02]  /*1a40*/  IADD3 R18, P0, R10, UR9, RZ ;  /* 0x000000090a127c10 */ /* 0x004fe4000ff1e0ff */
[----:B------:R-:W-:-:S02]  /*1a50*/  SEL R0, R12, 0xffffffe0, !P1 ;  /* 0xffffffe00c007807 */ /* 0x000fc40004800000 */
[----:B------:R-:W-:Y:S02]  /*1a60*/  IADD3.X R19, R11, UR5, RZ, P0, !PT ;  /* 0x000000050b137c10 */ /* 0x000fe400087fe4ff */
[----:B---3--:R-:W-:Y:S02]  /*1a70*/  IADD3 R16, P0, R18, UR9, RZ ;  /* 0x0000000912107c10 */ /* 0x008fe4000ff1e0ff */
[----:B------:R-:W-:Y:S02]  /*1a80*/  IADD3 R219, R221, 0x20, RZ ;  /* 0x00000020dddb7810 */ /* 0x000fe40007ffe0ff */
[----:B------:R-:W-:Y:S02]  /*1a90*/  IADD3.X R17, R19, UR5, RZ, P0, !PT ;  /* 0x0000000513117c10 */ /* 0x000fe400087fe4ff */
[----:B------:R-:W-:Y:S02]  /*1aa0*/  IADD3 R14, P0, R16, UR9, RZ ;  /* 0x00000009100e7c10 */ /* 0x000fe4000ff1e0ff */
[----:B------:R-:W-:Y:S01]  /*1ab0*/  LOP3.LUT P1, RZ, R5, 0x4, RZ, 0xc0, !PT ;  /* 0x0000000405ff7812 */ /* 0x000fe2000782c0ff */
[----:B------:R-:W-:Y:S01]  /*1ac0*/  @!PT LDS RZ, [RZ] ;  /* 0x00000000fffff984 */ /* 0x000fe20000000800 */
[----:B------:R-:W-:Y:S01]  /*1ad0*/  @!PT LDS RZ, [RZ] ;  /* 0x00000000fffff984 */ /* 0x000fe20000000800 */
[----:B------:R-:W-:Y:S01]  /*1ae0*/  @!PT LDS RZ, [RZ] ;  /* 0x00000000fffff984 */ /* 0x000fe20000000800 */
[----:B------:R1:W-:Y:S01]  /*1af0*/  LDGSTS.E.BYPASS.LTC128B.128 [R229+0xc000], [R222.64] ;  /* 0x0c000000dee57fae */ /* 0x0003e2000b901d4a */
[----:B------:R-:W-:-:S03]  /*1b00*/  IADD3.X R15, R17, UR5, RZ, P0, !PT ;  /* 0x00000005110f7c10 */ /* 0x000fc600087fe4ff */
[----:B------:R1:W-:Y:S04]  /*1b10*/  LDGSTS.E.BYPASS.LTC128B.128 [R229+0x10000], [R222.64+0x80] ;  /* 0x10000080dee57fae */ /* 0x0003e8000b901d4a */
[----:B------:R2:W-:Y:S04]  /*1b20*/  LDGSTS.E.BYPASS.LTC128B.128 [R229+0xc800], [R8.64] ;  /* 0x0c80000008e57fae */ /* 0x0005e8000b901d4a */
[----:B------:R2:W-:Y:S04]  /*1b30*/  LDGSTS.E.BYPASS.LTC128B.128 [R229+0x10800], [R8.64+0x80] ;  /* 0x1080008008e57fae */ /* 0x0005e8000b901d4a */
[----:B------:R3:W-:Y:S04]  /*1b40*/  LDGSTS.E.BYPASS.LTC128B.128 [R229+0xd000], [R10.64] ;  /* 0x0d0000000ae57fae */ /* 0x0007e8000b901d4a */
[----:B------:R3:W-:Y:S04]  /*1b50*/  LDGSTS.E.BYPASS.LTC128B.128 [R229+0x11000], [R10.64+0x80] ;  /* 0x110000800ae57fae */ /* 0x0007e8000b901d4a */
[----:B------:R4:W-:Y:S04]  /*1b60*/  LDGSTS.E.BYPASS.LTC128B.128 [R229+0xd800], [R18.64] ;  /* 0x0d80000012e57fae */ /* 0x0009e8000b901d4a */
[----:B------:R4:W-:Y:S04]  /*1b70*/  LDGSTS.E.BYPASS.LTC128B.128 [R229+0x11800], [R18.64+0x80] ;  /* 0x1180008012e57fae */ /* 0x0009e8000b901d4a */
[----:B------:R4:W-:Y:S04]  /*1b80*/  LDGSTS.E.BYPASS.LTC128B.128 [R229+0xe000], [R16.64] ;  /* 0x0e00000010e57fae */ /* 0x0009e8000b901d4a */
[----:B------:R4:W-:Y:S01]  /*1b90*/  LDGSTS.E.BYPASS.LTC128B.128 [R229+0x12000], [R16.64+0x80] ;  /* 0x1200008010e57fae */ /* 0x0009e2000b901d4a */
[----:B--2---:R-:W-:-:S03]  /*1ba0*/  IMAD R9, R38, 0x400, R7 ;  /* 0x0000040026097824 */ /* 0x004fc600078e0207 */
[----:B------:R2:W-:Y:S01]  /*1bb0*/  LDGSTS.E.BYPASS.LTC128B.128 [R229+0xe800], [R14.64] ;  /* 0x0e8000000ee57fae */ /* 0x0005e2000b901d4a */
[----:B-1----:R-:W-:-:S03]  /*1bc0*/  IMAD.IADD R222, R9, 0x1, R4 ;  /* 0x0000000109de7824 */ /* 0x002fc600078e0204 */
[----:B------:R2:W-:Y:S01]  /*1bd0*/  LDGSTS.E.BYPASS.LTC128B.128 [R229+0x12800], [R14.64+0x80] ;  /* 0x128000800ee57fae */ /* 0x0005e2000b901d4a */
[----:B---3--:R-:W-:Y:S01]  /*1be0*/  IADD3 R10, P0, R14, UR9, RZ ;  /* 0x000000090e0a7c10 */ /* 0x008fe2000ff1e0ff */
[----:B------:R-:W-:-:S03]  /*1bf0*/  IMAD.SHL.U32 R222, R222, 0x2, RZ ;  /* 0x00000002dede7824 */ /* 0x000fc600078e00ff */
[----:B------:R-:W-:Y:S01]  /*1c00*/  IADD3.X R11, R15, UR5, RZ, P0, !PT ;  /* 0x000000050f0b7c10 */ /* 0x000fe200087fe4ff */
[----:B------:R-:W-:Y:S01]  /*1c10*/  IMAD.IADD R220, R222, 0x1, R0 ;  /* 0x00000001dedc7824 */ /* 0x000fe200078e0200 */
[----:B------:R-:W-:-:S03]  /*1c20*/  IADD3 R8, P0, R10, UR9, RZ ;  /* 0x000000090a087c10 */ /* 0x000fc6000ff1e0ff */
[----:B------:R1:W-:Y:S01]  /*1c30*/  LDGSTS.E.BYPASS.LTC128B.128 [R229+0xf000], [R10.64] ;  /* 0x0f0000000ae57fae */ /* 0x0003e2000b901d4a */
[----:B------:R-:W-:Y:S02]  /*1c40*/  IADD3.X R9, R11, UR5, RZ, P0, !PT ;  /* 0x000000050b097c10 */ /* 0x000fe400087fe4ff */
[----:B------:R-:W-:Y:S01]  /*1c50*/  LOP3.LUT P0, RZ, R2, 0x2, RZ, 0xc0, !PT ;  /* 0x0000000202ff7812 */ /* 0x000fe2000780c0ff */
[----:B------:R1:W-:Y:S04]  /*1c60*/  LDGSTS.E.BYPASS.LTC128B.128 [R229+0x13000], [R10.64+0x80] ;  /* 0x130000800ae57fae */ /* 0x0003e8000b901d4a */
[----:B------:R1:W-:Y:S04]  /*1c70*/  LDGSTS.E.BYPASS.LTC128B.128 [R229+0xf800], [R8.64] ;  /* 0x0f80000008e57fae */ /* 0x0003e8000b901d4a */
[----:B------:R1:W-:Y:S04]  /*1c80*/  LDGSTS.E.BYPASS.LTC128B.128 [R229+0x13800], [R8.64+0x80] ;  /* 0x1380008008e57fae */ /* 0x0003e8000b901d4a */
[----:B------:R-:W-:Y:S01]  /*1c90*/  LDSM.16.M88.4 R64, [R222] ;  /* 0x00000000de40783b */ /* 0x000fe20000000200 */
[----:B------:R-:W-:-:S02]  /*1ca0*/  @P0 IADD3 R219, R221, -0x20, RZ ;  /* 0xffffffe0dddb0810 */ /* 0x000fc40007ffe0ff */
[----:B------:R-:W-:Y:S01]  /*1cb0*/  LOP3.LUT P0, RZ, R2, 0x4, RZ, 0xc0, !PT ;  /* 0x0000000402ff7812 */ /* 0x000fe2000780c0ff */
[----:B------:R-:W3:Y:S01]  /*1cc0*/  LDSM.16.M88.4 R24, [R124+0x5800] ;  /* 0x005800007c18783b */ /* 0x000ee20000000200 */
        /* <DEDUP_REMOVED lines=8> */
[----:B------:R-:W2:Y:S01]  /*1d50*/  LDSM.16.M88.4 R68, [R219+0x1800] ;  /* 0x00180000db44783b */ /* 0x000ea20000000200 */
[C---:B------:R-:W-:Y:S02]  /*1d60*/  IADD3 R205, R219.reuse, 0x3800, RZ ;  /* 0x00003800dbcd7810 */ /* 0x040fe40007ffe0ff */
[C---:B------:R-:W-:Y:S01]  /*1d70*/  IADD3 R203, R219.reuse, 0x4000, RZ ;  /* 0x00004000dbcb7810 */ /* 0x040fe20007ffe0ff */
[----:B----4-:R-:W5:Y:S01]  /*1d80*/  LDSM.16.M88.4 R16, [R124+0x6000] ;  /* 0x006000007c10783b */ /* 0x010f620000000200 */
[C---:B------:R-:W-:Y:S02]  /*1d90*/  IADD3 R202, R219.reuse, 0x4800, RZ ;  /* 0x00004800dbca7810 */ /* 0x040fe40007ffe0ff */
[C---:B------:R-:W-:Y:S01]  /*1da0*/  IADD3 R201, R219.reuse, 0x5000, RZ ;  /* 0x00005000dbc97810 */ /* 0x040fe20007ffe0ff */
[----:B------:R-:W4:Y:S01]  /*1db0*/  LDSM.16.M88.4 R52, [R124+0x4000] ;  /* 0x004000007c34783b */ /* 0x000f220000000200 */
[----:B------:R-:W-:-:S02]  /*1dc0*/  IADD3 R200, R219, 0x5800, RZ ;  /* 0x00005800dbc87810 */ /* 0x000fc40007ffe0ff */
[C---:B------:R-:W-:Y:S01]  /*1dd0*/  IADD3 R199, R219.reuse, 0x6000, RZ ;  /* 0x00006000dbc77810 */ /* 0x040fe20007ffe0ff */
[----:B------:R-:W4:Y:S01]  /*1de0*/  LDSM.16.M88.4 R44, [R124+0x4800] ;  /* 0x004800007c2c783b */ /* 0x000f220000000200 */
[C---:B------:R-:W-:Y:S02]  /*1df0*/  IADD3 R198, R219.reuse, 0x6800, RZ ;  /* 0x00006800dbc67810 */ /* 0x040fe40007ffe0ff */
[C---:B------:R-:W-:Y:S01]  /*1e00*/  IADD3 R197, R219.reuse, 0x7000, RZ ;  /* 0x00007000dbc57810 */ /* 0x040fe20007ffe0ff */
[----:B-1----:R-:W1:Y:S01]  /*1e10*/  LDSM.16.M88.4 R8, [R124+0x6800] ;  /* 0x006800007c08783b */ /* 0x002e620000000200 */
[----:B------:R-:W-:-:S03]  /*1e20*/  IADD3 R196, R219, 0x7800, RZ ;  /* 0x00007800dbc47810 */ /* 0x000fc60007ffe0ff */
[----:B------:R-:W1:Y:S04]  /*1e30*/  LDSM.16.M88.4 R104, [R124+0x7000] ;  /* 0x007000007c68783b */ /* 0x000e680000000200 */
[----:B------:R-:W1:Y:S01]  /*1e40*/  LDSM.16.M88.4 R76, [R219+0x1000] ;  /* 0x00100000db4c783b */ /* 0x000e620000000200 */
[C---:B---3--:R-:W-:Y:S03]  /*1e50*/  HMMA.16816.F32 R28, R64.reuse, R24, RZ ;  /* 0x00000018401c723c */ /* 0x048fe600000018ff */
[----:B------:R-:W3:Y:S04]  /*1e60*/  LDSM.16.M88.4 R72, [R219+0x2000] ;  /* 0x00200000db48783b */ /* 0x000ee80000000200 */
[----:B------:R-:W1:Y:S01]  /*1e70*/  LDSM.16.M88.4 R92, [R124+0x7800] ;  /* 0x007800007c5c783b */ /* 0x000e620000000200 */
[C---:B------:R-:W-:Y:S03]  /*1e80*/  HMMA.16816.F32 R24, R64.reuse, R26, RZ ;  /* 0x0000001a4018723c */ /* 0x040fe600000018ff */
[----:B------:R-:W1:Y:S04]  /*1e90*/  LDSM.16.M88.4 R88, [R219] ;  /* 0x00000000db58783b */ /* 0x000e680000000200 */
[----:B------:R-:W1:Y:S01]  /*1ea0*/  LDSM.16.M88.4 R84, [R219+0x800] ;  /* 0x00080000db54783b */ /* 0x000e620000000200 */
[C---:B--2---:R-:W-:Y:S03]  /*1eb0*/  HMMA.16816.F32 R40, R64.reuse, R32, RZ ;  /* 0x000000204028723c */ /* 0x044fe600000018ff */
[----:B------:R-:W2:Y:S04]  /*1ec0*/  LDSM.16.M88.4 R80, [R219+0x2800] ;  /* 0x00280000db50783b */ /* 0x000ea80000000200 */
[----:B------:R-:W-:Y:S01]  /*1ed0*/  LDSM.16.M88.4 R120, [R220+0x2000] ;  /* 0x00200000dc78783b */ /* 0x000fe20000000200 */
[----:B------:R-:W-:Y:S03]  /*1ee0*/  HMMA.16816.F32 R32, R64, R34, RZ ;  /* 0x000000224020723c */ /* 0x000fe600000018ff */
[----:B------:R-:W0:Y:S05]  /*1ef0*/  LDGDEPBAR ;  /* 0x00000000000079af */ /* 0x000e2a0000000000 */
[C---:B------:R-:W-:Y:S08]  /*1f00*/  HMMA.16816.F32 R28, R60.reuse, R68, R28 ;  /* 0x000000443c1c723c */ /* 0x040ff0000000181c */
[----:B------:R-:W-:Y:S01]  /*1f10*/  HMMA.16816.F32 R24, R60, R70, R24 ;  /* 0x000000463c18723c */ /* 0x000fe20000001818 */
[----:B------:R-:W2:Y:S07]  /*1f20*/  LDSM.16.M88.4 R68, [R219+0x3000] ;  /* 0x00300000db44783b */ /* 0x000eae0000000200 */
[C---:B-----5:R-:W-:Y:S08]  /*1f30*/  HMMA.16816.F32 R20, R64.reuse, R16, RZ ;  /* 0x000000104014723c */ /* 0x060ff000000018ff */
[C---:B----4-:R-:W-:Y:S08]  /*1f40*/  HMMA.16816.F32 R56, R64.reuse, R52, RZ ;  /* 0x000000344038723c */ /* 0x050ff000000018ff */
[C---:B------:R-:W-:Y:S08]  /*1f50*/  HMMA.16816.F32 R48, R64.reuse, R44, RZ ;  /* 0x0000002c4030723c */ /* 0x040ff000000018ff */
[C---:B-1----:R-:W-:Y:S08]  /*1f60*/  HMMA.16816.F32 R12, R64.reuse, R8, RZ ;  /* 0x00000008400c723c */ /* 0x042ff000000018ff */
        /* <DEDUP_REMOVED lines=8> */
[----:B------:R-:W1:Y:S07]  /*1ff0*/  LDSM.16.M88.4 R76, [R219+0x3800] ;  /* 0x00380000db4c783b */ /* 0x000e6e0000000200 */
[----:B---3--:R-:W-:Y:S07]  /*2000*/  HMMA.16816.F32 R20, R60, R72, R20 ;  /* 0x000000483c14723c */ /* 0x008fee0000001814 */
[----:B------:R-:W-:Y:S01]  /*2010*/  IMAD.MOV.U32 R72, RZ, RZ, 0x40 ;  /* 0x00000040ff487424 */ /* 0x000fe200078e00ff */
[----:B------:R-:W-:Y:S04]  /*2020*/  HMMA.16816.F32 R100, R64, R92, RZ ;  /* 0x0000005c4064723c */ /* 0x000fe800000018ff */
[----:B------:R-:W-:-:S02]  /*2030*/  SEL R5, R72, 0xffffffc0, !P1 ;  /* 0xffffffc048057807 */ /* 0x000fc40004800000 */
[----:B------:R-:W-:Y:S02]  /*2040*/  SEL R2, R72, 0xffffffc0, !P0 ;  /* 0xffffffc048027807 */ /* 0x000fe40004000000 */
[----:B------:R-:W-:Y:S01]  /*2050*/  HMMA.16816.F32 R64, R64, R94, RZ ;  /* 0x0000005e4040723c */ /* 0x000fe200000018ff */
[--C-:B------:R-:W-:Y:S02]  /*2060*/  IMAD.IADD R218, R222, 0x1, R5.reuse ;  /* 0x00000001deda7824 */ /* 0x100fe400078e0205 */
[----:B------:R-:W-:Y:S02]  /*2070*/  IMAD.IADD R217, R221, 0x1, R2 ;  /* 0x00000001ddd97824 */ /* 0x000fe400078e0202 */
[----:B------:R-:W-:Y:S01]  /*2080*/  IMAD.IADD R216, R220, 0x1, R5 ;  /* 0x00000001dcd87824 */ /* 0x000fe200078e0205 */
[----:B------:R-:W-:Y:S01]  /*2090*/  LDSM.16.M88.4 R96, [R218] ;  /* 0x00000000da60783b */ /* 0x000fe20000000200 */
[----:B------:R-:W-:Y:S01]  /*20a0*/  IMAD.IADD R204, R2, 0x1, R219 ;  /* 0x0000000102cc7824 */ /* 0x000fe200078e02db */
[C---:B------:R-:W-:Y:S02]  /*20b0*/  HMMA.16816.F32 R56, R60.reuse, R88, R56 ;  /* 0x000000583c38723c */ /* 0x040fe40000001838 */
[----:B------:R-:W3:Y:S04]  /*20c0*/  LDSM.16.M88.4 R116, [R217] ;  /* 0x00000000d974783b */ /* 0x000ee80000000200 */
[----:B------:R-:W4:Y:S02]  /*20d0*/  LDSM.16.M88.4 R112, [R217+0x800] ;  /* 0x00080000d970783b */ /* 0x000f240000000200 */
[C---:B------:R-:W-:Y:S02]  /*20e0*/  HMMA.16816.F32 R52, R60.reuse, R90, R52 ;  /* 0x0000005a3c34723c */ /* 0x040fe40000001834 */
[----:B------:R-:W5:Y:S04]  /*20f0*/  LDSM.16.M88.4 R92, [R217+0x1000] ;  /* 0x00100000d95c783b */ /* 0x000f680000000200 */
[----:B------:R-:W-:Y:S02]  /*2100*/  LDSM.16.M88.4 R88, [R217+0x2000] ;  /* 0x00200000d958783b */ /* 0x000fe40000000200 */
[C---:B------:R-:W-:Y:S08]  /*2110*/  HMMA.16816.F32 R48, R60.reuse, R84, R48 ;  /* 0x000000543c30723c */ /* 0x040ff00000001830 */
[C---:B------:R-:W-:Y:S01]  /*2120*/  HMMA.16816.F32 R44, R60.reuse, R86, R44 ;  /* 0x000000563c2c723c */ /* 0x040fe2000000182c */
[----:B------:R-:W-:Y:S07]  /*2130*/  LDSM.16.M88.4 R84, [R217+0x3000] ;  /* 0x00300000d954783b */ /* 0x000fee0000000200 */
[C---:B------:R-:W-:Y:S01]  /*2140*/  HMMA.16816.F32 R16, R60.reuse, R74, R16 ;  /* 0x0000004a3c10723c */ /* 0x040fe20000001810 */
[----:B------:R-:W3:Y:S07]  /*2150*/  LDSM.16.M88.4 R72, [R217+0x1800] ;  /* 0x00180000d948783b */ /* 0x000eee0000000200 */
[C---:B--2---:R-:W-:Y:S08]  /*2160*/  HMMA.16816.F32 R12, R60.reuse, R80, R12 ;  /* 0x000000503c0c723c */ /* 0x044ff0000000180c */
[C---:B------:R-:W-:Y:S01]  /*2170*/  HMMA.16816.F32 R8, R60.reuse, R82, R8 ;  /* 0x000000523c08723c */ /* 0x040fe20000001808 */
[----:B------:R-:W-:Y:S07]  /*2180*/  LDSM.16.M88.4 R80, [R217+0x3800] ;  /* 0x00380000d950783b */ /* 0x000fee0000000200 */
[C---:B------:R-:W-:Y:S08]  /*2190*/  HMMA.16816.F32 R108, R60.reuse, R68, R108 ;  /* 0x000000443c6c723c */ /* 0x040ff0000000186c */
[C---:B------:R-:W-:Y:S01]  /*21a0*/  HMMA.16816.F32 R104, R60.reuse, R70, R104 ;  /* 0x000000463c68723c */ /* 0x040fe20000001868 */
[----:B------:R-:W2:Y:S07]  /*21b0*/  LDSM.16.M88.4 R68, [R217+0x2800] ;  /* 0x00280000d944783b */ /* 0x000eae0000000200 */
[C---:B-1----:R-:W-:Y:S08]  /*21c0*/  HMMA.16816.F32 R100, R60.reuse, R76, R100 ;  /* 0x0000004c3c64723c */ /* 0x042ff00000001864 */
[----:B------:R-:W-:Y:S01]  /*21d0*/  HMMA.16816.F32 R64, R60, R78, R64 ;  /* 0x0000004e3c40723c */ /* 0x000fe20000001840 */
[----:B------:R-:W-:Y:S04]  /*21e0*/  LDSM.16.M88.4 R60, [R216] ;  /* 0x00000000d83c783b */ /* 0x000fe80000000200 */
[----:B------:R-:W1:Y:S03]  /*21f0*/  LDSM.16.M88.4 R76, [R204] ;  /* 0x00000000cc4c783b */ /* 0x000e660000000200 */
[C---:B---3--:R-:W-:Y:S08]  /*2200*/  HMMA.16816.F32 R56, R96.reuse, R116, R56 ;  /* 0x000000746038723c */ /* 0x048ff00000001838 */
[C---:B------:R-:W-:Y:S01]  /*2210*/  HMMA.16816.F32 R52, R96.reuse, R118, R52 ;  /* 0x000000766034723c */ /* 0x040fe20000001834 */
[----:B------:R-:W-:Y:S07]  /*2220*/  LDSM.16.M88.4 R116, [R204+0x1800] ;  /* 0x00180000cc74783b */ /* 0x000fee0000000200 */
[C---:B----4-:R-:W-:Y:S08]  /*2230*/  HMMA.16816.F32 R48, R96.reuse, R112, R48 ;  /* 0x000000706030723c */ /* 0x050ff00000001830 */
[C---:B------:R-:W-:Y:S01]  /*2240*/  HMMA.16816.F32 R44, R96.reuse, R114, R44 ;  /* 0x00000072602c723c */ /* 0x040fe2000000182c */
[----:B------:R-:W-:Y:S07]  /*2250*/  LDSM.16.M88.4 R112, [R204+0x2000] ;  /* 0x00200000cc70783b */ /* 0x000fee0000000200 */
[C---:B-----5:R-:W-:Y:S08]  /*2260*/  HMMA.16816.F32 R40, R96.reuse, R92, R40 ;  /* 0x0000005c6028723c */ /* 0x060ff00000001828 */
        /* <DEDUP_REMOVED lines=8> */
[C---:B--2---:R-:W-:Y:S08]  /*22f0*/  HMMA.16816.F32 R12, R96.reuse, R68, R12 ;  /* 0x00000044600c723c */ /* 0x044ff0000000180c */
[C---:B------:R-:W-:Y:S01]  /*2300*/  HMMA.16816.F32 R8, R96.reuse, R70, R8 ;  /* 0x000000466008723c */ /* 0x040fe20000001808 */
[----:B------:R-:W2:Y:S07]  /*2310*/  LDSM.16.M88.4 R68, [R204+0x1000] ;  /* 0x00100000cc44783b */ /* 0x000eae0000000200 */
[C---:B------:R-:W-:Y:S08]  /*2320*/  HMMA.16816.F32 R108, R96.reuse, R84, R108 ;  /* 0x00000054606c723c */ /* 0x040ff0000000186c */
[C---:B------:R-:W-:Y:S01]  /*2330*/  HMMA.16816.F32 R104, R96.reuse, R86, R104 ;  /* 0x000000566068723c */ /* 0x040fe20000001868 */
[----:B------:R-:W-:Y:S07]  /*2340*/  LDSM.16.M88.4 R84, [R222+0x2000] ;  /* 0x00200000de54783b */ /* 0x000fee0000000200 */
[C---:B------:R-:W-:Y:S08]  /*2350*/  HMMA.16816.F32 R100, R96.reuse, R80, R100 ;  /* 0x000000506064723c */ /* 0x040ff00000001864 */
[----:B------:R-:W-:Y:S01]  /*2360*/  HMMA.16816.F32 R96, R96, R82, R64 ;  /* 0x000000526060723c */ /* 0x000fe20000001840 */
[----:B------:R-:W4:Y:S04]  /*2370*/  LDSM.16.M88.4 R64, [R204+0x3000] ;  /* 0x00300000cc40783b */ /* 0x000f280000000200 */
[----:B------:R-:W5:Y:S03]  /*2380*/  LDSM.16.M88.4 R80, [R124+0x8000] ;  /* 0x008000007c50783b */ /* 0x000f660000000200 */
[C---:B-1----:R-:W-:Y:S08]  /*2390*/  HMMA.16816.F32 R56, R60.reuse, R76, R56 ;  /* 0x0000004c3c38723c */ /* 0x042ff00000001838 */
[C---:B------:R-:W-:Y:S01]  /*23a0*/  HMMA.16816.F32 R52, R60.reuse, R78, R52 ;  /* 0x0000004e3c34723c */ /* 0x040fe20000001834 */
[----:B------:R-:W-:Y:S07]  /*23b0*/  LDSM.16.M88.4 R76, [R124+0x8800] ;  /* 0x008800007c4c783b */ /* 0x000fee0000000200 */
[C---:B---3--:R-:W-:Y:S08]  /*23c0*/  HMMA.16816.F32 R48, R60.reuse, R72, R48 ;  /* 0x000000483c30723c */ /* 0x048ff00000001830 */
[C---:B------:R-:W-:Y:S01]  /*23d0*/  HMMA.16816.F32 R44, R60.reuse, R74, R44 ;  /* 0x0000004a3c2c723c */ /* 0x040fe2000000182c */
[----:B------:R-:W-:Y:S07]  /*23e0*/  LDSM.16.M88.4 R72, [R124+0x9000] ;  /* 0x009000007c48783b */ /* 0x000fee0000000200 */
[C---:B--2---:R-:W-:Y:S08]  /*23f0*/  HMMA.16816.F32 R40, R60.reuse, R68, R40 ;  /* 0x000000443c28723c */ /* 0x044ff00000001828 */
[C---:B----4-:R-:W-:Y:S08]  /*2400*/  HMMA.16816.F32 R108, R60.reuse, R64, R108 ;  /* 0x000000403c6c723c */ /* 0x050ff0000000186c */
[C---:B------:R-:W-:Y:S01]  /*2410*/  HMMA.16816.F32 R104, R60.reuse, R66, R104 ;  /* 0x000000423c68723c */ /* 0x040fe20000001868 */
[----:B------:R-:W1:Y:S07]  /*2420*/  LDSM.16.M88.4 R64, [R124+0xa000] ;  /* 0x00a000007c40783b */ /* 0x000e6e0000000200 */
        /* <DEDUP_REMOVED lines=17> */
[----:B------:R-:W4:Y:S07]  /*2540*/  LDSM.16.M88.4 R80, [R219+0x4000] ;  /* 0x00400000db50783b */ /* 0x000f2e0000000200 */
[C---:B-1----:R-:W-:Y:S08]  /*2550*/  HMMA.16816.F32 R20, R84.reuse, R64, R20 ;  /* 0x000000405414723c */ /* 0x042ff00000001814 */
[C---:B------:R-:W-:Y:S01]  /*2560*/  HMMA.16816.F32 R16, R84.reuse, R66, R16 ;  /* 0x000000425410723c */ /* 0x040fe20000001810 */
[----:B------:R-:W1:Y:S07]  /*2570*/  LDSM.16.M88.4 R64, [R219+0x6000] ;  /* 0x00600000db40783b */ /* 0x000e6e0000000200 */
[C---:B------:R-:W-:Y:S08]  /*2580*/  HMMA.16816.F32 R48, R84.reuse, R76, R48 ;  /* 0x0000004c5430723c */ /* 0x040ff00000001830 */
[C---:B------:R-:W-:Y:S01]  /*2590*/  HMMA.16816.F32 R44, R84.reuse, R78, R44 ;  /* 0x0000004e542c723c */ /* 0x040fe2000000182c */
[----:B------:R-:W5:Y:S07]  /*25a0*/  LDSM.16.M88.4 R76, [R219+0x4800] ;  /* 0x00480000db4c783b */ /* 0x000f6e0000000200 */
        /* <DEDUP_REMOVED lines=8> */
[----:B------:R-:W1:Y:S07]  /*2630*/  LDSM.16.M88.4 R68, [R219+0x5800] ;  /* 0x00580000db44783b */ /* 0x000e6e0000000200 */
[C---:B------:R-:W-:Y:S08]  /*2640*/  HMMA.16816.F32 R108, R84.reuse, R92, R108 ;  /* 0x0000005c546c723c */ /* 0x040ff0000000186c */
[C---:B------:R-:W-:Y:S01]  /*2650*/  HMMA.16816.F32 R104, R84.reuse, R94, R104 ;  /* 0x0000005e5468723c */ /* 0x040fe20000001868 */
[----:B------:R-:W-:Y:S07]  /*2660*/  LDSM.16.M88.4 R92, [R218+0x2000] ;  /* 0x00200000da5c783b */ /* 0x000fee0000000200 */
[C---:B---3--:R-:W-:Y:S08]  /*2670*/  HMMA.16816.F32 R100, R84.reuse, R88, R100 ;  /* 0x000000585464723c */ /* 0x048ff00000001864 */
[----:B------:R-:W-:Y:S01]  /*2680*/  HMMA.16816.F32 R96, R84, R90, R96 ;  /* 0x0000005a5460723c */ /* 0x000fe20000001860 */
[----:B------:R-:W3:Y:S04]  /*2690*/  LDSM.16.M88.4 R84, [R217+0x4800] ;  /* 0x00480000d954783b */ /* 0x000ee80000000200 */
[----:B------:R-:W2:Y:S03]  /*26a0*/  LDSM.16.M88.4 R88, [R217+0x4000] ;  /* 0x00400000d958783b */ /* 0x000ea60000000200 */
[C---:B----4-:R-:W-:Y:S08]  /*26b0*/  HMMA.16816.F32 R56, R120.reuse, R80, R56 ;  /* 0x000000507838723c */ /* 0x050ff00000001838 */
[C---:B------:R-:W-:Y:S01]  /*26c0*/  HMMA.16816.F32 R52, R120.reuse, R82, R52 ;  /* 0x000000527834723c */ /* 0x040fe20000001834 */
[----:B------:R-:W4:Y:S07]  /*26d0*/  LDSM.16.M88.4 R80, [R217+0x5000] ;  /* 0x00500000d950783b */ /* 0x000f2e0000000200 */
[C---:B-1----:R-:W-:Y:S08]  /*26e0*/  HMMA.16816.F32 R20, R120.reuse, R64, R20 ;  /* 0x000000407814723c */ /* 0x042ff00000001814 */
[C---:B------:R-:W-:Y:S01]  /*26f0*/  HMMA.16816.F32 R16, R120.reuse, R66, R16 ;  /* 0x000000427810723c */ /* 0x040fe20000001810 */
[----:B------:R-:W1:Y:S07]  /*2700*/  LDSM.16.M88.4 R64, [R217+0x7000] ;  /* 0x00700000d940783b */ /* 0x000e6e0000000200 */
[C---:B-----5:R-:W-:Y:S08]  /*2710*/  HMMA.16816.F32 R48, R120.reuse, R76, R48 ;  /* 0x0000004c7830723c */ /* 0x060ff00000001830 */
[C---:B------:R-:W-:Y:S01]  /*2720*/  HMMA.16816.F32 R44, R120.reuse, R78, R44 ;  /* 0x0000004e782c723c */ /* 0x040fe2000000182c */
[----:B------:R-:W-:Y:S07]  /*2730*/  LDSM.16.M88.4 R76, [R217+0x5800] ;  /* 0x00580000d94c783b */ /* 0x000fee0000000200 */
[C---:B------:R-:W-:Y:S08]  /*2740*/  HMMA.16816.F32 R40, R120.reuse, R72, R40 ;  /* 0x000000487828723c */ /* 0x040ff00000001828 */
[C---:B--2---:R-:W-:Y:S08]  /*2750*/  HMMA.16816.F32 R12, R120.reuse, R60, R12 ;  /* 0x0000003c780c723c */ /* 0x044ff0000000180c */
[C---:B------:R-:W-:Y:S01]  /*2760*/  HMMA.16816.F32 R8, R120.reuse, R62, R8 ;  /* 0x0000003e7808723c */ /* 0x040fe20000001808 */
[----:B------:R-:W2:Y:S07]  /*2770*/  LDSM.16.M88.4 R60, [R217+0x7800] ;  /* 0x00780000d93c783b */ /* 0x000eae0000000200 */
[C---:B------:R-:W-:Y:S08]  /*2780*/  HMMA.16816.F32 R108, R120.reuse, R116, R108 ;  /* 0x00000074786c723c */ /* 0x040ff0000000186c */
[C---:B------:R-:W-:Y:S08]  /*2790*/  HMMA.16816.F32 R28, R120.reuse, R68, R28 ;  /* 0x00000044781c723c */ /* 0x040ff0000000181c */
[C---:B------:R-:W-:Y:S01]  /*27a0*/  HMMA.16816.F32 R24, R120.reuse, R70, R24 ;  /* 0x000000467818723c */ /* 0x040fe20000001818 */
[----:B------:R-:W5:Y:S07]  /*27b0*/  LDSM.16.M88.4 R68, [R217+0x6800] ;  /* 0x00680000d944783b */ /* 0x000f6e0000000200 */
[----:B------:R-:W-:Y:S08]  /*27c0*/  HMMA.16816.F32 R100, R120, R112, R100 ;  /* 0x000000707864723c */ /* 0x000ff00000001864 */
[C---:B---3--:R-:W-:Y:S08]  /*27d0*/  HMMA.16816.F32 R48, R92.reuse, R84, R48 ;  /* 0x000000545c30723c */ /* 0x048ff00000001830 */
[C---:B------:R-:W-:Y:S08]  /*27e0*/  HMMA.16816.F32 R44, R92.reuse, R86, R44 ;  /* 0x000000565c2c723c */ /* 0x040ff0000000182c */
[C---:B------:R-:W-:Y:S08]  /*27f0*/  HMMA.16816.F32 R56, R92.reuse, R88, R56 ;  /* 0x000000585c38723c */ /* 0x040ff00000001838 */
[C---:B------:R-:W-:Y:S01]  /*2800*/  HMMA.16816.F32 R52, R92.reuse, R90, R52 ;  /* 0x0000005a5c34723c */ /* 0x040fe20000001834 */
[----:B------:R-:W-:Y:S07]  /*2810*/  LDSM.16.M88.4 R88, [R204+0x4000] ;  /* 0x00400000cc58783b */ /* 0x000fee0000000200 */
[----:B----4-:R-:W-:Y:S01]  /*2820*/  HMMA.16816.F32 R84, R92, R80, R40 ;  /* 0x000000505c54723c */ /* 0x010fe20000001828 */
[----:B------:R-:W3:Y:S07]  /*2830*/  LDSM.16.M88.4 R40, [R216+0x2000] ;  /* 0x00200000d828783b */ /* 0x000eee0000000200 */
[C---:B------:R-:W-:Y:S08]  /*2840*/  HMMA.16816.F32 R104, R120.reuse, R118, R104 ;  /* 0x000000767868723c */ /* 0x040ff00000001868 */
[----:B------:R-:W-:Y:S08]  /*2850*/  HMMA.16816.F32 R96, R120, R114, R96 ;  /* 0x000000727860723c */ /* 0x000ff00000001860 */
[C---:B-1----:R-:W-:Y:S07]  /*2860*/  HMMA.16816.F32 R108, R92.reuse, R64, R108 ;  /* 0x000000405c6c723c */ /* 0x042fee000000186c */
[----:B------:R-:W-:Y:S01]  /*2870*/  LOP3.LUT R65, R37, 0xffffffe0, RZ, 0xc0, !PT ;  /* 0xffffffe025417812 */ /* 0x000fe200078ec0ff */
[----:B--2---:R-:W-:Y:S04]  /*2880*/  HMMA.16816.F32 R100, R92, R60, R100 ;  /* 0x0000003c5c64723c */ /* 0x004fe80000001864 */
[----:B------:R-:W-:-:S04]  /*2890*/  IMAD.IADD R2, R6, 0x1, -R65 ;  /* 0x0000000106027824 */ /* 0x000fc800078e0a41 */
[----:B------:R-:W-:Y:S01]  /*28a0*/  HMMA.16816.F32 R32, R120, R74, R32 ;  /* 0x0000004a7820723c */ /* 0x000fe20000001820 */
[----:B------:R-:W-:Y:S01]  /*28b0*/  SHF.R.S32.HI R61, RZ, 0x1f, R2 ;  /* 0x0000001fff3d7819 */ /* 0x000fe20000011402 */
[----:B------:R-:W1:Y:S03]  /*28c0*/  LDSM.16.M88.4 R72, [R217+0x6000] ;  /* 0x00600000d948783b */ /* 0x000e660000000200 */
[----:B------:R-:W-:-:S03]  /*28d0*/  LEA.HI R228, R61, R2, RZ, 0x2 ;  /* 0x000000023de47211 */ /* 0x000fc600078f10ff */
[----:B------:R-:W-:Y:S01]  /*28e0*/  HMMA.16816.F32 R104, R92, R66, R104 ;  /* 0x000000425c68723c */ /* 0x000fe20000001868 */
[----:B------:R-:W2:Y:S01]  /*28f0*/  LDSM.16.M88.4 R64, [R204+0x4800] ;  /* 0x00480000cc40783b */ /* 0x000ea20000000200 */
[----:B------:R-:W-:-:S06]  /*2900*/  SHF.R.S32.HI R228, RZ, 0x2, R228 ;  /* 0x00000002ffe47819 */ /* 0x000fcc00000114e4 */
[C---:B------:R-:W-:Y:S01]  /*2910*/  HMMA.16816.F32 R96, R92.reuse, R62, R96 ;  /* 0x0000003e5c60723c */ /* 0x040fe20000001860 */
[----:B------:R-:W4:Y:S07]  /*2920*/  LDSM.16.M88.4 R60, [R204+0x5000] ;  /* 0x00500000cc3c783b */ /* 0x000f2e0000000200 */
[C---:B------:R-:W-:Y:S07]  /*2930*/  HMMA.16816.F32 R28, R92.reuse, R76, R28 ;  /* 0x0000004c5c1c723c */ /* 0x040fee000000181c */
[----:B------:R-:W-:Y:S01]  /*2940*/  IADD3 R76, R125, 0x1, R228 ;  /* 0x000000017d4c7810 */ /* 0x000fe20007ffe0e4 */
[----:B-----5:R-:W-:Y:S01]  /*2950*/  HMMA.16816.F32 R12, R92, R68, R12 ;  /* 0x000000445c0c723c */ /* 0x020fe2000000180c */
[----:B------:R-:W-:-:S02]  /*2960*/  IMAD.SHL.U32 R77, R6, 0x2, RZ ;  /* 0x00000002064d7824 */ /* 0x000fc400078e00ff */
[----:B------:R-:W-:Y:S01]  /*2970*/  IADD3 R76, R39, -c[0x0][0x214], R76 ;  /* 0x80008500274c7a10 */ /* 0x000fe20007ffe04c */
[----:B------:R-:W-:-:S03]  /*2980*/  IMAD.SHL.U32 R6, R36, 0x80, RZ ;  /* 0x0000008024067824 */ /* 0x000fc600078e00ff */
[----:B------:R-:W-:Y:S01]  /*2990*/  IADD3 R76, R76, c[0x0][0x2e8], RZ ;  /* 0x0000ba004c4c7a10 */ /* 0x000fe20007ffe0ff */
[----:B------:R-:W-:Y:S01]  /*29a0*/  HMMA.16816.F32 R8, R92, R70, R8 ;  /* 0x000000465c08723c */ /* 0x000fe20000001808 */
[----:B------:R-:W5:Y:S01]  /*29b0*/  LDSM.16.M88.4 R68, [R204+0x5800] ;  /* 0x00580000cc44783b */ /* 0x000f620000000200 */
[----:B------:R-:W-:Y:S02]  /*29c0*/  LOP3.LUT R77, R6, 0x6, R77, 0xf8, !PT ;  /* 0x00000006064d7812 */ /* 0x000fe400078ef84d */
[C---:B------:R-:W-:Y:S02]  /*29d0*/  IADD3 R2, R76.reuse, 0x8, RZ ;  /* 0x000000084c027810 */ /* 0x040fe40007ffe0ff */
[-C--:B------:R-:W-:Y:S02]  /*29e0*/  IMNMX R76, R76, R39.reuse, PT ;  /* 0x000000274c4c7217 */ /* 0x080fe40003800200 */
[----:B---3--:R-:W-:Y:S01]  /*29f0*/  HMMA.16816.F32 R56, R40, R88, R56 ;  /* 0x000000582838723c */ /* 0x008fe20000001838 */
[----:B------:R-:W-:-:S02]  /*2a00*/  IMNMX R2, R2, R39, PT ;  /* 0x0000002702027217 */ /* 0x000fc40003800200 */
[C---:B------:R-:W-:Y:S02]  /*2a10*/  IADD3 R37, R77.reuse, -0x80, RZ ;  /* 0xffffff804d257810 */ /* 0x040fe40007ffe0ff */
[----:B------:R-:W-:Y:S02]  /*2a20*/  IADD3 R39, R77, -0x7f, RZ ;  /* 0xffffff814d277810 */ /* 0x000fe40007ffe0ff */
[C---:B------:R-:W-:Y:S01]  /*2a30*/  ISETP.GE.AND P2, PT, R37.reuse, R76, PT ;  /* 0x0000004c2500720c */ /* 0x040fe20003f46270 */
[----:B------:R-:W-:Y:S01]  /*2a40*/  HMMA.16816.F32 R52, R40, R90, R52 ;  /* 0x0000005a2834723c */ /* 0x000fe20000001834 */
[----:B------:R-:W-:Y:S02]  /*2a50*/  ISETP.GE.AND P0, PT, R37, R2, PT ;  /* 0x000000022500720c */ /* 0x000fe40003f06270 */
[C---:B------:R-:W-:Y:S02]  /*2a60*/  ISETP.GE.AND P5, PT, R39.reuse, R76, PT ;  /* 0x0000004c2700720c */ /* 0x040fe40003fa6270 */
[----:B------:R-:W-:-:S02]  /*2a70*/  ISETP.GE.AND P1, PT, R39, R2, PT ;  /* 0x000000022700720c */ /* 0x000fc40003f26270 */
[C---:B------:R-:W-:Y:S01]  /*2a80*/  IADD3 R37, R77.reuse, -0x78, RZ ;  /* 0xffffff884d257810 */ /* 0x040fe20007ffe0ff */
[C---:B------:R-:W-:Y:S01]  /*2a90*/  HMMA.16816.F32 R32, R92.reuse, R82, R32 ;  /* 0x000000525c20723c */ /* 0x040fe20000001820 */
[----:B------:R-:W-:Y:S02]  /*2aa0*/  IADD3 R39, R77, -0x77, RZ ;  /* 0xffffff894d277810 */ /* 0x000fe40007ffe0ff */
[C---:B------:R-:W-:Y:S02]  /*2ab0*/  ISETP.GE.AND P4, PT, R37.reuse, R76, PT ;  /* 0x0000004c2500720c */ /* 0x040fe40003f86270 */
[-C--:B------:R-:W-:Y:S02]  /*2ac0*/  ISETP.GE.AND P3, PT, R37, R2.reuse, PT ;  /* 0x000000022500720c */ /* 0x080fe40003f66270 */
[----:B------:R-:W-:Y:S01]  /*2ad0*/  IADD3 R37, R77, -0x6f, RZ ;  /* 0xffffff914d257810 */ /* 0x000fe20007ffe0ff */
[C---:B-1----:R-:W-:Y:S07]  /*2ae0*/  HMMA.16816.F32 R20, R92.reuse, R72, R20 ;  /* 0x000000485c14723c */ /* 0x042fee0000001814 */
[----:B------:R-:W-:Y:S01]  /*2af0*/  FSEL R72, R58, -INF , !P0 ;  /* 0xff8000003a487808 */ /* 0x000fe20004000000 */
[----:B------:R-:W-:Y:S01]  /*2b00*/  HMMA.16816.F32 R16, R92, R74, R16 ;  /* 0x0000004a5c10723c */ /* 0x000fe20000001810 */
[----:B------:R-:W-:-:S02]  /*2b10*/  ISETP.GE.AND P0, PT, R39, R2, PT ;  /* 0x000000022700720c */ /* 0x000fc40003f06270 */
[----:B------:R-:W-:Y:S02]  /*2b20*/  FSEL R58, R54, -INF , !P3 ;  /* 0xff800000363a7808 */ /* 0x000fe40005800000 */
[----:B------:R-:W-:Y:S02]  /*2b30*/  FSEL R73, R59, -INF , !P1 ;  /* 0xff8000003b497808 */ /* 0x000fe40004800000 */
[----:B------:R-:W-:Y:S01]  /*2b40*/  FSEL R75, R56, -INF , !P2 ;  /* 0xff800000384b7808 */ /* 0x000fe20005000000 */
[----:B--2---:R-:W-:Y:S01]  /*2b50*/  HMMA.16816.F32 R48, R40, R64, R48 ;  /* 0x000000402830723c */ /* 0x004fe20000001830 */
[----:B------:R-:W-:Y:S02]  /*2b60*/  ISETP.GE.AND P2, PT, R39, R76, PT ;  /* 0x0000004c2700720c */ /* 0x000fe40003f46270 */
[----:B------:R-:W-:Y:S02]  /*2b70*/  FSEL R56, R57, -INF , !P5 ;  /* 0xff80000039387808 */ /* 0x000fe40006800000 */
[----:B------:R-:W-:-:S02]  /*2b80*/  FSEL R57, R52, -INF , !P4 ;  /* 0xff80000034397808 */ /* 0x000fc40006000000 */
[----:B------:R-:W-:Y:S01]  /*2b90*/  FSEL R74, R55, -INF , !P0 ;  /* 0xff800000374a7808 */ /* 0x000fe20004000000 */
[----:B----4-:R-:W-:Y:S01]  /*2ba0*/  HMMA.16816.F32 R84, R40, R60, R84 ;  /* 0x0000003c2854723c */ /* 0x010fe20000001854 */
[----:B------:R-:W-:Y:S02]  /*2bb0*/  IADD3 R39, R77, -0x70, RZ ;  /* 0xffffff904d277810 */ /* 0x000fe40007ffe0ff */
[-C--:B------:R-:W-:Y:S02]  /*2bc0*/  ISETP.GE.AND P4, PT, R37, R76.reuse, PT ;  /* 0x0000004c2500720c */ /* 0x080fe40003f86270 */
[----:B------:R-:W-:Y:S02]  /*2bd0*/  ISETP.GE.AND P5, PT, R39, R76, PT ;  /* 0x0000004c2700720c */ /* 0x000fe40003fa6270 */
[----:B------:R-:W-:Y:S01]  /*2be0*/  FSEL R61, R53, -INF , !P2 ;  /* 0xff800000353d7808 */ /* 0x000fe20005000000 */
[----:B------:R-:W-:Y:S01]  /*2bf0*/  HMMA.16816.F32 R24, R92, R78, R24 ;  /* 0x0000004e5c18723c */ /* 0x000fe20000001818 */
[----:B------:R-:W1:Y:S01]  /*2c00*/  LDSM.16.M88.4 R52, [R204+0x6000] ;  /* 0x00600000cc34783b */ /* 0x000e620000000200 */
[----:B------:R-:W-:-:S02]  /*2c10*/  ISETP.GE.AND P1, PT, R39, R2, PT ;  /* 0x000000022700720c */ /* 0x000fc40003f26270 */
[----:B------:R-:W-:Y:S02]  /*2c20*/  ISETP.GE.AND P3, PT, R37, R2, PT ;  /* 0x000000022500720c */ /* 0x000fe40003f66270 */
[C---:B------:R-:W-:Y:S02]  /*2c30*/  IADD3 R39, R77.reuse, -0x68, RZ ;  /* 0xffffff984d277810 */ /* 0x040fe40007ffe0ff */
[C---:B------:R-:W-:Y:S01]  /*2c40*/  HMMA.16816.F32 R44, R40.reuse, R66, R44 ;  /* 0x00000042282c723c */ /* 0x040fe2000000182c */
[----:B------:R-:W-:Y:S02]  /*2c50*/  IADD3 R37, R77, -0x67, RZ ;  /* 0xffffff994d257810 */ /* 0x000fe40007ffe0ff */
[C---:B------:R-:W-:Y:S02]  /*2c60*/  ISETP.GE.AND P2, PT, R39.reuse, R76, PT ;  /* 0x0000004c2700720c */ /* 0x040fe40003f46270 */
[----:B------:R-:W-:Y:S02]  /*2c70*/  ISETP.GE.AND P0, PT, R39, R2, PT ;  /* 0x000000022700720c */ /* 0x000fe40003f06270 */
[----:B------:R-:W-:Y:S01]  /*2c80*/  FSEL R81, R48, -INF , !P5 ;  /* 0xff80000030517808 */ /* 0x000fe20006800000 */
[----:B-----5:R-:W-:Y:S01]  /*2c90*/  HMMA.16816.F32 R136, R40, R68, R28 ;  /* 0x000000442888723c */ /* 0x020fe2000000181c */
[----:B------:R-:W2:Y:S01]  /*2ca0*/  LDSM.16.M88.4 R28, [R204+0x6800] ;  /* 0x00680000cc1c783b */ /* 0x000ea20000000200 */
[----:B------:R-:W-:-:S02]  /*2cb0*/  FSEL R120, R50, -INF , !P1 ;  /* 0xff80000032787808 */ /* 0x000fc40004800000 */
[C---:B------:R-:W-:Y:S02]  /*2cc0*/  ISETP.GE.AND P5, PT, R37.reuse, R76, PT ;  /* 0x0000004c2500720c */ /* 0x040fe40003fa6270 */
[----:B------:R-:W-:Y:S02]  /*2cd0*/  ISETP.GE.AND P1, PT, R37, R2, PT ;  /* 0x000000022500720c */ /* 0x000fe40003f26270 */
[C---:B------:R-:W-:Y:S01]  /*2ce0*/  HMMA.16816.F32 R32, R40.reuse, R62, R32 ;  /* 0x0000003e2820723c */ /* 0x040fe20000001820 */
[C---:B------:R-:W-:Y:S02]  /*2cf0*/  IADD3 R39, R77.reuse, -0x60, RZ ;  /* 0xffffffa04d277810 */ /* 0x040fe40007ffe0ff */
[----:B------:R-:W-:Y:S02]  /*2d00*/  IADD3 R37, R77, -0x5f, RZ ;  /* 0xffffffa14d257810 */ /* 0x000fe40007ffe0ff */
[----:B------:R-:W-:Y:S02]  /*2d10*/  FSEL R89, R49, -INF , !P4 ;  /* 0xff80000031597808 */ /* 0x000fe40006000000 */
[----:B------:R-:W-:Y:S01]  /*2d20*/  FSEL R122, R51, -INF , !P3 ;  /* 0xff800000337a7808 */ /* 0x000fe20005800000 */
[----:B------:R-:W-:Y:S01]  /*2d30*/  HMMA.16816.F32 R24, R40, R70, R24 ;  /* 0x000000462818723c */ /* 0x000fe20000001818 */
[----:B------:R-:W-:-:S02]  /*2d40*/  ISETP.GE.AND P4, PT, R39, R76, PT ;  /* 0x0000004c2700720c */ /* 0x000fc40003f86270 */
[----:B------:R-:W-:Y:S02]  /*2d50*/  ISETP.GE.AND P3, PT, R39, R2, PT ;  /* 0x000000022700720c */ /* 0x000fe40003f66270 */
[----:B------:R-:W-:Y:S02]  /*2d60*/  FSEL R51, R44, -INF , !P2 ;  /* 0xff8000002c337808 */ /* 0x000fe40005000000 */
[----:B------:R-:W-:Y:S02]  /*2d70*/  FSEL R48, R46, -INF , !P0 ;  /* 0xff8000002e307808 */ /* 0x000fe40004000000 */
[C---:B------:R-:W-:Y:S01]  /*2d80*/  ISETP.GE.AND P2, PT, R37.reuse, R76, PT ;  /* 0x0000004c2500720c */ /* 0x040fe20003f46270 */
[----:B-1----:R-:W-:Y:S01]  /*2d90*/  HMMA.16816.F32 R16, R40, R54, R16 ;  /* 0x000000362810723c */ /* 0x002fe20000001810 */
[----:B------:R-:W-:Y:S02]  /*2da0*/  ISETP.GE.AND P0, PT, R37, R2, PT ;  /* 0x000000022500720c */ /* 0x000fe40003f06270 */
[----:B------:R-:W-:-:S02]  /*2db0*/  IADD3 R39, R77, -0x58, RZ ;  /* 0xffffffa84d277810 */ /* 0x000fc40007ffe0ff */
[----:B------:R-:W-:Y:S02]  /*2dc0*/  IADD3 R37, R77, -0x57, RZ ;  /* 0xffffffa94d257810 */ /* 0x000fe40007ffe0ff */
[----:B------:R-:W-:Y:S02]  /*2dd0*/  FSEL R49, R45, -INF , !P5 ;  /* 0xff8000002d317808 */ /* 0x000fe40006800000 */
[----:B------:R-:W-:Y:S02]  /*2de0*/  FSEL R38, R47, -INF , !P1 ;  /* 0xff8000002f267808 */ /* 0x000fe40004800000 */
[C---:B------:R-:W-:Y:S01]  /*2df0*/  ISETP.GE.AND P5, PT, R39.reuse, R76, PT ;  /* 0x0000004c2700720c */ /* 0x040fe20003fa6270 */
[----:B------:R-:W-:Y:S01]  /*2e00*/  HMMA.16816.F32 R44, R40, R52, R20 ;  /* 0x00000034282c723c */ /* 0x000fe20000001814 */
[----:B------:R-:W-:Y:S01]  /*2e10*/  ISETP.GE.AND P1, PT, R39, R2, PT ;  /* 0x000000022700720c */ /* 0x000fe20003f26270 */
[----:B------:R-:W1:Y:S01]  /*2e20*/  LDSM.16.M88.4 R20, [R204+0x7000] ;  /* 0x00700000cc14783b */ /* 0x000e620000000200 */
[----:B------:R-:W-:-:S02]  /*2e30*/  FSEL R167, R84, -INF , !P4 ;  /* 0xff80000054a77808 */ /* 0x000fc40006000000 */
[----:B------:R-:W-:Y:S02]  /*2e40*/  FSEL R174, R86, -INF , !P3 ;  /* 0xff80000056ae7808 */ /* 0x000fe40005800000 */
[C---:B------:R-:W-:Y:S01]  /*2e50*/  ISETP.GE.AND P4, PT, R37.reuse, R76, PT ;  /* 0x0000004c2500720c */ /* 0x040fe20003f86270 */
[----:B--2---:R-:W-:Y:S01]  /*2e60*/  HMMA.16816.F32 R8, R40, R30, R8 ;  /* 0x0000001e2808723c */ /* 0x004fe20000001808 */
[----:B------:R-:W-:Y:S02]  /*2e70*/  ISETP.GE.AND P3, PT, R37, R2, PT ;  /* 0x000000022500720c */ /* 0x000fe40003f66270 */
[C---:B------:R-:W-:Y:S02]  /*2e80*/  IADD3 R39, R77.reuse, -0x50, RZ ;  /* 0xffffffb04d277810 */ /* 0x040fe40007ffe0ff */
[----:B------:R-:W-:Y:S02]  /*2e90*/  IADD3 R37, R77, -0x4f, RZ ;  /* 0xffffffb14d257810 */ /* 0x000fe40007ffe0ff */
[----:B------:R-:W-:-:S02]  /*2ea0*/  FSEL R169, R85, -INF , !P2 ;  /* 0xff80000055a97808 */ /* 0x000fc40005000000 */
[----:B------:R-:W-:Y:S02]  /*2eb0*/  FSEL R176, R87, -INF , !P0 ;  /* 0xff80000057b07808 */ /* 0x000fe40004000000 */
[C---:B------:R-:W-:Y:S02]  /*2ec0*/  ISETP.GE.AND P2, PT, R39.reuse, R76, PT ;  /* 0x0000004c2700720c */ /* 0x040fe40003f46270 */
[----:B------:R-:W-:Y:S02]  /*2ed0*/  ISETP.GE.AND P0, PT, R39, R2, PT ;  /* 0x000000022700720c */ /* 0x000fe40003f06270 */
[----:B------:R-:W-:Y:S02]  /*2ee0*/  FSEL R171, R32, -INF , !P5 ;  /* 0xff80000020ab7808 */ /* 0x000fe40006800000 */
[----:B------:R-:W-:Y:S02]  /*2ef0*/  FSEL R172, R34, -INF , !P1 ;  /* 0xff80000022ac7808 */ /* 0x000fe40004800000 */
[----:B------:R-:W-:-:S02]  /*2f00*/  ISETP.GE.AND P5, PT, R37, R76, PT ;  /* 0x0000004c2500720c */ /* 0x000fc40003fa6270 */
[----:B------:R-:W-:Y:S02]  /*2f10*/  ISETP.GE.AND P1, PT, R37, R2, PT ;  /* 0x000000022500720c */ /* 0x000fe40003f26270 */
[----:B------:R-:W-:Y:S02]  /*2f20*/  IADD3 R39, R77, -0x48, RZ ;  /* 0xffffffb84d277810 */ /* 0x000fe40007ffe0ff */
[----:B------:R-:W-:Y:S02]  /*2f30*/  FSEL R37, R33, -INF , !P4 ;  /* 0xff80000021257808 */ /* 0x000fe40006000000 */
[----:B------:R-:W-:Y:S02]  /*2f40*/  IADD3 R33, R77, -0x47, RZ ;  /* 0xffffffb94d217810 */ /* 0x000fe40007ffe0ff */
[----:B------:R-:W-:Y:S02]  /*2f50*/  FSEL R170, R35, -INF , !P3 ;  /* 0xff80000023aa7808 */ /* 0x000fe40005800000 */
[----:B------:R-:W-:-:S02]  /*2f60*/  ISETP.GE.AND P4, PT, R39, R76, PT ;  /* 0x0000004c2700720c */ /* 0x000fc40003f86270 */
[----:B------:R-:W-:Y:S01]  /*2f70*/  ISETP.GE.AND P3, PT, R39, R2, PT ;  /* 0x000000022700720c */ /* 0x000fe20003f66270 */
[C---:B-1----:R-:W-:Y:S01]  /*2f80*/  HMMA.16816.F32 R108, R40.reuse, R20, R108 ;  /* 0x00000014286c723c */ /* 0x042fe2000000186c */
[----:B------:R-:W-:Y:S02]  /*2f90*/  FSEL R39, R136, -INF , !P2 ;  /* 0xff80000088277808 */ /* 0x000fe40005000000 */
[----:B------:R-:W-:Y:S02]  /*2fa0*/  FSEL R138, R138, -INF , !P0 ;  /* 0xff8000008a8a7808 */ /* 0x000fe40004000000 */
[C---:B------:R-:W-:Y:S02]  /*2fb0*/  ISETP.GE.AND P2, PT, R33.reuse, R76, PT ;  /* 0x0000004c2100720c */ /* 0x040fe40003f46270 */
[----:B------:R-:W-:Y:S01]  /*2fc0*/  ISETP.GE.AND P0, PT, R33, R2, PT ;  /* 0x000000022100720c */ /* 0x000fe20003f06270 */
[----:B------:R-:W-:Y:S01]  /*2fd0*/  HMMA.16816.F32 R104, R40, R22, R104 ;  /* 0x000000162868723c */ /* 0x000fe20000001868 */
[----:B------:R-:W-:-:S02]  /*2fe0*/  IADD3 R35, R77, -0x40, RZ ;  /* 0xffffffc04d237810 */ /* 0x000fc40007ffe0ff */
[----:B------:R-:W-:Y:S02]  /*2ff0*/  IADD3 R33, R77, -0x3f, RZ ;  /* 0xffffffc14d217810 */ /* 0x000fe40007ffe0ff */
[----:B------:R-:W-:Y:S02]  /*3000*/  FSEL R141, R137, -INF , !P5 ;  /* 0xff800000898d7808 */ /* 0x000fe40006800000 */
[----:B------:R-:W-:Y:S02]  /*3010*/  FSEL R152, R139, -INF , !P1 ;  /* 0xff8000008b987808 */ /* 0x000fe40004800000 */
[----:B------:R-:W-:Y:S02]  /*3020*/  FSEL R133, R24, -INF , !P4 ;  /* 0xff80000018857808 */ /* 0x000fe40006000000 */
[----:B------:R-:W-:Y:S02]  /*3030*/  FSEL R140, R26, -INF , !P3 ;  /* 0xff8000001a8c7808 */ /* 0x000fe40005800000 */
[----:B------:R-:W-:-:S02]  /*3040*/  ISETP.GE.AND P5, PT, R35, R76, PT ;  /* 0x0000004c2300720c */ /* 0x000fc40003fa6270 */
[----:B------:R-:W-:Y:S02]  /*3050*/  ISETP.GE.AND P1, PT, R35, R2, PT ;  /* 0x000000022300720c */ /* 0x000fe40003f26270 */
[C---:B------:R-:W-:Y:S02]  /*3060*/  ISETP.GE.AND P4, PT, R33.reuse, R76, PT ;  /* 0x0000004c2100720c */ /* 0x040fe40003f86270 */
[----:B------:R-:W-:Y:S02]  /*3070*/  ISETP.GE.AND P3, PT, R33, R2, PT ;  /* 0x000000022100720c */ /* 0x000fe40003f66270 */
[----:B------:R-:W-:Y:S01]  /*3080*/  HMMA.16816.F32 R32, R40, R28, R12 ;  /* 0x0000001c2820723c */ /* 0x000fe2000000180c */
[----:B------:R-:W1:Y:S01]  /*3090*/  LDSM.16.M88.4 R12, [R204+0x7800] ;  /* 0x00780000cc0c783b */ /* 0x000e620000000200 */
[----:B------:R-:W-:Y:S01]  /*30a0*/  FSEL R137, R25, -INF , !P2 ;  /* 0xff80000019897808 */ /* 0x000fe20005000000 */
[----:B------:R-:W-:-:S04]  /*30b0*/  DEPBAR.LE SB0, 0x0 ;  /* 0x000080000000791a */ /* 0x000fc80000000000 */
[C---:B------:R-:W-:Y:S02]  /*30c0*/  IADD3 R25, R77.reuse, -0x37, RZ ;  /* 0xffffffc94d197810 */ /* 0x040fe40007ffe0ff */
[----:B------:R-:W-:Y:S02]  /*30d0*/  IADD3 R29, R77, -0x38, RZ ;  /* 0xffffffc84d1d7810 */ /* 0x000fe40007ffe0ff */
[----:B------:R-:W-:Y:S02]  /*30e0*/  FSEL R150, R27, -INF , !P0 ;  /* 0xff8000001b967808 */ /* 0x000fe40004000000 */
[----:B------:R-:W-:Y:S02]  /*30f0*/  FSEL R157, R44, -INF , !P5 ;  /* 0xff8000002c9d7808 */ /* 0x000fe40006800000 */
[----:B------:R-:W-:Y:S02]  /*3100*/  ISETP.GE.AND P5, PT, R25, R76, PT ;  /* 0x0000004c1900720c */ /* 0x000fe40003fa6270 */
[----:B------:R-:W-:-:S02]  /*3110*/  IADD3 R27, R77, -0x30, RZ ;  /* 0xffffffd04d1b7810 */ /* 0x000fc40007ffe0ff */
[----:B------:R-:W-:Y:S02]  /*3120*/  FSEL R154, R46, -INF , !P1 ;  /* 0xff8000002e9a7808 */ /* 0x000fe40004800000 */
[-C--:B------:R-:W-:Y:S02]  /*3130*/  ISETP.GE.AND P0, PT, R29, R2.reuse, PT ;  /* 0x000000021d00720c */ /* 0x080fe40003f06270 */
[----:B------:R-:W-:Y:S02]  /*3140*/  ISETP.GE.AND P1, PT, R25, R2, PT ;  /* 0x000000021900720c */ /* 0x000fe40003f26270 */
[----:B------:R-:W-:Y:S02]  /*3150*/  FSEL R151, R45, -INF , !P4 ;  /* 0xff8000002d977808 */ /* 0x000fe40006000000 */
[----:B------:R-:W-:Y:S02]  /*3160*/  IADD3 R25, R77, -0x2f, RZ ;  /* 0xffffffd14d197810 */ /* 0x000fe40007ffe0ff */
[----:B------:R-:W-:-:S02]  /*3170*/  ISETP.GE.AND P4, PT, R27, R76, PT ;  /* 0x0000004c1b00720c */ /* 0x000fc40003f86270 */
[----:B------:R-:W-:Y:S02]  /*3180*/  FSEL R155, R17, -INF , !P5 ;  /* 0xff800000119b7808 */ /* 0x000fe40006800000 */
[----:B------:R-:W-:Y:S02]  /*3190*/  IADD3 R17, R77, -0x27, RZ ;  /* 0xffffffd94d117810 */ /* 0x000fe40007ffe0ff */
[----:B------:R-:W-:Y:S02]  /*31a0*/  ISETP.GE.AND P2, PT, R29, R76, PT ;  /* 0x0000004c1d00720c */ /* 0x000fe40003f46270 */
[----:B------:R-:W-:Y:S02]  /*31b0*/  FSEL R168, R47, -INF , !P3 ;  /* 0xff8000002fa87808 */ /* 0x000fe40005800000 */
[----:B------:R-:W-:Y:S01]  /*31c0*/  FSEL R166, R18, -INF , !P0 ;  /* 0xff80000012a67808 */ /* 0x000fe20004000000 */
[----:B-1----:R-:W-:Y:S01]  /*31d0*/  HMMA.16816.F32 R100, R40, R12, R100 ;  /* 0x0000000c2864723c */ /* 0x002fe20000001864 */
[----:B------:R-:W-:-:S02]  /*31e0*/  ISETP.GE.AND P3, PT, R27, R2, PT ;  /* 0x000000021b00720c */ /* 0x000fc40003f66270 */
[----:B------:R-:W-:Y:S02]  /*31f0*/  ISETP.GE.AND P0, PT, R25, R2, PT ;  /* 0x000000021900720c */ /* 0x000fe40003f06270 */
[----:B------:R-:W-:Y:S02]  /*3200*/  FSEL R158, R19, -INF , !P1 ;  /* 0xff800000139e7808 */ /* 0x000fe40004800000 */
[----:B------:R-:W-:Y:S01]  /*3210*/  FSEL R165, R32, -INF , !P4 ;  /* 0xff80000020a57808 */ /* 0x000fe20006000000 */
[----:B------:R-:W-:Y:S01]  /*3220*/  HMMA.16816.F32 R96, R40, R14, R96 ;  /* 0x0000000e2860723c */ /* 0x000fe20000001860 */
[----:B------:R-:W-:Y:S01]  /*3230*/  BAR.SYNC.DEFER_BLOCKING 0x0 ;  /* 0x0000000000007b1d */ /* 0x000fe20000010000 */
[----:B------:R-:W-:Y:S02]  /*3240*/  ISETP.GE.AND P4, PT, R17, R76, PT ;  /* 0x0000004c1100720c */ /* 0x000fe40003f86270 */
[----:B------:R-:W-:Y:S02]  /*3250*/  IADD3 R19, R77, -0x20, RZ ;  /* 0xffffffe04d137810 */ /* 0x000fe40007ffe0ff */
[----:B------:R-:W-:-:S02]  /*3260*/  FSEL R153, R16, -INF , !P2 ;  /* 0xff80000010997808 */ /* 0x000fc40005000000 */
[----:B------:R-:W-:Y:S02]  /*3270*/  ISETP.GE.AND P2, PT, R25, R76, PT ;  /* 0x0000004c1900720c */ /* 0x000fe40003f46270 */
[----:B------:R-:W-:Y:S02]  /*3280*/  FSEL R164, R34, -INF , !P3 ;  /* 0xff80000022a47808 */ /* 0x000fe40005800000 */
[----:B------:R-:W-:Y:S02]  /*3290*/  FSEL R162, R35, -INF , !P0 ;  /* 0xff80000023a27808 */ /* 0x000fe40004000000 */
[----:B------:R-:W-:Y:S02]  /*32a0*/  ISETP.GE.AND P3, PT, R17, R2, PT ;  /* 0x000000021100720c */ /* 0x000fe40003f66270 */
[----:B------:R-:W-:Y:S02]  /*32b0*/  ISETP.GE.AND P0, PT, R19, R76, PT ;  /* 0x0000004c1300720c */ /* 0x000fe40003f06270 */
[----:B------:R-:W-:-:S02]  /*32c0*/  FSEL R159, R9, -INF , !P4 ;  /* 0xff800000099f7808 */ /* 0x000fc40006000000 */
[C---:B------:R-:W-:Y:S02]  /*32d0*/  IADD3 R13, R77.reuse, -0x18, RZ ;  /* 0xffffffe84d0d7810 */ /* 0x040fe40007ffe0ff */
[----:B------:R-:W-:Y:S02]  /*32e0*/  IADD3 R9, R77, -0x17, RZ ;  /* 0xffffffe94d097810 */ /* 0x000fe40007ffe0ff */
[----:B------:R-:W-:Y:S02]  /*32f0*/  FSEL R163, R33, -INF , !P2 ;  /* 0xff80000021a37808 */ /* 0x000fe40005000000 */
[----:B------:R-:W-:Y:S02]  /*3300*/  ISETP.GE.AND P2, PT, R19, R2, PT ;  /* 0x000000021300720c */ /* 0x000fe40003f46270 */
[----:B------:R-:W-:Y:S02]  /*3310*/  FSEL R156, R11, -INF , !P3 ;  /* 0xff8000000b9c7808 */ /* 0x000fe40005800000 */
[----:B------:R-:W-:-:S02]  /*3320*/  FSEL R149, R108, -INF , !P0 ;  /* 0xff8000006c957808 */ /* 0x000fc40004000000 */
[C---:B------:R-:W-:Y:S02]  /*3330*/  ISETP.GE.AND P4, PT, R13.reuse, R76, PT ;  /* 0x0000004c0d00720c */ /* 0x040fe40003f86270 */
[----:B------:R-:W-:Y:S02]  /*3340*/  ISETP.GE.AND P3, PT, R13, R2, PT ;  /* 0x000000020d00720c */ /* 0x000fe40003f66270 */
[----:B------:R-:W-:Y:S02]  /*3350*/  ISETP.GE.AND P0, PT, R9, R76, PT ;  /* 0x0000004c0900720c */ /* 0x000fe40003f06270 */
[----:B------:R-:W-:Y:S02]  /*3360*/  IADD3 R13, R77, -0x10, RZ ;  /* 0xfffffff04d0d7810 */ /* 0x000fe40007ffe0ff */
[----:B------:R-:W-:Y:S02]  /*3370*/  FSEL R148, R110, -INF , !P2 ;  /* 0xff8000006e947808 */ /* 0x000fe40005000000 */
[----:B------:R-:W-:-:S02]  /*3380*/  ISETP.GE.AND P2, PT, R9, R2, PT ;  /* 0x000000020900720c */ /* 0x000fc40003f46270 */
[----:B------:R-:W-:Y:S02]  /*3390*/  FSEL R143, R105, -INF , !P0 ;  /* 0xff800000698f7808 */ /* 0x000fe40004000000 */
[C---:B------:R-:W-:Y:S02]  /*33a0*/  IADD3 R21, R77.reuse, -0x28, RZ ;  /* 0xffffffd84d157810 */ /* 0x040fe40007ffe0ff */
[C---:B------:R-:W-:Y:S02]  /*33b0*/  IADD3 R17, R77.reuse, -0x1f, RZ ;  /* 0xffffffe14d117810 */ /* 0x040fe40007ffe0ff */
[C---:B------:R-:W-:Y:S02]  /*33c0*/  IADD3 R11, R77.reuse, -0xf, RZ ;  /* 0xfffffff14d0b7810 */ /* 0x040fe40007ffe0ff */
[----:B------:R-:W-:Y:S02]  /*33d0*/  IADD3 R9, R77, -0x8, RZ ;  /* 0xfffffff84d097810 */ /* 0x000fe40007ffe0ff */
[----:B------:R-:W-:-:S02]  /*33e0*/  ISETP.GE.AND P0, PT, R13, R2, PT ;  /* 0x000000020d00720c */ /* 0x000fc40003f06270 */
[----:B------:R-:W-:Y:S02]  /*33f0*/  IADD3 R77, R77, -0x7, RZ ;  /* 0xfffffff94d4d7810 */ /* 0x000fe40007ffe0ff */
[----:B------:R-:W-:Y:S02]  /*3400*/  FSEL R134, R102, -INF , !P0 ;  /* 0xff80000066867808 */ /* 0x000fe40004000000 */
[-C--:B------:R-:W-:Y:S02]  /*3410*/  ISETP.GE.AND P0, PT, R77, R2.reuse, PT ;  /* 0x000000024d00720c */ /* 0x080fe40003f06270 */
[----:B------:R-:W-:Y:S02]  /*3420*/  ISETP.GE.AND P1, PT, R21, R2, PT ;  /* 0x000000021500720c */ /* 0x000fe40003f26270 */
[----:B------:R-:W-:Y:S02]  /*3430*/  FSEL R62, R99, -INF , !P0 ;  /* 0xff800000633e7808 */ /* 0x000fe40004000000 */
[----:B------:R-:W-:-:S02]  /*3440*/  FSEL R160, R10, -INF , !P1 ;  /* 0xff8000000aa07808 */ /* 0x000fc40004800000 */
[----:B------:R-:W-:Y:S02]  /*3450*/  ISETP.GE.AND P0, PT, R36, 0x2, PT ;  /* 0x000000022400780c */ /* 0x000fe40003f06270 */
[----:B------:R-:W-:Y:S02]  /*3460*/  ISETP.GE.AND P5, PT, R21, R76, PT ;  /* 0x0000004c1500720c */ /* 0x000fe40003fa6270 */
[----:B------:R-:W-:Y:S02]  /*3470*/  ISETP.GE.AND P1, PT, R17, R2, PT ;  /* 0x000000021100720c */ /* 0x000fe40003f26270 */
[----:B------:R-:W-:Y:S02]  /*3480*/  FSEL R161, R8, -INF , !P5 ;  /* 0xff80000008a17808 */ /* 0x000fe40006800000 */
[----:B------:R-:W-:Y:S02]  /*3490*/  FSEL R146, R111, -INF , !P1 ;  /* 0xff8000006f927808 */ /* 0x000fe40004800000 */
[----:B------:R-:W-:-:S02]  /*34a0*/  ISETP.GE.AND P5, PT, R17, R76, PT ;  /* 0x0000004c1100720c */ /* 0x000fc40003fa6270 */
[----:B------:R-:W-:Y:S02]  /*34b0*/  ISETP.GE.AND P1, PT, R13, R76, PT ;  /* 0x0000004c0d00720c */ /* 0x000fe40003f26270 */
[----:B------:R-:W-:Y:S02]  /*34c0*/  FSEL R147, R109, -INF , !P5 ;  /* 0xff8000006d937808 */ /* 0x000fe40006800000 */
[----:B------:R-:W-:Y:S02]  /*34d0*/  FSEL R145, R104, -INF , !P4 ;  /* 0xff80000068917808 */ /* 0x000fe40006000000 */
[----:B------:R-:W-:Y:S02]  /*34e0*/  FSEL R144, R106, -INF , !P3 ;  /* 0xff8000006a907808 */ /* 0x000fe40005800000 */
[----:B------:R-:W-:Y:S02]  /*34f0*/  FSEL R142, R107, -INF , !P2 ;  /* 0xff8000006b8e7808 */ /* 0x000fe40005000000 */
[----:B------:R-:W-:-:S02]  /*3500*/  FSEL R139, R100, -INF , !P1 ;  /* 0xff800000648b7808 */ /* 0x000fc40004800000 */
[-C--:B------:R-:W-:Y:S02]  /*3510*/  ISETP.GE.AND P5, PT, R11, R76.reuse, PT ;  /* 0x0000004c0b00720c */ /* 0x080fe40003fa6270 */
[-C--:B------:R-:W-:Y:S02]  /*3520*/  ISETP.GE.AND P4, PT, R9, R76.reuse, PT ;  /* 0x0000004c0900720c */ /* 0x080fe40003f86270 */
[----:B------:R-:W-:Y:S02]  /*3530*/  ISETP.GE.AND P3, PT, R77, R76, PT ;  /* 0x0000004c4d00720c */ /* 0x000fe40003f66270 */
[-C--:B------:R-:W-:Y:S02]  /*3540*/  ISETP.GE.AND P2, PT, R11, R2.reuse, PT ;  /* 0x000000020b00720c */ /* 0x080fe40003f46270 */
[----:B------:R-:W-:Y:S02]  /*3550*/  ISETP.GE.AND P1, PT, R9, R2, PT ;  /* 0x000000020900720c */ /* 0x000fe40003f26270 */
[----:B------:R-:W-:-:S02]  /*3560*/  LOP3.LUT R2, R4, R7, RZ, 0xfc, !PT ;  /* 0x0000000704027212 */ /* 0x000fc400078efcff */
[----:B------:R-:W-:Y:S02]  /*3570*/  FSEL R135, R101, -INF , !P5 ;  /* 0xff80000065877808 */ /* 0x000fe40006800000 */
[----:B------:R-:W-:Y:S02]  /*3580*/  FSEL R66, R103, -INF , !P2 ;  /* 0xff80000067427808 */ /* 0x000fe40005000000 */
[----:B------:R-:W-:Y:S02]  /*3590*/  FSEL R67, R96, -INF , !P4 ;  /* 0xff80000060437808 */ /* 0x000fe40006000000 */
[----:B------:R-:W-:Y:S02]  /*35a0*/  FSEL R65, R97, -INF , !P3 ;  /* 0xff80000061417808 */ /* 0x000fe40005800000 */
[----:B------:R-:W-:Y:S01]  /*35b0*/  FSEL R64, R98, -INF , !P1 ;  /* 0xff80000062407808 */ /* 0x000fe20004800000 */
[----:B------:R-:W-:Y:S05]  /*35c0*/  @!P0 BRA `(.L_x_2264) ;  /* 0x0000063000008947 */ /* 0x000fea0003800000 */
[----:B------:R-:W-:Y:S05]  /*35d0*/  @P6 BRA `(.L_x_2265) ;  /* 0x000003a000006947 */ /* 0x000fea0003800000 */
[----:B------:R-:W1:Y:S01]  /*35e0*/  I2F.RP R8, R3 ;  /* 0x0000000300087306 */ /* 0x000e620000209400 */
[----:B------:R-:W-:-:S02]  /*35f0*/  IADD3 R4, R6, -0x80, RZ ;  /* 0xffffff8006047810 */ /* 0x000fc40007ffe0ff */
[----:B------:R-:W-:Y:S02]  /*3600*/  IADD3 R11, R6, -0x100, RZ ;  /* 0xffffff00060b7810 */ /* 0x000fe40007ffe0ff */
        /* <DEDUP_REMOVED lines=31> */
[----:B------:R-:W-:-:S03]  /*3800*/  @!P3 IADD3 R12, -R12, RZ, RZ ;  /* 0x000000ff0c0cb210 */ /* 0x000fc60007ffe1ff */
        /* <DEDUP_REMOVED lines=13> */
[----:B------:R-:W-:-:S04]  /*38e0*/  IMAD R3, R6, c[0x0][0x19c], R3 ;  /* 0x0000670006037a24 */ /* 0x000fc800078e0203 */
[----:B------:R-:W-:Y:S02]  /*38f0*/  IMAD.IADD R9, R9, 0x1, R3 ;  /* 0x0000000109097824 */ /* 0x000fe400078e0203 */
[----:B--2---:R-:W-:-:S04]  /*3900*/  IMAD.IADD R7, R7, 0x1, -R4 ;  /* 0x0000000107077824 */ /* 0x004fc800078e0a04 */
[----:B------:R-:W-:Y:S01]  /*3910*/  IMAD.WIDE.U32 R8, R7, c[0x0][0x180], R8 ;  /* 0x0000600007087a25 */ /* 0x000fe200078e0008 */
[----:B------:R-:W-:-:S03]  /*3920*/  SHF.R.S32.HI R4, RZ, 0x1f, R7 ;  /* 0x0000001fff047819 */ /* 0x000fc60000011407 */
[----:B------:R-:W-:Y:S02]  /*3930*/  IMAD.MOV.U32 R3, RZ, RZ, R8 ;  /* 0x000000ffff037224 */ /* 0x000fe400078e0008 */
[----:B------:R-:W-:-:S04]  /*3940*/  IMAD R4, R4, c[0x0][0x180], RZ ;  /* 0x0000600004047a24 */ /* 0x000fc800078e02ff */
[----:B------:R-:W-:-:S05]  /*3950*/  IMAD R4, R7, c[0x0][0x184], R4 ;  /* 0x0000610007047a24 */ /* 0x000fca00078e0204 */
[----:B------:R-:W-:Y:S01]  /*3960*/  IADD3 R4, R9, R4, RZ ;  /* 0x0000000409047210 */ /* 0x000fe20007ffe0ff */
[----:B------:R-:W-:Y:S05]  /*3970*/  BRA `(.L_x_2266) ;  /* 0x0000004000007947 */ /* 0x000fea0003800000 */
.L_x_2265:
[----:B------:R-:W-:-:S04]  /*3980*/  ULEA UR6, -UR6, URZ, 0x7 ;  /* 0x0000003f06067291 */ /* 0x000fc8000f8e393f */
[----:B------:R-:W-:Y:S02]  /*3990*/  USHF.R.S32.HI UR4, URZ, 0x1f, UR6 ;  /* 0x0000001f3f047899 */ /* 0x000fe40008011406 */
[----:B------:R-:W-:-:S04]  /*39a0*/  MOV R3, UR6 ;  /* 0x0000000600037c02 */ /* 0x000fc80008000f00 */
[----:B------:R-:W-:Y:S02]  /*39b0*/  MOV R4, UR4 ;  /* 0x0000000400047c02 */ /* 0x000fe40008000f00 */
.L_x_2266:
[----:B------:R-:W-:-:S04]  /*39c0*/  LEA R226, P1, R3, R226, 0x1 ;  /* 0x000000e203e27211 */ /* 0x000fc800078208ff */
[----:B------:R-:W-:Y:S02]  /*39d0*/  LEA.HI.X R227, R3, R227, R4, 0x1, P1 ;  /* 0x000000e303e37211 */ /* 0x000fe400008f0c04 */
[----:B------:R-:W-:-:S03]  /*39e0*/  IADD3 R16, P1, R226, UR12, RZ ;  /* 0x0000000ce2107c10 */ /* 0x000fc6000ff3e0ff */
[----:B------:R-:W-:Y:S01]  /*39f0*/  @!PT LDS RZ, [RZ] ;  /* 0x00000000fffff984 */ /* 0x000fe20000000800 */
[----:B------:R-:W-:Y:S01]  /*3a00*/  @!PT LDS RZ, [RZ] ;  /* 0x00000000fffff984 */ /* 0x000fe20000000800 */
[----:B------:R-:W-:Y:S01]  /*3a10*/  @!PT LDS RZ, [RZ] ;  /* 0x00000000fffff984 */ /* 0x000fe20000000800 */
[----:B------:R1:W-:Y:S01]  /*3a20*/  LDGSTS.E.BYPASS.LTC128B.128 [R229+0x4000], [R226.64] ;  /* 0x04000000e2e57fae */ /* 0x0003e2000b901d4a */
[----:B------:R-:W-:Y:S02]  /*3a30*/  IADD3.X R17, R227, UR7, RZ, P1, !PT ;  /* 0x00000007e3117c10 */ /* 0x000fe40008ffe4ff */
[----:B------:R-:W-:Y:S01]  /*3a40*/  IADD3 R14, P1, R16, UR12, RZ ;  /* 0x0000000c100e7c10 */ /* 0x000fe2000ff3e0ff */
[----:B------:R1:W-:Y:S03]  /*3a50*/  LDGSTS.E.BYPASS.LTC128B.128 [R229+0x8000], [R226.64+0x80] ;  /* 0x08000080e2e57fae */ /* 0x0003e6000b901d4a */
[----:B------:R-:W-:Y:S01]  /*3a60*/  IADD3.X R15, R17, UR7, RZ, P1, !PT ;  /* 0x00000007110f7c10 */ /* 0x000fe20008ffe4ff */
[----:B------:R1:W-:Y:S01]  /*3a70*/  LDGSTS.E.BYPASS.LTC128B.128 [R229+0x4800], [R16.64] ;  /* 0x0480000010e57fae */ /* 0x0003e2000b901d4a */
[----:B------:R-:W-:-:S03]  /*3a80*/  IADD3 R12, P1, R14, UR12, RZ ;  /* 0x0000000c0e0c7c10 */ /* 0x000fc6000ff3e0ff */
[----:B------:R1:W-:Y:S01]  /*3a90*/  LDGSTS.E.BYPASS.LTC128B.128 [R229+0x8800], [R16.64+0x80] ;  /* 0x0880008010e57fae */ /* 0x0003e2000b901d4a */
[----:B------:R-:W-:Y:S02]  /*3aa0*/  IADD3.X R13, R15, UR7, RZ, P1, !PT ;  /* 0x000000070f0d7c10 */ /* 0x000fe40008ffe4ff */
[----:B------:R-:W-:Y:S01]  /*3ab0*/  IADD3 R10, P1, R12, UR12, RZ ;  /* 0x0000000c0c0a7c10 */ /* 0x000fe2000ff3e0ff */
[----:B------:R1:W-:Y:S03]  /*3ac0*/  LDGSTS.E.BYPASS.LTC128B.128 [R229+0x5000], [R14.64] ;  /* 0x050000000ee57fae */ /* 0x0003e6000b901d4a */
[----:B------:R-:W-:Y:S01]  /*3ad0*/  IADD3.X R11, R13, UR7, RZ, P1, !PT ;  /* 0x000000070d0b7c10 */ /* 0x000fe20008ffe4ff */
[----:B------:R1:W-:Y:S01]  /*3ae0*/  LDGSTS.E.BYPASS.LTC128B.128 [R229+0x9000], [R14.64+0x80] ;  /* 0x090000800ee57fae */ /* 0x0003e2000b901d4a */
[----:B------:R-:W-:-:S03]  /*3af0*/  IADD3 R8, P1, R10, UR12, RZ ;  /* 0x0000000c0a087c10 */ /* 0x000fc6000ff3e0ff */
        /* <DEDUP_REMOVED lines=8> */
[----:B------:R-:W-:-:S03]  /*3b80*/  IADD3.X R19, R7, UR7, RZ, P1, !PT ;  /* 0x0000000707137c10 */ /* 0x000fc60008ffe4ff */
[----:B------:R1:W-:Y:S04]  /*3b90*/  LDGSTS.E.BYPASS.LTC128B.128 [R229+0x6800], [R8.64] ;  /* 0x0680000008e57fae */ /* 0x0003e8000b901d4a */
[----:B------:R1:W-:Y:S04]  /*3ba0*/  LDGSTS.E.BYPASS.LTC128B.128 [R229+0xa800], [R8.64+0x80] ;  /* 0x0a80008008e57fae */ /* 0x0003e8000b901d4a */
[----:B------:R1:W-:Y:S04]  /*3bb0*/  LDGSTS.E.BYPASS.LTC128B.128 [R229+0x7000], [R6.64] ;  /* 0x0700000006e57fae */ /* 0x0003e8000b901d4a */
[----:B------:R1:W-:Y:S04]  /*3bc0*/  LDGSTS.E.BYPASS.LTC128B.128 [R229+0xb000], [R6.64+0x80] ;  /* 0x0b00008006e57fae */ /* 0x0003e8000b901d4a */
[----:B------:R1:W-:Y:S04]  /*3bd0*/  LDGSTS.E.BYPASS.LTC128B.128 [R229+0x7800], [R18.64] ;  /* 0x0780000012e57fae */ /* 0x0003e8000b901d4a */
[----:B------:R1:W-:Y:S04]  /*3be0*/  LDGSTS.E.BYPASS.LTC128B.128 [R229+0xb800], [R18.64+0x80] ;  /* 0x0b80008012e57fae */ /* 0x0003e8000b901d4a */
[----:B------:R-:W0:Y:S02]  /*3bf0*/  LDGDEPBAR ;  /* 0x00000000000079af */ /* 0x000e240000000000 */
.L_x_2264:
[----:B-1----:R-:W-:Y:S02]  /*3c00*/  FMNMX.FTZ R6, R75, R56, !PT ;  /* 0x000000384b067209 */ /* 0x002fe40007810000 */
        /* <DEDUP_REMOVED lines=61> */
[----:B------:R-:W-:Y:S01]  /*3fe0*/  SHF.L.U32 R215, R2, 0x1, RZ ;  /* 0x0000000102d77819 */ /* 0x000fe200000006ff */
[----:B------:R-:W1:Y:S03]  /*3ff0*/  SHFL.BFLY PT, R7, R6, 0x2, 0x1f ;  /* 0x0c401f0006077f89 */ /* 0x000e6600000e0000 */
[-C--:B------:R-:W-:Y:S01]  /*4000*/  IADD3 R214, R0, R215.reuse, RZ ;  /* 0x000000d700d67210 */ /* 0x080fe20007ffe0ff */
[----:B------:R-:W2:Y:S01]  /*4010*/  SHFL.BFLY PT, R4, R9, 0x2, 0x1f ;  /* 0x0c401f0009047f89 */ /* 0x000ea200000e0000 */
[C---:B------:R-:W-:Y:S02]  /*4020*/  IADD3 R213, R5.reuse, R215, RZ ;  /* 0x000000d705d57210 */ /* 0x040fe40007ffe0ff */
[----:B------:R-:W-:Y:S01]  /*4030*/  IADD3 R212, R5, R214, RZ ;  /* 0x000000d605d47210 */ /* 0x000fe20007ffe0ff */
[----:B------:R-:W-:Y:S04]  /*4040*/  LDSM.16.MT88.4 R100, [R215+0x10000] ;  /* 0x01000000d764783b */ /* 0x000fe80000004200 */
[----:B------:R-:W-:Y:S04]  /*4050*/  LDSM.16.MT88.4 R92, [R212+0xc000] ;  /* 0x00c00000d45c783b */ /* 0x000fe80000004200 */
[----:B------:R-:W-:Y:S04]  /*4060*/  LDSM.16.MT88.4 R68, [R215+0xc000] ;  /* 0x00c00000d744783b */ /* 0x000fe80000004200 */
[----:B------:R-:W-:Y:S01]  /*4070*/  LDSM.16.MT88.4 R76, [R214+0xc000] ;  /* 0x00c00000d64c783b */ /* 0x000fe20000004200 */
[----:B-1----:R-:W-:-:S03]  /*4080*/  FMNMX.FTZ R7, R6, R7, !PT ;  /* 0x0000000706077209 */ /* 0x002fc60007810000 */
[----:B------:R-:W-:Y:S01]  /*4090*/  LDSM.16.MT88.4 R84, [R213+0xc000] ;  /* 0x00c00000d554783b */ /* 0x000fe20000004200 */
[----:B--2---:R-:W-:-:S03]  /*40a0*/  FMNMX.FTZ R4, R9, R4, !PT ;  /* 0x0000000409047209 */ /* 0x004fc60007810000 */
[----:B------:R-:W1:Y:S04]  /*40b0*/  SHFL.BFLY PT, R132, R7, 0x1, 0x1f ;  /* 0x0c201f0007847f89 */ /* 0x000e6800000e0000 */
[----:B------:R-:W2:Y:S04]  /*40c0*/  SHFL.BFLY PT, R3, R4, 0x1, 0x1f ;  /* 0x0c201f0004037f89 */ /* 0x000ea800000e0000 */
[----:B------:R-:W3:Y:S04]  /*40d0*/  LDSM.16.MT88.4 R124, [R214+0x10000] ;  /* 0x01000000d67c783b */ /* 0x000ee80000004200 */
[----:B------:R-:W4:Y:S04]  /*40e0*/  LDSM.16.MT88.4 R112, [R213+0x10000] ;  /* 0x01000000d570783b */ /* 0x000f280000004200 */
[----:B------:R-:W-:Y:S04]  /*40f0*/  LDSM.16.MT88.4 R12, [R212+0xc800] ;  /* 0x00c80000d40c783b */ /* 0x000fe80000004200 */
[----:B------:R-:W-:Y:S01]  /*4100*/  LDSM.16.MT88.4 R8, [R215+0x10800] ;  /* 0x01080000d708783b */ /* 0x000fe20000004200 */
[----:B-1----:R-:W-:-:S03]  /*4110*/  FMNMX.FTZ R132, R7, R132, !PT ;  /* 0x0000008407847209 */ /* 0x002fc60007810000 */
[----:B------:R-:W-:Y:S01]  /*4120*/  LDSM.16.MT88.4 R24, [R215+0xc800] ;  /* 0x00c80000d718783b */ /* 0x000fe20000004200 */
[----:B--2---:R-:W-:Y:S01]  /*4130*/  FMNMX.FTZ R3, R4, R3, !PT ;  /* 0x0000000304037209 */ /* 0x004fe20007810000 */
[C---:B------:R-:W-:Y:S01]  /*4140*/  FMUL.FTZ R136, R132.reuse, c[0x0][0x23c] ;  /* 0x00008f0084887a20 */ /* 0x040fe20000410000 */
[----:B------:R-:W-:Y:S01]  /*4150*/  FSETP.NEU.FTZ.AND P1, PT, R132, -INF , PT ;  /* 0xff8000008400780b */ /* 0x000fe20003f3d000 */
[----:B------:R-:W1:Y:S02]  /*4160*/  LDSM.16.MT88.4 R4, [R212+0x10000] ;  /* 0x01000000d404783b */ /* 0x000e640000004200 */
[C---:B------:R-:W-:Y:S01]  /*4170*/  FMUL.FTZ R63, R3.reuse, c[0x0][0x23c] ;  /* 0x00008f00033f7a20 */ /* 0x040fe20000410000 */
[----:B------:R-:W-:Y:S01]  /*4180*/  FSEL R136, R136, RZ, P1 ;  /* 0x000000ff88887208 */ /* 0x000fe20000800000 */
[----:B------:R-:W2:Y:S01]  /*4190*/  LDSM.16.MT88.4 R20, [R214+0xc800] ;  /* 0x00c80000d614783b */ /* 0x000ea20000004200 */
[----:B------:R-:W-:-:S03]  /*41a0*/  FSETP.NEU.FTZ.AND P1, PT, R3, -INF , PT ;  /* 0xff8000000300780b */ /* 0x000fc60003f3d000 */
[--C-:B------:R-:W-:Y:S01]  /*41b0*/  FFMA.FTZ R52, R61, c[0x0][0x23c], -R136.reuse ;  /* 0x00008f003d347a23 */ /* 0x100fe20000010888 */
[----:B------:R-:W-:Y:S01]  /*41c0*/  FSEL R63, R63, RZ, P1 ;  /* 0x000000ff3f3f7208 */ /* 0x000fe20000800000 */
[--C-:B------:R-:W-:Y:S01]  /*41d0*/  FFMA.FTZ R59, R75, c[0x0][0x23c], -R136.reuse ;  /* 0x00008f004b3b7a23 */ /* 0x100fe20000010888 */
[----:B------:R-:W5:Y:S01]  /*41e0*/  LDSM.16.MT88.4 R16, [R213+0xc800] ;  /* 0x00c80000d510783b */ /* 0x000f620000004200 */
[--C-:B------:R-:W-:Y:S02]  /*41f0*/  FFMA.FTZ R56, R56, c[0x0][0x23c], -R136.reuse ;  /* 0x00008f0038387a23 */ /* 0x100fe40000010888 */
[----:B------:R-:W-:Y:S01]  /*4200*/  FFMA.FTZ R57, R57, c[0x0][0x23c], -R136 ;  /* 0x00008f0039397a23 */ /* 0x000fe20000010888 */
[----:B------:R-:W-:Y:S01]  /*4210*/  MUFU.EX2 R52, R52 ;  /* 0x0000003400347308 */ /* 0x000fe20000000800 */
[--C-:B------:R-:W-:Y:S01]  /*4220*/  FFMA.FTZ R61, R72, c[0x0][0x23c], -R63.reuse ;  /* 0x00008f00483d7a23 */ /* 0x100fe2000001083f */
[----:B------:R-:W1:Y:S01]  /*4230*/  LDSM.16.MT88.4 R32, [R214+0x10800] ;  /* 0x01080000d620783b */ /* 0x000e620000004200 */
[----:B------:R-:W-:-:S02]  /*4240*/  FFMA.FTZ R60, R73, c[0x0][0x23c], -R63 ;  /* 0x00008f00493c7a23 */ /* 0x000fc4000001083f */
[--C-:B------:R-:W-:Y:S01]  /*4250*/  FFMA.FTZ R58, R58, c[0x0][0x23c], -R63.reuse ;  /* 0x00008f003a3a7a23 */ /* 0x100fe2000001083f */
[----:B------:R-:W1:Y:S01]  /*4260*/  LDSM.16.MT88.4 R28, [R213+0x10800] ;  /* 0x01080000d51c783b */ /* 0x000e620000004200 */
[--C-:B------:R-:W-:Y:S01]  /*4270*/  FFMA.FTZ R53, R74, c[0x0][0x23c], -R63.reuse ;  /* 0x00008f004a357a23 */ /* 0x100fe2000001083f */
[----:B------:R-:W-:Y:S01]  /*4280*/  MUFU.EX2 R59, R59 ;  /* 0x0000003b003b7308 */ /* 0x000fe20000000800 */
[--C-:B------:R-:W-:Y:S02]  /*4290*/  FFMA.FTZ R46, R49, c[0x0][0x23c], -R136.reuse ;  /* 0x00008f00312e7a23 */ /* 0x100fe40000010888 */
[--C-:B------:R-:W-:Y:S02]  /*42a0*/  FFMA.FTZ R55, R81, c[0x0][0x23c], -R136.reuse ;  /* 0x00008f0051377a23 */ /* 0x100fe40000010888 */
[--C-:B------:R-:W-:Y:S02]  /*42b0*/  FFMA.FTZ R50, R89, c[0x0][0x23c], -R136.reuse ;  /* 0x00008f0059327a23 */ /* 0x100fe40000010888 */
[----:B------:R-:W-:Y:S01]  /*42c0*/  FFMA.FTZ R51, R51, c[0x0][0x23c], -R136 ;  /* 0x00008f0033337a23 */ /* 0x000fe20000010888 */
[----:B------:R-:W2:Y:S01]  /*42d0*/  MUFU.EX2 R56, R56 ;  /* 0x0000003800387308 */ /* 0x000ea20000000800 */
[----:B------:R-:W-:-:S02]  /*42e0*/  FFMA.FTZ R54, R120, c[0x0][0x23c], -R63 ;  /* 0x00008f0078367a23 */ /* 0x000fc4000001083f */
[--C-:B------:R-:W-:Y:S02]  /*42f0*/  FFMA.FTZ R49, R122, c[0x0][0x23c], -R63.reuse ;  /* 0x00008f007a317a23 */ /* 0x100fe4000001083f */
[--C-:B------:R-:W-:Y:S02]  /*4300*/  FFMA.FTZ R48, R48, c[0x0][0x23c], -R63.reuse ;  /* 0x00008f0030307a23 */ /* 0x100fe4000001083f */
[----:B------:R-:W-:Y:S01]  /*4310*/  FFMA.FTZ R45, R38, c[0x0][0x23c], -R63 ;  /* 0x00008f00262d7a23 */ /* 0x000fe2000001083f */
[----:B------:R-:W3:Y:S01]  /*4320*/  MUFU.EX2 R57, R57 ;  /* 0x0000003900397308 */ /* 0x000ee20000000800 */
[--C-:B------:R-:W-:Y:S02]  /*4330*/  FFMA.FTZ R38, R37, c[0x0][0x23c], -R136.reuse ;  /* 0x00008f0025267a23 */ /* 0x100fe40000010888 */
[--C-:B------:R-:W-:Y:S02]  /*4340*/  FFMA.FTZ R47, R167, c[0x0][0x23c], -R136.reuse ;  /* 0x00008f00a72f7a23 */ /* 0x100fe40000010888 */
[----:B------:R-:W-:-:S02]  /*4350*/  FFMA.FTZ R42, R169, c[0x0][0x23c], -R136 ;  /* 0x00008f00a92a7a23 */ /* 0x000fc40000010888 */
[----:B------:R-:W-:Y:S01]  /*4360*/  FFMA.FTZ R43, R171, c[0x0][0x23c], -R136 ;  /* 0x00008f00ab2b7a23 */ /* 0x000fe20000010888 */
[----:B------:R-:W-:Y:S01]  /*4370*/  MUFU.EX2 R61, R61 ;  /* 0x0000003d003d7308 */ /* 0x000fe20000000800 */
[----:B--2---:R-:W-:Y:S01]  /*4380*/  F2FP.PACK_AB R116, R56, R59 ;  /* 0x0000003b3874723e */ /* 0x004fe200000000ff */
[--C-:B------:R-:W-:Y:S02]  /*4390*/  FFMA.FTZ R44, R174, c[0x0][0x23c], -R63.reuse ;  /* 0x00008f00ae2c7a23 */ /* 0x100fe4000001083f */
[--C-:B------:R-:W-:Y:S02]  /*43a0*/  FFMA.FTZ R41, R176, c[0x0][0x23c], -R63.reuse ;  /* 0x00008f00b0297a23 */ /* 0x100fe4000001083f */
[--C-:B------:R-:W-:Y:S02]  /*43b0*/  FFMA.FTZ R40, R172, c[0x0][0x23c], -R63.reuse ;  /* 0x00008f00ac287a23 */ /* 0x100fe4000001083f */
[----:B------:R-:W2:Y:S01]  /*43c0*/  MUFU.EX2 R60, R60 ;  /* 0x0000003c003c7308 */ /* 0x000ea20000000800 */
        /* <DEDUP_REMOVED lines=9> */
[----:B------:R-:W3:Y:S01]  /*4460*/  MUFU.EX2 R53, R53 ;  /* 0x0000003500357308 */ /* 0x000ee20000000800 */
[----:B--2---:R-:W-:Y:S01]  /*4470*/  F2FP.PACK_AB R117, R60, R61 ;  /* 0x0000003d3c75723e */ /* 0x004fe200000000ff */
        /* <DEDUP_REMOVED lines=16> */
[--C-:B------:R-:W-:Y:S02]  /*4580*/  FFMA.FTZ R168, R159, c[0x0][0x23c], -R136.reuse ;  /* 0x00008f009fa87a23 */ /* 0x100fe40000010888 */
[--C-:B------:R-:W-:Y:S02]  /*4590*/  FFMA.FTZ R163, R163, c[0x0][0x23c], -R136.reuse ;  /* 0x00008f00a3a37a23 */ /* 0x100fe40000010888 */
[----:B------:R-:W-:Y:S01]  /*45a0*/  FFMA.FTZ R161, R161, c[0x0][0x23c], -R136 ;  /* 0x00008f00a1a17a23 */ /* 0x000fe20000010888 */
        /* <DEDUP_REMOVED lines=14> */
[----:B------:R-:W3:Y:S01]  /*4690*/  MUFU.EX2 R49, R49 ;  /* 0x0000003100317308 */ /* 0x000ee20000000800 */
[----:B------:R-:W-:-:S02]  /*46a0*/  FFMA.FTZ R146, R146, c[0x0][0x23c], -R63 ;  /* 0x00008f0092927a23 */ /* 0x000fc4000001083f */
[--C-:B------:R-:W-:Y:S02]  /*46b0*/  FFMA.FTZ R144, R144, c[0x0][0x23c], -R63.reuse ;  /* 0x00008f0090907a23 */ /* 0x100fe4000001083f */
[----:B------:R-:W-:Y:S01]  /*46c0*/  FFMA.FTZ R142, R142, c[0x0][0x23c], -R63 ;  /* 0x00008f008e8e7a23 */ /* 0x000fe2000001083f */
[C---:B------:R-:W-:Y:S01]  /*46d0*/  HMMA.16816.F32 R128, R116.reuse, R68, RZ ;  /* 0x000000447480723c */ /* 0x040fe200000018ff */
[----:B------:R-:W-:Y:S01]  /*46e0*/  FADD.FTZ R56, R59, R56 ;  /* 0x000000383b387221 */ /* 0x000fe20000010000 */
[----:B------:R-:W-:Y:S01]  /*46f0*/  MUFU.EX2 R48, R48 ;  /* 0x0000003000307308 */ /* 0x000fe20000000800 */
[----:B------:R-:W-:Y:S02]  /*4700*/  FADD.FTZ R61, R61, R60 ;  /* 0x0000003c3d3d7221 */ /* 0x000fe40000010000 */
[----:B------:R-:W-:Y:S02]  /*4710*/  FADD.FTZ R57, R57, R56 ;  /* 0x0000003839397221 */ /* 0x000fe40000010000 */
[----:B------:R-:W-:Y:S01]  /*4720*/  FADD.FTZ R58, R58, R61 ;  /* 0x0000003d3a3a7221 */ /* 0x000fe20000010000 */
[----:B------:R-:W-:Y:S01]  /*4730*/  HMMA.16816.F32 R72, R116, R76, RZ ;  /* 0x0000004c7448723c */ /* 0x000fe200000018ff */
[----:B------:R-:W-:Y:S01]  /*4740*/  FFMA.FTZ R241, R65, c[0x0][0x23c], -R136 ;  /* 0x00008f0041f17a23 */ /* 0x000fe20000010888 */
[----:B------:R-:W1:Y:S01]  /*4750*/  MUFU.EX2 R45, R45 ;  /* 0x0000002d002d7308 */ /* 0x000e620000000800 */
[----:B------:R-:W-:-:S02]  /*4760*/  FADD.FTZ R52, R52, R57 ;  /* 0x0000003934347221 */ /* 0x000fc40000010000 */
[----:B------:R-:W-:-:S03]  /*4770*/  FADD.FTZ R53, R53, R58 ;  /* 0x0000003a35357221 */ /* 0x000fc60000010000 */
[C---:B------:R-:W-:Y:S02]  /*4780*/  HMMA.16816.F32 R80, R116.reuse, R84, RZ ;  /* 0x000000547450723c */ /* 0x040fe400000018ff */
[----:B------:R-:W-:Y:S06]  /*4790*/  MUFU.EX2 R47, R47 ;  /* 0x0000002f002f7308 */ /* 0x000fec0000000800 */
[C---:B------:R-:W-:Y:S02]  /*47a0*/  HMMA.16816.F32 R104, R116.reuse, R124, RZ ;  /* 0x0000007c7468723c */ /* 0x040fe400000018ff */
[----:B------:R-:W1:Y:S06]  /*47b0*/  MUFU.EX2 R42, R42 ;  /* 0x0000002a002a7308 */ /* 0x000e6c0000000800 */
[C---:B----4-:R-:W-:Y:S02]  /*47c0*/  HMMA.16816.F32 R108, R116.reuse, R112, RZ ;  /* 0x00000070746c723c */ /* 0x050fe400000018ff */
        /* <DEDUP_REMOVED lines=10> */
[----:B------:R-:W4:Y:S06]  /*4870*/  MUFU.EX2 R37, R37 ;  /* 0x0000002500257308 */ /* 0x000f2c0000000800 */
[C---:B-1----:R-:W-:Y:S02]  /*4880*/  HMMA.16816.F32 R120, R116.reuse, R4, RZ ;  /* 0x000000047478723c */ /* 0x042fe400000018ff */
[----:B------:R-:W-:Y:S05]  /*4890*/  MUFU.EX2 R39, R39 ;  /* 0x0000002700277308 */ /* 0x000fea0000000800 */
[----:B--2---:R-:W-:Y:S01]  /*48a0*/  F2FP.PACK_AB R4, R50, R55 ;  /* 0x000000373204723e */ /* 0x004fe200000000ff */
[----:B------:R-:W-:Y:S01]  /*48b0*/  HMMA.16816.F32 R116, R116, R6, RZ ;  /* 0x000000067474723c */ /* 0x000fe200000018ff */
[----:B---3--:R-:W-:Y:S01]  /*48c0*/  F2FP.PACK_AB R5, R49, R54 ;  /* 0x000000363105723e */ /* 0x008fe200000000ff */
[----:B------:R-:W1:Y:S01]  /*48d0*/  MUFU.EX2 R2, R2 ;  /* 0x0000000200027308 */ /* 0x000e620000000800 */
        /* <DEDUP_REMOVED lines=14> */
[----:B------:R-:W2:Y:S01]  /*49c0*/  LDSM.16.MT88.4 R12, [R212+0x10800] ;  /* 0x01080000d40c783b */ /* 0x000ea20000004200 */
[----:B------:R-:W-:Y:S06]  /*49d0*/  MUFU.EX2 R137, R137 ;  /* 0x0000008900897308 */ /* 0x000fec0000000800 */
[C---:B------:R-:W-:Y:S02]  /*49e0*/  HMMA.16816.F32 R96, R4.reuse, R8, R96 ;  /* 0x000000080460723c */ /* 0x040fe40000001860 */
[----:B------:R-:W3:Y:S06]  /*49f0*/  MUFU.EX2 R138, R138 ;  /* 0x0000008a008a7308 */ /* 0x000eec0000000800 */
        /* <DEDUP_REMOVED lines=9> */
[----:B------:R-:W1:Y:S06]  /*4a90*/  MUFU.EX2 R151, R151 ;  /* 0x0000009700977308 */ /* 0x000e6c0000000800 */
[C---:B------:R-:W-:Y:S01]  /*4aa0*/  HMMA.16816.F32 R76, R4.reuse, R22, R76 ;  /* 0x00000016044c723c */ /* 0x040fe2000000184c */
[----:B------:R-:W-:Y:S01]  /*4ab0*/  LDSM.16.MT88.4 R20, [R214+0xd000] ;  /* 0x00d00000d614783b */ /* 0x000fe20000004200 */
[----:B------:R-:W-:Y:S06]  /*4ac0*/  MUFU.EX2 R153, R153 ;  /* 0x0000009900997308 */ /* 0x000fec0000000800 */
[C---:B-----5:R-:W-:Y:S02]  /*4ad0*/  HMMA.16816.F32 R80, R4.reuse, R16, R80 ;  /* 0x000000100450723c */ /* 0x060fe40000001850 */
[----:B------:R-:W-:Y:S06]  /*4ae0*/  MUFU.EX2 R152, R152 ;  /* 0x0000009800987308 */ /* 0x000fec0000000800 */
[C---:B------:R-:W-:Y:S01]  /*4af0*/  HMMA.16816.F32 R84, R4.reuse, R18, R84 ;  /* 0x000000120454723c */ /* 0x040fe20000001854 */
[----:B------:R-:W5:Y:S01]  /*4b00*/  LDSM.16.MT88.4 R16, [R213+0xd000] ;  /* 0x00d00000d510783b */ /* 0x000f620000004200 */
        /* <DEDUP_REMOVED lines=11> */
[C---:B--2---:R-:W-:Y:S02]  /*4bc0*/  HMMA.16816.F32 R120, R4.reuse, R12, R120 ;  /* 0x0000000c0478723c */ /* 0x044fe40000001878 */
[----:B------:R-:W2:Y:S06]  /*4bd0*/  MUFU.EX2 R163, R163 ;  /* 0x000000a300a37308 */ /* 0x000eac0000000800 */
[----:B------:R-:W-:Y:S01]  /*4be0*/  HMMA.16816.F32 R116, R4, R14, R116 ;  /* 0x0000000e0474723c */ /* 0x000fe20000001874 */
[----:B------:R-:W2:Y:S01]  /*4bf0*/  LDSM.16.MT88.4 R12, [R215+0x11000] ;  /* 0x01100000d70c783b */ /* 0x000ea20000004200 */
[----:B------:R-:W-:Y:S05]  /*4c00*/  MUFU.EX2 R161, R161 ;  /* 0x000000a100a17308 */ /* 0x000fea0000000800 */
[----:B------:R-:W-:Y:S01]  /*4c10*/  F2FP.PACK_AB R4, R42, R47 ;  /* 0x0000002f2a04723e */ /* 0x000fe200000000ff */
[----:B------:R-:W-:Y:S01]  /*4c20*/  FADD.FTZ R47, R47, R46 ;  /* 0x0000002e2f2f7221 */ /* 0x000fe20000010000 */
[----:B----4-:R-:W-:Y:S01]  /*4c30*/  F2FP.PACK_AB R5, R41, R44 ;  /* 0x0000002c2905723e */ /* 0x010fe200000000ff */
        /* <DEDUP_REMOVED lines=14> */
[----:B------:R-:W4:Y:S05]  /*4d20*/  LDSM.16.MT88.4 R8, [R212+0x11000] ;  /* 0x01100000d408783b */ /* 0x000f2a0000004200 */
[----:B------:R-:W-:Y:S02]  /*4d30*/  MUFU.EX2 R160, R160 ;  /* 0x000000a000a07308 */ /* 0x000fe40000000800 */
[C---:B-----5:R-:W-:Y:S06]  /*4d40*/  HMMA.16816.F32 R80, R4.reuse, R16, R80 ;  /* 0x000000100450723c */ /* 0x060fec0000001850 */
[----:B------:R-:W5:Y:S02]  /*4d50*/  MUFU.EX2 R165, R165 ;  /* 0x000000a500a57308 */ /* 0x000f640000000800 */
[C---:B------:R-:W-:Y:S01]  /*4d60*/  HMMA.16816.F32 R84, R4.reuse, R18, R84 ;  /* 0x000000120454723c */ /* 0x040fe20000001854 */
[----:B------:R-:W-:Y:S05]  /*4d70*/  LDSM.16.MT88.4 R16, [R212+0xd800] ;  /* 0x00d80000d410783b */ /* 0x000fea0000004200 */
[----:B------:R-:W-:Y:S02]  /*4d80*/  MUFU.EX2 R149, R149 ;  /* 0x0000009500957308 */ /* 0x000fe40000000800 */
[C---:B--2---:R-:W-:Y:S06]  /*4d90*/  HMMA.16816.F32 R96, R4.reuse, R12, R96 ;  /* 0x0000000c0460723c */ /* 0x044fec0000001860 */
[----:B------:R-:W2:Y:S02]  /*4da0*/  MUFU.EX2 R156, R156 ;  /* 0x0000009c009c7308 */ /* 0x000ea40000000800 */
[C---:B------:R-:W-:Y:S01]  /*4db0*/  HMMA.16816.F32 R100, R4.reuse, R14, R100 ;  /* 0x0000000e0464723c */ /* 0x040fe20000001864 */
[----:B------:R-:W1:Y:S05]  /*4dc0*/  LDSM.16.MT88.4 R12, [R213+0xd800] ;  /* 0x00d80000d50c783b */ /* 0x000e6a0000004200 */
[----:B------:R-:W-:Y:S02]  /*4dd0*/  MUFU.EX2 R145, R145 ;  /* 0x0000009100917308 */ /* 0x000fe40000000800 */
[C---:B------:R-:W-:Y:S06]  /*4de0*/  HMMA.16816.F32 R128, R4.reuse, R24, R128 ;  /* 0x000000180480723c */ /* 0x040fec0000001880 */
[----:B------:R-:W-:Y:S02]  /*4df0*/  MUFU.EX2 R164, R164 ;  /* 0x000000a400a47308 */ /* 0x000fe40000000800 */
[C---:B----4-:R-:W-:Y:S06]  /*4e00*/  HMMA.16816.F32 R120, R4.reuse, R8, R120 ;  /* 0x000000080478723c */ /* 0x050fec0000001878 */
[----:B------:R-:W-:Y:S02]  /*4e10*/  MUFU.EX2 R143, R143 ;  /* 0x0000008f008f7308 */ /* 0x000fe40000000800 */
[C---:B------:R-:W-:Y:S01]  /*4e20*/  HMMA.16816.F32 R116, R4.reuse, R10, R116 ;  /* 0x0000000a0474723c */ /* 0x040fe20000001874 */
[----:B------:R-:W4:Y:S05]  /*4e30*/  LDSM.16.MT88.4 R8, [R215+0x11800] ;  /* 0x01180000d708783b */ /* 0x000f2a0000004200 */
        /* <DEDUP_REMOVED lines=16> */
[----:B---3--:R-:W-:Y:S01]  /*4f40*/  F2FP.PACK_AB R5, R138, R137 ;  /* 0x000000898a05723e */ /* 0x008fe200000000ff */
        /* <DEDUP_REMOVED lines=15> */
[C---:B----4-:R-:W-:Y:S08]  /*5040*/  HMMA.16816.F32 R96, R4.reuse, R8, R96 ;  /* 0x000000080460723c */ /* 0x050ff00000001860 */
[C---:B------:R-:W-:Y:S01]  /*5050*/  HMMA.16816.F32 R100, R4.reuse, R10, R100 ;  /* 0x0000000a0464723c */ /* 0x040fe20000001864 */
[----:B------:R-:W4:Y:S07]  /*5060*/  LDSM.16.MT88.4 R8, [R213+0xe000] ;  /* 0x00e00000d508783b */ /* 0x000f2e0000004200 */
        /* <DEDUP_REMOVED lines=57> */
[----:B-----5:R-:W-:Y:S01]  /*5400*/  F2FP.PACK_AB R7, R165, R160 ;  /* 0x000000a0a507723e */ /* 0x020fe200000000ff */
        /* <DEDUP_REMOVED lines=11> */
[C---:B--2---:R-:W-:Y:S08]  /*54c0*/  HMMA.16816.F32 R80, R4.reuse, R20, R80 ;  /* 0x000000140450723c */ /* 0x044ff00000001850 */
[C---:B------:R-:W-:Y:S01]  /*54d0*/  HMMA.16816.F32 R84, R4.reuse, R22, R84 ;  /* 0x000000160454723c */ /* 0x040fe20000001854 */
[----:B------:R-:W-:Y:S07]  /*54e0*/  LDSM.16.MT88.4 R20, [R212+0xf000] ;  /* 0x00f00000d414783b */ /* 0x000fee0000004200 */
[C---:B-1----:R-:W-:Y:S08]  /*54f0*/  HMMA.16816.F32 R96, R4.reuse, R12, R96 ;  /* 0x0000000c0460723c */ /* 0x042ff00000001860 */
[C---:B------:R-:W-:Y:S01]  /*5500*/  HMMA.16816.F32 R100, R4.reuse, R14, R100 ;  /* 0x0000000e0464723c */ /* 0x040fe20000001864 */
[----:B------:R-:W1:Y:S07]  /*5510*/  LDSM.16.MT88.4 R12, [R213+0xf000] ;  /* 0x00f00000d50c783b */ /* 0x000e6e0000004200 */
[C---:B---3--:R-:W-:Y:S08]  /*5520*/  HMMA.16816.F32 R104, R4.reuse, R16, R104 ;  /* 0x000000100468723c */ /* 0x048ff00000001868 */
[C---:B------:R-:W-:Y:S01]  /*5530*/  HMMA.16816.F32 R124, R4.reuse, R18, R124 ;  /* 0x00000012047c723c */ /* 0x040fe2000000187c */
[----:B------:R-:W2:Y:S07]  /*5540*/  LDSM.16.MT88.4 R16, [R215+0x13000] ;  /* 0x01300000d710783b */ /* 0x000eae0000004200 */
[C---:B----4-:R-:W-:Y:S08]  /*5550*/  HMMA.16816.F32 R120, R4.reuse, R8, R120 ;  /* 0x000000080478723c */ /* 0x050ff00000001878 */
[C---:B------:R-:W-:Y:S01]  /*5560*/  HMMA.16816.F32 R116, R4.reuse, R10, R116 ;  /* 0x0000000a0474723c */ /* 0x040fe20000001874 */
[----:B------:R-:W3:Y:S07]  /*5570*/  LDSM.16.MT88.4 R8, [R214+0x13000] ;  /* 0x01300000d608783b */ /* 0x000eee0000004200 */
        /* <DEDUP_REMOVED lines=43> */
[----:B-1----:R-:W-:Y:S01]  /*5830*/  HMMA.16816.F32 R108, R4, R12, R108 ;  /* 0x0000000c046c723c */ /* 0x002fe2000000186c */
[----:B------:R-:W-:-:S04]  /*5840*/  FFMA.FTZ R27, R134, c[0x0][0x23c], -R63 ;  /* 0x00008f00861b7a23 */ /* 0x000fc8000001083f */
        /* <DEDUP_REMOVED lines=42> */
[----:B------:R-:W-:Y:S01]  /*5af0*/  ULDC UR4, c[0x0][0x1a0] ;  /* 0x0000680000047ab9 */ /* 0x000fe20000000800 */
[----:B------:R-:W-:Y:S01]  /*5b00*/  IADD3 R237, R36, -0x2, RZ ;  /* 0xfffffffe24ed7810 */ /* 0x000fe20007ffe0ff */
[----:B------:R-:W-:Y:S01]  /*5b10*/  ULEA UR4, -UR4, URZ, 0x7 ;  /* 0x0000003f04047291 */ /* 0x000fe2000f8e393f */
[----:B------:R-:W-:-:S02]  /*5b20*/  IMAD.MOV.U32 R0, RZ, RZ, R3 ;  /* 0x000000ffff007224 */ /* 0x000fc400078e0003 */
[----:B------:R-:W-:Y:S01]  /*5b30*/  IMAD.MOV.U32 R133, RZ, RZ, R132 ;  /* 0x000000ffff857224 */ /* 0x000fe200078e0084 */
[----:B------:R-:W-:Y:S02]  /*5b40*/  USHF.R.S32.HI UR6, URZ, 0x1f, UR4 ;  /* 0x0000001f3f067899 */ /* 0x000fe40008011404 */
[----:B------:R-:W-:-:S04]  /*5b50*/  MOV R236, UR4 ;  /* 0x0000000400ec7c02 */ /* 0x000fc80008000f00 */
[----:B------:R-:W-:-:S04]  /*5b60*/  MOV R234, UR6 ;  /* 0x0000000600ea7c02 */ /* 0x000fc80008000f00 */
.L_x_2271:
[----:B------:R-:W-:Y:S01]  /*5b70*/  MOV R6, R236 ;  /* 0x000000ec00067202 */ /* 0x000fe20000000f00 */
[----:B------:R-:W-:Y:S04]  /*5b80*/  DEPBAR.LE SB0, 0x0 ;  /* 0x000080000000791a */ /* 0x000fe80000000000 */
[----:B------:R-:W-:Y:S01]  /*5b90*/  BAR.SYNC.DEFER_BLOCKING 0x0 ;  /* 0x0000000000007b1d */ /* 0x000fe20000010000 */
[----:B------:R-:W-:Y:S05]  /*5ba0*/  MOV R3, R234 ;  /* 0x000000ea00037202 */ /* 0x000fea0000000f00 */
[----:B------:R-:W-:-:S05]  /*5bb0*/  @P6 BRA `(.L_x_2268) ;  /* 0x000003b000006947 */ /* 0x000fca0003800000 */
[----:B------:R-:W-:Y:S04]  /*5bc0*/  IABS R2, c[0x0][0x2d0] ;  /* 0x0000b40000027a13 */ /* 0x000fe80000000000 */
        /* <DEDUP_REMOVED lines=11> */
[----:B------:R-:W-:Y:S01]  /*5c80*/  ISETP.GE.AND P2, PT, R10, RZ, PT ;  /* 0x000000ff0a00720c */ /* 0x000fe20003f46270 */
        /* <DEDUP_REMOVED lines=29> */
[-C--:B------:R-:W-:Y:S01]  /*5e60*/  LEA.HI.X.SX32 R13, R3, R233.reuse, 0x2, P1 ;  /* 0x000000e9030d7211 */ /* 0x080fe200008f16ff */
[----:B------:R-:W-:Y:S01]  /*5e70*/  IMAD.MOV.U32 R3, RZ, RZ, c[0x0][0x2d0] ;  /* 0x0000b400ff037624 */ /* 0x000fe200078e00ff */
[----:B------:R-:W-:Y:S03]  /*5e80*/  LEA.HI.X.SX32 R11, R9, R233, 0x2, P0 ;  /* 0x000000e9090b7211 */ /* 0x000fe600000f16ff */
[----:B------:R-:W-:Y:S01]  /*5e90*/  IMAD R3, R2, R3, -0x80 ;  /* 0xffffff8002037424 */ /* 0x000fe200078e0203 */
[----:B------:R-:W2:Y:S03]  /*5ea0*/  LDG.E R4, [R12.64] ;  /* 0x0000000a0c047981 */ /* 0x000ea6000c1e1900 */
[C---:B------:R-:W-:Y:S01]  /*5eb0*/  IMAD.WIDE.U32 R6, R3.reuse, c[0x0][0x1a0], RZ ;  /* 0x0000680003067a25 */ /* 0x040fe200078e00ff */
[----:B------:R-:W2:Y:S01]  /*5ec0*/  LDG.E R5, [R10.64] ;  /* 0x0000000a0a057981 */ /* 0x000ea2000c1e1900 */
[----:B------:R-:W-:Y:S05]  /*5ed0*/  SHF.R.S32.HI R2, RZ, 0x1f, R3 ;  /* 0x0000001fff027819 */ /* 0x000fea0000011403 */
[----:B------:R-:W-:Y:S04]  /*5ee0*/  IMAD R2, R2, c[0x0][0x1a0], RZ ;  /* 0x0000680002027a24 */ /* 0x000fe800078e02ff */
[----:B------:R-:W-:Y:S04]  /*5ef0*/  IMAD R2, R3, c[0x0][0x1a4], R2 ;  /* 0x0000690003027a24 */ /* 0x000fe800078e0202 */
[----:B------:R-:W-:Y:S02]  /*5f00*/  IMAD.IADD R7, R7, 0x1, R2 ;  /* 0x0000000107077824 */ /* 0x000fe400078e0202 */
[----:B--2---:R-:W-:Y:S04]  /*5f10*/  IMAD.IADD R4, R4, 0x1, -R5 ;  /* 0x0000000104047824 */ /* 0x004fe800078e0a05 */
[C---:B------:R-:W-:Y:S01]  /*5f20*/  IMAD.WIDE.U32 R6, R4.reuse, c[0x0][0x188], R6 ;  /* 0x0000620004067a25 */ /* 0x040fe200078e0006 */
[----:B------:R-:W-:Y:S05]  /*5f30*/  SHF.R.S32.HI R3, RZ, 0x1f, R4 ;  /* 0x0000001fff037819 */ /* 0x000fea0000011404 */
[----:B------:R-:W-:Y:S04]  /*5f40*/  IMAD R3, R3, c[0x0][0x188], RZ ;  /* 0x0000620003037a24 */ /* 0x000fe800078e02ff */
[----:B------:R-:W-:Y:S04]  /*5f50*/  IMAD R3, R4, c[0x0][0x18c], R3 ;  /* 0x0000630004037a24 */ /* 0x000fe800078e0203 */
[----:B------:R-:W-:Y:S02]  /*5f60*/  IMAD.IADD R3, R7, 0x1, R3 ;  /* 0x0000000107037824 */ /* 0x000fe400078e0203 */
.L_x_2268:
[C---:B------:R-:W-:Y:S04]  /*5f70*/  LEA R224, P0, R6.reuse, R224, 0x1 ;  /* 0x000000e006e07211 */ /* 0x040fe800078008ff */
[----:B------:R-:W-:Y:S02]  /*5f80*/  LEA.HI.X R223, R6, R223, R3, 0x1, P0 ;  /* 0x000000df06df7211 */ /* 0x000fe400000f0c03 */
[----:B------:R-:W-:Y:S03]  /*5f90*/  IADD3 R134, P0, R224, UR9, RZ ;  /* 0x00000009e0867c10 */ /* 0x000fe6000ff1e0ff */
[----:B------:R-:W-:Y:S01]  /*5fa0*/  IMAD.MOV.U32 R225, RZ, RZ, R223 ;  /* 0x000000ffffe17224 */ /* 0x000fe200078e00df */
[----:B------:R-:W-:Y:S02]  /*5fb0*/  IADD3.X R135, R223, UR5, RZ, P0, !PT ;  /* 0x00000005df877c10 */ /* 0x000fe400087fe4ff */
[----:B------:R-:W-:Y:S02]  /*5fc0*/  IADD3 R66, P0, R134, UR9, RZ ;  /* 0x0000000986427c10 */ /* 0x000fe4000ff1e0ff */
[----:B------:R-:W-:Y:S01]  /*5fd0*/  @!PT LDS RZ, [RZ] ;  /* 0x00000000fffff984 */ /* 0x000fe20000000800 */
[----:B------:R-:W-:Y:S01]  /*5fe0*/  @!PT LDS RZ, [RZ] ;  /* 0x00000000fffff984 */ /* 0x000fe20000000800 */
[----:B------:R-:W-:Y:S01]  /*5ff0*/  @!PT LDS RZ, [RZ] ;  /* 0x00000000fffff984 */ /* 0x000fe20000000800 */
[----:B------:R1:W-:Y:S02]  /*6000*/  LDGSTS.E.BYPASS.LTC128B.128 [R229+0xc000], [R224.64] ;  /* 0x0c000000e0e57fae */ /* 0x0003e4000b901d4a */
[----:B------:R-:W-:Y:S02]  /*6010*/  IADD3.X R67, R135, UR5, RZ, P0, !PT ;  /* 0x0000000587437c10 */ /* 0x000fe400087fe4ff */
[----:B------:R-:W-:Y:S01]  /*6020*/  IADD3 R64, P0, R66, UR9, RZ ;  /* 0x0000000942407c10 */ /* 0x000fe2000ff1e0ff */
[----:B------:R1:W-:Y:S03]  /*6030*/  LDGSTS.E.BYPASS.LTC128B.128 [R229+0x10000], [R224.64+0x80] ;  /* 0x10000080e0e57fae */ /* 0x0003e6000b901d4a */
[----:B------:R-:W-:Y:S02]  /*6040*/  IADD3.X R65, R67, UR5, RZ, P0, !PT ;  /* 0x0000000543417c10 */ /* 0x000fe400087fe4ff */
[----:B------:R1:W-:Y:S01]  /*6050*/  LDGSTS.E.BYPASS.LTC128B.128 [R229+0xc800], [R134.64] ;  /* 0x0c80000086e57fae */ /* 0x0003e2000b901d4a */
[----:B------:R-:W-:Y:S04]  /*6060*/  IADD3 R62, P0, R64, UR9, RZ ;  /* 0x00000009403e7c10 */ /* 0x000fe8000ff1e0ff */
[----:B------:R1:W-:Y:S01]  /*6070*/  LDGSTS.E.BYPASS.LTC128B.128 [R229+0x10800], [R134.64+0x80] ;  /* 0x1080008086e57fae */ /* 0x0003e2000b901d4a */
[----:B------:R-:W-:Y:S02]  /*6080*/  IADD3.X R63, R65, UR5, RZ, P0, !PT ;  /* 0x00000005413f7c10 */ /* 0x000fe400087fe4ff */
[----:B------:R-:W-:Y:S02]  /*6090*/  IADD3 R60, P0, R62, UR9, RZ ;  /* 0x000000093e3c7c10 */ /* 0x000fe4000ff1e0ff */
        /* <DEDUP_REMOVED lines=9> */
[----:B------:R-:W-:Y:S02]  /*6130*/  ISETP.GE.AND P0, PT, R237, 0x1, PT ;  /* 0x00000001ed00780c */ /* 0x000fe40003f06270 */
[----:B------:R3:W-:Y:S05]  /*6140*/  LDGSTS.E.BYPASS.LTC128B.128 [R229+0xe000], [R62.64] ;  /* 0x0e0000003ee57fae */ /* 0x0007ea000b901d4a */
[----:B------:R3:W-:Y:S05]  /*6150*/  LDGSTS.E.BYPASS.LTC128B.128 [R229+0x12000], [R62.64+0x80] ;  /* 0x120000803ee57fae */ /* 0x0007ea000b901d4a */
[----:B------:R3:W-:Y:S05]  /*6160*/  LDGSTS.E.BYPASS.LTC128B.128 [R229+0xe800], [R60.64] ;  /* 0x0e8000003ce57fae */ /* 0x0007ea000b901d4a */
[----:B------:R3:W-:Y:S05]  /*6170*/  LDGSTS.E.BYPASS.LTC128B.128 [R229+0x12800], [R60.64+0x80] ;  /* 0x128000803ce57fae */ /* 0x0007ea000b901d4a */
[----:B------:R1:W-:Y:S05]  /*6180*/  LDGSTS.E.BYPASS.LTC128B.128 [R229+0xf000], [R2.64] ;  /* 0x0f00000002e57fae */ /* 0x0003ea000b901d4a */
[----:B------:R1:W-:Y:S05]  /*6190*/  LDGSTS.E.BYPASS.LTC128B.128 [R229+0x13000], [R2.64+0x80] ;  /* 0x1300008002e57fae */ /* 0x0003ea000b901d4a */
[----:B------:R4:W-:Y:S05]  /*61a0*/  LDGSTS.E.BYPASS.LTC128B.128 [R229+0xf800], [R172.64] ;  /* 0x0f800000ace57fae */ /* 0x0009ea000b901d4a */
[----:B------:R4:W-:Y:S05]  /*61b0*/  LDGSTS.E.BYPASS.LTC128B.128 [R229+0x13800], [R172.64+0x80] ;  /* 0x13800080ace57fae */ /* 0x0009ea000b901d4a */
[----:B------:R-:W-:Y:S05]  /*61c0*/  LDSM.16.M88.4 R136, [R222] ;  /* 0x00000000de88783b */ /* 0x000fea0000000200 */
[----:B------:R-:W5:Y:S05]  /*61d0*/  LDSM.16.M88.4 R140, [R221] ;  /* 0x00000000dd8c783b */ /* 0x000f6a0000000200 */
[----:B------:R-:W1:Y:S05]  /*61e0*/  LDSM.16.M88.4 R144, [R221+0x800] ;  /* 0x00080000dd90783b */ /* 0x000e6a0000000200 */
[----:B------:R-:W1:Y:S05]  /*61f0*/  LDSM.16.M88.4 R148, [R221+0x1000] ;  /* 0x00100000dd94783b */ /* 0x000e6a0000000200 */
[----:B------:R-:W0:Y:S05]  /*6200*/  LDGDEPBAR ;  /* 0x00000000000079af */ /* 0x000e2a0000000000 */
[----:B------:R-:W2:Y:S05]  /*6210*/  LDSM.16.M88.4 R152, [R221+0x1800] ;  /* 0x00180000dd98783b */ /* 0x000eaa0000000200 */
[----:B------:R-:W2:Y:S05]  /*6220*/  LDSM.16.M88.4 R156, [R221+0x2000] ;  /* 0x00200000dd9c783b */ /* 0x000eaa0000000200 */
[----:B------:R-:W2:Y:S05]  /*6230*/  LDSM.16.M88.4 R160, [R221+0x2800] ;  /* 0x00280000dda0783b */ /* 0x000eaa0000000200 */
[----:B------:R-:W-:Y:S01]  /*6240*/  LDSM.16.M88.4 R164, [R219] ;  /* 0x00000000dba4783b */ /* 0x000fe20000000200 */
[C---:B-----5:R-:W-:Y:S04]  /*6250*/  HMMA.16816.F32 R4, R136.reuse, R140, RZ ;  /* 0x0000008c8804723c */ /* 0x060fe800000018ff */
[----:B------:R-:W-:Y:S05]  /*6260*/  LDSM.16.M88.4 R168, [R211] ;  /* 0x00000000d3a8783b */ /* 0x000fea0000000200 */
[----:B----4-:R-:W-:Y:S01]  /*6270*/  LDSM.16.M88.4 R172, [R221+0x4800] ;  /* 0x00480000ddac783b */ /* 0x010fe20000000200 */
[C---:B------:R-:W-:Y:S04]  /*6280*/  HMMA.16816.F32 R8, R136.reuse, R142, RZ ;  /* 0x0000008e8808723c */ /* 0x040fe800000018ff */
[----:B------:R-:W4:Y:S04]  /*6290*/  LDSM.16.M88.4 R140, [R221+0x3000] ;  /* 0x00300000dd8c783b */ /* 0x000f280000000200 */
[C---:B-1----:R-:W-:Y:S01]  /*62a0*/  HMMA.16816.F32 R12, R136.reuse, R144, RZ ;  /* 0x00000090880c723c */ /* 0x042fe200000018ff */
[----:B------:R-:W-:Y:S05]  /*62b0*/  LDSM.16.M88.4 R176, [R221+0x6000] ;  /* 0x00600000ddb0783b */ /* 0x000fea0000000200 */
[----:B------:R-:W-:Y:S02]  /*62c0*/  LDSM.16.M88.4 R180, [R200] ;  /* 0x00000000c8b4783b */ /* 0x000fe40000000200 */
[C---:B------:R-:W-:Y:S03]  /*62d0*/  HMMA.16816.F32 R16, R136.reuse, R146, RZ ;  /* 0x000000928810723c */ /* 0x040fe600000018ff */
[----:B------:R-:W3:Y:S05]  /*62e0*/  LDSM.16.M88.4 R144, [R221+0x3800] ;  /* 0x00380000dd90783b */ /* 0x000eea0000000200 */
[C---:B------:R-:W-:Y:S01]  /*62f0*/  HMMA.16816.F32 R20, R136.reuse, R148, RZ ;  /* 0x000000948814723c */ /* 0x040fe200000018ff */
[----:B------:R-:W-:Y:S05]  /*6300*/  LDSM.16.M88.4 R184, [R218+0x2000] ;  /* 0x00200000dab8783b */ /* 0x000fea0000000200 */
[----:B------:R-:W-:Y:S02]  /*6310*/  LDSM.16.M88.4 R188, [R217+0x4000] ;  /* 0x00400000d9bc783b */ /* 0x000fe40000000200 */
[C---:B------:R-:W-:Y:S03]  /*6320*/  HMMA.16816.F32 R24, R136.reuse, R150, RZ ;  /* 0x000000968818723c */ /* 0x040fe600000018ff */
[----:B------:R-:W1:Y:S05]  /*6330*/  LDSM.16.M88.4 R148, [R220] ;  /* 0x00000000dc94783b */ /* 0x000e6a0000000200 */
[C---:B--2---:R-:W-:Y:S01]  /*6340*/  HMMA.16816.F32 R28, R136.reuse, R152, RZ ;  /* 0x00000098881c723c */ /* 0x044fe200000018ff */
[----:B------:R-:W-:Y:S07]  /*6350*/  LDSM.16.M88.4 R192, [R204+0x7000] ;  /* 0x00700000ccc0783b */ /* 0x000fee0000000200 */
[C---:B------:R-:W-:Y:S01]  /*6360*/  HMMA.16816.F32 R32, R136.reuse, R154, RZ ;  /* 0x0000009a8820723c */ /* 0x040fe200000018ff */
[----:B------:R-:W2:Y:S07]  /*6370*/  LDSM.16.M88.4 R152, [R210] ;  /* 0x00000000d298783b */ /* 0x000eae0000000200 */
[C---:B------:R-:W-:Y:S08]  /*6380*/  HMMA.16816.F32 R36, R136.reuse, R156, RZ ;  /* 0x0000009c8824723c */ /* 0x040ff000000018ff */
[C---:B------:R-:W-:Y:S01]  /*6390*/  HMMA.16816.F32 R40, R136.reuse, R158, RZ ;  /* 0x0000009e8828723c */ /* 0x040fe200000018ff */
[----:B------:R-:W5:Y:S07]  /*63a0*/  LDSM.16.M88.4 R156, [R209] ;  /* 0x00000000d19c783b */ /* 0x000f6e0000000200 */
[C---:B------:R-:W-:Y:S08]  /*63b0*/  HMMA.16816.F32 R44, R136.reuse, R160, RZ ;  /* 0x000000a0882c723c */ /* 0x040ff000000018ff */
[C---:B------:R-:W-:Y:S01]  /*63c0*/  HMMA.16816.F32 R48, R136.reuse, R162, RZ ;  /* 0x000000a28830723c */ /* 0x040fe200000018ff */
[----:B------:R-:W-:Y:S07]  /*63d0*/  LDSM.16.M88.4 R160, [R217] ;  /* 0x00000000d9a0783b */ /* 0x000fee0000000200 */
[C---:B----4-:R-:W-:Y:S08]  /*63e0*/  HMMA.16816.F32 R52, R136.reuse, R140, RZ ;  /* 0x0000008c8834723c */ /* 0x050ff000000018ff */
[C---:B------:R-:W-:Y:S01]  /*63f0*/  HMMA.16816.F32 R56, R136.reuse, R142, RZ ;  /* 0x0000008e8838723c */ /* 0x040fe200000018ff */
[----:B------:R-:W-:Y:S07]  /*6400*/  LDSM.16.M88.4 R140, [R207] ;  /* 0x00000000cf8c783b */ /* 0x000fee0000000200 */
[C---:B---3--:R-:W-:Y:S08]  /*6410*/  HMMA.16816.F32 R60, R136.reuse, R144, RZ ;  /* 0x00000090883c723c */ /* 0x048ff000000018ff */
[----:B------:R-:W-:Y:S01]  /*6420*/  HMMA.16816.F32 R64, R136, R146, RZ ;  /* 0x000000928840723c */ /* 0x000fe200000018ff */
[----:B------:R-:W3:Y:S05]  /*6430*/  LDSM.16.M88.4 R136, [R208] ;  /* 0x00000000d088783b */ /* 0x000eea0000000200 */
[----:B------:R-:W4:Y:S02]  /*6440*/  LDSM.16.M88.4 R144, [R206] ;  /* 0x00000000ce90783b */ /* 0x000f240000000200 */
[C---:B-1----:R-:W-:Y:S08]  /*6450*/  HMMA.16816.F32 R4, R148.reuse, R164, R4 ;  /* 0x000000a49404723c */ /* 0x042ff00000001804 */
[C---:B------:R-:W-:Y:S01]  /*6460*/  HMMA.16816.F32 R8, R148.reuse, R166, R8 ;  /* 0x000000a69408723c */ /* 0x040fe20000001808 */
[----:B------:R-:W-:Y:S07]  /*6470*/  LDSM.16.M88.4 R164, [R204+0x1000] ;  /* 0x00100000cca4783b */ /* 0x000fee0000000200 */
[C---:B------:R-:W-:Y:S08]  /*6480*/  HMMA.16816.F32 R12, R148.reuse, R168, R12 ;  /* 0x000000a8940c723c */ /* 0x040ff0000000180c */
[C---:B------:R-:W-:Y:S01]  /*6490*/  HMMA.16816.F32 R16, R148.reuse, R170, R16 ;  /* 0x000000aa9410723c */ /* 0x040fe20000001810 */
[----:B------:R-:W-:Y:S07]  /*64a0*/  LDSM.16.M88.4 R168, [R221+0x4000] ;  /* 0x00400000dda8783b */ /* 0x000fee0000000200 */
[C---:B--2---:R-:W-:Y:S08]  /*64b0*/  HMMA.16816.F32 R20, R148.reuse, R152, R20 ;  /* 0x000000989414723c */ /* 0x044ff00000001814 */
[C---:B------:R-:W-:Y:S01]  /*64c0*/  HMMA.16816.F32 R24, R148.reuse, R154, R24 ;  /* 0x0000009a9418723c */ /* 0x040fe20000001818 */
[----:B------:R-:W1:Y:S07]  /*64d0*/  LDSM.16.M88.4 R152, [R205] ;  /* 0x00000000cd98783b */ /* 0x000e6e0000000200 */
[C---:B-----5:R-:W-:Y:S08]  /*64e0*/  HMMA.16816.F32 R28, R148.reuse, R156, R28 ;  /* 0x0000009c941c723c */ /* 0x060ff0000000181c */
[C---:B------:R-:W-:Y:S01]  /*64f0*/  HMMA.16816.F32 R32, R148.reuse, R158, R32 ;  /* 0x0000009e9420723c */ /* 0x040fe20000001820 */
[----:B------:R-:W2:Y:S07]  /*6500*/  LDSM.16.M88.4 R156, [R218] ;  /* 0x00000000da9c783b */ /* 0x000eae0000000200 */
[C---:B---3--:R-:W-:Y:S08]  /*6510*/  HMMA.16816.F32 R36, R148.reuse, R136, R36 ;  /* 0x000000889424723c */ /* 0x048ff00000001824 */
[C---:B------:R-:W-:Y:S01]  /*6520*/  HMMA.16816.F32 R40, R148.reuse, R138, R40 ;  /* 0x0000008a9428723c */ /* 0x040fe20000001828 */
[----:B------:R-:W3:Y:S07]  /*6530*/  LDSM.16.M88.4 R136, [R217+0x800] ;  /* 0x00080000d988783b */ /* 0x000eee0000000200 */
[C---:B------:R-:W-:Y:S08]  /*6540*/  HMMA.16816.F32 R44, R148.reuse, R140, R44 ;  /* 0x0000008c942c723c */ /* 0x040ff0000000182c */
[C---:B------:R-:W-:Y:S01]  /*6550*/  HMMA.16816.F32 R48, R148.reuse, R142, R48 ;  /* 0x0000008e9430723c */ /* 0x040fe20000001830 */
[----:B------:R-:W5:Y:S07]  /*6560*/  LDSM.16.M88.4 R140, [R217+0x1000] ;  /* 0x00100000d98c783b */ /* 0x000f6e0000000200 */
[C---:B----4-:R-:W-:Y:S08]  /*6570*/  HMMA.16816.F32 R52, R148.reuse, R144, R52 ;  /* 0x000000909434723c */ /* 0x050ff00000001834 */
[C---:B------:R-:W-:Y:S01]  /*6580*/  HMMA.16816.F32 R56, R148.reuse, R146, R56 ;  /* 0x000000929438723c */ /* 0x040fe20000001838 */
[----:B------:R-:W4:Y:S07]  /*6590*/  LDSM.16.M88.4 R144, [R217+0x1800] ;  /* 0x00180000d990783b */ /* 0x000f2e0000000200 */
[C---:B-1----:R-:W-:Y:S08]  /*65a0*/  HMMA.16816.F32 R60, R148.reuse, R152, R60 ;  /* 0x00000098943c723c */ /* 0x042ff0000000183c */
[----:B------:R-:W-:Y:S01]  /*65b0*/  HMMA.16816.F32 R64, R148, R154, R64 ;  /* 0x0000009a9440723c */ /* 0x000fe20000001840 */
[----:B------:R-:W1:Y:S05]  /*65c0*/  LDSM.16.M88.4 R148, [R217+0x2000] ;  /* 0x00200000d994783b */ /* 0x000e6a0000000200 */
[----:B------:R-:W-:Y:S02]  /*65d0*/  LDSM.16.M88.4 R152, [R216] ;  /* 0x00000000d898783b */ /* 0x000fe40000000200 */
[C---:B--2---:R-:W-:Y:S08]  /*65e0*/  HMMA.16816.F32 R4, R156.reuse, R160, R4 ;  /* 0x000000a09c04723c */ /* 0x044ff00000001804 */
[C---:B------:R-:W-:Y:S01]  /*65f0*/  HMMA.16816.F32 R8, R156.reuse, R162, R8 ;  /* 0x000000a29c08723c */ /* 0x040fe20000001808 */
[----:B------:R-:W-:Y:S07]  /*6600*/  LDSM.16.M88.4 R160, [R204] ;  /* 0x00000000cca0783b */ /* 0x000fee0000000200 */
[C---:B---3--:R-:W-:Y:S08]  /*6610*/  HMMA.16816.F32 R12, R156.reuse, R136, R12 ;  /* 0x000000889c0c723c */ /* 0x048ff0000000180c */
[C---:B------:R-:W-:Y:S01]  /*6620*/  HMMA.16816.F32 R16, R156.reuse, R138, R16 ;  /* 0x0000008a9c10723c */ /* 0x040fe20000001810 */
[----:B------:R-:W2:Y:S07]  /*6630*/  LDSM.16.M88.4 R136, [R217+0x2800] ;  /* 0x00280000d988783b */ /* 0x000eae0000000200 */
[C---:B-----5:R-:W-:Y:S08]  /*6640*/  HMMA.16816.F32 R20, R156.reuse, R140, R20 ;  /* 0x0000008c9c14723c */ /* 0x060ff00000001814 */
        /* <DEDUP_REMOVED lines=16> */
[----:B------:R-:W4:Y:S05]  /*6750*/  LDSM.16.M88.4 R144, [R204+0x2800] ;  /* 0x00280000cc90783b */ /* 0x000f2a0000000200 */
[----:B------:R-:W-:Y:S02]  /*6760*/  LDSM.16.M88.4 R156, [R204+0x3800] ;  /* 0x00380000cc9c783b */ /* 0x000fe40000000200 */
        /* <DEDUP_REMOVED lines=21> */
[C---:B------:R-:W-:Y:S08]  /*68c0*/  HMMA.16816.F32 R60, R152.reuse, R156, R60 ;  /* 0x0000009c983c723c */ /* 0x040ff0000000183c */
[----:B------:R-:W-:Y:S01]  /*68d0*/  HMMA.16816.F32 R64, R152, R158, R64 ;  /* 0x0000009e9840723c */ /* 0x000fe20000001840 */
[----:B------:R-:W-:Y:S05]  /*68e0*/  LDSM.16.M88.4 R152, [R220+0x2000] ;  /* 0x00200000dc98783b */ /* 0x000fea0000000200 */
[----:B------:R-:W1:Y:S02]  /*68f0*/  LDSM.16.M88.4 R156, [R203] ;  /* 0x00000000cb9c783b */ /* 0x000e640000000200 */
[C---:B------:R-:W-:Y:S08]  /*6900*/  HMMA.16816.F32 R4, R160.reuse, R168, R4 ;  /* 0x000000a8a004723c */ /* 0x040ff00000001804 */
[C---:B------:R-:W-:Y:S01]  /*6910*/  HMMA.16816.F32 R8, R160.reuse, R170, R8 ;  /* 0x000000aaa008723c */ /* 0x040fe20000001808 */
[----:B------:R-:W1:Y:S07]  /*6920*/  LDSM.16.M88.4 R168, [R202] ;  /* 0x00000000caa8783b */ /* 0x000e6e0000000200 */
[C---:B------:R-:W-:Y:S08]  /*6930*/  HMMA.16816.F32 R12, R160.reuse, R172, R12 ;  /* 0x000000aca00c723c */ /* 0x040ff0000000180c */
[C---:B------:R-:W-:Y:S01]  /*6940*/  HMMA.16816.F32 R16, R160.reuse, R174, R16 ;  /* 0x000000aea010723c */ /* 0x040fe20000001810 */
[----:B------:R-:W1:Y:S07]  /*6950*/  LDSM.16.M88.4 R172, [R201] ;  /* 0x00000000c9ac783b */ /* 0x000e6e0000000200 */
[C---:B-----5:R-:W-:Y:S08]  /*6960*/  HMMA.16816.F32 R20, R160.reuse, R164, R20 ;  /* 0x000000a4a014723c */ /* 0x060ff00000001814 */
[C---:B------:R-:W-:Y:S01]  /*6970*/  HMMA.16816.F32 R24, R160.reuse, R166, R24 ;  /* 0x000000a6a018723c */ /* 0x040fe20000001818 */
[----:B------:R-:W-:Y:S07]  /*6980*/  LDSM.16.M88.4 R164, [R198] ;  /* 0x00000000c6a4783b */ /* 0x000fee0000000200 */
[C---:B--2---:R-:W-:Y:S08]  /*6990*/  HMMA.16816.F32 R28, R160.reuse, R136, R28 ;  /* 0x00000088a01c723c */ /* 0x044ff0000000181c */
[C---:B------:R-:W-:Y:S01]  /*69a0*/  HMMA.16816.F32 R32, R160.reuse, R138, R32 ;  /* 0x0000008aa020723c */ /* 0x040fe20000001820 */
[----:B------:R-:W2:Y:S07]  /*69b0*/  LDSM.16.M88.4 R136, [R199] ;  /* 0x00000000c788783b */ /* 0x000eae0000000200 */
[C---:B------:R-:W-:Y:S08]  /*69c0*/  HMMA.16816.F32 R36, R160.reuse, R176, R36 ;  /* 0x000000b0a024723c */ /* 0x040ff00000001824 */
[C---:B------:R-:W-:Y:S01]  /*69d0*/  HMMA.16816.F32 R40, R160.reuse, R178, R40 ;  /* 0x000000b2a028723c */ /* 0x040fe20000001828 */
[----:B------:R-:W5:Y:S07]  /*69e0*/  LDSM.16.M88.4 R176, [R197] ;  /* 0x00000000c5b0783b */ /* 0x000f6e0000000200 */
[C---:B---3--:R-:W-:Y:S08]  /*69f0*/  HMMA.16816.F32 R44, R160.reuse, R140, R44 ;  /* 0x0000008ca02c723c */ /* 0x048ff0000000182c */
[C---:B------:R-:W-:Y:S01]  /*6a00*/  HMMA.16816.F32 R48, R160.reuse, R142, R48 ;  /* 0x0000008ea030723c */ /* 0x040fe20000001830 */
[----:B------:R-:W3:Y:S07]  /*6a10*/  LDSM.16.M88.4 R140, [R196] ;  /* 0x00000000c48c783b */ /* 0x000eee0000000200 */
[C---:B----4-:R-:W-:Y:S08]  /*6a20*/  HMMA.16816.F32 R52, R160.reuse, R144, R52 ;  /* 0x00000090a034723c */ /* 0x050ff00000001834 */
[C---:B------:R-:W-:Y:S01]  /*6a30*/  HMMA.16816.F32 R56, R160.reuse, R146, R56 ;  /* 0x00000092a038723c */ /* 0x040fe20000001838 */
[----:B------:R-:W4:Y:S07]  /*6a40*/  LDSM.16.M88.4 R144, [R217+0x4800] ;  /* 0x00480000d990783b */ /* 0x000f2e0000000200 */
[C---:B-1----:R-:W-:Y:S08]  /*6a50*/  HMMA.16816.F32 R60, R160.reuse, R148, R60 ;  /* 0x00000094a03c723c */ /* 0x042ff0000000183c */
[----:B------:R-:W-:Y:S01]  /*6a60*/  HMMA.16816.F32 R64, R160, R150, R64 ;  /* 0x00000096a040723c */ /* 0x000fe20000001840 */
[----:B------:R-:W1:Y:S05]  /*6a70*/  LDSM.16.M88.4 R148, [R217+0x5000] ;  /* 0x00500000d994783b */ /* 0x000e6a0000000200 */
[----:B------:R-:W-:Y:S02]  /*6a80*/  LDSM.16.M88.4 R160, [R217+0x7800] ;  /* 0x00780000d9a0783b */ /* 0x000fe40000000200 */
        /* <DEDUP_REMOVED lines=18> */
[C---:B-----5:R-:W-:Y:S08]  /*6bb0*/  HMMA.16816.F32 R52, R152.reuse, R176, R52 ;  /* 0x000000b09834723c */ /* 0x060ff00000001834 */
[C---:B------:R-:W-:Y:S01]  /*6bc0*/  HMMA.16816.F32 R56, R152.reuse, R178, R56 ;  /* 0x000000b29838723c */ /* 0x040fe20000001838 */
[----:B------:R-:W-:Y:S07]  /*6bd0*/  LDSM.16.M88.4 R176, [R204+0x5800] ;  /* 0x00580000ccb0783b */ /* 0x000fee0000000200 */
[C---:B---3--:R-:W-:Y:S08]  /*6be0*/  HMMA.16816.F32 R60, R152.reuse, R140, R60 ;  /* 0x0000008c983c723c */ /* 0x048ff0000000183c */
[----:B------:R-:W-:Y:S01]  /*6bf0*/  HMMA.16816.F32 R64, R152, R142, R64 ;  /* 0x0000008e9840723c */ /* 0x000fe20000001840 */
[----:B------:R-:W3:Y:S05]  /*6c00*/  LDSM.16.M88.4 R140, [R217+0x6000] ;  /* 0x00600000d98c783b */ /* 0x000eea0000000200 */
[----:B------:R-:W5:Y:S02]  /*6c10*/  LDSM.16.M88.4 R152, [R217+0x6800] ;  /* 0x00680000d998783b */ /* 0x000f640000000200 */
[C---:B------:R-:W-:Y:S08]  /*6c20*/  HMMA.16816.F32 R4, R184.reuse, R188, R4 ;  /* 0x000000bcb804723c */ /* 0x040ff00000001804 */
[C---:B------:R-:W-:Y:S01]  /*6c30*/  HMMA.16816.F32 R8, R184.reuse, R190, R8 ;  /* 0x000000beb808723c */ /* 0x040fe20000001808 */
[----:B------:R-:W-:Y:S07]  /*6c40*/  LDSM.16.M88.4 R188, [R204+0x6800] ;  /* 0x00680000ccbc783b */ /* 0x000fee0000000200 */
[C---:B----4-:R-:W-:Y:S08]  /*6c50*/  HMMA.16816.F32 R12, R184.reuse, R144, R12 ;  /* 0x00000090b80c723c */ /* 0x050ff0000000180c */
[C---:B------:R-:W-:Y:S01]  /*6c60*/  HMMA.16816.F32 R16, R184.reuse, R146, R16 ;  /* 0x00000092b810723c */ /* 0x040fe20000001810 */
[----:B------:R-:W4:Y:S07]  /*6c70*/  LDSM.16.M88.4 R144, [R204+0x4800] ;  /* 0x00480000cc90783b */ /* 0x000f2e0000000200 */
[C---:B-1----:R-:W-:Y:S08]  /*6c80*/  HMMA.16816.F32 R20, R184.reuse, R148, R20 ;  /* 0x00000094b814723c */ /* 0x042ff00000001814 */
[C---:B------:R-:W-:Y:S01]  /*6c90*/  HMMA.16816.F32 R24, R184.reuse, R150, R24 ;  /* 0x00000096b818723c */ /* 0x040fe20000001818 */
[----:B------:R-:W1:Y:S01]  /*6ca0*/  LDSM.16.M88.4 R148, [R204+0x7800] ;  /* 0x00780000cc94783b */ /* 0x000e620000000200 */
[----:B------:R-:W-:Y:S04]  /*6cb0*/  DEPBAR.LE SB0, 0x0 ;  /* 0x000080000000791a */ /* 0x000fe80000000000 */
[----:B------:R-:W-:Y:S02]  /*6cc0*/  BAR.SYNC.DEFER_BLOCKING 0x0 ;  /* 0x0000000000007b1d */ /* 0x000fe40000010000 */
[C---:B--2---:R-:W-:Y:S08]  /*6cd0*/  HMMA.16816.F32 R28, R184.reuse, R136, R28 ;  /* 0x00000088b81c723c */ /* 0x044ff0000000181c */
[C---:B------:R-:W-:Y:S08]  /*6ce0*/  HMMA.16816.F32 R32, R184.reuse, R138, R32 ;  /* 0x0000008ab820723c */ /* 0x040ff00000001820 */
[C---:B---3--:R-:W-:Y:S08]  /*6cf0*/  HMMA.16816.F32 R36, R184.reuse, R140, R36 ;  /* 0x0000008cb824723c */ /* 0x048ff00000001824 */
        /* <DEDUP_REMOVED lines=9> */
[C---:B----4-:R-:W-:Y:S08]  /*6d90*/  HMMA.16816.F32 R12, R164.reuse, R144, R12 ;  /* 0x00000090a40c723c */ /* 0x050ff0000000180c */
        /* <DEDUP_REMOVED lines=12> */
[----:B------:R-:W-:Y:S01]  /*6e60*/  HMMA.16816.F32 R64, R164, R150, R64 ;  /* 0x00000096a440723c */ /* 0x000fe20000001840 */
[----:B------:R-:W-:-:S07]  /*6e70*/  @!P0 BRA `(.L_x_2269) ;  /* 0x0000065000008947 */ /* 0x000fce0003800000 */
[----:B------:R-:W-:Y:S02]  /*6e80*/  ULDC UR6, c[0x0][0x198] ;  /* 0x0000660000067ab9 */ /* 0x000fe40000000800 */
[----:B------:R-:W-:Y:S04]  /*6e90*/  ULEA UR6, -UR6, URZ, 0x7 ;  /* 0x0000003f06067291 */ /* 0x000fe8000f8e393f */
[----:B------:R-:W-:Y:S02]  /*6ea0*/  USHF.R.S32.HI UR4, URZ, 0x1f, UR6 ;  /* 0x0000001f3f047899 */ /* 0x000fe40008011406 */
[----:B------:R-:W-:Y:S04]  /*6eb0*/  MOV R136, UR6 ;  /* 0x0000000600887c02 */ /* 0x000fe80008000f00 */
[----:B------:R-:W-:Y:S01]  /*6ec0*/  MOV R3, UR4 ;  /* 0x0000000400037c02 */ /* 0x000fe20008000f00 */
[----:B------:R-:W-:-:S05]  /*6ed0*/  @P6 BRA `(.L_x_2270) ;  /* 0x000003b000006947 */ /* 0x000fca0003800000 */
[----:B------:R-:W-:Y:S04]  /*6ee0*/  IABS R2, c[0x0][0x2d0] ;  /* 0x0000b40000027a13 */ /* 0x000fe80000000000 */
        /* <DEDUP_REMOVED lines=39> */
[----:B------:R-:W-:Y:S01]  /*7160*/  LEA R140, P1, R3, R232, 0x2 ;  /* 0x000000e8038c7211 */ /* 0x000fe200078210ff */
[C---:B------:R-:W-:Y:S01]  /*7170*/  IMAD.IADD R2, R139.reuse, 0x1, -R3 ;  /* 0x000000018b027824 */ /* 0x040fe200078e0a03 */
[-C--:B------:R-:W-:Y:S02]  /*7180*/  LEA.HI.X.SX32 R135, R139, R233.reuse, 0x2, P0 ;  /* 0x000000e98b877211 */ /* 0x080fe400000f16ff */
[----:B------:R-:W-:Y:S01]  /*7190*/  LEA.HI.X.SX32 R141, R3, R233, 0x2, P1 ;  /* 0x000000e9038d7211 */ /* 0x000fe200008f16ff */
[----:B------:R-:W-:Y:S03]  /*71a0*/  IMAD.MOV.U32 R3, RZ, RZ, c[0x0][0x2d0] ;  /* 0x0000b400ff037624 */ /* 0x000fe600078e00ff */
[----:B------:R-:W2:Y:S01]  /*71b0*/  LDG.E R135, [R134.64] ;  /* 0x0000000a86877981 */ /* 0x000ea2000c1e1900 */
[----:B------:R-:W-:Y:S03]  /*71c0*/  IMAD R3, R2, R3, -0x80 ;  /* 0xffffff8002037424 */ /* 0x000fe600078e0203 */
[----:B------:R-:W2:Y:S01]  /*71d0*/  LDG.E R132, [R140.64] ;  /* 0x0000000a8c847981 */ /* 0x000ea2000c1e1900 */
[C---:B------:R-:W-:Y:S01]  /*71e0*/  IMAD.WIDE.U32 R136, R3.reuse, c[0x0][0x198], RZ ;  /* 0x0000660003887a25 */ /* 0x040fe200078e00ff */
        /* <DEDUP_REMOVED lines=10> */
.L_x_2270:
[C---:B------:R-:W-:Y:S04]  /*7290*/  LEA R226, P0, R136.reuse, R226, 0x1 ;  /* 0x000000e288e27211 */ /* 0x040fe800078008ff */
[----:B------:R-:W-:Y:S02]  /*72a0*/  LEA.HI.X R227, R136, R227, R3, 0x1, P0 ;  /* 0x000000e388e37211 */ /* 0x000fe400000f0c03 */
[----:B------:R-:W-:Y:S03]  /*72b0*/  IADD3 R142, P0, R226, UR12, RZ ;  /* 0x0000000ce28e7c10 */ /* 0x000fe6000ff1e0ff */
        /* <DEDUP_REMOVED lines=9> */
[----:B------:R-:W-:Y:S03]  /*7350*/  IADD3 R138, P0, R140, UR12, RZ ;  /* 0x0000000c8c8a7c10 */ /* 0x000fe6000ff1e0ff */
[----:B------:R1:W-:Y:S01]  /*7360*/  LDGSTS.E.BYPASS.LTC128B.128 [R229+0x8800], [R142.64+0x80] ;  /* 0x088000808ee57fae */ /* 0x0003e2000b901d4a */
[----:B------:R-:W-:Y:S02]  /*7370*/  IADD3.X R139, R141, UR7, RZ, P0, !PT ;  /* 0x000000078d8b7c10 */ /* 0x000fe400087fe4ff */
[----:B------:R-:W-:Y:S01]  /*7380*/  IADD3 R136, P0, R138, UR12, RZ ;  /* 0x0000000c8a887c10 */ /* 0x000fe2000ff1e0ff */
[----:B------:R1:W-:Y:S03]  /*7390*/  LDGSTS.E.BYPASS.LTC128B.128 [R229+0x5000], [R140.64] ;  /* 0x050000008ce57fae */ /* 0x0003e6000b901d4a */
[----:B------:R-:W-:Y:S01]  /*73a0*/  IADD3.X R137, R139, UR7, RZ, P0, !PT ;  /* 0x000000078b897c10 */ /* 0x000fe200087fe4ff */
[----:B------:R1:W-:Y:S01]  /*73b0*/  LDGSTS.E.BYPASS.LTC128B.128 [R229+0x9000], [R140.64+0x80] ;  /* 0x090000808ce57fae */ /* 0x0003e2000b901d4a */
[----:B------:R-:W-:Y:S03]  /*73c0*/  IADD3 R134, P0, R136, UR12, RZ ;  /* 0x0000000c88867c10 */ /* 0x000fe6000ff1e0ff */
        /* <DEDUP_REMOVED lines=8> */
[----:B------:R-:W-:Y:S03]  /*7450*/  IADD3.X R145, R3, UR7, RZ, P0, !PT ;  /* 0x0000000703917c10 */ /* 0x000fe600087fe4ff */
[----:B------:R1:W-:Y:S04]  /*7460*/  LDGSTS.E.BYPASS.LTC128B.128 [R229+0x6800], [R134.64] ;  /* 0x0680000086e57fae */ /* 0x0003e8000b901d4a */
[----:B------:R1:W-:Y:S04]  /*7470*/  LDGSTS.E.BYPASS.LTC128B.128 [R229+0xa800], [R134.64+0x80] ;  /* 0x0a80008086e57fae */ /* 0x0003e8000b901d4a */
[----:B------:R1:W-:Y:S04]  /*7480*/  LDGSTS.E.BYPASS.LTC128B.128 [R229+0x7000], [R2.64] ;  /* 0x0700000002e57fae */ /* 0x0003e8000b901d4a */
[----:B------:R1:W-:Y:S04]  /*7490*/  LDGSTS.E.BYPASS.LTC128B.128 [R229+0xb000], [R2.64+0x80] ;  /* 0x0b00008002e57fae */ /* 0x0003e8000b901d4a */
[----:B------:R1:W-:Y:S04]  /*74a0*/  LDGSTS.E.BYPASS.LTC128B.128 [R229+0x7800], [R144.64] ;  /* 0x0780000090e57fae */ /* 0x0003e8000b901d4a */
[----:B------:R1:W-:Y:S04]  /*74b0*/  LDGSTS.E.BYPASS.LTC128B.128 [R229+0xb800], [R144.64+0x80] ;  /* 0x0b80008090e57fae */ /* 0x0003e8000b901d4a */
[----:B------:R-:W0:Y:S02]  /*74c0*/  LDGDEPBAR ;  /* 0x00000000000079af */ /* 0x000e240000000000 */
.L_x_2269:
[----:B-1----:R-:W-:Y:S01]  /*74d0*/  FMNMX.FTZ R2, R4, R133, !PT ;  /* 0x0000008504027209 */ /* 0x002fe20007810000 */
        /* <DEDUP_REMOVED lines=88> */
[----:B------:R-:W-:Y:S01]  /*7a60*/  ISETP.GT.AND P0, PT, R237, RZ, PT ;  /* 0x000000ffed00720c */ /* 0x000fe20003f04270 */
        /* <DEDUP_REMOVED lines=362> */
[----:B------:R-:W-:Y:S03]  /*9110*/  IADD3 R0, R237, -0x1, RZ ;  /* 0xffffffffed007810 */ /* 0x000fe60007ffe0ff */
[C---:B------:R-:W-:Y:S01]  /*9120*/  HMMA.16816.F32 R84, R20.reuse, R34, R84 ;  /* 0x000000221454723c */ /* 0x040fe20000001854 */
[----:B------:R-:W1:Y:S03]  /*9130*/  LDSM.16.MT88.4 R32, [R213+0x12000] ;  /* 0x01200000d520783b */ /* 0x000e660000004200 */
[----:B------:R-:W-:Y:S01]  /*9140*/  FADD.FTZ R5, R176, R5 ;  /* 0x00000005b0057221 */ /* 0x000fe20000010000 */
[----:B------:R-:W-:Y:S02]  /*9150*/  MOV R237, R0 ;  /* 0x0000000000ed7202 */ /* 0x000fe40000000f00 */
[----:B------:R-:W-:Y:S01]  /*9160*/  MOV R0, R3 ;  /* 0x0000000300007202 */ /* 0x000fe20000000f00 */
        /* <DEDUP_REMOVED lines=112> */
.L_x_2267:
[----:B------:R-:W1:Y:S01]  /*9870*/  SHFL.BFLY PT, R0, R241, 0x2, 0x1f ;  /* 0x0c401f00f1007f89 */ /* 0x000e6200000e0000 */
[----:B------:R-:W-:Y:S01]  /*9880*/  MOV R10, 0x3f800000 ;  /* 0x3f800000000a7802 */ /* 0x000fe20000000f00 */
[----:B------:R-:W-:Y:S01]  /*9890*/  ULDC.U8 UR4, c[0x0][0x328] ;  /* 0x0000ca0000047ab9 */ /* 0x000fe20000000000 */
[----:B------:R-:W-:Y:S01]  /*98a0*/  MOV R11, 0x3f800000 ;  /* 0x3f800000000b7802 */ /* 0x000fe20000000f00 */
[----:B------:R-:W2:Y:S01]  /*98b0*/  SHFL.BFLY PT, R2, R239, 0x2, 0x1f ;  /* 0x0c401f00ef027f89 */ /* 0x000ea200000e0000 */
[----:B------:R-:W-:Y:S01]  /*98c0*/  BSSY B0, `(.L_x_2272) ;  /* 0x00000d7000007945 */ /* 0x000fe20003800000 */
[----:B------:R-:W-:-:S02]  /*98d0*/  MOV R42, 0x7f800000 ;  /* 0x7f800000002a7802 */ /* 0x000fc40000000f00 */
[----:B------:R-:W3:Y:S01]  /*98e0*/  S2R R5, SR_TID.X ;  /* 0x0000000000057919 */ /* 0x000ee20000002100 */
[----:B------:R-:W-:-:S03]  /*98f0*/  LEA R235, R235, R228, 0x4 ;  /* 0x000000e4ebeb7211 */ /* 0x000fc600078e20ff */
[----:B------:R-:W4:Y:S01]  /*9900*/  S2R R40, SR_CTAID.Z ;  /* 0x0000000000287919 */ /* 0x000f220000002700 */
[----:B-1----:R-:W-:Y:S02]  /*9910*/  FADD.FTZ R0, R0, R241 ;  /* 0x000000f100007221 */ /* 0x002fe40000010000 */
[----:B--2---:R-:W-:-:S03]  /*9920*/  FADD.FTZ R9, R2, R239 ;  /* 0x000000ef02097221 */ /* 0x004fc60000010000 */
[----:B------:R-:W1:Y:S01]  /*9930*/  SHFL.BFLY PT, R7, R0, 0x1, 0x1f ;  /* 0x0c201f0000077f89 */ /* 0x000e6200000e0000 */
[----:B---3--:R-:W-:-:S03]  /*9940*/  SHF.R.S32.HI R4, RZ, 0x1f, R5 ;  /* 0x0000001fff047819 */ /* 0x008fc60000011405 */
[----:B------:R-:W2:Y:S01]  /*9950*/  SHFL.BFLY PT, R6, R9, 0x1, 0x1f ;  /* 0x0c201f0009067f89 */ /* 0x000ea200000e0000 */
[CC--:B------:R-:W-:Y:S02]  /*9960*/  LEA.HI R8, R4.reuse, R5.reuse, RZ, 0x2 ;  /* 0x0000000504087211 */ /* 0x0c0fe400078f10ff */
[----:B------:R-:W-:Y:S02]  /*9970*/  LEA.HI R2, R4, R5, RZ, 0x5 ;  /* 0x0000000504027211 */ /* 0x000fe400078f28ff */
[----:B------:R-:W-:Y:S01]  /*9980*/  LOP3.LUT R12, R8, 0x3ffffffc, RZ, 0xc0, !PT ;  /* 0x3ffffffc080c7812 */ /* 0x000fe200078ec0ff */
[----:B-1----:R-:W-:Y:S01]  /*9990*/  FADD.FTZ R7, R0, R7 ;  /* 0x0000000700077221 */ /* 0x002fe20000010000 */
[----:B------:R-:W-:Y:S02]  /*99a0*/  SHF.R.S32.HI R0, RZ, 0x5, R2 ;  /* 0x00000005ff007819 */ /* 0x000fe40000011402 */
[----:B------:R-:W-:Y:S01]  /*99b0*/  LOP3.LUT R2, R2, 0xffffffe0, RZ, 0xc0, !PT ;  /* 0xffffffe002027812 */ /* 0x000fe200078ec0ff */
[----:B--2---:R-:W-:Y:S01]  /*99c0*/  FADD.FTZ R6, R9, R6 ;  /* 0x0000000609067221 */ /* 0x004fe20000010000 */
[----:B------:R-:W-:-:S02]  /*99d0*/  FSETP.NE.FTZ.AND P4, PT, R7, RZ, PT ;  /* 0x000000ff0700720b */ /* 0x000fc40003f95000 */
[----:B------:R-:W-:Y:S02]  /*99e0*/  IADD3 R9, -R12, R5, RZ ;  /* 0x000000050c097210 */ /* 0x000fe40007ffe1ff */
[----:B------:R-:W-:Y:S02]  /*99f0*/  FSETP.NE.FTZ.AND P3, PT, R6, RZ, PT ;  /* 0x000000ff0600720b */ /* 0x000fe40003f75000 */
[----:B------:R-:W-:Y:S02]  /*9a00*/  LEA R0, R0, R9, 0x9 ;  /* 0x0000000900007211 */ /* 0x000fe400078e48ff */
[--C-:B------:R-:W-:Y:S02]  /*9a10*/  SHF.R.S32.HI R9, RZ, 0x2, R8.reuse ;  /* 0x00000002ff097819 */ /* 0x100fe40000011408 */
[----:B------:R-:W-:Y:S02]  /*9a20*/  SHF.R.S32.HI R8, RZ, 0x1f, R8 ;  /* 0x0000001fff087819 */ /* 0x000fe40000011408 */
[----:B------:R-:W-:Y:S01]  /*9a30*/  IADD3 R2, -R2, R5, RZ ;  /* 0x0000000502027210 */ /* 0x000fe20007ffe1ff */
        /* <DEDUP_REMOVED lines=102> */
[----:B------:R-:W-:Y:S01]  /*a0a0*/  LOP3.LUT P1, RZ, R2, 0x3, RZ, 0xc0, !PT ;  /* 0x0000000302ff7812 */ /* 0x000fe2000782c0ff */
[----:B------:R-:W-:Y:S01]  /*a0b0*/  FMUL.FTZ R106, R11, R106 ;  /* 0x0000006a0b6a7220 */ /* 0x000fe20000410000 */
[----:B------:R-:W-:Y:S01]  /*a0c0*/  F2FP.PACK_AB R102, R103, R102 ;  /* 0x000000666766723e */ /* 0x000fe200000000ff */
[C---:B------:R-:W-:Y:S01]  /*a0d0*/  FMUL.FTZ R127, R11.reuse, R127 ;  /* 0x0000007f0b7f7220 */ /* 0x040fe20000410000 */
[----:B------:R-:W-:Y:S01]  /*a0e0*/  MOV R2, 0x7f800000 ;  /* 0x7f80000000027802 */ /* 0x000fe20000000f00 */
        /* <DEDUP_REMOVED lines=13> */
[C---:B------:R-:W-:Y:S01]  /*a1c0*/  IADD3 R11, R9.reuse, -0x10, RZ ;  /* 0xfffffff0090b7810 */ /* 0x040fe20007ffe0ff */
[----:B-1----:R-:W-:Y:S01]  /*a1d0*/  @P3 FMUL.FTZ R44, R6, 0.69314718246459960938 ;  /* 0x3f317218062c3820 */ /* 0x002fe20000410000 */
[----:B------:R-:W-:Y:S01]  /*a1e0*/  @P0 IADD3 R11, R9, 0x10, RZ ;  /* 0x00000010090b0810 */ /* 0x000fe20007ffe0ff */
[----:B-----5:R-:W-:Y:S01]  /*a1f0*/  @P4 FMUL.FTZ R7, R7, 0.69314718246459960938 ;  /* 0x3f31721807074820 */ /* 0x020fe20000410000 */
[----:B------:R-:W-:Y:S01]  /*a200*/  F2FP.PACK_AB R122, R123, R122 ;  /* 0x0000007a7b7a723e */ /* 0x000fe200000000ff */
[----:B------:R-:W-:Y:S01]  /*a210*/  @P3 FFMA.FTZ R42, R3, c[0x0][0x238], R44 ;  /* 0x00008e00032a3a23 */ /* 0x000fe2000001002c */
[-C--:B------:R-:W-:Y:S01]  /*a220*/  IADD3 R15, R0, R11.reuse, RZ ;  /* 0x0000000b000f7210 */ /* 0x080fe20007ffe0ff */
[----:B------:R3:W-:Y:S01]  /*a230*/  STS [R11], R68 ;  /* 0x000000440b007388 */ /* 0x0007e20000000800 */
[----:B------:R-:W-:Y:S01]  /*a240*/  IADD3 R19, R8, R11, RZ ;  /* 0x0000000b08137210 */ /* 0x000fe20007ffe0ff */
[----:B------:R-:W-:Y:S01]  /*a250*/  @P4 FFMA.FTZ R2, R132, c[0x0][0x238], R7 ;  /* 0x00008e0084024a23 */ /* 0x000fe20000010007 */
[----:B------:R-:W-:Y:S01]  /*a260*/  IADD3 R37, R15, R8, RZ ;  /* 0x000000080f257210 */ /* 0x000fe20007ffe0ff */
[----:B------:R3:W-:Y:S01]  /*a270*/  STS [R11+0x400], R70 ;  /* 0x000400460b007388 */ /* 0x0007e20000000800 */
[----:B------:R-:W-:-:S02]  /*a280*/  F2FP.PACK_AB R118, R119, R118 ;  /* 0x000000767776723e */ /* 0x000fc400000000ff */
[----:B------:R-:W-:Y:S01]  /*a290*/  ISETP.NE.AND P0, PT, RZ, UR4, PT ;  /* 0x00000004ff007c0c */ /* 0x000fe2000bf05270 */
[----:B------:R3:W-:Y:S04]  /*a2a0*/  STS [R13], R72 ;  /* 0x000000480d007388 */ /* 0x0007e80000000800 */
[----:B------:R3:W-:Y:S04]  /*a2b0*/  STS [R13+0x400], R74 ;  /* 0x0004004a0d007388 */ /* 0x0007e80000000800 */
[----:B------:R3:W-:Y:S04]  /*a2c0*/  STS [R15], R76 ;  /* 0x0000004c0f007388 */ /* 0x0007e80000000800 */
[----:B------:R3:W-:Y:S01]  /*a2d0*/  STS [R15+0x400], R78 ;  /* 0x0004004e0f007388 */ /* 0x0007e20000000800 */
[----:B----4-:R-:W-:-:S03]  /*a2e0*/  @P0 IMAD R41, R40, c[0x0][0x234], RZ ;  /* 0x00008d0028290a24 */ /* 0x010fc600078e02ff */
[----:B------:R3:W-:Y:S04]  /*a2f0*/  STS [R17], R80 ;  /* 0x0000005011007388 */ /* 0x0007e80000000800 */
[----:B------:R3:W-:Y:S04]  /*a300*/  STS [R17+0x400], R82 ;  /* 0x0004005211007388 */ /* 0x0007e80000000800 */
[----:B------:R3:W-:Y:S04]  /*a310*/  STS [R19], R84 ;  /* 0x0000005413007388 */ /* 0x0007e80000000800 */
[----:B------:R3:W-:Y:S04]  /*a320*/  STS [R19+0x400], R86 ;  /* 0x0004005613007388 */ /* 0x0007e80000000800 */
[----:B------:R3:W-:Y:S04]  /*a330*/  STS [R21], R88 ;  /* 0x0000005815007388 */ /* 0x0007e80000000800 */
[----:B------:R3:W-:Y:S04]  /*a340*/  STS [R21+0x400], R90 ;  /* 0x0004005a15007388 */ /* 0x0007e80000000800 */
[----:B------:R3:W-:Y:S04]  /*a350*/  STS [R37], R92 ;  /* 0x0000005c25007388 */ /* 0x0007e80000000800 */
        /* <DEDUP_REMOVED lines=18> */
[----:B------:R-:W1:Y:S04]  /*a480*/  S2R R0, SR_CTAID.Y ;  /* 0x0000000000007919 */ /* 0x000e680000002600 */
        /* <DEDUP_REMOVED lines=13> */
[----:B------:R-:W-:-:S02]  /*a560*/  IMAD.MOV.U32 R3, RZ, RZ, -0x40 ;  /* 0xffffffc0ff037424 */ /* 0x000fc400078e00ff */
[C---:B-----5:R-:W-:Y:S02]  /*a570*/  IMAD R44, R6.reuse, 0x40, R41 ;  /* 0x00000040062c7824 */ /* 0x060fe400078e0229 */
[----:B------:R-:W-:Y:S01]  /*a580*/  IMAD R46, R6, R3, c[0x0][0x214] ;  /* 0x00008500062e7624 */ /* 0x000fe200078e0203 */
[C---:B------:R-:W-:Y:S02]  /*a590*/  IADD3 R3, R235.reuse, 0x8, RZ ;  /* 0x00000008eb037810 */ /* 0x040fe40007ffe0ff */
[----:B------:R-:W-:Y:S02]  /*a5a0*/  SHF.R.S32.HI R6, RZ, 0x1f, R44 ;  /* 0x0000001fff067819 */ /* 0x000fe4000001142c */
[C---:B------:R-:W-:Y:S02]  /*a5b0*/  IADD3 R44, P0, R235.reuse, R44, RZ ;  /* 0x0000002ceb2c7210 */ /* 0x040fe40007f1e0ff */
[-C--:B------:R-:W-:Y:S02]  /*a5c0*/  ISETP.GE.AND P2, PT, R235, R46.reuse, PT ;  /* 0x0000002eeb00720c */ /* 0x080fe40003f46270 */
[----:B------:R-:W-:-:S02]  /*a5d0*/  ISETP.GE.AND P1, PT, R3, R46, PT ;  /* 0x0000002e0300720c */ /* 0x000fc40003f26270 */
[----:B------:R-:W-:Y:S02]  /*a5e0*/  LEA.HI.X.SX32 R235, R235, R6, 0x1, P0 ;  /* 0x00000006ebeb7211 */ /* 0x000fe400000f0eff */
[----:B------:R-:W-:-:S04]  /*a5f0*/  LEA R6, P0, R44, c[0x0][0x200], 0x2 ;  /* 0x000080002c067a11 */ /* 0x000fc800078010ff */
[----:B------:R-:W-:-:S05]  /*a600*/  LEA.HI.X R7, R44, c[0x0][0x204], R235, 0x2, P0 ;  /* 0x000081002c077a11 */ /* 0x000fca00000f14eb */
[----:B------:R3:W-:Y:S04]  /*a610*/  @!P2 STG.E [R6.64], R2 ;  /* 0x000000020600a986 */ /* 0x0007e8000c10190a */
[----:B------:R3:W-:Y:S02]  /*a620*/  @!P1 STG.E [R6.64+0x20], R42 ;  /* 0x0000202a06009986 */ /* 0x0007e4000c10190a */
.L_x_2273:
[----:B------:R-:W-:Y:S05]  /*a630*/  BSYNC B0 ;  /* 0x0000000000007941 */ /* 0x000fea0003800000 */
.L_x_2272:
[----:B------:R-:W5:Y:S01]  /*a640*/  S2R R3, SR_CTAID.X ;  /* 0x0000000000037919 */ /* 0x000f620000002500 */
[----:B---3--:R-:W-:Y:S01]  /*a650*/  MOV R6, R230 ;  /* 0x000000e600067202 */ /* 0x008fe20000000f00 */
[----:B------:R-:W-:Y:S01]  /*a660*/  IMAD.MOV.U32 R7, RZ, RZ, R231 ;  /* 0x000000ffff077224 */ /* 0x000fe200078e00e7 */
[----:B------:R-:W-:Y:S01]  /*a670*/  LEA.HI R4, R4, R5, RZ, 0x3 ;  /* 0x0000000504047211 */ /* 0x000fe200078f18ff */
[----:B------:R-:W-:Y:S02]  /*a680*/  ULDC.64 UR4, c[0x0][0x1e8] ;  /* 0x00007a0000047ab9 */ /* 0x000fe40000000a00 */
[----:B------:R-:W-:Y:S01]  /*a690*/  USHF.L.U32 UR7, UR4, 0x5, URZ ;  /* 0x0000000504077899 */ /* 0x000fe2000800063f */
[----:B------:R-:W-:Y:S01]  /*a6a0*/  SHF.R.S32.HI R4, RZ, 0x3, R4 ;  /* 0x00000003ff047819 */ /* 0x000fe20000011404 */
[----:B------:R-:W-:-:S02]  /*a6b0*/  UMOV UR6, 0x5 ;  /* 0x0000000500067882 */ /* 0x000fc40000000000 */
[----:B------:R-:W-:Y:S01]  /*a6c0*/  USHF.L.U64.HI UR5, UR4, UR6, UR5 ;  /* 0x0000000604057299 */ /* 0x000fe20008010205 */
[----:B-----5:R-:W-:-:S04]  /*a6d0*/  IMAD.SHL.U32 R3, R3, 0x40, RZ ;  /* 0x0000004003037824 */ /* 0x020fc800078e00ff */
[----:B------:R-:W-:Y:S01]  /*a6e0*/  IMAD.WIDE.U32 R6, R3, c[0x0][0x1e8], R6 ;  /* 0x00007a0003067a25 */ /* 0x000fe200078e0006 */
[----:B------:R-:W-:-:S05]  /*a6f0*/  SHF.R.S32.HI R2, RZ, 0x1f, R3 ;  /* 0x0000001fff027819 */ /* 0x000fca0000011403 */
[----:B------:R-:W-:-:S04]  /*a700*/  IMAD R2, R2, c[0x0][0x1e8], RZ ;  /* 0x00007a0002027a24 */ /* 0x000fc800078e02ff */
[----:B------:R-:W-:Y:S01]  /*a710*/  IMAD R3, R3, c[0x0][0x1ec], R2 ;  /* 0x00007b0003037a24 */ /* 0x000fe200078e0202 */
[----:B------:R-:W-:-:S04]  /*a720*/  SHF.R.S32.HI R2, RZ, 0x1f, R0 ;  /* 0x0000001fff027819 */ /* 0x000fc80000011400 */
[----:B------:R-:W-:Y:S01]  /*a730*/  IADD3 R7, R3, R7, RZ ;  /* 0x0000000703077210 */ /* 0x000fe20007ffe0ff */
[----:B------:R-:W-:Y:S01]  /*a740*/  IMAD R3, R2, c[0x0][0x1e0], RZ ;  /* 0x0000780002037a24 */ /* 0x000fe200078e02ff */
[----:B------:R-:W-:-:S03]  /*a750*/  SHF.R.S32.HI R2, RZ, 0x1f, R40 ;  /* 0x0000001fff027819 */ /* 0x000fc60000011428 */
[C---:B------:R-:W-:Y:S02]  /*a760*/  IMAD R3, R0.reuse, c[0x0][0x1e4], R3 ;  /* 0x0000790000037a24 */ /* 0x040fe400078e0203 */
[----:B------:R-:W-:Y:S01]  /*a770*/  IMAD.WIDE.U32 R6, R0, c[0x0][0x1e0], R6 ;  /* 0x0000780000067a25 */ /* 0x000fe200078e0006 */
[----:B------:R-:W-:-:S03]  /*a780*/  SHF.R.S32.HI R0, RZ, 0x1f, R4 ;  /* 0x0000001fff007819 */ /* 0x000fc60000011404 */
[----:B------:R-:W-:Y:S02]  /*a790*/  IMAD R5, R2, c[0x0][0x1f0], RZ ;  /* 0x00007c0002057a24 */ /* 0x000fe400078e02ff */
[----:B------:R-:W-:Y:S02]  /*a7a0*/  IMAD.IADD R7, R3, 0x1, R7 ;  /* 0x0000000103077824 */ /* 0x000fe400078e0207 */
[C---:B------:R-:W-:Y:S02]  /*a7b0*/  IMAD R5, R40.reuse, c[0x0][0x1f4], R5 ;  /* 0x00007d0028057a24 */ /* 0x040fe400078e0205 */
[----:B------:R-:W-:-:S04]  /*a7c0*/  IMAD.WIDE.U32 R6, R40, c[0x0][0x1f0], R6 ;  /* 0x00007c0028067a25 */ /* 0x000fc800078e0006 */
[----:B------:R-:W-:Y:S01]  /*a7d0*/  IMAD R3, R0, c[0x0][0x1e8], RZ ;  /* 0x00007a0000037a24 */ /* 0x000fe200078e02ff */
[----:B------:R-:W-:-:S03]  /*a7e0*/  IADD3 R7, R5, R7, RZ ;  /* 0x0000000705077210 */ /* 0x000fc60007ffe0ff */
[C---:B------:R-:W-:Y:S02]  /*a7f0*/  IMAD R3, R4.reuse, c[0x0][0x1ec], R3 ;  /* 0x00007b0004037a24 */ /* 0x040fe400078e0203 */
[----:B------:R-:W-:-:S04]  /*a800*/  IMAD.WIDE.U32 R4, R4, c[0x0][0x1e8], R6 ;  /* 0x00007a0004047a25 */ /* 0x000fc800078e0006 */
[----:B------:R-:W-:Y:S01]  /*a810*/  IMAD.IADD R3, R3, 0x1, R5 ;  /* 0x0000000103037824 */ /* 0x000fe200078e0205 */
[----:B------:R-:W-:-:S04]  /*a820*/  LEA R2, P0, R4, c[0x0][0x1d0], 0x1 ;  /* 0x0000740004027a11 */ /* 0x000fc800078008ff */
[----:B------:R-:W-:Y:S02]  /*a830*/  LEA.HI.X R3, R4, c[0x0][0x1d4], R3, 0x1, P0 ;  /* 0x0000750004037a11 */ /* 0x000fe400000f0c03 */
[----:B------:R-:W-:-:S03]  /*a840*/  IADD3 R6, P0, R2, UR7, RZ ;  /* 0x0000000702067c10 */ /* 0x000fc6000ff1e0ff */
[----:B--2---:R-:W-:Y:S01]  /*a850*/  STG.E.128 [R2.64], R32 ;  /* 0x0000002002007986 */ /* 0x004fe2000c101d0a */
[----:B------:R-:W-:Y:S02]  /*a860*/  IADD3.X R7, R3, UR5, RZ, P0, !PT ;  /* 0x0000000503077c10 */ /* 0x000fe400087fe4ff */
[----:B------:R-:W-:Y:S01]  /*a870*/  IADD3 R4, P0, R6, UR7, RZ ;  /* 0x0000000706047c10 */ /* 0x000fe2000ff1e0ff */
[----:B-1----:R-:W-:Y:S03]  /*a880*/  STG.E.128 [R2.64+0x80], R16 ;  /* 0x0000801002007986 */ /* 0x002fe6000c101d0a */
[----:B------:R-:W-:Y:S01]  /*a890*/  IADD3.X R5, R7, UR5, RZ, P0, !PT ;  /* 0x0000000507057c10 */ /* 0x000fe200087fe4ff */
[----:B----4-:R-:W-:Y:S01]  /*a8a0*/  STG.E.128 [R6.64], R28 ;  /* 0x0000001c06007986 */ /* 0x010fe2000c101d0a */
[----:B------:R-:W-:-:S03]  /*a8b0*/  IADD3 R40, P0, R4, UR7, RZ ;  /* 0x0000000704287c10 */ /* 0x000fc6000ff1e0ff */
[----:B------:R-:W-:Y:S01]  /*a8c0*/  STG.E.128 [R6.64+0x80], R12 ;  /* 0x0000800c06007986 */ /* 0x000fe2000c101d0a */
[----:B------:R-:W-:-:S03]  /*a8d0*/  IADD3.X R41, R5, UR5, RZ, P0, !PT ;  /* 0x0000000505297c10 */ /* 0x000fc600087fe4ff */
[----:B------:R-:W-:Y:S04]  /*a8e0*/  STG.E.128 [R4.64], R24 ;  /* 0x0000001804007986 */ /* 0x000fe8000c101d0a */
[----:B------:R-:W-:Y:S04]  /*a8f0*/  STG.E.128 [R4.64+0x80], R8 ;  /* 0x0000800804007986 */ /* 0x000fe8000c101d0a */
[----:B------:R-:W-:Y:S04]  /*a900*/  STG.E.128 [R40.64], R20 ;  /* 0x0000001428007986 */ /* 0x000fe8000c101d0a */
[----:B------:R-:W-:Y:S01]  /*a910*/  STG.E.128 [R40.64+0x80], R36 ;  /* 0x0000802428007986 */ /* 0x000fe2000c101d0a */
[----:B------:R-:W-:Y:S05]  /*a920*/  EXIT ;  /* 0x000000000000794d */ /* 0x000fea0003800000 */
.L_x_2274:
        /* <DEDUP_REMOVED lines=13> */
.L_x_8226:


//--------------------- .text._ZN5flash24flash_fwd_splitkv_kernelI23Flash_fwd_kernel_traitsILi128ELi64ELi128ELi4ELb0ELb0EN7cutlass6half_tE19Flash_kernel_traitsILi128ELi64ELi128ELi4ES3_EELb1ELb0ELb0ELb1ELb1ELb1ELb0ELb0EEEvNS_16Flash_fwd_paramsE --------------------------
	.section	.text._ZN5flash24flash_fwd_splitkv_kernelI23Flash_fwd_kernel_traitsILi128ELi64ELi128ELi4ELb0ELb0EN7cutlass6half_tE19Flash_kernel_traitsILi128ELi64ELi128ELi4ES3_EELb1ELb0ELb0ELb1ELb1ELb1ELb0ELb0EEEvNS_16Flash_fwd_paramsE,"ax",@progbits
	.sectioninfo	@"SHI_REGISTERS=255"
	.align	128
        .global         _ZN5flash24flash_fwd_splitkv_kernelI23Flash_fwd_kernel_traitsILi128ELi64ELi128ELi4ELb0ELb0EN7cutlass6half_tE19Flash_kernel_traitsILi128ELi64ELi128ELi4ES3_EELb1ELb0ELb0ELb1ELb1ELb1ELb0ELb0EEEvNS_16Flash_fwd_paramsE
        .type           _ZN5flash24flash_fwd_splitkv_kernelI23Flash_fwd_kernel_traitsILi128ELi64ELi128ELi4ELb0ELb0EN7cutlass6half_tE19Flash_kernel_traitsILi128ELi64ELi128ELi4ES3_EELb1ELb0ELb0ELb1ELb1ELb1ELb0ELb0EEEvNS_16Flash_fwd_paramsE,@function
        .size           _ZN5flash24flash_fwd_splitkv_kernelI23Flash_fwd_kernel_traitsILi128ELi64ELi128ELi4ELb0ELb0EN7cutlass6half_tE19Flash_kernel_traitsILi128ELi64ELi128ELi4ES3_EELb1ELb0ELb0ELb1ELb1ELb1ELb0ELb0EEEvNS_16Flash_fwd_paramsE,(.L_x_8227 - _ZN5flash24flash_fwd_splitkv_kernelI23Flash_fwd_kernel_traitsILi128ELi64ELi128ELi4ELb0ELb0EN7cutlass6half_tE19Flash_kernel_traitsILi128ELi64ELi128ELi4ES3_EELb1ELb0ELb0ELb1ELb1ELb1ELb0ELb0EEEvNS_16Flash_fwd_paramsE)
        .other          _ZN5flash24flash_fwd_splitkv_kernelI23Flash_fwd_kernel_traitsILi128ELi64ELi128ELi4ELb0ELb0EN7cutlass6half_tE19Flash_kernel_traitsILi128ELi64ELi128ELi4ES3_EELb1ELb0ELb0ELb1ELb1ELb1ELb0ELb0EEEvNS_16Flash_fwd_paramsE,@"STO_CUDA_ENTRY STV_DEFAULT"
_ZN5flash24flash_fwd_splitkv_kernelI23Flash_fwd_kernel_traitsILi128ELi64ELi128ELi4ELb0ELb0EN7cutlass6half_tE19Flash_kernel_traitsILi128ELi64ELi128ELi4ES3_EELb1ELb0ELb0ELb1ELb1ELb1ELb0ELb0EEEvNS_16Flash_fwd_paramsE:
.text._ZN5flash24flash_fwd_splitkv_kernelI23Flash_fwd_kernel_traitsILi128ELi64ELi128ELi4ELb0ELb0EN7cutlass6half_tE19Flash_kernel_traitsILi128ELi64ELi128ELi4ES3_EELb1ELb0ELb0ELb1ELb1ELb1ELb0ELb0EEEvNS_16Flash_fwd_paramsE:
        /* <DEDUP_REMOVED lines=11> */
[----:B------:R-:W-:Y:S01]  /*00b0*/  @P2 IMAD.WIDE R6, R25, R0, c[0x0][0x258] ;  /* 0x0000960019062625 */ /* 0x000fe200078e0200 */
[----:B------:R-:W2:Y:S04]  /*00c0*/  @P0 LDG.E R18, [R4.64] ;  /* 0x0000000a04120981 */ /* 0x000ea8000c1e1900 */
[----:B------:R-:W2:Y:S01]  /*00d0*/  @P2 LDG.E R37, [R6.64] ;  /* 0x0000000a06252981 */ /* 0x000ea2000c1e1900 */
[----:B------:R-:W-:-:S03]  /*00e0*/  @!P2 ISETP.NE.U32.AND P1, PT, RZ, c[0x0][0x268], PT ;  /* 0x00009a00ff00aa0c */ /* 0x000fc60003f25070 */
[----:B------:R-:W1:Y:S01]  /*00f0*/  S2R R20, SR_CTAID.X ;  /* 0x0000000000147919 */ /* 0x000e620000002500 */
[----:B------:R-:W-:-:S04]  /*0100*/  @!P2 ISETP.NE.AND.EX P1, PT, RZ, c[0x0][0x26c], PT, P1 ;  /* 0x00009b00ff00aa0c */ /* 0x000fc80003f25310 */
[----:B------:R-:W-:Y:S01]  /*0110*/  @!P2 SEL R3, RZ, c[0x0][0x21c], !P1 ;  /* 0x00008700ff03aa07 */ /* 0x000fe20004800000 */
[----:B-1----:R-:W-:-:S05]  /*0120*/  IMAD.SHL.U32 R129, R20, 0x40, RZ ;  /* 0x0000004014817824 */ /* 0x002fca00078e00ff */
[----:B------:R-:W-:Y:S01]  /*0130*/  ISETP.GE.AND P0, PT, R129, c[0x0][0x214], PT ;  /* 0x0000850081007a0c */ /* 0x000fe20003f06270 */
[--C-:B--2---:R-:W-:Y:S01]  /*0140*/  @P2 IMAD.IADD R37, R37, 0x1, -R18.reuse ;  /* 0x0000000125252824 */ /* 0x104fe200078e0a12 */
[----:B------:R-:W-:-:S11]  /*0150*/  @!P2 IADD3 R37, R3, c[0x0][0x218], -R18 ;  /* 0x000086000325aa10 */ /* 0x000fd60007ffe812 */
        /* <DEDUP_REMOVED lines=29> */
[----:B------:R-:W-:Y:S01]  /*0330*/  SHF.R.S32.HI R2, RZ, 0x1f, R25 ;  /* 0x0000001fff027819 */ /* 0x000fe20000011419 */
[----:B------:R-:W-:Y:S01]  /*0340*/  IMAD R10, R10, c[0x0][0x1e8], RZ ;  /* 0x00007a000a0a7a24 */ /* 0x000fe200078e02ff */
[----:B------:R-:W-:Y:S02]  /*0350*/  LOP3.LUT R3, R0, 0x1ffffff8, RZ, 0xc0, !PT ;  /* 0x1ffffff800037812 */ /* 0x000fe400078ec0ff */
[----:B------:R-:W-:Y:S01]  /*0360*/  SHF.R.S32.HI R0, RZ, 0x3, R0 ;  /* 0x00000003ff007819 */ /* 0x000fe20000011400 */
[----:B------:R-:W-:Y:S01]  /*0370*/  IMAD R2, R2, c[0x0][0x1e0], RZ ;  /* 0x0000780002027a24 */ /* 0x000fe200078e02ff */
[C---:B------:R-:W-:Y:S01]  /*0380*/  LOP3.LUT P5, RZ, R6.reuse, 0x7, RZ, 0xc0, !PT ;  /* 0x0000000706ff7812 */ /* 0x040fe200078ac0ff */
[----:B------:R-:W-:Y:S01]  /*0390*/  IMAD.IADD R4, R6, 0x1, -R3 ;  /* 0x0000000106047824 */ /* 0x000fe200078e0a03 */
[----:B------:R-:W-:Y:S01]  /*03a0*/  IADD3 R6, R0, 0x10, RZ ;  /* 0x0000001000067810 */ /* 0x000fe20007ffe0ff */
[----:B------:R-:W-:-:S02]  /*03b0*/  IMAD R3, R129, c[0x0][0x1ec], R10 ;  /* 0x00007b0081037a24 */ /* 0x000fc400078e020a */
[----:B------:R-:W-:Y:S02]  /*03c0*/  IMAD.SHL.U32 R4, R4, 0x8, RZ ;  /* 0x0000000804047824 */ /* 0x000fe400078e00ff */
[----:B------:R-:W-:-:S03]  /*03d0*/  IMAD R2, R25, c[0x0][0x1e4], R2 ;  /* 0x0000790019027a24 */ /* 0x000fc600078e0202 */
[----:B------:R-:W-:-:S05]  /*03e0*/  SHF.R.S32.HI R5, RZ, 0x1f, R4 ;  /* 0x0000001fff057819 */ /* 0x000fca0000011404 */
[----:B------:R-:W-:-:S04]  /*03f0*/  IMAD.WIDE.U32 R4, R129, c[0x0][0x1e8], R4 ;  /* 0x00007a0081047a25 */ /* 0x000fc800078e0004 */
[----:B------:R-:W-:Y:S01]  /*0400*/  IMAD.IADD R5, R5, 0x1, R3 ;  /* 0x0000000105057824 */ /* 0x000fe200078e0203 */
[----:B------:R-:W-:-:S03]  /*0410*/  SHF.R.S32.HI R3, RZ, 0x1f, R16 ;  /* 0x0000001fff037819 */ /* 0x000fc60000011410 */
[----:B------:R-:W-:-:S04]  /*0420*/  IMAD.WIDE.U32 R4, R25, c[0x0][0x1e0], R4 ;  /* 0x0000780019047a25 */ /* 0x000fc800078e0004 */
[----:B------:R-:W-:Y:S02]  /*0430*/  IMAD R3, R3, c[0x0][0x1f0], RZ ;  /* 0x00007c0003037a24 */ /* 0x000fe400078e02ff */
        /* <DEDUP_REMOVED lines=49> */
.L_x_2275:
        /* <DEDUP_REMOVED lines=11> */
[----:B------:R-:W-:Y:S01]  /*0800*/  SHF.R.S32.HI R0, RZ, 0x1f, R25 ;  /* 0x0000001fff007819 */ /* 0x000fe20000011419 */
[----:B-1----:R-:W-:Y:S01]  /*0810*/  IMAD.WIDE.U32 R4, R25, c[0x0][0x2c8], RZ ;  /* 0x0000b20019047a25 */ /* 0x002fe200078e00ff */
[----:B------:R-:W-:-:S03]  /*0820*/  PLOP3.LUT P6, PT, PT, PT, PT, 0x8, 0x0 ;  /* 0x000000000000781c */ /* 0x000fc60003fce170 */
[----:B------:R-:W-:Y:S01]  /*0830*/  IMAD R0, R0, c[0x0][0x2c8], RZ ;  /* 0x0000b20000007a24 */ /* 0x000fe200078e02ff */
[----:B------:R-:W-:-:S03]  /*0840*/  LEA R236, P0, R4, c[0x0][0x2c0], 0x2 ;  /* 0x0000b00004ec7a11 */ /* 0x000fc600078010ff */
[----:B------:R-:W-:-:S05]  /*0850*/  IMAD R0, R25, c[0x0][0x2cc], R0 ;  /* 0x0000b30019007a24 */ /* 0x000fca00078e0200 */
[----:B------:R-:W-:-:S04]  /*0860*/  IADD3 R3, R5, R0, RZ ;  /* 0x0000000005037210 */ /* 0x000fc80007ffe0ff */
[----:B------:R-:W-:Y:S02]  /*0870*/  LEA.HI.X R237, R4, c[0x0][0x2c4], R3, 0x2, P0 ;  /* 0x0000b10004ed7a11 */ /* 0x000fe400000f1403 */
.L_x_2276:
[----:B------:R-:W-:Y:S01]  /*0880*/  IABS R3, c[0x0][0x2d0] ;  /* 0x0000b40000037a13 */ /* 0x000fe20000000000 */
[----:B------:R-:W-:Y:S05]  /*0890*/  @P6 BRA `(.L_x_2277) ;  /* 0x0000049000006947 */ /* 0x000fea0003800000 */
[----:B------:R-:W2:Y:S01]  /*08a0*/  I2F.RP R7, R3 ;  /* 0x0000000300077306 */ /* 0x000ea20000209400 */
[----:B------:R-:W-:-:S04]  /*08b0*/  LEA R9, R36, 0xffffff80, 0x7 ;  /* 0xffffff8024097811 */ /* 0x000fc800078e38ff */
[----:B------:R-:W-:-:S03]  /*08c0*/  IABS R0, R9 ;  /* 0x0000000900007213 */ /* 0x000fc60000000000 */
[----:B-12---:R-:W1:Y:S02]  /*08d0*/  MUFU.RCP R4, R7 ;  /* 0x0000000700047308 */ /* 0x006e640000001000 */
[----:B-1----:R-:W-:-:S06]  /*08e0*/  IADD3 R4, R4, 0xffffffe, RZ ;  /* 0x0ffffffe04047810 */ /* 0x002fcc0007ffe0ff */
[----:B------:R-:W1:Y:S02]  /*08f0*/  F2I.FTZ.U32.TRUNC.NTZ R5, R4 ;  /* 0x0000000400057305 */ /* 0x000e64000021f000 */
[----:B-1---5:R-:W-:Y:S02]  /*0900*/  IMAD.MOV R2, RZ, RZ, -R5 ;  /* 0x000000ffff027224 */ /* 0x022fe400078e0a05 */
        /* <DEDUP_REMOVED lines=45> */
[----:B------:R-:W-:-:S04]  /*0be0*/  @!P1 LOP3.LUT R11, RZ, c[0x0][0x1c8], RZ, 0x33, !PT ;  /* 0x00007200ff0b9a12 */ /* 0x000fc800078e33ff */
[----:B------:R-:W-:Y:S02]  /*0bf0*/  SHF.R.S32.HI R10, RZ, 0x1f, R11 ;  /* 0x0000001fff0a7819 */ /* 0x000fe4000001140b */
[----:B--2---:R-:W-:Y:S01]  /*0c00*/  SHF.R.S32.HI R15, RZ, 0x1f, R18 ;  /* 0x0000001fff0f7819 */ /* 0x004fe20000011412 */
[----:B------:R-:W-:-:S04]  /*0c10*/  IMAD.WIDE.U32 R4, R18, c[0x0][0x180], RZ ;  /* 0x0000600012047a25 */ /* 0x000fc800078e00ff */
[C---:B------:R-:W-:Y:S02]  /*0c20*/  IMAD R13, R15.reuse, c[0x0][0x180], RZ ;  /* 0x000060000f0d7a24 */ /* 0x040fe400078e02ff */
[----:B------:R-:W-:Y:S02]  /*0c30*/  IMAD R15, R15, c[0x0][0x188], RZ ;  /* 0x000062000f0f7a24 */ /* 0x000fe400078e02ff */
[----:B------:R-:W-:Y:S02]  /*0c40*/  IMAD R2, R18, c[0x0][0x184], R13 ;  /* 0x0000610012027a24 */ /* 0x000fe400078e020d */
[----:B------:R-:W-:Y:S02]  /*0c50*/  IMAD R13, R9, c[0x0][0x19c], R0 ;  /* 0x00006700090d7a24 */ /* 0x000fe400078e0200 */
[----:B------:R-:W-:Y:S01]  /*0c60*/  IMAD R0, R10, c[0x0][0x1b0], RZ ;  /* 0x00006c000a007a24 */ /* 0x000fe200078e02ff */
[----:B------:R-:W-:Y:S01]  /*0c70*/  IADD3 R5, R5, R2, RZ ;  /* 0x0000000205057210 */ /* 0x000fe20007ffe0ff */
[----:B------:R-:W-:-:S02]  /*0c80*/  IMAD R15, R18, c[0x0][0x18c], R15 ;  /* 0x00006300120f7a24 */ /* 0x000fc400078e020f */
[----:B------:R-:W-:-:S04]  /*0c90*/  IMAD.WIDE.U32 R18, R18, c[0x0][0x188], RZ ;  /* 0x0000620012127a25 */ /* 0x000fc800078e00ff */
[----:B------:R-:W-:Y:S01]  /*0ca0*/  IMAD.WIDE.U32 R4, R9, c[0x0][0x198], R4 ;  /* 0x0000660009047a25 */ /* 0x000fe200078e0004 */
[----:B------:R-:W-:-:S03]  /*0cb0*/  MOV R14, R18 ;  /* 0x00000012000e7202 */ /* 0x000fc60000000f00 */
[----:B------:R-:W-:Y:S02]  /*0cc0*/  IMAD.IADD R5, R5, 0x1, R13 ;  /* 0x0000000105057824 */ /* 0x000fe400078e020d */
[C---:B------:R-:W-:Y:S02]  /*0cd0*/  IMAD R13, R11.reuse, c[0x0][0x1b4], R0 ;  /* 0x00006d000b0d7a24 */ /* 0x040fe400078e0200 */
[----:B------:R-:W-:-:S04]  /*0ce0*/  IMAD.WIDE.U32 R4, R11, c[0x0][0x1b0], R4 ;  /* 0x00006c000b047a25 */ /* 0x000fc800078e0004 */
[----:B------:R-:W-:Y:S01]  /*0cf0*/  IMAD.IADD R15, R19, 0x1, R15 ;  /* 0x00000001130f7824 */ /* 0x000fe200078e020f */
[----:B------:R-:W-:Y:S01]  /*0d00*/  IADD3 R13, R5, R13, RZ ;  /* 0x0000000d050d7210 */ /* 0x000fe20007ffe0ff */
[----:B------:R-:W-:Y:S01]  /*0d10*/  IMAD.MOV.U32 R12, RZ, RZ, R4 ;  /* 0x000000ffff0c7224 */ /* 0x000fe200078e0004 */
[----:B------:R-:W-:Y:S05]  /*0d20*/  BRA `(.L_x_2278) ;  /* 0x0000034000007947 */ /* 0x000fea0003800000 */
.L_x_2277:
[----:B-1----:R-:W-:Y:S02]  /*0d30*/  IABS R5, c[0x0][0x1c8] ;  /* 0x0000720000057a13 */ /* 0x002fe40000000000 */
[----:B------:R-:W-:Y:S02]  /*0d40*/  LEA R9, R36, 0xffffff80, 0x7 ;  /* 0xffffff8024097811 */ /* 0x000fe400078e38ff */
[----:B------:R-:W1:Y:S01]  /*0d50*/  I2F.RP R7, R5 ;  /* 0x0000000500077306 */ /* 0x000e620000209400 */
[----:B-----5:R-:W-:Y:S02]  /*0d60*/  SHF.R.S32.HI R15, RZ, 0x1f, R2 ;  /* 0x0000001fff0f7819 */ /* 0x020fe40000011402 */
[----:B------:R-:W-:-:S05]  /*0d70*/  IADD3 R12, P1, R18, R9, RZ ;  /* 0x00000009120c7210 */ /* 0x000fca0007f3e0ff */
[----:B-1----:R-:W1:Y:S02]  /*0d80*/  MUFU.RCP R10, R7 ;  /* 0x00000007000a7308 */ /* 0x002e640000001000 */
[----:B-1----:R-:W-:Y:S02]  /*0d90*/  IADD3 R10, R10, 0xffffffe, RZ ;  /* 0x0ffffffe0a0a7810 */ /* 0x002fe40007ffe0ff */
[----:B------:R-:W-:-:S04]  /*0da0*/  SHF.R.S32.HI R7, RZ, 0x1f, R9 ;  /* 0x0000001fff077819 */ /* 0x000fc80000011409 */
        /* <DEDUP_REMOVED lines=9> */
[----:B------:R-:W-:-:S04]  /*0e40*/  SHF.R.S32.HI R0, RZ, 0x1f, R18 ;  /* 0x0000001fff007819 */ /* 0x000fc80000011412 */
[----:B------:R-:W-:Y:S01]  /*0e50*/  ISETP.GT.U32.AND P0, PT, R5, R4, PT ;  /* 0x000000040500720c */ /* 0x000fe20003f04070 */
[----:B------:R-:W-:-:S12]  /*0e60*/  IMAD R17, R0, c[0x0][0x1a0], RZ ;  /* 0x0000680000117a24 */ /* 0x000fd800078e02ff */
[----:B------:R-:W-:Y:S01]  /*0e70*/  @!P0 IMAD.IADD R4, R4, 0x1, -R5 ;  /* 0x0000000104048824 */ /* 0x000fe200078e0a05 */
[----:B------:R-:W-:Y:S02]  /*0e80*/  @!P0 IADD3 R11, R11, 0x1, RZ ;  /* 0x000000010b0b8810 */ /* 0x000fe40007ffe0ff */
[----:B------:R-:W-:Y:S02]  /*0e90*/  ISETP.NE.AND P0, PT, RZ, c[0x0][0x1c8], PT ;  /* 0x00007200ff007a0c */ /* 0x000fe40003f05270 */
[----:B------:R-:W-:Y:S02]  /*0ea0*/  ISETP.GE.U32.AND P2, PT, R4, R5, PT ;  /* 0x000000050400720c */ /* 0x000fe40003f46070 */
[----:B------:R-:W-:Y:S02]  /*0eb0*/  LOP3.LUT R4, R16, c[0x0][0x1c8], RZ, 0x3c, !PT ;  /* 0x0000720010047a12 */ /* 0x000fe400078e3cff */
[----:B------:R-:W-:Y:S02]  /*0ec0*/  IADD3.X R5, R0, R7, RZ, P1, !PT ;  /* 0x0000000700057210 */ /* 0x000fe40000ffe4ff */
[----:B------:R-:W-:Y:S01]  /*0ed0*/  ISETP.GE.AND P1, PT, R4, RZ, PT ;  /* 0x000000ff0400720c */ /* 0x000fe20003f26270 */
[----:B------:R-:W-:-:S02]  /*0ee0*/  IMAD R4, R18, c[0x0][0x1a4], R17 ;  /* 0x0000690012047a24 */ /* 0x000fc400078e0211 */
[----:B------:R-:W-:Y:S02]  /*0ef0*/  IMAD R5, R5, c[0x0][0x198], RZ ;  /* 0x0000660005057a24 */ /* 0x000fe400078e02ff */
[----:B------:R-:W-:Y:S02]  /*0f00*/  IMAD.WIDE.U32 R18, R18, c[0x0][0x1a0], RZ ;  /* 0x0000680012127a25 */ /* 0x000fe400078e00ff */
[----:B------:R-:W-:Y:S02]  /*0f10*/  @P2 IADD3 R11, R11, 0x1, RZ ;  /* 0x000000010b0b2810 */ /* 0x000fe40007ffe0ff */
[C---:B------:R-:W-:Y:S02]  /*0f20*/  IMAD R5, R12.reuse, c[0x0][0x19c], R5 ;  /* 0x000067000c057a24 */ /* 0x040fe400078e0205 */
[----:B------:R-:W-:Y:S02]  /*0f30*/  IMAD.WIDE.U32 R12, R12, c[0x0][0x198], RZ ;  /* 0x000066000c0c7a25 */ /* 0x000fe400078e00ff */
[----:B------:R-:W-:-:S02]  /*0f40*/  @!P1 IADD3 R11, -R11, RZ, RZ ;  /* 0x000000ff0b0b9210 */ /* 0x000fc40007ffe1ff */
[----:B------:R-:W-:Y:S01]  /*0f50*/  IMAD.IADD R13, R13, 0x1, R5 ;  /* 0x000000010d0d7824 */ /* 0x000fe200078e0205 */
[----:B------:R-:W-:Y:S01]  /*0f60*/  @!P0 LOP3.LUT R11, RZ, c[0x0][0x1c8], RZ, 0x33, !PT ;  /* 0x00007200ff0b8a12 */ /* 0x000fe200078e33ff */
[----:B------:R-:W-:Y:S02]  /*0f70*/  IMAD R5, R15, c[0x0][0x180], RZ ;  /* 0x000060000f057a24 */ /* 0x000fe400078e02ff */
[----:B------:R-:W-:Y:S01]  /*0f80*/  IMAD.WIDE.U32 R12, R2, c[0x0][0x180], R12 ;  /* 0x00006000020c7a25 */ /* 0x000fe200078e000c */
[----:B------:R-:W-:-:S03]  /*0f90*/  SHF.R.S32.HI R10, RZ, 0x1f, R11 ;  /* 0x0000001fff0a7819 */ /* 0x000fc6000001140b */
[----:B------:R-:W-:Y:S02]  /*0fa0*/  IMAD R0, R2, c[0x0][0x184], R5 ;  /* 0x0000610002007a24 */ /* 0x000fe400078e0205 */
[----:B------:R-:W-:Y:S01]  /*0fb0*/  IMAD.IADD R5, R19, 0x1, R4 ;  /* 0x0000000113057824 */ /* 0x000fe200078e0204 */
[----:B------:R-:W-:Y:S01]  /*0fc0*/  MOV R4, R18 ;  /* 0x0000001200047202 */ /* 0x000fe20000000f00 */
[----:B------:R-:W-:Y:S01]  /*0fd0*/  IMAD R15, R15, c[0x0][0x188], RZ ;  /* 0x000062000f0f7a24 */ /* 0x000fe200078e02ff */
[----:B------:R-:W-:Y:S01]  /*0fe0*/  IADD3 R13, R13, R0, RZ ;  /* 0x000000000d0d7210 */ /* 0x000fe20007ffe0ff */
[----:B------:R-:W-:Y:S02]  /*0ff0*/  IMAD R0, R10, c[0x0][0x1b0], RZ ;  /* 0x00006c000a007a24 */ /* 0x000fe400078e02ff */
[----:B------:R-:W-:-:S04]  /*1000*/  IMAD.WIDE.U32 R4, R2, c[0x0][0x188], R4 ;  /* 0x0000620002047a25 */ /* 0x000fc800078e0004 */
[----:B------:R-:W-:Y:S01]  /*1010*/  IMAD.WIDE.U32 R12, R11, c[0x0][0x1b0], R12 ;  /* 0x00006c000b0c7a25 */ /* 0x000fe200078e000c */
[----:B------:R-:W-:-:S03]  /*1020*/  MOV R14, R4 ;  /* 0x00000004000e7202 */ /* 0x000fc60000000f00 */
[----:B------:R-:W-:Y:S02]  /*1030*/  IMAD R0, R11, c[0x0][0x1b4], R0 ;  /* 0x00006d000b007a24 */ /* 0x000fe400078e0200 */
[----:B------:R-:W-:-:S03]  /*1040*/  IMAD R15, R2, c[0x0][0x18c], R15 ;  /* 0x00006300020f7a24 */ /* 0x000fc600078e020f */
[----:B------:R-:W-:Y:S01]  /*1050*/  IADD3 R13, R13, R0, RZ ;  /* 0x000000000d0d7210 */ /* 0x000fe20007ffe0ff */
[----:B------:R-:W-:Y:S02]  /*1060*/  IMAD.IADD R15, R5, 0x1, R15 ;  /* 0x00000001050f7824 */ /* 0x000fe400078e020f */
.L_x_2278:
[----:B------:R-:W-:Y:S01]  /*1070*/  SHF.R.S32.HI R39, RZ, 0x1f, R6 ;  /* 0x0000001fff277819 */ /* 0x000fe20000011406 */
[----:B------:R-:W-:Y:S01]  /*1080*/  IMAD R10, R10, c[0x0][0x1b8], RZ ;  /* 0x00006e000a0a7a24 */ /* 0x000fe200078e02ff */
[----:B------:R-:W-:Y:S01]  /*1090*/  SHF.R.S32.HI R0, RZ, 0x1f, R25 ;  /* 0x0000001fff007819 */ /* 0x000fe20000011419 */
[----:B------:R-:W-:Y:S01]  /*10a0*/  ULDC.64 UR4, c[0x0][0x190] ;  /* 0x0000640000047ab9 */ /* 0x000fe20000000a00 */
[-C--:B------:R-:W-:Y:S01]  /*10b0*/  LEA.HI R4, R39, R6.reuse, RZ, 0x3 ;  /* 0x0000000627047211 */ /* 0x080fe200078f18ff */
[----:B------:R-:W-:Y:S01]  /*10c0*/  IMAD R10, R11, c[0x0][0x1bc], R10 ;  /* 0x00006f000b0a7a24 */ /* 0x000fe200078e020a */
[----:B------:R-:W-:Y:S01]  /*10d0*/  LEA.HI R17, R39, R6, RZ, 0x4 ;  /* 0x0000000627117211 */ /* 0x000fe200078f20ff */
[----:B------:R-:W-:Y:S01]  /*10e0*/  IMAD R0, R0, c[0x0][0x178], RZ ;  /* 0x00005e0000007a24 */ /* 0x000fe200078e02ff */
[----:B------:R-:W-:Y:S01]  /*10f0*/  SHF.R.S32.HI R26, RZ, 0x3, R4 ;  /* 0x00000003ff1a7819 */ /* 0x000fe20000011404 */
[----:B------:R-:W-:Y:S01]  /*1100*/  USHF.L.U32 UR9, UR4, 0x5, URZ ;  /* 0x0000000504097899 */ /* 0x000fe2000800063f */
[----:B------:R-:W-:Y:S01]  /*1110*/  LOP3.LUT R5, R4, 0xfffffff8, RZ, 0xc0, !PT ;  /* 0xfffffff804057812 */ /* 0x000fe200078ec0ff */
[----:B------:R-:W-:Y:S01]  /*1120*/  IMAD R0, R25, c[0x0][0x17c], R0 ;  /* 0x00005f0019007a24 */ /* 0x000fe200078e0200 */
[----:B------:R-:W-:Y:S01]  /*1130*/  SHF.R.S32.HI R22, RZ, 0x4, R17 ;  /* 0x00000004ff167819 */ /* 0x000fe20000011411 */
[----:B------:R-:W-:Y:S01]  /*1140*/  IMAD.SHL.U32 R21, R26, 0x40, RZ ;  /* 0x000000401a157824 */ /* 0x000fe200078e00ff */
[----:B------:R-:W-:Y:S01]  /*1150*/  SHF.R.S32.HI R2, RZ, 0x1f, R16 ;  /* 0x0000001fff027819 */ /* 0x000fe20000011410 */
[----:B------:R-:W-:Y:S01]  /*1160*/  IMAD.IADD R5, R6, 0x1, -R5 ;  /* 0x0000000106057824 */ /* 0x000fe200078e0a05 */
[--C-:B------:R-:W-:Y:S01]  /*1170*/  SHF.R.S32.HI R27, RZ, 0x1f, R26.reuse ;  /* 0x0000001fff1b7819 */ /* 0x100fe2000001141a */
[----:B------:R-:W-:Y:S01]  /*1180*/  UMOV UR8, 0x5 ;  /* 0x0000000500087882 */ /* 0x000fe20000000000 */
[----:B------:R-:W-:Y:S01]  /*1190*/  LOP3.LUT R21, R21, 0x1c0, RZ, 0xc0, !PT ;  /* 0x000001c015157812 */ /* 0x000fe200078ec0ff */
[----:B------:R-:W-:Y:S01]  /*11a0*/  IMAD.SHL.U32 R234, R5, 0x8, RZ ;  /* 0x0000000805ea7824 */ /* 0x000fe200078e00ff */
[----:B------:R-:W-:Y:S01]  /*11b0*/  IADD3 R9, P1, R26, R9, RZ ;  /* 0x000000091a097210 */ /* 0x000fe20007f3e0ff */
[----:B------:R-:W-:Y:S01]  /*11c0*/  IMAD.WIDE R28, R20, 0x40, R26 ;  /* 0x00000040141c7825 */ /* 0x000fe200078e021a */
[----:B------:R-:W-:Y:S01]  /*11d0*/  SHF.R.U32.HI R18, RZ, 0x3, R21 ;  /* 0x00000003ff127819 */ /* 0x000fe20000011615 */
[----:B------:R-:W-:Y:S01]  /*11e0*/  USHF.L.U64.HI UR5, UR4, UR8, UR5 ;  /* 0x0000000804057299 */ /* 0x000fe20008010205 */
[--C-:B------:R-:W-:Y:S01]  /*11f0*/  LOP3.LUT R19, R21, 0x38, R234.reuse, 0xf8, !PT ;  /* 0x0000003815137812 */ /* 0x100fe200078ef8ea */
[----:B------:R-:W-:Y:S01]  /*1200*/  ULDC.64 UR6, c[0x0][0x198] ;  /* 0x0000660000067ab9 */ /* 0x000fe20000000a00 */
[--C-:B------:R-:W-:Y:S01]  /*1210*/  SHF.R.S32.HI R235, RZ, 0x1f, R234.reuse ;  /* 0x0000001fffeb7819 */ /* 0x100fe200000114ea */
[----:B------:R-:W-:Y:S01]  /*1220*/  USHF.L.U32 UR12, UR6, 0x5, URZ ;  /* 0x00000005060c7899 */ /* 0x000fe2000800063f */
[----:B------:R-:W-:Y:S01]  /*1230*/  LEA.HI R21, R17, R22, RZ, 0x1 ;  /* 0x0000001611157211 */ /* 0x000fe200078f08ff */
[----:B------:R-:W-:Y:S01]  /*1240*/  USHF.L.U64.HI UR7, UR6, UR8, UR7 ;  /* 0x0000000806077299 */ /* 0x000fe20008010207 */
[----:B------:R-:W-:Y:S01]  /*1250*/  IADD3 R14, P0, R234, R14, RZ ;  /* 0x0000000eea0e7210 */ /* 0x000fe20007f1e0ff */
[----:B------:R-:W-:Y:S01]  /*1260*/  IMAD.WIDE.U32 R24, R25, c[0x0][0x178], R234 ;  /* 0x00005e0019187a25 */ /* 0x000fe200078e00ea */
[----:B------:R-:W-:-:S02]  /*1270*/  LOP3.LUT R21, R21, 0xfffffffe, RZ, 0xc0, !PT ;  /* 0xfffffffe15157812 */ /* 0x000fc400078ec0ff */
[----:B------:R-:W-:Y:S01]  /*1280*/  LOP3.LUT R18, R19, R18, RZ, 0x3c, !PT ;  /* 0x0000001213127212 */ /* 0x000fe200078e3cff */
[----:B------:R-:W-:Y:S01]  /*1290*/  IMAD.IADD R25, R25, 0x1, R0 ;  /* 0x0000000119197824 */ /* 0x000fe200078e0200 */
[----:B------:R-:W-:Y:S01]  /*12a0*/  LEA.HI R19, R39, R6, RZ, 0x6 ;  /* 0x0000000627137211 */ /* 0x000fe200078f30ff */
[----:B------:R-:W-:Y:S01]  /*12b0*/  IMAD.IADD R0, R22, 0x1, -R21 ;  /* 0x0000000116007824 */ /* 0x000fe200078e0a15 */
[----:B------:R-:W-:Y:S01]  /*12c0*/  IADD3 R22, P2, R234, R12, RZ ;  /* 0x0000000cea167210 */ /* 0x000fe20007f5e0ff */
[----:B------:R-:W-:Y:S01]  /*12d0*/  IMAD R21, R2, c[0x0][0x1a8], RZ ;  /* 0x00006a0002157a24 */ /* 0x000fe200078e02ff */
[----:B------:R-:W-:Y:S01]  /*12e0*/  LOP3.LUT R17, R17, 0xfffffff0, RZ, 0xc0, !PT ;  /* 0xfffffff011117812 */ /* 0x000fe200078ec0ff */
[----:B------:R-:W-:Y:S01]  /*12f0*/  IMAD.X R15, R235, 0x1, R15, P0 ;  /* 0x00000001eb0f7824 */ /* 0x000fe200000e060f */
[----:B------:R-:W-:Y:S01]  /*1300*/  LEA.HI R39, R39, R6, RZ, 0x5 ;  /* 0x0000000627277211 */ /* 0x000fe200078f28ff */
[C---:B------:R-:W-:Y:S02]  /*1310*/  IMAD.X R12, R27.reuse, 0x1, R7, P1 ;  /* 0x000000011b0c7824 */ /* 0x040fe400008e0607 */
[----:B------:R-:W-:Y:S01]  /*1320*/  IMAD R7, R27, c[0x0][0x198], RZ ;  /* 0x000066001b077a24 */ /* 0x000fe200078e02ff */
[----:B------:R-:W-:Y:S01]  /*1330*/  SHF.R.S32.HI R38, RZ, 0x5, R39 ;  /* 0x00000005ff267819 */ /* 0x000fe20000011427 */
[----:B------:R-:W-:-:S02]  /*1340*/  IMAD.X R23, R235, 0x1, R13, P2 ;  /* 0x00000001eb177824 */ /* 0x000fc400010e060d */
[C---:B------:R-:W-:Y:S02]  /*1350*/  IMAD R21, R16.reuse, c[0x0][0x1ac], R21 ;  /* 0x00006b0010157a24 */ /* 0x040fe400078e0215 */
[----:B------:R-:W-:-:S04]  /*1360*/  IMAD.WIDE.U32 R24, R16, c[0x0][0x1a8], R24 ;  /* 0x00006a0010187a25 */ /* 0x000fc800078e0018 */
[----:B------:R-:W-:-:S04]  /*1370*/  IMAD.WIDE.U32 R14, R11, c[0x0][0x1b8], R14 ;  /* 0x00006e000b0e7a25 */ /* 0x000fc800078e000e */
[C---:B------:R-:W-:Y:S02]  /*1380*/  IMAD R11, R26.reuse, c[0x0][0x19c], R7 ;  /* 0x000067001a0b7a24 */ /* 0x040fe400078e0207 */
[----:B------:R-:W-:-:S04]  /*1390*/  IMAD.WIDE.U32 R22, R26, c[0x0][0x198], R22 ;  /* 0x000066001a167a25 */ /* 0x000fc800078e0016 */
[----:B------:R-:W-:Y:S01]  /*13a0*/  IMAD.IADD R25, R25, 0x1, R21 ;  /* 0x0000000119197824 */ /* 0x000fe200078e0215 */
[----:B------:R-:W-:Y:S01]  /*13b0*/  LEA R230, P0, R22, c[0x0][0x168], 0x1 ;  /* 0x00005a0016e67a11 */ /* 0x000fe200078008ff */
[----:B------:R-:W-:Y:S02]  /*13c0*/  IMAD R13, R29, c[0x0][0x190], RZ ;  /* 0x000064001d0d7a24 */ /* 0x000fe400078e02ff */
[----:B------:R-:W-:Y:S02]  /*13d0*/  IMAD.IADD R11, R23, 0x1, R11 ;  /* 0x00000001170b7824 */ /* 0x000fe400078e020b */
[----:B------:R-:W-:Y:S02]  /*13e0*/  IMAD.IADD R15, R15, 0x1, R10 ;  /* 0x000000010f0f7824 */ /* 0x000fe400078e020a */
[----:B------:R-:W-:Y:S01]  /*13f0*/  IMAD R10, R28, c[0x0][0x194], R13 ;  /* 0x000065001c0a7a24 */ /* 0x000fe200078e020d */
[----:B------:R-:W-:Y:S01]  /*1400*/  LEA.HI.X R231, R22, c[0x0][0x16c], R11, 0x1, P0 ;  /* 0x00005b0016e77a11 */ /* 0x000fe200000f0c0b */
[----:B------:R-:W-:-:S04]  /*1410*/  IMAD.WIDE.U32 R24, R28, c[0x0][0x190], R24 ;  /* 0x000064001c187a25 */ /* 0x000fc800078e0018 */
[----:B------:R-:W-:Y:S02]  /*1420*/  IMAD.SHL.U32 R19, R19, 0x8, RZ ;  /* 0x0000000813137824 */ /* 0x000fe400078e00ff */
[----:B------:R-:W-:Y:S01]  /*1430*/  IMAD.IADD R11, R25, 0x1, R10 ;  /* 0x00000001190b7824 */ /* 0x000fe200078e020a */
[----:B------:R-:W-:Y:S01]  /*1440*/  LEA R10, P0, R24, c[0x0][0x160], 0x1 ;  /* 0x00005800180a7a11 */ /* 0x000fe200078008ff */
[----:B------:R-:W-:Y:S01]  /*1450*/  IMAD.IADD R17, R6, 0x1, -R17 ;  /* 0x0000000106117824 */ /* 0x000fe200078e0a11 */
[----:B------:R-:W-:Y:S01]  /*1460*/  LOP3.LUT R18, R18, 0x7ffffe00, R19, 0xf8, !PT ;  /* 0x7ffffe0012127812 */ /* 0x000fe200078ef813 */
[----:B------:R-:W-:Y:S01]  /*1470*/  IMAD R12, R12, c[0x0][0x1a0], RZ ;  /* 0x000068000c0c7a24 */ /* 0x000fe200078e02ff */
[----:B------:R-:W-:Y:S01]  /*1480*/  LEA.HI.X R11, R24, c[0x0][0x164], R11, 0x1, P0 ;  /* 0x00005900180b7a11 */ /* 0x000fe200000f0c0b */
[----:B------:R-:W-:Y:S01]  /*1490*/  IMAD.WIDE.U32 R14, R9, c[0x0][0x1a0], R14 ;  /* 0x00006800090e7a25 */ /* 0x000fe200078e000e */
[----:B------:R-:W-:Y:S02]  /*14a0*/  IADD3 R20, P0, R10, UR9, RZ ;  /* 0x000000090a147c10 */ /* 0x000fe4000ff1e0ff */
[----:B------:R-:W-:Y:S01]  /*14b0*/  SHF.R.S32.HI R2, RZ, 0x1f, R17 ;  /* 0x0000001fff027819 */ /* 0x000fe20000011411 */
[----:B------:R-:W-:Y:S01]  /*14c0*/  IMAD.SHL.U32 R233, R18, 0x2, RZ ;  /* 0x0000000212e97824 */ /* 0x000fe200078e00ff */
[----:B------:R-:W-:Y:S01]  /*14d0*/  IADD3.X R21, R11, UR5, RZ, P0, !PT ;  /* 0x000000050b157c10 */ /* 0x000fe200087fe4ff */
[----:B------:R-:W-:Y:S01]  /*14e0*/  IMAD R12, R9, c[0x0][0x1a4], R12 ;  /* 0x00006900090c7a24 */ /* 0x000fe200078e020c */
[----:B------:R-:W-:Y:S01]  /*14f0*/  IADD3 R18, P0, R20, UR9, RZ ;  /* 0x0000000914127c10 */ /* 0x000fe2000ff1e0ff */
[----:B------:R-:W-:Y:S01]  /*1500*/  IMAD R129, R38, 0x10, R129 ;  /* 0x0000001026817824 */ /* 0x000fe200078e0281 */
[----:B------:R-:W-:Y:S01]  /*1510*/  LEA.HI R7, R2, R17, RZ, 0x3 ;  /* 0x0000001102077211 */ /* 0x000fe200078f18ff */
[----:B------:R-:W-:Y:S01]  /*1520*/  @!PT LDS RZ, [RZ] ;  /* 0x00000000fffff984 */ /* 0x000fe20000000800 */
[----:B------:R-:W-:Y:S01]  /*1530*/  @!PT LDS RZ, [RZ] ;  /* 0x00000000fffff984 */ /* 0x000fe20000000800 */
[----:B------:R-:W-:Y:S01]  /*1540*/  @!PT LDS RZ, [RZ] ;  /* 0x00000000fffff984 */ /* 0x000fe20000000800 */
[----:B------:R1:W-:Y:S01]  /*1550*/  LDGSTS.E.BYPASS.LTC128B.128 [R233], [R10.64] ;  /* 0x000000000ae97fae */ /* 0x0003e2000b901d4a */
[----:B------:R-:W-:Y:S01]  /*1560*/  IADD3.X R19, R21, UR5, RZ, P0, !PT ;  /* 0x0000000515137c10 */ /* 0x000fe200087fe4ff */
[----:B------:R-:W-:Y:S01]  /*1570*/  IMAD.IADD R227, R15, 0x1, R12 ;  /* 0x000000010fe37824 */ /* 0x000fe200078e020c */
[----:B------:R-:W-:Y:S01]  /*1580*/  IADD3 R22, P0, R18, UR9, RZ ;  /* 0x0000000912167c10 */ /* 0x000fe2000ff1e0ff */
[----:B------:R1:W-:Y:S01]  /*1590*/  LDGSTS.E.BYPASS.LTC128B.128 [R233+0x2000], [R10.64+0x80] ;  /* 0x020000800ae97fae */ /* 0x0003e2000b901d4a */
[C---:B------:R-:W-:Y:S01]  /*15a0*/  LOP3.LUT R2, R7.reuse, 0xfffffff8, RZ, 0xc0, !PT ;  /* 0xfffffff807027812 */ /* 0x040fe200078ec0ff */
[----:B------:R-:W-:Y:S01]  /*15b0*/  IMAD.SHL.U32 R7, R7, 0x40, RZ ;  /* 0x0000004007077824 */ /* 0x000fe200078e00ff */
[----:B------:R-:W-:Y:S01]  /*15c0*/  IADD3.X R23, R19, UR5, RZ, P0, !PT ;  /* 0x0000000513177c10 */ /* 0x000fe200087fe4ff */
[----:B------:R2:W-:Y:S01]  /*15d0*/  LDGSTS.E.BYPASS.LTC128B.128 [R233+0x800], [R20.64] ;  /* 0x0080000014e97fae */ /* 0x0005e2000b901d4a */
[----:B------:R-:W-:Y:S01]  /*15e0*/  IADD3 R16, P0, R230, UR12, RZ ;  /* 0x0000000ce6107c10 */ /* 0x000fe2000ff1e0ff */
[----:B------:R-:W-:Y:S01]  /*15f0*/  IMAD.IADD R2, R17, 0x1, -R2 ;  /* 0x0000000111027824 */ /* 0x000fe200078e0a02 */
[----:B------:R-:W-:Y:S01]  /*1600*/  ULDC.64 UR4, c[0x0][0x1a0] ;  /* 0x0000680000047ab9 */ /* 0x000fe20000000a00 */
[----:B------:R2:W-:Y:S01]  /*1610*/  LDGSTS.E.BYPASS.LTC128B.128 [R233+0x2800], [R20.64+0x80] ;  /* 0x0280008014e97fae */ /* 0x0005e2000b901d4a */
[----:B------:R-:W-:Y:S01]  /*1620*/  IADD3.X R17, R231, UR7, RZ, P0, !PT ;  /* 0x00000007e7117c10 */ /* 0x000fe200087fe4ff */
[----:B------:R-:W-:Y:S01]  /*1630*/  USHF.L.U32 UR9, UR4, 0x5, URZ ;  /* 0x0000000504097899 */ /* 0x000fe2000800063f */
[----:B------:R-:W-:Y:S01]  /*1640*/  IADD3 R24, P0, R16, UR12, RZ ;  /* 0x0000000c10187c10 */ /* 0x000fe2000ff1e0ff */
[----:B------:R3:W-:Y:S01]  /*1650*/  LDGSTS.E.BYPASS.LTC128B.128 [R233+0x1000], [R18.64] ;  /* 0x0100000012e97fae */ /* 0x0007e2000b901d4a */
[----:B------:R-:W-:Y:S01]  /*1660*/  USHF.L.U64.HI UR5, UR4, UR8, UR5 ;  /* 0x0000000804057299 */ /* 0x000fe20008010205 */
[----:B------:R-:W-:-:S02]  /*1670*/  LOP3.LUT R7, R7, 0xfffffe00, RZ, 0xc0, !PT ;  /* 0xfffffe0007077812 */ /* 0x000fc400078ec0ff */
[----:B------:R-:W-:Y:S01]  /*1680*/  IADD3.X R25, R17, UR7, RZ, P0, !PT ;  /* 0x0000000711197c10 */ /* 0x000fe200087fe4ff */
[----:B------:R3:W-:Y:S01]  /*1690*/  LDGSTS.E.BYPASS.LTC128B.128 [R233+0x3000], [R18.64+0x80] ;  /* 0x0300008012e97fae */ /* 0x0007e2000b901d4a */
[----:B------:R-:W-:-:S03]  /*16a0*/  LOP3.LUT P1, RZ, R2, 0x2, RZ, 0xc0, !PT ;  /* 0x0000000202ff7812 */ /* 0x000fc6000782c0ff */
[----:B------:R4:W-:Y:S04]  /*16b0*/  LDGSTS.E.BYPASS.LTC128B.128 [R233+0x1800], [R22.64] ;  /* 0x0180000016e97fae */ /* 0x0009e8000b901d4a */
[----:B------:R4:W-:Y:S01]  /*16c0*/  LDGSTS.E.BYPASS.LTC128B.128 [R233+0x3800], [R22.64+0x80] ;  /* 0x0380008016e97fae */ /* 0x0009e2000b901d4a */
[----:B-1----:R-:W-:-:S03]  /*16d0*/  IADD3 R10, P0, R24, UR12, RZ ;  /* 0x0000000c180a7c10 */ /* 0x002fc6000ff1e0ff */
[----:B------:R1:W-:Y:S01]  /*16e0*/  LDGSTS.E.BYPASS.LTC128B.128 [R233+0x4000], [R230.64] ;  /* 0x04000000e6e97fae */ /* 0x0003e2000b901d4a */
[----:B------:R-:W-:-:S03]  /*16f0*/  IADD3.X R11, R25, UR7, RZ, P0, !PT ;  /* 0x00000007190b7c10 */ /* 0x000fc600087fe4ff */
[----:B------:R1:W-:Y:S04]  /*1700*/  LDGSTS.E.BYPASS.LTC128B.128 [R233+0x8000], [R230.64+0x80] ;  /* 0x08000080e6e97fae */ /* 0x0003e8000b901d4a */
[----:B------:R5:W-:Y:S04]  /*1710*/  LDGSTS.E.BYPASS.LTC128B.128 [R233+0x4800], [R16.64] ;  /* 0x0480000010e97fae */ /* 0x000be8000b901d4a */
[----:B------:R5:W-:Y:S04]  /*1720*/  LDGSTS.E.BYPASS.LTC128B.128 [R233+0x8800], [R16.64+0x80] ;  /* 0x0880008010e97fae */ /* 0x000be8000b901d4a */
[----:B------:R1:W-:Y:S04]  /*1730*/  LDGSTS.E.BYPASS.LTC128B.128 [R233+0x5000], [R24.64] ;  /* 0x0500000018e97fae */ /* 0x0003e8000b901d4a */
[----:B------:R1:W-:Y:S01]  /*1740*/  LDGSTS.E.BYPASS.LTC128B.128 [R233+0x9000], [R24.64+0x80] ;  /* 0x0900008018e97fae */ /* 0x0003e2000b901d4a */
[----:B----4-:R-:W-:-:S03]  /*1750*/  IADD3 R22, P0, R10, UR12, RZ ;  /* 0x0000000c0a167c10 */ /* 0x010fc6000ff1e0ff */
[----:B------:R4:W-:Y:S01]  /*1760*/  LDGSTS.E.BYPASS.LTC128B.128 [R233+0x5800], [R10.64] ;  /* 0x058000000ae97fae */ /* 0x0009e2000b901d4a */
[----:B------:R-:W-:-:S03]  /*1770*/  IADD3.X R23, R11, UR7, RZ, P0, !PT ;  /* 0x000000070b177c10 */ /* 0x000fc600087fe4ff */
[----:B------:R4:W-:Y:S01]  /*1780*/  LDGSTS.E.BYPASS.LTC128B.128 [R233+0x9800], [R10.64+0x80] ;  /* 0x098000800ae97fae */ /* 0x0009e2000b901d4a */
[----:B--2---:R-:W-:-:S03]  /*1790*/  IADD3 R20, P0, R22, UR12, RZ ;  /* 0x0000000c16147c10 */ /* 0x004fc6000ff1e0ff */
[----:B------:R2:W-:Y:S01]  /*17a0*/  LDGSTS.E.BYPASS.LTC128B.128 [R233+0x6000], [R22.64] ;  /* 0x0600000016e97fae */ /* 0x0005e2000b901d4a */
[----:B------:R-:W-:Y:S02]  /*17b0*/  IADD3.X R21, R23, UR7, RZ, P0, !PT ;  /* 0x0000000717157c10 */ /* 0x000fe400087fe4ff */
[----:B---3--:R-:W-:Y:S01]  /*17c0*/  IADD3 R18, P0, R20, UR12, RZ ;  /* 0x0000000c14127c10 */ /* 0x008fe2000ff1e0ff */
[----:B------:R2:W-:Y:S03]  /*17d0*/  LDGSTS.E.BYPASS.LTC128B.128 [R233+0xa000], [R22.64+0x80] ;  /* 0x0a00008016e97fae */ /* 0x0005e6000b901d4a */
[----:B------:R-:W-:Y:S01]  /*17e0*/  IADD3.X R19, R21, UR7, RZ, P0, !PT ;  /* 0x0000000715137c10 */ /* 0x000fe200087fe4ff */
[----:B------:R2:W-:Y:S01]  /*17f0*/  LDGSTS.E.BYPASS.LTC128B.128 [R233+0x6800], [R20.64] ;  /* 0x0680000014e97fae */ /* 0x0005e2000b901d4a */
[----:B-----5:R-:W-:-:S03]  /*1800*/  IADD3 R16, P0, R18, UR12, RZ ;  /* 0x0000000c12107c10 */ /* 0x020fc6000ff1e0ff */
[----:B------:R2:W-:Y:S01]  /*1810*/  LDGSTS.E.BYPASS.LTC128B.128 [R233+0xa800], [R20.64+0x80] ;  /* 0x0a80008014e97fae */ /* 0x0005e2000b901d4a */
[----:B------:R-:W-:Y:S02]  /*1820*/  IADD3.X R17, R19, UR7, RZ, P0, !PT ;  /* 0x0000000713117c10 */ /* 0x000fe400087fe4ff */
[C---:B------:R-:W-:Y:S01]  /*1830*/  LEA R228, P0, R14.reuse, c[0x0][0x170], 0x1 ;  /* 0x00005c000ee47a11 */ /* 0x040fe200078008ff */
[----:B------:R3:W-:Y:S03]  /*1840*/  LDGSTS.E.BYPASS.LTC128B.128 [R233+0x7000], [R18.64] ;  /* 0x0700000012e97fae */ /* 0x0007e6000b901d4a */
[----:B------:R-:W-:Y:S01]  /*1850*/  LEA.HI.X R227, R14, c[0x0][0x174], R227, 0x1, P0 ;  /* 0x00005d000ee37a11 */ /* 0x000fe200000f0ce3 */
[----:B------:R3:W-:Y:S01]  /*1860*/  LDGSTS.E.BYPASS.LTC128B.128 [R233+0xb000], [R18.64+0x80] ;  /* 0x0b00008012e97fae */ /* 0x0007e2000b901d4a */
[----:B------:R-:W-:Y:S02]  /*1870*/  IMAD.MOV.U32 R226, RZ, RZ, R228 ;  /* 0x000000ffffe27224 */ /* 0x000fe400078e00e4 */
[----:B----4-:R-:W-:Y:S01]  /*1880*/  IMAD.SHL.U32 R11, R5, 0x40, RZ ;  /* 0x00000040050b7824 */ /* 0x010fe200078e00ff */
[----:B------:R4:W-:Y:S01]  /*1890*/  LDGSTS.E.BYPASS.LTC128B.128 [R233+0x7800], [R16.64] ;  /* 0x0780000010e97fae */ /* 0x0009e2000b901d4a */
[----:B------:R-:W-:-:S03]  /*18a0*/  IMAD.SHL.U32 R10, R0, 0x8, RZ ;  /* 0x00000008000a7824 */ /* 0x000fc600078e00ff */
[----:B------:R4:W-:Y:S01]  /*18b0*/  LDGSTS.E.BYPASS.LTC128B.128 [R233+0xb800], [R16.64+0x80] ;  /* 0x0b80008010e97fae */ /* 0x0009e2000b901d4a */
[----:B------:R-:W-:-:S03]  /*18c0*/  LOP3.LUT R11, R11, 0x1c0, RZ, 0xc0, !PT ;  /* 0x000001c00b0b7812 */ /* 0x000fc600078ec0ff */
[----:B------:R-:W0:Y:S01]  /*18d0*/  LDGDEPBAR ;  /* 0x00000000000079af */ /* 0x000e220000000000 */
[----:B------:R-:W-:Y:S02]  /*18e0*/  LOP3.LUT R9, R11, 0x8, R4, 0xf8, !PT ;  /* 0x000000080b097812 */ /* 0x000fe400078ef804 */
[----:B------:R-:W-:Y:S01]  /*18f0*/  SHF.R.U32.HI R4, RZ, 0x3, R11 ;  /* 0x00000003ff047819 */ /* 0x000fe2000001160b */
[----:B------:R-:W-:-:S03]  /*1900*/  IMAD.SHL.U32 R11, R2, 0x40, RZ ;  /* 0x00000040020b7824 */ /* 0x000fc600078e00ff */
[----:B------:R-:W-:Y:S02]  /*1910*/  LOP3.LUT R9, R9, R4, RZ, 0x3c, !PT ;  /* 0x0000000409097212 */ /* 0x000fe400078e3cff */
[----:B------:R-:W-:-:S03]  /*1920*/  LOP3.LUT R11, R11, 0x1c0, RZ, 0xc0, !PT ;  /* 0x000001c00b0b7812 */ /* 0x000fc600078ec0ff */
[----:B------:R-:W-:Y:S01]  /*1930*/  IMAD R0, R0, 0x200, R9 ;  /* 0x0000020000007824 */ /* 0x000fe200078e0209 */
[----:B------:R-:W-:Y:S01]  /*1940*/  LOP3.LUT R4, R11, 0x8, R10, 0xf8, !PT ;  /* 0x000000080b047812 */ /* 0x000fe200078ef80a */
[----:B------:R-:W-:Y:S01]  /*1950*/  IMAD R9, R38, 0x400, R7 ;  /* 0x0000040026097824 */ /* 0x000fe200078e0207 */
[----:B------:R-:W-:Y:S01]  /*1960*/  SHF.R.U32.HI R11, RZ, 0x3, R11 ;  /* 0x00000003ff0b7819 */ /* 0x000fe2000001160b */
[----:B------:R-:W-:Y:S01]  /*1970*/  IMAD.SHL.U32 R128, R0, 0x2, RZ ;  /* 0x0000000200807824 */ /* 0x000fe200078e00ff */
[----:B------:R-:W-:Y:S02]  /*1980*/  IADD3 R10, P0, R228, UR9, RZ ;  /* 0x00000009e40a7c10 */ /* 0x000fe4000ff1e0ff */
[----:B------:R-:W-:Y:S02]  /*1990*/  LOP3.LUT R4, R4, R11, RZ, 0x3c, !PT ;  /* 0x0000000b04047212 */ /* 0x000fe400078e3cff */
[----:B------:R-:W-:Y:S02]  /*19a0*/  IADD3.X R11, R227, UR5, RZ, P0, !PT ;  /* 0x00000005e30b7c10 */ /* 0x000fe400087fe4ff */
[----:B----4-:R-:W-:Y:S01]  /*19b0*/  IADD3 R16, P0, R10, UR9, RZ ;  /* 0x000000090a107c10 */ /* 0x010fe2000ff1e0ff */
[----:B------:R-:W-:-:S04]  /*19c0*/  DEPBAR.LE SB0, 0x0 ;  /* 0x000080000000791a */ /* 0x000fc80000000000 */
[----:B------:R-:W-:Y:S01]  /*19d0*/  BAR.SYNC.DEFER_BLOCKING 0x0 ;  /* 0x0000000000007b1d */ /* 0x000fe20000010000 */
[----:B------:R-:W-:Y:S02]  /*19e0*/  IADD3.X R17, R11, UR5, RZ, P0, !PT ;  /* 0x000000050b117c10 */ /* 0x000fe400087fe4ff */
[----:B---3--:R-:W-:Y:S02]  /*19f0*/  IADD3 R18, P0, R16, UR9, RZ ;  /* 0x0000000910127c10 */ /* 0x008fe4000ff1e0ff */
[----:B------:R-:W-:Y:S02]  /*1a00*/  LEA R225, R0, 0x4000, 0x1 ;  /* 0x0000400000e17811 */ /* 0x000fe400078e08ff */
[----:B------:R-:W-:Y:S02]  /*1a10*/  IADD3.X R19, R17, UR5, RZ, P0, !PT ;  /* 0x0000000511137c10 */ /* 0x000fe400087fe4ff */
[----:B------:R-:W-:Y:S02]  /*1a20*/  IADD3 R14, P0, R18, UR9, RZ ;  /* 0x00000009120e7c10 */ /* 0x000fe4000ff1e0ff */
[----:B------:R-:W-:-:S02]  /*1a30*/  SEL R0, R8, 0xffffffe0, !P1 ;  /* 0xffffffe008007807 */ /* 0x000fc40004800000 */
[----:B------:R-:W-:Y:S02]  /*1a40*/  IADD3.X R15, R19, UR5, RZ, P0, !PT ;  /* 0x00000005130f7c10 */ /* 0x000fe400087fe4ff */
[----:B------:R-:W-:Y:S02]  /*1a50*/  IADD3 R12, P0, R14, UR9, RZ ;  /* 0x000000090e0c7c10 */ /* 0x000fe4000ff1e0ff */
[----:B------:R-:W-:Y:S02]  /*1a60*/  IADD3 R223, R225, 0x20, RZ ;  /* 0x00000020e1df7810 */ /* 0x000fe40007ffe0ff */
[----:B------:R-:W-:Y:S02]  /*1a70*/  IADD3.X R13, R15, UR5, RZ, P0, !PT ;  /* 0x000000050f0d7c10 */ /* 0x000fe400087fe4ff */
[----:B------:R-:W-:Y:S01]  /*1a80*/  LOP3.LUT P1, RZ, R2, 0x4, RZ, 0xc0, !PT ;  /* 0x0000000402ff7812 */ /* 0x000fe2000782c0ff */
[----:B------:R-:W-:Y:S01]  /*1a90*/  IMAD.MOV.U32 R2, RZ, RZ, 0x40 ;  /* 0x00000040ff027424 */ /* 0x000fe200078e00ff */
[----:B------:R-:W-:Y:S01]  /*1aa0*/  LOP3.LUT R219, R4, R7, RZ, 0xfc, !PT ;  /* 0x0000000704db7212 */ /* 0x000fe200078efcff */
[----:B------:R-:W-:Y:S01]  /*1ab0*/  @!PT LDS RZ, [RZ] ;  /* 0x00000000fffff984 */ /* 0x000fe20000000800 */
[----:B------:R-:W-:Y:S01]  /*1ac0*/  @!PT LDS RZ, [RZ] ;  /* 0x00000000fffff984 */ /* 0x000fe20000000800 */
[----:B------:R-:W-:Y:S01]  /*1ad0*/  @!PT LDS RZ, [RZ] ;  /* 0x00000000fffff984 */ /* 0x000fe20000000800 */
        /* <DEDUP_REMOVED lines=8> */
[----:B---3--:R-:W-:-:S03]  /*1b60*/  IMAD.IADD R226, R9, 0x1, R4 ;  /* 0x0000000109e27824 */ /* 0x008fc600078e0204 */
[----:B------:R3:W-:Y:S01]  /*1b70*/  LDGSTS.E.BYPASS.LTC128B.128 [R233+0xe000], [R14.64] ;  /* 0x0e0000000ee97fae */ /* 0x0007e2000b901d4a */
[----:B------:R-:W-:-:S03]  /*1b80*/  IMAD.SHL.U32 R226, R226, 0x2, RZ ;  /* 0x00000002e2e27824 */ /* 0x000fc600078e00ff */
[----:B------:R3:W-:Y:S01]  /*1b90*/  LDGSTS.E.BYPASS.LTC128B.128 [R233+0x12000], [R14.64+0x80] ;  /* 0x120000800ee97fae */ /* 0x0007e2000b901d4a */
[----:B------:R-:W-:-:S03]  /*1ba0*/  IMAD.IADD R224, R226, 0x1, R0 ;  /* 0x00000001e2e07824 */ /* 0x000fc600078e0200 */
[----:B------:R3:W-:Y:S04]  /*1bb0*/  LDGSTS.E.BYPASS.LTC128B.128 [R233+0xe800], [R12.64] ;  /* 0x0e8000000ce97fae */ /* 0x0007e8000b901d4a */
[----:B------:R3:W-:Y:S01]  /*1bc0*/  LDGSTS.E.BYPASS.LTC128B.128 [R233+0x12800], [R12.64+0x80] ;  /* 0x128000800ce97fae */ /* 0x0007e2000b901d4a */
[----:B-----5:R-:W-:-:S04]  /*1bd0*/  IADD3 R16, P0, R12, UR9, RZ ;  /* 0x000000090c107c10 */ /* 0x020fc8000ff1e0ff */
[----:B------:R-:W-:Y:S02]  /*1be0*/  IADD3.X R17, R13, UR5, RZ, P0, !PT ;  /* 0x000000050d117c10 */ /* 0x000fe400087fe4ff */
[----:B----4-:R-:W-:-:S03]  /*1bf0*/  IADD3 R10, P0, R16, UR9, RZ ;  /* 0x00000009100a7c10 */ /* 0x010fc6000ff1e0ff */
        /* <DEDUP_REMOVED lines=9> */
[----:B------:R-:W5:Y:S01]  /*1c90*/  LDSM.16.M88.4 R40, [R128+0x4000] ;  /* 0x004000008028783b */ /* 0x000f620000000200 */
[C---:B------:R-:W-:Y:S02]  /*1ca0*/  SEL R5, R2.reuse, 0xffffffc0, !P1 ;  /* 0xffffffc002057807 */ /* 0x040fe40004800000 */
[----:B------:R-:W-:Y:S01]  /*1cb0*/  SEL R2, R2, 0xffffffc0, !P0 ;  /* 0xffffffc002027807 */ /* 0x000fe20004000000 */
[----:B---3--:R-:W1:Y:S01]  /*1cc0*/  LDSM.16.M88.4 R12, [R128+0x5800] ;  /* 0x00580000800c783b */ /* 0x008e620000000200 */
[C---:B------:R-:W-:Y:S01]  /*1cd0*/  IADD3 R215, R223.reuse, 0x800, RZ ;  /* 0x00000800dfd77810 */ /* 0x040fe20007ffe0ff */
[--C-:B------:R-:W-:Y:S01]  /*1ce0*/  IMAD.IADD R222, R226, 0x1, R5.reuse ;  /* 0x00000001e2de7824 */ /* 0x100fe200078e0205 */
[----:B------:R-:W-:Y:S01]  /*1cf0*/  IADD3 R214, R223, 0x1000, RZ ;  /* 0x00001000dfd67810 */ /* 0x000fe20007ffe0ff */
[----:B------:R-:W3:Y:S01]  /*1d00*/  LDSM.16.M88.4 R28, [R128+0x4800] ;  /* 0x00480000801c783b */ /* 0x000ee20000000200 */
[----:B------:R-:W-:Y:S01]  /*1d10*/  IMAD.IADD R221, R225, 0x1, R2 ;  /* 0x00000001e1dd7824 */ /* 0x000fe200078e0202 */
[C---:B------:R-:W-:Y:S01]  /*1d20*/  IADD3 R213, R223.reuse, 0x1800, RZ ;  /* 0x00001800dfd57810 */ /* 0x040fe20007ffe0ff */
[----:B------:R-:W-:Y:S01]  /*1d30*/  IMAD.IADD R220, R224, 0x1, R5 ;  /* 0x00000001e0dc7824 */ /* 0x000fe200078e0205 */
[----:B--2---:R-:W2:Y:S01]  /*1d40*/  LDSM.16.M88.4 R20, [R128+0x5000] ;  /* 0x005000008014783b */ /* 0x004ea20000000200 */
[----:B------:R-:W-:Y:S01]  /*1d50*/  IMAD.IADD R208, R2, 0x1, R223 ;  /* 0x0000000102d07824 */ /* 0x000fe200078e02df */
[----:B------:R-:W-:-:S02]  /*1d60*/  IADD3 R212, R223, 0x2000, RZ ;  /* 0x00002000dfd47810 */ /* 0x000fc40007ffe0ff */
[----:B------:R-:W1:Y:S01]  /*1d70*/  LDSM.16.M88.4 R80, [R128+0x6000] ;  /* 0x006000008050783b */ /* 0x000e620000000200 */
[C---:B------:R-:W-:Y:S02]  /*1d80*/  IADD3 R211, R223.reuse, 0x2800, RZ ;  /* 0x00002800dfd37810 */ /* 0x040fe40007ffe0ff */
[C---:B------:R-:W-:Y:S01]  /*1d90*/  IADD3 R210, R223.reuse, 0x3000, RZ ;  /* 0x00003000dfd27810 */ /* 0x040fe20007ffe0ff */
[----:B------:R-:W2:Y:S01]  /*1da0*/  LDSM.16.M88.4 R72, [R128+0x6800] ;  /* 0x006800008048783b */ /* 0x000ea20000000200 */
[C---:B------:R-:W-:Y:S02]  /*1db0*/  IADD3 R209, R223.reuse, 0x3800, RZ ;  /* 0x00003800dfd17810 */ /* 0x040fe40007ffe0ff */
[C---:B------:R-:W-:Y:S01]  /*1dc0*/  IADD3 R207, R223.reuse, 0x4000, RZ ;  /* 0x00004000dfcf7810 */ /* 0x040fe20007ffe0ff */
[----:B------:R-:W2:Y:S01]  /*1dd0*/  LDSM.16.M88.4 R64, [R128+0x7000] ;  /* 0x007000008040783b */ /* 0x000ea20000000200 */
[C---:B------:R-:W-:Y:S02]  /*1de0*/  IADD3 R206, R223.reuse, 0x4800, RZ ;  /* 0x00004800dfce7810 */ /* 0x040fe40007ffe0ff */
[C---:B------:R-:W-:Y:S01]  /*1df0*/  IADD3 R205, R223.reuse, 0x5000, RZ ;  /* 0x00005000dfcd7810 */ /* 0x040fe20007ffe0ff */
[----:B------:R-:W2:Y:S01]  /*1e00*/  LDSM.16.M88.4 R124, [R128+0x7800] ;  /* 0x00780000807c783b */ /* 0x000ea20000000200 */
[----:B------:R-:W-:-:S02]  /*1e10*/  IADD3 R204, R223, 0x5800, RZ ;  /* 0x00005800dfcc7810 */ /* 0x000fc40007ffe0ff */
[C---:B------:R-:W-:Y:S01]  /*1e20*/  IADD3 R203, R223.reuse, 0x6000, RZ ;  /* 0x00006000dfcb7810 */ /* 0x040fe20007ffe0ff */
[----:B------:R-:W-:Y:S01]  /*1e30*/  LDSM.16.M88.4 R120, [R224] ;  /* 0x00000000e078783b */ /* 0x000fe20000000200 */
[C---:B------:R-:W-:Y:S02]  /*1e40*/  IADD3 R202, R223.reuse, 0x6800, RZ ;  /* 0x00006800dfca7810 */ /* 0x040fe40007ffe0ff */
[C---:B------:R-:W-:Y:S01]  /*1e50*/  IADD3 R201, R223.reuse, 0x7000, RZ ;  /* 0x00007000dfc97810 */ /* 0x040fe20007ffe0ff */
[----:B------:R-:W2:Y:S01]  /*1e60*/  LDSM.16.M88.4 R116, [R223] ;  /* 0x00000000df74783b */ /* 0x000ea20000000200 */
[----:B------:R-:W-:-:S03]  /*1e70*/  IADD3 R200, R223, 0x7800, RZ ;  /* 0x00007800dfc87810 */ /* 0x000fc60007ffe0ff */
[----:B------:R-:W2:Y:S01]  /*1e80*/  LDSM.16.M88.4 R104, [R223+0x1800] ;  /* 0x00180000df68783b */ /* 0x000ea20000000200 */
[C---:B-----5:R-:W-:Y:S03]  /*1e90*/  HMMA.16816.F32 R44, R48.reuse, R40, RZ ;  /* 0x00000028302c723c */ /* 0x060fe600000018ff */
[----:B------:R-:W5:Y:S04]  /*1ea0*/  LDSM.16.M88.4 R112, [R223+0x800] ;  /* 0x00080000df70783b */ /* 0x000f680000000200 */
[----:B------:R-:W2:Y:S01]  /*1eb0*/  LDSM.16.M88.4 R88, [R223+0x3800] ;  /* 0x00380000df58783b */ /* 0x000ea20000000200 */
[C---:B------:R-:W-:Y:S03]  /*1ec0*/  HMMA.16816.F32 R40, R48.reuse, R42, RZ ;  /* 0x0000002a3028723c */ /* 0x040fe600000018ff */
[----:B------:R-:W5:Y:S04]  /*1ed0*/  LDSM.16.M88.4 R108, [R223+0x1000] ;  /* 0x00100000df6c783b */ /* 0x000f680000000200 */
[----:B------:R-:W5:Y:S01]  /*1ee0*/  LDSM.16.M88.4 R96, [R223+0x2800] ;  /* 0x00280000df60783b */ /* 0x000f620000000200 */
[C---:B-1----:R-:W-:Y:S03]  /*1ef0*/  HMMA.16816.F32 R16, R48.reuse, R12, RZ ;  /* 0x0000000c3010723c */ /* 0x042fe600000018ff */
[----:B----4-:R-:W-:Y:S04]  /*1f00*/  LDSM.16.M88.4 R8, [R222] ;  /* 0x00000000de08783b */ /* 0x010fe80000000200 */
[----:B------:R-:W1:Y:S01]  /*1f10*/  LDSM.16.M88.4 R56, [R221] ;  /* 0x00000000dd38783b */ /* 0x000e620000000200 */
[C---:B------:R-:W-:Y:S03]  /*1f20*/  HMMA.16816.F32 R12, R48.reuse, R14, RZ ;  /* 0x0000000e300c723c */ /* 0x040fe600000018ff */
[----:B------:R-:W4:Y:S04]  /*1f30*/  LDSM.16.M88.4 R100, [R223+0x2000] ;  /* 0x00200000df64783b */ /* 0x000f280000000200 */
[----:B------:R-:W1:Y:S01]  /*1f40*/  LDSM.16.M88.4 R92, [R223+0x3000] ;  /* 0x00300000df5c783b */ /* 0x000e620000000200 */
[C---:B---3--:R-:W-:Y:S03]  /*1f50*/  HMMA.16816.F32 R32, R48.reuse, R28, RZ ;  /* 0x0000001c3020723c */ /* 0x048fe600000018ff */
[----:B------:R-:W3:Y:S04]  /*1f60*/  LDSM.16.M88.4 R52, [R221+0x800] ;  /* 0x00080000dd34783b */ /* 0x000ee80000000200 */
[----:B------:R-:W0:Y:S01]  /*1f70*/  LDGDEPBAR ;  /* 0x00000000000079af */ /* 0x000e220000000000 */
        /* <DEDUP_REMOVED lines=13> */
[----:B------:R-:W-:Y:S07]  /*2050*/  LDSM.16.M88.4 R116, [R208+0x1000] ;  /* 0x00100000d074783b */ /* 0x000fee0000000200 */
[C---:B------:R-:W-:Y:S08]  /*2060*/  HMMA.16816.F32 R16, R120.reuse, R104, R16 ;  /* 0x000000687810723c */ /* 0x040ff00000001810 */
[C---:B------:R-:W-:Y:S01]  /*2070*/  HMMA.16816.F32 R12, R120.reuse, R106, R12 ;  /* 0x0000006a780c723c */ /* 0x040fe2000000180c */
[----:B------:R-:W2:Y:S07]  /*2080*/  LDSM.16.M88.4 R104, [R221+0x1000] ;  /* 0x00100000dd68783b */ /* 0x000eae0000000200 */
[C---:B-----5:R-:W-:Y:S08]  /*2090*/  HMMA.16816.F32 R32, R120.reuse, R112, R32 ;  /* 0x000000707820723c */ /* 0x060ff00000001820 */
[C---:B------:R-:W-:Y:S01]  /*20a0*/  HMMA.16816.F32 R28, R120.reuse, R114, R28 ;  /* 0x00000072781c723c */ /* 0x040fe2000000181c */
[----:B------:R-:W-:Y:S07]  /*20b0*/  LDSM.16.M88.4 R112, [R208+0x1800] ;  /* 0x00180000d070783b */ /* 0x000fee0000000200 */
[C---:B------:R-:W-:Y:S08]  /*20c0*/  HMMA.16816.F32 R60, R120.reuse, R88, R60 ;  /* 0x00000058783c723c */ /* 0x040ff0000000183c */
[C---:B------:R-:W-:Y:S01]  /*20d0*/  HMMA.16816.F32 R48, R120.reuse, R90, R48 ;  /* 0x0000005a7830723c */ /* 0x040fe20000001830 */
[----:B------:R-:W5:Y:S07]  /*20e0*/  LDSM.16.M88.4 R88, [R221+0x2000] ;  /* 0x00200000dd58783b */ /* 0x000f6e0000000200 */
[C---:B------:R-:W-:Y:S08]  /*20f0*/  HMMA.16816.F32 R24, R120.reuse, R108, R24 ;  /* 0x0000006c7818723c */ /* 0x040ff00000001818 */
[C---:B------:R-:W-:Y:S01]  /*2100*/  HMMA.16816.F32 R20, R120.reuse, R110, R20 ;  /* 0x0000006e7814723c */ /* 0x040fe20000001814 */
[----:B------:R-:W-:Y:S07]  /*2110*/  LDSM.16.M88.4 R108, [R220] ;  /* 0x00000000dc6c783b */ /* 0x000fee0000000200 */
[C---:B------:R-:W-:Y:S08]  /*2120*/  HMMA.16816.F32 R76, R120.reuse, R96, R76 ;  /* 0x00000060784c723c */ /* 0x040ff0000000184c */
[----:B------:R-:W-:Y:S01]  /*2130*/  HMMA.16816.F32 R72, R120, R98, R72 ;  /* 0x000000627848723c */ /* 0x000fe20000001848 */
[----:B------:R-:W-:Y:S07]  /*2140*/  LDSM.16.M88.4 R96, [R221+0x3800] ;  /* 0x00380000dd60783b */ /* 0x000fee0000000200 */
[C---:B-1----:R-:W-:Y:S08]  /*2150*/  HMMA.16816.F32 R44, R8.reuse, R56, R44 ;  /* 0x00000038082c723c */ /* 0x042ff0000000182c */
[----:B------:R-:W-:Y:S01]  /*2160*/  HMMA.16816.F32 R40, R8, R58, R40 ;  /* 0x0000003a0828723c */ /* 0x000fe20000001828 */
[----:B------:R-:W1:Y:S07]  /*2170*/  LDSM.16.M88.4 R56, [R221+0x2800] ;  /* 0x00280000dd38783b */ /* 0x000e6e0000000200 */
[C---:B----4-:R-:W-:Y:S08]  /*2180*/  HMMA.16816.F32 R84, R120.reuse, R100, R84 ;  /* 0x000000647854723c */ /* 0x050ff00000001854 */
[C---:B------:R-:W-:Y:S01]  /*2190*/  HMMA.16816.F32 R80, R120.reuse, R102, R80 ;  /* 0x000000667850723c */ /* 0x040fe20000001850 */
[----:B------:R-:W-:Y:S07]  /*21a0*/  LDSM.16.M88.4 R100, [R221+0x3000] ;  /* 0x00300000dd64783b */ /* 0x000fee0000000200 */
[C---:B------:R-:W-:Y:S08]  /*21b0*/  HMMA.16816.F32 R68, R120.reuse, R92, R68 ;  /* 0x0000005c7844723c */ /* 0x040ff00000001844 */
[----:B------:R-:W-:Y:S01]  /*21c0*/  HMMA.16816.F32 R64, R120, R94, R64 ;  /* 0x0000005e7840723c */ /* 0x000fe20000001840 */
[----:B------:R-:W4:Y:S04]  /*21d0*/  LDSM.16.M88.4 R92, [R221+0x1800] ;  /* 0x00180000dd5c783b */ /* 0x000f280000000200 */
[----:B------:R-:W-:Y:S03]  /*21e0*/  LDSM.16.M88.4 R120, [R208+0x800] ;  /* 0x00080000d078783b */ /* 0x000fe60000000200 */
[C---:B---3--:R-:W-:Y:S08]  /*21f0*/  HMMA.16816.F32 R32, R8.reuse, R52, R32 ;  /* 0x000000340820723c */ /* 0x048ff00000001820 */
[C---:B------:R-:W-:Y:S01]  /*2200*/  HMMA.16816.F32 R28, R8.reuse, R54, R28 ;  /* 0x00000036081c723c */ /* 0x040fe2000000181c */
[----:B------:R-:W3:Y:S07]  /*2210*/  LDSM.16.M88.4 R52, [R208] ;  /* 0x00000000d034783b */ /* 0x000eee0000000200 */
[C---:B--2---:R-:W-:Y:S08]  /*2220*/  HMMA.16816.F32 R24, R8.reuse, R104, R24 ;  /* 0x000000680818723c */ /* 0x044ff00000001818 */
[C---:B------:R-:W-:Y:S01]  /*2230*/  HMMA.16816.F32 R20, R8.reuse, R106, R20 ;  /* 0x0000006a0814723c */ /* 0x040fe20000001814 */
[----:B------:R-:W2:Y:S07]  /*2240*/  LDSM.16.M88.4 R104, [R208+0x2000] ;  /* 0x00200000d068783b */ /* 0x000eae0000000200 */
[C---:B-----5:R-:W-:Y:S08]  /*2250*/  HMMA.16816.F32 R84, R8.reuse, R88, R84 ;  /* 0x000000580854723c */ /* 0x060ff00000001854 */
[C---:B------:R-:W-:Y:S08]  /*2260*/  HMMA.16816.F32 R80, R8.reuse, R90, R80 ;  /* 0x0000005a0850723c */ /* 0x040ff00000001850 */
[C---:B-1----:R-:W-:Y:S08]  /*2270*/  HMMA.16816.F32 R76, R8.reuse, R56, R76 ;  /* 0x00000038084c723c */ /* 0x042ff0000000184c */
[C---:B------:R-:W-:Y:S01]  /*2280*/  HMMA.16816.F32 R72, R8.reuse, R58, R72 ;  /* 0x0000003a0848723c */ /* 0x040fe20000001848 */
[----:B------:R-:W-:Y:S07]  /*2290*/  LDSM.16.M88.4 R56, [R128+0x8000] ;  /* 0x008000008038783b */ /* 0x000fee0000000200 */
[C---:B------:R-:W-:Y:S01]  /*22a0*/  HMMA.16816.F32 R88, R8.reuse, R96, R60 ;  /* 0x000000600858723c */ /* 0x040fe2000000183c */
[----:B------:R-:W1:Y:S07]  /*22b0*/  LDSM.16.M88.4 R60, [R226+0x2000] ;  /* 0x00200000e23c783b */ /* 0x000e6e0000000200 */
[C---:B----4-:R-:W-:Y:S08]  /*22c0*/  HMMA.16816.F32 R16, R8.reuse, R92, R16 ;  /* 0x0000005c0810723c */ /* 0x050ff00000001810 */
[C---:B------:R-:W-:Y:S01]  /*22d0*/  HMMA.16816.F32 R12, R8.reuse, R94, R12 ;  /* 0x0000005e080c723c */ /* 0x040fe2000000180c */
[----:B------:R-:W-:Y:S07]  /*22e0*/  LDSM.16.M88.4 R92, [R223+0x4000] ;  /* 0x00400000df5c783b */ /* 0x000fee0000000200 */
[C---:B------:R-:W-:Y:S08]  /*22f0*/  HMMA.16816.F32 R68, R8.reuse, R100, R68 ;  /* 0x000000640844723c */ /* 0x040ff00000001844 */
[C---:B------:R-:W-:Y:S01]  /*2300*/  HMMA.16816.F32 R64, R8.reuse, R102, R64 ;  /* 0x000000660840723c */ /* 0x040fe20000001840 */
[----:B------:R-:W-:Y:S07]  /*2310*/  LDSM.16.M88.4 R100, [R208+0x3800] ;  /* 0x00380000d064783b */ /* 0x000fee0000000200 */
[----:B------:R-:W-:Y:S01]  /*2320*/  HMMA.16816.F32 R48, R8, R98, R48 ;  /* 0x000000620830723c */ /* 0x000fe20000001830 */
[----:B------:R-:W4:Y:S07]  /*2330*/  LDSM.16.M88.4 R8, [R208+0x2800] ;  /* 0x00280000d008783b */ /* 0x000f2e0000000200 */
[C---:B---3--:R-:W-:Y:S08]  /*2340*/  HMMA.16816.F32 R44, R108.reuse, R52, R44 ;  /* 0x000000346c2c723c */ /* 0x048ff0000000182c */
[C---:B------:R-:W-:Y:S01]  /*2350*/  HMMA.16816.F32 R40, R108.reuse, R54, R40 ;  /* 0x000000366c28723c */ /* 0x040fe20000001828 */
[----:B------:R-:W3:Y:S07]  /*2360*/  LDSM.16.M88.4 R52, [R208+0x3000] ;  /* 0x00300000d034783b */ /* 0x000eee0000000200 */
[C---:B--2---:R-:W-:Y:S01]  /*2370*/  HMMA.16816.F32 R96, R108.reuse, R104, R84 ;  /* 0x000000686c60723c */ /* 0x044fe20000001854 */
[----:B------:R-:W2:Y:S07]  /*2380*/  LDSM.16.M88.4 R84, [R224+0x2000] ;  /* 0x00200000e054783b */ /* 0x000eae0000000200 */
[----:B------:R-:W-:Y:S01]  /*2390*/  HMMA.16816.F32 R80, R108, R106, R80 ;  /* 0x0000006a6c50723c */ /* 0x000fe20000001850 */
[----:B------:R-:W5:Y:S07]  /*23a0*/  LDSM.16.M88.4 R104, [R128+0x8800] ;  /* 0x008800008068783b */ /* 0x000f6e0000000200 */
[C---:B-1----:R-:W-:Y:S08]  /*23b0*/  HMMA.16816.F32 R44, R60.reuse, R56, R44 ;  /* 0x000000383c2c723c */ /* 0x042ff0000000182c */
[----:B------:R-:W-:Y:S01]  /*23c0*/  HMMA.16816.F32 R40, R60, R58, R40 ;  /* 0x0000003a3c28723c */ /* 0x000fe20000001828 */
[----:B------:R-:W-:Y:S07]  /*23d0*/  LDSM.16.M88.4 R56, [R223+0x4800] ;  /* 0x00480000df38783b */ /* 0x000fee0000000200 */
[C---:B------:R-:W-:Y:S08]  /*23e0*/  HMMA.16816.F32 R16, R108.reuse, R112, R16 ;  /* 0x000000706c10723c */ /* 0x040ff00000001810 */
[C---:B------:R-:W-:Y:S08]  /*23f0*/  HMMA.16816.F32 R12, R108.reuse, R114, R12 ;  /* 0x000000726c0c723c */ /* 0x040ff0000000180c */
[C---:B----4-:R-:W-:Y:S08]  /*2400*/  HMMA.16816.F32 R76, R108.reuse, R8, R76 ;  /* 0x000000086c4c723c */ /* 0x050ff0000000184c */
[C---:B------:R-:W-:Y:S01]  /*2410*/  HMMA.16816.F32 R112, R108.reuse, R10, R72 ;  /* 0x0000000a6c70723c */ /* 0x040fe20000001848 */
[----:B------:R-:W-:Y:S04]  /*2420*/  LDSM.16.M88.4 R8, [R222+0x2000] ;  /* 0x00200000de08783b */ /* 0x000fe80000000200 */
[----:B------:R-:W1:Y:S03]  /*2430*/  LDSM.16.M88.4 R72, [R221+0x4000] ;  /* 0x00400000dd48783b */ /* 0x000e660000000200 */
[C---:B------:R-:W-:Y:S08]  /*2440*/  HMMA.16816.F32 R32, R108.reuse, R120, R32 ;  /* 0x000000786c20723c */ /* 0x040ff00000001820 */
[C---:B------:R-:W-:Y:S01]  /*2450*/  HMMA.16816.F32 R28, R108.reuse, R122, R28 ;  /* 0x0000007a6c1c723c */ /* 0x040fe2000000181c */
[----:B------:R-:W-:Y:S07]  /*2460*/  LDSM.16.M88.4 R120, [R128+0x9000] ;  /* 0x009000008078783b */ /* 0x000fee0000000200 */
[C---:B------:R-:W-:Y:S08]  /*2470*/  HMMA.16816.F32 R24, R108.reuse, R116, R24 ;  /* 0x000000746c18723c */ /* 0x040ff00000001818 */
[C---:B------:R-:W-:Y:S01]  /*2480*/  HMMA.16816.F32 R20, R108.reuse, R118, R20 ;  /* 0x000000766c14723c */ /* 0x040fe20000001814 */
[----:B------:R-:W4:Y:S07]  /*2490*/  LDSM.16.M88.4 R116, [R128+0x9800] ;  /* 0x009800008074783b */ /* 0x000f2e0000000200 */
[C---:B---3--:R-:W-:Y:S08]  /*24a0*/  HMMA.16816.F32 R68, R108.reuse, R52, R68 ;  /* 0x000000346c44723c */ /* 0x048ff00000001844 */
[----:B------:R-:W-:Y:S08]  /*24b0*/  HMMA.16816.F32 R64, R108, R54, R64 ;  /* 0x000000366c40723c */ /* 0x000ff00000001840 */
[C---:B--2---:R-:W-:Y:S01]  /*24c0*/  HMMA.16816.F32 R52, R84.reuse, R92, R44 ;  /* 0x0000005c5434723c */ /* 0x044fe2000000182c */
[----:B------:R-:W-:Y:S07]  /*24d0*/  LDSM.16.M88.4 R44, [R220+0x2000] ;  /* 0x00200000dc2c783b */ /* 0x000fee0000000200 */
[----:B------:R-:W-:Y:S01]  /*24e0*/  HMMA.16816.F32 R40, R84, R94, R40 ;  /* 0x0000005e5428723c */ /* 0x000fe20000001828 */
[----:B------:R-:W-:Y:S07]  /*24f0*/  LDSM.16.M88.4 R92, [R128+0xa000] ;  /* 0x00a00000805c783b */ /* 0x000fee0000000200 */
[----:B------:R-:W-:Y:S01]  /*2500*/  HMMA.16816.F32 R124, R108, R100, R88 ;  /* 0x000000646c7c723c */ /* 0x000fe20000001858 */
[----:B------:R-:W2:Y:S07]  /*2510*/  LDSM.16.M88.4 R88, [R208+0x4000] ;  /* 0x00400000d058783b */ /* 0x000eae0000000200 */
[C---:B-----5:R-:W-:Y:S08]  /*2520*/  HMMA.16816.F32 R32, R60.reuse, R104, R32 ;  /* 0x000000683c20723c */ /* 0x060ff00000001820 */
[----:B------:R-:W-:Y:S01]  /*2530*/  HMMA.16816.F32 R104, R60, R106, R28 ;  /* 0x0000006a3c68723c */ /* 0x000fe2000000181c */
[----:B------:R-:W3:Y:S07]  /*2540*/  LDSM.16.M88.4 R28, [R221+0x4800] ;  /* 0x00480000dd1c783b */ /* 0x000eee0000000200 */
[C---:B-1----:R-:W-:Y:S08]  /*2550*/  HMMA.16816.F32 R52, R8.reuse, R72, R52 ;  /* 0x000000480834723c */ /* 0x042ff00000001834 */
[----:B------:R-:W-:Y:S01]  /*2560*/  HMMA.16816.F32 R40, R8, R74, R40 ;  /* 0x0000004a0828723c */ /* 0x000fe20000001828 */
[----:B------:R-:W1:Y:S07]  /*2570*/  LDSM.16.M88.4 R72, [R223+0x5000] ;  /* 0x00500000df48783b */ /* 0x000e6e0000000200 */
[----:B------:R-:W-:Y:S08]  /*2580*/  HMMA.16816.F32 R32, R84, R56, R32 ;  /* 0x000000385420723c */ /* 0x000ff00000001820 */
[C---:B----4-:R-:W-:Y:S08]  /*2590*/  HMMA.16816.F32 R16, R60.reuse, R116, R16 ;  /* 0x000000743c10723c */ /* 0x050ff00000001810 */
[C---:B------:R-:W-:Y:S01]  /*25a0*/  HMMA.16816.F32 R116, R60.reuse, R118, R12 ;  /* 0x000000763c74723c */ /* 0x040fe2000000180c */
[----:B------:R-:W4:Y:S07]  /*25b0*/  LDSM.16.M88.4 R12, [R208+0x4800] ;  /* 0x00480000d00c783b */ /* 0x000f2e0000000200 */
[C---:B------:R-:W-:Y:S08]  /*25c0*/  HMMA.16816.F32 R24, R60.reuse, R120, R24 ;  /* 0x000000783c18723c */ /* 0x040ff00000001818 */
[----:B------:R-:W-:Y:S08]  /*25d0*/  HMMA.16816.F32 R20, R60, R122, R20 ;  /* 0x0000007a3c14723c */ /* 0x000ff00000001814 */
[----:B------:R-:W-:Y:S01]  /*25e0*/  HMMA.16816.F32 R104, R84, R58, R104 ;  /* 0x0000003a5468723c */ /* 0x000fe20000001868 */
[----:B------:R-:W5:Y:S07]  /*25f0*/  LDSM.16.M88.4 R56, [R221+0x5000] ;  /* 0x00500000dd38783b */ /* 0x000f6e0000000200 */
[----:B--2---:R-:W-:Y:S08]  /*2600*/  HMMA.16816.F32 R52, R44, R88, R52 ;  /* 0x000000582c34723c */ /* 0x004ff00000001834 */
[----:B---3--:R-:W-:Y:S08]  /*2610*/  HMMA.16816.F32 R32, R8, R28, R32 ;  /* 0x0000001c0820723c */ /* 0x008ff00000001820 */
[----:B-1----:R-:W-:Y:S08]  /*2620*/  HMMA.16816.F32 R24, R84, R72, R24 ;  /* 0x000000485418723c */ /* 0x002ff00000001818 */
[----:B------:R-:W-:Y:S01]  /*2630*/  HMMA.16816.F32 R104, R8, R30, R104 ;  /* 0x0000001e0868723c */ /* 0x000fe20000001868 */
[----:B------:R-:W-:Y:S01]  /*2640*/  FMUL.FTZ R53, R53, c[0x0][0x2ec] ;  /* 0x0000bb0035357a20 */ /* 0x000fe20000410000 */
[----:B------:R-:W-:Y:S01]  /*2650*/  LDSM.16.M88.4 R28, [R128+0xb000] ;  /* 0x00b00000801c783b */ /* 0x000fe20000000200 */
[----:B------:R-:W-:-:S02]  /*2660*/  FMUL.FTZ R2, R52, c[0x0][0x2ec] ;  /* 0x0000bb0034027a20 */ /* 0x000fc40000410000 */
[----:B------:R1:W-:Y:S01]  /*2670*/  MUFU.TANH R88, R53 ;  /* 0x0000003500587308 */ /* 0x0003e20000002400 */
[----:B------:R-:W-:Y:S02]  /*2680*/  FMUL.FTZ R89, R54, c[0x0][0x2ec] ;  /* 0x0000bb0036597a20 */ /* 0x000fe40000410000 */
[----:B------:R-:W-:Y:S01]  /*2690*/  HMMA.16816.F32 R20, R84, R74, R20 ;  /* 0x0000004a5414723c */ /* 0x000fe20000001814 */
[----:B------:R-:W2:Y:S04]  /*26a0*/  LDSM.16.M88.4 R72, [R223+0x5800] ;  /* 0x00580000df48783b */ /* 0x000ea80000000200 */
[----:B------:R-:W3:Y:S03]  /*26b0*/  MUFU.TANH R2, R2 ;  /* 0x0000000200027308 */ /* 0x000ee60000002400 */
[C---:B------:R-:W-:Y:S05]  /*26c0*/  HMMA.16816.F32 R40, R44.reuse, R90, R40 ;  /* 0x0000005a2c28723c */ /* 0x040fea0000001828 */
[----:B------:R-:W2:Y:S02]  /*26d0*/  MUFU.TANH R89, R89 ;  /* 0x0000005900597308 */ /* 0x000ea40000002400 */
[----:B------:R-:W-:Y:S01]  /*26e0*/  FMUL.FTZ R90, R55, c[0x0][0x2ec] ;  /* 0x0000bb00375a7a20 */ /* 0x000fe20000410000 */
[C---:B----4-:R-:W-:Y:S01]  /*26f0*/  HMMA.16816.F32 R32, R44.reuse, R12, R32 ;  /* 0x0000000c2c20723c */ /* 0x050fe20000001820 */
[----:B-1----:R-:W1:Y:S04]  /*2700*/  LDSM.16.M88.4 R52, [R208+0x5000] ;  /* 0x00500000d034783b */ /* 0x002e680000000200 */
[----:B------:R-:W4:Y:S03]  /*2710*/  MUFU.TANH R90, R90 ;  /* 0x0000005a005a7308 */ /* 0x000f260000002400 */
[----:B------:R-:W-:Y:S01]  /*2720*/  HMMA.16816.F32 R104, R44, R14, R104 ;  /* 0x0000000e2c68723c */ /* 0x000fe20000001868 */
[----:B------:R-:W1:Y:S07]  /*2730*/  LDSM.16.M88.4 R12, [R221+0x5800] ;  /* 0x00580000dd0c783b */ /* 0x000e6e0000000200 */
[----:B-----5:R-:W-:Y:S01]  /*2740*/  HMMA.16816.F32 R20, R8, R58, R20 ;  /* 0x0000003a0814723c */ /* 0x020fe20000001814 */
[----:B------:R-:W-:-:S02]  /*2750*/  FMUL.FTZ R40, R40, c[0x0][0x2ec] ;  /* 0x0000bb0028287a20 */ /* 0x000fc40000410000 */
[----:B------:R-:W-:Y:S02]  /*2760*/  FMUL.FTZ R41, R41, c[0x0][0x2ec] ;  /* 0x0000bb0029297a20 */ /* 0x000fe40000410000 */
[----:B------:R-:W-:Y:S02]  /*2770*/  FMUL.FTZ R42, R42, c[0x0][0x2ec] ;  /* 0x0000bb002a2a7a20 */ /* 0x000fe40000410000 */
[----:B------:R-:W-:Y:S01]  /*2780*/  FMUL.FTZ R43, R43, c[0x0][0x2ec] ;  /* 0x0000bb002b2b7a20 */ /* 0x000fe20000410000 */
[----:B------:R-:W-:Y:S01]  /*2790*/  HMMA.16816.F32 R24, R8, R56, R24 ;  /* 0x000000380818723c */ /* 0x000fe20000001818 */
[----:B------:R-:W-:Y:S01]  /*27a0*/  MUFU.TANH R91, R41 ;  /* 0x00000029005b7308 */ /* 0x000fe20000002400 */
[----:B------:R-:W-:-:S05]  /*27b0*/  FMUL.FTZ R58, R35, c[0x0][0x2ec] ;  /* 0x0000bb00233a7a20 */ /* 0x000fca0000410000 */
[----:B------:R-:W-:Y:S01]  /*27c0*/  FMUL.FTZ R57, R33, c[0x0][0x2ec] ;  /* 0x0000bb0021397a20 */ /* 0x000fe20000410000 */
[----:B------:R-:W-:Y:S01]  /*27d0*/  HMMA.16816.F32 R96, R60, R92, R96 ;  /* 0x0000005c3c60723c */ /* 0x000fe20000001860 */
[----:B------:R-:W5:Y:S01]  /*27e0*/  MUFU.TANH R92, R40 ;  /* 0x00000028005c7308 */ /* 0x000f620000002400 */
[----:B------:R-:W-:-:S06]  /*27f0*/  FMUL.FTZ R59, R106, c[0x0][0x2ec] ;  /* 0x0000bb006a3b7a20 */ /* 0x000fcc0000410000 */
[----:B------:R-:W-:Y:S01]  /*2800*/  HMMA.16816.F32 R80, R60, R94, R80 ;  /* 0x0000005e3c50723c */ /* 0x000fe20000001850 */
[----:B------:R-:W1:Y:S06]  /*2810*/  MUFU.TANH R93, R42 ;  /* 0x0000002a005d7308 */ /* 0x000e6c0000002400 */
[----:B------:R-:W-:Y:S01]  /*2820*/  FMUL.FTZ R94, R32, c[0x0][0x2ec] ;  /* 0x0000bb00205e7a20 */ /* 0x000fe20000410000 */
[----:B------:R-:W-:Y:S01]  /*2830*/  HMMA.16816.F32 R48, R108, R102, R48 ;  /* 0x000000666c30723c */ /* 0x000fe20000001830 */
[----:B------:R1:W1:Y:S01]  /*2840*/  MUFU.TANH R56, R43 ;  /* 0x0000002b00387308 */ /* 0x0002620000002400 */
[----:B------:R-:W-:Y:S01]  /*2850*/  FMUL.FTZ R95, R34, c[0x0][0x2ec] ;  /* 0x0000bb00225f7a20 */ /* 0x000fe20000410000 */
[----:B------:R-:W3:Y:S04]  /*2860*/  LDSM.16.M88.4 R100, [R128+0xa800] ;  /* 0x00a800008064783b */ /* 0x000ee80000000200 */
[----:B------:R-:W3:Y:S01]  /*2870*/  LDSM.16.M88.4 R32, [R128+0xb800] ;  /* 0x00b800008020783b */ /* 0x000ee20000000200 */
[----:B--2---:R-:W-:Y:S01]  /*2880*/  HMMA.16816.F32 R16, R84, R72, R16 ;  /* 0x000000485410723c */ /* 0x004fe20000001810 */
[----:B------:R-:W2:Y:S06]  /*2890*/  MUFU.TANH R94, R94 ;  /* 0x0000005e005e7308 */ /* 0x000eac0000002400 */
[----:B------:R-:W-:Y:S01]  /*28a0*/  FMUL.FTZ R72, R107, c[0x0][0x2ec] ;  /* 0x0000bb006b487a20 */ /* 0x000fe20000410000 */
[C---:B------:R-:W-:Y:S01]  /*28b0*/  HMMA.16816.F32 R68, R60.reuse, R28, R68 ;  /* 0x0000001c3c44723c */ /* 0x040fe20000001844 */
[----:B-1----:R-:W1:Y:S01]  /*28c0*/  LDSM.16.M88.4 R40, [R223+0x6000] ;  /* 0x00600000df28783b */ /* 0x002e620000000200 */
[----:B------:R-:W1:Y:S06]  /*28d0*/  MUFU.TANH R95, R95 ;  /* 0x0000005f005f7308 */ /* 0x000e6c0000002400 */
[----:B------:R-:W-:Y:S01]  /*28e0*/  HMMA.16816.F32 R64, R60, R30, R64 ;  /* 0x0000001e3c40723c */ /* 0x000fe20000001840 */
[----:B------:R-:W1:Y:S01]  /*28f0*/  LDSM.16.M88.4 R28, [R208+0x5800] ;  /* 0x00580000d01c783b */ /* 0x000e620000000200 */
[----:B------:R-:W1:Y:S06]  /*2900*/  MUFU.TANH R57, R57 ;  /* 0x0000003900397308 */ /* 0x000e6c0000002400 */
[----:B------:R-:W-:Y:S02]  /*2910*/  HMMA.16816.F32 R116, R84, R74, R116 ;  /* 0x0000004a5474723c */ /* 0x000fe40000001874 */
[----:B------:R-:W1:Y:S06]  /*2920*/  MUFU.TANH R58, R58 ;  /* 0x0000003a003a7308 */ /* 0x000e6c0000002400 */
[C---:B------:R-:W-:Y:S02]  /*2930*/  HMMA.16816.F32 R20, R44.reuse, R54, R20 ;  /* 0x000000362c14723c */ /* 0x040fe40000001814 */
[----:B------:R-:W-:Y:S06]  /*2940*/  MUFU.TANH R72, R72 ;  /* 0x0000004800487308 */ /* 0x000fec0000002400 */
[----:B------:R-:W-:Y:S02]  /*2950*/  HMMA.16816.F32 R24, R44, R52, R24 ;  /* 0x000000342c18723c */ /* 0x000fe40000001818 */
[----:B------:R-:W-:Y:S05]  /*2960*/  MUFU.TANH R59, R59 ;  /* 0x0000003b003b7308 */ /* 0x000fea0000002400 */
[----:B------:R-:W-:Y:S01]  /*2970*/  FMUL.FTZ R53, R105, c[0x0][0x2ec] ;  /* 0x0000bb0069357a20 */ /* 0x000fe20000410000 */
[----:B------:R-:W-:Y:S01]  /*2980*/  HMMA.16816.F32 R16, R8, R12, R16 ;  /* 0x0000000c0810723c */ /* 0x000fe20000001810 */
[----:B------:R-:W-:-:S04]  /*2990*/  FMUL.FTZ R52, R104, c[0x0][0x2ec] ;  /* 0x0000bb0068347a20 */ /* 0x000fc80000410000 */
[----:B------:R-:W1:Y:S03]  /*29a0*/  MUFU.TANH R53, R53 ;  /* 0x0000003500357308 */ /* 0x000e660000002400 */
[----:B------:R-:W-:Y:S01]  /*29b0*/  HMMA.16816.F32 R116, R8, R14, R116 ;  /* 0x0000000e0874723c */ /* 0x000fe20000001874 */
[----:B------:R-:W-:Y:S01]  /*29c0*/  FMUL.FTZ R20, R20, c[0x0][0x2ec] ;  /* 0x0000bb0014147a20 */ /* 0x000fe20000410000 */
[----:B------:R-:W2:Y:S03]  /*29d0*/  LDSM.16.M88.4 R12, [R223+0x6800] ;  /* 0x00680000df0c783b */ /* 0x000ea60000000200 */
[----:B------:R-:W1:Y:S03]  /*29e0*/  MUFU.TANH R52, R52 ;  /* 0x0000003400347308 */ /* 0x000e660000002400 */
[----:B------:R-:W-:Y:S01]  /*29f0*/  FMUL.FTZ R54, R24, c[0x0][0x2ec] ;  /* 0x0000bb0018367a20 */ /* 0x000fe20000410000 */
[----:B---3--:R-:W-:Y:S01]  /*2a00*/  HMMA.16816.F32 R76, R60, R100, R76 ;  /* 0x000000643c4c723c */ /* 0x008fe2000000184c */
[----:B------:R-:W-:-:S02]  /*2a10*/  FMUL.FTZ R55, R25, c[0x0][0x2ec] ;  /* 0x0000bb0019377a20 */ /* 0x000fc40000410000 */
[----:B------:R-:W-:Y:S02]  /*2a20*/  FMUL.FTZ R172, R26, c[0x0][0x2ec] ;  /* 0x0000bb001aac7a20 */ /* 0x000fe40000410000 */
[----:B------:R-:W-:Y:S01]  /*2a30*/  FMUL.FTZ R170, R27, c[0x0][0x2ec] ;  /* 0x0000bb001baa7a20 */ /* 0x000fe20000410000 */
[----:B------:R-:W-:Y:S01]  /*2a40*/  MUFU.TANH R54, R54 ;  /* 0x0000003600367308 */ /* 0x000fe20000002400 */
[----:B------:R-:W3:Y:S01]  /*2a50*/  LDSM.16.M88.4 R24, [R221+0x6000] ;  /* 0x00600000dd18783b */ /* 0x000ee20000000200 */
[C---:B------:R-:W-:Y:S06]  /*2a60*/  HMMA.16816.F32 R112, R60.reuse, R102, R112 ;  /* 0x000000663c70723c */ /* 0x040fec0000001870 */
[----:B------:R-:W1:Y:S02]  /*2a70*/  MUFU.TANH R55, R55 ;  /* 0x0000003700377308 */ /* 0x000e640000002400 */
[C---:B------:R-:W-:Y:S06]  /*2a80*/  HMMA.16816.F32 R124, R60.reuse, R32, R124 ;  /* 0x000000203c7c723c */ /* 0x040fec000000187c */
[----:B------:R-:W2:Y:S02]  /*2a90*/  MUFU.TANH R170, R170 ;  /* 0x000000aa00aa7308 */ /* 0x000ea40000002400 */
[----:B------:R-:W-:Y:S01]  /*2aa0*/  HMMA.16816.F32 R48, R60, R34, R48 ;  /* 0x000000223c30723c */ /* 0x000fe20000001830 */
[----:B------:R-:W-:Y:S05]  /*2ab0*/  LDSM.16.M88.4 R32, [R208+0x6000] ;  /* 0x00600000d020783b */ /* 0x000fea0000000200 */
[----:B------:R2:W-:Y:S01]  /*2ac0*/  MUFU.TANH R61, R20 ;  /* 0x00000014003d7308 */ /* 0x0005e20000002400 */
[----:B------:R-:W-:Y:S01]  /*2ad0*/  FMUL.FTZ R60, R21, c[0x0][0x2ec] ;  /* 0x0000bb00153c7a20 */ /* 0x000fe20000410000 */
[C---:B-1----:R-:W-:Y:S06]  /*2ae0*/  HMMA.16816.F32 R96, R84.reuse, R40, R96 ;  /* 0x000000285460723c */ /* 0x042fec0000001860 */
[----:B------:R-:W1:Y:S01]  /*2af0*/  MUFU.TANH R172, R172 ;  /* 0x000000ac00ac7308 */ /* 0x000e620000002400 */
[----:B------:R-:W-:Y:S01]  /*2b00*/  FMUL.FTZ R40, R22, c[0x0][0x2ec] ;  /* 0x0000bb0016287a20 */ /* 0x000fe20000410000 */
[----:B------:R-:W-:Y:S06]  /*2b10*/  HMMA.16816.F32 R80, R84, R42, R80 ;  /* 0x0000002a5450723c */ /* 0x000fec0000001850 */
[----:B------:R-:W1:Y:S01]  /*2b20*/  MUFU.TANH R40, R40 ;  /* 0x0000002800287308 */ /* 0x000e620000002400 */
[----:B------:R-:W-:Y:S01]  /*2b30*/  FMUL.FTZ R42, R23, c[0x0][0x2ec] ;  /* 0x0000bb00172a7a20 */ /* 0x000fe20000410000 */
[C---:B------:R-:W-:Y:S01]  /*2b40*/  HMMA.16816.F32 R16, R44.reuse, R28, R16 ;  /* 0x0000001c2c10723c */ /* 0x040fe20000001810 */
[----:B--2---:R-:W2:Y:S05]  /*2b50*/  LDSM.16.M88.4 R20, [R223+0x7000] ;  /* 0x00700000df14783b */ /* 0x004eaa0000000200 */
[----:B------:R-:W1:Y:S02]  /*2b60*/  MUFU.TANH R60, R60 ;  /* 0x0000003c003c7308 */ /* 0x000e640000002400 */
[----:B------:R-:W-:Y:S01]  /*2b70*/  HMMA.16816.F32 R116, R44, R30, R116 ;  /* 0x0000001e2c74723c */ /* 0x000fe20000001874 */
[----:B------:R-:W1:Y:S05]  /*2b80*/  LDSM.16.M88.4 R28, [R221+0x6800] ;  /* 0x00680000dd1c783b */ /* 0x000e6a0000000200 */
[----:B------:R-:W1:Y:S02]  /*2b90*/  MUFU.TANH R42, R42 ;  /* 0x0000002a002a7308 */ /* 0x000e640000002400 */
[----:B------:R-:W-:Y:S08]  /*2ba0*/  HMMA.16816.F32 R76, R84, R12, R76 ;  /* 0x0000000c544c723c */ /* 0x000ff0000000184c */
[----:B------:R-:W-:Y:S01]  /*2bb0*/  FMUL.FTZ R17, R17, c[0x0][0x2ec] ;  /* 0x0000bb0011117a20 */ /* 0x000fe20000410000 */
[----:B---3--:R-:W-:Y:S01]  /*2bc0*/  HMMA.16816.F32 R96, R8, R24, R96 ;  /* 0x000000180860723c */ /* 0x008fe20000001860 */
[----:B------:R-:W-:-:S02]  /*2bd0*/  FMUL.FTZ R16, R16, c[0x0][0x2ec] ;  /* 0x0000bb0010107a20 */ /* 0x000fc40000410000 */
[----:B------:R3:W-:Y:S01]  /*2be0*/  MUFU.TANH R141, R17 ;  /* 0x00000011008d7308 */ /* 0x0007e20000002400 */
[----:B------:R-:W-:Y:S02]  /*2bf0*/  FMUL.FTZ R18, R18, c[0x0][0x2ec] ;  /* 0x0000bb0012127a20 */ /* 0x000fe40000410000 */
[----:B------:R-:W-:Y:S02]  /*2c00*/  FMUL.FTZ R19, R19, c[0x0][0x2ec] ;  /* 0x0000bb0013137a20 */ /* 0x000fe40000410000 */
[----:B------:R-:W-:Y:S01]  /*2c10*/  HMMA.16816.F32 R112, R84, R14, R112 ;  /* 0x0000000e5470723c */ /* 0x000fe20000001870 */
[----:B------:R-:W4:Y:S01]  /*2c20*/  LDSM.16.M88.4 R12, [R223+0x7800] ;  /* 0x00780000df0c783b */ /* 0x000f220000000200 */
[----:B------:R-:W-:Y:S01]  /*2c30*/  IMAD.SHL.U32 R25, R6, 0x2, RZ ;  /* 0x0000000206197824 */ /* 0x000fe200078e00ff */
[----:B------:R-:W1:Y:S01]  /*2c40*/  MUFU.TANH R62, R16 ;  /* 0x00000010003e7308 */ /* 0x000e620000002400 */
[----:B------:R-:W-:Y:S02]  /*2c50*/  FMUL.FTZ R116, R116, c[0x0][0x2ec] ;  /* 0x0000bb0074747a20 */ /* 0x000fe40000410000 */
[----:B------:R-:W-:-:S02]  /*2c60*/  FMUL.FTZ R117, R117, c[0x0][0x2ec] ;  /* 0x0000bb0075757a20 */ /* 0x000fc40000410000 */
[----:B--2---:R-:W-:Y:S01]  /*2c70*/  HMMA.16816.F32 R68, R84, R20, R68 ;  /* 0x000000145444723c */ /* 0x004fe20000001844 */
[----:B------:R-:W-:Y:S01]  /*2c80*/  FMUL.FTZ R118, R118, c[0x0][0x2ec] ;  /* 0x0000bb0076767a20 */ /* 0x000fe20000410000 */
[----:B---3--:R-:W-:Y:S01]  /*2c90*/  LOP3.LUT R17, R39, 0xffffffe0, RZ, 0xc0, !PT ;  /* 0xffffffe027117812 */ /* 0x008fe200078ec0ff */
[----:B------:R-:W2:Y:S01]  /*2ca0*/  MUFU.TANH R152, R18 ;  /* 0x0000001200987308 */ /* 0x000ea20000002400 */
[----:B------:R-:W-:Y:S01]  /*2cb0*/  SHF.R.S32.HI R39, RZ, 0x1f, R39 ;  /* 0x0000001fff277819 */ /* 0x000fe20000011427 */
[----:B------:R-:W-:Y:S02]  /*2cc0*/  FMUL.FTZ R119, R119, c[0x0][0x2ec] ;  /* 0x0000bb0077777a20 */ /* 0x000fe40000410000 */
[----:B------:R-:W-:Y:S01]  /*2cd0*/  IMAD.IADD R21, R6, 0x1, -R17 ;  /* 0x0000000106157824 */ /* 0x000fe200078e0a11 */
[----:B------:R-:W-:Y:S01]  /*2ce0*/  HMMA.16816.F32 R80, R8, R26, R80 ;  /* 0x0000001a0850723c */ /* 0x000fe20000001850 */
[----:B------:R-:W-:Y:S02]  /*2cf0*/  IMAD.SHL.U32 R6, R36, 0x80, RZ ;  /* 0x0000008024067824 */ /* 0x000fe400078e00ff */
[----:B------:R3:W2:Y:S01]  /*2d00*/  MUFU.TANH R138, R19 ;  /* 0x00000013008a7308 */ /* 0x0006a20000002400 */
[----:B------:R-:W-:-:S04]  /*2d10*/  SHF.R.S32.HI R20, RZ, 0x1f, R21 ;  /* 0x0000001fff147819 */ /* 0x000fc80000011415 */
[----:B-1----:R-:W-:Y:S01]  /*2d20*/  HMMA.16816.F32 R76, R8, R28, R76 ;  /* 0x0000001c084c723c */ /* 0x002fe2000000184c */
[----:B------:R-:W-:Y:S02]  /*2d30*/  LEA.HI R20, R20, R21, RZ, 0x2 ;  /* 0x0000001514147211 */ /* 0x000fe400078f10ff */
[----:B------:R-:W1:Y:S02]  /*2d40*/  MUFU.TANH R133, R116 ;  /* 0x0000007400857308 */ /* 0x000e640000002400 */
[----:B------:R-:W-:Y:S02]  /*2d50*/  SHF.R.S32.HI R232, RZ, 0x2, R20 ;  /* 0x00000002ffe87819 */ /* 0x000fe40000011414 */
[----:B------:R-:W-:Y:S01]  /*2d60*/  LEA.HI R20, R39, R38, RZ, 0x2 ;  /* 0x0000002627147211 */ /* 0x000fe200078f10ff */
[----:B------:R-:W-:Y:S01]  /*2d70*/  HMMA.16816.F32 R96, R44, R32, R96 ;  /* 0x000000202c60723c */ /* 0x000fe20000001860 */
[----:B------:R-:W-:Y:S01]  /*2d80*/  IADD3 R24, R129, 0x1, R232 ;  /* 0x0000000181187810 */ /* 0x000fe20007ffe0e8 */
[----:B---3--:R-:W3:Y:S01]  /*2d90*/  LDSM.16.M88.4 R16, [R208+0x6800] ;  /* 0x00680000d010783b */ /* 0x008ee20000000200 */
[----:B------:R-:W-:Y:S01]  /*2da0*/  LOP3.LUT R239, R20, 0xfffffffc, RZ, 0xc0, !PT ;  /* 0xfffffffc14ef7812 */ /* 0x000fe200078ec0ff */
[----:B------:R-:W-:Y:S01]  /*2db0*/  MUFU.TANH R137, R117 ;  /* 0x0000007500897308 */ /* 0x000fe20000002400 */
[----:B------:R-:W-:-:S03]  /*2dc0*/  IADD3 R24, R37, -c[0x0][0x214], R24 ;  /* 0x8000850025187a10 */ /* 0x000fc60007ffe018 */
[----:B------:R-:W-:Y:S01]  /*2dd0*/  HMMA.16816.F32 R64, R84, R22, R64 ;  /* 0x000000165440723c */ /* 0x000fe20000001840 */
[----:B------:R-:W1:Y:S01]  /*2de0*/  LDSM.16.M88.4 R20, [R221+0x7000] ;  /* 0x00700000dd14783b */ /* 0x000e620000000200 */
[----:B------:R-:W-:Y:S01]  /*2df0*/  IADD3 R24, R24, c[0x0][0x2e8], RZ ;  /* 0x0000ba0018187a10 */ /* 0x000fe20007ffe0ff */
[----:B------:R-:W-:Y:S01]  /*2e00*/  IMAD.IADD R239, R38, 0x1, -R239 ;  /* 0x0000000126ef7824 */ /* 0x000fe200078e0aef */
[----:B------:R-:W1:Y:S04]  /*2e10*/  MUFU.TANH R140, R118 ;  /* 0x00000076008c7308 */ /* 0x000e680000002400 */
[----:B------:R-:W-:Y:S04]  /*2e20*/  HMMA.16816.F32 R28, R8, R30, R112 ;  /* 0x0000001e081c723c */ /* 0x000fe80000001870 */
[----:B------:R-:W1:Y:S04]  /*2e30*/  MUFU.TANH R150, R119 ;  /* 0x0000007700967308 */ /* 0x000e680000002400 */
[----:B------:R-:W-:Y:S01]  /*2e40*/  HMMA.16816.F32 R80, R44, R34, R80 ;  /* 0x000000222c50723c */ /* 0x000fe20000001850 */
[----:B------:R-:W-:Y:S01]  /*2e50*/  FMUL.FTZ R157, R96, c[0x0][0x2ec] ;  /* 0x0000bb00609d7a20 */ /* 0x000fe20000410000 */
[----:B------:R-:W-:Y:S01]  /*2e60*/  IADD3 R96, R24, 0x8, RZ ;  /* 0x0000000818607810 */ /* 0x000fe20007ffe0ff */
[----:B------:R-:W-:Y:S01]  /*2e70*/  FMUL.FTZ R154, R98, c[0x0][0x2ec] ;  /* 0x0000bb00629a7a20 */ /* 0x000fe20000410000 */
[----:B------:R-:W-:Y:S01]  /*2e80*/  LOP3.LUT R98, R6, 0x6, R25, 0xf8, !PT ;  /* 0x0000000606627812 */ /* 0x000fe200078ef819 */
[----:B------:R-:W-:Y:S01]  /*2e90*/  FMUL.FTZ R151, R97, c[0x0][0x2ec] ;  /* 0x0000bb0061977a20 */ /* 0x000fe20000410000 */
[-C--:B------:R-:W-:Y:S01]  /*2ea0*/  IMNMX R97, R24, R37.reuse, PT ;  /* 0x0000002518617217 */ /* 0x080fe20003800200 */
[----:B------:R-:W-:Y:S01]  /*2eb0*/  FMUL.FTZ R99, R99, c[0x0][0x2ec] ;  /* 0x0000bb0063637a20 */ /* 0x000fe20000410000 */
[----:B----4-:R-:W-:Y:S01]  /*2ec0*/  HMMA.16816.F32 R124, R84, R12, R124 ;  /* 0x0000000c547c723c */ /* 0x010fe2000000187c */
[----:B------:R-:W-:Y:S01]  /*2ed0*/  IMNMX R96, R96, R37, PT ;  /* 0x0000002560607217 */ /* 0x000fe20003800200 */
[----:B------:R-:W4:Y:S01]  /*2ee0*/  MUFU.TANH R157, R157 ;  /* 0x0000009d009d7308 */ /* 0x000f220000002400 */
[----:B------:R-:W-:-:S04]  /*2ef0*/  IADD3 R24, R98, -0x80, RZ ;  /* 0xffffff8062187810 */ /* 0x000fc80007ffe0ff */
[----:B------:R-:W-:Y:S01]  /*2f00*/  IADD3 R12, R98, -0x7f, RZ ;  /* 0xffffff81620c7810 */ /* 0x000fe20007ffe0ff */
[----:B------:R-:W-:Y:S01]  /*2f10*/  HMMA.16816.F32 R48, R84, R14, R48 ;  /* 0x0000000e5430723c */ /* 0x000fe20000001830 */
[-C--:B------:R-:W-:Y:S01]  /*2f20*/  ISETP.GE.AND P1, PT, R24, R97.reuse, PT ;  /* 0x000000611800720c */ /* 0x080fe20003f26270 */
[----:B------:R-:W-:Y:S01]  /*2f30*/  MUFU.TANH R151, R151 ;  /* 0x0000009700977308 */ /* 0x000fe20000002400 */
[CC--:B------:R-:W-:Y:S02]  /*2f40*/  ISETP.GE.AND P0, PT, R12.reuse, R97.reuse, PT ;  /* 0x000000610c00720c */ /* 0x0c0fe40003f06270 */
[-C--:B------:R-:W-:Y:S02]  /*2f50*/  ISETP.GE.AND P5, PT, R12, R96.reuse, PT ;  /* 0x000000600c00720c */ /* 0x080fe40003fa6270 */
[----:B------:R-:W-:Y:S01]  /*2f60*/  IADD3 R12, R98, -0x78, RZ ;  /* 0xffffff88620c7810 */ /* 0x000fe20007ffe0ff */
[C---:B---3--:R-:W-:Y:S01]  /*2f70*/  HMMA.16816.F32 R76, R44.reuse, R16, R76 ;  /* 0x000000102c4c723c */ /* 0x048fe2000000184c */
[-C--:B------:R-:W-:Y:S01]  /*2f80*/  ISETP.GE.AND P2, PT, R24, R96.reuse, PT ;  /* 0x000000601800720c */ /* 0x080fe20003f46270 */
[----:B------:R-:W-:Y:S01]  /*2f90*/  FMUL.FTZ R80, R80, c[0x0][0x2ec] ;  /* 0x0000bb0050507a20 */ /* 0x000fe20000410000 */
[C---:B------:R-:W-:Y:S01]  /*2fa0*/  ISETP.GE.AND P4, PT, R12.reuse, R97, PT ;  /* 0x000000610c00720c */ /* 0x040fe20003f86270 */
[----:B------:R-:W3:Y:S01]  /*2fb0*/  LDSM.16.M88.4 R24, [R208+0x7000] ;  /* 0x00700000d018783b */ /* 0x000ee20000000200 */
[----:B------:R-:W-:Y:S01]  /*2fc0*/  ISETP.GE.AND P3, PT, R12, R96, PT ;  /* 0x000000600c00720c */ /* 0x000fe20003f66270 */
[----:B------:R2:W-:Y:S01]  /*2fd0*/  MUFU.TANH R153, R80 ;  /* 0x0000005000997308 */ /* 0x0005e20000002400 */
[----:B------:R-:W-:Y:S01]  /*2fe0*/  IADD3 R13, R98, -0x77, RZ ;  /* 0xffffff89620d7810 */ /* 0x000fe20007ffe0ff */
[----:B------:R-:W-:Y:S01]  /*2ff0*/  HMMA.16816.F32 R28, R44, R18, R28 ;  /* 0x000000122c1c723c */ /* 0x000fe2000000181c */
[----:B------:R-:W4:Y:S01]  /*3000*/  LDSM.16.M88.4 R16, [R221+0x7800] ;  /* 0x00780000dd10783b */ /* 0x000f220000000200 */
[----:B------:R-:W-:Y:S01]  /*3010*/  FSEL R63, R2, -INF , !P1 ;  /* 0xff800000023f7808 */ /* 0x000fe20004800000 */
[----:B------:R-:W-:Y:S01]  /*3020*/  FMUL.FTZ R81, R81, c[0x0][0x2ec] ;  /* 0x0000bb0051517a20 */ /* 0x000fe20000410000 */
[----:B------:R-:W-:Y:S01]  /*3030*/  IADD3 R12, R98, -0x70, RZ ;  /* 0xffffff90620c7810 */ /* 0x000fe20007ffe0ff */
[----:B------:R-:W-:Y:S01]  /*3040*/  FMUL.FTZ R82, R82, c[0x0][0x2ec] ;  /* 0x0000bb0052527a20 */ /* 0x000fe20000410000 */
[----:B------:R-:W-:Y:S01]  /*3050*/  IADD3 R2, R98, -0x6f, RZ ;  /* 0xffffff9162027810 */ /* 0x000fe20007ffe0ff */
[----:B------:R-:W2:Y:S01]  /*3060*/  MUFU.TANH R154, R154 ;  /* 0x0000009a009a7308 */ /* 0x000ea20000002400 */
[----:B------:R-:W-:Y:S01]  /*3070*/  FSEL R74, R89, -INF , !P2 ;  /* 0xff800000594a7808 */ /* 0x000fe20005000000 */
[----:B-1----:R-:W-:Y:S01]  /*3080*/  HMMA.16816.F32 R68, R8, R20, R68 ;  /* 0x000000140844723c */ /* 0x002fe20000001844 */
[----:B------:R-:W-:Y:S01]  /*3090*/  FSEL R88, R88, -INF , !P0 ;  /* 0xff80000058587808 */ /* 0x000fe20004000000 */
[----:B------:R-:W-:Y:S01]  /*30a0*/  FMUL.FTZ R83, R83, c[0x0][0x2ec] ;  /* 0x0000bb0053537a20 */ /* 0x000fe20000410000 */
[----:B------:R-:W-:-:S02]  /*30b0*/  FSEL R90, R90, -INF , !P5 ;  /* 0xff8000005a5a7808 */ /* 0x000fc40006800000 */
[CC--:B------:R-:W-:Y:S01]  /*30c0*/  ISETP.GE.AND P1, PT, R13.reuse, R97.reuse, PT ;  /* 0x000000610d00720c */ /* 0x0c0fe20003f26270 */
[----:B------:R-:W1:Y:S01]  /*30d0*/  MUFU.TANH R168, R99 ;  /* 0x0000006300a87308 */ /* 0x000e620000002400 */
[-C--:B------:R-:W-:Y:S01]  /*30e0*/  ISETP.GE.AND P2, PT, R13, R96.reuse, PT ;  /* 0x000000600d00720c */ /* 0x080fe20003f46270 */
[----:B------:R-:W-:Y:S01]  /*30f0*/  FMUL.FTZ R165, R76, c[0x0][0x2ec] ;  /* 0x0000bb004ca57a20 */ /* 0x000fe20000410000 */
[CC--:B------:R-:W-:Y:S01]  /*3100*/  ISETP.GE.AND P0, PT, R12.reuse, R97.reuse, PT ;  /* 0x000000610c00720c */ /* 0x0c0fe20003f06270 */
[----:B------:R-:W-:Y:S01]  /*3110*/  HMMA.16816.F32 R64, R8, R22, R64 ;  /* 0x000000160840723c */ /* 0x000fe20000001840 */
[-C--:B------:R-:W-:Y:S01]  /*3120*/  ISETP.GE.AND P5, PT, R12, R96.reuse, PT ;  /* 0x000000600c00720c */ /* 0x080fe20003fa6270 */
[----:B------:R-:W-:Y:S01]  /*3130*/  FMUL.FTZ R78, R78, c[0x0][0x2ec] ;  /* 0x0000bb004e4e7a20 */ /* 0x000fe20000410000 */
[----:B-----5:R-:W-:Y:S01]  /*3140*/  FSEL R75, R92, -INF , !P4 ;  /* 0xff8000005c4b7808 */ /* 0x020fe20006000000 */
[----:B------:R-:W-:Y:S01]  /*3150*/  MUFU.TANH R155, R81 ;  /* 0x00000051009b7308 */ /* 0x000fe20000002400 */
[----:B--2---:R-:W-:Y:S01]  /*3160*/  FSEL R80, R93, -INF , !P3 ;  /* 0xff8000005d507808 */ /* 0x004fe20005800000 */
[----:B------:R-:W-:Y:S01]  /*3170*/  FMUL.FTZ R159, R29, c[0x0][0x2ec] ;  /* 0x0000bb001d9f7a20 */ /* 0x000fe20000410000 */
[CC--:B------:R-:W-:Y:S01]  /*3180*/  ISETP.GE.AND P4, PT, R2.reuse, R97.reuse, PT ;  /* 0x000000610200720c */ /* 0x0c0fe20003f86270 */
[----:B------:R-:W-:Y:S01]  /*3190*/  FMUL.FTZ R77, R77, c[0x0][0x2ec] ;  /* 0x0000bb004d4d7a20 */ /* 0x000fe20000410000 */
[-C--:B------:R-:W-:Y:S01]  /*31a0*/  ISETP.GE.AND P3, PT, R2, R96.reuse, PT ;  /* 0x000000600200720c */ /* 0x080fe20003f66270 */
[----:B------:R-:W-:Y:S01]  /*31b0*/  FMUL.FTZ R79, R79, c[0x0][0x2ec] ;  /* 0x0000bb004f4f7a20 */ /* 0x000fe20000410000 */
[C---:B------:R-:W-:Y:S01]  /*31c0*/  IADD3 R12, R98.reuse, -0x68, RZ ;  /* 0xffffff98620c7810 */ /* 0x040fe20007ffe0ff */
[----:B------:R-:W2:Y:S01]  /*31d0*/  MUFU.TANH R158, R82 ;  /* 0x00000052009e7308 */ /* 0x000ea20000002400 */
[----:B------:R-:W-:Y:S01]  /*31e0*/  IADD3 R2, R98, -0x67, RZ ;  /* 0xffffff9962027810 */ /* 0x000fe20007ffe0ff */
[----:B------:R-:W-:Y:S01]  /*31f0*/  FMUL.FTZ R28, R28, c[0x0][0x2ec] ;  /* 0x0000bb001c1c7a20 */ /* 0x000fe20000410000 */
[----:B------:R-:W-:Y:S01]  /*3200*/  FSEL R91, R91, -INF , !P1 ;  /* 0xff8000005b5b7808 */ /* 0x000fe20004800000 */
[----:B------:R-:W-:Y:S01]  /*3210*/  FMUL.FTZ R30, R30, c[0x0][0x2ec] ;  /* 0x0000bb001e1e7a20 */ /* 0x000fe20000410000 */
[----:B------:R-:W-:Y:S01]  /*3220*/  FSEL R76, R56, -INF , !P2 ;  /* 0xff800000384c7808 */ /* 0x000fe20005000000 */
[----:B---3--:R-:W-:Y:S01]  /*3230*/  HMMA.16816.F32 R68, R44, R24, R68 ;  /* 0x000000182c44723c */ /* 0x008fe20000001844 */
[C---:B------:R-:W-:Y:S01]  /*3240*/  ISETP.GE.AND P1, PT, R12.reuse, R97, PT ;  /* 0x000000610c00720c */ /* 0x040fe20003f26270 */
[----:B------:R-:W3:Y:S01]  /*3250*/  MUFU.TANH R166, R83 ;  /* 0x0000005300a67308 */ /* 0x000ee20000002400 */
[----:B------:R-:W-:Y:S01]  /*3260*/  ISETP.GE.AND P2, PT, R12, R96, PT ;  /* 0x000000600c00720c */ /* 0x000fe20003f46270 */
[----:B------:R-:W-:Y:S01]  /*3270*/  FMUL.FTZ R31, R31, c[0x0][0x2ec] ;  /* 0x0000bb001f1f7a20 */ /* 0x000fe20000410000 */
[----:B------:R-:W-:-:S02]  /*3280*/  FSEL R35, R94, -INF , !P0 ;  /* 0xff8000005e237808 */ /* 0x000fc40004000000 */
[----:B------:R-:W-:Y:S01]  /*3290*/  FSEL R34, R95, -INF , !P5 ;  /* 0xff8000005f227808 */ /* 0x000fe20006800000 */
[C---:B----4-:R-:W-:Y:S01]  /*32a0*/  HMMA.16816.F32 R124, R8.reuse, R16, R124 ;  /* 0x00000010087c723c */ /* 0x050fe2000000187c */
[C---:B------:R-:W-:Y:S01]  /*32b0*/  ISETP.GE.AND P0, PT, R2.reuse, R97, PT ;  /* 0x000000610200720c */ /* 0x040fe20003f06270 */
[----:B------:R-:W4:Y:S01]  /*32c0*/  MUFU.TANH R165, R165 ;  /* 0x000000a500a57308 */ /* 0x000f220000002400 */
[----:B------:R-:W-:Y:S02]  /*32d0*/  ISETP.GE.AND P5, PT, R2, R96, PT ;  /* 0x000000600200720c */ /* 0x000fe40003fa6270 */
[C---:B------:R-:W-:Y:S02]  /*32e0*/  IADD3 R12, R98.reuse, -0x60, RZ ;  /* 0xffffffa0620c7810 */ /* 0x040fe40007ffe0ff */
[C---:B------:R-:W-:Y:S01]  /*32f0*/  IADD3 R20, R98.reuse, -0x58, RZ ;  /* 0xffffffa862147810 */ /* 0x040fe20007ffe0ff */
[----:B------:R-:W-:Y:S01]  /*3300*/  HMMA.16816.F32 R48, R8, R18, R48 ;  /* 0x000000120830723c */ /* 0x000fe20000001830 */
[----:B------:R-:W-:Y:S01]  /*3310*/  IADD3 R2, R98, -0x5f, RZ ;  /* 0xffffffa162027810 */ /* 0x000fe20007ffe0ff */
[----:B------:R-:W5:Y:S01]  /*3320*/  MUFU.TANH R164, R78 ;  /* 0x0000004e00a47308 */ /* 0x000f620000002400 */
[----:B------:R-:W-:-:S02]  /*3330*/  FSEL R33, R57, -INF , !P4 ;  /* 0xff80000039217808 */ /* 0x000fc40006000000 */
[----:B------:R-:W-:Y:S02]  /*3340*/  FSEL R38, R58, -INF , !P3 ;  /* 0xff8000003a267808 */ /* 0x000fe40005800000 */
[CC--:B------:R-:W-:Y:S01]  /*3350*/  ISETP.GE.AND P4, PT, R12.reuse, R97.reuse, PT ;  /* 0x000000610c00720c */ /* 0x0c0fe20003f86270 */
[----:B------:R-:W-:Y:S01]  /*3360*/  HMMA.16816.F32 R64, R44, R26, R64 ;  /* 0x0000001a2c40723c */ /* 0x000fe20000001840 */
[-C--:B------:R-:W-:Y:S01]  /*3370*/  ISETP.GE.AND P3, PT, R12, R96.reuse, PT ;  /* 0x000000600c00720c */ /* 0x080fe20003f66270 */
        /* <DEDUP_REMOVED lines=9> */
[C---:B------:R-:W-:Y:S01]  /*3410*/  ISETP.GE.AND P0, PT, R20.reuse, R97, PT ;  /* 0x000000611400720c */ /* 0x040fe20003f06270 */
[----:B------:R-:W-:Y:S01]  /*3420*/  FMUL.FTZ R71, R71, c[0x0][0x2ec] ;  /* 0x0000bb0047477a20 */ /* 0x000fe20000410000 */
[----:B------:R-:W-:-:S02]  /*3430*/  ISETP.GE.AND P5, PT, R20, R96, PT ;  /* 0x000000601400720c */ /* 0x000fc40003fa6270 */
[CC--:B------:R-:W-:Y:S02]  /*3440*/  ISETP.GE.AND P1, PT, R2.reuse, R97.reuse, PT ;  /* 0x000000610200720c */ /* 0x0c0fe40003f26270 */
[-C--:B------:R-:W-:Y:S01]  /*3450*/  ISETP.GE.AND P2, PT, R2, R96.reuse, PT ;  /* 0x000000600200720c */ /* 0x080fe20003f46270 */
[----:B------:R-:W1:Y:S01]  /*3460*/  MUFU.TANH R161, R28 ;  /* 0x0000001c00a17308 */ /* 0x000e620000002400 */
[----:B------:R-:W-:Y:S02]  /*3470*/  IADD3 R20, R98, -0x50, RZ ;  /* 0xffffffb062147810 */ /* 0x000fe40007ffe0ff */
[----:B------:R-:W-:Y:S02]  /*3480*/  FSEL R43, R55, -INF , !P1 ;  /* 0xff800000372b7808 */ /* 0x000fe40004800000 */
[----:B------:R-:W-:Y:S01]  /*3490*/  FSEL R170, R170, -INF , !P2 ;  /* 0xff800000aaaa7808 */ /* 0x000fe20005000000 */
[----:B------:R-:W-:Y:S01]  /*34a0*/  FMUL.FTZ R65, R65, c[0x0][0x2ec] ;  /* 0x0000bb0041417a20 */ /* 0x000fe20000410000 */
[CC--:B------:R-:W-:Y:S01]  /*34b0*/  ISETP.GE.AND P1, PT, R20.reuse, R97.reuse, PT ;  /* 0x000000611400720c */ /* 0x0c0fe20003f26270 */
[----:B------:R-:W1:Y:S01]  /*34c0*/  MUFU.TANH R147, R69 ;  /* 0x0000004500937308 */ /* 0x000e620000002400 */
[----:B------:R-:W-:Y:S01]  /*34d0*/  ISETP.GE.AND P2, PT, R20, R96, PT ;  /* 0x000000601400720c */ /* 0x000fe20003f46270 */
[----:B------:R-:W-:Y:S01]  /*34e0*/  FMUL.FTZ R66, R66, c[0x0][0x2ec] ;  /* 0x0000bb0042427a20 */ /* 0x000fe20000410000 */
[----:B------:R-:W1:Y:S01]  /*34f0*/  LDSM.16.M88.4 R20, [R208+0x7800] ;  /* 0x00780000d014783b */ /* 0x000e620000000200 */
[----:B------:R-:W-:Y:S01]  /*3500*/  IADD3 R2, R98, -0x57, RZ ;  /* 0xffffffa962027810 */ /* 0x000fe20007ffe0ff */
[----:B------:R-:W-:Y:S01]  /*3510*/  FMUL.FTZ R64, R64, c[0x0][0x2ec] ;  /* 0x0000bb0040407a20 */ /* 0x000fe20000410000 */
[----:B------:R-:W-:Y:S01]  /*3520*/  FSEL R41, R54, -INF , !P4 ;  /* 0xff80000036297808 */ /* 0x000fe20006000000 */
[----:B------:R-:W-:Y:S01]  /*3530*/  FMUL.FTZ R67, R67, c[0x0][0x2ec] ;  /* 0x0000bb0043437a20 */ /* 0x000fe20000410000 */
[----:B------:R-:W-:Y:S01]  /*3540*/  FSEL R172, R172, -INF , !P3 ;  /* 0xff800000acac7808 */ /* 0x000fe20005800000 */
[----:B------:R-:W1:Y:S01]  /*3550*/  MUFU.TANH R160, R30 ;  /* 0x0000001e00a07308 */ /* 0x000e620000002400 */
[----:B------:R-:W-:Y:S01]  /*3560*/  ISETP.GE.AND P4, PT, R2, R97, PT ;  /* 0x000000610200720c */ /* 0x000fe20003f86270 */
[----:B------:R-:W-:-:S04]  /*3570*/  DEPBAR.LE SB0, 0x0 ;  /* 0x000080000000791a */ /* 0x000fc80000000000 */
[----:B------:R-:W-:Y:S02]  /*3580*/  ISETP.GE.AND P3, PT, R2, R96, PT ;  /* 0x000000600200720c */ /* 0x000fe40003f66270 */
[C---:B------:R-:W-:Y:S01]  /*3590*/  IADD3 R2, R98.reuse, -0x4f, RZ ;  /* 0xffffffb162027810 */ /* 0x040fe20007ffe0ff */
[----:B------:R-:W-:Y:S01]  /*35a0*/  MUFU.TANH R156, R31 ;  /* 0x0000001f009c7308 */ /* 0x000fe20000002400 */
[C---:B------:R-:W-:Y:S02]  /*35b0*/  IADD3 R17, R98.reuse, -0x48, RZ ;  /* 0xffffffb862117810 */ /* 0x040fe40007ffe0ff */
[----:B------:R-:W-:Y:S02]  /*35c0*/  IADD3 R16, R98, -0x47, RZ ;  /* 0xffffffb962107810 */ /* 0x000fe40007ffe0ff */
[----:B------:R-:W-:Y:S02]  /*35d0*/  FSEL R29, R61, -INF , !P0 ;  /* 0xff8000003d1d7808 */ /* 0x000fe40004000000 */
[----:B------:R-:W-:Y:S01]  /*35e0*/  FSEL R40, R40, -INF , !P5 ;  /* 0xff80000028287808 */ /* 0x000fe20006800000 */
[----:B------:R-:W-:Y:S01]  /*35f0*/  MUFU.TANH R149, R68 ;  /* 0x0000004400957308 */ /* 0x000fe20000002400 */
[----:B------:R-:W-:-:S02]  /*3600*/  ISETP.GE.AND P0, PT, R2, R97, PT ;  /* 0x000000610200720c */ /* 0x000fc40003f06270 */
[----:B------:R-:W-:Y:S02]  /*3610*/  ISETP.GE.AND P5, PT, R2, R96, PT ;  /* 0x000000600200720c */ /* 0x000fe40003fa6270 */
[----:B------:R-:W-:Y:S02]  /*3620*/  FSEL R37, R60, -INF , !P4 ;  /* 0xff8000003c257808 */ /* 0x000fe40006000000 */
[----:B------:R-:W-:Y:S01]  /*3630*/  FSEL R2, R42, -INF , !P3 ;  /* 0xff8000002a027808 */ /* 0x000fe20005800000 */
[----:B------:R-:W-:Y:S01]  /*3640*/  MUFU.TANH R159, R159 ;  /* 0x0000009f009f7308 */ /* 0x000fe20000002400 */
[----:B------:R-:W-:Y:S02]  /*3650*/  FSEL R39, R62, -INF , !P1 ;  /* 0xff8000003e277808 */ /* 0x000fe40004800000 */
[----:B------:R-:W-:Y:S02]  /*3660*/  FSEL R152, R152, -INF , !P2 ;  /* 0xff80000098987808 */ /* 0x000fe40005000000 */
[----:B------:R-:W-:-:S02]  /*3670*/  ISETP.GE.AND P4, PT, R17, R97, PT ;  /* 0x000000611100720c */ /* 0x000fc40003f86270 */
[-C--:B------:R-:W-:Y:S01]  /*3680*/  ISETP.GE.AND P3, PT, R17, R96.reuse, PT ;  /* 0x000000601100720c */ /* 0x080fe20003f66270 */
[----:B------:R-:W-:Y:S01]  /*3690*/  MUFU.TANH R148, R70 ;  /* 0x0000004600947308 */ /* 0x000fe20000002400 */
[C---:B-1----:R-:W-:Y:S01]  /*36a0*/  HMMA.16816.F32 R124, R44.reuse, R20, R124 ;  /* 0x000000142c7c723c */ /* 0x042fe2000000187c */
[C---:B------:R-:W-:Y:S02]  /*36b0*/  ISETP.GE.AND P1, PT, R16.reuse, R97, PT ;  /* 0x000000611000720c */ /* 0x040fe40003f26270 */
[----:B------:R-:W-:Y:S02]  /*36c0*/  ISETP.GE.AND P2, PT, R16, R96, PT ;  /* 0x000000601000720c */ /* 0x000fe40003f46270 */
[C---:B------:R-:W-:Y:S02]  /*36d0*/  IADD3 R17, R98.reuse, -0x40, RZ ;  /* 0xffffffc062117810 */ /* 0x040fe40007ffe0ff */
[C---:B------:R-:W-:Y:S01]  /*36e0*/  IADD3 R16, R98.reuse, -0x3f, RZ ;  /* 0xffffffc162107810 */ /* 0x040fe20007ffe0ff */
[----:B------:R-:W-:Y:S01]  /*36f0*/  HMMA.16816.F32 R20, R44, R22, R48 ;  /* 0x000000162c14723c */ /* 0x000fe20000001830 */
[----:B------:R-:W-:Y:S01]  /*3700*/  IADD3 R15, R98, -0x38, RZ ;  /* 0xffffffc8620f7810 */ /* 0x000fe20007ffe0ff */
[----:B------:R-:W-:Y:S01]  /*3710*/  MUFU.TANH R143, R65 ;  /* 0x00000041008f7308 */ /* 0x000fe20000002400 */
[----:B------:R-:W-:-:S02]  /*3720*/  FSEL R141, R141, -INF , !P0 ;  /* 0xff8000008d8d7808 */ /* 0x000fc40004000000 */
[----:B------:R-:W-:Y:S02]  /*3730*/  FSEL R138, R138, -INF , !P5 ;  /* 0xff8000008a8a7808 */ /* 0x000fe40006800000 */
[----:B------:R-:W-:Y:S02]  /*3740*/  FSEL R133, R133, -INF , !P4 ;  /* 0xff80000085857808 */ /* 0x000fe40006000000 */
[----:B------:R-:W-:Y:S01]  /*3750*/  FSEL R140, R140, -INF , !P3 ;  /* 0xff8000008c8c7808 */ /* 0x000fe20005800000 */
[----:B------:R1:W-:Y:S01]  /*3760*/  MUFU.TANH R144, R66 ;  /* 0x0000004200907308 */ /* 0x0003e20000002400 */
[----:B------:R-:W-:Y:S02]  /*3770*/  FSEL R137, R137, -INF , !P1 ;  /* 0xff80000089897808 */ /* 0x000fe40004800000 */
[----:B------:R-:W-:Y:S02]  /*3780*/  FSEL R150, R150, -INF , !P2 ;  /* 0xff80000096967808 */ /* 0x000fe40005000000 */
[-C--:B------:R-:W-:Y:S01]  /*3790*/  ISETP.GE.AND P0, PT, R17, R97.reuse, PT ;  /* 0x000000611100720c */ /* 0x080fe20003f06270 */
[----:B------:R-:W-:Y:S01]  /*37a0*/  FMUL.FTZ R125, R125, c[0x0][0x2ec] ;  /* 0x0000bb007d7d7a20 */ /* 0x000fe20000410000 */
[-C--:B------:R-:W-:Y:S01]  /*37b0*/  ISETP.GE.AND P5, PT, R17, R96.reuse, PT ;  /* 0x000000601100720c */ /* 0x080fe20003fa6270 */
[----:B------:R-:W-:Y:S01]  /*37c0*/  FMUL.FTZ R124, R124, c[0x0][0x2ec] ;  /* 0x0000bb007c7c7a20 */ /* 0x000fe20000410000 */
[CC--:B------:R-:W-:Y:S01]  /*37d0*/  ISETP.GE.AND P4, PT, R16.reuse, R97.reuse, PT ;  /* 0x000000611000720c */ /* 0x0c0fe20003f86270 */
[----:B------:R-:W2:Y:S01]  /*37e0*/  MUFU.TANH R135, R125 ;  /* 0x0000007d00877308 */ /* 0x000ea20000002400 */
[-C--:B------:R-:W-:Y:S01]  /*37f0*/  ISETP.GE.AND P3, PT, R16, R96.reuse, PT ;  /* 0x000000601000720c */ /* 0x080fe20003f66270 */
[----:B------:R-:W-:Y:S01]  /*3800*/  FMUL.FTZ R126, R126, c[0x0][0x2ec] ;  /* 0x0000bb007e7e7a20 */ /* 0x000fe20000410000 */
[C---:B------:R-:W-:Y:S01]  /*3810*/  ISETP.GE.AND P1, PT, R15.reuse, R97, PT ;  /* 0x000000610f00720c */ /* 0x040fe20003f26270 */
[----:B------:R-:W-:Y:S01]  /*3820*/  FMUL.FTZ R20, R20, c[0x0][0x2ec] ;  /* 0x0000bb0014147a20 */ /* 0x000fe20000410000 */
[----:B------:R-:W-:Y:S01]  /*3830*/  ISETP.GE.AND P2, PT, R15, R96, PT ;  /* 0x000000600f00720c */ /* 0x000fe20003f46270 */
[----:B-1----:R-:W-:Y:S01]  /*3840*/  FMUL.FTZ R66, R127, c[0x0][0x2ec] ;  /* 0x0000bb007f427a20 */ /* 0x002fe20000410000 */
[C---:B------:R-:W-:Y:S01]  /*3850*/  IADD3 R14, R98.reuse, -0x37, RZ ;  /* 0xffffffc9620e7810 */ /* 0x040fe20007ffe0ff */
[----:B------:R-:W1:Y:S01]  /*3860*/  MUFU.TANH R146, R71 ;  /* 0x0000004700927308 */ /* 0x000e620000002400 */
[----:B------:R-:W-:Y:S01]  /*3870*/  IADD3 R15, R98, -0x30, RZ ;  /* 0xffffffd0620f7810 */ /* 0x000fe20007ffe0ff */
[----:B------:R-:W-:Y:S01]  /*3880*/  FMUL.FTZ R21, R21, c[0x0][0x2ec] ;  /* 0x0000bb0015157a20 */ /* 0x000fe20000410000 */
[----:B------:R-:W-:Y:S01]  /*3890*/  FSEL R157, R157, -INF , !P0 ;  /* 0xff8000009d9d7808 */ /* 0x000fe20004000000 */
[----:B------:R-:W-:Y:S01]  /*38a0*/  FMUL.FTZ R22, R22, c[0x0][0x2ec] ;  /* 0x0000bb0016167a20 */ /* 0x000fe20000410000 */
[----:B------:R-:W-:Y:S01]  /*38b0*/  FSEL R154, R154, -INF , !P5 ;  /* 0xff8000009a9a7808 */ /* 0x000fe20006800000 */
[----:B------:R-:W-:Y:S01]  /*38c0*/  FMUL.FTZ R23, R23, c[0x0][0x2ec] ;  /* 0x0000bb0017177a20 */ /* 0x000fe20000410000 */
[----:B------:R-:W-:Y:S01]  /*38d0*/  FSEL R151, R151, -INF , !P4 ;  /* 0xff80000097977808 */ /* 0x000fe20006000000 */
[----:B------:R-:W1:Y:S01]  /*38e0*/  MUFU.TANH R145, R64 ;  /* 0x0000004000917308 */ /* 0x000e620000002400 */
[----:B------:R-:W-:-:S02]  /*38f0*/  FSEL R168, R168, -INF , !P3 ;  /* 0xff800000a8a87808 */ /* 0x000fc40005800000 */
[CC--:B------:R-:W-:Y:S02]  /*3900*/  ISETP.GE.AND P0, PT, R14.reuse, R97.reuse, PT ;  /* 0x000000610e00720c */ /* 0x0c0fe40003f06270 */
[-C--:B------:R-:W-:Y:S02]  /*3910*/  ISETP.GE.AND P5, PT, R14, R96.reuse, PT ;  /* 0x000000600e00720c */ /* 0x080fe40003fa6270 */
[C---:B------:R-:W-:Y:S01]  /*3920*/  ISETP.GE.AND P4, PT, R15.reuse, R97, PT ;  /* 0x000000610f00720c */ /* 0x040fe20003f86270 */
[----:B------:R-:W1:Y:S01]  /*3930*/  MUFU.TANH R142, R67 ;  /* 0x00000043008e7308 */ /* 0x000e620000002400 */
[----:B------:R-:W-:Y:S02]  /*3940*/  ISETP.GE.AND P3, PT, R15, R96, PT ;  /* 0x000000600f00720c */ /* 0x000fe40003f66270 */
[C---:B------:R-:W-:Y:S02]  /*3950*/  IADD3 R14, R98.reuse, -0x2f, RZ ;  /* 0xffffffd1620e7810 */ /* 0x040fe40007ffe0ff */
[----:B------:R-:W-:-:S02]  /*3960*/  IADD3 R9, R98, -0x28, RZ ;  /* 0xffffffd862097810 */ /* 0x000fc40007ffe0ff */
[----:B------:R-:W-:Y:S01]  /*3970*/  IADD3 R8, R98, -0x27, RZ ;  /* 0xffffffd962087810 */ /* 0x000fe20007ffe0ff */
[----:B------:R-:W1:Y:S01]  /*3980*/  MUFU.TANH R139, R124 ;  /* 0x0000007c008b7308 */ /* 0x000e620000002400 */
[----:B------:R-:W-:Y:S02]  /*3990*/  FSEL R153, R153, -INF , !P1 ;  /* 0xff80000099997808 */ /* 0x000fe40004800000 */
[----:B--2---:R-:W-:Y:S02]  /*39a0*/  FSEL R158, R158, -INF , !P2 ;  /* 0xff8000009e9e7808 */ /* 0x004fe40005000000 */
[----:B------:R-:W-:Y:S02]  /*39b0*/  FSEL R155, R155, -INF , !P0 ;  /* 0xff8000009b9b7808 */ /* 0x000fe40004000000 */
[----:B---3--:R-:W-:Y:S01]  /*39c0*/  FSEL R166, R166, -INF , !P5 ;  /* 0xff800000a6a67808 */ /* 0x008fe20006800000 */
[----:B------:R-:W2:Y:S01]  /*39d0*/  MUFU.TANH R134, R126 ;  /* 0x0000007e00867308 */ /* 0x000ea20000002400 */
[----:B----4-:R-:W-:-:S02]  /*39e0*/  FSEL R165, R165, -INF , !P4 ;  /* 0xff800000a5a57808 */ /* 0x010fc40006000000 */
[----:B-----5:R-:W-:Y:S02]  /*39f0*/  FSEL R164, R164, -INF , !P3 ;  /* 0xff800000a4a47808 */ /* 0x020fe40005800000 */
[CC--:B------:R-:W-:Y:S02]  /*3a00*/  ISETP.GE.AND P1, PT, R14.reuse, R97.reuse, PT ;  /* 0x000000610e00720c */ /* 0x0c0fe40003f26270 */
[-C--:B------:R-:W-:Y:S01]  /*3a10*/  ISETP.GE.AND P2, PT, R14, R96.reuse, PT ;  /* 0x000000600e00720c */ /* 0x080fe20003f46270 */
[----:B------:R-:W3:Y:S01]  /*3a20*/  MUFU.TANH R66, R66 ;  /* 0x0000004200427308 */ /* 0x000ee20000002400 */
[CC--:B------:R-:W-:Y:S02]  /*3a30*/  ISETP.GE.AND P0, PT, R9.reuse, R97.reuse, PT ;  /* 0x000000610900720c */ /* 0x0c0fe40003f06270 */
[----:B------:R-:W-:Y:S02]  /*3a40*/  ISETP.GE.AND P5, PT, R9, R96, PT ;  /* 0x000000600900720c */ /* 0x000fe40003fa6270 */
[----:B------:R-:W-:-:S02]  /*3a50*/  ISETP.GE.AND P4, PT, R8, R97, PT ;  /* 0x000000610800720c */ /* 0x000fc40003f86270 */
[----:B------:R-:W-:Y:S01]  /*3a60*/  ISETP.GE.AND P3, PT, R8, R96, PT ;  /* 0x000000600800720c */ /* 0x000fe20003f66270 */
[----:B------:R-:W4:Y:S01]  /*3a70*/  MUFU.TANH R67, R20 ;  /* 0x0000001400437308 */ /* 0x000f220000002400 */
[C---:B------:R-:W-:Y:S02]  /*3a80*/  IADD3 R9, R98.reuse, -0x20, RZ ;  /* 0xffffffe062097810 */ /* 0x040fe40007ffe0ff */
[----:B------:R-:W-:Y:S02]  /*3a90*/  IADD3 R8, R98, -0x1f, RZ ;  /* 0xffffffe162087810 */ /* 0x000fe40007ffe0ff */
[----:B------:R-:W-:Y:S02]  /*3aa0*/  FSEL R163, R163, -INF , !P1 ;  /* 0xff800000a3a37808 */ /* 0x000fe40004800000 */
[----:B------:R-:W-:Y:S01]  /*3ab0*/  FSEL R162, R162, -INF , !P2 ;  /* 0xff800000a2a27808 */ /* 0x000fe20005000000 */
[----:B------:R-:W5:Y:S01]  /*3ac0*/  MUFU.TANH R65, R21 ;  /* 0x0000001500417308 */ /* 0x000f620000002400 */
[----:B------:R-:W-:-:S02]  /*3ad0*/  FSEL R161, R161, -INF , !P0 ;  /* 0xff800000a1a17808 */ /* 0x000fc40004000000 */
[CC--:B------:R-:W-:Y:S02]  /*3ae0*/  ISETP.GE.AND P1, PT, R9.reuse, R97.reuse, PT ;  /* 0x000000610900720c */ /* 0x0c0fe40003f26270 */
[----:B------:R-:W-:Y:S02]  /*3af0*/  ISETP.GE.AND P2, PT, R9, R96, PT ;  /* 0x000000600900720c */ /* 0x000fe40003f46270 */
[----:B------:R-:W-:Y:S01]  /*3b00*/  ISETP.GE.AND P0, PT, R8, R97, PT ;  /* 0x000000610800720c */ /* 0x000fe20003f06270 */
[----:B------:R-:W1:Y:S01]  /*3b10*/  MUFU.TANH R64, R22 ;  /* 0x0000001600407308 */ /* 0x000e620000002400 */
[----:B------:R-:W-:Y:S02]  /*3b20*/  IADD3 R9, R98, -0xf, RZ ;  /* 0xfffffff162097810 */ /* 0x000fe40007ffe0ff */
[----:B------:R-:W-:Y:S02]  /*3b30*/  FSEL R147, R147, -INF , !P0 ;  /* 0xff80000093937808 */ /* 0x000fe40004000000 */
[----:B------:R-:W-:-:S02]  /*3b40*/  FSEL R160, R160, -INF , !P5 ;  /* 0xff800000a0a07808 */ /* 0x000fc40006800000 */
[----:B------:R-:W-:Y:S01]  /*3b50*/  ISETP.GE.AND P0, PT, R9, R97, PT ;  /* 0x000000610900720c */ /* 0x000fe20003f06270 */
[----:B------:R-:W1:Y:S01]  /*3b60*/  MUFU.TANH R62, R23 ;  /* 0x00000017003e7308 */ /* 0x000e620000002400 */
[----:B------:R-:W-:Y:S02]  /*3b70*/  ISETP.GE.AND P5, PT, R8, R96, PT ;  /* 0x000000600800720c */ /* 0x000fe40003fa6270 */
[C---:B------:R-:W-:Y:S02]  /*3b80*/  IADD3 R8, R98.reuse, -0x18, RZ ;  /* 0xffffffe862087810 */ /* 0x040fe40007ffe0ff */
[----:B------:R-:W-:Y:S02]  /*3b90*/  IADD3 R11, R98, -0x17, RZ ;  /* 0xffffffe9620b7810 */ /* 0x000fe40007ffe0ff */
[----:B------:R-:W-:Y:S02]  /*3ba0*/  FSEL R135, R135, -INF , !P0 ;  /* 0xff80000087877808 */ /* 0x000fe40004000000 */
[----:B------:R-:W-:-:S02]  /*3bb0*/  FSEL R156, R156, -INF , !P3 ;  /* 0xff8000009c9c7808 */ /* 0x000fc40005800000 */
[----:B------:R-:W-:Y:S01]  /*3bc0*/  FSEL R149, R149, -INF , !P1 ;  /* 0xff80000095957808 */ /* 0x000fe20004800000 */
[----:B------:R-:W-:Y:S01]  /*3bd0*/  BAR.SYNC.DEFER_BLOCKING 0x0 ;  /* 0x0000000000007b1d */ /* 0x000fe20000010000 */
[----:B------:R-:W-:Y:S02]  /*3be0*/  ISETP.GE.AND P0, PT, R36, 0x2, PT ;  /* 0x000000022400780c */ /* 0x000fe40003f06270 */
[----:B------:R-:W-:Y:S02]  /*3bf0*/  ISETP.GE.AND P3, PT, R8, R96, PT ;  /* 0x000000600800720c */ /* 0x000fe40003f66270 */
[----:B------:R-:W-:Y:S02]  /*3c00*/  ISETP.GE.AND P1, PT, R11, R97, PT ;  /* 0x000000610b00720c */ /* 0x000fe40003f26270 */
[----:B------:R-:W-:Y:S02]  /*3c10*/  IADD3 R10, R98, -0x10, RZ ;  /* 0xfffffff0620a7810 */ /* 0x000fe40007ffe0ff */
[----:B------:R-:W-:-:S02]  /*3c20*/  FSEL R159, R159, -INF , !P4 ;  /* 0xff8000009f9f7808 */ /* 0x000fc40006000000 */
[-C--:B------:R-:W-:Y:S02]  /*3c30*/  ISETP.GE.AND P4, PT, R8, R97.reuse, PT ;  /* 0x000000610800720c */ /* 0x080fe40003f86270 */
[----:B------:R-:W-:Y:S02]  /*3c40*/  FSEL R148, R148, -INF , !P2 ;  /* 0xff80000094947808 */ /* 0x000fe40005000000 */
[----:B------:R-:W-:Y:S02]  /*3c50*/  FSEL R144, R144, -INF , !P3 ;  /* 0xff80000090907808 */ /* 0x000fe40005800000 */
[----:B------:R-:W-:Y:S02]  /*3c60*/  FSEL R143, R143, -INF , !P1 ;  /* 0xff8000008f8f7808 */ /* 0x000fe40004800000 */
[----:B------:R-:W-:Y:S02]  /*3c70*/  IADD3 R8, R98, -0x8, RZ ;  /* 0xfffffff862087810 */ /* 0x000fe40007ffe0ff */
[----:B------:R-:W-:-:S02]  /*3c80*/  ISETP.GE.AND P2, PT, R10, R97, PT ;  /* 0x000000610a00720c */ /* 0x000fc40003f46270 */
[-C--:B------:R-:W-:Y:S02]  /*3c90*/  ISETP.GE.AND P3, PT, R11, R96.reuse, PT ;  /* 0x000000600b00720c */ /* 0x080fe40003f66270 */
[----:B------:R-:W-:Y:S02]  /*3ca0*/  ISETP.GE.AND P1, PT, R10, R96, PT ;  /* 0x000000600a00720c */ /* 0x000fe40003f26270 */
[----:B------:R-:W-:Y:S02]  /*3cb0*/  IADD3 R98, R98, -0x7, RZ ;  /* 0xfffffff962627810 */ /* 0x000fe40007ffe0ff */
[----:B-1----:R-:W-:Y:S02]  /*3cc0*/  FSEL R146, R146, -INF , !P5 ;  /* 0xff80000092927808 */ /* 0x002fe40006800000 */
[----:B------:R-:W-:Y:S02]  /*3cd0*/  FSEL R145, R145, -INF , !P4 ;  /* 0xff80000091917808 */ /* 0x000fe40006000000 */
[----:B------:R-:W-:-:S02]  /*3ce0*/  FSEL R142, R142, -INF , !P3 ;  /* 0xff8000008e8e7808 */ /* 0x000fc40005800000 */
[----:B------:R-:W-:Y:S02]  /*3cf0*/  FSEL R139, R139, -INF , !P2 ;  /* 0xff8000008b8b7808 */ /* 0x000fe40005000000 */
[----:B--2---:R-:W-:Y:S02]  /*3d00*/  FSEL R134, R134, -INF , !P1 ;  /* 0xff80000086867808 */ /* 0x004fe40004800000 */
[-C--:B------:R-:W-:Y:S02]  /*3d10*/  ISETP.GE.AND P5, PT, R8, R97.reuse, PT ;  /* 0x000000610800720c */ /* 0x080fe40003fa6270 */
[----:B------:R-:W-:Y:S02]  /*3d20*/  ISETP.GE.AND P4, PT, R98, R97, PT ;  /* 0x000000616200720c */ /* 0x000fe40003f86270 */
[-C--:B------:R-:W-:Y:S02]  /*3d30*/  ISETP.GE.AND P3, PT, R9, R96.reuse, PT ;  /* 0x000000600900720c */ /* 0x080fe40003f66270 */
[----:B------:R-:W-:-:S02]  /*3d40*/  ISETP.GE.AND P2, PT, R8, R96, PT ;  /* 0x000000600800720c */ /* 0x000fc40003f46270 */
[----:B------:R-:W-:Y:S02]  /*3d50*/  ISETP.GE.AND P1, PT, R98, R96, PT ;  /* 0x000000606200720c */ /* 0x000fe40003f26270 */
[----:B---3--:R-:W-:Y:S02]  /*3d60*/  FSEL R66, R66, -INF , !P3 ;  /* 0xff80000042427808 */ /* 0x008fe40005800000 */
[----:B----4-:R-:W-:Y:S02]  /*3d70*/  FSEL R67, R67, -INF , !P5 ;  /* 0xff80000043437808 */ /* 0x010fe40006800000 */
[----:B-----5:R-:W-:Y:S02]  /*3d80*/  FSEL R65, R65, -INF , !P4 ;  /* 0xff80000041417808 */ /* 0x020fe40006000000 */
        /* <DEDUP_REMOVED lines=62> */
.L_x_2280:
[----:B------:R-:W-:-:S04]  /*4170*/  ULEA UR6, -UR6, URZ, 0x7 ;  /* 0x0000003f06067291 */ /* 0x000fc8000f8e393f */
[----:B------:R-:W-:Y:S02]  /*4180*/  USHF.R.S32.HI UR4, URZ, 0x1f, UR6 ;  /* 0x0000001f3f047899 */ /* 0x000fe40008011406 */
[----:B------:R-:W-:-:S04]  /*4190*/  MOV R3, UR6 ;  /* 0x0000000600037c02 */ /* 0x000fc80008000f00 */
[----:B------:R-:W-:Y:S02]  /*41a0*/  MOV R4, UR4 ;  /* 0x0000000400047c02 */ /* 0x000fe40008000f00 */
.L_x_2281:
        /* <DEDUP_REMOVED lines=36> */
.L_x_2279:
        /* <DEDUP_REMOVED lines=78> */
[----:B------:R-:W-:Y:S04]  /*48d0*/  LDSM.16.MT88.4 R8, [R219+0x10800] ;  /* 0x01080000db08783b */ /* 0x000fe80000004200 */
[----:B------:R-:W-:Y:S04]  /*48e0*/  LDSM.16.MT88.4 R24, [R219+0xc800] ;  /* 0x00c80000db18783b */ /* 0x000fe80000004200 */
[----:B------:R-:W-:Y:S01]  /*48f0*/  LDSM.16.MT88.4 R20, [R218+0xc800] ;  /* 0x00c80000da14783b */ /* 0x000fe20000004200 */
[----:B-1----:R-:W-:-:S03]  /*4900*/  FMNMX.FTZ R132, R7, R132, !PT ;  /* 0x0000008407847209 */ /* 0x002fc60007810000 */
[----:B------:R-:W-:Y:S01]  /*4910*/  LDSM.16.MT88.4 R16, [R217+0xc800] ;  /* 0x00c80000d910783b */ /* 0x000fe20000004200 */
[C---:B------:R-:W-:Y:S01]  /*4920*/  FSETP.NEU.FTZ.AND P1, PT, R132.reuse, -INF , PT ;  /* 0xff8000008400780b */ /* 0x040fe20003f3d000 */
[----:B------:R-:W-:Y:S01]  /*4930*/  FMUL.FTZ R136, R132, c[0x0][0x23c] ;  /* 0x00008f0084887a20 */ /* 0x000fe20000410000 */
[----:B--2---:R-:W-:Y:S02]  /*4940*/  FMNMX.FTZ R3, R4, R3, !PT ;  /* 0x0000000304037209 */ /* 0x004fe40007810000 */
[----:B------:R-:W-:Y:S02]  /*4950*/  LDSM.16.MT88.4 R4, [R216+0x10000] ;  /* 0x01000000d804783b */ /* 0x000fe40000004200 */
[----:B------:R-:W-:Y:S02]  /*4960*/  FSEL R136, R136, RZ, P1 ;  /* 0x000000ff88887208 */ /* 0x000fe40000800000 */
[----:B------:R-:W-:-:S03]  /*4970*/  FSETP.NEU.FTZ.AND P1, PT, R3, -INF , PT ;  /* 0xff8000000300780b */ /* 0x000fc60003f3d000 */
[--C-:B------:R-:W-:Y:S02]  /*4980*/  FFMA.FTZ R59, R63, c[0x0][0x23c], -R136.reuse ;  /* 0x00008f003f3b7a23 */ /* 0x100fe40000010888 */
[----:B------:R-:W-:Y:S02]  /*4990*/  FMUL.FTZ R63, R3, c[0x0][0x23c] ;  /* 0x00008f00033f7a20 */ /* 0x000fe40000410000 */
[--C-:B------:R-:W-:Y:S02]  /*49a0*/  FFMA.FTZ R56, R88, c[0x0][0x23c], -R136.reuse ;  /* 0x00008f0058387a23 */ /* 0x100fe40000010888 */
[--C-:B------:R-:W-:Y:S01]  /*49b0*/  FFMA.FTZ R57, R75, c[0x0][0x23c], -R136.reuse ;  /* 0x00008f004b397a23 */ /* 0x100fe20000010888 */
[----:B------:R-:W-:Y:S01]  /*49c0*/  FSEL R63, R63, RZ, P1 ;  /* 0x000000ff3f3f7208 */ /* 0x000fe20000800000 */
        /* <DEDUP_REMOVED lines=8> */
[----:B------:R-:W2:Y:S01]  /*4a50*/  LDSM.16.MT88.4 R76, [R217+0x10000] ;  /* 0x01000000d94c783b */ /* 0x000ea20000004200 */
[----:B------:R-:W-:Y:S02]  /*4a60*/  FFMA.FTZ R48, R12, c[0x0][0x23c], -R63 ;  /* 0x00008f000c307a23 */ /* 0x000fe4000001083f */
[--C-:B------:R-:W-:Y:S01]  /*4a70*/  FFMA.FTZ R55, R35, c[0x0][0x23c], -R136.reuse ;  /* 0x00008f0023377a23 */ /* 0x100fe20000010888 */
[----:B------:R-:W4:Y:S01]  /*4a80*/  LDSM.16.MT88.4 R12, [R216+0xc800] ;  /* 0x00c80000d80c783b */ /* 0x000f220000004200 */
[----:B------:R-:W-:Y:S01]  /*4a90*/  MUFU.EX2 R57, R57 ;  /* 0x0000003900397308 */ /* 0x000fe20000000800 */
[----:B------:R-:W-:-:S02]  /*4aa0*/  FFMA.FTZ R50, R33, c[0x0][0x23c], -R136 ;  /* 0x00008f0021327a23 */ /* 0x000fc40000010888 */
[--C-:B------:R-:W-:Y:S02]  /*4ab0*/  FFMA.FTZ R51, R73, c[0x0][0x23c], -R136.reuse ;  /* 0x00008f0049337a23 */ /* 0x100fe40000010888 */
[--C-:B------:R-:W-:Y:S02]  /*4ac0*/  FFMA.FTZ R54, R34, c[0x0][0x23c], -R63.reuse ;  /* 0x00008f0022367a23 */ /* 0x100fe4000001083f */
[--C-:B------:R-:W-:Y:S01]  /*4ad0*/  FFMA.FTZ R49, R38, c[0x0][0x23c], -R63.reuse ;  /* 0x00008f0026317a23 */ /* 0x100fe2000001083f */
[----:B------:R-:W5:Y:S01]  /*4ae0*/  MUFU.EX2 R52, R52 ;  /* 0x0000003400347308 */ /* 0x000f620000000800 */
[----:B-1----:R-:W-:Y:S01]  /*4af0*/  F2FP.PACK_AB R68, R56, R59 ;  /* 0x0000003b3844723e */ /* 0x002fe200000000ff */
[----:B------:R-:W-:Y:S02]  /*4b00*/  FFMA.FTZ R45, R32, c[0x0][0x23c], -R63 ;  /* 0x00008f00202d7a23 */ /* 0x000fe4000001083f */
[--C-:B------:R-:W-:Y:S01]  /*4b10*/  FFMA.FTZ R42, R43, c[0x0][0x23c], -R136.reuse ;  /* 0x00008f002b2a7a23 */ /* 0x100fe20000010888 */
[----:B------:R-:W1:Y:S01]  /*4b20*/  LDSM.16.MT88.4 R32, [R218+0x10800] ;  /* 0x01080000da20783b */ /* 0x000e620000004200 */
[----:B------:R-:W-:-:S02]  /*4b30*/  FFMA.FTZ R43, R29, c[0x0][0x23c], -R136 ;  /* 0x00008f001d2b7a23 */ /* 0x000fc40000010888 */
[----:B------:R-:W-:Y:S01]  /*4b40*/  MUFU.EX2 R61, R61 ;  /* 0x0000003d003d7308 */ /* 0x000fe20000000800 */
[----:B------:R-:W1:Y:S01]  /*4b50*/  LDSM.16.MT88.4 R28, [R217+0x10800] ;  /* 0x01080000d91c783b */ /* 0x000e620000004200 */
[--C-:B------:R-:W-:Y:S02]  /*4b60*/  FFMA.FTZ R47, R41, c[0x0][0x23c], -R136.reuse ;  /* 0x00008f00292f7a23 */ /* 0x100fe40000010888 */
[----:B------:R-:W-:Y:S02]  /*4b70*/  FFMA.FTZ R38, R37, c[0x0][0x23c], -R136 ;  /* 0x00008f0025267a23 */ /* 0x000fe40000010888 */
[--C-:B------:R-:W-:Y:S02]  /*4b80*/  FFMA.FTZ R44, R172, c[0x0][0x23c], -R63.reuse ;  /* 0x00008f00ac2c7a23 */ /* 0x100fe4000001083f */
[----:B------:R-:W2:Y:S01]  /*4b90*/  MUFU.EX2 R60, R60 ;  /* 0x0000003c003c7308 */ /* 0x000ea20000000800 */
[----:B-----5:R-:W-:Y:S01]  /*4ba0*/  F2FP.PACK_AB R70, R52, R57 ;  /* 0x000000393446723e */ /* 0x020fe200000000ff */
[----:B------:R-:W-:-:S02]  /*4bb0*/  FFMA.FTZ R41, R170, c[0x0][0x23c], -R63 ;  /* 0x00008f00aa297a23 */ /* 0x000fc4000001083f */
[--C-:B------:R-:W-:Y:S02]  /*4bc0*/  FFMA.FTZ R40, R40, c[0x0][0x23c], -R63.reuse ;  /* 0x00008f0028287a23 */ /* 0x100fe4000001083f */
[--C-:B------:R-:W-:Y:S02]  /*4bd0*/  FFMA.FTZ R37, R2, c[0x0][0x23c], -R63.reuse ;  /* 0x00008f0002257a23 */ /* 0x100fe4000001083f */
[----:B------:R-:W-:Y:S01]  /*4be0*/  MUFU.EX2 R58, R58 ;  /* 0x0000003a003a7308 */ /* 0x000fe20000000800 */
[--C-:B------:R-:W-:Y:S02]  /*4bf0*/  FFMA.FTZ R2, R141, c[0x0][0x23c], -R136.reuse ;  /* 0x00008f008d027a23 */ /* 0x100fe40000010888 */
[--C-:B------:R-:W-:Y:S02]  /*4c00*/  FFMA.FTZ R0, R137, c[0x0][0x23c], -R136.reuse ;  /* 0x00008f0089007a23 */ /* 0x100fe40000010888 */
[--C-:B------:R-:W-:Y:S02]  /*4c10*/  FFMA.FTZ R39, R39, c[0x0][0x23c], -R136.reuse ;  /* 0x00008f0027277a23 */ /* 0x100fe40000010888 */
[----:B------:R-:W-:Y:S01]  /*4c20*/  FFMA.FTZ R133, R133, c[0x0][0x23c], -R136 ;  /* 0x00008f0085857a23 */ /* 0x000fe20000010888 */
[----:B------:R-:W5:Y:S01]  /*4c30*/  MUFU.EX2 R53, R53 ;  /* 0x0000003500357308 */ /* 0x000f620000000800 */
[----:B--2---:R-:W-:Y:S01]  /*4c40*/  F2FP.PACK_AB R69, R60, R61 ;  /* 0x0000003d3c45723e */ /* 0x004fe200000000ff */
        /* <DEDUP_REMOVED lines=8> */
[----:B-----5:R-:W-:Y:S01]  /*4cd0*/  F2FP.PACK_AB R71, R53, R58 ;  /* 0x0000003a3547723e */ /* 0x020fe200000000ff */
        /* <DEDUP_REMOVED lines=36> */
[----:B------:R-:W1:Y:S01]  /*4f20*/  MUFU.EX2 R45, R45 ;  /* 0x0000002d002d7308 */ /* 0x000e620000000800 */
[----:B------:R-:W-:-:S02]  /*4f30*/  FADD.FTZ R58, R58, R61 ;  /* 0x0000003d3a3a7221 */ /* 0x000fc40000010000 */
[----:B------:R-:W-:Y:S02]  /*4f40*/  FFMA.FTZ R245, R65, c[0x0][0x23c], -R136 ;  /* 0x00008f0041f57a23 */ /* 0x000fe40000010888 */
[----:B------:R-:W-:Y:S01]  /*4f50*/  FADD.FTZ R52, R52, R57 ;  /* 0x0000003934347221 */ /* 0x000fe20000010000 */
[C---:B------:R-:W-:Y:S01]  /*4f60*/  HMMA.16816.F32 R112, R68.reuse, R108, RZ ;  /* 0x0000006c4470723c */ /* 0x040fe200000018ff */
[----:B------:R-:W-:Y:S01]  /*4f70*/  FADD.FTZ R53, R53, R58 ;  /* 0x0000003a35357221 */ /* 0x000fe20000010000 */
[----:B------:R-:W-:Y:S06]  /*4f80*/  MUFU.EX2 R47, R47 ;  /* 0x0000002f002f7308 */ /* 0x000fec0000000800 */
[C---:B---3--:R-:W-:Y:S02]  /*4f90*/  HMMA.16816.F32 R88, R68.reuse, R84, RZ ;  /* 0x000000544458723c */ /* 0x048fe400000018ff */
[----:B------:R-:W3:Y:S06]  /*4fa0*/  MUFU.EX2 R42, R42 ;  /* 0x0000002a002a7308 */ /* 0x000eec0000000800 */
        /* <DEDUP_REMOVED lines=27> */
[----:B----4-:R-:W-:Y:S01]  /*5160*/  HMMA.16816.F32 R104, R4, R12, R104 ;  /* 0x0000000c0468723c */ /* 0x010fe20000001868 */
[----:B------:R-:W-:Y:S01]  /*5170*/  FADD.FTZ R46, R46, R51 ;  /* 0x000000332e2e7221 */ /* 0x000fe20000010000 */
[----:B------:R-:W-:Y:S01]  /*5180*/  MUFU.EX2 R0, R0 ;  /* 0x0000000000007308 */ /* 0x000fe20000000800 */
[----:B------:R-:W-:-:S05]  /*5190*/  FADD.FTZ R45, R45, R48 ;  /* 0x000000302d2d7221 */ /* 0x000fca0000010000 */
[C---:B------:R-:W-:Y:S01]  /*51a0*/  HMMA.16816.F32 R100, R4.reuse, R14, R100 ;  /* 0x0000000e0464723c */ /* 0x040fe20000001864 */
[----:B------:R-:W1:Y:S01]  /*51b0*/  LDSM.16.MT88.4 R12, [R216+0x10800] ;  /* 0x01080000d80c783b */ /* 0x000e620000004200 */
[----:B------:R-:W-:Y:S06]  /*51c0*/  MUFU.EX2 R137, R137 ;  /* 0x0000008900897308 */ /* 0x000fec0000000800 */
[C---:B------:R-:W-:Y:S02]  /*51d0*/  HMMA.16816.F32 R96, R4.reuse, R8, R96 ;  /* 0x000000080460723c */ /* 0x040fe40000001860 */
        /* <DEDUP_REMOVED lines=34> */
[----:B---3--:R-:W-:Y:S01]  /*5400*/  F2FP.PACK_AB R4, R42, R47 ;  /* 0x0000002f2a04723e */ /* 0x008fe200000000ff */
        /* <DEDUP_REMOVED lines=14> */
[----:B------:R-:W3:Y:S02]  /*54f0*/  MUFU.EX2 R162, R162 ;  /* 0x000000a200a27308 */ /* 0x000ee40000000800 */
[C---:B------:R-:W-:Y:S01]  /*5500*/  HMMA.16816.F32 R100, R4.reuse, R10, R100 ;  /* 0x0000000a0464723c */ /* 0x040fe20000001864 */
[----:B------:R-:W5:Y:S05]  /*5510*/  LDSM.16.MT88.4 R8, [R216+0x11000] ;  /* 0x01100000d808783b */ /* 0x000f6a0000004200 */
[----:B------:R-:W-:Y:S02]  /*5520*/  MUFU.EX2 R160, R160 ;  /* 0x000000a000a07308 */ /* 0x000fe40000000800 */
[C---:B--2---:R-:W-:Y:S06]  /*5530*/  HMMA.16816.F32 R112, R4.reuse, R16, R112 ;  /* 0x000000100470723c */ /* 0x044fec0000001870 */
[----:B------:R-:W2:Y:S02]  /*5540*/  MUFU.EX2 R165, R165 ;  /* 0x000000a500a57308 */ /* 0x000ea40000000800 */
[C---:B------:R-:W-:Y:S01]  /*5550*/  HMMA.16816.F32 R108, R4.reuse, R18, R108 ;  /* 0x00000012046c723c */ /* 0x040fe2000000186c */
[----:B------:R-:W-:Y:S05]  /*5560*/  LDSM.16.MT88.4 R16, [R216+0xd800] ;  /* 0x00d80000d810783b */ /* 0x000fea0000004200 */
        /* <DEDUP_REMOVED lines=80> */
[C---:B-1----:R-:W-:Y:S08]  /*5a70*/  HMMA.16816.F32 R104, R4.reuse, R12, R104 ;  /* 0x0000000c0468723c */ /* 0x042ff00000001868 */
        /* <DEDUP_REMOVED lines=32> */
[C---:B-----5:R-:W-:Y:S08]  /*5c80*/  HMMA.16816.F32 R104, R4.reuse, R8, R104 ;  /* 0x000000080468723c */ /* 0x060ff00000001868 */
        /* <DEDUP_REMOVED lines=109> */
.L_x_2286:
        /* <DEDUP_REMOVED lines=64> */
.L_x_2283:
[C---:B------:R-:W-:Y:S04]  /*6760*/  LEA R228, P0, R6.reuse, R228, 0x1 ;  /* 0x000000e406e47211 */ /* 0x040fe800078008ff */
[----:B------:R-:W-:Y:S02]  /*6770*/  LEA.HI.X R227, R6, R227, R3, 0x1, P0 ;  /* 0x000000e306e37211 */ /* 0x000fe400000f0c03 */
[----:B------:R-:W-:Y:S02]  /*6780*/  IADD3 R40, P0, R228, UR9, RZ ;  /* 0x00000009e4287c10 */ /* 0x000fe4000ff1e0ff */
[----:B------:R-:W-:Y:S02]  /*6790*/  MOV R229, R227 ;  /* 0x000000e300e57202 */ /* 0x000fe40000000f00 */
[----:B------:R-:W-:Y:S02]  /*67a0*/  IADD3.X R41, R227, UR5, RZ, P0, !PT ;  /* 0x00000005e3297c10 */ /* 0x000fe400087fe4ff */
[----:B------:R-:W-:Y:S01]  /*67b0*/  IADD3 R38, P0, R40, UR9, RZ ;  /* 0x0000000928267c10 */ /* 0x000fe2000ff1e0ff */
[----:B------:R-:W-:Y:S01]  /*67c0*/  @!PT LDS RZ, [RZ] ;  /* 0x00000000fffff984 */ /* 0x000fe20000000800 */
[----:B------:R-:W-:Y:S01]  /*67d0*/  @!PT LDS RZ, [RZ] ;  /* 0x00000000fffff984 */ /* 0x000fe20000000800 */
[----:B------:R-:W-:Y:S01]  /*67e0*/  @!PT LDS RZ, [RZ] ;  /* 0x00000000fffff984 */ /* 0x000fe20000000800 */
[----:B------:R1:W-:Y:S03]  /*67f0*/  LDGSTS.E.BYPASS.LTC128B.128 [R233+0xc000], [R228.64] ;  /* 0x0c000000e4e97fae */ /* 0x0003e6000b901d4a */
[----:B------:R-:W-:Y:S02]  /*6800*/  IADD3.X R39, R41, UR5, RZ, P0, !PT ;  /* 0x0000000529277c10 */ /* 0x000fe400087fe4ff */
[----:B------:R-:W-:Y:S03]  /*6810*/  IADD3 R36, P0, R38, UR9, RZ ;  /* 0x0000000926247c10 */ /* 0x000fe6000ff1e0ff */
[----:B------:R1:W-:Y:S01]  /*6820*/  LDGSTS.E.BYPASS.LTC128B.128 [R233+0x10000], [R228.64+0x80] ;  /* 0x10000080e4e97fae */ /* 0x0003e2000b901d4a */
[----:B------:R-:W-:Y:S02]  /*6830*/  IADD3.X R37, R39, UR5, RZ, P0, !PT ;  /* 0x0000000527257c10 */ /* 0x000fe400087fe4ff */
[----:B------:R-:W-:Y:S04]  /*6840*/  IADD3 R34, P0, R36, UR9, RZ ;  /* 0x0000000924227c10 */ /* 0x000fe8000ff1e0ff */
[----:B------:R-:W-:Y:S01]  /*6850*/  IADD3.X R35, R37, UR5, RZ, P0, !PT ;  /* 0x0000000525237c10 */ /* 0x000fe200087fe4ff */
[----:B------:R2:W-:Y:S01]  /*6860*/  LDGSTS.E.BYPASS.LTC128B.128 [R233+0xc800], [R40.64] ;  /* 0x0c80000028e97fae */ /* 0x0005e2000b901d4a */
[----:B------:R-:W-:Y:S04]  /*6870*/  IADD3 R32, P0, R34, UR9, RZ ;  /* 0x0000000922207c10 */ /* 0x000fe8000ff1e0ff */
[----:B------:R-:W-:Y:S02]  /*6880*/  IADD3.X R33, R35, UR5, RZ, P0, !PT ;  /* 0x0000000523217c10 */ /* 0x000fe400087fe4ff */
[----:B------:R-:W-:Y:S01]  /*6890*/  IADD3 R2, P0, R32, UR9, RZ ;  /* 0x0000000920027c10 */ /* 0x000fe2000ff1e0ff */
[----:B------:R2:W-:Y:S03]  /*68a0*/  LDGSTS.E.BYPASS.LTC128B.128 [R233+0x10800], [R40.64+0x80] ;  /* 0x1080008028e97fae */ /* 0x0005e6000b901d4a */
[----:B------:R-:W-:Y:S02]  /*68b0*/  IADD3.X R3, R33, UR5, RZ, P0, !PT ;  /* 0x0000000521037c10 */ /* 0x000fe400087fe4ff */
[----:B------:R-:W-:Y:S03]  /*68c0*/  IADD3 R42, P0, R2, UR9, RZ ;  /* 0x00000009022a7c10 */ /* 0x000fe6000ff1e0ff */
[----:B------:R3:W-:Y:S01]  /*68d0*/  LDGSTS.E.BYPASS.LTC128B.128 [R233+0xd000], [R38.64] ;  /* 0x0d00000026e97fae */ /* 0x0007e2000b901d4a */
[----:B------:R-:W-:Y:S02]  /*68e0*/  IADD3.X R43, R3, UR5, RZ, P0, !PT ;  /* 0x00000005032b7c10 */ /* 0x000fe400087fe4ff */
[----:B------:R-:W-:Y:S05]  /*68f0*/  ISETP.GE.AND P0, PT, R241, 0x1, PT ;  /* 0x00000001f100780c */ /* 0x000fea0003f06270 */
[----:B------:R3:W-:Y:S08]  /*6900*/  LDGSTS.E.BYPASS.LTC128B.128 [R233+0x11000], [R38.64+0x80] ;  /* 0x1100008026e97fae */ /* 0x0007f0000b901d4a */
[----:B------:R3:W-:Y:S08]  /*6910*/  LDGSTS.E.BYPASS.LTC128B.128 [R233+0xd800], [R36.64] ;  /* 0x0d80000024e97fae */ /* 0x0007f0000b901d4a */
        /* <DEDUP_REMOVED lines=9> */
[----:B------:R-:W-:Y:S08]  /*69b0*/  LDSM.16.M88.4 R136, [R226] ;  /* 0x00000000e288783b */ /* 0x000ff00000000200 */
[----:B------:R-:W1:Y:S08]  /*69c0*/  LDSM.16.M88.4 R140, [R225] ;  /* 0x00000000e18c783b */ /* 0x000e700000000200 */
[----:B------:R-:W2:Y:S08]  /*69d0*/  LDSM.16.M88.4 R144, [R225+0x800] ;  /* 0x00080000e190783b */ /* 0x000eb00000000200 */
[----:B------:R-:W2:Y:S08]  /*69e0*/  LDSM.16.M88.4 R148, [R225+0x1000] ;  /* 0x00100000e194783b */ /* 0x000eb00000000200 */
[----:B------:R-:W0:Y:S08]  /*69f0*/  LDGDEPBAR ;  /* 0x00000000000079af */ /* 0x000e300000000000 */
[----:B------:R-:W3:Y:S01]  /*6a00*/  LDSM.16.M88.4 R152, [R225+0x1800] ;  /* 0x00180000e198783b */ /* 0x000ee20000000200 */
[C---:B-1----:R-:W-:Y:S07]  /*6a10*/  HMMA.16816.F32 R4, R136.reuse, R140, RZ ;  /* 0x0000008c8804723c */ /* 0x042fee00000018ff */
[----:B------:R-:W1:Y:S01]  /*6a20*/  LDSM.16.M88.4 R156, [R225+0x2000] ;  /* 0x00200000e19c783b */ /* 0x000e620000000200 */
[C---:B------:R-:W-:Y:S07]  /*6a30*/  HMMA.16816.F32 R8, R136.reuse, R142, RZ ;  /* 0x0000008e8808723c */ /* 0x040fee00000018ff */
[----:B------:R-:W1:Y:S01]  /*6a40*/  LDSM.16.M88.4 R160, [R225+0x2800] ;  /* 0x00280000e1a0783b */ /* 0x000e620000000200 */
[C---:B--2---:R-:W-:Y:S07]  /*6a50*/  HMMA.16816.F32 R12, R136.reuse, R144, RZ ;  /* 0x00000090880c723c */ /* 0x044fee00000018ff */
[----:B------:R-:W2:Y:S01]  /*6a60*/  LDSM.16.M88.4 R164, [R225+0x3000] ;  /* 0x00300000e1a4783b */ /* 0x000ea20000000200 */
[C---:B------:R-:W-:Y:S07]  /*6a70*/  HMMA.16816.F32 R16, R136.reuse, R146, RZ ;  /* 0x000000928810723c */ /* 0x040fee00000018ff */
[----:B------:R-:W2:Y:S01]  /*6a80*/  LDSM.16.M88.4 R140, [R225+0x3800] ;  /* 0x00380000e18c783b */ /* 0x000ea20000000200 */
[C---:B------:R-:W-:Y:S07]  /*6a90*/  HMMA.16816.F32 R20, R136.reuse, R148, RZ ;  /* 0x000000948814723c */ /* 0x040fee00000018ff */
[----:B------:R-:W-:Y:S01]  /*6aa0*/  LDSM.16.M88.4 R144, [R224] ;  /* 0x00000000e090783b */ /* 0x000fe20000000200 */
[C---:B------:R-:W-:Y:S07]  /*6ab0*/  HMMA.16816.F32 R24, R136.reuse, R150, RZ ;  /* 0x000000968818723c */ /* 0x040fee00000018ff */
[----:B------:R-:W2:Y:S01]  /*6ac0*/  LDSM.16.M88.4 R148, [R223] ;  /* 0x00000000df94783b */ /* 0x000ea20000000200 */
[C---:B---3--:R-:W-:Y:S07]  /*6ad0*/  HMMA.16816.F32 R28, R136.reuse, R152, RZ ;  /* 0x00000098881c723c */ /* 0x048fee00000018ff */
[----:B------:R-:W3:Y:S01]  /*6ae0*/  LDSM.16.M88.4 R168, [R215] ;  /* 0x00000000d7a8783b */ /* 0x000ee20000000200 */
[C---:B----4-:R-:W-:Y:S07]  /*6af0*/  HMMA.16816.F32 R32, R136.reuse, R154, RZ ;  /* 0x0000009a8820723c */ /* 0x050fee00000018ff */
[----:B------:R-:W4:Y:S01]  /*6b00*/  LDSM.16.M88.4 R172, [R214] ;  /* 0x00000000d6ac783b */ /* 0x000f220000000200 */
[C---:B-1----:R-:W-:Y:S07]  /*6b10*/  HMMA.16816.F32 R36, R136.reuse, R156, RZ ;  /* 0x0000009c8824723c */ /* 0x042fee00000018ff */
[----:B------:R-:W1:Y:S01]  /*6b20*/  LDSM.16.M88.4 R152, [R213] ;  /* 0x00000000d598783b */ /* 0x000e620000000200 */
[C---:B------:R-:W-:Y:S07]  /*6b30*/  HMMA.16816.F32 R40, R136.reuse, R158, RZ ;  /* 0x0000009e8828723c */ /* 0x040fee00000018ff */
[----:B------:R-:W1:Y:S01]  /*6b40*/  LDSM.16.M88.4 R156, [R212] ;  /* 0x00000000d49c783b */ /* 0x000e620000000200 */
[C---:B------:R-:W-:Y:S07]  /*6b50*/  HMMA.16816.F32 R44, R136.reuse, R160, RZ ;  /* 0x000000a0882c723c */ /* 0x040fee00000018ff */
[----:B------:R-:W-:Y:S01]  /*6b60*/  LDSM.16.M88.4 R176, [R210] ;  /* 0x00000000d2b0783b */ /* 0x000fe20000000200 */
[C---:B------:R-:W-:Y:S07]  /*6b70*/  HMMA.16816.F32 R48, R136.reuse, R162, RZ ;  /* 0x000000a28830723c */ /* 0x040fee00000018ff */
[----:B------:R-:W1:Y:S01]  /*6b80*/  LDSM.16.M88.4 R160, [R211] ;  /* 0x00000000d3a0783b */ /* 0x000e620000000200 */
[C---:B--2---:R-:W-:Y:S07]  /*6b90*/  HMMA.16816.F32 R52, R136.reuse, R164, RZ ;  /* 0x000000a48834723c */ /* 0x044fee00000018ff */
[----:B------:R-:W2:Y:S01]  /*6ba0*/  LDSM.16.M88.4 R180, [R209] ;  /* 0x00000000d1b4783b */ /* 0x000ea20000000200 */
[C---:B------:R-:W-:Y:S07]  /*6bb0*/  HMMA.16816.F32 R56, R136.reuse, R166, RZ ;  /* 0x000000a68838723c */ /* 0x040fee00000018ff */
[----:B------:R-:W-:Y:S01]  /*6bc0*/  LDSM.16.M88.4 R184, [R222] ;  /* 0x00000000deb8783b */ /* 0x000fe20000000200 */
[C---:B------:R-:W-:Y:S07]  /*6bd0*/  HMMA.16816.F32 R60, R136.reuse, R140, RZ ;  /* 0x0000008c883c723c */ /* 0x040fee00000018ff */
[----:B------:R-:W1:Y:S01]  /*6be0*/  LDSM.16.M88.4 R164, [R221] ;  /* 0x00000000dda4783b */ /* 0x000e620000000200 */
[----:B------:R-:W-:Y:S07]  /*6bf0*/  HMMA.16816.F32 R64, R136, R142, RZ ;  /* 0x0000008e8840723c */ /* 0x000fee00000018ff */
[----:B------:R-:W1:Y:S01]  /*6c00*/  LDSM.16.M88.4 R136, [R221+0x800] ;  /* 0x00080000dd88783b */ /* 0x000e620000000200 */
[C---:B------:R-:W-:Y:S07]  /*6c10*/  HMMA.16816.F32 R4, R144.reuse, R148, R4 ;  /* 0x000000949004723c */ /* 0x040fee0000001804 */
[----:B------:R-:W1:Y:S01]  /*6c20*/  LDSM.16.M88.4 R140, [R221+0x1000] ;  /* 0x00100000dd8c783b */ /* 0x000e620000000200 */
[C---:B------:R-:W-:Y:S07]  /*6c30*/  HMMA.16816.F32 R8, R144.reuse, R150, R8 ;  /* 0x000000969008723c */ /* 0x040fee0000001808 */
[----:B------:R-:W2:Y:S01]  /*6c40*/  LDSM.16.M88.4 R148, [R221+0x1800] ;  /* 0x00180000dd94783b */ /* 0x000ea20000000200 */
[C---:B---3--:R-:W-:Y:S07]  /*6c50*/  HMMA.16816.F32 R12, R144.reuse, R168, R12 ;  /* 0x000000a8900c723c */ /* 0x048fee000000180c */
[----:B------:R-:W-:Y:S01]  /*6c60*/  LDSM.16.M88.4 R188, [R207] ;  /* 0x00000000cfbc783b */ /* 0x000fe20000000200 */
[C---:B------:R-:W-:Y:S07]  /*6c70*/  HMMA.16816.F32 R16, R144.reuse, R170, R16 ;  /* 0x000000aa9010723c */ /* 0x040fee0000001810 */
[----:B------:R-:W-:Y:S01]  /*6c80*/  LDSM.16.M88.4 R168, [R221+0x2800] ;  /* 0x00280000dda8783b */ /* 0x000fe20000000200 */
[C---:B----4-:R-:W-:Y:S07]  /*6c90*/  HMMA.16816.F32 R20, R144.reuse, R172, R20 ;  /* 0x000000ac9014723c */ /* 0x050fee0000001814 */
[----:B------:R-:W-:Y:S01]  /*6ca0*/  LDSM.16.M88.4 R192, [R220+0x2000] ;  /* 0x00200000dcc0783b */ /* 0x000fe20000000200 */
[C---:B------:R-:W-:Y:S07]  /*6cb0*/  HMMA.16816.F32 R24, R144.reuse, R174, R24 ;  /* 0x000000ae9018723c */ /* 0x040fee0000001818 */
[----:B------:R-:W-:Y:S01]  /*6cc0*/  LDSM.16.M88.4 R172, [R208] ;  /* 0x00000000d0ac783b */ /* 0x000fe20000000200 */
[C---:B-1----:R-:W-:Y:S07]  /*6cd0*/  HMMA.16816.F32 R28, R144.reuse, R152, R28 ;  /* 0x00000098901c723c */ /* 0x042fee000000181c */
[----:B------:R-:W-:Y:S01]  /*6ce0*/  LDSM.16.M88.4 R196, [R208+0x4000] ;  /* 0x00400000d0c4783b */ /* 0x000fe20000000200 */
[C---:B------:R-:W-:Y:S07]  /*6cf0*/  HMMA.16816.F32 R32, R144.reuse, R154, R32 ;  /* 0x0000009a9020723c */ /* 0x040fee0000001820 */
[----:B------:R-:W1:Y:S01]  /*6d00*/  LDSM.16.M88.4 R152, [R221+0x2000] ;  /* 0x00200000dd98783b */ /* 0x000e620000000200 */
[C---:B------:R-:W-:Y:S08]  /*6d10*/  HMMA.16816.F32 R36, R144.reuse, R156, R36 ;  /* 0x0000009c9024723c */ /* 0x040ff00000001824 */
[C---:B------:R-:W-:Y:S01]  /*6d20*/  HMMA.16816.F32 R40, R144.reuse, R158, R40 ;  /* 0x0000009e9028723c */ /* 0x040fe20000001828 */
[----:B------:R-:W-:Y:S07]  /*6d30*/  LDSM.16.M88.4 R156, [R221+0x3800] ;  /* 0x00380000dd9c783b */ /* 0x000fee0000000200 */
[C---:B------:R-:W-:Y:S08]  /*6d40*/  HMMA.16816.F32 R44, R144.reuse, R160, R44 ;  /* 0x000000a0902c723c */ /* 0x040ff0000000182c */
[C---:B------:R-:W-:Y:S01]  /*6d50*/  HMMA.16816.F32 R48, R144.reuse, R162, R48 ;  /* 0x000000a29030723c */ /* 0x040fe20000001830 */
[----:B------:R-:W-:Y:S07]  /*6d60*/  LDSM.16.M88.4 R160, [R220] ;  /* 0x00000000dca0783b */ /* 0x000fee0000000200 */
[C---:B------:R-:W-:Y:S08]  /*6d70*/  HMMA.16816.F32 R52, R144.reuse, R176, R52 ;  /* 0x000000b09034723c */ /* 0x040ff00000001834 */
[C---:B------:R-:W-:Y:S01]  /*6d80*/  HMMA.16816.F32 R56, R144.reuse, R178, R56 ;  /* 0x000000b29038723c */ /* 0x040fe20000001838 */
[----:B------:R-:W-:Y:S07]  /*6d90*/  LDSM.16.M88.4 R176, [R208+0x800] ;  /* 0x00080000d0b0783b */ /* 0x000fee0000000200 */
[C---:B--2---:R-:W-:Y:S08]  /*6da0*/  HMMA.16816.F32 R60, R144.reuse, R180, R60 ;  /* 0x000000b4903c723c */ /* 0x044ff0000000183c */
[----:B------:R-:W-:Y:S01]  /*6db0*/  HMMA.16816.F32 R64, R144, R182, R64 ;  /* 0x000000b69040723c */ /* 0x000fe20000001840 */
[----:B------:R-:W2:Y:S07]  /*6dc0*/  LDSM.16.M88.4 R144, [R221+0x3000] ;  /* 0x00300000dd90783b */ /* 0x000eae0000000200 */
[C---:B------:R-:W-:Y:S01]  /*6dd0*/  HMMA.16816.F32 R4, R184.reuse, R164, R4 ;  /* 0x000000a4b804723c */ /* 0x040fe20000001804 */
[----:B------:R-:W-:Y:S07]  /*6de0*/  LDSM.16.M88.4 R180, [R225+0x7800] ;  /* 0x00780000e1b4783b */ /* 0x000fee0000000200 */
[C---:B------:R-:W-:Y:S01]  /*6df0*/  HMMA.16816.F32 R8, R184.reuse, R166, R8 ;  /* 0x000000a6b808723c */ /* 0x040fe20000001808 */
[----:B------:R-:W3:Y:S07]  /*6e00*/  LDSM.16.M88.4 R164, [R208+0x1000] ;  /* 0x00100000d0a4783b */ /* 0x000eee0000000200 */
[C---:B------:R-:W-:Y:S08]  /*6e10*/  HMMA.16816.F32 R12, R184.reuse, R136, R12 ;  /* 0x00000088b80c723c */ /* 0x040ff0000000180c */
[C---:B------:R-:W-:Y:S01]  /*6e20*/  HMMA.16816.F32 R16, R184.reuse, R138, R16 ;  /* 0x0000008ab810723c */ /* 0x040fe20000001810 */
[----:B------:R-:W4:Y:S07]  /*6e30*/  LDSM.16.M88.4 R136, [R208+0x1800] ;  /* 0x00180000d088783b */ /* 0x000f2e0000000200 */
        /* <DEDUP_REMOVED lines=25> */
[C---:B---3--:R-:W-:Y:S08]  /*6fd0*/  HMMA.16816.F32 R20, R160.reuse, R164, R20 ;  /* 0x000000a4a014723c */ /* 0x048ff00000001814 */
[C---:B------:R-:W-:Y:S01]  /*6fe0*/  HMMA.16816.F32 R24, R160.reuse, R166, R24 ;  /* 0x000000a6a018723c */ /* 0x040fe20000001818 */
[----:B------:R-:W3:Y:S07]  /*6ff0*/  LDSM.16.M88.4 R164, [R225+0x5800] ;  /* 0x00580000e1a4783b */ /* 0x000eee0000000200 */
[C---:B----4-:R-:W-:Y:S08]  /*7000*/  HMMA.16816.F32 R28, R160.reuse, R136, R28 ;  /* 0x00000088a01c723c */ /* 0x050ff0000000181c */
[C---:B------:R-:W-:Y:S01]  /*7010*/  HMMA.16816.F32 R32, R160.reuse, R138, R32 ;  /* 0x0000008aa020723c */ /* 0x040fe20000001820 */
[----:B------:R-:W4:Y:S07]  /*7020*/  LDSM.16.M88.4 R136, [R225+0x6000] ;  /* 0x00600000e188783b */ /* 0x000f2e0000000200 */
[C---:B------:R-:W-:Y:S08]  /*7030*/  HMMA.16816.F32 R36, R160.reuse, R140, R36 ;  /* 0x0000008ca024723c */ /* 0x040ff00000001824 */
[C---:B------:R-:W-:Y:S01]  /*7040*/  HMMA.16816.F32 R40, R160.reuse, R142, R40 ;  /* 0x0000008ea028723c */ /* 0x040fe20000001828 */
[----:B------:R-:W3:Y:S07]  /*7050*/  LDSM.16.M88.4 R140, [R225+0x6800] ;  /* 0x00680000e18c783b */ /* 0x000eee0000000200 */
        /* <DEDUP_REMOVED lines=10> */
[----:B------:R-:W1:Y:S07]  /*7100*/  LDSM.16.M88.4 R160, [R204] ;  /* 0x00000000cca0783b */ /* 0x000e6e0000000200 */
        /* <DEDUP_REMOVED lines=9> */
[C---:B------:R-:W-:Y:S01]  /*71a0*/  HMMA.16816.F32 R32, R156.reuse, R166, R32 ;  /* 0x000000a69c20723c */ /* 0x040fe20000001820 */
[----:B------:R-:W-:Y:S07]  /*71b0*/  LDSM.16.M88.4 R164, [R221+0x4000] ;  /* 0x00400000dda4783b */ /* 0x000fee0000000200 */
[C---:B----4-:R-:W-:Y:S08]  /*71c0*/  HMMA.16816.F32 R36, R156.reuse, R136, R36 ;  /* 0x000000889c24723c */ /* 0x050ff00000001824 */
[C---:B------:R-:W-:Y:S01]  /*71d0*/  HMMA.16816.F32 R40, R156.reuse, R138, R40 ;  /* 0x0000008a9c28723c */ /* 0x040fe20000001828 */
[----:B------:R-:W3:Y:S07]  /*71e0*/  LDSM.16.M88.4 R136, [R203] ;  /* 0x00000000cb88783b */ /* 0x000eee0000000200 */
[C---:B------:R-:W-:Y:S08]  /*71f0*/  HMMA.16816.F32 R44, R156.reuse, R140, R44 ;  /* 0x0000008c9c2c723c */ /* 0x040ff0000000182c */
[C---:B------:R-:W-:Y:S01]  /*7200*/  HMMA.16816.F32 R48, R156.reuse, R142, R48 ;  /* 0x0000008e9c30723c */ /* 0x040fe20000001830 */
[----:B------:R-:W4:Y:S07]  /*7210*/  LDSM.16.M88.4 R140, [R202] ;  /* 0x00000000ca8c783b */ /* 0x000f2e0000000200 */
[C---:B------:R-:W-:Y:S08]  /*7220*/  HMMA.16816.F32 R52, R156.reuse, R148, R52 ;  /* 0x000000949c34723c */ /* 0x040ff00000001834 */
[C---:B------:R-:W-:Y:S01]  /*7230*/  HMMA.16816.F32 R56, R156.reuse, R150, R56 ;  /* 0x000000969c38723c */ /* 0x040fe20000001838 */
[----:B------:R-:W2:Y:S07]  /*7240*/  LDSM.16.M88.4 R148, [R201] ;  /* 0x00000000c994783b */ /* 0x000eae0000000200 */
[C---:B------:R-:W-:Y:S08]  /*7250*/  HMMA.16816.F32 R60, R156.reuse, R180, R60 ;  /* 0x000000b49c3c723c */ /* 0x040ff0000000183c */
[----:B------:R-:W-:Y:S01]  /*7260*/  HMMA.16816.F32 R64, R156, R182, R64 ;  /* 0x000000b69c40723c */ /* 0x000fe20000001840 */
[----:B------:R-:W-:Y:S07]  /*7270*/  LDSM.16.M88.4 R156, [R222+0x2000] ;  /* 0x00200000de9c783b */ /* 0x000fee0000000200 */
[C---:B------:R-:W-:Y:S01]  /*7280*/  HMMA.16816.F32 R4, R184.reuse, R188, R4 ;  /* 0x000000bcb804723c */ /* 0x040fe20000001804 */
[----:B------:R-:W-:Y:S07]  /*7290*/  LDSM.16.M88.4 R180, [R221+0x6800] ;  /* 0x00680000ddb4783b */ /* 0x000fee0000000200 */
        /* <DEDUP_REMOVED lines=18> */
[C---:B------:R-:W-:Y:S08]  /*73c0*/  HMMA.16816.F32 R56, R184.reuse, R150, R56 ;  /* 0x00000096b838723c */ /* 0x040ff00000001838 */
[C---:B-1----:R-:W-:Y:S08]  /*73d0*/  HMMA.16816.F32 R60, R184.reuse, R152, R60 ;  /* 0x00000098b83c723c */ /* 0x042ff0000000183c */
[----:B------:R-:W-:Y:S08]  /*73e0*/  HMMA.16816.F32 R64, R184, R154, R64 ;  /* 0x0000009ab840723c */ /* 0x000ff00000001840 */
[C---:B------:R-:W-:Y:S08]  /*73f0*/  HMMA.16816.F32 R4, R156.reuse, R164, R4 ;  /* 0x000000a49c04723c */ /* 0x040ff00000001804 */
[C---:B------:R-:W-:Y:S08]  /*7400*/  HMMA.16816.F32 R8, R156.reuse, R166, R8 ;  /* 0x000000a69c08723c */ /* 0x040ff00000001808 */
[C---:B--2---:R-:W-:Y:S08]  /*7410*/  HMMA.16816.F32 R12, R156.reuse, R144, R12 ;  /* 0x000000909c0c723c */ /* 0x044ff0000000180c */
        /* <DEDUP_REMOVED lines=16> */
[C---:B------:R-:W-:Y:S01]  /*7520*/  HMMA.16816.F32 R16, R192.reuse, R138, R16 ;  /* 0x0000008ac010723c */ /* 0x040fe20000001810 */
[----:B------:R-:W1:Y:S03]  /*7530*/  LDSM.16.M88.4 R136, [R208+0x5800] ;  /* 0x00580000d088783b */ /* 0x000e660000000200 */
[----:B-----5:R-:W-:Y:S02]  /*7540*/  FMUL.FTZ R3, R5, c[0x0][0x2ec] ;  /* 0x0000bb0005037a20 */ /* 0x020fe40000410000 */
        /* <DEDUP_REMOVED lines=111> */
[----:B------:R2:W1:Y:S10]  /*7c40*/  MUFU.TANH R158, R176 ;  /* 0x000000b0009e7308 */ /* 0x0004740000002400 */
[----:B------:R2:W1:Y:S10]  /*7c50*/  MUFU.TANH R170, R134 ;  /* 0x0000008600aa7308 */ /* 0x0004740000002400 */
        /* <DEDUP_REMOVED lines=33> */
[----:B---34-:R-:W-:Y:S02]  /*7e70*/  ULDC UR6, c[0x0][0x198] ;  /* 0x0000660000067ab9 */ /* 0x018fe40000000800 */
[----:B------:R-:W-:Y:S04]  /*7e80*/  ULEA UR6, -UR6, URZ, 0x7 ;  /* 0x0000003f06067291 */ /* 0x000fe8000f8e393f */
[----:B------:R-:W-:Y:S02]  /*7e90*/  USHF.R.S32.HI UR4, URZ, 0x1f, UR6 ;  /* 0x0000001f3f047899 */ /* 0x000fe40008011406 */
[----:B------:R-:W-:Y:S04]  /*7ea0*/  MOV R6, UR6 ;  /* 0x0000000600067c02 */ /* 0x000fe80008000f00 */
[----:B--2---:R-:W-:Y:S01]  /*7eb0*/  MOV R3, UR4 ;  /* 0x0000000400037c02 */ /* 0x004fe20008000f00 */
[----:B------:R-:W-:-:S05]  /*7ec0*/  @P6 BRA `(.L_x_2285) ;  /* 0x000003b000006947 */ /* 0x000fca0003800000 */
[----:B-1----:R-:W-:Y:S04]  /*7ed0*/  IABS R2, c[0x0][0x2d0] ;  /* 0x0000b40000027a13 */ /* 0x002fe80000000000 */
        /* <DEDUP_REMOVED lines=12> */
[----:B------:R-:W-:Y:S02]  /*7fa0*/  IMAD.MOV.U32 R3, RZ, RZ, c[0x0][0x2d0] ;  /* 0x0000b400ff037624 */ /* 0x000fe400078e00ff */
        /* <DEDUP_REMOVED lines=32> */
[----:B------:R-:W2:Y:S02]  /*81b0*/  LDG.E R4, [R16.64] ;  /* 0x0000000a10047981 */ /* 0x000ea4000c1e1900 */
[C---:B------:R-:W-:Y:S01]  /*81c0*/  IMAD.WIDE.U32 R6, R3.reuse, c[0x0][0x198], RZ ;  /* 0x0000660003067a25 */ /* 0x040fe200078e00ff */
[----:B------:R-:W-:Y:S01]  /*81d0*/  SHF.R.S32.HI R2, RZ, 0x1f, R3 ;  /* 0x0000001fff027819 */ /* 0x000fe20000011403 */
[----:B------:R-:W2:Y:S04]  /*81e0*/  LDG.E R5, [R14.64] ;  /* 0x0000000a0e057981 */ /* 0x000ea8000c1e1900 */
        /* <DEDUP_REMOVED lines=9> */
.L_x_2285:
        /* <DEDUP_REMOVED lines=22> */
[----:B-1----:R-:W-:Y:S01]  /*83e0*/  IADD3 R2, P0, R4, UR12, RZ ;  /* 0x0000000c04027c10 */ /* 0x002fe2000ff1e0ff */
        /* <DEDUP_REMOVED lines=13> */
.L_x_2284:
[----:B--234-:R-:W-:Y:S01]  /*84c0*/  FMNMX.FTZ R3, R172, R135, !PT ;  /* 0x00000087ac037209 */ /* 0x01cfe20007810000 */
[----:B------:R-:W-:Y:S01]  /*84d0*/  LDSM.16.MT88.4 R20, [R218+0xc000] ;  /* 0x00c00000da14783b */ /* 0x000fe20000004200 */
[----:B------:R-:W-:Y:S02]  /*84e0*/  FMNMX.FTZ R5, R164, R0, !PT ;  /* 0x00000000a4057209 */ /* 0x000fe40007810000 */
[----:B------:R-:W-:Y:S02]  /*84f0*/  FMNMX.FTZ R3, R168, R3, !PT ;  /* 0x00000003a8037209 */ /* 0x000fe40007810000 */
[----:B------:R-:W-:Y:S02]  /*8500*/  FMNMX.FTZ R5, R160, R5, !PT ;  /* 0x00000005a0057209 */ /* 0x000fe40007810000 */
[----:B------:R-:W-:Y:S01]  /*8510*/  FMNMX.FTZ R3, R8, R3, !PT ;  /* 0x0000000308037209 */ /* 0x000fe20007810000 */
[----:B------:R-:W-:Y:S01]  /*8520*/  LDSM.16.MT88.4 R28, [R217+0xc000] ;  /* 0x00c00000d91c783b */ /* 0x000fe20000004200 */
[----:B-1----:R-:W-:Y:S02]  /*8530*/  FMNMX.FTZ R2, R10, R5, !PT ;  /* 0x000000050a027209 */ /* 0x002fe40007810000 */
        /* <DEDUP_REMOVED lines=85> */
[----:B------:R-:W-:Y:S01]  /*8a90*/  ISETP.GT.AND P0, PT, R241, RZ, PT ;  /* 0x000000fff100720c */ /* 0x000fe20003f04270 */
        /* <DEDUP_REMOVED lines=8> */
[----:B------:R-:W-:Y:S02]  /*8b20*/  FFMA.FTZ R146, R146, c[0x0][0x23c], -R145 ;  /* 0x00008f0092927a23 */ /* 0x000fe40000010891 */
        /* <DEDUP_REMOVED lines=49> */
[----:B------:R-:W-:Y:S01]  /*8e40*/  FMUL.FTZ R66, R0, R70 ;  /* 0x0000004600427220 */ /* 0x000fe20000410000 */
[----:B-1----:R-:W-:Y:S01]  /*8e50*/  F2FP.PACK_AB R130, R140, R141 ;  /* 0x0000008d8c82723e */ /* 0x002fe200000000ff */
[C---:B------:R-:W-:Y:S02]  /*8e60*/  FMUL.FTZ R67, R0.reuse, R71 ;  /* 0x0000004700437220 */ /* 0x040fe40000410000 */
[----:B------:R-:W-:Y:S01]  /*8e70*/  LDSM.16.MT88.4 R100, [R216+0xf800] ;  /* 0x00f80000d864783b */ /* 0x000fe20000004200 */
[----:B------:R-:W-:Y:S02]  /*8e80*/  FFMA.FTZ R139, R0, R243, R139 ;  /* 0x000000f3008b7223 */ /* 0x000fe4000001008b */
        /* <DEDUP_REMOVED lines=39> */
[----:B------:R-:W1:Y:S01]  /*9100*/  MUFU.EX2 R113, R113 ;  /* 0x0000007100717308 */ /* 0x000e620000000800 */
        /* <DEDUP_REMOVED lines=12> */
[----:B------:R-:W-:Y:S01]  /*91d0*/  FMUL.FTZ R31, R0, R107 ;  /* 0x0000006b001f7220 */ /* 0x000fe20000410000 */
[----:B-1----:R-:W-:Y:S01]  /*91e0*/  F2FP.PACK_AB R70, R146, R113 ;  /* 0x000000719246723e */ /* 0x002fe200000000ff */
        /* <DEDUP_REMOVED lines=14> */
[----:B------:R-:W-:Y:S01]  /*92d0*/  MUFU.EX2 R106, R106 ;  /* 0x0000006a006a7308 */ /* 0x000fe20000000800 */
[----:B------:R-:W-:Y:S01]  /*92e0*/  LDSM.16.MT88.4 R96, [R216+0x13000] ;  /* 0x01300000d860783b */ /* 0x000fe20000004200 */
[--C-:B------:R-:W-:Y:S02]  /*92f0*/  FFMA.FTZ R153, R174, c[0x0][0x23c], -R145.reuse ;  /* 0x00008f00ae997a23 */ /* 0x100fe40000010891 */
[--C-:B------:R-:W-:Y:S02]  /*9300*/  FFMA.FTZ R156, R157, c[0x0][0x23c], -R144.reuse ;  /* 0x00008f009d9c7a23 */ /* 0x100fe40000010890 */
[C---:B------:R-:W-:Y:S03]  /*9310*/  HMMA.16816.F32 R36, R128.reuse, R44, R36 ;  /* 0x0000002c8024723c */ /* 0x040fe60000001824 */
[--C-:B------:R-:W-:Y:S01]  /*9320*/  FFMA.FTZ R157, R170, c[0x0][0x23c], -R145.reuse ;  /* 0x00008f00aa9d7a23 */ /* 0x100fe20000010891 */
[----:B------:R-:W4:Y:S01]  /*9330*/  MUFU.EX2 R107, R107 ;  /* 0x0000006b006b7308 */ /* 0x000f220000000800 */
        /* <DEDUP_REMOVED lines=9> */
[--C-:B------:R-:W-:Y:S02]  /*93d0*/  FFMA.FTZ R170, R246, c[0x0][0x23c], -R145.reuse ;  /* 0x00008f00f6aa7a23 */ /* 0x100fe40000010891 */
[--C-:B------:R-:W-:Y:S02]  /*93e0*/  FFMA.FTZ R173, R244, c[0x0][0x23c], -R145.reuse ;  /* 0x00008f00f4ad7a23 */ /* 0x100fe40000010891 */
[C---:B------:R-:W-:Y:S01]  /*93f0*/  HMMA.16816.F32 R44, R128.reuse, R52, R44 ;  /* 0x00000034802c723c */ /* 0x040fe2000000182c */
[----:B------:R-:W5:Y:S02]  /*9400*/  MUFU.EX2 R149, R149 ;  /* 0x0000009500957308 */ /* 0x000f640000000800 */
[--C-:B------:R-:W-:Y:S01]  /*9410*/  FFMA.FTZ R174, R242, c[0x0][0x23c], -R145.reuse ;  /* 0x00008f00f2ae7a23 */ /* 0x100fe20000010891 */
[----:B----4-:R-:W-:Y:S01]  /*9420*/  F2FP.PACK_AB R69, R107, R106 ;  /* 0x0000006a6b45723e */ /* 0x010fe200000000ff */
[--C-:B------:R-:W-:Y:S02]  /*9430*/  FFMA.FTZ R191, R191, c[0x0][0x23c], -R144.reuse ;  /* 0x00008f00bfbf7a23 */ /* 0x100fe40000010890 */
[C---:B------:R-:W-:Y:S01]  /*9440*/  FMUL.FTZ R52, R2.reuse, R80 ;  /* 0x0000005002347220 */ /* 0x040fe20000410000 */
[C---:B------:R-:W-:Y:S03]  /*9450*/  HMMA.16816.F32 R48, R128.reuse, R54, R48 ;  /* 0x000000368030723c */ /* 0x040fe60000001830 */
[----:B------:R-:W4:Y:S01]  /*9460*/  MUFU.EX2 R151, R151 ;  /* 0x0000009700977308 */ /* 0x000f220000000800 */
        /* <DEDUP_REMOVED lines=9> */
[--C-:B------:R-:W-:Y:S02]  /*9500*/  FFMA.FTZ R189, R190, c[0x0][0x23c], -R145.reuse ;  /* 0x00008f00bebd7a23 */ /* 0x100fe40000010891 */
[--C-:B------:R-:W-:Y:S02]  /*9510*/  FFMA.FTZ R187, R187, c[0x0][0x23c], -R144.reuse ;  /* 0x00008f00bbbb7a23 */ /* 0x100fe40000010890 */
[C---:B------:R-:W-:Y:S01]  /*9520*/  FMUL.FTZ R60, R2.reuse, R72 ;  /* 0x00000048023c7220 */ /* 0x040fe20000410000 */
[C---:B------:R-:W-:Y:S01]  /*9530*/  HMMA.16816.F32 R56, R128.reuse, R62, R56 ;  /* 0x0000003e8038723c */ /* 0x040fe20000001838 */
[----:B------:R-:W1:Y:S03]  /*9540*/  MUFU.EX2 R156, R156 ;  /* 0x0000009c009c7308 */ /* 0x000e660000000800 */
[----:B------:R-:W-:Y:S02]  /*9550*/  FMUL.FTZ R61, R2, R73 ;  /* 0x00000049023d7220 */ /* 0x000fe40000410000 */
[--C-:B------:R-:W-:Y:S02]  /*9560*/  FFMA.FTZ R190, R185, c[0x0][0x23c], -R144.reuse ;  /* 0x00008f00b9be7a23 */ /* 0x100fe40000010890 */
[C---:B------:R-:W-:Y:S03]  /*9570*/  FMUL.FTZ R62, R0.reuse, R74 ;  /* 0x0000004a003e7220 */ /* 0x040fe60000410000 */
[----:B------:R-:W1:Y:S01]  /*9580*/  MUFU.EX2 R157, R157 ;  /* 0x0000009d009d7308 */ /* 0x000e620000000800 */
[----:B------:R-:W-:Y:S02]  /*9590*/  FMUL.FTZ R63, R0, R75 ;  /* 0x0000004b003f7220 */ /* 0x000fe40000410000 */
[----:B------:R-:W1:Y:S01]  /*95a0*/  LDSM.16.MT88.4 R72, [R218+0xc800] ;  /* 0x00c80000da48783b */ /* 0x000e620000004200 */
[--C-:B------:R-:W-:Y:S02]  /*95b0*/  FFMA.FTZ R185, R186, c[0x0][0x23c], -R145.reuse ;  /* 0x00008f00bab97a23 */ /* 0x100fe40000010891 */
[--C-:B------:R-:W-:Y:S02]  /*95c0*/  FFMA.FTZ R184, R184, c[0x0][0x23c], -R145.reuse ;  /* 0x00008f00b8b87a23 */ /* 0x100fe40000010891 */
[C---:B--2---:R-:W-:Y:S02]  /*95d0*/  HMMA.16816.F32 R60, R128.reuse, R84, R60 ;  /* 0x00000054803c723c */ /* 0x044fe4000000183c */
[----:B------:R-:W-:Y:S01]  /*95e0*/  MUFU.EX2 R161, R161 ;  /* 0x000000a100a17308 */ /* 0x000fe20000000800 */
[--C-:B------:R-:W-:Y:S02]  /*95f0*/  FFMA.FTZ R183, R183, c[0x0][0x23c], -R144.reuse ;  /* 0x00008f00b7b77a23 */ /* 0x100fe40000010890 */
[--C-:B------:R-:W-:Y:S02]  /*9600*/  FFMA.FTZ R186, R181, c[0x0][0x23c], -R144.reuse ;  /* 0x00008f00b5ba7a23 */ /* 0x100fe40000010890 */
[--C-:B------:R-:W-:Y:S01]  /*9610*/  FFMA.FTZ R180, R180, c[0x0][0x23c], -R145.reuse ;  /* 0x00008f00b4b47a23 */ /* 0x100fe20000010891 */
[----:B------:R-:W-:Y:S01]  /*9620*/  HMMA.16816.F32 R64, R128, R86, R64 ;  /* 0x000000568040723c */ /* 0x000fe20000001840 */
[----:B------:R-:W2:Y:S03]  /*9630*/  LDSM.16.MT88.4 R84, [R216+0xc800] ;  /* 0x00c80000d854783b */ /* 0x000ea60000004200 */
[----:B------:R-:W2:Y:S01]  /*9640*/  MUFU.EX2 R162, R162 ;  /* 0x000000a200a27308 */ /* 0x000ea20000000800 */
[--C-:B------:R-:W-:Y:S02]  /*9650*/  FFMA.FTZ R181, R182, c[0x0][0x23c], -R145.reuse ;  /* 0x00008f00b6b57a23 */ /* 0x100fe40000010891 */
[--C-:B------:R-:W-:Y:S01]  /*9660*/  FFMA.FTZ R179, R179, c[0x0][0x23c], -R144.reuse ;  /* 0x00008f00b3b37a23 */ /* 0x100fe20000010890 */
[C---:B---3--:R-:W-:Y:S05]  /*9670*/  HMMA.16816.F32 R4, R68.reuse, R76, R4 ;  /* 0x0000004c4404723c */ /* 0x048fea0000001804 */
[--C-:B------:R-:W-:Y:S01]  /*9680*/  FFMA.FTZ R182, R177, c[0x0][0x23c], -R144.reuse ;  /* 0x00008f00b1b67a23 */ /* 0x100fe20000010890 */
[----:B------:R-:W-:Y:S01]  /*9690*/  MUFU.EX2 R163, R163 ;  /* 0x000000a300a37308 */ /* 0x000fe20000000800 */
[--C-:B------:R-:W-:Y:S01]  /*96a0*/  FFMA.FTZ R177, R178, c[0x0][0x23c], -R145.reuse ;  /* 0x00008f00b2b17a23 */ /* 0x100fe20000010891 */
[C---:B------:R-:W-:Y:S01]  /*96b0*/  HMMA.16816.F32 R8, R68.reuse, R78, R8 ;  /* 0x0000004e4408723c */ /* 0x040fe20000001808 */
[----:B------:R-:W3:Y:S03]  /*96c0*/  LDSM.16.MT88.4 R76, [R219+0x10800] ;  /* 0x01080000db4c783b */ /* 0x000ee60000004200 */
[--C-:B------:R-:W-:Y:S02]  /*96d0*/  FFMA.FTZ R134, R134, c[0x0][0x23c], -R144.reuse ;  /* 0x00008f0086867a23 */ /* 0x100fe40000010890 */
[----:B------:R-:W-:Y:S02]  /*96e0*/  FFMA.FTZ R145, R176, c[0x0][0x23c], -R145 ;  /* 0x00008f00b0917a23 */ /* 0x000fe40000010891 */
[----:B------:R-:W2:Y:S01]  /*96f0*/  MUFU.EX2 R164, R164 ;  /* 0x000000a400a47308 */ /* 0x000ea20000000800 */
[----:B------:R-:W-:Y:S01]  /*9700*/  FFMA.FTZ R144, R133, c[0x0][0x23c], -R144 ;  /* 0x00008f0085907a23 */ /* 0x000fe20000010890 */
[C---:B-1----:R-:W-:Y:S03]  /*9710*/  HMMA.16816.F32 R12, R68.reuse, R72, R12 ;  /* 0x00000048440c723c */ /* 0x042fe6000000180c */
[----:B------:R-:W-:Y:S02]  /*9720*/  FADD.FTZ R138, R138, R139 ;  /* 0x0000008b8a8a7221 */ /* 0x000fe40000010000 */
[----:B------:R-:W-:Y:S03]  /*9730*/  FFMA.FTZ R143, R2, R245, R143 ;  /* 0x000000f5028f7223 */ /* 0x000fe6000001008f */
[----:B------:R-:W-:Y:S01]  /*9740*/  MUFU.EX2 R166, R166 ;  /* 0x000000a600a67308 */ /* 0x000fe20000000800 */
[C---:B------:R-:W-:Y:S01]  /*9750*/  HMMA.16816.F32 R16, R68.reuse, R74, R16 ;  /* 0x0000004a4410723c */ /* 0x040fe20000001810 */
[----:B------:R-:W1:Y:S02]  /*9760*/  LDSM.16.MT88.4 R72, [R218+0x10800] ;  /* 0x01080000da48783b */ /* 0x000e640000004200 */
[----:B------:R-:W-:Y:S05]  /*9770*/  FADD.FTZ R142, R142, R143 ;  /* 0x0000008f8e8e7221 */ /* 0x000fea0000010000 */
[C---:B------:R-:W-:Y:S01]  /*9780*/  HMMA.16816.F32 R20, R68.reuse, R80, R20 ;  /* 0x000000504414723c */ /* 0x040fe20000001814 */
[----:B------:R-:W1:Y:S03]  /*9790*/  MUFU.EX2 R165, R165 ;  /* 0x000000a500a57308 */ /* 0x000e660000000800 */
[----:B------:R-:W-:Y:S04]  /*97a0*/  FADD.FTZ R141, R141, R142 ;  /* 0x0000008e8d8d7221 */ /* 0x000fe80000010000 */
[C---:B------:R-:W-:Y:S01]  /*97b0*/  HMMA.16816.F32 R24, R68.reuse, R82, R24 ;  /* 0x000000524418723c */ /* 0x040fe20000001818 */
[----:B------:R-:W4:Y:S02]  /*97c0*/  LDSM.16.MT88.4 R80, [R217+0x10800] ;  /* 0x01080000d950783b */ /* 0x000f240000004200 */
[----:B------:R-:W-:Y:S01]  /*97d0*/  MUFU.EX2 R167, R167 ;  /* 0x000000a700a77308 */ /* 0x000fe20000000800 */
[----:B------:R-:W-:Y:S04]  /*97e0*/  FADD.FTZ R141, R140, R141 ;  /* 0x0000008d8c8d7221 */ /* 0x000fe80000010000 */
[C---:B--2---:R-:W-:Y:S04]  /*97f0*/  HMMA.16816.F32 R28, R68.reuse, R84, R28 ;  /* 0x00000054441c723c */ /* 0x044fe8000000181c */
[----:B------:R-:W-:Y:S01]  /*9800*/  FADD.FTZ R104, R104, R141 ;  /* 0x0000008d68687221 */ /* 0x000fe20000010000 */
[----:B------:R-:W2:Y:S03]  /*9810*/  MUFU.EX2 R168, R168 ;  /* 0x000000a800a87308 */ /* 0x000ea60000000800 */
[C---:B------:R-:W-:Y:S01]  /*9820*/  HMMA.16816.F32 R32, R68.reuse, R86, R32 ;  /* 0x000000564420723c */ /* 0x040fe20000001820 */
[----:B------:R-:W2:Y:S03]  /*9830*/  LDSM.16.MT88.4 R84, [R219+0xd000] ;  /* 0x00d00000db54783b */ /* 0x000ea60000004200 */
[----:B------:R-:W-:Y:S03]  /*9840*/  FADD.FTZ R104, R105, R104 ;  /* 0x0000006869687221 */ /* 0x000fe60000010000 */
[----:B------:R-:W-:Y:S01]  /*9850*/  MUFU.EX2 R169, R169 ;  /* 0x000000a900a97308 */ /* 0x000fe20000000800 */
[C---:B---3--:R-:W-:Y:S08]  /*9860*/  HMMA.16816.F32 R36, R68.reuse, R76, R36 ;  /* 0x0000004c4424723c */ /* 0x048ff00000001824 */
[C---:B------:R-:W-:Y:S01]  /*9870*/  HMMA.16816.F32 R40, R68.reuse, R78, R40 ;  /* 0x0000004e4428723c */ /* 0x040fe20000001828 */
[----:B------:R-:W3:Y:S01]  /*9880*/  LDSM.16.MT88.4 R76, [R218+0xd000] ;  /* 0x00d00000da4c783b */ /* 0x000ee20000004200 */
[----:B------:R-:W2:Y:S06]  /*9890*/  MUFU.EX2 R170, R170 ;  /* 0x000000aa00aa7308 */ /* 0x000eac0000000800 */
        /* <DEDUP_REMOVED lines=14> */
[----:B-----5:R-:W-:Y:S02]  /*9980*/  F2FP.PACK_AB R68, R150, R149 ;  /* 0x000000959644723e */ /* 0x020fe400000000ff */
[----:B------:R-:W-:Y:S03]  /*9990*/  F2FP.PACK_AB R69, R152, R151 ;  /* 0x000000979845723e */ /* 0x000fe600000000ff */
[----:B------:R-:W-:Y:S02]  /*99a0*/  F2FP.PACK_AB R70, R154, R153 ;  /* 0x000000999a46723e */ /* 0x000fe400000000ff */
[----:B------:R-:W-:Y:S02]  /*99b0*/  F2FP.PACK_AB R71, R156, R155 ;  /* 0x0000009b9c47723e */ /* 0x000fe400000000ff */
[----:B------:R-:W5:Y:S05]  /*99c0*/  MUFU.EX2 R192, R192 ;  /* 0x000000c000c07308 */ /* 0x000f6a0000000800 */
[C---:B--2---:R-:W-:Y:S05]  /*99d0*/  HMMA.16816.F32 R4, R68.reuse, R84, R4 ;  /* 0x000000544404723c */ /* 0x044fea0000001804 */
[----:B------:R-:W-:Y:S03]  /*99e0*/  MUFU.EX2 R193, R193 ;  /* 0x000000c100c17308 */ /* 0x000fe60000000800 */
        /* <DEDUP_REMOVED lines=35> */
[----:B------:R-:W-:Y:S03]  /*9c20*/  F2FP.PACK_AB R69, R160, R159 ;  /* 0x0000009fa045723e */ /* 0x000fe600000000ff */
[----:B------:R-:W-:Y:S01]  /*9c30*/  F2FP.PACK_AB R70, R162, R161 ;  /* 0x000000a1a246723e */ /* 0x000fe200000000ff */
[----:B------:R-:W-:Y:S01]  /*9c40*/  MUFU.EX2 R180, R180 ;  /* 0x000000b400b47308 */ /* 0x000fe20000000800 */
[----:B------:R-:W-:Y:S07]  /*9c50*/  F2FP.PACK_AB R71, R164, R163 ;  /* 0x000000a3a447723e */ /* 0x000fee00000000ff */
[C---:B-1----:R-:W-:Y:S02]  /*9c60*/  HMMA.16816.F32 R4, R68.reuse, R72, R4 ;  /* 0x000000484404723c */ /* 0x042fe40000001804 */
[----:B------:R-:W1:Y:S06]  /*9c70*/  MUFU.EX2 R181, R181 ;  /* 0x000000b500b57308 */ /* 0x000e6c0000000800 */
        /* <DEDUP_REMOVED lines=30> */
[----:B------:R-:W-:Y:S03]  /*9e60*/  F2FP.PACK_AB R69, R168, R167 ;  /* 0x000000a7a845723e */ /* 0x000fe600000000ff */
[----:B------:R-:W-:Y:S02]  /*9e70*/  F2FP.PACK_AB R70, R170, R169 ;  /* 0x000000a9aa46723e */ /* 0x000fe400000000ff */
[----:B------:R-:W-:Y:S07]  /*9e80*/  F2FP.PACK_AB R71, R172, R171 ;  /* 0x000000abac47723e */ /* 0x000fee00000000ff */
        /* <DEDUP_REMOVED lines=26> */
[----:B------:R-:W-:Y:S02]  /*a030*/  F2FP.PACK_AB R70, R194, R193 ;  /* 0x000000c1c246723e */ /* 0x000fe400000000ff */
[----:B------:R-:W-:Y:S07]  /*a040*/  F2FP.PACK_AB R71, R196, R191 ;  /* 0x000000bfc447723e */ /* 0x000fee00000000ff */
[C---:B--2---:R-:W-:Y:S08]  /*a050*/  HMMA.16816.F32 R4, R68.reuse, R76, R4 ;  /* 0x0000004c4404723c */ /* 0x044ff00000001804 */
        /* <DEDUP_REMOVED lines=25> */
[----:B------:R-:W-:Y:S02]  /*a1f0*/  F2FP.PACK_AB R70, R184, R185 ;  /* 0x000000b9b846723e */ /* 0x000fe400000000ff */
[----:B------:R-:W-:Y:S07]  /*a200*/  F2FP.PACK_AB R71, R186, R183 ;  /* 0x000000b7ba47723e */ /* 0x000fee00000000ff */
[C---:B--2---:R-:W-:Y:S08]  /*a210*/  HMMA.16816.F32 R4, R68.reuse, R76, R4 ;  /* 0x0000004c4404723c */ /* 0x044ff00000001804 */
        /* <DEDUP_REMOVED lines=21> */
[----:B------:R-:W-:Y:S02]  /*a370*/  F2FP.PACK_AB R70, R176, R177 ;  /* 0x000000b1b046723e */ /* 0x000fe400000000ff */
[----:B------:R-:W-:Y:S07]  /*a380*/  F2FP.PACK_AB R71, R133, R134 ;  /* 0x000000868547723e */ /* 0x000fee00000000ff */
[C---:B------:R-:W-:Y:S07]  /*a390*/  HMMA.16816.F32 R128, R68.reuse, R124, R4 ;  /* 0x0000007c4480723c */ /* 0x040fee0000001804 */
[----:B------:R-:W-:Y:S01]  /*a3a0*/  FADD.FTZ R5, R137, R138 ;  /* 0x0000008a89057221 */ /* 0x000fe20000010000 */
[C---:B------:R-:W-:Y:S04]  /*a3b0*/  HMMA.16816.F32 R124, R68.reuse, R126, R8 ;  /* 0x0000007e447c723c */ /* 0x040fe80000001808 */
[----:B------:R-:W-:Y:S04]  /*a3c0*/  FADD.FTZ R5, R136, R5 ;  /* 0x0000000588057221 */ /* 0x000fe80000010000 */
[C---:B------:R-:W-:Y:S04]  /*a3d0*/  HMMA.16816.F32 R120, R68.reuse, R116, R12 ;  /* 0x000000744478723c */ /* 0x040fe8000000180c */
[----:B------:R-:W-:Y:S02]  /*a3e0*/  FADD.FTZ R0, R106, R5 ;  /* 0x000000056a007221 */ /* 0x000fe40000010000 */
[----:B------:R-:W-:Y:S02]  /*a3f0*/  FADD.FTZ R5, R113, R104 ;  /* 0x0000006871057221 */ /* 0x000fe40000010000 */
[C---:B------:R-:W-:Y:S04]  /*a400*/  HMMA.16816.F32 R116, R68.reuse, R118, R16 ;  /* 0x000000764474723c */ /* 0x040fe80000001810 */
[----:B------:R-:W-:Y:S02]  /*a410*/  FADD.FTZ R146, R146, R5 ;  /* 0x0000000592927221 */ /* 0x000fe40000010000 */
[----:B------:R-:W-:Y:S01]  /*a420*/  FADD.FTZ R0, R107, R0 ;  /* 0x000000006b007221 */ /* 0x000fe20000010000 */
[----:B------:R-:W2:Y:S01]  /*a430*/  LDSM.16.MT88.4 R4, [R216+0x13800] ;  /* 0x01380000d804783b */ /* 0x000ea20000004200 */
[----:B------:R-:W-:Y:S01]  /*a440*/  FADD.FTZ R149, R149, R146 ;  /* 0x0000009295957221 */ /* 0x000fe20000010000 */
[C---:B------:R-:W-:Y:S03]  /*a450*/  HMMA.16816.F32 R112, R68.reuse, R108, R20 ;  /* 0x0000006c4470723c */ /* 0x040fe60000001814 */
[----:B------:R-:W-:Y:S01]  /*a460*/  FADD.FTZ R147, R147, R0 ;  /* 0x0000000093937221 */ /* 0x000fe20000010000 */
[----:B------:R-:W-:Y:S01]  /*a470*/  IADD3 R0, R241, -0x1, RZ ;  /* 0xfffffffff1007810 */ /* 0x000fe20007ffe0ff */
[----:B------:R-:W-:Y:S02]  /*a480*/  FADD.FTZ R150, R150, R149 ;  /* 0x0000009596967221 */ /* 0x000fe40000010000 */
[----:B------:R-:W-:Y:S01]  /*a490*/  FADD.FTZ R148, R148, R147 ;  /* 0x0000009394947221 */ /* 0x000fe20000010000 */
[C---:B------:R-:W-:Y:S04]  /*a4a0*/  HMMA.16816.F32 R108, R68.reuse, R110, R24 ;  /* 0x0000006e446c723c */ /* 0x040fe80000001818 */
[----:B------:R-:W-:Y:S01]  /*a4b0*/  FADD.FTZ R151, R151, R148 ;  /* 0x0000009497977221 */ /* 0x000fe20000010000 */
[----:B------:R-:W-:Y:S01]  /*a4c0*/  MOV R241, R0 ;  /* 0x0000000000f17202 */ /* 0x000fe20000000f00 */
[----:B------:R-:W-:Y:S01]  /*a4d0*/  FADD.FTZ R153, R153, R150 ;  /* 0x0000009699997221 */ /* 0x000fe20000010000 */
[----:B------:R-:W-:Y:S01]  /*a4e0*/  MOV R0, R3 ;  /* 0x0000000300007202 */ /* 0x000fe20000000f00 */
        /* <DEDUP_REMOVED lines=13> */
[C---:B------:R-:W-:Y:S04]  /*a5c0*/  HMMA.16816.F32 R92, R68.reuse, R94, R40 ;  /* 0x0000005e445c723c */ /* 0x040fe80000001828 */
        /* <DEDUP_REMOVED lines=23> */
[----:B------:R-:W-:Y:S04]  /*a740*/  HMMA.16816.F32 R68, R68, R6, R64 ;  /* 0x000000064444723c */ /* 0x000fe80000001840 */
[----:B------:R-:W-:Y:S02]  /*a750*/  FADD.FTZ R188, R188, R193 ;  /* 0x000000c1bcbc7221 */ /* 0x000fe40000010000 */
[----:B------:R-:W-:Y:S02]  /*a760*/  FADD.FTZ R187, R187, R196 ;  /* 0x000000c4bbbb7221 */ /* 0x000fe40000010000 */
[----:B------:R-:W-:Y:S04]  /*a770*/  FADD.FTZ R188, R189, R188 ;  /* 0x000000bcbdbc7221 */ /* 0x000fe80000010000 */
[----:B------:R-:W-:Y:S02]  /*a780*/  FADD.FTZ R190, R190, R187 ;  /* 0x000000bbbebe7221 */ /* 0x000fe40000010000 */
        /* <DEDUP_REMOVED lines=13> */
.L_x_2282:
        /* <DEDUP_REMOVED lines=220> */
.L_x_2288:
[----:B------:R-:W-:Y:S05]  /*b620*/  BSYNC B0 ;  /* 0x0000000000007941 */ /* 0x000fea0003800000 */
.L_x_2287:
        /* <DEDUP_REMOVED lines=47> */
.L_x_2289:
        /* <DEDUP_REMOVED lines=14> */
.L_x_8227:


//--------------------- .text._ZN5flash24flash_fwd_splitkv_kernelI23Flash_fwd_kernel_traitsILi128ELi64ELi128ELi4ELb0ELb0EN7cutlass6half_tE19Flash_kernel_traitsILi128ELi64ELi128ELi4ES3_EELb1ELb0ELb0ELb1ELb1ELb0ELb1ELb0EEEvNS_16Flash_fwd_paramsE --------------------------
	.section	.text._ZN5flash24flash_fwd_splitkv_kernelI23Flash_fwd_kernel_traitsILi128ELi64ELi128ELi4ELb0ELb0EN7cutlass6half_tE19Flash_kernel_traitsILi128ELi64ELi128ELi4ES3_EELb1ELb0ELb0ELb1ELb1ELb0ELb1ELb0EEEvNS_16Flash_fwd_paramsE,"ax",@progbits
	.sectioninfo	@"SHI_REGISTERS=242"
	.align	128
        .global         _ZN5flash24flash_fwd_splitkv_kernelI23Flash_fwd_kernel_traitsILi128ELi64ELi128ELi4ELb0ELb0EN7cutlass6half_tE19Flash_kernel_traitsILi128ELi64ELi128ELi4ES3_EELb1ELb0ELb0ELb1ELb1ELb0ELb1ELb0EEEvNS_16Flash_fwd_paramsE
        .type           _ZN5flash24flash_fwd_splitkv_kernelI23Flash_fwd_kernel_traitsILi128ELi64ELi128ELi4ELb0ELb0EN7cutlass6half_tE19Flash_kernel_traitsILi128ELi64ELi128ELi4ES3_EELb1ELb0ELb0ELb1ELb1ELb0ELb1ELb0EEEvNS_16Flash_fwd_paramsE,@function
        .size           _ZN5flash24flash_fwd_splitkv_kernelI23Flash_fwd_kernel_traitsILi128ELi64ELi128ELi4ELb0ELb0EN7cutlass6half_tE19Flash_kernel_traitsILi128ELi64ELi128ELi4ES3_EELb1ELb0ELb0ELb1ELb1ELb0ELb1ELb0EEEvNS_16Flash_fwd_paramsE,(.L_x_8228 - _ZN5flash24flash_fwd_splitkv_kernelI23Flash_fwd_kernel_traitsILi128ELi64ELi128ELi4ELb0ELb0EN7cutlass6half_tE19Flash_kernel_traitsILi128ELi64ELi128ELi4ES3_EELb1ELb0ELb0ELb1ELb1ELb0ELb1ELb0EEEvNS_16Flash_fwd_paramsE)
        .other          _ZN5flash24flash_fwd_splitkv_kernelI23Flash_fwd_kernel_traitsILi128ELi64ELi128ELi4ELb0ELb0EN7cutlass6half_tE19Flash_kernel_traitsILi128ELi64ELi128ELi4ES3_EELb1ELb0ELb0ELb1ELb1ELb0ELb1ELb0EEEvNS_16Flash_fwd_paramsE,@"STO_CUDA_ENTRY STV_DEFAULT"
_ZN5flash24flash_fwd_splitkv_kernelI23Flash_fwd_kernel_traitsILi128ELi64ELi128ELi4ELb0ELb0EN7cutlass6half_tE19Flash_kernel_traitsILi128ELi64ELi128ELi4ES3_EELb1ELb0ELb0ELb1ELb1ELb0ELb1ELb0EEEvNS_16Flash_fwd_paramsE:
.text._ZN5flash24flash_fwd_splitkv_kernelI23Flash_fwd_kernel_traitsILi128ELi64ELi128ELi4ELb0ELb0EN7cutlass6half_tE19Flash_kernel_traitsILi128ELi64ELi128ELi4ES3_EELb1ELb0ELb0ELb1ELb1ELb0ELb1ELb0EEEvNS_16Flash_fwd_paramsE:
[----:B------:R-:W-:Y:S02]  /*0000*/  MOV R1, c[0x0][0x28] ;  /* 0x00000a0000017a02 */ /* 0x000fe40000000f00 */
[----:B------:R-:W1:Y:S01]  /*0010*/  I2F.U32.RP R6, c[0x0][0x1c0] ;  /* 0x0000700000067b06 */ /* 0x000e620000209000 */
[----:B------:R-:W2:Y:S01]  /*0020*/  S2R R0, SR_CTAID.Z ;  /* 0x0000000000007919 */ /* 0x000ea20000002700 */
[----:B------:R-:W-:Y:S01]  /*0030*/  ISETP.NE.U32.AND P1, PT, RZ, c[0x0][0x250], PT ;  /* 0x00009400ff007a0c */ /* 0x000fe20003f25070 */
[----:B------:R-:W-:Y:S01]  /*0040*/  IMAD.MOV.U32 R20, RZ, RZ, RZ ;  /* 0x000000ffff147224 */ /* 0x000fe200078e00ff */
[----:B------:R-:W-:Y:S01]  /*0050*/  ISETP.NE.U32.AND P0, PT, RZ, c[0x0][0x258], PT ;  /* 0x00009600ff007a0c */ /* 0x000fe20003f05070 */
[----:B------:R-:W-:Y:S01]  /*0060*/  ULDC.64 UR10, c[0x0][0x118] ;  /* 0x00004600000a7ab9 */ /* 0x000fe20000000a00 */
[----:B------:R-:W-:Y:S02]  /*0070*/  ISETP.NE.U32.AND P2, PT, RZ, c[0x0][0x1c0], PT ;  /* 0x00007000ff007a0c */ /* 0x000fe40003f45070 */
[----:B------:R-:W-:Y:S02]  /*0080*/  ISETP.NE.AND.EX P1, PT, RZ, c[0x0][0x254], PT, P1 ;  /* 0x00009500ff007a0c */ /* 0x000fe40003f25310 */
[----:B------:R-:W-:Y:S01]  /*0090*/  ISETP.NE.AND.EX P0, PT, RZ, c[0x0][0x25c], PT, P0 ;  /* 0x00009700ff007a0c */ /* 0x000fe20003f05300 */
[----:B-1----:R-:W1:Y:S02]  /*00a0*/  MUFU.RCP R4, R6 ;  /* 0x0000000600047308 */ /* 0x002e640000001000 */
[----:B-1----:R-:W-:-:S06]  /*00b0*/  IADD3 R4, R4, 0xffffffe, RZ ;  /* 0x0ffffffe04047810 */ /* 0x002fcc0007ffe0ff */
[----:B------:R-:W1:Y:S02]  /*00c0*/  F2I.FTZ.U32.TRUNC.NTZ R3, R4 ;  /* 0x0000000400037305 */ /* 0x000e64000021f000 */
[----:B-1----:R-:W-:-:S04]  /*00d0*/  IMAD.MOV R2, RZ, RZ, -R3 ;  /* 0x000000ffff027224 */ /* 0x002fc800078e0a03 */
[----:B------:R-:W-:Y:S02]  /*00e0*/  IMAD R5, R2, c[0x0][0x1c0], RZ ;  /* 0x0000700002057a24 */ /* 0x000fe400078e02ff */
[----:B------:R-:W-:-:S04]  /*00f0*/  IMAD.MOV.U32 R2, RZ, RZ, RZ ;  /* 0x000000ffff027224 */ /* 0x000fc800078e00ff */
[----:B------:R-:W-:-:S06]  /*0100*/  IMAD.HI.U32 R5, R3, R5, R2 ;  /* 0x0000000503057227 */ /* 0x000fcc00078e0002 */
[----:B--2---:R-:W-:-:S04]  /*0110*/  IMAD.HI.U32 R230, R5, R0, RZ ;  /* 0x0000000005e67227 */ /* 0x004fc800078e00ff */
[----:B------:R-:W-:Y:S02]  /*0120*/  IMAD.MOV R3, RZ, RZ, -R230 ;  /* 0x000000ffff037224 */ /* 0x000fe400078e0ae6 */
[----:B------:R-:W-:Y:S02]  /*0130*/  @P1 IMAD.MOV.U32 R5, RZ, RZ, 0x4 ;  /* 0x00000004ff051424 */ /* 0x000fe400078e00ff */
[----:B------:R-:W-:-:S05]  /*0140*/  IMAD R3, R3, c[0x0][0x1c0], R0 ;  /* 0x0000700003037a24 */ /* 0x000fca00078e0200 */
[----:B------:R-:W-:-:S13]  /*0150*/  ISETP.GE.U32.AND P4, PT, R3, c[0x0][0x1c0], PT ;  /* 0x0000700003007a0c */ /* 0x000fda0003f86070 */
[----:B------:R-:W-:Y:S02]  /*0160*/  @P4 IADD3 R3, R3, -c[0x0][0x1c0], RZ ;  /* 0x8000700003034a10 */ /* 0x000fe40007ffe0ff */
[----:B------:R-:W-:Y:S02]  /*0170*/  @P4 IADD3 R230, R230, 0x1, RZ ;  /* 0x00000001e6e64810 */ /* 0x000fe40007ffe0ff */
[----:B------:R-:W-:Y:S01]  /*0180*/  ISETP.GE.U32.AND P3, PT, R3, c[0x0][0x1c0], PT ;  /* 0x0000700003007a0c */ /* 0x000fe20003f66070 */
[----:B------:R-:W-:-:S12]  /*0190*/  @P0 IMAD.MOV.U32 R3, RZ, RZ, 0x4 ;  /* 0x00000004ff030424 */ /* 0x000fd800078e00ff */
[----:B------:R-:W-:Y:S02]  /*01a0*/  @P3 IADD3 R230, R230, 0x1, RZ ;  /* 0x00000001e6e63810 */ /* 0x000fe40007ffe0ff */
[----:B------:R-:W-:-:S05]  /*01b0*/  @!P2 LOP3.LUT R230, RZ, c[0x0][0x1c0], RZ, 0x33, !PT ;  /* 0x00007000ffe6aa12 */ /* 0x000fca00078e33ff */
[----:B------:R-:W-:-:S04]  /*01c0*/  @P1 IMAD.WIDE R4, R230, R5, c[0x0][0x250] ;  /* 0x00009400e6041625 */ /* 0x000fc800078e0205 */
[----:B------:R-:W-:Y:S01]  /*01d0*/  @P0 IMAD.WIDE R6, R230, R3, c[0x0][0x258] ;  /* 0x00009600e6060625 */ /* 0x000fe200078e0203 */
[----:B------:R-:W2:Y:S04]  /*01e0*/  @P1 LDG.E R20, [R4.64] ;  /* 0x0000000a04141981 */ /* 0x000ea8000c1e1900 */
[----:B------:R-:W2:Y:S01]  /*01f0*/  @P0 LDG.E R39, [R6.64] ;  /* 0x0000000a06270981 */ /* 0x000ea2000c1e1900 */
[----:B------:R-:W-:Y:S01]  /*0200*/  @!P0 ISETP.NE.U32.AND P2, PT, RZ, c[0x0][0x268], PT ;  /* 0x00009a00ff008a0c */ /* 0x000fe20003f45070 */
[----:B------:R-:W-:Y:S02]  /*0210*/  IMAD.MOV R17, RZ, RZ, -R230 ;  /* 0x000000ffff117224 */ /* 0x000fe400078e0ae6 */
[----:B------:R-:W1:Y:S01]  /*0220*/  S2R R19, SR_CTAID.X ;  /* 0x0000000000137919 */ /* 0x000e620000002500 */
[----:B------:R-:W-:Y:S01]  /*0230*/  @!P0 ISETP.NE.AND.EX P2, PT, RZ, c[0x0][0x26c], PT, P2 ;  /* 0x00009b00ff008a0c */ /* 0x000fe20003f45320 */
[----:B------:R-:W-:-:S03]  /*0240*/  IMAD R17, R17, c[0x0][0x1c0], R0 ;  /* 0x0000700011117a24 */ /* 0x000fc600078e0200 */
[----:B------:R-:W-:Y:S01]  /*0250*/  @!P0 SEL R3, RZ, c[0x0][0x21c], !P2 ;  /* 0x00008700ff038a07 */ /* 0x000fe20005000000 */
[----:B-1----:R-:W-:-:S05]  /*0260*/  IMAD.SHL.U32 R129, R19, 0x40, RZ ;  /* 0x0000004013817824 */ /* 0x002fca00078e00ff */
[----:B------:R-:W-:Y:S01]  /*0270*/  ISETP.GE.AND P1, PT, R129, c[0x0][0x214], PT ;  /* 0x0000850081007a0c */ /* 0x000fe20003f26270 */
[--C-:B--2---:R-:W-:Y:S01]  /*0280*/  @P0 IMAD.IADD R39, R39, 0x1, -R20.reuse ;  /* 0x0000000127270824 */ /* 0x104fe200078e0a14 */
[----:B------:R-:W-:-:S11]  /*0290*/  @!P0 IADD3 R39, R3, c[0x0][0x218], -R20 ;  /* 0x0000860003278a10 */ /* 0x000fd60007ffe814 */
[----:B------:R-:W-:Y:S05]  /*02a0*/  @P1 EXIT ;  /* 0x000000000000194d */ /* 0x000fea0003800000 */
[----:B------:R-:W-:Y:S01]  /*02b0*/  IABS R3, c[0x0][0x10] ;  /* 0x0000040000037a13 */ /* 0x000fe20000000000 */
[----:B------:R-:W-:-:S03]  /*02c0*/  IMAD.MOV.U32 R5, RZ, RZ, c[0x0][0x218] ;  /* 0x00008600ff057624 */ /* 0x000fc600078e00ff */
[----:B------:R-:W1:Y:S02]  /*02d0*/  I2F.RP R0, R3 ;  /* 0x0000000300007306 */ /* 0x000e640000209400 */
[----:B------:R-:W-:-:S04]  /*02e0*/  IADD3 R5, R5, 0x7f, RZ ;  /* 0x0000007f05057810 */ /* 0x000fc80007ffe0ff */
[----:B------:R-:W-:-:S04]  /*02f0*/  SHF.R.S32.HI R4, RZ, 0x1f, R5 ;  /* 0x0000001fff047819 */ /* 0x000fc80000011405 */
[----:B------:R-:W-:-:S04]  /*0300*/  LEA.HI R4, R4, R5, RZ, 0x7 ;  /* 0x0000000504047211 */ /* 0x000fc800078f38ff */
[----:B------:R-:W-:Y:S01]  /*0310*/  LEA.HI.SX32 R4, R4, c[0x0][0x10], 0x19 ;  /* 0x0000040004047a11 */ /* 0x000fe200078fcaff */
[----:B-1----:R-:W1:Y:S03]  /*0320*/  MUFU.RCP R6, R0 ;  /* 0x0000000000067308 */ /* 0x002e660000001000 */
[----:B------:R-:W-:Y:S02]  /*0330*/  IADD3 R4, R4, -0x1, RZ ;  /* 0xffffffff04047810 */ /* 0x000fe40007ffe0ff */
[----:B-1----:R-:W-:Y:S02]  /*0340*/  IADD3 R6, R6, 0xffffffe, RZ ;  /* 0x0ffffffe06067810 */ /* 0x002fe40007ffe0ff */
[----:B------:R-:W-:Y:S02]  /*0350*/  IABS R0, R4 ;  /* 0x0000000400007213 */ /* 0x000fe40000000000 */
[----:B------:R-:W1:Y:S01]  /*0360*/  F2I.FTZ.U32.TRUNC.NTZ R7, R6 ;  /* 0x0000000600077305 */ /* 0x000e62000021f000 */
[----:B------:R-:W-:-:S02]  /*0370*/  LOP3.LUT R4, R4, c[0x0][0x10], RZ, 0x3c, !PT ;  /* 0x0000040004047a12 */ /* 0x000fc400078e3cff */
[----:B------:R-:W-:Y:S02]  /*0380*/  IMAD.MOV.U32 R5, RZ, RZ, R0 ;  /* 0x000000ffff057224 */ /* 0x000fe400078e0000 */
[----:B------:R-:W-:Y:S02]  /*0390*/  ISETP.GE.AND P0, PT, R4, RZ, PT ;  /* 0x000000ff0400720c */ /* 0x000fe40003f06270 */
[----:B------:R-:W-:Y:S01]  /*03a0*/  IADD3 R4, R129, 0xbf, RZ ;  /* 0x000000bf81047810 */ /* 0x000fe20007ffe0ff */
[----:B-1----:R-:W-:Y:S02]  /*03b0*/  IMAD.MOV R2, RZ, RZ, -R7 ;  /* 0x000000ffff027224 */ /* 0x002fe400078e0a07 */
[----:B------:R-:W-:Y:S02]  /*03c0*/  IMAD.MOV.U32 R6, RZ, RZ, RZ ;  /* 0x000000ffff067224 */ /* 0x000fe400078e00ff */
[----:B------:R-:W-:-:S04]  /*03d0*/  IMAD R2, R2, R3, RZ ;  /* 0x0000000302027224 */ /* 0x000fc800078e02ff */
[----:B------:R-:W-:Y:S01]  /*03e0*/  IMAD.HI.U32 R2, R7, R2, R6 ;  /* 0x0000000207027227 */ /* 0x000fe200078e0006 */
[----:B------:R-:W-:Y:S01]  /*03f0*/  IADD3 R7, R39, -c[0x0][0x214], R4 ;  /* 0x8000850027077a10 */ /* 0x000fe20007ffe004 */
[----:B------:R-:W1:Y:S03]  /*0400*/  S2R R6, SR_TID.X ;  /* 0x0000000000067919 */ /* 0x000e660000002100 */
[----:B------:R-:W-:Y:S01]  /*0410*/  IADD3 R7, R7, c[0x0][0x2e8], RZ ;  /* 0x0000ba0007077a10 */ /* 0x000fe20007ffe0ff */
[----:B------:R-:W-:-:S03]  /*0420*/  IMAD.HI.U32 R0, R2, R5, RZ ;  /* 0x0000000502007227 */ /* 0x000fc600078e00ff */
[----:B------:R-:W-:Y:S01]  /*0430*/  SHF.R.S32.HI R36, RZ, 0x1f, R7 ;  /* 0x0000001fff247819 */ /* 0x000fe20000011407 */
[----:B------:R-:W-:-:S03]  /*0440*/  IMAD.MOV R2, RZ, RZ, -R0 ;  /* 0x000000ffff027224 */ /* 0x000fc600078e0a00 */
[----:B------:R-:W-:Y:S01]  /*0450*/  LEA.HI R36, R36, R7, RZ, 0x7 ;  /* 0x0000000724247211 */ /* 0x000fe200078f38ff */
[----:B------:R-:W-:-:S03]  /*0460*/  IMAD R2, R3, R2, R5 ;  /* 0x0000000203027224 */ /* 0x000fc600078e0205 */
[----:B------:R-:W-:Y:S02]  /*0470*/  SHF.R.S32.HI R36, RZ, 0x7, R36 ;  /* 0x00000007ff247819 */ /* 0x000fe40000011424 */
[----:B------:R-:W-:-:S13]  /*0480*/  ISETP.GT.U32.AND P1, PT, R3, R2, PT ;  /* 0x000000020300720c */ /* 0x000fda0003f24070 */
[----:B------:R-:W-:Y:S01]  /*0490*/  @!P1 IMAD.IADD R2, R2, 0x1, -R3 ;  /* 0x0000000102029824 */ /* 0x000fe200078e0a03 */
[----:B------:R-:W-:Y:S02]  /*04a0*/  @!P1 IADD3 R0, R0, 0x1, RZ ;  /* 0x0000000100009810 */ /* 0x000fe40007ffe0ff */
[----:B------:R-:W-:Y:S02]  /*04b0*/  ISETP.NE.AND P1, PT, RZ, c[0x0][0x10], PT ;  /* 0x00000400ff007a0c */ /* 0x000fe40003f25270 */
[----:B------:R-:W-:Y:S02]  /*04c0*/  ISETP.GE.U32.AND P2, PT, R2, R3, PT ;  /* 0x000000030200720c */ /* 0x000fe40003f46070 */
[----:B------:R-:W2:Y:S01]  /*04d0*/  S2R R3, SR_CTAID.Y ;  /* 0x0000000000037919 */ /* 0x000ea20000002600 */
[----:B------:R-:W-:-:S04]  /*04e0*/  IADD3 R2, R39, 0x7f, RZ ;  /* 0x0000007f27027810 */ /* 0x000fc80007ffe0ff */
[----:B------:R-:W-:-:S04]  /*04f0*/  SHF.R.S32.HI R5, RZ, 0x1f, R2 ;  /* 0x0000001fff057819 */ /* 0x000fc80000011402 */
[----:B------:R-:W-:Y:S02]  /*0500*/  LEA.HI R5, R5, R2, RZ, 0x7 ;  /* 0x0000000205057211 */ /* 0x000fe400078f38ff */
[----:B------:R-:W-:Y:S02]  /*0510*/  @P2 IADD3 R0, R0, 0x1, RZ ;  /* 0x0000000100002810 */ /* 0x000fe40007ffe0ff */
[----:B------:R-:W-:-:S03]  /*0520*/  SHF.R.S32.HI R5, RZ, 0x7, R5 ;  /* 0x00000007ff057819 */ /* 0x000fc60000011405 */
[----:B------:R-:W-:Y:S01]  /*0530*/  @!P0 IMAD.MOV R0, RZ, RZ, -R0 ;  /* 0x000000ffff008224 */ /* 0x000fe200078e0a00 */
[----:B------:R-:W-:-:S05]  /*0540*/  @!P1 LOP3.LUT R0, RZ, c[0x0][0x10], RZ, 0x33, !PT ;  /* 0x00000400ff009a12 */ /* 0x000fca00078e33ff */
[----:B--2---:R-:W-:-:S04]  /*0550*/  IMAD R223, R0, R3, RZ ;  /* 0x0000000300df7224 */ /* 0x004fc800078e02ff */
[----:B------:R-:W-:-:S05]  /*0560*/  IMAD.IADD R0, R0, 0x1, R223 ;  /* 0x0000000100007824 */ /* 0x000fca00078e02df */
[----:B------:R-:W-:-:S04]  /*0570*/  IMNMX R5, R5, R0, PT ;  /* 0x0000000005057217 */ /* 0x000fc80003800200 */
[----:B------:R-:W-:-:S04]  /*0580*/  IMNMX R36, R5, R36, PT ;  /* 0x0000002405247217 */ /* 0x000fc80003800200 */
[----:B------:R-:W-:-:S13]  /*0590*/  ISETP.GE.AND P0, PT, R223, R36, PT ;  /* 0x00000024df00720c */ /* 0x000fda0003f06270 */
[----:B------:R-:W-:Y:S05]  /*05a0*/  @!P0 BRA `(.L_x_2290) ;  /* 0x0000048000008947 */ /* 0x000fea0003800000 */
[----:B-1----:R-:W-:Y:S01]  /*05b0*/  SHF.R.S32.HI R5, RZ, 0x1f, R6 ;  /* 0x0000001fff057819 */ /* 0x002fe20000011406 */
[----:B------:R-:W-:Y:S01]  /*05c0*/  IMAD R2, R3, c[0x0][0x210], R230 ;  /* 0x0000840003027a24 */ /* 0x000fe200078e02e6 */
[----:B------:R-:W-:Y:S02]  /*05d0*/  LOP3.LUT P6, RZ, R6, 0xf, RZ, 0xc0, !PT ;  /* 0x0000000f06ff7812 */ /* 0x000fe400078cc0ff */
[----:B------:R-:W-:Y:S01]  /*05e0*/  LEA.HI R0, R5, R6, RZ, 0x4 ;  /* 0x0000000605007211 */ /* 0x000fe200078f20ff */
[----:B------:R-:W-:-:S03]  /*05f0*/  IMAD R2, R2, c[0x0][0x1c0], R17 ;  /* 0x0000700002027a24 */ /* 0x000fc600078e0211 */
[----:B------:R-:W-:Y:S01]  /*0600*/  LOP3.LUT R5, R0, 0x3ffffff0, RZ, 0xc0, !PT ;  /* 0x3ffffff000057812 */ /* 0x000fe200078ec0ff */
[----:B------:R-:W-:Y:S01]  /*0610*/  IMAD R3, R2, c[0x0][0x214], R129 ;  /* 0x0000850002037a24 */ /* 0x000fe200078e0281 */
[----:B------:R-:W-:Y:S02]  /*0620*/  SHF.R.S32.HI R0, RZ, 0x4, R0 ;  /* 0x00000004ff007819 */ /* 0x000fe40000011400 */
[----:B------:R-:W-:Y:S01]  /*0630*/  IADD3 R129, -R129, c[0x0][0x214], RZ ;  /* 0x0000850081817a10 */ /* 0x000fe20007ffe1ff */
[----:B------:R-:W-:Y:S01]  /*0640*/  IMAD.IADD R5, R6, 0x1, -R5 ;  /* 0x0000000106057824 */ /* 0x000fe200078e0a05 */
[C---:B------:R-:W-:Y:S01]  /*0650*/  IADD3 R8, R0.reuse, 0x8, RZ ;  /* 0x0000000800087810 */ /* 0x040fe20007ffe0ff */
[----:B------:R-:W-:Y:S01]  /*0660*/  IMAD R2, R3, c[0x0][0x22c], RZ ;  /* 0x00008b0003027a24 */ /* 0x000fe200078e02ff */
[-C--:B------:R-:W-:Y:S01]  /*0670*/  ISETP.GE.OR P5, PT, R0, R129.reuse, P6 ;  /* 0x000000810000720c */ /* 0x080fe200037a6670 */
[----:B------:R-:W-:Y:S01]  /*0680*/  IMAD.SHL.U32 R4, R5, 0x4, RZ ;  /* 0x0000000405047824 */ /* 0x000fe200078e00ff */
[----:B------:R-:W-:-:S02]  /*0690*/  ISETP.GE.OR P4, PT, R8, R129, P6 ;  /* 0x000000810800720c */ /* 0x000fc40003786670 */
[----:B------:R-:W-:Y:S02]  /*06a0*/  IADD3 R6, R0, 0x10, RZ ;  /* 0x0000001000067810 */ /* 0x000fe40007ffe0ff */
[--C-:B------:R-:W-:Y:S02]  /*06b0*/  SHF.R.S32.HI R5, RZ, 0x1f, R4.reuse ;  /* 0x0000001fff057819 */ /* 0x100fe40000011404 */
[-C--:B------:R-:W-:Y:S02]  /*06c0*/  ISETP.GE.OR P3, PT, R6, R129.reuse, P6 ;  /* 0x000000810600720c */ /* 0x080fe40003766670 */
[C---:B------:R-:W-:Y:S01]  /*06d0*/  IADD3 R10, R0.reuse, 0x18, RZ ;  /* 0x00000018000a7810 */ /* 0x040fe20007ffe0ff */
[C---:B------:R-:W-:Y:S01]  /*06e0*/  IMAD.WIDE R4, R0.reuse, 0x80, R4 ;  /* 0x0000008000047825 */ /* 0x040fe200078e0204 */
[----:B------:R-:W-:Y:S02]  /*06f0*/  IADD3 R6, R0, 0x20, RZ ;  /* 0x0000002000067810 */ /* 0x000fe40007ffe0ff */
[----:B------:R-:W-:Y:S01]  /*0700*/  ISETP.GE.OR P2, PT, R10, R129, P6 ;  /* 0x000000810a00720c */ /* 0x000fe20003746670 */
[----:B------:R-:W-:Y:S01]  /*0710*/  @!P4 IMAD.MOV.U32 R11, RZ, RZ, -0x800000 ;  /* 0xff800000ff0bc424 */ /* 0x000fe200078e00ff */
[----:B------:R-:W-:-:S02]  /*0720*/  IADD3 R7, P0, R2, R4, RZ ;  /* 0x0000000402077210 */ /* 0x000fc40007f1e0ff */
[----:B------:R-:W-:Y:S02]  /*0730*/  IADD3 R4, R0, 0x28, RZ ;  /* 0x0000002800047810 */ /* 0x000fe40007ffe0ff */
[----:B------:R-:W-:Y:S02]  /*0740*/  LEA.HI.X.SX32 R2, R2, R5, 0x1, P0 ;  /* 0x0000000502027211 */ /* 0x000fe400000f0eff */
[----:B------:R-:W-:Y:S02]  /*0750*/  LEA R12, P1, R7, c[0x0][0x1d8], 0x2 ;  /* 0x00007600070c7a11 */ /* 0x000fe400078210ff */
[----:B------:R-:W-:Y:S02]  /*0760*/  SHF.R.S32.HI R5, RZ, 0x1f, R3 ;  /* 0x0000001fff057819 */ /* 0x000fe40000011403 */
[----:B------:R-:W-:Y:S02]  /*0770*/  IADD3 R3, P0, R3, R0, RZ ;  /* 0x0000000003037210 */ /* 0x000fe40007f1e0ff */
[----:B------:R-:W-:Y:S01]  /*0780*/  LEA.HI.X R13, R7, c[0x0][0x1dc], R2, 0x2, P1 ;  /* 0x00007700070d7a11 */ /* 0x000fe200008f1402 */
[----:B------:R-:W-:Y:S01]  /*0790*/  @!P5 IMAD.MOV.U32 R7, RZ, RZ, -0x800000 ;  /* 0xff800000ff07d424 */ /* 0x000fe200078e00ff */
[----:B------:R-:W-:Y:S01]  /*07a0*/  LEA.HI.X.SX32 R2, R0, R5, 0x1, P0 ;  /* 0x0000000500027211 */ /* 0x000fe200000f0eff */
[----:B------:R-:W-:Y:S01]  /*07b0*/  @!P2 IMAD.MOV.U32 R5, RZ, RZ, -0x800000 ;  /* 0xff800000ff05a424 */ /* 0x000fe200078e00ff */
[C---:B------:R-:W-:Y:S01]  /*07c0*/  LEA R8, P0, R3.reuse, c[0x0][0x208], 0x2 ;  /* 0x0000820003087a11 */ /* 0x040fe200078010ff */
[----:B------:R1:W-:Y:S01]  /*07d0*/  STG.E.128 [R12.64], RZ ;  /* 0x000000ff0c007986 */ /* 0x0003e2000c101d0a */
[----:B------:R-:W-:Y:S01]  /*07e0*/  ISETP.GE.OR P1, PT, R6, R129, P6 ;  /* 0x000000810600720c */ /* 0x000fe20003726670 */
[----:B------:R-:W-:Y:S01]  /*07f0*/  @!P3 IMAD.MOV.U32 R6, RZ, RZ, -0x800000 ;  /* 0xff800000ff06b424 */ /* 0x000fe200078e00ff */
[----:B------:R-:W-:Y:S01]  /*0800*/  LEA.HI.X R9, R3, c[0x0][0x20c], R2, 0x2, P0 ;  /* 0x0000830003097a11 */ /* 0x000fe200000f1402 */
[----:B------:R1:W-:Y:S01]  /*0810*/  STG.E.128 [R12.64+0x100], RZ ;  /* 0x000100ff0c007986 */ /* 0x0003e2000c101d0a */
[----:B------:R-:W-:-:S02]  /*0820*/  IADD3 R2, R0, 0x30, RZ ;  /* 0x0000003000027810 */ /* 0x000fc40007ffe0ff */
[----:B------:R-:W-:Y:S01]  /*0830*/  ISETP.GE.OR P0, PT, R4, R129, P6 ;  /* 0x000000810400720c */ /* 0x000fe20003706670 */
[----:B------:R1:W-:Y:S01]  /*0840*/  STG.E.128 [R12.64+0x1000], RZ ;  /* 0x001000ff0c007986 */ /* 0x0003e2000c101d0a */
[----:B------:R-:W-:-:S03]  /*0850*/  IADD3 R0, R0, 0x38, RZ ;  /* 0x0000003800007810 */ /* 0x000fc60007ffe0ff */
[----:B------:R1:W-:Y:S02]  /*0860*/  STG.E.128 [R12.64+0x1100], RZ ;  /* 0x001100ff0c007986 */ /* 0x0003e4000c101d0a */
[----:B------:R-:W-:Y:S02]  /*0870*/  @!P1 IMAD.MOV.U32 R4, RZ, RZ, -0x800000 ;  /* 0xff800000ff049424 */ /* 0x000fe400078e00ff */
[----:B------:R1:W-:Y:S04]  /*0880*/  STG.E.128 [R12.64+0x2000], RZ ;  /* 0x002000ff0c007986 */ /* 0x0003e8000c101d0a */
[----:B------:R1:W-:Y:S01]  /*0890*/  STG.E.128 [R12.64+0x2100], RZ ;  /* 0x002100ff0c007986 */ /* 0x0003e2000c101d0a */
[----:B------:R-:W-:-:S03]  /*08a0*/  @!P0 IMAD.MOV.U32 R3, RZ, RZ, -0x800000 ;  /* 0xff800000ff038424 */ /* 0x000fc600078e00ff */
[----:B------:R1:W-:Y:S04]  /*08b0*/  STG.E.128 [R12.64+0x3000], RZ ;  /* 0x003000ff0c007986 */ /* 0x0003e8000c101d0a */
        /* <DEDUP_REMOVED lines=9> */
[----:B------:R1:W-:Y:S01]  /*0950*/  @!P5 STG.E [R8.64], R7 ;  /* 0x000000070800d986 */ /* 0x0003e2000c10190a */
[----:B------:R-:W-:-:S02]  /*0960*/  ISETP.GE.OR P5, PT, R2, R129, P6 ;  /* 0x000000810200720c */ /* 0x000fc400037a6670 */
[----:B------:R-:W-:Y:S01]  /*0970*/  ISETP.GE.OR P6, PT, R0, R129, P6 ;  /* 0x000000810000720c */ /* 0x000fe200037c6670 */
[----:B------:R1:W-:Y:S04]  /*0980*/  @!P4 STG.E [R8.64+0x20], R11 ;  /* 0x0000200b0800c986 */ /* 0x0003e8000c10190a */
[----:B------:R1:W-:Y:S04]  /*0990*/  @!P3 STG.E [R8.64+0x40], R6 ;  /* 0x000040060800b986 */ /* 0x0003e8000c10190a */
[----:B------:R1:W-:Y:S02]  /*09a0*/  @!P2 STG.E [R8.64+0x60], R5 ;  /* 0x000060050800a986 */ /* 0x0003e4000c10190a */
[----:B------:R-:W-:-:S02]  /*09b0*/  @!P5 IMAD.MOV.U32 R2, RZ, RZ, -0x800000 ;  /* 0xff800000ff02d424 */ /* 0x000fc400078e00ff */
[----:B------:R1:W-:Y:S04]  /*09c0*/  @!P1 STG.E [R8.64+0x80], R4 ;  /* 0x0000800408009986 */ /* 0x0003e8000c10190a */
[----:B------:R1:W-:Y:S04]  /*09d0*/  @!P0 STG.E [R8.64+0xa0], R3 ;  /* 0x0000a00308008986 */ /* 0x0003e8000c10190a */
[----:B------:R1:W-:Y:S01]  /*09e0*/  @!P5 STG.E [R8.64+0xc0], R2 ;  /* 0x0000c0020800d986 */ /* 0x0003e2000c10190a */
[----:B------:R-:W-:Y:S05]  /*09f0*/  @P6 EXIT ;  /* 0x000000000000694d */ /* 0x000fea0003800000 */
[----:B-1----:R-:W-:-:S05]  /*0a00*/  MOV R3, 0xff800000 ;  /* 0xff80000000037802 */ /* 0x002fca0000000f00 */
[----:B------:R-:W-:Y:S01]  /*0a10*/  STG.E [R8.64+0xe0], R3 ;  /* 0x0000e00308007986 */ /* 0x000fe2000c10190a */
[----:B------:R-:W-:Y:S05]  /*0a20*/  EXIT ;  /* 0x000000000000794d */ /* 0x000fea0003800000 */
.L_x_2290:
[----:B-1----:R-:W-:Y:S01]  /*0a30*/  ISETP.NE.U32.AND P0, PT, RZ, c[0x0][0x2b8], PT ;  /* 0x0000ae00ff007a0c */ /* 0x002fe20003f05070 */
        /* <DEDUP_REMOVED lines=18> */
.L_x_2291:
        /* <DEDUP_REMOVED lines=55> */
[----:B------:R-:W-:-:S05]  /*0ed0*/  SHF.R.S32.HI R10, RZ, 0x1f, R11 ;  /* 0x0000001fff0a7819 */ /* 0x000fca000001140b */
[----:B------:R-:W-:-:S04]  /*0ee0*/  IMAD R12, R10, c[0x0][0x1b0], RZ ;  /* 0x00006c000a0c7a24 */ /* 0x000fc800078e02ff */
[----:B------:R-:W-:Y:S01]  /*0ef0*/  IMAD R12, R11, c[0x0][0x1b4], R12 ;  /* 0x00006d000b0c7a24 */ /* 0x000fe200078e020c */
[----:B--2---:R-:W-:Y:S01]  /*0f00*/  SHF.R.S32.HI R13, RZ, 0x1f, R28 ;  /* 0x0000001fff0d7819 */ /* 0x004fe2000001141c */
[----:B------:R-:W-:-:S04]  /*0f10*/  IMAD.WIDE.U32 R4, R28, c[0x0][0x180], RZ ;  /* 0x000060001c047a25 */ /* 0x000fc800078e00ff */
[C---:B------:R-:W-:Y:S02]  /*0f20*/  IMAD R7, R13.reuse, c[0x0][0x180], RZ ;  /* 0x000060000d077a24 */ /* 0x040fe400078e02ff */
[----:B------:R-:W-:Y:S02]  /*0f30*/  IMAD.MOV.U32 R20, RZ, RZ, R4 ;  /* 0x000000ffff147224 */ /* 0x000fe400078e0004 */
[----:B------:R-:W-:Y:S02]  /*0f40*/  IMAD R2, R28, c[0x0][0x184], R7 ;  /* 0x000061001c027a24 */ /* 0x000fe400078e0207 */
[----:B------:R-:W-:-:S03]  /*0f50*/  IMAD R13, R13, c[0x0][0x188], RZ ;  /* 0x000062000d0d7a24 */ /* 0x000fc600078e02ff */
[----:B------:R-:W-:Y:S01]  /*0f60*/  IADD3 R21, R5, R2, RZ ;  /* 0x0000000205157210 */ /* 0x000fe20007ffe0ff */
[C---:B------:R-:W-:Y:S02]  /*0f70*/  IMAD R5, R9.reuse, c[0x0][0x19c], R0 ;  /* 0x0000670009057a24 */ /* 0x040fe400078e0200 */
[----:B------:R-:W-:Y:S02]  /*0f80*/  IMAD R13, R28, c[0x0][0x18c], R13 ;  /* 0x000063001c0d7a24 */ /* 0x000fe400078e020d */
[----:B------:R-:W-:-:S04]  /*0f90*/  IMAD.WIDE.U32 R20, R9, c[0x0][0x198], R20 ;  /* 0x0000660009147a25 */ /* 0x000fc800078e0014 */
[----:B------:R-:W-:Y:S01]  /*0fa0*/  IMAD.WIDE.U32 R28, R28, c[0x0][0x188], RZ ;  /* 0x000062001c1c7a25 */ /* 0x000fe200078e00ff */
[----:B------:R-:W-:-:S03]  /*0fb0*/  IADD3 R21, R21, R5, RZ ;  /* 0x0000000515157210 */ /* 0x000fc60007ffe0ff */
[----:B------:R-:W-:Y:S02]  /*0fc0*/  IMAD.IADD R13, R29, 0x1, R13 ;  /* 0x000000011d0d7824 */ /* 0x000fe400078e020d */
[----:B------:R-:W-:-:S05]  /*0fd0*/  IMAD.WIDE.U32 R20, R11, c[0x0][0x1b0], R20 ;  /* 0x00006c000b147a25 */ /* 0x000fca00078e0014 */
[----:B------:R-:W-:Y:S01]  /*0fe0*/  IADD3 R12, R21, R12, RZ ;  /* 0x0000000c150c7210 */ /* 0x000fe20007ffe0ff */
[----:B------:R-:W-:Y:S05]  /*0ff0*/  BRA `(.L_x_2293) ;  /* 0x0000034000007947 */ /* 0x000fea0003800000 */
.L_x_2292:
[----:B-1----:R-:W-:Y:S02]  /*1000*/  IABS R5, c[0x0][0x1c8] ;  /* 0x0000720000057a13 */ /* 0x002fe40000000000 */
[----:B-----5:R-:W-:Y:S02]  /*1010*/  SHF.R.S32.HI R13, RZ, 0x1f, R2 ;  /* 0x0000001fff0d7819 */ /* 0x020fe40000011402 */
[----:B------:R-:W1:Y:S08]  /*1020*/  I2F.RP R7, R5 ;  /* 0x0000000500077306 */ /* 0x000e700000209400 */
[----:B-1----:R-:W1:Y:S02]  /*1030*/  MUFU.RCP R8, R7 ;  /* 0x0000000700087308 */ /* 0x002e640000001000 */
[----:B-1----:R-:W-:-:S02]  /*1040*/  IADD3 R8, R8, 0xffffffe, RZ ;  /* 0x0ffffffe08087810 */ /* 0x002fc40007ffe0ff */
[----:B------:R-:W-:-:S04]  /*1050*/  SHF.R.S32.HI R7, RZ, 0x1f, R20 ;  /* 0x0000001fff077819 */ /* 0x000fc80000011414 */
[----:B------:R-:W1:Y:S02]  /*1060*/  F2I.FTZ.U32.TRUNC.NTZ R9, R8 ;  /* 0x0000000800097305 */ /* 0x000e64000021f000 */
[----:B-1----:R-:W-:Y:S01]  /*1070*/  IADD3 R0, RZ, -R9, RZ ;  /* 0x80000009ff007210 */ /* 0x002fe20007ffe0ff */
[----:B------:R-:W-:-:S04]  /*1080*/  IMAD.MOV.U32 R8, RZ, RZ, RZ ;  /* 0x000000ffff087224 */ /* 0x000fc800078e00ff */
[----:B------:R-:W-:Y:S01]  /*1090*/  IMAD R4, R0, R5, RZ ;  /* 0x0000000500047224 */ /* 0x000fe200078e02ff */
[----:B------:R-:W-:-:S03]  /*10a0*/  IABS R0, R17 ;  /* 0x0000001100007213 */ /* 0x000fc60000000000 */
[----:B------:R-:W-:Y:S01]  /*10b0*/  IMAD.HI.U32 R9, R9, R4, R8 ;  /* 0x0000000409097227 */ /* 0x000fe200078e0008 */
[----:B------:R-:W-:-:S05]  /*10c0*/  MOV R4, R0 ;  /* 0x0000000000047202 */ /* 0x000fca0000000f00 */
[----:B------:R-:W-:Y:S01]  /*10d0*/  IMAD.HI.U32 R11, R9, R4, RZ ;  /* 0x00000004090b7227 */ /* 0x000fe200078e00ff */
[----:B------:R-:W-:-:S03]  /*10e0*/  LEA R9, R36, 0xffffff80, 0x7 ;  /* 0xffffff8024097811 */ /* 0x000fc600078e38ff */
[----:B------:R-:W-:Y:S01]  /*10f0*/  IMAD.MOV R0, RZ, RZ, -R11 ;  /* 0x000000ffff007224 */ /* 0x000fe200078e0a0b */
[----:B------:R-:W-:Y:S02]  /*1100*/  SHF.R.S32.HI R8, RZ, 0x1f, R9 ;  /* 0x0000001fff087819 */ /* 0x000fe40000011409 */
[----:B------:R-:W-:Y:S01]  /*1110*/  IADD3 R14, P1, R20, R9, RZ ;  /* 0x00000009140e7210 */ /* 0x000fe20007f3e0ff */
[----:B------:R-:W-:-:S05]  /*1120*/  IMAD R0, R5, R0, R4 ;  /* 0x0000000005007224 */ /* 0x000fca00078e0204 */
[----:B------:R-:W-:-:S13]  /*1130*/  ISETP.GT.U32.AND P0, PT, R5, R0, PT ;  /* 0x000000000500720c */ /* 0x000fda0003f04070 */
[-C--:B------:R-:W-:Y:S02]  /*1140*/  @!P0 IADD3 R0, R0, -R5.reuse, RZ ;  /* 0x8000000500008210 */ /* 0x080fe40007ffe0ff */
[----:B------:R-:W-:Y:S02]  /*1150*/  @!P0 IADD3 R11, R11, 0x1, RZ ;  /* 0x000000010b0b8810 */ /* 0x000fe40007ffe0ff */
[----:B------:R-:W-:Y:S01]  /*1160*/  ISETP.GE.U32.AND P2, PT, R0, R5, PT ;  /* 0x000000050000720c */ /* 0x000fe20003f46070 */
[----:B------:R-:W-:Y:S01]  /*1170*/  IMAD.X R5, R7, 0x1, R8, P1 ;  /* 0x0000000107057824 */ /* 0x000fe200008e0608 */
        /* <DEDUP_REMOVED lines=11> */
[----:B------:R-:W-:Y:S02]  /*1230*/  IMAD R5, R13, c[0x0][0x180], RZ ;  /* 0x000060000d057a24 */ /* 0x000fe400078e02ff */
[----:B------:R-:W-:Y:S01]  /*1240*/  @!P1 IMAD.MOV R11, RZ, RZ, -R11 ;  /* 0x000000ffff0b9224 */ /* 0x000fe200078e0a0b */
[----:B------:R-:W-:Y:S01]  /*1250*/  @!P0 LOP3.LUT R11, RZ, c[0x0][0x1c8], RZ, 0x33, !PT ;  /* 0x00007200ff0b8a12 */ /* 0x000fe200078e33ff */
[C---:B------:R-:W-:Y:S01]  /*1260*/  IMAD R0, R2.reuse, c[0x0][0x184], R5 ;  /* 0x0000610002007a24 */ /* 0x040fe200078e0205 */
[----:B------:R-:W-:Y:S01]  /*1270*/  IADD3 R5, R21, R4, RZ ;  /* 0x0000000415057210 */ /* 0x000fe20007ffe0ff */
[----:B------:R-:W-:Y:S01]  /*1280*/  IMAD.WIDE.U32 R14, R2, c[0x0][0x180], R14 ;  /* 0x00006000020e7a25 */ /* 0x000fe200078e000e */
[----:B------:R-:W-:-:S03]  /*1290*/  SHF.R.S32.HI R10, RZ, 0x1f, R11 ;  /* 0x0000001fff0a7819 */ /* 0x000fc6000001140b */
[----:B------:R-:W-:Y:S01]  /*12a0*/  IMAD R13, R13, c[0x0][0x188], RZ ;  /* 0x000062000d0d7a24 */ /* 0x000fe200078e02ff */
[----:B------:R-:W-:Y:S01]  /*12b0*/  IADD3 R15, R15, R0, RZ ;  /* 0x000000000f0f7210 */ /* 0x000fe20007ffe0ff */
[----:B------:R-:W-:Y:S02]  /*12c0*/  IMAD.MOV.U32 R4, RZ, RZ, R20 ;  /* 0x000000ffff047224 */ /* 0x000fe400078e0014 */
[----:B------:R-:W-:Y:S02]  /*12d0*/  IMAD R0, R10, c[0x0][0x1b0], RZ ;  /* 0x00006c000a007a24 */ /* 0x000fe400078e02ff */
[C---:B------:R-:W-:Y:S02]  /*12e0*/  IMAD R13, R2.reuse, c[0x0][0x18c], R13 ;  /* 0x00006300020d7a24 */ /* 0x040fe400078e020d */
[----:B------:R-:W-:-:S04]  /*12f0*/  IMAD.WIDE.U32 R28, R2, c[0x0][0x188], R4 ;  /* 0x00006200021c7a25 */ /* 0x000fc800078e0004 */
[----:B------:R-:W-:Y:S01]  /*1300*/  IMAD.WIDE.U32 R20, R11, c[0x0][0x1b0], R14 ;  /* 0x00006c000b147a25 */ /* 0x000fe200078e000e */
[----:B------:R-:W-:-:S03]  /*1310*/  IADD3 R13, R29, R13, RZ ;  /* 0x0000000d1d0d7210 */ /* 0x000fc60007ffe0ff */
[----:B------:R-:W-:-:S05]  /*1320*/  IMAD R0, R11, c[0x0][0x1b4], R0 ;  /* 0x00006d000b007a24 */ /* 0x000fca00078e0200 */
[----:B------:R-:W-:Y:S02]  /*1330*/  IADD3 R12, R21, R0, RZ ;  /* 0x00000000150c7210 */ /* 0x000fe40007ffe0ff */
.L_x_2293:
        /* <DEDUP_REMOVED lines=8> */
[----:B------:R-:W-:Y:S01]  /*13c0*/  LOP3.LUT R5, R4, 0xfffffff8, RZ, 0xc0, !PT ;  /* 0xfffffff804057812 */ /* 0x000fe200078ec0ff */
[----:B------:R-:W-:Y:S01]  /*13d0*/  USHF.L.U32 UR9, UR4, 0x5, URZ ;  /* 0x0000000504097899 */ /* 0x000fe2000800063f */
[----:B------:R-:W-:Y:S01]  /*13e0*/  SHF.R.S32.HI R21, RZ, 0x4, R2 ;  /* 0x00000004ff157819 */ /* 0x000fe20000011402 */
[----:B------:R-:W-:Y:S01]  /*13f0*/  IMAD R7, R230, c[0x0][0x17c], R7 ;  /* 0x00005f00e6077a24 */ /* 0x000fe200078e0207 */
[----:B------:R-:W-:Y:S01]  /*1400*/  SHF.R.S32.HI R26, RZ, 0x3, R4 ;  /* 0x00000003ff1a7819 */ /* 0x000fe20000011404 */
[----:B------:R-:W-:Y:S01]  /*1410*/  IMAD.IADD R5, R6, 0x1, -R5 ;  /* 0x0000000106057824 */ /* 0x000fe200078e0a05 */
[----:B------:R-:W-:Y:S01]  /*1420*/  LEA.HI R0, R2, R21, RZ, 0x1 ;  /* 0x0000001502007211 */ /* 0x000fe200078f08ff */
[----:B------:R-:W-:Y:S01]  /*1430*/  UMOV UR8, 0x5 ;  /* 0x0000000500087882 */ /* 0x000fe20000000000 */
[----:B------:R-:W-:Y:S01]  /*1440*/  SHF.R.S32.HI R14, RZ, 0x1f, R17 ;  /* 0x0000001fff0e7819 */ /* 0x000fe20000011411 */
[----:B------:R-:W-:Y:S01]  /*1450*/  IMAD.SHL.U32 R22, R5, 0x8, RZ ;  /* 0x0000000805167824 */ /* 0x000fe200078e00ff */
[----:B------:R-:W-:Y:S01]  /*1460*/  LOP3.LUT R0, R0, 0xfffffffe, RZ, 0xc0, !PT ;  /* 0xfffffffe00007812 */ /* 0x000fe200078ec0ff */
[----:B------:R-:W-:Y:S01]  /*1470*/  IMAD.SHL.U32 R15, R26, 0x40, RZ ;  /* 0x000000401a0f7824 */ /* 0x000fe200078e00ff */
[----:B------:R-:W-:Y:S01]  /*1480*/  SHF.R.S32.HI R27, RZ, 0x1f, R26 ;  /* 0x0000001fff1b7819 */ /* 0x000fe2000001141a */
[----:B------:R-:W-:Y:S01]  /*1490*/  IMAD R14, R14, c[0x0][0x1a8], RZ ;  /* 0x00006a000e0e7a24 */ /* 0x000fe200078e02ff */
[----:B------:R-:W-:Y:S01]  /*14a0*/  SHF.R.S32.HI R23, RZ, 0x1f, R22 ;  /* 0x0000001fff177819 */ /* 0x000fe20000011416 */
[----:B------:R-:W-:Y:S01]  /*14b0*/  IMAD.IADD R0, R21, 0x1, -R0 ;  /* 0x0000000115007824 */ /* 0x000fe200078e0a00 */
[C---:B------:R-:W-:Y:S01]  /*14c0*/  IADD3 R28, P0, R22.reuse, R28, RZ ;  /* 0x0000001c161c7210 */ /* 0x040fe20007f1e0ff */
[----:B------:R-:W-:Y:S01]  /*14d0*/  IMAD.WIDE R18, R19, 0x40, R26 ;  /* 0x0000004013127825 */ /* 0x000fe200078e021a */
[----:B------:R-:W-:Y:S01]  /*14e0*/  IADD3 R20, P1, R22, R20, RZ ;  /* 0x0000001416147210 */ /* 0x000fe20007f3e0ff */
[----:B------:R-:W-:Y:S01]  /*14f0*/  USHF.L.U64.HI UR5, UR4, UR8, UR5 ;  /* 0x0000000804057299 */ /* 0x000fe20008010205 */
[----:B------:R-:W-:Y:S01]  /*1500*/  LOP3.LUT R15, R15, 0x1c0, RZ, 0xc0, !PT ;  /* 0x000001c00f0f7812 */ /* 0x000fe200078ec0ff */
[----:B------:R-:W-:Y:S01]  /*1510*/  IMAD.WIDE.U32 R24, R230, c[0x0][0x178], R22 ;  /* 0x00005e00e6187a25 */ /* 0x000fe200078e0016 */
[----:B------:R-:W-:-:S02]  /*1520*/  ULDC.64 UR6, c[0x0][0x198] ;  /* 0x0000660000067ab9 */ /* 0x000fc40000000a00 */
[----:B------:R-:W-:Y:S01]  /*1530*/  LOP3.LUT R16, R15, 0x38, R22, 0xf8, !PT ;  /* 0x000000380f107812 */ /* 0x000fe200078ef816 */
[----:B------:R-:W-:Y:S01]  /*1540*/  IMAD.X R29, R23, 0x1, R13, P0 ;  /* 0x00000001171d7824 */ /* 0x000fe200000e060d */
[----:B------:R-:W-:Y:S01]  /*1550*/  IADD3 R9, P0, R26, R9, RZ ;  /* 0x000000091a097210 */ /* 0x000fe20007f1e0ff */
[----:B------:R-:W-:Y:S01]  /*1560*/  IMAD.IADD R25, R25, 0x1, R7 ;  /* 0x0000000119197824 */ /* 0x000fe200078e0207 */
[----:B------:R-:W-:Y:S01]  /*1570*/  SHF.R.U32.HI R15, RZ, 0x3, R15 ;  /* 0x00000003ff0f7819 */ /* 0x000fe2000001160f */
[----:B------:R-:W-:Y:S01]  /*1580*/  IMAD.WIDE.U32 R28, R11, c[0x0][0x1b8], R28 ;  /* 0x00006e000b1c7a25 */ /* 0x000fe200078e001c */
[-C--:B------:R-:W-:Y:S01]  /*1590*/  LEA.HI R11, R37, R6.reuse, RZ, 0x6 ;  /* 0x00000006250b7211 */ /* 0x080fe200078f30ff */
[----:B------:R-:W-:Y:S01]  /*15a0*/  USHF.L.U32 UR12, UR6, 0x5, URZ ;  /* 0x00000005060c7899 */ /* 0x000fe2000800063f */
[----:B------:R-:W-:Y:S01]  /*15b0*/  LOP3.LUT R15, R16, R15, RZ, 0x3c, !PT ;  /* 0x0000000f100f7212 */ /* 0x000fe200078e3cff */
[----:B------:R-:W-:Y:S01]  /*15c0*/  IMAD.X R21, R23, 0x1, R12, P1 ;  /* 0x0000000117157824 */ /* 0x000fe200008e060c */
[----:B------:R-:W-:Y:S01]  /*15d0*/  USHF.L.U64.HI UR7, UR6, UR8, UR7 ;  /* 0x0000000806077299 */ /* 0x000fe20008010207 */
[----:B------:R-:W-:Y:S01]  /*15e0*/  IMAD R7, R27, c[0x0][0x198], RZ ;  /* 0x000066001b077a24 */ /* 0x000fe200078e02ff */
[----:B------:R-:W-:Y:S01]  /*15f0*/  LEA.HI R37, R37, R6, RZ, 0x5 ;  /* 0x0000000625257211 */ /* 0x000fe200078f28ff */
[----:B------:R-:W-:-:S02]  /*1600*/  IMAD R14, R17, c[0x0][0x1ac], R14 ;  /* 0x00006b00110e7a24 */ /* 0x000fc400078e020e */
[----:B------:R-:W-:Y:S01]  /*1610*/  IMAD.WIDE.U32 R24, R17, c[0x0][0x1a8], R24 ;  /* 0x00006a0011187a25 */ /* 0x000fe200078e0018 */
[----:B------:R-:W-:-:S03]  /*1620*/  SHF.R.S32.HI R38, RZ, 0x5, R37 ;  /* 0x00000005ff267819 */ /* 0x000fc60000011425 */
[----:B------:R-:W-:Y:S02]  /*1630*/  IMAD.SHL.U32 R12, R11, 0x8, RZ ;  /* 0x000000080b0c7824 */ /* 0x000fe400078e00ff */
[C---:B------:R-:W-:Y:S02]  /*1640*/  IMAD R7, R26.reuse, c[0x0][0x19c], R7 ;  /* 0x000067001a077a24 */ /* 0x040fe400078e0207 */
[----:B------:R-:W-:Y:S01]  /*1650*/  IMAD.WIDE.U32 R20, R26, c[0x0][0x198], R20 ;  /* 0x000066001a147a25 */ /* 0x000fe200078e0014 */
[----:B------:R-:W-:-:S03]  /*1660*/  LOP3.LUT R12, R15, 0x7ffffe00, R12, 0xf8, !PT ;  /* 0x7ffffe000f0c7812 */ /* 0x000fc600078ef80c */
[----:B------:R-:W-:Y:S02]  /*1670*/  IMAD R11, R19, c[0x0][0x190], RZ ;  /* 0x00006400130b7a24 */ /* 0x000fe400078e02ff */
[----:B------:R-:W-:Y:S02]  /*1680*/  IMAD.IADD R25, R25, 0x1, R14 ;  /* 0x0000000119197824 */ /* 0x000fe400078e020e */
[----:B------:R-:W-:Y:S01]  /*1690*/  IMAD.X R8, R27, 0x1, R8, P0 ;  /* 0x000000011b087824 */ /* 0x000fe200000e0608 */
[----:B------:R-:W-:Y:S01]  /*16a0*/  LEA R226, P0, R20, c[0x0][0x168], 0x1 ;  /* 0x00005a0014e27a11 */ /* 0x000fe200078008ff */
[----:B------:R-:W-:Y:S02]  /*16b0*/  IMAD.IADD R7, R21, 0x1, R7 ;  /* 0x0000000115077824 */ /* 0x000fe400078e0207 */
[C---:B------:R-:W-:Y:S02]  /*16c0*/  IMAD R11, R18.reuse, c[0x0][0x194], R11 ;  /* 0x00006500120b7a24 */ /* 0x040fe400078e020b */
[----:B------:R-:W-:Y:S01]  /*16d0*/  IMAD.WIDE.U32 R18, R18, c[0x0][0x190], R24 ;  /* 0x0000640012127a25 */ /* 0x000fe200078e0018 */
[----:B------:R-:W-:-:S03]  /*16e0*/  LEA.HI.X R227, R20, c[0x0][0x16c], R7, 0x1, P0 ;  /* 0x00005b0014e37a11 */ /* 0x000fc600000f0c07 */
[----:B------:R-:W-:Y:S01]  /*16f0*/  IMAD.IADD R29, R29, 0x1, R10 ;  /* 0x000000011d1d7824 */ /* 0x000fe200078e020a */
[----:B------:R-:W-:Y:S01]  /*1700*/  LEA R10, P0, R18, c[0x0][0x160], 0x1 ;  /* 0x00005800120a7a11 */ /* 0x000fe200078008ff */
[----:B------:R-:W-:Y:S02]  /*1710*/  IMAD.IADD R11, R19, 0x1, R11 ;  /* 0x00000001130b7824 */ /* 0x000fe400078e020b */
[----:B------:R-:W-:Y:S02]  /*1720*/  IMAD R8, R8, c[0x0][0x1a0], RZ ;  /* 0x0000680008087a24 */ /* 0x000fe400078e02ff */
[----:B------:R-:W-:Y:S01]  /*1730*/  IMAD.WIDE.U32 R28, R9, c[0x0][0x1a0], R28 ;  /* 0x00006800091c7a25 */ /* 0x000fe200078e001c */
[----:B------:R-:W-:-:S03]  /*1740*/  LEA.HI.X R11, R18, c[0x0][0x164], R11, 0x1, P0 ;  /* 0x00005900120b7a11 */ /* 0x000fc600000f0c0b */
[----:B------:R-:W-:Y:S01]  /*1750*/  IMAD R7, R9, c[0x0][0x1a4], R8 ;  /* 0x0000690009077a24 */ /* 0x000fe200078e0208 */
[----:B------:R-:W-:Y:S01]  /*1760*/  IADD3 R8, P0, R10, UR9, RZ ;  /* 0x000000090a087c10 */ /* 0x000fe2000ff1e0ff */
[----:B------:R-:W-:Y:S02]  /*1770*/  IMAD.SHL.U32 R229, R12, 0x2, RZ ;  /* 0x000000020ce57824 */ /* 0x000fe400078e00ff */
[----:B------:R-:W-:Y:S01]  /*1780*/  IMAD.IADD R225, R29, 0x1, R7 ;  /* 0x000000011de17824 */ /* 0x000fe200078e0207 */
[----:B------:R-:W-:Y:S01]  /*1790*/  IADD3.X R9, R11, UR5, RZ, P0, !PT ;  /* 0x000000050b097c10 */ /* 0x000fe200087fe4ff */
[----:B------:R-:W-:Y:S01]  /*17a0*/  IMAD.SHL.U32 R7, R0, 0x8, RZ ;  /* 0x0000000800077824 */ /* 0x000fe200078e00ff */
[----:B------:R-:W-:Y:S01]  /*17b0*/  IADD3 R16, P0, R8, UR9, RZ ;  /* 0x0000000908107c10 */ /* 0x000fe2000ff1e0ff */
[----:B------:R-:W-:Y:S01]  /*17c0*/  @!PT LDS RZ, [RZ] ;  /* 0x00000000fffff984 */ /* 0x000fe20000000800 */
[----:B------:R-:W-:Y:S01]  /*17d0*/  @!PT LDS RZ, [RZ] ;  /* 0x00000000fffff984 */ /* 0x000fe20000000800 */
[----:B------:R-:W-:Y:S01]  /*17e0*/  @!PT LDS RZ, [RZ] ;  /* 0x00000000fffff984 */ /* 0x000fe20000000800 */
[----:B------:R1:W-:Y:S03]  /*17f0*/  LDGSTS.E.BYPASS.LTC128B.128 [R229], [R10.64] ;  /* 0x000000000ae57fae */ /* 0x0003e6000b901d4a */
[----:B------:R-:W-:Y:S01]  /*1800*/  IADD3.X R17, R9, UR5, RZ, P0, !PT ;  /* 0x0000000509117c10 */ /* 0x000fe200087fe4ff */
[----:B------:R1:W-:Y:S01]  /*1810*/  LDGSTS.E.BYPASS.LTC128B.128 [R229+0x2000], [R10.64+0x80] ;  /* 0x020000800ae57fae */ /* 0x0003e2000b901d4a */
[----:B------:R-:W-:-:S03]  /*1820*/  IADD3 R18, P0, R16, UR9, RZ ;  /* 0x0000000910127c10 */ /* 0x000fc6000ff1e0ff */
[----:B------:R2:W-:Y:S01]  /*1830*/  LDGSTS.E.BYPASS.LTC128B.128 [R229+0x800], [R8.64] ;  /* 0x0080000008e57fae */ /* 0x0005e2000b901d4a */
[----:B------:R-:W-:Y:S01]  /*1840*/  IADD3.X R19, R17, UR5, RZ, P0, !PT ;  /* 0x0000000511137c10 */ /* 0x000fe200087fe4ff */
[----:B------:R-:W-:Y:S01]  /*1850*/  ULDC.64 UR4, c[0x0][0x1a0] ;  /* 0x0000680000047ab9 */ /* 0x000fe20000000a00 */
[----:B------:R-:W-:Y:S01]  /*1860*/  IADD3 R14, P0, R226, UR12, RZ ;  /* 0x0000000ce20e7c10 */ /* 0x000fe2000ff1e0ff */
[----:B------:R2:W-:Y:S01]  /*1870*/  LDGSTS.E.BYPASS.LTC128B.128 [R229+0x2800], [R8.64+0x80] ;  /* 0x0280008008e57fae */ /* 0x0005e2000b901d4a */
[----:B------:R-:W-:Y:S02]  /*1880*/  USHF.L.U32 UR9, UR4, 0x5, URZ ;  /* 0x0000000504097899 */ /* 0x000fe4000800063f */
[----:B------:R-:W-:Y:S01]  /*1890*/  IADD3.X R15, R227, UR7, RZ, P0, !PT ;  /* 0x00000007e30f7c10 */ /* 0x000fe200087fe4ff */
[----:B------:R3:W-:Y:S01]  /*18a0*/  LDGSTS.E.BYPASS.LTC128B.128 [R229+0x1000], [R16.64] ;  /* 0x0100000010e57fae */ /* 0x0007e2000b901d4a */
[----:B------:R-:W-:Y:S01]  /*18b0*/  IADD3 R12, P0, R14, UR12, RZ ;  /* 0x0000000c0e0c7c10 */ /* 0x000fe2000ff1e0ff */
[----:B------:R-:W-:-:S02]  /*18c0*/  USHF.L.U64.HI UR5, UR4, UR8, UR5 ;  /* 0x0000000804057299 */ /* 0x000fc40008010205 */
[----:B------:R3:W-:Y:S01]  /*18d0*/  LDGSTS.E.BYPASS.LTC128B.128 [R229+0x3000], [R16.64+0x80] ;  /* 0x0300008010e57fae */ /* 0x0007e2000b901d4a */
[----:B------:R-:W-:-:S03]  /*18e0*/  IADD3.X R13, R15, UR7, RZ, P0, !PT ;  /* 0x000000070f0d7c10 */ /* 0x000fc600087fe4ff */
[----:B------:R4:W-:Y:S04]  /*18f0*/  LDGSTS.E.BYPASS.LTC128B.128 [R229+0x1800], [R18.64] ;  /* 0x0180000012e57fae */ /* 0x0009e8000b901d4a */
[----:B------:R4:W-:Y:S01]  /*1900*/  LDGSTS.E.BYPASS.LTC128B.128 [R229+0x3800], [R18.64+0x80] ;  /* 0x0380008012e57fae */ /* 0x0009e2000b901d4a */
[----:B-1----:R-:W-:-:S03]  /*1910*/  IADD3 R10, P0, R12, UR12, RZ ;  /* 0x0000000c0c0a7c10 */ /* 0x002fc6000ff1e0ff */
[----:B------:R1:W-:Y:S01]  /*1920*/  LDGSTS.E.BYPASS.LTC128B.128 [R229+0x4000], [R226.64] ;  /* 0x04000000e2e57fae */ /* 0x0003e2000b901d4a */
[----:B------:R-:W-:-:S03]  /*1930*/  IADD3.X R11, R13, UR7, RZ, P0, !PT ;  /* 0x000000070d0b7c10 */ /* 0x000fc600087fe4ff */
[----:B------:R1:W-:Y:S01]  /*1940*/  LDGSTS.E.BYPASS.LTC128B.128 [R229+0x8000], [R226.64+0x80] ;  /* 0x08000080e2e57fae */ /* 0x0003e2000b901d4a */
[----:B--2---:R-:W-:-:S03]  /*1950*/  LOP3.LUT R9, R2, 0xfffffff0, RZ, 0xc0, !PT ;  /* 0xfffffff002097812 */ /* 0x004fc600078ec0ff */
[----:B------:R2:W-:Y:S04]  /*1960*/  LDGSTS.E.BYPASS.LTC128B.128 [R229+0x4800], [R14.64] ;  /* 0x048000000ee57fae */ /* 0x0005e8000b901d4a */
[----:B------:R2:W-:Y:S01]  /*1970*/  LDGSTS.E.BYPASS.LTC128B.128 [R229+0x8800], [R14.64+0x80] ;  /* 0x088000800ee57fae */ /* 0x0005e2000b901d4a */
[----:B------:R-:W-:-:S03]  /*1980*/  IMAD.IADD R228, R6, 0x1, -R9 ;  /* 0x0000000106e47824 */ /* 0x000fc600078e0a09 */
[----:B------:R5:W-:Y:S02]  /*1990*/  LDGSTS.E.BYPASS.LTC128B.128 [R229+0x5000], [R12.64] ;  /* 0x050000000ce57fae */ /* 0x000be4000b901d4a */
[----:B------:R-:W-:Y:S02]  /*19a0*/  SHF.R.S32.HI R9, RZ, 0x1f, R228 ;  /* 0x0000001fff097819 */ /* 0x000fe400000114e4 */
[----:B------:R5:W-:Y:S02]  /*19b0*/  LDGSTS.E.BYPASS.LTC128B.128 [R229+0x9000], [R12.64+0x80] ;  /* 0x090000800ce57fae */ /* 0x000be4000b901d4a */
[----:B------:R-:W-:Y:S02]  /*19c0*/  LEA.HI R8, R9, R228, RZ, 0x3 ;  /* 0x000000e409087211 */ /* 0x000fe400078f18ff */
[----:B----4-:R-:W-:Y:S01]  /*19d0*/  IADD3 R18, P0, R10, UR12, RZ ;  /* 0x0000000c0a127c10 */ /* 0x010fe2000ff1e0ff */
[----:B------:R4:W-:Y:S01]  /*19e0*/  LDGSTS.E.BYPASS.LTC128B.128 [R229+0x5800], [R10.64] ;  /* 0x058000000ae57fae */ /* 0x0009e2000b901d4a */
[----:B------:R-:W-:-:S02]  /*19f0*/  LOP3.LUT R9, R8, 0xfffffff8, RZ, 0xc0, !PT ;  /* 0xfffffff808097812 */ /* 0x000fc400078ec0ff */
[----:B------:R-:W-:Y:S01]  /*1a00*/  IADD3.X R19, R11, UR7, RZ, P0, !PT ;  /* 0x000000070b137c10 */ /* 0x000fe200087fe4ff */
[----:B------:R4:W-:Y:S01]  /*1a10*/  LDGSTS.E.BYPASS.LTC128B.128 [R229+0x9800], [R10.64+0x80] ;  /* 0x098000800ae57fae */ /* 0x0009e2000b901d4a */
[----:B---3--:R-:W-:Y:S01]  /*1a20*/  IADD3 R16, P0, R18, UR12, RZ ;  /* 0x0000000c12107c10 */ /* 0x008fe2000ff1e0ff */
[----:B------:R-:W-:Y:S02]  /*1a30*/  IMAD.IADD R2, R228, 0x1, -R9 ;  /* 0x00000001e4027824 */ /* 0x000fe400078e0a09 */
[----:B------:R3:W-:Y:S01]  /*1a40*/  LDGSTS.E.BYPASS.LTC128B.128 [R229+0x6000], [R18.64] ;  /* 0x0600000012e57fae */ /* 0x0007e2000b901d4a */
[----:B------:R-:W-:Y:S02]  /*1a50*/  IADD3.X R17, R19, UR7, RZ, P0, !PT ;  /* 0x0000000713117c10 */ /* 0x000fe400087fe4ff */
[----:B------:R-:W-:Y:S01]  /*1a60*/  LOP3.LUT P1, RZ, R2, 0x2, RZ, 0xc0, !PT ;  /* 0x0000000202ff7812 */ /* 0x000fe2000782c0ff */
[----:B------:R3:W-:Y:S01]  /*1a70*/  LDGSTS.E.BYPASS.LTC128B.128 [R229+0xa000], [R18.64+0x80] ;  /* 0x0a00008012e57fae */ /* 0x0007e2000b901d4a */
[----:B--2---:R-:W-:-:S03]  /*1a80*/  IADD3 R14, P0, R16, UR12, RZ ;  /* 0x0000000c100e7c10 */ /* 0x004fc6000ff1e0ff */
[----:B------:R2:W-:Y:S01]  /*1a90*/  LDGSTS.E.BYPASS.LTC128B.128 [R229+0x6800], [R16.64] ;  /* 0x0680000010e57fae */ /* 0x0005e2000b901d4a */
[----:B------:R-:W-:-:S03]  /*1aa0*/  IADD3.X R15, R17, UR7, RZ, P0, !PT ;  /* 0x00000007110f7c10 */ /* 0x000fc600087fe4ff */
[----:B------:R2:W-:Y:S01]  /*1ab0*/  LDGSTS.E.BYPASS.LTC128B.128 [R229+0xa800], [R16.64+0x80] ;  /* 0x0a80008010e57fae */ /* 0x0005e2000b901d4a */
[----:B-----5:R-:W-:-:S03]  /*1ac0*/  IADD3 R12, P0, R14, UR12, RZ ;  /* 0x0000000c0e0c7c10 */ /* 0x020fc6000ff1e0ff */
[----:B------:R5:W-:Y:S01]  /*1ad0*/  LDGSTS.E.BYPASS.LTC128B.128 [R229+0x7000], [R14.64] ;  /* 0x070000000ee57fae */ /* 0x000be2000b901d4a */
[----:B------:R-:W-:-:S03]  /*1ae0*/  IADD3.X R13, R15, UR7, RZ, P0, !PT ;  /* 0x000000070f0d7c10 */ /* 0x000fc600087fe4ff */
[----:B------:R5:W-:Y:S01]  /*1af0*/  LDGSTS.E.BYPASS.LTC128B.128 [R229+0xb000], [R14.64+0x80] ;  /* 0x0b0000800ee57fae */ /* 0x000be2000b901d4a */
[----:B------:R-:W-:Y:S01]  /*1b00*/  LEA R224, P0, R28, c[0x0][0x170], 0x1 ;  /* 0x00005c001ce07a11 */ /* 0x000fe200078008ff */
[----:B----4-:R-:W-:Y:S02]  /*1b10*/  IMAD.SHL.U32 R11, R5, 0x40, RZ ;  /* 0x00000040050b7824 */ /* 0x010fe400078e00ff */
[----:B------:R4:W-:Y:S01]  /*1b20*/  LDGSTS.E.BYPASS.LTC128B.128 [R229+0x7800], [R12.64] ;  /* 0x078000000ce57fae */ /* 0x0009e2000b901d4a */
[----:B------:R-:W-:Y:S01]  /*1b30*/  IMAD.SHL.U32 R10, R2, 0x40, RZ ;  /* 0x00000040020a7824 */ /* 0x000fe200078e00ff */
[----:B------:R-:W-:Y:S02]  /*1b40*/  LEA.HI.X R225, R28, c[0x0][0x174], R225, 0x1, P0 ;  /* 0x00005d001ce17a11 */ /* 0x000fe400000f0ce1 */
[----:B------:R4:W-:Y:S01]  /*1b50*/  LDGSTS.E.BYPASS.LTC128B.128 [R229+0xb800], [R12.64+0x80] ;  /* 0x0b8000800ce57fae */ /* 0x0009e2000b901d4a */
[----:B------:R-:W-:Y:S02]  /*1b60*/  LOP3.LUT R11, R11, 0x1c0, RZ, 0xc0, !PT ;  /* 0x000001c00b0b7812 */ /* 0x000fe400078ec0ff */
[----:B------:R-:W-:Y:S01]  /*1b70*/  LOP3.LUT R10, R10, 0x1c0, RZ, 0xc0, !PT ;  /* 0x000001c00a0a7812 */ /* 0x000fe200078ec0ff */
[----:B------:R-:W0:Y:S01]  /*1b80*/  LDGDEPBAR ;  /* 0x00000000000079af */ /* 0x000e220000000000 */
[----:B------:R-:W-:-:S02]  /*1b90*/  LOP3.LUT R9, R11, 0x8, R4, 0xf8, !PT ;  /* 0x000000080b097812 */ /* 0x000fc400078ef804 */
[----:B------:R-:W-:-:S04]  /*1ba0*/  SHF.R.U32.HI R4, RZ, 0x3, R11 ;  /* 0x00000003ff047819 */ /* 0x000fc8000001160b */
[----:B------:R-:W-:Y:S02]  /*1bb0*/  LOP3.LUT R9, R9, R4, RZ, 0x3c, !PT ;  /* 0x0000000409097212 */ /* 0x000fe400078e3cff */
[----:B------:R-:W-:Y:S02]  /*1bc0*/  LOP3.LUT R4, R10, 0x8, R7, 0xf8, !PT ;  /* 0x000000080a047812 */ /* 0x000fe400078ef807 */
[----:B------:R-:W-:Y:S01]  /*1bd0*/  SHF.R.U32.HI R7, RZ, 0x3, R10 ;  /* 0x00000003ff077819 */ /* 0x000fe2000001160a */
[----:B------:R-:W-:Y:S01]  /*1be0*/  IMAD R0, R0, 0x200, R9 ;  /* 0x0000020000007824 */ /* 0x000fe200078e0209 */
[----:B------:R-:W-:Y:S02]  /*1bf0*/  IADD3 R10, P0, R224, UR9, RZ ;  /* 0x00000009e00a7c10 */ /* 0x000fe4000ff1e0ff */
[----:B------:R-:W-:Y:S01]  /*1c00*/  LOP3.LUT R4, R4, R7, RZ, 0x3c, !PT ;  /* 0x0000000704047212 */ /* 0x000fe200078e3cff */
[----:B------:R-:W-:Y:S01]  /*1c10*/  IMAD.SHL.U32 R7, R8, 0x40, RZ ;  /* 0x0000004008077824 */ /* 0x000fe200078e00ff */
[----:B------:R-:W-:Y:S01]  /*1c20*/  IADD3.X R11, R225, UR5, RZ, P0, !PT ;  /* 0x00000005e10b7c10 */ /* 0x000fe200087fe4ff */
[----:B------:R-:W-:Y:S01]  /*1c30*/  IMAD.SHL.U32 R128, R0, 0x2, RZ ;  /* 0x0000000200807824 */ /* 0x000fe200078e00ff */
[----:B---3--:R-:W-:-:S02]  /*1c40*/  IADD3 R18, P0, R10, UR9, RZ ;  /* 0x000000090a127c10 */ /* 0x008fc4000ff1e0ff */
[----:B------:R-:W-:Y:S02]  /*1c50*/  LOP3.LUT R7, R7, 0xfffffe00, RZ, 0xc0, !PT ;  /* 0xfffffe0007077812 */ /* 0x000fe400078ec0ff */
[----:B------:R-:W-:Y:S01]  /*1c60*/  IADD3.X R19, R11, UR5, RZ, P0, !PT ;  /* 0x000000050b137c10 */ /* 0x000fe200087fe4ff */
[----:B------:R-:W-:-:S04]  /*1c70*/  DEPBAR.LE SB0, 0x0 ;  /* 0x000080000000791a */ /* 0x000fc80000000000 */
[----:B------:R-:W-:Y:S01]  /*1c80*/  BAR.SYNC.DEFER_BLOCKING 0x0 ;  /* 0x0000000000007b1d */ /* 0x000fe20000010000 */
[----:B--2---:R-:W-:Y:S01]  /*1c90*/  IADD3 R16, P0, R18, UR9, RZ ;  /* 0x0000000912107c10 */ /* 0x004fe2000ff1e0ff */
[----:B------:R-:W-:Y:S01]  /*1ca0*/  IMAD R9, R38, 0x400, R7 ;  /* 0x0000040026097824 */ /* 0x000fe200078e0207 */
[----:B------:R-:W-:Y:S02]  /*1cb0*/  LEA R221, R0, 0x4000, 0x1 ;  /* 0x0000400000dd7811 */ /* 0x000fe400078e08ff */
[----:B------:R-:W-:Y:S01]  /*1cc0*/  IADD3.X R17, R19, UR5, RZ, P0, !PT ;  /* 0x0000000513117c10 */ /* 0x000fe200087fe4ff */
[----:B------:R-:W-:Y:S01]  /*1cd0*/  IMAD.IADD R222, R9, 0x1, R4 ;  /* 0x0000000109de7824 */ /* 0x000fe200078e0204 */
[----:B-----5:R-:W-:Y:S02]  /*1ce0*/  IADD3 R14, P0, R16, UR9, RZ ;  /* 0x00000009100e7c10 */ /* 0x020fe4000ff1e0ff */
[----:B------:R-:W-:Y:S01]  /*1cf0*/  IADD3 R219, R221, 0x20, RZ ;  /* 0x00000020dddb7810 */ /* 0x000fe20007ffe0ff */
[----:B------:R-:W-:Y:S01]  /*1d00*/  IMAD.SHL.U32 R222, R222, 0x2, RZ ;  /* 0x00000002dede7824 */ /* 0x000fe200078e00ff */
[----:B------:R-:W-:-:S02]  /*1d10*/  IADD3.X R15, R17, UR5, RZ, P0, !PT ;  /* 0x00000005110f7c10 */ /* 0x000fc400087fe4ff */
[----:B----4-:R-:W-:-:S04]  /*1d20*/  IADD3 R12, P0, R14, UR9, RZ ;  /* 0x000000090e0c7c10 */ /* 0x010fc8000ff1e0ff */
[----:B------:R-:W-:Y:S01]  /*1d30*/  IADD3.X R13, R15, UR5, RZ, P0, !PT ;  /* 0x000000050f0d7c10 */ /* 0x000fe200087fe4ff */
        /* <DEDUP_REMOVED lines=13> */
[----:B--2---:R-:W-:-:S03]  /*1e10*/  IADD3 R10, P0, R12, UR9, RZ ;  /* 0x000000090c0a7c10 */ /* 0x004fc6000ff1e0ff */
[----:B------:R4:W-:Y:S01]  /*1e20*/  LDGSTS.E.BYPASS.LTC128B.128 [R229+0xe800], [R12.64] ;  /* 0x0e8000000ce57fae */ /* 0x0009e2000b901d4a */
[----:B------:R-:W-:-:S03]  /*1e30*/  IADD3.X R11, R13, UR5, RZ, P0, !PT ;  /* 0x000000050d0b7c10 */ /* 0x000fc600087fe4ff */
[----:B------:R4:W-:Y:S01]  /*1e40*/  LDGSTS.E.BYPASS.LTC128B.128 [R229+0x12800], [R12.64+0x80] ;  /* 0x128000800ce57fae */ /* 0x0009e2000b901d4a */
        /* <DEDUP_REMOVED lines=10> */
[----:B------:R-:W1:Y:S01]  /*1ef0*/  LDSM.16.M88.4 R76, [R128+0x4000] ;  /* 0x00400000804c783b */ /* 0x000e620000000200 */
[----:B------:R-:W-:Y:S01]  /*1f00*/  IMAD.MOV.U32 R5, RZ, RZ, 0x40 ;  /* 0x00000040ff057424 */ /* 0x000fe200078e00ff */
[C---:B------:R-:W-:Y:S02]  /*1f10*/  IADD3 R211, R219.reuse, 0x800, RZ ;  /* 0x00000800dbd37810 */ /* 0x040fe40007ffe0ff */
        /* <DEDUP_REMOVED lines=9> */
[----:B------:R-:W2:Y:S01]  /*1fb0*/  LDSM.16.M88.4 R44, [R128+0x6000] ;  /* 0x00600000802c783b */ /* 0x000ea20000000200 */
[C---:B------:R-:W-:Y:S01]  /*1fc0*/  IADD3 R203, R219.reuse, 0x4000, RZ ;  /* 0x00004000dbcb7810 */ /* 0x040fe20007ffe0ff */
[----:B-----5:R-:W-:Y:S02]  /*1fd0*/  IMAD.MOV.U32 R8, RZ, RZ, 0x20 ;  /* 0x00000020ff087424 */ /* 0x020fe400078e00ff */
[----:B------:R-:W5:Y:S01]  /*1fe0*/  LDSM.16.M88.4 R32, [R128+0x6800] ;  /* 0x006800008020783b */ /* 0x000f620000000200 */
[----:B------:R-:W-:-:S02]  /*1ff0*/  IADD3 R202, R219, 0x4800, RZ ;  /* 0x00004800dbca7810 */ /* 0x000fc40007ffe0ff */
[----:B------:R-:W-:Y:S01]  /*2000*/  IADD3 R201, R219, 0x5000, RZ ;  /* 0x00005000dbc97810 */ /* 0x000fe20007ffe0ff */
[----:B------:R-:W5:Y:S01]  /*2010*/  LDSM.16.M88.4 R24, [R128+0x7000] ;  /* 0x007000008018783b */ /* 0x000f620000000200 */
[----:B------:R-:W-:Y:S02]  /*2020*/  SEL R0, R8, 0xffffffe0, !P1 ;  /* 0xffffffe008007807 */ /* 0x000fe40004800000 */
[----:B------:R-:W-:Y:S01]  /*2030*/  LOP3.LUT P1, RZ, R2, 0x4, RZ, 0xc0, !PT ;  /* 0x0000000402ff7812 */ /* 0x000fe2000782c0ff */
[----:B----4-:R-:W4:Y:S01]  /*2040*/  LDSM.16.M88.4 R12, [R128+0x7800] ;  /* 0x00780000800c783b */ /* 0x010f220000000200 */
[C---:B------:R-:W-:Y:S01]  /*2050*/  SEL R2, R5.reuse, 0xffffffc0, !P0 ;  /* 0xffffffc005027807 */ /* 0x040fe20004000000 */
[C---:B------:R-:W-:Y:S01]  /*2060*/  IMAD.IADD R220, R222.reuse, 0x1, R0 ;  /* 0x00000001dedc7824 */ /* 0x040fe200078e0200 */
[----:B------:R-:W-:Y:S01]  /*2070*/  SEL R5, R5, 0xffffffc0, !P1 ;  /* 0xffffffc005057807 */ /* 0x000fe20004800000 */
[----:B------:R-:W-:Y:S01]  /*2080*/  LDSM.16.M88.4 R104, [R219+0x800] ;  /* 0x00080000db68783b */ /* 0x000fe20000000200 */
[----:B------:R-:W-:Y:S01]  /*2090*/  IADD3 R200, R219, 0x5800, RZ ;  /* 0x00005800dbc87810 */ /* 0x000fe20007ffe0ff */
[----:B------:R-:W-:Y:S01]  /*20a0*/  IMAD.IADD R217, R221, 0x1, R2 ;  /* 0x00000001ddd97824 */ /* 0x000fe200078e0202 */
[C---:B------:R-:W-:Y:S01]  /*20b0*/  IADD3 R199, R219.reuse, 0x6000, RZ ;  /* 0x00006000dbc77810 */ /* 0x040fe20007ffe0ff */
[----:B------:R-:W4:Y:S01]  /*20c0*/  LDSM.16.M88.4 R84, [R220] ;  /* 0x00000000dc54783b */ /* 0x000f220000000200 */
[--C-:B------:R-:W-:Y:S01]  /*20d0*/  IMAD.IADD R218, R222, 0x1, R5.reuse ;  /* 0x00000001deda7824 */ /* 0x100fe200078e0205 */
[C---:B------:R-:W-:Y:S01]  /*20e0*/  IADD3 R198, R219.reuse, 0x6800, RZ ;  /* 0x00006800dbc67810 */ /* 0x040fe20007ffe0ff */
[----:B------:R-:W-:Y:S01]  /*20f0*/  IMAD.IADD R216, R220, 0x1, R5 ;  /* 0x00000001dcd87824 */ /* 0x000fe200078e0205 */
[----:B------:R-:W4:Y:S01]  /*2100*/  LDSM.16.M88.4 R100, [R219+0x1000] ;  /* 0x00100000db64783b */ /* 0x000f220000000200 */
[----:B-1----:R-:W-:Y:S01]  /*2110*/  HMMA.16816.F32 R80, R112, R76, RZ ;  /* 0x0000004c7050723c */ /* 0x002fe200000018ff */
[----:B------:R-:W-:Y:S01]  /*2120*/  IMAD.IADD R204, R2, 0x1, R219 ;  /* 0x0000000102cc7824 */ /* 0x000fe200078e02db */
[C---:B------:R-:W-:Y:S01]  /*2130*/  IADD3 R197, R219.reuse, 0x7000, RZ ;  /* 0x00007000dbc57810 */ /* 0x040fe20007ffe0ff */
[----:B------:R-:W1:Y:S01]  /*2140*/  LDSM.16.M88.4 R96, [R219+0x1800] ;  /* 0x00180000db60783b */ /* 0x000e620000000200 */
[----:B------:R-:W-:-:S03]  /*2150*/  IADD3 R196, R219, 0x7800, RZ ;  /* 0x00007800dbc47810 */ /* 0x000fc60007ffe0ff */
[----:B---3--:R-:W3:Y:S01]  /*2160*/  LDSM.16.M88.4 R16, [R219+0x2000] ;  /* 0x00200000db10783b */ /* 0x008ee20000000200 */
[C---:B--2---:R-:W-:Y:S03]  /*2170*/  HMMA.16816.F32 R72, R112.reuse, R68, RZ ;  /* 0x000000447048723c */ /* 0x044fe600000018ff */
[----:B------:R-:W2:Y:S04]  /*2180*/  LDSM.16.M88.4 R8, [R219+0x2800] ;  /* 0x00280000db08783b */ /* 0x000ea80000000200 */
[----:B------:R-:W1:Y:S01]  /*2190*/  LDSM.16.M88.4 R92, [R219+0x3000] ;  /* 0x00300000db5c783b */ /* 0x000e620000000200 */
[C---:B------:R-:W-:Y:S03]  /*21a0*/  HMMA.16816.F32 R64, R112.reuse, R60, RZ ;  /* 0x0000003c7040723c */ /* 0x040fe600000018ff */
[----:B------:R-:W1:Y:S04]  /*21b0*/  LDSM.16.M88.4 R88, [R219+0x3800] ;  /* 0x00380000db58783b */ /* 0x000e680000000200 */
[----:B------:R-:W1:Y:S01]  /*21c0*/  LDSM.16.M88.4 R108, [R219] ;  /* 0x00000000db6c783b */ /* 0x000e620000000200 */
[C---:B------:R-:W-:Y:S03]  /*21d0*/  HMMA.16816.F32 R56, R112.reuse, R52, RZ ;  /* 0x000000347038723c */ /* 0x040fe600000018ff */
[----:B------:R-:W-:Y:S04]  /*21e0*/  LDSM.16.M88.4 R20, [R217] ;  /* 0x00000000d914783b */ /* 0x000fe80000000200 */
[----:B------:R-:W-:Y:S01]  /*21f0*/  LDSM.16.M88.4 R120, [R128+0x9800] ;  /* 0x009800008078783b */ /* 0x000fe20000000200 */
[C---:B------:R-:W-:Y:S03]  /*2200*/  HMMA.16816.F32 R48, R112.reuse, R44, RZ ;  /* 0x0000002c7030723c */ /* 0x040fe600000018ff */
[----:B------:R-:W-:Y:S04]  /*2210*/  LDSM.16.M88.4 R124, [R220+0x2000] ;  /* 0x00200000dc7c783b */ /* 0x000fe80000000200 */
[----:B------:R-:W0:Y:S01]  /*2220*/  LDGDEPBAR ;  /* 0x00000000000079af */ /* 0x000e220000000000 */
[C---:B-----5:R-:W-:Y:S08]  /*2230*/  HMMA.16816.F32 R40, R112.reuse, R32, RZ ;  /* 0x000000207028723c */ /* 0x060ff000000018ff */
        /* <DEDUP_REMOVED lines=8> */
[C---:B----4-:R-:W-:Y:S08]  /*22c0*/  HMMA.16816.F32 R116, R112.reuse, R12, RZ ;  /* 0x0000000c7074723c */ /* 0x050ff000000018ff */
[----:B------:R-:W-:Y:S01]  /*22d0*/  HMMA.16816.F32 R112, R112, R14, RZ ;  /* 0x0000000e7070723c */ /* 0x000fe200000018ff */
[----:B------:R-:W-:Y:S07]  /*22e0*/  LDSM.16.M88.4 R12, [R218] ;  /* 0x00000000da0c783b */ /* 0x000fee0000000200 */
        /* <DEDUP_REMOVED lines=9> */
[C---:B---3--:R-:W-:Y:S08]  /*2380*/  HMMA.16816.F32 R48, R84.reuse, R16, R48 ;  /* 0x000000105430723c */ /* 0x048ff00000001830 */
[C---:B------:R-:W-:Y:S01]  /*2390*/  HMMA.16816.F32 R44, R84.reuse, R18, R44 ;  /* 0x00000012542c723c */ /* 0x040fe2000000182c */
[----:B------:R-:W1:Y:S07]  /*23a0*/  LDSM.16.M88.4 R16, [R217+0x800] ;  /* 0x00080000d910783b */ /* 0x000e6e0000000200 */
[C---:B--2---:R-:W-:Y:S08]  /*23b0*/  HMMA.16816.F32 R40, R84.reuse, R8, R40 ;  /* 0x000000085428723c */ /* 0x044ff00000001828 */
[C---:B------:R-:W-:Y:S01]  /*23c0*/  HMMA.16816.F32 R32, R84.reuse, R10, R32 ;  /* 0x0000000a5420723c */ /* 0x040fe20000001820 */
[----:B------:R-:W2:Y:S07]  /*23d0*/  LDSM.16.M88.4 R8, [R217+0x1000] ;  /* 0x00100000d908783b */ /* 0x000eae0000000200 */
[C---:B------:R-:W-:Y:S08]  /*23e0*/  HMMA.16816.F32 R28, R84.reuse, R92, R28 ;  /* 0x0000005c541c723c */ /* 0x040ff0000000181c */
[C---:B------:R-:W-:Y:S01]  /*23f0*/  HMMA.16816.F32 R24, R84.reuse, R94, R24 ;  /* 0x0000005e5418723c */ /* 0x040fe20000001818 */
[----:B------:R-:W3:Y:S07]  /*2400*/  LDSM.16.M88.4 R92, [R217+0x3000] ;  /* 0x00300000d95c783b */ /* 0x000eee0000000200 */
[C---:B------:R-:W-:Y:S08]  /*2410*/  HMMA.16816.F32 R116, R84.reuse, R88, R116 ;  /* 0x000000585474723c */ /* 0x040ff00000001874 */
[C---:B------:R-:W-:Y:S01]  /*2420*/  HMMA.16816.F32 R112, R84.reuse, R90, R112 ;  /* 0x0000005a5470723c */ /* 0x040fe20000001870 */
[----:B------:R-:W4:Y:S07]  /*2430*/  LDSM.16.M88.4 R88, [R217+0x3800] ;  /* 0x00380000d958783b */ /* 0x000f2e0000000200 */
[C---:B------:R-:W-:Y:S08]  /*2440*/  HMMA.16816.F32 R80, R84.reuse, R108, R80 ;  /* 0x0000006c5450723c */ /* 0x040ff00000001850 */
[----:B------:R-:W-:Y:S01]  /*2450*/  HMMA.16816.F32 R76, R84, R110, R76 ;  /* 0x0000006e544c723c */ /* 0x000fe2000000184c */
[----:B------:R-:W-:Y:S04]  /*2460*/  LDSM.16.M88.4 R84, [R216] ;  /* 0x00000000d854783b */ /* 0x000fe80000000200 */
[----:B------:R-:W-:Y:S03]  /*2470*/  LDSM.16.M88.4 R108, [R128+0xa000] ;  /* 0x00a00000806c783b */ /* 0x000fe60000000200 */
[C---:B-1----:R-:W-:Y:S08]  /*2480*/  HMMA.16816.F32 R72, R12.reuse, R16, R72 ;  /* 0x000000100c48723c */ /* 0x042ff00000001848 */
[C---:B------:R-:W-:Y:S08]  /*2490*/  HMMA.16816.F32 R80, R12.reuse, R20, R80 ;  /* 0x000000140c50723c */ /* 0x040ff00000001850 */
[C---:B------:R-:W-:Y:S01]  /*24a0*/  HMMA.16816.F32 R76, R12.reuse, R22, R76 ;  /* 0x000000160c4c723c */ /* 0x040fe2000000184c */
[----:B------:R-:W-:Y:S07]  /*24b0*/  LDSM.16.M88.4 R20, [R204] ;  /* 0x00000000cc14783b */ /* 0x000fee0000000200 */
[C---:B------:R-:W-:Y:S01]  /*24c0*/  HMMA.16816.F32 R68, R12.reuse, R18, R68 ;  /* 0x000000120c44723c */ /* 0x040fe20000001844 */
[----:B------:R-:W-:Y:S07]  /*24d0*/  LDSM.16.M88.4 R16, [R204+0x800] ;  /* 0x00080000cc10783b */ /* 0x000fee0000000200 */
[C---:B--2---:R-:W-:Y:S08]  /*24e0*/  HMMA.16816.F32 R64, R12.reuse, R8, R64 ;  /* 0x000000080c40723c */ /* 0x044ff00000001840 */
        /* <DEDUP_REMOVED lines=15> */
[----:B------:R-:W-:Y:S01]  /*25e0*/  HMMA.16816.F32 R112, R12, R90, R112 ;  /* 0x0000005a0c70723c */ /* 0x000fe20000001870 */
[----:B------:R-:W2:Y:S04]  /*25f0*/  LDSM.16.M88.4 R12, [R204+0x2000] ;  /* 0x00200000cc0c783b */ /* 0x000ea80000000200 */
[----:B------:R-:W3:Y:S03]  /*2600*/  LDSM.16.M88.4 R88, [R204+0x3800] ;  /* 0x00380000cc58783b */ /* 0x000ee60000000200 */
[C---:B-1----:R-:W-:Y:S08]  /*2610*/  HMMA.16816.F32 R64, R84.reuse, R8, R64 ;  /* 0x000000085440723c */ /* 0x042ff00000001840 */
[C---:B------:R-:W-:Y:S01]  /*2620*/  HMMA.16816.F32 R60, R84.reuse, R10, R60 ;  /* 0x0000000a543c723c */ /* 0x040fe2000000183c */
[----:B------:R-:W-:Y:S07]  /*2630*/  LDSM.16.M88.4 R8, [R222+0x2000] ;  /* 0x00200000de08783b */ /* 0x000fee0000000200 */
[C---:B------:R-:W-:Y:S08]  /*2640*/  HMMA.16816.F32 R80, R84.reuse, R20, R80 ;  /* 0x000000145450723c */ /* 0x040ff00000001850 */
[C---:B------:R-:W-:Y:S01]  /*2650*/  HMMA.16816.F32 R76, R84.reuse, R22, R76 ;  /* 0x00000016544c723c */ /* 0x040fe2000000184c */
[----:B------:R-:W-:Y:S07]  /*2660*/  LDSM.16.M88.4 R20, [R128+0x8000] ;  /* 0x008000008014783b */ /* 0x000fee0000000200 */
[C---:B------:R-:W-:Y:S08]  /*2670*/  HMMA.16816.F32 R72, R84.reuse, R16, R72 ;  /* 0x000000105448723c */ /* 0x040ff00000001848 */
[C---:B--2---:R-:W-:Y:S08]  /*2680*/  HMMA.16816.F32 R48, R84.reuse, R12, R48 ;  /* 0x0000000c5430723c */ /* 0x044ff00000001830 */
[C---:B------:R-:W-:Y:S01]  /*2690*/  HMMA.16816.F32 R44, R84.reuse, R14, R44 ;  /* 0x0000000e542c723c */ /* 0x040fe2000000182c */
[----:B------:R-:W1:Y:S07]  /*26a0*/  LDSM.16.M88.4 R12, [R128+0x9000] ;  /* 0x00900000800c783b */ /* 0x000e6e0000000200 */
[C---:B------:R-:W-:Y:S01]  /*26b0*/  HMMA.16816.F32 R68, R84.reuse, R18, R68 ;  /* 0x000000125444723c */ /* 0x040fe20000001844 */
[----:B------:R-:W2:Y:S07]  /*26c0*/  LDSM.16.M88.4 R16, [R128+0x8800] ;  /* 0x008800008010783b */ /* 0x000eae0000000200 */
[C---:B------:R-:W-:Y:S08]  /*26d0*/  HMMA.16816.F32 R56, R84.reuse, R100, R56 ;  /* 0x000000645438723c */ /* 0x040ff00000001838 */
[C---:B------:R-:W-:Y:S01]  /*26e0*/  HMMA.16816.F32 R52, R84.reuse, R102, R52 ;  /* 0x000000665434723c */ /* 0x040fe20000001834 */
[----:B------:R-:W4:Y:S07]  /*26f0*/  LDSM.16.M88.4 R100, [R128+0xb000] ;  /* 0x00b000008064783b */ /* 0x000f2e0000000200 */
[C---:B------:R-:W-:Y:S08]  /*2700*/  HMMA.16816.F32 R40, R84.reuse, R96, R40 ;  /* 0x000000605428723c */ /* 0x040ff00000001828 */
[C---:B------:R-:W-:Y:S01]  /*2710*/  HMMA.16816.F32 R32, R84.reuse, R98, R32 ;  /* 0x000000625420723c */ /* 0x040fe20000001820 */
[----:B------:R-:W5:Y:S07]  /*2720*/  LDSM.16.M88.4 R96, [R128+0xb800] ;  /* 0x00b800008060783b */ /* 0x000f6e0000000200 */
[C---:B------:R-:W-:Y:S08]  /*2730*/  HMMA.16816.F32 R28, R84.reuse, R92, R28 ;  /* 0x0000005c541c723c */ /* 0x040ff0000000181c */
[C---:B------:R-:W-:Y:S01]  /*2740*/  HMMA.16816.F32 R24, R84.reuse, R94, R24 ;  /* 0x0000005e5418723c */ /* 0x040fe20000001818 */
[----:B------:R-:W-:Y:S07]  /*2750*/  LDSM.16.M88.4 R92, [R219+0x4000] ;  /* 0x00400000db5c783b */ /* 0x000fee0000000200 */
[C---:B---3--:R-:W-:Y:S08]  /*2760*/  HMMA.16816.F32 R116, R84.reuse, R88, R116 ;  /* 0x000000585474723c */ /* 0x048ff00000001874 */
[----:B------:R-:W-:Y:S01]  /*2770*/  HMMA.16816.F32 R112, R84, R90, R112 ;  /* 0x0000005a5470723c */ /* 0x000fe20000001870 */
[----:B------:R-:W3:Y:S04]  /*2780*/  LDSM.16.M88.4 R88, [R219+0x4800] ;  /* 0x00480000db58783b */ /* 0x000ee80000000200 */
[----:B------:R-:W-:Y:S03]  /*2790*/  LDSM.16.M88.4 R84, [R219+0x5000] ;  /* 0x00500000db54783b */ /* 0x000fe60000000200 */
        /* <DEDUP_REMOVED lines=21> */
[C---:B-----5:R-:W-:Y:S08]  /*28f0*/  HMMA.16816.F32 R116, R8.reuse, R96, R116 ;  /* 0x000000600874723c */ /* 0x060ff00000001874 */
[----:B------:R-:W-:Y:S01]  /*2900*/  HMMA.16816.F32 R112, R8, R98, R112 ;  /* 0x000000620870723c */ /* 0x000fe20000001870 */
[----:B------:R-:W4:Y:S04]  /*2910*/  LDSM.16.M88.4 R8, [R219+0x7000] ;  /* 0x00700000db08783b */ /* 0x000f280000000200 */
[----:B------:R-:W-:Y:S03]  /*2920*/  LDSM.16.M88.4 R96, [R217+0x5800] ;  /* 0x00580000d960783b */ /* 0x000fe60000000200 */
[C---:B---3--:R-:W-:Y:S08]  /*2930*/  HMMA.16816.F32 R72, R124.reuse, R88, R72 ;  /* 0x000000587c48723c */ /* 0x048ff00000001848 */
[C---:B------:R-:W-:Y:S01]  /*2940*/  HMMA.16816.F32 R68, R124.reuse, R90, R68 ;  /* 0x0000005a7c44723c */ /* 0x040fe20000001844 */
[----:B------:R-:W-:Y:S07]  /*2950*/  LDSM.16.M88.4 R88, [R217+0x6800] ;  /* 0x00680000d958783b */ /* 0x000fee0000000200 */
[C---:B-1----:R-:W-:Y:S08]  /*2960*/  HMMA.16816.F32 R48, R124.reuse, R12, R48 ;  /* 0x0000000c7c30723c */ /* 0x042ff00000001830 */
[C---:B------:R-:W-:Y:S01]  /*2970*/  HMMA.16816.F32 R44, R124.reuse, R14, R44 ;  /* 0x0000000e7c2c723c */ /* 0x040fe2000000182c */
[----:B------:R-:W1:Y:S07]  /*2980*/  LDSM.16.M88.4 R12, [R218+0x2000] ;  /* 0x00200000da0c783b */ /* 0x000e6e0000000200 */
[C---:B------:R-:W-:Y:S08]  /*2990*/  HMMA.16816.F32 R64, R124.reuse, R84, R64 ;  /* 0x000000547c40723c */ /* 0x040ff00000001840 */
[C---:B------:R-:W-:Y:S01]  /*29a0*/  HMMA.16816.F32 R60, R124.reuse, R86, R60 ;  /* 0x000000567c3c723c */ /* 0x040fe2000000183c */
[----:B------:R-:W3:Y:S07]  /*29b0*/  LDSM.16.M88.4 R84, [R217+0x7000] ;  /* 0x00700000d954783b */ /* 0x000eee0000000200 */
[C---:B------:R-:W-:Y:S08]  /*29c0*/  HMMA.16816.F32 R56, R124.reuse, R20, R56 ;  /* 0x000000147c38723c */ /* 0x040ff00000001838 */
[C---:B------:R-:W-:Y:S01]  /*29d0*/  HMMA.16816.F32 R52, R124.reuse, R22, R52 ;  /* 0x000000167c34723c */ /* 0x040fe20000001834 */
[----:B------:R-:W5:Y:S07]  /*29e0*/  LDSM.16.M88.4 R20, [R217+0x7800] ;  /* 0x00780000d914783b */ /* 0x000f6e0000000200 */
[C---:B--2---:R-:W-:Y:S08]  /*29f0*/  HMMA.16816.F32 R40, R124.reuse, R16, R40 ;  /* 0x000000107c28723c */ /* 0x044ff00000001828 */
[C---:B----4-:R-:W-:Y:S08]  /*2a00*/  HMMA.16816.F32 R28, R124.reuse, R8, R28 ;  /* 0x000000087c1c723c */ /* 0x050ff0000000181c */
[C---:B------:R-:W-:Y:S01]  /*2a10*/  HMMA.16816.F32 R24, R124.reuse, R10, R24 ;  /* 0x0000000a7c18723c */ /* 0x040fe20000001818 */
[----:B------:R-:W-:Y:S07]  /*2a20*/  LDSM.16.M88.4 R8, [R216+0x2000] ;  /* 0x00200000d808783b */ /* 0x000fee0000000200 */
[C---:B------:R-:W-:Y:S08]  /*2a30*/  HMMA.16816.F32 R80, R124.reuse, R92, R80 ;  /* 0x0000005c7c50723c */ /* 0x040ff00000001850 */
[C---:B------:R-:W-:Y:S01]  /*2a40*/  HMMA.16816.F32 R76, R124.reuse, R94, R76 ;  /* 0x0000005e7c4c723c */ /* 0x040fe2000000184c */
[----:B------:R-:W-:Y:S07]  /*2a50*/  LDSM.16.M88.4 R92, [R217+0x6000] ;  /* 0x00600000d95c783b */ /* 0x000fee0000000200 */
[C---:B------:R-:W-:Y:S01]  /*2a60*/  HMMA.16816.F32 R32, R124.reuse, R18, R32 ;  /* 0x000000127c20723c */ /* 0x040fe20000001820 */
[----:B------:R-:W2:Y:S07]  /*2a70*/  LDSM.16.M88.4 R16, [R204+0x4000] ;  /* 0x00400000cc10783b */ /* 0x000eae0000000200 */
[----:B------:R-:W-:Y:S08]  /*2a80*/  HMMA.16816.F32 R116, R124, R120, R116 ;  /* 0x000000787c74723c */ /* 0x000ff00000001874 */
[C---:B-1----:R-:W-:Y:S07]  /*2a90*/  HMMA.16816.F32 R40, R12.reuse, R88, R40 ;  /* 0x000000580c28723c */ /* 0x042fee0000001828 */
[----:B------:R-:W-:Y:S01]  /*2aa0*/  LOP3.LUT R89, R37, 0xffffffe0, RZ, 0xc0, !PT ;  /* 0xffffffe025597812 */ /* 0x000fe200078ec0ff */
[----:B---3--:R-:W-:Y:S04]  /*2ab0*/  HMMA.16816.F32 R28, R12, R84, R28 ;  /* 0x000000540c1c723c */ /* 0x008fe8000000181c */
[----:B------:R-:W-:-:S04]  /*2ac0*/  IMAD.IADD R89, R6, 0x1, -R89 ;  /* 0x0000000106597824 */ /* 0x000fc800078e0a59 */
[----:B------:R-:W-:Y:S01]  /*2ad0*/  HMMA.16816.F32 R24, R12, R86, R24 ;  /* 0x000000560c18723c */ /* 0x000fe20000001818 */
[----:B------:R-:W1:Y:S01]  /*2ae0*/  LDSM.16.M88.4 R84, [R204+0x4800] ;  /* 0x00480000cc54783b */ /* 0x000e620000000200 */
[----:B------:R-:W-:-:S04]  /*2af0*/  SHF.R.S32.HI R2, RZ, 0x1f, R89 ;  /* 0x0000001fff027819 */ /* 0x000fc80000011459 */
[----:B------:R-:W-:Y:S01]  /*2b00*/  LEA.HI R2, R2, R89, RZ, 0x2 ;  /* 0x0000005902027211 */ /* 0x000fe200078f10ff */
[----:B------:R-:W-:Y:S01]  /*2b10*/  IMAD.SHL.U32 R89, R6, 0x2, RZ ;  /* 0x0000000206597824 */ /* 0x000fe200078e00ff */
[----:B------:R-:W-:Y:S02]  /*2b20*/  HMMA.16816.F32 R80, R12, R108, R80 ;  /* 0x0000006c0c50723c */ /* 0x000fe40000001850 */
[----:B------:R-:W-:Y:S02]  /*2b30*/  SHF.R.S32.HI R231, RZ, 0x2, R2 ;  /* 0x00000002ffe77819 */ /* 0x000fe40000011402 */
[----:B------:R-:W-:-:S04]  /*2b40*/  IADD3 R2, R36, -0x1, RZ ;  /* 0xffffffff24027810 */ /* 0x000fc80007ffe0ff */
[----:B------:R-:W-:Y:S01]  /*2b50*/  HMMA.16816.F32 R76, R12, R110, R76 ;  /* 0x0000006e0c4c723c */ /* 0x000fe2000000184c */
[C---:B------:R-:W-:Y:S01]  /*2b60*/  IMAD.SHL.U32 R6, R2.reuse, 0x80, RZ ;  /* 0x0000008002067824 */ /* 0x040fe200078e00ff */
[----:B------:R-:W-:-:S04]  /*2b70*/  ISETP.GT.AND P0, PT, R2, R223, PT ;  /* 0x000000df0200720c */ /* 0x000fc80003f04270 */
[----:B------:R-:W-:Y:S02]  /*2b80*/  LOP3.LUT R2, R6, 0x6, R89, 0xf8, !PT ;  /* 0x0000000606027812 */ /* 0x000fe400078ef859 */
[----:B------:R-:W-:Y:S08]  /*2b90*/  HMMA.16816.F32 R112, R124, R122, R112 ;  /* 0x0000007a7c70723c */ /* 0x000ff00000001870 */
[C---:B-----5:R-:W-:Y:S07]  /*2ba0*/  HMMA.16816.F32 R116, R12.reuse, R20, R116 ;  /* 0x000000140c74723c */ /* 0x060fee0000001874 */
[----:B------:R-:W-:Y:S01]  /*2bb0*/  IMAD R20, R38, 0x10, R129 ;  /* 0x0000001026147824 */ /* 0x000fe200078e0281 */
[----:B------:R-:W-:Y:S01]  /*2bc0*/  HMMA.16816.F32 R72, R12, R104, R72 ;  /* 0x000000680c48723c */ /* 0x000fe20000001848 */
[----:B------:R-:W-:-:S03]  /*2bd0*/  SHF.R.S32.HI R21, RZ, 0x1f, R37 ;  /* 0x0000001fff157819 */ /* 0x000fc60000011425 */
[----:B------:R-:W-:Y:S02]  /*2be0*/  IADD3 R20, R20, 0x1, R231 ;  /* 0x0000000114147810 */ /* 0x000fe40007ffe0e7 */
[----:B------:R-:W-:Y:S02]  /*2bf0*/  LEA.HI R21, R21, R38, RZ, 0x2 ;  /* 0x0000002615157211 */ /* 0x000fe400078f10ff */
[----:B------:R-:W-:Y:S01]  /*2c00*/  IADD3 R20, R39, -c[0x0][0x214], R20 ;  /* 0x8000850027147a10 */ /* 0x000fe20007ffe014 */
[----:B--2---:R-:W-:Y:S01]  /*2c10*/  HMMA.16816.F32 R80, R8, R16, R80 ;  /* 0x000000100850723c */ /* 0x004fe20000001850 */
[----:B------:R-:W-:Y:S02]  /*2c20*/  LOP3.LUT R21, R21, 0xfffffffc, RZ, 0xc0, !PT ;  /* 0xfffffffc15157812 */ /* 0x000fe400078ec0ff */
[----:B------:R-:W-:-:S03]  /*2c30*/  IADD3 R20, R20, c[0x0][0x2e8], RZ ;  /* 0x0000ba0014147a10 */ /* 0x000fc60007ffe0ff */
[----:B------:R-:W-:Y:S02]  /*2c40*/  IMAD.IADD R234, R38, 0x1, -R21 ;  /* 0x0000000126ea7824 */ /* 0x000fe400078e0a15 */
[----:B------:R-:W-:Y:S01]  /*2c50*/  HMMA.16816.F32 R76, R8, R18, R76 ;  /* 0x00000012084c723c */ /* 0x000fe2000000184c */
[----:B------:R-:W2:Y:S07]  /*2c60*/  LDSM.16.M88.4 R16, [R204+0x5000] ;  /* 0x00500000cc10783b */ /* 0x000eae0000000200 */
[C---:B------:R-:W-:Y:S08]  /*2c70*/  HMMA.16816.F32 R68, R12.reuse, R106, R68 ;  /* 0x0000006a0c44723c */ /* 0x040ff00000001844 */
[C---:B------:R-:W-:Y:S08]  /*2c80*/  HMMA.16816.F32 R64, R12.reuse, R100, R64 ;  /* 0x000000640c40723c */ /* 0x040ff00000001840 */
[C---:B------:R-:W-:Y:S08]  /*2c90*/  HMMA.16816.F32 R60, R12.reuse, R102, R60 ;  /* 0x000000660c3c723c */ /* 0x040ff0000000183c */
[C---:B------:R-:W-:Y:S08]  /*2ca0*/  HMMA.16816.F32 R56, R12.reuse, R96, R56 ;  /* 0x000000600c38723c */ /* 0x040ff00000001838 */
[C---:B------:R-:W-:Y:S08]  /*2cb0*/  HMMA.16816.F32 R52, R12.reuse, R98, R52 ;  /* 0x000000620c34723c */ /* 0x040ff00000001834 */
[C---:B------:R-:W-:Y:S08]  /*2cc0*/  HMMA.16816.F32 R48, R12.reuse, R92, R48 ;  /* 0x0000005c0c30723c */ /* 0x040ff00000001830 */
[C---:B------:R-:W-:Y:S07]  /*2cd0*/  HMMA.16816.F32 R44, R12.reuse, R94, R44 ;  /* 0x0000005e0c2c723c */ /* 0x040fee000000182c */
[C---:B------:R-:W-:Y:S01]  /*2ce0*/  IMNMX R95, R20.reuse, R39, PT ;  /* 0x00000027145f7217 */ /* 0x040fe20003800200 */
[C---:B------:R-:W-:Y:S08]  /*2cf0*/  HMMA.16816.F32 R32, R12.reuse, R90, R32 ;  /* 0x0000005a0c20723c */ /* 0x040ff00000001820 */
[----:B------:R-:W-:Y:S07]  /*2d00*/  HMMA.16816.F32 R112, R12, R22, R112 ;  /* 0x000000160c70723c */ /* 0x000fee0000001870 */
[----:B------:R-:W-:Y:S01]  /*2d10*/  IADD3 R14, R20, 0x8, RZ ;  /* 0x00000008140e7810 */ /* 0x000fe20007ffe0ff */
[----:B-1----:R-:W-:Y:S01]  /*2d20*/  HMMA.16816.F32 R72, R8, R84, R72 ;  /* 0x000000540848723c */ /* 0x002fe20000001848 */
[----:B------:R-:W-:-:S02]  /*2d30*/  LOP3.LUT R12, R2, 0x1, RZ, 0xfc, !PT ;  /* 0x00000001020c7812 */ /* 0x000fc400078efcff */
[----:B------:R-:W-:Y:S02]  /*2d40*/  IMNMX R93, R14, R39, PT ;  /* 0x000000270e5d7217 */ /* 0x000fe40003800200 */
[C---:B------:R-:W-:Y:S02]  /*2d50*/  ISETP.GE.AND P4, PT, R12.reuse, R95, PT ;  /* 0x0000005f0c00720c */ /* 0x040fe40003f86270 */
[----:B------:R-:W-:Y:S01]  /*2d60*/  ISETP.GE.AND P2, PT, R12, R93, PT ;  /* 0x0000005d0c00720c */ /* 0x000fe20003f46270 */
[----:B------:R-:W-:Y:S01]  /*2d70*/  HMMA.16816.F32 R68, R8, R86, R68 ;  /* 0x000000560844723c */ /* 0x000fe20000001844 */
[----:B------:R-:W1:Y:S01]  /*2d80*/  LDSM.16.M88.4 R12, [R204+0x5800] ;  /* 0x00580000cc0c783b */ /* 0x000e620000000200 */
[C---:B------:R-:W-:Y:S02]  /*2d90*/  LOP3.LUT R20, R2.reuse, 0x8, RZ, 0xfc, !PT ;  /* 0x0000000802147812 */ /* 0x040fe400078efcff */
[----:B------:R-:W-:Y:S02]  /*2da0*/  LOP3.LUT R22, R2, 0x9, RZ, 0xfc, !PT ;  /* 0x0000000902167812 */ /* 0x000fe400078efcff */
[----:B------:R-:W-:-:S02]  /*2db0*/  ISETP.GE.AND P3, PT, R20, R95, PT ;  /* 0x0000005f1400720c */ /* 0x000fc40003f66270 */
[----:B------:R-:W-:Y:S01]  /*2dc0*/  ISETP.GE.AND P5, PT, R20, R93, PT ;  /* 0x0000005d1400720c */ /* 0x000fe20003fa6270 */
[C---:B--2---:R-:W-:Y:S01]  /*2dd0*/  HMMA.16816.F32 R64, R8.reuse, R16, R64 ;  /* 0x000000100840723c */ /* 0x044fe20000001840 */
[----:B------:R-:W-:Y:S02]  /*2de0*/  LOP3.LUT R20, R2, 0x10, RZ, 0xfc, !PT ;  /* 0x0000001002147812 */ /* 0x000fe400078efcff */
[----:B------:R-:W-:Y:S02]  /*2df0*/  FSEL R86, R83, -INF , !P2 ;  /* 0xff80000053567808 */ /* 0x000fe40005000000 */
[----:B------:R-:W-:Y:S02]  /*2e00*/  FSEL R85, R81, -INF , !P4 ;  /* 0xff80000051557808 */ /* 0x000fe40006000000 */
[----:B------:R-:W-:Y:S01]  /*2e10*/  FSEL R83, R76, -INF , !P3 ;  /* 0xff8000004c537808 */ /* 0x000fe20005800000 */
[----:B------:R-:W-:Y:S01]  /*2e20*/  HMMA.16816.F32 R60, R8, R18, R60 ;  /* 0x00000012083c723c */ /* 0x000fe2000000183c */
[----:B------:R-:W-:-:S02]  /*2e30*/  ISETP.GE.AND P1, PT, R22, R95, PT ;  /* 0x0000005f1600720c */ /* 0x000fc40003f26270 */
[----:B------:R-:W-:Y:S02]  /*2e40*/  ISETP.GE.AND P4, PT, R22, R93, PT ;  /* 0x0000005d1600720c */ /* 0x000fe40003f86270 */
[C---:B------:R-:W-:Y:S02]  /*2e50*/  ISETP.GE.AND P2, PT, R20.reuse, R95, PT ;  /* 0x0000005f1400720c */ /* 0x040fe40003f46270 */
[----:B------:R-:W-:Y:S02]  /*2e60*/  ISETP.GE.AND P3, PT, R20, R93, PT ;  /* 0x0000005d1400720c */ /* 0x000fe40003f66270 */
[C---:B------:R-:W-:Y:S02]  /*2e70*/  LOP3.LUT R22, R2.reuse, 0x11, RZ, 0xfc, !PT ;  /* 0x0000001102167812 */ /* 0x040fe400078efcff */
[----:B------:R-:W-:Y:S02]  /*2e80*/  LOP3.LUT R20, R2, 0x18, RZ, 0xfc, !PT ;  /* 0x0000001802147812 */ /* 0x000fe400078efcff */
[----:B------:R-:W-:-:S02]  /*2e90*/  FSEL R84, R78, -INF , !P5 ;  /* 0xff8000004e547808 */ /* 0x000fc40006800000 */
[----:B------:R-:W-:Y:S02]  /*2ea0*/  FSEL R77, R77, -INF , !P1 ;  /* 0xff8000004d4d7808 */ /* 0x000fe40004800000 */
[----:B------:R-:W-:Y:S02]  /*2eb0*/  FSEL R88, R79, -INF , !P4 ;  /* 0xff8000004f587808 */ /* 0x000fe40006000000 */
[----:B------:R-:W-:Y:S02]  /*2ec0*/  FSEL R81, R72, -INF , !P2 ;  /* 0xff80000048517808 */ /* 0x000fe40005000000 */
[C---:B------:R-:W-:Y:S02]  /*2ed0*/  ISETP.GE.AND P5, PT, R22.reuse, R95, PT ;  /* 0x0000005f1600720c */ /* 0x040fe40003fa6270 */
[----:B------:R-:W-:Y:S01]  /*2ee0*/  ISETP.GE.AND P1, PT, R22, R93, PT ;  /* 0x0000005d1600720c */ /* 0x000fe20003f26270 */
[----:B-1----:R-:W-:Y:S01]  /*2ef0*/  HMMA.16816.F32 R56, R8, R12, R56 ;  /* 0x0000000c0838723c */ /* 0x002fe20000001838 */
[----:B------:R-:W-:-:S02]  /*2f00*/  ISETP.GE.AND P4, PT, R20, R95, PT ;  /* 0x0000005f1400720c */ /* 0x000fc40003f86270 */
[----:B------:R-:W-:Y:S02]  /*2f10*/  ISETP.GE.AND P2, PT, R20, R93, PT ;  /* 0x0000005d1400720c */ /* 0x000fe40003f46270 */
[----:B------:R-:W1:Y:S01]  /*2f20*/  LDSM.16.M88.4 R20, [R204+0x6000] ;  /* 0x00600000cc14783b */ /* 0x000e620000000200 */
[----:B------:R-:W-:Y:S02]  /*2f30*/  LOP3.LUT R16, R2, 0x19, RZ, 0xfc, !PT ;  /* 0x0000001902107812 */ /* 0x000fe400078efcff */
[----:B------:R-:W-:Y:S01]  /*2f40*/  FSEL R96, R74, -INF , !P3 ;  /* 0xff8000004a607808 */ /* 0x000fe20005800000 */
[----:B------:R-:W-:Y:S01]  /*2f50*/  HMMA.16816.F32 R52, R8, R14, R52 ;  /* 0x0000000e0834723c */ /* 0x000fe20000001834 */
[----:B------:R-:W-:Y:S02]  /*2f60*/  FSEL R91, R73, -INF , !P5 ;  /* 0xff800000495b7808 */ /* 0x000fe40006800000 */
[C---:B------:R-:W-:Y:S02]  /*2f70*/  ISETP.GE.AND P3, PT, R16.reuse, R95, PT ;  /* 0x0000005f1000720c */ /* 0x040fe40003f66270 */
[----:B------:R-:W-:-:S02]  /*2f80*/  ISETP.GE.AND P5, PT, R16, R93, PT ;  /* 0x0000005d1000720c */ /* 0x000fc40003fa6270 */
[C---:B------:R-:W-:Y:S02]  /*2f90*/  LOP3.LUT R16, R2.reuse, 0x20, RZ, 0xfc, !PT ;  /* 0x0000002002107812 */ /* 0x040fe400078efcff */
[----:B------:R-:W-:Y:S02]  /*2fa0*/  LOP3.LUT R18, R2, 0x21, RZ, 0xfc, !PT ;  /* 0x0000002102127812 */ /* 0x000fe400078efcff */
[----:B------:R-:W-:Y:S02]  /*2fb0*/  FSEL R98, R75, -INF , !P1 ;  /* 0xff8000004b627808 */ /* 0x000fe40004800000 */
[----:B------:R-:W-:Y:S02]  /*2fc0*/  FSEL R97, R68, -INF , !P4 ;  /* 0xff80000044617808 */ /* 0x000fe40006000000 */
[----:B------:R-:W-:Y:S02]  /*2fd0*/  FSEL R106, R70, -INF , !P2 ;  /* 0xff800000466a7808 */ /* 0x000fe40005000000 */
[----:B------:R-:W-:-:S02]  /*2fe0*/  ISETP.GE.AND P1, PT, R16, R95, PT ;  /* 0x0000005f1000720c */ /* 0x000fc40003f26270 */
[----:B------:R-:W-:Y:S02]  /*2ff0*/  ISETP.GE.AND P4, PT, R16, R93, PT ;  /* 0x0000005d1000720c */ /* 0x000fe40003f86270 */
[----:B------:R-:W-:Y:S02]  /*3000*/  ISETP.GE.AND P2, PT, R18, R95, PT ;  /* 0x0000005f1200720c */ /* 0x000fe40003f46270 */
[C---:B------:R-:W-:Y:S02]  /*3010*/  LOP3.LUT R16, R2.reuse, 0x28, RZ, 0xfc, !PT ;  /* 0x0000002802107812 */ /* 0x040fe400078efcff */
[----:B------:R-:W-:Y:S02]  /*3020*/  LOP3.LUT R12, R2, 0x29, RZ, 0xfc, !PT ;  /* 0x00000029020c7812 */ /* 0x000fe400078efcff */
[----:B------:R-:W-:Y:S02]  /*3030*/  FSEL R89, R69, -INF , !P3 ;  /* 0xff80000045597808 */ /* 0x000fe40005800000 */
[----:B------:R-:W-:-:S02]  /*3040*/  FSEL R104, R71, -INF , !P5 ;  /* 0xff80000047687808 */ /* 0x000fc40006800000 */
[----:B------:R-:W-:Y:S02]  /*3050*/  FSEL R38, R66, -INF , !P4 ;  /* 0xff80000042267808 */ /* 0x000fe40006000000 */
[----:B------:R-:W-:Y:S02]  /*3060*/  FSEL R39, R65, -INF , !P2 ;  /* 0xff80000041277808 */ /* 0x000fe40005000000 */
[----:B------:R-:W-:Y:S01]  /*3070*/  ISETP.GE.AND P3, PT, R18, R93, PT ;  /* 0x0000005d1200720c */ /* 0x000fe20003f66270 */
[----:B-1----:R-:W-:Y:S01]  /*3080*/  HMMA.16816.F32 R48, R8, R20, R48 ;  /* 0x000000140830723c */ /* 0x002fe20000001830 */
[-C--:B------:R-:W-:Y:S02]  /*3090*/  ISETP.GE.AND P5, PT, R16, R95.reuse, PT ;  /* 0x0000005f1000720c */ /* 0x080fe40003fa6270 */
[----:B------:R-:W-:Y:S02]  /*30a0*/  FSEL R167, R64, -INF , !P1 ;  /* 0xff80000040a77808 */ /* 0x000fe40004800000 */
[----:B------:R-:W-:-:S02]  /*30b0*/  ISETP.GE.AND P4, PT, R12, R95, PT ;  /* 0x0000005f0c00720c */ /* 0x000fc40003f86270 */
[-C--:B------:R-:W-:Y:S01]  /*30c0*/  ISETP.GE.AND P2, PT, R12, R93.reuse, PT ;  /* 0x0000005d0c00720c */ /* 0x080fe20003f46270 */
[----:B------:R-:W-:Y:S01]  /*30d0*/  HMMA.16816.F32 R44, R8, R22, R44 ;  /* 0x00000016082c723c */ /* 0x000fe2000000182c */
[----:B------:R-:W-:Y:S02]  /*30e0*/  ISETP.GE.AND P1, PT, R16, R93, PT ;  /* 0x0000005d1000720c */ /* 0x000fe40003f26270 */
[----:B------:R-:W-:Y:S01]  /*30f0*/  LOP3.LUT R12, R2, 0x30, RZ, 0xfc, !PT ;  /* 0x00000030020c7812 */ /* 0x000fe200078efcff */
[----:B------:R-:W1:Y:S01]  /*3100*/  LDSM.16.M88.4 R16, [R204+0x6800] ;  /* 0x00680000cc10783b */ /* 0x000e620000000200 */
[----:B------:R-:W-:Y:S02]  /*3110*/  FSEL R172, R67, -INF , !P3 ;  /* 0xff80000043ac7808 */ /* 0x000fe40005800000 */
[----:B------:R-:W-:Y:S02]  /*3120*/  FSEL R169, R60, -INF , !P5 ;  /* 0xff8000003ca97808 */ /* 0x000fe40006800000 */
[----:B------:R-:W-:-:S02]  /*3130*/  ISETP.GE.AND P3, PT, R12, R95, PT ;  /* 0x0000005f0c00720c */ /* 0x000fc40003f66270 */
[----:B------:R-:W-:Y:S02]  /*3140*/  ISETP.GE.AND P5, PT, R12, R93, PT ;  /* 0x0000005d0c00720c */ /* 0x000fe40003fa6270 */
[C---:B------:R-:W-:Y:S02]  /*3150*/  LOP3.LUT R14, R2.reuse, 0x31, RZ, 0xfc, !PT ;  /* 0x00000031020e7812 */ /* 0x040fe400078efcff */
[----:B------:R-:W-:Y:S02]  /*3160*/  LOP3.LUT R12, R2, 0x38, RZ, 0xfc, !PT ;  /* 0x00000038020c7812 */ /* 0x000fe400078efcff */
[----:B------:R-:W-:Y:S02]  /*3170*/  FSEL R170, R62, -INF , !P1 ;  /* 0xff8000003eaa7808 */ /* 0x000fe40004800000 */
[----:B------:R-:W-:Y:S02]  /*3180*/  ISETP.GE.AND P1, PT, R14, R95, PT ;  /* 0x0000005f0e00720c */ /* 0x000fe40003f26270 */
[----:B------:R-:W-:-:S02]  /*3190*/  FSEL R37, R61, -INF , !P4 ;  /* 0xff8000003d257808 */ /* 0x000fc40006000000 */
[----:B------:R-:W-:Y:S02]  /*31a0*/  FSEL R136, R63, -INF , !P2 ;  /* 0xff8000003f887808 */ /* 0x000fe40005000000 */
[----:B------:R-:W-:Y:S02]  /*31b0*/  FSEL R141, R56, -INF , !P3 ;  /* 0xff800000388d7808 */ /* 0x000fe40005800000 */
[----:B------:R-:W-:Y:S02]  /*31c0*/  ISETP.GE.AND P4, PT, R14, R93, PT ;  /* 0x0000005d0e00720c */ /* 0x000fe40003f86270 */
[----:B------:R-:W-:Y:S02]  /*31d0*/  LOP3.LUT R20, R2, 0x39, RZ, 0xfc, !PT ;  /* 0x0000003902147812 */ /* 0x000fe400078efcff */
[C---:B------:R-:W-:Y:S02]  /*31e0*/  ISETP.GE.AND P2, PT, R12.reuse, R95, PT ;  /* 0x0000005f0c00720c */ /* 0x040fe40003f46270 */
[----:B------:R-:W-:-:S02]  /*31f0*/  ISETP.GE.AND P3, PT, R12, R93, PT ;  /* 0x0000005d0c00720c */ /* 0x000fc40003f66270 */
[----:B------:R-:W2:Y:S01]  /*3200*/  LDSM.16.M88.4 R12, [R204+0x7000] ;  /* 0x00700000cc0c783b */ /* 0x000ea20000000200 */
[----:B------:R-:W-:Y:S02]  /*3210*/  FSEL R138, R58, -INF , !P5 ;  /* 0xff8000003a8a7808 */ /* 0x000fe40006800000 */
[----:B------:R-:W-:Y:S02]  /*3220*/  FSEL R65, R57, -INF , !P1 ;  /* 0xff80000039417808 */ /* 0x000fe40004800000 */
[C---:B------:R-:W-:Y:S02]  /*3230*/  ISETP.GE.AND P5, PT, R20.reuse, R95, PT ;  /* 0x0000005f1400720c */ /* 0x040fe40003fa6270 */
[----:B------:R-:W-:Y:S02]  /*3240*/  ISETP.GE.AND P1, PT, R20, R93, PT ;  /* 0x0000005d1400720c */ /* 0x000fe40003f26270 */
[C---:B------:R-:W-:Y:S01]  /*3250*/  LOP3.LUT R20, R2.reuse, 0x40, RZ, 0xfc, !PT ;  /* 0x0000004002147812 */ /* 0x040fe200078efcff */
[----:B-1----:R-:W-:Y:S01]  /*3260*/  HMMA.16816.F32 R40, R8, R16, R40 ;  /* 0x000000100828723c */ /* 0x002fe20000001828 */
[----:B------:R-:W-:-:S02]  /*3270*/  LOP3.LUT R22, R2, 0x41, RZ, 0xfc, !PT ;  /* 0x0000004102167812 */ /* 0x000fc400078efcff */
        /* <DEDUP_REMOVED lines=10> */
[----:B------:R-:W-:Y:S01]  /*3320*/  LOP3.LUT R52, R2, 0x48, RZ, 0xfc, !PT ;  /* 0x0000004802347812 */ /* 0x000fe200078efcff */
[----:B------:R-:W-:-:S04]  /*3330*/  DEPBAR.LE SB0, 0x0 ;  /* 0x000080000000791a */ /* 0x000fc80000000000 */
[----:B------:R-:W-:Y:S02]  /*3340*/  LOP3.LUT R16, R2, 0x49, RZ, 0xfc, !PT ;  /* 0x0000004902107812 */ /* 0x000fe400078efcff */
[----:B------:R-:W-:Y:S02]  /*3350*/  FSEL R150, R55, -INF , !P1 ;  /* 0xff80000037967808 */ /* 0x000fe40004800000 */
[----:B------:R-:W-:Y:S01]  /*3360*/  FSEL R157, R48, -INF , !P4 ;  /* 0xff800000309d7808 */ /* 0x000fe20006000000 */
[----:B--2---:R-:W-:Y:S01]  /*3370*/  HMMA.16816.F32 R28, R8, R12, R28 ;  /* 0x0000000c081c723c */ /* 0x004fe2000000181c */
[----:B------:R-:W-:Y:S02]  /*3380*/  FSEL R154, R50, -INF , !P2 ;  /* 0xff800000329a7808 */ /* 0x000fe40005000000 */
[----:B------:R-:W-:Y:S02]  /*3390*/  FSEL R151, R49, -INF , !P3 ;  /* 0xff80000031977808 */ /* 0x000fe40005800000 */
[----:B------:R-:W-:-:S02]  /*33a0*/  ISETP.GE.AND P1, PT, R52, R95, PT ;  /* 0x0000005f3400720c */ /* 0x000fc40003f26270 */
[----:B------:R-:W-:Y:S01]  /*33b0*/  ISETP.GE.AND P4, PT, R52, R93, PT ;  /* 0x0000005d3400720c */ /* 0x000fe20003f86270 */
[----:B------:R-:W-:Y:S01]  /*33c0*/  HMMA.16816.F32 R24, R8, R14, R24 ;  /* 0x0000000e0818723c */ /* 0x000fe20000001818 */
[C---:B------:R-:W-:Y:S02]  /*33d0*/  ISETP.GE.AND P2, PT, R16.reuse, R95, PT ;  /* 0x0000005f1000720c */ /* 0x040fe40003f46270 */
[----:B------:R-:W-:Y:S02]  /*33e0*/  ISETP.GE.AND P3, PT, R16, R93, PT ;  /* 0x0000005d1000720c */ /* 0x000fe40003f66270 */
[C---:B------:R-:W-:Y:S02]  /*33f0*/  LOP3.LUT R16, R2.reuse, 0x50, RZ, 0xfc, !PT ;  /* 0x0000005002107812 */ /* 0x040fe400078efcff */
[----:B------:R-:W-:Y:S02]  /*3400*/  LOP3.LUT R18, R2, 0x51, RZ, 0xfc, !PT ;  /* 0x0000005102127812 */ /* 0x000fe400078efcff */
[----:B------:R-:W-:-:S02]  /*3410*/  FSEL R168, R51, -INF , !P5 ;  /* 0xff80000033a87808 */ /* 0x000fc40006800000 */
[----:B------:R-:W-:Y:S02]  /*3420*/  FSEL R153, R44, -INF , !P1 ;  /* 0xff8000002c997808 */ /* 0x000fe40004800000 */
[----:B------:R-:W-:Y:S02]  /*3430*/  FSEL R166, R46, -INF , !P4 ;  /* 0xff8000002ea67808 */ /* 0x000fe40006000000 */
[C---:B------:R-:W-:Y:S02]  /*3440*/  ISETP.GE.AND P5, PT, R16.reuse, R95, PT ;  /* 0x0000005f1000720c */ /* 0x040fe40003fa6270 */
[----:B------:R-:W-:Y:S02]  /*3450*/  ISETP.GE.AND P1, PT, R16, R93, PT ;  /* 0x0000005d1000720c */ /* 0x000fe40003f26270 */
[----:B------:R-:W-:Y:S01]  /*3460*/  ISETP.GE.AND P4, PT, R18, R95, PT ;  /* 0x0000005f1200720c */ /* 0x000fe20003f86270 */
[----:B-1----:R-:W-:Y:S01]  /*3470*/  HMMA.16816.F32 R116, R8, R20, R116 ;  /* 0x000000140874723c */ /* 0x002fe20000001874 */
[----:B------:R-:W-:-:S02]  /*3480*/  LOP3.LUT R16, R2, 0x58, RZ, 0xfc, !PT ;  /* 0x0000005802107812 */ /* 0x000fc400078efcff */
[----:B------:R-:W-:Y:S02]  /*3490*/  LOP3.LUT R12, R2, 0x59, RZ, 0xfc, !PT ;  /* 0x00000059020c7812 */ /* 0x000fe400078efcff */
        /* <DEDUP_REMOVED lines=9> */
[----:B------:R-:W-:Y:S02]  /*3530*/  LOP3.LUT R12, R2, 0x60, RZ, 0xfc, !PT ;  /* 0x00000060020c7812 */ /* 0x000fe400078efcff */
[----:B------:R-:W-:Y:S02]  /*3540*/  FSEL R165, R40, -INF , !P5 ;  /* 0xff80000028a57808 */ /* 0x000fe40006800000 */
[----:B------:R-:W-:-:S02]  /*3550*/  FSEL R162, R43, -INF , !P2 ;  /* 0xff8000002ba27808 */ /* 0x000fc40005000000 */
[----:B------:R-:W-:Y:S02]  /*3560*/  FSEL R161, R32, -INF , !P3 ;  /* 0xff80000020a17808 */ /* 0x000fe40005800000 */
[----:B------:R-:W-:Y:S02]  /*3570*/  ISETP.GE.AND P5, PT, R16, R93, PT ;  /* 0x0000005d1000720c */ /* 0x000fe40003fa6270 */
[C---:B------:R-:W-:Y:S02]  /*3580*/  ISETP.GE.AND P2, PT, R12.reuse, R95, PT ;  /* 0x0000005f0c00720c */ /* 0x040fe40003f46270 */
[----:B------:R-:W-:Y:S02]  /*3590*/  ISETP.GE.AND P3, PT, R12, R93, PT ;  /* 0x0000005d0c00720c */ /* 0x000fe40003f66270 */
[C---:B------:R-:W-:Y:S02]  /*35a0*/  LOP3.LUT R14, R2.reuse, 0x61, RZ, 0xfc, !PT ;  /* 0x00000061020e7812 */ /* 0x040fe400078efcff */
[----:B------:R-:W-:-:S02]  /*35b0*/  LOP3.LUT R12, R2, 0x68, RZ, 0xfc, !PT ;  /* 0x00000068020c7812 */ /* 0x000fc400078efcff */
[----:B------:R-:W-:Y:S02]  /*35c0*/  FSEL R160, R34, -INF , !P5 ;  /* 0xff80000022a07808 */ /* 0x000fe40006800000 */
[----:B------:R-:W-:Y:S02]  /*35d0*/  FSEL R159, R33, -INF , !P1 ;  /* 0xff800000219f7808 */ /* 0x000fe40004800000 */
[----:B------:R-:W-:Y:S02]  /*35e0*/  FSEL R156, R35, -INF , !P4 ;  /* 0xff800000239c7808 */ /* 0x000fe40006000000 */
[----:B------:R-:W-:Y:S01]  /*35f0*/  FSEL R149, R28, -INF , !P2 ;  /* 0xff8000001c957808 */ /* 0x000fe20005000000 */
[----:B------:R-:W-:Y:S01]  /*3600*/  BAR.SYNC.DEFER_BLOCKING 0x0 ;  /* 0x0000000000007b1d */ /* 0x000fe20000010000 */
[C---:B------:R-:W-:Y:S02]  /*3610*/  ISETP.GE.AND P5, PT, R14.reuse, R95, PT ;  /* 0x0000005f0e00720c */ /* 0x040fe40003fa6270 */
[----:B------:R-:W-:-:S02]  /*3620*/  ISETP.GE.AND P1, PT, R14, R93, PT ;  /* 0x0000005d0e00720c */ /* 0x000fc40003f26270 */
[C---:B------:R-:W-:Y:S02]  /*3630*/  ISETP.GE.AND P4, PT, R12.reuse, R95, PT ;  /* 0x0000005f0c00720c */ /* 0x040fe40003f86270 */
[----:B------:R-:W-:Y:S02]  /*3640*/  ISETP.GE.AND P2, PT, R12, R93, PT ;  /* 0x0000005d0c00720c */ /* 0x000fe40003f46270 */
[C---:B------:R-:W-:Y:S02]  /*3650*/  LOP3.LUT R14, R2.reuse, 0x69, RZ, 0xfc, !PT ;  /* 0x00000069020e7812 */ /* 0x040fe400078efcff */
[----:B------:R-:W-:Y:S02]  /*3660*/  LOP3.LUT R12, R2, 0x70, RZ, 0xfc, !PT ;  /* 0x00000070020c7812 */ /* 0x000fe400078efcff */
[----:B------:R-:W-:Y:S02]  /*3670*/  FSEL R148, R30, -INF , !P3 ;  /* 0xff8000001e947808 */ /* 0x000fe40005800000 */
[----:B------:R-:W-:-:S02]  /*3680*/  FSEL R146, R31, -INF , !P1 ;  /* 0xff8000001f927808 */ /* 0x000fc40004800000 */
[-C--:B------:R-:W-:Y:S02]  /*3690*/  ISETP.GE.AND P3, PT, R14, R95.reuse, PT ;  /* 0x0000005f0e00720c */ /* 0x080fe40003f66270 */
[----:B------:R-:W-:Y:S02]  /*36a0*/  ISETP.GE.AND P1, PT, R12, R95, PT ;  /* 0x0000005f0c00720c */ /* 0x000fe40003f26270 */
[----:B------:R-:W-:Y:S02]  /*36b0*/  LOP3.LUT R10, R2, 0x71, RZ, 0xfc, !PT ;  /* 0x00000071020a7812 */ /* 0x000fe400078efcff */
[----:B------:R-:W-:Y:S02]  /*36c0*/  FSEL R147, R29, -INF , !P5 ;  /* 0xff8000001d937808 */ /* 0x000fe40006800000 */
[----:B------:R-:W-:Y:S02]  /*36d0*/  FSEL R145, R24, -INF , !P4 ;  /* 0xff80000018917808 */ /* 0x000fe40006000000 */
[----:B------:R-:W-:-:S02]  /*36e0*/  FSEL R144, R26, -INF , !P2 ;  /* 0xff8000001a907808 */ /* 0x000fc40005000000 */
[----:B------:R-:W-:Y:S02]  /*36f0*/  FSEL R143, R25, -INF , !P3 ;  /* 0xff800000198f7808 */ /* 0x000fe40005800000 */
[----:B------:R-:W-:Y:S02]  /*3700*/  FSEL R139, R116, -INF , !P1 ;  /* 0xff800000748b7808 */ /* 0x000fe40004800000 */
[-C--:B------:R-:W-:Y:S02]  /*3710*/  ISETP.GE.AND P5, PT, R14, R93.reuse, PT ;  /* 0x0000005d0e00720c */ /* 0x080fe40003fa6270 */
[----:B------:R-:W-:Y:S02]  /*3720*/  ISETP.GE.AND P4, PT, R12, R93, PT ;  /* 0x0000005d0c00720c */ /* 0x000fe40003f86270 */
[C---:B------:R-:W-:Y:S02]  /*3730*/  ISETP.GE.AND P2, PT, R10.reuse, R95, PT ;  /* 0x0000005f0a00720c */ /* 0x040fe40003f46270 */
[----:B------:R-:W-:-:S02]  /*3740*/  ISETP.GE.AND P3, PT, R10, R93, PT ;  /* 0x0000005d0a00720c */ /* 0x000fc40003f66270 */
[C---:B------:R-:W-:Y:S02]  /*3750*/  ISETP.GE.AND P1, PT, R2.reuse, R95, PT ;  /* 0x0000005f0200720c */ /* 0x040fe40003f26270 */
[C---:B------:R-:W-:Y:S02]  /*3760*/  LOP3.LUT R8, R2.reuse, 0x78, RZ, 0xfc, !PT ;  /* 0x0000007802087812 */ /* 0x040fe400078efcff */
        /* <DEDUP_REMOVED lines=8> */
[-C--:B------:R-:W-:Y:S02]  /*37f0*/  ISETP.GE.AND P2, PT, R8, R93.reuse, PT ;  /* 0x0000005d0800720c */ /* 0x080fe40003f46270 */
[----:B------:R-:W-:-:S02]  /*3800*/  ISETP.GE.AND P3, PT, R2, R93, PT ;  /* 0x0000005d0200720c */ /* 0x000fc40003f66270 */
[----:B------:R-:W-:Y:S02]  /*3810*/  ISETP.GE.AND P1, PT, R10, R93, PT ;  /* 0x0000005d0a00720c */ /* 0x000fe40003f26270 */
[----:B------:R-:W-:Y:S02]  /*3820*/  LOP3.LUT R2, R4, R7, RZ, 0xfc, !PT ;  /* 0x0000000704027212 */ /* 0x000fe400078efcff */
[----:B------:R-:W-:Y:S02]  /*3830*/  FSEL R82, R82, -INF , !P3 ;  /* 0xff80000052527808 */ /* 0x000fe40005800000 */
[----:B------:R-:W-:Y:S02]  /*3840*/  FSEL R133, R112, -INF , !P5 ;  /* 0xff80000070857808 */ /* 0x000fe40006800000 */
[----:B------:R-:W-:Y:S02]  /*3850*/  FSEL R62, R114, -INF , !P2 ;  /* 0xff800000723e7808 */ /* 0x000fe40005000000 */
[----:B------:R-:W-:-:S02]  /*3860*/  FSEL R63, R113, -INF , !P4 ;  /* 0xff800000713f7808 */ /* 0x000fc40006000000 */
[----:B------:R-:W-:Y:S01]  /*3870*/  FSEL R60, R115, -INF , !P1 ;  /* 0xff800000733c7808 */ /* 0x000fe20004800000 */
[----:B------:R-:W-:Y:S05]  /*3880*/  @!P0 BRA `(.L_x_2294) ;  /* 0x0000061000008947 */ /* 0x000fea0003800000 */
[----:B------:R-:W-:Y:S05]  /*3890*/  @P6 BRA `(.L_x_2295) ;  /* 0x0000038000006947 */ /* 0x000fea0003800000 */
[----:B------:R-:W1:Y:S01]  /*38a0*/  I2F.RP R4, R3 ;  /* 0x0000000300047306 */ /* 0x000e620000209400 */
[C---:B------:R-:W-:Y:S02]  /*38b0*/  IADD3 R11, R6.reuse, -0x80, RZ ;  /* 0xffffff80060b7810 */ /* 0x040fe40007ffe0ff */
[----:B------:R-:W-:Y:S02]  /*38c0*/  IABS R9, R6 ;  /* 0x0000000600097213 */ /* 0x000fe40000000000 */
[----:B------:R-:W-:Y:S02]  /*38d0*/  IABS R7, R11 ;  /* 0x0000000b00077213 */ /* 0x000fe40000000000 */
[----:B------:R-:W-:Y:S02]  /*38e0*/  LOP3.LUT R6, R6, c[0x0][0x2d0], RZ, 0x3c, !PT ;  /* 0x0000b40006067a12 */ /* 0x000fe400078e3cff */
[----:B------:R-:W-:-:S02]  /*38f0*/  LOP3.LUT R11, R11, c[0x0][0x2d0], RZ, 0x3c, !PT ;  /* 0x0000b4000b0b7a12 */ /* 0x000fc400078e3cff */
[----:B------:R-:W-:Y:S02]  /*3900*/  ISETP.GE.AND P3, PT, R6, RZ, PT ;  /* 0x000000ff0600720c */ /* 0x000fe40003f66270 */
[----:B------:R-:W-:Y:S01]  /*3910*/  LOP3.LUT R6, RZ, c[0x0][0x2d0], RZ, 0x33, !PT ;  /* 0x0000b400ff067a12 */ /* 0x000fe200078e33ff */
        /* <DEDUP_REMOVED lines=22> */
[----:B------:R-:W-:-:S07]  /*3a80*/  ISETP.NE.AND P2, PT, RZ, c[0x0][0x2d0], PT ;  /* 0x0000b400ff007a0c */ /* 0x000fce0003f45270 */
        /* <DEDUP_REMOVED lines=20> */
[----:B------:R-:W-:-:S05]  /*3bd0*/  SHF.R.S32.HI R4, RZ, 0x1f, R7 ;  /* 0x0000001fff047819 */ /* 0x000fca0000011407 */
[----:B------:R-:W-:-:S04]  /*3be0*/  IMAD R4, R4, c[0x0][0x180], RZ ;  /* 0x0000600004047a24 */ /* 0x000fc800078e02ff */
[----:B------:R-:W-:-:S05]  /*3bf0*/  IMAD R4, R7, c[0x0][0x184], R4 ;  /* 0x0000610007047a24 */ /* 0x000fca00078e0204 */
[----:B------:R-:W-:Y:S01]  /*3c00*/  IADD3 R4, R9, R4, RZ ;  /* 0x0000000409047210 */ /* 0x000fe20007ffe0ff */
[----:B------:R-:W-:Y:S05]  /*3c10*/  BRA `(.L_x_2296) ;  /* 0x0000004000007947 */ /* 0x000fea0003800000 */
.L_x_2295:
[----:B------:R-:W-:-:S04]  /*3c20*/  ULEA UR6, -UR6, URZ, 0x7 ;  /* 0x0000003f06067291 */ /* 0x000fc8000f8e393f */
[----:B------:R-:W-:Y:S02]  /*3c30*/  USHF.R.S32.HI UR4, URZ, 0x1f, UR6 ;  /* 0x0000001f3f047899 */ /* 0x000fe40008011406 */
[----:B------:R-:W-:-:S04]  /*3c40*/  MOV R8, UR6 ;  /* 0x0000000600087c02 */ /* 0x000fc80008000f00 */
[----:B------:R-:W-:Y:S02]  /*3c50*/  MOV R4, UR4 ;  /* 0x0000000400047c02 */ /* 0x000fe40008000f00 */
.L_x_2296:
        /* <DEDUP_REMOVED lines=36> */
.L_x_2294:
        /* <DEDUP_REMOVED lines=77> */
[----:B------:R-:W-:Y:S04]  /*4370*/  LDSM.16.MT88.4 R12, [R212+0xc800] ;  /* 0x00c80000d40c783b */ /* 0x000fe80000004200 */
[----:B------:R-:W-:Y:S04]  /*4380*/  LDSM.16.MT88.4 R8, [R215+0x10800] ;  /* 0x01080000d708783b */ /* 0x000fe80000004200 */
[----:B------:R-:W-:Y:S04]  /*4390*/  LDSM.16.MT88.4 R24, [R215+0xc800] ;  /* 0x00c80000d718783b */ /* 0x000fe80000004200 */
[----:B------:R-:W-:Y:S01]  /*43a0*/  LDSM.16.MT88.4 R20, [R214+0xc800] ;  /* 0x00c80000d614783b */ /* 0x000fe20000004200 */
[----:B-1----:R-:W-:-:S03]  /*43b0*/  FMNMX.FTZ R132, R7, R132, !PT ;  /* 0x0000008407847209 */ /* 0x002fc60007810000 */
[----:B------:R-:W-:Y:S01]  /*43c0*/  LDSM.16.MT88.4 R16, [R213+0xc800] ;  /* 0x00c80000d510783b */ /* 0x000fe20000004200 */
[----:B--2---:R-:W-:Y:S01]  /*43d0*/  FMNMX.FTZ R3, R4, R3, !PT ;  /* 0x0000000304037209 */ /* 0x004fe20007810000 */
        /* <DEDUP_REMOVED lines=10> */
[----:B------:R-:W-:Y:S01]  /*4480*/  LDSM.16.MT88.4 R28, [R213+0x10800] ;  /* 0x01080000d51c783b */ /* 0x000fe20000004200 */
[--C-:B------:R-:W-:Y:S02]  /*4490*/  FFMA.FTZ R55, R83, c[0x0][0x23c], -R134.reuse ;  /* 0x00008f0053377a23 */ /* 0x100fe40000010886 */
[----:B------:R-:W-:Y:S01]  /*44a0*/  FFMA.FTZ R50, R77, c[0x0][0x23c], -R134 ;  /* 0x00008f004d327a23 */ /* 0x000fe20000010886 */
[----:B------:R-:W-:Y:S01]  /*44b0*/  MUFU.EX2 R57, R57 ;  /* 0x0000003900397308 */ /* 0x000fe20000000800 */
[--C-:B------:R-:W-:Y:S01]  /*44c0*/  FFMA.FTZ R59, R82, c[0x0][0x23c], -R61.reuse ;  /* 0x00008f00523b7a23 */ /* 0x100fe2000001083d */
[----:B------:R-:W1:Y:S01]  /*44d0*/  LDSM.16.MT88.4 R76, [R214+0xc000] ;  /* 0x00c00000d64c783b */ /* 0x000e620000004200 */
[----:B------:R-:W-:-:S02]  /*44e0*/  FFMA.FTZ R58, R86, c[0x0][0x23c], -R61 ;  /* 0x00008f00563a7a23 */ /* 0x000fc4000001083d */
[--C-:B------:R-:W-:Y:S02]  /*44f0*/  FFMA.FTZ R56, R84, c[0x0][0x23c], -R61.reuse ;  /* 0x00008f0054387a23 */ /* 0x100fe4000001083d */
[--C-:B------:R-:W-:Y:S01]  /*4500*/  FFMA.FTZ R51, R88, c[0x0][0x23c], -R61.reuse ;  /* 0x00008f0058337a23 */ /* 0x100fe2000001083d */
[----:B------:R-:W2:Y:S01]  /*4510*/  LDSM.16.MT88.4 R84, [R213+0xc000] ;  /* 0x00c00000d554783b */ /* 0x000ea20000004200 */
[----:B------:R-:W3:Y:S01]  /*4520*/  MUFU.EX2 R54, R54 ;  /* 0x0000003600367308 */ /* 0x000ee20000000800 */
[--C-:B------:R-:W-:Y:S02]  /*4530*/  FFMA.FTZ R52, R81, c[0x0][0x23c], -R134.reuse ;  /* 0x00008f0051347a23 */ /* 0x100fe40000010886 */
[--C-:B------:R-:W-:Y:S02]  /*4540*/  FFMA.FTZ R49, R91, c[0x0][0x23c], -R134.reuse ;  /* 0x00008f005b317a23 */ /* 0x100fe40000010886 */
[--C-:B------:R-:W-:Y:S02]  /*4550*/  FFMA.FTZ R48, R97, c[0x0][0x23c], -R134.reuse ;  /* 0x00008f0061307a23 */ /* 0x100fe40000010886 */
[----:B------:R-:W-:Y:S01]  /*4560*/  FFMA.FTZ R45, R89, c[0x0][0x23c], -R134 ;  /* 0x00008f00592d7a23 */ /* 0x000fe20000010886 */
[----:B------:R-:W-:Y:S01]  /*4570*/  MUFU.EX2 R55, R55 ;  /* 0x0000003700377308 */ /* 0x000fe20000000800 */
[----:B------:R-:W-:-:S02]  /*4580*/  FFMA.FTZ R53, R96, c[0x0][0x23c], -R61 ;  /* 0x00008f0060357a23 */ /* 0x000fc4000001083d */
[--C-:B------:R-:W-:Y:S02]  /*4590*/  FFMA.FTZ R46, R98, c[0x0][0x23c], -R61.reuse ;  /* 0x00008f00622e7a23 */ /* 0x100fe4000001083d */
[--C-:B------:R-:W-:Y:S02]  /*45a0*/  FFMA.FTZ R47, R106, c[0x0][0x23c], -R61.reuse ;  /* 0x00008f006a2f7a23 */ /* 0x100fe4000001083d */
[--C-:B------:R-:W-:Y:S01]  /*45b0*/  FFMA.FTZ R42, R104, c[0x0][0x23c], -R61.reuse ;  /* 0x00008f00682a7a23 */ /* 0x100fe2000001083d */
[----:B------:R-:W4:Y:S01]  /*45c0*/  MUFU.EX2 R50, R50 ;  /* 0x0000003200327308 */ /* 0x000f220000000800 */
[----:B---3--:R-:W-:Y:S01]  /*45d0*/  F2FP.PACK_AB R116, R54, R57 ;  /* 0x000000393674723e */ /* 0x008fe200000000ff */
[--C-:B------:R-:W-:Y:S02]  /*45e0*/  FFMA.FTZ R41, R39, c[0x0][0x23c], -R134.reuse ;  /* 0x00008f0027297a23 */ /* 0x100fe40000010886 */
[----:B------:R-:W-:Y:S02]  /*45f0*/  FFMA.FTZ R43, R38, c[0x0][0x23c], -R61 ;  /* 0x00008f00262b7a23 */ /* 0x000fe4000001083d */
[----:B------:R-:W-:-:S02]  /*4600*/  FFMA.FTZ R44, R167, c[0x0][0x23c], -R134 ;  /* 0x00008f00a72c7a23 */ /* 0x000fc40000010886 */
[----:B------:R-:W-:Y:S01]  /*4610*/  MUFU.EX2 R59, R59 ;  /* 0x0000003b003b7308 */ /* 0x000fe20000000800 */
[--C-:B------:R-:W-:Y:S02]  /*4620*/  FFMA.FTZ R40, R169, c[0x0][0x23c], -R134.reuse ;  /* 0x00008f00a9287a23 */ /* 0x100fe40000010886 */
[----:B------:R-:W-:Y:S02]  /*4630*/  FFMA.FTZ R37, R37, c[0x0][0x23c], -R134 ;  /* 0x00008f0025257a23 */ /* 0x000fe40000010886 */
[--C-:B------:R-:W-:Y:S02]  /*4640*/  FFMA.FTZ R38, R172, c[0x0][0x23c], -R61.reuse ;  /* 0x00008f00ac267a23 */ /* 0x100fe4000001083d */
[--C-:B------:R-:W-:Y:S01]  /*4650*/  FFMA.FTZ R39, R170, c[0x0][0x23c], -R61.reuse ;  /* 0x00008f00aa277a23 */ /* 0x100fe2000001083d */
[----:B------:R-:W3:Y:S01]  /*4660*/  MUFU.EX2 R58, R58 ;  /* 0x0000003a003a7308 */ /* 0x000ee20000000800 */
[----:B----4-:R-:W-:Y:S01]  /*4670*/  F2FP.PACK_AB R118, R50, R55 ;  /* 0x000000373276723e */ /* 0x010fe200000000ff */
        /* <DEDUP_REMOVED lines=43> */
[----:B------:R-:W4:Y:S01]  /*4930*/  MUFU.EX2 R46, R46 ;  /* 0x0000002e002e7308 */ /* 0x000f220000000800 */
        /* <DEDUP_REMOVED lines=9> */
[----:B-1----:R-:W-:Y:S01]  /*49d0*/  HMMA.16816.F32 R72, R116, R76, RZ ;  /* 0x0000004c7448723c */ /* 0x002fe200000018ff */
[----:B------:R-:W-:Y:S01]  /*49e0*/  FFMA.FTZ R239, R63, c[0x0][0x23c], -R134 ;  /* 0x00008f003fef7a23 */ /* 0x000fe20000010886 */
[----:B------:R-:W1:Y:S01]  /*49f0*/  MUFU.EX2 R42, R42 ;  /* 0x0000002a002a7308 */ /* 0x000e620000000800 */
[----:B------:R-:W-:-:S02]  /*4a00*/  FADD.FTZ R55, R50, R55 ;  /* 0x0000003732377221 */ /* 0x000fc40000010000 */
[----:B------:R-:W-:-:S03]  /*4a10*/  FADD.FTZ R56, R51, R56 ;  /* 0x0000003833387221 */ /* 0x000fc60000010000 */
[C---:B--2---:R-:W-:Y:S02]  /*4a20*/  HMMA.16816.F32 R80, R116.reuse, R84, RZ ;  /* 0x000000547450723c */ /* 0x044fe400000018ff */
[----:B------:R-:W-:Y:S06]  /*4a30*/  MUFU.EX2 R44, R44 ;  /* 0x0000002c002c7308 */ /* 0x000fec0000000800 */
[C---:B------:R-:W-:Y:S02]  /*4a40*/  HMMA.16816.F32 R104, R116.reuse, R124, RZ ;  /* 0x0000007c7468723c */ /* 0x040fe400000018ff */
[----:B------:R-:W2:Y:S06]  /*4a50*/  MUFU.EX2 R41, R41 ;  /* 0x0000002900297308 */ /* 0x000eac0000000800 */
        /* <DEDUP_REMOVED lines=69> */
[----:B--2---:R-:W-:Y:S01]  /*4eb0*/  F2FP.PACK_AB R4, R41, R44 ;  /* 0x0000002c2904723e */ /* 0x004fe200000000ff */
[----:B------:R-:W-:Y:S01]  /*4ec0*/  FADD.FTZ R44, R44, R45 ;  /* 0x0000002d2c2c7221 */ /* 0x000fe20000010000 */
[----:B-----5:R-:W-:Y:S01]  /*4ed0*/  F2FP.PACK_AB R5, R38, R43 ;  /* 0x0000002b2605723e */ /* 0x020fe200000000ff */
        /* <DEDUP_REMOVED lines=12> */
[----:B------:R-:W2:Y:S02]  /*4fa0*/  MUFU.EX2 R162, R162 ;  /* 0x000000a200a27308 */ /* 0x000ea40000000800 */
[C---:B------:R-:W-:Y:S01]  /*4fb0*/  HMMA.16816.F32 R92, R4.reuse, R10, R92 ;  /* 0x0000000a045c723c */ /* 0x040fe2000000185c */
[----:B------:R-:W5:Y:S05]  /*4fc0*/  LDSM.16.MT88.4 R8, [R212+0x11000] ;  /* 0x01100000d408783b */ /* 0x000f6a0000004200 */
[----:B------:R-:W-:Y:S02]  /*4fd0*/  MUFU.EX2 R160, R160 ;  /* 0x000000a000a07308 */ /* 0x000fe40000000800 */
[C---:B------:R-:W-:Y:S06]  /*4fe0*/  HMMA.16816.F32 R80, R4.reuse, R16, R80 ;  /* 0x000000100450723c */ /* 0x040fec0000001850 */
        /* <DEDUP_REMOVED lines=31> */
[C---:B----4-:R-:W-:Y:S01]  /*51e0*/  F2FP.PACK_AB R5, R138.reuse, R137 ;  /* 0x000000898a05723e */ /* 0x050fe200000000ff */
        /* <DEDUP_REMOVED lines=15> */
[C---:B-----5:R-:W-:Y:S08]  /*52e0*/  HMMA.16816.F32 R96, R4.reuse, R8, R96 ;  /* 0x000000080460723c */ /* 0x060ff00000001860 */
[C---:B------:R-:W-:Y:S01]  /*52f0*/  HMMA.16816.F32 R100, R4.reuse, R10, R100 ;  /* 0x0000000a0464723c */ /* 0x040fe20000001864 */
[----:B------:R-:W4:Y:S07]  /*5300*/  LDSM.16.MT88.4 R8, [R213+0xe000] ;  /* 0x00e00000d508783b */ /* 0x000f2e0000004200 */
[C---:B------:R-:W-:Y:S08]  /*5310*/  HMMA.16816.F32 R128, R4.reuse, R24, R128 ;  /* 0x000000180480723c */ /* 0x040ff00000001880 */
[C---:B------:R-:W-:Y:S01]  /*5320*/  HMMA.16816.F32 R68, R4.reuse, R26, R68 ;  /* 0x0000001a0444723c */ /* 0x040fe20000001844 */
[----:B------:R-:W-:Y:S07]  /*5330*/  LDSM.16.MT88.4 R24, [R215+0xe000] ;  /* 0x00e00000d718783b */ /* 0x000fee0000004200 */
[C---:B------:R-:W-:Y:S08]  /*5340*/  HMMA.16816.F32 R72, R4.reuse, R20, R72 ;  /* 0x000000140448723c */ /* 0x040ff00000001848 */
        /* <DEDUP_REMOVED lines=61> */
[----:B------:R-:W2:Y:S07]  /*5720*/  LDSM.16.MT88.4 R16, [R214+0x12800] ;  /* 0x01280000d610783b */ /* 0x000eae0000004200 */
[C---:B----4-:R-:W-:Y:S08]  /*5730*/  HMMA.16816.F32 R88, R4.reuse, R8, R88 ;  /* 0x000000080458723c */ /* 0x050ff00000001858 */
[C---:B------:R-:W-:Y:S01]  /*5740*/  HMMA.16816.F32 R92, R4.reuse, R10, R92 ;  /* 0x0000000a045c723c */ /* 0x040fe2000000185c */
[----:B------:R-:W3:Y:S07]  /*5750*/  LDSM.16.MT88.4 R8, [R212+0x12800] ;  /* 0x01280000d408783b */ /* 0x000eee0000004200 */
[C---:B-----5:R-:W-:Y:S08]  /*5760*/  HMMA.16816.F32 R80, R4.reuse, R20, R80 ;  /* 0x000000140450723c */ /* 0x060ff00000001850 */
[C---:B------:R-:W-:Y:S01]  /*5770*/  HMMA.16816.F32 R84, R4.reuse, R22, R84 ;  /* 0x000000160454723c */ /* 0x040fe20000001854 */
[----:B------:R-:W-:Y:S07]  /*5780*/  LDSM.16.MT88.4 R20, [R212+0xf000] ;  /* 0x00f00000d414783b */ /* 0x000fee0000004200 */
        /* <DEDUP_REMOVED lines=104> */
.L_x_2301:
        /* <DEDUP_REMOVED lines=59> */
[----:B------:R-:W-:Y:S01]  /*61c0*/  IMAD.WIDE.U32 R6, R5, c[0x0][0x188], R6 ;  /* 0x0000620005067a25 */ /* 0x000fe200078e0006 */
[----:B------:R-:W-:Y:S05]  /*61d0*/  SHF.R.S32.HI R3, RZ, 0x1f, R5 ;  /* 0x0000001fff037819 */ /* 0x000fea0000011405 */
[----:B------:R-:W-:Y:S04]  /*61e0*/  IMAD R2, R3, c[0x0][0x188], RZ ;  /* 0x0000620003027a24 */ /* 0x000fe800078e02ff */
[----:B------:R-:W-:Y:S04]  /*61f0*/  IMAD R2, R5, c[0x0][0x18c], R2 ;  /* 0x0000630005027a24 */ /* 0x000fe800078e0202 */
[----:B------:R-:W-:Y:S02]  /*6200*/  IMAD.IADD R2, R7, 0x1, R2 ;  /* 0x0000000107027824 */ /* 0x000fe400078e0202 */
.L_x_2298:
        /* <DEDUP_REMOVED lines=8> */
[----:B------:R-:W-:Y:S02]  /*6290*/  IADD3 R62, P0, R64, UR9, RZ ;  /* 0x00000009403e7c10 */ /* 0x000fe4000ff1e0ff */
[----:B------:R1:W-:Y:S02]  /*62a0*/  LDGSTS.E.BYPASS.LTC128B.128 [R229+0x10000], [R224.64+0x80] ;  /* 0x10000080e0e57fae */ /* 0x0003e4000b901d4a */
[----:B------:R-:W-:Y:S02]  /*62b0*/  IADD3.X R63, R65, UR5, RZ, P0, !PT ;  /* 0x00000005413f7c10 */ /* 0x000fe400087fe4ff */
[----:B------:R-:W-:Y:S01]  /*62c0*/  IADD3 R60, P0, R62, UR9, RZ ;  /* 0x000000093e3c7c10 */ /* 0x000fe2000ff1e0ff */
[----:B------:R2:W-:Y:S03]  /*62d0*/  LDGSTS.E.BYPASS.LTC128B.128 [R229+0xc800], [R64.64] ;  /* 0x0c80000040e57fae */ /* 0x0005e6000b901d4a */
[----:B------:R-:W-:Y:S02]  /*62e0*/  IADD3.X R61, R63, UR5, RZ, P0, !PT ;  /* 0x000000053f3d7c10 */ /* 0x000fe400087fe4ff */
[----:B------:R2:W-:Y:S01]  /*62f0*/  LDGSTS.E.BYPASS.LTC128B.128 [R229+0x10800], [R64.64+0x80] ;  /* 0x1080008040e57fae */ /* 0x0005e2000b901d4a */
[----:B------:R-:W-:Y:S04]  /*6300*/  IADD3 R58, P0, R60, UR9, RZ ;  /* 0x000000093c3a7c10 */ /* 0x000fe8000ff1e0ff */
        /* <DEDUP_REMOVED lines=12> */
[----:B------:R-:W-:Y:S02]  /*63d0*/  ISETP.GT.AND P0, PT, R238, R223, PT ;  /* 0x000000dfee00720c */ /* 0x000fe40003f04270 */
        /* <DEDUP_REMOVED lines=18> */
[----:B------:R-:W-:Y:S01]  /*6500*/  LDSM.16.M88.4 R172, [R221+0x4800] ;  /* 0x00480000ddac783b */ /* 0x000fe20000000200 */
[C---:B------:R-:W-:Y:S04]  /*6510*/  HMMA.16816.F32 R8, R136.reuse, R142, RZ ;  /* 0x0000008e8808723c */ /* 0x040fe800000018ff */
[----:B------:R-:W5:Y:S04]  /*6520*/  LDSM.16.M88.4 R140, [R221+0x3000] ;  /* 0x00300000dd8c783b */ /* 0x000f680000000200 */
        /* <DEDUP_REMOVED lines=16> */
[----:B------:R-:W1:Y:S07]  /*6630*/  LDSM.16.M88.4 R156, [R209] ;  /* 0x00000000d19c783b */ /* 0x000e6e0000000200 */
[C---:B------:R-:W-:Y:S08]  /*6640*/  HMMA.16816.F32 R44, R136.reuse, R160, RZ ;  /* 0x000000a0882c723c */ /* 0x040ff000000018ff */
[C---:B------:R-:W-:Y:S01]  /*6650*/  HMMA.16816.F32 R48, R136.reuse, R162, RZ ;  /* 0x000000a28830723c */ /* 0x040fe200000018ff */
[----:B------:R-:W-:Y:S07]  /*6660*/  LDSM.16.M88.4 R160, [R217] ;  /* 0x00000000d9a0783b */ /* 0x000fee0000000200 */
[C---:B-----5:R-:W-:Y:S08]  /*6670*/  HMMA.16816.F32 R52, R136.reuse, R140, RZ ;  /* 0x0000008c8834723c */ /* 0x060ff000000018ff */
[C---:B----4-:R-:W-:Y:S01]  /*6680*/  HMMA.16816.F32 R56, R136.reuse, R142, RZ ;  /* 0x0000008e8838723c */ /* 0x050fe200000018ff */
        /* <DEDUP_REMOVED lines=14> */
[C---:B------:R-:W-:Y:S08]  /*6770*/  HMMA.16816.F32 R28, R148.reuse, R156, R28 ;  /* 0x0000009c941c723c */ /* 0x040ff0000000181c */
        /* <DEDUP_REMOVED lines=218> */
.L_x_2300:
        /* <DEDUP_REMOVED lines=36> */
.L_x_2299:
        /* <DEDUP_REMOVED lines=570> */
.L_x_2297:
[----:B------:R-:W1:Y:S01]  /*9b00*/  SHFL.BFLY PT, R2, R237, 0x2, 0x1f ;  /* 0x0c401f00ed027f89 */ /* 0x000e6200000e0000 */
[----:B------:R-:W-:Y:S01]  /*9b10*/  MOV R8, 0x3f800000 ;  /* 0x3f80000000087802 */ /* 0x000fe20000000f00 */
[----:B------:R-:W-:Y:S01]  /*9b20*/  BSSY B0, `(.L_x_2302) ;  /* 0x00000ce000007945 */ /* 0x000fe20003800000 */
[----:B------:R-:W-:Y:S01]  /*9b30*/  MOV R7, 0x3f800000 ;  /* 0x3f80000000077802 */ /* 0x000fe20000000f00 */
[----:B------:R-:W2:Y:S01]  /*9b40*/  SHFL.BFLY PT, R0, R239, 0x2, 0x1f ;  /* 0x0c401f00ef007f89 */ /* 0x000ea200000e0000 */
[----:B------:R-:W-:-:S03]  /*9b50*/  LEA R234, R234, R231, 0x4 ;  /* 0x000000e7eaea7211 */ /* 0x000fc600078e20ff */
        /* <DEDUP_REMOVED lines=8> */
[----:B--2---:R-:W-:Y:S02]  /*9be0*/  FADD.FTZ R4, R9, R4 ;  /* 0x0000000409047221 */ /* 0x004fe40000010000 */
[----:B---3--:R-:W-:Y:S01]  /*9bf0*/  FADD.FTZ R5, R0, R5 ;  /* 0x0000000500057221 */ /* 0x008fe20000010000 */
[--C-:B------:R-:W-:Y:S02]  /*9c00*/  SHF.R.S32.HI R13, RZ, 0x2, R15.reuse ;  /* 0x00000002ff0d7819 */ /* 0x100fe4000001140f */
[----:B------:R-:W-:Y:S02]  /*9c10*/  SHF.R.S32.HI R6, RZ, 0x1f, R15 ;  /* 0x0000001fff067819 */ /* 0x000fe4000001140f */
[----:B------:R-:W-:Y:S02]  /*9c20*/  LEA.HI R0, R11, R2, RZ, 0x5 ;  /* 0x000000020b007211 */ /* 0x000fe400078f28ff */
[----:B------:R-:W-:-:S02]  /*9c30*/  LOP3.LUT R15, R15, 0x1ffffffc, RZ, 0xc0, !PT ;  /* 0x1ffffffc0f0f7812 */ /* 0x000fc400078ec0ff */
[----:B------:R-:W-:Y:S02]  /*9c40*/  FSETP.NE.FTZ.AND P4, PT, R5, RZ, PT ;  /* 0x000000ff0500720b */ /* 0x000fe40003f95000 */
[----:B------:R-:W-:Y:S02]  /*9c50*/  FSETP.NE.FTZ.AND P3, PT, R4, RZ, PT ;  /* 0x000000ff0400720b */ /* 0x000fe40003f75000 */
[----:B------:R-:W-:Y:S02]  /*9c60*/  LEA.HI R6, R6, R13, RZ, 0x3 ;  /* 0x0000000d06067211 */ /* 0x000fe400078f18ff */
[----:B------:R-:W-:Y:S02]  /*9c70*/  SHF.R.S32.HI R9, RZ, 0x5, R0 ;  /* 0x00000005ff097819 */ /* 0x000fe40000011400 */
[----:B------:R-:W-:Y:S02]  /*9c80*/  IADD3 R10, -R15, R2, RZ ;  /* 0x000000020f0a7210 */ /* 0x000fe40007ffe1ff */
[----:B------:R-:W-:-:S02]  /*9c90*/  LOP3.LUT R6, R6, 0xfffffff8, RZ, 0xc0, !PT ;  /* 0xfffffff806067812 */ /* 0x000fc400078ec0ff */
[----:B------:R-:W-:Y:S01]  /*9ca0*/  LEA R9, R9, R10, 0x9 ;  /* 0x0000000a09097211 */ /* 0x000fe200078e48ff */
[----:B------:R-:W1:Y:S01]  /*9cb0*/  @P4 MUFU.RCP R8, R5 ;  /* 0x0000000500084308 */ /* 0x000e620000001000 */
[----:B------:R-:W-:Y:S02]  /*9cc0*/  LEA.HI R10, R11, R2, RZ, 0x4 ;  /* 0x000000020b0a7211 */ /* 0x000fe400078f20ff */
[----:B------:R-:W-:Y:S02]  /*9cd0*/  IADD3 R6, R13, -R6, RZ ;  /* 0x800000060d067210 */ /* 0x000fe40007ffe0ff */
[----:B------:R-:W-:Y:S02]  /*9ce0*/  SHF.R.S32.HI R10, RZ, 0x4, R10 ;  /* 0x00000004ff0a7819 */ /* 0x000fe4000001140a */
[----:B------:R-:W-:Y:S01]  /*9cf0*/  LOP3.LUT R12, R6, 0x1, RZ, 0xc0, !PT ;  /* 0x00000001060c7812 */ /* 0x000fe200078ec0ff */
[----:B------:R-:W2:Y:S01]  /*9d00*/  @P3 MUFU.RCP R7, R4 ;  /* 0x0000000400073308 */ /* 0x000ea20000001000 */
[----:B------:R-:W-:-:S02]  /*9d10*/  LEA.HI R13, R228, R228, RZ, 0x1 ;  /* 0x000000e4e40d7211 */ /* 0x000fc400078f08ff */
[----:B------:R-:W-:Y:S02]  /*9d20*/  SHF.L.U32 R11, R10, 0x6, RZ ;  /* 0x000000060a0b7819 */ /* 0x000fe400000006ff */
[----:B------:R-:W-:Y:S02]  /*9d30*/  SHF.L.U32 R14, R6, 0x6, RZ ;  /* 0x00000006060e7819 */ /* 0x000fe400000006ff */
[----:B------:R-:W-:Y:S01]  /*9d40*/  ISETP.NE.U32.AND P0, PT, R12, 0x1, PT ;  /* 0x000000010c00780c */ /* 0x000fe20003f05070 */
[C---:B-1----:R-:W-:Y:S01]  /*9d50*/  FMUL.FTZ R128, R8.reuse, R128 ;  /* 0x0000008008807220 */ /* 0x042fe20000410000 */
[----:B------:R-:W-:Y:S01]  /*9d60*/  SHF.L.U32 R12, R13, 0x2, RZ ;  /* 0x000000020d0c7819 */ /* 0x000fe200000006ff */
[C---:B------:R-:W-:Y:S01]  /*9d70*/  FMUL.FTZ R129, R8.reuse, R129 ;  /* 0x0000008108817220 */ /* 0x040fe20000410000 */
[----:B------:R-:W-:Y:S01]  /*9d80*/  LOP3.LUT R11, R11, 0x1c0, RZ, 0xc0, !PT ;  /* 0x000001c00b0b7812 */ /* 0x000fe200078ec0ff */
[----:B------:R-:W-:Y:S01]  /*9d90*/  FMUL.FTZ R68, R8, R68 ;  /* 0x0000004408447220 */ /* 0x000fe20000410000 */
[----:B------:R-:W-:Y:S01]  /*9da0*/  LOP3.LUT R14, R14, 0x1c0, RZ, 0xc0, !PT ;  /* 0x000001c00e0e7812 */ /* 0x000fe200078ec0ff */
[----:B------:R-:W-:Y:S01]  /*9db0*/  FMUL.FTZ R69, R8, R69 ;  /* 0x0000004508457220 */ /* 0x000fe20000410000 */
[----:B------:R-:W-:Y:S01]  /*9dc0*/  LOP3.LUT R12, R11, 0x38, R12, 0xf8, !PT ;  /* 0x000000380b0c7812 */ /* 0x000fe200078ef80c */
[C---:B--2---:R-:W-:Y:S01]  /*9dd0*/  FMUL.FTZ R131, R7.reuse, R131 ;  /* 0x0000008307837220 */ /* 0x044fe20000410000 */
[----:B------:R-:W-:Y:S01]  /*9de0*/  LEA.HI R14, R14, R14, RZ, 0x1d ;  /* 0x0000000e0e0e7211 */ /* 0x000fe200078fe8ff */
[C---:B------:R-:W-:Y:S01]  /*9df0*/  FMUL.FTZ R130, R7.reuse, R130 ;  /* 0x0000008207827220 */ /* 0x040fe20000410000 */
[----:B------:R-:W-:Y:S01]  /*9e00*/  SHF.R.U32.HI R11, RZ, 0x3, R11 ;  /* 0x00000003ff0b7819 */ /* 0x000fe2000001160b */
[----:B------:R-:W-:Y:S01]  /*9e10*/  FMUL.FTZ R71, R7, R71 ;  /* 0x0000004707477220 */ /* 0x000fe20000410000 */
[----:B------:R-:W-:Y:S01]  /*9e20*/  LOP3.LUT R13, R13, 0xffffffe, RZ, 0xc0, !PT ;  /* 0x0ffffffe0d0d7812 */ /* 0x000fe200078ec0ff */
[----:B------:R-:W-:Y:S01]  /*9e30*/  FMUL.FTZ R70, R7, R70 ;  /* 0x0000004607467220 */ /* 0x000fe20000410000 */
[----:B------:R-:W-:Y:S01]  /*9e40*/  LEA R9, R9, R14, 0x1 ;  /* 0x0000000e09097211 */ /* 0x000fe200078e08ff */
[----:B------:R-:W-:Y:S01]  /*9e50*/  FMUL.FTZ R72, R8, R72 ;  /* 0x0000004808487220 */ /* 0x000fe20000410000 */
[----:B------:R-:W-:Y:S01]  /*9e60*/  LOP3.LUT R11, R12, R11, RZ, 0x3c, !PT ;  /* 0x0000000b0c0b7212 */ /* 0x000fe200078e3cff */
[----:B------:R-:W-:Y:S01]  /*9e70*/  FMUL.FTZ R73, R8, R73 ;  /* 0x0000004908497220 */ /* 0x000fe20000410000 */
[----:B------:R-:W-:Y:S01]  /*9e80*/  IADD3 R12, R228, -R13, RZ ;  /* 0x8000000de40c7210 */ /* 0x000fe20007ffe0ff */
[C---:B------:R-:W-:Y:S01]  /*9e90*/  FMUL.FTZ R75, R7.reuse, R75 ;  /* 0x0000004b074b7220 */ /* 0x040fe20000410000 */
[----:B------:R-:W-:Y:S01]  /*9ea0*/  R2P PR, R6, 0x6 ;  /* 0x0000000606007804 */ /* 0x000fe20000000000 */
[C---:B------:R-:W-:Y:S01]  /*9eb0*/  FMUL.FTZ R74, R7.reuse, R74 ;  /* 0x0000004a074a7220 */ /* 0x040fe20000410000 */
[----:B------:R-:W-:Y:S01]  /*9ec0*/  LEA R6, R12, R11, 0x2 ;  /* 0x0000000b0c067211 */ /* 0x000fe200078e10ff */
[C---:B------:R-:W-:Y:S01]  /*9ed0*/  FMUL.FTZ R76, R8.reuse, R76 ;  /* 0x0000004c084c7220 */ /* 0x040fe20000410000 */
[----:B------:R-:W-:Y:S01]  /*9ee0*/  MOV R11, 0x80 ;  /* 0x00000080000b7802 */ /* 0x000fe20000000f00 */
[C---:B------:R-:W-:Y:S01]  /*9ef0*/  FMUL.FTZ R77, R8.reuse, R77 ;  /* 0x0000004d084d7220 */ /* 0x040fe20000410000 */
[----:B------:R-:W-:Y:S01]  /*9f00*/  STS.64 [R9.X4], R128 ;  /* 0x0000008009007388 */ /* 0x000fe20000004a00 */
[----:B------:R-:W-:Y:S01]  /*9f10*/  FMUL.FTZ R79, R7, R79 ;  /* 0x0000004f074f7220 */ /* 0x000fe20000410000 */
[----:B------:R-:W-:Y:S01]  /*9f20*/  SEL R14, R11, 0xffffff80, !P2 ;  /* 0xffffff800b0e7807 */ /* 0x000fe20005000000 */
[----:B------:R-:W-:Y:S01]  /*9f30*/  FMUL.FTZ R78, R7, R78 ;  /* 0x0000004e074e7220 */ /* 0x000fe20000410000 */
[----:B------:R-:W-:Y:S01]  /*9f40*/  STS.64 [R9.X4+0x800], R130 ;  /* 0x0008008209007388 */ /* 0x000fe20000004a00 */
[C---:B------:R-:W-:Y:S01]  /*9f50*/  FMUL.FTZ R80, R8.reuse, R80 ;  /* 0x0000005008507220 */ /* 0x040fe20000410000 */
[----:B------:R-:W1:Y:S01]  /*9f60*/  @P4 MUFU.LG2 R5, R5 ;  /* 0x0000000500054308 */ /* 0x000e620000000c00 */
[----:B------:R-:W-:-:S02]  /*9f70*/  FMUL.FTZ R81, R8, R81 ;  /* 0x0000005108517220 */ /* 0x000fc40000410000 */
[C---:B------:R-:W-:Y:S02]  /*9f80*/  FMUL.FTZ R83, R7.reuse, R83 ;  /* 0x0000005307537220 */ /* 0x040fe40000410000 */
[C---:B------:R-:W-:Y:S02]  /*9f90*/  FMUL.FTZ R82, R7.reuse, R82 ;  /* 0x0000005207527220 */ /* 0x040fe40000410000 */
[C---:B------:R-:W-:Y:S01]  /*9fa0*/  FMUL.FTZ R84, R8.reuse, R84 ;  /* 0x0000005408547220 */ /* 0x040fe20000410000 */
[----:B------:R-:W2:Y:S01]  /*9fb0*/  @P3 MUFU.LG2 R4, R4 ;  /* 0x0000000400043308 */ /* 0x000ea20000000c00 */
        /* <DEDUP_REMOVED lines=40> */
[----:B------:R-:W-:Y:S01]  /*a240*/  FMUL.FTZ R117, R8, R117 ;  /* 0x0000007508757220 */ /* 0x000fe20000410000 */
[----:B------:R-:W-:Y:S01]  /*a250*/  MOV R8, 0x40 ;  /* 0x0000004000087802 */ /* 0x000fe20000000f00 */
[C---:B------:R-:W-:Y:S02]  /*a260*/  FMUL.FTZ R119, R7.reuse, R119 ;  /* 0x0000007707777220 */ /* 0x040fe40000410000 */
[----:B------:R-:W-:Y:S01]  /*a270*/  FMUL.FTZ R118, R7, R118 ;  /* 0x0000007607767220 */ /* 0x000fe20000410000 */
[----:B------:R-:W-:Y:S01]  /*a280*/  SHF.L.U32 R7, R9, 0x2, RZ ;  /* 0x0000000209077819 */ /* 0x000fe200000006ff */
[----:B-1----:R-:W-:Y:S01]  /*a290*/  @P4 FMUL.FTZ R5, R5, 0.69314718246459960938 ;  /* 0x3f31721805054820 */ /* 0x002fe20000410000 */
[----:B------:R-:W-:Y:S01]  /*a2a0*/  SEL R8, R8, 0xffffffc0, !P1 ;  /* 0xffffffc008087807 */ /* 0x000fe20004800000 */
[----:B--2---:R-:W-:Y:S01]  /*a2b0*/  @P3 FMUL.FTZ R4, R4, 0.69314718246459960938 ;  /* 0x3f31721804043820 */ /* 0x004fe20000410000 */
[----:B------:R-:W-:-:S02]  /*a2c0*/  IADD3 R13, R7, -0x20, RZ ;  /* 0xffffffe0070d7810 */ /* 0x000fc40007ffe0ff */
[C---:B------:R-:W-:Y:S02]  /*a2d0*/  @P0 IADD3 R13, R7.reuse, 0x20, RZ ;  /* 0x00000020070d0810 */ /* 0x040fe40007ffe0ff */
[C---:B------:R-:W-:Y:S02]  /*a2e0*/  IADD3 R12, R7.reuse, R8, RZ ;  /* 0x00000008070c7210 */ /* 0x040fe40007ffe0ff */
[-C--:B------:R-:W-:Y:S01]  /*a2f0*/  IADD3 R11, R8, R13.reuse, RZ ;  /* 0x0000000d080b7210 */ /* 0x080fe20007ffe0ff */
[----:B------:R-:W-:Y:S01]  /*a300*/  STS.64 [R13], R68 ;  /* 0x000000440d007388 */ /* 0x000fe20000000a00 */
[-C--:B------:R-:W-:Y:S02]  /*a310*/  IADD3 R15, R7, R14.reuse, RZ ;  /* 0x0000000e070f7210 */ /* 0x080fe40007ffe0ff */
[----:B------:R-:W-:Y:S01]  /*a320*/  IADD3 R16, R14, R13, RZ ;  /* 0x0000000d0e107210 */ /* 0x000fe20007ffe0ff */
[----:B------:R-:W-:Y:S01]  /*a330*/  STS.64 [R13+0x800], R70 ;  /* 0x000800460d007388 */ /* 0x000fe20000000a00 */
[----:B------:R-:W-:-:S02]  /*a340*/  IADD3 R17, R12, R14, RZ ;  /* 0x0000000e0c117210 */ /* 0x000fc40007ffe0ff */
[----:B------:R-:W-:Y:S01]  /*a350*/  IADD3 R14, R11, R14, RZ ;  /* 0x0000000e0b0e7210 */ /* 0x000fe20007ffe0ff */
[----:B------:R-:W-:Y:S04]  /*a360*/  STS.64 [R12], R72 ;  /* 0x000000480c007388 */ /* 0x000fe80000000a00 */
[----:B------:R-:W-:Y:S04]  /*a370*/  STS.64 [R12+0x800], R74 ;  /* 0x0008004a0c007388 */ /* 0x000fe80000000a00 */
[----:B------:R1:W-:Y:S04]  /*a380*/  STS.64 [R11], R76 ;  /* 0x0000004c0b007388 */ /* 0x0003e80000000a00 */
[----:B------:R-:W-:Y:S04]  /*a390*/  STS.64 [R11+0x800], R78 ;  /* 0x0008004e0b007388 */ /* 0x000fe80000000a00 */
[----:B------:R-:W-:Y:S04]  /*a3a0*/  STS.64 [R15], R80 ;  /* 0x000000500f007388 */ /* 0x000fe80000000a00 */
[----:B------:R-:W-:Y:S04]  /*a3b0*/  STS.64 [R15+0x800], R82 ;  /* 0x000800520f007388 */ /* 0x000fe80000000a00 */
[----:B------:R-:W-:Y:S04]  /*a3c0*/  STS.64 [R16], R84 ;  /* 0x0000005410007388 */ /* 0x000fe80000000a00 */
[----:B------:R-:W-:Y:S04]  /*a3d0*/  STS.64 [R16+0x800], R86 ;  /* 0x0008005610007388 */ /* 0x000fe80000000a00 */
[----:B------:R-:W-:Y:S01]  /*a3e0*/  STS.64 [R17], R88 ;  /* 0x0000005811007388 */ /* 0x000fe20000000a00 */
[----:B-1----:R-:W-:-:S03]  /*a3f0*/  LOP3.LUT R77, R0, 0xffffffe0, RZ, 0xc0, !PT ;  /* 0xffffffe0004d7812 */ /* 0x002fc600078ec0ff */
[----:B------:R-:W-:Y:S01]  /*a400*/  STS.64 [R17+0x800], R90 ;  /* 0x0008005a11007388 */ /* 0x000fe20000000a00 */
[----:B------:R-:W-:-:S03]  /*a410*/  IADD3 R77, -R77, R2, RZ ;  /* 0x000000024d4d7210 */ /* 0x000fc60007ffe1ff */
[----:B------:R-:W-:Y:S01]  /*a420*/  STS.64 [R14], R92 ;  /* 0x0000005c0e007388 */ /* 0x000fe20000000a00 */
[----:B------:R-:W-:Y:S01]  /*a430*/  MOV R2, 0xff800000 ;  /* 0xff80000000027802 */ /* 0x000fe20000000f00 */
[----:B------:R-:W-:Y:S01]  /*a440*/  @P4 FFMA.FTZ R2, R132, c[0x0][0x238], R5 ;  /* 0x00008e0084024a23 */ /* 0x000fe20000010005 */
[----:B------:R-:W-:Y:S01]  /*a450*/  LOP3.LUT P0, RZ, R77, 0x3, RZ, 0xc0, !PT ;  /* 0x000000034dff7812 */ /* 0x000fe2000780c0ff */
[----:B------:R-:W-:Y:S04]  /*a460*/  STS.64 [R14+0x800], R94 ;  /* 0x0008005e0e007388 */ /* 0x000fe80000000a00 */
[----:B------:R-:W-:Y:S04]  /*a470*/  STS.64 [R9.X4+0x4000], R96 ;  /* 0x0040006009007388 */ /* 0x000fe80000004a00 */
[----:B------:R1:W-:Y:S04]  /*a480*/  STS.64 [R9.X4+0x4800], R98 ;  /* 0x0048006209007388 */ /* 0x0003e80000004a00 */
[----:B------:R-:W-:Y:S04]  /*a490*/  STS.64 [R13+0x4000], R100 ;  /* 0x004000640d007388 */ /* 0x000fe80000000a00 */
[----:B------:R-:W-:Y:S04]  /*a4a0*/  STS.64 [R13+0x4800], R102 ;  /* 0x004800660d007388 */ /* 0x000fe80000000a00 */
[----:B------:R-:W-:Y:S04]  /*a4b0*/  STS.64 [R12+0x4000], R104 ;  /* 0x004000680c007388 */ /* 0x000fe80000000a00 */
[----:B------:R-:W-:Y:S04]  /*a4c0*/  STS.64 [R12+0x4800], R106 ;  /* 0x0048006a0c007388 */ /* 0x000fe80000000a00 */
[----:B------:R-:W2:Y:S04]  /*a4d0*/  S2R R8, SR_CTAID.Z ;  /* 0x0000000000087919 */ /* 0x000ea80000002700 */
[----:B------:R-:W3:Y:S04]  /*a4e0*/  S2R R7, SR_CTAID.Y ;  /* 0x0000000000077919 */ /* 0x000ee80000002600 */
[----:B------:R-:W-:Y:S04]  /*a4f0*/  STS.64 [R11+0x4000], R124 ;  /* 0x0040007c0b007388 */ /* 0x000fe80000000a00 */
[----:B------:R4:W-:Y:S04]  /*a500*/  STS.64 [R11+0x4800], R126 ;  /* 0x0048007e0b007388 */ /* 0x0009e80000000a00 */
[----:B------:R-:W-:Y:S04]  /*a510*/  STS.64 [R15+0x4000], R108 ;  /* 0x0040006c0f007388 */ /* 0x000fe80000000a00 */
[----:B------:R-:W-:Y:S04]  /*a520*/  STS.64 [R15+0x4800], R110 ;  /* 0x0048006e0f007388 */ /* 0x000fe80000000a00 */
[----:B------:R-:W-:Y:S04]  /*a530*/  STS.64 [R16+0x4000], R112 ;  /* 0x0040007010007388 */ /* 0x000fe80000000a00 */
[----:B------:R-:W-:Y:S01]  /*a540*/  STS.64 [R16+0x4800], R114 ;  /* 0x0048007210007388 */ /* 0x000fe20000000a00 */
[----:B---3--:R-:W-:-:S03]  /*a550*/  IMAD R7, R7, c[0x0][0x210], R230 ;  /* 0x0000840007077a24 */ /* 0x008fc600078e02e6 */
[----:B-1----:R-:W1:Y:S04]  /*a560*/  S2R R9, SR_CTAID.X ;  /* 0x0000000000097919 */ /* 0x002e680000002500 */
[----:B------:R-:W-:Y:S01]  /*a570*/  STS.64 [R17+0x4000], R120 ;  /* 0x0040007811007388 */ /* 0x000fe20000000a00 */
[----:B----4-:R-:W-:-:S03]  /*a580*/  IADD3 R11, -R230, RZ, RZ ;  /* 0x000000ffe60b7210 */ /* 0x010fc60007ffe1ff */
[----:B------:R-:W-:Y:S04]  /*a590*/  STS.64 [R17+0x4800], R122 ;  /* 0x0048007a11007388 */ /* 0x000fe80000000a00 */
[----:B------:R-:W-:Y:S01]  /*a5a0*/  STS.64 [R14+0x4000], R116 ;  /* 0x004000740e007388 */ /* 0x000fe20000000a00 */
[----:B--2---:R-:W-:-:S03]  /*a5b0*/  IMAD R8, R11, c[0x0][0x1c0], R8 ;  /* 0x000070000b087a24 */ /* 0x004fc600078e0208 */
[----:B------:R-:W-:Y:S01]  /*a5c0*/  STS.64 [R14+0x4800], R118 ;  /* 0x004800760e007388 */ /* 0x000fe20000000a00 */
[----:B------:R-:W-:-:S03]  /*a5d0*/  IMAD R7, R7, c[0x0][0x1c0], R8 ;  /* 0x0000700007077a24 */ /* 0x000fc600078e0208 */
[----:B------:R-:W-:Y:S01]  /*a5e0*/  BAR.SYNC.DEFER_BLOCKING 0x0 ;  /* 0x0000000000007b1d */ /* 0x000fe20000010000 */
[----:B-1----:R-:W-:-:S05]  /*a5f0*/  SHF.L.U32 R0, R9, 0x6, RZ ;  /* 0x0000000609007819 */ /* 0x002fca00000006ff */
[----:B------:R-:W-:Y:S01]  /*a600*/  IMAD R7, R7, c[0x0][0x214], R0 ;  /* 0x0000850007077a24 */ /* 0x000fe200078e0200 */
[----:B------:R-:W1:Y:S04]  /*a610*/  LDS.128 R68, [R6.X4] ;  /* 0x0000000006447984 */ /* 0x000e680000004c00 */
[----:B------:R-:W2:Y:S04]  /*a620*/  LDS.128 R64, [R6.X4+0x800] ;  /* 0x0008000006407984 */ /* 0x000ea80000004c00 */
[----:B------:R-:W3:Y:S04]  /*a630*/  LDS.128 R60, [R6.X4+0x1000] ;  /* 0x00100000063c7984 */ /* 0x000ee80000004c00 */
[----:B------:R-:W4:Y:S04]  /*a640*/  LDS.128 R56, [R6.X4+0x1800] ;  /* 0x0018000006387984 */ /* 0x000f280000004c00 */
        /* <DEDUP_REMOVED lines=15> */
[----:B--234-:R-:W-:Y:S01]  /*a740*/  IMAD.MOV.U32 R0, RZ, RZ, -0x40 ;  /* 0xffffffc0ff007424 */ /* 0x01cfe200078e00ff */
[----:B------:R-:W-:-:S02]  /*a750*/  IADD3 R3, R234, 0x8, RZ ;  /* 0x00000008ea037810 */ /* 0x000fc40007ffe0ff */
[----:B------:R-:W-:Y:S01]  /*a760*/  SHF.R.S32.HI R4, RZ, 0x1f, R234 ;  /* 0x0000001fff047819 */ /* 0x000fe200000114ea */
[----:B------:R-:W-:Y:S01]  /*a770*/  IMAD R9, R9, R0, c[0x0][0x214] ;  /* 0x0000850009097624 */ /* 0x000fe200078e0200 */
[----:B------:R-:W-:-:S04]  /*a780*/  IADD3 R0, P0, R7, R234, RZ ;  /* 0x000000ea07007210 */ /* 0x000fc80007f1e0ff */
[-C--:B------:R-:W-:Y:S02]  /*a790*/  ISETP.GE.AND P2, PT, R234, R9.reuse, PT ;  /* 0x00000009ea00720c */ /* 0x080fe40003f46270 */
[----:B------:R-:W-:Y:S02]  /*a7a0*/  ISETP.GE.AND P1, PT, R3, R9, PT ;  /* 0x000000090300720c */ /* 0x000fe40003f26270 */
[----:B------:R-:W-:Y:S02]  /*a7b0*/  LEA.HI.X.SX32 R3, R7, R4, 0x1, P0 ;  /* 0x0000000407037211 */ /* 0x000fe400000f0eff */
[----:B------:R-:W-:-:S04]  /*a7c0*/  LEA R4, P0, R0, c[0x0][0x208], 0x2 ;  /* 0x0000820000047a11 */ /* 0x000fc800078010ff */
[----:B------:R-:W-:-:S05]  /*a7d0*/  LEA.HI.X R5, R0, c[0x0][0x20c], R3, 0x2, P0 ;  /* 0x0000830000057a11 */ /* 0x000fca00000f1403 */
[----:B------:R2:W-:Y:S04]  /*a7e0*/  @!P2 STG.E [R4.64], R2 ;  /* 0x000000020400a986 */ /* 0x0005e8000c10190a */
[----:B------:R2:W-:Y:S02]  /*a7f0*/  @!P1 STG.E [R4.64+0x20], R6 ;  /* 0x0000200604009986 */ /* 0x0005e4000c10190a */
.L_x_2303:
[----:B--234-:R-:W-:Y:S05]  /*a800*/  BSYNC B0 ;  /* 0x0000000000007941 */ /* 0x01cfea0003800000 */
.L_x_2302:
[----:B------:R-:W-:Y:S02]  /*a810*/  IMAD.SHL.U32 R228, R228, 0x4, RZ ;  /* 0x00000004e4e47824 */ /* 0x000fe400078e00ff */
[----:B------:R-:W-:-:S03]  /*a820*/  IMAD R7, R7, c[0x0][0x22c], RZ ;  /* 0x00008b0007077a24 */ /* 0x000fc600078e02ff */
[----:B------:R-:W-:-:S05]  /*a830*/  SHF.R.S32.HI R229, RZ, 0x1f, R228 ;  /* 0x0000001fffe57819 */ /* 0x000fca00000114e4 */
[----:B------:R-:W-:-:S05]  /*a840*/  IMAD.WIDE R10, R10, 0x80, R228 ;  /* 0x000000800a0a7825 */ /* 0x000fca00078e02e4 */
[----:B------:R-:W-:-:S04]  /*a850*/  IADD3 R0, P0, R7, R10, RZ ;  /* 0x0000000a07007210 */ /* 0x000fc80007f1e0ff */
[----:B------:R-:W-:Y:S02]  /*a860*/  LEA.HI.X.SX32 R7, R7, R11, 0x1, P0 ;  /* 0x0000000b07077211 */ /* 0x000fe400000f0eff */
[----:B------:R-:W-:-:S04]  /*a870*/  LEA R2, P0, R0, c[0x0][0x1d8], 0x2 ;  /* 0x0000760000027a11 */ /* 0x000fc800078010ff */
[----:B------:R-:W-:-:S05]  /*a880*/  LEA.HI.X R3, R0, c[0x0][0x1dc], R7, 0x2, P0 ;  /* 0x0000770000037a11 */ /* 0x000fca00000f1407 */
[----:B-1----:R-:W-:Y:S04]  /*a890*/  STG.E.128 [R2.64], R68 ;  /* 0x0000004402007986 */ /* 0x002fe8000c101d0a */
[----:B------:R-:W-:Y:S04]  /*a8a0*/  STG.E.128 [R2.64+0x100], R36 ;  /* 0x0001002402007986 */ /* 0x000fe8000c101d0a */
        /* <DEDUP_REMOVED lines=13> */
[----:B------:R-:W-:Y:S01]  /*a980*/  STG.E.128 [R2.64+0x7100], R72 ;  /* 0x0071004802007986 */ /* 0x000fe2000c101d0a */
[----:B------:R-:W-:Y:S05]  /*a990*/  EXIT ;  /* 0x000000000000794d */ /* 0x000fea0003800000 */
.L_x_2304:
        /* <DEDUP_REMOVED lines=14> */
.L_x_8228:


//--------------------- .text._ZN5flash24flash_fwd_splitkv_kernelI23Flash_fwd_kernel_traitsILi128ELi64ELi128ELi4ELb0ELb0EN7cutlass6half_tE19Flash_kernel_traitsILi128ELi64ELi128ELi4ES3_EELb1ELb0ELb0ELb1ELb1ELb1ELb1ELb0EEEvNS_16Flash_fwd_paramsE --------------------------
	.section	.text._ZN5flash24flash_fwd_splitkv_kernelI23Flash_fwd_kernel_traitsILi128ELi64ELi128ELi4ELb0ELb0EN7cutlass6half_tE19Flash_kernel_traitsILi128ELi64ELi128ELi4ES3_EELb1ELb0ELb0ELb1ELb1ELb1ELb1ELb0EEEvNS_16Flash_fwd_paramsE,"ax",@progbits
	.sectioninfo	@"SHI_REGISTERS=255"
	.align	128
        .global         _ZN5flash24flash_fwd_splitkv_kernelI23Flash_fwd_kernel_traitsILi128ELi64ELi128ELi4ELb0ELb0EN7cutlass6half_tE19Flash_kernel_traitsILi128ELi64ELi128ELi4ES3_EELb1ELb0ELb0ELb1ELb1ELb1ELb1ELb0EEEvNS_16Flash_fwd_paramsE
        .type           _ZN5flash24flash_fwd_splitkv_kernelI23Flash_fwd_kernel_traitsILi128ELi64ELi128ELi4ELb0ELb0EN7cutlass6half_tE19Flash_kernel_traitsILi128ELi64ELi128ELi4ES3_EELb1ELb0ELb0ELb1ELb1ELb1ELb1ELb0EEEvNS_16Flash_fwd_paramsE,@function
        .size           _ZN5flash24flash_fwd_splitkv_kernelI23Flash_fwd_kernel_traitsILi128ELi64ELi128ELi4ELb0ELb0EN7cutlass6half_tE19Flash_kernel_traitsILi128ELi64ELi128ELi4ES3_EELb1ELb0ELb0ELb1ELb1ELb1ELb1ELb0EEEvNS_16Flash_fwd_paramsE,(.L_x_8229 - _ZN5flash24flash_fwd_splitkv_kernelI23Flash_fwd_kernel_traitsILi128ELi64ELi128ELi4ELb0ELb0EN7cutlass6half_tE19Flash_kernel_traitsILi128ELi64ELi128ELi4ES3_EELb1ELb0ELb0ELb1ELb1ELb1ELb1ELb0EEEvNS_16Flash_fwd_paramsE)
        .other          _ZN5flash24flash_fwd_splitkv_kernelI23Flash_fwd_kernel_traitsILi128ELi64ELi128ELi4ELb0ELb0EN7cutlass6half_tE19Flash_kernel_traitsILi128ELi64ELi128ELi4ES3_EELb1ELb0ELb0ELb1ELb1ELb1ELb1ELb0EEEvNS_16Flash_fwd_paramsE,@"STO_CUDA_ENTRY STV_DEFAULT"
_ZN5flash24flash_fwd_splitkv_kernelI23Flash_fwd_kernel_traitsILi128ELi64ELi128ELi4ELb0ELb0EN7cutlass6half_tE19Flash_kernel_traitsILi128ELi64ELi128ELi4ES3_EELb1ELb0ELb0ELb1ELb1ELb1ELb1ELb0EEEvNS_16Flash_fwd_paramsE:
.text._ZN5flash24flash_fwd_splitkv_kernelI23Flash_fwd_kernel_traitsILi128ELi64ELi128ELi4ELb0ELb0EN7cutlass6half_tE19Flash_kernel_traitsILi128ELi64ELi128ELi4ES3_EELb1ELb0ELb0ELb1ELb1ELb1ELb1ELb0EEEvNS_16Flash_fwd_paramsE:
        /* <DEDUP_REMOVED lines=163> */
.L_x_2305:
        /* <DEDUP_REMOVED lines=19> */
.L_x_2306:
        /* <DEDUP_REMOVED lines=74> */
.L_x_2307:
        /* <DEDUP_REMOVED lines=52> */
.L_x_2308:
        /* <DEDUP_REMOVED lines=30> */
[----:B------:R-:W-:Y:S01]  /*1520*/  ULDC.64 UR6, c[0x0][0x198] ;  /* 0x0000660000067ab9 */ /* 0x000fe20000000a00 */
[----:B------:R-:W-:Y:S01]  /*1530*/  LOP3.LUT R5, R5, 0xfffffff0, RZ, 0xc0, !PT ;  /* 0xfffffff005057812 */ /* 0x000fe200078ec0ff */
[----:B------:R-:W-:Y:S01]  /*1540*/  USHF.L.U32 UR12, UR6, 0x5, URZ ;  /* 0x00000005060c7899 */ /* 0x000fe2000800063f */
[----:B------:R-:W-:Y:S01]  /*1550*/  IMAD.X R29, R23, 0x1, R13, P0 ;  /* 0x00000001171d7824 */ /* 0x000fe200000e060d */
[----:B------:R-:W-:Y:S01]  /*1560*/  IADD3 R9, P0, R26, R9, RZ ;  /* 0x000000091a097210 */ /* 0x000fe20007f1e0ff */
[----:B------:R-:W-:Y:S01]  /*1570*/  IMAD.IADD R25, R25, 0x1, R7 ;  /* 0x0000000119197824 */ /* 0x000fe200078e0207 */
[----:B------:R-:W-:Y:S01]  /*1580*/  LOP3.LUT R16, R15, 0x38, R22, 0xf8, !PT ;  /* 0x000000380f107812 */ /* 0x000fe200078ef816 */
[----:B------:R-:W-:Y:S01]  /*1590*/  IMAD.WIDE.U32 R28, R11, c[0x0][0x1b8], R28 ;  /* 0x00006e000b1c7a25 */ /* 0x000fe200078e001c */
[-C--:B------:R-:W-:Y:S01]  /*15a0*/  LEA.HI R11, R39, R6.reuse, RZ, 0x6 ;  /* 0x00000006270b7211 */ /* 0x080fe200078f30ff */
[----:B------:R-:W-:Y:S01]  /*15b0*/  USHF.L.U64.HI UR7, UR6, UR8, UR7 ;  /* 0x0000000806077299 */ /* 0x000fe20008010207 */
[----:B------:R-:W-:Y:S01]  /*15c0*/  SHF.R.U32.HI R15, RZ, 0x3, R15 ;  /* 0x00000003ff0f7819 */ /* 0x000fe2000001160f */
[----:B------:R-:W-:Y:S01]  /*15d0*/  IMAD.X R21, R23, 0x1, R12, P1 ;  /* 0x0000000117157824 */ /* 0x000fe200008e060c */
[----:B------:R-:W-:Y:S01]  /*15e0*/  LEA.HI R39, R39, R6, RZ, 0x5 ;  /* 0x0000000627277211 */ /* 0x000fe200078f28ff */
[----:B------:R-:W-:Y:S01]  /*15f0*/  IMAD R7, R27, c[0x0][0x198], RZ ;  /* 0x000066001b077a24 */ /* 0x000fe200078e02ff */
[----:B------:R-:W-:Y:S01]  /*1600*/  LOP3.LUT R15, R16, R15, RZ, 0x3c, !PT ;  /* 0x0000000f100f7212 */ /* 0x000fe200078e3cff */
[C---:B------:R-:W-:Y:S01]  /*1610*/  IMAD R14, R17.reuse, c[0x0][0x1ac], R14 ;  /* 0x00006b00110e7a24 */ /* 0x040fe200078e020e */
[----:B------:R-:W-:Y:S01]  /*1620*/  SHF.R.S32.HI R38, RZ, 0x5, R39 ;  /* 0x00000005ff267819 */ /* 0x000fe20000011427 */
[----:B------:R-:W-:Y:S01]  /*1630*/  IMAD.WIDE.U32 R24, R17, c[0x0][0x1a8], R24 ;  /* 0x00006a0011187a25 */ /* 0x000fe200078e0018 */
[----:B------:R-:W-:-:S02]  /*1640*/  LOP3.LUT R235, R39, 0xffffffe0, RZ, 0xc0, !PT ;  /* 0xffffffe027eb7812 */ /* 0x000fc400078ec0ff */
[----:B------:R-:W-:Y:S01]  /*1650*/  SHF.R.S32.HI R39, RZ, 0x1f, R39 ;  /* 0x0000001fff277819 */ /* 0x000fe20000011427 */
[----:B------:R-:W-:Y:S02]  /*1660*/  IMAD.SHL.U32 R12, R11, 0x8, RZ ;  /* 0x000000080b0c7824 */ /* 0x000fe400078e00ff */
[C---:B------:R-:W-:Y:S01]  /*1670*/  IMAD R7, R26.reuse, c[0x0][0x19c], R7 ;  /* 0x000067001a077a24 */ /* 0x040fe200078e0207 */
[----:B------:R-:W-:Y:S01]  /*1680*/  LEA.HI R39, R39, R38, RZ, 0x2 ;  /* 0x0000002627277211 */ /* 0x000fe200078f10ff */
[----:B------:R-:W-:Y:S01]  /*1690*/  IMAD.WIDE.U32 R20, R26, c[0x0][0x198], R20 ;  /* 0x000066001a147a25 */ /* 0x000fe200078e0014 */
[----:B------:R-:W-:Y:S02]  /*16a0*/  LOP3.LUT R12, R15, 0x7ffffe00, R12, 0xf8, !PT ;  /* 0x7ffffe000f0c7812 */ /* 0x000fe400078ef80c */
[----:B------:R-:W-:Y:S01]  /*16b0*/  LOP3.LUT R39, R39, 0xfffffffc, RZ, 0xc0, !PT ;  /* 0xfffffffc27277812 */ /* 0x000fe200078ec0ff */
[----:B------:R-:W-:Y:S02]  /*16c0*/  IMAD R11, R19, c[0x0][0x190], RZ ;  /* 0x00006400130b7a24 */ /* 0x000fe400078e02ff */
[----:B------:R-:W-:-:S02]  /*16d0*/  IMAD.IADD R25, R25, 0x1, R14 ;  /* 0x0000000119197824 */ /* 0x000fc400078e020e */
        /* <DEDUP_REMOVED lines=15> */
[----:B------:R-:W-:Y:S01]  /*17d0*/  IMAD.IADD R232, R6, 0x1, -R5 ;  /* 0x0000000106e87824 */ /* 0x000fe200078e0a05 */
[----:B------:R-:W-:Y:S01]  /*17e0*/  IADD3.X R9, R11, UR5, RZ, P0, !PT ;  /* 0x000000050b097c10 */ /* 0x000fe200087fe4ff */
[----:B------:R-:W-:Y:S01]  /*17f0*/  IMAD.IADD R229, R29, 0x1, R7 ;  /* 0x000000011de57824 */ /* 0x000fe200078e0207 */
[----:B------:R-:W-:Y:S01]  /*1800*/  IADD3 R14, P0, R8, UR9, RZ ;  /* 0x00000009080e7c10 */ /* 0x000fe2000ff1e0ff */
[----:B------:R-:W-:Y:S01]  /*1810*/  @!PT LDS RZ, [RZ] ;  /* 0x00000000fffff984 */ /* 0x000fe20000000800 */
[----:B------:R-:W-:Y:S01]  /*1820*/  @!PT LDS RZ, [RZ] ;  /* 0x00000000fffff984 */ /* 0x000fe20000000800 */
[----:B------:R-:W-:Y:S01]  /*1830*/  @!PT LDS RZ, [RZ] ;  /* 0x00000000fffff984 */ /* 0x000fe20000000800 */
[----:B------:R1:W-:Y:S01]  /*1840*/  LDGSTS.E.BYPASS.LTC128B.128 [R233], [R10.64] ;  /* 0x000000000ae97fae */ /* 0x0003e2000b901d4a */
[----:B------:R-:W-:Y:S01]  /*1850*/  SHF.R.S32.HI R5, RZ, 0x1f, R232 ;  /* 0x0000001fff057819 */ /* 0x000fe200000114e8 */
[----:B------:R-:W-:Y:S01]  /*1860*/  IMAD.SHL.U32 R7, R0, 0x8, RZ ;  /* 0x0000000800077824 */ /* 0x000fe200078e00ff */
[----:B------:R-:W-:Y:S01]  /*1870*/  IADD3.X R15, R9, UR5, RZ, P0, !PT ;  /* 0x00000005090f7c10 */ /* 0x000fe200087fe4ff */
[----:B------:R1:W-:Y:S01]  /*1880*/  LDGSTS.E.BYPASS.LTC128B.128 [R233+0x2000], [R10.64+0x80] ;  /* 0x020000800ae97fae */ /* 0x0003e2000b901d4a */
[----:B------:R-:W-:Y:S01]  /*1890*/  IADD3 R16, P0, R14, UR9, RZ ;  /* 0x000000090e107c10 */ /* 0x000fe2000ff1e0ff */
[----:B------:R-:W-:-:S02]  /*18a0*/  IMAD.IADD R235, R6, 0x1, -R235 ;  /* 0x0000000106eb7824 */ /* 0x000fc400078e0aeb */
[----:B------:R2:W-:Y:S01]  /*18b0*/  LDGSTS.E.BYPASS.LTC128B.128 [R233+0x800], [R8.64] ;  /* 0x0080000008e97fae */ /* 0x0005e2000b901d4a */
[----:B------:R-:W-:Y:S01]  /*18c0*/  IADD3.X R17, R15, UR5, RZ, P0, !PT ;  /* 0x000000050f117c10 */ /* 0x000fe200087fe4ff */
[----:B------:R-:W-:Y:S01]  /*18d0*/  ULDC.64 UR4, c[0x0][0x1a0] ;  /* 0x0000680000047ab9 */ /* 0x000fe20000000a00 */
[----:B------:R-:W-:Y:S01]  /*18e0*/  IADD3 R12, P0, R230, UR12, RZ ;  /* 0x0000000ce60c7c10 */ /* 0x000fe2000ff1e0ff */
[----:B------:R2:W-:Y:S01]  /*18f0*/  LDGSTS.E.BYPASS.LTC128B.128 [R233+0x2800], [R8.64+0x80] ;  /* 0x0280008008e97fae */ /* 0x0005e2000b901d4a */
[----:B------:R-:W-:Y:S01]  /*1900*/  USHF.L.U32 UR9, UR4, 0x5, URZ ;  /* 0x0000000504097899 */ /* 0x000fe2000800063f */
[----:B------:R-:W-:Y:S01]  /*1910*/  IMAD.IADD R238, R38, 0x1, -R39 ;  /* 0x0000000126ee7824 */ /* 0x000fe200078e0a27 */
[----:B------:R-:W-:Y:S01]  /*1920*/  IADD3.X R13, R231, UR7, RZ, P0, !PT ;  /* 0x00000007e70d7c10 */ /* 0x000fe200087fe4ff */
[----:B------:R3:W-:Y:S01]  /*1930*/  LDGSTS.E.BYPASS.LTC128B.128 [R233+0x1000], [R14.64] ;  /* 0x010000000ee97fae */ /* 0x0007e2000b901d4a */
[----:B------:R-:W-:-:S03]  /*1940*/  USHF.L.U64.HI UR5, UR4, UR8, UR5 ;  /* 0x0000000804057299 */ /* 0x000fc60008010205 */
[----:B------:R3:W-:Y:S04]  /*1950*/  LDGSTS.E.BYPASS.LTC128B.128 [R233+0x3000], [R14.64+0x80] ;  /* 0x030000800ee97fae */ /* 0x0007e8000b901d4a */
[----:B------:R4:W-:Y:S04]  /*1960*/  LDGSTS.E.BYPASS.LTC128B.128 [R233+0x1800], [R16.64] ;  /* 0x0180000010e97fae */ /* 0x0009e8000b901d4a */
[----:B------:R4:W-:Y:S01]  /*1970*/  LDGSTS.E.BYPASS.LTC128B.128 [R233+0x3800], [R16.64+0x80] ;  /* 0x0380008010e97fae */ /* 0x0009e2000b901d4a */
[----:B-1----:R-:W-:-:S03]  /*1980*/  IADD3 R10, P0, R12, UR12, RZ ;  /* 0x0000000c0c0a7c10 */ /* 0x002fc6000ff1e0ff */
[----:B------:R1:W-:Y:S01]  /*1990*/  LDGSTS.E.BYPASS.LTC128B.128 [R233+0x4000], [R230.64] ;  /* 0x04000000e6e97fae */ /* 0x0003e2000b901d4a */
[----:B------:R-:W-:-:S03]  /*19a0*/  IADD3.X R11, R13, UR7, RZ, P0, !PT ;  /* 0x000000070d0b7c10 */ /* 0x000fc600087fe4ff */
[----:B------:R1:W-:Y:S01]  /*19b0*/  LDGSTS.E.BYPASS.LTC128B.128 [R233+0x8000], [R230.64+0x80] ;  /* 0x08000080e6e97fae */ /* 0x0003e2000b901d4a */
[----:B--2---:R-:W-:-:S03]  /*19c0*/  IADD3 R8, P0, R10, UR12, RZ ;  /* 0x0000000c0a087c10 */ /* 0x004fc6000ff1e0ff */
[----:B------:R2:W-:Y:S01]  /*19d0*/  LDGSTS.E.BYPASS.LTC128B.128 [R233+0x4800], [R12.64] ;  /* 0x048000000ce97fae */ /* 0x0005e2000b901d4a */
[----:B------:R-:W-:-:S03]  /*19e0*/  IADD3.X R9, R11, UR7, RZ, P0, !PT ;  /* 0x000000070b097c10 */ /* 0x000fc600087fe4ff */
[----:B------:R2:W-:Y:S01]  /*19f0*/  LDGSTS.E.BYPASS.LTC128B.128 [R233+0x8800], [R12.64+0x80] ;  /* 0x088000800ce97fae */ /* 0x0005e2000b901d4a */
[----:B------:R-:W-:-:S03]  /*1a00*/  IADD3 R18, P0, R8, UR12, RZ ;  /* 0x0000000c08127c10 */ /* 0x000fc6000ff1e0ff */
[----:B------:R5:W-:Y:S01]  /*1a10*/  LDGSTS.E.BYPASS.LTC128B.128 [R233+0x5000], [R10.64] ;  /* 0x050000000ae97fae */ /* 0x000be2000b901d4a */
[----:B------:R-:W-:-:S03]  /*1a20*/  IADD3.X R19, R9, UR7, RZ, P0, !PT ;  /* 0x0000000709137c10 */ /* 0x000fc600087fe4ff */
[----:B------:R5:W-:Y:S01]  /*1a30*/  LDGSTS.E.BYPASS.LTC128B.128 [R233+0x9000], [R10.64+0x80] ;  /* 0x090000800ae97fae */ /* 0x000be2000b901d4a */
[----:B----4-:R-:W-:-:S03]  /*1a40*/  IADD3 R16, P0, R18, UR12, RZ ;  /* 0x0000000c12107c10 */ /* 0x010fc6000ff1e0ff */
[----:B------:R4:W-:Y:S01]  /*1a50*/  LDGSTS.E.BYPASS.LTC128B.128 [R233+0x5800], [R8.64] ;  /* 0x0580000008e97fae */ /* 0x0009e2000b901d4a */
[----:B------:R-:W-:-:S03]  /*1a60*/  IADD3.X R17, R19, UR7, RZ, P0, !PT ;  /* 0x0000000713117c10 */ /* 0x000fc600087fe4ff */
[----:B------:R4:W-:Y:S01]  /*1a70*/  LDGSTS.E.BYPASS.LTC128B.128 [R233+0x9800], [R8.64+0x80] ;  /* 0x0980008008e97fae */ /* 0x0009e2000b901d4a */
[----:B---3--:R-:W-:-:S03]  /*1a80*/  IADD3 R14, P0, R16, UR12, RZ ;  /* 0x0000000c100e7c10 */ /* 0x008fc6000ff1e0ff */
[----:B------:R3:W-:Y:S01]  /*1a90*/  LDGSTS.E.BYPASS.LTC128B.128 [R233+0x6000], [R18.64] ;  /* 0x0600000012e97fae */ /* 0x0007e2000b901d4a */
[----:B------:R-:W-:-:S03]  /*1aa0*/  IADD3.X R15, R17, UR7, RZ, P0, !PT ;  /* 0x00000007110f7c10 */ /* 0x000fc600087fe4ff */
[----:B------:R3:W-:Y:S01]  /*1ab0*/  LDGSTS.E.BYPASS.LTC128B.128 [R233+0xa000], [R18.64+0x80] ;  /* 0x0a00008012e97fae */ /* 0x0007e2000b901d4a */
[----:B--2---:R-:W-:-:S03]  /*1ac0*/  IADD3 R12, P0, R14, UR12, RZ ;  /* 0x0000000c0e0c7c10 */ /* 0x004fc6000ff1e0ff */
[----:B------:R2:W-:Y:S01]  /*1ad0*/  LDGSTS.E.BYPASS.LTC128B.128 [R233+0x6800], [R16.64] ;  /* 0x0680000010e97fae */ /* 0x0005e2000b901d4a */
[----:B------:R-:W-:-:S03]  /*1ae0*/  IADD3.X R13, R15, UR7, RZ, P0, !PT ;  /* 0x000000070f0d7c10 */ /* 0x000fc600087fe4ff */
[----:B------:R2:W-:Y:S01]  /*1af0*/  LDGSTS.E.BYPASS.LTC128B.128 [R233+0xa800], [R16.64+0x80] ;  /* 0x0a80008010e97fae */ /* 0x0005e2000b901d4a */
[----:B------:R-:W-:Y:S01]  /*1b00*/  LEA R228, P0, R28, c[0x0][0x170], 0x1 ;  /* 0x00005c001ce47a11 */ /* 0x000fe200078008ff */
[----:B-----5:R-:W-:Y:S02]  /*1b10*/  IMAD.SHL.U32 R11, R2, 0x40, RZ ;  /* 0x00000040020b7824 */ /* 0x020fe400078e00ff */
[----:B------:R5:W-:Y:S01]  /*1b20*/  LDGSTS.E.BYPASS.LTC128B.128 [R233+0x7000], [R14.64] ;  /* 0x070000000ee97fae */ /* 0x000be2000b901d4a */
[----:B------:R-:W-:-:S03]  /*1b30*/  LEA.HI.X R229, R28, c[0x0][0x174], R229, 0x1, P0 ;  /* 0x00005d001ce57a11 */ /* 0x000fc600000f0ce5 */
[----:B------:R5:W-:Y:S01]  /*1b40*/  LDGSTS.E.BYPASS.LTC128B.128 [R233+0xb000], [R14.64+0x80] ;  /* 0x0b0000800ee97fae */ /* 0x000be2000b901d4a */
[----:B------:R-:W-:Y:S02]  /*1b50*/  LOP3.LUT R11, R11, 0x1c0, RZ, 0xc0, !PT ;  /* 0x000001c00b0b7812 */ /* 0x000fe400078ec0ff */
[----:B----4-:R-:W-:Y:S01]  /*1b60*/  LEA.HI R8, R5, R232, RZ, 0x3 ;  /* 0x000000e805087211 */ /* 0x010fe200078f18ff */
[----:B------:R4:W-:Y:S01]  /*1b70*/  LDGSTS.E.BYPASS.LTC128B.128 [R233+0x7800], [R12.64] ;  /* 0x078000000ce97fae */ /* 0x0009e2000b901d4a */
[----:B------:R-:W-:Y:S02]  /*1b80*/  LOP3.LUT R9, R11, 0x8, R4, 0xf8, !PT ;  /* 0x000000080b097812 */ /* 0x000fe400078ef804 */
[----:B------:R-:W-:Y:S01]  /*1b90*/  LOP3.LUT R5, R8, 0xfffffff8, RZ, 0xc0, !PT ;  /* 0xfffffff808057812 */ /* 0x000fe200078ec0ff */
[----:B------:R4:W-:Y:S01]  /*1ba0*/  LDGSTS.E.BYPASS.LTC128B.128 [R233+0xb800], [R12.64+0x80] ;  /* 0x0b8000800ce97fae */ /* 0x0009e2000b901d4a */
[----:B------:R-:W-:-:S03]  /*1bb0*/  SHF.R.U32.HI R4, RZ, 0x3, R11 ;  /* 0x00000003ff047819 */ /* 0x000fc6000001160b */
[----:B------:R-:W0:Y:S01]  /*1bc0*/  LDGDEPBAR ;  /* 0x00000000000079af */ /* 0x000e220000000000 */
[----:B------:R-:W-:Y:S01]  /*1bd0*/  IMAD.IADD R5, R232, 0x1, -R5 ;  /* 0x00000001e8057824 */ /* 0x000fe200078e0a05 */
[----:B------:R-:W-:-:S03]  /*1be0*/  LOP3.LUT R9, R9, R4, RZ, 0x3c, !PT ;  /* 0x0000000409097212 */ /* 0x000fc600078e3cff */
[C---:B------:R-:W-:Y:S01]  /*1bf0*/  IMAD.SHL.U32 R10, R5.reuse, 0x40, RZ ;  /* 0x00000040050a7824 */ /* 0x040fe200078e00ff */
[----:B------:R-:W-:Y:S01]  /*1c00*/  LOP3.LUT P1, RZ, R5, 0x2, RZ, 0xc0, !PT ;  /* 0x0000000205ff7812 */ /* 0x000fe2000782c0ff */
[----:B------:R-:W-:-:S03]  /*1c10*/  IMAD R0, R0, 0x200, R9 ;  /* 0x0000020000007824 */ /* 0x000fc600078e0209 */
[----:B------:R-:W-:Y:S01]  /*1c20*/  LOP3.LUT R10, R10, 0x1c0, RZ, 0xc0, !PT ;  /* 0x000001c00a0a7812 */ /* 0x000fe200078ec0ff */
[C---:B------:R-:W-:Y:S01]  /*1c30*/  IMAD.SHL.U32 R120, R0.reuse, 0x2, RZ ;  /* 0x0000000200787824 */ /* 0x040fe200078e00ff */
[----:B------:R-:W-:Y:S02]  /*1c40*/  LEA R225, R0, 0x4000, 0x1 ;  /* 0x0000400000e17811 */ /* 0x000fe400078e08ff */
[----:B------:R-:W-:Y:S02]  /*1c50*/  LOP3.LUT R4, R10, 0x8, R7, 0xf8, !PT ;  /* 0x000000080a047812 */ /* 0x000fe400078ef807 */
[----:B------:R-:W-:Y:S02]  /*1c60*/  SHF.R.U32.HI R7, RZ, 0x3, R10 ;  /* 0x00000003ff077819 */ /* 0x000fe4000001160a */
[----:B------:R-:W-:Y:S02]  /*1c70*/  IADD3 R10, P0, R228, UR9, RZ ;  /* 0x00000009e40a7c10 */ /* 0x000fe4000ff1e0ff */
[----:B------:R-:W-:Y:S01]  /*1c80*/  LOP3.LUT R4, R4, R7, RZ, 0x3c, !PT ;  /* 0x0000000704047212 */ /* 0x000fe200078e3cff */
[----:B------:R-:W-:Y:S01]  /*1c90*/  IMAD.SHL.U32 R7, R8, 0x40, RZ ;  /* 0x0000004008077824 */ /* 0x000fe200078e00ff */
[----:B------:R-:W-:Y:S01]  /*1ca0*/  IADD3.X R11, R229, UR5, RZ, P0, !PT ;  /* 0x00000005e50b7c10 */ /* 0x000fe200087fe4ff */
[----:B------:R-:W-:Y:S01]  /*1cb0*/  IMAD.MOV.U32 R8, RZ, RZ, 0x20 ;  /* 0x00000020ff087424 */ /* 0x000fe200078e00ff */
[----:B------:R-:W-:-:S04]  /*1cc0*/  DEPBAR.LE SB0, 0x0 ;  /* 0x000080000000791a */ /* 0x000fc80000000000 */
[----:B------:R-:W-:Y:S01]  /*1cd0*/  BAR.SYNC.DEFER_BLOCKING 0x0 ;  /* 0x0000000000007b1d */ /* 0x000fe20000010000 */
[----:B--2---:R-:W-:Y:S02]  /*1ce0*/  IADD3 R16, P0, R10, UR9, RZ ;  /* 0x000000090a107c10 */ /* 0x004fe4000ff1e0ff */
[----:B------:R-:W-:Y:S02]  /*1cf0*/  LOP3.LUT R7, R7, 0xfffffe00, RZ, 0xc0, !PT ;  /* 0xfffffe0007077812 */ /* 0x000fe400078ec0ff */
[----:B------:R-:W-:Y:S02]  /*1d00*/  IADD3.X R17, R11, UR5, RZ, P0, !PT ;  /* 0x000000050b117c10 */ /* 0x000fe400087fe4ff */
[----:B---3--:R-:W-:Y:S01]  /*1d10*/  IADD3 R18, P0, R16, UR9, RZ ;  /* 0x0000000910127c10 */ /* 0x008fe2000ff1e0ff */
[----:B------:R-:W-:Y:S01]  /*1d20*/  IMAD R9, R38, 0x400, R7 ;  /* 0x0000040026097824 */ /* 0x000fe200078e0207 */
[----:B------:R-:W-:Y:S02]  /*1d30*/  SEL R0, R8, 0xffffffe0, !P1 ;  /* 0xffffffe008007807 */ /* 0x000fe40004800000 */
[----:B------:R-:W-:Y:S01]  /*1d40*/  IADD3.X R19, R17, UR5, RZ, P0, !PT ;  /* 0x0000000511137c10 */ /* 0x000fe200087fe4ff */
[----:B------:R-:W-:Y:S01]  /*1d50*/  IMAD.IADD R226, R9, 0x1, R4 ;  /* 0x0000000109e27824 */ /* 0x000fe200078e0204 */
[----:B-----5:R-:W-:-:S02]  /*1d60*/  IADD3 R14, P0, R18, UR9, RZ ;  /* 0x00000009120e7c10 */ /* 0x020fc4000ff1e0ff */
[----:B------:R-:W-:Y:S01]  /*1d70*/  IADD3 R223, R225, 0x20, RZ ;  /* 0x00000020e1df7810 */ /* 0x000fe20007ffe0ff */
[----:B------:R-:W-:Y:S01]  /*1d80*/  IMAD.SHL.U32 R226, R226, 0x2, RZ ;  /* 0x00000002e2e27824 */ /* 0x000fe200078e00ff */
[----:B------:R-:W-:Y:S02]  /*1d90*/  IADD3.X R15, R19, UR5, RZ, P0, !PT ;  /* 0x00000005130f7c10 */ /* 0x000fe400087fe4ff */
[----:B----4-:R-:W-:Y:S01]  /*1da0*/  IADD3 R12, P0, R14, UR9, RZ ;  /* 0x000000090e0c7c10 */ /* 0x010fe2000ff1e0ff */
[----:B------:R-:W-:Y:S01]  /*1db0*/  IMAD.IADD R224, R226, 0x1, R0 ;  /* 0x00000001e2e07824 */ /* 0x000fe200078e0200 */
[----:B------:R-:W-:Y:S02]  /*1dc0*/  LOP3.LUT P1, RZ, R5, 0x4, RZ, 0xc0, !PT ;  /* 0x0000000405ff7812 */ /* 0x000fe4000782c0ff */
[----:B------:R-:W-:Y:S01]  /*1dd0*/  IADD3.X R13, R15, UR5, RZ, P0, !PT ;  /* 0x000000050f0d7c10 */ /* 0x000fe200087fe4ff */
[----:B------:R-:W-:Y:S01]  /*1de0*/  @!PT LDS RZ, [RZ] ;  /* 0x00000000fffff984 */ /* 0x000fe20000000800 */
[----:B------:R-:W-:Y:S01]  /*1df0*/  @!PT LDS RZ, [RZ] ;  /* 0x00000000fffff984 */ /* 0x000fe20000000800 */
[----:B------:R-:W-:Y:S01]  /*1e00*/  @!PT LDS RZ, [RZ] ;  /* 0x00000000fffff984 */ /* 0x000fe20000000800 */
[----:B------:R1:W-:Y:S01]  /*1e10*/  LDGSTS.E.BYPASS.LTC128B.128 [R233+0xc000], [R228.64] ;  /* 0x0c000000e4e97fae */ /* 0x0003e2000b901d4a */
[----:B------:R-:W-:-:S03]  /*1e20*/  LOP3.LUT R219, R4, R7, RZ, 0xfc, !PT ;  /* 0x0000000704db7212 */ /* 0x000fc600078efcff */
        /* <DEDUP_REMOVED lines=11> */
[----:B---3--:R-:W-:-:S04]  /*1ee0*/  IADD3 R16, P0, R12, UR9, RZ ;  /* 0x000000090c107c10 */ /* 0x008fc8000ff1e0ff */
[----:B------:R-:W-:Y:S02]  /*1ef0*/  IADD3.X R17, R13, UR5, RZ, P0, !PT ;  /* 0x000000050d117c10 */ /* 0x000fe400087fe4ff */
[----:B--2---:R-:W-:-:S03]  /*1f00*/  IADD3 R10, P0, R16, UR9, RZ ;  /* 0x00000009100a7c10 */ /* 0x004fc6000ff1e0ff */
        /* <DEDUP_REMOVED lines=12> */
[----:B-----5:R-:W4:Y:S01]  /*1fd0*/  LDSM.16.M88.4 R12, [R120+0x4800] ;  /* 0x00480000780c783b */ /* 0x020f220000000200 */
[C---:B------:R-:W-:Y:S02]  /*1fe0*/  IADD3 R213, R223.reuse, 0x1800, RZ ;  /* 0x00001800dfd57810 */ /* 0x040fe40007ffe0ff */
[C---:B------:R-:W-:Y:S01]  /*1ff0*/  IADD3 R212, R223.reuse, 0x2000, RZ ;  /* 0x00002000dfd47810 */ /* 0x040fe20007ffe0ff */
[----:B------:R-:W2:Y:S01]  /*2000*/  LDSM.16.M88.4 R76, [R120+0x5000] ;  /* 0x00500000784c783b */ /* 0x000ea20000000200 */
[----:B------:R-:W-:-:S02]  /*2010*/  IADD3 R211, R223, 0x2800, RZ ;  /* 0x00002800dfd37810 */ /* 0x000fc40007ffe0ff */
[C---:B------:R-:W-:Y:S01]  /*2020*/  IADD3 R210, R223.reuse, 0x3000, RZ ;  /* 0x00003000dfd27810 */ /* 0x040fe20007ffe0ff */
[----:B------:R-:W5:Y:S01]  /*2030*/  LDSM.16.M88.4 R68, [R120+0x5800] ;  /* 0x005800007844783b */ /* 0x000f620000000200 */
[C---:B------:R-:W-:Y:S02]  /*2040*/  IADD3 R209, R223.reuse, 0x3800, RZ ;  /* 0x00003800dfd17810 */ /* 0x040fe40007ffe0ff */
[C---:B------:R-:W-:Y:S01]  /*2050*/  IADD3 R207, R223.reuse, 0x4000, RZ ;  /* 0x00004000dfcf7810 */ /* 0x040fe20007ffe0ff */
[----:B------:R-:W1:Y:S01]  /*2060*/  LDSM.16.M88.4 R60, [R120+0x6000] ;  /* 0x00600000783c783b */ /* 0x000e620000000200 */
[C---:B------:R-:W-:Y:S02]  /*2070*/  IADD3 R206, R223.reuse, 0x4800, RZ ;  /* 0x00004800dfce7810 */ /* 0x040fe40007ffe0ff */
[C---:B------:R-:W-:Y:S01]  /*2080*/  IADD3 R205, R223.reuse, 0x5000, RZ ;  /* 0x00005000dfcd7810 */ /* 0x040fe20007ffe0ff */
[----:B------:R-:W1:Y:S01]  /*2090*/  LDSM.16.M88.4 R52, [R120+0x6800] ;  /* 0x006800007834783b */ /* 0x000e620000000200 */
[----:B------:R-:W-:-:S02]  /*20a0*/  IADD3 R204, R223, 0x5800, RZ ;  /* 0x00005800dfcc7810 */ /* 0x000fc40007ffe0ff */
[C---:B------:R-:W-:Y:S01]  /*20b0*/  IADD3 R203, R223.reuse, 0x6000, RZ ;  /* 0x00006000dfcb7810 */ /* 0x040fe20007ffe0ff */
[----:B------:R-:W1:Y:S01]  /*20c0*/  LDSM.16.M88.4 R40, [R120+0x7000] ;  /* 0x007000007828783b */ /* 0x000e620000000200 */
[C---:B------:R-:W-:Y:S02]  /*20d0*/  IADD3 R202, R223.reuse, 0x6800, RZ ;  /* 0x00006800dfca7810 */ /* 0x040fe40007ffe0ff */
[C---:B------:R-:W-:Y:S01]  /*20e0*/  IADD3 R201, R223.reuse, 0x7000, RZ ;  /* 0x00007000dfc97810 */ /* 0x040fe20007ffe0ff */
[----:B------:R-:W1:Y:S01]  /*20f0*/  LDSM.16.M88.4 R80, [R120+0x7800] ;  /* 0x007800007850783b */ /* 0x000e620000000200 */
[----:B------:R-:W-:-:S03]  /*2100*/  IADD3 R200, R223, 0x7800, RZ ;  /* 0x00007800dfc87810 */ /* 0x000fc60007ffe0ff */
[----:B------:R-:W-:Y:S04]  /*2110*/  LDSM.16.M88.4 R104, [R224] ;  /* 0x00000000e068783b */ /* 0x000fe80000000200 */
[----:B------:R-:W1:Y:S01]  /*2120*/  LDSM.16.M88.4 R48, [R223] ;  /* 0x00000000df30783b */ /* 0x000e620000000200 */
[C---:B---3--:R-:W-:Y:S03]  /*2130*/  HMMA.16816.F32 R24, R28.reuse, R20, RZ ;  /* 0x000000141c18723c */ /* 0x048fe600000018ff */
[----:B------:R-:W3:Y:S04]  /*2140*/  LDSM.16.M88.4 R84, [R223+0x2800] ;  /* 0x00280000df54783b */ /* 0x000ee80000000200 */
[----:B------:R-:W3:Y:S01]  /*2150*/  LDSM.16.M88.4 R88, [R223+0x2000] ;  /* 0x00200000df58783b */ /* 0x000ee20000000200 */
[C---:B------:R-:W-:Y:S03]  /*2160*/  HMMA.16816.F32 R20, R28.reuse, R22, RZ ;  /* 0x000000161c14723c */ /* 0x040fe600000018ff */
[----:B------:R-:W3:Y:S04]  /*2170*/  LDSM.16.M88.4 R92, [R223+0x800] ;  /* 0x00080000df5c783b */ /* 0x000ee80000000200 */
[----:B------:R-:W-:Y:S01]  /*2180*/  LDSM.16.M88.4 R116, [R223+0x1000] ;  /* 0x00100000df74783b */ /* 0x000fe20000000200 */
[C---:B----4-:R-:W-:Y:S03]  /*2190*/  HMMA.16816.F32 R16, R28.reuse, R12, RZ ;  /* 0x0000000c1c10723c */ /* 0x050fe600000018ff */
[----:B------:R-:W-:Y:S04]  /*21a0*/  LDSM.16.M88.4 R112, [R223+0x1800] ;  /* 0x00180000df70783b */ /* 0x000fe80000000200 */
[----:B------:R-:W-:Y:S01]  /*21b0*/  LDSM.16.M88.4 R108, [R223+0x3800] ;  /* 0x00380000df6c783b */ /* 0x000fe20000000200 */
[C---:B--2---:R-:W-:Y:S03]  /*21c0*/  HMMA.16816.F32 R8, R28.reuse, R76, RZ ;  /* 0x0000004c1c08723c */ /* 0x044fe600000018ff */
[----:B------:R-:W0:Y:S05]  /*21d0*/  LDGDEPBAR ;  /* 0x00000000000079af */ /* 0x000e2a0000000000 */
        /* <DEDUP_REMOVED lines=13> */
[C---:B------:R-:W-:Y:S07]  /*22b0*/  HMMA.16816.F32 R24, R104.reuse, R48, R24 ;  /* 0x000000306818723c */ /* 0x040fee0000001818 */
[----:B------:R-:W-:Y:S01]  /*22c0*/  IMAD.MOV.U32 R48, RZ, RZ, 0x40 ;  /* 0x00000040ff307424 */ /* 0x000fe200078e00ff */
[----:B------:R-:W-:Y:S04]  /*22d0*/  HMMA.16816.F32 R20, R104, R50, R20 ;  /* 0x000000326814723c */ /* 0x000fe80000001814 */
[----:B------:R-:W-:-:S02]  /*22e0*/  SEL R5, R48, 0xffffffc0, !P1 ;  /* 0xffffffc030057807 */ /* 0x000fc40004800000 */
[----:B------:R-:W-:Y:S02]  /*22f0*/  SEL R2, R48, 0xffffffc0, !P0 ;  /* 0xffffffc030027807 */ /* 0x000fe40004000000 */
[C---:B---3--:R-:W-:Y:S01]  /*2300*/  HMMA.16816.F32 R56, R104.reuse, R84, R56 ;  /* 0x000000546838723c */ /* 0x048fe20000001838 */
[--C-:B------:R-:W-:Y:S02]  /*2310*/  IMAD.IADD R222, R226, 0x1, R5.reuse ;  /* 0x00000001e2de7824 */ /* 0x100fe400078e0205 */
[----:B------:R-:W-:Y:S02]  /*2320*/  IMAD.IADD R221, R225, 0x1, R2 ;  /* 0x00000001e1dd7824 */ /* 0x000fe400078e0202 */
[----:B------:R-:W-:Y:S01]  /*2330*/  IMAD.IADD R220, R224, 0x1, R5 ;  /* 0x00000001e0dc7824 */ /* 0x000fe200078e0205 */
[----:B------:R-:W-:Y:S01]  /*2340*/  LDSM.16.M88.4 R48, [R222] ;  /* 0x00000000de30783b */ /* 0x000fe20000000200 */
[----:B------:R-:W-:Y:S01]  /*2350*/  IMAD.IADD R208, R2, 0x1, R223 ;  /* 0x0000000102d07824 */ /* 0x000fe200078e02df */
[C---:B------:R-:W-:Y:S02]  /*2360*/  HMMA.16816.F32 R52, R104.reuse, R86, R52 ;  /* 0x000000566834723c */ /* 0x040fe40000001834 */
[----:B------:R-:W2:Y:S04]  /*2370*/  LDSM.16.M88.4 R100, [R221] ;  /* 0x00000000dd64783b */ /* 0x000ea80000000200 */
[----:B------:R-:W3:Y:S02]  /*2380*/  LDSM.16.M88.4 R96, [R221+0x800] ;  /* 0x00080000dd60783b */ /* 0x000ee40000000200 */
[C---:B------:R-:W-:Y:S02]  /*2390*/  HMMA.16816.F32 R64, R104.reuse, R88, R64 ;  /* 0x000000586840723c */ /* 0x040fe40000001840 */
[----:B------:R-:W4:Y:S06]  /*23a0*/  LDSM.16.M88.4 R84, [R221+0x2000] ;  /* 0x00200000dd54783b */ /* 0x000f2c0000000200 */
[C---:B------:R-:W-:Y:S01]  /*23b0*/  HMMA.16816.F32 R60, R104.reuse, R90, R60 ;  /* 0x0000005a683c723c */ /* 0x040fe2000000183c */
[----:B------:R-:W5:Y:S07]  /*23c0*/  LDSM.16.M88.4 R88, [R221+0x1800] ;  /* 0x00180000dd58783b */ /* 0x000f6e0000000200 */
[C---:B------:R-:W-:Y:S08]  /*23d0*/  HMMA.16816.F32 R16, R104.reuse, R92, R16 ;  /* 0x0000005c6810723c */ /* 0x040ff00000001810 */
[C---:B------:R-:W-:Y:S01]  /*23e0*/  HMMA.16816.F32 R12, R104.reuse, R94, R12 ;  /* 0x0000005e680c723c */ /* 0x040fe2000000180c */
[----:B------:R-:W2:Y:S07]  /*23f0*/  LDSM.16.M88.4 R92, [R221+0x1000] ;  /* 0x00100000dd5c783b */ /* 0x000eae0000000200 */
[C---:B-1----:R-:W-:Y:S08]  /*2400*/  HMMA.16816.F32 R44, R104.reuse, R80, R44 ;  /* 0x00000050682c723c */ /* 0x042ff0000000182c */
        /* <DEDUP_REMOVED lines=11> */
[----:B------:R-:W1:Y:S03]  /*24c0*/  LDSM.16.M88.4 R104, [R208] ;  /* 0x00000000d068783b */ /* 0x000e660000000200 */
[C---:B--2---:R-:W-:Y:S08]  /*24d0*/  HMMA.16816.F32 R24, R48.reuse, R100, R24 ;  /* 0x000000643018723c */ /* 0x044ff00000001818 */
[C---:B------:R-:W-:Y:S01]  /*24e0*/  HMMA.16816.F32 R20, R48.reuse, R102, R20 ;  /* 0x000000663014723c */ /* 0x040fe20000001814 */
[----:B------:R-:W2:Y:S07]  /*24f0*/  LDSM.16.M88.4 R100, [R208+0x800] ;  /* 0x00080000d064783b */ /* 0x000eae0000000200 */
[C---:B---3--:R-:W-:Y:S08]  /*2500*/  HMMA.16816.F32 R16, R48.reuse, R96, R16 ;  /* 0x000000603010723c */ /* 0x048ff00000001810 */
[C---:B------:R-:W-:Y:S01]  /*2510*/  HMMA.16816.F32 R12, R48.reuse, R98, R12 ;  /* 0x00000062300c723c */ /* 0x040fe2000000180c */
[----:B------:R-:W-:Y:S07]  /*2520*/  LDSM.16.M88.4 R96, [R208+0x1000] ;  /* 0x00100000d060783b */ /* 0x000fee0000000200 */
[C---:B----4-:R-:W-:Y:S08]  /*2530*/  HMMA.16816.F32 R64, R48.reuse, R84, R64 ;  /* 0x000000543040723c */ /* 0x050ff00000001840 */
[C---:B------:R-:W-:Y:S01]  /*2540*/  HMMA.16816.F32 R60, R48.reuse, R86, R60 ;  /* 0x00000056303c723c */ /* 0x040fe2000000183c */
[----:B------:R-:W3:Y:S07]  /*2550*/  LDSM.16.M88.4 R84, [R208+0x2800] ;  /* 0x00280000d054783b */ /* 0x000eee0000000200 */
[C---:B-----5:R-:W-:Y:S08]  /*2560*/  HMMA.16816.F32 R72, R48.reuse, R88, R72 ;  /* 0x000000583048723c */ /* 0x060ff00000001848 */
[C---:B------:R-:W-:Y:S01]  /*2570*/  HMMA.16816.F32 R68, R48.reuse, R90, R68 ;  /* 0x0000005a3044723c */ /* 0x040fe20000001844 */
[----:B------:R-:W4:Y:S07]  /*2580*/  LDSM.16.M88.4 R88, [R208+0x2000] ;  /* 0x00200000d058783b */ /* 0x000f2e0000000200 */
[C---:B------:R-:W-:Y:S08]  /*2590*/  HMMA.16816.F32 R8, R48.reuse, R92, R8 ;  /* 0x0000005c3008723c */ /* 0x040ff00000001808 */
[C---:B------:R-:W-:Y:S01]  /*25a0*/  HMMA.16816.F32 R76, R48.reuse, R94, R76 ;  /* 0x0000005e304c723c */ /* 0x040fe2000000184c */
[----:B------:R-:W5:Y:S07]  /*25b0*/  LDSM.16.M88.4 R92, [R208+0x1800] ;  /* 0x00180000d05c783b */ /* 0x000f6e0000000200 */
[C---:B-1----:R-:W-:Y:S08]  /*25c0*/  HMMA.16816.F32 R56, R48.reuse, R80, R56 ;  /* 0x000000503038723c */ /* 0x042ff00000001838 */
[----:B------:R-:W-:Y:S01]  /*25d0*/  HMMA.16816.F32 R52, R48, R82, R52 ;  /* 0x000000523034723c */ /* 0x000fe20000001834 */
[----:B------:R-:W1:Y:S07]  /*25e0*/  LDSM.16.M88.4 R80, [R208+0x3000] ;  /* 0x00300000d050783b */ /* 0x000e6e0000000200 */
[C---:B------:R-:W-:Y:S08]  /*25f0*/  HMMA.16816.F32 R24, R108.reuse, R104, R24 ;  /* 0x000000686c18723c */ /* 0x040ff00000001818 */
[----:B------:R-:W-:Y:S01]  /*2600*/  HMMA.16816.F32 R20, R108, R106, R20 ;  /* 0x0000006a6c14723c */ /* 0x000fe20000001814 */
[----:B------:R-:W1:Y:S07]  /*2610*/  LDSM.16.M88.4 R104, [R208+0x3800] ;  /* 0x00380000d068783b */ /* 0x000e6e0000000200 */
[C---:B------:R-:W-:Y:S08]  /*2620*/  HMMA.16816.F32 R44, R48.reuse, R116, R44 ;  /* 0x00000074302c723c */ /* 0x040ff0000000182c */
[C---:B------:R-:W-:Y:S01]  /*2630*/  HMMA.16816.F32 R40, R48.reuse, R118, R40 ;  /* 0x000000763028723c */ /* 0x040fe20000001828 */
[----:B------:R-:W-:Y:S07]  /*2640*/  LDSM.16.M88.4 R116, [R223+0x5000] ;  /* 0x00500000df74783b */ /* 0x000fee0000000200 */
[C---:B------:R-:W-:Y:S08]  /*2650*/  HMMA.16816.F32 R32, R48.reuse, R112, R32 ;  /* 0x000000703020723c */ /* 0x040ff00000001820 */
[----:B------:R-:W-:Y:S01]  /*2660*/  HMMA.16816.F32 R28, R48, R114, R28 ;  /* 0x00000072301c723c */ /* 0x000fe2000000181c */
[----:B------:R-:W-:Y:S04]  /*2670*/  LDSM.16.M88.4 R48, [R120+0x8000] ;  /* 0x008000007830783b */ /* 0x000fe80000000200 */
[----:B------:R-:W-:Y:S03]  /*2680*/  LDSM.16.M88.4 R112, [R221+0x4800] ;  /* 0x00480000dd70783b */ /* 0x000fe60000000200 */
[C---:B--2---:R-:W-:Y:S08]  /*2690*/  HMMA.16816.F32 R16, R108.reuse, R100, R16 ;  /* 0x000000646c10723c */ /* 0x044ff00000001810 */
[C---:B------:R-:W-:Y:S01]  /*26a0*/  HMMA.16816.F32 R12, R108.reuse, R102, R12 ;  /* 0x000000666c0c723c */ /* 0x040fe2000000180c */
[----:B------:R-:W2:Y:S07]  /*26b0*/  LDSM.16.M88.4 R100, [R226+0x2000] ;  /* 0x00200000e264783b */ /* 0x000eae0000000200 */
[C---:B---3--:R-:W-:Y:S08]  /*26c0*/  HMMA.16816.F32 R56, R108.reuse, R84, R56 ;  /* 0x000000546c38723c */ /* 0x048ff00000001838 */
[C---:B------:R-:W-:Y:S01]  /*26d0*/  HMMA.16816.F32 R52, R108.reuse, R86, R52 ;  /* 0x000000566c34723c */ /* 0x040fe20000001834 */
[----:B------:R-:W3:Y:S07]  /*26e0*/  LDSM.16.M88.4 R84, [R120+0x9000] ;  /* 0x009000007854783b */ /* 0x000eee0000000200 */
[C---:B------:R-:W-:Y:S08]  /*26f0*/  HMMA.16816.F32 R8, R108.reuse, R96, R8 ;  /* 0x000000606c08723c */ /* 0x040ff00000001808 */
[C---:B------:R-:W-:Y:S08]  /*2700*/  HMMA.16816.F32 R76, R108.reuse, R98, R76 ;  /* 0x000000626c4c723c */ /* 0x040ff0000000184c */
[C---:B----4-:R-:W-:Y:S08]  /*2710*/  HMMA.16816.F32 R64, R108.reuse, R88, R64 ;  /* 0x000000586c40723c */ /* 0x050ff00000001840 */
[C---:B------:R-:W-:Y:S01]  /*2720*/  HMMA.16816.F32 R60, R108.reuse, R90, R60 ;  /* 0x0000005a6c3c723c */ /* 0x040fe2000000183c */
[----:B------:R-:W4:Y:S07]  /*2730*/  LDSM.16.M88.4 R88, [R120+0x8800] ;  /* 0x008800007858783b */ /* 0x000f2e0000000200 */
[C---:B-----5:R-:W-:Y:S08]  /*2740*/  HMMA.16816.F32 R72, R108.reuse, R92, R72 ;  /* 0x0000005c6c48723c */ /* 0x060ff00000001848 */
[C---:B------:R-:W-:Y:S01]  /*2750*/  HMMA.16816.F32 R68, R108.reuse, R94, R68 ;  /* 0x0000005e6c44723c */ /* 0x040fe20000001844 */
[----:B------:R-:W-:Y:S07]  /*2760*/  LDSM.16.M88.4 R92, [R223+0x4000] ;  /* 0x00400000df5c783b */ /* 0x000fee0000000200 */
[C---:B-1----:R-:W-:Y:S01]  /*2770*/  HMMA.16816.F32 R96, R108.reuse, R80, R44 ;  /* 0x000000506c60723c */ /* 0x042fe2000000182c */
[----:B------:R-:W1:Y:S07]  /*2780*/  LDSM.16.M88.4 R44, [R224+0x2000] ;  /* 0x00200000e02c783b */ /* 0x000e6e0000000200 */
[C---:B------:R-:W-:Y:S01]  /*2790*/  HMMA.16816.F32 R40, R108.reuse, R82, R40 ;  /* 0x000000526c28723c */ /* 0x040fe20000001828 */
[----:B------:R-:W5:Y:S07]  /*27a0*/  LDSM.16.M88.4 R80, [R120+0x9800] ;  /* 0x009800007850783b */ /* 0x000f6e0000000200 */
[C---:B------:R-:W-:Y:S08]  /*27b0*/  HMMA.16816.F32 R32, R108.reuse, R104, R32 ;  /* 0x000000686c20723c */ /* 0x040ff00000001820 */
[----:B------:R-:W-:Y:S08]  /*27c0*/  HMMA.16816.F32 R28, R108, R106, R28 ;  /* 0x0000006a6c1c723c */ /* 0x000ff0000000181c */
[C---:B--2---:R-:W-:Y:S08]  /*27d0*/  HMMA.16816.F32 R24, R100.reuse, R48, R24 ;  /* 0x000000306418723c */ /* 0x044ff00000001818 */
[C---:B------:R-:W-:Y:S01]  /*27e0*/  HMMA.16816.F32 R104, R100.reuse, R50, R20 ;  /* 0x000000326468723c */ /* 0x040fe20000001814 */
[----:B------:R-:W-:Y:S04]  /*27f0*/  LDSM.16.M88.4 R20, [R222+0x2000] ;  /* 0x00200000de14783b */ /* 0x000fe80000000200 */
[----:B------:R-:W2:Y:S03]  /*2800*/  LDSM.16.M88.4 R48, [R221+0x4000] ;  /* 0x00400000dd30783b */ /* 0x000ea60000000200 */
[C---:B---3--:R-:W-:Y:S08]  /*2810*/  HMMA.16816.F32 R8, R100.reuse, R84, R8 ;  /* 0x000000546408723c */ /* 0x048ff00000001808 */
[C---:B------:R-:W-:Y:S01]  /*2820*/  HMMA.16816.F32 R76, R100.reuse, R86, R76 ;  /* 0x00000056644c723c */ /* 0x040fe2000000184c */
[----:B------:R-:W3:Y:S07]  /*2830*/  LDSM.16.M88.4 R84, [R223+0x4800] ;  /* 0x00480000df54783b */ /* 0x000eee0000000200 */
[C---:B----4-:R-:W-:Y:S08]  /*2840*/  HMMA.16816.F32 R16, R100.reuse, R88, R16 ;  /* 0x000000586410723c */ /* 0x050ff00000001810 */
[----:B------:R-:W-:Y:S08]  /*2850*/  HMMA.16816.F32 R12, R100, R90, R12 ;  /* 0x0000005a640c723c */ /* 0x000ff0000000180c */
[C---:B-1----:R-:W-:Y:S01]  /*2860*/  HMMA.16816.F32 R88, R44.reuse, R92, R24 ;  /* 0x0000005c2c58723c */ /* 0x042fe20000001818 */
[----:B------:R-:W-:Y:S07]  /*2870*/  LDSM.16.M88.4 R24, [R220+0x2000] ;  /* 0x00200000dc18783b */ /* 0x000fee0000000200 */
[----:B------:R-:W-:Y:S01]  /*2880*/  HMMA.16816.F32 R104, R44, R94, R104 ;  /* 0x0000005e2c68723c */ /* 0x000fe20000001868 */
[----:B------:R-:W-:Y:S07]  /*2890*/  LDSM.16.M88.4 R92, [R120+0xa000] ;  /* 0x00a00000785c783b */ /* 0x000fee0000000200 */
[----:B-----5:R-:W-:Y:S01]  /*28a0*/  HMMA.16816.F32 R108, R100, R80, R72 ;  /* 0x00000050646c723c */ /* 0x020fe20000001848 */
[----:B------:R-:W1:Y:S07]  /*28b0*/  LDSM.16.M88.4 R72, [R208+0x4000] ;  /* 0x00400000d048783b */ /* 0x000e6e0000000200 */
[C---:B--2---:R-:W-:Y:S08]  /*28c0*/  HMMA.16816.F32 R88, R20.reuse, R48, R88 ;  /* 0x000000301458723c */ /* 0x044ff00000001858 */
[----:B------:R-:W-:Y:S01]  /*28d0*/  HMMA.16816.F32 R104, R20, R50, R104 ;  /* 0x000000321468723c */ /* 0x000fe20000001868 */
[----:B------:R-:W-:Y:S07]  /*28e0*/  LDSM.16.M88.4 R48, [R208+0x4800] ;  /* 0x00480000d030783b */ /* 0x000fee0000000200 */
[----:B------:R-:W-:Y:S01]  /*28f0*/  HMMA.16816.F32 R68, R100, R82, R68 ;  /* 0x000000526444723c */ /* 0x000fe20000001844 */
[----:B------:R-:W2:Y:S07]  /*2900*/  LDSM.16.M88.4 R80, [R120+0xa800] ;  /* 0x00a800007850783b */ /* 0x000eae0000000200 */
[C---:B---3--:R-:W-:Y:S08]  /*2910*/  HMMA.16816.F32 R16, R44.reuse, R84, R16 ;  /* 0x000000542c10723c */ /* 0x048ff00000001810 */
[----:B------:R-:W-:Y:S01]  /*2920*/  HMMA.16816.F32 R12, R44, R86, R12 ;  /* 0x000000562c0c723c */ /* 0x000fe2000000180c */
[----:B------:R-:W-:Y:S07]  /*2930*/  LDSM.16.M88.4 R84, [R120+0xb000] ;  /* 0x00b000007854783b */ /* 0x000fee0000000200 */
[C---:B-1----:R-:W-:Y:S08]  /*2940*/  HMMA.16816.F32 R88, R24.reuse, R72, R88 ;  /* 0x000000481858723c */ /* 0x042ff00000001858 */
[----:B------:R-:W-:Y:S01]  /*2950*/  HMMA.16816.F32 R104, R24, R74, R104 ;  /* 0x0000004a1868723c */ /* 0x000fe20000001868 */
[----:B------:R-:W1:Y:S07]  /*2960*/  LDSM.16.M88.4 R72, [R221+0x5000] ;  /* 0x00500000dd48783b */ /* 0x000e6e0000000200 */
[----:B------:R-:W-:Y:S08]  /*2970*/  HMMA.16816.F32 R16, R20, R112, R16 ;  /* 0x000000701410723c */ /* 0x000ff00000001810 */
[----:B------:R-:W-:Y:S01]  /*2980*/  HMMA.16816.F32 R8, R44, R116, R8 ;  /* 0x000000742c08723c */ /* 0x000fe20000001808 */
[----:B------:R-:W-:-:S02]  /*2990*/  FMUL.FTZ R2, R88, c[0x0][0x2ec] ;  /* 0x0000bb0058027a20 */ /* 0x000fc40000410000 */
[----:B------:R-:W-:Y:S02]  /*29a0*/  FMUL.FTZ R88, R89, c[0x0][0x2ec] ;  /* 0x0000bb0059587a20 */ /* 0x000fe40000410000 */
[----:B------:R-:W-:Y:S02]  /*29b0*/  FMUL.FTZ R89, R91, c[0x0][0x2ec] ;  /* 0x0000bb005b597a20 */ /* 0x000fe40000410000 */
[----:B------:R-:W-:Y:S01]  /*29c0*/  MUFU.TANH R2, R2 ;  /* 0x0000000200027308 */ /* 0x000fe20000002400 */
[----:B------:R-:W-:Y:S01]  /*29d0*/  HMMA.16816.F32 R64, R100, R92, R64 ;  /* 0x0000005c6440723c */ /* 0x000fe20000001840 */
[----:B------:R-:W-:Y:S02]  /*29e0*/  FMUL.FTZ R104, R104, c[0x0][0x2ec] ;  /* 0x0000bb0068687a20 */ /* 0x000fe40000410000 */
[----:B------:R-:W-:Y:S02]  /*29f0*/  FMUL.FTZ R106, R106, c[0x0][0x2ec] ;  /* 0x0000bb006a6a7a20 */ /* 0x000fe40000410000 */
[----:B------:R-:W-:-:S02]  /*2a00*/  FMUL.FTZ R91, R105, c[0x0][0x2ec] ;  /* 0x0000bb00695b7a20 */ /* 0x000fc40000410000 */
[----:B------:R-:W-:Y:S01]  /*2a10*/  MUFU.TANH R112, R104 ;  /* 0x0000006800707308 */ /* 0x000fe20000002400 */
[C---:B------:R-:W-:Y:S01]  /*2a20*/  HMMA.16816.F32 R60, R100.reuse, R94, R60 ;  /* 0x0000005e643c723c */ /* 0x040fe2000000183c */
[----:B------:R-:W3:Y:S06]  /*2a30*/  LDSM.16.M88.4 R92, [R223+0x5800] ;  /* 0x00580000df5c783b */ /* 0x000eec0000000200 */
[----:B------:R4:W-:Y:S01]  /*2a40*/  MUFU.TANH R113, R106 ;  /* 0x0000006a00717308 */ /* 0x0009e20000002400 */
[C---:B--2---:R-:W-:Y:S07]  /*2a50*/  HMMA.16816.F32 R56, R100.reuse, R80, R56 ;  /* 0x000000506438723c */ /* 0x044fee0000001838 */
[----:B------:R-:W2:Y:S01]  /*2a60*/  MUFU.TANH R88, R88 ;  /* 0x0000005800587308 */ /* 0x000ea20000002400 */
[----:B------:R-:W-:Y:S01]  /*2a70*/  HMMA.16816.F32 R52, R100, R82, R52 ;  /* 0x000000526434723c */ /* 0x000fe20000001834 */
[----:B------:R-:W5:Y:S06]  /*2a80*/  LDSM.16.M88.4 R80, [R208+0x5000] ;  /* 0x00500000d050783b */ /* 0x000f6c0000000200 */
[----:B------:R-:W1:Y:S01]  /*2a90*/  MUFU.TANH R89, R89 ;  /* 0x0000005900597308 */ /* 0x000e620000002400 */
[----:B------:R-:W-:Y:S07]  /*2aa0*/  HMMA.16816.F32 R12, R20, R114, R12 ;  /* 0x00000072140c723c */ /* 0x000fee000000180c */
[----:B------:R-:W-:Y:S01]  /*2ab0*/  FMUL.FTZ R114, R107, c[0x0][0x2ec] ;  /* 0x0000bb006b727a20 */ /* 0x000fe20000410000 */
[----:B------:R-:W-:Y:S01]  /*2ac0*/  HMMA.16816.F32 R16, R24, R48, R16 ;  /* 0x000000301810723c */ /* 0x000fe20000001810 */
[----:B----4-:R-:W-:Y:S01]  /*2ad0*/  LDSM.16.M88.4 R104, [R120+0xb800] ;  /* 0x00b800007868783b */ /* 0x010fe20000000200 */
[----:B------:R-:W4:Y:S06]  /*2ae0*/  MUFU.TANH R91, R91 ;  /* 0x0000005b005b7308 */ /* 0x000f2c0000002400 */
[----:B------:R-:W-:Y:S02]  /*2af0*/  HMMA.16816.F32 R76, R44, R118, R76 ;  /* 0x000000762c4c723c */ /* 0x000fe4000000184c */
[----:B------:R-:W2:Y:S06]  /*2b00*/  MUFU.TANH R114, R114 ;  /* 0x0000007200727308 */ /* 0x000eac0000002400 */
[----:B-1----:R-:W-:Y:S08]  /*2b10*/  HMMA.16816.F32 R8, R20, R72, R8 ;  /* 0x000000481408723c */ /* 0x002ff00000001808 */
[----:B------:R-:W-:Y:S01]  /*2b20*/  HMMA.16816.F32 R96, R100, R84, R96 ;  /* 0x000000546460723c */ /* 0x000fe20000001860 */
[----:B------:R-:W-:-:S06]  /*2b30*/  FMUL.FTZ R115, R16, c[0x0][0x2ec] ;  /* 0x0000bb0010737a20 */ /* 0x000fcc0000410000 */
[----:B------:R-:W-:Y:S01]  /*2b40*/  FMUL.FTZ R84, R17, c[0x0][0x2ec] ;  /* 0x0000bb0011547a20 */ /* 0x000fe20000410000 */
[----:B---3--:R-:W-:Y:S01]  /*2b50*/  HMMA.16816.F32 R108, R44, R92, R108 ;  /* 0x0000005c2c6c723c */ /* 0x008fe2000000186c */
[----:B------:R-:W-:Y:S01]  /*2b60*/  FMUL.FTZ R85, R18, c[0x0][0x2ec] ;  /* 0x0000bb0012557a20 */ /* 0x000fe20000410000 */
[----:B------:R-:W1:Y:S05]  /*2b70*/  MUFU.TANH R115, R115 ;  /* 0x0000007300737308 */ /* 0x000e6a0000002400 */
[----:B------:R-:W-:Y:S01]  /*2b80*/  FMUL.FTZ R92, R19, c[0x0][0x2ec] ;  /* 0x0000bb00135c7a20 */ /* 0x000fe20000410000 */
[----:B------:R-:W-:Y:S01]  /*2b90*/  HMMA.16816.F32 R12, R24, R50, R12 ;  /* 0x00000032180c723c */ /* 0x000fe2000000180c */
[----:B------:R-:W3:Y:S01]  /*2ba0*/  LDSM.16.M88.4 R16, [R223+0x6000] ;  /* 0x00600000df10783b */ /* 0x000ee20000000200 */
[----:B------:R-:W-:Y:S03]  /*2bb0*/  MUFU.TANH R84, R84 ;  /* 0x0000005400547308 */ /* 0x000fe60000002400 */
[----:B------:R-:W1:Y:S03]  /*2bc0*/  LDSM.16.M88.4 R48, [R221+0x5800] ;  /* 0x00580000dd30783b */ /* 0x000e660000000200 */
[----:B------:R-:W-:Y:S01]  /*2bd0*/  HMMA.16816.F32 R76, R20, R74, R76 ;  /* 0x0000004a144c723c */ /* 0x000fe2000000184c */
[----:B------:R-:W-:Y:S01]  /*2be0*/  LDSM.16.M88.4 R72, [R208+0x5800] ;  /* 0x00580000d048783b */ /* 0x000fe20000000200 */
[----:B------:R-:W1:Y:S06]  /*2bf0*/  MUFU.TANH R85, R85 ;  /* 0x0000005500557308 */ /* 0x000e6c0000002400 */
[----:B-----5:R-:W-:Y:S02]  /*2c00*/  HMMA.16816.F32 R8, R24, R80, R8 ;  /* 0x000000501808723c */ /* 0x020fe40000001808 */
[----:B------:R-:W5:Y:S06]  /*2c10*/  MUFU.TANH R92, R92 ;  /* 0x0000005c005c7308 */ /* 0x000f6c0000002400 */
[----:B------:R-:W-:Y:S01]  /*2c20*/  HMMA.16816.F32 R40, R100, R86, R40 ;  /* 0x000000566428723c */ /* 0x000fe20000001828 */
[----:B------:R-:W-:-:S02]  /*2c30*/  FMUL.FTZ R80, R12, c[0x0][0x2ec] ;  /* 0x0000bb000c507a20 */ /* 0x000fc40000410000 */
[----:B------:R-:W-:-:S04]  /*2c40*/  FMUL.FTZ R81, R13, c[0x0][0x2ec] ;  /* 0x0000bb000d517a20 */ /* 0x000fc80000410000 */
[----:B------:R-:W-:Y:S01]  /*2c50*/  FMUL.FTZ R86, R14, c[0x0][0x2ec] ;  /* 0x0000bb000e567a20 */ /* 0x000fe20000410000 */
[----:B------:R-:W-:Y:S01]  /*2c60*/  HMMA.16816.F32 R68, R44, R94, R68 ;  /* 0x0000005e2c44723c */ /* 0x000fe20000001844 */
[----:B------:R-:W-:Y:S01]  /*2c70*/  FMUL.FTZ R87, R15, c[0x0][0x2ec] ;  /* 0x0000bb000f577a20 */ /* 0x000fe20000410000 */
[----:B------:R-:W1:Y:S01]  /*2c80*/  MUFU.TANH R80, R80 ;  /* 0x0000005000507308 */ /* 0x000e620000002400 */
[----:B------:R-:W2:Y:S05]  /*2c90*/  LDSM.16.M88.4 R12, [R221+0x6000] ;  /* 0x00600000dd0c783b */ /* 0x000eaa0000000200 */
[----:B------:R-:W-:Y:S01]  /*2ca0*/  HMMA.16816.F32 R76, R24, R82, R76 ;  /* 0x00000052184c723c */ /* 0x000fe2000000184c */
[----:B------:R-:W-:Y:S01]  /*2cb0*/  FMUL.FTZ R169, R9, c[0x0][0x2ec] ;  /* 0x0000bb0009a97a20 */ /* 0x000fe20000410000 */
[----:B------:R-:W-:Y:S01]  /*2cc0*/  MUFU.TANH R81, R81 ;  /* 0x0000005100517308 */ /* 0x000fe20000002400 */
[----:B------:R-:W-:-:S02]  /*2cd0*/  FMUL.FTZ R172, R10, c[0x0][0x2ec] ;  /* 0x0000bb000aac7a20 */ /* 0x000fc40000410000 */
[----:B------:R-:W-:Y:S02]  /*2ce0*/  FMUL.FTZ R93, R11, c[0x0][0x2ec] ;  /* 0x0000bb000b5d7a20 */ /* 0x000fe40000410000 */
[----:B------:R-:W-:Y:S01]  /*2cf0*/  FMUL.FTZ R83, R8, c[0x0][0x2ec] ;  /* 0x0000bb0008537a20 */ /* 0x000fe20000410000 */
[----:B---3--:R-:W-:Y:S01]  /*2d00*/  HMMA.16816.F32 R64, R44, R16, R64 ;  /* 0x000000102c40723c */ /* 0x008fe20000001840 */
[----:B------:R-:W3:Y:S01]  /*2d10*/  LDSM.16.M88.4 R8, [R223+0x6800] ;  /* 0x00680000df08783b */ /* 0x000ee20000000200 */
[----:B------:R-:W2:Y:S05]  /*2d20*/  MUFU.TANH R86, R86 ;  /* 0x0000005600567308 */ /* 0x000eaa0000002400 */
[----:B------:R-:W-:Y:S01]  /*2d30*/  SHF.R.S32.HI R16, RZ, 0x1f, R235 ;  /* 0x0000001fff107819 */ /* 0x000fe200000114eb */
[----:B-1----:R-:W-:Y:S02]  /*2d40*/  HMMA.16816.F32 R108, R20, R48, R108 ;  /* 0x00000030146c723c */ /* 0x002fe4000000186c */
[----:B------:R-:W1:Y:S01]  /*2d50*/  MUFU.TANH R87, R87 ;  /* 0x0000005700577308 */ /* 0x000e620000002400 */
[----:B------:R-:W-:-:S04]  /*2d60*/  LEA.HI R235, R16, R235, RZ, 0x2 ;  /* 0x000000eb10eb7211 */ /* 0x000fc800078f10ff */
[----:B------:R-:W-:Y:S01]  /*2d70*/  SHF.R.S32.HI R235, RZ, 0x2, R235 ;  /* 0x00000002ffeb7819 */ /* 0x000fe200000114eb */
[----:B------:R-:W-:Y:S01]  /*2d80*/  HMMA.16816.F32 R68, R20, R50, R68 ;  /* 0x000000321444723c */ /* 0x000fe20000001844 */
[----:B------:R-:W1:Y:S01]  /*2d90*/  LDSM.16.M88.4 R48, [R208+0x6000] ;  /* 0x00600000d030783b */ /* 0x000e620000000200 */
[----:B------:R-:W-:Y:S01]  /*2da0*/  FMUL.FTZ R78, R78, c[0x0][0x2ec] ;  /* 0x0000bb004e4e7a20 */ /* 0x000fe20000410000 */
[----:B------:R-:W1:Y:S01]  /*2db0*/  MUFU.TANH R83, R83 ;  /* 0x0000005300537308 */ /* 0x000e620000002400 */
[----:B------:R-:W-:Y:S02]  /*2dc0*/  FMUL.FTZ R167, R76, c[0x0][0x2ec] ;  /* 0x0000bb004ca77a20 */ /* 0x000fe40000410000 */
[----:B------:R-:W-:Y:S02]  /*2dd0*/  FMUL.FTZ R79, R79, c[0x0][0x2ec] ;  /* 0x0000bb004f4f7a20 */ /* 0x000fe40000410000 */
[----:B------:R-:W-:Y:S01]  /*2de0*/  HMMA.16816.F32 R60, R44, R18, R60 ;  /* 0x000000122c3c723c */ /* 0x000fe2000000183c */
[----:B------:R-:W-:Y:S01]  /*2df0*/  LDSM.16.M88.4 R16, [R208+0x6800] ;  /* 0x00680000d010783b */ /* 0x000fe20000000200 */
[----:B------:R-:W-:Y:S01]  /*2e00*/  FMUL.FTZ R76, R77, c[0x0][0x2ec] ;  /* 0x0000bb004d4c7a20 */ /* 0x000fe20000410000 */
[----:B------:R-:W-:Y:S05]  /*2e10*/  MUFU.TANH R170, R78 ;  /* 0x0000004e00aa7308 */ /* 0x000fea0000002400 */
[----:B--2---:R-:W-:Y:S03]  /*2e20*/  HMMA.16816.F32 R64, R20, R12, R64 ;  /* 0x0000000c1440723c */ /* 0x004fe60000001840 */
[----:B------:R-:W2:Y:S05]  /*2e30*/  MUFU.TANH R93, R93 ;  /* 0x0000005d005d7308 */ /* 0x000eaa0000002400 */
[----:B------:R-:W-:Y:S03]  /*2e40*/  HMMA.16816.F32 R108, R24, R72, R108 ;  /* 0x00000048186c723c */ /* 0x000fe6000000186c */
[----:B------:R-:W1:Y:S05]  /*2e50*/  MUFU.TANH R167, R167 ;  /* 0x000000a700a77308 */ /* 0x000e6a0000002400 */
[C---:B---3--:R-:W-:Y:S03]  /*2e60*/  HMMA.16816.F32 R56, R44.reuse, R8, R56 ;  /* 0x000000082c38723c */ /* 0x048fe60000001838 */
[----:B------:R-:W3:Y:S05]  /*2e70*/  MUFU.TANH R169, R169 ;  /* 0x000000a900a97308 */ /* 0x000eea0000002400 */
[----:B------:R-:W-:Y:S01]  /*2e80*/  HMMA.16816.F32 R52, R44, R10, R52 ;  /* 0x0000000a2c34723c */ /* 0x000fe20000001834 */
[----:B------:R-:W2:Y:S02]  /*2e90*/  LDSM.16.M88.4 R8, [R221+0x6800] ;  /* 0x00680000dd08783b */ /* 0x000ea40000000200 */
[----:B------:R-:W1:Y:S05]  /*2ea0*/  MUFU.TANH R136, R79 ;  /* 0x0000004f00887308 */ /* 0x000e6a0000002400 */
[----:B------:R-:W-:Y:S01]  /*2eb0*/  HMMA.16816.F32 R68, R24, R74, R68 ;  /* 0x0000004a1844723c */ /* 0x000fe20000001844 */
[----:B------:R-:W3:Y:S01]  /*2ec0*/  LDSM.16.M88.4 R72, [R223+0x7000] ;  /* 0x00700000df48783b */ /* 0x000ee20000000200 */
[----:B------:R-:W-:Y:S01]  /*2ed0*/  FMUL.FTZ R108, R108, c[0x0][0x2ec] ;  /* 0x0000bb006c6c7a20 */ /* 0x000fe20000410000 */
[----:B------:R-:W-:Y:S01]  /*2ee0*/  MUFU.TANH R172, R172 ;  /* 0x000000ac00ac7308 */ /* 0x000fe20000002400 */
[----:B------:R-:W-:-:S02]  /*2ef0*/  FMUL.FTZ R77, R109, c[0x0][0x2ec] ;  /* 0x0000bb006d4d7a20 */ /* 0x000fc40000410000 */
[----:B------:R-:W-:Y:S02]  /*2f00*/  FMUL.FTZ R110, R110, c[0x0][0x2ec] ;  /* 0x0000bb006e6e7a20 */ /* 0x000fe40000410000 */
[----:B------:R-:W-:Y:S01]  /*2f10*/  HMMA.16816.F32 R60, R20, R14, R60 ;  /* 0x0000000e143c723c */ /* 0x000fe2000000183c */
[----:B------:R-:W3:Y:S01]  /*2f20*/  LDSM.16.M88.4 R12, [R223+0x7800] ;  /* 0x00780000df0c783b */ /* 0x000ee20000000200 */
[----:B------:R-:W-:Y:S01]  /*2f30*/  FMUL.FTZ R111, R111, c[0x0][0x2ec] ;  /* 0x0000bb006f6f7a20 */ /* 0x000fe20000410000 */
[----:B------:R-:W2:Y:S05]  /*2f40*/  MUFU.TANH R141, R108 ;  /* 0x0000006c008d7308 */ /* 0x000eaa0000002400 */
[----:B-1----:R-:W-:Y:S03]  /*2f50*/  HMMA.16816.F32 R64, R24, R48, R64 ;  /* 0x000000301840723c */ /* 0x002fe60000001840 */
[----:B------:R-:W1:Y:S04]  /*2f60*/  MUFU.TANH R76, R76 ;  /* 0x0000004c004c7308 */ /* 0x000e680000002400 */
[----:B------:R-:W-:Y:S01]  /*2f70*/  IMAD R48, R38, 0x10, R121 ;  /* 0x0000001026307824 */ /* 0x000fe200078e0279 */
[----:B------:R-:W-:Y:S01]  /*2f80*/  HMMA.16816.F32 R32, R100, R104, R32 ;  /* 0x000000686420723c */ /* 0x000fe20000001820 */
[----:B------:R-:W-:-:S02]  /*2f90*/  FMUL.FTZ R71, R71, c[0x0][0x2ec] ;  /* 0x0000bb0047477a20 */ /* 0x000fc40000410000 */
[----:B------:R-:W-:Y:S01]  /*2fa0*/  FMUL.FTZ R70, R70, c[0x0][0x2ec] ;  /* 0x0000bb0046467a20 */ /* 0x000fe20000410000 */
[----:B------:R-:W-:Y:S01]  /*2fb0*/  IADD3 R38, R48, 0x1, R235 ;  /* 0x0000000130267810 */ /* 0x000fe20007ffe0eb */
[----:B------:R1:W-:Y:S01]  /*2fc0*/  MUFU.TANH R150, R71 ;  /* 0x0000004700967308 */ /* 0x0003e20000002400 */
[----:B------:R-:W-:Y:S02]  /*2fd0*/  FMUL.FTZ R68, R68, c[0x0][0x2ec] ;  /* 0x0000bb0044447a20 */ /* 0x000fe40000410000 */
[----:B------:R-:W-:Y:S01]  /*2fe0*/  HMMA.16816.F32 R60, R24, R50, R60 ;  /* 0x00000032183c723c */ /* 0x000fe2000000183c */
[----:B------:R-:W4:Y:S01]  /*2ff0*/  LDSM.16.M88.4 R48, [R221+0x7000] ;  /* 0x00700000dd30783b */ /* 0x000f220000000200 */
[----:B------:R-:W-:Y:S01]  /*3000*/  IADD3 R38, R37, -c[0x0][0x214], R38 ;  /* 0x8000850025267a10 */ /* 0x000fe20007ffe026 */
[----:B------:R-:W-:Y:S02]  /*3010*/  FMUL.FTZ R69, R69, c[0x0][0x2ec] ;  /* 0x0000bb0045457a20 */ /* 0x000fe40000410000 */
[----:B------:R-:W-:Y:S03]  /*3020*/  MUFU.TANH R140, R70 ;  /* 0x00000046008c7308 */ /* 0x000fe60000002400 */
[----:B--2---:R-:W-:Y:S01]  /*3030*/  HMMA.16816.F32 R56, R20, R8, R56 ;  /* 0x000000081438723c */ /* 0x004fe20000001838 */
[----:B------:R-:W-:-:S02]  /*3040*/  FMUL.FTZ R64, R64, c[0x0][0x2ec] ;  /* 0x0000bb0040407a20 */ /* 0x000fc40000410000 */
[----:B------:R-:W-:Y:S02]  /*3050*/  FMUL.FTZ R65, R65, c[0x0][0x2ec] ;  /* 0x0000bb0041417a20 */ /* 0x000fe40000410000 */
[----:B-1----:R-:W-:Y:S01]  /*3060*/  IMAD.SHL.U32 R71, R6, 0x2, RZ ;  /* 0x0000000206477824 */ /* 0x002fe200078e00ff */
[----:B------:R1:W-:Y:S01]  /*3070*/  MUFU.TANH R157, R64 ;  /* 0x00000040009d7308 */ /* 0x0003e20000002400 */
[----:B------:R-:W-:Y:S01]  /*3080*/  IADD3 R8, R36, -0x1, RZ ;  /* 0xffffffff24087810 */ /* 0x000fe20007ffe0ff */
[----:B------:R-:W-:Y:S01]  /*3090*/  HMMA.16816.F32 R52, R20, R10, R52 ;  /* 0x0000000a1434723c */ /* 0x000fe20000001834 */
[----:B------:R-:W-:Y:S02]  /*30a0*/  FMUL.FTZ R66, R66, c[0x0][0x2ec] ;  /* 0x0000bb0042427a20 */ /* 0x000fe40000410000 */
[C---:B------:R-:W-:Y:S01]  /*30b0*/  ISETP.GT.AND P0, PT, R8.reuse, R227, PT ;  /* 0x000000e30800720c */ /* 0x040fe20003f04270 */
[----:B------:R-:W-:Y:S02]  /*30c0*/  IMAD.SHL.U32 R6, R8, 0x80, RZ ;  /* 0x0000008008067824 */ /* 0x000fe400078e00ff */
[----:B------:R2:W-:Y:S01]  /*30d0*/  MUFU.TANH R137, R68 ;  /* 0x0000004400897308 */ /* 0x0005e20000002400 */
[----:B------:R-:W-:Y:S01]  /*30e0*/  FMUL.FTZ R67, R67, c[0x0][0x2ec] ;  /* 0x0000bb0043437a20 */ /* 0x000fe20000410000 */
[----:B---3--:R-:W-:Y:S01]  /*30f0*/  HMMA.16816.F32 R96, R44, R72, R96 ;  /* 0x000000482c60723c */ /* 0x008fe20000001860 */
[----:B------:R-:W-:Y:S01]  /*3100*/  LOP3.LUT R71, R6, 0x6, R71, 0xf8, !PT ;  /* 0x0000000606477812 */ /* 0x000fe200078ef847 */
[----:B------:R-:W-:-:S02]  /*3110*/  FMUL.FTZ R155, R61, c[0x0][0x2ec] ;  /* 0x0000bb003d9b7a20 */ /* 0x000fc40000410000 */
[----:B------:R-:W-:Y:S01]  /*3120*/  FMUL.FTZ R60, R60, c[0x0][0x2ec] ;  /* 0x0000bb003c3c7a20 */ /* 0x000fe20000410000 */
[C---:B------:R-:W-:Y:S01]  /*3130*/  LOP3.LUT R9, R71.reuse, 0x1, RZ, 0xfc, !PT ;  /* 0x0000000147097812 */ /* 0x040fe200078efcff */
[----:B------:R3:W-:Y:S01]  /*3140*/  MUFU.TANH R78, R69 ;  /* 0x00000045004e7308 */ /* 0x0007e20000002400 */
[----:B-1----:R-:W-:Y:S01]  /*3150*/  IADD3 R64, R38, c[0x0][0x2e8], RZ ;  /* 0x0000ba0026407a10 */ /* 0x002fe20007ffe0ff */
[C---:B------:R-:W-:Y:S01]  /*3160*/  HMMA.16816.F32 R40, R44.reuse, R74, R40 ;  /* 0x0000004a2c28723c */ /* 0x040fe20000001828 */
[----:B------:R-:W-:Y:S01]  /*3170*/  LOP3.LUT R11, R71, 0x8, RZ, 0xfc, !PT ;  /* 0x00000008470b7812 */ /* 0x000fe200078efcff */
[----:B------:R-:W-:Y:S01]  /*3180*/  FMUL.FTZ R62, R62, c[0x0][0x2ec] ;  /* 0x0000bb003e3e7a20 */ /* 0x000fe20000410000 */
[C---:B------:R-:W-:Y:S01]  /*3190*/  IADD3 R70, R64.reuse, 0x8, RZ ;  /* 0x0000000840467810 */ /* 0x040fe20007ffe0ff */
[----:B------:R-:W-:Y:S01]  /*31a0*/  FMUL.FTZ R63, R63, c[0x0][0x2ec] ;  /* 0x0000bb003f3f7a20 */ /* 0x000fe20000410000 */
[-C--:B------:R-:W-:Y:S01]  /*31b0*/  IMNMX R64, R64, R37.reuse, PT ;  /* 0x0000002540407217 */ /* 0x080fe20003800200 */
[----:B------:R-:W-:Y:S01]  /*31c0*/  MUFU.TANH R77, R77 ;  /* 0x0000004d004d7308 */ /* 0x000fe20000002400 */
[----:B------:R-:W-:Y:S01]  /*31d0*/  IMNMX R70, R70, R37, PT ;  /* 0x0000002546467217 */ /* 0x000fe20003800200 */
[----:B------:R-:W-:Y:S01]  /*31e0*/  HMMA.16816.F32 R32, R44, R12, R32 ;  /* 0x0000000c2c20723c */ /* 0x000fe20000001820 */
[----:B------:R-:W-:-:S02]  /*31f0*/  ISETP.GE.AND P3, PT, R9, R64, PT ;  /* 0x000000400900720c */ /* 0x000fc40003f66270 */
[----:B------:R-:W-:Y:S02]  /*3200*/  ISETP.GE.AND P2, PT, R9, R70, PT ;  /* 0x000000460900720c */ /* 0x000fe40003f46270 */
[C---:B------:R-:W-:Y:S01]  /*3210*/  ISETP.GE.AND P1, PT, R11.reuse, R64, PT ;  /* 0x000000400b00720c */ /* 0x040fe20003f26270 */
[----:B------:R-:W1:Y:S01]  /*3220*/  MUFU.TANH R152, R110 ;  /* 0x0000006e00987308 */ /* 0x000e620000002400 */
[----:B------:R-:W-:Y:S01]  /*3230*/  ISETP.GE.AND P5, PT, R11, R70, PT ;  /* 0x000000460b00720c */ /* 0x000fe20003fa6270 */
[----:B------:R-:W-:Y:S01]  /*3240*/  HMMA.16816.F32 R56, R24, R16, R56 ;  /* 0x000000101838723c */ /* 0x000fe20000001838 */
[C---:B------:R-:W-:Y:S02]  /*3250*/  LOP3.LUT R9, R71.reuse, 0x9, RZ, 0xfc, !PT ;  /* 0x0000000947097812 */ /* 0x040fe400078efcff */
[----:B------:R-:W-:Y:S02]  /*3260*/  LOP3.LUT R11, R71, 0x10, RZ, 0xfc, !PT ;  /* 0x00000010470b7812 */ /* 0x000fe400078efcff */
[----:B------:R-:W-:Y:S01]  /*3270*/  FSEL R61, R88, -INF , !P3 ;  /* 0xff800000583d7808 */ /* 0x000fe20005800000 */
[----:B------:R-:W1:Y:S01]  /*3280*/  MUFU.TANH R138, R111 ;  /* 0x0000006f008a7308 */ /* 0x000e620000002400 */
[----:B--2---:R-:W-:Y:S01]  /*3290*/  FSEL R68, R89, -INF , !P2 ;  /* 0xff80000059447808 */ /* 0x004fe20005000000 */
[----:B----4-:R-:W-:Y:S01]  /*32a0*/  HMMA.16816.F32 R96, R20, R48, R96 ;  /* 0x000000301460723c */ /* 0x010fe20000001860 */
[----:B---3--:R-:W-:-:S02]  /*32b0*/  FSEL R69, R112, -INF , !P1 ;  /* 0xff80000070457808 */ /* 0x008fc40004800000 */
[C---:B------:R-:W-:Y:S02]  /*32c0*/  ISETP.GE.AND P4, PT, R9.reuse, R64, PT ;  /* 0x000000400900720c */ /* 0x040fe40003f86270 */
[----:B------:R-:W-:Y:S01]  /*32d0*/  ISETP.GE.AND P3, PT, R9, R70, PT ;  /* 0x000000460900720c */ /* 0x000fe20003f66270 */
[----:B------:R2:W-:Y:S01]  /*32e0*/  MUFU.TANH R151, R65 ;  /* 0x0000004100977308 */ /* 0x0005e20000002400 */
[C---:B------:R-:W-:Y:S01]  /*32f0*/  ISETP.GE.AND P2, PT, R11.reuse, R64, PT ;  /* 0x000000400b00720c */ /* 0x040fe20003f46270 */
[----:B------:R-:W-:Y:S01]  /*3300*/  HMMA.16816.F32 R52, R24, R18, R52 ;  /* 0x000000121834723c */ /* 0x000fe20000001834 */
[----:B------:R-:W-:Y:S02]  /*3310*/  ISETP.GE.AND P1, PT, R11, R70, PT ;  /* 0x000000460b00720c */ /* 0x000fe40003f26270 */
[----:B------:R-:W3:Y:S01]  /*3320*/  LDSM.16.M88.4 R8, [R208+0x7000] ;  /* 0x00700000d008783b */ /* 0x000ee20000000200 */
[C---:B------:R-:W-:Y:S02]  /*3330*/  LOP3.LUT R17, R71.reuse, 0x11, RZ, 0xfc, !PT ;  /* 0x0000001147117812 */ /* 0x040fe400078efcff */
[----:B------:R-:W-:Y:S01]  /*3340*/  LOP3.LUT R13, R71, 0x18, RZ, 0xfc, !PT ;  /* 0x00000018470d7812 */ /* 0x000fe200078efcff */
[----:B------:R-:W4:Y:S01]  /*3350*/  MUFU.TANH R154, R66 ;  /* 0x00000042009a7308 */ /* 0x000f220000002400 */
[----:B------:R-:W-:Y:S01]  /*3360*/  FSEL R48, R113, -INF , !P5 ;  /* 0xff80000071307808 */ /* 0x000fe20006800000 */
[----:B------:R-:W-:Y:S01]  /*3370*/  HMMA.16816.F32 R28, R100, R106, R28 ;  /* 0x0000006a641c723c */ /* 0x000fe2000000181c */
[----:B------:R-:W-:Y:S01]  /*3380*/  FSEL R91, R91, -INF , !P4 ;  /* 0xff8000005b5b7808 */ /* 0x000fe20006000000 */
[----:B------:R-:W-:Y:S01]  /*3390*/  FMUL.FTZ R56, R56, c[0x0][0x2ec] ;  /* 0x0000bb0038387a20 */ /* 0x000fe20000410000 */
[----:B------:R-:W-:Y:S01]  /*33a0*/  FSEL R114, R114, -INF , !P3 ;  /* 0xff80000072727808 */ /* 0x000fe20005800000 */
[----:B------:R-:W-:Y:S01]  /*33b0*/  FMUL.FTZ R57, R57, c[0x0][0x2ec] ;  /* 0x0000bb0039397a20 */ /* 0x000fe20000410000 */
[C---:B------:R-:W-:Y:S01]  /*33c0*/  ISETP.GE.AND P5, PT, R17.reuse, R64, PT ;  /* 0x000000401100720c */ /* 0x040fe20003fa6270 */
[----:B------:R1:W1:Y:S01]  /*33d0*/  MUFU.TANH R168, R67 ;  /* 0x0000004300a87308 */ /* 0x0002620000002400 */
[----:B------:R-:W-:Y:S01]  /*33e0*/  ISETP.GE.AND P4, PT, R17, R70, PT ;  /* 0x000000461100720c */ /* 0x000fe20003f86270 */
[----:B------:R-:W-:Y:S01]  /*33f0*/  HMMA.16816.F32 R40, R20, R50, R40 ;  /* 0x000000321428723c */ /* 0x000fe20000001828 */
[----:B------:R-:W-:Y:S01]  /*3400*/  ISETP.GE.AND P3, PT, R13, R64, PT ;  /* 0x000000400d00720c */ /* 0x000fe20003f66270 */
[----:B------:R-:W-:Y:S01]  /*3410*/  FMUL.FTZ R58, R58, c[0x0][0x2ec] ;  /* 0x0000bb003a3a7a20 */ /* 0x000fe20000410000 */
[----:B------:R-:W-:Y:S01]  /*3420*/  LOP3.LUT R19, R71, 0x19, RZ, 0xfc, !PT ;  /* 0x0000001947137812 */ /* 0x000fe200078efcff */
[----:B------:R-:W-:Y:S01]  /*3430*/  FMUL.FTZ R59, R59, c[0x0][0x2ec] ;  /* 0x0000bb003b3b7a20 */ /* 0x000fe20000410000 */
[----:B------:R-:W-:Y:S01]  /*3440*/  LOP3.LUT R17, R71, 0x20, RZ, 0xfc, !PT ;  /* 0x0000002047117812 */ /* 0x000fe200078efcff */
[----:B------:R-:W1:Y:S01]  /*3450*/  MUFU.TANH R153, R60 ;  /* 0x0000003c00997308 */ /* 0x000e620000002400 */
[----:B------:R-:W-:Y:S01]  /*3460*/  FSEL R115, R115, -INF , !P2 ;  /* 0xff80000073737808 */ /* 0x000fe20005000000 */
[----:B------:R-:W-:Y:S01]  /*3470*/  FMUL.FTZ R52, R52, c[0x0][0x2ec] ;  /* 0x0000bb0034347a20 */ /* 0x000fe20000410000 */
[----:B------:R-:W-:Y:S01]  /*3480*/  ISETP.GE.AND P2, PT, R13, R70, PT ;  /* 0x000000460d00720c */ /* 0x000fe20003f46270 */
[----:B------:R-:W-:Y:S01]  /*3490*/  FMUL.FTZ R53, R53, c[0x0][0x2ec] ;  /* 0x0000bb0035357a20 */ /* 0x000fe20000410000 */
[----:B------:R-:W-:Y:S01]  /*34a0*/  FSEL R82, R85, -INF , !P1 ;  /* 0xff80000055527808 */ /* 0x000fe20004800000 */
[----:B------:R-:W-:Y:S01]  /*34b0*/  FMUL.FTZ R54, R54, c[0x0][0x2ec] ;  /* 0x0000bb0036367a20 */ /* 0x000fe20000410000 */
[----:B------:R-:W-:Y:S01]  /*34c0*/  FSEL R13, R84, -INF , !P5 ;  /* 0xff800000540d7808 */ /* 0x000fe20006800000 */
[----:B------:R-:W-:Y:S01]  /*34d0*/  MUFU.TANH R155, R155 ;  /* 0x0000009b009b7308 */ /* 0x000fe20000002400 */
[----:B-----5:R-:W-:Y:S01]  /*34e0*/  FSEL R74, R92, -INF , !P4 ;  /* 0xff8000005c4a7808 */ /* 0x020fe20006000000 */
[----:B------:R-:W-:Y:S01]  /*34f0*/  HMMA.16816.F32 R28, R44, R14, R28 ;  /* 0x0000000e2c1c723c */ /* 0x000fe2000000181c */
[----:B------:R-:W-:Y:S01]  /*3500*/  FSEL R73, R80, -INF , !P3 ;  /* 0xff80000050497808 */ /* 0x000fe20005800000 */
[----:B------:R-:W-:Y:S01]  /*3510*/  FMUL.FTZ R55, R55, c[0x0][0x2ec] ;  /* 0x0000bb0037377a20 */ /* 0x000fe20000410000 */
[----:B------:R-:W-:-:S02]  /*3520*/  ISETP.GE.AND P1, PT, R19, R64, PT ;  /* 0x000000401300720c */ /* 0x000fc40003f26270 */
[----:B------:R-:W-:Y:S01]  /*3530*/  ISETP.GE.AND P5, PT, R19, R70, PT ;  /* 0x000000461300720c */ /* 0x000fe20003fa6270 */
[----:B------:R-:W5:Y:S01]  /*3540*/  MUFU.TANH R166, R62 ;  /* 0x0000003e00a67308 */ /* 0x000f620000002400 */
[C---:B------:R-:W-:Y:S02]  /*3550*/  ISETP.GE.AND P4, PT, R17.reuse, R64, PT ;  /* 0x000000401100720c */ /* 0x040fe40003f86270 */
[----:B------:R-:W-:Y:S01]  /*3560*/  ISETP.GE.AND P3, PT, R17, R70, PT ;  /* 0x000000461100720c */ /* 0x000fe20003f66270 */
[----:B---3--:R-:W-:Y:S01]  /*3570*/  HMMA.16816.F32 R96, R24, R8, R96 ;  /* 0x000000081860723c */ /* 0x008fe20000001860 */
[C---:B------:R-:W-:Y:S02]  /*3580*/  LOP3.LUT R19, R71.reuse, 0x21, RZ, 0xfc, !PT ;  /* 0x0000002147137812 */ /* 0x040fe400078efcff */
[----:B------:R-:W-:Y:S01]  /*3590*/  LOP3.LUT R17, R71, 0x28, RZ, 0xfc, !PT ;  /* 0x0000002847117812 */ /* 0x000fe200078efcff */
[----:B------:R-:W3:Y:S01]  /*35a0*/  MUFU.TANH R158, R63 ;  /* 0x0000003f009e7308 */ /* 0x000ee20000002400 */
[----:B------:R-:W-:-:S02]  /*35b0*/  FSEL R12, R86, -INF , !P2 ;  /* 0xff800000560c7808 */ /* 0x000fc40005000000 */
[----:B------:R-:W-:Y:S01]  /*35c0*/  FSEL R81, R81, -INF , !P1 ;  /* 0xff80000051517808 */ /* 0x000fe20004800000 */
[----:B------:R-:W-:Y:S01]  /*35d0*/  HMMA.16816.F32 R40, R24, R10, R40 ;  /* 0x0000000a1828723c */ /* 0x000fe20000001828 */
[----:B------:R-:W-:Y:S02]  /*35e0*/  FSEL R72, R87, -INF , !P5 ;  /* 0xff80000057487808 */ /* 0x000fe40006800000 */
[----:B------:R-:W-:Y:S01]  /*35f0*/  FSEL R39, R83, -INF , !P4 ;  /* 0xff80000053277808 */ /* 0x000fe20006000000 */
[----:B------:R-:W1:Y:S01]  /*3600*/  MUFU.TANH R165, R56 ;  /* 0x0000003800a57308 */ /* 0x000e620000002400 */
[C---:B------:R-:W-:Y:S02]  /*3610*/  ISETP.GE.AND P2, PT, R19.reuse, R64, PT ;  /* 0x000000401300720c */ /* 0x040fe40003f46270 */
[----:B------:R-:W-:Y:S02]  /*3620*/  ISETP.GE.AND P1, PT, R19, R70, PT ;  /* 0x000000461300720c */ /* 0x000fe40003f26270 */
[----:B------:R-:W-:-:S02]  /*3630*/  ISETP.GE.AND P5, PT, R17, R64, PT ;  /* 0x000000401100720c */ /* 0x000fc40003fa6270 */
[----:B------:R-:W-:Y:S01]  /*3640*/  ISETP.GE.AND P4, PT, R17, R70, PT ;  /* 0x000000461100720c */ /* 0x000fe20003f86270 */
[----:B------:R-:W-:Y:S01]  /*3650*/  MUFU.TANH R163, R57 ;  /* 0x0000003900a37308 */ /* 0x000fe20000002400 */
[----:B------:R-:W1:Y:S01]  /*3660*/  LDSM.16.M88.4 R16, [R221+0x7800] ;  /* 0x00780000dd10783b */ /* 0x000e620000000200 */
[C---:B------:R-:W-:Y:S02]  /*3670*/  LOP3.LUT R9, R71.reuse, 0x30, RZ, 0xfc, !PT ;  /* 0x0000003047097812 */ /* 0x040fe400078efcff */
[----:B------:R-:W-:Y:S01]  /*3680*/  LOP3.LUT R37, R71, 0x29, RZ, 0xfc, !PT ;  /* 0x0000002947257812 */ /* 0x000fe200078efcff */
[----:B------:R-:W-:Y:S01]  /*3690*/  FMUL.FTZ R96, R96, c[0x0][0x2ec] ;  /* 0x0000bb0060607a20 */ /* 0x000fe20000410000 */
[----:B------:R-:W-:Y:S01]  /*36a0*/  FSEL R38, R93, -INF , !P1 ;  /* 0xff8000005d267808 */ /* 0x000fe20004800000 */
[----:B------:R-:W-:Y:S01]  /*36b0*/  FMUL.FTZ R97, R97, c[0x0][0x2ec] ;  /* 0x0000bb0061617a20 */ /* 0x000fe20000410000 */
[----:B------:R-:W-:Y:S01]  /*36c0*/  FSEL R167, R167, -INF , !P5 ;  /* 0xff800000a7a77808 */ /* 0x000fe20006800000 */
[----:B------:R-:W1:Y:S01]  /*36d0*/  MUFU.TANH R164, R58 ;  /* 0x0000003a00a47308 */ /* 0x000e620000002400 */
[----:B------:R-:W-:Y:S01]  /*36e0*/  FSEL R169, R169, -INF , !P2 ;  /* 0xff800000a9a97808 */ /* 0x000fe20005000000 */
[----:B------:R-:W-:Y:S01]  /*36f0*/  FMUL.FTZ R98, R98, c[0x0][0x2ec] ;  /* 0x0000bb0062627a20 */ /* 0x000fe20000410000 */
[C---:B------:R-:W-:Y:S01]  /*3700*/  ISETP.GE.AND P1, PT, R9.reuse, R64, PT ;  /* 0x000000400900720c */ /* 0x040fe20003f26270 */
[----:B------:R-:W-:Y:S01]  /*3710*/  FMUL.FTZ R40, R40, c[0x0][0x2ec] ;  /* 0x0000bb0028287a20 */ /* 0x000fe20000410000 */
[-C--:B------:R-:W-:Y:S01]  /*3720*/  ISETP.GE.AND P5, PT, R9, R70.reuse, PT ;  /* 0x000000460900720c */ /* 0x080fe20003fa6270 */
[----:B------:R-:W-:Y:S01]  /*3730*/  FMUL.FTZ R99, R99, c[0x0][0x2ec] ;  /* 0x0000bb0063637a20 */ /* 0x000fe20000410000 */
[----:B------:R-:W-:Y:S01]  /*3740*/  ISETP.GE.AND P2, PT, R37, R70, PT ;  /* 0x000000462500720c */ /* 0x000fe20003f46270 */
[----:B------:R-:W1:Y:S01]  /*3750*/  MUFU.TANH R162, R59 ;  /* 0x0000003b00a27308 */ /* 0x000e620000002400 */
[----:B------:R-:W-:Y:S01]  /*3760*/  LOP3.LUT R9, R71, 0x38, RZ, 0xfc, !PT ;  /* 0x0000003847097812 */ /* 0x000fe200078efcff */
[----:B------:R-:W-:Y:S01]  /*3770*/  FMUL.FTZ R41, R41, c[0x0][0x2ec] ;  /* 0x0000bb0029297a20 */ /* 0x000fe20000410000 */
[----:B------:R-:W-:Y:S01]  /*3780*/  FSEL R136, R136, -INF , !P2 ;  /* 0xff80000088887808 */ /* 0x000fe20005000000 */
[----:B------:R-:W-:Y:S01]  /*3790*/  FMUL.FTZ R42, R42, c[0x0][0x2ec] ;  /* 0x0000bb002a2a7a20 */ /* 0x000fe20000410000 */
[----:B------:R-:W-:Y:S01]  /*37a0*/  FSEL R141, R141, -INF , !P1 ;  /* 0xff8000008d8d7808 */ /* 0x000fe20004800000 */
[----:B------:R-:W-:Y:S01]  /*37b0*/  FMUL.FTZ R43, R43, c[0x0][0x2ec] ;  /* 0x0000bb002b2b7a20 */ /* 0x000fe20000410000 */
[C---:B------:R-:W-:Y:S01]  /*37c0*/  ISETP.GE.AND P2, PT, R9.reuse, R64, PT ;  /* 0x000000400900720c */ /* 0x040fe20003f46270 */
[----:B------:R-:W1:Y:S01]  /*37d0*/  MUFU.TANH R161, R52 ;  /* 0x0000003400a17308 */ /* 0x000e620000002400 */
[----:B------:R-:W-:-:S02]  /*37e0*/  ISETP.GE.AND P1, PT, R9, R70, PT ;  /* 0x000000460900720c */ /* 0x000fc40003f26270 */
[----:B------:R-:W3:Y:S01]  /*37f0*/  LDSM.16.M88.4 R8, [R208+0x7800] ;  /* 0x00780000d008783b */ /* 0x000ee20000000200 */
[----:B------:R-:W-:Y:S01]  /*3800*/  FSEL R172, R172, -INF , !P3 ;  /* 0xff800000acac7808 */ /* 0x000fe20005800000 */
[----:B------:R-:W-:-:S04]  /*3810*/  DEPBAR.LE SB0, 0x0 ;  /* 0x000080000000791a */ /* 0x000fc80000000000 */
[-C--:B------:R-:W-:Y:S01]  /*3820*/  ISETP.GE.AND P3, PT, R37, R64.reuse, PT ;  /* 0x000000402500720c */ /* 0x080fe20003f66270 */
[----:B------:R-:W-:Y:S01]  /*3830*/  MUFU.TANH R159, R53 ;  /* 0x00000035009f7308 */ /* 0x000fe20000002400 */
[----:B------:R-:W-:Y:S02]  /*3840*/  LOP3.LUT R15, R71, 0x31, RZ, 0xfc, !PT ;  /* 0x00000031470f7812 */ /* 0x000fe400078efcff */
[----:B------:R-:W-:Y:S02]  /*3850*/  FSEL R170, R170, -INF , !P4 ;  /* 0xff800000aaaa7808 */ /* 0x000fe40006000000 */
[----:B------:R-:W-:Y:S01]  /*3860*/  FSEL R37, R76, -INF , !P3 ;  /* 0xff8000004c257808 */ /* 0x000fe20005800000 */
[----:B-1----:R-:W-:Y:S01]  /*3870*/  HMMA.16816.F32 R32, R20, R16, R32 ;  /* 0x000000101420723c */ /* 0x002fe20000001820 */
[C---:B------:R-:W-:Y:S01]  /*3880*/  ISETP.GE.AND P4, PT, R15.reuse, R64, PT ;  /* 0x000000400f00720c */ /* 0x040fe20003f86270 */
[----:B------:R-:W1:Y:S01]  /*3890*/  MUFU.TANH R160, R54 ;  /* 0x0000003600a07308 */ /* 0x000e620000002400 */
[----:B------:R-:W-:-:S02]  /*38a0*/  ISETP.GE.AND P3, PT, R15, R70, PT ;  /* 0x000000460f00720c */ /* 0x000fc40003f66270 */
[C---:B------:R-:W-:Y:S02]  /*38b0*/  LOP3.LUT R45, R71.reuse, 0x39, RZ, 0xfc, !PT ;  /* 0x00000039472d7812 */ /* 0x040fe400078efcff */
[----:B------:R-:W-:Y:S01]  /*38c0*/  LOP3.LUT R15, R71, 0x40, RZ, 0xfc, !PT ;  /* 0x00000040470f7812 */ /* 0x000fe200078efcff */
[----:B------:R-:W-:Y:S01]  /*38d0*/  HMMA.16816.F32 R28, R20, R18, R28 ;  /* 0x00000012141c723c */ /* 0x000fe2000000181c */
[----:B------:R-:W-:Y:S01]  /*38e0*/  FSEL R152, R152, -INF , !P5 ;  /* 0xff80000098987808 */ /* 0x000fe20006800000 */
[----:B------:R-:W1:Y:S01]  /*38f0*/  MUFU.TANH R156, R55 ;  /* 0x00000037009c7308 */ /* 0x000e620000002400 */
[----:B--2---:R-:W-:Y:S02]  /*3900*/  FSEL R65, R77, -INF , !P4 ;  /* 0xff8000004d417808 */ /* 0x004fe40006000000 */
[----:B------:R-:W-:Y:S02]  /*3910*/  FSEL R138, R138, -INF , !P3 ;  /* 0xff8000008a8a7808 */ /* 0x000fe40005800000 */
[----:B------:R-:W-:-:S02]  /*3920*/  FSEL R137, R137, -INF , !P2 ;  /* 0xff80000089897808 */ /* 0x000fc40005000000 */
[C---:B------:R-:W-:Y:S01]  /*3930*/  ISETP.GE.AND P5, PT, R45.reuse, R64, PT ;  /* 0x000000402d00720c */ /* 0x040fe20003fa6270 */
[----:B------:R-:W2:Y:S01]  /*3940*/  MUFU.TANH R149, R96 ;  /* 0x0000006000957308 */ /* 0x000ea20000002400 */
[----:B------:R-:W-:Y:S02]  /*3950*/  ISETP.GE.AND P4, PT, R45, R70, PT ;  /* 0x000000462d00720c */ /* 0x000fe40003f86270 */
[C---:B------:R-:W-:Y:S02]  /*3960*/  ISETP.GE.AND P3, PT, R15.reuse, R64, PT ;  /* 0x000000400f00720c */ /* 0x040fe40003f66270 */
[----:B------:R-:W-:Y:S02]  /*3970*/  ISETP.GE.AND P2, PT, R15, R70, PT ;  /* 0x000000460f00720c */ /* 0x000fe40003f46270 */
[C---:B------:R-:W-:Y:S01]  /*3980*/  LOP3.LUT R17, R71.reuse, 0x41, RZ, 0xfc, !PT ;  /* 0x0000004147117812 */ /* 0x040fe200078efcff */
[----:B------:R-:W-:Y:S01]  /*3990*/  MUFU.TANH R147, R97 ;  /* 0x0000006100937308 */ /* 0x000fe20000002400 */
[----:B---3--:R-:W-:Y:S01]  /*39a0*/  HMMA.16816.F32 R32, R24, R8, R32 ;  /* 0x000000081820723c */ /* 0x008fe20000001820 */
[----:B------:R-:W-:-:S02]  /*39b0*/  LOP3.LUT R15, R71, 0x48, RZ, 0xfc, !PT ;  /* 0x00000048470f7812 */ /* 0x000fc400078efcff */
[----:B------:R-:W-:Y:S02]  /*39c0*/  FSEL R140, R140, -INF , !P1 ;  /* 0xff8000008c8c7808 */ /* 0x000fe40004800000 */
[----:B------:R-:W-:Y:S02]  /*39d0*/  FSEL R67, R78, -INF , !P5 ;  /* 0xff8000004e437808 */ /* 0x000fe40006800000 */
[----:B------:R-:W-:Y:S01]  /*39e0*/  FSEL R150, R150, -INF , !P4 ;  /* 0xff80000096967808 */ /* 0x000fe20006000000 */
[----:B------:R-:W-:Y:S01]  /*39f0*/  HMMA.16816.F32 R28, R24, R10, R28 ;  /* 0x0000000a181c723c */ /* 0x000fe2000000181c */
[----:B------:R-:W-:Y:S01]  /*3a00*/  FSEL R157, R157, -INF , !P3 ;  /* 0xff8000009d9d7808 */ /* 0x000fe20005800000 */
[----:B------:R-:W3:Y:S01]  /*3a10*/  MUFU.TANH R148, R98 ;  /* 0x0000006200947308 */ /* 0x000ee20000002400 */
[C---:B------:R-:W-:Y:S01]  /*3a20*/  ISETP.GE.AND P1, PT, R17.reuse, R64, PT ;  /* 0x000000401100720c */ /* 0x040fe20003f26270 */
[----:B------:R-:W-:Y:S01]  /*3a30*/  FMUL.FTZ R8, R90, c[0x0][0x2ec] ;  /* 0x0000bb005a087a20 */ /* 0x000fe20000410000 */
[----:B------:R-:W-:-:S02]  /*3a40*/  ISETP.GE.AND P5, PT, R17, R70, PT ;  /* 0x000000461100720c */ /* 0x000fc40003fa6270 */
[C---:B------:R-:W-:Y:S02]  /*3a50*/  ISETP.GE.AND P4, PT, R15.reuse, R64, PT ;  /* 0x000000400f00720c */ /* 0x040fe40003f86270 */
[----:B------:R-:W-:Y:S01]  /*3a60*/  ISETP.GE.AND P3, PT, R15, R70, PT ;  /* 0x000000460f00720c */ /* 0x000fe20003f66270 */
[----:B------:R-:W1:Y:S01]  /*3a70*/  MUFU.TANH R145, R40 ;  /* 0x0000002800917308 */ /* 0x000e620000002400 */
[C---:B------:R-:W-:Y:S02]  /*3a80*/  LOP3.LUT R17, R71.reuse, 0x49, RZ, 0xfc, !PT ;  /* 0x0000004947117812 */ /* 0x040fe400078efcff */
[----:B------:R-:W-:Y:S02]  /*3a90*/  LOP3.LUT R15, R71, 0x50, RZ, 0xfc, !PT ;  /* 0x00000050470f7812 */ /* 0x000fe400078efcff */
[----:B----4-:R-:W-:Y:S01]  /*3aa0*/  FSEL R154, R154, -INF , !P2 ;  /* 0xff8000009a9a7808 */ /* 0x010fe20005000000 */
[----:B------:R-:W-:Y:S01]  /*3ab0*/  FMUL.FTZ R34, R34, c[0x0][0x2ec] ;  /* 0x0000bb0022227a20 */ /* 0x000fe20000410000 */
[----:B------:R-:W-:Y:S01]  /*3ac0*/  FSEL R151, R151, -INF , !P1 ;  /* 0xff80000097977808 */ /* 0x000fe20004800000 */
[----:B------:R-:W4:Y:S01]  /*3ad0*/  MUFU.TANH R146, R99 ;  /* 0x0000006300927308 */ /* 0x000f220000002400 */
[----:B------:R-:W-:Y:S01]  /*3ae0*/  FSEL R168, R168, -INF , !P5 ;  /* 0xff800000a8a87808 */ /* 0x000fe20006800000 */
[----:B------:R-:W-:Y:S01]  /*3af0*/  FMUL.FTZ R32, R32, c[0x0][0x2ec] ;  /* 0x0000bb0020207a20 */ /* 0x000fe20000410000 */
[----:B------:R-:W-:Y:S01]  /*3b00*/  FSEL R153, R153, -INF , !P4 ;  /* 0xff80000099997808 */ /* 0x000fe20006000000 */
[----:B------:R-:W-:Y:S01]  /*3b10*/  FMUL.FTZ R10, R35, c[0x0][0x2ec] ;  /* 0x0000bb00230a7a20 */ /* 0x000fe20000410000 */
[----:B------:R-:W-:Y:S01]  /*3b20*/  ISETP.GE.AND P2, PT, R17, R64, PT ;  /* 0x000000401100720c */ /* 0x000fe20003f46270 */
[----:B------:R-:W-:Y:S01]  /*3b30*/  FMUL.FTZ R33, R33, c[0x0][0x2ec] ;  /* 0x0000bb0021217a20 */ /* 0x000fe20000410000 */
[----:B------:R-:W-:Y:S01]  /*3b40*/  ISETP.GE.AND P1, PT, R17, R70, PT ;  /* 0x000000461100720c */ /* 0x000fe20003f26270 */
[----:B------:R-:W-:Y:S01]  /*3b50*/  MUFU.TANH R143, R41 ;  /* 0x00000029008f7308 */ /* 0x000fe20000002400 */
[C---:B------:R-:W-:Y:S01]  /*3b60*/  ISETP.GE.AND P5, PT, R15.reuse, R64, PT ;  /* 0x000000400f00720c */ /* 0x040fe20003fa6270 */
[----:B------:R-:W-:Y:S01]  /*3b70*/  FMUL.FTZ R28, R28, c[0x0][0x2ec] ;  /* 0x0000bb001c1c7a20 */ /* 0x000fe20000410000 */
[----:B------:R-:W-:Y:S01]  /*3b80*/  ISETP.GE.AND P4, PT, R15, R70, PT ;  /* 0x000000460f00720c */ /* 0x000fe20003f86270 */
[----:B------:R-:W-:Y:S01]  /*3b90*/  FMUL.FTZ R29, R29, c[0x0][0x2ec] ;  /* 0x0000bb001d1d7a20 */ /* 0x000fe20000410000 */
[C---:B------:R-:W-:Y:S01]  /*3ba0*/  LOP3.LUT R15, R71.reuse, 0x51, RZ, 0xfc, !PT ;  /* 0x00000051470f7812 */ /* 0x040fe200078efcff */
[----:B------:R-:W-:Y:S01]  /*3bb0*/  FMUL.FTZ R30, R30, c[0x0][0x2ec] ;  /* 0x0000bb001e1e7a20 */ /* 0x000fe20000410000 */
[----:B------:R-:W-:Y:S01]  /*3bc0*/  LOP3.LUT R9, R71, 0x58, RZ, 0xfc, !PT ;  /* 0x0000005847097812 */ /* 0x000fe200078efcff */
[----:B------:R-:W1:Y:S01]  /*3bd0*/  MUFU.TANH R144, R42 ;  /* 0x0000002a00907308 */ /* 0x000e620000002400 */
[----:B-----5:R-:W-:Y:S01]  /*3be0*/  FSEL R166, R166, -INF , !P3 ;  /* 0xff800000a6a67808 */ /* 0x020fe20005800000 */
[----:B------:R-:W-:Y:S01]  /*3bf0*/  FMUL.FTZ R31, R31, c[0x0][0x2ec] ;  /* 0x0000bb001f1f7a20 */ /* 0x000fe20000410000 */
[----:B------:R-:W-:-:S02]  /*3c00*/  FSEL R155, R155, -INF , !P2 ;  /* 0xff8000009b9b7808 */ /* 0x000fc40005000000 */
[----:B------:R-:W-:Y:S02]  /*3c10*/  FSEL R158, R158, -INF , !P1 ;  /* 0xff8000009e9e7808 */ /* 0x000fe40004800000 */
[----:B------:R-:W-:Y:S01]  /*3c20*/  FSEL R165, R165, -INF , !P5 ;  /* 0xff800000a5a57808 */ /* 0x000fe20006800000 */
[----:B------:R-:W5:Y:S01]  /*3c30*/  MUFU.TANH R66, R34 ;  /* 0x0000002200427308 */ /* 0x000f620000002400 */
[C---:B------:R-:W-:Y:S02]  /*3c40*/  ISETP.GE.AND P3, PT, R15.reuse, R64, PT ;  /* 0x000000400f00720c */ /* 0x040fe40003f66270 */
[----:B------:R-:W-:Y:S02]  /*3c50*/  ISETP.GE.AND P2, PT, R15, R70, PT ;  /* 0x000000460f00720c */ /* 0x000fe40003f46270 */
[C---:B------:R-:W-:Y:S02]  /*3c60*/  ISETP.GE.AND P1, PT, R9.reuse, R64, PT ;  /* 0x000000400900720c */ /* 0x040fe40003f26270 */
[----:B------:R-:W-:Y:S01]  /*3c70*/  ISETP.GE.AND P5, PT, R9, R70, PT ;  /* 0x000000460900720c */ /* 0x000fe20003fa6270 */
[----:B------:R-:W1:Y:S01]  /*3c80*/  MUFU.TANH R142, R43 ;  /* 0x0000002b008e7308 */ /* 0x000e620000002400 */
[----:B------:R-:W-:-:S02]  /*3c90*/  LOP3.LUT R15, R71, 0x59, RZ, 0xfc, !PT ;  /* 0x00000059470f7812 */ /* 0x000fc400078efcff */
[----:B------:R-:W-:Y:S02]  /*3ca0*/  LOP3.LUT R9, R71, 0x60, RZ, 0xfc, !PT ;  /* 0x0000006047097812 */ /* 0x000fe400078efcff */
[----:B------:R-:W-:Y:S02]  /*3cb0*/  FSEL R164, R164, -INF , !P4 ;  /* 0xff800000a4a47808 */ /* 0x000fe40006000000 */
[----:B------:R-:W-:Y:S01]  /*3cc0*/  FSEL R163, R163, -INF , !P3 ;  /* 0xff800000a3a37808 */ /* 0x000fe20005800000 */
[----:B------:R-:W1:Y:S01]  /*3cd0*/  MUFU.TANH R139, R32 ;  /* 0x00000020008b7308 */ /* 0x000e620000002400 */
[----:B------:R-:W-:Y:S02]  /*3ce0*/  FSEL R162, R162, -INF , !P2 ;  /* 0xff800000a2a27808 */ /* 0x000fe40005000000 */
[----:B------:R-:W-:Y:S02]  /*3cf0*/  FSEL R161, R161, -INF , !P1 ;  /* 0xff800000a1a17808 */ /* 0x000fe40004800000 */
[----:B------:R-:W-:-:S02]  /*3d00*/  ISETP.GE.AND P4, PT, R15, R64, PT ;  /* 0x000000400f00720c */ /* 0x000fc40003f86270 */
[----:B------:R-:W-:Y:S01]  /*3d10*/  ISETP.GE.AND P3, PT, R15, R70, PT ;  /* 0x000000460f00720c */ /* 0x000fe20003f66270 */
[----:B------:R-:W3:Y:S01]  /*3d20*/  MUFU.TANH R135, R33 ;  /* 0x0000002100877308 */ /* 0x000ee20000002400 */
[C---:B------:R-:W-:Y:S02]  /*3d30*/  ISETP.GE.AND P2, PT, R9.reuse, R64, PT ;  /* 0x000000400900720c */ /* 0x040fe40003f46270 */
[----:B------:R-:W-:Y:S02]  /*3d40*/  ISETP.GE.AND P1, PT, R9, R70, PT ;  /* 0x000000460900720c */ /* 0x000fe40003f26270 */
[C---:B------:R-:W-:Y:S02]  /*3d50*/  LOP3.LUT R11, R71.reuse, 0x61, RZ, 0xfc, !PT ;  /* 0x00000061470b7812 */ /* 0x040fe400078efcff */
[----:B------:R-:W-:Y:S01]  /*3d60*/  LOP3.LUT R9, R71, 0x68, RZ, 0xfc, !PT ;  /* 0x0000006847097812 */ /* 0x000fe200078efcff */
[----:B------:R-:W3:Y:S01]  /*3d70*/  MUFU.TANH R10, R10 ;  /* 0x0000000a000a7308 */ /* 0x000ee20000002400 */
[----:B-1----:R-:W-:-:S02]  /*3d80*/  FSEL R160, R160, -INF , !P5 ;  /* 0xff800000a0a07808 */ /* 0x002fc40006800000 */
[----:B------:R-:W-:Y:S02]  /*3d90*/  FSEL R159, R159, -INF , !P4 ;  /* 0xff8000009f9f7808 */ /* 0x000fe40006000000 */
[----:B------:R-:W-:Y:S02]  /*3da0*/  FSEL R156, R156, -INF , !P3 ;  /* 0xff8000009c9c7808 */ /* 0x000fe40005800000 */
[----:B--2---:R-:W-:Y:S01]  /*3db0*/  FSEL R149, R149, -INF , !P2 ;  /* 0xff80000095957808 */ /* 0x004fe20005000000 */
[----:B------:R-:W1:Y:S01]  /*3dc0*/  MUFU.TANH R133, R28 ;  /* 0x0000001c00857308 */ /* 0x000e620000002400 */
[C---:B------:R-:W-:Y:S02]  /*3dd0*/  ISETP.GE.AND P5, PT, R11.reuse, R64, PT ;  /* 0x000000400b00720c */ /* 0x040fe40003fa6270 */
[----:B------:R-:W-:Y:S02]  /*3de0*/  ISETP.GE.AND P4, PT, R11, R70, PT ;  /* 0x000000460b00720c */ /* 0x000fe40003f86270 */
[----:B------:R-:W-:-:S02]  /*3df0*/  ISETP.GE.AND P3, PT, R9, R64, PT ;  /* 0x000000400900720c */ /* 0x000fc40003f66270 */
[----:B------:R-:W-:Y:S01]  /*3e00*/  ISETP.GE.AND P2, PT, R9, R70, PT ;  /* 0x000000460900720c */ /* 0x000fe20003f46270 */
[----:B------:R-:W-:Y:S01]  /*3e10*/  MUFU.TANH R8, R8 ;  /* 0x0000000800087308 */ /* 0x000fe20000002400 */
[C---:B------:R-:W-:Y:S02]  /*3e20*/  LOP3.LUT R11, R71.reuse, 0x69, RZ, 0xfc, !PT ;  /* 0x00000069470b7812 */ /* 0x040fe400078efcff */
[----:B------:R-:W-:Y:S02]  /*3e30*/  LOP3.LUT R9, R71, 0x70, RZ, 0xfc, !PT ;  /* 0x0000007047097812 */ /* 0x000fe400078efcff */
[----:B---3--:R-:W-:Y:S02]  /*3e40*/  FSEL R148, R148, -INF , !P1 ;  /* 0xff80000094947808 */ /* 0x008fe40004800000 */
[----:B------:R-:W-:Y:S01]  /*3e50*/  FSEL R147, R147, -INF , !P5 ;  /* 0xff80000093937808 */ /* 0x000fe20006800000 */
[----:B------:R-:W-:Y:S01]  /*3e60*/  MUFU.TANH R63, R29 ;  /* 0x0000001d003f7308 */ /* 0x000fe20000002400 */
[----:B------:R-:W-:-:S02]  /*3e70*/  FSEL R145, R145, -INF , !P3 ;  /* 0xff80000091917808 */ /* 0x000fc40005800000 */
[C---:B------:R-:W-:Y:S02]  /*3e80*/  ISETP.GE.AND P1, PT, R11.reuse, R64, PT ;  /* 0x000000400b00720c */ /* 0x040fe40003f26270 */
[-C--:B------:R-:W-:Y:S02]  /*3e90*/  ISETP.GE.AND P5, PT, R11, R70.reuse, PT ;  /* 0x000000460b00720c */ /* 0x080fe40003fa6270 */
[----:B------:R-:W-:Y:S01]  /*3ea0*/  ISETP.GE.AND P3, PT, R9, R70, PT ;  /* 0x000000460900720c */ /* 0x000fe20003f66270 */
[----:B------:R-:W2:Y:S01]  /*3eb0*/  MUFU.TANH R62, R30 ;  /* 0x0000001e003e7308 */ /* 0x000ea20000002400 */
[C---:B------:R-:W-:Y:S02]  /*3ec0*/  LOP3.LUT R15, R71.reuse, 0x71, RZ, 0xfc, !PT ;  /* 0x00000071470f7812 */ /* 0x040fe400078efcff */
[----:B------:R-:W-:Y:S02]  /*3ed0*/  LOP3.LUT R11, R71, 0x78, RZ, 0xfc, !PT ;  /* 0x00000078470b7812 */ /* 0x000fe400078efcff */
[----:B----4-:R-:W-:Y:S01]  /*3ee0*/  FSEL R146, R146, -INF , !P4 ;  /* 0xff80000092927808 */ /* 0x010fe20006000000 */
[----:B------:R-:W-:Y:S01]  /*3ef0*/  BAR.SYNC.DEFER_BLOCKING 0x0 ;  /* 0x0000000000007b1d */ /* 0x000fe20000010000 */
[----:B------:R-:W-:-:S02]  /*3f00*/  ISETP.GE.AND P4, PT, R9, R64, PT ;  /* 0x000000400900720c */ /* 0x000fc40003f86270 */
[----:B------:R-:W-:Y:S02]  /*3f10*/  LOP3.LUT R9, R71, 0x79, RZ, 0xfc, !PT ;  /* 0x0000007947097812 */ /* 0x000fe400078efcff */
[----:B------:R-:W-:Y:S01]  /*3f20*/  FSEL R144, R144, -INF , !P2 ;  /* 0xff80000090907808 */ /* 0x000fe20005000000 */
[----:B------:R-:W3:Y:S01]  /*3f30*/  MUFU.TANH R60, R31 ;  /* 0x0000001f003c7308 */ /* 0x000ee20000002400 */
[----:B------:R-:W-:Y:S02]  /*3f40*/  FSEL R143, R143, -INF , !P1 ;  /* 0xff8000008f8f7808 */ /* 0x000fe40004800000 */
[----:B-----5:R-:W-:Y:S02]  /*3f50*/  FSEL R66, R66, -INF , !P3 ;  /* 0xff80000042427808 */ /* 0x020fe40005800000 */
[-C--:B------:R-:W-:Y:S02]  /*3f60*/  ISETP.GE.AND P2, PT, R15, R64.reuse, PT ;  /* 0x000000400f00720c */ /* 0x080fe40003f46270 */
[----:B------:R-:W-:-:S02]  /*3f70*/  ISETP.GE.AND P1, PT, R11, R64, PT ;  /* 0x000000400b00720c */ /* 0x000fc40003f26270 */
[----:B------:R-:W-:Y:S02]  /*3f80*/  ISETP.GE.AND P3, PT, R15, R70, PT ;  /* 0x000000460f00720c */ /* 0x000fe40003f66270 */
[----:B------:R-:W-:Y:S02]  /*3f90*/  FSEL R142, R142, -INF , !P5 ;  /* 0xff8000008e8e7808 */ /* 0x000fe40006800000 */
[----:B------:R-:W-:Y:S02]  /*3fa0*/  FSEL R139, R139, -INF , !P4 ;  /* 0xff8000008b8b7808 */ /* 0x000fe40006000000 */
[-C--:B------:R-:W-:Y:S02]  /*3fb0*/  ISETP.GE.AND P5, PT, R71, R64.reuse, PT ;  /* 0x000000404700720c */ /* 0x080fe40003fa6270 */
[----:B------:R-:W-:Y:S02]  /*3fc0*/  ISETP.GE.AND P4, PT, R9, R64, PT ;  /* 0x000000400900720c */ /* 0x000fe40003f86270 */
[----:B------:R-:W-:-:S02]  /*3fd0*/  FSEL R135, R135, -INF , !P2 ;  /* 0xff80000087877808 */ /* 0x000fc40005000000 */
[----:B------:R-:W-:Y:S02]  /*3fe0*/  FSEL R64, R10, -INF , !P3 ;  /* 0xff8000000a407808 */ /* 0x000fe40005800000 */
[----:B-1----:R-:W-:Y:S02]  /*3ff0*/  FSEL R133, R133, -INF , !P1 ;  /* 0xff80000085857808 */ /* 0x002fe40004800000 */
[-C--:B------:R-:W-:Y:S02]  /*4000*/  ISETP.GE.AND P2, PT, R11, R70.reuse, PT ;  /* 0x000000460b00720c */ /* 0x080fe40003f46270 */
[-C--:B------:R-:W-:Y:S02]  /*4010*/  ISETP.GE.AND P3, PT, R71, R70.reuse, PT ;  /* 0x000000464700720c */ /* 0x080fe40003f66270 */
[----:B------:R-:W-:Y:S02]  /*4020*/  ISETP.GE.AND P1, PT, R9, R70, PT ;  /* 0x000000460900720c */ /* 0x000fe40003f26270 */
[----:B------:R-:W-:-:S02]  /*4030*/  FSEL R4, R2, -INF , !P5 ;  /* 0xff80000002047808 */ /* 0x000fc40006800000 */
[----:B--2---:R-:W-:Y:S02]  /*4040*/  FSEL R62, R62, -INF , !P2 ;  /* 0xff8000003e3e7808 */ /* 0x004fe40005000000 */
[----:B------:R-:W-:Y:S02]  /*4050*/  FSEL R63, R63, -INF , !P4 ;  /* 0xff8000003f3f7808 */ /* 0x000fe40006000000 */
[----:B------:R-:W-:Y:S02]  /*4060*/  FSEL R2, R8, -INF , !P3 ;  /* 0xff80000008027808 */ /* 0x000fe40005800000 */
[----:B---3--:R-:W-:Y:S01]  /*4070*/  FSEL R60, R60, -INF , !P1 ;  /* 0xff8000003c3c7808 */ /* 0x008fe20004800000 */
[----:B------:R-:W-:Y:S05]  /*4080*/  @!P0 BRA `(.L_x_2309) ;  /* 0x0000061000008947 */ /* 0x000fea0003800000 */
[----:B------:R-:W-:Y:S05]  /*4090*/  @P6 BRA `(.L_x_2310) ;  /* 0x0000038000006947 */ /* 0x000fea0003800000 */
[----:B------:R-:W1:Y:S01]  /*40a0*/  I2F.RP R15, R3 ;  /* 0x00000003000f7306 */ /* 0x000e620000209400 */
[----:B------:R-:W-:Y:S02]  /*40b0*/  IADD3 R14, R6, -0x80, RZ ;  /* 0xffffff80060e7810 */ /* 0x000fe40007ffe0ff */
[----:B------:R-:W-:-:S02]  /*40c0*/  IABS R9, R6 ;  /* 0x0000000600097213 */ /* 0x000fc40000000000 */
        /* <DEDUP_REMOVED lines=26> */
[----:B------:R-:W-:-:S02]  /*4270*/  ISETP.NE.AND P2, PT, RZ, c[0x0][0x2d0], PT ;  /* 0x0000b400ff007a0c */ /* 0x000fc40003f45270 */
[----:B------:R-:W-:-:S05]  /*4280*/  LOP3.LUT R8, RZ, c[0x0][0x2d0], RZ, 0x33, !PT ;  /* 0x0000b400ff087a12 */ /* 0x000fca00078e33ff */
[----:B------:R-:W-:Y:S02]  /*4290*/  @P4 IADD3 R11, R11, 0x1, RZ ;  /* 0x000000010b0b4810 */ /* 0x000fe40007ffe0ff */
[----:B------:R-:W-:-:S03]  /*42a0*/  @P5 IADD3 R15, R15, 0x1, RZ ;  /* 0x000000010f0f5810 */ /* 0x000fc60007ffe0ff */
[----:B------:R-:W-:Y:S01]  /*42b0*/  @!P1 IMAD.MOV R11, RZ, RZ, -R11 ;  /* 0x000000ffff0b9224 */ /* 0x000fe200078e0a0b */
[----:B------:R-:W-:-:S04]  /*42c0*/  @!P3 IADD3 R15, -R15, RZ, RZ ;  /* 0x000000ff0f0fb210 */ /* 0x000fc80007ffe1ff */
[C---:B------:R-:W-:Y:S02]  /*42d0*/  SEL R3, R8.reuse, R15, !P2 ;  /* 0x0000000f08037207 */ /* 0x040fe40005000000 */
[----:B------:R-:W-:-:S03]  /*42e0*/  SEL R8, R8, R11, !P2 ;  /* 0x0000000b08087207 */ /* 0x000fc60005000000 */
        /* <DEDUP_REMOVED lines=19> */
.L_x_2310:
[----:B------:R-:W-:-:S04]  /*4420*/  ULEA UR6, -UR6, URZ, 0x7 ;  /* 0x0000003f06067291 */ /* 0x000fc8000f8e393f */
[----:B------:R-:W-:Y:S02]  /*4430*/  USHF.R.S32.HI UR4, URZ, 0x1f, UR6 ;  /* 0x0000001f3f047899 */ /* 0x000fe40008011406 */
[----:B------:R-:W-:-:S04]  /*4440*/  MOV R10, UR6 ;  /* 0x00000006000a7c02 */ /* 0x000fc80008000f00 */
[----:B------:R-:W-:Y:S02]  /*4450*/  MOV R6, UR4 ;  /* 0x0000000400067c02 */ /* 0x000fe40008000f00 */
.L_x_2311:
        /* <DEDUP_REMOVED lines=36> */
.L_x_2309:
        /* <DEDUP_REMOVED lines=83> */
[C---:B------:R-:W-:Y:S01]  /*4bd0*/  FSETP.NEU.FTZ.AND P1, PT, R132.reuse, -INF , PT ;  /* 0xff8000008400780b */ /* 0x040fe20003f3d000 */
[----:B------:R-:W-:Y:S01]  /*4be0*/  FMUL.FTZ R134, R132, c[0x0][0x23c] ;  /* 0x00008f0084867a20 */ /* 0x000fe20000410000 */
[----:B--2---:R-:W-:Y:S01]  /*4bf0*/  FMNMX.FTZ R3, R6, R3, !PT ;  /* 0x0000000306037209 */ /* 0x004fe20007810000 */
[----:B------:R-:W-:Y:S03]  /*4c00*/  LDSM.16.MT88.4 R16, [R217+0xc800] ;  /* 0x00c80000d910783b */ /* 0x000fe60000004200 */
[----:B------:R-:W-:Y:S01]  /*4c10*/  FSEL R134, R134, RZ, P1 ;  /* 0x000000ff86867208 */ /* 0x000fe20000800000 */
[----:B------:R-:W-:Y:S01]  /*4c20*/  LDSM.16.MT88.4 R32, [R218+0x10800] ;  /* 0x01080000da20783b */ /* 0x000fe20000004200 */
[----:B------:R-:W-:-:S03]  /*4c30*/  FSETP.NEU.FTZ.AND P1, PT, R3, -INF , PT ;  /* 0xff8000000300780b */ /* 0x000fc60003f3d000 */
[--C-:B------:R-:W-:Y:S01]  /*4c40*/  FFMA.FTZ R54, R61, c[0x0][0x23c], -R134.reuse ;  /* 0x00008f003d367a23 */ /* 0x100fe20000010886 */
[----:B------:R-:W-:Y:S01]  /*4c50*/  LDSM.16.MT88.4 R28, [R217+0x10800] ;  /* 0x01080000d91c783b */ /* 0x000fe20000004200 */
[----:B------:R-:W-:Y:S02]  /*4c60*/  FMUL.FTZ R61, R3, c[0x0][0x23c] ;  /* 0x00008f00033d7a20 */ /* 0x000fe40000410000 */
[--C-:B------:R-:W-:Y:S02]  /*4c70*/  FFMA.FTZ R57, R4, c[0x0][0x23c], -R134.reuse ;  /* 0x00008f0004397a23 */ /* 0x100fe40000010886 */
[--C-:B------:R-:W-:Y:S01]  /*4c80*/  FFMA.FTZ R55, R69, c[0x0][0x23c], -R134.reuse ;  /* 0x00008f0045377a23 */ /* 0x100fe20000010886 */
[----:B------:R-:W-:Y:S01]  /*4c90*/  FSEL R61, R61, RZ, P1 ;  /* 0x000000ff3d3d7208 */ /* 0x000fe20000800000 */
[--C-:B------:R-:W-:Y:S01]  /*4ca0*/  FFMA.FTZ R50, R91, c[0x0][0x23c], -R134.reuse ;  /* 0x00008f005b327a23 */ /* 0x100fe20000010886 */
[----:B------:R-:W1:Y:S01]  /*4cb0*/  LDSM.16.MT88.4 R4, [R216+0x10000] ;  /* 0x01000000d804783b */ /* 0x000e620000004200 */
[----:B------:R-:W-:Y:S01]  /*4cc0*/  MUFU.EX2 R57, R57 ;  /* 0x0000003900397308 */ /* 0x000fe20000000800 */
[----:B------:R-:W-:-:S02]  /*4cd0*/  FFMA.FTZ R49, R13, c[0x0][0x23c], -R134 ;  /* 0x00008f000d317a23 */ /* 0x000fc40000010886 */
[--C-:B------:R-:W-:Y:S02]  /*4ce0*/  FFMA.FTZ R59, R2, c[0x0][0x23c], -R61.reuse ;  /* 0x00008f00023b7a23 */ /* 0x100fe4000001083d */
[--C-:B------:R-:W-:Y:S02]  /*4cf0*/  FFMA.FTZ R58, R68, c[0x0][0x23c], -R61.reuse ;  /* 0x00008f00443a7a23 */ /* 0x100fe4000001083d */
[--C-:B------:R-:W-:Y:S01]  /*4d00*/  FFMA.FTZ R56, R48, c[0x0][0x23c], -R61.reuse ;  /* 0x00008f0030387a23 */ /* 0x100fe2000001083d */
[----:B------:R-:W2:Y:S01]  /*4d10*/  MUFU.EX2 R54, R54 ;  /* 0x0000003600367308 */ /* 0x000ea20000000800 */
[--C-:B------:R-:W-:Y:S02]  /*4d20*/  FFMA.FTZ R51, R114, c[0x0][0x23c], -R61.reuse ;  /* 0x00008f0072337a23 */ /* 0x100fe4000001083d */
[----:B------:R-:W-:Y:S02]  /*4d30*/  FFMA.FTZ R47, R12, c[0x0][0x23c], -R61 ;  /* 0x00008f000c2f7a23 */ /* 0x000fe4000001083d */
[----:B------:R-:W5:Y:S01]  /*4d40*/  LDSM.16.MT88.4 R12, [R216+0xc800] ;  /* 0x00c80000d80c783b */ /* 0x000f620000004200 */
[----:B------:R-:W-:-:S02]  /*4d50*/  FFMA.FTZ R52, R115, c[0x0][0x23c], -R134 ;  /* 0x00008f0073347a23 */ /* 0x000fc40000010886 */
[----:B------:R-:W-:Y:S01]  /*4d60*/  MUFU.EX2 R55, R55 ;  /* 0x0000003700377308 */ /* 0x000fe20000000800 */
[--C-:B------:R-:W-:Y:S02]  /*4d70*/  FFMA.FTZ R48, R73, c[0x0][0x23c], -R134.reuse ;  /* 0x00008f0049307a23 */ /* 0x100fe40000010886 */
[----:B------:R-:W-:Y:S02]  /*4d80*/  FFMA.FTZ R45, R81, c[0x0][0x23c], -R134 ;  /* 0x00008f00512d7a23 */ /* 0x000fe40000010886 */
[--C-:B------:R-:W-:Y:S02]  /*4d90*/  FFMA.FTZ R53, R82, c[0x0][0x23c], -R61.reuse ;  /* 0x00008f0052357a23 */ /* 0x100fe4000001083d */
[--C-:B------:R-:W-:Y:S01]  /*4da0*/  FFMA.FTZ R46, R74, c[0x0][0x23c], -R61.reuse ;  /* 0x00008f004a2e7a23 */ /* 0x100fe2000001083d */
[----:B------:R-:W1:Y:S01]  /*4db0*/  MUFU.EX2 R50, R50 ;  /* 0x0000003200327308 */ /* 0x000e620000000800 */
[----:B--2---:R-:W-:Y:S01]  /*4dc0*/  F2FP.PACK_AB R68, R54, R57 ;  /* 0x000000393644723e */ /* 0x004fe200000000ff */
        /* <DEDUP_REMOVED lines=8> */
[----:B------:R-:W2:Y:S01]  /*4e50*/  MUFU.EX2 R58, R58 ;  /* 0x0000003a003a7308 */ /* 0x000ea20000000800 */
[----:B-1----:R-:W-:Y:S01]  /*4e60*/  F2FP.PACK_AB R70, R50, R55 ;  /* 0x000000373246723e */ /* 0x002fe200000000ff */
        /* <DEDUP_REMOVED lines=18> */
[----:B-1----:R-:W-:Y:S01]  /*4f90*/  F2FP.PACK_AB R71, R51, R56 ;  /* 0x000000383347723e */ /* 0x002fe200000000ff */
[----:B------:R-:W1:Y:S01]  /*4fa0*/  MUFU.EX2 R49, R49 ;  /* 0x0000003100317308 */ /* 0x000e620000000800 */
        /* <DEDUP_REMOVED lines=8> */
[--C-:B------:R-:W-:Y:S01]  /*5030*/  FFMA.FTZ R163, R163, c[0x0][0x23c], -R134.reuse ;  /* 0x00008f00a3a37a23 */ /* 0x100fe20000010886 */
[----:B------:R-:W-:Y:S01]  /*5040*/  HMMA.16816.F32 R100, R68, R102, RZ ;  /* 0x000000664464723c */ /* 0x000fe200000018ff */
[----:B------:R-:W-:Y:S01]  /*5050*/  FFMA.FTZ R161, R161, c[0x0][0x23c], -R134 ;  /* 0x00008f00a1a17a23 */ /* 0x000fe20000010886 */
        /* <DEDUP_REMOVED lines=12> */
[----:B------:R-:W2:Y:S01]  /*5120*/  MUFU.EX2 R46, R46 ;  /* 0x0000002e002e7308 */ /* 0x000ea20000000800 */
[----:B------:R-:W-:-:S02]  /*5130*/  FFMA.FTZ R143, R148, c[0x0][0x23c], -R61 ;  /* 0x00008f00948f7a23 */ /* 0x000fc4000001083d */
[--C-:B------:R-:W-:Y:S02]  /*5140*/  FFMA.FTZ R146, R146, c[0x0][0x23c], -R61.reuse ;  /* 0x00008f0092927a23 */ /* 0x100fe4000001083d */
[--C-:B------:R-:W-:Y:S01]  /*5150*/  FFMA.FTZ R144, R144, c[0x0][0x23c], -R61.reuse ;  /* 0x00008f0090907a23 */ /* 0x100fe2000001083d */
[C---:B------:R-:W-:Y:S01]  /*5160*/  HMMA.16816.F32 R128, R68.reuse, R124, RZ ;  /* 0x0000007c4480723c */ /* 0x040fe200000018ff */
[----:B------:R-:W-:Y:S01]  /*5170*/  FFMA.FTZ R142, R142, c[0x0][0x23c], -R61 ;  /* 0x00008f008e8e7a23 */ /* 0x000fe2000001083d */
[----:B------:R-:W-:Y:S01]  /*5180*/  MUFU.EX2 R47, R47 ;  /* 0x0000002f002f7308 */ /* 0x000fe20000000800 */
[----:B------:R-:W-:Y:S02]  /*5190*/  FADD.FTZ R54, R57, R54 ;  /* 0x0000003639367221 */ /* 0x000fe40000010000 */
[----:B------:R-:W-:Y:S02]  /*51a0*/  FADD.FTZ R59, R59, R58 ;  /* 0x0000003a3b3b7221 */ /* 0x000fe40000010000 */
[----:B------:R-:W-:Y:S01]  /*51b0*/  FADD.FTZ R55, R55, R54 ;  /* 0x0000003637377221 */ /* 0x000fe20000010000 */
[----:B------:R-:W-:Y:S01]  /*51c0*/  HMMA.16816.F32 R120, R68, R116, RZ ;  /* 0x000000744478723c */ /* 0x000fe200000018ff */
[----:B------:R-:W-:Y:S01]  /*51d0*/  FADD.FTZ R56, R56, R59 ;  /* 0x0000003b38387221 */ /* 0x000fe20000010000 */
[----:B------:R-:W1:Y:S01]  /*51e0*/  MUFU.EX2 R42, R42 ;  /* 0x0000002a002a7308 */ /* 0x000e620000000800 */
[----:B------:R-:W-:-:S02]  /*51f0*/  FFMA.FTZ R243, R63, c[0x0][0x23c], -R134 ;  /* 0x00008f003ff37a23 */ /* 0x000fc40000010886 */
[----:B------:R-:W-:Y:S02]  /*5200*/  FADD.FTZ R55, R50, R55 ;  /* 0x0000003732377221 */ /* 0x000fe40000010000 */
[----:B------:R-:W-:Y:S01]  /*5210*/  FADD.FTZ R56, R51, R56 ;  /* 0x0000003833387221 */ /* 0x000fe20000010000 */
[C---:B------:R-:W-:Y:S02]  /*5220*/  HMMA.16816.F32 R112, R68.reuse, R108, RZ ;  /* 0x0000006c4470723c */ /* 0x040fe400000018ff */
[----:B------:R-:W-:Y:S06]  /*5230*/  MUFU.EX2 R44, R44 ;  /* 0x0000002c002c7308 */ /* 0x000fec0000000800 */
[C---:B---3--:R-:W-:Y:S02]  /*5240*/  HMMA.16816.F32 R88, R68.reuse, R84, RZ ;  /* 0x000000544458723c */ /* 0x048fe400000018ff */
[----:B------:R-:W3:Y:S06]  /*5250*/  MUFU.EX2 R41, R41 ;  /* 0x0000002900297308 */ /* 0x000eec0000000800 */
        /* <DEDUP_REMOVED lines=11> */
[----:B------:R-:W3:Y:S06]  /*5310*/  MUFU.EX2 R0, R0 ;  /* 0x0000000000007308 */ /* 0x000eec0000000800 */
[C---:B------:R-:W-:Y:S02]  /*5320*/  HMMA.16816.F32 R72, R68.reuse, R4, RZ ;  /* 0x000000044448723c */ /* 0x040fe400000018ff */
[----:B------:R-:W-:Y:S05]  /*5330*/  MUFU.EX2 R2, R2 ;  /* 0x0000000200027308 */ /* 0x000fea0000000800 */
[----:B-1----:R-:W-:Y:S01]  /*5340*/  F2FP.PACK_AB R4, R49, R52 ;  /* 0x000000343104723e */ /* 0x002fe200000000ff */
[----:B------:R-:W-:Y:S01]  /*5350*/  HMMA.16816.F32 R68, R68, R6, RZ ;  /* 0x000000064444723c */ /* 0x000fe200000018ff */
[----:B--2---:R-:W-:Y:S01]  /*5360*/  F2FP.PACK_AB R5, R46, R53 ;  /* 0x000000352e05723e */ /* 0x004fe200000000ff */
        /* <DEDUP_REMOVED lines=10> */
[----:B-----5:R-:W-:Y:S01]  /*5410*/  HMMA.16816.F32 R104, R4, R12, R104 ;  /* 0x0000000c0468723c */ /* 0x020fe20000001868 */
[----:B------:R-:W-:Y:S01]  /*5420*/  FADD.FTZ R45, R45, R48 ;  /* 0x000000302d2d7221 */ /* 0x000fe20000010000 */
[----:B------:R-:W-:Y:S01]  /*5430*/  MUFU.EX2 R67, R67 ;  /* 0x0000004300437308 */ /* 0x000fe20000000800 */
[----:B------:R-:W-:-:S05]  /*5440*/  FADD.FTZ R42, R42, R47 ;  /* 0x0000002f2a2a7221 */ /* 0x000fca0000010000 */
[C---:B------:R-:W-:Y:S01]  /*5450*/  HMMA.16816.F32 R100, R4.reuse, R14, R100 ;  /* 0x0000000e0464723c */ /* 0x040fe20000001864 */
[----:B------:R-:W2:Y:S01]  /*5460*/  LDSM.16.MT88.4 R12, [R216+0x10800] ;  /* 0x01080000d80c783b */ /* 0x000ea20000004200 */
[----:B------:R-:W-:Y:S06]  /*5470*/  MUFU.EX2 R137, R137 ;  /* 0x0000008900897308 */ /* 0x000fec0000000800 */
[C---:B------:R-:W-:Y:S02]  /*5480*/  HMMA.16816.F32 R96, R4.reuse, R8, R96 ;  /* 0x000000080460723c */ /* 0x040fe40000001860 */
[----:B------:R-:W5:Y:S06]  /*5490*/  MUFU.EX2 R138, R138 ;  /* 0x0000008a008a7308 */ /* 0x000f6c0000000800 */
        /* <DEDUP_REMOVED lines=33> */
[----:B---3--:R-:W-:Y:S01]  /*56b0*/  F2FP.PACK_AB R4, R41, R44 ;  /* 0x0000002c2904723e */ /* 0x008fe200000000ff */
        /* <DEDUP_REMOVED lines=16> */
[----:B------:R-:W3:Y:S05]  /*57c0*/  LDSM.16.MT88.4 R8, [R216+0x11000] ;  /* 0x01100000d808783b */ /* 0x000eea0000004200 */
[----:B------:R-:W-:Y:S02]  /*57d0*/  MUFU.EX2 R160, R160 ;  /* 0x000000a000a07308 */ /* 0x000fe40000000800 */
[C---:B------:R-:W-:Y:S06]  /*57e0*/  HMMA.16816.F32 R112, R4.reuse, R16, R112 ;  /* 0x000000100470723c */ /* 0x040fec0000001870 */
[----:B------:R-:W4:Y:S02]  /*57f0*/  MUFU.EX2 R165, R165 ;  /* 0x000000a500a57308 */ /* 0x000f240000000800 */
        /* <DEDUP_REMOVED lines=10> */
[C---:B---3--:R-:W-:Y:S06]  /*58a0*/  HMMA.16816.F32 R72, R4.reuse, R8, R72 ;  /* 0x000000080448723c */ /* 0x048fec0000001848 */
[----:B------:R-:W-:Y:S02]  /*58b0*/  MUFU.EX2 R143, R143 ;  /* 0x0000008f008f7308 */ /* 0x000fe40000000800 */
[C---:B------:R-:W-:Y:S01]  /*58c0*/  HMMA.16816.F32 R68, R4.reuse, R10, R68 ;  /* 0x0000000a0444723c */ /* 0x040fe20000001844 */
[----:B------:R-:W3:Y:S05]  /*58d0*/  LDSM.16.MT88.4 R8, [R219+0x11800] ;  /* 0x01180000db08783b */ /* 0x000eea0000004200 */
        /* <DEDUP_REMOVED lines=16> */
[C---:B-----5:R-:W-:Y:S01]  /*59e0*/  F2FP.PACK_AB R5, R138.reuse, R137 ;  /* 0x000000898a05723e */ /* 0x060fe200000000ff */
        /* <DEDUP_REMOVED lines=14> */
[----:B------:R-:W5:Y:S07]  /*5ad0*/  LDSM.16.MT88.4 R16, [R216+0x11800] ;  /* 0x01180000d810783b */ /* 0x000f6e0000004200 */
[C---:B---3--:R-:W-:Y:S08]  /*5ae0*/  HMMA.16816.F32 R96, R4.reuse, R8, R96 ;  /* 0x000000080460723c */ /* 0x048ff00000001860 */
[C---:B------:R-:W-:Y:S01]  /*5af0*/  HMMA.16816.F32 R92, R4.reuse, R10, R92 ;  /* 0x0000000a045c723c */ /* 0x040fe2000000185c */
[----:B------:R-:W3:Y:S07]  /*5b00*/  LDSM.16.MT88.4 R8, [R217+0xe000] ;  /* 0x00e00000d908783b */ /* 0x000eee0000004200 */
        /* <DEDUP_REMOVED lines=12> */
[C---:B-----5:R-:W-:Y:S08]  /*5bd0*/  HMMA.16816.F32 R72, R4.reuse, R16, R72 ;  /* 0x000000100448723c */ /* 0x060ff00000001848 */
[----:B------:R-:W-:Y:S01]  /*5be0*/  HMMA.16816.F32 R68, R4, R18, R68 ;  /* 0x000000120444723c */ /* 0x000fe20000001844 */
[----:B------:R-:W5:Y:S06]  /*5bf0*/  LDSM.16.MT88.4 R16, [R219+0x12000] ;  /* 0x01200000db10783b */ /* 0x000f6c0000004200 */
        /* <DEDUP_REMOVED lines=51> */
[C---:B---3--:R-:W-:Y:S08]  /*5f30*/  HMMA.16816.F32 R104, R4.reuse, R8, R104 ;  /* 0x000000080468723c */ /* 0x048ff00000001868 */
[C---:B------:R-:W-:Y:S01]  /*5f40*/  HMMA.16816.F32 R100, R4.reuse, R10, R100 ;  /* 0x0000000a0464723c */ /* 0x040fe20000001864 */
[----:B------:R-:W3:Y:S07]  /*5f50*/  LDSM.16.MT88.4 R8, [R216+0x12800] ;  /* 0x01280000d808783b */ /* 0x000eee0000004200 */
[C---:B--2---:R-:W-:Y:S08]  /*5f60*/  HMMA.16816.F32 R112, R4.reuse, R20, R112 ;  /* 0x000000140470723c */ /* 0x044ff00000001870 */
[C---:B------:R-:W-:Y:S01]  /*5f70*/  HMMA.16816.F32 R108, R4.reuse, R22, R108 ;  /* 0x00000016046c723c */ /* 0x040fe2000000186c */
[----:B------:R-:W-:Y:S07]  /*5f80*/  LDSM.16.MT88.4 R20, [R216+0xf000] ;  /* 0x00f00000d814783b */ /* 0x000fee0000004200 */
[C---:B-1----:R-:W-:Y:S08]  /*5f90*/  HMMA.16816.F32 R96, R4.reuse, R12, R96 ;  /* 0x0000000c0460723c */ /* 0x042ff00000001860 */
[C---:B------:R-:W-:Y:S01]  /*5fa0*/  HMMA.16816.F32 R92, R4.reuse, R14, R92 ;  /* 0x0000000e045c723c */ /* 0x040fe2000000185c */
[----:B------:R-:W1:Y:S07]  /*5fb0*/  LDSM.16.MT88.4 R12, [R217+0xf000] ;  /* 0x00f00000d90c783b */ /* 0x000e6e0000004200 */
[C---:B----4-:R-:W-:Y:S08]  /*5fc0*/  HMMA.16816.F32 R88, R4.reuse, R16, R88 ;  /* 0x000000100458723c */ /* 0x050ff00000001858 */
        /* <DEDUP_REMOVED lines=100> */
.L_x_2316:
        /* <DEDUP_REMOVED lines=64> */
.L_x_2313:
        /* <DEDUP_REMOVED lines=8> */
[----:B------:R-:W-:Y:S04]  /*6a90*/  IADD3 R38, P0, R40, UR9, RZ ;  /* 0x0000000928267c10 */ /* 0x000fe8000ff1e0ff */
[----:B------:R-:W-:Y:S01]  /*6aa0*/  IADD3.X R39, R41, UR5, RZ, P0, !PT ;  /* 0x0000000529277c10 */ /* 0x000fe200087fe4ff */
[----:B------:R1:W-:Y:S01]  /*6ab0*/  LDGSTS.E.BYPASS.LTC128B.128 [R233+0x10000], [R228.64+0x80] ;  /* 0x10000080e4e97fae */ /* 0x0003e2000b901d4a */
[----:B------:R-:W-:Y:S04]  /*6ac0*/  IADD3 R36, P0, R38, UR9, RZ ;  /* 0x0000000926247c10 */ /* 0x000fe8000ff1e0ff */
[----:B------:R-:W-:Y:S02]  /*6ad0*/  IADD3.X R37, R39, UR5, RZ, P0, !PT ;  /* 0x0000000527257c10 */ /* 0x000fe400087fe4ff */
[----:B------:R-:W-:Y:S01]  /*6ae0*/  IADD3 R34, P0, R36, UR9, RZ ;  /* 0x0000000924227c10 */ /* 0x000fe2000ff1e0ff */
        /* <DEDUP_REMOVED lines=10> */
[----:B------:R-:W-:Y:S01]  /*6b90*/  ISETP.GT.AND P0, PT, R242, R227, PT ;  /* 0x000000e3f200720c */ /* 0x000fe20003f04270 */
        /* <DEDUP_REMOVED lines=226> */
[----:B------:R1:W1:Y:S01]  /*79c0*/  MUFU.TANH R153, R2 ;  /* 0x0000000200997308 */ /* 0x0002620000002400 */
[----:B------:R-:W-:Y:S02]  /*79d0*/  FMUL.FTZ R35, R35, c[0x0][0x2ec] ;  /* 0x0000bb0023237a20 */ /* 0x000fe40000410000 */
[----:B---3--:R-:W-:Y:S02]  /*79e0*/  FMUL.FTZ R133, R15, c[0x0][0x2ec] ;  /* 0x0000bb000f857a20 */ /* 0x008fe40000410000 */
[----:B------:R-:W-:Y:S02]  /*79f0*/  FMUL.FTZ R37, R37, c[0x0][0x2ec] ;  /* 0x0000bb0025257a20 */ /* 0x000fe40000410000 */
[----:B------:R-:W-:Y:S03]  /*7a00*/  FMUL.FTZ R38, R38, c[0x0][0x2ec] ;  /* 0x0000bb0026267a20 */ /* 0x000fe60000410000 */
[----:B------:R-:W3:Y:S01]  /*7a10*/  MUFU.TANH R162, R33 ;  /* 0x0000002100a27308 */ /* 0x000ee20000002400 */
[----:B------:R-:W-:Y:S01]  /*7a20*/  FMUL.FTZ R39, R39, c[0x0][0x2ec] ;  /* 0x0000bb0027277a20 */ /* 0x000fe20000410000 */
[C---:B----4-:R-:W-:Y:S03]  /*7a30*/  HMMA.16816.F32 R44, R192.reuse, R136, R44 ;  /* 0x00000088c02c723c */ /* 0x050fe6000000182c */
[----:B--2---:R-:W-:Y:S02]  /*7a40*/  FMUL.FTZ R3, R26, c[0x0][0x2ec] ;  /* 0x0000bb001a037a20 */ /* 0x004fe40000410000 */
[----:B------:R-:W-:Y:S02]  /*7a50*/  FMUL.FTZ R250, R40, c[0x0][0x2ec] ;  /* 0x0000bb0028fa7a20 */ /* 0x000fe40000410000 */
[----:B------:R-:W-:Y:S01]  /*7a60*/  FMUL.FTZ R41, R41, c[0x0][0x2ec] ;  /* 0x0000bb0029297a20 */ /* 0x000fe20000410000 */
[----:B------:R2:W4:Y:S01]  /*7a70*/  MUFU.TANH R155, R3 ;  /* 0x00000003009b7308 */ /* 0x0005220000002400 */
[C---:B------:R-:W-:Y:S03]  /*7a80*/  HMMA.16816.F32 R48, R192.reuse, R138, R48 ;  /* 0x0000008ac030723c */ /* 0x040fe60000001830 */
[----:B-1----:R-:W-:Y:S02]  /*7a90*/  FMUL.FTZ R2, R27, c[0x0][0x2ec] ;  /* 0x0000bb001b027a20 */ /* 0x002fe40000410000 */
[----:B------:R-:W-:Y:S02]  /*7aa0*/  FMUL.FTZ R42, R42, c[0x0][0x2ec] ;  /* 0x0000bb002a2a7a20 */ /* 0x000fe40000410000 */
[----:B------:R-:W-:Y:S02]  /*7ab0*/  FMUL.FTZ R43, R43, c[0x0][0x2ec] ;  /* 0x0000bb002b2b7a20 */ /* 0x000fe40000410000 */
[----:B------:R-:W1:Y:S06]  /*7ac0*/  MUFU.TANH R163, R34 ;  /* 0x0000002200a37308 */ /* 0x000e6c0000002400 */
[----:B------:R-:W-:Y:S02]  /*7ad0*/  FMUL.FTZ R246, R44, c[0x0][0x2ec] ;  /* 0x0000bb002cf67a20 */ /* 0x000fe40000410000 */
[----:B------:R-:W-:Y:S02]  /*7ae0*/  FMUL.FTZ R45, R45, c[0x0][0x2ec] ;  /* 0x0000bb002d2d7a20 */ /* 0x000fe40000410000 */
[----:B------:R5:W1:Y:S01]  /*7af0*/  MUFU.TANH R165, R35 ;  /* 0x0000002300a57308 */ /* 0x000a620000002400 */
[----:B------:R-:W-:Y:S02]  /*7b00*/  FMUL.FTZ R46, R46, c[0x0][0x2ec] ;  /* 0x0000bb002e2e7a20 */ /* 0x000fe40000410000 */
[----:B------:R-:W-:Y:S02]  /*7b10*/  FMUL.FTZ R47, R47, c[0x0][0x2ec] ;  /* 0x0000bb002f2f7a20 */ /* 0x000fe40000410000 */
[----:B--2---:R-:W-:Y:S02]  /*7b20*/  FMUL.FTZ R3, R32, c[0x0][0x2ec] ;  /* 0x0000bb0020037a20 */ /* 0x004fe40000410000 */
[----:B------:R-:W-:Y:S02]  /*7b30*/  FMUL.FTZ R198, R48, c[0x0][0x2ec] ;  /* 0x0000bb0030c67a20 */ /* 0x000fe40000410000 */
[----:B------:R-:W-:Y:S01]  /*7b40*/  FMUL.FTZ R49, R49, c[0x0][0x2ec] ;  /* 0x0000bb0031317a20 */ /* 0x000fe20000410000 */
[----:B------:R2:W1:Y:S01]  /*7b50*/  MUFU.TANH R157, R2 ;  /* 0x00000002009d7308 */ /* 0x0004620000002400 */
[----:B------:R-:W-:Y:S02]  /*7b60*/  FMUL.FTZ R50, R50, c[0x0][0x2ec] ;  /* 0x0000bb0032327a20 */ /* 0x000fe40000410000 */
[----:B------:R-:W-:Y:S07]  /*7b70*/  FMUL.FTZ R51, R51, c[0x0][0x2ec] ;  /* 0x0000bb0033337a20 */ /* 0x000fee0000410000 */
[----:B------:R-:W1:Y:S01]  /*7b80*/  MUFU.TANH R252, R37 ;  /* 0x0000002500fc7308 */ /* 0x000e620000002400 */
[----:B-----5:R-:W5:Y:S09]  /*7b90*/  LDSM.16.M88.4 R32, [R208+0x7000] ;  /* 0x00700000d020783b */ /* 0x020f720000000200 */
[----:B------:R-:W1:Y:S01]  /*7ba0*/  MUFU.TANH R251, R38 ;  /* 0x0000002600fb7308 */ /* 0x000e620000002400 */
[----:B--2---:R-:W-:Y:S09]  /*7bb0*/  FMUL.FTZ R2, R36, c[0x0][0x2ec] ;  /* 0x0000bb0024027a20 */ /* 0x004ff20000410000 */
[----:B------:R2:W1:Y:S10]  /*7bc0*/  MUFU.TANH R249, R39 ;  /* 0x0000002700f97308 */ /* 0x0004740000002400 */
[----:B------:R1:W1:Y:S10]  /*7bd0*/  MUFU.TANH R148, R178 ;  /* 0x000000b200947308 */ /* 0x0002740000002400 */
[----:B------:R3:W3:Y:S01]  /*7be0*/  MUFU.TANH R8, R132 ;  /* 0x0000008400087308 */ /* 0x0006e20000002400 */
[----:B--2---:R-:W2:Y:S01]  /*7bf0*/  LDSM.16.M88.4 R36, [R208+0x7800] ;  /* 0x00780000d024783b */ /* 0x004ea20000000200 */
[----:B------:R-:W-:Y:S04]  /*7c00*/  DEPBAR.LE SB0, 0x0 ;  /* 0x000080000000791a */ /* 0x000fe80000000000 */
[C---:B-----5:R-:W-:Y:S04]  /*7c10*/  HMMA.16816.F32 R52, R192.reuse, R32, R52 ;  /* 0x00000020c034723c */ /* 0x060fe80000001834 */
[----:B------:R5:W2:Y:S01]  /*7c20*/  MUFU.TANH R156, R176 ;  /* 0x000000b0009c7308 */ /* 0x000aa20000002400 */
[----:B------:R-:W-:Y:S01]  /*7c30*/  BAR.SYNC.DEFER_BLOCKING 0x0 ;  /* 0x0000000000007b1d */ /* 0x000fe20000010000 */
[----:B-1----:R-:W-:Y:S02]  /*7c40*/  FMUL.FTZ R178, R17, c[0x0][0x2ec] ;  /* 0x0000bb0011b27a20 */ /* 0x002fe40000410000 */
[C---:B------:R-:W-:Y:S06]  /*7c50*/  HMMA.16816.F32 R56, R192.reuse, R34, R56 ;  /* 0x00000022c038723c */ /* 0x040fec0000001838 */
[----:B------:R1:W1:Y:S01]  /*7c60*/  MUFU.TANH R151, R134 ;  /* 0x0000008600977308 */ /* 0x0002620000002400 */
[----:B---3--:R-:W-:Y:S09]  /*7c70*/  FMUL.FTZ R132, R16, c[0x0][0x2ec] ;  /* 0x0000bb0010847a20 */ /* 0x008ff20000410000 */
[----:B------:R3:W3:Y:S01]  /*7c80*/  MUFU.TANH R149, R133 ;  /* 0x0000008500957308 */ /* 0x0006e20000002400 */
[----:B------:R-:W-:Y:S02]  /*7c90*/  FMUL.FTZ R188, R52, c[0x0][0x2ec] ;  /* 0x0000bb0034bc7a20 */ /* 0x000fe40000410000 */
[----:B-----5:R-:W-:Y:S02]  /*7ca0*/  FMUL.FTZ R176, R21, c[0x0][0x2ec] ;  /* 0x0000bb0015b07a20 */ /* 0x020fe40000410000 */
[----:B------:R-:W-:Y:S02]  /*7cb0*/  FMUL.FTZ R53, R53, c[0x0][0x2ec] ;  /* 0x0000bb0035357a20 */ /* 0x000fe40000410000 */
[----:B------:R-:W-:Y:S03]  /*7cc0*/  FMUL.FTZ R54, R54, c[0x0][0x2ec] ;  /* 0x0000bb0036367a20 */ /* 0x000fe60000410000 */
[----:B------:R5:W4:Y:S01]  /*7cd0*/  MUFU.TANH R146, R178 ;  /* 0x000000b200927308 */ /* 0x000b220000002400 */
[----:B------:R-:W-:Y:S02]  /*7ce0*/  FMUL.FTZ R186, R56, c[0x0][0x2ec] ;  /* 0x0000bb0038ba7a20 */ /* 0x000fe40000410000 */
[----:B------:R-:W-:Y:S01]  /*7cf0*/  FMUL.FTZ R55, R55, c[0x0][0x2ec] ;  /* 0x0000bb0037377a20 */ /* 0x000fe20000410000 */
[C---:B--2---:R-:W-:Y:S03]  /*7d00*/  HMMA.16816.F32 R60, R192.reuse, R36, R60 ;  /* 0x00000024c03c723c */ /* 0x044fe6000000183c */
[----:B-1----:R-:W-:Y:S02]  /*7d10*/  FMUL.FTZ R134, R22, c[0x0][0x2ec] ;  /* 0x0000bb0016867a20 */ /* 0x002fe40000410000 */
[----:B------:R-:W-:Y:S01]  /*7d20*/  FMUL.FTZ R57, R57, c[0x0][0x2ec] ;  /* 0x0000bb0039397a20 */ /* 0x000fe20000410000 */
[----:B------:R1:W2:Y:S01]  /*7d30*/  MUFU.TANH R150, R132 ;  /* 0x0000008400967308 */ /* 0x0002a20000002400 */
[----:B------:R-:W-:Y:S01]  /*7d40*/  FMUL.FTZ R58, R58, c[0x0][0x2ec] ;  /* 0x0000bb003a3a7a20 */ /* 0x000fe20000410000 */
[----:B------:R-:W-:Y:S04]  /*7d50*/  HMMA.16816.F32 R64, R192, R38, R64 ;  /* 0x00000026c040723c */ /* 0x000fe80000001840 */
[----:B---3--:R-:W-:Y:S02]  /*7d60*/  FMUL.FTZ R133, R23, c[0x0][0x2ec] ;  /* 0x0000bb0017857a20 */ /* 0x008fe40000410000 */
[----:B------:R-:W-:Y:S02]  /*7d70*/  FMUL.FTZ R59, R59, c[0x0][0x2ec] ;  /* 0x0000bb003b3b7a20 */ /* 0x000fe40000410000 */
[----:B------:R3:W2:Y:S01]  /*7d80*/  MUFU.TANH R160, R177 ;  /* 0x000000b100a07308 */ /* 0x0006a20000002400 */
[----:B-----5:R-:W-:Y:S07]  /*7d90*/  FMUL.FTZ R178, R25, c[0x0][0x2ec] ;  /* 0x0000bb0019b27a20 */ /* 0x020fee0000410000 */
[----:B------:R-:W-:Y:S02]  /*7da0*/  FMUL.FTZ R180, R60, c[0x0][0x2ec] ;  /* 0x0000bb003cb47a20 */ /* 0x000fe40000410000 */
[----:B------:R5:W2:Y:S01]  /*7db0*/  MUFU.TANH R173, R176 ;  /* 0x000000b000ad7308 */ /* 0x000aa20000002400 */
        /* <DEDUP_REMOVED lines=8> */
[----:B---3--:R-:W-:Y:S05]  /*7e40*/  FMUL.FTZ R177, R20, c[0x0][0x2ec] ;  /* 0x0000bb0014b17a20 */ /* 0x008fea0000410000 */
[----:B------:R3:W2:Y:S01]  /*7e50*/  MUFU.TANH R169, R133 ;  /* 0x0000008500a97308 */ /* 0x0006a20000002400 */
[----:B-----5:R-:W-:Y:S09]  /*7e60*/  FMUL.FTZ R176, R28, c[0x0][0x2ec] ;  /* 0x0000bb001cb07a20 */ /* 0x020ff20000410000 */
[----:B------:R5:W2:Y:S01]  /*7e70*/  MUFU.TANH R154, R178 ;  /* 0x000000b2009a7308 */ /* 0x000aa20000002400 */
[----:B-1----:R-:W-:Y:S09]  /*7e80*/  FMUL.FTZ R134, R29, c[0x0][0x2ec] ;  /* 0x0000bb001d867a20 */ /* 0x002ff20000410000 */
[----:B------:R1:W1:Y:S01]  /*7e90*/  MUFU.TANH R167, R132 ;  /* 0x0000008400a77308 */ /* 0x0002620000002400 */
[----:B---3--:R-:W-:Y:S09]  /*7ea0*/  FMUL.FTZ R133, R30, c[0x0][0x2ec] ;  /* 0x0000bb001e857a20 */ /* 0x008ff20000410000 */
[----:B------:R3:W2:Y:S01]  /*7eb0*/  MUFU.TANH R175, R177 ;  /* 0x000000b100af7308 */ /* 0x0006a20000002400 */
[----:B-----5:R-:W-:Y:S09]  /*7ec0*/  FMUL.FTZ R178, R64, c[0x0][0x2ec] ;  /* 0x0000bb0040b27a20 */ /* 0x020ff20000410000 */
[----:B------:R3:W2:Y:S01]  /*7ed0*/  MUFU.TANH R158, R176 ;  /* 0x000000b0009e7308 */ /* 0x0006a20000002400 */
[----:B-1----:R-:W-:Y:S09]  /*7ee0*/  FMUL.FTZ R132, R31, c[0x0][0x2ec] ;  /* 0x0000bb001f847a20 */ /* 0x002ff20000410000 */
[----:B------:R3:W1:Y:S10]  /*7ef0*/  MUFU.TANH R174, R134 ;  /* 0x0000008600ae7308 */ /* 0x0006740000002400 */
[----:B------:R3:W1:Y:S10]  /*7f00*/  MUFU.TANH R159, R133 ;  /* 0x00000085009f7308 */ /* 0x0006740000002400 */
        /* <DEDUP_REMOVED lines=32> */
[----:B--2-4-:R-:W-:Y:S02]  /*8110*/  ULDC UR6, c[0x0][0x198] ;  /* 0x0000660000067ab9 */ /* 0x014fe40000000800 */
[----:B------:R-:W-:Y:S04]  /*8120*/  ULEA UR6, -UR6, URZ, 0x7 ;  /* 0x0000003f06067291 */ /* 0x000fe8000f8e393f */
[----:B------:R-:W-:Y:S02]  /*8130*/  USHF.R.S32.HI UR4, URZ, 0x1f, UR6 ;  /* 0x0000001f3f047899 */ /* 0x000fe40008011406 */
[----:B------:R-:W-:Y:S04]  /*8140*/  MOV R6, UR6 ;  /* 0x0000000600067c02 */ /* 0x000fe80008000f00 */
[----:B---3--:R-:W-:Y:S01]  /*8150*/  MOV R2, UR4 ;  /* 0x0000000400027c02 */ /* 0x008fe20008000f00 */
[----:B------:R-:W-:-:S05]  /*8160*/  @P6 BRA `(.L_x_2315) ;  /* 0x000003b000006947 */ /* 0x000fca0003800000 */
[----:B------:R-:W-:Y:S04]  /*8170*/  IABS R2, c[0x0][0x2d0] ;  /* 0x0000b40000027a13 */ /* 0x000fe80000000000 */
[----:B------:R-:W2:Y:S10]  /*8180*/  I2F.RP R5, R2 ;  /* 0x0000000200057306 */ /* 0x000eb40000209400 */
[----:B--2---:R-:W2:Y:S02]  /*8190*/  MUFU.RCP R3, R5 ;  /* 0x0000000500037308 */ /* 0x004ea40000001000 */
[----:B--2---:R-:W-:Y:S01]  /*81a0*/  IADD3 R14, R3, 0xffffffe, RZ ;  /* 0x0ffffffe030e7810 */ /* 0x004fe20007ffe0ff */
[----:B------:R-:W-:Y:S07]  /*81b0*/  IMAD.SHL.U32 R3, R242, 0x80, RZ ;  /* 0x00000080f2037824 */ /* 0x000fee00078e00ff */
[----:B------:R-:W2:Y:S01]  /*81c0*/  F2I.FTZ.U32.TRUNC.NTZ R15, R14 ;  /* 0x0000000e000f7305 */ /* 0x000ea2000021f000 */
        /* <DEDUP_REMOVED lines=53> */
.L_x_2315:
        /* <DEDUP_REMOVED lines=36> */
.L_x_2314:
[----:B--234-:R-:W-:Y:S01]  /*8760*/  FMNMX.FTZ R3, R152, R135, !PT ;  /* 0x0000008798037209 */ /* 0x01cfe20007810000 */
        /* <DEDUP_REMOVED lines=169> */
[----:B------:R-:W1:Y:S01]  /*9200*/  MUFU.EX2 R148, R148 ;  /* 0x0000009400947308 */ /* 0x000e620000000800 */
        /* <DEDUP_REMOVED lines=10> */
[--C-:B------:R-:W-:Y:S01]  /*92b0*/  FFMA.FTZ R165, R252, c[0x0][0x23c], -R145.reuse ;  /* 0x00008f00fca57a23 */ /* 0x100fe20000010891 */
[----:B-1----:R-:W-:Y:S01]  /*92c0*/  F2FP.PACK_AB R71, R148, R147 ;  /* 0x000000939447723e */ /* 0x002fe200000000ff */
        /* <DEDUP_REMOVED lines=73> */
[----:B------:R-:W1:Y:S01]  /*9760*/  MUFU.EX2 R157, R157 ;  /* 0x0000009d009d7308 */ /* 0x000e620000000800 */
        /* <DEDUP_REMOVED lines=9> */
[----:B------:R-:W-:Y:S02]  /*9800*/  FMUL.FTZ R61, R2, R73 ;  /* 0x00000049023d7220 */ /* 0x000fe40000410000 */
[----:B------:R-:W1:Y:S01]  /*9810*/  MUFU.EX2 R160, R160 ;  /* 0x000000a000a07308 */ /* 0x000e620000000800 */
[C---:B------:R-:W-:Y:S02]  /*9820*/  FMUL.FTZ R62, R0.reuse, R74 ;  /* 0x0000004a003e7220 */ /* 0x040fe40000410000 */
        /* <DEDUP_REMOVED lines=25> */
[----:B------:R-:W-:Y:S03]  /*99c0*/  FADD.FTZ R138, R138, R139 ;  /* 0x0000008b8a8a7221 */ /* 0x000fe60000010000 */
[----:B------:R-:W-:Y:S01]  /*99d0*/  MUFU.EX2 R166, R166 ;  /* 0x000000a600a67308 */ /* 0x000fe20000000800 */
[----:B------:R-:W-:Y:S01]  /*99e0*/  FFMA.FTZ R143, R2, R243, R143 ;  /* 0x000000f3028f7223 */ /* 0x000fe2000001008f */
        /* <DEDUP_REMOVED lines=273> */
.L_x_2312:
        /* <DEDUP_REMOVED lines=162> */
[----:B------:R3:W-:Y:S01]  /*b520*/  STS.64 [R17+0x4000], R72 ;  /* 0x0040004811007388 */ /* 0x0007e20000000a00 */
[----:B----4-:R-:W-:-:S03]  /*b530*/  IADD3 R11, -R234, RZ, RZ ;  /* 0x000000ffea0b7210 */ /* 0x010fc60007ffe1ff */
[----:B------:R-:W-:Y:S04]  /*b540*/  STS.64 [R17+0x4800], R74 ;  /* 0x0048004a11007388 */ /* 0x000fe80000000a00 */
[----:B------:R-:W-:Y:S01]  /*b550*/  STS.64 [R14+0x4000], R68 ;  /* 0x004000440e007388 */ /* 0x000fe20000000a00 */
[----:B--2---:R-:W-:-:S03]  /*b560*/  IMAD R8, R11, c[0x0][0x1c0], R8 ;  /* 0x000070000b087a24 */ /* 0x004fc600078e0208 */
[----:B------:R-:W-:Y:S01]  /*b570*/  STS.64 [R14+0x4800], R70 ;  /* 0x004800460e007388 */ /* 0x000fe20000000a00 */
[----:B------:R-:W-:-:S03]  /*b580*/  IMAD R7, R7, c[0x0][0x1c0], R8 ;  /* 0x0000700007077a24 */ /* 0x000fc600078e0208 */
[----:B------:R-:W-:Y:S01]  /*b590*/  BAR.SYNC.DEFER_BLOCKING 0x0 ;  /* 0x0000000000007b1d */ /* 0x000fe20000010000 */
[----:B---3--:R-:W-:Y:S02]  /*b5a0*/  LOP3.LUT R73, R0, 0xffffffe0, RZ, 0xc0, !PT ;  /* 0xffffffe000497812 */ /* 0x008fe400078ec0ff */
[----:B-1----:R-:W-:Y:S02]  /*b5b0*/  SHF.L.U32 R0, R9, 0x6, RZ ;  /* 0x0000000609007819 */ /* 0x002fe400000006ff */
[----:B------:R-:W-:Y:S02]  /*b5c0*/  IADD3 R73, -R73, R2, RZ ;  /* 0x0000000249497210 */ /* 0x000fe40007ffe1ff */
[----:B------:R-:W-:Y:S01]  /*b5d0*/  MOV R2, 0xff800000 ;  /* 0xff80000000027802 */ /* 0x000fe20000000f00 */
[----:B------:R-:W-:Y:S01]  /*b5e0*/  IMAD R7, R7, c[0x0][0x214], R0 ;  /* 0x0000850007077a24 */ /* 0x000fe200078e0200 */
[----:B------:R-:W-:Y:S01]  /*b5f0*/  LOP3.LUT P0, RZ, R73, 0x3, RZ, 0xc0, !PT ;  /* 0x0000000349ff7812 */ /* 0x000fe2000780c0ff */
[----:B------:R-:W-:Y:S01]  /*b600*/  @P4 FFMA.FTZ R2, R132, c[0x0][0x238], R5 ;  /* 0x00008e0084024a23 */ /* 0x000fe20000010005 */
        /* <DEDUP_REMOVED lines=31> */
.L_x_2318:
[----:B--234-:R-:W-:Y:S05]  /*b800*/  BSYNC B0 ;  /* 0x0000000000007941 */ /* 0x01cfea0003800000 */
.L_x_2317:
        /* <DEDUP_REMOVED lines=25> */
.L_x_2319:
        /* <DEDUP_REMOVED lines=14> */
.L_x_8229:


//--------------------- .text._ZN5flash24flash_fwd_splitkv_kernelI23Flash_fwd_kernel_traitsILi128ELi64ELi128ELi4ELb0ELb0EN7cutlass6half_tE19Flash_kernel_traitsILi128ELi64ELi128ELi4ES3_EELb1ELb0ELb0ELb0ELb1ELb0ELb0ELb0EEEvNS_16Flash_fwd_paramsE --------------------------
	.section	.text._ZN5flash24flash_fwd_splitkv_kernelI23Flash_fwd_kernel_traitsILi128ELi64ELi128ELi4ELb0ELb0EN7cutlass6half_tE19Flash_kernel_traitsILi128ELi64ELi128ELi4ES3_EELb1ELb0ELb0ELb0ELb1ELb0ELb0ELb0EEEvNS_16Flash_fwd_paramsE,"ax",@progbits
	.sectioninfo	@"SHI_REGISTERS=254"
	.align	128
        .global         _ZN5flash24flash_fwd_splitkv_kernelI23Flash_fwd_kernel_traitsILi128ELi64ELi128ELi4ELb0ELb0EN7cutlass6half_tE19Flash_kernel_traitsILi128ELi64ELi128ELi4ES3_EELb1ELb0ELb0ELb0ELb1ELb0ELb0ELb0EEEvNS_16Flash_fwd_paramsE
        .type           _ZN5flash24flash_fwd_splitkv_kernelI23Flash_fwd_kernel_traitsILi128ELi64ELi128ELi4ELb0ELb0EN7cutlass6half_tE19Flash_kernel_traitsILi128ELi64ELi128ELi4ES3_EELb1ELb0ELb0ELb0ELb1ELb0ELb0ELb0EEEvNS_16Flash_fwd_paramsE,@function
        .size           _ZN5flash24flash_fwd_splitkv_kernelI23Flash_fwd_kernel_traitsILi128ELi64ELi128ELi4ELb0ELb0EN7cutlass6half_tE19Flash_kernel_traitsILi128ELi64ELi128ELi4ES3_EELb1ELb0ELb0ELb0ELb1ELb0ELb0ELb0EEEvNS_16Flash_fwd_paramsE,(.L_x_8230 - _ZN5flash24flash_fwd_splitkv_kernelI23Flash_fwd_kernel_traitsILi128ELi64ELi128ELi4ELb0ELb0EN7cutlass6half_tE19Flash_kernel_traitsILi128ELi64ELi128ELi4ES3_EELb1ELb0ELb0ELb0ELb1ELb0ELb0ELb0EEEvNS_16Flash_fwd_paramsE)
        .other          _ZN5flash24flash_fwd_splitkv_kernelI23Flash_fwd_kernel_traitsILi128ELi64ELi128ELi4ELb0ELb0EN7cutlass6half_tE19Flash_kernel_traitsILi128ELi64ELi128ELi4ES3_EELb1ELb0ELb0ELb0ELb1ELb0ELb0ELb0EEEvNS_16Flash_fwd_paramsE,@"STO_CUDA_ENTRY STV_DEFAULT"
_ZN5flash24flash_fwd_splitkv_kernelI23Flash_fwd_kernel_traitsILi128ELi64ELi128ELi4ELb0ELb0EN7cutlass6half_tE19Flash_kernel_traitsILi128ELi64ELi128ELi4ES3_EELb1ELb0ELb0ELb0ELb1ELb0ELb0ELb0EEEvNS_16Flash_fwd_paramsE:
.text._ZN5flash24flash_fwd_splitkv_kernelI23Flash_fwd_kernel_traitsILi128ELi64ELi128ELi4ELb0ELb0EN7cutlass6half_tE19Flash_kernel_traitsILi128ELi64ELi128ELi4ES3_EELb1ELb0ELb0ELb0ELb1ELb0ELb0ELb0EEEvNS_16Flash_fwd_paramsE:
        /* <DEDUP_REMOVED lines=33> */
.L_x_2320:
[----:B-1-34-:R-:W-:Y:S02]  /*0210*/  MOV R0, c[0x0][0x218] ;  /* 0x0000860000007a02 */ /* 0x01afe40000000f00 */
.L_x_2321:
[----:B------:R-:W-:-:S04]  /*0220*/  ISETP.NE.U32.AND P2, PT, RZ, c[0x0][0x258], PT ;  /* 0x00009600ff007a0c */ /* 0x000fc80003f45070 */
[----:B------:R-:W-:-:S13]  /*0230*/  ISETP.NE.AND.EX P2, PT, RZ, c[0x0][0x25c], PT, P2 ;  /* 0x00009700ff007a0c */ /* 0x000fda0003f45320 */
[----:B------:R-:W-:-:S06]  /*0240*/  @P2 IMAD.WIDE R6, R5, R8, c[0x0][0x258] ;  /* 0x0000960005062625 */ /* 0x000fcc00078e0208 */
[----:B------:R-:W2:Y:S01]  /*0250*/  @P2 LDG.E R7, [R6.64] ;  /* 0x0000000806072981 */ /* 0x000ea2000c1e1900 */
[----:B------:R-:W-:Y:S01]  /*0260*/  IMAD.SHL.U32 R130, R39, 0x40, RZ ;  /* 0x0000004027827824 */ /* 0x000fe200078e00ff */
[----:B------:R-:W-:-:S04]  /*0270*/  @!P2 ISETP.NE.U32.AND P1, PT, RZ, c[0x0][0x268], PT ;  /* 0x00009a00ff00aa0c */ /* 0x000fc80003f25070 */
[----:B------:R-:W-:Y:S02]  /*0280*/  ISETP.GT.AND P0, PT, R127, R130, PT ;  /* 0x000000827f00720c */ /* 0x000fe40003f04270 */
[----:B------:R-:W-:-:S04]  /*0290*/  @!P2 ISETP.NE.AND.EX P1, PT, RZ, c[0x0][0x26c], PT, P1 ;  /* 0x00009b00ff00aa0c */ /* 0x000fc80003f25310 */
[----:B-1----:R-:W-:Y:S01]  /*02a0*/  @!P2 SEL R3, RZ, c[0x0][0x21c], !P1 ;  /* 0x00008700ff03aa07 */ /* 0x002fe20004800000 */
[----:B--2--5:R-:W-:-:S03]  /*02b0*/  @P2 IMAD.IADD R126, R7, 0x1, -R4 ;  /* 0x00000001077e2824 */ /* 0x024fc600078e0a04 */
[----:B------:R-:W-:-:S03]  /*02c0*/  @!P2 IADD3 R126, R3, R0, -R4 ;  /* 0x00000000037ea210 */ /* 0x000fc60007ffe804 */
[----:B------:R-:W-:Y:S05]  /*02d0*/  @!P0 EXIT ;  /* 0x000000000000894d */ /* 0x000fea0003800000 */
[----:B------:R-:W-:Y:S01]  /*02e0*/  ULDC UR5, c[0x0][0x218] ;  /* 0x0000860000057ab9 */ /* 0x000fe20000000800 */
[----:B------:R-:W-:Y:S01]  /*02f0*/  IADD3 R3, -R127, 0xbf, R130 ;  /* 0x000000bf7f037810 */ /* 0x000fe20007ffe182 */
[----:B------:R-:W-:Y:S01]  /*0300*/  UIADD3 UR5, UR5, 0x7f, URZ ;  /* 0x0000007f05057890 */ /* 0x000fe2000fffe03f */
[----:B------:R-:W-:Y:S01]  /*0310*/  IADD3 R7, R126, 0x7f, RZ ;  /* 0x0000007f7e077810 */ /* 0x000fe20007ffe0ff */
[----:B------:R-:W1:Y:S01]  /*0320*/  S2R R6, SR_TID.X ;  /* 0x0000000000067919 */ /* 0x000e620000002100 */
[----:B------:R-:W-:Y:S01]  /*0330*/  IADD3 R3, R3, c[0x0][0x2e8], R126 ;  /* 0x0000ba0003037a10 */ /* 0x000fe20007ffe07e */
[----:B------:R-:W-:Y:S01]  /*0340*/  USHF.R.S32.HI UR4, URZ, 0x1f, UR5 ;  /* 0x0000001f3f047899 */ /* 0x000fe20008011405 */
[----:B------:R-:W-:Y:S02]  /*0350*/  SHF.R.S32.HI R2, RZ, 0x1f, R7 ;  /* 0x0000001fff027819 */ /* 0x000fe40000011407 */
[----:B------:R-:W-:Y:S01]  /*0360*/  SHF.R.S32.HI R0, RZ, 0x1f, R3 ;  /* 0x0000001fff007819 */ /* 0x000fe20000011403 */
[----:B------:R-:W-:Y:S01]  /*0370*/  ULEA.HI UR4, UR4, UR5, URZ, 0x7 ;  /* 0x0000000504047291 */ /* 0x000fe2000f8f383f */
[----:B------:R-:W-:-:S02]  /*0380*/  LEA.HI R2, R2, R7, RZ, 0x7 ;  /* 0x0000000702027211 */ /* 0x000fc400078f38ff */
[----:B------:R-:W-:Y:S01]  /*0390*/  LEA.HI R0, R0, R3, RZ, 0x7 ;  /* 0x0000000300007211 */ /* 0x000fe200078f38ff */
[----:B------:R-:W-:Y:S01]  /*03a0*/  USHF.R.S32.HI UR4, URZ, 0x7, UR4 ;  /* 0x000000073f047899 */ /* 0x000fe20008011404 */
[----:B------:R-:W-:Y:S02]  /*03b0*/  SHF.R.S32.HI R2, RZ, 0x7, R2 ;  /* 0x00000007ff027819 */ /* 0x000fe40000011402 */
[----:B------:R-:W-:-:S03]  /*03c0*/  SHF.R.S32.HI R0, RZ, 0x7, R0 ;  /* 0x00000007ff007819 */ /* 0x000fc60000011400 */
[----:B------:R-:W-:-:S04]  /*03d0*/  IMNMX R3, R2, UR4, PT ;  /* 0x0000000402037c17 */ /* 0x000fc8000b800200 */
[----:B------:R-:W-:-:S04]  /*03e0*/  IMNMX R2, R3, R0, PT ;  /* 0x0000000003027217 */ /* 0x000fc80003800200 */
[----:B------:R-:W-:-:S13]  /*03f0*/  ISETP.GT.AND P0, PT, R2, RZ, PT ;  /* 0x000000ff0200720c */ /* 0x000fda0003f04270 */
[----:B------:R-:W-:Y:S05]  /*0400*/  @P0 BRA `(.L_x_2322) ;  /* 0x0000072000000947 */ /* 0x000fea0003800000 */
[----:B-1----:R-:W-:Y:S01]  /*0410*/  SHF.R.S32.HI R3, RZ, 0x1f, R6 ;  /* 0x0000001fff037819 */ /* 0x002fe20000011406 */
[----:B------:R-:W-:Y:S01]  /*0420*/  BSSY B0, `(.L_x_2323) ;  /* 0x000002b000007945 */ /* 0x000fe20003800000 */
[----:B------:R-:W-:Y:S02]  /*0430*/  ISETP.NE.AND P0, PT, R226, -0x1, PT ;  /* 0xffffffffe200780c */ /* 0x000fe40003f05270 */
[-C--:B------:R-:W-:Y:S02]  /*0440*/  LEA.HI R2, R3, R6.reuse, RZ, 0x3 ;  /* 0x0000000603027211 */ /* 0x080fe400078f18ff */
[----:B------:R-:W-:Y:S02]  /*0450*/  SHF.R.S32.HI R0, RZ, 0x1f, R130 ;  /* 0x0000001fff007819 */ /* 0x000fe40000011482 */
[----:B------:R-:W-:Y:S02]  /*0460*/  LOP3.LUT R3, R2, 0x1ffffff8, RZ, 0xc0, !PT ;  /* 0x1ffffff802037812 */ /* 0x000fe400078ec0ff */
[----:B------:R-:W-:Y:S01]  /*0470*/  IADD3 R127, -R130, R127, RZ ;  /* 0x0000007f827f7210 */ /* 0x000fe20007ffe1ff */
[----:B------:R-:W-:Y:S01]  /*0480*/  IMAD R7, R0, c[0x0][0x1e8], RZ ;  /* 0x00007a0000077a24 */ /* 0x000fe200078e02ff */
[----:B------:R-:W-:-:S02]  /*0490*/  IADD3 R8, -R3, R6, RZ ;  /* 0x0000000603087210 */ /* 0x000fc40007ffe1ff */
[----:B------:R-:W-:Y:S01]  /*04a0*/  SHF.R.S32.HI R2, RZ, 0x3, R2 ;  /* 0x00000003ff027819 */ /* 0x000fe20000011402 */
[----:B------:R-:W-:Y:S01]  /*04b0*/  @P0 IMAD.WIDE.U32 R12, R226, c[0x0][0x1e8], RZ ;  /* 0x00007a00e20c0a25 */ /* 0x000fe200078e00ff */
[----:B------:R-:W-:Y:S02]  /*04c0*/  @!P0 SHF.R.S32.HI R10, RZ, 0x1f, R5 ;  /* 0x0000001fff0a8819 */ /* 0x000fe40000011405 */
[----:B------:R-:W-:Y:S01]  /*04d0*/  SHF.L.U32 R8, R8, 0x3, RZ ;  /* 0x0000000308087819 */ /* 0x000fe200000006ff */
[----:B------:R-:W-:Y:S01]  /*04e0*/  @P0 IMAD R226, R226, c[0x0][0x1ec], R13 ;  /* 0x00007b00e2e20a24 */ /* 0x000fe200078e020d */
[----:B------:R-:W-:Y:S01]  /*04f0*/  SHF.R.S32.HI R0, RZ, 0x1f, R32 ;  /* 0x0000001fff007819 */ /* 0x000fe20000011420 */
[----:B------:R-:W-:Y:S01]  /*0500*/  @P0 IMAD.MOV.U32 R4, RZ, RZ, R12 ;  /* 0x000000ffff040224 */ /* 0x000fe200078e000c */
[----:B------:R-:W-:Y:S01]  /*0510*/  SHF.R.S32.HI R9, RZ, 0x1f, R8 ;  /* 0x0000001fff097819 */ /* 0x000fe20000011408 */
[----:B------:R-:W-:Y:S02]  /*0520*/  @!P0 IMAD R10, R10, c[0x0][0x1e0], RZ ;  /* 0x000078000a0a8a24 */ /* 0x000fe400078e02ff */
[----:B------:R-:W-:-:S04]  /*0530*/  @!P0 IMAD.WIDE.U32 R12, R5, c[0x0][0x1e0], RZ ;  /* 0x00007800050c8a25 */ /* 0x000fc800078e00ff */
[----:B------:R-:W-:Y:S01]  /*0540*/  @!P0 IMAD R3, R5, c[0x0][0x1e4], R10 ;  /* 0x0000790005038a24 */ /* 0x000fe200078e020a */
[----:B------:R-:W-:Y:S01]  /*0550*/  @!P0 MOV R4, R12 ;  /* 0x0000000c00048202 */ /* 0x000fe20000000f00 */
[----:B------:R-:W-:-:S04]  /*0560*/  IMAD.WIDE.U32 R8, R130, c[0x0][0x1e8], R8 ;  /* 0x00007a0082087a25 */ /* 0x000fc800078e0008 */
[----:B------:R-:W-:Y:S01]  /*0570*/  @!P0 IMAD.IADD R226, R13, 0x1, R3 ;  /* 0x000000010de28824 */ /* 0x000fe200078e0203 */
[----:B------:R-:W-:Y:S01]  /*0580*/  IADD3 R8, P0, R4, R8, RZ ;  /* 0x0000000804087210 */ /* 0x000fe20007f1e0ff */
[----:B------:R-:W-:Y:S01]  /*0590*/  IMAD R7, R130, c[0x0][0x1ec], R7 ;  /* 0x00007b0082077a24 */ /* 0x000fe200078e0207 */
[----:B------:R-:W-:Y:S01]  /*05a0*/  SHF.R.S32.HI R4, RZ, 0x1f, R2 ;  /* 0x0000001fff047819 */ /* 0x000fe20000011402 */
[----:B------:R-:W-:Y:S02]  /*05b0*/  IMAD R3, R0, c[0x0][0x1f0], RZ ;  /* 0x00007c0000037a24 */ /* 0x000fe400078e02ff */
[----:B------:R-:W-:Y:S01]  /*05c0*/  IMAD R5, R5, c[0x0][0x1c0], R32 ;  /* 0x0000700005057a24 */ /* 0x000fe200078e0220 */
[----:B------:R-:W-:Y:S01]  /*05d0*/  IADD3.X R9, R226, R9, R7, P0, !PT ;  /* 0x00000009e2097210 */ /* 0x000fe200007fe407 */
[----:B------:R-:W-:Y:S01]  /*05e0*/  IMAD R3, R32, c[0x0][0x1f4], R3 ;  /* 0x00007d0020037a24 */ /* 0x000fe200078e0203 */
[----:B------:R-:W-:Y:S01]  /*05f0*/  ISETP.GE.AND P0, PT, R2, R127, PT ;  /* 0x0000007f0200720c */ /* 0x000fe20003f06270 */
[----:B------:R-:W-:-:S02]  /*0600*/  IMAD R5, R5, c[0x0][0x214], R130 ;  /* 0x0000850005057a24 */ /* 0x000fc400078e0282 */
[----:B------:R-:W-:-:S04]  /*0610*/  IMAD.WIDE.U32 R32, R32, c[0x0][0x1f0], R8 ;  /* 0x00007c0020207a25 */ /* 0x000fc800078e0008 */
[----:B------:R-:W-:-:S06]  /*0620*/  IMAD.IADD R15, R33, 0x1, R3 ;  /* 0x00000001210f7824 */ /* 0x000fcc00078e0203 */
[----:B------:R-:W-:Y:S05]  /*0630*/  @P0 BRA `(.L_x_2324) ;  /* 0x0000009000000947 */ /* 0x000fea0003800000 */
[----:B------:R-:W-:Y:S01]  /*0640*/  MOV R14, R32 ;  /* 0x00000020000e7202 */ /* 0x000fe20000000f00 */
[----:B------:R-:W-:-:S04]  /*0650*/  IMAD R3, R4, c[0x0][0x1e8], RZ ;  /* 0x00007a0004037a24 */ /* 0x000fc800078e02ff */
[----:B------:R-:W-:-:S04]  /*0660*/  IMAD.WIDE.U32 R8, R2, c[0x0][0x1e8], R14 ;  /* 0x00007a0002087a25 */ /* 0x000fc800078e000e */
[----:B------:R-:W-:Y:S01]  /*0670*/  IMAD R0, R2, c[0x0][0x1ec], R3 ;  /* 0x00007b0002007a24 */ /* 0x000fe200078e0203 */
[----:B------:R-:W-:-:S04]  /*0680*/  LEA R10, P0, R8, c[0x0][0x1d0], 0x1 ;  /* 0x00007400080a7a11 */ /* 0x000fc800078008ff */
[----:B------:R-:W-:-:S04]  /*0690*/  IADD3 R0, R9, R0, RZ ;  /* 0x0000000009007210 */ /* 0x000fc80007ffe0ff */
[----:B------:R-:W-:-:S05]  /*06a0*/  LEA.HI.X R11, R8, c[0x0][0x1d4], R0, 0x1, P0 ;  /* 0x00007500080b7a11 */ /* 0x000fca00000f0c00 */
[----:B------:R1:W-:Y:S04]  /*06b0*/  STG.E.128 [R10.64], RZ ;  /* 0x000000ff0a007986 */ /* 0x0003e8000c101d08 */
[----:B------:R1:W-:Y:S02]  /*06c0*/  STG.E.128 [R10.64+0x80], RZ ;  /* 0x000080ff0a007986 */ /* 0x0003e4000c101d08 */
.L_x_2324:
[----:B------:R-:W-:Y:S05]  /*06d0*/  BSYNC B0 ;  /* 0x0000000000007941 */ /* 0x000fea0003800000 */
.L_x_2323:
[----:B-1----:R-:W-:Y:S01]  /*06e0*/  IADD3 R10, R2, 0x10, RZ ;  /* 0x00000010020a7810 */ /* 0x002fe20007ffe0ff */
[----:B------:R-:W-:Y:S03]  /*06f0*/  BSSY B0, `(.L_x_2325) ;  /* 0x000000f000007945 */ /* 0x000fe60003800000 */
[----:B------:R-:W-:-:S13]  /*0700*/  ISETP.GE.AND P0, PT, R10, R127, PT ;  /* 0x0000007f0a00720c */ /* 0x000fda0003f06270 */
[----:B------:R-:W-:Y:S05]  /*0710*/  @P0 BRA `(.L_x_2326) ;  /* 0x000000c000000947 */ /* 0x000fea0003800000 */
[----:B------:R-:W-:Y:S01]  /*0720*/  IADD3 R3, P0, R2, 0x10, RZ ;  /* 0x0000001002037810 */ /* 0x000fe20007f1e0ff */
[----:B------:R-:W-:Y:S01]  /*0730*/  IMAD.MOV.U32 R8, RZ, RZ, R32 ;  /* 0x000000ffff087224 */ /* 0x000fe200078e0020 */
[----:B------:R-:W-:-:S03]  /*0740*/  MOV R9, R15 ;  /* 0x0000000f00097202 */ /* 0x000fc60000000f00 */
[----:B------:R-:W-:Y:S02]  /*0750*/  IMAD.X R0, RZ, RZ, R4, P0 ;  /* 0x000000ffff007224 */ /* 0x000fe400000e0604 */
[----:B------:R-:W-:-:S04]  /*0760*/  IMAD.WIDE.U32 R8, R3, c[0x0][0x1e8], R8 ;  /* 0x00007a0003087a25 */ /* 0x000fc800078e0008 */
[----:B------:R-:W-:Y:S01]  /*0770*/  IMAD R0, R0, c[0x0][0x1e8], RZ ;  /* 0x00007a0000007a24 */ /* 0x000fe200078e02ff */
[----:B------:R-:W-:-:S03]  /*0780*/  LEA R12, P0, R8, c[0x0][0x1d0], 0x1 ;  /* 0x00007400080c7a11 */ /* 0x000fc600078008ff */
[----:B------:R-:W-:-:S05]  /*0790*/  IMAD R0, R3, c[0x0][0x1ec], R0 ;  /* 0x00007b0003007a24 */ /* 0x000fca00078e0200 */
[----:B------:R-:W-:-:S04]  /*07a0*/  IADD3 R3, R9, R0, RZ ;  /* 0x0000000009037210 */ /* 0x000fc80007ffe0ff */
[----:B------:R-:W-:-:S05]  /*07b0*/  LEA.HI.X R13, R8, c[0x0][0x1d4], R3, 0x1, P0 ;  /* 0x00007500080d7a11 */ /* 0x000fca00000f0c03 */
[----:B------:R1:W-:Y:S04]  /*07c0*/  STG.E.128 [R12.64], RZ ;  /* 0x000000ff0c007986 */ /* 0x0003e8000c101d08 */
[----:B------:R1:W-:Y:S02]  /*07d0*/  STG.E.128 [R12.64+0x80], RZ ;  /* 0x000080ff0c007986 */ /* 0x0003e4000c101d08 */
.L_x_2326:
[----:B------:R-:W-:Y:S05]  /*07e0*/  BSYNC B0 ;  /* 0x0000000000007941 */ /* 0x000fea0003800000 */
.L_x_2325:
[----:B------:R-:W-:Y:S01]  /*07f0*/  IADD3 R8, R2, 0x20, RZ ;  /* 0x0000002002087810 */ /* 0x000fe20007ffe0ff */
[----:B------:R-:W-:Y:S03]  /*0800*/  BSSY B0, `(.L_x_2327) ;  /* 0x000000f000007945 */ /* 0x000fe60003800000 */
[----:B------:R-:W-:-:S13]  /*0810*/  ISETP.GE.AND P0, PT, R8, R127, PT ;  /* 0x0000007f0800720c */ /* 0x000fda0003f06270 */
[----:B------:R-:W-:Y:S05]  /*0820*/  @P0 BRA `(.L_x_2328) ;  /* 0x000000c000000947 */ /* 0x000fea0003800000 */
[----:B------:R-:W-:Y:S01]  /*0830*/  IADD3 R3, P0, R2, 0x20, RZ ;  /* 0x0000002002037810 */ /* 0x000fe20007f1e0ff */
[----:B-1----:R-:W-:Y:S01]  /*0840*/  IMAD.MOV.U32 R12, RZ, RZ, R32 ;  /* 0x000000ffff0c7224 */ /* 0x002fe200078e0020 */
        /* <DEDUP_REMOVED lines=10> */
.L_x_2328:
[----:B------:R-:W-:Y:S05]  /*08f0*/  BSYNC B0 ;  /* 0x0000000000007941 */ /* 0x000fea0003800000 */
.L_x_2327:
[----:B-1----:R-:W-:Y:S01]  /*0900*/  IADD3 R12, R2, 0x30, RZ ;  /* 0x00000030020c7810 */ /* 0x002fe20007ffe0ff */
[----:B------:R-:W-:Y:S03]  /*0910*/  BSSY B0, `(.L_x_2329) ;  /* 0x000000e000007945 */ /* 0x000fe60003800000 */
[----:B------:R-:W-:-:S13]  /*0920*/  ISETP.GE.AND P0, PT, R12, R127, PT ;  /* 0x0000007f0c00720c */ /* 0x000fda0003f06270 */
[----:B------:R-:W-:Y:S05]  /*0930*/  @P0 BRA `(.L_x_2330) ;  /* 0x000000b000000947 */ /* 0x000fea0003800000 */
[----:B------:R-:W-:Y:S02]  /*0940*/  IADD3 R3, P0, R2, 0x30, RZ ;  /* 0x0000003002037810 */ /* 0x000fe40007f1e0ff */
[----:B------:R-:W-:Y:S02]  /*0950*/  MOV R14, R32 ;  /* 0x00000020000e7202 */ /* 0x000fe40000000f00 */
[----:B------:R-:W-:-:S03]  /*0960*/  IADD3.X R0, RZ, R4, RZ, P0, !PT ;  /* 0x00000004ff007210 */ /* 0x000fc600007fe4ff */
        /* <DEDUP_REMOVED lines=8> */
.L_x_2330:
[----:B------:R-:W-:Y:S05]  /*09f0*/  BSYNC B0 ;  /* 0x0000000000007941 */ /* 0x000fea0003800000 */
.L_x_2329:
[----:B------:R-:W-:-:S04]  /*0a00*/  LOP3.LUT P4, RZ, R6, 0x7, RZ, 0xc0, !PT ;  /* 0x0000000706ff7812 */ /* 0x000fc8000788c0ff */
[-C--:B------:R-:W-:Y:S02]  /*0a10*/  ISETP.GE.OR P3, PT, R2, R127.reuse, P4 ;  /* 0x0000007f0200720c */ /* 0x080fe40002766670 */
[-C--:B------:R-:W-:Y:S02]  /*0a20*/  ISETP.GE.OR P2, PT, R10, R127.reuse, P4 ;  /* 0x0000007f0a00720c */ /* 0x080fe40002746670 */
[-C--:B------:R-:W-:Y:S02]  /*0a30*/  ISETP.GE.OR P1, PT, R8, R127.reuse, P4 ;  /* 0x0000007f0800720c */ /* 0x080fe40002726670 */
[C---:B------:R-:W-:Y:S02]  /*0a40*/  IADD3 R2, P0, R5.reuse, R2, RZ ;  /* 0x0000000205027210 */ /* 0x040fe40007f1e0ff */
[----:B------:R-:W-:Y:S02]  /*0a50*/  ISETP.GE.OR P4, PT, R12, R127, P4 ;  /* 0x0000007f0c00720c */ /* 0x000fe40002786670 */
[----:B------:R-:W-:-:S02]  /*0a60*/  LEA.HI.X.SX32 R5, R5, R4, 0x1, P0 ;  /* 0x0000000405057211 */ /* 0x000fc400000f0eff */
[----:B------:R-:W-:Y:S01]  /*0a70*/  LEA R4, P0, R2, c[0x0][0x200], 0x2 ;  /* 0x0000800002047a11 */ /* 0x000fe200078010ff */
[----:B------:R-:W-:-:S03]  /*0a80*/  @!P3 IMAD.MOV.U32 R3, RZ, RZ, 0x7f800000 ;  /* 0x7f800000ff03b424 */ /* 0x000fc600078e00ff */
[----:B------:R-:W-:Y:S01]  /*0a90*/  LEA.HI.X R5, R2, c[0x0][0x204], R5, 0x2, P0 ;  /* 0x0000810002057a11 */ /* 0x000fe200000f1405 */
[----:B------:R-:W-:Y:S02]  /*0aa0*/  @!P2 IMAD.MOV.U32 R2, RZ, RZ, 0x7f800000 ;  /* 0x7f800000ff02a424 */ /* 0x000fe400078e00ff */
[----:B------:R-:W-:Y:S02]  /*0ab0*/  @!P1 IMAD.MOV.U32 R0, RZ, RZ, 0x7f800000 ;  /* 0x7f800000ff009424 */ /* 0x000fe400078e00ff */
[----:B------:R2:W-:Y:S04]  /*0ac0*/  @!P3 STG.E [R4.64], R3 ;  /* 0x000000030400b986 */ /* 0x0005e8000c101908 */
[----:B------:R2:W-:Y:S04]  /*0ad0*/  @!P2 STG.E [R4.64+0x40], R2 ;  /* 0x000040020400a986 */ /* 0x0005e8000c101908 */
[----:B------:R2:W-:Y:S01]  /*0ae0*/  @!P1 STG.E [R4.64+0x80], R0 ;  /* 0x0000800004009986 */ /* 0x0005e2000c101908 */
[----:B------:R-:W-:Y:S05]  /*0af0*/  @P4 EXIT ;  /* 0x000000000000494d */ /* 0x000fea0003800000 */
[----:B--2---:R-:W-:-:S05]  /*0b00*/  MOV R3, 0x7f800000 ;  /* 0x7f80000000037802 */ /* 0x004fca0000000f00 */
[----:B------:R-:W-:Y:S01]  /*0b10*/  STG.E [R4.64+0xc0], R3 ;  /* 0x0000c00304007986 */ /* 0x000fe2000c101908 */
[----:B------:R-:W-:Y:S05]  /*0b20*/  EXIT ;  /* 0x000000000000794d */ /* 0x000fea0003800000 */
.L_x_2322:
[----:B-1----:R-:W-:Y:S01]  /*0b30*/  ISETP.NE.U32.AND P0, PT, RZ, c[0x0][0x2b8], PT ;  /* 0x0000ae00ff007a0c */ /* 0x002fe20003f05070 */
[----:B------:R-:W-:Y:S01]  /*0b40*/  IMAD.MOV.U32 R0, RZ, RZ, R5 ;  /* 0x000000ffff007224 */ /* 0x000fe200078e0005 */
[----:B------:R-:W-:Y:S02]  /*0b50*/  ISETP.NE.U32.AND P2, PT, RZ, c[0x0][0x2c0], PT ;  /* 0x0000b000ff007a0c */ /* 0x000fe40003f45070 */
[----:B------:R-:W-:Y:S02]  /*0b60*/  ISETP.NE.AND.EX P0, PT, RZ, c[0x0][0x2bc], PT, P0 ;  /* 0x0000af00ff007a0c */ /* 0x000fe40003f05300 */
[----:B------:R-:W-:-:S11]  /*0b70*/  ISETP.NE.AND.EX P2, PT, RZ, c[0x0][0x2c4], PT, P2 ;  /* 0x0000b100ff007a0c */ /* 0x000fd60003f45320 */
[C---:B------:R-:W-:Y:S02]  /*0b80*/  @P0 IMAD.WIDE R12, R5.reuse, R8, c[0x0][0x2b8] ;  /* 0x0000ae00050c0625 */ /* 0x040fe400078e0208 */
[----:B------:R-:W-:Y:S02]  /*0b90*/  @P2 SHF.R.S32.HI R8, RZ, 0x1f, R5 ;  /* 0x0000001fff082819 */ /* 0x000fe40000011405 */
[C---:B------:R-:W-:Y:S01]  /*0ba0*/  @P2 IMAD.WIDE.U32 R10, R5.reuse, c[0x0][0x2c8], RZ ;  /* 0x0000b200050a2a25 */ /* 0x040fe200078e00ff */
[----:B------:R-:W-:Y:S01]  /*0bb0*/  CS2R R234, SRZ ;  /* 0x0000000000ea7805 */ /* 0x000fe2000001ff00 */
[----:B------:R1:W5:Y:S01]  /*0bc0*/  @P0 LDG.E R0, [R12.64] ;  /* 0x000000080c000981 */ /* 0x000362000c1e1900 */
[----:B------:R-:W-:Y:S01]  /*0bd0*/  PLOP3.LUT P0, PT, PT, PT, PT, 0x8, 0x0 ;  /* 0x000000000000781c */ /* 0x000fe20003f0e170 */
[----:B------:R-:W-:Y:S01]  /*0be0*/  @P2 IMAD R8, R8, c[0x0][0x2c8], RZ ;  /* 0x0000b20008082a24 */ /* 0x000fe200078e02ff */
[----:B------:R-:W-:Y:S02]  /*0bf0*/  @P2 LEA R234, P1, R10, c[0x0][0x2c0], 0x2 ;  /* 0x0000b0000aea2a11 */ /* 0x000fe400078210ff */
[----:B------:R-:W-:Y:S01]  /*0c00*/  IABS R37, c[0x0][0x2d0] ;  /* 0x0000b40000257a13 */ /* 0x000fe20000000000 */
[----:B------:R-:W-:-:S04]  /*0c10*/  @P2 IMAD R3, R5, c[0x0][0x2cc], R8 ;  /* 0x0000b30005032a24 */ /* 0x000fc800078e0208 */
[----:B------:R-:W-:-:S05]  /*0c20*/  @P2 IMAD.IADD R3, R11, 0x1, R3 ;  /* 0x000000010b032824 */ /* 0x000fca00078e0203 */
[----:B------:R-:W-:-:S04]  /*0c30*/  @P2 SHF.L.U64.HI R3, R10, 0x2, R3 ;  /* 0x000000020a032819 */ /* 0x000fc80000010203 */
[----:B------:R-:W-:Y:S02]  /*0c40*/  @P2 IADD3.X R235, R3, c[0x0][0x2c4], RZ, P1, !PT ;  /* 0x0000b10003eb2a10 */ /* 0x000fe40000ffe4ff */
[----:B------:R-:W-:-:S04]  /*0c50*/  @P2 ISETP.NE.U32.AND P1, PT, R234, RZ, PT ;  /* 0x000000ffea00220c */ /* 0x000fc80003f25070 */
[----:B------:R-:W-:-:S13]  /*0c60*/  @P2 ISETP.NE.AND.EX P0, PT, R235, RZ, PT, P1 ;  /* 0x000000ffeb00220c */ /* 0x000fda0003f05310 */
[----:B------:R-:W-:Y:S05]  /*0c70*/  @!P0 BRA `(.L_x_2331) ;  /* 0x0000048000008947 */ /* 0x000fea0003800000 */
[----:B-1----:R-:W1:Y:S01]  /*0c80*/  I2F.RP R7, R37 ;  /* 0x0000002500077306 */ /* 0x002e620000209400 */
[----:B------:R-:W-:-:S07]  /*0c90*/  LEA R11, R2, 0xffffff80, 0x7 ;  /* 0xffffff80020b7811 */ /* 0x000fce00078e38ff */
[----:B-1----:R-:W1:Y:S02]  /*0ca0*/  MUFU.RCP R8, R7 ;  /* 0x0000000700087308 */ /* 0x002e640000001000 */
[----:B-1----:R-:W-:-:S06]  /*0cb0*/  IADD3 R8, R8, 0xffffffe, RZ ;  /* 0x0ffffffe08087810 */ /* 0x002fcc0007ffe0ff */
[----:B------:R-:W1:Y:S02]  /*0cc0*/  F2I.FTZ.U32.TRUNC.NTZ R9, R8 ;  /* 0x0000000800097305 */ /* 0x000e64000021f000 */
[----:B-1---5:R-:W-:Y:S02]  /*0cd0*/  IMAD.MOV R0, RZ, RZ, -R9 ;  /* 0x000000ffff007224 */ /* 0x022fe400078e0a09 */
        /* <DEDUP_REMOVED lines=47> */
[----:B------:R-:W-:-:S04]  /*0fd0*/  @!P2 LOP3.LUT R13, RZ, c[0x0][0x1c8], RZ, 0x33, !PT ;  /* 0x00007200ff0daa12 */ /* 0x000fc800078e33ff */
[----:B------:R-:W-:Y:S02]  /*0fe0*/  SHF.R.S32.HI R8, RZ, 0x1f, R13 ;  /* 0x0000001fff087819 */ /* 0x000fe4000001140d */
[----:B--2---:R-:W-:Y:S01]  /*0ff0*/  SHF.R.S32.HI R9, RZ, 0x1f, R20 ;  /* 0x0000001fff097819 */ /* 0x004fe20000011414 */
[----:B------:R-:W-:-:S04]  /*1000*/  IMAD.WIDE.U32 R14, R20, c[0x0][0x180], RZ ;  /* 0x00006000140e7a25 */ /* 0x000fc800078e00ff */
[C---:B------:R-:W-:Y:S02]  /*1010*/  IMAD R3, R9.reuse, c[0x0][0x180], RZ ;  /* 0x0000600009037a24 */ /* 0x040fe400078e02ff */
[----:B------:R-:W-:Y:S02]  /*1020*/  IMAD R9, R9, c[0x0][0x188], RZ ;  /* 0x0000620009097a24 */ /* 0x000fe400078e02ff */
[C---:B------:R-:W-:Y:S02]  /*1030*/  IMAD R3, R20.reuse, c[0x0][0x184], R3 ;  /* 0x0000610014037a24 */ /* 0x040fe400078e0203 */
[----:B------:R-:W-:Y:S02]  /*1040*/  IMAD R9, R20, c[0x0][0x18c], R9 ;  /* 0x0000630014097a24 */ /* 0x000fe400078e0209 */
[----:B------:R-:W-:Y:S02]  /*1050*/  IMAD.IADD R15, R15, 0x1, R3 ;  /* 0x000000010f0f7824 */ /* 0x000fe400078e0203 */
[----:B------:R-:W-:-:S02]  /*1060*/  IMAD R3, R11, c[0x0][0x19c], R0 ;  /* 0x000067000b037a24 */ /* 0x000fc400078e0200 */
[----:B------:R-:W-:-:S04]  /*1070*/  IMAD.WIDE.U32 R26, R11, c[0x0][0x198], R14 ;  /* 0x000066000b1a7a25 */ /* 0x000fc800078e000e */
[----:B------:R-:W-:Y:S01]  /*1080*/  IMAD R0, R8, c[0x0][0x1b0], RZ ;  /* 0x00006c0008007a24 */ /* 0x000fe200078e02ff */
[----:B------:R-:W-:Y:S01]  /*1090*/  IADD3 R27, R27, R3, RZ ;  /* 0x000000031b1b7210 */ /* 0x000fe20007ffe0ff */
[----:B------:R-:W-:-:S04]  /*10a0*/  IMAD.WIDE.U32 R20, R20, c[0x0][0x188], RZ ;  /* 0x0000620014147a25 */ /* 0x000fc800078e00ff */
[C---:B------:R-:W-:Y:S02]  /*10b0*/  IMAD R3, R13.reuse, c[0x0][0x1b4], R0 ;  /* 0x00006d000d037a24 */ /* 0x040fe400078e0200 */
[----:B------:R-:W-:-:S04]  /*10c0*/  IMAD.WIDE.U32 R26, R13, c[0x0][0x1b0], R26 ;  /* 0x00006c000d1a7a25 */ /* 0x000fc800078e001a */
[----:B------:R-:W-:Y:S01]  /*10d0*/  IMAD.IADD R9, R21, 0x1, R9 ;  /* 0x0000000115097824 */ /* 0x000fe200078e0209 */
[----:B------:R-:W-:Y:S01]  /*10e0*/  IADD3 R3, R27, R3, RZ ;  /* 0x000000031b037210 */ /* 0x000fe20007ffe0ff */
[----:B------:R-:W-:Y:S05]  /*10f0*/  BRA `(.L_x_2332) ;  /* 0x0000041000007947 */ /* 0x000fea0003800000 */
.L_x_2331:
[----:B-1----:R-:W-:-:S13]  /*1100*/  ISETP.NE.AND P4, PT, R9, -0x1, PT ;  /* 0xffffffff0900780c */ /* 0x002fda0003f85270 */
[----:B------:R-:W-:-:S05]  /*1110*/  @P4 IADD3 R3, R4, R9, RZ ;  /* 0x0000000904034210 */ /* 0x000fca0007ffe0ff */
[----:B------:R-:W-:-:S04]  /*1120*/  @P4 IMAD.WIDE.U32 R10, R3, c[0x0][0x198], RZ ;  /* 0x00006600030a4a25 */ /* 0x000fc800078e00ff */
[----:B------:R-:W-:Y:S01]  /*1130*/  @P4 IMAD R3, R3, c[0x0][0x19c], R11 ;  /* 0x0000670003034a24 */ /* 0x000fe200078e020b */
        /* <DEDUP_REMOVED lines=11> */
.L_x_2333:
[----:B------:R-:W-:Y:S01]  /*11f0*/  IABS R11, c[0x0][0x1c8] ;  /* 0x00007200000b7a13 */ /* 0x000fe20000000000 */
[----:B------:R-:W-:Y:S01]  /*1200*/  @P4 IMAD.IADD R9, R4, 0x1, R9 ;  /* 0x0000000104094824 */ /* 0x000fe200078e0209 */
[----:B------:R-:W-:Y:S02]  /*1210*/  MOV R15, R3 ;  /* 0x00000003000f7202 */ /* 0x000fe40000000f00 */
[----:B------:R-:W1:Y:S01]  /*1220*/  I2F.RP R14, R11 ;  /* 0x0000000b000e7306 */ /* 0x000e620000209400 */
[----:B------:R-:W-:-:S04]  /*1230*/  @P4 IMAD.WIDE.U32 R20, R9, c[0x0][0x1a0], RZ ;  /* 0x0000680009144a25 */ /* 0x000fc800078e00ff */
[----:B------:R-:W-:-:S03]  /*1240*/  @P4 IMAD R9, R9, c[0x0][0x1a4], R21 ;  /* 0x0000690009094a24 */ /* 0x000fc600078e0215 */
[----:B-1----:R-:W1:Y:S02]  /*1250*/  MUFU.RCP R12, R14 ;  /* 0x0000000e000c7308 */ /* 0x002e640000001000 */
[----:B-1----:R-:W-:Y:S01]  /*1260*/  IADD3 R12, R12, 0xffffffe, RZ ;  /* 0x0ffffffe0c0c7810 */ /* 0x002fe20007ffe0ff */
[----:B------:R-:W-:-:S05]  /*1270*/  IMAD.MOV.U32 R14, RZ, RZ, R10 ;  /* 0x000000ffff0e7224 */ /* 0x000fca00078e000a */
[----:B------:R-:W1:Y:S02]  /*1280*/  F2I.FTZ.U32.TRUNC.NTZ R13, R12 ;  /* 0x0000000c000d7305 */ /* 0x000e64000021f000 */
[----:B-1----:R-:W-:Y:S02]  /*1290*/  IMAD.MOV R7, RZ, RZ, -R13 ;  /* 0x000000ffff077224 */ /* 0x002fe400078e0a0d */
[----:B------:R-:W-:Y:S02]  /*12a0*/  IMAD.MOV.U32 R12, RZ, RZ, RZ ;  /* 0x000000ffff0c7224 */ /* 0x000fe400078e00ff */
[----:B------:R-:W-:Y:S01]  /*12b0*/  IMAD R8, R7, R11, RZ ;  /* 0x0000000b07087224 */ /* 0x000fe200078e02ff */
[----:B------:R-:W-:-:S03]  /*12c0*/  IABS R7, R32 ;  /* 0x0000002000077213 */ /* 0x000fc60000000000 */
[----:B------:R-:W-:-:S06]  /*12d0*/  IMAD.HI.U32 R8, R13, R8, R12 ;  /* 0x000000080d087227 */ /* 0x000fcc00078e000c */
[----:B------:R-:W-:-:S05]  /*12e0*/  IMAD.HI.U32 R13, R8, R7, RZ ;  /* 0x00000007080d7227 */ /* 0x000fca00078e00ff */
[----:B------:R-:W-:-:S05]  /*12f0*/  IADD3 R8, -R13, RZ, RZ ;  /* 0x000000ff0d087210 */ /* 0x000fca0007ffe1ff */
[----:B------:R-:W-:Y:S01]  /*1300*/  IMAD R8, R11, R8, R7 ;  /* 0x000000080b087224 */ /* 0x000fe200078e0207 */
[----:B------:R-:W-:-:S04]  /*1310*/  LOP3.LUT R7, R32, c[0x0][0x1c8], RZ, 0x3c, !PT ;  /* 0x0000720020077a12 */ /* 0x000fc800078e3cff */
[----:B------:R-:W-:Y:S02]  /*1320*/  ISETP.GT.U32.AND P1, PT, R11, R8, PT ;  /* 0x000000080b00720c */ /* 0x000fe40003f24070 */
[----:B------:R-:W-:-:S11]  /*1330*/  ISETP.GE.AND P2, PT, R7, RZ, PT ;  /* 0x000000ff0700720c */ /* 0x000fd60003f46270 */
[----:B------:R-:W-:Y:S01]  /*1340*/  @!P1 IMAD.IADD R8, R8, 0x1, -R11 ;  /* 0x0000000108089824 */ /* 0x000fe200078e0a0b */
[----:B------:R-:W-:Y:S02]  /*1350*/  @!P1 IADD3 R13, R13, 0x1, RZ ;  /* 0x000000010d0d9810 */ /* 0x000fe40007ffe0ff */
[----:B------:R-:W-:Y:S02]  /*1360*/  ISETP.NE.AND P1, PT, RZ, c[0x0][0x1c8], PT ;  /* 0x00007200ff007a0c */ /* 0x000fe40003f25270 */
[----:B------:R-:W-:Y:S02]  /*1370*/  ISETP.GE.U32.AND P3, PT, R8, R11, PT ;  /* 0x0000000b0800720c */ /* 0x000fe40003f66070 */
[----:B------:R-:W-:-:S04]  /*1380*/  LEA R11, R2, 0xffffff80, 0x7 ;  /* 0xffffff80020b7811 */ /* 0x000fc800078e38ff */
[----:B------:R-:W-:Y:S01]  /*1390*/  SHF.R.S32.HI R7, RZ, 0x1f, R11 ;  /* 0x0000001fff077819 */ /* 0x000fe2000001140b */
[----:B------:R-:W-:-:S04]  /*13a0*/  IMAD.WIDE.U32 R14, R11, c[0x0][0x198], R14 ;  /* 0x000066000b0e7a25 */ /* 0x000fc800078e000e */
[----:B------:R-:W-:Y:S02]  /*13b0*/  IMAD R8, R7, c[0x0][0x198], RZ ;  /* 0x0000660007087a24 */ /* 0x000fe400078e02ff */
[----:B------:R-:W-:Y:S02]  /*13c0*/  @P3 IADD3 R13, R13, 0x1, RZ ;  /* 0x000000010d0d3810 */ /* 0x000fe40007ffe0ff */
[----:B------:R-:W-:Y:S02]  /*13d0*/  IMAD R3, R11, c[0x0][0x19c], R8 ;  /* 0x000067000b037a24 */ /* 0x000fe400078e0208 */
[----:B------:R-:W-:Y:S02]  /*13e0*/  @!P2 IADD3 R13, -R13, RZ, RZ ;  /* 0x000000ff0d0da210 */ /* 0x000fe40007ffe1ff */
[----:B------:R-:W-:Y:S02]  /*13f0*/  @!P1 LOP3.LUT R13, RZ, c[0x0][0x1c8], RZ, 0x33, !PT ;  /* 0x00007200ff0d9a12 */ /* 0x000fe400078e33ff */
[----:B------:R-:W-:-:S02]  /*1400*/  IADD3 R15, R15, R3, RZ ;  /* 0x000000030f0f7210 */ /* 0x000fc40007ffe0ff */
[----:B------:R-:W-:-:S03]  /*1410*/  SHF.R.S32.HI R8, RZ, 0x1f, R13 ;  /* 0x0000001fff087819 */ /* 0x000fc6000001140d */
        /* <DEDUP_REMOVED lines=15> */
.L_x_2332:
[----:B------:R-:W-:Y:S01]  /*1510*/  ISETP.NE.AND P1, PT, R226, -0x1, PT ;  /* 0xffffffffe200780c */ /* 0x000fe20003f25270 */
[----:B------:R-:W-:Y:S01]  /*1520*/  IMAD.IADD R223, R127, 0x1, -R130 ;  /* 0x000000017fdf7824 */ /* 0x000fe200078e0a82 */
[----:B------:R-:W-:Y:S01]  /*1530*/  SHF.R.S32.HI R129, RZ, 0x1f, R6 ;  /* 0x0000001fff817819 */ /* 0x000fe20000011406 */
[----:B------:R-:W-:Y:S01]  /*1540*/  IMAD R8, R8, c[0x0][0x1b8], RZ ;  /* 0x00006e0008087a24 */ /* 0x000fe200078e02ff */
[----:B------:R-:W-:Y:S01]  /*1550*/  IADD3 R227, R2, -0x1, RZ ;  /* 0xffffffff02e37810 */ /* 0x000fe20007ffe0ff */
[----:B------:R-:W-:Y:S01]  /*1560*/  IMAD.SHL.U32 R194, R6, 0x2, RZ ;  /* 0x0000000206c27824 */ /* 0x000fe200078e00ff */
[----:B-----5:R-:W-:Y:S01]  /*1570*/  LEA.HI R0, R129, R6, RZ, 0x3 ;  /* 0x0000000681007211 */ /* 0x020fe200078f18ff */
[----:B------:R-:W-:-:S03]  /*1580*/  IMAD R8, R13, c[0x0][0x1bc], R8 ;  /* 0x00006f000d087a24 */ /* 0x000fc600078e0208 */
[----:B------:R-:W-:Y:S02]  /*1590*/  SHF.R.S32.HI R232, RZ, 0x3, R0 ;  /* 0x00000003ffe87819 */ /* 0x000fe40000011400 */
[----:B------:R-:W-:Y:S01]  /*15a0*/  LOP3.LUT R194, R194, 0x6, RZ, 0xc0, !PT ;  /* 0x00000006c2c27812 */ /* 0x000fe200078ec0ff */
[----:B------:R-:W-:Y:S01]  /*15b0*/  @!P1 IMAD.WIDE.U32 R14, R5, c[0x0][0x178], RZ ;  /* 0x00005e00050e9a25 */ /* 0x000fe200078e00ff */
[----:B------:R-:W-:Y:S02]  /*15c0*/  @!P1 SHF.R.S32.HI R4, RZ, 0x1f, R5 ;  /* 0x0000001fff049819 */ /* 0x000fe40000011405 */
[C---:B------:R-:W-:Y:S01]  /*15d0*/  IADD3 R10, R232.reuse, 0x20, RZ ;  /* 0x00000020e80a7810 */ /* 0x040fe20007ffe0ff */
[----:B------:R-:W-:Y:S01]  /*15e0*/  IMAD.SHL.U32 R229, R232, 0x40, RZ ;  /* 0x00000040e8e57824 */ /* 0x000fe200078e00ff */
[----:B------:R-:W-:Y:S01]  /*15f0*/  SHF.R.S32.HI R233, RZ, 0x1f, R232 ;  /* 0x0000001fffe97819 */ /* 0x000fe200000114e8 */
[----:B------:R-:W-:Y:S01]  /*1600*/  @!P1 IMAD R4, R4, c[0x0][0x178], RZ ;  /* 0x00005e0004049a24 */ /* 0x000fe200078e02ff */
[----:B------:R-:W-:Y:S01]  /*1610*/  ISETP.GE.AND P2, PT, R10, R223, PT ;  /* 0x000000df0a00720c */ /* 0x000fe20003f46270 */
[----:B------:R-:W-:Y:S01]  /*1620*/  @P1 IMAD.WIDE.U32 R16, R226, c[0x0][0x190], RZ ;  /* 0x00006400e2101a25 */ /* 0x000fe200078e00ff */
[----:B------:R-:W-:-:S03]  /*1630*/  LOP3.LUT R229, R229, 0x1c0, RZ, 0xc0, !PT ;  /* 0x000001c0e5e57812 */ /* 0x000fc600078ec0ff */
[----:B------:R-:W-:Y:S01]  /*1640*/  @!P1 IMAD R4, R5, c[0x0][0x17c], R4 ;  /* 0x00005f0005049a24 */ /* 0x000fe200078e0204 */
[----:B------:R-:W-:Y:S01]  /*1650*/  LOP3.LUT R5, R0, 0xfffffff8, RZ, 0xc0, !PT ;  /* 0xfffffff800057812 */ /* 0x000fe200078ec0ff */
[----:B------:R-:W-:Y:S01]  /*1660*/  @!P1 IMAD.MOV.U32 R16, RZ, RZ, R14 ;  /* 0x000000ffff109224 */ /* 0x000fe200078e000e */
[----:B------:R-:W-:Y:S01]  /*1670*/  IADD3 R14, R232, 0x10, RZ ;  /* 0x00000010e80e7810 */ /* 0x000fe20007ffe0ff */
[----:B------:R-:W-:Y:S02]  /*1680*/  @P1 IMAD R17, R226, c[0x0][0x194], R17 ;  /* 0x00006500e2111a24 */ /* 0x000fe400078e0211 */
[----:B------:R-:W-:Y:S01]  /*1690*/  IMAD.IADD R5, R6, 0x1, -R5 ;  /* 0x0000000106057824 */ /* 0x000fe200078e0a05 */
[----:B------:R-:W-:Y:S01]  /*16a0*/  ISETP.GE.AND P6, PT, R14, R223, PT ;  /* 0x000000df0e00720c */ /* 0x000fe20003fc6270 */
[----:B------:R-:W-:Y:S01]  /*16b0*/  @!P1 IMAD.IADD R17, R15, 0x1, R4 ;  /* 0x000000010f119824 */ /* 0x000fe200078e0204 */
[----:B------:R-:W-:Y:S01]  /*16c0*/  SHF.R.S32.HI R15, RZ, 0x1f, R32 ;  /* 0x0000001fff0f7819 */ /* 0x000fe20000011420 */
[----:B------:R-:W-:Y:S01]  /*16d0*/  IMAD.SHL.U32 R230, R5, 0x8, RZ ;  /* 0x0000000805e67824 */ /* 0x000fe200078e00ff */
[----:B------:R-:W-:Y:S01]  /*16e0*/  LEA.HI R4, R129, R6, RZ, 0x6 ;  /* 0x0000000681047211 */ /* 0x000fe200078f30ff */
[----:B------:R-:W-:-:S03]  /*16f0*/  IMAD.WIDE R38, R39, 0x40, R232 ;  /* 0x0000004027267825 */ /* 0x000fc600078e02e8 */
[--C-:B------:R-:W-:Y:S01]  /*1700*/  LOP3.LUT R0, R229, 0x38, R230.reuse, 0xf8, !PT ;  /* 0x00000038e5007812 */ /* 0x100fe200078ef8e6 */
[----:B------:R-:W-:Y:S01]  /*1710*/  IMAD R15, R15, c[0x0][0x1a8], RZ ;  /* 0x00006a000f0f7a24 */ /* 0x000fe200078e02ff */
[----:B------:R-:W-:Y:S01]  /*1720*/  IADD3 R16, P1, R230, R16, RZ ;  /* 0x00000010e6107210 */ /* 0x000fe20007f3e0ff */
[----:B------:R-:W-:Y:S01]  /*1730*/  IMAD.SHL.U32 R4, R4, 0x8, RZ ;  /* 0x0000000804047824 */ /* 0x000fe200078e00ff */
[----:B------:R-:W-:Y:S01]  /*1740*/  SHF.R.S32.HI R12, RZ, 0x1f, R230 ;  /* 0x0000001fff0c7819 */ /* 0x000fe200000114e6 */
[----:B------:R-:W-:Y:S01]  /*1750*/  IMAD R18, R32, c[0x0][0x1ac], R15 ;  /* 0x00006b0020127a24 */ /* 0x000fe200078e020f */
[----:B------:R-:W-:Y:S01]  /*1760*/  SHF.R.U32.HI R229, RZ, 0x3, R229 ;  /* 0x00000003ffe57819 */ /* 0x000fe200000116e5 */
[----:B------:R-:W-:Y:S01]  /*1770*/  IMAD R133, R233, c[0x0][0x198], RZ ;  /* 0x00006600e9857a24 */ /* 0x000fe200078e02ff */
[----:B------:R-:W-:Y:S01]  /*1780*/  IADD3 R20, P4, R230, R20, RZ ;  /* 0x00000014e6147210 */ /* 0x000fe20007f9e0ff */
[----:B------:R-:W-:Y:S01]  /*1790*/  IMAD.X R17, R12, 0x1, R17, P1 ;  /* 0x000000010c117824 */ /* 0x000fe200008e0611 */
[----:B------:R-:W-:Y:S01]  /*17a0*/  LOP3.LUT R229, R0, R229, RZ, 0x3c, !PT ;  /* 0x000000e500e57212 */ /* 0x000fe200078e3cff */
[C---:B------:R-:W-:Y:S01]  /*17b0*/  IMAD R133, R232.reuse, c[0x0][0x19c], R133 ;  /* 0x00006700e8857a24 */ /* 0x040fe200078e0285 */
[----:B------:R-:W-:Y:S01]  /*17c0*/  IADD3 R0, R232, 0x30, RZ ;  /* 0x00000030e8007810 */ /* 0x000fe20007ffe0ff */
[----:B------:R-:W-:Y:S01]  /*17d0*/  IMAD.X R21, R12, 0x1, R9, P4 ;  /* 0x000000010c157824 */ /* 0x000fe200020e0609 */
[-C--:B------:R-:W-:Y:S01]  /*17e0*/  ISETP.GE.AND P1, PT, R232, R223.reuse, PT ;  /* 0x000000dfe800720c */ /* 0x080fe20003f26270 */
[----:B------:R-:W-:Y:S01]  /*17f0*/  IMAD.WIDE.U32 R32, R32, c[0x0][0x1a8], R16 ;  /* 0x00006a0020207a25 */ /* 0x000fe200078e0010 */
[----:B------:R-:W-:-:S02]  /*1800*/  ISETP.GE.AND P3, PT, R0, R223, PT ;  /* 0x000000df0000720c */ /* 0x000fc40003f66270 */
[----:B------:R-:W-:Y:S01]  /*1810*/  IADD3 R26, P5, R230, R26, RZ ;  /* 0x0000001ae61a7210 */ /* 0x000fe20007fbe0ff */
[----:B------:R-:W-:Y:S01]  /*1820*/  IMAD.IADD R19, R33, 0x1, R18 ;  /* 0x0000000121137824 */ /* 0x000fe200078e0212 */
[----:B------:R-:W-:Y:S01]  /*1830*/  @!P6 IADD3 R30, P4, R38, 0x10, RZ ;  /* 0x00000010261ee810 */ /* 0x000fe20007f9e0ff */
[----:B------:R-:W-:Y:S01]  /*1840*/  @!P6 IMAD.MOV.U32 R24, RZ, RZ, R32 ;  /* 0x000000ffff18e224 */ /* 0x000fe200078e0020 */
[----:B------:R-:W-:Y:S01]  /*1850*/  LOP3.LUT R229, R229, 0xfffffe00, R4, 0xf8, !PT ;  /* 0xfffffe00e5e57812 */ /* 0x000fe200078ef804 */
[----:B------:R-:W-:Y:S01]  /*1860*/  IMAD.X R27, R12, 0x1, R3, P5 ;  /* 0x000000010c1b7824 */ /* 0x000fe200028e0603 */
[C---:B------:R-:W-:Y:S01]  /*1870*/  @!P2 IADD3 R28, P5, R38.reuse, 0x20, RZ ;  /* 0x00000020261ca810 */ /* 0x040fe20007fbe0ff */
[----:B------:R-:W-:Y:S02]  /*1880*/  @!P6 IMAD.X R9, RZ, RZ, R39, P4 ;  /* 0x000000ffff09e224 */ /* 0x000fe400020e0627 */
[----:B------:R-:W-:Y:S02]  /*1890*/  @!P1 IMAD R3, R39, c[0x0][0x190], RZ ;  /* 0x0000640027039a24 */ /* 0x000fe400078e02ff */
[----:B------:R-:W-:Y:S01]  /*18a0*/  @!P1 IMAD.MOV.U32 R18, RZ, RZ, R32 ;  /* 0x000000ffff129224 */ /* 0x000fe200078e0020 */
[----:B------:R-:W-:Y:S01]  /*18b0*/  @!P3 IADD3 R22, P4, R38, 0x30, RZ ;  /* 0x000000302616b810 */ /* 0x000fe20007f9e0ff */
[----:B------:R-:W-:-:S02]  /*18c0*/  @!P6 IMAD.MOV.U32 R25, RZ, RZ, R19 ;  /* 0x000000ffff19e224 */ /* 0x000fc400078e0013 */
[--C-:B------:R-:W-:Y:S02]  /*18d0*/  @!P2 IMAD.MOV.U32 R35, RZ, RZ, R19.reuse ;  /* 0x000000ffff23a224 */ /* 0x100fe400078e0013 */
[----:B------:R-:W-:Y:S02]  /*18e0*/  @!P3 IMAD.MOV.U32 R33, RZ, RZ, R19 ;  /* 0x000000ffff21b224 */ /* 0x000fe400078e0013 */
[----:B------:R-:W-:Y:S02]  /*18f0*/  @!P6 IMAD R9, R9, c[0x0][0x190], RZ ;  /* 0x000064000909ea24 */ /* 0x000fe400078e02ff */
[C---:B------:R-:W-:Y:S02]  /*1900*/  @!P1 IMAD R3, R38.reuse, c[0x0][0x194], R3 ;  /* 0x0000650026039a24 */ /* 0x040fe400078e0203 */
[----:B------:R-:W-:-:S04]  /*1910*/  @!P1 IMAD.WIDE.U32 R18, R38, c[0x0][0x190], R18 ;  /* 0x0000640026129a25 */ /* 0x000fc800078e0012 */
[----:B------:R-:W-:Y:S02]  /*1920*/  @!P2 IMAD.X R17, RZ, RZ, R39, P5 ;  /* 0x000000ffff11a224 */ /* 0x000fe400028e0627 */
[C---:B------:R-:W-:Y:S02]  /*1930*/  @!P6 IMAD R9, R30.reuse, c[0x0][0x194], R9 ;  /* 0x000065001e09ea24 */ /* 0x040fe400078e0209 */
[----:B------:R-:W-:Y:S02]  /*1940*/  @!P3 IMAD.X R15, RZ, RZ, R39, P4 ;  /* 0x000000ffff0fb224 */ /* 0x000fe400020e0627 */
[----:B------:R-:W-:Y:S01]  /*1950*/  @!P6 IMAD.WIDE.U32 R30, R30, c[0x0][0x190], R24 ;  /* 0x000064001e1eea25 */ /* 0x000fe200078e0018 */
[----:B------:R-:W-:-:S03]  /*1960*/  @!P1 LEA R24, P4, R18, c[0x0][0x160], 0x1 ;  /* 0x0000580012189a11 */ /* 0x000fc600078808ff */
[----:B------:R-:W-:Y:S02]  /*1970*/  @!P1 IMAD.IADD R3, R19, 0x1, R3 ;  /* 0x0000000113039824 */ /* 0x000fe400078e0203 */
[----:B------:R-:W-:Y:S02]  /*1980*/  @!P2 IMAD R17, R17, c[0x0][0x190], RZ ;  /* 0x000064001111aa24 */ /* 0x000fe400078e02ff */
[----:B------:R-:W-:Y:S01]  /*1990*/  @!P2 IMAD.MOV.U32 R34, RZ, RZ, R32 ;  /* 0x000000ffff22a224 */ /* 0x000fe200078e0020 */
[----:B------:R-:W-:Y:S01]  /*19a0*/  @!P1 LEA.HI.X R25, R18, c[0x0][0x164], R3, 0x1, P4 ;  /* 0x0000590012199a11 */ /* 0x000fe200020f0c03 */
[----:B------:R-:W-:Y:S01]  /*19b0*/  @!P2 IMAD R12, R28, c[0x0][0x194], R17 ;  /* 0x000065001c0caa24 */ /* 0x000fe200078e0211 */
[----:B------:R-:W-:Y:S01]  /*19c0*/  @!P6 LEA R18, P5, R30, c[0x0][0x160], 0x1 ;  /* 0x000058001e12ea11 */ /* 0x000fe200078a08ff */
[----:B------:R-:W-:Y:S02]  /*19d0*/  @!P6 IMAD.IADD R9, R31, 0x1, R9 ;  /* 0x000000011f09e824 */ /* 0x000fe400078e0209 */
[----:B------:R-:W-:-:S03]  /*19e0*/  @!P2 IMAD.WIDE.U32 R28, R28, c[0x0][0x190], R34 ;  /* 0x000064001c1caa25 */ /* 0x000fc600078e0022 */
[----:B------:R-:W-:Y:S01]  /*19f0*/  @!P6 LEA.HI.X R19, R30, c[0x0][0x164], R9, 0x1, P5 ;  /* 0x000059001e13ea11 */ /* 0x000fe200028f0c09 */
[----:B------:R-:W-:Y:S01]  /*1a00*/  IMAD.SHL.U32 R3, R227, 0x80, RZ ;  /* 0x00000080e3037824 */ /* 0x000fe200078e00ff */
[----:B------:R-:W-:Y:S01]  /*1a10*/  @!P2 LEA R16, P4, R28, c[0x0][0x160], 0x1 ;  /* 0x000058001c10aa11 */ /* 0x000fe200078808ff */
[----:B------:R-:W-:Y:S02]  /*1a20*/  @!P3 IMAD R15, R15, c[0x0][0x190], RZ ;  /* 0x000064000f0fba24 */ /* 0x000fe400078e02ff */
[----:B------:R-:W-:Y:S02]  /*1a30*/  @!P2 IMAD.IADD R12, R29, 0x1, R12 ;  /* 0x000000011d0ca824 */ /* 0x000fe400078e020c */
[----:B------:R-:W-:Y:S02]  /*1a40*/  IMAD.IADD R9, R126, 0x1, -R3 ;  /* 0x000000017e097824 */ /* 0x000fe400078e0a03 */
[----:B------:R-:W-:Y:S01]  /*1a50*/  @!P3 IMAD R4, R22, c[0x0][0x194], R15 ;  /* 0x000065001604ba24 */ /* 0x000fe200078e020f */
[----:B------:R-:W-:Y:S01]  /*1a60*/  @!P2 LEA.HI.X R17, R28, c[0x0][0x164], R12, 0x1, P4 ;  /* 0x000059001c11aa11 */ /* 0x000fe200020f0c0c */
[----:B------:R-:W-:Y:S01]  /*1a70*/  @!P3 IMAD.WIDE.U32 R22, R22, c[0x0][0x190], R32 ;  /* 0x000064001616ba25 */ /* 0x000fe200078e0020 */
[----:B------:R-:W-:-:S03]  /*1a80*/  ISETP.GE.AND P4, PT, R14, R9, PT ;  /* 0x000000090e00720c */ /* 0x000fc60003f86270 */
[----:B------:R-:W-:Y:S01]  /*1a90*/  IMAD.WIDE.U32 R134, R232, c[0x0][0x198], R26 ;  /* 0x00006600e8867a25 */ /* 0x000fe200078e001a */
[----:B------:R-:W-:-:S03]  /*1aa0*/  @!P3 LEA R26, P5, R22, c[0x0][0x160], 0x1 ;  /* 0x00005800161aba11 */ /* 0x000fc600078a08ff */
[----:B------:R-:W-:Y:S02]  /*1ab0*/  @!P3 IMAD.IADD R4, R23, 0x1, R4 ;  /* 0x000000011704b824 */ /* 0x000fe400078e0204 */
[----:B------:R-:W-:Y:S02]  /*1ac0*/  IMAD.SHL.U32 R229, R229, 0x2, RZ ;  /* 0x00000002e5e57824 */ /* 0x000fe400078e00ff */
[----:B------:R-:W-:Y:S01]  /*1ad0*/  IMAD.IADD R133, R135, 0x1, R133 ;  /* 0x0000000187857824 */ /* 0x000fe200078e0285 */
[----:B------:R-:W-:Y:S01]  /*1ae0*/  @!P3 LEA.HI.X R27, R22, c[0x0][0x164], R4, 0x1, P5 ;  /* 0x00005900161bba11 */ /* 0x000fe200028f0c04 */
[----:B------:R-:W-:Y:S01]  /*1af0*/  IMAD.MOV.U32 R4, RZ, RZ, c[0x0][0x198] ;  /* 0x00006600ff047624 */ /* 0x000fe200078e00ff */
[----:B------:R-:W-:Y:S01]  /*1b00*/  @!PT LDS RZ, [RZ] ;  /* 0x00000000fffff984 */ /* 0x000fe20000000800 */
[----:B------:R-:W-:Y:S01]  /*1b10*/  @!PT LDS RZ, [RZ] ;  /* 0x00000000fffff984 */ /* 0x000fe20000000800 */
[----:B------:R-:W-:Y:S01]  /*1b20*/  @!PT LDS RZ, [RZ] ;  /* 0x00000000fffff984 */ /* 0x000fe20000000800 */
[----:B------:R1:W-:Y:S01]  /*1b30*/  @!P1 LDGSTS.E.BYPASS.LTC128B.128 [R229], [R24.64] ;  /* 0x0000000018e59fae */ /* 0x0003e2000b901d48 */
[----:B------:R-:W-:Y:S02]  /*1b40*/  IMAD.MOV.U32 R15, RZ, RZ, c[0x0][0x19c] ;  /* 0x00006700ff0f7624 */ /* 0x000fe400078e00ff */
[----:B------:R-:W-:Y:S01]  /*1b50*/  IMAD.WIDE.U32 R20, R13, c[0x0][0x1b8], R20 ;  /* 0x00006e000d147a25 */ /* 0x000fe200078e0014 */
[----:B------:R1:W-:Y:S01]  /*1b60*/  @!P1 LDGSTS.E.BYPASS.LTC128B.128 [R229+0x2000], [R24.64+0x80] ;  /* 0x0200008018e59fae */ /* 0x0003e2000b901d48 */
[----:B------:R-:W-:-:S02]  /*1b70*/  ISETP.GE.AND P1, PT, R10, R9, PT ;  /* 0x000000090a00720c */ /* 0x000fc40003f26270 */
[C---:B------:R-:W-:Y:S01]  /*1b80*/  @!P4 LEA R12, P5, R4.reuse, R134, 0x4 ;  /* 0x00000086040cc211 */ /* 0x040fe200078a20ff */
[----:B------:R2:W-:Y:S01]  /*1b90*/  @!P6 LDGSTS.E.BYPASS.LTC128B.128 [R229+0x800], [R18.64] ;  /* 0x0080000012e5efae */ /* 0x0005e2000b901d48 */
[----:B------:R-:W-:Y:S02]  /*1ba0*/  IMAD.IADD R21, R21, 0x1, R8 ;  /* 0x0000000115157824 */ /* 0x000fe400078e0208 */
[----:B------:R-:W-:Y:S01]  /*1bb0*/  @!P4 LEA.HI.X R23, R4, R133, R15, 0x4, P5 ;  /* 0x000000850417c211 */ /* 0x000fe200028f240f */
[----:B------:R2:W-:Y:S01]  /*1bc0*/  @!P6 LDGSTS.E.BYPASS.LTC128B.128 [R229+0x2800], [R18.64+0x80] ;  /* 0x0280008012e5efae */ /* 0x0005e2000b901d48 */
[CC--:B------:R-:W-:Y:S01]  /*1bd0*/  ISETP.GE.AND P6, PT, R232.reuse, R9.reuse, PT ;  /* 0x00000009e800720c */ /* 0x0c0fe20003fc6270 */
[----:B------:R-:W-:Y:S01]  /*1be0*/  IMAD.SHL.U32 R13, R232, 0x8, RZ ;  /* 0x00000008e80d7824 */ /* 0x000fe200078e00ff */
[----:B------:R-:W-:Y:S01]  /*1bf0*/  ISETP.GE.AND P5, PT, R0, R9, PT ;  /* 0x000000090000720c */ /* 0x000fe20003fa6270 */
[----:B------:R3:W-:Y:S04]  /*1c00*/  @!P2 LDGSTS.E.BYPASS.LTC128B.128 [R229+0x1000], [R16.64] ;  /* 0x0100000010e5afae */ /* 0x0007e8000b901d48 */
[----:B------:R3:W-:Y:S01]  /*1c10*/  @!P2 LDGSTS.E.BYPASS.LTC128B.128 [R229+0x3000], [R16.64+0x80] ;  /* 0x0300008010e5afae */ /* 0x0007e2000b901d48 */
[----:B------:R-:W-:-:S03]  /*1c20*/  @!P4 LEA R22, P2, R12, c[0x0][0x168], 0x1 ;  /* 0x00005a000c16ca11 */ /* 0x000fc600078408ff */
[----:B------:R4:W-:Y:S01]  /*1c30*/  @!P3 LDGSTS.E.BYPASS.LTC128B.128 [R229+0x1800], [R26.64] ;  /* 0x018000001ae5bfae */ /* 0x0009e2000b901d48 */
[----:B------:R-:W-:Y:S01]  /*1c40*/  @!P4 LEA.HI.X R23, R12, c[0x0][0x16c], R23, 0x1, P2 ;  /* 0x00005b000c17ca11 */ /* 0x000fe200010f0c17 */
[----:B------:R-:W-:Y:S02]  /*1c50*/  IMAD.SHL.U32 R12, R15, 0x20, RZ ;  /* 0x000000200f0c7824 */ /* 0x000fe400078e00ff */
[----:B------:R4:W-:Y:S01]  /*1c60*/  @!P3 LDGSTS.E.BYPASS.LTC128B.128 [R229+0x3800], [R26.64+0x80] ;  /* 0x038000801ae5bfae */ /* 0x0009e2000b901d48 */
[----:B------:R-:W-:Y:S02]  /*1c70*/  @!P5 IMAD.MOV.U32 R132, RZ, RZ, R134 ;  /* 0x000000ffff84d224 */ /* 0x000fe400078e0086 */
[----:B-1----:R-:W-:-:S04]  /*1c80*/  IMAD.WIDE.U32 R24, R4, 0x20, RZ ;  /* 0x0000002004187825 */ /* 0x002fc800078e00ff */
[----:B------:R-:W-:Y:S01]  /*1c90*/  @!P5 IMAD.WIDE.U32 R28, R4, 0x30, R132 ;  /* 0x00000030041cd825 */ /* 0x000fe200078e0084 */
[----:B--2---:R-:W-:Y:S02]  /*1ca0*/  @!P1 IADD3 R19, P2, R134, R24, RZ ;  /* 0x0000001886139210 */ /* 0x004fe40007f5e0ff */
[----:B------:R-:W-:Y:S02]  /*1cb0*/  IADD3 R18, R232, 0x40, RZ ;  /* 0x00000040e8127810 */ /* 0x000fe40007ffe0ff */
[----:B------:R-:W-:Y:S02]  /*1cc0*/  @!P1 IADD3.X R12, R133, R25, R12, P2, !PT ;  /* 0x00000019850c9210 */ /* 0x000fe400017fe40c */
[----:B------:R-:W-:Y:S02]  /*1cd0*/  @!P6 LEA R30, P2, R134, c[0x0][0x168], 0x1 ;  /* 0x00005a00861eea11 */ /* 0x000fe400078408ff */
[----:B------:R-:W-:Y:S01]  /*1ce0*/  ISETP.GE.AND P3, PT, R18, R9, PT ;  /* 0x000000091200720c */ /* 0x000fe20003f66270 */
[----:B---3--:R-:W-:Y:S01]  /*1cf0*/  @!P5 IMAD R16, R15, 0x30, RZ ;  /* 0x000000300f10d824 */ /* 0x008fe200078e02ff */
[----:B------:R-:W-:-:S02]  /*1d00*/  @!P6 LEA.HI.X R31, R134, c[0x0][0x16c], R133, 0x1, P2 ;  /* 0x00005b00861fea11 */ /* 0x000fc400010f0c85 */
[----:B------:R-:W-:Y:S01]  /*1d10*/  @!P1 LEA R24, P2, R19, c[0x0][0x168], 0x1 ;  /* 0x00005a0013189a11 */ /* 0x000fe200078408ff */
[----:B------:R-:W-:Y:S02]  /*1d20*/  @!P5 IMAD.IADD R16, R29, 0x1, R16 ;  /* 0x000000011d10d824 */ /* 0x000fe400078e0210 */
[----:B------:R1:W-:Y:S01]  /*1d30*/  @!P6 LDGSTS.E.BYPASS.LTC128B.128 [R229+0x4000], [R30.64] ;  /* 0x040000001ee5efae */ /* 0x0003e2000b901d48 */
[----:B------:R-:W-:Y:S02]  /*1d40*/  @!P1 LEA.HI.X R25, R19, c[0x0][0x16c], R12, 0x1, P2 ;  /* 0x00005b0013199a11 */ /* 0x000fe400010f0c0c */
[----:B------:R-:W-:Y:S01]  /*1d50*/  IADD3 R12, R232, 0x50, RZ ;  /* 0x00000050e80c7810 */ /* 0x000fe20007ffe0ff */
[----:B------:R1:W-:Y:S01]  /*1d60*/  @!P6 LDGSTS.E.BYPASS.LTC128B.128 [R229+0x8000], [R30.64+0x80] ;  /* 0x080000801ee5efae */ /* 0x0003e2000b901d48 */
[----:B----4-:R-:W-:Y:S02]  /*1d70*/  @!P5 LEA R26, P2, R28, c[0x0][0x168], 0x1 ;  /* 0x00005a001c1ada11 */ /* 0x010fe400078408ff */
[----:B------:R-:W-:Y:S01]  /*1d80*/  ISETP.GE.AND P6, PT, R12, R9, PT ;  /* 0x000000090c00720c */ /* 0x000fe20003fc6270 */
[----:B------:R2:W-:Y:S01]  /*1d90*/  @!P4 LDGSTS.E.BYPASS.LTC128B.128 [R229+0x4800], [R22.64] ;  /* 0x0480000016e5cfae */ /* 0x0005e2000b901d48 */
[----:B------:R-:W-:-:S02]  /*1da0*/  @!P5 LEA.HI.X R27, R28, c[0x0][0x16c], R16, 0x1, P2 ;  /* 0x00005b001c1bda11 */ /* 0x000fc400010f0c10 */
[C---:B------:R-:W-:Y:S01]  /*1db0*/  @!P3 LEA R16, P2, R4.reuse, R134, 0x6 ;  /* 0x000000860410b211 */ /* 0x040fe200078430ff */
[----:B------:R2:W-:Y:S03]  /*1dc0*/  @!P4 LDGSTS.E.BYPASS.LTC128B.128 [R229+0x8800], [R22.64+0x80] ;  /* 0x0880008016e5cfae */ /* 0x0005e6000b901d48 */
[----:B------:R-:W-:Y:S01]  /*1dd0*/  @!P3 LEA.HI.X R17, R4, R133, R15, 0x6, P2 ;  /* 0x000000850411b211 */ /* 0x000fe200010f340f */
[----:B------:R3:W-:Y:S01]  /*1de0*/  @!P1 LDGSTS.E.BYPASS.LTC128B.128 [R229+0x5000], [R24.64] ;  /* 0x0500000018e59fae */ /* 0x0007e2000b901d48 */
[----:B------:R-:W-:Y:S02]  /*1df0*/  @!P3 LEA R28, P4, R16, c[0x0][0x168], 0x1 ;  /* 0x00005a00101cba11 */ /* 0x000fe400078808ff */
[-C--:B------:R-:W-:Y:S01]  /*1e00*/  ISETP.GE.AND P2, PT, R14, R9.reuse, PT ;  /* 0x000000090e00720c */ /* 0x080fe20003f46270 */
[----:B------:R3:W-:Y:S01]  /*1e10*/  @!P1 LDGSTS.E.BYPASS.LTC128B.128 [R229+0x9000], [R24.64+0x80] ;  /* 0x0900008018e59fae */ /* 0x0007e2000b901d48 */
[-C--:B------:R-:W-:Y:S01]  /*1e20*/  ISETP.GE.AND P1, PT, R10, R9.reuse, PT ;  /* 0x000000090a00720c */ /* 0x080fe20003f26270 */
[----:B------:R-:W-:Y:S01]  /*1e30*/  @!P6 IMAD.MOV.U32 R132, RZ, RZ, R134 ;  /* 0x000000ffff84e224 */ /* 0x000fe200078e0086 */
[----:B------:R-:W-:Y:S01]  /*1e40*/  IADD3 R10, R232, 0x60, RZ ;  /* 0x00000060e80a7810 */ /* 0x000fe20007ffe0ff */
[----:B------:R4:W-:Y:S01]  /*1e50*/  @!P5 LDGSTS.E.BYPASS.LTC128B.128 [R229+0x5800], [R26.64] ;  /* 0x058000001ae5dfae */ /* 0x0009e2000b901d48 */
[----:B------:R-:W-:Y:S01]  /*1e60*/  @!P3 LEA.HI.X R29, R16, c[0x0][0x16c], R17, 0x1, P4 ;  /* 0x00005b00101dba11 */ /* 0x000fe200020f0c11 */
[----:B------:R-:W-:Y:S01]  /*1e70*/  @!P6 IMAD R14, R15, 0x50, RZ ;  /* 0x000000500f0ee824 */ /* 0x000fe200078e02ff */
[----:B------:R-:W-:Y:S01]  /*1e80*/  IADD3 R16, R232, 0x70, RZ ;  /* 0x00000070e8107810 */ /* 0x000fe20007ffe0ff */
[----:B------:R4:W-:Y:S01]  /*1e90*/  @!P5 LDGSTS.E.BYPASS.LTC128B.128 [R229+0x9800], [R26.64+0x80] ;  /* 0x098000801ae5dfae */ /* 0x0009e2000b901d48 */
[----:B------:R-:W-:-:S02]  /*1ea0*/  ISETP.GE.AND P5, PT, R10, R9, PT ;  /* 0x000000090a00720c */ /* 0x000fc40003fa6270 */
[----:B------:R-:W-:Y:S01]  /*1eb0*/  ISETP.GE.AND P4, PT, R16, R9, PT ;  /* 0x000000091000720c */ /* 0x000fe20003f86270 */
[----:B------:R1:W-:Y:S04]  /*1ec0*/  @!P3 LDGSTS.E.BYPASS.LTC128B.128 [R229+0x6000], [R28.64] ;  /* 0x060000001ce5bfae */ /* 0x0003e8000b901d48 */
[----:B------:R1:W-:Y:S01]  /*1ed0*/  @!P3 LDGSTS.E.BYPASS.LTC128B.128 [R229+0xa000], [R28.64+0x80] ;  /* 0x0a0000801ce5bfae */ /* 0x0003e2000b901d48 */
[----:B--2---:R-:W-:-:S04]  /*1ee0*/  @!P6 IMAD.WIDE.U32 R22, R4, 0x50, R132 ;  /* 0x000000500416e825 */ /* 0x004fc800078e0084 */
[----:B------:R-:W-:Y:S02]  /*1ef0*/  @!P6 IMAD.IADD R14, R23, 0x1, R14 ;  /* 0x00000001170ee824 */ /* 0x000fe400078e020e */
[----:B------:R-:W-:Y:S01]  /*1f00*/  @!P5 IMAD.MOV.U32 R132, RZ, RZ, R134 ;  /* 0x000000ffff84d224 */ /* 0x000fe200078e0086 */
[----:B---3--:R-:W-:-:S04]  /*1f10*/  @!P6 LEA R24, P3, R22, c[0x0][0x168], 0x1 ;  /* 0x00005a001618ea11 */ /* 0x008fc800078608ff */
[----:B------:R-:W-:Y:S01]  /*1f20*/  @!P6 LEA.HI.X R25, R22, c[0x0][0x16c], R14, 0x1, P3 ;  /* 0x00005b001619ea11 */ /* 0x000fe200018f0c0e */
[----:B------:R-:W-:Y:S01]  /*1f30*/  @!P5 IMAD.WIDE.U32 R22, R4, 0x60, R132 ;  /* 0x000000600416d825 */ /* 0x000fe200078e0084 */
[----:B------:R-:W-:-:S03]  /*1f40*/  IADD3 R38, P3, R232, R11, RZ ;  /* 0x0000000be8267210 */ /* 0x000fc60007f7e0ff */
[----:B------:R-:W-:Y:S01]  /*1f50*/  @!P5 IMAD R11, R15, 0x60, RZ ;  /* 0x000000600f0bd824 */ /* 0x000fe200078e02ff */
[----:B------:R2:W-:Y:S01]  /*1f60*/  @!P6 LDGSTS.E.BYPASS.LTC128B.128 [R229+0x6800], [R24.64] ;  /* 0x0680000018e5efae */ /* 0x0005e2000b901d48 */
[----:B------:R-:W-:Y:S02]  /*1f70*/  @!P4 IMAD.MOV.U32 R132, RZ, RZ, R134 ;  /* 0x000000ffff84c224 */ /* 0x000fe400078e0086 */
[----:B------:R-:W-:Y:S01]  /*1f80*/  IMAD.X R7, R233, 0x1, R7, P3 ;  /* 0x00000001e9077824 */ /* 0x000fe200018e0607 */
[----:B----4-:R-:W-:Y:S01]  /*1f90*/  @!P5 LEA R26, P3, R22, c[0x0][0x168], 0x1 ;  /* 0x00005a00161ada11 */ /* 0x010fe200078608ff */
[----:B------:R-:W-:Y:S01]  /*1fa0*/  @!P5 IMAD.IADD R11, R23, 0x1, R11 ;  /* 0x00000001170bd824 */ /* 0x000fe200078e020b */
[----:B------:R2:W-:Y:S01]  /*1fb0*/  @!P6 LDGSTS.E.BYPASS.LTC128B.128 [R229+0xa800], [R24.64+0x80] ;  /* 0x0a80008018e5efae */ /* 0x0005e2000b901d48 */
[----:B------:R-:W-:Y:S01]  /*1fc0*/  @!P4 IMAD R15, R15, 0x70, RZ ;  /* 0x000000700f0fc824 */ /* 0x000fe200078e02ff */
[----:B------:R-:W-:Y:S01]  /*1fd0*/  ISETP.GE.AND P6, PT, R0, R9, PT ;  /* 0x000000090000720c */ /* 0x000fe20003fc6270 */
[----:B-1----:R-:W-:Y:S01]  /*1fe0*/  @!P4 IMAD.WIDE.U32 R28, R4, 0x70, R132 ;  /* 0x00000070041cc825 */ /* 0x002fe200078e0084 */
[----:B------:R-:W-:-:S02]  /*1ff0*/  @!P5 LEA.HI.X R27, R22, c[0x0][0x16c], R11, 0x1, P3 ;  /* 0x00005b00161bda11 */ /* 0x000fc400018f0c0b */
[-C--:B------:R-:W-:Y:S01]  /*2000*/  LEA.HI R22, R129, R6.reuse, RZ, 0x4 ;  /* 0x0000000681167211 */ /* 0x080fe200078f20ff */
[----:B------:R-:W-:Y:S01]  /*2010*/  @!P4 IMAD.IADD R15, R29, 0x1, R15 ;  /* 0x000000011d0fc824 */ /* 0x000fe200078e020f */
[----:B------:R-:W-:Y:S01]  /*2020*/  LEA.HI R129, R129, R6, RZ, 0x5 ;  /* 0x0000000681817211 */ /* 0x000fe200078f28ff */
[----:B------:R1:W-:Y:S01]  /*2030*/  @!P5 LDGSTS.E.BYPASS.LTC128B.128 [R229+0x7000], [R26.64] ;  /* 0x070000001ae5dfae */ /* 0x0003e2000b901d48 */
[----:B------:R-:W-:Y:S01]  /*2040*/  IMAD R7, R7, c[0x0][0x1a0], RZ ;  /* 0x0000680007077a24 */ /* 0x000fe200078e02ff */
[----:B------:R-:W-:Y:S01]  /*2050*/  SHF.R.S32.HI R221, RZ, 0x4, R22 ;  /* 0x00000004ffdd7819 */ /* 0x000fe20000011416 */
[----:B------:R-:W-:Y:S01]  /*2060*/  IMAD.MOV.U32 R0, RZ, RZ, 0x20 ;  /* 0x00000020ff007424 */ /* 0x000fe200078e00ff */
[----:B------:R1:W-:Y:S01]  /*2070*/  @!P5 LDGSTS.E.BYPASS.LTC128B.128 [R229+0xb000], [R26.64+0x80] ;  /* 0x0b0000801ae5dfae */ /* 0x0003e2000b901d48 */
[----:B------:R-:W-:Y:S01]  /*2080*/  IMAD R11, R38, c[0x0][0x1a4], R7 ;  /* 0x00006900260b7a24 */ /* 0x000fe200078e0207 */
[----:B------:R-:W-:Y:S01]  /*2090*/  LOP3.LUT R7, R22, 0xfffffff0, RZ, 0xc0, !PT ;  /* 0xfffffff016077812 */ /* 0x000fe200078ec0ff */
[----:B------:R-:W-:Y:S01]  /*20a0*/  IMAD.WIDE.U32 R38, R38, c[0x0][0x1a0], R20 ;  /* 0x0000680026267a25 */ /* 0x000fe200078e0014 */
[----:B------:R-:W-:-:S02]  /*20b0*/  ISETP.GE.AND P5, PT, R232, R9, PT ;  /* 0x00000009e800720c */ /* 0x000fc40003fa6270 */
[----:B------:R-:W-:Y:S01]  /*20c0*/  LEA.HI R22, R22, R221, RZ, 0x1 ;  /* 0x000000dd16167211 */ /* 0x000fe200078f08ff */
[----:B------:R-:W-:Y:S01]  /*20d0*/  IMAD.IADD R7, R6, 0x1, -R7 ;  /* 0x0000000106077824 */ /* 0x000fe200078e0a07 */
[----:B------:R-:W-:Y:S01]  /*20e0*/  SHF.R.S32.HI R128, RZ, 0x5, R129 ;  /* 0x00000005ff807819 */ /* 0x000fe20000011481 */
[----:B------:R-:W-:Y:S01]  /*20f0*/  IMAD.IADD R36, R39, 0x1, R11 ;  /* 0x0000000127247824 */ /* 0x000fe200078e020b */
[----:B------:R-:W-:Y:S01]  /*2100*/  LOP3.LUT R22, R22, 0xfffffffe, RZ, 0xc0, !PT ;  /* 0xfffffffe16167812 */ /* 0x000fe200078ec0ff */
[----:B------:R-:W-:Y:S01]  /*2110*/  IMAD.WIDE.U32 R20, R0, c[0x0][0x1a0], RZ ;  /* 0x0000680000147a25 */ /* 0x000fe200078e00ff */
[----:B------:R-:W-:Y:S02]  /*2120*/  SHF.R.S32.HI R8, RZ, 0x1f, R7 ;  /* 0x0000001fff087819 */ /* 0x000fe40000011407 */
[----:B--2---:R-:W-:Y:S01]  /*2130*/  @!P4 LEA R24, P3, R28, c[0x0][0x168], 0x1 ;  /* 0x00005a001c18ca11 */ /* 0x004fe200078608ff */
[----:B------:R-:W-:Y:S01]  /*2140*/  IMAD R14, R0, c[0x0][0x1a4], RZ ;  /* 0x00006900000e7a24 */ /* 0x000fe200078e02ff */
[----:B------:R-:W-:Y:S01]  /*2150*/  LEA.HI R8, R8, R7, RZ, 0x3 ;  /* 0x0000000708087211 */ /* 0x000fe200078f18ff */
[----:B------:R-:W-:Y:S01]  /*2160*/  @!P1 IMAD.MOV.U32 R11, RZ, RZ, c[0x0][0x1a0] ;  /* 0x00006800ff0b9624 */ /* 0x000fe200078e00ff */
[----:B------:R-:W-:Y:S01]  /*2170*/  @!P4 LEA.HI.X R25, R28, c[0x0][0x16c], R15, 0x1, P3 ;  /* 0x00005b001c19ca11 */ /* 0x000fe200018f0c0f */
[----:B------:R-:W-:Y:S01]  /*2180*/  IMAD.IADD R221, R221, 0x1, -R22 ;  /* 0x00000001dddd7824 */ /* 0x000fe200078e0a16 */
[C---:B------:R-:W-:Y:S01]  /*2190*/  LEA R224, P3, R38.reuse, c[0x0][0x170], 0x1 ;  /* 0x00005c0026e07a11 */ /* 0x040fe200078608ff */
[----:B------:R-:W-:Y:S01]  /*21a0*/  @!P6 IMAD.MOV.U32 R22, RZ, RZ, c[0x0][0x1a0] ;  /* 0x00006800ff16e624 */ /* 0x000fe200078e00ff */
[----:B------:R-:W-:Y:S01]  /*21b0*/  LOP3.LUT R129, R129, 0xffffffe0, RZ, 0xc0, !PT ;  /* 0xffffffe081817812 */ /* 0x000fe200078ec0ff */
[----:B------:R2:W-:Y:S01]  /*21c0*/  @!P4 LDGSTS.E.BYPASS.LTC128B.128 [R229+0x7800], [R24.64] ;  /* 0x0780000018e5cfae */ /* 0x0005e2000b901d48 */
[----:B------:R-:W-:Y:S01]  /*21d0*/  LEA.HI.X R225, R38, c[0x0][0x174], R36, 0x1, P3 ;  /* 0x00005d0026e17a11 */ /* 0x000fe200018f0c24 */
[----:B------:R-:W-:Y:S01]  /*21e0*/  IMAD.SHL.U32 R125, R8, 0x40, RZ ;  /* 0x00000040087d7824 */ /* 0x000fe200078e00ff */
[----:B------:R-:W-:Y:S01]  /*21f0*/  @!P2 IADD3 R20, P3, R224, R20, RZ ;  /* 0x00000014e014a210 */ /* 0x000fe20007f7e0ff */
[----:B------:R2:W-:Y:S01]  /*2200*/  @!P4 LDGSTS.E.BYPASS.LTC128B.128 [R229+0xb800], [R24.64+0x80] ;  /* 0x0b80008018e5cfae */ /* 0x0005e2000b901d48 */
[----:B------:R-:W-:Y:S01]  /*2210*/  ISETP.GE.AND P4, PT, R12, R9, PT ;  /* 0x000000090c00720c */ /* 0x000fe20003f86270 */
[----:B------:R-:W-:Y:S01]  /*2220*/  @!P6 IMAD.WIDE.U32 R22, R22, 0x60, R224 ;  /* 0x000000601616e825 */ /* 0x000fe200078e00e0 */
[----:B------:R-:W-:Y:S01]  /*2230*/  LOP3.LUT R12, R8, 0xfffffff8, RZ, 0xc0, !PT ;  /* 0xfffffff8080c7812 */ /* 0x000fe200078ec0ff */
[----:B------:R-:W0:Y:S01]  /*2240*/  LDGDEPBAR ;  /* 0x00000000000079af */ /* 0x000e220000000000 */
[----:B------:R-:W-:Y:S01]  /*2250*/  @!P2 IADD3.X R21, R225, R21, R14, P3, !PT ;  /* 0x00000015e115a210 */ /* 0x000fe20001ffe40e */
[----:B------:R-:W-:Y:S01]  /*2260*/  IMAD.SHL.U32 R14, R221, 0x8, RZ ;  /* 0x00000008dd0e7824 */ /* 0x000fe200078e00ff */
[----:B------:R-:W-:Y:S01]  /*2270*/  ISETP.GE.AND P3, PT, R10, R9, PT ;  /* 0x000000090a00720c */ /* 0x000fe20003f66270 */
[----:B------:R-:W-:Y:S01]  /*2280*/  IMAD.IADD R7, R7, 0x1, -R12 ;  /* 0x0000000107077824 */ /* 0x000fe200078e0a0c */
[----:B------:R-:W-:Y:S01]  /*2290*/  LOP3.LUT R125, R125, 0xfffffe00, RZ, 0xc0, !PT ;  /* 0xfffffe007d7d7812 */ /* 0x000fe200078ec0ff */
[----:B------:R-:W-:-:S02]  /*22a0*/  @!P1 IMAD.MOV.U32 R10, RZ, RZ, c[0x0][0x1a4] ;  /* 0x00006900ff0a9624 */ /* 0x000fc400078e00ff */
[----:B------:R-:W-:Y:S02]  /*22b0*/  IMAD.SHL.U32 R15, R7, 0x40, RZ ;  /* 0x00000040070f7824 */ /* 0x000fe400078e00ff */
[----:B------:R-:W-:-:S03]  /*22c0*/  IMAD.SHL.U32 R12, R5, 0x40, RZ ;  /* 0x00000040050c7824 */ /* 0x000fc600078e00ff */
[----:B------:R-:W-:Y:S02]  /*22d0*/  LOP3.LUT R15, R15, 0x1c0, RZ, 0xc0, !PT ;  /* 0x000001c00f0f7812 */ /* 0x000fe400078ec0ff */
[----:B------:R-:W-:Y:S02]  /*22e0*/  LOP3.LUT R12, R12, 0x1c0, RZ, 0xc0, !PT ;  /* 0x000001c00c0c7812 */ /* 0x000fe400078ec0ff */
[----:B------:R-:W-:Y:S02]  /*22f0*/  LOP3.LUT R14, R15, 0x8, R14, 0xf8, !PT ;  /* 0x000000080f0e7812 */ /* 0x000fe400078ef80e */
[----:B------:R-:W-:Y:S02]  /*2300*/  LOP3.LUT R13, R12, 0x8, R13, 0xf8, !PT ;  /* 0x000000080c0d7812 */ /* 0x000fe400078ef80d */
[----:B------:R-:W-:Y:S02]  /*2310*/  SHF.R.U32.HI R15, RZ, 0x3, R15 ;  /* 0x00000003ff0f7819 */ /* 0x000fe4000001160f */
[----:B------:R-:W-:Y:S01]  /*2320*/  SHF.R.U32.HI R12, RZ, 0x3, R12 ;  /* 0x00000003ff0c7819 */ /* 0x000fe2000001160c */
[----:B------:R-:W-:-:S04]  /*2330*/  DEPBAR.LE SB0, 0x0 ;  /* 0x000080000000791a */ /* 0x000fc80000000000 */
[----:B------:R-:W-:Y:S01]  /*2340*/  BAR.SYNC.DEFER_BLOCKING 0x0 ;  /* 0x0000000000007b1d */ /* 0x000fe20000010000 */
[----:B------:R-:W-:Y:S01]  /*2350*/  LOP3.LUT R124, R14, R15, RZ, 0x3c, !PT ;  /* 0x0000000f0e7c7212 */ /* 0x000fe200078e3cff */
[----:B------:R-:W-:Y:S01]  /*2360*/  @!P6 IMAD.MOV.U32 R14, RZ, RZ, c[0x0][0x1a4] ;  /* 0x00006900ff0ee624 */ /* 0x000fe200078e00ff */
[----:B------:R-:W-:-:S03]  /*2370*/  LOP3.LUT R12, R13, R12, RZ, 0x3c, !PT ;  /* 0x0000000c0d0c7212 */ /* 0x000fc600078e3cff */
[----:B------:R-:W-:Y:S02]  /*2380*/  @!P6 IMAD R14, R14, 0x60, RZ ;  /* 0x000000600e0ee824 */ /* 0x000fe400078e02ff */
[----:B------:R-:W-:Y:S02]  /*2390*/  IMAD R221, R221, 0x200, R12 ;  /* 0x00000200dddd7824 */ /* 0x000fe400078e020c */
[----:B------:R-:W-:Y:S02]  /*23a0*/  @!P6 IMAD.IADD R23, R23, 0x1, R14 ;  /* 0x000000011717e824 */ /* 0x000fe400078e020e */
[----:B------:R-:W-:-:S05]  /*23b0*/  IMAD.SHL.U32 R221, R221, 0x2, RZ ;  /* 0x00000002dddd7824 */ /* 0x000fca00078e00ff */
[C---:B------:R-:W-:Y:S02]  /*23c0*/  IADD3 R8, R221.reuse, 0x4000, RZ ;  /* 0x00004000dd087810 */ /* 0x040fe40007ffe0ff */
[----:B------:R-:W-:Y:S01]  /*23d0*/  IADD3 R219, R221, 0x4020, RZ ;  /* 0x00004020dddb7810 */ /* 0x000fe20007ffe0ff */
[----:B------:R-:W-:Y:S04]  /*23e0*/  @P5 STS.128 [R229+0xc000], RZ ;  /* 0x00c000ffe5005388 */ /* 0x000fe80000000c00 */
[----:B------:R-:W-:Y:S04]  /*23f0*/  @P5 STS.128 [R229+0x10000], RZ ;  /* 0x010000ffe5005388 */ /* 0x000fe80000000c00 */
[----:B------:R-:W-:Y:S01]  /*2400*/  @!PT LDS RZ, [RZ] ;  /* 0x00000000fffff984 */ /* 0x000fe20000000800 */
[----:B------:R-:W-:Y:S01]  /*2410*/  @!PT LDS RZ, [RZ] ;  /* 0x00000000fffff984 */ /* 0x000fe20000000800 */
[----:B------:R-:W-:Y:S01]  /*2420*/  @!PT LDS RZ, [RZ] ;  /* 0x00000000fffff984 */ /* 0x000fe20000000800 */
[----:B------:R3:W-:Y:S04]  /*2430*/  @!P5 LDGSTS.E.BYPASS.LTC128B.128 [R229+0xc000], [R224.64] ;  /* 0x0c000000e0e5dfae */ /* 0x0007e8000b901d48 */
[----:B------:R3:W-:Y:S01]  /*2440*/  @!P5 LDGSTS.E.BYPASS.LTC128B.128 [R229+0x10000], [R224.64+0x80] ;  /* 0x10000080e0e5dfae */ /* 0x0007e2000b901d48 */
[----:B--2---:R-:W-:-:S03]  /*2450*/  @!P1 LEA R24, P5, R11, R224, 0x6 ;  /* 0x000000e00b189211 */ /* 0x004fc600078a30ff */
[----:B------:R-:W-:Y:S01]  /*2460*/  @P2 STS.128 [R229+0xc800], RZ ;  /* 0x00c800ffe5002388 */ /* 0x000fe20000000c00 */
[----:B------:R-:W-:Y:S01]  /*2470*/  @!P1 LEA.HI.X R25, R11, R225, R10, 0x6, P5 ;  /* 0x000000e10b199211 */ /* 0x000fe200028f340a */
[----:B------:R-:W-:Y:S01]  /*2480*/  @!P4 IMAD.MOV.U32 R11, RZ, RZ, c[0x0][0x1a4] ;  /* 0x00006900ff0bc624 */ /* 0x000fe200078e00ff */
[-C--:B------:R-:W-:Y:S01]  /*2490*/  ISETP.GE.AND P5, PT, R18, R9.reuse, PT ;  /* 0x000000091200720c */ /* 0x080fe20003fa6270 */
[----:B------:R-:W-:Y:S01]  /*24a0*/  @P2 STS.128 [R229+0x10800], RZ ;  /* 0x010800ffe5002388 */ /* 0x000fe20000000c00 */
[----:B------:R-:W-:Y:S02]  /*24b0*/  @!P3 IMAD.MOV.U32 R18, RZ, RZ, c[0x0][0x1a0] ;  /* 0x00006800ff12b624 */ /* 0x000fe400078e00ff */
[----:B------:R-:W-:Y:S01]  /*24c0*/  @!P3 IMAD.MOV.U32 R10, RZ, RZ, c[0x0][0x1a4] ;  /* 0x00006900ff0ab624 */ /* 0x000fe200078e00ff */
[----:B------:R-:W-:Y:S01]  /*24d0*/  @!PT LDS RZ, [RZ] ;  /* 0x00000000fffff984 */ /* 0x000fe20000000800 */
[----:B------:R-:W-:Y:S01]  /*24e0*/  @!PT LDS RZ, [RZ] ;  /* 0x00000000fffff984 */ /* 0x000fe20000000800 */
[----:B------:R-:W-:Y:S01]  /*24f0*/  @!PT LDS RZ, [RZ] ;  /* 0x00000000fffff984 */ /* 0x000fe20000000800 */
[----:B------:R2:W-:Y:S01]  /*2500*/  @!P2 LDGSTS.E.BYPASS.LTC128B.128 [R229+0xc800], [R20.64] ;  /* 0x0c80000014e5afae */ /* 0x0005e2000b901d48 */
[----:B------:R-:W-:Y:S02]  /*2510*/  @!P4 IMAD R11, R11, 0xa0, RZ ;  /* 0x000000a00b0bc824 */ /* 0x000fe400078e02ff */
[----:B------:R-:W-:Y:S01]  /*2520*/  @!P3 IMAD.WIDE.U32 R18, R18, 0xc0, R224 ;  /* 0x000000c01212b825 */ /* 0x000fe200078e00e0 */
[----:B------:R2:W-:Y:S01]  /*2530*/  @!P2 LDGSTS.E.BYPASS.LTC128B.128 [R229+0x10800], [R20.64+0x80] ;  /* 0x1080008014e5afae */ /* 0x0005e2000b901d48 */
[----:B------:R-:W-:-:S02]  /*2540*/  ISETP.GE.AND P2, PT, R16, R9, PT ;  /* 0x000000091000720c */ /* 0x000fc40003f46270 */
[----:B------:R-:W-:Y:S01]  /*2550*/  @!P3 IMAD R10, R10, 0xc0, RZ ;  /* 0x000000c00a0ab824 */ /* 0x000fe200078e02ff */
[----:B------:R-:W-:Y:S01]  /*2560*/  @P1 STS.128 [R229+0xd000], RZ ;  /* 0x00d000ffe5001388 */ /* 0x000fe20000000c00 */
[----:B------:R-:W-:Y:S02]  /*2570*/  @!P5 IMAD.MOV.U32 R13, RZ, RZ, c[0x0][0x1a0] ;  /* 0x00006800ff0dd624 */ /* 0x000fe400078e00ff */
[----:B------:R-:W-:Y:S01]  /*2580*/  @!P5 IMAD.MOV.U32 R12, RZ, RZ, c[0x0][0x1a4] ;  /* 0x00006900ff0cd624 */ /* 0x000fe200078e00ff */
[----:B------:R-:W-:Y:S01]  /*2590*/  @P1 STS.128 [R229+0x11000], RZ ;  /* 0x011000ffe5001388 */ /* 0x000fe20000000c00 */
[----:B------:R-:W-:-:S03]  /*25a0*/  @!P3 IMAD.IADD R19, R19, 0x1, R10 ;  /* 0x000000011313b824 */ /* 0x000fc600078e020a */
[----:B------:R-:W-:Y:S01]  /*25b0*/  @!PT LDS RZ, [RZ] ;  /* 0x00000000fffff984 */ /* 0x000fe20000000800 */
[----:B------:R-:W-:Y:S01]  /*25c0*/  @!PT LDS RZ, [RZ] ;  /* 0x00000000fffff984 */ /* 0x000fe20000000800 */
[----:B------:R-:W-:Y:S01]  /*25d0*/  @!PT LDS RZ, [RZ] ;  /* 0x00000000fffff984 */ /* 0x000fe20000000800 */
[----:B------:R4:W-:Y:S02]  /*25e0*/  @!P1 LDGSTS.E.BYPASS.LTC128B.128 [R229+0xd000], [R24.64] ;  /* 0x0d00000018e59fae */ /* 0x0009e4000b901d48 */
[----:B------:R-:W-:Y:S02]  /*25f0*/  @!P2 IMAD.MOV.U32 R16, RZ, RZ, c[0x0][0x1a0] ;  /* 0x00006800ff10a624 */ /* 0x000fe400078e00ff */
[----:B------:R-:W-:Y:S01]  /*2600*/  @!P2 IMAD.MOV.U32 R9, RZ, RZ, c[0x0][0x1a4] ;  /* 0x00006900ff09a624 */ /* 0x000fe200078e00ff */
[----:B------:R4:W-:Y:S01]  /*2610*/  @!P1 LDGSTS.E.BYPASS.LTC128B.128 [R229+0x11000], [R24.64+0x80] ;  /* 0x1100008018e59fae */ /* 0x0009e2000b901d48 */
[----:B------:R-:W-:-:S03]  /*2620*/  @!P2 IMAD.WIDE.U32 R16, R16, 0xe0, R224 ;  /* 0x000000e01010a825 */ /* 0x000fc600078e00e0 */
[----:B------:R-:W-:Y:S01]  /*2630*/  @P6 STS.128 [R229+0xd800], RZ ;  /* 0x00d800ffe5006388 */ /* 0x000fe20000000c00 */
[----:B------:R-:W-:-:S03]  /*2640*/  @!P2 IMAD R9, R9, 0xe0, RZ ;  /* 0x000000e00909a824 */ /* 0x000fc600078e02ff */
[----:B------:R-:W-:Y:S01]  /*2650*/  @P6 STS.128 [R229+0x11800], RZ ;  /* 0x011800ffe5006388 */ /* 0x000fe20000000c00 */
[----:B------:R-:W-:Y:S02]  /*2660*/  @!P2 IMAD.IADD R17, R17, 0x1, R9 ;  /* 0x000000011111a824 */ /* 0x000fe400078e0209 */
[----:B--2---:R-:W-:Y:S01]  /*2670*/  @!P4 IMAD.MOV.U32 R20, RZ, RZ, c[0x0][0x1a0] ;  /* 0x00006800ff14c624 */ /* 0x004fe200078e00ff */
[----:B------:R-:W-:Y:S01]  /*2680*/  @!PT LDS RZ, [RZ] ;  /* 0x00000000fffff984 */ /* 0x000fe20000000800 */
[----:B------:R-:W-:Y:S01]  /*2690*/  @!PT LDS RZ, [RZ] ;  /* 0x00000000fffff984 */ /* 0x000fe20000000800 */
[----:B------:R-:W-:Y:S01]  /*26a0*/  @!PT LDS RZ, [RZ] ;  /* 0x00000000fffff984 */ /* 0x000fe20000000800 */
[----:B------:R2:W-:Y:S01]  /*26b0*/  @!P6 LDGSTS.E.BYPASS.LTC128B.128 [R229+0xd800], [R22.64] ;  /* 0x0d80000016e5efae */ /* 0x0005e2000b901d48 */
[----:B------:R-:W-:Y:S02]  /*26c0*/  IMAD R9, R128, 0x400, R125 ;  /* 0x0000040080097824 */ /* 0x000fe400078e027d */
[----:B------:R-:W-:Y:S01]  /*26d0*/  @!P4 IMAD.WIDE.U32 R20, R20, 0xa0, R224 ;  /* 0x000000a01414c825 */ /* 0x000fe200078e00e0 */
[----:B------:R2:W-:Y:S03]  /*26e0*/  @!P6 LDGSTS.E.BYPASS.LTC128B.128 [R229+0x11800], [R22.64+0x80] ;  /* 0x1180008016e5efae */ /* 0x0005e6000b901d48 */
[----:B------:R-:W-:Y:S01]  /*26f0*/  @!P4 IMAD.IADD R21, R21, 0x1, R11 ;  /* 0x000000011515c824 */ /* 0x000fe200078e020b */
[----:B------:R-:W-:Y:S01]  /*2700*/  @P5 STS.128 [R229+0xe000], RZ ;  /* 0x00e000ffe5005388 */ /* 0x000fe20000000c00 */
[----:B------:R-:W-:-:S03]  /*2710*/  IMAD.IADD R222, R124, 0x1, R9 ;  /* 0x000000017cde7824 */ /* 0x000fc600078e0209 */
[----:B------:R-:W-:Y:S01]  /*2720*/  @P5 STS.128 [R229+0x12000], RZ ;  /* 0x012000ffe5005388 */ /* 0x000fe20000000c00 */
[----:B------:R-:W-:Y:S01]  /*2730*/  IMAD.SHL.U32 R222, R222, 0x2, RZ ;  /* 0x00000002dede7824 */ /* 0x000fe200078e00ff */
[----:B----4-:R-:W-:-:S04]  /*2740*/  @!P5 LEA R24, P1, R13, R224, 0x7 ;  /* 0x000000e00d18d211 */ /* 0x010fc800078238ff */
[----:B------:R-:W-:-:S05]  /*2750*/  @!P5 LEA.HI.X R25, R13, R225, R12, 0x7, P1 ;  /* 0x000000e10d19d211 */ /* 0x000fca00008f3c0c */
[----:B------:R-:W-:Y:S01]  /*2760*/  @!PT LDS RZ, [RZ] ;  /* 0x00000000fffff984 */ /* 0x000fe20000000800 */
[----:B------:R-:W-:Y:S01]  /*2770*/  @!PT LDS RZ, [RZ] ;  /* 0x00000000fffff984 */ /* 0x000fe20000000800 */
[----:B------:R-:W-:Y:S01]  /*2780*/  @!PT LDS RZ, [RZ] ;  /* 0x00000000fffff984 */ /* 0x000fe20000000800 */
[----:B------:R1:W-:Y:S04]  /*2790*/  @!P5 LDGSTS.E.BYPASS.LTC128B.128 [R229+0xe000], [R24.64] ;  /* 0x0e00000018e5dfae */ /* 0x0003e8000b901d48 */
[----:B------:R1:W-:Y:S04]  /*27a0*/  @!P5 LDGSTS.E.BYPASS.LTC128B.128 [R229+0x12000], [R24.64+0x80] ;  /* 0x1200008018e5dfae */ /* 0x0003e8000b901d48 */
[----:B------:R-:W-:Y:S04]  /*27b0*/  @P4 STS.128 [R229+0xe800], RZ ;  /* 0x00e800ffe5004388 */ /* 0x000fe80000000c00 */
[----:B------:R-:W-:Y:S04]  /*27c0*/  @P4 STS.128 [R229+0x12800], RZ ;  /* 0x012800ffe5004388 */ /* 0x000fe80000000c00 */
        /* <DEDUP_REMOVED lines=11> */
[----:B------:R4:W-:Y:S01]  /*2880*/  @!P3 LDGSTS.E.BYPASS.LTC128B.128 [R229+0x13000], [R18.64+0x80] ;  /* 0x1300008012e5bfae */ /* 0x0009e2000b901d48 */
[----:B------:R-:W-:-:S03]  /*2890*/  LOP3.LUT P3, RZ, R5, 0x2, RZ, 0xc0, !PT ;  /* 0x0000000205ff7812 */ /* 0x000fc6000786c0ff */
[----:B------:R-:W-:Y:S04]  /*28a0*/  @P2 STS.128 [R229+0xf800], RZ ;  /* 0x00f800ffe5002388 */ /* 0x000fe80000000c00 */
[----:B------:R-:W-:Y:S04]  /*28b0*/  @P2 STS.128 [R229+0x13800], RZ ;  /* 0x013800ffe5002388 */ /* 0x000fe80000000c00 */
[----:B------:R-:W-:Y:S01]  /*28c0*/  @!PT LDS RZ, [RZ] ;  /* 0x00000000fffff984 */ /* 0x000fe20000000800 */
[----:B------:R-:W-:Y:S01]  /*28d0*/  @!PT LDS RZ, [RZ] ;  /* 0x00000000fffff984 */ /* 0x000fe20000000800 */
[----:B------:R-:W-:Y:S01]  /*28e0*/  @!PT LDS RZ, [RZ] ;  /* 0x00000000fffff984 */ /* 0x000fe20000000800 */
[----:B------:R4:W-:Y:S02]  /*28f0*/  @!P2 LDGSTS.E.BYPASS.LTC128B.128 [R229+0xf800], [R16.64] ;  /* 0x0f80000010e5afae */ /* 0x0009e4000b901d48 */
[----:B------:R-:W-:-:S02]  /*2900*/  @P3 IADD3 R219, R8, -0x20, RZ ;  /* 0xffffffe008db3810 */ /* 0x000fc40007ffe0ff */
[----:B------:R4:W-:Y:S01]  /*2910*/  @!P2 LDGSTS.E.BYPASS.LTC128B.128 [R229+0x13800], [R16.64+0x80] ;  /* 0x1380008010e5afae */ /* 0x0009e2000b901d48 */
[----:B------:R-:W-:Y:S01]  /*2920*/  R2P PR, R7, 0x6 ;  /* 0x0000000607007804 */ /* 0x000fe20000000000 */
[----:B------:R-:W-:Y:S01]  /*2930*/  IMAD.MOV.U32 R7, RZ, RZ, 0x10 ;  /* 0x00000010ff077424 */ /* 0x000fe200078e00ff */
[C---:B------:R-:W-:Y:S01]  /*2940*/  IADD3 R211, R219.reuse, 0x800, RZ ;  /* 0x00000800dbd37810 */ /* 0x040fe20007ffe0ff */
[----:B------:R-:W-:Y:S01]  /*2950*/  LDSM.16.M88.4 R28, [R222] ;  /* 0x00000000de1c783b */ /* 0x000fe20000000200 */
[----:B------:R-:W-:Y:S02]  /*2960*/  IADD3 R210, R219, 0x1000, RZ ;  /* 0x00001000dbd27810 */ /* 0x000fe40007ffe0ff */
[----:B------:R-:W-:Y:S01]  /*2970*/  SEL R7, R7, 0xfffffff0, !P1 ;  /* 0xfffffff007077807 */ /* 0x000fe20004800000 */
[----:B--2---:R-:W1:Y:S01]  /*2980*/  LDSM.16.M88.4 R20, [R221+0x4000] ;  /* 0x00400000dd14783b */ /* 0x004e620000000200 */
[----:B------:R-:W-:Y:S02]  /*2990*/  LOP3.LUT P1, RZ, R5, 0x4, RZ, 0xc0, !PT ;  /* 0x0000000405ff7812 */ /* 0x000fe4000782c0ff */
[C---:B------:R-:W-:Y:S01]  /*29a0*/  SEL R5, R0.reuse, 0xffffffe0, !P2 ;  /* 0xffffffe000057807 */ /* 0x040fe20005000000 */
[----:B------:R-:W4:Y:S01]  /*29b0*/  LDSM.16.M88.4 R12, [R221+0x4800] ;  /* 0x00480000dd0c783b */ /* 0x000f220000000200 */
[----:B------:R-:W-:Y:S01]  /*29c0*/  IMAD R220, R7, 0x2, R222 ;  /* 0x0000000207dc7824 */ /* 0x000fe200078e02de */
[----:B------:R-:W-:-:S02]  /*29d0*/  SEL R0, R0, 0xffffffe0, !P1 ;  /* 0xffffffe000007807 */ /* 0x000fc40004800000 */
[----:B------:R-:W2:Y:S01]  /*29e0*/  LDSM.16.M88.4 R80, [R221+0x5000] ;  /* 0x00500000dd50783b */ /* 0x000ea20000000200 */
[C---:B------:R-:W-:Y:S01]  /*29f0*/  IMAD R218, R5.reuse, 0x2, R222 ;  /* 0x0000000205da7824 */ /* 0x040fe200078e02de */
[----:B------:R-:W-:Y:S01]  /*2a00*/  ISETP.GT.AND P2, PT, R2, 0x1, PT ;  /* 0x000000010200780c */ /* 0x000fe20003f44270 */
[C---:B------:R-:W-:Y:S01]  /*2a10*/  IMAD R215, R0.reuse, 0x2, R221 ;  /* 0x0000000200d77824 */ /* 0x040fe200078e02dd */
[----:B------:R-:W2:Y:S01]  /*2a20*/  LDSM.16.M88.4 R72, [R221+0x5800] ;  /* 0x00580000dd48783b */ /* 0x000ea20000000200 */
[----:B------:R-:W-:Y:S01]  /*2a30*/  IMAD R217, R5, 0x2, R220 ;  /* 0x0000000205d97824 */ /* 0x000fe200078e02dc */
[C---:B------:R-:W-:Y:S01]  /*2a40*/  IADD3 R209, R219.reuse, 0x1800, RZ ;  /* 0x00001800dbd17810 */ /* 0x040fe20007ffe0ff */
[----:B------:R-:W-:Y:S01]  /*2a50*/  IMAD R204, R0, 0x2, R219 ;  /* 0x0000000200cc7824 */ /* 0x000fe200078e02db */
[----:B------:R-:W2:Y:S01]  /*2a60*/  LDSM.16.M88.4 R64, [R221+0x6000] ;  /* 0x00600000dd40783b */ /* 0x000ea20000000200 */
[----:B------:R-:W-:Y:S01]  /*2a70*/  IMAD.IADD R0, R6, 0x1, -R129 ;  /* 0x0000000106007824 */ /* 0x000fe200078e0a81 */
[----:B------:R-:W-:-:S02]  /*2a80*/  IADD3 R208, R219, 0x2000, RZ ;  /* 0x00002000dbd07810 */ /* 0x000fc40007ffe0ff */
[----:B------:R-:W3:Y:S01]  /*2a90*/  LDSM.16.M88.4 R56, [R221+0x6800] ;  /* 0x00680000dd38783b */ /* 0x000ee20000000200 */
[C---:B------:R-:W-:Y:S02]  /*2aa0*/  IADD3 R207, R219.reuse, 0x2800, RZ ;  /* 0x00002800dbcf7810 */ /* 0x040fe40007ffe0ff */
[C---:B------:R-:W-:Y:S01]  /*2ab0*/  @!P2 LEA R236, P1, R134.reuse, c[0x0][0x168], 0x1 ;  /* 0x00005a0086ecaa11 */ /* 0x040fe200078208ff */
[----:B------:R-:W3:Y:S01]  /*2ac0*/  LDSM.16.M88.4 R44, [R221+0x7000] ;  /* 0x00700000dd2c783b */ /* 0x000ee20000000200 */
[C---:B------:R-:W-:Y:S02]  /*2ad0*/  IADD3 R206, R219.reuse, 0x3000, RZ ;  /* 0x00003000dbce7810 */ /* 0x040fe40007ffe0ff */
[----:B------:R-:W-:Y:S01]  /*2ae0*/  @!P2 LEA.HI.X R237, R134, c[0x0][0x16c], R133, 0x1, P1 ;  /* 0x00005b0086edaa11 */ /* 0x000fe200008f0c85 */
        /* <DEDUP_REMOVED lines=13> */
[----:B------:R-:W-:-:S02]  /*2bc0*/  IADD3 R197, R219, 0x7000, RZ ;  /* 0x00007000dbc57810 */ /* 0x000fc40007ffe0ff */
[----:B------:R-:W-:Y:S01]  /*2bd0*/  IADD3 R196, R219, 0x7800, RZ ;  /* 0x00007800dbc47810 */ /* 0x000fe20007ffe0ff */
[----:B------:R-:W-:Y:S01]  /*2be0*/  LDSM.16.M88.4 R96, [R218] ;  /* 0x00000000da60783b */ /* 0x000fe20000000200 */
[C---:B----4-:R-:W-:Y:S03]  /*2bf0*/  HMMA.16816.F32 R16, R28.reuse, R12, RZ ;  /* 0x0000000c1c10723c */ /* 0x050fe600000018ff */
[----:B------:R-:W-:Y:S04]  /*2c00*/  LDSM.16.M88.4 R116, [R219+0x1800] ;  /* 0x00180000db74783b */ /* 0x000fe80000000200 */
[----:B------:R-:W-:Y:S01]  /*2c10*/  LDSM.16.M88.4 R108, [R219+0x3800] ;  /* 0x00380000db6c783b */ /* 0x000fe20000000200 */
[C---:B--2---:R-:W-:Y:S03]  /*2c20*/  HMMA.16816.F32 R8, R28.reuse, R80, RZ ;  /* 0x000000501c08723c */ /* 0x044fe600000018ff */
[----:B------:R-:W-:Y:S04]  /*2c30*/  LDSM.16.M88.4 R100, [R215+0x4000] ;  /* 0x00400000d764783b */ /* 0x000fe80000000200 */
[----:B------:R-:W-:Y:S01]  /*2c40*/  LDSM.16.M88.4 R92, [R215+0x4800] ;  /* 0x00480000d75c783b */ /* 0x000fe20000000200 */
[C---:B------:R-:W-:Y:S03]  /*2c50*/  HMMA.16816.F32 R76, R28.reuse, R72, RZ ;  /* 0x000000481c4c723c */ /* 0x040fe600000018ff */
[----:B------:R-:W-:Y:S04]  /*2c60*/  LDSM.16.M88.4 R112, [R219+0x3000] ;  /* 0x00300000db70783b */ /* 0x000fe80000000200 */
[----:B------:R-:W-:Y:S01]  /*2c70*/  LDSM.16.M88.4 R120, [R215+0xa000] ;  /* 0x00a00000d778783b */ /* 0x000fe20000000200 */
[C---:B------:R-:W-:Y:S03]  /*2c80*/  HMMA.16816.F32 R68, R28.reuse, R64, RZ ;  /* 0x000000401c44723c */ /* 0x040fe600000018ff */
[----:B------:R-:W0:Y:S05]  /*2c90*/  LDGDEPBAR ;  /* 0x00000000000079af */ /* 0x000e2a0000000000 */
[C---:B---3--:R-:W-:Y:S08]  /*2ca0*/  HMMA.16816.F32 R60, R28.reuse, R56, RZ ;  /* 0x000000381c3c723c */ /* 0x048ff000000018ff */
        /* <DEDUP_REMOVED lines=18> */
[C---:B--2---:R-:W-:Y:S08]  /*2dd0*/  HMMA.16816.F32 R68, R104.reuse, R84, R68 ;  /* 0x000000546844723c */ /* 0x044ff00000001844 */
[C---:B------:R-:W-:Y:S01]  /*2de0*/  HMMA.16816.F32 R64, R104.reuse, R86, R64 ;  /* 0x000000566840723c */ /* 0x040fe20000001840 */
[----:B------:R-:W1:Y:S07]  /*2df0*/  LDSM.16.M88.4 R84, [R215+0x6000] ;  /* 0x00600000d754783b */ /* 0x000e6e0000000200 */
        /* <DEDUP_REMOVED lines=13> */
[----:B------:R-:W-:Y:S07]  /*2ed0*/  LDSM.16.M88.4 R108, [R217] ;  /* 0x00000000d96c783b */ /* 0x000fee0000000200 */
[C---:B------:R-:W-:Y:S08]  /*2ee0*/  HMMA.16816.F32 R24, R96.reuse, R100, R24 ;  /* 0x000000646018723c */ /* 0x040ff00000001818 */
[C---:B------:R-:W-:Y:S01]  /*2ef0*/  HMMA.16816.F32 R20, R96.reuse, R102, R20 ;  /* 0x000000666014723c */ /* 0x040fe20000001814 */
[----:B------:R-:W2:Y:S07]  /*2f00*/  LDSM.16.M88.4 R100, [R215+0x7800] ;  /* 0x00780000d764783b */ /* 0x000eae0000000200 */
[C---:B------:R-:W-:Y:S08]  /*2f10*/  HMMA.16816.F32 R16, R96.reuse, R92, R16 ;  /* 0x0000005c6010723c */ /* 0x040ff00000001810 */
[C---:B------:R-:W-:Y:S01]  /*2f20*/  HMMA.16816.F32 R12, R96.reuse, R94, R12 ;  /* 0x0000005e600c723c */ /* 0x040fe2000000180c */
[----:B------:R-:W3:Y:S07]  /*2f30*/  LDSM.16.M88.4 R92, [R204] ;  /* 0x00000000cc5c783b */ /* 0x000eee0000000200 */
[C---:B-1----:R-:W-:Y:S08]  /*2f40*/  HMMA.16816.F32 R68, R96.reuse, R84, R68 ;  /* 0x000000546044723c */ /* 0x042ff00000001844 */
[----:B------:R-:W-:Y:S01]  /*2f50*/  HMMA.16816.F32 R64, R96, R86, R64 ;  /* 0x000000566040723c */ /* 0x000fe20000001840 */
[----:B------:R-:W1:Y:S07]  /*2f60*/  LDSM.16.M88.4 R84, [R204+0x1000] ;  /* 0x00100000cc54783b */ /* 0x000e6e0000000200 */
        /* <DEDUP_REMOVED lines=13> */
[C---:B------:R-:W-:Y:S08]  /*3040*/  HMMA.16816.F32 R40, R96.reuse, R100, R40 ;  /* 0x000000646028723c */ /* 0x040ff00000001828 */
[----:B------:R-:W-:Y:S01]  /*3050*/  HMMA.16816.F32 R28, R96, R102, R28 ;  /* 0x00000066601c723c */ /* 0x000fe2000000181c */
[----:B------:R-:W3:Y:S04]  /*3060*/  LDSM.16.M88.4 R100, [R204+0x3000] ;  /* 0x00300000cc64783b */ /* 0x000ee80000000200 */
[----:B------:R-:W-:Y:S03]  /*3070*/  LDSM.16.M88.4 R96, [R221+0x8000] ;  /* 0x00800000dd60783b */ /* 0x000fe60000000200 */
[C---:B------:R-:W-:Y:S08]  /*3080*/  HMMA.16816.F32 R24, R108.reuse, R92, R24 ;  /* 0x0000005c6c18723c */ /* 0x040ff00000001818 */
        /* <DEDUP_REMOVED lines=24> */
[----:B------:R-:W-:Y:S01]  /*3210*/  HMMA.16816.F32 R28, R108, R114, R28 ;  /* 0x000000726c1c723c */ /* 0x000fe2000000181c */
[----:B------:R-:W-:Y:S04]  /*3220*/  LDSM.16.M88.4 R112, [R219+0x5800] ;  /* 0x00580000db70783b */ /* 0x000fe80000000200 */
[----:B------:R-:W-:Y:S03]  /*3230*/  LDSM.16.M88.4 R108, [R219+0x6800] ;  /* 0x00680000db6c783b */ /* 0x000fe60000000200 */
        /* <DEDUP_REMOVED lines=14> */
[----:B------:R-:W-:Y:S07]  /*3320*/  LDSM.16.M88.4 R104, [R219+0x7000] ;  /* 0x00700000db68783b */ /* 0x000fee0000000200 */
[C---:B------:R-:W-:Y:S08]  /*3330*/  HMMA.16816.F32 R52, R84.reuse, R100, R52 ;  /* 0x000000645434723c */ /* 0x040ff00000001834 */
[C---:B------:R-:W-:Y:S01]  /*3340*/  HMMA.16816.F32 R44, R84.reuse, R102, R44 ;  /* 0x00000066542c723c */ /* 0x040fe2000000182c */
[----:B------:R-:W-:Y:S07]  /*3350*/  LDSM.16.M88.4 R100, [R219+0x7800] ;  /* 0x00780000db64783b */ /* 0x000fee0000000200 */
[C---:B-1----:R-:W-:Y:S08]  /*3360*/  HMMA.16816.F32 R40, R84.reuse, R92, R40 ;  /* 0x0000005c5428723c */ /* 0x042ff00000001828 */
[----:B------:R-:W-:Y:S01]  /*3370*/  HMMA.16816.F32 R28, R84, R94, R28 ;  /* 0x0000005e541c723c */ /* 0x000fe2000000181c */
[----:B------:R-:W1:Y:S04]  /*3380*/  LDSM.16.M88.4 R84, [R219+0x6000] ;  /* 0x00600000db54783b */ /* 0x000e680000000200 */
[----:B------:R-:W-:Y:S03]  /*3390*/  LDSM.16.M88.4 R92, [R215+0x8000] ;  /* 0x00800000d75c783b */ /* 0x000fe60000000200 */
        /* <DEDUP_REMOVED lines=15> */
[C---:B------:R-:W-:Y:S08]  /*3490*/  HMMA.16816.F32 R60, R96.reuse, R108, R60 ;  /* 0x0000006c603c723c */ /* 0x040ff0000000183c */
[----:B------:R-:W-:Y:S01]  /*34a0*/  HMMA.16816.F32 R56, R96, R110, R56 ;  /* 0x0000006e6038723c */ /* 0x000fe20000001838 */
[----:B------:R-:W4:Y:S07]  /*34b0*/  LDSM.16.M88.4 R108, [R215+0xb800] ;  /* 0x00b80000d76c783b */ /* 0x000f2e0000000200 */
[C---:B--2---:R-:W-:Y:S08]  /*34c0*/  HMMA.16816.F32 R16, R48.reuse, R32, R16 ;  /* 0x000000203010723c */ /* 0x044ff00000001810 */
[C---:B------:R-:W-:Y:S01]  /*34d0*/  HMMA.16816.F32 R12, R48.reuse, R34, R12 ;  /* 0x00000022300c723c */ /* 0x040fe2000000180c */
[----:B------:R-:W-:Y:S07]  /*34e0*/  LDSM.16.M88.4 R32, [R217+0x2000] ;  /* 0x00200000d920783b */ /* 0x000fee0000000200 */
[C---:B------:R-:W-:Y:S08]  /*34f0*/  HMMA.16816.F32 R8, R48.reuse, R88, R8 ;  /* 0x000000583008723c */ /* 0x040ff00000001808 */
[----:B------:R-:W-:Y:S01]  /*3500*/  HMMA.16816.F32 R80, R48, R90, R80 ;  /* 0x0000005a3050723c */ /* 0x000fe20000001850 */
[----:B------:R-:W2:Y:S07]  /*3510*/  LDSM.16.M88.4 R88, [R204+0x6000] ;  /* 0x00600000cc58783b */ /* 0x000eae0000000200 */
[C---:B------:R-:W-:Y:S08]  /*3520*/  HMMA.16816.F32 R52, R96.reuse, R104, R52 ;  /* 0x000000686034723c */ /* 0x040ff00000001834 */
[C---:B------:R-:W-:Y:S01]  /*3530*/  HMMA.16816.F32 R44, R96.reuse, R106, R44 ;  /* 0x0000006a602c723c */ /* 0x040fe2000000182c */
[----:B------:R-:W-:Y:S07]  /*3540*/  LDSM.16.M88.4 R104, [R204+0x4000] ;  /* 0x00400000cc68783b */ /* 0x000fee0000000200 */
[C---:B------:R-:W-:Y:S08]  /*3550*/  HMMA.16816.F32 R40, R96.reuse, R100, R40 ;  /* 0x000000646028723c */ /* 0x040ff00000001828 */
[----:B------:R-:W-:Y:S01]  /*3560*/  HMMA.16816.F32 R28, R96, R102, R28 ;  /* 0x00000066601c723c */ /* 0x000fe2000000181c */
[----:B------:R-:W-:Y:S04]  /*3570*/  LDSM.16.M88.4 R100, [R204+0x4800] ;  /* 0x00480000cc64783b */ /* 0x000fe80000000200 */
[----:B------:R-:W-:Y:S03]  /*3580*/  LDSM.16.M88.4 R96, [R204+0x5000] ;  /* 0x00500000cc60783b */ /* 0x000fe60000000200 */
[C---:B-1----:R-:W-:Y:S08]  /*3590*/  HMMA.16816.F32 R76, R48.reuse, R84, R76 ;  /* 0x00000054304c723c */ /* 0x042ff0000000184c */
[C---:B------:R-:W-:Y:S01]  /*35a0*/  HMMA.16816.F32 R72, R48.reuse, R86, R72 ;  /* 0x000000563048723c */ /* 0x040fe20000001848 */
[----:B------:R-:W1:Y:S07]  /*35b0*/  LDSM.16.M88.4 R84, [R204+0x6800] ;  /* 0x00680000cc54783b */ /* 0x000e6e0000000200 */
[C---:B------:R-:W-:Y:S08]  /*35c0*/  HMMA.16816.F32 R68, R48.reuse, R120, R68 ;  /* 0x000000783044723c */ /* 0x040ff00000001844 */
[C---:B------:R-:W-:Y:S08]  /*35d0*/  HMMA.16816.F32 R64, R48.reuse, R122, R64 ;  /* 0x0000007a3040723c */ /* 0x040ff00000001840 */
[C---:B------:R-:W-:Y:S08]  /*35e0*/  HMMA.16816.F32 R24, R48.reuse, R92, R24 ;  /* 0x0000005c3018723c */ /* 0x040ff00000001818 */
[C---:B------:R-:W-:Y:S01]  /*35f0*/  HMMA.16816.F32 R20, R48.reuse, R94, R20 ;  /* 0x0000005e3014723c */ /* 0x040fe20000001814 */
[----:B------:R-:W-:Y:S07]  /*3600*/  LDSM.16.M88.4 R92, [R204+0x5800] ;  /* 0x00580000cc5c783b */ /* 0x000fee0000000200 */
[C---:B------:R-:W-:Y:S08]  /*3610*/  HMMA.16816.F32 R60, R48.reuse, R116, R60 ;  /* 0x00000074303c723c */ /* 0x040ff0000000183c */
[C---:B------:R-:W-:Y:S08]  /*3620*/  HMMA.16816.F32 R56, R48.reuse, R118, R56 ;  /* 0x000000763038723c */ /* 0x040ff00000001838 */
[C---:B---3--:R-:W-:Y:S08]  /*3630*/  HMMA.16816.F32 R52, R48.reuse, R112, R52 ;  /* 0x000000703034723c */ /* 0x048ff00000001834 */
[C---:B------:R-:W-:Y:S08]  /*3640*/  HMMA.16816.F32 R44, R48.reuse, R114, R44 ;  /* 0x00000072302c723c */ /* 0x040ff0000000182c */
[C---:B----4-:R-:W-:Y:S08]  /*3650*/  HMMA.16816.F32 R40, R48.reuse, R108, R40 ;  /* 0x0000006c3028723c */ /* 0x050ff00000001828 */
[----:B------:R-:W-:Y:S01]  /*3660*/  HMMA.16816.F32 R28, R48, R110, R28 ;  /* 0x0000006e301c723c */ /* 0x000fe2000000181c */
[----:B------:R-:W3:Y:S07]  /*3670*/  LDSM.16.M88.4 R48, [R204+0x7000] ;  /* 0x00700000cc30783b */ /* 0x000eee0000000200 */
[C---:B--2---:R-:W-:Y:S08]  /*3680*/  HMMA.16816.F32 R68, R32.reuse, R88, R68 ;  /* 0x000000582044723c */ /* 0x044ff00000001844 */
[----:B------:R-:W-:Y:S01]  /*3690*/  HMMA.16816.F32 R64, R32, R90, R64 ;  /* 0x0000005a2040723c */ /* 0x000fe20000001840 */
[----:B------:R-:W2:Y:S01]  /*36a0*/  LDSM.16.M88.4 R88, [R204+0x7800] ;  /* 0x00780000cc58783b */ /* 0x000ea20000000200 */
[----:B------:R-:W-:-:S06]  /*36b0*/  DEPBAR.LE SB0, 0x0 ;  /* 0x000080000000791a */ /* 0x000fcc0000000000 */
[C---:B-1----:R-:W-:Y:S07]  /*36c0*/  HMMA.16816.F32 R60, R32.reuse, R84, R60 ;  /* 0x00000054203c723c */ /* 0x042fee000000183c */
[----:B------:R-:W-:Y:S01]  /*36d0*/  SHF.R.S32.HI R85, RZ, 0x1f, R0 ;  /* 0x0000001fff557819 */ /* 0x000fe20000011400 */
[----:B------:R-:W-:Y:S03]  /*36e0*/  HMMA.16816.F32 R24, R32, R104, R24 ;  /* 0x000000682018723c */ /* 0x000fe60000001818 */
[----:B------:R-:W-:Y:S01]  /*36f0*/  LEA.HI R228, R85, R0, RZ, 0x2 ;  /* 0x0000000055e47211 */ /* 0x000fe200078f10ff */
[----:B------:R-:W-:-:S02]  /*3700*/  IMAD R85, R128, 0x10, R130 ;  /* 0x0000001080557824 */ /* 0x000fc400078e0282 */
[----:B------:R-:W-:Y:S01]  /*3710*/  IMAD.IADD R0, R125, 0x1, R124 ;  /* 0x000000017d007824 */ /* 0x000fe200078e027c */
[----:B------:R-:W-:Y:S01]  /*3720*/  SHF.R.S32.HI R228, RZ, 0x2, R228 ;  /* 0x00000002ffe47819 */ /* 0x000fe200000114e4 */
[----:B------:R-:W-:Y:S03]  /*3730*/  HMMA.16816.F32 R20, R32, R106, R20 ;  /* 0x0000006a2014723c */ /* 0x000fe60000001814 */
[----:B------:R-:W-:-:S05]  /*3740*/  IADD3 R85, R85, 0x1, R228 ;  /* 0x0000000155557810 */ /* 0x000fca0007ffe0e4 */
[C---:B---3--:R-:W-:Y:S07]  /*3750*/  HMMA.16816.F32 R52, R32.reuse, R48, R52 ;  /* 0x000000302034723c */ /* 0x048fee0000001834 */
[----:B------:R-:W-:Y:S01]  /*3760*/  IADD3 R49, R126, R85, -R127 ;  /* 0x000000557e317210 */ /* 0x000fe20007ffe87f */
[----:B------:R-:W-:Y:S03]  /*3770*/  HMMA.16816.F32 R16, R32, R100, R16 ;  /* 0x000000642010723c */ /* 0x000fe60000001810 */
[----:B------:R-:W-:-:S04]  /*3780*/  IADD3 R49, R49, c[0x0][0x2e8], RZ ;  /* 0x0000ba0031317a10 */ /* 0x000fc80007ffe0ff */
[C---:B------:R-:W-:Y:S01]  /*3790*/  IADD3 R135, R49.reuse, 0x8, RZ ;  /* 0x0000000831877810 */ /* 0x040fe20007ffe0ff */
[----:B------:R-:W-:Y:S01]  /*37a0*/  HMMA.16816.F32 R12, R32, R102, R12 ;  /* 0x00000066200c723c */ /* 0x000fe2000000180c */
[-C--:B------:R-:W-:Y:S02]  /*37b0*/  IMNMX R192, R49, R126.reuse, PT ;  /* 0x0000007e31c07217 */ /* 0x080fe40003800200 */
[----:B------:R-:W-:-:S05]  /*37c0*/  IMNMX R135, R135, R126, PT ;  /* 0x0000007e87877217 */ /* 0x000fca0003800200 */
[C---:B------:R-:W-:Y:S08]  /*37d0*/  HMMA.16816.F32 R8, R32.reuse, R96, R8 ;  /* 0x000000602008723c */ /* 0x040ff00000001808 */
[C---:B------:R-:W-:Y:S08]  /*37e0*/  HMMA.16816.F32 R80, R32.reuse, R98, R80 ;  /* 0x000000622050723c */ /* 0x040ff00000001850 */
[C---:B------:R-:W-:Y:S08]  /*37f0*/  HMMA.16816.F32 R76, R32.reuse, R92, R76 ;  /* 0x0000005c204c723c */ /* 0x040ff0000000184c */
[C---:B------:R-:W-:Y:S08]  /*3800*/  HMMA.16816.F32 R72, R32.reuse, R94, R72 ;  /* 0x0000005e2048723c */ /* 0x040ff00000001848 */
[C---:B------:R-:W-:Y:S08]  /*3810*/  HMMA.16816.F32 R56, R32.reuse, R86, R56 ;  /* 0x000000562038723c */ /* 0x040ff00000001838 */
        /* <DEDUP_REMOVED lines=11> */
[----:B------:R-:W-:-:S04]  /*38d0*/  LOP3.LUT R48, R48, c[0x0][0x2d0], RZ, 0x3c, !PT ;  /* 0x0000b40030307a12 */ /* 0x000fc800078e3cff */
        /* <DEDUP_REMOVED lines=22> */
[----:B------:R-:W-:-:S02]  /*3a40*/  @!P2 IADD3 R35, R35, 0x1, RZ ;  /* 0x000000012323a810 */ /* 0x000fc40007ffe0ff */
[----:B------:R-:W-:Y:S02]  /*3a50*/  ISETP.GE.AND P3, PT, R6, RZ, PT ;  /* 0x000000ff0600720c */ /* 0x000fe40003f66270 */
[----:B------:R-:W-:Y:S02]  /*3a60*/  ISETP.NE.AND P2, PT, RZ, c[0x0][0x2d0], PT ;  /* 0x0000b400ff007a0c */ /* 0x000fe40003f45270 */
[----:B------:R-:W-:Y:S02]  /*3a70*/  LOP3.LUT R6, RZ, c[0x0][0x2d0], RZ, 0x33, !PT ;  /* 0x0000b400ff067a12 */ /* 0x000fe400078e33ff */
[----:B------:R-:W-:Y:S02]  /*3a80*/  @P6 IADD3 R49, R49, 0x1, RZ ;  /* 0x0000000131316810 */ /* 0x000fe40007ffe0ff */
[----:B------:R-:W-:-:S05]  /*3a90*/  @P5 IADD3 R35, R35, 0x1, RZ ;  /* 0x0000000123235810 */ /* 0x000fca0007ffe0ff */
        /* <DEDUP_REMOVED lines=24> */
.L_x_2335:
[----:B------:R-:W-:-:S04]  /*3c20*/  LEA R32, -R4, RZ, 0x7 ;  /* 0x000000ff04207211 */ /* 0x000fc800078e39ff */
[----:B------:R-:W-:Y:S02]  /*3c30*/  SHF.R.S32.HI R6, RZ, 0x1f, R32 ;  /* 0x0000001fff067819 */ /* 0x000fe40000011420 */
.L_x_2336:
[----:B------:R-:W-:Y:S01]  /*3c40*/  IADD3 R134, P1, R32, R134, RZ ;  /* 0x0000008620867210 */ /* 0x000fe20007f3e0ff */
[----:B------:R-:W-:Y:S02]  /*3c50*/  IMAD.MOV.U32 R35, RZ, RZ, 0x5 ;  /* 0x00000005ff237424 */ /* 0x000fe400078e00ff */
[----:B------:R-:W-:Y:S01]  /*3c60*/  IMAD.SHL.U32 R33, R4, 0x20, RZ ;  /* 0x0000002004217824 */ /* 0x000fe200078e00ff */
[----:B------:R-:W-:Y:S01]  /*3c70*/  LEA R236, P2, R134, c[0x0][0x168], 0x1 ;  /* 0x00005a0086ec7a11 */ /* 0x000fe200078408ff */
[----:B------:R-:W-:Y:S01]  /*3c80*/  IMAD.X R133, R6, 0x1, R133, P1 ;  /* 0x0000000106857824 */ /* 0x000fe200008e0685 */
[----:B------:R-:W-:Y:S02]  /*3c90*/  SHF.L.U64.HI R4, R4, R35, c[0x0][0x19c] ;  /* 0x0000670004047619 */ /* 0x000fe40000010223 */
[----:B------:R-:W-:Y:S02]  /*3ca0*/  IADD3 R86, P1, R33, R236, RZ ;  /* 0x000000ec21567210 */ /* 0x000fe40007f3e0ff */
[----:B------:R-:W-:-:S02]  /*3cb0*/  LEA.HI.X R237, R134, c[0x0][0x16c], R133, 0x1, P2 ;  /* 0x00005b0086ed7a11 */ /* 0x000fc400010f0c85 */
[----:B------:R-:W-:-:S03]  /*3cc0*/  IADD3 R84, P2, R86, R33, RZ ;  /* 0x0000002156547210 */ /* 0x000fc60007f5e0ff */
[----:B------:R-:W-:Y:S01]  /*3cd0*/  IMAD.X R87, R4, 0x1, R237, P1 ;  /* 0x0000000104577824 */ /* 0x000fe200008e06ed */
[-C--:B------:R-:W-:Y:S01]  /*3ce0*/  IADD3 R50, P1, R84, R33.reuse, RZ ;  /* 0x0000002154327210 */ /* 0x080fe20007f3e0ff */
[----:B------:R-:W-:Y:S01]  /*3cf0*/  @!PT LDS RZ, [RZ] ;  /* 0x00000000fffff984 */ /* 0x000fe20000000800 */
[----:B------:R-:W-:Y:S01]  /*3d00*/  @!PT LDS RZ, [RZ] ;  /* 0x00000000fffff984 */ /* 0x000fe20000000800 */
[----:B------:R-:W-:Y:S01]  /*3d10*/  @!PT LDS RZ, [RZ] ;  /* 0x00000000fffff984 */ /* 0x000fe20000000800 */
[----:B------:R1:W-:Y:S02]  /*3d20*/  LDGSTS.E.BYPASS.LTC128B.128 [R229+0x4000], [R236.64] ;  /* 0x04000000ece57fae */ /* 0x0003e4000b901d48 */
[--C-:B------:R-:W-:Y:S01]  /*3d30*/  IMAD.X R85, R87, 0x1, R4.reuse, P2 ;  /* 0x0000000157557824 */ /* 0x100fe200010e0604 */
[-C--:B------:R-:W-:Y:S01]  /*3d40*/  IADD3 R48, P2, R50, R33.reuse, RZ ;  /* 0x0000002132307210 */ /* 0x080fe20007f5e0ff */
[----:B------:R1:W-:Y:S02]  /*3d50*/  LDGSTS.E.BYPASS.LTC128B.128 [R229+0x8000], [R236.64+0x80] ;  /* 0x08000080ece57fae */ /* 0x0003e4000b901d48 */
[--C-:B------:R-:W-:Y:S01]  /*3d60*/  IMAD.X R51, R85, 0x1, R4.reuse, P1 ;  /* 0x0000000155337824 */ /* 0x100fe200008e0604 */
[-C--:B------:R-:W-:Y:S01]  /*3d70*/  IADD3 R34, P1, R48, R33.reuse, RZ ;  /* 0x0000002130227210 */ /* 0x080fe20007f3e0ff */
[----:B------:R1:W-:Y:S02]  /*3d80*/  LDGSTS.E.BYPASS.LTC128B.128 [R229+0x4800], [R86.64] ;  /* 0x0480000056e57fae */ /* 0x0003e4000b901d48 */
[--C-:B------:R-:W-:Y:S01]  /*3d90*/  IMAD.X R49, R51, 0x1, R4.reuse, P2 ;  /* 0x0000000133317824 */ /* 0x100fe200010e0604 */
[-C--:B------:R-:W-:Y:S01]  /*3da0*/  IADD3 R32, P2, R34, R33.reuse, RZ ;  /* 0x0000002122207210 */ /* 0x080fe20007f5e0ff */
[----:B------:R1:W-:Y:S02]  /*3db0*/  LDGSTS.E.BYPASS.LTC128B.128 [R229+0x8800], [R86.64+0x80] ;  /* 0x0880008056e57fae */ /* 0x0003e4000b901d48 */
[--C-:B------:R-:W-:Y:S01]  /*3dc0*/  IMAD.X R35, R49, 0x1, R4.reuse, P1 ;  /* 0x0000000131237824 */ /* 0x100fe200008e0604 */
[----:B------:R-:W-:Y:S01]  /*3dd0*/  IADD3 R88, P1, R32, R33, RZ ;  /* 0x0000002120587210 */ /* 0x000fe20007f3e0ff */
[----:B------:R1:W-:Y:S02]  /*3de0*/  LDGSTS.E.BYPASS.LTC128B.128 [R229+0x5000], [R84.64] ;  /* 0x0500000054e57fae */ /* 0x0003e4000b901d48 */
[----:B------:R-:W-:-:S02]  /*3df0*/  IMAD.X R33, R35, 0x1, R4, P2 ;  /* 0x0000000123217824 */ /* 0x000fc400010e0604 */
[----:B------:R1:W-:Y:S02]  /*3e00*/  LDGSTS.E.BYPASS.LTC128B.128 [R229+0x9000], [R84.64+0x80] ;  /* 0x0900008054e57fae */ /* 0x0003e4000b901d48 */
[----:B------:R-:W-:Y:S02]  /*3e10*/  IMAD.X R89, R33, 0x1, R4, P1 ;  /* 0x0000000121597824 */ /* 0x000fe400008e0604 */
        /* <DEDUP_REMOVED lines=10> */
[----:B------:R-:W0:Y:S02]  /*3ec0*/  LDGDEPBAR ;  /* 0x00000000000079af */ /* 0x000e240000000000 */
.L_x_2334:
[----:B------:R-:W-:Y:S02]  /*3ed0*/  IMAD.IADD R3, R3, 0x1, R194 ;  /* 0x0000000103037824 */ /* 0x000fe400078e02c2 */
[----:B------:R-:W-:-:S03]  /*3ee0*/  IMAD.SHL.U32 R216, R0, 0x2, RZ ;  /* 0x0000000200d87824 */ /* 0x000fc600078e00ff */
[----:B------:R-:W-:Y:S01]  /*3ef0*/  IADD3 R6, R3, 0x1, RZ ;  /* 0x0000000103067810 */ /* 0x000fe20007ffe0ff */
[----:B------:R-:W-:Y:S01]  /*3f00*/  IMAD R214, R7, 0x2, R216 ;  /* 0x0000000207d67824 */ /* 0x000fe200078e02d8 */
[----:B------:R-:W-:Y:S01]  /*3f10*/  IADD3 R4, R3, 0x8, RZ ;  /* 0x0000000803047810 */ /* 0x000fe20007ffe0ff */
[----:B------:R-:W-:Y:S01]  /*3f20*/  LDSM.16.MT88.4 R100, [R216+0x10000] ;  /* 0x01000000d864783b */ /* 0x000fe20000004200 */
[CC--:B------:R-:W-:Y:S01]  /*3f30*/  ISETP.GE.AND P3, PT, R6.reuse, R192.reuse, PT ;  /* 0x000000c00600720c */ /* 0x0c0fe20003f66270 */
[C---:B------:R-:W-:Y:S01]  /*3f40*/  IMAD R212, R5.reuse, 0x2, R214 ;  /* 0x0000000205d47824 */ /* 0x040fe200078e02d6 */
[----:B------:R-:W-:Y:S01]  /*3f50*/  ISETP.GE.AND P6, PT, R6, R135, PT ;  /* 0x000000870600720c */ /* 0x000fe20003fc6270 */
[----:B------:R-:W-:Y:S01]  /*3f60*/  IMAD R213, R5, 0x2, R216 ;  /* 0x0000000205d57824 */ /* 0x000fe200078e02d8 */
[----:B------:R-:W-:Y:S01]  /*3f70*/  IADD3 R6, R3, 0x9, RZ ;  /* 0x0000000903067810 */ /* 0x000fe20007ffe0ff */
[----:B------:R-:W-:Y:S01]  /*3f80*/  LDSM.16.MT88.4 R124, [R214+0x10000] ;  /* 0x01000000d67c783b */ /* 0x000fe20000004200 */
[----:B------:R-:W-:-:S02]  /*3f90*/  ISETP.GE.AND P2, PT, R4, R192, PT ;  /* 0x000000c00400720c */ /* 0x000fc40003f46270 */
[CC--:B------:R-:W-:Y:S01]  /*3fa0*/  ISETP.GE.AND P5, PT, R6.reuse, R192.reuse, PT ;  /* 0x000000c00600720c */ /* 0x0c0fe20003fa6270 */
[----:B------:R-:W-:Y:S01]  /*3fb0*/  LDSM.16.MT88.4 R92, [R212+0xc000] ;  /* 0x00c00000d45c783b */ /* 0x000fe20000004200 */
[----:B------:R-:W-:Y:S02]  /*3fc0*/  ISETP.GE.AND P1, PT, R6, R135, PT ;  /* 0x000000870600720c */ /* 0x000fe40003f26270 */
[----:B------:R-:W-:Y:S01]  /*3fd0*/  IADD3 R6, R3, 0x11, RZ ;  /* 0x0000001103067810 */ /* 0x000fe20007ffe0ff */
[----:B------:R-:W-:Y:S01]  /*3fe0*/  LDSM.16.MT88.4 R112, [R213+0x10000] ;  /* 0x01000000d570783b */ /* 0x000fe20000004200 */
[----:B-1----:R-:W-:Y:S02]  /*3ff0*/  FSEL R89, R21, -INF , !P5 ;  /* 0xff80000015597808 */ /* 0x002fe40006800000 */
[----:B------:R-:W-:Y:S02]  /*4000*/  FSEL R51, R23, -INF , !P1 ;  /* 0xff80000017337808 */ /* 0x000fe40004800000 */
[----:B------:R-:W-:-:S02]  /*4010*/  ISETP.GE.AND P5, PT, R6, R192, PT ;  /* 0x000000c00600720c */ /* 0x000fc40003fa6270 */
[-C--:B------:R-:W-:Y:S02]  /*4020*/  ISETP.GE.AND P1, PT, R6, R135.reuse, PT ;  /* 0x000000870600720c */ /* 0x080fe40003f26270 */
[----:B------:R-:W-:Y:S02]  /*4030*/  ISETP.GE.AND P4, PT, R4, R135, PT ;  /* 0x000000870400720c */ /* 0x000fe40003f86270 */
[C---:B------:R-:W-:Y:S02]  /*4040*/  IADD3 R6, R3.reuse, 0x19, RZ ;  /* 0x0000001903067810 */ /* 0x040fe40007ffe0ff */
[----:B------:R-:W-:Y:S02]  /*4050*/  IADD3 R4, R3, 0x10, RZ ;  /* 0x0000001003047810 */ /* 0x000fe40007ffe0ff */
[----:B------:R-:W-:Y:S02]  /*4060*/  FSEL R17, R17, -INF , !P5 ;  /* 0xff80000011117808 */ /* 0x000fe40006800000 */
[----:B------:R-:W-:-:S02]  /*4070*/  FSEL R19, R19, -INF , !P1 ;  /* 0xff80000013137808 */ /* 0x000fc40004800000 */
[----:B------:R-:W-:Y:S02]  /*4080*/  FSEL R87, R20, -INF , !P2 ;  /* 0xff80000014577808 */ /* 0x000fe40005000000 */
[----:B------:R-:W-:Y:S02]  /*4090*/  FSEL R85, R22, -INF , !P4 ;  /* 0xff80000016557808 */ /* 0x000fe40006000000 */
[CC--:B------:R-:W-:Y:S02]  /*40a0*/  ISETP.GE.AND P5, PT, R6.reuse, R192.reuse, PT ;  /* 0x000000c00600720c */ /* 0x0c0fe40003fa6270 */
[-C--:B------:R-:W-:Y:S02]  /*40b0*/  ISETP.GE.AND P1, PT, R6, R135.reuse, PT ;  /* 0x000000870600720c */ /* 0x080fe40003f26270 */
[C---:B------:R-:W-:Y:S02]  /*40c0*/  ISETP.GE.AND P2, PT, R4.reuse, R192, PT ;  /* 0x000000c00400720c */ /* 0x040fe40003f46270 */
[----:B------:R-:W-:-:S02]  /*40d0*/  ISETP.GE.AND P4, PT, R4, R135, PT ;  /* 0x000000870400720c */ /* 0x000fc40003f86270 */
[C---:B------:R-:W-:Y:S02]  /*40e0*/  IADD3 R6, R3.reuse, 0x21, RZ ;  /* 0x0000002103067810 */ /* 0x040fe40007ffe0ff */
[----:B------:R-:W-:Y:S02]  /*40f0*/  IADD3 R4, R3, 0x18, RZ ;  /* 0x0000001803047810 */ /* 0x000fe40007ffe0ff */
[----:B------:R-:W-:Y:S02]  /*4100*/  FSEL R13, R13, -INF , !P5 ;  /* 0xff8000000d0d7808 */ /* 0x000fe40006800000 */
[----:B------:R-:W-:Y:S02]  /*4110*/  FSEL R33, R15, -INF , !P1 ;  /* 0xff8000000f217808 */ /* 0x000fe40004800000 */
[----:B------:R-:W-:Y:S02]  /*4120*/  FSEL R49, R16, -INF , !P2 ;  /* 0xff80000010317808 */ /* 0x000fe40005000000 */
        /* <DEDUP_REMOVED lines=37> */
[CC--:B------:R-:W-:Y:S02]  /*4380*/  ISETP.GE.AND P5, PT, R3.reuse, R192.reuse, PT ;  /* 0x000000c00300720c */ /* 0x0c0fe40003fa6270 */
[C---:B------:R-:W-:Y:S02]  /*4390*/  ISETP.GE.AND P2, PT, R4.reuse, R192, PT ;  /* 0x000000c00400720c */ /* 0x040fe40003f46270 */
[----:B------:R-:W-:Y:S02]  /*43a0*/  ISETP.GE.AND P4, PT, R4, R135, PT ;  /* 0x000000870400720c */ /* 0x000fe40003f86270 */
[----:B------:R-:W-:Y:S02]  /*43b0*/  IADD3 R4, R3, 0x40, RZ ;  /* 0x0000004003047810 */ /* 0x000fe40007ffe0ff */
[----:B------:R-:W-:Y:S02]  /*43c0*/  FSEL R24, R24, -INF , !P5 ;  /* 0xff80000018187808 */ /* 0x000fe40006800000 */
[----:B------:R-:W-:-:S02]  /*43d0*/  FSEL R25, R25, -INF , !P3 ;  /* 0xff80000019197808 */ /* 0x000fc40005800000 */
[----:B------:R-:W-:Y:S02]  /*43e0*/  FSEL R249, R79, -INF , !P1 ;  /* 0xff8000004ff97808 */ /* 0x000fe40004800000 */
[----:B------:R-:W-:Y:S01]  /*43f0*/  FSEL R151, R72, -INF , !P2 ;  /* 0xff80000048977808 */ /* 0x000fe20005000000 */
[----:B------:R-:W-:Y:S01]  /*4400*/  LDSM.16.MT88.4 R76, [R214+0xc000] ;  /* 0x00c00000d64c783b */ /* 0x000fe20000004200 */
[----:B------:R-:W-:Y:S02]  /*4410*/  ISETP.GE.AND P1, PT, R6, R135, PT ;  /* 0x000000870600720c */ /* 0x000fe40003f26270 */
[----:B------:R-:W-:Y:S02]  /*4420*/  ISETP.GE.AND P2, PT, R4, R192, PT ;  /* 0x000000c00400720c */ /* 0x000fe40003f46270 */
[----:B------:R-:W-:Y:S02]  /*4430*/  IADD3 R6, R3, 0x48, RZ ;  /* 0x0000004803067810 */ /* 0x000fe40007ffe0ff */
[----:B------:R-:W-:-:S02]  /*4440*/  FMNMX.FTZ R8, R24, R25, !PT ;  /* 0x0000001918087209 */ /* 0x000fc40007810000 */
[----:B------:R-:W-:Y:S02]  /*4450*/  FSEL R247, R74, -INF , !P4 ;  /* 0xff8000004af77808 */ /* 0x000fe40006000000 */
[----:B------:R-:W-:Y:S02]  /*4460*/  FSEL R245, R68, -INF , !P2 ;  /* 0xff80000044f57808 */ /* 0x000fe40005000000 */
[-C--:B------:R-:W-:Y:S02]  /*4470*/  ISETP.GE.AND P4, PT, R4, R135.reuse, PT ;  /* 0x000000870400720c */ /* 0x080fe40003f86270 */
[C---:B------:R-:W-:Y:S02]  /*4480*/  ISETP.GE.AND P3, PT, R6.reuse, R192, PT ;  /* 0x000000c00600720c */ /* 0x040fe40003f66270 */
[----:B------:R-:W-:Y:S02]  /*4490*/  ISETP.GE.AND P2, PT, R6, R135, PT ;  /* 0x000000870600720c */ /* 0x000fe40003f46270 */
[----:B------:R-:W-:-:S02]  /*44a0*/  IADD3 R4, R3, 0x41, RZ ;  /* 0x0000004103047810 */ /* 0x000fc40007ffe0ff */
[----:B------:R-:W-:Y:S02]  /*44b0*/  FMNMX.FTZ R6, R87, R8, !PT ;  /* 0x0000000857067209 */ /* 0x000fe40007810000 */
[----:B------:R-:W-:Y:S02]  /*44c0*/  FSEL R159, R75, -INF , !P1 ;  /* 0xff8000004b9f7808 */ /* 0x000fe40004800000 */
[C---:B------:R-:W-:Y:S02]  /*44d0*/  ISETP.GE.AND P5, PT, R4.reuse, R135, PT ;  /* 0x000000870400720c */ /* 0x040fe40003fa6270 */
[----:B------:R-:W-:Y:S02]  /*44e0*/  FMNMX.FTZ R6, R89, R6, !PT ;  /* 0x0000000659067209 */ /* 0x000fe40007810000 */
[----:B------:R-:W-:Y:S02]  /*44f0*/  ISETP.GE.AND P1, PT, R4, R192, PT ;  /* 0x000000c00400720c */ /* 0x000fe40003f26270 */
[----:B------:R-:W-:-:S02]  /*4500*/  IADD3 R4, R3, 0x49, RZ ;  /* 0x0000004903047810 */ /* 0x000fc40007ffe0ff */
[----:B------:R-:W-:Y:S02]  /*4510*/  FSEL R179, R71, -INF , !P5 ;  /* 0xff80000047b37808 */ /* 0x000fe40006800000 */
[----:B------:R-:W-:Y:S02]  /*4520*/  FMNMX.FTZ R6, R49, R6, !PT ;  /* 0x0000000631067209 */ /* 0x000fe40007810000 */
[----:B------:R-:W-:Y:S02]  /*4530*/  FSEL R241, R70, -INF , !P4 ;  /* 0xff80000046f17808 */ /* 0x000fe40006000000 */
[----:B------:R-:W-:Y:S02]  /*4540*/  FSEL R173, R69, -INF , !P1 ;  /* 0xff80000045ad7808 */ /* 0x000fe40004800000 */
[----:B------:R-:W-:Y:S01]  /*4550*/  ISETP.GE.AND P5, PT, R3, R135, PT ;  /* 0x000000870300720c */ /* 0x000fe20003fa6270 */
[----:B------:R-:W-:Y:S01]  /*4560*/  LDSM.16.MT88.4 R68, [R216+0xc000] ;  /* 0x00c00000d844783b */ /* 0x000fe20000004200 */
[----:B------:R-:W-:-:S02]  /*4570*/  ISETP.GE.AND P4, PT, R4, R192, PT ;  /* 0x000000c00400720c */ /* 0x000fc40003f86270 */
[----:B------:R-:W-:Y:S02]  /*4580*/  ISETP.GE.AND P1, PT, R4, R135, PT ;  /* 0x000000870400720c */ /* 0x000fe40003f26270 */
[----:B------:R-:W-:Y:S02]  /*4590*/  IADD3 R4, R3, 0x50, RZ ;  /* 0x0000005003047810 */ /* 0x000fe40007ffe0ff */
[----:B------:R-:W-:Y:S02]  /*45a0*/  FMNMX.FTZ R6, R17, R6, !PT ;  /* 0x0000000611067209 */ /* 0x000fe40007810000 */
[----:B------:R-:W-:Y:S02]  /*45b0*/  FSEL R27, R27, -INF , !P6 ;  /* 0xff8000001b1b7808 */ /* 0x000fe40007000000 */
[----:B------:R-:W-:Y:S02]  /*45c0*/  FSEL R26, R26, -INF , !P5 ;  /* 0xff8000001a1a7808 */ /* 0x000fe40006800000 */
[----:B------:R-:W-:-:S02]  /*45d0*/  FSEL R175, R64, -INF , !P3 ;  /* 0xff80000040af7808 */ /* 0x000fc40005800000 */
[C---:B------:R-:W-:Y:S02]  /*45e0*/  ISETP.GE.AND P6, PT, R4.reuse, R192, PT ;  /* 0x000000c00400720c */ /* 0x040fe40003fc6270 */
[----:B------:R-:W-:Y:S02]  /*45f0*/  ISETP.GE.AND P3, PT, R4, R135, PT ;  /* 0x000000870400720c */ /* 0x000fe40003f66270 */
[----:B------:R-:W-:Y:S02]  /*4600*/  IADD3 R4, R3, 0x51, RZ ;  /* 0x0000005103047810 */ /* 0x000fe40007ffe0ff */
[----:B------:R-:W-:Y:S02]  /*4610*/  FMNMX.FTZ R6, R23, R6, !PT ;  /* 0x0000000617067209 */ /* 0x000fe40007810000 */
[----:B------:R-:W-:Y:S02]  /*4620*/  FMNMX.FTZ R8, R26, R27, !PT ;  /* 0x0000001b1a087209 */ /* 0x000fe40007810000 */
[----:B------:R-:W-:-:S02]  /*4630*/  FSEL R183, R66, -INF , !P2 ;  /* 0xff80000042b77808 */ /* 0x000fc40005000000 */
[C---:B------:R-:W-:Y:S02]  /*4640*/  ISETP.GE.AND P5, PT, R4.reuse, R192, PT ;  /* 0x000000c00400720c */ /* 0x040fe40003fa6270 */
[----:B------:R-:W-:Y:S02]  /*4650*/  FMNMX.FTZ R9, R13, R6, !PT ;  /* 0x000000060d097209 */ /* 0x000fe40007810000 */
[----:B------:R-:W-:Y:S02]  /*4660*/  ISETP.GE.AND P2, PT, R4, R135, PT ;  /* 0x000000870400720c */ /* 0x000fe40003f46270 */
        /* <DEDUP_REMOVED lines=9> */
[----:B------:R-:W-:Y:S02]  /*4700*/  IADD3 R6, R3, 0x58, RZ ;  /* 0x0000005803067810 */ /* 0x000fe40007ffe0ff */
[----:B------:R-:W-:Y:S02]  /*4710*/  FMNMX.FTZ R4, R136, R9, !PT ;  /* 0x0000000988047209 */ /* 0x000fe40007810000 */
[----:B------:R-:W-:Y:S02]  /*4720*/  FMNMX.FTZ R9, R33, R8, !PT ;  /* 0x0000000821097209 */ /* 0x000fe40007810000 */
[----:B------:R-:W-:Y:S02]  /*4730*/  FSEL R243, R65, -INF , !P4 ;  /* 0xff80000041f37808 */ /* 0x000fe40006000000 */
[----:B------:R-:W-:Y:S02]  /*4740*/  FSEL R239, R67, -INF , !P1 ;  /* 0xff80000043ef7808 */ /* 0x000fe40004800000 */
        /* <DEDUP_REMOVED lines=10> */
[----:B------:R-:W-:Y:S02]  /*47f0*/  IADD3 R6, R3, 0x60, RZ ;  /* 0x0000006003067810 */ /* 0x000fe40007ffe0ff */
[----:B------:R-:W-:Y:S02]  /*4800*/  FMNMX.FTZ R4, R151, R4, !PT ;  /* 0x0000000497047209 */ /* 0x000fe40007810000 */
[----:B------:R-:W-:-:S02]  /*4810*/  FSEL R193, R61, -INF , !P5 ;  /* 0xff8000003dc17808 */ /* 0x000fc40006800000 */
[----:B------:R-:W-:Y:S02]  /*4820*/  FSEL R185, R63, -INF , !P2 ;  /* 0xff8000003fb97808 */ /* 0x000fe40005000000 */
[----:B------:R-:W-:Y:S02]  /*4830*/  FMNMX.FTZ R9, R140, R9, !PT ;  /* 0x000000098c097209 */ /* 0x000fe40007810000 */
[C---:B------:R-:W-:Y:S02]  /*4840*/  ISETP.GE.AND P5, PT, R6.reuse, R192, PT ;  /* 0x000000c00600720c */ /* 0x040fe40003fa6270 */
[----:B------:R-:W-:Y:S02]  /*4850*/  ISETP.GE.AND P2, PT, R6, R135, PT ;  /* 0x000000870600720c */ /* 0x000fe40003f46270 */
[----:B------:R-:W-:Y:S02]  /*4860*/  FMNMX.FTZ R6, R251, R4, !PT ;  /* 0x00000004fb067209 */ /* 0x000fe40007810000 */
[----:B------:R-:W-:-:S02]  /*4870*/  IADD3 R4, R3, 0x61, RZ ;  /* 0x0000006103047810 */ /* 0x000fc40007ffe0ff */
[----:B------:R-:W-:Y:S02]  /*4880*/  FMNMX.FTZ R10, R138, R9, !PT ;  /* 0x000000098a0a7209 */ /* 0x000fe40007810000 */
[----:B------:R-:W-:Y:S02]  /*4890*/  FSEL R191, R56, -INF , !P4 ;  /* 0xff80000038bf7808 */ /* 0x000fe40006000000 */
[----:B------:R-:W-:Y:S02]  /*48a0*/  FSEL R181, R58, -INF , !P1 ;  /* 0xff8000003ab57808 */ /* 0x000fe40004800000 */
[C---:B------:R-:W-:Y:S02]  /*48b0*/  ISETP.GE.AND P4, PT, R4.reuse, R192, PT ;  /* 0x000000c00400720c */ /* 0x040fe40003f86270 */
[----:B------:R-:W-:Y:S02]  /*48c0*/  ISETP.GE.AND P1, PT, R4, R135, PT ;  /* 0x000000870400720c */ /* 0x000fe40003f26270 */
        /* <DEDUP_REMOVED lines=13> */
[----:B------:R-:W-:Y:S02]  /*49a0*/  FSEL R189, R57, -INF , !P6 ;  /* 0xff80000039bd7808 */ /* 0x000fe40007000000 */
[----:B------:R-:W-:Y:S02]  /*49b0*/  FMNMX.FTZ R10, R239, R10, !PT ;  /* 0x0000000aef0a7209 */ /* 0x000fe40007810000 */
[----:B------:R-:W-:Y:S02]  /*49c0*/  FMNMX.FTZ R12, R191, R12, !PT ;  /* 0x0000000cbf0c7209 */ /* 0x000fe40007810000 */
[----:B------:R-:W-:Y:S02]  /*49d0*/  FMNMX.FTZ R10, R187, R10, !PT ;  /* 0x0000000abb0a7209 */ /* 0x000fe40007810000 */
[----:B------:R-:W-:Y:S02]  /*49e0*/  IADD3 R8, R3, 0x68, RZ ;  /* 0x0000006803087810 */ /* 0x000fe40007ffe0ff */
[----:B------:R-:W-:-:S02]  /*49f0*/  FMNMX.FTZ R10, R185, R10, !PT ;  /* 0x0000000ab90a7209 */ /* 0x000fc40007810000 */
[----:B------:R-:W-:Y:S02]  /*4a00*/  FSEL R171, R52, -INF , !P5 ;  /* 0xff80000034ab7808 */ /* 0x000fe40006800000 */
[----:B------:R-:W-:Y:S02]  /*4a10*/  FMNMX.FTZ R12, R189, R12, !PT ;  /* 0x0000000cbd0c7209 */ /* 0x000fe40007810000 */
[----:B------:R-:W-:Y:S02]  /*4a20*/  FSEL R177, R59, -INF , !P3 ;  /* 0xff8000003bb17808 */ /* 0x000fe40005800000 */
[----:B------:R-:W-:Y:S02]  /*4a30*/  FMNMX.FTZ R10, R181, R10, !PT ;  /* 0x0000000ab50a7209 */ /* 0x000fe40007810000 */
[----:B------:R-:W-:Y:S02]  /*4a40*/  ISETP.GE.AND P6, PT, R8, R192, PT ;  /* 0x000000c00800720c */ /* 0x000fe40003fc6270 */
[----:B------:R-:W-:-:S02]  /*4a50*/  IADD3 R9, R3, 0x69, RZ ;  /* 0x0000006903097810 */ /* 0x000fc40007ffe0ff */
[----:B------:R-:W-:Y:S02]  /*4a60*/  FSEL R169, R53, -INF , !P4 ;  /* 0xff80000035a97808 */ /* 0x000fe40006000000 */
[----:B------:R-:W-:Y:S02]  /*4a70*/  FMNMX.FTZ R12, R171, R12, !PT ;  /* 0x0000000cab0c7209 */ /* 0x000fe40007810000 */
[----:B------:R-:W-:Y:S02]  /*4a80*/  FSEL R163, R54, -INF , !P2 ;  /* 0xff80000036a37808 */ /* 0x000fe40005000000 */
[----:B------:R-:W-:Y:S02]  /*4a90*/  FMNMX.FTZ R10, R177, R10, !PT ;  /* 0x0000000ab10a7209 */ /* 0x000fe40007810000 */
[----:B------:R-:W-:Y:S02]  /*4aa0*/  ISETP.GE.AND P3, PT, R8, R135, PT ;  /* 0x000000870800720c */ /* 0x000fe40003f66270 */
[----:B------:R-:W-:-:S02]  /*4ab0*/  IADD3 R8, R3, 0x70, RZ ;  /* 0x0000007003087810 */ /* 0x000fc40007ffe0ff */
[----:B------:R-:W-:Y:S02]  /*4ac0*/  ISETP.GE.AND P5, PT, R9, R192, PT ;  /* 0x000000c00900720c */ /* 0x000fe40003fa6270 */
[----:B------:R-:W-:Y:S02]  /*4ad0*/  FSEL R167, R44, -INF , !P6 ;  /* 0xff8000002ca77808 */ /* 0x000fe40007000000 */
[----:B------:R-:W-:Y:S02]  /*4ae0*/  FMNMX.FTZ R12, R169, R12, !PT ;  /* 0x0000000ca90c7209 */ /* 0x000fe40007810000 */
        /* <DEDUP_REMOVED lines=16> */
[----:B------:R-:W-:Y:S02]  /*4bf0*/  IADD3 R3, R3, 0x79, RZ ;  /* 0x0000007903037810 */ /* 0x000fe40007ffe0ff */
[----:B------:R-:W-:Y:S02]  /*4c00*/  ISETP.GE.AND P5, PT, R4, R192, PT ;  /* 0x000000c00400720c */ /* 0x000fe40003fa6270 */
[----:B------:R-:W-:Y:S02]  /*4c10*/  FSEL R145, R41, -INF , !P6 ;  /* 0xff80000029917808 */ /* 0x000fe40007000000 */
[----:B------:R-:W-:Y:S02]  /*4c20*/  FMNMX.FTZ R12, R147, R12, !PT ;  /* 0x0000000c930c7209 */ /* 0x000fe40007810000 */
[----:B------:R-:W-:-:S02]  /*4c30*/  ISETP.GE.AND P1, PT, R6, R135, PT ;  /* 0x000000870600720c */ /* 0x000fc40003f26270 */
[----:B------:R-:W-:Y:S02]  /*4c40*/  FSEL R139, R42, -INF , !P2 ;  /* 0xff8000002a8b7808 */ /* 0x000fe40005000000 */
[----:B------:R-:W-:Y:S02]  /*4c50*/  FMNMX.FTZ R10, R155, R10, !PT ;  /* 0x0000000a9b0a7209 */ /* 0x000fe40007810000 */
[----:B------:R-:W-:Y:S02]  /*4c60*/  ISETP.GE.AND P4, PT, R3, R192, PT ;  /* 0x000000c00300720c */ /* 0x000fe40003f86270 */
[----:B------:R-:W-:Y:S02]  /*4c70*/  FSEL R143, R28, -INF , !P5 ;  /* 0xff8000001c8f7808 */ /* 0x000fe40006800000 */
[----:B------:R-:W-:Y:S02]  /*4c80*/  FMNMX.FTZ R12, R145, R12, !PT ;  /* 0x0000000c910c7209 */ /* 0x000fe40007810000 */
        /* <DEDUP_REMOVED lines=24> */
[----:B------:R-:W-:Y:S01]  /*4e10*/  FSEL R66, R66, RZ, P1 ;  /* 0x000000ff42427208 */ /* 0x000fe20000800000 */
[----:B------:R-:W-:Y:S01]  /*4e20*/  LDSM.16.MT88.4 R4, [R212+0x10000] ;  /* 0x01000000d404783b */ /* 0x000fe20000004200 */
[C---:B------:R-:W-:Y:S01]  /*4e30*/  FSETP.NEU.FTZ.AND P1, PT, R3.reuse, -INF , PT ;  /* 0xff8000000300780b */ /* 0x040fe20003f3d000 */
[----:B------:R-:W-:Y:S02]  /*4e40*/  FMUL.FTZ R62, R3, c[0x0][0x23c] ;  /* 0x00008f00033e7a20 */ /* 0x000fe40000410000 */
[--C-:B------:R-:W-:Y:S02]  /*4e50*/  FFMA.FTZ R59, R24, c[0x0][0x23c], -R66.reuse ;  /* 0x00008f00183b7a23 */ /* 0x100fe40000010842 */
[--C-:B------:R-:W-:Y:S01]  /*4e60*/  FFMA.FTZ R58, R25, c[0x0][0x23c], -R66.reuse ;  /* 0x00008f00193a7a23 */ /* 0x100fe20000010842 */
[----:B------:R-:W-:Y:S01]  /*4e70*/  FSEL R62, R62, RZ, P1 ;  /* 0x000000ff3e3e7208 */ /* 0x000fe20000800000 */
[--C-:B------:R-:W-:Y:S01]  /*4e80*/  FFMA.FTZ R56, R87, c[0x0][0x23c], -R66.reuse ;  /* 0x00008f0057387a23 */ /* 0x100fe20000010842 */
[----:B------:R-:W-:Y:S01]  /*4e90*/  ISETP.GE.AND P1, PT, R2, 0x2, PT ;  /* 0x000000020200780c */ /* 0x000fe20003f26270 */
        /* <DEDUP_REMOVED lines=8> */
[--C-:B------:R-:W-:Y:S01]  /*4f20*/  FFMA.FTZ R48, R13, c[0x0][0x23c], -R66.reuse ;  /* 0x00008f000d307a23 */ /* 0x100fe20000010842 */
[----:B------:R-:W2:Y:S01]  /*4f30*/  LDSM.16.MT88.4 R84, [R213+0xc000] ;  /* 0x00c00000d554783b */ /* 0x000ea20000004200 */
[--C-:B------:R-:W-:Y:S02]  /*4f40*/  FFMA.FTZ R57, R49, c[0x0][0x23c], -R66.reuse ;  /* 0x00008f0031397a23 */ /* 0x100fe40000010842 */
[--C-:B------:R-:W-:Y:S01]  /*4f50*/  FFMA.FTZ R52, R17, c[0x0][0x23c], -R66.reuse ;  /* 0x00008f0011347a23 */ /* 0x100fe20000010842 */
[----:B------:R-:W3:Y:S01]  /*4f60*/  LDSM.16.MT88.4 R12, [R212+0xc800] ;  /* 0x00c80000d40c783b */ /* 0x000ee20000004200 */
[----:B------:R-:W-:Y:S01]  /*4f70*/  FFMA.FTZ R51, R23, c[0x0][0x23c], -R66 ;  /* 0x00008f0017337a23 */ /* 0x000fe20000010842 */
[----:B------:R-:W-:Y:S01]  /*4f80*/  MUFU.EX2 R56, R56 ;  /* 0x0000003800387308 */ /* 0x000fe20000000800 */
[----:B------:R-:W-:-:S02]  /*4f90*/  FFMA.FTZ R55, R21, c[0x0][0x23c], -R62 ;  /* 0x00008f0015377a23 */ /* 0x000fc4000001083e */
[--C-:B------:R-:W-:Y:S01]  /*4fa0*/  FFMA.FTZ R50, R19, c[0x0][0x23c], -R62.reuse ;  /* 0x00008f0013327a23 */ /* 0x100fe2000001083e */
[----:B------:R-:W4:Y:S01]  /*4fb0*/  LDSM.16.MT88.4 R20, [R214+0xc800] ;  /* 0x00c80000d614783b */ /* 0x000f220000004200 */
[--C-:B------:R-:W-:Y:S02]  /*4fc0*/  FFMA.FTZ R49, R35, c[0x0][0x23c], -R62.reuse ;  /* 0x00008f0023317a23 */ /* 0x100fe4000001083e */
[----:B------:R-:W-:Y:S01]  /*4fd0*/  FFMA.FTZ R46, R33, c[0x0][0x23c], -R62 ;  /* 0x00008f00212e7a23 */ /* 0x000fe2000001083e */
[----:B------:R-:W5:Y:S01]  /*4fe0*/  MUFU.EX2 R53, R53 ;  /* 0x0000003500357308 */ /* 0x000f620000000800 */
[----:B-1----:R-:W-:Y:S01]  /*4ff0*/  F2FP.PACK_AB R116, R58, R59 ;  /* 0x0000003b3a74723e */ /* 0x002fe200000000ff */
[----:B------:R-:W1:Y:S01]  /*5000*/  LDSM.16.MT88.4 R16, [R213+0xc800] ;  /* 0x00c80000d510783b */ /* 0x000e620000004200 */
[--C-:B------:R-:W-:Y:S02]  /*5010*/  FFMA.FTZ R47, R152, c[0x0][0x23c], -R66.reuse ;  /* 0x00008f00982f7a23 */ /* 0x100fe40000010842 */
[--C-:B------:R-:W-:Y:S01]  /*5020*/  FFMA.FTZ R44, R148, c[0x0][0x23c], -R66.reuse ;  /* 0x00008f00942c7a23 */ /* 0x100fe20000010842 */
[----:B------:R-:W1:Y:S01]  /*5030*/  LDSM.16.MT88.4 R32, [R214+0x10800] ;  /* 0x01080000d620783b */ /* 0x000e620000004200 */
[--C-:B------:R-:W-:Y:S01]  /*5040*/  FFMA.FTZ R43, R150, c[0x0][0x23c], -R66.reuse ;  /* 0x00008f00962b7a23 */ /* 0x100fe20000010842 */
[----:B------:R-:W-:Y:S01]  /*5050*/  MUFU.EX2 R63, R63 ;  /* 0x0000003f003f7308 */ /* 0x000fe20000000800 */
[----:B------:R-:W-:-:S02]  /*5060*/  FFMA.FTZ R40, R146, c[0x0][0x23c], -R66 ;  /* 0x00008f0092287a23 */ /* 0x000fc40000010842 */
[--C-:B------:R-:W-:Y:S02]  /*5070*/  FFMA.FTZ R45, R142, c[0x0][0x23c], -R62.reuse ;  /* 0x00008f008e2d7a23 */ /* 0x100fe4000001083e */
[--C-:B------:R-:W-:Y:S02]  /*5080*/  FFMA.FTZ R42, R144, c[0x0][0x23c], -R62.reuse ;  /* 0x00008f00902a7a23 */ /* 0x100fe4000001083e */
[--C-:B------:R-:W-:Y:S01]  /*5090*/  FFMA.FTZ R41, R140, c[0x0][0x23c], -R62.reuse ;  /* 0x00008f008c297a23 */ /* 0x100fe2000001083e */
[----:B------:R-:W2:Y:S01]  /*50a0*/  MUFU.EX2 R60, R60 ;  /* 0x0000003c003c7308 */ /* 0x000ea20000000800 */
[----:B-----5:R-:W-:Y:S01]  /*50b0*/  F2FP.PACK_AB R118, R53, R56 ;  /* 0x000000383576723e */ /* 0x020fe200000000ff */
[----:B------:R-:W-:Y:S02]  /*50c0*/  FFMA.FTZ R0, R138, c[0x0][0x23c], -R62 ;  /* 0x00008f008a007a23 */ /* 0x000fe4000001083e */
[----:B------:R-:W-:Y:S02]  /*50d0*/  FFMA.FTZ R64, R136, c[0x0][0x23c], -R66 ;  /* 0x00008f0088407a23 */ /* 0x000fe40000010842 */
[----:B------:R-:W-:-:S02]  /*50e0*/  FFMA.FTZ R138, R153, c[0x0][0x23c], -R62 ;  /* 0x00008f00998a7a23 */ /* 0x000fc4000001083e */
[----:B------:R-:W-:Y:S01]  /*50f0*/  MUFU.EX2 R61, R61 ;  /* 0x0000003d003d7308 */ /* 0x000fe20000000800 */
[--C-:B------:R-:W-:Y:S02]  /*5100*/  FFMA.FTZ R149, R149, c[0x0][0x23c], -R66.reuse ;  /* 0x00008f0095957a23 */ /* 0x100fe40000010842 */
[--C-:B------:R-:W-:Y:S02]  /*5110*/  FFMA.FTZ R151, R151, c[0x0][0x23c], -R66.reuse ;  /* 0x00008f0097977a23 */ /* 0x100fe40000010842 */
[----:B------:R-:W-:Y:S02]  /*5120*/  FFMA.FTZ R136, R251, c[0x0][0x23c], -R66 ;  /* 0x00008f00fb887a23 */ /* 0x000fe40000010842 */
[--C-:B------:R-:W-:Y:S01]  /*5130*/  FFMA.FTZ R153, R249, c[0x0][0x23c], -R62.reuse ;  /* 0x00008f00f9997a23 */ /* 0x100fe2000001083e */
[----:B------:R-:W5:Y:S01]  /*5140*/  MUFU.EX2 R54, R54 ;  /* 0x0000003600367308 */ /* 0x000f620000000800 */
[----:B--2---:R-:W-:Y:S01]  /*5150*/  F2FP.PACK_AB R117, R60, R63 ;  /* 0x0000003f3c75723e */ /* 0x004fe200000000ff */
        /* <DEDUP_REMOVED lines=12> */
[----:B------:R-:W-:Y:S01]  /*5220*/  FFMA.FTZ R183, R239, c[0x0][0x23c], -R62 ;  /* 0x00008f00efb77a23 */ /* 0x000fe2000001083e */
        /* <DEDUP_REMOVED lines=20> */
[----:B------:R-:W5:Y:S01]  /*5370*/  MUFU.EX2 R50, R50 ;  /* 0x0000003200327308 */ /* 0x000f620000000800 */
        /* <DEDUP_REMOVED lines=62> */
[C---:B----4-:R-:W-:Y:S02]  /*5760*/  HMMA.16816.F32 R72, R4.reuse, R20, R72 ;  /* 0x000000140448723c */ /* 0x050fe40000001848 */
[----:B------:R-:W4:Y:S06]  /*5770*/  MUFU.EX2 R173, R173 ;  /* 0x000000ad00ad7308 */ /* 0x000f2c0000000800 */
[C---:B------:R-:W-:Y:S01]  /*5780*/  HMMA.16816.F32 R76, R4.reuse, R22, R76 ;  /* 0x00000016044c723c */ /* 0x040fe2000000184c */
[----:B------:R-:W-:Y:S01]  /*5790*/  LDSM.16.MT88.4 R20, [R214+0xd000] ;  /* 0x00d00000d614783b */ /* 0x000fe20000004200 */
        /* <DEDUP_REMOVED lines=16> */
[C---:B---3--:R-:W-:Y:S02]  /*58a0*/  HMMA.16816.F32 R120, R4.reuse, R12, R120 ;  /* 0x0000000c0478723c */ /* 0x048fe40000001878 */
[----:B------:R-:W3:Y:S06]  /*58b0*/  MUFU.EX2 R150, R150 ;  /* 0x0000009600967308 */ /* 0x000eec0000000800 */
        /* <DEDUP_REMOVED lines=26> */
[----:B------:R-:W-:Y:S02]  /*5a60*/  MUFU.EX2 R158, R158 ;  /* 0x0000009e009e7308 */ /* 0x000fe40000000800 */
[C---:B--2---:R-:W-:Y:S06]  /*5a70*/  HMMA.16816.F32 R96, R4.reuse, R12, R96 ;  /* 0x0000000c0460723c */ /* 0x044fec0000001860 */
[----:B------:R-:W2:Y:S02]  /*5a80*/  MUFU.EX2 R169, R169 ;  /* 0x000000a900a97308 */ /* 0x000ea40000000800 */
[C---:B------:R-:W-:Y:S01]  /*5a90*/  HMMA.16816.F32 R100, R4.reuse, R14, R100 ;  /* 0x0000000e0464723c */ /* 0x040fe20000001864 */
[----:B------:R-:W2:Y:S05]  /*5aa0*/  LDSM.16.MT88.4 R12, [R212+0xd800] ;  /* 0x00d80000d40c783b */ /* 0x000eaa0000004200 */
[----:B------:R-:W-:Y:S02]  /*5ab0*/  MUFU.EX2 R160, R160 ;  /* 0x000000a000a07308 */ /* 0x000fe40000000800 */
[C---:B------:R-:W-:Y:S06]  /*5ac0*/  HMMA.16816.F32 R128, R4.reuse, R24, R128 ;  /* 0x000000180480723c */ /* 0x040fec0000001880 */
[----:B------:R-:W2:Y:S02]  /*5ad0*/  MUFU.EX2 R165, R165 ;  /* 0x000000a500a57308 */ /* 0x000ea40000000800 */
        /* <DEDUP_REMOVED lines=20> */
[----:B------:R-:W-:-:S02]  /*5c20*/  F2FP.PACK_AB R6, R136, R151 ;  /* 0x000000978806723e */ /* 0x000fc400000000ff */
[----:B-----5:R-:W-:Y:S01]  /*5c30*/  F2FP.PACK_AB R5, R153, R138 ;  /* 0x0000008a9905723e */ /* 0x020fe200000000ff */
[----:B------:R-:W-:Y:S01]  /*5c40*/  FADD.FTZ R138, R138, R41 ;  /* 0x000000298a8a7221 */ /* 0x000fe20000010000 */
[----:B------:R-:W-:Y:S01]  /*5c50*/  F2FP.PACK_AB R7, R159, R140 ;  /* 0x0000008c9f07723e */ /* 0x000fe200000000ff */
[----:B------:R-:W-:Y:S02]  /*5c60*/  FADD.FTZ R64, R149, R64 ;  /* 0x0000004095407221 */ /* 0x000fe40000010000 */
[----:B------:R-:W-:Y:S02]  /*5c70*/  FADD.FTZ R153, R153, R138 ;  /* 0x0000008a99997221 */ /* 0x000fe40000010000 */
[----:B------:R-:W-:Y:S02]  /*5c80*/  FADD.FTZ R151, R151, R64 ;  /* 0x0000004097977221 */ /* 0x000fe40000010000 */
[----:B---3--:R-:W-:Y:S01]  /*5c90*/  HMMA.16816.F32 R80, R4, R16, R80 ;  /* 0x000000100450723c */ /* 0x008fe20000001850 */
[----:B------:R-:W-:-:S02]  /*5ca0*/  FADD.FTZ R140, R140, R153 ;  /* 0x000000998c8c7221 */ /* 0x000fc40000010000 */
        /* <DEDUP_REMOVED lines=25> */
[----:B----4-:R-:W-:Y:S01]  /*5e40*/  F2FP.PACK_AB R4, R173, R142 ;  /* 0x0000008ead04723e */ /* 0x010fe200000000ff */
[----:B------:R-:W-:Y:S01]  /*5e50*/  FADD.FTZ R142, R142, R151 ;  /* 0x000000978e8e7221 */ /* 0x000fe20000010000 */
[----:B------:R-:W-:-:S02]  /*5e60*/  F2FP.PACK_AB R6, R144, R175 ;  /* 0x000000af9006723e */ /* 0x000fc400000000ff */
[----:B------:R-:W-:Y:S01]  /*5e70*/  F2FP.PACK_AB R5, R179, R146 ;  /* 0x00000092b305723e */ /* 0x000fe200000000ff */
[----:B------:R-:W-:Y:S01]  /*5e80*/  FADD.FTZ R146, R146, R159 ;  /* 0x0000009f92927221 */ /* 0x000fe20000010000 */
[----:B------:R-:W-:Y:S01]  /*5e90*/  F2FP.PACK_AB R7, R183, R148 ;  /* 0x00000094b707723e */ /* 0x000fe200000000ff */
[----:B------:R-:W-:Y:S02]  /*5ea0*/  FADD.FTZ R142, R173, R142 ;  /* 0x0000008ead8e7221 */ /* 0x000fe40000010000 */
[----:B------:R-:W-:Y:S02]  /*5eb0*/  FADD.FTZ R179, R179, R146 ;  /* 0x00000092b3b37221 */ /* 0x000fe40000010000 */
[----:B------:R-:W-:Y:S02]  /*5ec0*/  FADD.FTZ R175, R175, R142 ;  /* 0x0000008eafaf7221 */ /* 0x000fe40000010000 */
[----:B-1----:R-:W-:Y:S01]  /*5ed0*/  HMMA.16816.F32 R80, R4, R8, R80 ;  /* 0x000000080450723c */ /* 0x002fe20000001850 */
[----:B------:R-:W-:-:S02]  /*5ee0*/  FADD.FTZ R148, R148, R179 ;  /* 0x000000b394947221 */ /* 0x000fc40000010000 */
[----:B------:R-:W-:Y:S02]  /*5ef0*/  FADD.FTZ R144, R144, R175 ;  /* 0x000000af90907221 */ /* 0x000fe40000010000 */
[----:B------:R-:W-:-:S03]  /*5f00*/  FADD.FTZ R183, R183, R148 ;  /* 0x00000094b7b77221 */ /* 0x000fc60000010000 */
[C---:B------:R-:W-:Y:S01]  /*5f10*/  HMMA.16816.F32 R84, R4.reuse, R10, R84 ;  /* 0x0000000a0454723c */ /* 0x040fe20000001854 */
[----:B------:R-:W1:Y:S07]  /*5f20*/  LDSM.16.MT88.4 R8, [R213+0x12000] ;  /* 0x01200000d508783b */ /* 0x000e6e0000004200 */
[C---:B-----5:R-:W-:Y:S08]  /*5f30*/  HMMA.16816.F32 R72, R4.reuse, R20, R72 ;  /* 0x000000140448723c */ /* 0x060ff00000001848 */
        /* <DEDUP_REMOVED lines=20> */
[----:B------:R-:W-:Y:S01]  /*6080*/  F2FP.PACK_AB R4, R150, R195 ;  /* 0x000000c39604723e */ /* 0x000fe200000000ff */
        /* <DEDUP_REMOVED lines=8> */
[----:B--2---:R-:W-:Y:S01]  /*6110*/  HMMA.16816.F32 R72, R4, R12, R72 ;  /* 0x0000000c0448723c */ /* 0x004fe20000001848 */
[----:B------:R-:W-:-:S02]  /*6120*/  FADD.FTZ R156, R156, R185 ;  /* 0x000000b99c9c7221 */ /* 0x000fc40000010000 */
[----:B------:R-:W-:Y:S02]  /*6130*/  FADD.FTZ R189, R189, R152 ;  /* 0x00000098bdbd7221 */ /* 0x000fe40000010000 */
[----:B------:R-:W-:-:S03]  /*6140*/  FADD.FTZ R177, R177, R156 ;  /* 0x0000009cb1b17221 */ /* 0x000fc60000010000 */
        /* <DEDUP_REMOVED lines=25> */
[----:B------:R-:W-:-:S02]  /*62e0*/  F2FP.PACK_AB R6, R165, R160 ;  /* 0x000000a0a506723e */ /* 0x000fc400000000ff */
[----:B------:R-:W-:Y:S01]  /*62f0*/  F2FP.PACK_AB R5, R161, R162 ;  /* 0x000000a2a105723e */ /* 0x000fe200000000ff */
[----:B------:R-:W-:Y:S01]  /*6300*/  FADD.FTZ R162, R162, R177 ;  /* 0x000000b1a2a27221 */ /* 0x000fe20000010000 */
[----:B----4-:R-:W-:Y:S01]  /*6310*/  F2FP.PACK_AB R7, R32, R157 ;  /* 0x0000009d2007723e */ /* 0x010fe200000000ff */
        /* <DEDUP_REMOVED lines=36> */
[----:B------:R-:W1:Y:S03]  /*6560*/  MUFU.EX2 R26, R26 ;  /* 0x0000001a001a7308 */ /* 0x000e660000000800 */
[C---:B----4-:R-:W-:Y:S05]  /*6570*/  HMMA.16816.F32 R120, R4.reuse, R20, R120 ;  /* 0x000000140478723c */ /* 0x050fea0000001878 */
[----:B------:R-:W4:Y:S03]  /*6580*/  MUFU.EX2 R27, R27 ;  /* 0x0000001b001b7308 */ /* 0x000f260000000800 */
[----:B------:R-:W-:Y:S05]  /*6590*/  HMMA.16816.F32 R116, R4, R22, R116 ;  /* 0x000000160474723c */ /* 0x000fea0000001874 */
[----:B------:R-:W2:Y:S02]  /*65a0*/  MUFU.EX2 R30, R30 ;  /* 0x0000001e001e7308 */ /* 0x000ea40000000800 */
[----:B---3--:R-:W-:Y:S01]  /*65b0*/  F2FP.PACK_AB R4, R25, R24 ;  /* 0x000000181904723e */ /* 0x008fe200000000ff */
[----:B------:R-:W-:Y:S01]  /*65c0*/  FADD.FTZ R24, R24, R165 ;  /* 0x000000a518187221 */ /* 0x000fe20000010000 */
[----:B-1----:R-:W-:-:S03]  /*65d0*/  F2FP.PACK_AB R6, R243, R26 ;  /* 0x0000001af306723e */ /* 0x002fc600000000ff */
        /* <DEDUP_REMOVED lines=93> */
.L_x_2338:
[----:B------:R-:W-:-:S05]  /*6bb0*/  IMAD.MOV.U32 R0, RZ, RZ, c[0x0][0x1a0] ;  /* 0x00006800ff007624 */ /* 0x000fca00078e00ff */
[----:B------:R-:W-:-:S04]  /*6bc0*/  LEA R0, -R0, RZ, 0x7 ;  /* 0x000000ff00007211 */ /* 0x000fc800078e39ff */
[----:B------:R-:W-:Y:S02]  /*6bd0*/  SHF.R.S32.HI R5, RZ, 0x1f, R0 ;  /* 0x0000001fff057819 */ /* 0x000fe40000011400 */
.L_x_2339:
[----:B------:R-:W-:Y:S01]  /*6be0*/  ULDC.64 UR4, c[0x0][0x1a0] ;  /* 0x0000680000047ab9 */ /* 0x000fe20000000a00 */
[C---:B------:R-:W-:Y:S01]  /*6bf0*/  LEA R224, P1, R0.reuse, R224, 0x1 ;  /* 0x000000e000e07211 */ /* 0x040fe200078208ff */
[----:B------:R-:W-:Y:S02]  /*6c00*/  USHF.L.U32 UR7, UR4, 0x5, URZ ;  /* 0x0000000504077899 */ /* 0x000fe4000800063f */
[----:B------:R-:W-:Y:S01]  /*6c10*/  UMOV UR6, 0x5 ;  /* 0x0000000500067882 */ /* 0x000fe20000000000 */
[C---:B------:R-:W-:Y:S01]  /*6c20*/  LEA.HI.X R225, R0.reuse, R225, R5, 0x1, P1 ;  /* 0x000000e100e17211 */ /* 0x040fe200008f0c05 */
[----:B------:R-:W-:Y:S01]  /*6c30*/  USHF.L.U64.HI UR5, UR4, UR6, UR5 ;  /* 0x0000000604057299 */ /* 0x000fe20008010205 */
[----:B------:R-:W-:Y:S02]  /*6c40*/  IADD3 R0, P2, R0, R38, RZ ;  /* 0x0000002600007210 */ /* 0x000fe40007f5e0ff */
[----:B------:R-:W-:Y:S01]  /*6c50*/  IADD3 R6, P1, R224, UR7, RZ ;  /* 0x00000007e0067c10 */ /* 0x000fe2000ff3e0ff */
[----:B------:R-:W-:Y:S01]  /*6c60*/  @!PT LDS RZ, [RZ] ;  /* 0x00000000fffff984 */ /* 0x000fe20000000800 */
[----:B------:R-:W-:Y:S01]  /*6c70*/  @!PT LDS RZ, [RZ] ;  /* 0x00000000fffff984 */ /* 0x000fe20000000800 */
[----:B------:R-:W-:Y:S01]  /*6c80*/  @!PT LDS RZ, [RZ] ;  /* 0x00000000fffff984 */ /* 0x000fe20000000800 */
[----:B------:R1:W-:Y:S02]  /*6c90*/  LDGSTS.E.BYPASS.LTC128B.128 [R229+0xc000], [R224.64] ;  /* 0x0c000000e0e57fae */ /* 0x0003e4000b901d48 */
[----:B------:R-:W-:Y:S01]  /*6ca0*/  IMAD.X R5, R5, 0x1, R36, P2 ;  /* 0x0000000105057824 */ /* 0x000fe200010e0624 */
[----:B------:R-:W-:-:S02]  /*6cb0*/  IADD3.X R7, R225, UR5, RZ, P1, !PT ;  /* 0x00000005e1077c10 */ /* 0x000fc40008ffe4ff */
[----:B------:R-:W-:Y:S02]  /*6cc0*/  IADD3 R8, P1, R6, UR7, RZ ;  /* 0x0000000706087c10 */ /* 0x000fe4000ff3e0ff */
[----:B------:R-:W-:Y:S02]  /*6cd0*/  LEA R10, P2, R0, c[0x0][0x170], 0x1 ;  /* 0x00005c00000a7a11 */ /* 0x000fe400078408ff */
[----:B------:R-:W-:Y:S02]  /*6ce0*/  IADD3.X R9, R7, UR5, RZ, P1, !PT ;  /* 0x0000000507097c10 */ /* 0x000fe40008ffe4ff */
[----:B------:R-:W-:Y:S02]  /*6cf0*/  IADD3 R4, P1, R8, UR7, RZ ;  /* 0x0000000708047c10 */ /* 0x000fe4000ff3e0ff */
[----:B------:R-:W-:Y:S02]  /*6d00*/  LEA.HI.X R11, R0, c[0x0][0x174], R5, 0x1, P2 ;  /* 0x00005d00000b7a11 */ /* 0x000fe400010f0c05 */
[----:B------:R-:W-:-:S02]  /*6d10*/  IADD3.X R5, R9, UR5, RZ, P1, !PT ;  /* 0x0000000509057c10 */ /* 0x000fc40008ffe4ff */
        /* <DEDUP_REMOVED lines=14> */
[----:B------:R-:W-:Y:S01]  /*6e00*/  ISETP.GE.AND P1, PT, R2, 0x3, PT ;  /* 0x000000030200780c */ /* 0x000fe20003f26270 */
        /* <DEDUP_REMOVED lines=9> */
[----:B------:R-:W-:Y:S04]  /*6ea0*/  LDSM.16.M88.4 R44, [R222] ;  /* 0x00000000de2c783b */ /* 0x000fe80000000200 */
[----:B------:R-:W4:Y:S04]  /*6eb0*/  LDSM.16.M88.4 R12, [R221+0x4000] ;  /* 0x00400000dd0c783b */ /* 0x000f280000000200 */
[----:B---3--:R-:W2:Y:S04]  /*6ec0*/  LDSM.16.M88.4 R4, [R221+0x4800] ;  /* 0x00480000dd04783b */ /* 0x008ea80000000200 */
[----:B------:R-:W3:Y:S04]  /*6ed0*/  LDSM.16.M88.4 R152, [R221+0x5000] ;  /* 0x00500000dd98783b */ /* 0x000ee80000000200 */
[----:B------:R-:W1:Y:S04]  /*6ee0*/  LDSM.16.M88.4 R144, [R221+0x5800] ;  /* 0x00580000dd90783b */ /* 0x000e680000000200 */
[----:B------:R-:W1:Y:S04]  /*6ef0*/  LDSM.16.M88.4 R136, [R221+0x6000] ;  /* 0x00600000dd88783b */ /* 0x000e680000000200 */
[----:B------:R-:W1:Y:S04]  /*6f00*/  LDSM.16.M88.4 R60, [R221+0x6800] ;  /* 0x00680000dd3c783b */ /* 0x000e680000000200 */
[----:B------:R-:W1:Y:S04]  /*6f10*/  LDSM.16.M88.4 R52, [R221+0x7000] ;  /* 0x00700000dd34783b */ /* 0x000e680000000200 */
[----:B------:R-:W1:Y:S04]  /*6f20*/  LDSM.16.M88.4 R28, [R221+0x7800] ;  /* 0x00780000dd1c783b */ /* 0x000e680000000200 */
[----:B------:R-:W-:Y:S04]  /*6f30*/  LDSM.16.M88.4 R160, [R220] ;  /* 0x00000000dca0783b */ /* 0x000fe80000000200 */
[----:B------:R-:W1:Y:S04]  /*6f40*/  LDSM.16.M88.4 R24, [R219] ;  /* 0x00000000db18783b */ /* 0x000e680000000200 */
[----:B-----5:R-:W5:Y:S01]  /*6f50*/  LDSM.16.M88.4 R20, [R211] ;  /* 0x00000000d314783b */ /* 0x020f620000000200 */
[C---:B----4-:R-:W-:Y:S03]  /*6f60*/  HMMA.16816.F32 R16, R44.reuse, R12, RZ ;  /* 0x0000000c2c10723c */ /* 0x050fe600000018ff */
[----:B------:R-:W4:Y:S04]  /*6f70*/  LDSM.16.M88.4 R176, [R210] ;  /* 0x00000000d2b0783b */ /* 0x000f280000000200 */
[----:B------:R-:W4:Y:S01]  /*6f80*/  LDSM.16.M88.4 R40, [R208] ;  /* 0x00000000d028783b */ /* 0x000f220000000200 */
[C---:B------:R-:W-:Y:S03]  /*6f90*/  HMMA.16816.F32 R12, R44.reuse, R14, RZ ;  /* 0x0000000e2c0c723c */ /* 0x040fe600000018ff */
[----:B------:R-:W4:Y:S04]  /*6fa0*/  LDSM.16.M88.4 R32, [R207] ;  /* 0x00000000cf20783b */ /* 0x000f280000000200 */
[----:B------:R-:W-:Y:S01]  /*6fb0*/  LDSM.16.M88.4 R36, [R218] ;  /* 0x00000000da24783b */ /* 0x000fe20000000200 */
[C---:B--2---:R-:W-:Y:S03]  /*6fc0*/  HMMA.16816.F32 R8, R44.reuse, R4, RZ ;  /* 0x000000042c08723c */ /* 0x044fe600000018ff */
[----:B------:R-:W-:Y:S04]  /*6fd0*/  LDSM.16.M88.4 R172, [R209] ;  /* 0x00000000d1ac783b */ /* 0x000fe80000000200 */
[----:B------:R-:W-:Y:S01]  /*6fe0*/  LDSM.16.M88.4 R168, [R206] ;  /* 0x00000000cea8783b */ /* 0x000fe20000000200 */
[C---:B------:R-:W-:Y:S03]  /*6ff0*/  HMMA.16816.F32 R4, R44.reuse, R6, RZ ;  /* 0x000000062c04723c */ /* 0x040fe600000018ff */
[----:B------:R-:W-:Y:S04]  /*7000*/  LDSM.16.M88.4 R164, [R205] ;  /* 0x00000000cda4783b */ /* 0x000fe80000000200 */
[----:B------:R-:W-:Y:S01]  /*7010*/  LDSM.16.M88.4 R184, [R215+0x6800] ;  /* 0x00680000d7b8783b */ /* 0x000fe20000000200 */
[C---:B---3--:R-:W-:Y:S03]  /*7020*/  HMMA.16816.F32 R156, R44.reuse, R152, RZ ;  /* 0x000000982c9c723c */ /* 0x048fe600000018ff */
[----:B------:R-:W-:Y:S04]  /*7030*/  LDSM.16.M88.4 R180, [R215+0x7000] ;  /* 0x00700000d7b4783b */ /* 0x000fe80000000200 */
[----:B------:R-:W-:Y:S01]  /*7040*/  LDSM.16.M88.4 R188, [R215+0x8800] ;  /* 0x00880000d7bc783b */ /* 0x000fe20000000200 */
[C---:B-1----:R-:W-:Y:S03]  /*7050*/  HMMA.16816.F32 R148, R44.reuse, R144, RZ ;  /* 0x000000902c94723c */ /* 0x042fe600000018ff */
[----:B------:R-:W0:Y:S05]  /*7060*/  LDGDEPBAR ;  /* 0x00000000000079af */ /* 0x000e2a0000000000 */
        /* <DEDUP_REMOVED lines=17> */
[C---:B----4-:R-:W-:Y:S08]  /*7180*/  HMMA.16816.F32 R156, R160.reuse, R176, R156 ;  /* 0x000000b0a09c723c */ /* 0x050ff0000000189c */
[C---:B------:R-:W-:Y:S01]  /*7190*/  HMMA.16816.F32 R152, R160.reuse, R178, R152 ;  /* 0x000000b2a098723c */ /* 0x040fe20000001898 */
[----:B------:R-:W-:Y:S07]  /*71a0*/  LDSM.16.M88.4 R176, [R215+0x7800] ;  /* 0x00780000d7b0783b */ /* 0x000fee0000000200 */
[C---:B------:R-:W-:Y:S08]  /*71b0*/  HMMA.16816.F32 R140, R160.reuse, R40, R140 ;  /* 0x00000028a08c723c */ /* 0x040ff0000000188c */
[C---:B------:R-:W-:Y:S01]  /*71c0*/  HMMA.16816.F32 R136, R160.reuse, R42, R136 ;  /* 0x0000002aa088723c */ /* 0x040fe20000001888 */
[----:B------:R-:W4:Y:S07]  /*71d0*/  LDSM.16.M88.4 R40, [R215+0x5800] ;  /* 0x00580000d728783b */ /* 0x000f2e0000000200 */
[C---:B------:R-:W-:Y:S08]  /*71e0*/  HMMA.16816.F32 R64, R160.reuse, R32, R64 ;  /* 0x00000020a040723c */ /* 0x040ff00000001840 */
[----:B------:R-:W-:Y:S01]  /*71f0*/  HMMA.16816.F32 R60, R160, R34, R60 ;  /* 0x00000022a03c723c */ /* 0x000fe2000000183c */
[----:B------:R-:W5:Y:S07]  /*7200*/  LDSM.16.M88.4 R32, [R215+0x6000] ;  /* 0x00600000d720783b */ /* 0x000f6e0000000200 */
[C---:B-1----:R-:W-:Y:S08]  /*7210*/  HMMA.16816.F32 R16, R36.reuse, R28, R16 ;  /* 0x0000001c2410723c */ /* 0x042ff00000001810 */
[C---:B------:R-:W-:Y:S01]  /*7220*/  HMMA.16816.F32 R12, R36.reuse, R30, R12 ;  /* 0x0000001e240c723c */ /* 0x040fe2000000180c */
[----:B------:R-:W-:Y:S07]  /*7230*/  LDSM.16.M88.4 R28, [R204] ;  /* 0x00000000cc1c783b */ /* 0x000fee0000000200 */
[C---:B--2---:R-:W-:Y:S08]  /*7240*/  HMMA.16816.F32 R8, R36.reuse, R24, R8 ;  /* 0x000000182408723c */ /* 0x044ff00000001808 */
[C---:B------:R-:W-:Y:S01]  /*7250*/  HMMA.16816.F32 R4, R36.reuse, R26, R4 ;  /* 0x0000001a2404723c */ /* 0x040fe20000001804 */
[----:B------:R-:W1:Y:S07]  /*7260*/  LDSM.16.M88.4 R24, [R217] ;  /* 0x00000000d918783b */ /* 0x000e6e0000000200 */
[C---:B---3--:R-:W-:Y:S08]  /*7270*/  HMMA.16816.F32 R156, R36.reuse, R20, R156 ;  /* 0x00000014249c723c */ /* 0x048ff0000000189c */
[----:B------:R-:W-:Y:S01]  /*7280*/  HMMA.16816.F32 R152, R36, R22, R152 ;  /* 0x000000162498723c */ /* 0x000fe20000001898 */
[----:B------:R-:W2:Y:S07]  /*7290*/  LDSM.16.M88.4 R20, [R204+0x800] ;  /* 0x00080000cc14783b */ /* 0x000eae0000000200 */
        /* <DEDUP_REMOVED lines=8> */
[----:B------:R-:W1:Y:S04]  /*7320*/  LDSM.16.M88.4 R160, [R204+0x2800] ;  /* 0x00280000cca0783b */ /* 0x000e680000000200 */
[----:B------:R-:W1:Y:S03]  /*7330*/  LDSM.16.M88.4 R164, [R204+0x2000] ;  /* 0x00200000cca4783b */ /* 0x000e660000000200 */
[C---:B----4-:R-:W-:Y:S08]  /*7340*/  HMMA.16816.F32 R148, R36.reuse, R40, R148 ;  /* 0x000000282494723c */ /* 0x050ff00000001894 */
[C---:B------:R-:W-:Y:S01]  /*7350*/  HMMA.16816.F32 R144, R36.reuse, R42, R144 ;  /* 0x0000002a2490723c */ /* 0x040fe20000001890 */
[----:B------:R-:W4:Y:S07]  /*7360*/  LDSM.16.M88.4 R40, [R204+0x3000] ;  /* 0x00300000cc28783b */ /* 0x000f2e0000000200 */
[C---:B-----5:R-:W-:Y:S08]  /*7370*/  HMMA.16816.F32 R140, R36.reuse, R32, R140 ;  /* 0x00000020248c723c */ /* 0x060ff0000000188c */
[C---:B------:R-:W-:Y:S01]  /*7380*/  HMMA.16816.F32 R136, R36.reuse, R34, R136 ;  /* 0x000000222488723c */ /* 0x040fe20000001888 */
[----:B------:R-:W5:Y:S07]  /*7390*/  LDSM.16.M88.4 R32, [R204+0x3800] ;  /* 0x00380000cc20783b */ /* 0x000f6e0000000200 */
        /* <DEDUP_REMOVED lines=24> */
[----:B------:R-:W1:Y:S07]  /*7520*/  LDSM.16.M88.4 R168, [R221+0xa000] ;  /* 0x00a00000dda8783b */ /* 0x000e6e0000000200 */
[C---:B------:R-:W-:Y:S08]  /*7530*/  HMMA.16816.F32 R140, R24.reuse, R164, R140 ;  /* 0x000000a4188c723c */ /* 0x040ff0000000188c */
[C---:B------:R-:W-:Y:S01]  /*7540*/  HMMA.16816.F32 R136, R24.reuse, R166, R136 ;  /* 0x000000a61888723c */ /* 0x040fe20000001888 */
[----:B------:R-:W2:Y:S07]  /*7550*/  LDSM.16.M88.4 R164, [R221+0xa800] ;  /* 0x00a80000dda4783b */ /* 0x000eae0000000200 */
[C---:B----4-:R-:W-:Y:S08]  /*7560*/  HMMA.16816.F32 R56, R24.reuse, R40, R56 ;  /* 0x000000281838723c */ /* 0x050ff00000001838 */
[C---:B------:R-:W-:Y:S01]  /*7570*/  HMMA.16816.F32 R52, R24.reuse, R42, R52 ;  /* 0x0000002a1834723c */ /* 0x040fe20000001834 */
[----:B------:R-:W4:Y:S07]  /*7580*/  LDSM.16.M88.4 R40, [R221+0xb800] ;  /* 0x00b80000dd28783b */ /* 0x000f2e0000000200 */
[C---:B-----5:R-:W-:Y:S08]  /*7590*/  HMMA.16816.F32 R48, R24.reuse, R32, R48 ;  /* 0x000000201830723c */ /* 0x060ff00000001830 */
[----:B------:R-:W-:Y:S01]  /*75a0*/  HMMA.16816.F32 R44, R24, R34, R44 ;  /* 0x00000022182c723c */ /* 0x000fe2000000182c */
[----:B------:R-:W-:Y:S04]  /*75b0*/  LDSM.16.M88.4 R24, [R220+0x2000] ;  /* 0x00200000dc18783b */ /* 0x000fe80000000200 */
[----:B------:R-:W5:Y:S03]  /*75c0*/  LDSM.16.M88.4 R32, [R203] ;  /* 0x00000000cb20783b */ /* 0x000f660000000200 */
[C---:B-1----:R-:W-:Y:S08]  /*75d0*/  HMMA.16816.F32 R8, R36.reuse, R28, R8 ;  /* 0x0000001c2408723c */ /* 0x042ff00000001808 */
[C---:B------:R-:W-:Y:S01]  /*75e0*/  HMMA.16816.F32 R4, R36.reuse, R30, R4 ;  /* 0x0000001e2404723c */ /* 0x040fe20000001804 */
[----:B------:R-:W1:Y:S07]  /*75f0*/  LDSM.16.M88.4 R28, [R202] ;  /* 0x00000000ca1c783b */ /* 0x000e6e0000000200 */
[C---:B--2---:R-:W-:Y:S08]  /*7600*/  HMMA.16816.F32 R156, R36.reuse, R20, R156 ;  /* 0x00000014249c723c */ /* 0x044ff0000000189c */
[C---:B------:R-:W-:Y:S01]  /*7610*/  HMMA.16816.F32 R152, R36.reuse, R22, R152 ;  /* 0x000000162498723c */ /* 0x040fe20000001898 */
[----:B------:R-:W2:Y:S07]  /*7620*/  LDSM.16.M88.4 R20, [R201] ;  /* 0x00000000c914783b */ /* 0x000eae0000000200 */
[C---:B------:R-:W-:Y:S08]  /*7630*/  HMMA.16816.F32 R16, R36.reuse, R176, R16 ;  /* 0x000000b02410723c */ /* 0x040ff00000001810 */
[C---:B------:R-:W-:Y:S01]  /*7640*/  HMMA.16816.F32 R12, R36.reuse, R178, R12 ;  /* 0x000000b2240c723c */ /* 0x040fe2000000180c */
[----:B------:R-:W-:Y:S07]  /*7650*/  LDSM.16.M88.4 R176, [R215+0x9800] ;  /* 0x00980000d7b0783b */ /* 0x000fee0000000200 */
[C---:B---3--:R-:W-:Y:S08]  /*7660*/  HMMA.16816.F32 R56, R36.reuse, R160, R56 ;  /* 0x000000a02438723c */ /* 0x048ff00000001838 */
[C---:B------:R-:W-:Y:S01]  /*7670*/  HMMA.16816.F32 R52, R36.reuse, R162, R52 ;  /* 0x000000a22434723c */ /* 0x040fe20000001834 */
[----:B------:R-:W3:Y:S07]  /*7680*/  LDSM.16.M88.4 R160, [R200] ;  /* 0x00000000c8a0783b */ /* 0x000eee0000000200 */
        /* <DEDUP_REMOVED lines=10> */
[----:B------:R-:W-:Y:S01]  /*7730*/  HMMA.16816.F32 R44, R36, R42, R44 ;  /* 0x0000002a242c723c */ /* 0x000fe2000000182c */
[----:B------:R-:W4:Y:S04]  /*7740*/  LDSM.16.M88.4 R40, [R199] ;  /* 0x00000000c728783b */ /* 0x000f280000000200 */
[----:B------:R-:W3:Y:S03]  /*7750*/  LDSM.16.M88.4 R36, [R198] ;  /* 0x00000000c624783b */ /* 0x000ee60000000200 */
[C---:B-----5:R-:W-:Y:S08]  /*7760*/  HMMA.16816.F32 R16, R24.reuse, R32, R16 ;  /* 0x000000201810723c */ /* 0x060ff00000001810 */
[C---:B------:R-:W-:Y:S01]  /*7770*/  HMMA.16816.F32 R12, R24.reuse, R34, R12 ;  /* 0x00000022180c723c */ /* 0x040fe2000000180c */
[----:B------:R-:W5:Y:S07]  /*7780*/  LDSM.16.M88.4 R32, [R197] ;  /* 0x00000000c520783b */ /* 0x000f6e0000000200 */
[C---:B-1----:R-:W-:Y:S08]  /*7790*/  HMMA.16816.F32 R8, R24.reuse, R28, R8 ;  /* 0x0000001c1808723c */ /* 0x042ff00000001808 */
[C---:B------:R-:W-:Y:S01]  /*77a0*/  HMMA.16816.F32 R4, R24.reuse, R30, R4 ;  /* 0x0000001e1804723c */ /* 0x040fe20000001804 */
[----:B------:R-:W1:Y:S07]  /*77b0*/  LDSM.16.M88.4 R28, [R196] ;  /* 0x00000000c41c783b */ /* 0x000e6e0000000200 */
        /* <DEDUP_REMOVED lines=8> */
[----:B------:R-:W-:Y:S07]  /*7840*/  LDSM.16.M88.4 R40, [R217+0x2000] ;  /* 0x00200000d928783b */ /* 0x000fee0000000200 */
[C---:B------:R-:W-:Y:S08]  /*7850*/  HMMA.16816.F32 R64, R24.reuse, R36, R64 ;  /* 0x000000241840723c */ /* 0x040ff00000001840 */
[C---:B------:R-:W-:Y:S01]  /*7860*/  HMMA.16816.F32 R60, R24.reuse, R38, R60 ;  /* 0x00000026183c723c */ /* 0x040fe2000000183c */
[----:B------:R-:W3:Y:S07]  /*7870*/  LDSM.16.M88.4 R36, [R204+0x4000] ;  /* 0x00400000cc24783b */ /* 0x000eee0000000200 */
[C---:B-----5:R-:W-:Y:S08]  /*7880*/  HMMA.16816.F32 R56, R24.reuse, R32, R56 ;  /* 0x000000201838723c */ /* 0x060ff00000001838 */
        /* <DEDUP_REMOVED lines=8> */
[----:B------:R-:W2:Y:S07]  /*7910*/  LDSM.16.M88.4 R20, [R204+0x6000] ;  /* 0x00600000cc14783b */ /* 0x000eae0000000200 */
[C---:B------:R-:W-:Y:S08]  /*7920*/  HMMA.16816.F32 R148, R184.reuse, R176, R148 ;  /* 0x000000b0b894723c */ /* 0x040ff00000001894 */
[C---:B------:R-:W-:Y:S08]  /*7930*/  HMMA.16816.F32 R144, R184.reuse, R178, R144 ;  /* 0x000000b2b890723c */ /* 0x040ff00000001890 */
[C---:B------:R-:W-:Y:S08]  /*7940*/  HMMA.16816.F32 R140, R184.reuse, R172, R140 ;  /* 0x000000acb88c723c */ /* 0x040ff0000000188c */
[C---:B------:R-:W-:Y:S01]  /*7950*/  HMMA.16816.F32 R136, R184.reuse, R174, R136 ;  /* 0x000000aeb888723c */ /* 0x040fe20000001888 */
[----:B------:R-:W-:Y:S07]  /*7960*/  LDSM.16.M88.4 R172, [R204+0x6800] ;  /* 0x00680000ccac783b */ /* 0x000fee0000000200 */
[C---:B------:R-:W-:Y:S08]  /*7970*/  HMMA.16816.F32 R156, R184.reuse, R180, R156 ;  /* 0x000000b4b89c723c */ /* 0x040ff0000000189c */
[C---:B------:R-:W-:Y:S08]  /*7980*/  HMMA.16816.F32 R8, R184.reuse, R188, R8 ;  /* 0x000000bcb808723c */ /* 0x040ff00000001808 */
[----:B------:R-:W-:Y:S08]  /*7990*/  HMMA.16816.F32 R4, R184, R190, R4 ;  /* 0x000000beb804723c */ /* 0x000ff00000001804 */
[C---:B---3--:R-:W-:Y:S08]  /*79a0*/  HMMA.16816.F32 R16, R40.reuse, R36, R16 ;  /* 0x000000242810723c */ /* 0x048ff00000001810 */
[C---:B-1----:R-:W-:Y:S08]  /*79b0*/  HMMA.16816.F32 R148, R40.reuse, R24, R148 ;  /* 0x000000182894723c */ /* 0x042ff00000001894 */
[C---:B------:R-:W-:Y:S01]  /*79c0*/  HMMA.16816.F32 R144, R40.reuse, R26, R144 ;  /* 0x0000001a2890723c */ /* 0x040fe20000001890 */
[----:B------:R-:W1:Y:S07]  /*79d0*/  LDSM.16.M88.4 R24, [R204+0x7000] ;  /* 0x00700000cc18783b */ /* 0x000e6e0000000200 */
[----:B------:R-:W-:Y:S08]  /*79e0*/  HMMA.16816.F32 R12, R40, R38, R12 ;  /* 0x00000026280c723c */ /* 0x000ff0000000180c */
[----:B------:R-:W-:Y:S08]  /*79f0*/  HMMA.16816.F32 R152, R184, R182, R152 ;  /* 0x000000b6b898723c */ /* 0x000ff00000001898 */
[C---:B--2---:R-:W-:Y:S08]  /*7a00*/  HMMA.16816.F32 R140, R40.reuse, R20, R140 ;  /* 0x00000014288c723c */ /* 0x044ff0000000188c */
[----:B------:R-:W-:Y:S01]  /*7a10*/  HMMA.16816.F32 R136, R40, R22, R136 ;  /* 0x000000162888723c */ /* 0x000fe20000001888 */
[----:B------:R-:W2:Y:S01]  /*7a20*/  LDSM.16.M88.4 R20, [R204+0x7800] ;  /* 0x00780000cc14783b */ /* 0x000ea20000000200 */
[----:B------:R-:W-:-:S06]  /*7a30*/  DEPBAR.LE SB0, 0x0 ;  /* 0x000080000000791a */ /* 0x000fcc0000000000 */
[C---:B------:R-:W-:Y:S07]  /*7a40*/  HMMA.16816.F32 R156, R40.reuse, R28, R156 ;  /* 0x0000001c289c723c */ /* 0x040fee000000189c */
[----:B------:R-:W-:Y:S01]  /*7a50*/  IMAD R28, R227, 0x80, R194 ;  /* 0x00000080e31c7824 */ /* 0x000fe200078e02c2 */
[----:B------:R-:W-:Y:S04]  /*7a60*/  HMMA.16816.F32 R8, R40, R32, R8 ;  /* 0x000000202808723c */ /* 0x000fe80000001808 */
[----:B------:R-:W-:-:S02]  /*7a70*/  IADD3 R0, R28, 0x1, RZ ;  /* 0x000000011c007810 */ /* 0x000fc40007ffe0ff */
[-C--:B------:R-:W-:Y:S02]  /*7a80*/  ISETP.GE.AND P2, PT, R28, R192.reuse, PT ;  /* 0x000000c01c00720c */ /* 0x080fe40003f46270 */
[----:B------:R-:W-:Y:S01]  /*7a90*/  HMMA.16816.F32 R4, R40, R34, R4 ;  /* 0x000000222804723c */ /* 0x000fe20000001804 */
[C---:B------:R-:W-:Y:S02]  /*7aa0*/  ISETP.GE.AND P3, PT, R0.reuse, R192, PT ;  /* 0x000000c00000720c */ /* 0x040fe40003f66270 */
[----:B------:R-:W-:Y:S02]  /*7ab0*/  ISETP.GE.AND P6, PT, R0, R135, PT ;  /* 0x000000870000720c */ /* 0x000fe40003fc6270 */
[C---:B------:R-:W-:Y:S02]  /*7ac0*/  IADD3 R2, R28.reuse, 0x9, RZ ;  /* 0x000000091c027810 */ /* 0x040fe40007ffe0ff */
[----:B------:R-:W-:Y:S01]  /*7ad0*/  IADD3 R0, R28, 0x8, RZ ;  /* 0x000000081c007810 */ /* 0x000fe20007ffe0ff */
[----:B------:R-:W-:Y:S01]  /*7ae0*/  HMMA.16816.F32 R56, R184, R164, R56 ;  /* 0x000000a4b838723c */ /* 0x000fe20000001838 */
[----:B------:R-:W-:-:S02]  /*7af0*/  FSEL R16, R16, -INF , !P2 ;  /* 0xff80000010107808 */ /* 0x000fc40005000000 */
[-C--:B------:R-:W-:Y:S02]  /*7b00*/  ISETP.GE.AND P2, PT, R2, R192.reuse, PT ;  /* 0x000000c00200720c */ /* 0x080fe40003f46270 */
[C---:B------:R-:W-:Y:S02]  /*7b10*/  ISETP.GE.AND P4, PT, R0.reuse, R192, PT ;  /* 0x000000c00000720c */ /* 0x040fe40003f86270 */
[-C--:B------:R-:W-:Y:S01]  /*7b20*/  ISETP.GE.AND P5, PT, R0, R135.reuse, PT ;  /* 0x000000870000720c */ /* 0x080fe20003fa6270 */
[----:B------:R-:W-:Y:S01]  /*7b30*/  HMMA.16816.F32 R64, R184, R168, R64 ;  /* 0x000000a8b840723c */ /* 0x000fe20000001840 */
[----:B------:R-:W-:Y:S02]  /*7b40*/  FSEL R0, R17, -INF , !P3 ;  /* 0xff80000011007808 */ /* 0x000fe40005800000 */
[----:B------:R-:W-:Y:S02]  /*7b50*/  ISETP.GE.AND P3, PT, R2, R135, PT ;  /* 0x000000870200720c */ /* 0x000fe40003f66270 */
[----:B------:R-:W-:-:S02]  /*7b60*/  IADD3 R17, R28, 0x11, RZ ;  /* 0x000000111c117810 */ /* 0x000fc40007ffe0ff */
[----:B------:R-:W-:Y:S01]  /*7b70*/  FSEL R2, R13, -INF , !P2 ;  /* 0xff8000000d027808 */ /* 0x000fe20005000000 */
[----:B------:R-:W-:Y:S01]  /*7b80*/  HMMA.16816.F32 R48, R184, R160, R48 ;  /* 0x000000a0b830723c */ /* 0x000fe20000001830 */
[----:B------:R-:W-:Y:S02]  /*7b90*/  FSEL R13, R14, -INF , !P5 ;  /* 0xff8000000e0d7808 */ /* 0x000fe40006800000 */
[C---:B------:R-:W-:Y:S02]  /*7ba0*/  IADD3 R29, R28.reuse, 0x10, RZ ;  /* 0x000000101c1d7810 */ /* 0x040fe40007ffe0ff */
[----:B------:R-:W-:Y:S02]  /*7bb0*/  IADD3 R14, R28, 0x18, RZ ;  /* 0x000000181c0e7810 */ /* 0x000fe40007ffe0ff */
[----:B------:R-:W-:Y:S01]  /*7bc0*/  FSEL R19, R19, -INF , !P6 ;  /* 0xff80000013137808 */ /* 0x000fe20007000000 */
[----:B------:R-:W-:Y:S01]  /*7bd0*/  HMMA.16816.F32 R152, R40, R30, R152 ;  /* 0x0000001e2898723c */ /* 0x000fe20000001898 */
[----:B------:R-:W-:-:S02]  /*7be0*/  FSEL R12, R12, -INF , !P4 ;  /* 0xff8000000c0c7808 */ /* 0x000fc40006000000 */
[CC--:B------:R-:W-:Y:S02]  /*7bf0*/  ISETP.GE.AND P6, PT, R17.reuse, R192.reuse, PT ;  /* 0x000000c01100720c */ /* 0x0c0fe40003fc6270 */
[-C--:B------:R-:W-:Y:S02]  /*7c00*/  ISETP.GE.AND P5, PT, R17, R135.reuse, PT ;  /* 0x000000871100720c */ /* 0x080fe40003fa6270 */
[C---:B------:R-:W-:Y:S01]  /*7c10*/  ISETP.GE.AND P4, PT, R28.reuse, R135, PT ;  /* 0x000000871c00720c */ /* 0x040fe20003f86270 */
[----:B------:R-:W-:Y:S01]  /*7c20*/  HMMA.16816.F32 R52, R184, R166, R52 ;  /* 0x000000a6b834723c */ /* 0x000fe20000001834 */
[----:B------:R-:W-:Y:S02]  /*7c30*/  FSEL R17, R15, -INF , !P3 ;  /* 0xff8000000f117808 */ /* 0x000fe40005800000 */
[----:B------:R-:W-:Y:S02]  /*7c40*/  ISETP.GE.AND P2, PT, R29, R192, PT ;  /* 0x000000c01d00720c */ /* 0x000fe40003f46270 */
[----:B------:R-:W-:-:S02]  /*7c50*/  IADD3 R15, R28, 0x19, RZ ;  /* 0x000000191c0f7810 */ /* 0x000fc40007ffe0ff */
[-C--:B------:R-:W-:Y:S01]  /*7c60*/  ISETP.GE.AND P3, PT, R14, R192.reuse, PT ;  /* 0x000000c00e00720c */ /* 0x080fe20003f66270 */
[C---:B-1----:R-:W-:Y:S01]  /*7c70*/  HMMA.16816.F32 R56, R40.reuse, R24, R56 ;  /* 0x000000182838723c */ /* 0x042fe20000001838 */
[----:B------:R-:W-:Y:S02]  /*7c80*/  FSEL R18, R18, -INF , !P4 ;  /* 0xff80000012127808 */ /* 0x000fe40006000000 */
[----:B------:R-:W-:Y:S02]  /*7c90*/  FSEL R190, R9, -INF , !P6 ;  /* 0xff80000009be7808 */ /* 0x000fe40007000000 */
[----:B------:R-:W-:Y:S02]  /*7ca0*/  ISETP.GE.AND P4, PT, R29, R135, PT ;  /* 0x000000871d00720c */ /* 0x000fe40003f86270 */
[----:B------:R-:W-:Y:S01]  /*7cb0*/  FSEL R194, R8, -INF , !P2 ;  /* 0xff80000008c27808 */ /* 0x000fe20005000000 */
[----:B------:R-:W-:Y:S01]  /*7cc0*/  HMMA.16816.F32 R64, R40, R172, R64 ;  /* 0x000000ac2840723c */ /* 0x000fe20000001840 */
[----:B------:R-:W-:-:S02]  /*7cd0*/  ISETP.GE.AND P6, PT, R15, R192, PT ;  /* 0x000000c00f00720c */ /* 0x000fc40003fc6270 */
[----:B------:R-:W-:Y:S02]  /*7ce0*/  FSEL R188, R4, -INF , !P3 ;  /* 0xff80000004bc7808 */ /* 0x000fe40005800000 */
[C---:B------:R-:W-:Y:S02]  /*7cf0*/  IADD3 R4, R28.reuse, 0x20, RZ ;  /* 0x000000201c047810 */ /* 0x040fe40007ffe0ff */
[----:B------:R-:W-:Y:S01]  /*7d00*/  IADD3 R8, R28, 0x21, RZ ;  /* 0x000000211c087810 */ /* 0x000fe20007ffe0ff */
[----:B------:R-:W-:Y:S01]  /*7d10*/  HMMA.16816.F32 R60, R184, R170, R60 ;  /* 0x000000aab83c723c */ /* 0x000fe2000000183c */
[----:B------:R-:W-:Y:S02]  /*7d20*/  FSEL R24, R5, -INF , !P6 ;  /* 0xff80000005187808 */ /* 0x000fe40007000000 */
[----:B------:R-:W-:Y:S02]  /*7d30*/  FSEL R183, R10, -INF , !P4 ;  /* 0xff8000000ab77808 */ /* 0x000fe40006000000 */
[----:B------:R-:W-:-:S02]  /*7d40*/  FSEL R25, R11, -INF , !P5 ;  /* 0xff8000000b197808 */ /* 0x000fc40006800000 */
[-C--:B------:R-:W-:Y:S01]  /*7d50*/  ISETP.GE.AND P3, PT, R15, R135.reuse, PT ;  /* 0x000000870f00720c */ /* 0x080fe20003f66270 */
[----:B------:R-:W-:Y:S01]  /*7d60*/  HMMA.16816.F32 R52, R40, R26, R52 ;  /* 0x0000001a2834723c */ /* 0x000fe20000001834 */
[CC--:B------:R-:W-:Y:S02]  /*7d70*/  ISETP.GE.AND P6, PT, R4.reuse, R192.reuse, PT ;  /* 0x000000c00400720c */ /* 0x0c0fe40003fc6270 */
[-C--:B------:R-:W-:Y:S02]  /*7d80*/  ISETP.GE.AND P4, PT, R4, R135.reuse, PT ;  /* 0x000000870400720c */ /* 0x080fe40003f86270 */
[----:B------:R-:W-:Y:S02]  /*7d90*/  ISETP.GE.AND P5, PT, R8, R192, PT ;  /* 0x000000c00800720c */ /* 0x000fe40003fa6270 */
[----:B------:R-:W-:Y:S01]  /*7da0*/  ISETP.GE.AND P2, PT, R14, R135, PT ;  /* 0x000000870e00720c */ /* 0x000fe20003f46270 */
[----:B------:R-:W-:Y:S01]  /*7db0*/  HMMA.16816.F32 R184, R184, R162, R44 ;  /* 0x000000a2b8b8723c */ /* 0x000fe2000000182c */
[----:B------:R-:W-:-:S02]  /*7dc0*/  IADD3 R4, R28, 0x28, RZ ;  /* 0x000000281c047810 */ /* 0x000fc40007ffe0ff */
[----:B------:R-:W-:Y:S02]  /*7dd0*/  IADD3 R5, R28, 0x29, RZ ;  /* 0x000000291c057810 */ /* 0x000fe40007ffe0ff */
[----:B------:R-:W-:Y:S02]  /*7de0*/  FSEL R33, R7, -INF , !P3 ;  /* 0xff80000007217808 */ /* 0x000fe40005800000 */
[----:B------:R-:W-:Y:S01]  /*7df0*/  FSEL R34, R156, -INF , !P6 ;  /* 0xff8000009c227808 */ /* 0x000fe20007000000 */
[----:B------:R-:W-:Y:S01]  /*7e00*/  HMMA.16816.F32 R60, R40, R174, R60 ;  /* 0x000000ae283c723c */ /* 0x000fe2000000183c */
[----:B------:R-:W-:Y:S02]  /*7e10*/  FSEL R32, R157, -INF , !P5 ;  /* 0xff8000009d207808 */ /* 0x000fe40006800000 */
[----:B------:R-:W-:Y:S02]  /*7e20*/  FSEL R179, R158, -INF , !P4 ;  /* 0xff8000009eb37808 */ /* 0x000fe40006000000 */
[----:B------:R-:W-:-:S02]  /*7e30*/  FSEL R35, R6, -INF , !P2 ;  /* 0xff80000006237808 */ /* 0x000fc40005000000 */
[CC--:B------:R-:W-:Y:S02]  /*7e40*/  ISETP.GE.AND P3, PT, R4.reuse, R192.reuse, PT ;  /* 0x000000c00400720c */ /* 0x0c0fe40003f66270 */
[-C--:B------:R-:W-:Y:S02]  /*7e50*/  ISETP.GE.AND P6, PT, R4, R135.reuse, PT ;  /* 0x000000870400720c */ /* 0x080fe40003fc6270 */
[C---:B------:R-:W-:Y:S02]  /*7e60*/  ISETP.GE.AND P5, PT, R5.reuse, R192, PT ;  /* 0x000000c00500720c */ /* 0x040fe40003fa6270 */
[-C--:B------:R-:W-:Y:S02]  /*7e70*/  ISETP.GE.AND P4, PT, R5, R135.reuse, PT ;  /* 0x000000870500720c */ /* 0x080fe40003f86270 */
[----:B------:R-:W-:Y:S01]  /*7e80*/  ISETP.GE.AND P2, PT, R8, R135, PT ;  /* 0x000000870800720c */ /* 0x000fe20003f46270 */
[----:B--2---:R-:W-:Y:S01]  /*7e90*/  HMMA.16816.F32 R4, R40, R20, R48 ;  /* 0x000000142804723c */ /* 0x004fe20000001830 */
[----:B------:R-:W-:-:S02]  /*7ea0*/  FSEL R182, R152, -INF , !P3 ;  /* 0xff80000098b67808 */ /* 0x000fc40005800000 */
[----:B------:R-:W-:Y:S02]  /*7eb0*/  FSEL R181, R159, -INF , !P2 ;  /* 0xff8000009fb57808 */ /* 0x000fe40005000000 */
[C---:B------:R-:W-:Y:S02]  /*7ec0*/  IADD3 R37, R28.reuse, 0x40, RZ ;  /* 0x000000401c257810 */ /* 0x040fe40007ffe0ff */
[C---:B------:R-:W-:Y:S01]  /*7ed0*/  IADD3 R50, R28.reuse, 0x30, RZ ;  /* 0x000000301c327810 */ /* 0x040fe20007ffe0ff */
[----:B------:R-:W-:Y:S01]  /*7ee0*/  HMMA.16816.F32 R184, R40, R22, R184 ;  /* 0x0000001628b8723c */ /* 0x000fe200000018b8 */
[----:B------:R-:W-:Y:S02]  /*7ef0*/  IADD3 R49, R28, 0x31, RZ ;  /* 0x000000311c317810 */ /* 0x000fe40007ffe0ff */
[-C--:B------:R-:W-:Y:S02]  /*7f00*/  ISETP.GE.AND P3, PT, R50, R192.reuse, PT ;  /* 0x000000c03200720c */ /* 0x080fe40003f66270 */
[----:B------:R-:W-:-:S02]  /*7f10*/  ISETP.GE.AND P2, PT, R49, R192, PT ;  /* 0x000000c03100720c */ /* 0x000fc40003f46270 */
[----:B------:R-:W-:Y:S02]  /*7f20*/  IADD3 R36, R28, 0x41, RZ ;  /* 0x000000411c247810 */ /* 0x000fe40007ffe0ff */
[----:B------:R-:W-:Y:S02]  /*7f30*/  FSEL R178, R148, -INF , !P3 ;  /* 0xff80000094b27808 */ /* 0x000fe40005800000 */
[----:B------:R-:W-:Y:S02]  /*7f40*/  FSEL R176, R149, -INF , !P2 ;  /* 0xff80000095b07808 */ /* 0x000fe40005000000 */
[-C--:B------:R-:W-:Y:S02]  /*7f50*/  ISETP.GE.AND P3, PT, R37, R192.reuse, PT ;  /* 0x000000c02500720c */ /* 0x080fe40003f66270 */
[----:B------:R-:W-:Y:S02]  /*7f60*/  ISETP.GE.AND P2, PT, R36, R192, PT ;  /* 0x000000c02400720c */ /* 0x000fe40003f46270 */
[----:B------:R-:W-:-:S02]  /*7f70*/  IADD3 R29, R28, 0x50, RZ ;  /* 0x000000501c1d7810 */ /* 0x000fc40007ffe0ff */
        /* <DEDUP_REMOVED lines=17> */
[----:B------:R-:W-:-:S02]  /*8090*/  FSEL R48, R4, -INF , !P3 ;  /* 0xff80000004307808 */ /* 0x000fc40005800000 */
[----:B------:R-:W-:Y:S02]  /*80a0*/  FSEL R46, R5, -INF , !P2 ;  /* 0xff800000052e7808 */ /* 0x000fe40005000000 */
[-C--:B------:R-:W-:Y:S02]  /*80b0*/  ISETP.GE.AND P3, PT, R50, R135.reuse, PT ;  /* 0x000000873200720c */ /* 0x080fe40003f66270 */
[----:B------:R-:W-:Y:S02]  /*80c0*/  ISETP.GE.AND P2, PT, R49, R135, PT ;  /* 0x000000873100720c */ /* 0x000fe40003f46270 */
[C---:B------:R-:W-:Y:S02]  /*80d0*/  IADD3 R39, R28.reuse, 0x38, RZ ;  /* 0x000000381c277810 */ /* 0x040fe40007ffe0ff */
[----:B------:R-:W-:Y:S02]  /*80e0*/  IADD3 R38, R28, 0x39, RZ ;  /* 0x000000391c267810 */ /* 0x000fe40007ffe0ff */
[----:B------:R-:W-:-:S02]  /*80f0*/  FSEL R155, R155, -INF , !P4 ;  /* 0xff8000009b9b7808 */ /* 0x000fc40006000000 */
[----:B------:R-:W-:Y:S02]  /*8100*/  FSEL R175, R150, -INF , !P3 ;  /* 0xff80000096af7808 */ /* 0x000fe40005800000 */
[----:B------:R-:W-:Y:S02]  /*8110*/  FSEL R161, R151, -INF , !P2 ;  /* 0xff80000097a17808 */ /* 0x000fe40005000000 */
[-C--:B------:R-:W-:Y:S02]  /*8120*/  ISETP.GE.AND P4, PT, R39, R135.reuse, PT ;  /* 0x000000872700720c */ /* 0x080fe40003f86270 */
[-C--:B------:R-:W-:Y:S02]  /*8130*/  ISETP.GE.AND P3, PT, R38, R135.reuse, PT ;  /* 0x000000872600720c */ /* 0x080fe40003f66270 */
[----:B------:R-:W-:Y:S02]  /*8140*/  ISETP.GE.AND P2, PT, R37, R135, PT ;  /* 0x000000872500720c */ /* 0x000fe40003f46270 */
[----:B------:R-:W-:-:S02]  /*8150*/  IADD3 R31, R28, 0x48, RZ ;  /* 0x000000481c1f7810 */ /* 0x000fc40007ffe0ff */
[----:B------:R-:W-:Y:S02]  /*8160*/  IADD3 R30, R28, 0x49, RZ ;  /* 0x000000491c1e7810 */ /* 0x000fe40007ffe0ff */
[----:B------:R-:W-:Y:S02]  /*8170*/  FSEL R177, R154, -INF , !P6 ;  /* 0xff8000009ab17808 */ /* 0x000fe40007000000 */
[----:B------:R-:W-:Y:S02]  /*8180*/  FSEL R180, R153, -INF , !P5 ;  /* 0xff80000099b47808 */ /* 0x000fe40006800000 */
[----:B------:R-:W-:Y:S02]  /*8190*/  FSEL R173, R146, -INF , !P4 ;  /* 0xff80000092ad7808 */ /* 0x000fe40006000000 */
[----:B------:R-:W-:Y:S02]  /*81a0*/  FSEL R163, R147, -INF , !P3 ;  /* 0xff80000093a37808 */ /* 0x000fe40005800000 */
[----:B------:R-:W-:-:S02]  /*81b0*/  FSEL R171, R142, -INF , !P2 ;  /* 0xff8000008eab7808 */ /* 0x000fc40005000000 */
[-C--:B------:R-:W-:Y:S02]  /*81c0*/  ISETP.GE.AND P6, PT, R39, R192.reuse, PT ;  /* 0x000000c02700720c */ /* 0x080fe40003fc6270 */
[----:B------:R-:W-:Y:S02]  /*81d0*/  ISETP.GE.AND P5, PT, R38, R192, PT ;  /* 0x000000c02600720c */ /* 0x000fe40003fa6270 */
[-C--:B------:R-:W-:Y:S02]  /*81e0*/  ISETP.GE.AND P4, PT, R36, R135.reuse, PT ;  /* 0x000000872400720c */ /* 0x080fe40003f86270 */
[-C--:B------:R-:W-:Y:S02]  /*81f0*/  ISETP.GE.AND P3, PT, R31, R135.reuse, PT ;  /* 0x000000871f00720c */ /* 0x080fe40003f66270 */
[----:B------:R-:W-:Y:S02]  /*8200*/  ISETP.GE.AND P2, PT, R30, R135, PT ;  /* 0x000000871e00720c */ /* 0x000fe40003f46270 */
[----:B------:R-:W-:-:S02]  /*8210*/  IADD3 R26, R28, 0x58, RZ ;  /* 0x000000581c1a7810 */ /* 0x000fc40007ffe0ff */
[----:B------:R-:W-:Y:S02]  /*8220*/  FSEL R174, R144, -INF , !P6 ;  /* 0xff80000090ae7808 */ /* 0x000fe40007000000 */
[----:B------:R-:W-:Y:S02]  /*8230*/  FSEL R172, R145, -INF , !P5 ;  /* 0xff80000091ac7808 */ /* 0x000fe40006800000 */
[----:B------:R-:W-:Y:S02]  /*8240*/  FSEL R169, R143, -INF , !P4 ;  /* 0xff8000008fa97808 */ /* 0x000fe40006000000 */
[----:B------:R-:W-:Y:S02]  /*8250*/  FSEL R165, R138, -INF , !P3 ;  /* 0xff8000008aa57808 */ /* 0x000fe40005800000 */
[----:B------:R-:W-:Y:S02]  /*8260*/  FSEL R167, R139, -INF , !P2 ;  /* 0xff8000008ba77808 */ /* 0x000fe40005000000 */
[----:B------:R-:W-:-:S02]  /*8270*/  ISETP.GE.AND P6, PT, R31, R192, PT ;  /* 0x000000c01f00720c */ /* 0x000fc40003fc6270 */
[----:B------:R-:W-:Y:S02]  /*8280*/  ISETP.GE.AND P5, PT, R30, R192, PT ;  /* 0x000000c01e00720c */ /* 0x000fe40003fa6270 */
[-C--:B------:R-:W-:Y:S02]  /*8290*/  ISETP.GE.AND P4, PT, R29, R135.reuse, PT ;  /* 0x000000871d00720c */ /* 0x080fe40003f86270 */
[-C--:B------:R-:W-:Y:S02]  /*82a0*/  ISETP.GE.AND P3, PT, R27, R135.reuse, PT ;  /* 0x000000871b00720c */ /* 0x080fe40003f66270 */
[----:B------:R-:W-:Y:S02]  /*82b0*/  ISETP.GE.AND P2, PT, R26, R135, PT ;  /* 0x000000871a00720c */ /* 0x000fe40003f46270 */
[----:B------:R-:W-:Y:S02]  /*82c0*/  IADD3 R21, R28, 0x59, RZ ;  /* 0x000000591c157810 */ /* 0x000fe40007ffe0ff */
[----:B------:R-:W-:-:S02]  /*82d0*/  FSEL R168, R136, -INF , !P6 ;  /* 0xff80000088a87808 */ /* 0x000fc40007000000 */
[----:B------:R-:W-:Y:S02]  /*82e0*/  FSEL R164, R137, -INF , !P5 ;  /* 0xff80000089a47808 */ /* 0x000fe40006800000 */
[----:B------:R-:W-:Y:S02]  /*82f0*/  FSEL R159, R66, -INF , !P4 ;  /* 0xff800000429f7808 */ /* 0x000fe40006000000 */
[----:B------:R-:W-:Y:S02]  /*8300*/  FSEL R157, R67, -INF , !P3 ;  /* 0xff800000439d7808 */ /* 0x000fe40005800000 */
[----:B------:R-:W-:Y:S02]  /*8310*/  FSEL R151, R62, -INF , !P2 ;  /* 0xff8000003e977808 */ /* 0x000fe40005000000 */
[-C--:B------:R-:W-:Y:S02]  /*8320*/  ISETP.GE.AND P6, PT, R26, R192.reuse, PT ;  /* 0x000000c01a00720c */ /* 0x080fe40003fc6270 */
[----:B------:R-:W-:-:S02]  /*8330*/  ISETP.GE.AND P5, PT, R21, R192, PT ;  /* 0x000000c01500720c */ /* 0x000fc40003fa6270 */
[-C--:B------:R-:W-:Y:S02]  /*8340*/  ISETP.GE.AND P4, PT, R21, R135.reuse, PT ;  /* 0x000000871500720c */ /* 0x080fe40003f86270 */
[-C--:B------:R-:W-:Y:S02]  /*8350*/  ISETP.GE.AND P3, PT, R20, R135.reuse, PT ;  /* 0x000000871400720c */ /* 0x080fe40003f66270 */
[----:B------:R-:W-:Y:S02]  /*8360*/  ISETP.GE.AND P2, PT, R15, R135, PT ;  /* 0x000000870f00720c */ /* 0x000fe40003f46270 */
[C---:B------:R-:W-:Y:S02]  /*8370*/  IADD3 R14, R28.reuse, 0x68, RZ ;  /* 0x000000681c0e7810 */ /* 0x040fe40007ffe0ff */
[----:B------:R-:W-:Y:S02]  /*8380*/  IADD3 R11, R28, 0x69, RZ ;  /* 0x000000691c0b7810 */ /* 0x000fe40007ffe0ff */
[----:B------:R-:W-:-:S02]  /*8390*/  FSEL R156, R60, -INF , !P6 ;  /* 0xff8000003c9c7808 */ /* 0x000fc40007000000 */
[----:B------:R-:W-:Y:S02]  /*83a0*/  FSEL R154, R61, -INF , !P5 ;  /* 0xff8000003d9a7808 */ /* 0x000fe40006800000 */
[----:B------:R-:W-:Y:S02]  /*83b0*/  FSEL R149, R63, -INF , !P4 ;  /* 0xff8000003f957808 */ /* 0x000fe40006000000 */
[----:B------:R-:W-:Y:S02]  /*83c0*/  FSEL R147, R58, -INF , !P3 ;  /* 0xff8000003a937808 */ /* 0x000fe40005800000 */
[----:B------:R-:W-:Y:S02]  /*83d0*/  FSEL R145, R59, -INF , !P2 ;  /* 0xff8000003b917808 */ /* 0x000fe40005000000 */
[----:B------:R-:W-:Y:S01]  /*83e0*/  IADD3 R8, R28, 0x78, RZ ;  /* 0x000000781c087810 */ /* 0x000fe20007ffe0ff */
[----:B------:R-:W-:Y:S01]  /*83f0*/  BAR.SYNC.DEFER_BLOCKING 0x0 ;  /* 0x0000000000007b1d */ /* 0x000fe20000010000 */
[----:B------:R-:W-:-:S02]  /*8400*/  ISETP.GE.AND P6, PT, R14, R192, PT ;  /* 0x000000c00e00720c */ /* 0x000fc40003fc6270 */
[C---:B------:R-:W-:Y:S02]  /*8410*/  ISETP.GE.AND P5, PT, R11.reuse, R192, PT ;  /* 0x000000c00b00720c */ /* 0x040fe40003fa6270 */
        /* <DEDUP_REMOVED lines=14> */
[----:B------:R-:W-:Y:S02]  /*8500*/  FSEL R49, R7, -INF , !P4 ;  /* 0xff80000007317808 */ /* 0x000fe40006000000 */
[----:B------:R-:W-:Y:S02]  /*8510*/  FSEL R60, R184, -INF , !P6 ;  /* 0xff800000b83c7808 */ /* 0x000fe40007000000 */
[----:B------:R-:W-:-:S02]  /*8520*/  FSEL R57, R185, -INF , !P5 ;  /* 0xff800000b9397808 */ /* 0x000fc40006800000 */
[----:B------:R-:W-:Y:S02]  /*8530*/  FSEL R47, R186, -INF , !P3 ;  /* 0xff800000ba2f7808 */ /* 0x000fe40005800000 */
[----:B------:R-:W-:Y:S01]  /*8540*/  FSEL R45, R187, -INF , !P2 ;  /* 0xff800000bb2d7808 */ /* 0x000fe20005000000 */
[----:B------:R-:W-:Y:S05]  /*8550*/  @!P1 BRA `(.L_x_2340) ;  /* 0x000006c000009947 */ /* 0x000fea0003800000 */
[----:B------:R-:W-:Y:S02]  /*8560*/  ULDC.64 UR8, c[0x0][0x118] ;  /* 0x0000460000087ab9 */ /* 0x000fe40000000a00 */
[----:B------:R-:W-:Y:S01]  /*8570*/  ULDC UR6, c[0x0][0x198] ;  /* 0x0000660000067ab9 */ /* 0x000fe20000000800 */
[----:B------:R-:W-:Y:S05]  /*8580*/  @!P0 BRA `(.L_x_2341) ;  /* 0x000003b000008947 */ /* 0x000fea0003800000 */
[----:B------:R-:W-:Y:S01]  /*8590*/  IABS R4, c[0x0][0x2d0] ;  /* 0x0000b40000047a13 */ /* 0x000fe20000000000 */
[----:B------:R-:W-:-:S03]  /*85a0*/  IMAD.SHL.U32 R5, R227, 0x80, RZ ;  /* 0x00000080e3057824 */ /* 0x000fc600078e00ff */
[----:B------:R-:W1:Y:S02]  /*85b0*/  I2F.RP R9, R4 ;  /* 0x0000000400097306 */ /* 0x000e640000209400 */
[C---:B------:R-:W-:Y:S02]  /*85c0*/  IADD3 R11, R5.reuse, -0x80, RZ ;  /* 0xffffff80050b7810 */ /* 0x040fe40007ffe0ff */
[----:B------:R-:W-:Y:S02]  /*85d0*/  IABS R8, R5 ;  /* 0x0000000500087213 */ /* 0x000fe40000000000 */
[----:B------:R-:W-:Y:S02]  /*85e0*/  IABS R6, R11 ;  /* 0x0000000b00067213 */ /* 0x000fe40000000000 */
[----:B------:R-:W-:Y:S02]  /*85f0*/  LOP3.LUT R5, R5, c[0x0][0x2d0], RZ, 0x3c, !PT ;  /* 0x0000b40005057a12 */ /* 0x000fe400078e3cff */
[----:B------:R-:W-:-:S02]  /*8600*/  LOP3.LUT R11, R11, c[0x0][0x2d0], RZ, 0x3c, !PT ;  /* 0x0000b4000b0b7a12 */ /* 0x000fc400078e3cff */
        /* <DEDUP_REMOVED lines=23> */
[----:B------:R-:W-:-:S02]  /*8780*/  ISETP.NE.AND P2, PT, RZ, c[0x0][0x2d0], PT ;  /* 0x0000b400ff007a0c */ /* 0x000fc40003f45270 */
[----:B------:R-:W-:-:S05]  /*8790*/  LOP3.LUT R4, RZ, c[0x0][0x2d0], RZ, 0x33, !PT ;  /* 0x0000b400ff047a12 */ /* 0x000fca00078e33ff */
        /* <DEDUP_REMOVED lines=26> */
.L_x_2341:
[----:B------:R-:W-:-:S04]  /*8940*/  ULEA UR5, -UR6, URZ, 0x7 ;  /* 0x0000003f06057291 */ /* 0x000fc8000f8e393f */
[----:B------:R-:W-:Y:S02]  /*8950*/  USHF.R.S32.HI UR4, URZ, 0x1f, UR5 ;  /* 0x0000001f3f047899 */ /* 0x000fe40008011405 */
[----:B------:R-:W-:-:S04]  /*8960*/  MOV R5, UR5 ;  /* 0x0000000500057c02 */ /* 0x000fc80008000f00 */
[----:B------:R-:W-:Y:S02]  /*8970*/  MOV R4, UR4 ;  /* 0x0000000400047c02 */ /* 0x000fe40008000f00 */
.L_x_2342:
[----:B------:R-:W-:Y:S01]  /*8980*/  IADD3 R5, P1, R134, R5, RZ ;  /* 0x0000000586057210 */ /* 0x000fe20007f3e0ff */
[----:B------:R-:W-:Y:S02]  /*8990*/  USHF.L.U32 UR7, UR6, 0x5, URZ ;  /* 0x0000000506077899 */ /* 0x000fe4000800063f */
[----:B------:R-:W-:Y:S02]  /*89a0*/  ULDC UR4, c[0x0][0x19c] ;  /* 0x0000670000047ab9 */ /* 0x000fe40000000800 */
[----:B------:R-:W-:Y:S01]  /*89b0*/  IMAD.X R4, R133, 0x1, R4, P1 ;  /* 0x0000000185047824 */ /* 0x000fe200008e0604 */
[C---:B------:R-:W-:Y:S01]  /*89c0*/  LEA R236, P1, R5.reuse, c[0x0][0x168], 0x1 ;  /* 0x00005a0005ec7a11 */ /* 0x040fe200078208ff */
[----:B------:R-:W-:Y:S02]  /*89d0*/  UMOV UR5, 0x5 ;  /* 0x0000000500057882 */ /* 0x000fe40000000000 */
[----:B------:R-:W-:Y:S01]  /*89e0*/  USHF.L.U64.HI UR4, UR6, UR5, UR4 ;  /* 0x0000000506047299 */ /* 0x000fe20008010204 */
[----:B------:R-:W-:-:S02]  /*89f0*/  LEA.HI.X R237, R5, c[0x0][0x16c], R4, 0x1, P1 ;  /* 0x00005b0005ed7a11 */ /* 0x000fc400008f0c04 */
        /* <DEDUP_REMOVED lines=34> */
.L_x_2340:
[----:B-1----:R-:W-:Y:S01]  /*8c20*/  FMNMX.FTZ R5, R132, R16, !PT ;  /* 0x0000001084057209 */ /* 0x002fe20007810000 */
        /* <DEDUP_REMOVED lines=78> */
[----:B------:R-:W-:Y:S01]  /*9110*/  FMUL.FTZ R50, R37, c[0x0][0x23c] ;  /* 0x00008f0025327a20 */ /* 0x000fe20000410000 */
[----:B------:R-:W-:Y:S02]  /*9120*/  FSEL R61, R61, RZ, P2 ;  /* 0x000000ff3d3d7208 */ /* 0x000fe40001000000 */
[----:B------:R-:W-:Y:S02]  /*9130*/  FSEL R5, R38, RZ, P2 ;  /* 0x000000ff26057208 */ /* 0x000fe40001000000 */
[----:B------:R-:W-:Y:S01]  /*9140*/  FSEL R50, R50, RZ, P1 ;  /* 0x000000ff32327208 */ /* 0x000fe20000800000 */
[--C-:B------:R-:W-:Y:S01]  /*9150*/  FFMA.FTZ R31, R0, c[0x0][0x23c], -R61.reuse ;  /* 0x00008f00001f7a23 */ /* 0x100fe2000001083d */
[----:B------:R-:W-:Y:S01]  /*9160*/  FSEL R6, R37, RZ, P1 ;  /* 0x000000ff25067208 */ /* 0x000fe20000800000 */
[----:B------:R-:W-:-:S02]  /*9170*/  FFMA.FTZ R30, R12, c[0x0][0x23c], -R61 ;  /* 0x00008f000c1e7a23 */ /* 0x000fc4000001083d */
[----:B------:R-:W-:Y:S02]  /*9180*/  FFMA.FTZ R0, R13, c[0x0][0x23c], -R50 ;  /* 0x00008f000d007a23 */ /* 0x000fe40000010832 */
[----:B------:R-:W1:Y:S01]  /*9190*/  LDSM.16.MT88.4 R12, [R216+0xc000] ;  /* 0x00c00000d80c783b */ /* 0x000e620000004200 */
[----:B------:R-:W-:Y:S01]  /*91a0*/  FADD.FTZ R4, R132, -R5 ;  /* 0x8000000584047221 */ /* 0x000fe20000010000 */
[----:B------:R-:W-:Y:S01]  /*91b0*/  MUFU.EX2 R31, R31 ;  /* 0x0000001f001f7308 */ /* 0x000fe20000000800 */
[----:B------:R-:W-:Y:S02]  /*91c0*/  FADD.FTZ R6, R3, -R6 ;  /* 0x8000000603067221 */ /* 0x000fe40000010000 */
[--C-:B------:R-:W-:Y:S02]  /*91d0*/  FFMA.FTZ R29, R2, c[0x0][0x23c], -R61.reuse ;  /* 0x00008f00021d7a23 */ /* 0x100fe4000001083d */
[----:B------:R-:W-:Y:S02]  /*91e0*/  FFMA.FTZ R36, R16, c[0x0][0x23c], -R61 ;  /* 0x00008f0010247a23 */ /* 0x000fe4000001083d */
[--C-:B------:R-:W-:Y:S01]  /*91f0*/  FFMA.FTZ R28, R18, c[0x0][0x23c], -R50.reuse ;  /* 0x00008f00121c7a23 */ /* 0x100fe20000010832 */
[----:B------:R-:W-:Y:S01]  /*9200*/  MUFU.EX2 R30, R30 ;  /* 0x0000001e001e7308 */ /* 0x000fe20000000800 */
[----:B------:R-:W-:-:S02]  /*9210*/  FFMA.FTZ R2, R19, c[0x0][0x23c], -R50 ;  /* 0x00008f0013027a23 */ /* 0x000fc40000010832 */
[----:B------:R-:W-:Y:S02]  /*9220*/  FFMA.FTZ R39, R17, c[0x0][0x23c], -R50 ;  /* 0x00008f0011277a23 */ /* 0x000fe40000010832 */
[----:B------:R-:W-:Y:S01]  /*9230*/  FMUL.FTZ R44, R4, c[0x0][0x23c] ;  /* 0x00008f00042c7a20 */ /* 0x000fe20000410000 */
[----:B------:R-:W2:Y:S01]  /*9240*/  LDSM.16.MT88.4 R16, [R213+0xc000] ;  /* 0x00c00000d510783b */ /* 0x000ea20000004200 */
[----:B------:R-:W-:Y:S01]  /*9250*/  FMUL.FTZ R3, R6, c[0x0][0x23c] ;  /* 0x00008f0006037a20 */ /* 0x000fe20000410000 */
[----:B------:R-:W3:Y:S01]  /*9260*/  MUFU.EX2 R36, R36 ;  /* 0x0000002400247308 */ /* 0x000ee20000000800 */
[--C-:B------:R-:W-:Y:S02]  /*9270*/  FFMA.FTZ R56, R194, c[0x0][0x23c], -R61.reuse ;  /* 0x00008f00c2387a23 */ /* 0x100fe4000001083d */
[--C-:B------:R-:W-:Y:S02]  /*9280*/  FFMA.FTZ R59, R190, c[0x0][0x23c], -R61.reuse ;  /* 0x00008f00be3b7a23 */ /* 0x100fe4000001083d */
[----:B------:R-:W-:-:S02]  /*9290*/  FFMA.FTZ R58, R188, c[0x0][0x23c], -R61 ;  /* 0x00008f00bc3a7a23 */ /* 0x000fc4000001083d */
[--C-:B------:R-:W-:Y:S01]  /*92a0*/  FFMA.FTZ R63, R24, c[0x0][0x23c], -R61.reuse ;  /* 0x00008f00183f7a23 */ /* 0x100fe2000001083d */
[----:B------:R-:W4:Y:S01]  /*92b0*/  MUFU.EX2 R29, R29 ;  /* 0x0000001d001d7308 */ /* 0x000f220000000800 */
[--C-:B------:R-:W-:Y:S02]  /*92c0*/  FFMA.FTZ R64, R183, c[0x0][0x23c], -R50.reuse ;  /* 0x00008f00b7407a23 */ /* 0x100fe40000010832 */
[--C-:B------:R-:W-:Y:S02]  /*92d0*/  FFMA.FTZ R67, R25, c[0x0][0x23c], -R50.reuse ;  /* 0x00008f0019437a23 */ /* 0x100fe40000010832 */
[--C-:B------:R-:W-:Y:S01]  /*92e0*/  FFMA.FTZ R62, R35, c[0x0][0x23c], -R50.reuse ;  /* 0x00008f00233e7a23 */ /* 0x100fe20000010832 */
[----:B------:R-:W-:Y:S01]  /*92f0*/  LDSM.16.MT88.4 R24, [R216+0xc800] ;  /* 0x00c80000d818783b */ /* 0x000fe20000004200 */
[----:B------:R-:W-:Y:S01]  /*9300*/  FFMA.FTZ R65, R33, c[0x0][0x23c], -R50 ;  /* 0x00008f0021417a23 */ /* 0x000fe20000010832 */
[----:B------:R-:W-:Y:S01]  /*9310*/  MUFU.EX2 R28, R28 ;  /* 0x0000001c001c7308 */ /* 0x000fe20000000800 */
[----:B---3--:R-:W-:Y:S01]  /*9320*/  F2FP.PACK_AB R4, R31, R36 ;  /* 0x000000241f04723e */ /* 0x008fe200000000ff */
[----:B------:R-:W-:-:S02]  /*9330*/  FFMA.FTZ R66, R34, c[0x0][0x23c], -R61 ;  /* 0x00008f0022427a23 */ /* 0x000fc4000001083d */
[--C-:B------:R-:W-:Y:S02]  /*9340*/  FFMA.FTZ R133, R32, c[0x0][0x23c], -R61.reuse ;  /* 0x00008f0020857a23 */ /* 0x100fe4000001083d */
[----:B------:R-:W-:Y:S01]  /*9350*/  LDSM.16.MT88.4 R32, [R213+0x10800] ;  /* 0x01080000d520783b */ /* 0x000fe20000004200 */
[--C-:B------:R-:W-:Y:S01]  /*9360*/  FFMA.FTZ R135, R182, c[0x0][0x23c], -R61.reuse ;  /* 0x00008f00b6877a23 */ /* 0x100fe2000001083d */
[----:B------:R-:W3:Y:S01]  /*9370*/  MUFU.EX2 R2, R2 ;  /* 0x0000000200027308 */ /* 0x000ee20000000800 */
[----:B----4-:R-:W-:Y:S01]  /*9380*/  F2FP.PACK_AB R6, R29, R30 ;  /* 0x0000001e1d06723e */ /* 0x010fe200000000ff */
[----:B------:R-:W-:Y:S02]  /*9390*/  FFMA.FTZ R132, R180, c[0x0][0x23c], -R61 ;  /* 0x00008f00b4847a23 */ /* 0x000fe4000001083d */
[--C-:B------:R-:W-:Y:S02]  /*93a0*/  FFMA.FTZ R134, R179, c[0x0][0x23c], -R50.reuse ;  /* 0x00008f00b3867a23 */ /* 0x100fe40000010832 */
[----:B------:R-:W-:-:S02]  /*93b0*/  FFMA.FTZ R137, R181, c[0x0][0x23c], -R50 ;  /* 0x00008f00b5897a23 */ /* 0x000fc40000010832 */
[----:B------:R-:W-:Y:S01]  /*93c0*/  MUFU.EX2 R0, R0 ;  /* 0x0000000000007308 */ /* 0x000fe20000000800 */
[--C-:B------:R-:W-:Y:S02]  /*93d0*/  FFMA.FTZ R136, R177, c[0x0][0x23c], -R50.reuse ;  /* 0x00008f00b1887a23 */ /* 0x100fe40000010832 */
[----:B------:R-:W-:Y:S02]  /*93e0*/  FFMA.FTZ R139, R155, c[0x0][0x23c], -R50 ;  /* 0x00008f009b8b7a23 */ /* 0x000fe40000010832 */
[--C-:B------:R-:W-:Y:S02]  /*93f0*/  FFMA.FTZ R138, R178, c[0x0][0x23c], -R61.reuse ;  /* 0x00008f00b28a7a23 */ /* 0x100fe4000001083d */
[--C-:B------:R-:W-:Y:S01]  /*9400*/  FFMA.FTZ R153, R176, c[0x0][0x23c], -R61.reuse ;  /* 0x00008f00b0997a23 */ /* 0x100fe2000001083d */
[----:B------:R-:W4:Y:S01]  /*9410*/  MUFU.EX2 R39, R39 ;  /* 0x0000002700277308 */ /* 0x000f220000000800 */
[----:B---3--:R-:W-:Y:S01]  /*9420*/  F2FP.PACK_AB R5, R2, R28 ;  /* 0x0000001c0205723e */ /* 0x008fe200000000ff */
[----:B------:R-:W-:-:S02]  /*9430*/  FFMA.FTZ R155, R174, c[0x0][0x23c], -R61 ;  /* 0x00008f00ae9b7a23 */ /* 0x000fc4000001083d */
[--C-:B------:R-:W-:Y:S02]  /*9440*/  FFMA.FTZ R142, R172, c[0x0][0x23c], -R61.reuse ;  /* 0x00008f00ac8e7a23 */ /* 0x100fe4000001083d */
[--C-:B------:R-:W-:Y:S02]  /*9450*/  FFMA.FTZ R146, R175, c[0x0][0x23c], -R50.reuse ;  /* 0x00008f00af927a23 */ /* 0x100fe40000010832 */
[----:B------:R-:W3:Y:S01]  /*9460*/  MUFU.EX2 R44, R44 ;  /* 0x0000002c002c7308 */ /* 0x000ee20000000800 */
[--C-:B------:R-:W-:Y:S02]  /*9470*/  FFMA.FTZ R161, R161, c[0x0][0x23c], -R50.reuse ;  /* 0x00008f00a1a17a23 */ /* 0x100fe40000010832 */
[--C-:B------:R-:W-:Y:S02]  /*9480*/  FFMA.FTZ R150, R173, c[0x0][0x23c], -R50.reuse ;  /* 0x00008f00ad967a23 */ /* 0x100fe40000010832 */
[----:B------:R-:W-:Y:S02]  /*9490*/  FFMA.FTZ R163, R163, c[0x0][0x23c], -R50 ;  /* 0x00008f00a3a37a23 */ /* 0x000fe40000010832 */
[--C-:B------:R-:W-:Y:S01]  /*94a0*/  FFMA.FTZ R173, R166, c[0x0][0x23c], -R61.reuse ;  /* 0x00008f00a6ad7a23 */ /* 0x100fe2000001083d */
[----:B------:R-:W5:Y:S01]  /*94b0*/  MUFU.EX2 R3, R3 ;  /* 0x0000000300037308 */ /* 0x000f620000000800 */
[----:B----4-:R-:W-:Y:S01]  /*94c0*/  F2FP.PACK_AB R7, R39, R0 ;  /* 0x000000002707723e */ /* 0x010fe200000000ff */
[----:B------:R-:W-:-:S02]  /*94d0*/  FFMA.FTZ R175, R164, c[0x0][0x23c], -R61 ;  /* 0x00008f00a4af7a23 */ /* 0x000fc4000001083d */
[--C-:B------:R-:W-:Y:S02]  /*94e0*/  FFMA.FTZ R162, R170, c[0x0][0x23c], -R61.reuse ;  /* 0x00008f00aaa27a23 */ /* 0x100fe4000001083d */
[----:B------:R-:W-:Y:S02]  /*94f0*/  FFMA.FTZ R166, R168, c[0x0][0x23c], -R61 ;  /* 0x00008f00a8a67a23 */ /* 0x000fe4000001083d */
[-C--:B---3--:R-:W-:Y:S01]  /*9500*/  FMUL.FTZ R128, R128, R44.reuse ;  /* 0x0000002c80807220 */ /* 0x088fe20000410000 */
[----:B------:R-:W-:Y:S01]  /*9510*/  MUFU.EX2 R56, R56 ;  /* 0x0000003800387308 */ /* 0x000fe20000000800 */
[-C--:B------:R-:W-:Y:S02]  /*9520*/  FMUL.FTZ R129, R129, R44.reuse ;  /* 0x0000002c81817220 */ /* 0x080fe40000410000 */
[-C--:B------:R-:W-:Y:S02]  /*9530*/  FMUL.FTZ R68, R68, R44.reuse ;  /* 0x0000002c44447220 */ /* 0x080fe40000410000 */
[----:B------:R-:W-:-:S02]  /*9540*/  FMUL.FTZ R69, R69, R44 ;  /* 0x0000002c45457220 */ /* 0x000fc40000410000 */
[-C--:B-----5:R-:W-:Y:S01]  /*9550*/  FMUL.FTZ R130, R130, R3.reuse ;  /* 0x0000000382827220 */ /* 0x0a0fe20000410000 */
[----:B------:R-:W3:Y:S01]  /*9560*/  MUFU.EX2 R59, R59 ;  /* 0x0000003b003b7308 */ /* 0x000ee20000000800 */
[-C--:B------:R-:W-:Y:S02]  /*9570*/  FMUL.FTZ R131, R131, R3.reuse ;  /* 0x0000000383837220 */ /* 0x080fe40000410000 */
[-C--:B------:R-:W-:Y:S02]  /*9580*/  FMUL.FTZ R70, R70, R3.reuse ;  /* 0x0000000346467220 */ /* 0x080fe40000410000 */
[-C--:B------:R-:W-:Y:S02]  /*9590*/  FMUL.FTZ R71, R71, R3.reuse ;  /* 0x0000000347477220 */ /* 0x080fe40000410000 */
[-C--:B------:R-:W-:Y:S01]  /*95a0*/  FMUL.FTZ R72, R72, R44.reuse ;  /* 0x0000002c48487220 */ /* 0x080fe20000410000 */
[----:B-1----:R-:W-:Y:S01]  /*95b0*/  HMMA.16816.F32 R128, R4, R12, R128 ;  /* 0x0000000c0480723c */ /* 0x002fe20000001880 */
[----:B------:R-:W-:Y:S01]  /*95c0*/  FMUL.FTZ R73, R73, R44 ;  /* 0x0000002c49497220 */ /* 0x000fe20000410000 */
[----:B------:R-:W-:Y:S01]  /*95d0*/  MUFU.EX2 R58, R58 ;  /* 0x0000003a003a7308 */ /* 0x000fe20000000800 */
[----:B------:R-:W-:-:S02]  /*95e0*/  FMUL.FTZ R74, R74, R3 ;  /* 0x000000034a4a7220 */ /* 0x000fc40000410000 */
[-C--:B------:R-:W-:Y:S02]  /*95f0*/  FMUL.FTZ R75, R75, R3.reuse ;  /* 0x000000034b4b7220 */ /* 0x080fe40000410000 */
[-C--:B------:R-:W-:Y:S01]  /*9600*/  FMUL.FTZ R76, R76, R44.reuse ;  /* 0x0000002c4c4c7220 */ /* 0x080fe20000410000 */
[C---:B------:R-:W-:Y:S01]  /*9610*/  HMMA.16816.F32 R68, R4.reuse, R14, R68 ;  /* 0x0000000e0444723c */ /* 0x040fe20000001844 */
[-C--:B------:R-:W-:Y:S01]  /*9620*/  FMUL.FTZ R77, R77, R44.reuse ;  /* 0x0000002c4d4d7220 */ /* 0x080fe20000410000 */
[----:B------:R-:W1:Y:S01]  /*9630*/  LDSM.16.MT88.4 R12, [R212+0xc000] ;  /* 0x00c00000d40c783b */ /* 0x000e620000004200 */
        /* <DEDUP_REMOVED lines=27> */
[----:B------:R-:W2:Y:S01]  /*97f0*/  MUFU.EX2 R65, R65 ;  /* 0x0000004100417308 */ /* 0x000ea20000000800 */
[----:B------:R-:W-:-:S02]  /*9800*/  FMUL.FTZ R95, R95, R3 ;  /* 0x000000035f5f7220 */ /* 0x000fc40000410000 */
[-C--:B------:R-:W-:Y:S01]  /*9810*/  FMUL.FTZ R96, R96, R44.reuse ;  /* 0x0000002c60607220 */ /* 0x080fe20000410000 */
[C---:B-1----:R-:W-:Y:S01]  /*9820*/  HMMA.16816.F32 R88, R4.reuse, R12, R88 ;  /* 0x0000000c0458723c */ /* 0x042fe20000001858 */
[-C--:B------:R-:W-:Y:S02]  /*9830*/  FMUL.FTZ R97, R97, R44.reuse ;  /* 0x0000002c61617220 */ /* 0x080fe40000410000 */
[-C--:B------:R-:W-:Y:S01]  /*9840*/  FMUL.FTZ R98, R98, R3.reuse ;  /* 0x0000000362627220 */ /* 0x080fe20000410000 */
[----:B------:R-:W1:Y:S01]  /*9850*/  MUFU.EX2 R66, R66 ;  /* 0x0000004200427308 */ /* 0x000e620000000800 */
        /* <DEDUP_REMOVED lines=9> */
[C---:B----4-:R-:W-:Y:S01]  /*98f0*/  HMMA.16816.F32 R96, R4.reuse, R8, R96 ;  /* 0x000000080460723c */ /* 0x050fe20000001860 */
[-C--:B------:R-:W-:Y:S02]  /*9900*/  FMUL.FTZ R105, R105, R44.reuse ;  /* 0x0000002c69697220 */ /* 0x080fe40000410000 */
[-C--:B------:R-:W-:Y:S01]  /*9910*/  FMUL.FTZ R106, R106, R3.reuse ;  /* 0x000000036a6a7220 */ /* 0x080fe20000410000 */
[----:B------:R-:W4:Y:S01]  /*9920*/  MUFU.EX2 R135, R135 ;  /* 0x0000008700877308 */ /* 0x000f220000000800 */
[----:B------:R-:W-:Y:S02]  /*9930*/  FMUL.FTZ R107, R107, R3 ;  /* 0x000000036b6b7220 */ /* 0x000fe40000410000 */
[-C--:B------:R-:W-:Y:S01]  /*9940*/  FMUL.FTZ R124, R124, R44.reuse ;  /* 0x0000002c7c7c7220 */ /* 0x080fe20000410000 */
[----:B------:R-:W-:Y:S01]  /*9950*/  HMMA.16816.F32 R100, R4, R10, R100 ;  /* 0x0000000a0464723c */ /* 0x000fe20000001864 */
[----:B------:R-:W3:Y:S01]  /*9960*/  LDSM.16.MT88.4 R8, [R212+0x10000] ;  /* 0x01000000d408783b */ /* 0x000ee20000004200 */
[----:B------:R-:W-:-:S02]  /*9970*/  FMUL.FTZ R125, R125, R44 ;  /* 0x0000002c7d7d7220 */ /* 0x000fc40000410000 */
[-C--:B------:R-:W-:Y:S01]  /*9980*/  FMUL.FTZ R126, R126, R3.reuse ;  /* 0x000000037e7e7220 */ /* 0x080fe20000410000 */
[----:B------:R-:W1:Y:S01]  /*9990*/  MUFU.EX2 R132, R132 ;  /* 0x0000008400847308 */ /* 0x000e620000000800 */
[-C--:B------:R-:W-:Y:S02]  /*99a0*/  FMUL.FTZ R127, R127, R3.reuse ;  /* 0x000000037f7f7220 */ /* 0x080fe40000410000 */
[-C--:B------:R-:W-:Y:S01]  /*99b0*/  FMUL.FTZ R108, R108, R44.reuse ;  /* 0x0000002c6c6c7220 */ /* 0x080fe20000410000 */
[----:B--2---:R-:W-:Y:S01]  /*99c0*/  HMMA.16816.F32 R104, R4, R16, R104 ;  /* 0x000000100468723c */ /* 0x004fe20000001868 */
[----:B------:R-:W-:Y:S02]  /*99d0*/  FMUL.FTZ R109, R109, R44 ;  /* 0x0000002c6d6d7220 */ /* 0x000fe40000410000 */
[-C--:B------:R-:W-:Y:S01]  /*99e0*/  FMUL.FTZ R110, R110, R3.reuse ;  /* 0x000000036e6e7220 */ /* 0x080fe20000410000 */
[----:B------:R-:W-:Y:S01]  /*99f0*/  MUFU.EX2 R134, R134 ;  /* 0x0000008600867308 */ /* 0x000fe20000000800 */
        /* <DEDUP_REMOVED lines=21> */
[C---:B---3--:R-:W-:Y:S01]  /*9b50*/  HMMA.16816.F32 R120, R4.reuse, R8, R120 ;  /* 0x000000080478723c */ /* 0x048fe20000001878 */
[--C-:B------:R-:W-:Y:S02]  /*9b60*/  FFMA.FTZ R164, R171, c[0x0][0x23c], -R50.reuse ;  /* 0x00008f00aba47a23 */ /* 0x100fe40000010832 */
[--C-:B------:R-:W-:Y:S02]  /*9b70*/  FFMA.FTZ R169, R169, c[0x0][0x23c], -R50.reuse ;  /* 0x00008f00a9a97a23 */ /* 0x100fe40000010832 */
[----:B------:R-:W3:Y:S01]  /*9b80*/  MUFU.EX2 R138, R138 ;  /* 0x0000008a008a7308 */ /* 0x000ee20000000800 */
[----:B------:R-:W-:Y:S02]  /*9b90*/  FFMA.FTZ R156, R156, c[0x0][0x23c], -R61 ;  /* 0x00008f009c9c7a23 */ /* 0x000fe4000001083d */
[----:B------:R-:W-:Y:S01]  /*9ba0*/  HMMA.16816.F32 R116, R4, R10, R116 ;  /* 0x0000000a0474723c */ /* 0x000fe20000001874 */
[----:B------:R-:W1:Y:S01]  /*9bb0*/  LDSM.16.MT88.4 R8, [R216+0x10800] ;  /* 0x01080000d808783b */ /* 0x000e620000004200 */
[----:B------:R-:W-:-:S02]  /*9bc0*/  FFMA.FTZ R157, R157, c[0x0][0x23c], -R50 ;  /* 0x00008f009d9d7a23 */ /* 0x000fc40000010832 */
[--C-:B------:R-:W-:Y:S01]  /*9bd0*/  FFMA.FTZ R151, R151, c[0x0][0x23c], -R50.reuse ;  /* 0x00008f0097977a23 */ /* 0x100fe20000010832 */
[----:B------:R-:W1:Y:S01]  /*9be0*/  MUFU.EX2 R153, R153 ;  /* 0x0000009900997308 */ /* 0x000e620000000800 */
[--C-:B------:R-:W-:Y:S01]  /*9bf0*/  FFMA.FTZ R148, R148, c[0x0][0x23c], -R61.reuse ;  /* 0x00008f0094947a23 */ /* 0x100fe2000001083d */
[----:B------:R-:W-:Y:S01]  /*9c00*/  F2FP.PACK_AB R4, R59, R56 ;  /* 0x000000383b04723e */ /* 0x000fe200000000ff */
[----:B------:R-:W-:Y:S01]  /*9c10*/  FFMA.FTZ R144, R144, c[0x0][0x23c], -R61 ;  /* 0x00008f0090907a23 */ /* 0x000fe2000001083d */
[----:B-----5:R-:W-:Y:S01]  /*9c20*/  F2FP.PACK_AB R5, R67, R64 ;  /* 0x000000404305723e */ /* 0x020fe200000000ff */
[--C-:B------:R-:W-:Y:S01]  /*9c30*/  FFMA.FTZ R145, R145, c[0x0][0x23c], -R50.reuse ;  /* 0x00008f0091917a23 */ /* 0x100fe20000010832 */
[----:B------:R-:W-:Y:S01]  /*9c40*/  F2FP.PACK_AB R6, R63, R58 ;  /* 0x0000003a3f06723e */ /* 0x000fe200000000ff */
[--C-:B------:R-:W-:Y:S01]  /*9c50*/  FFMA.FTZ R143, R143, c[0x0][0x23c], -R50.reuse ;  /* 0x00008f008f8f7a23 */ /* 0x100fe20000010832 */
[----:B------:R-:W-:Y:S01]  /*9c60*/  F2FP.PACK_AB R7, R65, R62 ;  /* 0x0000003e4107723e */ /* 0x000fe200000000ff */
[----:B------:R-:W5:Y:S01]  /*9c70*/  MUFU.EX2 R155, R155 ;  /* 0x0000009b009b7308 */ /* 0x000f620000000800 */
[----:B------:R-:W-:-:S02]  /*9c80*/  FFMA.FTZ R141, R141, c[0x0][0x23c], -R50 ;  /* 0x00008f008d8d7a23 */ /* 0x000fc40000010832 */
[----:B------:R-:W-:Y:S02]  /*9c90*/  FFMA.FTZ R36, R243, R44, R36 ;  /* 0x0000002cf3247223 */ /* 0x000fe40000010024 */
[----:B------:R-:W-:Y:S01]  /*9ca0*/  FFMA.FTZ R3, R241, R3, R28 ;  /* 0x00000003f1037223 */ /* 0x000fe2000001001c */
[C---:B------:R-:W-:Y:S01]  /*9cb0*/  HMMA.16816.F32 R72, R4.reuse, R20, R72 ;  /* 0x000000140448723c */ /* 0x040fe20000001848 */
[----:B------:R-:W-:Y:S01]  /*9cc0*/  FADD.FTZ R31, R31, R36 ;  /* 0x000000241f1f7221 */ /* 0x000fe20000010000 */
[----:B------:R-:W1:Y:S01]  /*9cd0*/  MUFU.EX2 R142, R142 ;  /* 0x0000008e008e7308 */ /* 0x000e620000000800 */
[----:B------:R-:W-:Y:S02]  /*9ce0*/  FADD.FTZ R3, R2, R3 ;  /* 0x0000000302037221 */ /* 0x000fe40000010000 */
[----:B------:R-:W-:Y:S02]  /*9cf0*/  FADD.FTZ R30, R30, R31 ;  /* 0x0000001f1e1e7221 */ /* 0x000fe40000010000 */
[----:B------:R-:W-:Y:S01]  /*9d00*/  FADD.FTZ R0, R0, R3 ;  /* 0x0000000300007221 */ /* 0x000fe20000010000 */
[----:B------:R-:W-:Y:S01]  /*9d10*/  HMMA.16816.F32 R76, R4, R22, R76 ;  /* 0x00000016044c723c */ /* 0x000fe2000000184c */
[----:B------:R-:W3:Y:S01]  /*9d20*/  LDSM.16.MT88.4 R20, [R212+0x10800] ;  /* 0x01080000d414783b */ /* 0x000ee20000004200 */
[----:B------:R-:W-:Y:S01]  /*9d30*/  MUFU.EX2 R146, R146 ;  /* 0x0000009200927308 */ /* 0x000fe20000000800 */
[----:B------:R-:W-:-:S02]  /*9d40*/  FADD.FTZ R29, R29, R30 ;  /* 0x0000001e1d1d7221 */ /* 0x000fc40000010000 */
[----:B------:R-:W-:Y:S02]  /*9d50*/  FADD.FTZ R39, R39, R0 ;  /* 0x0000000027277221 */ /* 0x000fe40000010000 */
        /* <DEDUP_REMOVED lines=13> */
[----:B-1----:R-:W-:Y:S01]  /*9e30*/  HMMA.16816.F32 R88, R4, R12, R88 ;  /* 0x0000000c0458723c */ /* 0x002fe20000001858 */
[----:B------:R-:W-:Y:S01]  /*9e40*/  FADD.FTZ R0, R66, R63 ;  /* 0x0000003f42007221 */ /* 0x000fe20000010000 */
[----:B------:R-:W1:Y:S03]  /*9e50*/  MUFU.EX2 R163, R163 ;  /* 0x000000a300a37308 */ /* 0x000e660000000800 */
[----:B------:R-:W-:-:S03]  /*9e60*/  FADD.FTZ R0, R133, R0 ;  /* 0x0000000085007221 */ /* 0x000fc60000010000 */
[----:B------:R-:W-:Y:S01]  /*9e70*/  HMMA.16816.F32 R92, R4, R14, R92 ;  /* 0x0000000e045c723c */ /* 0x000fe2000000185c */
[----:B------:R-:W1:Y:S01]  /*9e80*/  LDSM.16.MT88.4 R12, [R213+0xd000] ;  /* 0x00d00000d50c783b */ /* 0x000e620000004200 */
[----:B------:R-:W-:Y:S01]  /*9e90*/  MUFU.EX2 R162, R162 ;  /* 0x000000a200a27308 */ /* 0x000fe20000000800 */
[----:B----4-:R-:W-:-:S04]  /*9ea0*/  FADD.FTZ R3, R135, R0 ;  /* 0x0000000087037221 */ /* 0x010fc80000010000 */
[----:B------:R-:W-:Y:S01]  /*9eb0*/  FADD.FTZ R3, R132, R3 ;  /* 0x0000000384037221 */ /* 0x000fe20000010000 */
[----:B------:R-:W-:Y:S02]  /*9ec0*/  HMMA.16816.F32 R96, R4, R8, R96 ;  /* 0x000000080460723c */ /* 0x000fe40000001860 */
[----:B------:R-:W4:Y:S01]  /*9ed0*/  MUFU.EX2 R173, R173 ;  /* 0x000000ad00ad7308 */ /* 0x000f220000000800 */
[----:B---3--:R-:W-:-:S04]  /*9ee0*/  FADD.FTZ R0, R138, R3 ;  /* 0x000000038a007221 */ /* 0x008fc80000010000 */
[----:B------:R-:W-:Y:S01]  /*9ef0*/  FADD.FTZ R0, R153, R0 ;  /* 0x0000000099007221 */ /* 0x000fe20000010000 */
[----:B------:R-:W-:Y:S01]  /*9f00*/  HMMA.16816.F32 R100, R4, R10, R100 ;  /* 0x0000000a0464723c */ /* 0x000fe20000001864 */
[----:B------:R-:W3:Y:S01]  /*9f10*/  LDSM.16.MT88.4 R8, [R212+0xd000] ;  /* 0x00d00000d408783b */ /* 0x000ee20000004200 */
[----:B------:R-:W-:Y:S01]  /*9f20*/  MUFU.EX2 R166, R166 ;  /* 0x000000a600a67308 */ /* 0x000fe20000000800 */
[----:B-----5:R-:W-:-:S04]  /*9f30*/  FADD.FTZ R3, R155, R0 ;  /* 0x000000009b037221 */ /* 0x020fc80000010000 */
[----:B------:R-:W-:Y:S01]  /*9f40*/  FADD.FTZ R3, R142, R3 ;  /* 0x000000038e037221 */ /* 0x000fe20000010000 */
[C---:B------:R-:W-:Y:S02]  /*9f50*/  HMMA.16816.F32 R104, R4.reuse, R40, R104 ;  /* 0x000000280468723c */ /* 0x040fe40000001868 */
        /* <DEDUP_REMOVED lines=17> */
[----:B------:R-:W3:Y:S01]  /*a070*/  LDSM.16.MT88.4 R20, [R216+0x11000] ;  /* 0x01100000d814783b */ /* 0x000ee20000004200 */
        /* <DEDUP_REMOVED lines=10> */
[----:B--2---:R-:W-:Y:S01]  /*a120*/  HMMA.16816.F32 R72, R4, R16, R72 ;  /* 0x000000100448723c */ /* 0x004fe20000001848 */
[----:B------:R-:W-:-:S04]  /*a130*/  FADD.FTZ R136, R136, R137 ;  /* 0x0000008988887221 */ /* 0x000fc80000010000 */
[----:B------:R-:W-:-:S03]  /*a140*/  FADD.FTZ R139, R139, R136 ;  /* 0x000000888b8b7221 */ /* 0x000fc60000010000 */
        /* <DEDUP_REMOVED lines=8> */
[C---:B------:R-:W-:Y:S08]  /*a1d0*/  HMMA.16816.F32 R108, R4.reuse, R52, R108 ;  /* 0x00000034046c723c */ /* 0x040ff0000000186c */
[C---:B------:R-:W-:Y:S01]  /*a1e0*/  HMMA.16816.F32 R112, R4.reuse, R54, R112 ;  /* 0x000000360470723c */ /* 0x040fe20000001870 */
[----:B------:R-:W1:Y:S07]  /*a1f0*/  LDSM.16.MT88.4 R52, [R214+0x11800] ;  /* 0x01180000d634783b */ /* 0x000e6e0000004200 */
[C---:B-----5:R-:W-:Y:S08]  /*a200*/  HMMA.16816.F32 R104, R4.reuse, R40, R104 ;  /* 0x000000280468723c */ /* 0x060ff00000001868 */
[C---:B------:R-:W-:Y:S08]  /*a210*/  HMMA.16816.F32 R128, R4.reuse, R24, R128 ;  /* 0x000000180480723c */ /* 0x040ff00000001880 */
[C---:B------:R-:W-:Y:S01]  /*a220*/  HMMA.16816.F32 R68, R4.reuse, R26, R68 ;  /* 0x0000001a0444723c */ /* 0x040fe20000001844 */
[----:B------:R-:W5:Y:S07]  /*a230*/  LDSM.16.MT88.4 R24, [R216+0xd800] ;  /* 0x00d80000d818783b */ /* 0x000f6e0000004200 */
[C---:B------:R-:W-:Y:S08]  /*a240*/  HMMA.16816.F32 R96, R4.reuse, R20, R96 ;  /* 0x000000140460723c */ /* 0x040ff00000001860 */
[C---:B------:R-:W-:Y:S01]  /*a250*/  HMMA.16816.F32 R100, R4.reuse, R22, R100 ;  /* 0x000000160464723c */ /* 0x040fe20000001864 */
[----:B------:R-:W1:Y:S07]  /*a260*/  LDSM.16.MT88.4 R20, [R216+0x11800] ;  /* 0x01180000d814783b */ /* 0x000e6e0000004200 */
[C---:B------:R-:W-:Y:S01]  /*a270*/  HMMA.16816.F32 R124, R4.reuse, R42, R124 ;  /* 0x0000002a047c723c */ /* 0x040fe2000000187c */
[----:B------:R-:W1:Y:S07]  /*a280*/  LDSM.16.MT88.4 R40, [R213+0x11800] ;  /* 0x01180000d528783b */ /* 0x000e6e0000004200 */
[C---:B------:R-:W-:Y:S08]  /*a290*/  HMMA.16816.F32 R120, R4.reuse, R32, R120 ;  /* 0x000000200478723c */ /* 0x040ff00000001878 */
[----:B------:R-:W-:Y:S01]  /*a2a0*/  HMMA.16816.F32 R116, R4, R34, R116 ;  /* 0x000000220474723c */ /* 0x000fe20000001874 */
[----:B------:R-:W3:Y:S06]  /*a2b0*/  LDSM.16.MT88.4 R32, [R212+0x11800] ;  /* 0x01180000d420783b */ /* 0x000eec0000004200 */
[----:B------:R-:W-:-:S02]  /*a2c0*/  F2FP.PACK_AB R4, R153, R138 ;  /* 0x0000008a9904723e */ /* 0x000fc400000000ff */
[----:B------:R-:W-:Y:S01]  /*a2d0*/  F2FP.PACK_AB R5, R161, R146 ;  /* 0x00000092a105723e */ /* 0x000fe200000000ff */
[----:B------:R-:W-:Y:S01]  /*a2e0*/  FADD.FTZ R146, R146, R139 ;  /* 0x0000008b92927221 */ /* 0x000fe20000010000 */
[----:B------:R-:W-:Y:S02]  /*a2f0*/  F2FP.PACK_AB R6, R142, R155 ;  /* 0x0000009b8e06723e */ /* 0x000fe400000000ff */
[----:B------:R-:W-:Y:S01]  /*a300*/  F2FP.PACK_AB R7, R163, R150 ;  /* 0x00000096a307723e */ /* 0x000fe200000000ff */
[----:B------:R-:W-:-:S04]  /*a310*/  FADD.FTZ R161, R161, R146 ;  /* 0x00000092a1a17221 */ /* 0x000fc80000010000 */
[----:B------:R-:W-:Y:S02]  /*a320*/  FADD.FTZ R150, R150, R161 ;  /* 0x000000a196967221 */ /* 0x000fe40000010000 */
[----:B--2---:R-:W-:Y:S02]  /*a330*/  HMMA.16816.F32 R72, R4, R16, R72 ;  /* 0x000000100448723c */ /* 0x004fe40000001848 */
[----:B------:R-:W-:-:S06]  /*a340*/  FADD.FTZ R163, R163, R150 ;  /* 0x00000096a3a37221 */ /* 0x000fcc0000010000 */
        /* <DEDUP_REMOVED lines=10> */
[----:B-----5:R-:W-:Y:S01]  /*a3f0*/  HMMA.16816.F32 R128, R4, R24, R128 ;  /* 0x000000180480723c */ /* 0x020fe20000001880 */
[----:B------:R-:W-:-:S02]  /*a400*/  FFMA.FTZ R53, R167, c[0x0][0x23c], -R50 ;  /* 0x00008f00a7357a23 */ /* 0x000fc40000010832 */
[--C-:B------:R-:W-:Y:S02]  /*a410*/  FFMA.FTZ R165, R154, c[0x0][0x23c], -R61.reuse ;  /* 0x00008f009aa57a23 */ /* 0x100fe4000001083d */
[----:B------:R-:W-:Y:S01]  /*a420*/  MUFU.EX2 R52, R52 ;  /* 0x0000003400347308 */ /* 0x000fe20000000800 */
[--C-:B------:R-:W-:Y:S02]  /*a430*/  FFMA.FTZ R154, R159, c[0x0][0x23c], -R50.reuse ;  /* 0x00008f009f9a7a23 */ /* 0x100fe40000010832 */
[C---:B------:R-:W-:Y:S01]  /*a440*/  HMMA.16816.F32 R68, R4.reuse, R26, R68 ;  /* 0x0000001a0444723c */ /* 0x040fe20000001844 */
[----:B------:R-:W5:Y:S01]  /*a450*/  LDSM.16.MT88.4 R24, [R216+0xe000] ;  /* 0x00e00000d818783b */ /* 0x000f620000004200 */
[--C-:B------:R-:W-:Y:S02]  /*a460*/  FFMA.FTZ R159, R140, c[0x0][0x23c], -R61.reuse ;  /* 0x00008f008c9f7a23 */ /* 0x100fe4000001083d */
[----:B------:R-:W-:Y:S01]  /*a470*/  FFMA.FTZ R140, R147, c[0x0][0x23c], -R50 ;  /* 0x00008f00938c7a23 */ /* 0x000fe20000010832 */
[----:B------:R-:W1:Y:S03]  /*a480*/  MUFU.EX2 R53, R53 ;  /* 0x0000003500357308 */ /* 0x000e660000000800 */
[C---:B------:R-:W-:Y:S05]  /*a490*/  HMMA.16816.F32 R96, R4.reuse, R20, R96 ;  /* 0x000000140460723c */ /* 0x040fea0000001860 */
[----:B------:R-:W-:Y:S03]  /*a4a0*/  MUFU.EX2 R165, R165 ;  /* 0x000000a500a57308 */ /* 0x000fe60000000800 */
[C---:B------:R-:W-:Y:S01]  /*a4b0*/  HMMA.16816.F32 R100, R4.reuse, R22, R100 ;  /* 0x000000160464723c */ /* 0x040fe20000001864 */
[----:B------:R-:W1:Y:S04]  /*a4c0*/  LDSM.16.MT88.4 R20, [R216+0x12000] ;  /* 0x01200000d814783b */ /* 0x000e680000004200 */
        /* <DEDUP_REMOVED lines=15> */
[----:B------:R-:W3:Y:S04]  /*a5c0*/  LDSM.16.MT88.4 R32, [R214+0x12000] ;  /* 0x01200000d620783b */ /* 0x000ee80000004200 */
[----:B------:R-:W3:Y:S02]  /*a5d0*/  MUFU.EX2 R149, R149 ;  /* 0x0000009500957308 */ /* 0x000ee40000000800 */
[----:B----4-:R-:W-:Y:S01]  /*a5e0*/  F2FP.PACK_AB R4, R173, R162 ;  /* 0x000000a2ad04723e */ /* 0x010fe200000000ff */
        /* <DEDUP_REMOVED lines=10> */
[----:B--2---:R-:W-:Y:S01]  /*a690*/  HMMA.16816.F32 R72, R4, R16, R72 ;  /* 0x000000100448723c */ /* 0x004fe20000001848 */
[----:B------:R-:W-:Y:S02]  /*a6a0*/  FADD.FTZ R175, R175, R166 ;  /* 0x000000a6afaf7221 */ /* 0x000fe40000010000 */
[----:B------:R-:W-:-:S04]  /*a6b0*/  FADD.FTZ R53, R53, R52 ;  /* 0x0000003435357221 */ /* 0x000fc80000010000 */
[----:B------:R-:W-:Y:S01]  /*a6c0*/  FADD.FTZ R0, R154, R53 ;  /* 0x000000359a007221 */ /* 0x000fe20000010000 */
[----:B------:R-:W-:Y:S01]  /*a6d0*/  HMMA.16816.F32 R76, R4, R18, R76 ;  /* 0x00000012044c723c */ /* 0x000fe2000000184c */
[----:B------:R-:W2:Y:S02]  /*a6e0*/  LDSM.16.MT88.4 R16, [R213+0x12000] ;  /* 0x01200000d510783b */ /* 0x000ea40000004200 */
[----:B------:R-:W-:-:S04]  /*a6f0*/  FADD.FTZ R0, R157, R0 ;  /* 0x000000009d007221 */ /* 0x000fc80000010000 */
[----:B------:R-:W-:Y:S01]  /*a700*/  FADD.FTZ R3, R151, R0 ;  /* 0x0000000097037221 */ /* 0x000fe20000010000 */
[----:B------:R-:W-:Y:S03]  /*a710*/  HMMA.16816.F32 R80, R4, R12, R80 ;  /* 0x0000000c0450723c */ /* 0x000fe60000001850 */
[----:B------:R-:W-:-:S05]  /*a720*/  FADD.FTZ R3, R158, R3 ;  /* 0x000000039e037221 */ /* 0x000fca0000010000 */
[C---:B------:R-:W-:Y:S01]  /*a730*/  HMMA.16816.F32 R84, R4.reuse, R14, R84 ;  /* 0x0000000e0454723c */ /* 0x040fe20000001854 */
[----:B------:R-:W4:Y:S07]  /*a740*/  LDSM.16.MT88.4 R12, [R212+0x12000] ;  /* 0x01200000d40c783b */ /* 0x000f2e0000004200 */
        /* <DEDUP_REMOVED lines=12> */
[C---:B--2---:R-:W-:Y:S08]  /*a810*/  HMMA.16816.F32 R108, R4.reuse, R16, R108 ;  /* 0x00000010046c723c */ /* 0x044ff0000000186c */
[C---:B------:R-:W-:Y:S01]  /*a820*/  HMMA.16816.F32 R112, R4.reuse, R18, R112 ;  /* 0x000000120470723c */ /* 0x040fe20000001870 */
[----:B------:R-:W2:Y:S07]  /*a830*/  LDSM.16.MT88.4 R16, [R212+0xe800] ;  /* 0x00e80000d410783b */ /* 0x000eae0000004200 */
[C---:B----4-:R-:W-:Y:S08]  /*a840*/  HMMA.16816.F32 R120, R4.reuse, R12, R120 ;  /* 0x0000000c0478723c */ /* 0x050ff00000001878 */
[----:B------:R-:W-:Y:S01]  /*a850*/  HMMA.16816.F32 R116, R4, R14, R116 ;  /* 0x0000000e0474723c */ /* 0x000fe20000001874 */
[----:B------:R-:W4:Y:S06]  /*a860*/  LDSM.16.MT88.4 R12, [R216+0x12800] ;  /* 0x01280000d80c783b */ /* 0x000f2c0000004200 */
[----:B------:R-:W-:Y:S01]  /*a870*/  F2FP.PACK_AB R4, R55, R54 ;  /* 0x000000363704723e */ /* 0x000fe200000000ff */
[----:B------:R-:W-:Y:S01]  /*a880*/  FADD.FTZ R54, R54, R175 ;  /* 0x000000af36367221 */ /* 0x000fe20000010000 */
[----:B------:R-:W-:-:S02]  /*a890*/  F2FP.PACK_AB R5, R157, R154 ;  /* 0x0000009a9d05723e */ /* 0x000fc400000000ff */
[----:B------:R-:W-:Y:S01]  /*a8a0*/  F2FP.PACK_AB R6, R165, R156 ;  /* 0x0000009ca506723e */ /* 0x000fe200000000ff */
[----:B------:R-:W-:Y:S01]  /*a8b0*/  FADD.FTZ R55, R55, R54 ;  /* 0x0000003637377221 */ /* 0x000fe20000010000 */
[----:B------:R-:W-:-:S03]  /*a8c0*/  F2FP.PACK_AB R7, R158, R151 ;  /* 0x000000979e07723e */ /* 0x000fc600000000ff */
[----:B------:R-:W-:-:S04]  /*a8d0*/  FADD.FTZ R156, R156, R55 ;  /* 0x000000379c9c7221 */ /* 0x000fc80000010000 */
[----:B---3--:R-:W-:Y:S01]  /*a8e0*/  HMMA.16816.F32 R72, R4, R8, R72 ;  /* 0x000000080448723c */ /* 0x008fe20000001848 */
        /* <DEDUP_REMOVED lines=8> */
[----:B------:R-:W5:Y:S07]  /*a970*/  LDSM.16.MT88.4 R20, [R213+0xf000] ;  /* 0x00f00000d514783b */ /* 0x000f6e0000004200 */
[C---:B----4-:R-:W-:Y:S08]  /*a980*/  HMMA.16816.F32 R96, R4.reuse, R12, R96 ;  /* 0x0000000c0460723c */ /* 0x050ff00000001860 */
[C---:B---3--:R-:W-:Y:S08]  /*a990*/  HMMA.16816.F32 R104, R4.reuse, R8, R104 ;  /* 0x000000080468723c */ /* 0x048ff00000001868 */
        /* <DEDUP_REMOVED lines=10> */
[C---:B--2---:R-:W-:Y:S08]  /*aa40*/  HMMA.16816.F32 R120, R4.reuse, R16, R120 ;  /* 0x000000100478723c */ /* 0x044ff00000001878 */
[----:B------:R-:W-:Y:S01]  /*aa50*/  HMMA.16816.F32 R116, R4, R18, R116 ;  /* 0x000000120474723c */ /* 0x000fe20000001874 */
[----:B------:R-:W2:Y:S06]  /*aa60*/  LDSM.16.MT88.4 R16, [R214+0x13000] ;  /* 0x01300000d610783b */ /* 0x000eac0000004200 */
[----:B------:R-:W-:Y:S01]  /*aa70*/  F2FP.PACK_AB R4, R148, R149 ;  /* 0x000000959404723e */ /* 0x000fe200000000ff */
[----:B------:R-:W-:Y:S01]  /*aa80*/  FADD.FTZ R149, R149, R0 ;  /* 0x0000000095957221 */ /* 0x000fe20000010000 */
[----:B-1----:R-:W-:Y:S01]  /*aa90*/  F2FP.PACK_AB R5, R145, R140 ;  /* 0x0000008c9105723e */ /* 0x002fe200000000ff */
        /* <DEDUP_REMOVED lines=38> */
[C---:B-1----:R-:W-:Y:S05]  /*ad00*/  HMMA.16816.F32 R108, R4.reuse, R20, R108 ;  /* 0x00000014046c723c */ /* 0x042fea000000186c */
[----:B------:R-:W1:Y:S03]  /*ad10*/  MUFU.EX2 R27, R27 ;  /* 0x0000001b001b7308 */ /* 0x000e660000000800 */
[C---:B------:R-:W-:Y:S01]  /*ad20*/  HMMA.16816.F32 R112, R4.reuse, R22, R112 ;  /* 0x000000160470723c */ /* 0x040fe20000001870 */
[----:B------:R-:W-:Y:S04]  /*ad30*/  LDSM.16.MT88.4 R20, [R213+0xf800] ;  /* 0x00f80000d514783b */ /* 0x000fe80000004200 */
[----:B------:R-:W-:Y:S03]  /*ad40*/  MUFU.EX2 R34, R34 ;  /* 0x0000002200227308 */ /* 0x000fe60000000800 */
[C---:B---3--:R-:W-:Y:S05]  /*ad50*/  HMMA.16816.F32 R120, R4.reuse, R8, R120 ;  /* 0x000000080478723c */ /* 0x048fea0000001878 */
[----:B------:R-:W3:Y:S03]  /*ad60*/  MUFU.EX2 R35, R35 ;  /* 0x0000002300237308 */ /* 0x000ee60000000800 */
[----:B------:R-:W-:Y:S01]  /*ad70*/  HMMA.16816.F32 R116, R4, R10, R116 ;  /* 0x0000000a0474723c */ /* 0x000fe20000001874 */
[----:B------:R-:W5:Y:S06]  /*ad80*/  LDSM.16.MT88.4 R8, [R212+0xf800] ;  /* 0x00f80000d408783b */ /* 0x000f6c0000004200 */
[----:B--2---:R-:W-:Y:S01]  /*ad90*/  F2FP.PACK_AB R4, R25, R24 ;  /* 0x000000181904723e */ /* 0x004fe200000000ff */
[----:B------:R-:W-:Y:S01]  /*ada0*/  FADD.FTZ R24, R24, R159 ;  /* 0x0000009f18187221 */ /* 0x000fe20000010000 */
[----:B------:R-:W-:Y:S01]  /*adb0*/  F2FP.PACK_AB R5, R33, R32 ;  /* 0x000000202105723e */ /* 0x000fe200000000ff */
[----:B------:R-:W-:Y:S01]  /*adc0*/  FADD.FTZ R32, R32, R3 ;  /* 0x0000000320207221 */ /* 0x000fe20000010000 */
[----:B-1----:R-:W-:Y:S01]  /*add0*/  F2FP.PACK_AB R6, R27, R26 ;  /* 0x0000001a1b06723e */ /* 0x002fe200000000ff */
        /* <DEDUP_REMOVED lines=28> */
.L_x_2337:
[----:B------:R-:W-:Y:S01]  /*afa0*/  ISETP.GE.AND P1, PT, R227, 0x1, PT ;  /* 0x00000001e300780c */ /* 0x000fe20003f26270 */
[----:B------:R-:W-:-:S12]  /*afb0*/  ULDC.64 UR12, c[0x0][0x118] ;  /* 0x00004600000c7ab9 */ /* 0x000fd80000000a00 */
[----:B------:R-:W-:Y:S05]  /*afc0*/  @!P1 BRA `(.L_x_2343) ;  /* 0x00003de000009947 */ /* 0x000fea0003800000 */
[----:B------:R-:W-:Y:S01]  /*afd0*/  ULDC UR8, c[0x0][0x1a0] ;  /* 0x0000680000087ab9 */ /* 0x000fe20000000800 */
[----:B------:R-:W-:Y:S01]  /*afe0*/  IMAD.MOV.U32 R0, RZ, RZ, R3 ;  /* 0x000000ffff007224 */ /* 0x000fe200078e0003 */
[----:B------:R-:W-:Y:S01]  /*aff0*/  ULEA UR5, -UR8, URZ, 0x7 ;  /* 0x0000003f08057291 */ /* 0x000fe2000f8e393f */
[----:B------:R-:W-:Y:S01]  /*b000*/  IMAD.MOV.U32 R133, RZ, RZ, R132 ;  /* 0x000000ffff857224 */ /* 0x000fe200078e0084 */
[----:B------:R-:W-:Y:S02]  /*b010*/  UMOV UR10, 0x5 ;  /* 0x00000005000a7882 */ /* 0x000fe40000000000 */
[----:B------:R-:W-:Y:S02]  /*b020*/  USHF.R.S32.HI UR4, URZ, 0x1f, UR5 ;  /* 0x0000001f3f047899 */ /* 0x000fe40008011405 */
[----:B------:R-:W-:Y:S01]  /*b030*/  ULDC UR9, c[0x0][0x1a4] ;  /* 0x0000690000097ab9 */ /* 0x000fe20000000800 */
[----:B------:R-:W-:Y:S01]  /*b040*/  MOV R239, UR5 ;  /* 0x0000000500ef7c02 */ /* 0x000fe20008000f00 */
[----:B------:R-:W-:-:S02]  /*b050*/  USHF.L.U64.HI UR9, UR8, UR10, UR9 ;  /* 0x0000000a08097299 */ /* 0x000fc40008010209 */
[----:B------:R-:W-:Y:S01]  /*b060*/  MOV R238, UR4 ;  /* 0x0000000400ee7c02 */ /* 0x000fe20008000f00 */
[----:B------:R-:W-:Y:S02]  /*b070*/  USHF.L.U32 UR8, UR8, 0x5, URZ ;  /* 0x0000000508087899 */ /* 0x000fe4000800063f */
[----:B------:R-:W-:Y:S02]  /*b080*/  ULDC UR4, c[0x0][0x19c] ;  /* 0x0000670000047ab9 */ /* 0x000fe40000000800 */
.L_x_2347:
[----:B------:R-:W-:Y:S01]  /*b090*/  MOV R6, R239 ;  /* 0x000000ef00067202 */ /* 0x000fe20000000f00 */
[----:B------:R-:W-:Y:S04]  /*b0a0*/  DEPBAR.LE SB0, 0x0 ;  /* 0x000080000000791a */ /* 0x000fe80000000000 */
[----:B------:R-:W-:Y:S01]  /*b0b0*/  BAR.SYNC.DEFER_BLOCKING 0x0 ;  /* 0x0000000000007b1d */ /* 0x000fe20000010000 */
[----:B------:R-:W-:Y:S05]  /*b0c0*/  MOV R3, R238 ;  /* 0x000000ee00037202 */ /* 0x000fea0000000f00 */
[----:B------:R-:W-:-:S05]  /*b0d0*/  @!P0 BRA `(.L_x_2344) ;  /* 0x000003b000008947 */ /* 0x000fca0003800000 */
[----:B------:R-:W-:Y:S01]  /*b0e0*/  IMAD.SHL.U32 R10, R227, 0x80, RZ ;  /* 0x00000080e30a7824 */ /* 0x000fe200078e00ff */
[----:B------:R-:W-:Y:S04]  /*b0f0*/  IABS R2, c[0x0][0x2d0] ;  /* 0x0000b40000027a13 */ /* 0x000fe80000000000 */
[----:B------:R-:W1:Y:S01]  /*b100*/  I2F.RP R7, R2 ;  /* 0x0000000200077306 */ /* 0x000e620000209400 */
[----:B------:R-:W-:Y:S09]  /*b110*/  IABS R6, R10 ;  /* 0x0000000a00067213 */ /* 0x000ff20000000000 */
        /* <DEDUP_REMOVED lines=55> */
.L_x_2344:
        /* <DEDUP_REMOVED lines=28> */
[----:B------:R-:W-:Y:S02]  /*b650*/  ISETP.GE.AND P1, PT, R227, 0x2, PT ;  /* 0x00000002e300780c */ /* 0x000fe40003f26270 */
        /* <DEDUP_REMOVED lines=8> */
[----:B------:R-:W5:Y:S05]  /*b6e0*/  LDSM.16.M88.4 R140, [R221+0x4000] ;  /* 0x00400000dd8c783b */ /* 0x000f6a0000000200 */
        /* <DEDUP_REMOVED lines=31> */
[----:B------:R-:W-:Y:S07]  /*b8e0*/  LDSM.16.M88.4 R160, [R215+0x4000] ;  /* 0x00400000d7a0783b */ /* 0x000fee0000000200 */
        /* <DEDUP_REMOVED lines=175> */
[----:B------:R-:W-:-:S05]  /*c3e0*/  @!P0 BRA `(.L_x_2346) ;  /* 0x000003c000008947 */ /* 0x000fca0003800000 */
[----:B------:R-:W-:Y:S01]  /*c3f0*/  IMAD.SHL.U32 R139, R227, 0x80, RZ ;  /* 0x00000080e38b7824 */ /* 0x000fe200078e00ff */
[----:B------:R-:W-:Y:S04]  /*c400*/  IABS R2, c[0x0][0x2d0] ;  /* 0x0000b40000027a13 */ /* 0x000fe80000000000 */
[----:B------:R-:W1:Y:S01]  /*c410*/  I2F.RP R135, R2 ;  /* 0x0000000200877306 */ /* 0x000e620000209400 */
[C---:B------:R-:W-:Y:S02]  /*c420*/  IADD3 R137, R139.reuse, -0x100, RZ ;  /* 0xffffff008b897810 */ /* 0x040fe40007ffe0ff */
[----:B------:R-:W-:Y:S02]  /*c430*/  IADD3 R139, R139, -0x80, RZ ;  /* 0xffffff808b8b7810 */ /* 0x000fe40007ffe0ff */
        /* <DEDUP_REMOVED lines=40> */
[----:B------:R-:W-:Y:S02]  /*c6c0*/  IMAD.MOV.U32 R3, RZ, RZ, c[0x0][0x2d0] ;  /* 0x0000b400ff037624 */ /* 0x000fe400078e00ff */
[----:B------:R-:W2:Y:S02]  /*c6d0*/  LDG.E R132, [R140.64] ;  /* 0x0000000c8c847981 */ /* 0x000ea4000c1e1900 */
[----:B------:R-:W-:Y:S02]  /*c6e0*/  IMAD R3, R2, R3, -0x80 ;  /* 0xffffff8002037424 */ /* 0x000fe400078e0203 */
[----:B------:R-:W2:Y:S02]  /*c6f0*/  LDG.E R135, [R134.64] ;  /* 0x0000000c86877981 */ /* 0x000ea4000c1e1900 */
        /* <DEDUP_REMOVED lines=11> */
.L_x_2346:
[C---:B------:R-:W-:Y:S01]  /*c7b0*/  LEA R236, P1, R136.reuse, R236, 0x1 ;  /* 0x000000ec88ec7211 */ /* 0x040fe200078208ff */
[----:B------:R-:W-:Y:S02]  /*c7c0*/  USHF.L.U32 UR5, UR7, 0x5, URZ ;  /* 0x0000000507057899 */ /* 0x000fe4000800063f */
[----:B------:R-:W-:Y:S01]  /*c7d0*/  USHF.L.U64.HI UR7, UR7, UR10, UR4 ;  /* 0x0000000a07077299 */ /* 0x000fe20008010204 */
[----:B------:R-:W-:Y:S03]  /*c7e0*/  LEA.HI.X R237, R136, R237, R3, 0x1, P1 ;  /* 0x000000ed88ed7211 */ /* 0x000fe600008f0c03 */
[----:B------:R-:W-:Y:S02]  /*c7f0*/  IADD3 R142, P1, R236, UR5, RZ ;  /* 0x00000005ec8e7c10 */ /* 0x000fe4000ff3e0ff */
[----:B------:R-:W-:Y:S01]  /*c800*/  @!PT LDS RZ, [RZ] ;  /* 0x00000000fffff984 */ /* 0x000fe20000000800 */
[----:B------:R-:W-:Y:S01]  /*c810*/  @!PT LDS RZ, [RZ] ;  /* 0x00000000fffff984 */ /* 0x000fe20000000800 */
[----:B------:R-:W-:Y:S01]  /*c820*/  @!PT LDS RZ, [RZ] ;  /* 0x00000000fffff984 */ /* 0x000fe20000000800 */
[----:B------:R1:W-:Y:S02]  /*c830*/  LDGSTS.E.BYPASS.LTC128B.128 [R229+0x4000], [R236.64] ;  /* 0x04000000ece57fae */ /* 0x0003e4000b901d4c */
[----:B------:R-:W-:Y:S02]  /*c840*/  IADD3.X R143, R237, UR7, RZ, P1, !PT ;  /* 0x00000007ed8f7c10 */ /* 0x000fe40008ffe4ff */
        /* <DEDUP_REMOVED lines=21> */
[----:B------:R1:W-:Y:S04]  /*c9a0*/  LDGSTS.E.BYPASS.LTC128B.128 [R229+0x6800], [R134.64] ;  /* 0x0680000086e57fae */ /* 0x0003e8000b901d4c */
[----:B------:R1:W-:Y:S04]  /*c9b0*/  LDGSTS.E.BYPASS.LTC128B.128 [R229+0xa800], [R134.64+0x80] ;  /* 0x0a80008086e57fae */ /* 0x0003e8000b901d4c */
[----:B------:R1:W-:Y:S04]  /*c9c0*/  LDGSTS.E.BYPASS.LTC128B.128 [R229+0x7000], [R2.64] ;  /* 0x0700000002e57fae */ /* 0x0003e8000b901d4c */
[----:B------:R1:W-:Y:S04]  /*c9d0*/  LDGSTS.E.BYPASS.LTC128B.128 [R229+0xb000], [R2.64+0x80] ;  /* 0x0b00008002e57fae */ /* 0x0003e8000b901d4c */
[----:B------:R1:W-:Y:S04]  /*c9e0*/  LDGSTS.E.BYPASS.LTC128B.128 [R229+0x7800], [R144.64] ;  /* 0x0780000090e57fae */ /* 0x0003e8000b901d4c */
[----:B------:R1:W-:Y:S04]  /*c9f0*/  LDGSTS.E.BYPASS.LTC128B.128 [R229+0xb800], [R144.64+0x80] ;  /* 0x0b80008090e57fae */ /* 0x0003e8000b901d4c */
[----:B------:R-:W0:Y:S02]  /*ca00*/  LDGDEPBAR ;  /* 0x00000000000079af */ /* 0x000e240000000000 */
.L_x_2345:
        /* <DEDUP_REMOVED lines=570> */
.L_x_2343:
[----:B------:R-:W1:Y:S01]  /*edb0*/  SHFL.BFLY PT, R0, R241, 0x2, 0x1f ;  /* 0x0c401f00f1007f89 */ /* 0x000e6200000e0000 */
[----:B------:R-:W-:Y:S01]  /*edc0*/  MOV R5, 0x3f800000 ;  /* 0x3f80000000057802 */ /* 0x000fe20000000f00 */
[----:B------:R-:W-:Y:S01]  /*edd0*/  BSSY B0, `(.L_x_2348) ;  /* 0x00000e6000007945 */ /* 0x000fe20003800000 */
[----:B------:R-:W-:Y:S01]  /*ede0*/  MOV R6, 0x3f800000 ;  /* 0x3f80000000067802 */ /* 0x000fe20000000f00 */
[----:B------:R-:W2:Y:S01]  /*edf0*/  SHFL.BFLY PT, R2, R243, 0x2, 0x1f ;  /* 0x0c401f00f3027f89 */ /* 0x000ea200000e0000 */
[----:B-1----:R-:W-:-:S03]  /*ee00*/  FADD.FTZ R7, R0, R241 ;  /* 0x000000f100077221 */ /* 0x002fc60000010000 */
[----:B------:R-:W1:Y:S01]  /*ee10*/  S2R R0, SR_TID.X ;  /* 0x0000000000007919 */ /* 0x000e620000002100 */
[----:B--2---:R-:W-:-:S03]  /*ee20*/  FADD.FTZ R9, R2, R243 ;  /* 0x000000f302097221 */ /* 0x004fc60000010000 */
[----:B------:R-:W2:Y:S04]  /*ee30*/  SHFL.BFLY PT, R2, R7, 0x1, 0x1f ;  /* 0x0c201f0007027f89 */ /* 0x000ea800000e0000 */
[----:B------:R-:W3:Y:S01]  /*ee40*/  SHFL.BFLY PT, R4, R9, 0x1, 0x1f ;  /* 0x0c201f0009047f89 */ /* 0x000ee200000e0000 */
[----:B--2---:R-:W-:Y:S01]  /*ee50*/  FADD.FTZ R2, R7, R2 ;  /* 0x0000000207027221 */ /* 0x004fe20000010000 */
[----:B-1----:R-:W-:Y:S01]  /*ee60*/  SHF.R.S32.HI R7, RZ, 0x1f, R0 ;  /* 0x0000001fff077819 */ /* 0x002fe20000011400 */
[----:B---3--:R-:W-:-:S03]  /*ee70*/  FADD.FTZ R4, R9, R4 ;  /* 0x0000000409047221 */ /* 0x008fc60000010000 */
[CC--:B------:R-:W-:Y:S02]  /*ee80*/  LEA.HI R8, R7.reuse, R0.reuse, RZ, 0x2 ;  /* 0x0000000007087211 */ /* 0x0c0fe400078f10ff */
[----:B------:R-:W-:Y:S02]  /*ee90*/  FSETP.NE.FTZ.AND P0, PT, R2, RZ, PT ;  /* 0x000000ff0200720b */ /* 0x000fe40003f15000 */
[----:B------:R-:W-:Y:S02]  /*eea0*/  FSETP.NE.FTZ.AND P3, PT, R4, RZ, PT ;  /* 0x000000ff0400720b */ /* 0x000fe40003f75000 */
[--C-:B------:R-:W-:Y:S02]  /*eeb0*/  SHF.R.S32.HI R10, RZ, 0x2, R8.reuse ;  /* 0x00000002ff0a7819 */ /* 0x100fe40000011408 */
[----:B------:R-:W-:Y:S02]  /*eec0*/  SHF.R.S32.HI R9, RZ, 0x1f, R8 ;  /* 0x0000001fff097819 */ /* 0x000fe40000011408 */
[----:B------:R-:W-:-:S02]  /*eed0*/  LEA.HI R7, R7, R0, RZ, 0x5 ;  /* 0x0000000007077211 */ /* 0x000fc400078f28ff */
[----:B------:R-:W-:Y:S02]  /*eee0*/  LEA.HI R9, R9, R10, RZ, 0x3 ;  /* 0x0000000a09097211 */ /* 0x000fe400078f18ff */
[----:B------:R-:W-:Y:S01]  /*eef0*/  LOP3.LUT R11, R8, 0x3ffffffc, RZ, 0xc0, !PT ;  /* 0x3ffffffc080b7812 */ /* 0x000fe200078ec0ff */
[----:B------:R-:W1:Y:S01]  /*ef00*/  @P0 MUFU.RCP R6, R2 ;  /* 0x0000000200060308 */ /* 0x000e620000001000 */
[----:B------:R-:W-:Y:S02]  /*ef10*/  LOP3.LUT R9, R9, 0xfffffff8, RZ, 0xc0, !PT ;  /* 0xfffffff809097812 */ /* 0x000fe400078ec0ff */
[----:B------:R-:W-:Y:S02]  /*ef20*/  SHF.R.S32.HI R8, RZ, 0x5, R7 ;  /* 0x00000005ff087819 */ /* 0x000fe40000011407 */
[----:B------:R-:W-:Y:S02]  /*ef30*/  IADD3 R9, R10, -R9, RZ ;  /* 0x800000090a097210 */ /* 0x000fe40007ffe0ff */
[----:B------:R-:W-:Y:S01]  /*ef40*/  IADD3 R11, -R11, R0, RZ ;  /* 0x000000000b0b7210 */ /* 0x000fe20007ffe1ff */
[----:B------:R-:W2:Y:S01]  /*ef50*/  @P3 MUFU.RCP R5, R4 ;  /* 0x0000000400053308 */ /* 0x000ea20000001000 */
[----:B------:R-:W-:-:S02]  /*ef60*/  SHF.L.U32 R10, R9, 0x6, RZ ;  /* 0x00000006090a7819 */ /* 0x000fc400000006ff */
[----:B------:R-:W-:Y:S02]  /*ef70*/  LOP3.LUT R12, R9, 0x1, RZ, 0xc0, !PT ;  /* 0x00000001090c7812 */ /* 0x000fe400078ec0ff */
[----:B------:R-:W-:Y:S02]  /*ef80*/  LOP3.LUT R10, R10, 0x1c0, RZ, 0xc0, !PT ;  /* 0x000001c00a0a7812 */ /* 0x000fe400078ec0ff */
[----:B------:R-:W-:Y:S01]  /*ef90*/  LEA R11, R8, R11, 0x9 ;  /* 0x0000000b080b7211 */ /* 0x000fe200078e48ff */
[----:B-1----:R-:W-:Y:S01]  /*efa0*/  FMUL.FTZ R131, R6, R131 ;  /* 0x0000008306837220 */ /* 0x002fe20000410000 */
[----:B------:R-:W-:Y:S01]  /*efb0*/  LEA.HI R10, R10, R10, RZ, 0x1d ;  /* 0x0000000a0a0a7211 */ /* 0x000fe200078fe8ff */
[----:B------:R-:W-:Y:S01]  /*efc0*/  FMUL.FTZ R130, R6, R130 ;  /* 0x0000008206827220 */ /* 0x000fe20000410000 */
[----:B------:R-:W-:Y:S01]  /*efd0*/  ISETP.NE.U32.AND P4, PT, R12, 0x1, PT ;  /* 0x000000010c00780c */ /* 0x000fe20003f85070 */
[C---:B------:R-:W-:Y:S01]  /*efe0*/  FMUL.FTZ R71, R6.reuse, R71 ;  /* 0x0000004706477220 */ /* 0x040fe20000410000 */
[----:B------:R-:W-:Y:S01]  /*eff0*/  LEA R10, R11, R10, 0x1 ;  /* 0x0000000a0b0a7211 */ /* 0x000fe200078e08ff */
[----:B------:R-:W-:Y:S01]  /*f000*/  FMUL.FTZ R70, R6, R70 ;  /* 0x0000004606467220 */ /* 0x000fe20000410000 */
[----:B------:R-:W-:Y:S01]  /*f010*/  R2P PR, R9, 0x6 ;  /* 0x0000000609007804 */ /* 0x000fe20000000000 */
[C---:B--2---:R-:W-:Y:S01]  /*f020*/  FMUL.FTZ R128, R5.reuse, R128 ;  /* 0x0000008005807220 */ /* 0x044fe20000410000 */
[----:B------:R-:W-:Y:S01]  /*f030*/  SHF.L.U32 R11, R10, 0x1, RZ ;  /* 0x000000010a0b7819 */ /* 0x000fe200000006ff */
[C---:B------:R-:W-:Y:S01]  /*f040*/  FMUL.FTZ R129, R5.reuse, R129 ;  /* 0x0000008105817220 */ /* 0x040fe20000410000 */
[----:B------:R-:W-:Y:S01]  /*f050*/  MOV R9, 0x20 ;  /* 0x0000002000097802 */ /* 0x000fe20000000f00 */
[----:B------:R-:W-:Y:S01]  /*f060*/  FMUL.FTZ R68, R5, R68 ;  /* 0x0000004405447220 */ /* 0x000fe20000410000 */
[----:B------:R-:W-:Y:S01]  /*f070*/  IADD3 R13, R11, -0x10, RZ ;  /* 0xfffffff00b0d7810 */ /* 0x000fe20007ffe0ff */
[----:B------:R-:W-:Y:S01]  /*f080*/  FMUL.FTZ R69, R5, R69 ;  /* 0x0000004505457220 */ /* 0x000fe20000410000 */
[----:B------:R-:W-:Y:S01]  /*f090*/  F2FP.PACK_AB R128, R129, R128 ;  /* 0x000000808180723e */ /* 0x000fe200000000ff */
[----:B------:R-:W-:Y:S01]  /*f0a0*/  FMUL.FTZ R72, R5, R72 ;  /* 0x0000004805487220 */ /* 0x000fe20000410000 */
[----:B------:R-:W-:Y:S01]  /*f0b0*/  @P4 IADD3 R13, R11, 0x10, RZ ;  /* 0x000000100b0d4810 */ /* 0x000fe20007ffe0ff */
[----:B------:R-:W-:Y:S01]  /*f0c0*/  FMUL.FTZ R73, R5, R73 ;  /* 0x0000004905497220 */ /* 0x000fe20000410000 */
[----:B------:R-:W-:Y:S01]  /*f0d0*/  F2FP.PACK_AB R130, R131, R130 ;  /* 0x000000828382723e */ /* 0x000fe200000000ff */
        /* <DEDUP_REMOVED lines=24> */
[----:B------:R-:W-:Y:S01]  /*f260*/  FMUL.FTZ R100, R5, R100 ;  /* 0x0000006405647220 */ /* 0x000fe20000410000 */
[----:B------:R-:W-:Y:S01]  /*f270*/  LOP3.LUT R7, R7, 0xffffffe0, RZ, 0xc0, !PT ;  /* 0xffffffe007077812 */ /* 0x000fe200078ec0ff */
[----:B------:R-:W-:Y:S01]  /*f280*/  FMUL.FTZ R101, R5, R101 ;  /* 0x0000006505657220 */ /* 0x000fe20000410000 */
[----:B------:R-:W-:Y:S01]  /*f290*/  F2FP.PACK_AB R96, R97, R96 ;  /* 0x000000606160723e */ /* 0x000fe200000000ff */
[C---:B------:R-:W-:Y:S01]  /*f2a0*/  FMUL.FTZ R104, R5.reuse, R104 ;  /* 0x0000006805687220 */ /* 0x040fe20000410000 */
[----:B------:R-:W-:Y:S01]  /*f2b0*/  @P3 MUFU.LG2 R4, R4 ;  /* 0x0000000400043308 */ /* 0x000fe20000000c00 */
[----:B------:R-:W-:Y:S01]  /*f2c0*/  FMUL.FTZ R105, R5, R105 ;  /* 0x0000006905697220 */ /* 0x000fe20000410000 */
[----:B------:R-:W-:Y:S01]  /*f2d0*/  F2FP.PACK_AB R100, R101, R100 ;  /* 0x000000646564723e */ /* 0x000fe200000000ff */
[----:B------:R-:W-:Y:S01]  /*f2e0*/  FMUL.FTZ R124, R5, R124 ;  /* 0x0000007c057c7220 */ /* 0x000fe20000410000 */
[----:B------:R-:W-:Y:S01]  /*f2f0*/  IADD3 R7, -R7, R0, RZ ;  /* 0x0000000007077210 */ /* 0x000fe20007ffe1ff */
[----:B------:R-:W-:Y:S01]  /*f300*/  FMUL.FTZ R125, R5, R125 ;  /* 0x0000007d057d7220 */ /* 0x000fe20000410000 */
[----:B------:R-:W-:Y:S01]  /*f310*/  F2FP.PACK_AB R104, R105, R104 ;  /* 0x000000686968723e */ /* 0x000fe200000000ff */
[C---:B------:R-:W-:Y:S01]  /*f320*/  FMUL.FTZ R108, R5.reuse, R108 ;  /* 0x0000006c056c7220 */ /* 0x040fe20000410000 */
[----:B------:R-:W1:Y:S01]  /*f330*/  @P0 MUFU.LG2 R2, R2 ;  /* 0x0000000200020308 */ /* 0x000e620000000c00 */
        /* <DEDUP_REMOVED lines=13> */
[C---:B------:R-:W-:Y:S01]  /*f410*/  FMUL.FTZ R74, R6.reuse, R74 ;  /* 0x0000004a064a7220 */ /* 0x040fe20000410000 */
[----:B------:R-:W-:Y:S01]  /*f420*/  F2FP.PACK_AB R116, R5, R116 ;  /* 0x000000740574723e */ /* 0x000fe200000000ff */
[C---:B------:R-:W-:Y:S01]  /*f430*/  FMUL.FTZ R79, R6.reuse, R79 ;  /* 0x0000004f064f7220 */ /* 0x040fe20000410000 */
[----:B------:R-:W-:Y:S01]  /*f440*/  MOV R5, 0x40 ;  /* 0x0000004000057802 */ /* 0x000fe20000000f00 */
[C---:B------:R-:W-:Y:S01]  /*f450*/  FMUL.FTZ R78, R6.reuse, R78 ;  /* 0x0000004e064e7220 */ /* 0x040fe20000410000 */
[----:B------:R-:W-:Y:S01]  /*f460*/  F2FP.PACK_AB R74, R75, R74 ;  /* 0x0000004a4b4a723e */ /* 0x000fe200000000ff */
[C---:B------:R-:W-:Y:S01]  /*f470*/  FMUL.FTZ R83, R6.reuse, R83 ;  /* 0x0000005306537220 */ /* 0x040fe20000410000 */
[----:B------:R-:W-:Y:S01]  /*f480*/  SEL R10, R5, 0xffffffc0, !P2 ;  /* 0xffffffc0050a7807 */ /* 0x000fe20005000000 */
[C---:B------:R-:W-:Y:S01]  /*f490*/  FMUL.FTZ R82, R6.reuse, R82 ;  /* 0x0000005206527220 */ /* 0x040fe20000410000 */
[----:B------:R-:W-:Y:S01]  /*f4a0*/  F2FP.PACK_AB R78, R79, R78 ;  /* 0x0000004e4f4e723e */ /* 0x000fe200000000ff */
[C---:B------:R-:W-:Y:S01]  /*f4b0*/  FMUL.FTZ R87, R6.reuse, R87 ;  /* 0x0000005706577220 */ /* 0x040fe20000410000 */
[----:B------:R-:W-:Y:S01]  /*f4c0*/  IADD3 R17, R11, R10, RZ ;  /* 0x0000000a0b117210 */ /* 0x000fe20007ffe0ff */
[C---:B------:R-:W-:Y:S01]  /*f4d0*/  FMUL.FTZ R86, R6.reuse, R86 ;  /* 0x0000005606567220 */ /* 0x040fe20000410000 */
[----:B------:R-:W-:Y:S01]  /*f4e0*/  F2FP.PACK_AB R82, R83, R82 ;  /* 0x000000525352723e */ /* 0x000fe200000000ff */
[----:B------:R-:W-:Y:S01]  /*f4f0*/  FMUL.FTZ R91, R6, R91 ;  /* 0x0000005b065b7220 */ /* 0x000fe20000410000 */
[----:B------:R-:W-:Y:S01]  /*f500*/  IADD3 R19, R10, R13, RZ ;  /* 0x0000000d0a137210 */ /* 0x000fe20007ffe0ff */
[C---:B------:R-:W-:Y:S01]  /*f510*/  FMUL.FTZ R90, R6.reuse, R90 ;  /* 0x0000005a065a7220 */ /* 0x040fe20000410000 */
[----:B------:R-:W-:Y:S01]  /*f520*/  F2FP.PACK_AB R86, R87, R86 ;  /* 0x000000565756723e */ /* 0x000fe200000000ff */
[C---:B------:R-:W-:Y:S01]  /*f530*/  FMUL.FTZ R95, R6.reuse, R95 ;  /* 0x0000005f065f7220 */ /* 0x040fe20000410000 */
[----:B------:R-:W2:Y:S01]  /*f540*/  S2R R5, SR_CTAID.Y ;  /* 0x0000000000057919 */ /* 0x000ea20000002600 */
[C---:B------:R-:W-:Y:S01]  /*f550*/  FMUL.FTZ R94, R6.reuse, R94 ;  /* 0x0000005e065e7220 */ /* 0x040fe20000410000 */
[----:B------:R-:W-:Y:S01]  /*f560*/  F2FP.PACK_AB R90, R91, R90 ;  /* 0x0000005a5b5a723e */ /* 0x000fe200000000ff */
[----:B------:R-:W-:Y:S01]  /*f570*/  FMUL.FTZ R99, R6, R99 ;  /* 0x0000006306637220 */ /* 0x000fe20000410000 */
[----:B------:R-:W-:Y:S01]  /*f580*/  ISETP.NE.AND P2, PT, R226, -0x1, PT ;  /* 0xffffffffe200780c */ /* 0x000fe20003f45270 */
        /* <DEDUP_REMOVED lines=21> */
[----:B------:R-:W-:Y:S01]  /*f6e0*/  FMUL.FTZ R6, R6, R118 ;  /* 0x0000007606067220 */ /* 0x000fe20000410000 */
[----:B------:R-:W-:Y:S01]  /*f6f0*/  F2FP.PACK_AB R122, R123, R122 ;  /* 0x0000007a7b7a723e */ /* 0x000fe200000000ff */
[----:B------:R-:W-:-:S03]  /*f700*/  @P2 IMAD.WIDE.U32 R44, R226, c[0x0][0x1e8], RZ ;  /* 0x00007a00e22c2a25 */ /* 0x000fc600078e00ff */
[----:B------:R-:W-:Y:S01]  /*f710*/  F2FP.PACK_AB R119, R119, R6 ;  /* 0x000000067777723e */ /* 0x000fe200000000ff */
[----:B--2---:R-:W-:Y:S01]  /*f720*/  @!P2 IMAD.WIDE.U32 R48, R5, c[0x0][0x1e0], RZ ;  /* 0x000078000530aa25 */ /* 0x004fe200078e00ff */
[----:B------:R-:W-:-:S03]  /*f730*/  SEL R6, R9, 0xffffffe0, !P1 ;  /* 0xffffffe009067807 */ /* 0x000fc60004800000 */
[----:B-1----:R-:W-:Y:S01]  /*f740*/  @P0 FMUL.FTZ R2, R2, 0.69314718246459960938 ;  /* 0x3f31721802020820 */ /* 0x002fe20000410000 */
[----:B------:R-:W-:Y:S02]  /*f750*/  IADD3 R9, R11, R6, RZ ;  /* 0x000000060b097210 */ /* 0x000fe40007ffe0ff */
[----:B------:R-:W-:Y:S02]  /*f760*/  IADD3 R15, R6, R13, RZ ;  /* 0x0000000d060f7210 */ /* 0x000fe40007ffe0ff */
[-C--:B------:R-:W-:Y:S01]  /*f770*/  IADD3 R21, R9, R10.reuse, RZ ;  /* 0x0000000a09157210 */ /* 0x080fe20007ffe0ff */
[----:B------:R-:W-:Y:S01]  /*f780*/  STS [R9], R72 ;  /* 0x0000004809007388 */ /* 0x000fe20000000800 */
[----:B------:R-:W-:Y:S02]  /*f790*/  IADD3 R41, R15, R10, RZ ;  /* 0x0000000a0f297210 */ /* 0x000fe40007ffe0ff */
[----:B------:R-:W1:Y:S01]  /*f7a0*/  LDC.U8 R10, c[0x0][0x328] ;  /* 0x0000ca00ff0a7b82 */ /* 0x000e620000000000 */
[----:B------:R-:W-:Y:S01]  /*f7b0*/  STS [R9+0x400], R74 ;  /* 0x0004004a09007388 */ /* 0x000fe20000000800 */
[----:B------:R-:W-:-:S03]  /*f7c0*/  @!P2 MOV R44, R48 ;  /* 0x00000030002ca202 */ /* 0x000fc60000000f00 */
[----:B------:R-:W-:Y:S04]  /*f7d0*/  STS [R15], R76 ;  /* 0x0000004c0f007388 */ /* 0x000fe80000000800 */
[----:B------:R-:W-:Y:S04]  /*f7e0*/  STS [R15+0x400], R78 ;  /* 0x0004004e0f007388 */ /* 0x000fe80000000800 */
[----:B------:R-:W-:Y:S04]  /*f7f0*/  STS [R17], R80 ;  /* 0x0000005011007388 */ /* 0x000fe80000000800 */
[----:B------:R-:W-:Y:S04]  /*f800*/  STS [R17+0x400], R82 ;  /* 0x0004005211007388 */ /* 0x000fe80000000800 */
[----:B------:R-:W-:Y:S01]  /*f810*/  STS [R19], R84 ;  /* 0x0000005413007388 */ /* 0x000fe20000000800 */
[----:B-1----:R-:W-:-:S03]  /*f820*/  ISETP.NE.AND P4, PT, R10, RZ, PT ;  /* 0x000000ff0a00720c */ /* 0x002fc60003f85270 */
[----:B------:R-:W-:Y:S01]  /*f830*/  STS [R19+0x400], R86 ;  /* 0x0004005613007388 */ /* 0x000fe20000000800 */
[C---:B------:R-:W-:Y:S01]  /*f840*/  @P2 IMAD R10, R226.reuse, c[0x0][0x1ec], R45 ;  /* 0x00007b00e20a2a24 */ /* 0x040fe200078e022d */
[----:B------:R-:W-:Y:S02]  /*f850*/  ISETP.NE.OR P1, PT, R226, -0x1, !P4 ;  /* 0xffffffffe200780c */ /* 0x000fe40006725670 */
[----:B------:R-:W-:Y:S04]  /*f860*/  STS [R21], R88 ;  /* 0x0000005815007388 */ /* 0x000fe80000000800 */
[----:B------:R-:W-:Y:S04]  /*f870*/  STS [R21+0x400], R90 ;  /* 0x0004005a15007388 */ /* 0x000fe80000000800 */
[----:B------:R-:W-:Y:S04]  /*f880*/  STS [R41], R92 ;  /* 0x0000005c29007388 */ /* 0x000fe80000000800 */
[----:B------:R-:W-:Y:S01]  /*f890*/  STS [R41+0x400], R94 ;  /* 0x0004005e29007388 */ /* 0x000fe20000000800 */
[----:B------:R-:W-:Y:S01]  /*f8a0*/  @!P1 IMAD R226, R5, c[0x0][0x214], RZ ;  /* 0x0000850005e29a24 */ /* 0x000fe200078e02ff */
[----:B------:R-:W-:-:S02]  /*f8b0*/  LOP3.LUT P1, RZ, R7, 0x3, RZ, 0xc0, !PT ;  /* 0x0000000307ff7812 */ /* 0x000fc4000782c0ff */
[----:B------:R-:W-:Y:S01]  /*f8c0*/  STS [R11+0x2000], R96 ;  /* 0x002000600b007388 */ /* 0x000fe20000000800 */
[----:B------:R-:W-:Y:S01]  /*f8d0*/  MOV R7, 0x7f800000 ;  /* 0x7f80000000077802 */ /* 0x000fe20000000f00 */
[----:B------:R-:W-:Y:S02]  /*f8e0*/  @P0 FFMA.FTZ R7, R3, c[0x0][0x238], R2 ;  /* 0x00008e0003070a23 */ /* 0x000fe40000010002 */
[----:B------:R1:W-:Y:S04]  /*f8f0*/  STS [R11+0x2400], R98 ;  /* 0x002400620b007388 */ /* 0x0003e80000000800 */
[----:B------:R-:W-:Y:S04]  /*f900*/  STS [R13+0x2000], R100 ;  /* 0x002000640d007388 */ /* 0x000fe80000000800 */
[----:B------:R-:W-:Y:S04]  /*f910*/  STS [R13+0x2400], R102 ;  /* 0x002400660d007388 */ /* 0x000fe80000000800 */
[----:B------:R-:W-:Y:S04]  /*f920*/  STS [R9+0x2000], R104 ;  /* 0x0020006809007388 */ /* 0x000fe80000000800 */
[----:B------:R2:W-:Y:S04]  /*f930*/  STS [R9+0x2400], R106 ;  /* 0x0024006a09007388 */ /* 0x0005e80000000800 */
[----:B------:R3:W-:Y:S04]  /*f940*/  STS [R15+0x2000], R124 ;  /* 0x0020007c0f007388 */ /* 0x0007e80000000800 */
[----:B------:R3:W-:Y:S01]  /*f950*/  STS [R15+0x2400], R126 ;  /* 0x0024007e0f007388 */ /* 0x0007e20000000800 */
[----:B-1----:R-:W-:-:S03]  /*f960*/  @P3 FMUL.FTZ R11, R4, 0.69314718246459960938 ;  /* 0x3f317218040b3820 */ /* 0x002fc60000410000 */
[----:B------:R3:W-:Y:S01]  /*f970*/  STS [R17+0x2000], R108 ;  /* 0x0020006c11007388 */ /* 0x0007e20000000800 */
[----:B------:R-:W-:-:S03]  /*f980*/  @P3 FFMA.FTZ R0, R132, c[0x0][0x238], R11 ;  /* 0x00008e0084003a23 */ /* 0x000fc6000001000b */
[----:B------:R3:W-:Y:S04]  /*f990*/  STS [R17+0x2400], R110 ;  /* 0x0024006e11007388 */ /* 0x0007e80000000800 */
[----:B------:R3:W-:Y:S04]  /*f9a0*/  STS [R19+0x2000], R112 ;  /* 0x0020007013007388 */ /* 0x0007e80000000800 */
[----:B------:R3:W-:Y:S01]  /*f9b0*/  STS [R19+0x2400], R114 ;  /* 0x0024007213007388 */ /* 0x0007e20000000800 */
[----:B--2---:R-:W-:-:S03]  /*f9c0*/  @!P2 SHF.R.S32.HI R9, RZ, 0x1f, R5 ;  /* 0x0000001fff09a819 */ /* 0x004fc60000011405 */
[----:B------:R3:W-:Y:S02]  /*f9d0*/  STS [R21+0x2000], R120 ;  /* 0x0020007815007388 */ /* 0x0007e40000000800 */
[----:B------:R-:W-:Y:S01]  /*f9e0*/  @!P2 IMAD R46, R9, c[0x0][0x1e0], RZ ;  /* 0x00007800092eaa24 */ /* 0x000fe200078e02ff */
[----:B------:R-:W-:Y:S01]  /*f9f0*/  SHF.R.S32.HI R9, RZ, 0x1f, R8 ;  /* 0x0000001fff097819 */ /* 0x000fe20000011408 */
[----:B------:R3:W-:Y:S02]  /*fa00*/  STS [R21+0x2400], R122 ;  /* 0x0024007a15007388 */ /* 0x0007e40000000800 */
[----:B------:R-:W-:Y:S01]  /*fa10*/  @!P2 IMAD R46, R5, c[0x0][0x1e4], R46 ;  /* 0x00007900052eaa24 */ /* 0x000fe200078e022e */
[----:B------:R-:W-:Y:S01]  /*fa20*/  LEA.HI R9, R9, R8, RZ, 0x2 ;  /* 0x0000000809097211 */ /* 0x000fe200078f10ff */
[----:B------:R3:W-:Y:S03]  /*fa30*/  STS [R41+0x2000], R116 ;  /* 0x0020007429007388 */ /* 0x0007e60000000800 */
[----:B------:R-:W-:Y:S01]  /*fa40*/  LOP3.LUT R9, R9, 0xffffffc, RZ, 0xc0, !PT ;  /* 0x0ffffffc09097812 */ /* 0x000fe200078ec0ff */
[----:B------:R3:W-:Y:S01]  /*fa50*/  STS [R41+0x2400], R119 ;  /* 0x0024007729007388 */ /* 0x0007e20000000800 */
[----:B------:R-:W-:-:S02]  /*fa60*/  @!P2 IADD3 R10, R49, R46, RZ ;  /* 0x0000002e310aa210 */ /* 0x000fc40007ffe0ff */
[----:B------:R-:W-:Y:S01]  /*fa70*/  IADD3 R9, R8, -R9, RZ ;  /* 0x8000000908097210 */ /* 0x000fe20007ffe0ff */
[----:B------:R-:W-:Y:S03]  /*fa80*/  BAR.SYNC.DEFER_BLOCKING 0x0 ;  /* 0x0000000000007b1d */ /* 0x000fe60000010000 */
[----:B------:R-:W-:-:S03]  /*fa90*/  LEA R228, R9, R228, 0x4 ;  /* 0x000000e409e47211 */ /* 0x000fc600078e20ff */
        /* <DEDUP_REMOVED lines=25> */
.L_x_2349:
[----:B------:R-:W-:Y:S05]  /*fc30*/  BSYNC B0 ;  /* 0x0000000000007941 */ /* 0x000fea0003800000 */
.L_x_2348:
[----:B------:R-:W5:Y:S01]  /*fc40*/  S2R R3, SR_CTAID.X ;  /* 0x0000000000037919 */ /* 0x000f620000002500 */
[----:B------:R-:W-:Y:S01]  /*fc50*/  SHF.R.S32.HI R231, RZ, 0x1f, R230 ;  /* 0x0000001fffe77819 */ /* 0x000fe200000114e6 */
[----:B------:R-:W-:Y:S01]  /*fc60*/  BSSY B0, `(.L_x_2350) ;  /* 0x0000018000007945 */ /* 0x000fe20003800000 */
[----:B------:R-:W-:-:S05]  /*fc70*/  SHF.R.S32.HI R2, RZ, 0x1f, R6 ;  /* 0x0000001fff027819 */ /* 0x000fca0000011406 */
[----:B---3--:R-:W-:-:S04]  /*fc80*/  IMAD R5, R2, c[0x0][0x1f0], RZ ;  /* 0x00007c0002057a24 */ /* 0x008fc800078e02ff */
[----:B------:R-:W-:Y:S01]  /*fc90*/  IMAD R5, R6, c[0x0][0x1f4], R5 ;  /* 0x00007d0006057a24 */ /* 0x000fe200078e0205 */
[----:B-----5:R-:W-:-:S04]  /*fca0*/  SHF.L.U32 R3, R3, 0x6, RZ ;  /* 0x0000000603037819 */ /* 0x020fc800000006ff */
[----:B------:R-:W-:Y:S01]  /*fcb0*/  SHF.R.S32.HI R0, RZ, 0x1f, R3 ;  /* 0x0000001fff007819 */ /* 0x000fe20000011403 */
[----:B------:R-:W-:-:S04]  /*fcc0*/  IMAD.WIDE.U32 R230, R3, c[0x0][0x1e8], R230 ;  /* 0x00007a0003e67a25 */ /* 0x000fc800078e00e6 */
[----:B------:R-:W-:Y:S01]  /*fcd0*/  IMAD R0, R0, c[0x0][0x1e8], RZ ;  /* 0x00007a0000007a24 */ /* 0x000fe200078e02ff */
[----:B------:R-:W-:-:S03]  /*fce0*/  IADD3 R44, P0, R44, R230, RZ ;  /* 0x000000e62c2c7210 */ /* 0x000fc60007f1e0ff */
[----:B------:R-:W-:-:S05]  /*fcf0*/  IMAD R3, R3, c[0x0][0x1ec], R0 ;  /* 0x00007b0003037a24 */ /* 0x000fca00078e0200 */
[----:B------:R-:W-:Y:S02]  /*fd00*/  IADD3.X R45, R10, R3, R231, P0, !PT ;  /* 0x000000030a2d7210 */ /* 0x000fe400007fe4e7 */
[----:B------:R-:W-:-:S03]  /*fd10*/  ISETP.GE.AND P0, PT, R232, R223, PT ;  /* 0x000000dfe800720c */ /* 0x000fc60003f06270 */
[----:B------:R-:W-:-:S05]  /*fd20*/  IMAD.WIDE.U32 R6, R6, c[0x0][0x1f0], R44 ;  /* 0x00007c0006067a25 */ /* 0x000fca00078e002c */
[----:B------:R-:W-:-:S05]  /*fd30*/  IADD3 R5, R5, R7, RZ ;  /* 0x0000000705057210 */ /* 0x000fca0007ffe0ff */
        /* <DEDUP_REMOVED lines=8> */
[----:B--2---:R2:W-:Y:S04]  /*fdc0*/  STG.E.128 [R2.64], R36 ;  /* 0x0000002402007986 */ /* 0x0045e8000c101d0c */
[----:B-1----:R2:W-:Y:S02]  /*fdd0*/  STG.E.128 [R2.64+0x80], R20 ;  /* 0x0000801402007986 */ /* 0x0025e4000c101d0c */
.L_x_2351:
[----:B------:R-:W-:Y:S05]  /*fde0*/  BSYNC B0 ;  /* 0x0000000000007941 */ /* 0x000fea0003800000 */
.L_x_2350:
[----:B------:R-:W-:Y:S01]  /*fdf0*/  IADD3 R0, R232, 0x10, RZ ;  /* 0x00000010e8007810 */ /* 0x000fe20007ffe0ff */
[----:B------:R-:W-:Y:S03]  /*fe00*/  BSSY B0, `(.L_x_2352) ;  /* 0x000000f000007945 */ /* 0x000fe60003800000 */
[----:B------:R-:W-:-:S13]  /*fe10*/  ISETP.GE.AND P0, PT, R0, R223, PT ;  /* 0x000000df0000720c */ /* 0x000fda0003f06270 */
[----:B------:R-:W-:Y:S05]  /*fe20*/  @P0 BRA `(.L_x_2353) ;  /* 0x000000c000000947 */ /* 0x000fea0003800000 */
[----:B--2---:R-:W-:Y:S01]  /*fe30*/  IADD3 R3, P0, R232, 0x10, RZ ;  /* 0x00000010e8037810 */ /* 0x004fe20007f1e0ff */
        /* <DEDUP_REMOVED lines=9> */
[----:B----4-:R2:W-:Y:S04]  /*fed0*/  STG.E.128 [R2.64], R32 ;  /* 0x0000002002007986 */ /* 0x0105e8000c101d0c */
[----:B-1----:R2:W-:Y:S02]  /*fee0*/  STG.E.128 [R2.64+0x80], R16 ;  /* 0x0000801002007986 */ /* 0x0025e4000c101d0c */
.L_x_2353:
[----:B------:R-:W-:Y:S05]  /*fef0*/  BSYNC B0 ;  /* 0x0000000000007941 */ /* 0x000fea0003800000 */
.L_x_2352:
        /* <DEDUP_REMOVED lines=14> */
[----:B-1----:R1:W-:Y:S04]  /*ffe0*/  STG.E.128 [R2.64], R28 ;  /* 0x0000001c02007986 */ /* 0x0023e8000c101d0c */
[----:B------:R1:W-:Y:S02]  /*fff0*/  STG.E.128 [R2.64+0x80], R12 ;  /* 0x0000800c02007986 */ /* 0x0003e4000c101d0c */
.L_x_2355:
[----:B------:R-:W-:Y:S05]  /*10000*/  BSYNC B0 ;  /* 0x0000000000007941 */ /* 0x000fea0003800000 */
.L_x_2354:
[----:B------:R-:W-:-:S04]  /*10010*/  IADD3 R0, R232, 0x30, RZ ;  /* 0x00000030e8007810 */ /* 0x000fc80007ffe0ff */
[----:B------:R-:W-:-:S13]  /*10020*/  ISETP.GE.AND P0, PT, R0, R223, PT ;  /* 0x000000df0000720c */ /* 0x000fda0003f06270 */
[----:B------:R-:W-:Y:S05]  /*10030*/  @P0 EXIT ;  /* 0x000000000000094d */ /* 0x000fea0003800000 */
[----:B------:R-:W-:Y:S02]  /*10040*/  IADD3 R0, P0, R232, 0x30, RZ ;  /* 0x00000030e8007810 */ /* 0x000fe40007f1e0ff */
[----:B------:R-:W-:Y:S02]  /*10050*/  MOV R4, R6 ;  /* 0x0000000600047202 */ /* 0x000fe40000000f00 */
[----:B-12---:R-:W-:-:S03]  /*10060*/  IADD3.X R3, RZ, R233, RZ, P0, !PT ;  /* 0x000000e9ff037210 */ /* 0x006fc600007fe4ff */
[----:B------:R-:W-:-:S04]  /*10070*/  IMAD.WIDE.U32 R4, R0, c[0x0][0x1e8], R4 ;  /* 0x00007a0000047a25 */ /* 0x000fc800078e0004 */
[----:B------:R-:W-:Y:S01]  /*10080*/  IMAD R3, R3, c[0x0][0x1e8], RZ ;  /* 0x00007a0003037a24 */ /* 0x000fe200078e02ff */
[----:B------:R-:W-:-:S03]  /*10090*/  LEA R2, P0, R4, c[0x0][0x1d0], 0x1 ;  /* 0x0000740004027a11 */ /* 0x000fc600078008ff */
[----:B------:R-:W-:-:S05]  /*100a0*/  IMAD R3, R0, c[0x0][0x1ec], R3 ;  /* 0x00007b0000037a24 */ /* 0x000fca00078e0203 */
[----:B------:R-:W-:-:S04]  /*100b0*/  IADD3 R3, R3, R5, RZ ;  /* 0x0000000503037210 */ /* 0x000fc80007ffe0ff */
[----:B------:R-:W-:-:S05]  /*100c0*/  LEA.HI.X R3, R4, c[0x0][0x1d4], R3, 0x1, P0 ;  /* 0x0000750004037a11 */ /* 0x000fca00000f0c03 */
[----:B------:R-:W-:Y:S04]  /*100d0*/  STG.E.128 [R2.64], R24 ;  /* 0x0000001802007986 */ /* 0x000fe8000c101d0c */
[----:B------:R-:W-:Y:S01]  /*100e0*/  STG.E.128 [R2.64+0x80], R40 ;  /* 0x0000802802007986 */ /* 0x000fe2000c101d0c */
[----:B------:R-:W-:Y:S05]  /*100f0*/  EXIT ;  /* 0x000000000000794d */ /* 0x000fea0003800000 */
.L_x_2356:
        /* <DEDUP_REMOVED lines=16> */
.L_x_8230:


//--------------------- .text._ZN5flash24flash_fwd_splitkv_kernelI23Flash_fwd_kernel_traitsILi128ELi64ELi128ELi4ELb0ELb0EN7cutlass6half_tE19Flash_kernel_traitsILi128ELi64ELi128ELi4ES3_EELb1ELb0ELb0ELb0ELb1ELb1ELb0ELb0EEEvNS_16Flash_fwd_paramsE --------------------------
	.section	.text._ZN5flash24flash_fwd_splitkv_kernelI23Flash_fwd_kernel_traitsILi128ELi64ELi128ELi4ELb0ELb0EN7cutlass6half_tE19Flash_kernel_traitsILi128ELi64ELi128ELi4ES3_EELb1ELb0ELb0ELb0ELb1ELb1ELb0ELb0EEEvNS_16Flash_fwd_paramsE,"ax",@progbits
	.sectioninfo	@"SHI_REGISTERS=255"
	.align	128
        .global         _ZN5flash24flash_fwd_splitkv_kernelI23Flash_fwd_kernel_traitsILi128ELi64ELi128ELi4ELb0ELb0EN7cutlass6half_tE19Flash_kernel_traitsILi128ELi64ELi128ELi4ES3_EELb1ELb0ELb0ELb0ELb1ELb1ELb0ELb0EEEvNS_16Flash_fwd_paramsE
        .type           _ZN5flash24flash_fwd_splitkv_kernelI23Flash_fwd_kernel_traitsILi128ELi64ELi128ELi4ELb0ELb0EN7cutlass6half_tE19Flash_kernel_traitsILi128ELi64ELi128ELi4ES3_EELb1ELb0ELb0ELb0ELb1ELb1ELb0ELb0EEEvNS_16Flash_fwd_paramsE,@function
        .size           _ZN5flash24flash_fwd_splitkv_kernelI23Flash_fwd_kernel_traitsILi128ELi64ELi128ELi4ELb0ELb0EN7cutlass6half_tE19Flash_kernel_traitsILi128ELi64ELi128ELi4ES3_EELb1ELb0ELb0ELb0ELb1ELb1ELb0ELb0EEEvNS_16Flash_fwd_paramsE,(.L_x_8231 - _ZN5flash24flash_fwd_splitkv_kernelI23Flash_fwd_kernel_traitsILi128ELi64ELi128ELi4ELb0ELb0EN7cutlass6half_tE19Flash_kernel_traitsILi128ELi64ELi128ELi4ES3_EELb1ELb0ELb0ELb0ELb1ELb1ELb0ELb0EEEvNS_16Flash_fwd_paramsE)
        .other          _ZN5flash24flash_fwd_splitkv_kernelI23Flash_fwd_kernel_traitsILi128ELi64ELi128ELi4ELb0ELb0EN7cutlass6half_tE19Flash_kernel_traitsILi128ELi64ELi128ELi4ES3_EELb1ELb0ELb0ELb0ELb1ELb1ELb0ELb0EEEvNS_16Flash_fwd_paramsE,@"STO_CUDA_ENTRY STV_DEFAULT"
_ZN5flash24flash_fwd_splitkv_kernelI23Flash_fwd_kernel_traitsILi128ELi64ELi128ELi4ELb0ELb0EN7cutlass6half_tE19Flash_kernel_traitsILi128ELi64ELi128ELi4ES3_EELb1ELb0ELb0ELb0ELb1ELb1ELb0ELb0EEEvNS_16Flash_fwd_paramsE:
.text._ZN5flash24flash_fwd_splitkv_kernelI23Flash_fwd_kernel_traitsILi128ELi64ELi128ELi4ELb0ELb0EN7cutlass6half_tE19Flash_kernel_traitsILi128ELi64ELi128ELi4ES3_EELb1ELb0ELb0ELb0ELb1ELb1ELb0ELb0EEEvNS_16Flash_fwd_paramsE:
        /* <DEDUP_REMOVED lines=15> */
[----:B------:R-:W-:Y:S01]  /*00f0*/  IMAD.WIDE R6, R5, R3, c[0x0][0x248] ;  /* 0x0000920005067625 */ /* 0x000fe200078e0203 */
[----:B------:R1:W2:Y:S11]  /*0100*/  @P2 LDG.E R226, [R130.64] ;  /* 0x0000000882e22981 */ /* 0x0002b6000c1e1900 */
[----:B------:R3:W5:Y:S04]  /*0110*/  @!P1 LDG.E R11, [R6.64] ;  /* 0x00000008060b9981 */ /* 0x000768000c1e1900 */
[----:B-1----:R-:W2:Y:S01]  /*0120*/  @P2 LDG.E R130, [R130.64+0x4] ;  /* 0x0000040882822981 */ /* 0x002ea2000c1e1900 */
[----:B------:R-:W-:-:S02]  /*0130*/  IMAD.MOV.U32 R2, RZ, RZ, RZ ;  /* 0x000000ffff027224 */ /* 0x000fc400078e00ff */
[----:B------:R-:W-:Y:S01]  /*0140*/  @P0 IMAD.WIDE R8, R5, R3, c[0x0][0x250] ;  /* 0x0000940005080625 */ /* 0x000fe200078e0203 */
[----:B------:R-:W1:Y:S04]  /*0150*/  S2R R32, SR_CTAID.X ;  /* 0x0000000000207919 */ /* 0x000e680000002500 */
[----:B------:R3:W5:Y:S01]  /*0160*/  @P0 LDG.E R2, [R8.64] ;  /* 0x0000000808020981 */ /* 0x000762000c1e1900 */
[----:B------:R-:W-:-:S03]  /*0170*/  ISETP.NE.U32.AND P0, PT, RZ, c[0x0][0x248], PT ;  /* 0x00009200ff007a0c */ /* 0x000fc60003f05070 */
        /* <DEDUP_REMOVED lines=9> */
.L_x_2357:
[----:B-1-34-:R-:W-:Y:S02]  /*0210*/  MOV R4, c[0x0][0x218] ;  /* 0x0000860000047a02 */ /* 0x01afe40000000f00 */
.L_x_2358:
        /* <DEDUP_REMOVED lines=44> */
[----:B------:R-:W-:Y:S02]  /*04e0*/  @P0 IMAD R226, R226, c[0x0][0x1ec], R9 ;  /* 0x00007b00e2e20a24 */ /* 0x000fe400078e0209 */
        /* <DEDUP_REMOVED lines=10> */
[--C-:B------:R-:W-:Y:S01]  /*0590*/  SHF.R.S32.HI R3, RZ, 0x1f, R28.reuse ;  /* 0x0000001fff037819 */ /* 0x100fe2000001141c */
[----:B------:R-:W-:Y:S01]  /*05a0*/  IMAD R5, R5, c[0x0][0x1c0], R28 ;  /* 0x0000700005057a24 */ /* 0x000fe200078e021c */
[----:B------:R-:W-:Y:S02]  /*05b0*/  SHF.R.S32.HI R4, RZ, 0x1f, R2 ;  /* 0x0000001fff047819 */ /* 0x000fe40000011402 */
[----:B------:R-:W-:Y:S01]  /*05c0*/  IADD3.X R7, R226, R7, R0, P0, !PT ;  /* 0x00000007e2077210 */ /* 0x000fe200007fe400 */
[----:B------:R-:W-:Y:S01]  /*05d0*/  IMAD R3, R3, c[0x0][0x1f0], RZ ;  /* 0x00007c0003037a24 */ /* 0x000fe200078e02ff */
[----:B------:R-:W-:Y:S01]  /*05e0*/  ISETP.GE.AND P0, PT, R2, R130, PT ;  /* 0x000000820200720c */ /* 0x000fe20003f06270 */
[----:B------:R-:W-:-:S02]  /*05f0*/  IMAD R136, R5, c[0x0][0x214], R136 ;  /* 0x0000850005887a24 */ /* 0x000fc400078e0288 */
[C---:B------:R-:W-:Y:S02]  /*0600*/  IMAD R3, R28.reuse, c[0x0][0x1f4], R3 ;  /* 0x00007d001c037a24 */ /* 0x040fe400078e0203 */
[----:B------:R-:W-:-:S04]  /*0610*/  IMAD.WIDE.U32 R28, R28, c[0x0][0x1f0], R6 ;  /* 0x00007c001c1c7a25 */ /* 0x000fc800078e0006 */
[----:B------:R-:W-:-:S04]  /*0620*/  IMAD.IADD R11, R29, 0x1, R3 ;  /* 0x000000011d0b7824 */ /* 0x000fc800078e0203 */
        /* <DEDUP_REMOVED lines=10> */
.L_x_2361:
[----:B------:R-:W-:Y:S05]  /*06d0*/  BSYNC B0 ;  /* 0x0000000000007941 */ /* 0x000fea0003800000 */
.L_x_2360:
        /* <DEDUP_REMOVED lines=16> */
.L_x_2363:
[----:B------:R-:W-:Y:S05]  /*07e0*/  BSYNC B0 ;  /* 0x0000000000007941 */ /* 0x000fea0003800000 */
.L_x_2362:
        /* <DEDUP_REMOVED lines=16> */
.L_x_2365:
[----:B------:R-:W-:Y:S05]  /*08f0*/  BSYNC B0 ;  /* 0x0000000000007941 */ /* 0x000fea0003800000 */
.L_x_2364:
        /* <DEDUP_REMOVED lines=16> */
.L_x_2367:
[----:B------:R-:W-:Y:S05]  /*0a00*/  BSYNC B0 ;  /* 0x0000000000007941 */ /* 0x000fea0003800000 */
.L_x_2366:
[----:B------:R-:W-:-:S04]  /*0a10*/  LOP3.LUT P4, RZ, R126, 0x7, RZ, 0xc0, !PT ;  /* 0x000000077eff7812 */ /* 0x000fc8000788c0ff */
[-C--:B------:R-:W-:Y:S02]  /*0a20*/  ISETP.GE.OR P3, PT, R2, R130.reuse, P4 ;  /* 0x000000820200720c */ /* 0x080fe40002766670 */
[-C--:B------:R-:W-:Y:S02]  /*0a30*/  ISETP.GE.OR P2, PT, R6, R130.reuse, P4 ;  /* 0x000000820600720c */ /* 0x080fe40002746670 */
[----:B------:R-:W-:Y:S02]  /*0a40*/  ISETP.GE.OR P1, PT, R5, R130, P4 ;  /* 0x000000820500720c */ /* 0x000fe40002726670 */
        /* <DEDUP_REMOVED lines=15> */
.L_x_2359:
[----:B-1----:R-:W-:Y:S01]  /*0b40*/  ISETP.NE.U32.AND P0, PT, RZ, c[0x0][0x2b8], PT ;  /* 0x0000ae00ff007a0c */ /* 0x002fe20003f05070 */
[----:B------:R-:W-:Y:S01]  /*0b50*/  IMAD.MOV.U32 R0, RZ, RZ, R5 ;  /* 0x000000ffff007224 */ /* 0x000fe200078e0005 */
[----:B------:R-:W-:Y:S02]  /*0b60*/  ISETP.NE.U32.AND P2, PT, RZ, c[0x0][0x2c0], PT ;  /* 0x0000b000ff007a0c */ /* 0x000fe40003f45070 */
[----:B------:R-:W-:Y:S02]  /*0b70*/  ISETP.NE.AND.EX P0, PT, RZ, c[0x0][0x2bc], PT, P0 ;  /* 0x0000af00ff007a0c */ /* 0x000fe40003f05300 */
[----:B------:R-:W-:-:S11]  /*0b80*/  ISETP.NE.AND.EX P2, PT, RZ, c[0x0][0x2c4], PT, P2 ;  /* 0x0000b100ff007a0c */ /* 0x000fd60003f45320 */
[----:B------:R-:W-:Y:S02]  /*0b90*/  @P0 IMAD.WIDE R6, R5, R3, c[0x0][0x2b8] ;  /* 0x0000ae0005060625 */ /* 0x000fe400078e0203 */
[----:B------:R-:W-:-:S03]  /*0ba0*/  @P2 SHF.R.S32.HI R3, RZ, 0x1f, R5 ;  /* 0x0000001fff032819 */ /* 0x000fc60000011405 */
[----:B------:R1:W5:Y:S01]  /*0bb0*/  @P0 LDG.E R0, [R6.64] ;  /* 0x0000000806000981 */ /* 0x000362000c1e1900 */
[----:B------:R-:W-:Y:S01]  /*0bc0*/  CS2R R234, SRZ ;  /* 0x0000000000ea7805 */ /* 0x000fe2000001ff00 */
[----:B------:R-:W-:Y:S01]  /*0bd0*/  @P2 IMAD R3, R3, c[0x0][0x2c8], RZ ;  /* 0x0000b20003032a24 */ /* 0x000fe200078e02ff */
[----:B------:R-:W-:Y:S02]  /*0be0*/  PLOP3.LUT P0, PT, PT, PT, PT, 0x8, 0x0 ;  /* 0x000000000000781c */ /* 0x000fe40003f0e170 */
[----:B------:R-:W-:Y:S01]  /*0bf0*/  IABS R37, c[0x0][0x2d0] ;  /* 0x0000b40000257a13 */ /* 0x000fe20000000000 */
[C---:B------:R-:W-:Y:S02]  /*0c00*/  @P2 IMAD R3, R5.reuse, c[0x0][0x2cc], R3 ;  /* 0x0000b30005032a24 */ /* 0x040fe400078e0203 */
        /* <DEDUP_REMOVED lines=32> */
[----:B------:R-:W-:-:S05]  /*0e10*/  IMAD.WIDE R8, R3, 0x4, R234 ;  /* 0x0000000403087825 */ /* 0x000fca00078e02ea */
[----:B------:R1:W2:Y:S01]  /*0e20*/  LDG.E R2, [R8.64] ;  /* 0x0000000808027981 */ /* 0x0002a2000c1e1900 */
[----:B------:R-:W-:Y:S01]  /*0e30*/  IABS R0, c[0x0][0x1c8] ;  /* 0x0000720000007a13 */ /* 0x000fe20000000000 */
[----:B------:R-:W-:-:S04]  /*0e40*/  IMAD.MOV R3, RZ, RZ, -R3 ;  /* 0x000000ffff037224 */ /* 0x000fc800078e0a03 */
[----:B------:R-:W-:Y:S01]  /*0e50*/  IMAD R7, R3, c[0x0][0x2d0], R7 ;  /* 0x0000b40003077a24 */ /* 0x000fe200078e0207 */
[----:B-1----:R-:W1:Y:S08]  /*0e60*/  I2F.RP R8, R0 ;  /* 0x0000000000087306 */ /* 0x002e700000209400 */
        /* <DEDUP_REMOVED lines=23> */
[----:B------:R-:W-:-:S09]  /*0fe0*/  @!P1 IADD3 R9, -R9, RZ, RZ ;  /* 0x000000ff09099210 */ /* 0x000fd20007ffe1ff */
[----:B------:R-:W-:-:S04]  /*0ff0*/  @!P2 LOP3.LUT R9, RZ, c[0x0][0x1c8], RZ, 0x33, !PT ;  /* 0x00007200ff09aa12 */ /* 0x000fc800078e33ff */
[----:B------:R-:W-:-:S05]  /*1000*/  SHF.R.S32.HI R8, RZ, 0x1f, R9 ;  /* 0x0000001fff087819 */ /* 0x000fca0000011409 */
[----:B------:R-:W-:-:S04]  /*1010*/  IMAD R6, R8, c[0x0][0x1b0], RZ ;  /* 0x00006c0008067a24 */ /* 0x000fc800078e02ff */
[----:B------:R-:W-:Y:S01]  /*1020*/  IMAD R6, R9, c[0x0][0x1b4], R6 ;  /* 0x00006d0009067a24 */ /* 0x000fe200078e0206 */
[----:B--2---:R-:W-:Y:S01]  /*1030*/  SHF.R.S32.HI R11, RZ, 0x1f, R2 ;  /* 0x0000001fff0b7819 */ /* 0x004fe20000011402 */
[----:B------:R-:W-:-:S04]  /*1040*/  IMAD.WIDE.U32 R12, R2, c[0x0][0x180], RZ ;  /* 0x00006000020c7a25 */ /* 0x000fc800078e00ff */
[C---:B------:R-:W-:Y:S02]  /*1050*/  IMAD R3, R11.reuse, c[0x0][0x180], RZ ;  /* 0x000060000b037a24 */ /* 0x040fe400078e02ff */
[----:B------:R-:W-:Y:S02]  /*1060*/  IMAD R11, R11, c[0x0][0x188], RZ ;  /* 0x000062000b0b7a24 */ /* 0x000fe400078e02ff */
[C---:B------:R-:W-:Y:S02]  /*1070*/  IMAD R3, R2.reuse, c[0x0][0x184], R3 ;  /* 0x0000610002037a24 */ /* 0x040fe400078e0203 */
[C---:B------:R-:W-:Y:S02]  /*1080*/  IMAD R11, R2.reuse, c[0x0][0x18c], R11 ;  /* 0x00006300020b7a24 */ /* 0x040fe400078e020b */
[----:B------:R-:W-:Y:S02]  /*1090*/  IMAD.IADD R13, R13, 0x1, R3 ;  /* 0x000000010d0d7824 */ /* 0x000fe400078e0203 */
[----:B------:R-:W-:-:S04]  /*10a0*/  IMAD.WIDE.U32 R2, R2, c[0x0][0x188], RZ ;  /* 0x0000620002027a25 */ /* 0x000fc800078e00ff */
[----:B------:R-:W-:Y:S01]  /*10b0*/  IMAD.WIDE.U32 R22, R7, c[0x0][0x198], R12 ;  /* 0x0000660007167a25 */ /* 0x000fe200078e000c */
[----:B------:R-:W-:-:S03]  /*10c0*/  IADD3 R11, R3, R11, RZ ;  /* 0x0000000b030b7210 */ /* 0x000fc60007ffe0ff */
[----:B------:R-:W-:Y:S01]  /*10d0*/  IMAD.MOV.U32 R14, RZ, RZ, R2 ;  /* 0x000000ffff0e7224 */ /* 0x000fe200078e0002 */
[----:B------:R-:W-:-:S05]  /*10e0*/  IADD3 R23, R23, R0, RZ ;  /* 0x0000000017177210 */ /* 0x000fca0007ffe0ff */
[----:B------:R-:W-:-:S04]  /*10f0*/  IMAD.WIDE.U32 R22, R9, c[0x0][0x1b0], R22 ;  /* 0x00006c0009167a25 */ /* 0x000fc800078e0016 */
[----:B------:R-:W-:Y:S01]  /*1100*/  IMAD.IADD R6, R23, 0x1, R6 ;  /* 0x0000000117067824 */ /* 0x000fe200078e0206 */
[----:B------:R-:W-:Y:S05]  /*1110*/  BRA `(.L_x_2369) ;  /* 0x0000045000007947 */ /* 0x000fea0003800000 */
.L_x_2368:
[----:B------:R-:W-:-:S13]  /*1120*/  ISETP.NE.AND P4, PT, R11, -0x1, PT ;  /* 0xffffffff0b00780c */ /* 0x000fda0003f85270 */
        /* <DEDUP_REMOVED lines=14> */
.L_x_2370:
[----:B------:R-:W-:Y:S02]  /*1210*/  IABS R7, c[0x0][0x1c8] ;  /* 0x0000720000077a13 */ /* 0x000fe40000000000 */
[----:B------:R-:W-:Y:S02]  /*1220*/  @P4 IADD3 R11, R2, R11, RZ ;  /* 0x0000000b020b4210 */ /* 0x000fe40007ffe0ff */
[----:B------:R-:W1:Y:S03]  /*1230*/  I2F.RP R12, R7 ;  /* 0x00000007000c7306 */ /* 0x000e660000209400 */
[----:B------:R-:W-:-:S04]  /*1240*/  @P4 IMAD.WIDE.U32 R14, R11, c[0x0][0x1a0], RZ ;  /* 0x000068000b0e4a25 */ /* 0x000fc800078e00ff */
[----:B------:R-:W-:Y:S01]  /*1250*/  @P4 IMAD R11, R11, c[0x0][0x1a4], R15 ;  /* 0x000069000b0b4a24 */ /* 0x000fe200078e020f */
[----:B-1----:R-:W1:Y:S02]  /*1260*/  MUFU.RCP R12, R12 ;  /* 0x0000000c000c7308 */ /* 0x002e640000001000 */
[----:B-1----:R-:W-:-:S06]  /*1270*/  IADD3 R12, R12, 0xffffffe, RZ ;  /* 0x0ffffffe0c0c7810 */ /* 0x002fcc0007ffe0ff */
[----:B------:R-:W1:Y:S02]  /*1280*/  F2I.FTZ.U32.TRUNC.NTZ R13, R12 ;  /* 0x0000000c000d7305 */ /* 0x000e64000021f000 */
[----:B-1----:R-:W-:Y:S02]  /*1290*/  IMAD.MOV R3, RZ, RZ, -R13 ;  /* 0x000000ffff037224 */ /* 0x002fe400078e0a0d */
[----:B------:R-:W-:Y:S02]  /*12a0*/  IMAD.MOV.U32 R12, RZ, RZ, RZ ;  /* 0x000000ffff0c7224 */ /* 0x000fe400078e00ff */
[----:B------:R-:W-:Y:S01]  /*12b0*/  IMAD R4, R3, R7, RZ ;  /* 0x0000000703047224 */ /* 0x000fe200078e02ff */
[----:B------:R-:W-:-:S03]  /*12c0*/  IABS R3, R28 ;  /* 0x0000001c00037213 */ /* 0x000fc60000000000 */
[----:B------:R-:W-:Y:S01]  /*12d0*/  IMAD.HI.U32 R9, R13, R4, R12 ;  /* 0x000000040d097227 */ /* 0x000fe200078e000c */
[----:B------:R-:W-:Y:S02]  /*12e0*/  MOV R4, R3 ;  /* 0x0000000300047202 */ /* 0x000fe40000000f00 */
[----:B------:R-:W-:Y:S01]  /*12f0*/  MOV R12, R8 ;  /* 0x00000008000c7202 */ /* 0x000fe20000000f00 */
[----:B------:R-:W-:Y:S02]  /*1300*/  IMAD.MOV.U32 R13, RZ, RZ, R6 ;  /* 0x000000ffff0d7224 */ /* 0x000fe400078e0006 */
        /* <DEDUP_REMOVED lines=9> */
[----:B------:R-:W-:-:S02]  /*13a0*/  ISETP.GE.AND P2, PT, R3, RZ, PT ;  /* 0x000000ff0300720c */ /* 0x000fc40003f46270 */
[----:B------:R-:W-:-:S04]  /*13b0*/  LEA R7, R133, 0xffffff80, 0x7 ;  /* 0xffffff8085077811 */ /* 0x000fc800078e38ff */
[----:B------:R-:W-:Y:S01]  /*13c0*/  SHF.R.S32.HI R4, RZ, 0x1f, R7 ;  /* 0x0000001fff047819 */ /* 0x000fe20000011407 */
[----:B------:R-:W-:Y:S01]  /*13d0*/  IMAD.WIDE.U32 R12, R7, c[0x0][0x198], R12 ;  /* 0x00006600070c7a25 */ /* 0x000fe200078e000c */
[----:B------:R-:W-:-:S03]  /*13e0*/  @P3 IADD3 R9, R9, 0x1, RZ ;  /* 0x0000000109093810 */ /* 0x000fc60007ffe0ff */
[----:B------:R-:W-:Y:S02]  /*13f0*/  IMAD R3, R4, c[0x0][0x198], RZ ;  /* 0x0000660004037a24 */ /* 0x000fe400078e02ff */
[----:B------:R-:W-:Y:S01]  /*1400*/  @!P2 IMAD.MOV R9, RZ, RZ, -R9 ;  /* 0x000000ffff09a224 */ /* 0x000fe200078e0a09 */
[----:B------:R-:W-:Y:S01]  /*1410*/  @!P1 LOP3.LUT R9, RZ, c[0x0][0x1c8], RZ, 0x33, !PT ;  /* 0x00007200ff099a12 */ /* 0x000fe200078e33ff */
[----:B------:R-:W-:-:S03]  /*1420*/  IMAD R3, R7, c[0x0][0x19c], R3 ;  /* 0x0000670007037a24 */ /* 0x000fc600078e0203 */
[----:B------:R-:W-:Y:S01]  /*1430*/  SHF.R.S32.HI R8, RZ, 0x1f, R9 ;  /* 0x0000001fff087819 */ /* 0x000fe20000011409 */
[----:B------:R-:W-:-:S04]  /*1440*/  IMAD.IADD R13, R13, 0x1, R3 ;  /* 0x000000010d0d7824 */ /* 0x000fc800078e0203 */
[----:B------:R-:W-:Y:S02]  /*1450*/  IMAD R6, R8, c[0x0][0x1b0], RZ ;  /* 0x00006c0008067a24 */ /* 0x000fe400078e02ff */
[----:B------:R-:W-:-:S04]  /*1460*/  IMAD.WIDE.U32 R12, R9, c[0x0][0x1b0], R12 ;  /* 0x00006c00090c7a25 */ /* 0x000fc800078e000c */
[----:B------:R-:W-:Y:S01]  /*1470*/  IMAD R6, R9, c[0x0][0x1b4], R6 ;  /* 0x00006d0009067a24 */ /* 0x000fe200078e0206 */
[----:B------:R-:W-:-:S03]  /*1480*/  MOV R22, R12 ;  /* 0x0000000c00167202 */ /* 0x000fc60000000f00 */
        /* <DEDUP_REMOVED lines=14> */
.L_x_2369:
[----:B------:R-:W-:Y:S01]  /*1570*/  ISETP.NE.AND P1, PT, R226, -0x1, PT ;  /* 0xffffffffe200780c */ /* 0x000fe20003f25270 */
[----:B------:R-:W-:Y:S01]  /*1580*/  IMAD R8, R8, c[0x0][0x1b8], RZ ;  /* 0x00006e0008087a24 */ /* 0x000fe200078e02ff */
[----:B------:R-:W-:Y:S02]  /*1590*/  SHF.R.S32.HI R132, RZ, 0x1f, R126 ;  /* 0x0000001fff847819 */ /* 0x000fe4000001147e */
[----:B------:R-:W-:Y:S01]  /*15a0*/  IADD3 R223, -R136, R130, RZ ;  /* 0x0000008288df7210 */ /* 0x000fe20007ffe1ff */
[----:B------:R-:W-:Y:S01]  /*15b0*/  IMAD R8, R9, c[0x0][0x1bc], R8 ;  /* 0x00006f0009087a24 */ /* 0x000fe200078e0208 */
[----:B-----5:R-:W-:Y:S02]  /*15c0*/  LEA.HI R0, R132, R126, RZ, 0x3 ;  /* 0x0000007e84007211 */ /* 0x020fe400078f18ff */
[----:B------:R-:W-:-:S02]  /*15d0*/  SHF.R.S32.HI R16, RZ, 0x1f, R28 ;  /* 0x0000001fff107819 */ /* 0x000fc4000001141c */
[----:B------:R-:W-:Y:S02]  /*15e0*/  SHF.R.S32.HI R232, RZ, 0x3, R0 ;  /* 0x00000003ffe87819 */ /* 0x000fe40000011400 */
[----:B------:R-:W-:Y:S01]  /*15f0*/  LOP3.LUT R0, R0, 0xfffffff8, RZ, 0xc0, !PT ;  /* 0xfffffff800007812 */ /* 0x000fe200078ec0ff */
[----:B------:R-:W-:Y:S01]  /*1600*/  @!P1 IMAD.WIDE.U32 R12, R5, c[0x0][0x178], RZ ;  /* 0x00005e00050c9a25 */ /* 0x000fe200078e00ff */
[----:B------:R-:W-:Y:S02]  /*1610*/  @!P1 SHF.R.S32.HI R3, RZ, 0x1f, R5 ;  /* 0x0000001fff039819 */ /* 0x000fe40000011405 */
[-C--:B------:R-:W-:Y:S01]  /*1620*/  IADD3 R0, -R0, R126.reuse, RZ ;  /* 0x0000007e00007210 */ /* 0x080fe20007ffe1ff */
[----:B------:R-:W-:Y:S01]  /*1630*/  @P1 IMAD.WIDE.U32 R18, R226, c[0x0][0x190], RZ ;  /* 0x00006400e2121a25 */ /* 0x000fe200078e00ff */
[----:B------:R-:W-:Y:S02]  /*1640*/  IADD3 R10, R232, 0x10, RZ ;  /* 0x00000010e80a7810 */ /* 0x000fe40007ffe0ff */
[----:B------:R-:W-:Y:S01]  /*1650*/  SHF.R.S32.HI R233, RZ, 0x1f, R232 ;  /* 0x0000001fffe97819 */ /* 0x000fe200000114e8 */
[----:B------:R-:W-:Y:S01]  /*1660*/  @!P1 IMAD R3, R3, c[0x0][0x178], RZ ;  /* 0x00005e0003039a24 */ /* 0x000fe200078e02ff */
[----:B------:R-:W-:Y:S01]  /*1670*/  ISETP.GE.AND P6, PT, R10, R223, PT ;  /* 0x000000df0a00720c */ /* 0x000fe20003fc6270 */
[----:B------:R-:W-:Y:S01]  /*1680*/  IMAD.SHL.U32 R228, R232, 0x40, RZ ;  /* 0x00000040e8e47824 */ /* 0x000fe200078e00ff */
[----:B------:R-:W-:Y:S01]  /*1690*/  IADD3 R227, R133, -0x1, RZ ;  /* 0xffffffff85e37810 */ /* 0x000fe20007ffe0ff */
[----:B------:R-:W-:Y:S01]  /*16a0*/  @!P1 IMAD R3, R5, c[0x0][0x17c], R3 ;  /* 0x00005f0005039a24 */ /* 0x000fe200078e0203 */
[----:B------:R-:W-:Y:S01]  /*16b0*/  LEA.HI R5, R132, R126, RZ, 0x6 ;  /* 0x0000007e84057211 */ /* 0x000fe200078f30ff */
[----:B------:R-:W-:Y:S01]  /*16c0*/  @!P1 IMAD.MOV.U32 R18, RZ, RZ, R12 ;  /* 0x000000ffff129224 */ /* 0x000fe200078e000c */
[----:B------:R-:W-:Y:S01]  /*16d0*/  LOP3.LUT R228, R228, 0x1c0, RZ, 0xc0, !PT ;  /* 0x000001c0e4e47812 */ /* 0x000fe200078ec0ff */
[----:B------:R-:W-:Y:S01]  /*16e0*/  IMAD.SHL.U32 R230, R0, 0x8, RZ ;  /* 0x0000000800e67824 */ /* 0x000fe200078e00ff */
[----:B------:R-:W-:Y:S01]  /*16f0*/  SHF.L.U32 R124, R227, 0x7, RZ ;  /* 0x00000007e37c7819 */ /* 0x000fe200000006ff */
[----:B------:R-:W-:Y:S01]  /*1700*/  @P1 IMAD R2, R226, c[0x0][0x194], R19 ;  /* 0x00006500e2021a24 */ /* 0x000fe200078e0213 */
[----:B------:R-:W-:Y:S01]  /*1710*/  MOV R125, c[0x0][0x198] ;  /* 0x00006600007d7a02 */ /* 0x000fe20000000f00 */
[----:B------:R-:W-:Y:S01]  /*1720*/  @!P1 IMAD.IADD R2, R13, 0x1, R3 ;  /* 0x000000010d029824 */ /* 0x000fe200078e0203 */
[----:B------:R-:W-:Y:S01]  /*1730*/  IADD3 R18, P1, R230, R18, RZ ;  /* 0x00000012e6127210 */ /* 0x000fe20007f3e0ff */
[----:B------:R-:W-:Y:S01]  /*1740*/  IMAD.WIDE R32, R32, 0x40, R232 ;  /* 0x0000004020207825 */ /* 0x000fe200078e02e8 */
[----:B------:R-:W-:-:S02]  /*1750*/  SHF.R.S32.HI R12, RZ, 0x1f, R230 ;  /* 0x0000001fff0c7819 */ /* 0x000fc400000114e6 */
[----:B------:R-:W-:Y:S01]  /*1760*/  LOP3.LUT R3, R228, 0x38, R230, 0xf8, !PT ;  /* 0x00000038e4037812 */ /* 0x000fe200078ef8e6 */
[----:B------:R-:W-:Y:S01]  /*1770*/  IMAD R16, R16, c[0x0][0x1a8], RZ ;  /* 0x00006a0010107a24 */ /* 0x000fe200078e02ff */
[----:B------:R-:W-:Y:S01]  /*1780*/  SHF.R.U32.HI R228, RZ, 0x3, R228 ;  /* 0x00000003ffe47819 */ /* 0x000fe200000116e4 */
[----:B------:R-:W-:Y:S01]  /*1790*/  IMAD.X R19, R12, 0x1, R2, P1 ;  /* 0x000000010c137824 */ /* 0x000fe200008e0602 */
[----:B------:R-:W-:Y:S01]  /*17a0*/  IADD3 R2, R232, 0x20, RZ ;  /* 0x00000020e8027810 */ /* 0x000fe20007ffe0ff */
[----:B------:R-:W-:Y:S01]  /*17b0*/  IMAD.SHL.U32 R5, R5, 0x8, RZ ;  /* 0x0000000805057824 */ /* 0x000fe200078e00ff */
[----:B------:R-:W-:Y:S01]  /*17c0*/  LOP3.LUT R228, R3, R228, RZ, 0x3c, !PT ;  /* 0x000000e403e47212 */ /* 0x000fe200078e3cff */
[----:B------:R-:W-:Y:S01]  /*17d0*/  IMAD R16, R28, c[0x0][0x1ac], R16 ;  /* 0x00006b001c107a24 */ /* 0x000fe200078e0210 */
[----:B------:R-:W-:Y:S01]  /*17e0*/  IADD3 R3, R232, 0x30, RZ ;  /* 0x00000030e8037810 */ /* 0x000fe20007ffe0ff */
[----:B------:R-:W-:Y:S01]  /*17f0*/  IMAD.WIDE.U32 R28, R28, c[0x0][0x1a8], R18 ;  /* 0x00006a001c1c7a25 */ /* 0x000fe200078e0012 */
[----:B------:R-:W-:-:S02]  /*1800*/  ISETP.GE.AND P1, PT, R232, R223, PT ;  /* 0x000000dfe800720c */ /* 0x000fc40003f26270 */
[-C--:B------:R-:W-:Y:S01]  /*1810*/  ISETP.GE.AND P2, PT, R2, R223.reuse, PT ;  /* 0x000000df0200720c */ /* 0x080fe20003f46270 */
[----:B------:R-:W-:Y:S01]  /*1820*/  IMAD.IADD R17, R29, 0x1, R16 ;  /* 0x000000011d117824 */ /* 0x000fe200078e0210 */
[----:B------:R-:W-:Y:S01]  /*1830*/  IADD3 R14, P4, R230, R14, RZ ;  /* 0x0000000ee60e7210 */ /* 0x000fe20007f9e0ff */
[----:B------:R-:W-:Y:S01]  /*1840*/  @!P6 IMAD.MOV.U32 R20, RZ, RZ, R28 ;  /* 0x000000ffff14e224 */ /* 0x000fe200078e001c */
[----:B------:R-:W-:Y:S01]  /*1850*/  ISETP.GE.AND P3, PT, R3, R223, PT ;  /* 0x000000df0300720c */ /* 0x000fe20003f66270 */
[----:B------:R-:W-:Y:S01]  /*1860*/  IMAD R134, R233, c[0x0][0x198], RZ ;  /* 0x00006600e9867a24 */ /* 0x000fe200078e02ff */
[----:B------:R-:W-:Y:S02]  /*1870*/  IADD3.X R15, R12, R11, RZ, P4, !PT ;  /* 0x0000000b0c0f7210 */ /* 0x000fe400027fe4ff */
[----:B------:R-:W-:Y:S01]  /*1880*/  IADD3 R22, P5, R230, R22, RZ ;  /* 0x00000016e6167210 */ /* 0x000fe20007fbe0ff */
[----:B------:R-:W-:Y:S01]  /*1890*/  IMAD R134, R232, c[0x0][0x19c], R134 ;  /* 0x00006700e8867a24 */ /* 0x000fe200078e0286 */
[----:B------:R-:W-:Y:S01]  /*18a0*/  @!P6 IADD3 R26, P4, R32, 0x10, RZ ;  /* 0x00000010201ae810 */ /* 0x000fe20007f9e0ff */
[----:B------:R-:W-:Y:S01]  /*18b0*/  @!P1 IMAD.MOV.U32 R16, RZ, RZ, R28 ;  /* 0x000000ffff109224 */ /* 0x000fe200078e001c */
[----:B------:R-:W-:Y:S01]  /*18c0*/  LOP3.LUT R228, R228, 0xfffffe00, R5, 0xf8, !PT ;  /* 0xfffffe00e4e47812 */ /* 0x000fe200078ef805 */
[----:B------:R-:W-:Y:S01]  /*18d0*/  IMAD.X R23, R12, 0x1, R6, P5 ;  /* 0x000000010c177824 */ /* 0x000fe200028e0606 */
[----:B------:R-:W-:Y:S01]  /*18e0*/  @!P6 IADD3.X R5, RZ, R33, RZ, P4, !PT ;  /* 0x00000021ff05e210 */ /* 0x000fe200027fe4ff */
[----:B------:R-:W-:Y:S01]  /*18f0*/  @!P1 IMAD R12, R33, c[0x0][0x190], RZ ;  /* 0x00006400210c9a24 */ /* 0x000fe200078e02ff */
[C---:B------:R-:W-:Y:S01]  /*1900*/  @!P2 IADD3 R24, P5, R32.reuse, 0x20, RZ ;  /* 0x000000202018a810 */ /* 0x040fe20007fbe0ff */
[--C-:B------:R-:W-:Y:S01]  /*1910*/  @!P2 IMAD.MOV.U32 R31, RZ, RZ, R17.reuse ;  /* 0x000000ffff1fa224 */ /* 0x100fe200078e0011 */
[-C--:B------:R-:W-:Y:S01]  /*1920*/  @!P6 MOV R21, R17.reuse ;  /* 0x000000110015e202 */ /* 0x080fe20000000f00 */
[----:B------:R-:W-:Y:S01]  /*1930*/  @!P6 IMAD R5, R5, c[0x0][0x190], RZ ;  /* 0x000064000505ea24 */ /* 0x000fe200078e02ff */
[----:B------:R-:W-:Y:S01]  /*1940*/  @!P3 MOV R29, R17 ;  /* 0x00000011001db202 */ /* 0x000fe20000000f00 */
[C---:B------:R-:W-:Y:S01]  /*1950*/  @!P1 IMAD R12, R32.reuse, c[0x0][0x194], R12 ;  /* 0x00006500200c9a24 */ /* 0x040fe200078e020c */
[C---:B------:R-:W-:Y:S01]  /*1960*/  @!P3 IADD3 R18, P4, R32.reuse, 0x30, RZ ;  /* 0x000000302012b810 */ /* 0x040fe20007f9e0ff */
[----:B------:R-:W-:Y:S01]  /*1970*/  @!P1 IMAD.WIDE.U32 R16, R32, c[0x0][0x190], R16 ;  /* 0x0000640020109a25 */ /* 0x000fe200078e0010 */
[----:B------:R-:W-:-:S02]  /*1980*/  SHF.L.U32 R228, R228, 0x1, RZ ;  /* 0x00000001e4e47819 */ /* 0x000fc400000006ff */
[----:B------:R-:W-:Y:S01]  /*1990*/  SHF.L.U32 R194, R126, 0x1, RZ ;  /* 0x000000017ec27819 */ /* 0x000fe200000006ff */
[----:B------:R-:W-:Y:S01]  /*19a0*/  @!P2 IMAD.X R11, RZ, RZ, R33, P5 ;  /* 0x000000ffff0ba224 */ /* 0x000fe200028e0621 */
[----:B------:R-:W-:Y:S01]  /*19b0*/  @!P1 IADD3 R12, R17, R12, RZ ;  /* 0x0000000c110c9210 */ /* 0x000fe20007ffe0ff */
[----:B------:R-:W-:Y:S01]  /*19c0*/  @!P6 IMAD R5, R26, c[0x0][0x194], R5 ;  /* 0x000065001a05ea24 */ /* 0x000fe200078e0205 */
[----:B------:R-:W-:Y:S01]  /*19d0*/  LOP3.LUT R194, R194, 0x6, RZ, 0xc0, !PT ;  /* 0x00000006c2c27812 */ /* 0x000fe200078ec0ff */
[----:B------:R-:W-:Y:S02]  /*19e0*/  @!P3 IMAD.X R6, RZ, RZ, R33, P4 ;  /* 0x000000ffff06b224 */ /* 0x000fe400020e0621 */
[----:B------:R-:W-:Y:S01]  /*19f0*/  @!P6 IMAD.WIDE.U32 R26, R26, c[0x0][0x190], R20 ;  /* 0x000064001a1aea25 */ /* 0x000fe200078e0014 */
[----:B------:R-:W-:-:S03]  /*1a00*/  @!P1 LEA R20, P4, R16, c[0x0][0x160], 0x1 ;  /* 0x0000580010149a11 */ /* 0x000fc600078808ff */
[----:B------:R-:W-:Y:S01]  /*1a10*/  @!P2 IMAD R11, R11, c[0x0][0x190], RZ ;  /* 0x000064000b0baa24 */ /* 0x000fe200078e02ff */
[----:B------:R-:W-:Y:S01]  /*1a20*/  @!P1 LEA.HI.X R21, R16, c[0x0][0x164], R12, 0x1, P4 ;  /* 0x0000590010159a11 */ /* 0x000fe200020f0c0c */
[----:B------:R-:W-:Y:S01]  /*1a30*/  @!P2 IMAD.MOV.U32 R30, RZ, RZ, R28 ;  /* 0x000000ffff1ea224 */ /* 0x000fe200078e001c */
[----:B------:R-:W-:Y:S01]  /*1a40*/  @!P6 LEA R16, P5, R26, c[0x0][0x160], 0x1 ;  /* 0x000058001a10ea11 */ /* 0x000fe200078a08ff */
[C---:B------:R-:W-:Y:S02]  /*1a50*/  @!P2 IMAD R11, R24.reuse, c[0x0][0x194], R11 ;  /* 0x00006500180baa24 */ /* 0x040fe400078e020b */
[----:B------:R-:W-:Y:S01]  /*1a60*/  @!P6 IMAD.IADD R5, R27, 0x1, R5 ;  /* 0x000000011b05e824 */ /* 0x000fe200078e0205 */
[----:B------:R-:W-:Y:S01]  /*1a70*/  @!PT LDS RZ, [RZ] ;  /* 0x00000000fffff984 */ /* 0x000fe20000000800 */
[----:B------:R-:W-:Y:S01]  /*1a80*/  @!PT LDS RZ, [RZ] ;  /* 0x00000000fffff984 */ /* 0x000fe20000000800 */
[----:B------:R-:W-:Y:S01]  /*1a90*/  @!PT LDS RZ, [RZ] ;  /* 0x00000000fffff984 */ /* 0x000fe20000000800 */
[----:B------:R1:W-:Y:S01]  /*1aa0*/  @!P1 LDGSTS.E.BYPASS.LTC128B.128 [R228], [R20.64] ;  /* 0x0000000014e49fae */ /* 0x0003e2000b901d48 */
[----:B------:R-:W-:-:S03]  /*1ab0*/  @!P2 IMAD.WIDE.U32 R24, R24, c[0x0][0x190], R30 ;  /* 0x000064001818aa25 */ /* 0x000fc600078e001e */
[----:B------:R-:W-:Y:S01]  /*1ac0*/  @!P6 LEA.HI.X R17, R26, c[0x0][0x164], R5, 0x1, P5 ;  /* 0x000059001a11ea11 */ /* 0x000fe200028f0c05 */
[----:B------:R-:W-:Y:S01]  /*1ad0*/  @!P2 IMAD.IADD R11, R25, 0x1, R11 ;  /* 0x00000001190ba824 */ /* 0x000fe200078e020b */
[----:B------:R-:W-:Y:S01]  /*1ae0*/  @!P2 LEA R12, P4, R24, c[0x0][0x160], 0x1 ;  /* 0x00005800180caa11 */ /* 0x000fe200078808ff */
[----:B------:R-:W-:Y:S01]  /*1af0*/  IMAD.IADD R5, R129, 0x1, -R124 ;  /* 0x0000000181057824 */ /* 0x000fe200078e0a7c */
[----:B------:R1:W-:Y:S01]  /*1b00*/  @!P1 LDGSTS.E.BYPASS.LTC128B.128 [R228+0x2000], [R20.64+0x80] ;  /* 0x0200008014e49fae */ /* 0x0003e2000b901d48 */
[----:B------:R-:W-:Y:S01]  /*1b10*/  @!P3 IMAD R6, R6, c[0x0][0x190], RZ ;  /* 0x000064000606ba24 */ /* 0x000fe200078e02ff */
[----:B------:R-:W-:Y:S01]  /*1b20*/  @!P2 LEA.HI.X R13, R24, c[0x0][0x164], R11, 0x1, P4 ;  /* 0x00005900180daa11 */ /* 0x000fe200020f0c0b */
[----:B------:R-:W-:Y:S01]  /*1b30*/  IMAD.WIDE.U32 R24, R232, c[0x0][0x198], R22 ;  /* 0x00006600e8187a25 */ /* 0x000fe200078e0016 */
[-C--:B------:R-:W-:Y:S01]  /*1b40*/  ISETP.GE.AND P4, PT, R10, R5.reuse, PT ;  /* 0x000000050a00720c */ /* 0x080fe20003f86270 */
[----:B------:R2:W-:Y:S01]  /*1b50*/  @!P6 LDGSTS.E.BYPASS.LTC128B.128 [R228+0x800], [R16.64] ;  /* 0x0080000010e4efae */ /* 0x0005e2000b901d48 */
[----:B------:R-:W-:Y:S01]  /*1b60*/  ISETP.GE.AND P1, PT, R2, R5, PT ;  /* 0x000000050200720c */ /* 0x000fe20003f26270 */
[----:B------:R-:W-:-:S02]  /*1b70*/  @!P3 IMAD R6, R18, c[0x0][0x194], R6 ;  /* 0x000065001206ba24 */ /* 0x000fc400078e0206 */
[----:B------:R-:W-:Y:S01]  /*1b80*/  @!P3 IMAD.WIDE.U32 R18, R18, c[0x0][0x190], R28 ;  /* 0x000064001212ba25 */ /* 0x000fe200078e001c */
[----:B------:R2:W-:Y:S01]  /*1b90*/  @!P6 LDGSTS.E.BYPASS.LTC128B.128 [R228+0x2800], [R16.64+0x80] ;  /* 0x0280008010e4efae */ /* 0x0005e2000b901d48 */
[----:B------:R-:W-:Y:S02]  /*1ba0*/  ISETP.GE.AND P6, PT, R232, R5, PT ;  /* 0x00000005e800720c */ /* 0x000fe40003fc6270 */
[----:B------:R-:W-:Y:S01]  /*1bb0*/  @!P3 IMAD.IADD R6, R19, 0x1, R6 ;  /* 0x000000011306b824 */ /* 0x000fe200078e0206 */
[C---:B------:R-:W-:Y:S01]  /*1bc0*/  @!P3 LEA R22, P5, R18.reuse, c[0x0][0x160], 0x1 ;  /* 0x000058001216ba11 */ /* 0x040fe200078a08ff */
[----:B------:R-:W-:Y:S01]  /*1bd0*/  IMAD.MOV.U32 R135, RZ, RZ, R24 ;  /* 0x000000ffff877224 */ /* 0x000fe200078e0018 */
[----:B------:R3:W-:Y:S01]  /*1be0*/  @!P2 LDGSTS.E.BYPASS.LTC128B.128 [R228+0x1000], [R12.64] ;  /* 0x010000000ce4afae */ /* 0x0007e2000b901d48 */
[----:B------:R-:W-:Y:S01]  /*1bf0*/  IMAD.IADD R134, R25, 0x1, R134 ;  /* 0x0000000119867824 */ /* 0x000fe200078e0286 */
[----:B------:R-:W-:Y:S01]  /*1c00*/  @!P3 LEA.HI.X R23, R18, c[0x0][0x164], R6, 0x1, P5 ;  /* 0x000059001217ba11 */ /* 0x000fe200028f0c06 */
[----:B------:R-:W-:Y:S01]  /*1c10*/  IMAD.MOV.U32 R11, RZ, RZ, c[0x0][0x19c] ;  /* 0x00006700ff0b7624 */ /* 0x000fe200078e00ff */
[----:B------:R-:W-:Y:S01]  /*1c20*/  @!P4 LEA R6, P5, R125, R135, 0x4 ;  /* 0x000000877d06c211 */ /* 0x000fe200078a20ff */
[----:B------:R3:W-:Y:S01]  /*1c30*/  @!P2 LDGSTS.E.BYPASS.LTC128B.128 [R228+0x3000], [R12.64+0x80] ;  /* 0x030000800ce4afae */ /* 0x0007e2000b901d48 */
[----:B------:R-:W-:-:S02]  /*1c40*/  IMAD.WIDE.U32 R14, R9, c[0x0][0x1b8], R14 ;  /* 0x00006e00090e7a25 */ /* 0x000fc400078e000e */
[C---:B------:R-:W-:Y:S01]  /*1c50*/  @!P4 LEA R18, P2, R6.reuse, c[0x0][0x168], 0x1 ;  /* 0x00005a000612ca11 */ /* 0x040fe200078408ff */
[----:B------:R4:W-:Y:S02]  /*1c60*/  @!P3 LDGSTS.E.BYPASS.LTC128B.128 [R228+0x1800], [R22.64] ;  /* 0x0180000016e4bfae */ /* 0x0009e4000b901d48 */
[----:B------:R-:W-:Y:S02]  /*1c70*/  IADD3 R15, R15, R8, RZ ;  /* 0x000000080f0f7210 */ /* 0x000fe40007ffe0ff */
[----:B------:R4:W-:Y:S01]  /*1c80*/  @!P3 LDGSTS.E.BYPASS.LTC128B.128 [R228+0x3800], [R22.64+0x80] ;  /* 0x0380008016e4bfae */ /* 0x0009e2000b901d48 */
[C---:B--2---:R-:W-:Y:S01]  /*1c90*/  IMAD.WIDE.U32 R16, R125.reuse, 0x20, RZ ;  /* 0x000000207d107825 */ /* 0x044fe200078e00ff */
[----:B---3--:R-:W-:Y:S02]  /*1ca0*/  @!P4 LEA.HI.X R12, R125, R134, R11, 0x4, P5 ;  /* 0x000000867d0cc211 */ /* 0x008fe400028f240b */
[----:B------:R-:W-:Y:S02]  /*1cb0*/  ISETP.GE.AND P5, PT, R3, R5, PT ;  /* 0x000000050300720c */ /* 0x000fe40003fa6270 */
[----:B------:R-:W-:Y:S01]  /*1cc0*/  @!P4 LEA.HI.X R19, R6, c[0x0][0x16c], R12, 0x1, P2 ;  /* 0x00005b000613ca11 */ /* 0x000fe200010f0c0c */
[----:B------:R-:W-:Y:S01]  /*1cd0*/  IMAD.SHL.U32 R6, R11, 0x20, RZ ;  /* 0x000000200b067824 */ /* 0x000fe200078e00ff */
[----:B------:R-:W-:-:S02]  /*1ce0*/  @!P1 IADD3 R12, P2, R135, R16, RZ ;  /* 0x00000010870c9210 */ /* 0x000fc40007f5e0ff */
[----:B------:R-:W-:Y:S02]  /*1cf0*/  IADD3 R13, R232, 0x40, RZ ;  /* 0x00000040e80d7810 */ /* 0x000fe40007ffe0ff */
[----:B------:R-:W-:Y:S02]  /*1d00*/  @!P1 IADD3.X R6, R134, R17, R6, P2, !PT ;  /* 0x0000001186069210 */ /* 0x000fe400017fe406 */
[----:B------:R-:W-:Y:S02]  /*1d10*/  @!P6 LEA R26, P2, R135, c[0x0][0x168], 0x1 ;  /* 0x00005a00871aea11 */ /* 0x000fe400078408ff */
[----:B------:R-:W-:Y:S01]  /*1d20*/  ISETP.GE.AND P3, PT, R13, R5, PT ;  /* 0x000000050d00720c */ /* 0x000fe20003f66270 */
[--C-:B-1----:R-:W-:Y:S01]  /*1d30*/  @!P5 IMAD.MOV.U32 R21, RZ, RZ, R134.reuse ;  /* 0x000000ffff15d224 */ /* 0x102fe200078e0086 */
[----:B------:R-:W-:Y:S01]  /*1d40*/  @!P5 MOV R20, R135 ;  /* 0x000000870014d202 */ /* 0x000fe20000000f00 */
[----:B------:R-:W-:Y:S01]  /*1d50*/  @!P5 IMAD R16, R11, 0x30, RZ ;  /* 0x000000300b10d824 */ /* 0x000fe200078e02ff */
[----:B------:R-:W-:-:S03]  /*1d60*/  @!P6 LEA.HI.X R27, R135, c[0x0][0x16c], R134, 0x1, P2 ;  /* 0x00005b00871bea11 */ /* 0x000fc600010f0c86 */
[----:B------:R-:W-:Y:S01]  /*1d70*/  @!P5 IMAD.WIDE.U32 R24, R125, 0x30, R20 ;  /* 0x000000307d18d825 */ /* 0x000fe200078e0014 */
[C---:B------:R-:W-:Y:S01]  /*1d80*/  @!P1 LEA R20, P2, R12.reuse, c[0x0][0x168], 0x1 ;  /* 0x00005a000c149a11 */ /* 0x040fe200078408ff */
[----:B------:R1:W-:Y:S02]  /*1d90*/  @!P6 LDGSTS.E.BYPASS.LTC128B.128 [R228+0x4000], [R26.64] ;  /* 0x040000001ae4efae */ /* 0x0003e4000b901d48 */
[----:B------:R-:W-:Y:S01]  /*1da0*/  @!P5 IMAD.IADD R16, R25, 0x1, R16 ;  /* 0x000000011910d824 */ /* 0x000fe200078e0210 */
[----:B------:R-:W-:Y:S01]  /*1db0*/  @!P1 LEA.HI.X R21, R12, c[0x0][0x16c], R6, 0x1, P2 ;  /* 0x00005b000c159a11 */ /* 0x000fe200010f0c06 */
[----:B------:R1:W-:Y:S01]  /*1dc0*/  @!P6 LDGSTS.E.BYPASS.LTC128B.128 [R228+0x8000], [R26.64+0x80] ;  /* 0x080000801ae4efae */ /* 0x0003e2000b901d48 */
[----:B------:R-:W-:Y:S02]  /*1dd0*/  IADD3 R6, R232, 0x50, RZ ;  /* 0x00000050e8067810 */ /* 0x000fe40007ffe0ff */
[----:B----4-:R-:W-:Y:S01]  /*1de0*/  @!P5 LEA R22, P2, R24, c[0x0][0x168], 0x1 ;  /* 0x00005a001816da11 */ /* 0x010fe200078408ff */
[----:B------:R2:W-:Y:S01]  /*1df0*/  @!P4 LDGSTS.E.BYPASS.LTC128B.128 [R228+0x4800], [R18.64] ;  /* 0x0480000012e4cfae */ /* 0x0005e2000b901d48 */
[----:B------:R-:W-:-:S02]  /*1e00*/  ISETP.GE.AND P6, PT, R6, R5, PT ;  /* 0x000000050600720c */ /* 0x000fc40003fc6270 */
[----:B------:R-:W-:Y:S01]  /*1e10*/  @!P5 LEA.HI.X R23, R24, c[0x0][0x16c], R16, 0x1, P2 ;  /* 0x00005b001817da11 */ /* 0x000fe200010f0c10 */
[----:B------:R2:W-:Y:S01]  /*1e20*/  @!P4 LDGSTS.E.BYPASS.LTC128B.128 [R228+0x8800], [R18.64+0x80] ;  /* 0x0880008012e4cfae */ /* 0x0005e2000b901d48 */
[----:B------:R-:W-:-:S03]  /*1e30*/  @!P3 LEA R12, P2, R125, R135, 0x6 ;  /* 0x000000877d0cb211 */ /* 0x000fc600078430ff */
[----:B------:R3:W-:Y:S01]  /*1e40*/  @!P1 LDGSTS.E.BYPASS.LTC128B.128 [R228+0x5000], [R20.64] ;  /* 0x0500000014e49fae */ /* 0x0007e2000b901d48 */
[----:B------:R-:W-:Y:S02]  /*1e50*/  @!P3 LEA.HI.X R16, R125, R134, R11, 0x6, P2 ;  /* 0x000000867d10b211 */ /* 0x000fe400010f340b */
[-C--:B------:R-:W-:Y:S01]  /*1e60*/  ISETP.GE.AND P2, PT, R10, R5.reuse, PT ;  /* 0x000000050a00720c */ /* 0x080fe20003f46270 */
[----:B------:R3:W-:Y:S01]  /*1e70*/  @!P1 LDGSTS.E.BYPASS.LTC128B.128 [R228+0x9000], [R20.64+0x80] ;  /* 0x0900008014e49fae */ /* 0x0007e2000b901d48 */
[----:B------:R-:W-:Y:S01]  /*1e80*/  ISETP.GE.AND P1, PT, R2, R5, PT ;  /* 0x000000050200720c */ /* 0x000fe20003f26270 */
[----:B------:R-:W-:Y:S01]  /*1e90*/  @!P6 IMAD.MOV.U32 R17, RZ, RZ, R134 ;  /* 0x000000ffff11e224 */ /* 0x000fe200078e0086 */
[----:B------:R-:W-:Y:S01]  /*1ea0*/  IADD3 R2, R232, 0x60, RZ ;  /* 0x00000060e8027810 */ /* 0x000fe20007ffe0ff */
[----:B------:R4:W-:Y:S01]  /*1eb0*/  @!P5 LDGSTS.E.BYPASS.LTC128B.128 [R228+0x5800], [R22.64] ;  /* 0x0580000016e4dfae */ /* 0x0009e2000b901d48 */
[----:B------:R-:W-:-:S03]  /*1ec0*/  @!P6 IMAD R10, R11, 0x50, RZ ;  /* 0x000000500b0ae824 */ /* 0x000fc600078e02ff */
[----:B------:R4:W-:Y:S01]  /*1ed0*/  @!P5 LDGSTS.E.BYPASS.LTC128B.128 [R228+0x9800], [R22.64+0x80] ;  /* 0x0980008016e4dfae */ /* 0x0009e2000b901d48 */
[----:B------:R-:W-:Y:S02]  /*1ee0*/  ISETP.GE.AND P5, PT, R2, R5, PT ;  /* 0x000000050200720c */ /* 0x000fe40003fa6270 */
[----:B--2---:R-:W-:-:S11]  /*1ef0*/  @!P3 LEA R18, P4, R12, c[0x0][0x168], 0x1 ;  /* 0x00005a000c12ba11 */ /* 0x004fd600078808ff */
[----:B------:R-:W-:Y:S01]  /*1f00*/  @!P5 IMAD R9, R11, 0x60, RZ ;  /* 0x000000600b09d824 */ /* 0x000fe200078e02ff */
[----:B------:R-:W-:Y:S02]  /*1f10*/  @!P3 LEA.HI.X R19, R12, c[0x0][0x16c], R16, 0x1, P4 ;  /* 0x00005b000c13ba11 */ /* 0x000fe400020f0c10 */
[----:B------:R-:W-:Y:S02]  /*1f20*/  @!P6 MOV R16, R135 ;  /* 0x000000870010e202 */ /* 0x000fe40000000f00 */
[----:B------:R-:W-:Y:S01]  /*1f30*/  IADD3 R12, R232, 0x70, RZ ;  /* 0x00000070e80c7810 */ /* 0x000fe20007ffe0ff */
[----:B------:R2:W-:Y:S02]  /*1f40*/  @!P3 LDGSTS.E.BYPASS.LTC128B.128 [R228+0x6000], [R18.64] ;  /* 0x0600000012e4bfae */ /* 0x0005e4000b901d48 */
[----:B------:R-:W-:Y:S01]  /*1f50*/  @!P6 IMAD.WIDE.U32 R16, R125, 0x50, R16 ;  /* 0x000000507d10e825 */ /* 0x000fe200078e0010 */
[----:B------:R-:W-:Y:S01]  /*1f60*/  ISETP.GE.AND P4, PT, R12, R5, PT ;  /* 0x000000050c00720c */ /* 0x000fe20003f86270 */
[----:B------:R2:W-:Y:S02]  /*1f70*/  @!P3 LDGSTS.E.BYPASS.LTC128B.128 [R228+0xa000], [R18.64+0x80] ;  /* 0x0a00008012e4bfae */ /* 0x0005e4000b901d48 */
[----:B------:R-:W-:-:S02]  /*1f80*/  @!P6 IMAD.IADD R10, R17, 0x1, R10 ;  /* 0x00000001110ae824 */ /* 0x000fc400078e020a */
[----:B------:R-:W-:-:S08]  /*1f90*/  @!P5 IMAD.MOV.U32 R17, RZ, RZ, R134 ;  /* 0x000000ffff11d224 */ /* 0x000fd000078e0086 */
[----:B---3--:R-:W-:Y:S01]  /*1fa0*/  @!P4 MOV R20, R135 ;  /* 0x000000870014c202 */ /* 0x008fe20000000f00 */
[----:B------:R-:W-:Y:S02]  /*1fb0*/  @!P4 IMAD.MOV.U32 R21, RZ, RZ, R134 ;  /* 0x000000ffff15c224 */ /* 0x000fe400078e0086 */
[----:B------:R-:W-:Y:S02]  /*1fc0*/  @!P4 IMAD R11, R11, 0x70, RZ ;  /* 0x000000700b0bc824 */ /* 0x000fe400078e02ff */
[----:B------:R-:W-:-:S04]  /*1fd0*/  @!P4 IMAD.WIDE.U32 R20, R125, 0x70, R20 ;  /* 0x000000707d14c825 */ /* 0x000fc800078e0014 */
[----:B------:R-:W-:Y:S01]  /*1fe0*/  @!P4 IMAD.IADD R11, R21, 0x1, R11 ;  /* 0x00000001150bc824 */ /* 0x000fe200078e020b */
[----:B--2---:R-:W-:-:S04]  /*1ff0*/  @!P6 LEA R18, P3, R16, c[0x0][0x168], 0x1 ;  /* 0x00005a001012ea11 */ /* 0x004fc800078608ff */
[----:B------:R-:W-:Y:S02]  /*2000*/  @!P6 LEA.HI.X R19, R16, c[0x0][0x16c], R10, 0x1, P3 ;  /* 0x00005b001013ea11 */ /* 0x000fe400018f0c0a */
[----:B------:R-:W-:Y:S02]  /*2010*/  @!P5 MOV R16, R135 ;  /* 0x000000870010d202 */ /* 0x000fe40000000f00 */
[----:B------:R-:W-:Y:S01]  /*2020*/  IADD3 R7, P3, R232, R7, RZ ;  /* 0x00000007e8077210 */ /* 0x000fe20007f7e0ff */
[----:B------:R2:W-:Y:S02]  /*2030*/  @!P6 LDGSTS.E.BYPASS.LTC128B.128 [R228+0x6800], [R18.64] ;  /* 0x0680000012e4efae */ /* 0x0005e4000b901d48 */
[----:B------:R-:W-:Y:S02]  /*2040*/  @!P5 IMAD.WIDE.U32 R16, R125, 0x60, R16 ;  /* 0x000000607d10d825 */ /* 0x000fe400078e0010 */
[----:B------:R2:W-:Y:S01]  /*2050*/  @!P6 LDGSTS.E.BYPASS.LTC128B.128 [R228+0xa800], [R18.64+0x80] ;  /* 0x0a80008012e4efae */ /* 0x0005e2000b901d48 */
[----:B------:R-:W-:Y:S01]  /*2060*/  ISETP.GE.AND P6, PT, R3, R5, PT ;  /* 0x000000050300720c */ /* 0x000fe20003fc6270 */
[----:B------:R-:W-:-:S02]  /*2070*/  IMAD.X R4, R233, 0x1, R4, P3 ;  /* 0x00000001e9047824 */ /* 0x000fc400018e0604 */
[----:B------:R-:W-:Y:S02]  /*2080*/  @!P5 IMAD.IADD R9, R17, 0x1, R9 ;  /* 0x000000011109d824 */ /* 0x000fe400078e0209 */
[----:B------:R-:W-:Y:S02]  /*2090*/  IMAD R4, R4, c[0x0][0x1a0], RZ ;  /* 0x0000680004047a24 */ /* 0x000fe400078e02ff */
[----:B------:R-:W-:-:S04]  /*20a0*/  IMAD.WIDE.U32 R38, R7, c[0x0][0x1a0], R14 ;  /* 0x0000680007267a25 */ /* 0x000fc800078e000e */
[----:B------:R-:W-:Y:S02]  /*20b0*/  IMAD R36, R7, c[0x0][0x1a4], R4 ;  /* 0x0000690007247a24 */ /* 0x000fe400078e0204 */
[----:B------:R-:W-:Y:S02]  /*20c0*/  IMAD.MOV.U32 R3, RZ, RZ, 0x20 ;  /* 0x00000020ff037424 */ /* 0x000fe400078e00ff */
[----:B------:R-:W-:Y:S02]  /*20d0*/  IMAD.IADD R36, R39, 0x1, R36 ;  /* 0x0000000127247824 */ /* 0x000fe400078e0224 */
[----:B------:R-:W-:Y:S01]  /*20e0*/  IMAD R8, R3, c[0x0][0x1a4], RZ ;  /* 0x0000690003087a24 */ /* 0x000fe200078e02ff */
[----:B--2---:R-:W-:-:S04]  /*20f0*/  @!P5 LEA R18, P3, R16, c[0x0][0x168], 0x1 ;  /* 0x00005a001012da11 */ /* 0x004fc800078608ff */
[----:B------:R-:W-:Y:S02]  /*2100*/  @!P5 LEA.HI.X R19, R16, c[0x0][0x16c], R9, 0x1, P3 ;  /* 0x00005b001013da11 */ /* 0x000fe400018f0c09 */
[----:B------:R-:W-:Y:S02]  /*2110*/  @!P4 LEA R10, P3, R20, c[0x0][0x168], 0x1 ;  /* 0x00005a00140aca11 */ /* 0x000fe400078608ff */
[----:B------:R-:W-:Y:S01]  /*2120*/  LEA.HI R9, R132, R126, RZ, 0x4 ;  /* 0x0000007e84097211 */ /* 0x000fe200078f20ff */
[----:B------:R2:W-:Y:S01]  /*2130*/  @!P5 LDGSTS.E.BYPASS.LTC128B.128 [R228+0x7000], [R18.64] ;  /* 0x0700000012e4dfae */ /* 0x0005e2000b901d48 */
[----:B------:R-:W-:Y:S02]  /*2140*/  @!P4 LEA.HI.X R11, R20, c[0x0][0x16c], R11, 0x1, P3 ;  /* 0x00005b00140bca11 */ /* 0x000fe400018f0c0b */
[----:B------:R-:W-:Y:S01]  /*2150*/  LOP3.LUT R7, R9, 0xfffffff0, RZ, 0xc0, !PT ;  /* 0xfffffff009077812 */ /* 0x000fe200078ec0ff */
[----:B------:R2:W-:Y:S01]  /*2160*/  @!P5 LDGSTS.E.BYPASS.LTC128B.128 [R228+0xb000], [R18.64+0x80] ;  /* 0x0b00008012e4dfae */ /* 0x0005e2000b901d48 */
[----:B------:R-:W-:-:S02]  /*2170*/  ISETP.GE.AND P5, PT, R232, R5, PT ;  /* 0x00000005e800720c */ /* 0x000fc40003fa6270 */
[----:B------:R-:W-:Y:S01]  /*2180*/  IADD3 R7, -R7, R126, RZ ;  /* 0x0000007e07077210 */ /* 0x000fe20007ffe1ff */
[----:B------:R3:W-:Y:S01]  /*2190*/  @!P4 LDGSTS.E.BYPASS.LTC128B.128 [R228+0x7800], [R10.64] ;  /* 0x078000000ae4cfae */ /* 0x0007e2000b901d48 */
[C---:B------:R-:W-:Y:S02]  /*21a0*/  LEA R225, P3, R38.reuse, c[0x0][0x170], 0x1 ;  /* 0x00005c0026e17a11 */ /* 0x040fe400078608ff */
[----:B------:R-:W-:Y:S01]  /*21b0*/  SHF.R.S32.HI R4, RZ, 0x1f, R7 ;  /* 0x0000001fff047819 */ /* 0x000fe20000011407 */
[----:B------:R3:W-:Y:S01]  /*21c0*/  @!P4 LDGSTS.E.BYPASS.LTC128B.128 [R228+0xb800], [R10.64+0x80] ;  /* 0x0b8000800ae4cfae */ /* 0x0007e2000b901d48 */
[----:B------:R-:W-:Y:S02]  /*21d0*/  LEA.HI.X R224, R38, c[0x0][0x174], R36, 0x1, P3 ;  /* 0x00005d0026e07a11 */ /* 0x000fe400018f0c24 */
[----:B------:R-:W-:Y:S01]  /*21e0*/  LEA.HI R4, R4, R7, RZ, 0x3 ;  /* 0x0000000704047211 */ /* 0x000fe200078f18ff */
[----:B------:R-:W0:Y:S01]  /*21f0*/  LDGDEPBAR ;  /* 0x00000000000079af */ /* 0x000e220000000000 */
[----:B------:R-:W-:-:S02]  /*2200*/  ISETP.GE.AND P4, PT, R6, R5, PT ;  /* 0x000000050600720c */ /* 0x000fc40003f86270 */
[C---:B------:R-:W-:Y:S01]  /*2210*/  LOP3.LUT R6, R4.reuse, 0xfffffff8, RZ, 0xc0, !PT ;  /* 0xfffffff804067812 */ /* 0x040fe200078ec0ff */
[----:B------:R-:W-:Y:S01]  /*2220*/  IMAD.SHL.U32 R128, R4, 0x40, RZ ;  /* 0x0000004004807824 */ /* 0x000fe200078e00ff */
[----:B------:R-:W-:Y:S02]  /*2230*/  SHF.R.S32.HI R221, RZ, 0x4, R9 ;  /* 0x00000004ffdd7819 */ /* 0x000fe40000011409 */
[----:B------:R-:W-:Y:S02]  /*2240*/  LEA.HI R132, R132, R126, RZ, 0x5 ;  /* 0x0000007e84847211 */ /* 0x000fe400078f28ff */
[----:B------:R-:W-:Y:S02]  /*2250*/  LEA.HI R9, R9, R221, RZ, 0x1 ;  /* 0x000000dd09097211 */ /* 0x000fe400078f08ff */
[----:B------:R-:W-:Y:S02]  /*2260*/  SHF.R.S32.HI R131, RZ, 0x5, R132 ;  /* 0x00000005ff837819 */ /* 0x000fe40000011484 */
[----:B------:R-:W-:Y:S01]  /*2270*/  LOP3.LUT R9, R9, 0xfffffffe, RZ, 0xc0, !PT ;  /* 0xfffffffe09097812 */ /* 0x000fe200078ec0ff */
[----:B------:R-:W-:Y:S01]  /*2280*/  @!P4 IMAD.MOV.U32 R16, RZ, RZ, c[0x0][0x1a0] ;  /* 0x00006800ff10c624 */ /* 0x000fe200078e00ff */
[----:B--2---:R-:W-:-:S02]  /*2290*/  @!P6 MOV R18, c[0x0][0x1a0] ;  /* 0x000068000012ea02 */ /* 0x004fc40000000f00 */
[----:B------:R-:W-:Y:S01]  /*22a0*/  LOP3.LUT R128, R128, 0xfffffe00, RZ, 0xc0, !PT ;  /* 0xfffffe0080807812 */ /* 0x000fe200078ec0ff */
[----:B------:R-:W-:Y:S02]  /*22b0*/  IMAD.IADD R221, R221, 0x1, -R9 ;  /* 0x00000001dddd7824 */ /* 0x000fe400078e0a09 */
[----:B------:R-:W-:Y:S02]  /*22c0*/  IMAD.SHL.U32 R9, R232, 0x8, RZ ;  /* 0x00000008e8097824 */ /* 0x000fe400078e00ff */
[C---:B------:R-:W-:Y:S01]  /*22d0*/  IMAD R222, R131.reuse, 0x400, R128 ;  /* 0x0000040083de7824 */ /* 0x040fe200078e0280 */
[----:B------:R-:W-:Y:S01]  /*22e0*/  LEA R131, R131, R136, 0x4 ;  /* 0x0000008883837211 */ /* 0x000fe200078e20ff */
[----:B------:R-:W-:-:S04]  /*22f0*/  DEPBAR.LE SB0, 0x0 ;  /* 0x000080000000791a */ /* 0x000fc80000000000 */
[----:B------:R-:W-:Y:S01]  /*2300*/  BAR.SYNC.DEFER_BLOCKING 0x0 ;  /* 0x0000000000007b1d */ /* 0x000fe20000010000 */
[----:B---3--:R-:W-:-:S05]  /*2310*/  IMAD.WIDE.U32 R10, R3, c[0x0][0x1a0], RZ ;  /* 0x00006800030a7a25 */ /* 0x008fca00078e00ff */
[----:B------:R-:W-:-:S04]  /*2320*/  @!P2 IADD3 R10, P3, R225, R10, RZ ;  /* 0x0000000ae10aa210 */ /* 0x000fc80007f7e0ff */
[----:B------:R-:W-:Y:S01]  /*2330*/  @!P2 IADD3.X R11, R224, R11, R8, P3, !PT ;  /* 0x0000000be00ba210 */ /* 0x000fe20001ffe408 */
[----:B------:R-:W-:Y:S01]  /*2340*/  IMAD.SHL.U32 R8, R0, 0x40, RZ ;  /* 0x0000004000087824 */ /* 0x000fe200078e00ff */
[----:B------:R-:W-:Y:S02]  /*2350*/  ISETP.GE.AND P3, PT, R2, R5, PT ;  /* 0x000000050200720c */ /* 0x000fe40003f66270 */
[----:B------:R-:W-:Y:S01]  /*2360*/  IADD3 R2, R7, -R6, RZ ;  /* 0x8000000607027210 */ /* 0x000fe20007ffe0ff */
[----:B------:R-:W-:Y:S01]  /*2370*/  @!P5 IMAD.MOV.U32 R6, RZ, RZ, R225 ;  /* 0x000000ffff06d224 */ /* 0x000fe200078e00e1 */
[----:B------:R-:W-:Y:S02]  /*2380*/  @!P5 MOV R7, R224 ;  /* 0x000000e00007d202 */ /* 0x000fe40000000f00 */
[----:B------:R-:W-:-:S04]  /*2390*/  LOP3.LUT R8, R8, 0x1c0, RZ, 0xc0, !PT ;  /* 0x000001c008087812 */ /* 0x000fc800078ec0ff */
[----:B------:R-:W-:Y:S01]  /*23a0*/  LOP3.LUT R9, R8, 0x8, R9, 0xf8, !PT ;  /* 0x0000000808097812 */ /* 0x000fe200078ef809 */
[----:B------:R-:W-:Y:S02]  /*23b0*/  @P5 STS.128 [R228+0xc000], RZ ;  /* 0x00c000ffe4005388 */ /* 0x000fe40000000c00 */
[----:B------:R-:W-:Y:S01]  /*23c0*/  @!P3 IMAD.MOV.U32 R14, RZ, RZ, c[0x0][0x1a0] ;  /* 0x00006800ff0eb624 */ /* 0x000fe200078e00ff */
[----:B------:R-:W-:Y:S01]  /*23d0*/  SHF.R.U32.HI R8, RZ, 0x3, R8 ;  /* 0x00000003ff087819 */ /* 0x000fe20000011608 */
[----:B------:R-:W-:Y:S03]  /*23e0*/  @P5 STS.128 [R228+0x10000], RZ ;  /* 0x010000ffe4005388 */ /* 0x000fe60000000c00 */
[----:B------:R-:W-:Y:S01]  /*23f0*/  LOP3.LUT R8, R9, R8, RZ, 0x3c, !PT ;  /* 0x0000000809087212 */ /* 0x000fe200078e3cff */
        /* <DEDUP_REMOVED lines=12> */
[----:B------:R-:W-:-:S03]  /*24c0*/  ISETP.GE.AND P2, PT, R12, R5, PT ;  /* 0x000000050c00720c */ /* 0x000fc60003f46270 */
[----:B------:R-:W-:Y:S04]  /*24d0*/  @P1 STS.128 [R228+0xd000], RZ ;  /* 0x00d000ffe4001388 */ /* 0x000fe80000000c00 */
[----:B------:R-:W-:Y:S01]  /*24e0*/  @P1 STS.128 [R228+0x11000], RZ ;  /* 0x011000ffe4001388 */ /* 0x000fe20000000c00 */
[----:B--2---:R-:W-:Y:S01]  /*24f0*/  @!P1 IMAD.MOV.U32 R7, RZ, RZ, c[0x0][0x1a0] ;  /* 0x00006800ff079624 */ /* 0x004fe200078e00ff */
[----:B------:R-:W-:-:S04]  /*2500*/  @!P1 MOV R6, c[0x0][0x1a4] ;  /* 0x0000690000069a02 */ /* 0x000fc80000000f00 */
[----:B------:R-:W-:Y:S02]  /*2510*/  @!P2 MOV R12, c[0x0][0x1a0] ;  /* 0x00006800000caa02 */ /* 0x000fe40000000f00 */
[----:B------:R-:W-:-:S04]  /*2520*/  @!P1 LEA R20, P5, R7, R225, 0x6 ;  /* 0x000000e107149211 */ /* 0x000fc800078a30ff */
[----:B------:R-:W-:Y:S01]  /*2530*/  @!P1 LEA.HI.X R21, R7, R224, R6, 0x6, P5 ;  /* 0x000000e007159211 */ /* 0x000fe200028f3406 */
[----:B------:R-:W-:Y:S01]  /*2540*/  @!P6 IMAD.MOV.U32 R7, RZ, RZ, R224 ;  /* 0x000000ffff07e224 */ /* 0x000fe200078e00e0 */
[----:B------:R-:W-:Y:S02]  /*2550*/  @!P6 MOV R6, R225 ;  /* 0x000000e10006e202 */ /* 0x000fe40000000f00 */
[----:B------:R-:W-:Y:S01]  /*2560*/  ISETP.GE.AND P5, PT, R13, R5, PT ;  /* 0x000000050d00720c */ /* 0x000fe20003fa6270 */
[----:B------:R-:W-:Y:S01]  /*2570*/  @!PT LDS RZ, [RZ] ;  /* 0x00000000fffff984 */ /* 0x000fe20000000800 */
[----:B------:R-:W-:Y:S01]  /*2580*/  @!PT LDS RZ, [RZ] ;  /* 0x00000000fffff984 */ /* 0x000fe20000000800 */
[----:B------:R-:W-:Y:S01]  /*2590*/  @!PT LDS RZ, [RZ] ;  /* 0x00000000fffff984 */ /* 0x000fe20000000800 */
[----:B------:R2:W-:Y:S01]  /*25a0*/  @!P1 LDGSTS.E.BYPASS.LTC128B.128 [R228+0xd000], [R20.64] ;  /* 0x0d00000014e49fae */ /* 0x0005e2000b901d48 */
[----:B------:R-:W-:Y:S02]  /*25b0*/  @!P2 IMAD.MOV.U32 R5, RZ, RZ, c[0x0][0x1a4] ;  /* 0x00006900ff05a624 */ /* 0x000fe400078e00ff */
[----:B---3--:R-:W-:Y:S01]  /*25c0*/  IMAD.SHL.U32 R11, R2, 0x40, RZ ;  /* 0x00000040020b7824 */ /* 0x008fe200078e00ff */
[----:B------:R2:W-:Y:S01]  /*25d0*/  @!P1 LDGSTS.E.BYPASS.LTC128B.128 [R228+0x11000], [R20.64+0x80] ;  /* 0x1100008014e49fae */ /* 0x0005e2000b901d48 */
[----:B------:R-:W-:-:S03]  /*25e0*/  @!P6 IMAD.WIDE.U32 R18, R18, 0x60, R6 ;  /* 0x000000601212e825 */ /* 0x000fc600078e0006 */
[----:B------:R-:W-:Y:S01]  /*25f0*/  LOP3.LUT R11, R11, 0x1c0, RZ, 0xc0, !PT ;  /* 0x000001c00b0b7812 */ /* 0x000fe200078ec0ff */
[----:B------:R-:W-:Y:S01]  /*2600*/  @!P4 IMAD.MOV.U32 R6, RZ, RZ, R225 ;  /* 0x000000ffff06c224 */ /* 0x000fe200078e00e1 */
[----:B------:R-:W-:Y:S01]  /*2610*/  @P6 STS.128 [R228+0xd800], RZ ;  /* 0x00d800ffe4006388 */ /* 0x000fe20000000c00 */
[----:B------:R-:W-:Y:S01]  /*2620*/  @!P4 IMAD.MOV.U32 R7, RZ, RZ, R224 ;  /* 0x000000ffff07c224 */ /* 0x000fe200078e00e0 */
[----:B------:R-:W-:Y:S01]  /*2630*/  SHF.R.U32.HI R127, RZ, 0x3, R11 ;  /* 0x00000003ff7f7819 */ /* 0x000fe2000001160b */
[----:B------:R-:W-:Y:S01]  /*2640*/  IMAD.SHL.U32 R10, R221, 0x8, RZ ;  /* 0x00000008dd0a7824 */ /* 0x000fe200078e00ff */
[----:B------:R-:W-:Y:S01]  /*2650*/  @P6 STS.128 [R228+0x11800], RZ ;  /* 0x011800ffe4006388 */ /* 0x000fe20000000c00 */
[----:B------:R-:W-:Y:S01]  /*2660*/  @!P4 IMAD.WIDE.U32 R16, R16, 0xa0, R6 ;  /* 0x000000a01010c825 */ /* 0x000fe200078e0006 */
[----:B------:R-:W-:Y:S02]  /*2670*/  @!P3 MOV R6, R225 ;  /* 0x000000e10006b202 */ /* 0x000fe40000000f00 */
[----:B------:R-:W-:Y:S01]  /*2680*/  LOP3.LUT R10, R11, 0x8, R10, 0xf8, !PT ;  /* 0x000000080b0a7812 */ /* 0x000fe200078ef80a */
[----:B------:R-:W-:-:S02]  /*2690*/  @!P3 IMAD.MOV.U32 R7, RZ, RZ, R224 ;  /* 0x000000ffff07b224 */ /* 0x000fc400078e00e0 */
[----:B------:R-:W-:Y:S01]  /*26a0*/  @!P5 IMAD.MOV.U32 R9, RZ, RZ, c[0x0][0x1a0] ;  /* 0x00006800ff09d624 */ /* 0x000fe200078e00ff */
[----:B------:R-:W-:Y:S01]  /*26b0*/  LOP3.LUT R127, R10, R127, RZ, 0x3c, !PT ;  /* 0x0000007f0a7f7212 */ /* 0x000fe200078e3cff */
[----:B------:R-:W-:Y:S01]  /*26c0*/  @!P3 IMAD.WIDE.U32 R14, R14, 0xc0, R6 ;  /* 0x000000c00e0eb825 */ /* 0x000fe200078e0006 */
[----:B------:R-:W-:Y:S02]  /*26d0*/  @!P2 MOV R7, R224 ;  /* 0x000000e00007a202 */ /* 0x000fe40000000f00 */
[----:B------:R-:W-:Y:S01]  /*26e0*/  IADD3 R222, R127, R222, RZ ;  /* 0x000000de7fde7210 */ /* 0x000fe20007ffe0ff */
[----:B------:R-:W-:Y:S02]  /*26f0*/  @!P6 IMAD.MOV.U32 R10, RZ, RZ, c[0x0][0x1a4] ;  /* 0x00006900ff0ae624 */ /* 0x000fe400078e00ff */
[----:B------:R-:W-:Y:S01]  /*2700*/  @!P2 IMAD.MOV.U32 R6, RZ, RZ, R225 ;  /* 0x000000ffff06a224 */ /* 0x000fe200078e00e1 */
[----:B------:R-:W-:Y:S01]  /*2710*/  SHF.L.U32 R222, R222, 0x1, RZ ;  /* 0x00000001dede7819 */ /* 0x000fe200000006ff */
[----:B------:R-:W-:Y:S01]  /*2720*/  @!P6 IMAD R10, R10, 0x60, RZ ;  /* 0x000000600a0ae824 */ /* 0x000fe200078e02ff */
[----:B--2---:R-:W-:Y:S01]  /*2730*/  @!P5 LEA R20, P1, R9, R225, 0x7 ;  /* 0x000000e10914d211 */ /* 0x004fe200078238ff */
[----:B------:R-:W-:Y:S01]  /*2740*/  @!P2 IMAD.WIDE.U32 R12, R12, 0xe0, R6 ;  /* 0x000000e00c0ca825 */ /* 0x000fe200078e0006 */
[----:B------:R-:W-:-:S03]  /*2750*/  @!P4 MOV R7, c[0x0][0x1a4] ;  /* 0x000069000007ca02 */ /* 0x000fc60000000f00 */
[----:B------:R-:W-:Y:S01]  /*2760*/  IMAD R221, R221, 0x200, R8 ;  /* 0x00000200dddd7824 */ /* 0x000fe200078e0208 */
[----:B------:R-:W-:Y:S01]  /*2770*/  @!P5 MOV R8, c[0x0][0x1a4] ;  /* 0x000069000008da02 */ /* 0x000fe20000000f00 */
[----:B------:R-:W-:Y:S02]  /*2780*/  @!P3 IMAD.MOV.U32 R6, RZ, RZ, c[0x0][0x1a4] ;  /* 0x00006900ff06b624 */ /* 0x000fe400078e00ff */
[----:B------:R-:W-:Y:S01]  /*2790*/  @!P6 IMAD.IADD R11, R19, 0x1, R10 ;  /* 0x00000001130be824 */ /* 0x000fe200078e020a */
[----:B------:R-:W-:Y:S01]  /*27a0*/  @!P5 LEA.HI.X R21, R9, R224, R8, 0x7, P1 ;  /* 0x000000e00915d211 */ /* 0x000fe200008f3c08 */
[----:B------:R-:W-:Y:S02]  /*27b0*/  @!P6 IMAD.MOV.U32 R10, RZ, RZ, R18 ;  /* 0x000000ffff0ae224 */ /* 0x000fe400078e0012 */
[----:B------:R-:W-:Y:S02]  /*27c0*/  @!P4 IMAD R7, R7, 0xa0, RZ ;  /* 0x000000a00707c824 */ /* 0x000fe400078e02ff */
[----:B------:R-:W-:Y:S01]  /*27d0*/  @!P3 IMAD R6, R6, 0xc0, RZ ;  /* 0x000000c00606b824 */ /* 0x000fe200078e02ff */
[----:B------:R-:W-:Y:S01]  /*27e0*/  @!PT LDS RZ, [RZ] ;  /* 0x00000000fffff984 */ /* 0x000fe20000000800 */
[----:B------:R-:W-:Y:S01]  /*27f0*/  @!PT LDS RZ, [RZ] ;  /* 0x00000000fffff984 */ /* 0x000fe20000000800 */
[----:B------:R-:W-:Y:S01]  /*2800*/  @!PT LDS RZ, [RZ] ;  /* 0x00000000fffff984 */ /* 0x000fe20000000800 */
[----:B------:R2:W-:Y:S01]  /*2810*/  @!P6 LDGSTS.E.BYPASS.LTC128B.128 [R228+0xd800], [R10.64] ;  /* 0x0d8000000ae4efae */ /* 0x0005e2000b901d48 */
[----:B------:R-:W-:-:S02]  /*2820*/  @!P4 IMAD.IADD R17, R17, 0x1, R7 ;  /* 0x000000011111c824 */ /* 0x000fc400078e0207 */
[----:B------:R-:W-:Y:S01]  /*2830*/  @!P2 IMAD R5, R5, 0xe0, RZ ;  /* 0x000000e00505a824 */ /* 0x000fe200078e02ff */
[----:B------:R2:W-:Y:S01]  /*2840*/  @!P6 LDGSTS.E.BYPASS.LTC128B.128 [R228+0x11800], [R10.64+0x80] ;  /* 0x118000800ae4efae */ /* 0x0005e2000b901d48 */
[----:B------:R-:W-:Y:S01]  /*2850*/  @!P3 IADD3 R7, R15, R6, RZ ;  /* 0x000000060f07b210 */ /* 0x000fe20007ffe0ff */
[----:B------:R-:W-:Y:S01]  /*2860*/  IMAD.SHL.U32 R221, R221, 0x2, RZ ;  /* 0x00000002dddd7824 */ /* 0x000fe200078e00ff */
[----:B------:R-:W-:Y:S01]  /*2870*/  @!P3 MOV R6, R14 ;  /* 0x0000000e0006b202 */ /* 0x000fe20000000f00 */
[----:B------:R-:W-:Y:S01]  /*2880*/  @P5 STS.128 [R228+0xe000], RZ ;  /* 0x00e000ffe4005388 */ /* 0x000fe20000000c00 */
[----:B------:R-:W-:Y:S02]  /*2890*/  @!P2 IMAD.IADD R13, R13, 0x1, R5 ;  /* 0x000000010d0da824 */ /* 0x000fe400078e0205 */
[C---:B------:R-:W-:Y:S01]  /*28a0*/  IADD3 R4, R221.reuse, 0x4000, RZ ;  /* 0x00004000dd047810 */ /* 0x040fe20007ffe0ff */
[----:B------:R-:W-:Y:S01]  /*28b0*/  @P5 STS.128 [R228+0x12000], RZ ;  /* 0x012000ffe4005388 */ /* 0x000fe20000000c00 */
[----:B------:R-:W-:Y:S01]  /*28c0*/  IADD3 R219, R221, 0x4020, RZ ;  /* 0x00004020dddb7810 */ /* 0x000fe20007ffe0ff */
[----:B------:R-:W-:-:S02]  /*28d0*/  IMAD.IADD R216, R128, 0x1, R127 ;  /* 0x0000000180d87824 */ /* 0x000fc400078e027f */
        /* <DEDUP_REMOVED lines=34> */
[----:B---3--:R-:W3:Y:S01]  /*2b00*/  LDSM.16.M88.4 R16, [R221+0x4000] ;  /* 0x00400000dd10783b */ /* 0x008ee20000000200 */
[----:B------:R-:W-:Y:S02]  /*2b10*/  LOP3.LUT P1, RZ, R0, 0x4, RZ, 0xc0, !PT ;  /* 0x0000000400ff7812 */ /* 0x000fe4000782c0ff */
[----:B------:R-:W-:Y:S01]  /*2b20*/  LEA R220, R2, R222, 0x1 ;  /* 0x000000de02dc7211 */ /* 0x000fe200078e08ff */
[----:B------:R-:W2:Y:S01]  /*2b30*/  LDSM.16.M88.4 R76, [R221+0x4800] ;  /* 0x00480000dd4c783b */ /* 0x000ea20000000200 */
[----:B------:R-:W-:-:S02]  /*2b40*/  SEL R0, R3, 0xffffffe0, !P2 ;  /* 0xffffffe003007807 */ /* 0x000fc40005000000 */
[----:B------:R-:W-:Y:S01]  /*2b50*/  SEL R3, R3, 0xffffffe0, !P1 ;  /* 0xffffffe003037807 */ /* 0x000fe20004800000 */
[----:B------:R-:W2:Y:S01]  /*2b60*/  LDSM.16.M88.4 R68, [R221+0x5000] ;  /* 0x00500000dd44783b */ /* 0x000ea20000000200 */
[----:B------:R-:W-:Y:S01]  /*2b70*/  ISETP.GT.AND P2, PT, R133, 0x1, PT ;  /* 0x000000018500780c */ /* 0x000fe20003f44270 */
[C---:B------:R-:W-:Y:S01]  /*2b80*/  IMAD R218, R0.reuse, 0x2, R222 ;  /* 0x0000000200da7824 */ /* 0x040fe200078e02de */
[C---:B------:R-:W-:Y:S01]  /*2b90*/  LEA R215, R3.reuse, R221, 0x1 ;  /* 0x000000dd03d77211 */ /* 0x040fe200078e08ff */
[----:B------:R-:W2:Y:S01]  /*2ba0*/  LDSM.16.M88.4 R60, [R221+0x5800] ;  /* 0x00580000dd3c783b */ /* 0x000ea20000000200 */
[----:B------:R-:W-:Y:S01]  /*2bb0*/  IMAD R217, R0, 0x2, R220 ;  /* 0x0000000200d97824 */ /* 0x000fe200078e02dc */
[----:B------:R-:W-:Y:S02]  /*2bc0*/  LEA R204, R3, R219, 0x1 ;  /* 0x000000db03cc7211 */ /* 0x000fe400078e08ff */
[----:B------:R-:W2:Y:S01]  /*2bd0*/  LDSM.16.M88.4 R52, [R221+0x6000] ;  /* 0x00600000dd34783b */ /* 0x000ea20000000200 */
[----:B------:R-:W-:-:S02]  /*2be0*/  IADD3 R209, R219, 0x1800, RZ ;  /* 0x00001800dbd17810 */ /* 0x000fc40007ffe0ff */
[C---:B------:R-:W-:Y:S01]  /*2bf0*/  IADD3 R208, R219.reuse, 0x2000, RZ ;  /* 0x00002000dbd07810 */ /* 0x040fe20007ffe0ff */
[----:B------:R-:W2:Y:S01]  /*2c00*/  LDSM.16.M88.4 R44, [R221+0x6800] ;  /* 0x00680000dd2c783b */ /* 0x000ea20000000200 */
[----:B------:R-:W-:Y:S02]  /*2c10*/  IADD3 R207, R219, 0x2800, RZ ;  /* 0x00002800dbcf7810 */ /* 0x000fe40007ffe0ff */
[----:B------:R-:W-:Y:S01]  /*2c20*/  @!P2 LEA R236, P1, R135, c[0x0][0x168], 0x1 ;  /* 0x00005a0087ecaa11 */ /* 0x000fe200078208ff */
[----:B------:R-:W2:Y:S01]  /*2c30*/  LDSM.16.M88.4 R96, [R221+0x7000] ;  /* 0x00700000dd60783b */ /* 0x000ea20000000200 */
[----:B------:R-:W-:Y:S02]  /*2c40*/  IADD3 R206, R219, 0x3000, RZ ;  /* 0x00003000dbce7810 */ /* 0x000fe40007ffe0ff */
[----:B------:R-:W-:Y:S01]  /*2c50*/  @!P2 LEA.HI.X R229, R135, c[0x0][0x16c], R134, 0x1, P1 ;  /* 0x00005b0087e5aa11 */ /* 0x000fe200008f0c86 */
[----:B----4-:R-:W4:Y:S01]  /*2c60*/  LDSM.16.M88.4 R20, [R221+0x7800] ;  /* 0x00780000dd14783b */ /* 0x010f220000000200 */
[----:B------:R-:W-:-:S02]  /*2c70*/  IADD3 R205, R219, 0x3800, RZ ;  /* 0x00003800dbcd7810 */ /* 0x000fc40007ffe0ff */
[C---:B------:R-:W-:Y:S01]  /*2c80*/  IADD3 R203, R219.reuse, 0x4000, RZ ;  /* 0x00004000dbcb7810 */ /* 0x040fe20007ffe0ff */
[----:B------:R-:W-:Y:S01]  /*2c90*/  LDSM.16.M88.4 R40, [R220] ;  /* 0x00000000dc28783b */ /* 0x000fe20000000200 */
[C---:B------:R-:W-:Y:S02]  /*2ca0*/  IADD3 R202, R219.reuse, 0x4800, RZ ;  /* 0x00004800dbca7810 */ /* 0x040fe40007ffe0ff */
[C---:B------:R-:W-:Y:S01]  /*2cb0*/  IADD3 R201, R219.reuse, 0x5000, RZ ;  /* 0x00005000dbc97810 */ /* 0x040fe20007ffe0ff */
[----:B-1----:R-:W1:Y:S01]  /*2cc0*/  LDSM.16.M88.4 R12, [R219] ;  /* 0x00000000db0c783b */ /* 0x002e620000000200 */
[C---:B------:R-:W-:Y:S02]  /*2cd0*/  IADD3 R200, R219.reuse, 0x5800, RZ ;  /* 0x00005800dbc87810 */ /* 0x040fe40007ffe0ff */
[C---:B------:R-:W-:Y:S01]  /*2ce0*/  IADD3 R199, R219.reuse, 0x6000, RZ ;  /* 0x00006000dbc77810 */ /* 0x040fe20007ffe0ff */
[----:B---3--:R-:W-:Y:S01]  /*2cf0*/  HMMA.16816.F32 R4, R88, R16, RZ ;  /* 0x000000105804723c */ /* 0x008fe200000018ff */
[----:B--2---:R-:W2:Y:S01]  /*2d00*/  LDSM.16.M88.4 R8, [R219+0x1800] ;  /* 0x00180000db08783b */ /* 0x004ea20000000200 */
[----:B------:R-:W-:-:S02]  /*2d10*/  IADD3 R198, R219, 0x6800, RZ ;  /* 0x00006800dbc67810 */ /* 0x000fc40007ffe0ff */
[C---:B------:R-:W-:Y:S01]  /*2d20*/  IADD3 R197, R219.reuse, 0x7000, RZ ;  /* 0x00007000dbc57810 */ /* 0x040fe20007ffe0ff */
[----:B------:R-:W3:Y:S01]  /*2d30*/  LDSM.16.M88.4 R112, [R219+0x800] ;  /* 0x00080000db70783b */ /* 0x000ee20000000200 */
[----:B------:R-:W-:Y:S02]  /*2d40*/  IADD3 R196, R219, 0x7800, RZ ;  /* 0x00007800dbc47810 */ /* 0x000fe40007ffe0ff */
[C---:B------:R-:W-:Y:S01]  /*2d50*/  HMMA.16816.F32 R16, R88.reuse, R18, RZ ;  /* 0x000000125810723c */ /* 0x040fe200000018ff */
[----:B------:R-:W1:Y:S04]  /*2d60*/  LDSM.16.M88.4 R108, [R219+0x1000] ;  /* 0x00100000db6c783b */ /* 0x000e680000000200 */
[----:B------:R-:W1:Y:S03]  /*2d70*/  LDSM.16.M88.4 R104, [R219+0x2000] ;  /* 0x00200000db68783b */ /* 0x000e660000000200 */
[C---:B------:R-:W-:Y:S01]  /*2d80*/  HMMA.16816.F32 R28, R88.reuse, R76, RZ ;  /* 0x0000004c581c723c */ /* 0x040fe200000018ff */
[----:B------:R-:W-:Y:S04]  /*2d90*/  LDSM.16.M88.4 R84, [R219+0x3000] ;  /* 0x00300000db54783b */ /* 0x000fe80000000200 */
[----:B------:R-:W-:Y:S03]  /*2da0*/  LDSM.16.M88.4 R80, [R219+0x3800] ;  /* 0x00380000db50783b */ /* 0x000fe60000000200 */
[C---:B------:R-:W-:Y:S01]  /*2db0*/  HMMA.16816.F32 R72, R88.reuse, R68, RZ ;  /* 0x000000445848723c */ /* 0x040fe200000018ff */
[----:B------:R-:W-:Y:S04]  /*2dc0*/  LDSM.16.M88.4 R24, [R215+0x4000] ;  /* 0x00400000d718783b */ /* 0x000fe80000000200 */
[----:B------:R-:W-:Y:S03]  /*2dd0*/  LDSM.16.M88.4 R32, [R215+0x4800] ;  /* 0x00480000d720783b */ /* 0x000fe60000000200 */
[C---:B------:R-:W-:Y:S01]  /*2de0*/  HMMA.16816.F32 R64, R88.reuse, R60, RZ ;  /* 0x0000003c5840723c */ /* 0x040fe200000018ff */
[----:B------:R-:W-:Y:S04]  /*2df0*/  LDSM.16.M88.4 R116, [R215+0x8000] ;  /* 0x00800000d774783b */ /* 0x000fe80000000200 */
[----:B------:R-:W-:Y:S03]  /*2e00*/  LDSM.16.M88.4 R120, [R221+0x8800] ;  /* 0x00880000dd78783b */ /* 0x000fe60000000200 */
[C---:B------:R-:W-:Y:S01]  /*2e10*/  HMMA.16816.F32 R56, R88.reuse, R52, RZ ;  /* 0x000000345838723c */ /* 0x040fe200000018ff */
[----:B------:R-:W0:Y:S07]  /*2e20*/  LDGDEPBAR ;  /* 0x00000000000079af */ /* 0x000e2e0000000000 */
        /* <DEDUP_REMOVED lines=10> */
[----:B------:R-:W4:Y:S07]  /*2ed0*/  LDSM.16.M88.4 R20, [R219+0x2800] ;  /* 0x00280000db14783b */ /* 0x000f2e0000000200 */
        /* <DEDUP_REMOVED lines=8> */
[----:B------:R-:W-:Y:S07]  /*2f60*/  LDSM.16.M88.4 R112, [R217] ;  /* 0x00000000d970783b */ /* 0x000fee0000000200 */
        /* <DEDUP_REMOVED lines=12> */
[C---:B------:R-:W-:Y:S08]  /*3030*/  HMMA.16816.F32 R92, R40.reuse, R80, R92 ;  /* 0x00000050285c723c */ /* 0x040ff0000000185c */
[----:B------:R-:W-:Y:S01]  /*3040*/  HMMA.16816.F32 R88, R40, R82, R88 ;  /* 0x000000522858723c */ /* 0x000fe20000001858 */
[----:B------:R-:W3:Y:S04]  /*3050*/  LDSM.16.M88.4 R80, [R215+0x6800] ;  /* 0x00680000d750783b */ /* 0x000ee80000000200 */
[----:B------:R-:W3:Y:S03]  /*3060*/  LDSM.16.M88.4 R40, [R215+0x7000] ;  /* 0x00700000d728783b */ /* 0x000ee60000000200 */
[C---:B-1----:R-:W-:Y:S08]  /*3070*/  HMMA.16816.F32 R4, R12.reuse, R24, R4 ;  /* 0x000000180c04723c */ /* 0x042ff00000001804 */
[C---:B------:R-:W-:Y:S01]  /*3080*/  HMMA.16816.F32 R16, R12.reuse, R26, R16 ;  /* 0x0000001a0c10723c */ /* 0x040fe20000001810 */
[----:B------:R-:W1:Y:S07]  /*3090*/  LDSM.16.M88.4 R24, [R215+0x7800] ;  /* 0x00780000d718783b */ /* 0x000e6e0000000200 */
[C---:B------:R-:W-:Y:S08]  /*30a0*/  HMMA.16816.F32 R28, R12.reuse, R32, R28 ;  /* 0x000000200c1c723c */ /* 0x040ff0000000181c */
[C---:B------:R-:W-:Y:S01]  /*30b0*/  HMMA.16816.F32 R76, R12.reuse, R34, R76 ;  /* 0x000000220c4c723c */ /* 0x040fe2000000184c */
[----:B------:R-:W1:Y:S07]  /*30c0*/  LDSM.16.M88.4 R32, [R204] ;  /* 0x00000000cc20783b */ /* 0x000e6e0000000200 */
        /* <DEDUP_REMOVED lines=18> */
[----:B------:R-:W4:Y:S03]  /*31f0*/  LDSM.16.M88.4 R24, [R204+0x1800] ;  /* 0x00180000cc18783b */ /* 0x000f260000000200 */
[C---:B------:R-:W-:Y:S08]  /*3200*/  HMMA.16816.F32 R4, R112.reuse, R32, R4 ;  /* 0x000000207004723c */ /* 0x040ff00000001804 */
[C---:B--2---:R-:W-:Y:S08]  /*3210*/  HMMA.16816.F32 R28, R112.reuse, R8, R28 ;  /* 0x00000008701c723c */ /* 0x044ff0000000181c */
[C---:B------:R-:W-:Y:S01]  /*3220*/  HMMA.16816.F32 R76, R112.reuse, R10, R76 ;  /* 0x0000000a704c723c */ /* 0x040fe2000000184c */
[----:B------:R-:W2:Y:S07]  /*3230*/  LDSM.16.M88.4 R8, [R204+0x2000] ;  /* 0x00200000cc08783b */ /* 0x000eae0000000200 */
[C---:B------:R-:W-:Y:S01]  /*3240*/  HMMA.16816.F32 R16, R112.reuse, R34, R16 ;  /* 0x000000227010723c */ /* 0x040fe20000001810 */
[----:B------:R-:W-:Y:S07]  /*3250*/  LDSM.16.M88.4 R32, [R219+0x4800] ;  /* 0x00480000db20783b */ /* 0x000fee0000000200 */
[----:B---3--:R-:W-:Y:S08]  /*3260*/  HMMA.16816.F32 R72, R112, R20, R72 ;  /* 0x000000147048723c */ /* 0x008ff00000001848 */
[----:B-1----:R-:W-:Y:S08]  /*3270*/  HMMA.16816.F32 R4, R84, R12, R4 ;  /* 0x0000000c5404723c */ /* 0x002ff00000001804 */
[C---:B----4-:R-:W-:Y:S08]  /*3280*/  HMMA.16816.F32 R64, R112.reuse, R24, R64 ;  /* 0x000000187040723c */ /* 0x050ff00000001840 */
[C---:B------:R-:W-:Y:S01]  /*3290*/  HMMA.16816.F32 R60, R112.reuse, R26, R60 ;  /* 0x0000001a703c723c */ /* 0x040fe2000000183c */
[----:B------:R-:W1:Y:S07]  /*32a0*/  LDSM.16.M88.4 R24, [R218+0x2000] ;  /* 0x00200000da18783b */ /* 0x000e6e0000000200 */
[----:B------:R-:W-:Y:S01]  /*32b0*/  HMMA.16816.F32 R68, R112, R22, R68 ;  /* 0x000000167044723c */ /* 0x000fe20000001844 */
[----:B------:R-:W3:Y:S07]  /*32c0*/  LDSM.16.M88.4 R20, [R204+0x2800] ;  /* 0x00280000cc14783b */ /* 0x000eee0000000200 */
[----:B------:R-:W-:Y:S01]  /*32d0*/  HMMA.16816.F32 R16, R84, R14, R16 ;  /* 0x0000000e5410723c */ /* 0x000fe20000001810 */
[----:B------:R-:W-:Y:S07]  /*32e0*/  LDSM.16.M88.4 R12, [R217+0x2000] ;  /* 0x00200000d90c783b */ /* 0x000fee0000000200 */
[----:B------:R-:W-:Y:S08]  /*32f0*/  HMMA.16816.F32 R4, R40, R80, R4 ;  /* 0x000000502804723c */ /* 0x000ff00000001804 */
[C---:B--2---:R-:W-:Y:S08]  /*3300*/  HMMA.16816.F32 R56, R112.reuse, R8, R56 ;  /* 0x000000087038723c */ /* 0x044ff00000001838 */
[----:B------:R-:W-:Y:S01]  /*3310*/  HMMA.16816.F32 R52, R112, R10, R52 ;  /* 0x0000000a7034723c */ /* 0x000fe20000001834 */
[----:B------:R-:W2:Y:S07]  /*3320*/  LDSM.16.M88.4 R8, [R204+0x4000] ;  /* 0x00400000cc08783b */ /* 0x000eae0000000200 */
[----:B------:R-:W-:Y:S01]  /*3330*/  HMMA.16816.F32 R16, R40, R82, R16 ;  /* 0x000000522810723c */ /* 0x000fe20000001810 */
[----:B------:R-:W4:Y:S07]  /*3340*/  LDSM.16.M88.4 R80, [R221+0x9000] ;  /* 0x00900000dd50783b */ /* 0x000f2e0000000200 */
[----:B-1----:R-:W-:Y:S08]  /*3350*/  HMMA.16816.F32 R4, R24, R116, R4 ;  /* 0x000000741804723c */ /* 0x002ff00000001804 */
[----:B------:R-:W-:Y:S08]  /*3360*/  HMMA.16816.F32 R28, R84, R120, R28 ;  /* 0x00000078541c723c */ /* 0x000ff0000000181c */
[C---:B---3--:R-:W-:Y:S08]  /*3370*/  HMMA.16816.F32 R48, R112.reuse, R20, R48 ;  /* 0x000000147030723c */ /* 0x048ff00000001830 */
[----:B------:R-:W-:Y:S01]  /*3380*/  HMMA.16816.F32 R44, R112, R22, R44 ;  /* 0x00000016702c723c */ /* 0x000fe2000000182c */
[----:B------:R-:W1:Y:S07]  /*3390*/  LDSM.16.M88.4 R20, [R215+0x8800] ;  /* 0x00880000d714783b */ /* 0x000e6e0000000200 */
[----:B------:R-:W-:Y:S08]  /*33a0*/  HMMA.16816.F32 R16, R24, R118, R16 ;  /* 0x000000761810723c */ /* 0x000ff00000001810 */
[----:B--2---:R-:W-:Y:S08]  /*33b0*/  HMMA.16816.F32 R4, R12, R8, R4 ;  /* 0x000000080c04723c */ /* 0x004ff00000001804 */
[----:B------:R-:W-:Y:S08]  /*33c0*/  HMMA.16816.F32 R28, R40, R32, R28 ;  /* 0x00000020281c723c */ /* 0x000ff0000000181c */
[----:B------:R-:W-:Y:S01]  /*33d0*/  HMMA.16816.F32 R76, R84, R122, R76 ;  /* 0x0000007a544c723c */ /* 0x000fe2000000184c */
[----:B------:R-:W2:Y:S07]  /*33e0*/  LDSM.16.M88.4 R120, [R221+0x9800] ;  /* 0x00980000dd78783b */ /* 0x000eae0000000200 */
[----:B------:R-:W-:Y:S01]  /*33f0*/  HMMA.16816.F32 R116, R112, R104, R92 ;  /* 0x000000687074723c */ /* 0x000fe2000000185c */
[----:B------:R-:W3:Y:S01]  /*3400*/  LDSM.16.M88.4 R92, [R204+0x4800] ;  /* 0x00480000cc5c783b */ /* 0x000ee20000000200 */
[----:B------:R-:W-:-:S02]  /*3410*/  FMUL.FTZ R5, R5, c[0x0][0x2ec] ;  /* 0x0000bb0005057a20 */ /* 0x000fc40000410000 */
[----:B------:R-:W-:Y:S02]  /*3420*/  FMUL.FTZ R6, R6, c[0x0][0x2ec] ;  /* 0x0000bb0006067a20 */ /* 0x000fe40000410000 */
[----:B------:R-:W-:Y:S02]  /*3430*/  FMUL.FTZ R3, R4, c[0x0][0x2ec] ;  /* 0x0000bb0004037a20 */ /* 0x000fe40000410000 */
[C---:B------:R-:W-:Y:S04]  /*3440*/  HMMA.16816.F32 R100, R112.reuse, R108, R100 ;  /* 0x0000006c7064723c */ /* 0x040fe80000001864 */
[----:B------:R-:W1:Y:S04]  /*3450*/  MUFU.TANH R3, R3 ;  /* 0x0000000300037308 */ /* 0x000e680000002400 */
[----:B------:R-:W-:Y:S01]  /*3460*/  HMMA.16816.F32 R96, R112, R110, R96 ;  /* 0x0000006e7060723c */ /* 0x000fe20000001860 */
[----:B------:R-:W3:Y:S07]  /*3470*/  LDSM.16.M88.4 R108, [R219+0x5000] ;  /* 0x00500000db6c783b */ /* 0x000eee0000000200 */
[----:B------:R-:W-:Y:S01]  /*3480*/  HMMA.16816.F32 R16, R12, R10, R16 ;  /* 0x0000000a0c10723c */ /* 0x000fe20000001810 */
[----:B------:R-:W-:Y:S07]  /*3490*/  LDSM.16.M88.4 R8, [R215+0x9000] ;  /* 0x00900000d708783b */ /* 0x000fee0000000200 */
[----:B----4-:R-:W-:Y:S01]  /*34a0*/  HMMA.16816.F32 R72, R84, R80, R72 ;  /* 0x000000505448723c */ /* 0x010fe20000001848 */
[----:B------:R-:W4:Y:S07]  /*34b0*/  MUFU.TANH R81, R5 ;  /* 0x0000000500517308 */ /* 0x000f2e0000002400 */
[----:B-1----:R-:W-:Y:S01]  /*34c0*/  HMMA.16816.F32 R28, R24, R20, R28 ;  /* 0x00000014181c723c */ /* 0x002fe2000000181c */
[----:B------:R1:W1:Y:S07]  /*34d0*/  MUFU.TANH R80, R6 ;  /* 0x0000000600507308 */ /* 0x00026e0000002400 */
[----:B------:R-:W-:Y:S01]  /*34e0*/  HMMA.16816.F32 R68, R84, R82, R68 ;  /* 0x000000525444723c */ /* 0x000fe20000001844 */
[----:B------:R-:W-:-:S02]  /*34f0*/  FMUL.FTZ R16, R16, c[0x0][0x2ec] ;  /* 0x0000bb0010107a20 */ /* 0x000fc40000410000 */
[----:B------:R-:W-:Y:S02]  /*3500*/  FMUL.FTZ R17, R17, c[0x0][0x2ec] ;  /* 0x0000bb0011117a20 */ /* 0x000fe40000410000 */
[----:B------:R-:W-:Y:S01]  /*3510*/  FMUL.FTZ R18, R18, c[0x0][0x2ec] ;  /* 0x0000bb0012127a20 */ /* 0x000fe20000410000 */
[----:B------:R-:W3:Y:S01]  /*3520*/  MUFU.TANH R83, R16 ;  /* 0x0000001000537308 */ /* 0x000ee20000002400 */
[----:B------:R-:W-:Y:S01]  /*3530*/  FMUL.FTZ R82, R7, c[0x0][0x2ec] ;  /* 0x0000bb0007527a20 */ /* 0x000fe20000410000 */
[----:B--2---:R-:W-:Y:S01]  /*3540*/  HMMA.16816.F32 R64, R84, R120, R64 ;  /* 0x000000785440723c */ /* 0x004fe20000001840 */
[----:B-1----:R-:W1:Y:S01]  /*3550*/  LDSM.16.M88.4 R4, [R219+0x5800] ;  /* 0x00580000db04783b */ /* 0x002e620000000200 */
[----:B------:R-:W-:-:S04]  /*3560*/  FMUL.FTZ R19, R19, c[0x0][0x2ec] ;  /* 0x0000bb0013137a20 */ /* 0x000fc80000410000 */
[----:B------:R-:W2:Y:S02]  /*3570*/  MUFU.TANH R104, R19 ;  /* 0x0000001300687308 */ /* 0x000ea40000002400 */
[----:B------:R-:W-:Y:S06]  /*3580*/  HMMA.16816.F32 R60, R84, R122, R60 ;  /* 0x0000007a543c723c */ /* 0x000fec000000183c */
[----:B------:R-:W1:Y:S02]  /*3590*/  MUFU.TANH R82, R82 ;  /* 0x0000005200527308 */ /* 0x000e640000002400 */
[----:B---3--:R-:W-:Y:S06]  /*35a0*/  HMMA.16816.F32 R28, R12, R92, R28 ;  /* 0x0000005c0c1c723c */ /* 0x008fec000000181c */
[----:B------:R-:W3:Y:S02]  /*35b0*/  MUFU.TANH R92, R17 ;  /* 0x00000011005c7308 */ /* 0x000ee40000002400 */
[C---:B------:R-:W-:Y:S01]  /*35c0*/  HMMA.16816.F32 R76, R40.reuse, R34, R76 ;  /* 0x00000022284c723c */ /* 0x040fe2000000184c */
[----:B------:R-:W2:Y:S05]  /*35d0*/  LDSM.16.M88.4 R32, [R221+0xa000] ;  /* 0x00a00000dd20783b */ /* 0x000eaa0000000200 */
[----:B------:R1:W1:Y:S02]  /*35e0*/  MUFU.TANH R93, R18 ;  /* 0x00000012005d7308 */ /* 0x0002640000002400 */
[C---:B------:R-:W-:Y:S08]  /*35f0*/  HMMA.16816.F32 R72, R40.reuse, R108, R72 ;  /* 0x0000006c2848723c */ /* 0x040ff00000001848 */
[----:B------:R-:W-:Y:S01]  /*3600*/  HMMA.16816.F32 R68, R40, R110, R68 ;  /* 0x0000006e2844723c */ /* 0x000fe20000001844 */
[----:B------:R-:W-:-:S02]  /*3610*/  FMUL.FTZ R28, R28, c[0x0][0x2ec] ;  /* 0x0000bb001c1c7a20 */ /* 0x000fc40000410000 */
[----:B------:R-:W-:Y:S02]  /*3620*/  FMUL.FTZ R29, R29, c[0x0][0x2ec] ;  /* 0x0000bb001d1d7a20 */ /* 0x000fe40000410000 */
[----:B------:R-:W-:Y:S01]  /*3630*/  FMUL.FTZ R30, R30, c[0x0][0x2ec] ;  /* 0x0000bb001e1e7a20 */ /* 0x000fe20000410000 */
[----:B-1----:R-:W1:Y:S01]  /*3640*/  LDSM.16.M88.4 R16, [R215+0x9800] ;  /* 0x00980000d710783b */ /* 0x002e620000000200 */
[----:B------:R-:W-:Y:S01]  /*3650*/  FMUL.FTZ R31, R31, c[0x0][0x2ec] ;  /* 0x0000bb001f1f7a20 */ /* 0x000fe20000410000 */
[C---:B------:R-:W-:Y:S01]  /*3660*/  HMMA.16816.F32 R64, R40.reuse, R4, R64 ;  /* 0x000000042840723c */ /* 0x040fe20000001840 */
[----:B------:R-:W1:Y:S07]  /*3670*/  MUFU.TANH R105, R30 ;  /* 0x0000001e00697308 */ /* 0x000e6e0000002400 */
[----:B------:R-:W-:Y:S01]  /*3680*/  HMMA.16816.F32 R60, R40, R6, R60 ;  /* 0x00000006283c723c */ /* 0x000fe2000000183c */
[----:B------:R-:W3:Y:S01]  /*3690*/  LDSM.16.M88.4 R4, [R221+0xa800] ;  /* 0x00a80000dd04783b */ /* 0x000ee20000000200 */
[----:B------:R-:W1:Y:S06]  /*36a0*/  MUFU.TANH R108, R31 ;  /* 0x0000001f006c7308 */ /* 0x000e6c0000002400 */
[C---:B------:R-:W-:Y:S08]  /*36b0*/  HMMA.16816.F32 R72, R24.reuse, R8, R72 ;  /* 0x000000081848723c */ /* 0x040ff00000001848 */
[C---:B------:R-:W-:Y:S01]  /*36c0*/  HMMA.16816.F32 R68, R24.reuse, R10, R68 ;  /* 0x0000000a1844723c */ /* 0x040fe20000001844 */
[----:B------:R-:W3:Y:S07]  /*36d0*/  LDSM.16.M88.4 R8, [R219+0x6000] ;  /* 0x00600000db08783b */ /* 0x000eee0000000200 */
[----:B------:R-:W-:Y:S01]  /*36e0*/  HMMA.16816.F32 R76, R24, R22, R76 ;  /* 0x00000016184c723c */ /* 0x000fe2000000184c */
[----:B------:R-:W4:Y:S07]  /*36f0*/  LDSM.16.M88.4 R20, [R204+0x5000] ;  /* 0x00500000cc14783b */ /* 0x000f2e0000000200 */
[----:B--2---:R-:W-:Y:S08]  /*3700*/  HMMA.16816.F32 R56, R84, R32, R56 ;  /* 0x000000205438723c */ /* 0x004ff00000001838 */
[----:B-1----:R-:W-:Y:S08]  /*3710*/  HMMA.16816.F32 R64, R24, R16, R64 ;  /* 0x000000101840723c */ /* 0x002ff00000001840 */
[----:B------:R-:W-:Y:S01]  /*3720*/  HMMA.16816.F32 R52, R84, R34, R52 ;  /* 0x000000225434723c */ /* 0x000fe20000001834 */
[----:B------:R-:W-:Y:S07]  /*3730*/  LDSM.16.M88.4 R32, [R204+0x6000] ;  /* 0x00600000cc20783b */ /* 0x000fee0000000200 */
[----:B------:R-:W-:Y:S01]  /*3740*/  HMMA.16816.F32 R60, R24, R18, R60 ;  /* 0x00000012183c723c */ /* 0x000fe2000000183c */
[----:B------:R-:W1:Y:S07]  /*3750*/  LDSM.16.M88.4 R16, [R219+0x6800] ;  /* 0x00680000db10783b */ /* 0x000e6e0000000200 */
[C---:B---3--:R-:W-:Y:S08]  /*3760*/  HMMA.16816.F32 R48, R84.reuse, R4, R48 ;  /* 0x000000045430723c */ /* 0x048ff00000001830 */
[----:B------:R-:W-:Y:S01]  /*3770*/  HMMA.16816.F32 R44, R84, R6, R44 ;  /* 0x00000006542c723c */ /* 0x000fe2000000182c */
[----:B------:R-:W-:Y:S07]  /*3780*/  LDSM.16.M88.4 R4, [R219+0x7000] ;  /* 0x00700000db04783b */ /* 0x000fee0000000200 */
[C---:B------:R-:W-:Y:S08]  /*3790*/  HMMA.16816.F32 R56, R40.reuse, R8, R56 ;  /* 0x000000082838723c */ /* 0x040ff00000001838 */
[----:B------:R-:W-:Y:S01]  /*37a0*/  HMMA.16816.F32 R52, R40, R10, R52 ;  /* 0x0000000a2834723c */ /* 0x000fe20000001834 */
[----:B------:R-:W2:Y:S07]  /*37b0*/  LDSM.16.M88.4 R8, [R221+0xb000] ;  /* 0x00b00000dd08783b */ /* 0x000eae0000000200 */
[C---:B----4-:R-:W-:Y:S08]  /*37c0*/  HMMA.16816.F32 R72, R12.reuse, R20, R72 ;  /* 0x000000140c48723c */ /* 0x050ff00000001848 */
[C---:B------:R-:W-:Y:S01]  /*37d0*/  HMMA.16816.F32 R68, R12.reuse, R22, R68 ;  /* 0x000000160c44723c */ /* 0x040fe20000001844 */
[----:B------:R-:W3:Y:S07]  /*37e0*/  LDSM.16.M88.4 R20, [R215+0xa000] ;  /* 0x00a00000d714783b */ /* 0x000eee0000000200 */
[----:B------:R-:W-:Y:S01]  /*37f0*/  HMMA.16816.F32 R76, R12, R94, R76 ;  /* 0x0000005e0c4c723c */ /* 0x000fe2000000184c */
[----:B------:R-:W4:Y:S07]  /*3800*/  MUFU.TANH R94, R28 ;  /* 0x0000001c005e7308 */ /* 0x000f2e0000002400 */
[----:B-1----:R-:W-:Y:S01]  /*3810*/  HMMA.16816.F32 R48, R40, R16, R48 ;  /* 0x000000102830723c */ /* 0x002fe20000001830 */
[----:B------:R1:W1:Y:S01]  /*3820*/  MUFU.TANH R95, R29 ;  /* 0x0000001d005f7308 */ /* 0x0002620000002400 */
[----:B------:R-:W-:-:S02]  /*3830*/  FMUL.FTZ R72, R72, c[0x0][0x2ec] ;  /* 0x0000bb0048487a20 */ /* 0x000fc40000410000 */
[----:B------:R-:W-:Y:S02]  /*3840*/  FMUL.FTZ R73, R73, c[0x0][0x2ec] ;  /* 0x0000bb0049497a20 */ /* 0x000fe40000410000 */
[----:B------:R-:W-:Y:S02]  /*3850*/  FMUL.FTZ R74, R74, c[0x0][0x2ec] ;  /* 0x0000bb004a4a7a20 */ /* 0x000fe40000410000 */
[----:B------:R-:W-:Y:S01]  /*3860*/  HMMA.16816.F32 R44, R40, R18, R44 ;  /* 0x00000012282c723c */ /* 0x000fe2000000182c */
[----:B------:R-:W4:Y:S01]  /*3870*/  LDSM.16.M88.4 R16, [R221+0xb800] ;  /* 0x00b80000dd10783b */ /* 0x000f220000000200 */
[----:B------:R-:W-:Y:S01]  /*3880*/  FMUL.FTZ R75, R75, c[0x0][0x2ec] ;  /* 0x0000bb004b4b7a20 */ /* 0x000fe20000410000 */
[----:B------:R-:W3:Y:S01]  /*3890*/  MUFU.TANH R72, R72 ;  /* 0x0000004800487308 */ /* 0x000ee20000002400 */
[----:B------:R-:W-:Y:S02]  /*38a0*/  FMUL.FTZ R68, R68, c[0x0][0x2ec] ;  /* 0x0000bb0044447a20 */ /* 0x000fe40000410000 */
[----:B------:R-:W-:-:S02]  /*38b0*/  FMUL.FTZ R69, R69, c[0x0][0x2ec] ;  /* 0x0000bb0045457a20 */ /* 0x000fc40000410000 */
[----:B------:R-:W-:Y:S01]  /*38c0*/  HMMA.16816.F32 R88, R112, R106, R88 ;  /* 0x0000006a7058723c */ /* 0x000fe20000001858 */
[----:B-1----:R-:W1:Y:S01]  /*38d0*/  LDSM.16.M88.4 R28, [R204+0x5800] ;  /* 0x00580000cc1c783b */ /* 0x002e620000000200 */
[----:B------:R-:W-:Y:S01]  /*38e0*/  FMUL.FTZ R76, R76, c[0x0][0x2ec] ;  /* 0x0000bb004c4c7a20 */ /* 0x000fe20000410000 */
[----:B------:R-:W1:Y:S01]  /*38f0*/  MUFU.TANH R73, R73 ;  /* 0x0000004900497308 */ /* 0x000e620000002400 */
[----:B------:R-:W-:Y:S02]  /*3900*/  FMUL.FTZ R77, R77, c[0x0][0x2ec] ;  /* 0x0000bb004d4d7a20 */ /* 0x000fe40000410000 */
[----:B------:R-:W-:Y:S02]  /*3910*/  FMUL.FTZ R78, R78, c[0x0][0x2ec] ;  /* 0x0000bb004e4e7a20 */ /* 0x000fe40000410000 */
[----:B--2---:R-:W-:Y:S01]  /*3920*/  HMMA.16816.F32 R100, R84, R8, R100 ;  /* 0x000000085464723c */ /* 0x004fe20000001864 */
[----:B------:R-:W-:Y:S02]  /*3930*/  FMUL.FTZ R79, R79, c[0x0][0x2ec] ;  /* 0x0000bb004f4f7a20 */ /* 0x000fe40000410000 */
[----:B------:R-:W-:Y:S01]  /*3940*/  FMUL.FTZ R70, R70, c[0x0][0x2ec] ;  /* 0x0000bb0046467a20 */ /* 0x000fe20000410000 */
[----:B------:R-:W2:Y:S01]  /*3950*/  MUFU.TANH R76, R76 ;  /* 0x0000004c004c7308 */ /* 0x000ea20000002400 */
[----:B------:R-:W-:-:S03]  /*3960*/  FMUL.FTZ R71, R71, c[0x0][0x2ec] ;  /* 0x0000bb0047477a20 */ /* 0x000fc60000410000 */
[----:B------:R-:W-:Y:S01]  /*3970*/  HMMA.16816.F32 R96, R84, R10, R96 ;  /* 0x0000000a5460723c */ /* 0x000fe20000001860 */
[----:B------:R-:W2:Y:S03]  /*3980*/  LDSM.16.M88.4 R8, [R219+0x7800] ;  /* 0x00780000db08783b */ /* 0x000ea60000000200 */
[----:B------:R-:W1:Y:S04]  /*3990*/  MUFU.TANH R77, R77 ;  /* 0x0000004d004d7308 */ /* 0x000e680000002400 */
[C---:B---3--:R-:W-:Y:S04]  /*39a0*/  HMMA.16816.F32 R56, R24.reuse, R20, R56 ;  /* 0x000000141838723c */ /* 0x048fe80000001838 */
[----:B------:R-:W3:Y:S04]  /*39b0*/  MUFU.TANH R78, R78 ;  /* 0x0000004e004e7308 */ /* 0x000ee80000002400 */
[----:B------:R-:W-:Y:S01]  /*39c0*/  HMMA.16816.F32 R52, R24, R22, R52 ;  /* 0x000000161834723c */ /* 0x000fe20000001834 */
[----:B------:R-:W-:Y:S03]  /*39d0*/  LDSM.16.M88.4 R20, [R204+0x6800] ;  /* 0x00680000cc14783b */ /* 0x000fe60000000200 */
[----:B------:R-:W2:Y:S04]  /*39e0*/  MUFU.TANH R79, R79 ;  /* 0x0000004f004f7308 */ /* 0x000ea80000002400 */
[----:B----4-:R-:W-:Y:S04]  /*39f0*/  HMMA.16816.F32 R116, R84, R16, R116 ;  /* 0x000000105474723c */ /* 0x010fe80000001874 */
[----:B------:R-:W4:Y:S04]  /*3a00*/  MUFU.TANH R74, R74 ;  /* 0x0000004a004a7308 */ /* 0x000f280000002400 */
[C---:B-1----:R-:W-:Y:S04]  /*3a10*/  HMMA.16816.F32 R64, R12.reuse, R28, R64 ;  /* 0x0000001c0c40723c */ /* 0x042fe80000001840 */
[----:B------:R-:W1:Y:S04]  /*3a20*/  MUFU.TANH R75, R75 ;  /* 0x0000004b004b7308 */ /* 0x000e680000002400 */
[----:B------:R-:W-:Y:S01]  /*3a30*/  HMMA.16816.F32 R60, R12, R30, R60 ;  /* 0x0000001e0c3c723c */ /* 0x000fe2000000183c */
[----:B------:R-:W1:Y:S03]  /*3a40*/  LDSM.16.M88.4 R28, [R215+0xa800] ;  /* 0x00a80000d71c783b */ /* 0x000e660000000200 */
[----:B------:R-:W1:Y:S04]  /*3a50*/  MUFU.TANH R68, R68 ;  /* 0x0000004400447308 */ /* 0x000e680000002400 */
[----:B------:R-:W-:Y:S01]  /*3a60*/  HMMA.16816.F32 R88, R84, R18, R88 ;  /* 0x000000125458723c */ /* 0x000fe20000001858 */
[----:B------:R-:W-:Y:S03]  /*3a70*/  LDSM.16.M88.4 R16, [R204+0x7800] ;  /* 0x00780000cc10783b */ /* 0x000fe60000000200 */
[----:B------:R-:W1:Y:S04]  /*3a80*/  MUFU.TANH R69, R69 ;  /* 0x0000004500457308 */ /* 0x000e680000002400 */
[----:B------:R-:W-:Y:S01]  /*3a90*/  HMMA.16816.F32 R100, R40, R4, R100 ;  /* 0x000000042864723c */ /* 0x000fe20000001864 */
[----:B------:R-:W-:-:S02]  /*3aa0*/  FMUL.FTZ R66, R66, c[0x0][0x2ec] ;  /* 0x0000bb0042427a20 */ /* 0x000fc40000410000 */
[----:B------:R-:W-:Y:S01]  /*3ab0*/  FMUL.FTZ R64, R64, c[0x0][0x2ec] ;  /* 0x0000bb0040407a20 */ /* 0x000fe20000410000 */
[----:B------:R-:W1:Y:S01]  /*3ac0*/  MUFU.TANH R70, R70 ;  /* 0x0000004600467308 */ /* 0x000e620000002400 */
[----:B------:R-:W-:Y:S02]  /*3ad0*/  FMUL.FTZ R65, R65, c[0x0][0x2ec] ;  /* 0x0000bb0041417a20 */ /* 0x000fe40000410000 */
[----:B------:R-:W-:Y:S01]  /*3ae0*/  FMUL.FTZ R67, R67, c[0x0][0x2ec] ;  /* 0x0000bb0043437a20 */ /* 0x000fe20000410000 */
[----:B------:R-:W-:Y:S01]  /*3af0*/  HMMA.16816.F32 R96, R40, R6, R96 ;  /* 0x000000062860723c */ /* 0x000fe20000001860 */
[----:B------:R-:W3:Y:S01]  /*3b00*/  LDSM.16.M88.4 R4, [R215+0xb800] ;  /* 0x00b80000d704783b */ /* 0x000ee20000000200 */
[----:B------:R-:W-:Y:S02]  /*3b10*/  FMUL.FTZ R63, R63, c[0x0][0x2ec] ;  /* 0x0000bb003f3f7a20 */ /* 0x000fe40000410000 */
[----:B------:R1:W1:Y:S01]  /*3b20*/  MUFU.TANH R144, R66 ;  /* 0x0000004200907308 */ /* 0x0002620000002400 */
[----:B------:R-:W-:-:S02]  /*3b30*/  FMUL.FTZ R60, R60, c[0x0][0x2ec] ;  /* 0x0000bb003c3c7a20 */ /* 0x000fc40000410000 */
[----:B------:R-:W-:Y:S01]  /*3b40*/  FMUL.FTZ R61, R61, c[0x0][0x2ec] ;  /* 0x0000bb003d3d7a20 */ /* 0x000fe20000410000 */
[----:B------:R-:W-:Y:S01]  /*3b50*/  HMMA.16816.F32 R56, R12, R32, R56 ;  /* 0x000000200c38723c */ /* 0x000fe20000001838 */
[----:B------:R-:W-:-:S03]  /*3b60*/  FMUL.FTZ R62, R62, c[0x0][0x2ec] ;  /* 0x0000bb003e3e7a20 */ /* 0x000fc60000410000 */
[----:B------:R1:W1:Y:S04]  /*3b70*/  MUFU.TANH R149, R63 ;  /* 0x0000003f00957308 */ /* 0x0002680000002400 */
[----:B------:R-:W-:Y:S01]  /*3b80*/  HMMA.16816.F32 R52, R12, R34, R52 ;  /* 0x000000220c34723c */ /* 0x000fe20000001834 */
[----:B------:R-:W4:Y:S03]  /*3b90*/  LDSM.16.M88.4 R32, [R215+0xb000] ;  /* 0x00b00000d720783b */ /* 0x000f260000000200 */
[----:B------:R-:W1:Y:S04]  /*3ba0*/  MUFU.TANH R71, R71 ;  /* 0x0000004700477308 */ /* 0x000e680000002400 */
[C---:B--2---:R-:W-:Y:S04]  /*3bb0*/  HMMA.16816.F32 R116, R40.reuse, R8, R116 ;  /* 0x000000082874723c */ /* 0x044fe80000001874 */
[----:B------:R-:W2:Y:S04]  /*3bc0*/  MUFU.TANH R64, R64 ;  /* 0x0000004000407308 */ /* 0x000ea80000002400 */
[----:B------:R-:W-:Y:S01]  /*3bd0*/  HMMA.16816.F32 R88, R40, R10, R88 ;  /* 0x0000000a2858723c */ /* 0x000fe20000001858 */
[----:B------:R-:W-:-:S02]  /*3be0*/  FMUL.FTZ R56, R56, c[0x0][0x2ec] ;  /* 0x0000bb0038387a20 */ /* 0x000fc40000410000 */
[----:B------:R-:W-:Y:S01]  /*3bf0*/  FMUL.FTZ R57, R57, c[0x0][0x2ec] ;  /* 0x0000bb0039397a20 */ /* 0x000fe20000410000 */
[----:B------:R-:W2:Y:S01]  /*3c00*/  MUFU.TANH R65, R65 ;  /* 0x0000004100417308 */ /* 0x000ea20000002400 */
[----:B------:R-:W-:Y:S02]  /*3c10*/  FMUL.FTZ R58, R58, c[0x0][0x2ec] ;  /* 0x0000bb003a3a7a20 */ /* 0x000fe40000410000 */
[----:B------:R-:W-:Y:S01]  /*3c20*/  FMUL.FTZ R59, R59, c[0x0][0x2ec] ;  /* 0x0000bb003b3b7a20 */ /* 0x000fe20000410000 */
[----:B-1----:R-:W-:Y:S01]  /*3c30*/  HMMA.16816.F32 R48, R24, R28, R48 ;  /* 0x0000001c1830723c */ /* 0x002fe20000001830 */
[----:B------:R-:W-:Y:S02]  /*3c40*/  FMUL.FTZ R52, R52, c[0x0][0x2ec] ;  /* 0x0000bb0034347a20 */ /* 0x000fe40000410000 */
[----:B------:R-:W-:Y:S01]  /*3c50*/  FMUL.FTZ R53, R53, c[0x0][0x2ec] ;  /* 0x0000bb0035357a20 */ /* 0x000fe20000410000 */
[----:B------:R1:W1:Y:S01]  /*3c60*/  MUFU.TANH R145, R67 ;  /* 0x0000004300917308 */ /* 0x0002620000002400 */
[----:B------:R-:W-:-:S02]  /*3c70*/  FMUL.FTZ R54, R54, c[0x0][0x2ec] ;  /* 0x0000bb0036367a20 */ /* 0x000fc40000410000 */
[----:B------:R-:W-:Y:S01]  /*3c80*/  FMUL.FTZ R55, R55, c[0x0][0x2ec] ;  /* 0x0000bb0037377a20 */ /* 0x000fe20000410000 */
[----:B------:R-:W-:Y:S01]  /*3c90*/  HMMA.16816.F32 R44, R24, R30, R44 ;  /* 0x0000001e182c723c */ /* 0x000fe2000000182c */
[----:B------:R-:W1:Y:S01]  /*3ca0*/  LDSM.16.M88.4 R28, [R204+0x7000] ;  /* 0x00700000cc1c783b */ /* 0x000e620000000200 */
[----:B------:R-:W-:-:S04]  /*3cb0*/  DEPBAR.LE SB0, 0x0 ;  /* 0x000080000000791a */ /* 0x000fc80000000000 */
[----:B------:R1:W1:Y:S02]  /*3cc0*/  MUFU.TANH R143, R60 ;  /* 0x0000003c008f7308 */ /* 0x0002640000002400 */
[C---:B---3--:R-:W-:Y:S06]  /*3cd0*/  HMMA.16816.F32 R116, R24.reuse, R4, R116 ;  /* 0x000000041874723c */ /* 0x048fec0000001874 */
[----:B------:R3:W1:Y:S01]  /*3ce0*/  MUFU.TANH R142, R61 ;  /* 0x0000003d008e7308 */ /* 0x0006620000002400 */
[----:B------:R-:W-:Y:S01]  /*3cf0*/  LOP3.LUT R4, R132, 0xffffffe0, RZ, 0xc0, !PT ;  /* 0xffffffe084047812 */ /* 0x000fe200078ec0ff */
[----:B------:R-:W-:Y:S04]  /*3d00*/  HMMA.16816.F32 R88, R24, R6, R88 ;  /* 0x000000061858723c */ /* 0x000fe80000001858 */
[----:B------:R-:W-:-:S02]  /*3d10*/  IMAD.IADD R4, R126, 0x1, -R4 ;  /* 0x000000017e047824 */ /* 0x000fc400078e0a04 */
[----:B------:R3:W1:Y:S02]  /*3d20*/  MUFU.TANH R148, R62 ;  /* 0x0000003e00947308 */ /* 0x0006640000002400 */
[----:B----4-:R-:W-:Y:S01]  /*3d30*/  HMMA.16816.F32 R100, R24, R32, R100 ;  /* 0x000000201864723c */ /* 0x010fe20000001864 */
[----:B------:R-:W-:-:S04]  /*3d40*/  SHF.R.S32.HI R5, RZ, 0x1f, R4 ;  /* 0x0000001fff057819 */ /* 0x000fc80000011404 */
[----:B------:R-:W-:Y:S01]  /*3d50*/  LEA.HI R5, R5, R4, RZ, 0x2 ;  /* 0x0000000405057211 */ /* 0x000fe200078f10ff */
[----:B------:R3:W4:Y:S02]  /*3d60*/  MUFU.TANH R156, R56 ;  /* 0x00000038009c7308 */ /* 0x0007240000002400 */
[----:B------:R-:W-:Y:S01]  /*3d70*/  HMMA.16816.F32 R96, R24, R34, R96 ;  /* 0x000000221860723c */ /* 0x000fe20000001860 */
[----:B------:R-:W-:-:S04]  /*3d80*/  SHF.R.S32.HI R238, RZ, 0x2, R5 ;  /* 0x00000002ffee7819 */ /* 0x000fc80000011405 */
[----:B------:R-:W-:Y:S01]  /*3d90*/  IADD3 R131, R131, 0x1, R238 ;  /* 0x0000000183837810 */ /* 0x000fe20007ffe0ee */
[----:B------:R3:W1:Y:S02]  /*3da0*/  MUFU.TANH R157, R57 ;  /* 0x00000039009d7308 */ /* 0x0006640000002400 */
[----:B------:R-:W-:Y:S01]  /*3db0*/  HMMA.16816.F32 R116, R12, R16, R116 ;  /* 0x000000100c74723c */ /* 0x000fe20000001874 */
[----:B------:R-:W-:-:S04]  /*3dc0*/  IADD3 R131, R129, R131, -R130 ;  /* 0x0000008381837210 */ /* 0x000fc80007ffe882 */
[----:B------:R-:W-:Y:S01]  /*3dd0*/  IADD3 R193, R131, c[0x0][0x2e8], RZ ;  /* 0x0000ba0083c17a10 */ /* 0x000fe20007ffe0ff */
[----:B------:R3:W1:Y:S02]  /*3de0*/  MUFU.TANH R161, R58 ;  /* 0x0000003a00a17308 */ /* 0x0006640000002400 */
[C---:B------:R-:W-:Y:S01]  /*3df0*/  HMMA.16816.F32 R88, R12.reuse, R18, R88 ;  /* 0x000000120c58723c */ /* 0x040fe20000001858 */
[C---:B------:R-:W-:Y:S02]  /*3e00*/  IADD3 R192, R193.reuse, 0x8, RZ ;  /* 0x00000008c1c07810 */ /* 0x040fe40007ffe0ff */
[-C--:B------:R-:W-:Y:S02]  /*3e10*/  IMNMX R193, R193, R129.reuse, PT ;  /* 0x00000081c1c17217 */ /* 0x080fe40003800200 */
[----:B------:R-:W-:Y:S01]  /*3e20*/  IMNMX R192, R192, R129, PT ;  /* 0x00000081c0c07217 */ /* 0x000fe20003800200 */
[----:B------:R3:W1:Y:S02]  /*3e30*/  MUFU.TANH R162, R59 ;  /* 0x0000003b00a27308 */ /* 0x0006640000002400 */
[C---:B------:R-:W-:Y:S06]  /*3e40*/  HMMA.16816.F32 R48, R12.reuse, R20, R48 ;  /* 0x000000140c30723c */ /* 0x040fec0000001830 */
[----:B------:R3:W2:Y:S02]  /*3e50*/  MUFU.TANH R159, R52 ;  /* 0x00000034009f7308 */ /* 0x0006a40000002400 */
[----:B------:R-:W-:Y:S01]  /*3e60*/  HMMA.16816.F32 R44, R12, R22, R44 ;  /* 0x000000160c2c723c */ /* 0x000fe2000000182c */
[----:B------:R-:W-:-:S02]  /*3e70*/  FMUL.FTZ R66, R118, c[0x0][0x2ec] ;  /* 0x0000bb0076427a20 */ /* 0x000fc40000410000 */
[----:B------:R-:W-:Y:S02]  /*3e80*/  FMUL.FTZ R6, R119, c[0x0][0x2ec] ;  /* 0x0000bb0077067a20 */ /* 0x000fe40000410000 */
[----:B------:R-:W-:Y:S01]  /*3e90*/  FMUL.FTZ R116, R116, c[0x0][0x2ec] ;  /* 0x0000bb0074747a20 */ /* 0x000fe20000410000 */
[----:B------:R3:W2:Y:S01]  /*3ea0*/  MUFU.TANH R158, R53 ;  /* 0x00000035009e7308 */ /* 0x0006a20000002400 */
[----:B------:R-:W-:Y:S01]  /*3eb0*/  FMUL.FTZ R117, R117, c[0x0][0x2ec] ;  /* 0x0000bb0075757a20 */ /* 0x000fe20000410000 */
[C---:B-1----:R-:W-:Y:S01]  /*3ec0*/  HMMA.16816.F32 R100, R12.reuse, R28, R100 ;  /* 0x0000001c0c64723c */ /* 0x042fe20000001864 */
[----:B------:R-:W-:Y:S02]  /*3ed0*/  FMUL.FTZ R7, R90, c[0x0][0x2ec] ;  /* 0x0000bb005a077a20 */ /* 0x000fe40000410000 */
[----:B------:R-:W-:Y:S02]  /*3ee0*/  FMUL.FTZ R63, R91, c[0x0][0x2ec] ;  /* 0x0000bb005b3f7a20 */ /* 0x000fe40000410000 */
[----:B------:R-:W-:Y:S01]  /*3ef0*/  FMUL.FTZ R88, R88, c[0x0][0x2ec] ;  /* 0x0000bb0058587a20 */ /* 0x000fe20000410000 */
[----:B------:R3:W1:Y:S01]  /*3f00*/  MUFU.TANH R164, R54 ;  /* 0x0000003600a47308 */ /* 0x0006620000002400 */
[----:B------:R-:W-:Y:S01]  /*3f10*/  FMUL.FTZ R89, R89, c[0x0][0x2ec] ;  /* 0x0000bb0059597a20 */ /* 0x000fe20000410000 */
[----:B------:R-:W-:Y:S01]  /*3f20*/  HMMA.16816.F32 R96, R12, R30, R96 ;  /* 0x0000001e0c60723c */ /* 0x000fe20000001860 */
[----:B------:R-:W-:-:S02]  /*3f30*/  FMUL.FTZ R48, R48, c[0x0][0x2ec] ;  /* 0x0000bb0030307a20 */ /* 0x000fc40000410000 */
[----:B------:R-:W-:Y:S02]  /*3f40*/  FMUL.FTZ R49, R49, c[0x0][0x2ec] ;  /* 0x0000bb0031317a20 */ /* 0x000fe40000410000 */
        /* <DEDUP_REMOVED lines=17> */
[----:B------:R-:W-:-:S07]  /*4060*/  FMUL.FTZ R99, R99, c[0x0][0x2ec] ;  /* 0x0000bb0063637a20 */ /* 0x000fce0000410000 */
        /* <DEDUP_REMOVED lines=16> */
[----:B------:R-:W1:Y:S08]  /*4170*/  MUFU.TANH R6, R6 ;  /* 0x0000000600067308 */ /* 0x000e700000002400 */
[----:B------:R3:W1:Y:S08]  /*4180*/  MUFU.TANH R138, R88 ;  /* 0x00000058008a7308 */ /* 0x0006700000002400 */
[----:B------:R3:W1:Y:S08]  /*4190*/  MUFU.TANH R137, R89 ;  /* 0x0000005900897308 */ /* 0x0006700000002400 */
[----:B------:R-:W1:Y:S08]  /*41a0*/  MUFU.TANH R7, R7 ;  /* 0x0000000700077308 */ /* 0x000e700000002400 */
[----:B------:R-:W1:Y:S01]  /*41b0*/  MUFU.TANH R63, R63 ;  /* 0x0000003f003f7308 */ /* 0x000e620000002400 */
[----:B------:R-:W-:Y:S06]  /*41c0*/  BAR.SYNC.DEFER_BLOCKING 0x0 ;  /* 0x0000000000007b1d */ /* 0x000fec0000010000 */
[----:B------:R-:W-:Y:S05]  /*41d0*/  @!P2 BRA `(.L_x_2371) ;  /* 0x000006800000a947 */ /* 0x000fea0003800000 */
[----:B--234-:R-:W-:Y:S05]  /*41e0*/  @!P0 BRA `(.L_x_2372) ;  /* 0x000003a000008947 */ /* 0x01cfea0003800000 */
[----:B------:R-:W2:Y:S01]  /*41f0*/  I2F.RP R12, R37 ;  /* 0x00000025000c7306 */ /* 0x000ea20000209400 */
[----:B------:R-:W-:-:S02]  /*4200*/  IADD3 R11, R124, -0x80, RZ ;  /* 0xffffff807c0b7810 */ /* 0x000fc40007ffe0ff */
[----:B------:R-:W-:Y:S02]  /*4210*/  IABS R9, R124 ;  /* 0x0000007c00097213 */ /* 0x000fe40000000000 */
[----:B------:R-:W-:Y:S02]  /*4220*/  IABS R5, R11 ;  /* 0x0000000b00057213 */ /* 0x000fe40000000000 */
[----:B------:R-:W-:-:S04]  /*4230*/  LOP3.LUT R11, R11, c[0x0][0x2d0], RZ, 0x3c, !PT ;  /* 0x0000b4000b0b7a12 */ /* 0x000fc800078e3cff */
[----:B------:R-:W-:Y:S01]  /*4240*/  ISETP.GE.AND P1, PT, R11, RZ, PT ;  /* 0x000000ff0b00720c */ /* 0x000fe20003f26270 */
        /* <DEDUP_REMOVED lines=21> */
[----:B------:R-:W-:Y:S02]  /*43a0*/  LOP3.LUT R4, R124, c[0x0][0x2d0], RZ, 0x3c, !PT ;  /* 0x0000b4007c047a12 */ /* 0x000fe400078e3cff */
[----:B------:R-:W-:-:S02]  /*43b0*/  ISETP.NE.AND P2, PT, RZ, c[0x0][0x2d0], PT ;  /* 0x0000b400ff007a0c */ /* 0x000fc40003f45270 */
[----:B------:R-:W-:Y:S02]  /*43c0*/  ISETP.GE.AND P3, PT, R4, RZ, PT ;  /* 0x000000ff0400720c */ /* 0x000fe40003f66270 */
[----:B------:R-:W-:-:S03]  /*43d0*/  LOP3.LUT R8, RZ, c[0x0][0x2d0], RZ, 0x33, !PT ;  /* 0x0000b400ff087a12 */ /* 0x000fc600078e33ff */
        /* <DEDUP_REMOVED lines=9> */
[----:B------:R-:W2:Y:S04]  /*4470*/  LDG.E R5, [R12.64] ;  /* 0x000000080c057981 */ /* 0x000ea8000c1e1900 */
[----:B------:R3:W2:Y:S01]  /*4480*/  LDG.E R9, [R10.64] ;  /* 0x000000080a097981 */ /* 0x0006a2000c1e1900 */
[----:B------:R-:W-:Y:S01]  /*4490*/  IADD3 R4, R4, -R8, RZ ;  /* 0x8000000804047210 */ /* 0x000fe20007ffe0ff */
[----:B------:R-:W-:-:S04]  /*44a0*/  IMAD.MOV.U32 R8, RZ, RZ, c[0x0][0x2d0] ;  /* 0x0000b400ff087624 */ /* 0x000fc800078e00ff */
[----:B------:R-:W-:-:S05]  /*44b0*/  IMAD R8, R4, R8, -0x80 ;  /* 0xffffff8004087424 */ /* 0x000fca00078e0208 */
[----:B------:R-:W-:-:S05]  /*44c0*/  SHF.R.S32.HI R4, RZ, 0x1f, R8 ;  /* 0x0000001fff047819 */ /* 0x000fca0000011408 */
[----:B------:R-:W-:-:S04]  /*44d0*/  IMAD R4, R4, c[0x0][0x198], RZ ;  /* 0x0000660004047a24 */ /* 0x000fc800078e02ff */
[C---:B------:R-:W-:Y:S02]  /*44e0*/  IMAD R4, R8.reuse, c[0x0][0x19c], R4 ;  /* 0x0000670008047a24 */ /* 0x040fe400078e0204 */
[----:B---3--:R-:W-:-:S05]  /*44f0*/  IMAD.WIDE.U32 R10, R8, c[0x0][0x198], RZ ;  /* 0x00006600080a7a25 */ /* 0x008fca00078e00ff */
        /* <DEDUP_REMOVED lines=9> */
.L_x_2372:
[----:B------:R-:W-:-:S04]  /*4590*/  LEA R4, -R125, RZ, 0x7 ;  /* 0x000000ff7d047211 */ /* 0x000fc800078e39ff */
[----:B------:R-:W-:Y:S02]  /*45a0*/  SHF.R.S32.HI R8, RZ, 0x1f, R4 ;  /* 0x0000001fff087819 */ /* 0x000fe40000011404 */
.L_x_2373:
[----:B------:R-:W-:Y:S01]  /*45b0*/  IADD3 R135, P1, R4, R135, RZ ;  /* 0x0000008704877210 */ /* 0x000fe20007f3e0ff */
[----:B------:R-:W-:Y:S02]  /*45c0*/  IMAD.MOV.U32 R5, RZ, RZ, 0x5 ;  /* 0x00000005ff057424 */ /* 0x000fe400078e00ff */
[----:B------:R-:W-:Y:S01]  /*45d0*/  IMAD.SHL.U32 R4, R125, 0x20, RZ ;  /* 0x000000207d047824 */ /* 0x000fe200078e00ff */
[----:B------:R-:W-:Y:S01]  /*45e0*/  LEA R236, P2, R135, c[0x0][0x168], 0x1 ;  /* 0x00005a0087ec7a11 */ /* 0x000fe200078408ff */
[----:B------:R-:W-:Y:S01]  /*45f0*/  IMAD.X R134, R8, 0x1, R134, P1 ;  /* 0x0000000108867824 */ /* 0x000fe200008e0686 */
[----:B------:R-:W-:Y:S02]  /*4600*/  SHF.L.U64.HI R125, R125, R5, c[0x0][0x19c] ;  /* 0x000067007d7d7619 */ /* 0x000fe40000010205 */
[----:B------:R-:W-:Y:S01]  /*4610*/  IADD3 R8, P1, R4, R236, RZ ;  /* 0x000000ec04087210 */ /* 0x000fe20007f3e0ff */
[----:B------:R-:W-:Y:S01]  /*4620*/  IMAD.MOV.U32 R10, RZ, RZ, R236 ;  /* 0x000000ffff0a7224 */ /* 0x000fe200078e00ec */
[----:B------:R-:W-:-:S02]  /*4630*/  LEA.HI.X R229, R135, c[0x0][0x16c], R134, 0x1, P2 ;  /* 0x00005b0087e57a11 */ /* 0x000fc400010f0c86 */
[-C--:B------:R-:W-:Y:S02]  /*4640*/  IADD3 R16, P2, R8, R4.reuse, RZ ;  /* 0x0000000408107210 */ /* 0x080fe40007f5e0ff */
[----:B------:R-:W-:Y:S01]  /*4650*/  MOV R11, R229 ;  /* 0x000000e5000b7202 */ /* 0x000fe20000000f00 */
[----:B------:R-:W-:Y:S01]  /*4660*/  IMAD.X R9, R125, 0x1, R229, P1 ;  /* 0x000000017d097824 */ /* 0x000fe200008e06e5 */
[----:B------:R-:W-:-:S03]  /*4670*/  IADD3 R14, P1, R16, R4, RZ ;  /* 0x00000004100e7210 */ /* 0x000fc60007f3e0ff */
[--C-:B------:R-:W-:Y:S01]  /*4680*/  IMAD.X R17, R9, 0x1, R125.reuse, P2 ;  /* 0x0000000109117824 */ /* 0x100fe200010e067d */
[-C--:B------:R-:W-:Y:S01]  /*4690*/  IADD3 R12, P2, R14, R4.reuse, RZ ;  /* 0x000000040e0c7210 */ /* 0x080fe20007f5e0ff */
[----:B------:R-:W-:Y:S01]  /*46a0*/  @!PT LDS RZ, [RZ] ;  /* 0x00000000fffff984 */ /* 0x000fe20000000800 */
[----:B------:R-:W-:Y:S01]  /*46b0*/  @!PT LDS RZ, [RZ] ;  /* 0x00000000fffff984 */ /* 0x000fe20000000800 */
[----:B------:R-:W-:Y:S01]  /*46c0*/  @!PT LDS RZ, [RZ] ;  /* 0x00000000fffff984 */ /* 0x000fe20000000800 */
[----:B------:R2:W-:Y:S02]  /*46d0*/  LDGSTS.E.BYPASS.LTC128B.128 [R228+0x4000], [R10.64] ;  /* 0x040000000ae47fae */ /* 0x0005e4000b901d48 */
[--C-:B------:R-:W-:Y:S02]  /*46e0*/  IMAD.X R15, R17, 0x1, R125.reuse, P1 ;  /* 0x00000001110f7824 */ /* 0x100fe400008e067d */
[----:B------:R2:W-:Y:S02]  /*46f0*/  LDGSTS.E.BYPASS.LTC128B.128 [R228+0x8000], [R10.64+0x80] ;  /* 0x080000800ae47fae */ /* 0x0005e4000b901d48 */
[----:B------:R-:W-:Y:S02]  /*4700*/  IMAD.X R13, R15, 0x1, R125, P2 ;  /* 0x000000010f0d7824 */ /* 0x000fe400010e067d */
[----:B------:R3:W-:Y:S04]  /*4710*/  LDGSTS.E.BYPASS.LTC128B.128 [R228+0x4800], [R8.64] ;  /* 0x0480000008e47fae */ /* 0x0007e8000b901d48 */
[----:B------:R3:W-:Y:S04]  /*4720*/  LDGSTS.E.BYPASS.LTC128B.128 [R228+0x8800], [R8.64+0x80] ;  /* 0x0880008008e47fae */ /* 0x0007e8000b901d48 */
[----:B------:R4:W-:Y:S04]  /*4730*/  LDGSTS.E.BYPASS.LTC128B.128 [R228+0x5000], [R16.64] ;  /* 0x0500000010e47fae */ /* 0x0009e8000b901d48 */
[----:B------:R4:W-:Y:S04]  /*4740*/  LDGSTS.E.BYPASS.LTC128B.128 [R228+0x9000], [R16.64+0x80] ;  /* 0x0900008010e47fae */ /* 0x0009e8000b901d48 */
[----:B------:R4:W-:Y:S04]  /*4750*/  LDGSTS.E.BYPASS.LTC128B.128 [R228+0x5800], [R14.64] ;  /* 0x058000000ee47fae */ /* 0x0009e8000b901d48 */
[----:B------:R4:W-:Y:S01]  /*4760*/  LDGSTS.E.BYPASS.LTC128B.128 [R228+0x9800], [R14.64+0x80] ;  /* 0x098000800ee47fae */ /* 0x0009e2000b901d48 */
[----:B--2---:R-:W-:-:S03]  /*4770*/  IADD3 R10, P1, R12, R4, RZ ;  /* 0x000000040c0a7210 */ /* 0x004fc60007f3e0ff */
[----:B------:R4:W-:Y:S02]  /*4780*/  LDGSTS.E.BYPASS.LTC128B.128 [R228+0x6000], [R12.64] ;  /* 0x060000000ce47fae */ /* 0x0009e4000b901d48 */
[----:B------:R-:W-:Y:S02]  /*4790*/  IMAD.X R11, R13, 0x1, R125, P1 ;  /* 0x000000010d0b7824 */ /* 0x000fe400008e067d */
[----:B------:R4:W-:Y:S01]  /*47a0*/  LDGSTS.E.BYPASS.LTC128B.128 [R228+0xa000], [R12.64+0x80] ;  /* 0x0a0000800ce47fae */ /* 0x0009e2000b901d48 */
[----:B---3--:R-:W-:-:S03]  /*47b0*/  IADD3 R8, P2, R10, R4, RZ ;  /* 0x000000040a087210 */ /* 0x008fc60007f5e0ff */
[----:B------:R4:W-:Y:S01]  /*47c0*/  LDGSTS.E.BYPASS.LTC128B.128 [R228+0x6800], [R10.64] ;  /* 0x068000000ae47fae */ /* 0x0009e2000b901d48 */
[----:B------:R-:W-:Y:S02]  /*47d0*/  IADD3 R4, P1, R8, R4, RZ ;  /* 0x0000000408047210 */ /* 0x000fe40007f3e0ff */
[----:B------:R-:W-:Y:S01]  /*47e0*/  IADD3.X R9, R11, R125, RZ, P2, !PT ;  /* 0x0000007d0b097210 */ /* 0x000fe200017fe4ff */
[----:B------:R4:W-:Y:S04]  /*47f0*/  LDGSTS.E.BYPASS.LTC128B.128 [R228+0xa800], [R10.64+0x80] ;  /* 0x0a8000800ae47fae */ /* 0x0009e8000b901d48 */
[----:B------:R-:W-:Y:S01]  /*4800*/  IMAD.X R5, R9, 0x1, R125, P1 ;  /* 0x0000000109057824 */ /* 0x000fe200008e067d */
[----:B------:R4:W-:Y:S04]  /*4810*/  LDGSTS.E.BYPASS.LTC128B.128 [R228+0x7000], [R8.64] ;  /* 0x0700000008e47fae */ /* 0x0009e8000b901d48 */
[----:B------:R4:W-:Y:S04]  /*4820*/  LDGSTS.E.BYPASS.LTC128B.128 [R228+0xb000], [R8.64+0x80] ;  /* 0x0b00008008e47fae */ /* 0x0009e8000b901d48 */
[----:B------:R4:W-:Y:S04]  /*4830*/  LDGSTS.E.BYPASS.LTC128B.128 [R228+0x7800], [R4.64] ;  /* 0x0780000004e47fae */ /* 0x0009e8000b901d48 */
[----:B------:R4:W-:Y:S04]  /*4840*/  LDGSTS.E.BYPASS.LTC128B.128 [R228+0xb800], [R4.64+0x80] ;  /* 0x0b80008004e47fae */ /* 0x0009e8000b901d48 */
[----:B------:R-:W0:Y:S02]  /*4850*/  LDGDEPBAR ;  /* 0x00000000000079af */ /* 0x000e240000000000 */
.L_x_2371:
[----:B--234-:R-:W-:Y:S02]  /*4860*/  IMAD.IADD R124, R124, 0x1, R194 ;  /* 0x000000017c7c7824 */ /* 0x01cfe400078e02c2 */
[----:B------:R-:W-:-:S03]  /*4870*/  IMAD.SHL.U32 R216, R216, 0x2, RZ ;  /* 0x00000002d8d87824 */ /* 0x000fc600078e00ff */
[----:B------:R-:W-:Y:S01]  /*4880*/  IADD3 R4, R124, 0x1, RZ ;  /* 0x000000017c047810 */ /* 0x000fe20007ffe0ff */
[--C-:B------:R-:W-:Y:S01]  /*4890*/  IMAD R214, R2, 0x2, R216.reuse ;  /* 0x0000000202d67824 */ /* 0x100fe200078e02d8 */
[----:B------:R-:W-:Y:S01]  /*48a0*/  IADD3 R5, R124, 0x8, RZ ;  /* 0x000000087c057810 */ /* 0x000fe20007ffe0ff */
[----:B------:R-:W-:Y:S01]  /*48b0*/  IMAD R213, R0, 0x2, R216 ;  /* 0x0000000200d57824 */ /* 0x000fe200078e02d8 */
[-C--:B------:R-:W-:Y:S01]  /*48c0*/  ISETP.GE.AND P5, PT, R4, R193.reuse, PT ;  /* 0x000000c10400720c */ /* 0x080fe20003fa6270 */
[----:B------:R-:W-:Y:S01]  /*48d0*/  IMAD R212, R0, 0x2, R214 ;  /* 0x0000000200d47824 */ /* 0x000fe200078e02d6 */
[-C--:B------:R-:W-:Y:S01]  /*48e0*/  ISETP.GE.AND P2, PT, R4, R192.reuse, PT ;  /* 0x000000c00400720c */ /* 0x080fe20003f46270 */
[----:B------:R-:W-:Y:S01]  /*48f0*/  LDSM.16.MT88.4 R116, [R214+0xc000] ;  /* 0x00c00000d674783b */ /* 0x000fe20000004200 */
[----:B------:R-:W-:Y:S02]  /*4900*/  IADD3 R4, R124, 0x9, RZ ;  /* 0x000000097c047810 */ /* 0x000fe40007ffe0ff */
[C---:B------:R-:W-:Y:S01]  /*4910*/  ISETP.GE.AND P4, PT, R5.reuse, R193, PT ;  /* 0x000000c10500720c */ /* 0x040fe20003f86270 */
[----:B------:R-:W-:Y:S01]  /*4920*/  LDSM.16.MT88.4 R100, [R212+0xc000] ;  /* 0x00c00000d464783b */ /* 0x000fe20000004200 */
[----:B------:R-:W-:-:S02]  /*4930*/  ISETP.GE.AND P6, PT, R5, R192, PT ;  /* 0x000000c00500720c */ /* 0x000fc40003fc6270 */
[----:B------:R-:W-:Y:S01]  /*4940*/  IADD3 R5, R124, 0x10, RZ ;  /* 0x000000107c057810 */ /* 0x000fe20007ffe0ff */
[----:B------:R-:W-:Y:S01]  /*4950*/  LDSM.16.MT88.4 R84, [R214+0x10000] ;  /* 0x01000000d654783b */ /* 0x000fe20000004200 */
[C---:B------:R-:W-:Y:S02]  /*4960*/  ISETP.GE.AND P1, PT, R4.reuse, R193, PT ;  /* 0x000000c10400720c */ /* 0x040fe40003f26270 */
[----:B------:R-:W-:Y:S01]  /*4970*/  ISETP.GE.AND P3, PT, R4, R192, PT ;  /* 0x000000c00400720c */ /* 0x000fe20003f66270 */
[----:B------:R-:W-:Y:S01]  /*4980*/  LDSM.16.MT88.4 R24, [R216+0xc800] ;  /* 0x00c80000d818783b */ /* 0x000fe20000004200 */
[----:B------:R-:W-:Y:S02]  /*4990*/  IADD3 R4, R124, 0x11, RZ ;  /* 0x000000117c047810 */ /* 0x000fe40007ffe0ff */
[----:B------:R-:W-:Y:S01]  /*49a0*/  FSEL R81, R81, -INF , !P5 ;  /* 0xff80000051517808 */ /* 0x000fe20006800000 */
[----:B------:R-:W-:Y:S01]  /*49b0*/  LDSM.16.MT88.4 R20, [R214+0xc800] ;  /* 0x00c80000d614783b */ /* 0x000fe20000004200 */
[----:B------:R-:W-:-:S02]  /*49c0*/  FSEL R82, R82, -INF , !P2 ;  /* 0xff80000052527808 */ /* 0x000fc40005000000 */
[CC--:B------:R-:W-:Y:S01]  /*49d0*/  ISETP.GE.AND P5, PT, R5.reuse, R193.reuse, PT ;  /* 0x000000c10500720c */ /* 0x0c0fe20003fa6270 */
[----:B------:R-:W-:Y:S01]  /*49e0*/  LDSM.16.MT88.4 R32, [R214+0x10800] ;  /* 0x01080000d620783b */ /* 0x000fe20000004200 */
        /* <DEDUP_REMOVED lines=18> */
[----:B------:R-:W-:Y:S02]  /*4b10*/  FSEL R10, R108, -INF , !P6 ;  /* 0xff8000006c0a7808 */ /* 0x000fe40007000000 */
[C---:B------:R-:W-:Y:S01]  /*4b20*/  ISETP.GE.AND P4, PT, R9.reuse, R193, PT ;  /* 0x000000c10900720c */ /* 0x040fe20003f86270 */
[----:B------:R-:W-:Y:S01]  /*4b30*/  LDSM.16.MT88.4 R108, [R213+0xc000] ;  /* 0x00c00000d56c783b */ /* 0x000fe20000004200 */
[----:B------:R-:W-:Y:S02]  /*4b40*/  ISETP.GE.AND P6, PT, R9, R192, PT ;  /* 0x000000c00900720c */ /* 0x000fe40003fc6270 */
[----:B------:R-:W-:Y:S02]  /*4b50*/  IADD3 R13, R124, 0x28, RZ ;  /* 0x000000287c0d7810 */ /* 0x000fe40007ffe0ff */
[----:B------:R-:W-:-:S02]  /*4b60*/  FSEL R76, R76, -INF , !P1 ;  /* 0xff8000004c4c7808 */ /* 0x000fc40004800000 */
[----:B------:R-:W-:Y:S02]  /*4b70*/  FSEL R9, R78, -INF , !P3 ;  /* 0xff8000004e097808 */ /* 0x000fe40005800000 */
[CC--:B------:R-:W-:Y:S02]  /*4b80*/  ISETP.GE.AND P1, PT, R8.reuse, R193.reuse, PT ;  /* 0x000000c10800720c */ /* 0x0c0fe40003f26270 */
[----:B------:R-:W-:Y:S02]  /*4b90*/  ISETP.GE.AND P3, PT, R8, R192, PT ;  /* 0x000000c00800720c */ /* 0x000fe40003f66270 */
[----:B------:R-:W-:Y:S02]  /*4ba0*/  FSEL R12, R77, -INF , !P5 ;  /* 0xff8000004d0c7808 */ /* 0x000fe40006800000 */
[----:B------:R-:W-:Y:S02]  /*4bb0*/  FSEL R8, R79, -INF , !P2 ;  /* 0xff8000004f087808 */ /* 0x000fe40005000000 */
        /* <DEDUP_REMOVED lines=9> */
[----:B------:R-:W-:Y:S02]  /*4c50*/  ISETP.GE.AND P3, PT, R13, R192, PT ;  /* 0x000000c00d00720c */ /* 0x000fe40003f66270 */
[----:B------:R-:W-:Y:S02]  /*4c60*/  IADD3 R13, R124, 0x38, RZ ;  /* 0x000000387c0d7810 */ /* 0x000fe40007ffe0ff */
[----:B------:R-:W-:Y:S02]  /*4c70*/  FSEL R44, R69, -INF , !P4 ;  /* 0xff800000452c7808 */ /* 0x000fe40006000000 */
[----:B------:R-:W-:-:S02]  /*4c80*/  FSEL R41, R74, -INF , !P6 ;  /* 0xff8000004a297808 */ /* 0x000fc40007000000 */
[----:B------:R-:W-:Y:S02]  /*4c90*/  ISETP.GE.AND P4, PT, R13, R193, PT ;  /* 0x000000c10d00720c */ /* 0x000fe40003f86270 */
        /* <DEDUP_REMOVED lines=40> */
[----:B------:R-:W-:-:S02]  /*4f20*/  FSEL R141, R65, -INF , !P5 ;  /* 0xff800000418d7808 */ /* 0x000fc40006800000 */
[----:B------:R-:W-:Y:S02]  /*4f30*/  FMNMX.FTZ R18, R67, R18, !PT ;  /* 0x0000001243127209 */ /* 0x000fe40007810000 */
[----:B------:R-:W-:Y:S02]  /*4f40*/  FMNMX.FTZ R17, R41, R17, !PT ;  /* 0x0000001129117209 */ /* 0x000fe40007810000 */
[----:B------:R-:W-:Y:S02]  /*4f50*/  IADD3 R13, R124, 0x40, RZ ;  /* 0x000000407c0d7810 */ /* 0x000fe40007ffe0ff */
[----:B------:R-:W-:Y:S02]  /*4f60*/  FMNMX.FTZ R18, R141, R18, !PT ;  /* 0x000000128d127209 */ /* 0x000fe40007810000 */
[----:B------:R-:W-:Y:S02]  /*4f70*/  FMNMX.FTZ R17, R173, R17, !PT ;  /* 0x00000011ad117209 */ /* 0x000fe40007810000 */
[----:B------:R-:W-:-:S02]  /*4f80*/  FSEL R145, R145, -INF , !P2 ;  /* 0xff80000091917808 */ /* 0x000fc40005000000 */
[C---:B------:R-:W-:Y:S02]  /*4f90*/  ISETP.GE.AND P5, PT, R13.reuse, R193, PT ;  /* 0x000000c10d00720c */ /* 0x040fe40003fa6270 */
[----:B------:R-:W-:Y:S02]  /*4fa0*/  ISETP.GE.AND P2, PT, R13, R192, PT ;  /* 0x000000c00d00720c */ /* 0x000fe40003f46270 */
[----:B------:R-:W-:Y:S02]  /*4fb0*/  FSEL R142, R142, -INF , !P1 ;  /* 0xff8000008e8e7808 */ /* 0x000fe40004800000 */
[----:B------:R-:W-:Y:S02]  /*4fc0*/  FMNMX.FTZ R18, R143, R18, !PT ;  /* 0x000000128f127209 */ /* 0x000fe40007810000 */
[----:B------:R-:W-:Y:S02]  /*4fd0*/  FMNMX.FTZ R17, R40, R17, !PT ;  /* 0x0000001128117209 */ /* 0x000fe40007810000 */
[----:B------:R-:W-:-:S02]  /*4fe0*/  IADD3 R13, R124, 0x48, RZ ;  /* 0x000000487c0d7810 */ /* 0x000fc40007ffe0ff */
[----:B------:R-:W-:Y:S02]  /*4ff0*/  FSEL R149, R149, -INF , !P3 ;  /* 0xff80000095957808 */ /* 0x000fe40005800000 */
[----:B------:R-:W-:Y:S02]  /*5000*/  FSEL R156, R156, -INF , !P5 ;  /* 0xff8000009c9c7808 */ /* 0x000fe40006800000 */
[----:B------:R-:W-:Y:S02]  /*5010*/  FMNMX.FTZ R18, R142, R18, !PT ;  /* 0x000000128e127209 */ /* 0x000fe40007810000 */
[----:B------:R-:W-:Y:S02]  /*5020*/  FMNMX.FTZ R17, R172, R17, !PT ;  /* 0x00000011ac117209 */ /* 0x000fe40007810000 */
[----:B------:R-:W-:Y:S02]  /*5030*/  ISETP.GE.AND P4, PT, R14, R192, PT ;  /* 0x000000c00e00720c */ /* 0x000fe40003f86270 */
[----:B------:R-:W-:-:S02]  /*5040*/  ISETP.GE.AND P1, PT, R13, R193, PT ;  /* 0x000000c10d00720c */ /* 0x000fc40003f26270 */
[----:B------:R-:W-:Y:S02]  /*5050*/  ISETP.GE.AND P3, PT, R13, R192, PT ;  /* 0x000000c00d00720c */ /* 0x000fe40003f66270 */
[C---:B------:R-:W-:Y:S02]  /*5060*/  IADD3 R13, R124.reuse, 0x50, RZ ;  /* 0x000000507c0d7810 */ /* 0x040fe40007ffe0ff */
[----:B------:R-:W-:Y:S02]  /*5070*/  IADD3 R14, R124, 0x49, RZ ;  /* 0x000000497c0e7810 */ /* 0x000fe40007ffe0ff */
[----:B------:R-:W-:Y:S02]  /*5080*/  FMNMX.FTZ R18, R156, R18, !PT ;  /* 0x000000129c127209 */ /* 0x000fe40007810000 */
[----:B------:R-:W-:Y:S02]  /*5090*/  FMNMX.FTZ R17, R144, R17, !PT ;  /* 0x0000001190117209 */ /* 0x000fe40007810000 */
[----:B------:R-:W-:-:S02]  /*50a0*/  FSEL R162, R162, -INF , !P4 ;  /* 0xff800000a2a27808 */ /* 0x000fc40006000000 */
[----:B------:R-:W-:Y:S02]  /*50b0*/  FSEL R159, R159, -INF , !P1 ;  /* 0xff8000009f9f7808 */ /* 0x000fe40004800000 */
[CC--:B------:R-:W-:Y:S02]  /*50c0*/  ISETP.GE.AND P4, PT, R13.reuse, R193.reuse, PT ;  /* 0x000000c10d00720c */ /* 0x0c0fe40003f86270 */
[----:B------:R-:W-:Y:S02]  /*50d0*/  ISETP.GE.AND P1, PT, R13, R192, PT ;  /* 0x000000c00d00720c */ /* 0x000fe40003f26270 */
[----:B------:R-:W-:Y:S02]  /*50e0*/  IADD3 R13, R124, 0x51, RZ ;  /* 0x000000517c0d7810 */ /* 0x000fe40007ffe0ff */
[----:B------:R-:W-:Y:S02]  /*50f0*/  ISETP.GE.AND P5, PT, R14, R193, PT ;  /* 0x000000c10e00720c */ /* 0x000fe40003fa6270 */
[----:B------:R-:W-:-:S02]  /*5100*/  FMNMX.FTZ R18, R157, R18, !PT ;  /* 0x000000129d127209 */ /* 0x000fc40007810000 */
[----:B------:R-:W-:Y:S02]  /*5110*/  FMNMX.FTZ R17, R145, R17, !PT ;  /* 0x0000001191117209 */ /* 0x000fe40007810000 */
[----:B------:R-:W-:Y:S02]  /*5120*/  FSEL R161, R161, -INF , !P2 ;  /* 0xff800000a1a17808 */ /* 0x000fe40005000000 */
[----:B-1----:R-:W-:Y:S02]  /*5130*/  FSEL R164, R164, -INF , !P3 ;  /* 0xff800000a4a47808 */ /* 0x002fe40005800000 */
[-C--:B------:R-:W-:Y:S02]  /*5140*/  ISETP.GE.AND P2, PT, R14, R192.reuse, PT ;  /* 0x000000c00e00720c */ /* 0x080fe40003f46270 */
        /* <DEDUP_REMOVED lines=9> */
[----:B------:R-:W-:Y:S02]  /*51e0*/  FSEL R171, R171, -INF , !P4 ;  /* 0xff800000abab7808 */ /* 0x000fe40006000000 */
        /* <DEDUP_REMOVED lines=27> */
[----:B------:R-:W-:-:S02]  /*53a0*/  ISETP.GE.AND P4, PT, R13, R193, PT ;  /* 0x000000c10d00720c */ /* 0x000fc40003f86270 */
[----:B------:R-:W-:Y:S02]  /*53b0*/  IADD3 R16, R124, 0x69, RZ ;  /* 0x000000697c107810 */ /* 0x000fe40007ffe0ff */
[----:B------:R-:W-:Y:S02]  /*53c0*/  FSEL R154, R154, -INF , !P5 ;  /* 0xff8000009a9a7808 */ /* 0x000fe40006800000 */
[----:B------:R-:W-:Y:S02]  /*53d0*/  FMNMX.FTZ R18, R155, R18, !PT ;  /* 0x000000129b127209 */ /* 0x000fe40007810000 */
[----:B------:R-:W-:Y:S02]  /*53e0*/  FMNMX.FTZ R17, R167, R17, !PT ;  /* 0x00000011a7117209 */ /* 0x000fe40007810000 */
[----:B------:R-:W-:Y:S02]  /*53f0*/  IADD3 R15, R124, 0x70, RZ ;  /* 0x000000707c0f7810 */ /* 0x000fe40007ffe0ff */
[----:B------:R-:W-:-:S02]  /*5400*/  ISETP.GE.AND P6, PT, R16, R193, PT ;  /* 0x000000c11000720c */ /* 0x000fc40003fc6270 */
[----:B------:R-:W-:Y:S02]  /*5410*/  FSEL R153, R153, -INF , !P4 ;  /* 0xff80000099997808 */ /* 0x000fe40006000000 */
[----:B------:R-:W-:Y:S02]  /*5420*/  FMNMX.FTZ R18, R154, R18, !PT ;  /* 0x000000129a127209 */ /* 0x000fe40007810000 */
[----:B------:R-:W-:Y:S02]  /*5430*/  FMNMX.FTZ R17, R166, R17, !PT ;  /* 0x00000011a6117209 */ /* 0x000fe40007810000 */
[----:B------:R-:W-:Y:S02]  /*5440*/  FSEL R160, R160, -INF , !P1 ;  /* 0xff800000a0a07808 */ /* 0x000fe40004800000 */
[----:B------:R-:W-:Y:S02]  /*5450*/  IADD3 R14, R124, 0x71, RZ ;  /* 0x000000717c0e7810 */ /* 0x000fe40007ffe0ff */
[----:B------:R-:W-:-:S02]  /*5460*/  ISETP.GE.AND P5, PT, R15, R193, PT ;  /* 0x000000c10f00720c */ /* 0x000fc40003fa6270 */
[----:B------:R-:W-:Y:S02]  /*5470*/  FSEL R152, R152, -INF , !P6 ;  /* 0xff80000098987808 */ /* 0x000fe40007000000 */
[----:B------:R-:W-:Y:S02]  /*5480*/  FMNMX.FTZ R18, R153, R18, !PT ;  /* 0x0000001299127209 */ /* 0x000fe40007810000 */
[----:B------:R-:W-:Y:S02]  /*5490*/  FMNMX.FTZ R17, R163, R17, !PT ;  /* 0x00000011a3117209 */ /* 0x000fe40007810000 */
[----:B------:R-:W-:Y:S02]  /*54a0*/  ISETP.GE.AND P1, PT, R13, R192, PT ;  /* 0x000000c00d00720c */ /* 0x000fe40003f26270 */
[----:B------:R-:W-:Y:S02]  /*54b0*/  IADD3 R13, R124, 0x78, RZ ;  /* 0x000000787c0d7810 */ /* 0x000fe40007ffe0ff */
[----:B------:R-:W-:-:S02]  /*54c0*/  ISETP.GE.AND P4, PT, R14, R193, PT ;  /* 0x000000c10e00720c */ /* 0x000fc40003f86270 */
[----:B------:R-:W-:Y:S02]  /*54d0*/  FSEL R140, R140, -INF , !P5 ;  /* 0xff8000008c8c7808 */ /* 0x000fe40006800000 */
[----:B------:R-:W-:Y:S02]  /*54e0*/  FMNMX.FTZ R18, R152, R18, !PT ;  /* 0x0000001298127209 */ /* 0x000fe40007810000 */
[----:B------:R-:W-:Y:S02]  /*54f0*/  FSEL R151, R151, -INF , !P3 ;  /* 0xff80000097977808 */ /* 0x000fe40005800000 */
        /* <DEDUP_REMOVED lines=23> */
[-C--:B------:R-:W-:Y:S02]  /*5670*/  ISETP.GE.AND P1, PT, R13, R192.reuse, PT ;  /* 0x000000c00d00720c */ /* 0x080fe40003f26270 */
[----:B------:R-:W-:Y:S02]  /*5680*/  FSEL R65, R6, -INF , !P2 ;  /* 0xff80000006417808 */ /* 0x000fe40005000000 */
[----:B------:R-:W-:Y:S02]  /*5690*/  FMNMX.FTZ R17, R66, R17, !PT ;  /* 0x0000001142117209 */ /* 0x000fe40007810000 */
[----:B------:R-:W-:Y:S02]  /*56a0*/  ISETP.GE.AND P2, PT, R124, R192, PT ;  /* 0x000000c07c00720c */ /* 0x000fe40003f46270 */
[----:B------:R-:W-:Y:S01]  /*56b0*/  FSEL R64, R7, -INF , !P1 ;  /* 0xff80000007407808 */ /* 0x000fe20004800000 */
[----:B------:R-:W-:Y:S01]  /*56c0*/  LDSM.16.MT88.4 R124, [R216+0xc000] ;  /* 0x00c00000d87c783b */ /* 0x000fe20000004200 */
[----:B------:R-:W-:-:S02]  /*56d0*/  FMNMX.FTZ R17, R65, R17, !PT ;  /* 0x0000001141117209 */ /* 0x000fc40007810000 */
[----:B------:R-:W-:Y:S02]  /*56e0*/  FSEL R63, R63, -INF , !P2 ;  /* 0xff8000003f3f7808 */ /* 0x000fe40005000000 */
[----:B------:R-:W-:-:S04]  /*56f0*/  FMNMX.FTZ R7, R64, R17, !PT ;  /* 0x0000001140077209 */ /* 0x000fc80007810000 */
[----:B------:R-:W-:Y:S02]  /*5700*/  FMNMX.FTZ R7, R63, R7, !PT ;  /* 0x000000073f077209 */ /* 0x000fe40007810000 */
[----:B-1----:R-:W-:-:S03]  /*5710*/  FMNMX.FTZ R15, R16, R15, !PT ;  /* 0x0000000f100f7209 */ /* 0x002fc60007810000 */
[----:B------:R-:W1:Y:S04]  /*5720*/  SHFL.BFLY PT, R6, R7, 0x2, 0x1f ;  /* 0x0c401f0007067f89 */ /* 0x000e6800000e0000 */
[----:B------:R-:W2:Y:S04]  /*5730*/  SHFL.BFLY PT, R132, R15, 0x1, 0x1f ;  /* 0x0c201f000f847f89 */ /* 0x000ea800000e0000 */
[----:B------:R-:W-:Y:S01]  /*5740*/  LDSM.16.MT88.4 R16, [R213+0xc800] ;  /* 0x00c80000d510783b */ /* 0x000fe20000004200 */
        /* <DEDUP_REMOVED lines=18> */
[----:B------:R-:W-:Y:S01]  /*5870*/  LDSM.16.MT88.4 R4, [R212+0x10000] ;  /* 0x01000000d404783b */ /* 0x000fe20000004200 */
[----:B------:R-:W1:Y:S01]  /*5880*/  MUFU.EX2 R57, R57 ;  /* 0x0000003900397308 */ /* 0x000e620000000800 */
[----:B------:R-:W-:-:S02]  /*5890*/  FFMA.FTZ R47, R12, c[0x0][0x23c], -R136 ;  /* 0x00008f000c2f7a23 */ /* 0x000fc40000010888 */
[----:B------:R-:W-:Y:S01]  /*58a0*/  FSEL R62, R62, RZ, P1 ;  /* 0x000000ff3e3e7208 */ /* 0x000fe20000800000 */
[----:B------:R-:W-:Y:S01]  /*58b0*/  LDSM.16.MT88.4 R12, [R212+0xc800] ;  /* 0x00c80000d40c783b */ /* 0x000fe20000004200 */
[--C-:B------:R-:W-:Y:S01]  /*58c0*/  FFMA.FTZ R46, R30, c[0x0][0x23c], -R136.reuse ;  /* 0x00008f001e2e7a23 */ /* 0x100fe20000010888 */
[----:B------:R-:W-:Y:S01]  /*58d0*/  ISETP.GE.AND P1, PT, R133, 0x2, PT ;  /* 0x000000028500780c */ /* 0x000fe20003f26270 */
[----:B------:R-:W-:Y:S01]  /*58e0*/  FFMA.FTZ R43, R28, c[0x0][0x23c], -R136 ;  /* 0x00008f001c2b7a23 */ /* 0x000fe20000010888 */
[----:B------:R-:W-:Y:S01]  /*58f0*/  MUFU.EX2 R56, R56 ;  /* 0x0000003800387308 */ /* 0x000fe20000000800 */
[--C-:B------:R-:W-:Y:S02]  /*5900*/  FFMA.FTZ R59, R93, c[0x0][0x23c], -R62.reuse ;  /* 0x00008f005d3b7a23 */ /* 0x100fe4000001083e */
[----:B------:R-:W2:Y:S01]  /*5910*/  LDSM.16.MT88.4 R92, [R216+0x10000] ;  /* 0x01000000d85c783b */ /* 0x000ea20000004200 */
[--C-:B------:R-:W-:Y:S02]  /*5920*/  FFMA.FTZ R61, R80, c[0x0][0x23c], -R62.reuse ;  /* 0x00008f00503d7a23 */ /* 0x100fe4000001083e */
[----:B------:R-:W-:-:S02]  /*5930*/  FFMA.FTZ R60, R82, c[0x0][0x23c], -R62 ;  /* 0x00008f00523c7a23 */ /* 0x000fc4000001083e */
[--C-:B------:R-:W-:Y:S01]  /*5940*/  FFMA.FTZ R53, R104, c[0x0][0x23c], -R62.reuse ;  /* 0x00008f0068357a23 */ /* 0x100fe2000001083e */
[----:B------:R-:W3:Y:S01]  /*5950*/  MUFU.EX2 R52, R52 ;  /* 0x0000003400347308 */ /* 0x000ee20000000800 */
[--C-:B------:R-:W-:Y:S01]  /*5960*/  FFMA.FTZ R54, R11, c[0x0][0x23c], -R62.reuse ;  /* 0x00008f000b367a23 */ /* 0x100fe2000001083e */
[----:B-1----:R-:W-:Y:S01]  /*5970*/  F2FP.PACK_AB R68, R57, R58 ;  /* 0x0000003a3944723e */ /* 0x002fe200000000ff */
[--C-:B------:R-:W-:Y:S02]  /*5980*/  FFMA.FTZ R49, R10, c[0x0][0x23c], -R62.reuse ;  /* 0x00008f000a317a23 */ /* 0x100fe4000001083e */
[--C-:B------:R-:W-:Y:S02]  /*5990*/  FFMA.FTZ R48, R9, c[0x0][0x23c], -R62.reuse ;  /* 0x00008f0009307a23 */ /* 0x100fe4000001083e */
[----:B------:R-:W-:Y:S01]  /*59a0*/  FFMA.FTZ R45, R8, c[0x0][0x23c], -R62 ;  /* 0x00008f00082d7a23 */ /* 0x000fe2000001083e */
[----:B------:R-:W-:Y:S01]  /*59b0*/  MUFU.EX2 R61, R61 ;  /* 0x0000003d003d7308 */ /* 0x000fe20000000800 */
[----:B------:R-:W1:Y:S01]  /*59c0*/  LDSM.16.MT88.4 R8, [R216+0x10800] ;  /* 0x01080000d808783b */ /* 0x000e620000004200 */
[----:B------:R-:W-:-:S02]  /*59d0*/  FFMA.FTZ R42, R29, c[0x0][0x23c], -R136 ;  /* 0x00008f001d2a7a23 */ /* 0x000fc40000010888 */
[----:B------:R-:W-:Y:S01]  /*59e0*/  FFMA.FTZ R2, R44, c[0x0][0x23c], -R136 ;  /* 0x00008f002c027a23 */ /* 0x000fe20000010888 */
[----:B------:R-:W4:Y:S01]  /*59f0*/  LDSM.16.MT88.4 R28, [R213+0x10800] ;  /* 0x01080000d51c783b */ /* 0x000f220000004200 */
[--C-:B------:R-:W-:Y:S02]  /*5a00*/  FFMA.FTZ R44, R41, c[0x0][0x23c], -R62.reuse ;  /* 0x00008f00292c7a23 */ /* 0x100fe4000001083e */
[----:B------:R-:W5:Y:S01]  /*5a10*/  MUFU.EX2 R60, R60 ;  /* 0x0000003c003c7308 */ /* 0x000f620000000800 */
        /* <DEDUP_REMOVED lines=36> */
[C---:B--2---:R-:W-:Y:S01]  /*5c60*/  HMMA.16816.F32 R96, R68.reuse, R92, RZ ;  /* 0x0000005c4460723c */ /* 0x044fe200000018ff */
[--C-:B------:R-:W-:Y:S01]  /*5c70*/  FFMA.FTZ R163, R163, c[0x0][0x23c], -R62.reuse ;  /* 0x00008f00a3a37a23 */ /* 0x100fe2000001083e */
[----:B------:R-:W-:Y:S01]  /*5c80*/  MUFU.EX2 R54, R54 ;  /* 0x0000003600367308 */ /* 0x000fe20000000800 */
[----:B------:R-:W-:Y:S02]  /*5c90*/  FFMA.FTZ R160, R160, c[0x0][0x23c], -R62 ;  /* 0x00008f00a0a07a23 */ /* 0x000fe4000001083e */
[--C-:B------:R-:W-:Y:S02]  /*5ca0*/  FFMA.FTZ R155, R155, c[0x0][0x23c], -R136.reuse ;  /* 0x00008f009b9b7a23 */ /* 0x100fe40000010888 */
[--C-:B------:R-:W-:Y:S01]  /*5cb0*/  FFMA.FTZ R154, R154, c[0x0][0x23c], -R136.reuse ;  /* 0x00008f009a9a7a23 */ /* 0x100fe20000010888 */
[----:B------:R-:W-:Y:S01]  /*5cc0*/  HMMA.16816.F32 R92, R68, R94, RZ ;  /* 0x0000005e445c723c */ /* 0x000fe200000018ff */
[--C-:B------:R-:W-:Y:S01]  /*5cd0*/  FFMA.FTZ R153, R153, c[0x0][0x23c], -R136.reuse ;  /* 0x00008f0099997a23 */ /* 0x100fe20000010888 */
        /* <DEDUP_REMOVED lines=12> */
[----:B------:R-:W5:Y:S01]  /*5da0*/  MUFU.EX2 R45, R45 ;  /* 0x0000002d002d7308 */ /* 0x000f620000000800 */
[----:B------:R-:W-:-:S02]  /*5db0*/  FADD.FTZ R59, R59, R60 ;  /* 0x0000003c3b3b7221 */ /* 0x000fc40000010000 */
[----:B------:R-:W-:Y:S02]  /*5dc0*/  FFMA.FTZ R242, R137, c[0x0][0x23c], -R136 ;  /* 0x00008f0089f27a23 */ /* 0x000fe40000010888 */
[----:B------:R-:W-:Y:S01]  /*5dd0*/  FFMA.FTZ R241, R63, c[0x0][0x23c], -R62 ;  /* 0x00008f003ff17a23 */ /* 0x000fe2000001083e */
[----:B------:R-:W-:Y:S01]  /*5de0*/  HMMA.16816.F32 R112, R68, R108, RZ ;  /* 0x0000006c4470723c */ /* 0x000fe200000018ff */
[----:B------:R-:W-:Y:S01]  /*5df0*/  FADD.FTZ R56, R52, R56 ;  /* 0x0000003834387221 */ /* 0x000fe20000010000 */
[----:B------:R-:W-:Y:S01]  /*5e00*/  MUFU.EX2 R46, R46 ;  /* 0x0000002e002e7308 */ /* 0x000fe20000000800 */
[----:B------:R-:W-:-:S05]  /*5e10*/  FADD.FTZ R59, R53, R59 ;  /* 0x0000003b353b7221 */ /* 0x000fca0000010000 */
        /* <DEDUP_REMOVED lines=18> */
[----:B--2---:R-:W-:Y:S01]  /*5f40*/  F2FP.PACK_AB R5, R49, R54 ;  /* 0x000000363105723e */ /* 0x004fe200000000ff */
[----:B------:R-:W2:Y:S01]  /*5f50*/  MUFU.EX2 R141, R141 ;  /* 0x0000008d008d7308 */ /* 0x000ea20000000800 */
[----:B------:R-:W-:-:S02]  /*5f60*/  FADD.FTZ R55, R55, R56 ;  /* 0x0000003837377221 */ /* 0x000fc40000010000 */
[----:B------:R-:W-:Y:S02]  /*5f70*/  FADD.FTZ R54, R54, R59 ;  /* 0x0000003b36367221 */ /* 0x000fe40000010000 */
[----:B------:R-:W-:Y:S01]  /*5f80*/  F2FP.PACK_AB R6, R47, R50 ;  /* 0x000000322f06723e */ /* 0x000fe200000000ff */
[----:B------:R-:W-:Y:S01]  /*5f90*/  FADD.FTZ R55, R51, R55 ;  /* 0x0000003733377221 */ /* 0x000fe20000010000 */
[----:B-----5:R-:W-:Y:S01]  /*5fa0*/  F2FP.PACK_AB R7, R45, R48 ;  /* 0x000000302d07723e */ /* 0x020fe200000000ff */
[----:B------:R-:W-:Y:S01]  /*5fb0*/  MUFU.EX2 R143, R143 ;  /* 0x0000008f008f7308 */ /* 0x000fe20000000800 */
[----:B------:R-:W-:Y:S02]  /*5fc0*/  FADD.FTZ R54, R49, R54 ;  /* 0x0000003631367221 */ /* 0x000fe40000010000 */
[----:B------:R-:W-:Y:S02]  /*5fd0*/  FADD.FTZ R50, R50, R55 ;  /* 0x0000003732327221 */ /* 0x000fe40000010000 */
[----:B------:R-:W-:Y:S01]  /*5fe0*/  FADD.FTZ R48, R48, R54 ;  /* 0x0000003630307221 */ /* 0x000fe20000010000 */
[----:B------:R-:W-:Y:S01]  /*5ff0*/  HMMA.16816.F32 R104, R4, R12, R104 ;  /* 0x0000000c0468723c */ /* 0x000fe20000001868 */
[----:B------:R-:W-:Y:S01]  /*6000*/  FADD.FTZ R50, R47, R50 ;  /* 0x000000322f327221 */ /* 0x000fe20000010000 */
[----:B------:R-:W3:Y:S01]  /*6010*/  MUFU.EX2 R142, R142 ;  /* 0x0000008e008e7308 */ /* 0x000ee20000000800 */
[----:B------:R-:W-:-:S05]  /*6020*/  FADD.FTZ R48, R45, R48 ;  /* 0x000000302d307221 */ /* 0x000fca0000010000 */
[C---:B------:R-:W-:Y:S01]  /*6030*/  HMMA.16816.F32 R100, R4.reuse, R14, R100 ;  /* 0x0000000e0464723c */ /* 0x040fe20000001864 */
[----:B------:R-:W5:Y:S01]  /*6040*/  LDSM.16.MT88.4 R12, [R212+0x10800] ;  /* 0x01080000d40c783b */ /* 0x000f620000004200 */
[----:B------:R-:W-:Y:S06]  /*6050*/  MUFU.EX2 R144, R144 ;  /* 0x0000009000907308 */ /* 0x000fec0000000800 */
[C---:B-1----:R-:W-:Y:S02]  /*6060*/  HMMA.16816.F32 R96, R4.reuse, R8, R96 ;  /* 0x000000080460723c */ /* 0x042fe40000001860 */
        /* <DEDUP_REMOVED lines=29> */
[C---:B-----5:R-:W-:Y:S02]  /*6240*/  HMMA.16816.F32 R72, R4.reuse, R12, R72 ;  /* 0x0000000c0448723c */ /* 0x060fe40000001848 */
[----:B------:R-:W5:Y:S06]  /*6250*/  MUFU.EX2 R170, R170 ;  /* 0x000000aa00aa7308 */ /* 0x000f6c0000000800 */
        /* <DEDUP_REMOVED lines=55> */
[----:B---3--:R-:W-:-:S02]  /*65d0*/  F2FP.PACK_AB R6, R142, R143 ;  /* 0x0000008f8e06723e */ /* 0x008fc400000000ff */
[----:B------:R-:W-:Y:S01]  /*65e0*/  F2FP.PACK_AB R5, R145, R144 ;  /* 0x000000909105723e */ /* 0x000fe200000000ff */
        /* <DEDUP_REMOVED lines=22> */
[----:B------:R-:W1:Y:S07]  /*6750*/  LDSM.16.MT88.4 R20, [R214+0xe000] ;  /* 0x00e00000d614783b */ /* 0x000e6e0000004200 */
        /* <DEDUP_REMOVED lines=12> */
[C---:B------:R-:W-:Y:S01]  /*6820*/  F2FP.PACK_AB R5, R162.reuse, R161 ;  /* 0x000000a1a205723e */ /* 0x040fe200000000ff */
[----:B------:R-:W-:Y:S01]  /*6830*/  FADD.FTZ R161, R161, R148 ;  /* 0x00000094a1a17221 */ /* 0x000fe20000010000 */
[----:B----4-:R-:W-:Y:S01]  /*6840*/  F2FP.PACK_AB R7, R165, R164 ;  /* 0x000000a4a507723e */ /* 0x010fe200000000ff */
        /* <DEDUP_REMOVED lines=9> */
[C---:B------:R-:W-:Y:S08]  /*68e0*/  HMMA.16816.F32 R120, R4.reuse, R20, R120 ;  /* 0x000000140478723c */ /* 0x040ff00000001878 */
        /* <DEDUP_REMOVED lines=20> */
[----:B-----5:R-:W-:Y:S01]  /*6a30*/  F2FP.PACK_AB R4, R170, R171 ;  /* 0x000000abaa04723e */ /* 0x020fe200000000ff */
        /* <DEDUP_REMOVED lines=85> */
[----:B------:R-:W-:Y:S01]  /*6f90*/  F2FP.PACK_AB R6, R242, R26 ;  /* 0x0000001af206723e */ /* 0x000fe200000000ff */
[C---:B------:R-:W-:Y:S01]  /*6fa0*/  FADD.FTZ R147, R28.reuse, R147 ;  /* 0x000000931c937221 */ /* 0x040fe20000010000 */
[----:B------:R-:W-:Y:S01]  /*6fb0*/  F2FP.PACK_AB R5, R28, R27 ;  /* 0x0000001b1c05723e */ /* 0x000fe200000000ff */
        /* <DEDUP_REMOVED lines=42> */
[----:B-1----:R-:W-:Y:S01]  /*7260*/  IMAD.MOV R7, RZ, RZ, -R11 ;  /* 0x000000ffff077224 */ /* 0x002fe200078e0a0b */
[----:B------:R-:W-:-:S03]  /*7270*/  MOV R10, RZ ;  /* 0x000000ff000a7202 */ /* 0x000fc60000000f00 */
[----:B------:R-:W-:-:S04]  /*7280*/  IMAD R7, R7, R37, RZ ;  /* 0x0000002507077224 */ /* 0x000fc800078e02ff */
[----:B------:R-:W-:-:S06]  /*7290*/  IMAD.HI.U32 R7, R11, R7, R10 ;  /* 0x000000070b077227 */ /* 0x000fcc00078e000a */
[----:B------:R-:W-:-:S04]  /*72a0*/  IMAD.HI.U32 R8, R7, R6, RZ ;  /* 0x0000000607087227 */ /* 0x000fc800078e00ff */
[----:B------:R-:W-:-:S04]  /*72b0*/  IMAD.HI.U32 R7, R7, R4, RZ ;  /* 0x0000000407077227 */ /* 0x000fc800078e00ff */
[----:B------:R-:W-:Y:S02]  /*72c0*/  IMAD.MOV R5, RZ, RZ, -R8 ;  /* 0x000000ffff057224 */ /* 0x000fe400078e0a08 */
[----:B------:R-:W-:Y:S02]  /*72d0*/  IMAD.MOV R2, RZ, RZ, -R7 ;  /* 0x000000ffff027224 */ /* 0x000fe400078e0a07 */
[C---:B------:R-:W-:Y:S02]  /*72e0*/  IMAD R5, R37.reuse, R5, R6 ;  /* 0x0000000525057224 */ /* 0x040fe400078e0206 */
[C---:B------:R-:W-:Y:S01]  /*72f0*/  IMAD R2, R37.reuse, R2, R4 ;  /* 0x0000000225027224 */ /* 0x040fe200078e0204 */
[----:B------:R-:W-:Y:S02]  /*7300*/  LOP3.LUT R4, RZ, c[0x0][0x2d0], RZ, 0x33, !PT ;  /* 0x0000b400ff047a12 */ /* 0x000fe400078e33ff */
        /* <DEDUP_REMOVED lines=8> */
[----:B------:R-:W-:-:S07]  /*7390*/  ISETP.NE.AND P2, PT, RZ, c[0x0][0x2d0], PT ;  /* 0x0000b400ff007a0c */ /* 0x000fce0003f45270 */
[----:B------:R-:W-:Y:S02]  /*73a0*/  @P6 IADD3 R8, R8, 0x1, RZ ;  /* 0x0000000108086810 */ /* 0x000fe40007ffe0ff */
[----:B------:R-:W-:-:S03]  /*73b0*/  @P5 IADD3 R7, R7, 0x1, RZ ;  /* 0x0000000107075810 */ /* 0x000fc60007ffe0ff */
[----:B------:R-:W-:Y:S02]  /*73c0*/  IMAD.MOV.U32 R0, RZ, RZ, R8 ;  /* 0x000000ffff007224 */ /* 0x000fe400078e0008 */
[----:B------:R-:W-:-:S03]  /*73d0*/  @!P1 IMAD.MOV R7, RZ, RZ, -R7 ;  /* 0x000000ffff079224 */ /* 0x000fc600078e0a07 */
[----:B------:R-:W-:-:S04]  /*73e0*/  @!P3 IADD3 R0, -R0, RZ, RZ ;  /* 0x000000ff0000b210 */ /* 0x000fc80007ffe1ff */
[C---:B------:R-:W-:Y:S02]  /*73f0*/  SEL R0, R4.reuse, R0, !P2 ;  /* 0x0000000004007207 */ /* 0x040fe40005000000 */
[----:B------:R-:W-:-:S03]  /*7400*/  SEL R4, R4, R7, !P2 ;  /* 0x0000000704047207 */ /* 0x000fc60005000000 */
[----:B------:R-:W-:-:S04]  /*7410*/  IMAD.WIDE R8, R0, 0x4, R234 ;  /* 0x0000000400087825 */ /* 0x000fc800078e02ea */
[----:B------:R-:W-:Y:S01]  /*7420*/  IMAD.WIDE R6, R4, 0x4, R234 ;  /* 0x0000000404067825 */ /* 0x000fe200078e02ea */
[----:B------:R-:W2:Y:S04]  /*7430*/  LDG.E R2, [R8.64] ;  /* 0x0000000808027981 */ /* 0x000ea8000c1e1900 */
[----:B------:R1:W2:Y:S01]  /*7440*/  LDG.E R5, [R6.64] ;  /* 0x0000000806057981 */ /* 0x0002a2000c1e1900 */
[----:B------:R-:W-:Y:S01]  /*7450*/  IMAD.IADD R0, R0, 0x1, -R4 ;  /* 0x0000000100007824 */ /* 0x000fe200078e0a04 */
[----:B------:R-:W-:-:S05]  /*7460*/  MOV R4, c[0x0][0x2d0] ;  /* 0x0000b40000047a02 */ /* 0x000fca0000000f00 */
[----:B------:R-:W-:-:S05]  /*7470*/  IMAD R4, R0, R4, -0x80 ;  /* 0xffffff8000047424 */ /* 0x000fca00078e0204 */
[----:B------:R-:W-:-:S05]  /*7480*/  SHF.R.S32.HI R0, RZ, 0x1f, R4 ;  /* 0x0000001fff007819 */ /* 0x000fca0000011404 */
[----:B------:R-:W-:-:S04]  /*7490*/  IMAD R0, R0, c[0x0][0x1a0], RZ ;  /* 0x0000680000007a24 */ /* 0x000fc800078e02ff */
[C---:B------:R-:W-:Y:S02]  /*74a0*/  IMAD R0, R4.reuse, c[0x0][0x1a4], R0 ;  /* 0x0000690004007a24 */ /* 0x040fe400078e0200 */
[----:B-1----:R-:W-:-:S05]  /*74b0*/  IMAD.WIDE.U32 R6, R4, c[0x0][0x1a0], RZ ;  /* 0x0000680004067a25 */ /* 0x002fca00078e00ff */
        /* <DEDUP_REMOVED lines=9> */
.L_x_2375:
[----:B------:R-:W-:-:S05]  /*7550*/  IMAD.MOV.U32 R0, RZ, RZ, c[0x0][0x1a0] ;  /* 0x00006800ff007624 */ /* 0x000fca00078e00ff */
[----:B------:R-:W-:-:S04]  /*7560*/  LEA R0, -R0, RZ, 0x7 ;  /* 0x000000ff00007211 */ /* 0x000fc800078e39ff */
[----:B------:R-:W-:Y:S02]  /*7570*/  SHF.R.S32.HI R2, RZ, 0x1f, R0 ;  /* 0x0000001fff027819 */ /* 0x000fe40000011400 */
.L_x_2376:
[----:B------:R-:W-:Y:S01]  /*7580*/  ULDC.64 UR4, c[0x0][0x1a0] ;  /* 0x0000680000047ab9 */ /* 0x000fe20000000a00 */
[C---:B------:R-:W-:Y:S01]  /*7590*/  LEA R225, P1, R0.reuse, R225, 0x1 ;  /* 0x000000e100e17211 */ /* 0x040fe200078208ff */
[----:B------:R-:W-:Y:S01]  /*75a0*/  USHF.L.U32 UR7, UR4, 0x5, URZ ;  /* 0x0000000504077899 */ /* 0x000fe2000800063f */
[----:B------:R-:W-:Y:S01]  /*75b0*/  IMAD R194, R227, 0x80, R194 ;  /* 0x00000080e3c27824 */ /* 0x000fe200078e02c2 */
[----:B------:R-:W-:Y:S01]  /*75c0*/  UMOV UR6, 0x5 ;  /* 0x0000000500067882 */ /* 0x000fe20000000000 */
[C---:B------:R-:W-:Y:S01]  /*75d0*/  LEA.HI.X R224, R0.reuse, R224, R2, 0x1, P1 ;  /* 0x000000e000e07211 */ /* 0x040fe200008f0c02 */
[----:B------:R-:W-:Y:S01]  /*75e0*/  USHF.L.U64.HI UR5, UR4, UR6, UR5 ;  /* 0x0000000604057299 */ /* 0x000fe20008010205 */
[----:B------:R-:W-:Y:S01]  /*75f0*/  IADD3 R0, P2, R0, R38, RZ ;  /* 0x0000002600007210 */ /* 0x000fe20007f5e0ff */
[----:B------:R-:W-:Y:S01]  /*7600*/  IMAD.MOV.U32 R14, RZ, RZ, R225 ;  /* 0x000000ffff0e7224 */ /* 0x000fe200078e00e1 */
[----:B------:R-:W-:Y:S01]  /*7610*/  IADD3 R4, P1, R225, UR7, RZ ;  /* 0x00000007e1047c10 */ /* 0x000fe2000ff3e0ff */
[----:B------:R-:W-:Y:S01]  /*7620*/  IMAD.MOV.U32 R15, RZ, RZ, R224 ;  /* 0x000000ffff0f7224 */ /* 0x000fe200078e00e0 */
[----:B------:R-:W-:Y:S01]  /*7630*/  ISETP.GE.AND P5, PT, R194, R193, PT ;  /* 0x000000c1c200720c */ /* 0x000fe20003fa6270 */
[----:B------:R-:W-:Y:S01]  /*7640*/  IMAD.X R2, R2, 0x1, R36, P2 ;  /* 0x0000000102027824 */ /* 0x000fe200010e0624 */
[----:B------:R-:W-:-:S02]  /*7650*/  IADD3.X R5, R224, UR5, RZ, P1, !PT ;  /* 0x00000005e0057c10 */ /* 0x000fc40008ffe4ff */
[----:B------:R-:W-:Y:S01]  /*7660*/  IADD3 R6, P1, R4, UR7, RZ ;  /* 0x0000000704067c10 */ /* 0x000fe2000ff3e0ff */
[----:B------:R-:W-:Y:S01]  /*7670*/  @!PT LDS RZ, [RZ] ;  /* 0x00000000fffff984 */ /* 0x000fe20000000800 */
[----:B------:R-:W-:Y:S01]  /*7680*/  @!PT LDS RZ, [RZ] ;  /* 0x00000000fffff984 */ /* 0x000fe20000000800 */
[----:B------:R-:W-:Y:S01]  /*7690*/  @!PT LDS RZ, [RZ] ;  /* 0x00000000fffff984 */ /* 0x000fe20000000800 */
[----:B------:R1:W-:Y:S01]  /*76a0*/  LDGSTS.E.BYPASS.LTC128B.128 [R228+0xc000], [R14.64] ;  /* 0x0c0000000ee47fae */ /* 0x0003e2000b901d48 */
        /* <DEDUP_REMOVED lines=18> */
[----:B---3--:R-:W-:-:S03]  /*77d0*/  IADD3 R4, P1, R10, UR7, RZ ;  /* 0x000000070a047c10 */ /* 0x008fc6000ff3e0ff */
[----:B------:R5:W-:Y:S01]  /*77e0*/  LDGSTS.E.BYPASS.LTC128B.128 [R228+0xe800], [R10.64] ;  /* 0x0e8000000ae47fae */ /* 0x000be2000b901d48 */
[----:B------:R-:W-:-:S03]  /*77f0*/  IADD3.X R5, R11, UR5, RZ, P1, !PT ;  /* 0x000000050b057c10 */ /* 0x000fc60008ffe4ff */
[----:B------:R5:W-:Y:S01]  /*7800*/  LDGSTS.E.BYPASS.LTC128B.128 [R228+0x12800], [R10.64+0x80] ;  /* 0x128000800ae47fae */ /* 0x000be2000b901d48 */
[----:B----4-:R-:W-:-:S03]  /*7810*/  IADD3 R6, P1, R4, UR7, RZ ;  /* 0x0000000704067c10 */ /* 0x010fc6000ff3e0ff */
[----:B------:R2:W-:Y:S01]  /*7820*/  LDGSTS.E.BYPASS.LTC128B.128 [R228+0xf000], [R4.64] ;  /* 0x0f00000004e47fae */ /* 0x0005e2000b901d48 */
[----:B------:R-:W-:-:S03]  /*7830*/  IADD3.X R7, R5, UR5, RZ, P1, !PT ;  /* 0x0000000505077c10 */ /* 0x000fc60008ffe4ff */
[----:B------:R2:W-:Y:S01]  /*7840*/  LDGSTS.E.BYPASS.LTC128B.128 [R228+0x13000], [R4.64+0x80] ;  /* 0x1300008004e47fae */ /* 0x0005e2000b901d48 */
[----:B------:R-:W-:-:S03]  /*7850*/  ISETP.GE.AND P1, PT, R133, 0x3, PT ;  /* 0x000000038500780c */ /* 0x000fc60003f26270 */
[----:B------:R2:W-:Y:S04]  /*7860*/  LDGSTS.E.BYPASS.LTC128B.128 [R228+0xf800], [R6.64] ;  /* 0x0f80000006e47fae */ /* 0x0005e8000b901d48 */
[----:B------:R2:W-:Y:S04]  /*7870*/  LDGSTS.E.BYPASS.LTC128B.128 [R228+0x13800], [R6.64+0x80] ;  /* 0x1380008006e47fae */ /* 0x0005e8000b901d48 */
[----:B------:R-:W-:Y:S04]  /*7880*/  LDSM.16.M88.4 R160, [R222] ;  /* 0x00000000dea0783b */ /* 0x000fe80000000200 */
[----:B------:R-:W3:Y:S04]  /*7890*/  LDSM.16.M88.4 R52, [R221+0x4000] ;  /* 0x00400000dd34783b */ /* 0x000ee80000000200 */
[----:B------:R-:W4:Y:S04]  /*78a0*/  LDSM.16.M88.4 R36, [R221+0x5000] ;  /* 0x00500000dd24783b */ /* 0x000f280000000200 */
[----:B------:R-:W2:Y:S04]  /*78b0*/  LDSM.16.M88.4 R44, [R221+0x4800] ;  /* 0x00480000dd2c783b */ /* 0x000ea80000000200 */
[----:B------:R-:W2:Y:S04]  /*78c0*/  LDSM.16.M88.4 R28, [R221+0x5800] ;  /* 0x00580000dd1c783b */ /* 0x000ea80000000200 */
[----:B------:R-:W2:Y:S04]  /*78d0*/  LDSM.16.M88.4 R20, [R221+0x6000] ;  /* 0x00600000dd14783b */ /* 0x000ea80000000200 */
[----:B-1----:R-:W1:Y:S04]  /*78e0*/  LDSM.16.M88.4 R12, [R221+0x6800] ;  /* 0x00680000dd0c783b */ /* 0x002e680000000200 */
[----:B------:R-:W1:Y:S04]  /*78f0*/  LDSM.16.M88.4 R168, [R221+0x7000] ;  /* 0x00700000dda8783b */ /* 0x000e680000000200 */
[----:B------:R-:W-:Y:S04]  /*7900*/  LDSM.16.M88.4 R140, [R220] ;  /* 0x00000000dc8c783b */ /* 0x000fe80000000200 */
[----:B------:R-:W1:Y:S04]  /*7910*/  LDSM.16.M88.4 R144, [R219] ;  /* 0x00000000db90783b */ /* 0x000e680000000200 */
[----:B------:R-:W1:Y:S04]  /*7920*/  LDSM.16.M88.4 R64, [R210] ;  /* 0x00000000d240783b */ /* 0x000e680000000200 */
[----:B------:R-:W1:Y:S01]  /*7930*/  LDSM.16.M88.4 R136, [R211] ;  /* 0x00000000d388783b */ /* 0x000e620000000200 */
[C---:B---3--:R-:W-:Y:S03]  /*7940*/  HMMA.16816.F32 R56, R160.reuse, R52, RZ ;  /* 0x00000034a038723c */ /* 0x048fe600000018ff */
[----:B------:R-:W3:Y:S04]  /*7950*/  LDSM.16.M88.4 R152, [R221+0x7800] ;  /* 0x00780000dd98783b */ /* 0x000ee80000000200 */
[----:B------:R-:W1:Y:S01]  /*7960*/  LDSM.16.M88.4 R60, [R209] ;  /* 0x00000000d13c783b */ /* 0x000e620000000200 */
[C---:B----4-:R-:W-:Y:S03]  /*7970*/  HMMA.16816.F32 R40, R160.reuse, R36, RZ ;  /* 0x00000024a028723c */ /* 0x050fe600000018ff */
[----:B-----5:R-:W4:Y:S04]  /*7980*/  LDSM.16.M88.4 R8, [R208] ;  /* 0x00000000d008783b */ /* 0x020f280000000200 */
[----:B--2---:R-:W2:Y:S01]  /*7990*/  LDSM.16.M88.4 R4, [R207] ;  /* 0x00000000cf04783b */ /* 0x004ea20000000200 */
[C---:B------:R-:W-:Y:S03]  /*79a0*/  HMMA.16816.F32 R52, R160.reuse, R54, RZ ;  /* 0x00000036a034723c */ /* 0x040fe600000018ff */
[----:B------:R-:W5:Y:S04]  /*79b0*/  LDSM.16.M88.4 R148, [R206] ;  /* 0x00000000ce94783b */ /* 0x000f680000000200 */
[----:B------:R-:W-:Y:S01]  /*79c0*/  LDSM.16.M88.4 R184, [R218] ;  /* 0x00000000dab8783b */ /* 0x000fe20000000200 */
[C---:B------:R-:W-:Y:S03]  /*79d0*/  HMMA.16816.F32 R36, R160.reuse, R38, RZ ;  /* 0x00000026a024723c */ /* 0x040fe600000018ff */
[----:B------:R-:W-:Y:S04]  /*79e0*/  LDSM.16.M88.4 R188, [R215+0x6800] ;  /* 0x00680000d7bc783b */ /* 0x000fe80000000200 */
[----:B------:R-:W-:Y:S01]  /*79f0*/  LDSM.16.M88.4 R156, [R217] ;  /* 0x00000000d99c783b */ /* 0x000fe20000000200 */
[C---:B------:R-:W-:Y:S03]  /*7a00*/  HMMA.16816.F32 R48, R160.reuse, R44, RZ ;  /* 0x0000002ca030723c */ /* 0x040fe600000018ff */
[----:B------:R-:W-:Y:S04]  /*7a10*/  LDSM.16.M88.4 R180, [R215+0x7000] ;  /* 0x00700000d7b4783b */ /* 0x000fe80000000200 */
[----:B------:R-:W-:Y:S01]  /*7a20*/  LDSM.16.M88.4 R176, [R215+0x7800] ;  /* 0x00780000d7b0783b */ /* 0x000fe20000000200 */
[C---:B------:R-:W-:Y:S03]  /*7a30*/  HMMA.16816.F32 R44, R160.reuse, R46, RZ ;  /* 0x0000002ea02c723c */ /* 0x040fe600000018ff */
[----:B------:R-:W0:Y:S05]  /*7a40*/  LDGDEPBAR ;  /* 0x00000000000079af */ /* 0x000e2a0000000000 */
[C---:B------:R-:W-:Y:S08]  /*7a50*/  HMMA.16816.F32 R32, R160.reuse, R28, RZ ;  /* 0x0000001ca020723c */ /* 0x040ff000000018ff */
[C---:B------:R-:W-:Y:S08]  /*7a60*/  HMMA.16816.F32 R24, R160.reuse, R20, RZ ;  /* 0x00000014a018723c */ /* 0x040ff000000018ff */
[C---:B-1----:R-:W-:Y:S08]  /*7a70*/  HMMA.16816.F32 R16, R160.reuse, R12, RZ ;  /* 0x0000000ca010723c */ /* 0x042ff000000018ff */
[C---:B------:R-:W-:Y:S08]  /*7a80*/  HMMA.16816.F32 R28, R160.reuse, R30, RZ ;  /* 0x0000001ea01c723c */ /* 0x040ff000000018ff */
[C---:B------:R-:W-:Y:S08]  /*7a90*/  HMMA.16816.F32 R20, R160.reuse, R22, RZ ;  /* 0x00000016a014723c */ /* 0x040ff000000018ff */
[C---:B------:R-:W-:Y:S08]  /*7aa0*/  HMMA.16816.F32 R12, R160.reuse, R14, RZ ;  /* 0x0000000ea00c723c */ /* 0x040ff000000018ff */
[----:B------:R-:W-:Y:S08]  /*7ab0*/  HMMA.16816.F32 R172, R160, R168, RZ ;  /* 0x000000a8a0ac723c */ /* 0x000ff000000018ff */
[C---:B------:R-:W-:Y:S08]  /*7ac0*/  HMMA.16816.F32 R56, R140.reuse, R144, R56 ;  /* 0x000000908c38723c */ /* 0x040ff00000001838 */
[C---:B------:R-:W-:Y:S01]  /*7ad0*/  HMMA.16816.F32 R52, R140.reuse, R146, R52 ;  /* 0x000000928c34723c */ /* 0x040fe20000001834 */
[----:B------:R-:W1:Y:S07]  /*7ae0*/  LDSM.16.M88.4 R144, [R205] ;  /* 0x00000000cd90783b */ /* 0x000e6e0000000200 */
[C---:B------:R-:W-:Y:S08]  /*7af0*/  HMMA.16816.F32 R40, R140.reuse, R64, R40 ;  /* 0x000000408c28723c */ /* 0x040ff00000001828 */
[----:B------:R-:W-:Y:S01]  /*7b00*/  HMMA.16816.F32 R36, R140, R66, R36 ;  /* 0x000000428c24723c */ /* 0x000fe20000001824 */
[----:B------:R-:W1:Y:S07]  /*7b10*/  LDSM.16.M88.4 R64, [R215+0x4800] ;  /* 0x00480000d740783b */ /* 0x000e6e0000000200 */
[----:B------:R-:W-:Y:S08]  /*7b20*/  HMMA.16816.F32 R168, R160, R170, RZ ;  /* 0x000000aaa0a8723c */ /* 0x000ff000000018ff */
[C---:B------:R-:W-:Y:S08]  /*7b30*/  HMMA.16816.F32 R48, R140.reuse, R136, R48 ;  /* 0x000000888c30723c */ /* 0x040ff00000001830 */
[----:B------:R-:W-:Y:S01]  /*7b40*/  HMMA.16816.F32 R44, R140, R138, R44 ;  /* 0x0000008a8c2c723c */ /* 0x000fe2000000182c */
[----:B------:R-:W1:Y:S07]  /*7b50*/  LDSM.16.M88.4 R136, [R215+0x4000] ;  /* 0x00400000d788783b */ /* 0x000e6e0000000200 */
[C---:B---3--:R-:W-:Y:S08]  /*7b60*/  HMMA.16816.F32 R164, R160.reuse, R152, RZ ;  /* 0x00000098a0a4723c */ /* 0x048ff000000018ff */
[----:B------:R-:W-:Y:S01]  /*7b70*/  HMMA.16816.F32 R160, R160, R154, RZ ;  /* 0x0000009aa0a0723c */ /* 0x000fe200000018ff */
[----:B------:R-:W-:Y:S07]  /*7b80*/  LDSM.16.M88.4 R152, [R204] ;  /* 0x00000000cc98783b */ /* 0x000fee0000000200 */
[C---:B------:R-:W-:Y:S08]  /*7b90*/  HMMA.16816.F32 R32, R140.reuse, R60, R32 ;  /* 0x0000003c8c20723c */ /* 0x040ff00000001820 */
[C---:B------:R-:W-:Y:S01]  /*7ba0*/  HMMA.16816.F32 R28, R140.reuse, R62, R28 ;  /* 0x0000003e8c1c723c */ /* 0x040fe2000000181c */
[----:B------:R-:W3:Y:S07]  /*7bb0*/  LDSM.16.M88.4 R60, [R215+0x5000] ;  /* 0x00500000d73c783b */ /* 0x000eee0000000200 */
        /* <DEDUP_REMOVED lines=9> */
[C---:B-1----:R-:W-:Y:S08]  /*7c50*/  HMMA.16816.F32 R164, R140.reuse, R144, R164 ;  /* 0x000000908ca4723c */ /* 0x042ff000000018a4 */
[----:B------:R-:W-:Y:S01]  /*7c60*/  HMMA.16816.F32 R160, R140, R146, R160 ;  /* 0x000000928ca0723c */ /* 0x000fe200000018a0 */
[----:B------:R-:W1:Y:S04]  /*7c70*/  LDSM.16.M88.4 R144, [R204+0x1000] ;  /* 0x00100000cc90783b */ /* 0x000e680000000200 */
[----:B------:R-:W-:Y:S03]  /*7c80*/  LDSM.16.M88.4 R140, [R204+0x1800] ;  /* 0x00180000cc8c783b */ /* 0x000fe60000000200 */
[C---:B------:R-:W-:Y:S08]  /*7c90*/  HMMA.16816.F32 R48, R184.reuse, R64, R48 ;  /* 0x00000040b830723c */ /* 0x040ff00000001830 */
[C---:B------:R-:W-:Y:S01]  /*7ca0*/  HMMA.16816.F32 R44, R184.reuse, R66, R44 ;  /* 0x00000042b82c723c */ /* 0x040fe2000000182c */
[----:B------:R-:W1:Y:S07]  /*7cb0*/  LDSM.16.M88.4 R64, [R204+0x2800] ;  /* 0x00280000cc40783b */ /* 0x000e6e0000000200 */
        /* <DEDUP_REMOVED lines=12> */
[C---:B------:R-:W-:Y:S08]  /*7d80*/  HMMA.16816.F32 R16, R184.reuse, R188, R16 ;  /* 0x000000bcb810723c */ /* 0x040ff00000001810 */
[----:B------:R-:W-:Y:S08]  /*7d90*/  HMMA.16816.F32 R12, R184, R190, R12 ;  /* 0x000000beb80c723c */ /* 0x000ff0000000180c */
[C---:B-----5:R-:W-:Y:S08]  /*7da0*/  HMMA.16816.F32 R48, R156.reuse, R148, R48 ;  /* 0x000000949c30723c */ /* 0x060ff00000001830 */
[C---:B------:R-:W-:Y:S01]  /*7db0*/  HMMA.16816.F32 R44, R156.reuse, R150, R44 ;  /* 0x000000969c2c723c */ /* 0x040fe2000000182c */
[----:B------:R-:W3:Y:S07]  /*7dc0*/  LDSM.16.M88.4 R148, [R204+0x3800] ;  /* 0x00380000cc94783b */ /* 0x000eee0000000200 */
[C---:B------:R-:W-:Y:S08]  /*7dd0*/  HMMA.16816.F32 R56, R156.reuse, R152, R56 ;  /* 0x000000989c38723c */ /* 0x040ff00000001838 */
[----:B------:R-:W-:Y:S08]  /*7de0*/  HMMA.16816.F32 R52, R156, R154, R52 ;  /* 0x0000009a9c34723c */ /* 0x000ff00000001834 */
[C---:B------:R-:W-:Y:S08]  /*7df0*/  HMMA.16816.F32 R172, R184.reuse, R180, R172 ;  /* 0x000000b4b8ac723c */ /* 0x040ff000000018ac */
[----:B------:R-:W-:Y:S01]  /*7e00*/  HMMA.16816.F32 R168, R184, R182, R168 ;  /* 0x000000b6b8a8723c */ /* 0x000fe200000018a8 */
[----:B------:R-:W4:Y:S07]  /*7e10*/  LDSM.16.M88.4 R180, [R221+0x8800] ;  /* 0x00880000ddb4783b */ /* 0x000f2e0000000200 */
[C---:B-1----:R-:W-:Y:S08]  /*7e20*/  HMMA.16816.F32 R40, R156.reuse, R144, R40 ;  /* 0x000000909c28723c */ /* 0x042ff00000001828 */
[C---:B------:R-:W-:Y:S01]  /*7e30*/  HMMA.16816.F32 R152, R156.reuse, R146, R36 ;  /* 0x000000929c98723c */ /* 0x040fe20000001824 */
[----:B------:R-:W-:Y:S04]  /*7e40*/  LDSM.16.M88.4 R144, [R220+0x2000] ;  /* 0x00200000dc90783b */ /* 0x000fe80000000200 */
[----:B------:R-:W1:Y:S03]  /*7e50*/  LDSM.16.M88.4 R36, [R203] ;  /* 0x00000000cb24783b */ /* 0x000e660000000200 */
[C---:B------:R-:W-:Y:S08]  /*7e60*/  HMMA.16816.F32 R16, R156.reuse, R64, R16 ;  /* 0x000000409c10723c */ /* 0x040ff00000001810 */
[----:B------:R-:W-:Y:S01]  /*7e70*/  HMMA.16816.F32 R12, R156, R66, R12 ;  /* 0x000000429c0c723c */ /* 0x000fe2000000180c */
[----:B------:R-:W5:Y:S07]  /*7e80*/  LDSM.16.M88.4 R64, [R221+0x9800] ;  /* 0x00980000dd40783b */ /* 0x000f6e0000000200 */
[C---:B------:R-:W-:Y:S08]  /*7e90*/  HMMA.16816.F32 R164, R184.reuse, R176, R164 ;  /* 0x000000b0b8a4723c */ /* 0x040ff000000018a4 */
[----:B------:R-:W-:Y:S01]  /*7ea0*/  HMMA.16816.F32 R160, R184, R178, R160 ;  /* 0x000000b2b8a0723c */ /* 0x000fe200000018a0 */
[----:B------:R-:W-:Y:S07]  /*7eb0*/  LDSM.16.M88.4 R176, [R221+0x9000] ;  /* 0x00900000ddb0783b */ /* 0x000fee0000000200 */
[----:B------:R-:W-:Y:S08]  /*7ec0*/  HMMA.16816.F32 R32, R156, R140, R32 ;  /* 0x0000008c9c20723c */ /* 0x000ff00000001820 */
[C---:B--2---:R-:W-:Y:S08]  /*7ed0*/  HMMA.16816.F32 R56, R8.reuse, R4, R56 ;  /* 0x000000040838723c */ /* 0x044ff00000001838 */
[----:B------:R-:W-:Y:S01]  /*7ee0*/  HMMA.16816.F32 R52, R8, R6, R52 ;  /* 0x000000060834723c */ /* 0x000fe20000001834 */
[----:B------:R-:W2:Y:S07]  /*7ef0*/  LDSM.16.M88.4 R4, [R202] ;  /* 0x00000000ca04783b */ /* 0x000eae0000000200 */
[C---:B------:R-:W-:Y:S01]  /*7f00*/  HMMA.16816.F32 R28, R156.reuse, R142, R28 ;  /* 0x0000008e9c1c723c */ /* 0x040fe2000000181c */
[----:B------:R-:W-:Y:S07]  /*7f10*/  LDSM.16.M88.4 R140, [R221+0xa000] ;  /* 0x00a00000dd8c783b */ /* 0x000fee0000000200 */
        /* <DEDUP_REMOVED lines=10> */
[C---:B----4-:R-:W-:Y:S08]  /*7fc0*/  HMMA.16816.F32 R48, R8.reuse, R180, R48 ;  /* 0x000000b40830723c */ /* 0x050ff00000001830 */
[----:B------:R-:W-:Y:S08]  /*7fd0*/  HMMA.16816.F32 R44, R8, R182, R44 ;  /* 0x000000b6082c723c */ /* 0x000ff0000000182c */
[----:B-1----:R-:W-:Y:S08]  /*7fe0*/  HMMA.16816.F32 R56, R144, R36, R56 ;  /* 0x000000249038723c */ /* 0x002ff00000001838 */
[----:B-----5:R-:W-:Y:S08]  /*7ff0*/  HMMA.16816.F32 R32, R8, R64, R32 ;  /* 0x000000400820723c */ /* 0x020ff00000001820 */
[----:B------:R-:W-:Y:S01]  /*8000*/  HMMA.16816.F32 R52, R144, R38, R52 ;  /* 0x000000269034723c */ /* 0x000fe20000001834 */
[----:B------:R-:W-:Y:S07]  /*8010*/  LDSM.16.M88.4 R36, [R201] ;  /* 0x00000000c924783b */ /* 0x000fee0000000200 */
        /* <DEDUP_REMOVED lines=8> */
[C---:B------:R-:W-:Y:S01]  /*80a0*/  HMMA.16816.F32 R176, R8.reuse, R178, R152 ;  /* 0x000000b208b0723c */ /* 0x040fe20000001898 */
[----:B------:R-:W-:Y:S07]  /*80b0*/  LDSM.16.M88.4 R152, [R217+0x2000] ;  /* 0x00200000d998783b */ /* 0x000fee0000000200 */
[----:B---3--:R-:W-:Y:S01]  /*80c0*/  HMMA.16816.F32 R60, R8, R156, R16 ;  /* 0x0000009c083c723c */ /* 0x008fe20000001810 */
[----:B------:R-:W3:Y:S07]  /*80d0*/  LDSM.16.M88.4 R16, [R204+0x4800] ;  /* 0x00480000cc10783b */ /* 0x000eee0000000200 */
[C---:B-1----:R-:W-:Y:S08]  /*80e0*/  HMMA.16816.F32 R48, R136.reuse, R28, R48 ;  /* 0x0000001c8830723c */ /* 0x042ff00000001830 */
[----:B------:R-:W-:Y:S01]  /*80f0*/  HMMA.16816.F32 R44, R136, R30, R44 ;  /* 0x0000001e882c723c */ /* 0x000fe2000000182c */
[----:B------:R-:W1:Y:S07]  /*8100*/  LDSM.16.M88.4 R28, [R200] ;  /* 0x00000000c81c783b */ /* 0x000e6e0000000200 */
[C---:B------:R-:W-:Y:S08]  /*8110*/  HMMA.16816.F32 R24, R8.reuse, R140, R24 ;  /* 0x0000008c0818723c */ /* 0x040ff00000001818 */
[C---:B------:R-:W-:Y:S01]  /*8120*/  HMMA.16816.F32 R20, R8.reuse, R142, R20 ;  /* 0x0000008e0814723c */ /* 0x040fe20000001814 */
[----:B------:R-:W4:Y:S07]  /*8130*/  LDSM.16.M88.4 R140, [R215+0x9000] ;  /* 0x00900000d78c783b */ /* 0x000f2e0000000200 */
[----:B--2---:R-:W-:Y:S08]  /*8140*/  HMMA.16816.F32 R172, R8, R4, R172 ;  /* 0x0000000408ac723c */ /* 0x004ff000000018ac */
[----:B---3--:R-:W-:Y:S08]  /*8150*/  HMMA.16816.F32 R48, R152, R16, R48 ;  /* 0x000000109830723c */ /* 0x008ff00000001830 */
[----:B------:R-:W-:Y:S01]  /*8160*/  HMMA.16816.F32 R168, R8, R6, R168 ;  /* 0x0000000608a8723c */ /* 0x000fe200000018a8 */
[----:B------:R-:W2:Y:S07]  /*8170*/  LDSM.16.M88.4 R4, [R215+0x9800] ;  /* 0x00980000d704783b */ /* 0x000eae0000000200 */
[----:B------:R-:W-:Y:S07]  /*8180*/  HMMA.16816.F32 R52, R152, R150, R52 ;  /* 0x000000969834723c */ /* 0x000fee0000001834 */
[----:B------:R-:W-:Y:S01]  /*8190*/  IADD3 R150, R194, 0x40, RZ ;  /* 0x00000040c2967810 */ /* 0x000fe20007ffe0ff */
[----:B------:R-:W-:Y:S01]  /*81a0*/  HMMA.16816.F32 R40, R144, R36, R40 ;  /* 0x000000249028723c */ /* 0x000fe20000001828 */
[----:B------:R-:W-:-:S02]  /*81b0*/  FMUL.FTZ R48, R48, c[0x0][0x2ec] ;  /* 0x0000bb0030307a20 */ /* 0x000fc40000410000 */
[----:B------:R-:W-:Y:S02]  /*81c0*/  FMUL.FTZ R49, R49, c[0x0][0x2ec] ;  /* 0x0000bb0031317a20 */ /* 0x000fe40000410000 */
[----:B------:R-:W-:-:S03]  /*81d0*/  FMUL.FTZ R50, R50, c[0x0][0x2ec] ;  /* 0x0000bb0032327a20 */ /* 0x000fc60000410000 */
[----:B------:R-:W-:Y:S01]  /*81e0*/  HMMA.16816.F32 R176, R144, R38, R176 ;  /* 0x0000002690b0723c */ /* 0x000fe200000018b0 */
[----:B------:R-:W3:Y:S07]  /*81f0*/  LDSM.16.M88.4 R36, [R204+0x5000] ;  /* 0x00500000cc24783b */ /* 0x000eee0000000200 */
[----:B------:R-:W-:Y:S01]  /*8200*/  HMMA.16816.F32 R56, R152, R148, R56 ;  /* 0x000000949838723c */ /* 0x000fe20000001838 */
[----:B------:R-:W-:Y:S02]  /*8210*/  FMUL.FTZ R52, R52, c[0x0][0x2ec] ;  /* 0x0000bb0034347a20 */ /* 0x000fe40000410000 */
[----:B------:R-:W-:-:S02]  /*8220*/  FMUL.FTZ R53, R53, c[0x0][0x2ec] ;  /* 0x0000bb0035357a20 */ /* 0x000fc40000410000 */
[----:B------:R-:W-:Y:S02]  /*8230*/  FMUL.FTZ R54, R54, c[0x0][0x2ec] ;  /* 0x0000bb0036367a20 */ /* 0x000fe40000410000 */
[----:B------:R-:W-:Y:S01]  /*8240*/  FMUL.FTZ R55, R55, c[0x0][0x2ec] ;  /* 0x0000bb0037377a20 */ /* 0x000fe20000410000 */
[C---:B-1----:R-:W-:Y:S01]  /*8250*/  HMMA.16816.F32 R32, R144.reuse, R28, R32 ;  /* 0x0000001c9020723c */ /* 0x042fe20000001820 */
[----:B------:R-:W-:Y:S07]  /*8260*/  MUFU.TANH R148, R54 ;  /* 0x0000003600947308 */ /* 0x000fee0000002400 */
[----:B------:R-:W-:Y:S01]  /*8270*/  HMMA.16816.F32 R64, R144, R30, R64 ;  /* 0x0000001e9040723c */ /* 0x000fe20000001840 */
[----:B------:R-:W1:Y:S01]  /*8280*/  LDSM.16.M88.4 R28, [R198] ;  /* 0x00000000c61c783b */ /* 0x000e620000000200 */
[----:B------:R-:W-:Y:S06]  /*8290*/  MUFU.TANH R149, R55 ;  /* 0x0000003700957308 */ /* 0x000fec0000002400 */
[----:B------:R-:W-:Y:S01]  /*82a0*/  HMMA.16816.F32 R44, R152, R18, R44 ;  /* 0x00000012982c723c */ /* 0x000fe2000000182c */
[----:B------:R-:W5:Y:S01]  /*82b0*/  LDSM.16.M88.4 R16, [R221+0xb800] ;  /* 0x00b80000dd10783b */ /* 0x000f620000000200 */
[----:B------:R-:W-:-:S02]  /*82c0*/  FMUL.FTZ R0, R56, c[0x0][0x2ec] ;  /* 0x0000bb0038007a20 */ /* 0x000fc40000410000 */
[----:B------:R-:W-:Y:S02]  /*82d0*/  FMUL.FTZ R56, R57, c[0x0][0x2ec] ;  /* 0x0000bb0039387a20 */ /* 0x000fe40000410000 */
[----:B------:R-:W-:Y:S01]  /*82e0*/  FMUL.FTZ R2, R58, c[0x0][0x2ec] ;  /* 0x0000bb003a027a20 */ /* 0x000fe20000410000 */
[----:B------:R-:W-:Y:S01]  /*82f0*/  MUFU.TANH R57, R52 ;  /* 0x0000003400397308 */ /* 0x000fe20000002400 */
[----:B----4-:R-:W-:Y:S01]  /*8300*/  HMMA.16816.F32 R40, R136, R140, R40 ;  /* 0x0000008c8828723c */ /* 0x010fe20000001828 */
[----:B------:R-:W-:-:S06]  /*8310*/  FMUL.FTZ R59, R59, c[0x0][0x2ec] ;  /* 0x0000bb003b3b7a20 */ /* 0x000fcc0000410000 */
[----:B------:R-:W-:Y:S01]  /*8320*/  MUFU.TANH R140, R48 ;  /* 0x00000030008c7308 */ /* 0x000fe20000002400 */
[----:B------:R-:W-:Y:S07]  /*8330*/  HMMA.16816.F32 R176, R136, R142, R176 ;  /* 0x0000008e88b0723c */ /* 0x000fee00000018b0 */
[----:B------:R-:W-:Y:S01]  /*8340*/  MUFU.TANH R141, R49 ;  /* 0x00000031008d7308 */ /* 0x000fe20000002400 */
[----:B------:R-:W-:Y:S01]  /*8350*/  FMUL.FTZ R143, R51, c[0x0][0x2ec] ;  /* 0x0000bb00338f7a20 */ /* 0x000fe20000410000 */
[----:B------:R-:W-:Y:S01]  /*8360*/  HMMA.16816.F32 R12, R8, R158, R12 ;  /* 0x0000009e080c723c */ /* 0x000fe2000000180c */
[----:B------:R-:W-:-:S02]  /*8370*/  FMUL.FTZ R45, R45, c[0x0][0x2ec] ;  /* 0x0000bb002d2d7a20 */ /* 0x000fc40000410000 */
[----:B------:R-:W-:Y:S02]  /*8380*/  FMUL.FTZ R44, R44, c[0x0][0x2ec] ;  /* 0x0000bb002c2c7a20 */ /* 0x000fe40000410000 */
[----:B------:R-:W-:Y:S01]  /*8390*/  FMUL.FTZ R47, R47, c[0x0][0x2ec] ;  /* 0x0000bb002f2f7a20 */ /* 0x000fe20000410000 */
[----:B------:R4:W-:Y:S01]  /*83a0*/  MUFU.TANH R142, R50 ;  /* 0x00000032008e7308 */ /* 0x0009e20000002400 */
[----:B------:R-:W-:Y:S01]  /*83b0*/  FMUL.FTZ R46, R46, c[0x0][0x2ec] ;  /* 0x0000bb002e2e7a20 */ /* 0x000fe20000410000 */
[C---:B--2---:R-:W-:Y:S06]  /*83c0*/  HMMA.16816.F32 R32, R136.reuse, R4, R32 ;  /* 0x000000048820723c */ /* 0x044fec0000001820 */
[----:B------:R2:W-:Y:S02]  /*83d0*/  MUFU.TANH R58, R53 ;  /* 0x00000035003a7308 */ /* 0x0005e40000002400 */
[----:B------:R-:W-:Y:S01]  /*83e0*/  HMMA.16816.F32 R64, R136, R6, R64 ;  /* 0x000000068840723c */ /* 0x000fe20000001840 */
[----:B------:R-:W-:Y:S04]  /*83f0*/  LDSM.16.M88.4 R4, [R197] ;  /* 0x00000000c504783b */ /* 0x000fe80000000200 */
[----:B----4-:R-:W4:Y:S01]  /*8400*/  LDSM.16.M88.4 R48, [R204+0x5800] ;  /* 0x00580000cc30783b */ /* 0x010f220000000200 */
[----:B------:R-:W1:Y:S02]  /*8410*/  MUFU.TANH R0, R0 ;  /* 0x0000000000007308 */ /* 0x000e640000002400 */
[C---:B---3--:R-:W-:Y:S01]  /*8420*/  HMMA.16816.F32 R40, R152.reuse, R36, R40 ;  /* 0x000000249828723c */ /* 0x048fe20000001828 */
[----:B--2---:R-:W2:Y:S05]  /*8430*/  LDSM.16.M88.4 R52, [R199] ;  /* 0x00000000c734783b */ /* 0x004eaa0000000200 */
[----:B------:R-:W3:Y:S02]  /*8440*/  MUFU.TANH R56, R56 ;  /* 0x0000003800387308 */ /* 0x000ee40000002400 */
[----:B------:R-:W-:Y:S01]  /*8450*/  HMMA.16816.F32 R176, R152, R38, R176 ;  /* 0x0000002698b0723c */ /* 0x000fe200000018b0 */
[----:B------:R-:W2:Y:S01]  /*8460*/  LDSM.16.M88.4 R36, [R215+0xa000] ;  /* 0x00a00000d724783b */ /* 0x000ea20000000200 */
[----:B-1----:R-:W-:-:S06]  /*8470*/  FSEL R0, R0, -INF , !P5 ;  /* 0xff80000000007808 */ /* 0x002fcc0006800000 */
[C---:B------:R-:W-:Y:S01]  /*8480*/  HMMA.16816.F32 R60, R144.reuse, R28, R60 ;  /* 0x0000001c903c723c */ /* 0x040fe2000000183c */
[----:B------:R-:W1:Y:S07]  /*8490*/  MUFU.TANH R2, R2 ;  /* 0x0000000200027308 */ /* 0x000e6e0000002400 */
[----:B------:R-:W-:Y:S01]  /*84a0*/  HMMA.16816.F32 R12, R144, R30, R12 ;  /* 0x0000001e900c723c */ /* 0x000fe2000000180c */
[----:B------:R-:W1:Y:S01]  /*84b0*/  LDSM.16.M88.4 R28, [R215+0xa800] ;  /* 0x00a80000d71c783b */ /* 0x000e620000000200 */
[----:B------:R-:W1:Y:S01]  /*84c0*/  MUFU.TANH R59, R59 ;  /* 0x0000003b003b7308 */ /* 0x000e620000002400 */
[----:B------:R-:W-:-:S02]  /*84d0*/  FMUL.FTZ R40, R40, c[0x0][0x2ec] ;  /* 0x0000bb0028287a20 */ /* 0x000fc40000410000 */
[----:B------:R-:W-:Y:S02]  /*84e0*/  FMUL.FTZ R41, R41, c[0x0][0x2ec] ;  /* 0x0000bb0029297a20 */ /* 0x000fe40000410000 */
[----:B------:R-:W-:Y:S01]  /*84f0*/  FMUL.FTZ R43, R43, c[0x0][0x2ec] ;  /* 0x0000bb002b2b7a20 */ /* 0x000fe20000410000 */
[C---:B-----5:R-:W-:Y:S01]  /*8500*/  HMMA.16816.F32 R164, R8.reuse, R16, R164 ;  /* 0x0000001008a4723c */ /* 0x060fe200000018a4 */
[----:B------:R-:W-:Y:S01]  /*8510*/  FMUL.FTZ R42, R42, c[0x0][0x2ec] ;  /* 0x0000bb002a2a7a20 */ /* 0x000fe20000410000 */
[----:B------:R-:W5:Y:S06]  /*8520*/  MUFU.TANH R45, R45 ;  /* 0x0000002d002d7308 */ /* 0x000f6c0000002400 */
[----:B------:R-:W-:Y:S01]  /*8530*/  HMMA.16816.F32 R160, R8, R18, R160 ;  /* 0x0000001208a0723c */ /* 0x000fe200000018a0 */
[----:B------:R-:W1:Y:S01]  /*8540*/  LDSM.16.M88.4 R16, [R196] ;  /* 0x00000000c410783b */ /* 0x000e620000000200 */
[----:B------:R-:W1:Y:S03]  /*8550*/  MUFU.TANH R44, R44 ;  /* 0x0000002c002c7308 */ /* 0x000e660000002400 */
[----:B------:R-:W1:Y:S03]  /*8560*/  LDSM.16.M88.4 R8, [R204+0x6000] ;  /* 0x00600000cc08783b */ /* 0x000e660000000200 */
[----:B----4-:R-:W-:Y:S02]  /*8570*/  HMMA.16816.F32 R32, R152, R48, R32 ;  /* 0x000000309820723c */ /* 0x010fe40000001820 */
[----:B------:R-:W4:Y:S05]  /*8580*/  MUFU.TANH R143, R143 ;  /* 0x0000008f008f7308 */ /* 0x000f2a0000002400 */
[----:B------:R-:W-:Y:S01]  /*8590*/  FMUL.FTZ R48, R178, c[0x0][0x2ec] ;  /* 0x0000bb00b2307a20 */ /* 0x000fe20000410000 */
[C---:B--2---:R-:W-:Y:S01]  /*85a0*/  HMMA.16816.F32 R24, R144.reuse, R52, R24 ;  /* 0x000000349018723c */ /* 0x044fe20000001818 */
[----:B------:R-:W-:Y:S01]  /*85b0*/  FMUL.FTZ R49, R177, c[0x0][0x2ec] ;  /* 0x0000bb00b1317a20 */ /* 0x000fe20000410000 */
[----:B------:R-:W2:Y:S05]  /*85c0*/  MUFU.TANH R47, R47 ;  /* 0x0000002f002f7308 */ /* 0x000eaa0000002400 */
[----:B------:R-:W-:Y:S01]  /*85d0*/  FMUL.FTZ R52, R176, c[0x0][0x2ec] ;  /* 0x0000bb00b0347a20 */ /* 0x000fe20000410000 */
[C---:B------:R-:W-:Y:S02]  /*85e0*/  HMMA.16816.F32 R20, R144.reuse, R54, R20 ;  /* 0x000000369014723c */ /* 0x040fe40000001814 */
[----:B------:R-:W1:Y:S05]  /*85f0*/  MUFU.TANH R40, R40 ;  /* 0x0000002800287308 */ /* 0x000e6a0000002400 */
[----:B------:R-:W-:Y:S01]  /*8600*/  FMUL.FTZ R55, R179, c[0x0][0x2ec] ;  /* 0x0000bb00b3377a20 */ /* 0x000fe20000410000 */
[----:B------:R-:W-:Y:S01]  /*8610*/  HMMA.16816.F32 R172, R144, R4, R172 ;  /* 0x0000000490ac723c */ /* 0x000fe200000018ac */
[----:B------:R-:W-:Y:S01]  /*8620*/  FMUL.FTZ R32, R32, c[0x0][0x2ec] ;  /* 0x0000bb0020207a20 */ /* 0x000fe20000410000 */
[----:B------:R-:W-:Y:S01]  /*8630*/  MUFU.TANH R41, R41 ;  /* 0x0000002900297308 */ /* 0x000fe20000002400 */
[----:B------:R-:W-:-:S02]  /*8640*/  FMUL.FTZ R33, R33, c[0x0][0x2ec] ;  /* 0x0000bb0021217a20 */ /* 0x000fc40000410000 */
[----:B------:R-:W-:Y:S02]  /*8650*/  FMUL.FTZ R34, R34, c[0x0][0x2ec] ;  /* 0x0000bb0022227a20 */ /* 0x000fe40000410000 */
[----:B------:R-:W-:Y:S01]  /*8660*/  FMUL.FTZ R35, R35, c[0x0][0x2ec] ;  /* 0x0000bb0023237a20 */ /* 0x000fe20000410000 */
[----:B------:R-:W-:Y:S01]  /*8670*/  HMMA.16816.F32 R168, R144, R6, R168 ;  /* 0x0000000690a8723c */ /* 0x000fe200000018a8 */
[----:B------:R-:W2:Y:S01]  /*8680*/  LDSM.16.M88.4 R4, [R204+0x6800] ;  /* 0x00680000cc04783b */ /* 0x000ea20000000200 */
[----:B------:R-:W-:Y:S06]  /*8690*/  MUFU.TANH R54, R32 ;  /* 0x0000002000367308 */ /* 0x000fec0000002400 */
[C---:B------:R-:W-:Y:S02]  /*86a0*/  HMMA.16816.F32 R24, R136.reuse, R36, R24 ;  /* 0x000000248818723c */ /* 0x040fe40000001818 */
[----:B------:R-:W-:Y:S06]  /*86b0*/  MUFU.TANH R53, R33 ;  /* 0x0000002100357308 */ /* 0x000fec0000002400 */
[C---:B------:R-:W-:Y:S02]  /*86c0*/  HMMA.16816.F32 R20, R136.reuse, R38, R20 ;  /* 0x000000268814723c */ /* 0x040fe40000001814 */
[----:B------:R-:W-:Y:S06]  /*86d0*/  MUFU.TANH R36, R34 ;  /* 0x0000002200247308 */ /* 0x000fec0000002400 */
[----:B-1----:R-:W-:Y:S02]  /*86e0*/  HMMA.16816.F32 R60, R136, R28, R60 ;  /* 0x0000001c883c723c */ /* 0x002fe4000000183c */
[----:B------:R1:W-:Y:S06]  /*86f0*/  MUFU.TANH R37, R35 ;  /* 0x0000002300257308 */ /* 0x0003ec0000002400 */
[C---:B------:R-:W-:Y:S02]  /*8700*/  HMMA.16816.F32 R164, R144.reuse, R16, R164 ;  /* 0x0000001090a4723c */ /* 0x040fe400000018a4 */
[----:B------:R-:W2:Y:S06]  /*8710*/  MUFU.TANH R52, R52 ;  /* 0x0000003400347308 */ /* 0x000eac0000002400 */
[----:B------:R-:W-:Y:S01]  /*8720*/  HMMA.16816.F32 R160, R144, R18, R160 ;  /* 0x0000001290a0723c */ /* 0x000fe200000018a0 */
[----:B------:R-:W-:Y:S01]  /*8730*/  LDSM.16.M88.4 R16, [R215+0xb800] ;  /* 0x00b80000d710783b */ /* 0x000fe20000000200 */
[----:B------:R-:W2:Y:S03]  /*8740*/  MUFU.TANH R46, R46 ;  /* 0x0000002e002e7308 */ /* 0x000ea60000002400 */
[----:B-1----:R-:W1:Y:S02]  /*8750*/  LDSM.16.M88.4 R32, [R215+0xb000] ;  /* 0x00b00000d720783b */ /* 0x002e640000000200 */
[C---:B------:R-:W-:Y:S01]  /*8760*/  IADD3 R147, R194.reuse, 0x41, RZ ;  /* 0x00000041c2937810 */ /* 0x040fe20007ffe0ff */
[----:B------:R-:W-:Y:S02]  /*8770*/  HMMA.16816.F32 R12, R136, R30, R12 ;  /* 0x0000001e880c723c */ /* 0x000fe4000000180c */
[----:B------:R-:W1:Y:S06]  /*8780*/  MUFU.TANH R43, R43 ;  /* 0x0000002b002b7308 */ /* 0x000e6c0000002400 */
[C---:B------:R-:W-:Y:S02]  /*8790*/  HMMA.16816.F32 R24, R152.reuse, R8, R24 ;  /* 0x000000089818723c */ /* 0x040fe40000001818 */
[----:B------:R-:W1:Y:S06]  /*87a0*/  MUFU.TANH R42, R42 ;  /* 0x0000002a002a7308 */ /* 0x000e6c0000002400 */
[C---:B------:R-:W-:Y:S01]  /*87b0*/  HMMA.16816.F32 R20, R152.reuse, R10, R20 ;  /* 0x0000000a9814723c */ /* 0x040fe20000001814 */
[----:B------:R-:W4:Y:S01]  /*87c0*/  LDSM.16.M88.4 R8, [R204+0x7000] ;  /* 0x00700000cc08783b */ /* 0x000f220000000200 */
[----:B------:R-:W1:Y:S06]  /*87d0*/  MUFU.TANH R48, R48 ;  /* 0x0000003000307308 */ /* 0x000e6c0000002400 */
[C---:B--2---:R-:W-:Y:S02]  /*87e0*/  HMMA.16816.F32 R60, R152.reuse, R4, R60 ;  /* 0x00000004983c723c */ /* 0x044fe4000000183c */
[----:B------:R-:W-:Y:S05]  /*87f0*/  MUFU.TANH R49, R49 ;  /* 0x0000003100317308 */ /* 0x000fea0000002400 */
[C---:B------:R-:W-:Y:S01]  /*8800*/  IADD3 R4, R194.reuse, 0x1, RZ ;  /* 0x00000001c2047810 */ /* 0x040fe20007ffe0ff */
[C---:B------:R-:W-:Y:S01]  /*8810*/  HMMA.16816.F32 R64, R152.reuse, R50, R64 ;  /* 0x000000329840723c */ /* 0x040fe20000001840 */
[----:B------:R-:W-:Y:S01]  /*8820*/  IADD3 R5, R194, 0x8, RZ ;  /* 0x00000008c2057810 */ /* 0x000fe20007ffe0ff */
[----:B------:R-:W-:Y:S01]  /*8830*/  FMUL.FTZ R25, R25, c[0x0][0x2ec] ;  /* 0x0000bb0019197a20 */ /* 0x000fe20000410000 */
[-C--:B------:R-:W-:Y:S01]  /*8840*/  ISETP.GE.AND P2, PT, R4, R193.reuse, PT ;  /* 0x000000c10400720c */ /* 0x080fe20003f46270 */
[----:B------:R-:W-:Y:S01]  /*8850*/  FMUL.FTZ R24, R24, c[0x0][0x2ec] ;  /* 0x0000bb0018187a20 */ /* 0x000fe20000410000 */
[-C--:B------:R-:W-:Y:S01]  /*8860*/  ISETP.GE.AND P4, PT, R4, R192.reuse, PT ;  /* 0x000000c00400720c */ /* 0x080fe20003f86270 */
[----:B------:R-:W-:Y:S01]  /*8870*/  MUFU.TANH R29, R25 ;  /* 0x00000019001d7308 */ /* 0x000fe20000002400 */
[----:B------:R-:W-:Y:S01]  /*8880*/  IADD3 R4, R194, 0x9, RZ ;  /* 0x00000009c2047810 */ /* 0x000fe20007ffe0ff */
[----:B------:R-:W-:Y:S01]  /*8890*/  HMMA.16816.F32 R12, R152, R6, R12 ;  /* 0x00000006980c723c */ /* 0x000fe2000000180c */
[----:B---3--:R-:W-:Y:S01]  /*88a0*/  FSEL R56, R56, -INF , !P2 ;  /* 0xff80000038387808 */ /* 0x008fe20005000000 */
[----:B------:R-:W-:Y:S01]  /*88b0*/  FMUL.FTZ R22, R22, c[0x0][0x2ec] ;  /* 0x0000bb0016167a20 */ /* 0x000fe20000410000 */
[-C--:B------:R-:W-:Y:S01]  /*88c0*/  ISETP.GE.AND P6, PT, R5, R193.reuse, PT ;  /* 0x000000c10500720c */ /* 0x080fe20003fc6270 */
[----:B------:R-:W-:Y:S01]  /*88d0*/  FMUL.FTZ R23, R23, c[0x0][0x2ec] ;  /* 0x0000bb0017177a20 */ /* 0x000fe20000410000 */
[-C--:B------:R-:W-:Y:S01]  /*88e0*/  ISETP.GE.AND P3, PT, R5, R192.reuse, PT ;  /* 0x000000c00500720c */ /* 0x080fe20003f66270 */
[----:B------:R-:W-:Y:S01]  /*88f0*/  FMUL.FTZ R26, R26, c[0x0][0x2ec] ;  /* 0x0000bb001a1a7a20 */ /* 0x000fe20000410000 */
[C---:B------:R-:W-:Y:S01]  /*8900*/  ISETP.GE.AND P5, PT, R4.reuse, R193, PT ;  /* 0x000000c10400720c */ /* 0x040fe20003fa6270 */
[----:B-1----:R-:W-:Y:S01]  /*8910*/  HMMA.16816.F32 R172, R136, R32, R172 ;  /* 0x0000002088ac723c */ /* 0x002fe200000018ac */
[----:B------:R-:W-:Y:S01]  /*8920*/  ISETP.GE.AND P2, PT, R4, R192, PT ;  /* 0x000000c00400720c */ /* 0x000fe20003f46270 */
[----:B------:R-:W-:Y:S01]  /*8930*/  FMUL.FTZ R60, R60, c[0x0][0x2ec] ;  /* 0x0000bb003c3c7a20 */ /* 0x000fe20000410000 */
[----:B------:R-:W1:Y:S01]  /*8940*/  LDSM.16.M88.4 R4, [R204+0x7800] ;  /* 0x00780000cc04783b */ /* 0x000e620000000200 */
[----:B------:R-:W-:Y:S01]  /*8950*/  FSEL R148, R148, -INF , !P3 ;  /* 0xff80000094947808 */ /* 0x000fe20005800000 */
[----:B------:R-:W-:Y:S01]  /*8960*/  MUFU.TANH R30, R22 ;  /* 0x00000016001e7308 */ /* 0x000fe20000002400 */
[----:B------:R-:W-:Y:S01]  /*8970*/  FMUL.FTZ R21, R21, c[0x0][0x2ec] ;  /* 0x0000bb0015157a20 */ /* 0x000fe20000410000 */
[----:B------:R-:W-:-:S04]  /*8980*/  DEPBAR.LE SB0, 0x0 ;  /* 0x000080000000791a */ /* 0x000fc80000000000 */
[----:B------:R-:W-:Y:S01]  /*8990*/  FMUL.FTZ R66, R66, c[0x0][0x2ec] ;  /* 0x0000bb0042427a20 */ /* 0x000fe20000410000 */
[C---:B------:R-:W-:Y:S01]  /*89a0*/  HMMA.16816.F32 R164, R136.reuse, R16, R164 ;  /* 0x0000001088a4723c */ /* 0x040fe200000018a4 */
[----:B------:R-:W-:Y:S01]  /*89b0*/  FMUL.FTZ R38, R64, c[0x0][0x2ec] ;  /* 0x0000bb0040267a20 */ /* 0x000fe20000410000 */
[----:B------:R-:W-:Y:S01]  /*89c0*/  MUFU.TANH R50, R24 ;  /* 0x0000001800327308 */ /* 0x000fe20000002400 */
[----:B------:R-:W-:Y:S02]  /*89d0*/  FMUL.FTZ R39, R65, c[0x0][0x2ec] ;  /* 0x0000bb0041277a20 */ /* 0x000fe40000410000 */
[----:B------:R-:W-:Y:S02]  /*89e0*/  FMUL.FTZ R12, R12, c[0x0][0x2ec] ;  /* 0x0000bb000c0c7a20 */ /* 0x000fe40000410000 */
[C---:B------:R-:W-:Y:S01]  /*89f0*/  IADD3 R16, R194.reuse, 0x11, RZ ;  /* 0x00000011c2107810 */ /* 0x040fe20007ffe0ff */
[----:B------:R-:W-:Y:S01]  /*8a00*/  HMMA.16816.F32 R168, R136, R34, R168 ;  /* 0x0000002288a8723c */ /* 0x000fe200000018a8 */
[----:B------:R-:W-:Y:S01]  /*8a10*/  IADD3 R17, R194, 0x10, RZ ;  /* 0x00000010c2117810 */ /* 0x000fe20007ffe0ff */
[----:B------:R-:W-:Y:S01]  /*8a20*/  MUFU.TANH R156, R66 ;  /* 0x00000042009c7308 */ /* 0x000fe20000002400 */
[----:B------:R-:W-:Y:S01]  /*8a30*/  ISETP.GE.AND P3, PT, R16, R192, PT ;  /* 0x000000c01000720c */ /* 0x000fe20003f66270 */
[----:B------:R-:W-:-:S02]  /*8a40*/  FMUL.FTZ R20, R20, c[0x0][0x2ec] ;  /* 0x0000bb0014147a20 */ /* 0x000fc40000410000 */
[----:B------:R-:W-:Y:S02]  /*8a50*/  FMUL.FTZ R61, R61, c[0x0][0x2ec] ;  /* 0x0000bb003d3d7a20 */ /* 0x000fe40000410000 */
[----:B------:R-:W-:Y:S01]  /*8a60*/  HMMA.16816.F32 R160, R136, R18, R160 ;  /* 0x0000001288a0723c */ /* 0x000fe200000018a0 */
[----:B------:R-:W-:Y:S01]  /*8a70*/  FMUL.FTZ R67, R67, c[0x0][0x2ec] ;  /* 0x0000bb0043437a20 */ /* 0x000fe20000410000 */
[----:B------:R2:W-:Y:S01]  /*8a80*/  MUFU.TANH R66, R60 ;  /* 0x0000003c00427308 */ /* 0x0005e20000002400 */
[----:B------:R-:W-:Y:S02]  /*8a90*/  FMUL.FTZ R62, R62, c[0x0][0x2ec] ;  /* 0x0000bb003e3e7a20 */ /* 0x000fe40000410000 */
[----:B------:R-:W-:Y:S02]  /*8aa0*/  FMUL.FTZ R13, R13, c[0x0][0x2ec] ;  /* 0x0000bb000d0d7a20 */ /* 0x000fe40000410000 */
[----:B------:R-:W-:Y:S01]  /*8ab0*/  IADD3 R139, R194, 0x50, RZ ;  /* 0x00000050c28b7810 */ /* 0x000fe20007ffe0ff */
[----:B----4-:R-:W-:Y:S01]  /*8ac0*/  HMMA.16816.F32 R172, R152, R8, R172 ;  /* 0x0000000898ac723c */ /* 0x010fe200000018ac */
[----:B------:R-:W-:Y:S01]  /*8ad0*/  FMUL.FTZ R27, R27, c[0x0][0x2ec] ;  /* 0x0000bb001b1b7a20 */ /* 0x000fe20000410000 */
[----:B------:R5:W-:Y:S01]  /*8ae0*/  MUFU.TANH R65, R23 ;  /* 0x0000001700417308 */ /* 0x000be20000002400 */
[----:B------:R-:W-:-:S04]  /*8af0*/  FMUL.FTZ R15, R15, c[0x0][0x2ec] ;  /* 0x0000bb000f0f7a20 */ /* 0x000fc80000410000 */
[C---:B------:R-:W-:Y:S02]  /*8b00*/  IADD3 R8, R194.reuse, 0x19, RZ ;  /* 0x00000019c2087810 */ /* 0x040fe40007ffe0ff */
[C---:B------:R-:W-:Y:S01]  /*8b10*/  IADD3 R9, R194.reuse, 0x18, RZ ;  /* 0x00000018c2097810 */ /* 0x040fe20007ffe0ff */
[----:B------:R3:W-:Y:S01]  /*8b20*/  MUFU.TANH R28, R26 ;  /* 0x0000001a001c7308 */ /* 0x0007e20000002400 */
[----:B--2---:R-:W-:Y:S02]  /*8b30*/  FSEL R60, R57, -INF , !P6 ;  /* 0xff800000393c7808 */ /* 0x004fe40007000000 */
[----:B------:R-:W-:Y:S02]  /*8b40*/  ISETP.GE.AND P6, PT, R194, R192, PT ;  /* 0x000000c0c200720c */ /* 0x000fe40003fc6270 */
[----:B------:R-:W-:Y:S01]  /*8b50*/  FSEL R57, R58, -INF , !P5 ;  /* 0xff8000003a397808 */ /* 0x000fe20006800000 */
[----:B------:R-:W-:Y:S01]  /*8b60*/  FMUL.FTZ R58, R63, c[0x0][0x2ec] ;  /* 0x0000bb003f3a7a20 */ /* 0x000fe20000410000 */
[----:B------:R-:W-:Y:S01]  /*8b70*/  FSEL R64, R2, -INF , !P6 ;  /* 0xff80000002407808 */ /* 0x000fe20007000000 */
[----:B------:R2:W-:Y:S01]  /*8b80*/  MUFU.TANH R51, R21 ;  /* 0x0000001500337308 */ /* 0x0005e20000002400 */
[----:B------:R-:W-:-:S02]  /*8b90*/  FSEL R2, R59, -INF , !P4 ;  /* 0xff8000003b027808 */ /* 0x000fc40006000000 */
[-C--:B------:R-:W-:Y:S02]  /*8ba0*/  ISETP.GE.AND P4, PT, R16, R193.reuse, PT ;  /* 0x000000c11000720c */ /* 0x080fe40003f86270 */
[----:B------:R-:W-:Y:S01]  /*8bb0*/  ISETP.GE.AND P6, PT, R17, R192, PT ;  /* 0x000000c01100720c */ /* 0x000fe20003fc6270 */
[----:B------:R-:W-:Y:S01]  /*8bc0*/  FMUL.FTZ R145, R173, c[0x0][0x2ec] ;  /* 0x0000bb00ad917a20 */ /* 0x000fe20000410000 */
[----:B------:R-:W-:Y:S01]  /*8bd0*/  FSEL R25, R141, -INF , !P4 ;  /* 0xff8000008d197808 */ /* 0x000fe20006000000 */
[----:B------:R-:W4:Y:S01]  /*8be0*/  MUFU.TANH R38, R38 ;  /* 0x0000002600267308 */ /* 0x000f220000002400 */
[----:B------:R-:W-:Y:S01]  /*8bf0*/  FSEL R63, R149, -INF , !P2 ;  /* 0xff800000953f7808 */ /* 0x000fe20005000000 */
[----:B------:R-:W-:Y:S01]  /*8c00*/  FMUL.FTZ R146, R172, c[0x0][0x2ec] ;  /* 0x0000bb00ac927a20 */ /* 0x000fe20000410000 */
[-C--:B------:R-:W-:Y:S01]  /*8c10*/  ISETP.GE.AND P4, PT, R8, R193.reuse, PT ;  /* 0x000000c10800720c */ /* 0x080fe20003f86270 */
[----:B------:R-:W-:Y:S01]  /*8c20*/  FMUL.FTZ R175, R175, c[0x0][0x2ec] ;  /* 0x0000bb00afaf7a20 */ /* 0x000fe20000410000 */
[----:B------:R-:W-:-:S02]  /*8c30*/  ISETP.GE.AND P2, PT, R9, R193, PT ;  /* 0x000000c10900720c */ /* 0x000fc40003f46270 */
[----:B------:R-:W-:Y:S01]  /*8c40*/  IADD3 R16, R194, 0x20, RZ ;  /* 0x00000020c2107810 */ /* 0x000fe20007ffe0ff */
[----:B------:R-:W2:Y:S01]  /*8c50*/  MUFU.TANH R31, R20 ;  /* 0x00000014001f7308 */ /* 0x000ea20000002400 */
[-C--:B------:R-:W-:Y:S02]  /*8c60*/  ISETP.GE.AND P5, PT, R17, R193.reuse, PT ;  /* 0x000000c11100720c */ /* 0x080fe40003fa6270 */
[----:B-----5:R-:W-:Y:S02]  /*8c70*/  FSEL R23, R45, -INF , !P4 ;  /* 0xff8000002d177808 */ /* 0x020fe40006000000 */
[----:B------:R-:W-:Y:S01]  /*8c80*/  FSEL R22, R142, -INF , !P6 ;  /* 0xff8000008e167808 */ /* 0x000fe20007000000 */
[----:B------:R-:W-:Y:S01]  /*8c90*/  FMUL.FTZ R142, R174, c[0x0][0x2ec] ;  /* 0x0000bb00ae8e7a20 */ /* 0x000fe20000410000 */
[----:B------:R-:W-:Y:S01]  /*8ca0*/  FSEL R24, R44, -INF , !P2 ;  /* 0xff8000002c187808 */ /* 0x000fe20005000000 */
[----:B------:R-:W5:Y:S01]  /*8cb0*/  MUFU.TANH R39, R39 ;  /* 0x0000002700277308 */ /* 0x000f620000002400 */
[----:B------:R-:W-:-:S02]  /*8cc0*/  ISETP.GE.AND P4, PT, R16, R193, PT ;  /* 0x000000c11000720c */ /* 0x000fc40003f86270 */
[-C--:B------:R-:W-:Y:S02]  /*8cd0*/  ISETP.GE.AND P6, PT, R16, R192.reuse, PT ;  /* 0x000000c01000720c */ /* 0x080fe40003fc6270 */
[----:B---3--:R-:W-:Y:S01]  /*8ce0*/  FSEL R26, R140, -INF , !P5 ;  /* 0xff8000008c1a7808 */ /* 0x008fe20006800000 */
[C---:B-1----:R-:W-:Y:S01]  /*8cf0*/  HMMA.16816.F32 R16, R152.reuse, R4, R164 ;  /* 0x000000049810723c */ /* 0x042fe200000018a4 */
[-C--:B------:R-:W-:Y:S01]  /*8d00*/  ISETP.GE.AND P2, PT, R8, R192.reuse, PT ;  /* 0x000000c00800720c */ /* 0x080fe20003f46270 */
[----:B------:R1:W-:Y:S01]  /*8d10*/  MUFU.TANH R44, R12 ;  /* 0x0000000c002c7308 */ /* 0x0003e20000002400 */
[----:B------:R-:W-:Y:S02]  /*8d20*/  ISETP.GE.AND P5, PT, R9, R192, PT ;  /* 0x000000c00900720c */ /* 0x000fe40003fa6270 */
[----:B--2---:R-:W-:Y:S02]  /*8d30*/  FSEL R21, R143, -INF , !P3 ;  /* 0xff8000008f157808 */ /* 0x004fe40005800000 */
[----:B------:R-:W-:Y:S01]  /*8d40*/  IADD3 R5, R194, 0x28, RZ ;  /* 0x00000028c2057810 */ /* 0x000fe20007ffe0ff */
[----:B------:R-:W-:Y:S01]  /*8d50*/  HMMA.16816.F32 R8, R152, R10, R168 ;  /* 0x0000000a9808723c */ /* 0x000fe200000018a8 */
[----:B------:R-:W-:Y:S01]  /*8d60*/  FSEL R35, R47, -INF , !P2 ;  /* 0xff8000002f237808 */ /* 0x000fe20005000000 */
[----:B------:R-:W2:Y:S01]  /*8d70*/  MUFU.TANH R61, R61 ;  /* 0x0000003d003d7308 */ /* 0x000ea20000002400 */
[----:B------:R-:W-:-:S02]  /*8d80*/  ISETP.GE.AND P2, PT, R5, R193, PT ;  /* 0x000000c10500720c */ /* 0x000fc40003f46270 */
[----:B------:R-:W-:Y:S02]  /*8d90*/  IADD3 R4, R194, 0x29, RZ ;  /* 0x00000029c2047810 */ /* 0x000fe40007ffe0ff */
[----:B------:R-:W-:Y:S02]  /*8da0*/  FSEL R34, R40, -INF , !P4 ;  /* 0xff80000028227808 */ /* 0x000fe40006000000 */
[----:B------:R-:W-:Y:S01]  /*8db0*/  FSEL R32, R52, -INF , !P2 ;  /* 0xff80000034207808 */ /* 0x000fe20005000000 */
[----:B------:R-:W3:Y:S01]  /*8dc0*/  MUFU.TANH R145, R145 ;  /* 0x0000009100917308 */ /* 0x000ee20000002400 */
[----:B-1----:R-:W-:Y:S02]  /*8dd0*/  IADD3 R12, R194, 0x21, RZ ;  /* 0x00000021c20c7810 */ /* 0x002fe40007ffe0ff */
[-C--:B------:R-:W-:Y:S02]  /*8de0*/  ISETP.GE.AND P4, PT, R5, R192.reuse, PT ;  /* 0x000000c00500720c */ /* 0x080fe40003f86270 */
[-C--:B------:R-:W-:Y:S01]  /*8df0*/  ISETP.GE.AND P3, PT, R12, R193.reuse, PT ;  /* 0x000000c10c00720c */ /* 0x080fe20003f66270 */
[----:B------:R-:W-:Y:S01]  /*8e00*/  FMUL.FTZ R16, R16, c[0x0][0x2ec] ;  /* 0x0000bb0010107a20 */ /* 0x000fe20000410000 */
[-C--:B------:R-:W-:Y:S01]  /*8e10*/  ISETP.GE.AND P2, PT, R4, R192.reuse, PT ;  /* 0x000000c00400720c */ /* 0x080fe20003f46270 */
[----:B------:R-:W-:Y:S01]  /*8e20*/  MUFU.TANH R158, R67 ;  /* 0x00000043009e7308 */ /* 0x000fe20000002400 */
[----:B------:R-:W-:Y:S01]  /*8e30*/  FSEL R33, R41, -INF , !P3 ;  /* 0xff80000029217808 */ /* 0x000fe20005800000 */
[----:B------:R-:W-:Y:S01]  /*8e40*/  FMUL.FTZ R18, R18, c[0x0][0x2ec] ;  /* 0x0000bb0012127a20 */ /* 0x000fe20000410000 */
[----:B------:R-:W-:Y:S01]  /*8e50*/  ISETP.GE.AND P3, PT, R4, R193, PT ;  /* 0x000000c10400720c */ /* 0x000fe20003f66270 */
[----:B------:R-:W-:Y:S01]  /*8e60*/  FMUL.FTZ R19, R19, c[0x0][0x2ec] ;  /* 0x0000bb0013137a20 */ /* 0x000fe20000410000 */
[----:B------:R-:W-:Y:S01]  /*8e70*/  HMMA.16816.F32 R4, R152, R6, R160 ;  /* 0x000000069804723c */ /* 0x000fe200000018a0 */
[----:B------:R-:W-:Y:S01]  /*8e80*/  FSEL R20, R46, -INF , !P5 ;  /* 0xff8000002e147808 */ /* 0x000fe20006800000 */
[----:B------:R-:W-:Y:S01]  /*8e90*/  FMUL.FTZ R9, R9, c[0x0][0x2ec] ;  /* 0x0000bb0009097a20 */ /* 0x000fe20000410000 */
[----:B------:R-:W-:Y:S01]  /*8ea0*/  ISETP.GE.AND P5, PT, R12, R192, PT ;  /* 0x000000c00c00720c */ /* 0x000fe20003fa6270 */
[----:B------:R-:W-:Y:S01]  /*8eb0*/  FMUL.FTZ R144, R8, c[0x0][0x2ec] ;  /* 0x0000bb0008907a20 */ /* 0x000fe20000410000 */
[C---:B------:R-:W-:Y:S01]  /*8ec0*/  IADD3 R59, R194.reuse, 0x31, RZ ;  /* 0x00000031c23b7810 */ /* 0x040fe20007ffe0ff */
[----:B------:R1:W-:Y:S01]  /*8ed0*/  MUFU.TANH R143, R9 ;  /* 0x00000009008f7308 */ /* 0x0003e20000002400 */
[----:B------:R-:W-:Y:S01]  /*8ee0*/  IADD3 R154, R194, 0x30, RZ ;  /* 0x00000030c29a7810 */ /* 0x000fe20007ffe0ff */
[----:B------:R-:W-:Y:S01]  /*8ef0*/  FMUL.FTZ R12, R14, c[0x0][0x2ec] ;  /* 0x0000bb000e0c7a20 */ /* 0x000fe20000410000 */
[----:B------:R-:W-:-:S02]  /*8f00*/  IADD3 R153, R194, 0x38, RZ ;  /* 0x00000038c2997810 */ /* 0x000fc40007ffe0ff */
[----:B------:R-:W-:Y:S02]  /*8f10*/  FSEL R136, R43, -INF , !P5 ;  /* 0xff8000002b887808 */ /* 0x000fe40006800000 */
[-C--:B------:R-:W-:Y:S01]  /*8f20*/  ISETP.GE.AND P5, PT, R59, R193.reuse, PT ;  /* 0x000000c13b00720c */ /* 0x080fe20003fa6270 */
[----:B------:R-:W2:Y:S01]  /*8f30*/  MUFU.TANH R146, R146 ;  /* 0x0000009200927308 */ /* 0x000ea20000002400 */
[----:B------:R-:W-:Y:S02]  /*8f40*/  FSEL R138, R42, -INF , !P6 ;  /* 0xff8000002a8a7808 */ /* 0x000fe40007000000 */
[----:B------:R-:W-:Y:S02]  /*8f50*/  FSEL R137, R48, -INF , !P4 ;  /* 0xff80000030897808 */ /* 0x000fe40006000000 */
[-C--:B------:R-:W-:Y:S02]  /*8f60*/  ISETP.GE.AND P6, PT, R154, R193.reuse, PT ;  /* 0x000000c19a00720c */ /* 0x080fe40003fc6270 */
[-C--:B------:R-:W-:Y:S01]  /*8f70*/  ISETP.GE.AND P4, PT, R153, R193.reuse, PT ;  /* 0x000000c19900720c */ /* 0x080fe20003f86270 */
[----:B-1----:R-:W-:Y:S01]  /*8f80*/  FMUL.FTZ R9, R17, c[0x0][0x2ec] ;  /* 0x0000bb0011097a20 */ /* 0x002fe20000410000 */
[C---:B------:R-:W-:Y:S01]  /*8f90*/  IADD3 R141, R194.reuse, 0x48, RZ ;  /* 0x00000048c28d7810 */ /* 0x040fe20007ffe0ff */
[----:B------:R-:W1:Y:S01]  /*8fa0*/  MUFU.TANH R144, R144 ;  /* 0x0000009000907308 */ /* 0x000e620000002400 */
[----:B------:R-:W-:Y:S01]  /*8fb0*/  IADD3 R152, R194, 0x39, RZ ;  /* 0x00000039c2987810 */ /* 0x000fe20007ffe0ff */
[----:B------:R-:W-:Y:S01]  /*8fc0*/  FMUL.FTZ R4, R4, c[0x0][0x2ec] ;  /* 0x0000bb0004047a20 */ /* 0x000fe20000410000 */
[----:B------:R-:W-:Y:S01]  /*8fd0*/  FSEL R53, R53, -INF , !P5 ;  /* 0xff80000035357808 */ /* 0x000fe20006800000 */
[----:B------:R-:W-:Y:S01]  /*8fe0*/  FMUL.FTZ R5, R5, c[0x0][0x2ec] ;  /* 0x0000bb0005057a20 */ /* 0x000fe20000410000 */
[----:B------:R-:W-:Y:S01]  /*8ff0*/  ISETP.GE.AND P5, PT, R147, R193, PT ;  /* 0x000000c19300720c */ /* 0x000fe20003fa6270 */
[----:B------:R-:W-:Y:S01]  /*9000*/  FMUL.FTZ R6, R6, c[0x0][0x2ec] ;  /* 0x0000bb0006067a20 */ /* 0x000fe20000410000 */
[----:B------:R-:W-:Y:S01]  /*9010*/  IADD3 R67, R194, 0x51, RZ ;  /* 0x00000051c2437810 */ /* 0x000fe20007ffe0ff */
[----:B------:R-:W-:Y:S01]  /*9020*/  MUFU.TANH R157, R62 ;  /* 0x0000003e009d7308 */ /* 0x000fe20000002400 */
[----:B------:R-:W-:Y:S01]  /*9030*/  FSEL R54, R54, -INF , !P6 ;  /* 0xff80000036367808 */ /* 0x000fe20007000000 */
[----:B------:R-:W-:Y:S01]  /*9040*/  FMUL.FTZ R7, R7, c[0x0][0x2ec] ;  /* 0x0000bb0007077a20 */ /* 0x000fe20000410000 */
[----:B----4-:R-:W-:-:S02]  /*9050*/  FSEL R52, R38, -INF , !P4 ;  /* 0xff80000026347808 */ /* 0x010fc40006000000 */
[----:B------:R-:W-:Y:S02]  /*9060*/  FSEL R133, R49, -INF , !P3 ;  /* 0xff80000031857808 */ /* 0x000fe40005800000 */
[-C--:B------:R-:W-:Y:S01]  /*9070*/  ISETP.GE.AND P6, PT, R150, R193.reuse, PT ;  /* 0x000000c19600720c */ /* 0x080fe20003fc6270 */
[----:B------:R4:W1:Y:S01]  /*9080*/  MUFU.TANH R159, R13 ;  /* 0x0000000d009f7308 */ /* 0x0008620000002400 */
[-C--:B------:R-:W-:Y:S02]  /*9090*/  ISETP.GE.AND P4, PT, R141, R193.reuse, PT ;  /* 0x000000c18d00720c */ /* 0x080fe40003f86270 */
[----:B------:R-:W-:Y:S02]  /*90a0*/  IADD3 R47, R194, 0x58, RZ ;  /* 0x00000058c22f7810 */ /* 0x000fe40007ffe0ff */
[----:B------:R-:W-:Y:S02]  /*90b0*/  ISETP.GE.AND P3, PT, R152, R193, PT ;  /* 0x000000c19800720c */ /* 0x000fe40003f66270 */
[----:B------:R-:W-:Y:S01]  /*90c0*/  IADD3 R140, R194, 0x49, RZ ;  /* 0x00000049c28c7810 */ /* 0x000fe20007ffe0ff */
[----:B------:R-:W1:Y:S01]  /*90d0*/  MUFU.TANH R9, R9 ;  /* 0x0000000900097308 */ /* 0x000e620000002400 */
[----:B------:R-:W-:-:S02]  /*90e0*/  FSEL R169, R29, -INF , !P5 ;  /* 0xff8000001da97808 */ /* 0x000fc40006800000 */
[-C--:B------:R-:W-:Y:S02]  /*90f0*/  ISETP.GE.AND P5, PT, R67, R193.reuse, PT ;  /* 0x000000c14300720c */ /* 0x080fe40003fa6270 */
[----:B------:R-:W-:Y:S02]  /*9100*/  IADD3 R41, R194, 0x61, RZ ;  /* 0x00000061c2297810 */ /* 0x000fe40007ffe0ff */
[----:B------:R-:W-:Y:S01]  /*9110*/  FSEL R168, R50, -INF , !P6 ;  /* 0xff80000032a87808 */ /* 0x000fe20007000000 */
[----:B------:R-:W1:Y:S01]  /*9120*/  MUFU.TANH R62, R16 ;  /* 0x00000010003e7308 */ /* 0x000e620000002400 */
[----:B------:R-:W-:Y:S02]  /*9130*/  FSEL R170, R31, -INF , !P4 ;  /* 0xff8000001faa7808 */ /* 0x000fe40006000000 */
[----:B-----5:R-:W-:Y:S02]  /*9140*/  FSEL R149, R39, -INF , !P3 ;  /* 0xff80000027957808 */ /* 0x020fe40005800000 */
[----:B------:R-:W-:-:S02]  /*9150*/  ISETP.GE.AND P6, PT, R139, R193, PT ;  /* 0x000000c18b00720c */ /* 0x000fc40003fc6270 */
[-C--:B------:R-:W-:Y:S01]  /*9160*/  ISETP.GE.AND P4, PT, R47, R193.reuse, PT ;  /* 0x000000c12f00720c */ /* 0x080fe20003f86270 */
[----:B------:R5:W1:Y:S01]  /*9170*/  MUFU.TANH R16, R4 ;  /* 0x0000000400107308 */ /* 0x000a620000002400 */
[C---:B------:R-:W-:Y:S02]  /*9180*/  IADD3 R45, R194.reuse, 0x60, RZ ;  /* 0x00000060c22d7810 */ /* 0x040fe40007ffe0ff */
[----:B------:R-:W-:Y:S02]  /*9190*/  IADD3 R40, R194, 0x68, RZ ;  /* 0x00000068c2287810 */ /* 0x000fe40007ffe0ff */
[-C--:B------:R-:W-:Y:S02]  /*91a0*/  ISETP.GE.AND P3, PT, R140, R193.reuse, PT ;  /* 0x000000c18c00720c */ /* 0x080fe40003f66270 */
[----:B--2---:R-:W-:Y:S01]  /*91b0*/  FSEL R161, R61, -INF , !P5 ;  /* 0xff8000003da17808 */ /* 0x004fe20006800000 */
[----:B------:R-:W-:Y:S01]  /*91c0*/  MUFU.TANH R55, R55 ;  /* 0x0000003700377308 */ /* 0x000fe20000002400 */
[----:B------:R-:W-:-:S02]  /*91d0*/  ISETP.GE.AND P5, PT, R41, R193, PT ;  /* 0x000000c12900720c */ /* 0x000fc40003fa6270 */
[C---:B------:R-:W-:Y:S02]  /*91e0*/  IADD3 R46, R194.reuse, 0x59, RZ ;  /* 0x00000059c22e7810 */ /* 0x040fe40007ffe0ff */
[----:B----4-:R-:W-:Y:S02]  /*91f0*/  IADD3 R13, R194, 0x71, RZ ;  /* 0x00000071c20d7810 */ /* 0x010fe40007ffe0ff */
[----:B------:R-:W-:Y:S01]  /*9200*/  FSEL R162, R66, -INF , !P6 ;  /* 0xff80000042a27808 */ /* 0x000fe20007000000 */
[----:B------:R-:W-:Y:S01]  /*9210*/  MUFU.TANH R27, R27 ;  /* 0x0000001b001b7308 */ /* 0x000fe20000002400 */
[----:B------:R-:W-:Y:S01]  /*9220*/  FSEL R160, R44, -INF , !P4 ;  /* 0xff8000002ca07808 */ /* 0x000fe20006000000 */
[----:B-----5:R-:W-:Y:S01]  /*9230*/  FMUL.FTZ R4, R10, c[0x0][0x2ec] ;  /* 0x0000bb000a047a20 */ /* 0x020fe20000410000 */
[----:B------:R-:W-:Y:S02]  /*9240*/  FSEL R167, R51, -INF , !P3 ;  /* 0xff80000033a77808 */ /* 0x000fe40005800000 */
[----:B------:R-:W-:-:S02]  /*9250*/  ISETP.GE.AND P6, PT, R45, R193, PT ;  /* 0x000000c12d00720c */ /* 0x000fc40003fc6270 */
[-C--:B------:R-:W-:Y:S01]  /*9260*/  ISETP.GE.AND P4, PT, R40, R193.reuse, PT ;  /* 0x000000c12800720c */ /* 0x080fe20003f86270 */
[----:B------:R2:W4:Y:S01]  /*9270*/  MUFU.TANH R51, R5 ;  /* 0x0000000500337308 */ /* 0x0005220000002400 */
[C---:B------:R-:W-:Y:S02]  /*9280*/  IADD3 R14, R194.reuse, 0x70, RZ ;  /* 0x00000070c20e7810 */ /* 0x040fe40007ffe0ff */
[----:B------:R-:W-:Y:S02]  /*9290*/  IADD3 R8, R194, 0x78, RZ ;  /* 0x00000078c2087810 */ /* 0x000fe40007ffe0ff */
[----:B---3--:R-:W-:Y:S02]  /*92a0*/  FSEL R145, R145, -INF , !P5 ;  /* 0xff80000091917808 */ /* 0x008fe40006800000 */
[-C--:B------:R-:W-:Y:S01]  /*92b0*/  ISETP.GE.AND P3, PT, R46, R193.reuse, PT ;  /* 0x000000c12e00720c */ /* 0x080fe20003f66270 */
[----:B------:R3:W-:Y:S01]  /*92c0*/  MUFU.TANH R151, R15 ;  /* 0x0000000f00977308 */ /* 0x0007e20000002400 */
[----:B------:R-:W-:-:S02]  /*92d0*/  ISETP.GE.AND P5, PT, R13, R193, PT ;  /* 0x000000c10d00720c */ /* 0x000fc40003fa6270 */
[----:B------:R-:W-:Y:S02]  /*92e0*/  FSEL R146, R146, -INF , !P6 ;  /* 0xff80000092927808 */ /* 0x000fe40007000000 */
[----:B-1----:R-:W-:Y:S02]  /*92f0*/  FSEL R144, R144, -INF , !P4 ;  /* 0xff80000090907808 */ /* 0x002fe40006000000 */
[-C--:B------:R-:W-:Y:S01]  /*9300*/  ISETP.GE.AND P6, PT, R14, R193.reuse, PT ;  /* 0x000000c10e00720c */ /* 0x080fe20003fc6270 */
[----:B------:R-:W1:Y:S01]  /*9310*/  MUFU.TANH R58, R58 ;  /* 0x0000003a003a7308 */ /* 0x000e620000002400 */
[----:B------:R-:W-:Y:S01]  /*9320*/  ISETP.GE.AND P4, PT, R8, R193, PT ;  /* 0x000000c10800720c */ /* 0x000fe20003f86270 */
[----:B--2---:R-:W-:Y:S01]  /*9330*/  FMUL.FTZ R5, R11, c[0x0][0x2ec] ;  /* 0x0000bb000b057a20 */ /* 0x004fe20000410000 */
[----:B------:R-:W-:Y:S02]  /*9340*/  FSEL R159, R159, -INF , !P3 ;  /* 0xff8000009f9f7808 */ /* 0x000fe40005800000 */
[----:B------:R-:W-:-:S02]  /*9350*/  FSEL R61, R9, -INF , !P5 ;  /* 0xff800000093d7808 */ /* 0x000fc40006800000 */
[----:B------:R-:W-:Y:S01]  /*9360*/  ISETP.GE.AND P5, PT, R59, R192, PT ;  /* 0x000000c03b00720c */ /* 0x000fe20003fa6270 */
[----:B------:R-:W2:Y:S01]  /*9370*/  MUFU.TANH R12, R12 ;  /* 0x0000000c000c7308 */ /* 0x000ea20000002400 */
[C---:B---3--:R-:W-:Y:S02]  /*9380*/  IADD3 R15, R194.reuse, 0x69, RZ ;  /* 0x00000069c20f7810 */ /* 0x048fe40007ffe0ff */
[----:B------:R-:W-:Y:S02]  /*9390*/  IADD3 R194, R194, 0x79, RZ ;  /* 0x00000079c2c27810 */ /* 0x000fe40007ffe0ff */
[----:B------:R-:W-:Y:S02]  /*93a0*/  ISETP.GE.AND P3, PT, R15, R193, PT ;  /* 0x000000c10f00720c */ /* 0x000fe40003f66270 */
[----:B------:R-:W-:Y:S01]  /*93b0*/  FSEL R62, R62, -INF , !P6 ;  /* 0xff8000003e3e7808 */ /* 0x000fe20007000000 */
[----:B------:R-:W3:Y:S01]  /*93c0*/  MUFU.TANH R142, R142 ;  /* 0x0000008e008e7308 */ /* 0x000ee20000002400 */
[----:B------:R-:W-:-:S02]  /*93d0*/  FSEL R59, R16, -INF , !P4 ;  /* 0xff800000103b7808 */ /* 0x000fc40006000000 */
[-C--:B------:R-:W-:Y:S02]  /*93e0*/  ISETP.GE.AND P6, PT, R154, R192.reuse, PT ;  /* 0x000000c09a00720c */ /* 0x080fe40003fc6270 */
[----:B------:R-:W-:Y:S02]  /*93f0*/  ISETP.GE.AND P4, PT, R153, R192, PT ;  /* 0x000000c09900720c */ /* 0x000fe40003f86270 */
[----:B------:R-:W-:Y:S01]  /*9400*/  FSEL R143, R143, -INF , !P3 ;  /* 0xff8000008f8f7808 */ /* 0x000fe20005800000 */
[----:B------:R-:W5:Y:S01]  /*9410*/  MUFU.TANH R175, R175 ;  /* 0x000000af00af7308 */ /* 0x000f620000002400 */
[----:B------:R-:W-:Y:S02]  /*9420*/  ISETP.GE.AND P3, PT, R194, R193, PT ;  /* 0x000000c1c200720c */ /* 0x000fe40003f66270 */
[----:B------:R-:W-:Y:S02]  /*9430*/  FSEL R153, R36, -INF , !P6 ;  /* 0xff80000024997808 */ /* 0x000fe40007000000 */
[----:B------:R-:W-:-:S02]  /*9440*/  FSEL R156, R156, -INF , !P4 ;  /* 0xff8000009c9c7808 */ /* 0x000fc40006000000 */
[-C--:B------:R-:W-:Y:S01]  /*9450*/  ISETP.GE.AND P6, PT, R147, R192.reuse, PT ;  /* 0x000000c09300720c */ /* 0x080fe20003fc6270 */
[----:B------:R-:W1:Y:S01]  /*9460*/  MUFU.TANH R4, R4 ;  /* 0x0000000400047308 */ /* 0x000e620000002400 */
[-C--:B------:R-:W-:Y:S02]  /*9470*/  ISETP.GE.AND P4, PT, R140, R192.reuse, PT ;  /* 0x000000c08c00720c */ /* 0x080fe40003f86270 */
[----:B----4-:R-:W-:Y:S02]  /*9480*/  FSEL R51, R51, -INF , !P3 ;  /* 0xff80000033337808 */ /* 0x010fe40005800000 */
[----:B------:R-:W-:Y:S02]  /*9490*/  FSEL R55, R55, -INF , !P2 ;  /* 0xff80000037377808 */ /* 0x000fe40005000000 */
[-C--:B------:R-:W-:Y:S01]  /*94a0*/  ISETP.GE.AND P3, PT, R152, R192.reuse, PT ;  /* 0x000000c09800720c */ /* 0x080fe20003f66270 */
[----:B------:R-:W4:Y:S01]  /*94b0*/  MUFU.TANH R5, R5 ;  /* 0x0000000500057308 */ /* 0x000f220000002400 */
[----:B------:R-:W-:Y:S01]  /*94c0*/  BAR.SYNC.DEFER_BLOCKING 0x0 ;  /* 0x0000000000007b1d */ /* 0x000fe20000010000 */
[----:B------:R-:W-:-:S02]  /*94d0*/  ISETP.GE.AND P2, PT, R150, R192, PT ;  /* 0x000000c09600720c */ /* 0x000fc40003f46270 */
[----:B------:R-:W-:Y:S02]  /*94e0*/  FSEL R165, R27, -INF , !P6 ;  /* 0xff8000001ba57808 */ /* 0x000fe40007000000 */
[----:B------:R-:W-:Y:S02]  /*94f0*/  FSEL R163, R65, -INF , !P4 ;  /* 0xff80000041a37808 */ /* 0x000fe40006000000 */
[-C--:B------:R-:W-:Y:S01]  /*9500*/  ISETP.GE.AND P6, PT, R47, R192.reuse, PT ;  /* 0x000000c02f00720c */ /* 0x080fe20003fc6270 */
[----:B------:R-:W1:Y:S01]  /*9510*/  MUFU.TANH R49, R18 ;  /* 0x0000001200317308 */ /* 0x000e620000002400 */
[----:B------:R-:W-:Y:S02]  /*9520*/  ISETP.GE.AND P4, PT, R45, R192, PT ;  /* 0x000000c02d00720c */ /* 0x000fe40003f86270 */
[----:B------:R-:W-:Y:S02]  /*9530*/  FSEL R155, R37, -INF , !P5 ;  /* 0xff800000259b7808 */ /* 0x000fe40006800000 */
[----:B------:R-:W-:-:S02]  /*9540*/  FSEL R158, R158, -INF , !P3 ;  /* 0xff8000009e9e7808 */ /* 0x000fc40005800000 */
[----:B------:R-:W-:Y:S01]  /*9550*/  FSEL R166, R28, -INF , !P2 ;  /* 0xff8000001ca67808 */ /* 0x000fe20005000000 */
[----:B------:R-:W2:Y:S01]  /*9560*/  MUFU.TANH R48, R19 ;  /* 0x0000001300307308 */ /* 0x000ea20000002400 */
[-C--:B------:R-:W-:Y:S02]  /*9570*/  ISETP.GE.AND P5, PT, R141, R192.reuse, PT ;  /* 0x000000c08d00720c */ /* 0x080fe40003fa6270 */
[-C--:B------:R-:W-:Y:S02]  /*9580*/  ISETP.GE.AND P3, PT, R139, R192.reuse, PT ;  /* 0x000000c08b00720c */ /* 0x080fe40003f66270 */
[----:B------:R-:W-:Y:S02]  /*9590*/  ISETP.GE.AND P2, PT, R67, R192, PT ;  /* 0x000000c04300720c */ /* 0x000fe40003f46270 */
[----:B------:R-:W-:Y:S01]  /*95a0*/  FSEL R164, R30, -INF , !P5 ;  /* 0xff8000001ea47808 */ /* 0x000fe20006800000 */
[----:B------:R-:W4:Y:S01]  /*95b0*/  MUFU.TANH R47, R6 ;  /* 0x00000006002f7308 */ /* 0x000f220000002400 */
[----:B------:R-:W-:-:S02]  /*95c0*/  FSEL R157, R157, -INF , !P3 ;  /* 0xff8000009d9d7808 */ /* 0x000fc40005800000 */
[----:B-1----:R-:W-:Y:S02]  /*95d0*/  FSEL R154, R58, -INF , !P2 ;  /* 0xff8000003a9a7808 */ /* 0x002fe40005000000 */
[-C--:B------:R-:W-:Y:S02]  /*95e0*/  ISETP.GE.AND P5, PT, R46, R192.reuse, PT ;  /* 0x000000c02e00720c */ /* 0x080fe40003fa6270 */
[-C--:B------:R-:W-:Y:S01]  /*95f0*/  ISETP.GE.AND P3, PT, R41, R192.reuse, PT ;  /* 0x000000c02900720c */ /* 0x080fe20003f66270 */
[----:B------:R-:W1:Y:S01]  /*9600*/  MUFU.TANH R45, R7 ;  /* 0x00000007002d7308 */ /* 0x000e620000002400 */
[----:B------:R-:W-:Y:S02]  /*9610*/  ISETP.GE.AND P2, PT, R40, R192, PT ;  /* 0x000000c02800720c */ /* 0x000fe40003f46270 */
[----:B--2---:R-:W-:Y:S02]  /*9620*/  FSEL R152, R12, -INF , !P6 ;  /* 0xff8000000c987808 */ /* 0x004fe40007000000 */
[----:B------:R-:W-:-:S02]  /*9630*/  FSEL R151, R151, -INF , !P5 ;  /* 0xff80000097977808 */ /* 0x000fc40006800000 */
[----:B---3--:R-:W-:Y:S02]  /*9640*/  FSEL R142, R142, -INF , !P4 ;  /* 0xff8000008e8e7808 */ /* 0x008fe40006000000 */
[----:B-----5:R-:W-:Y:S02]  /*9650*/  FSEL R141, R175, -INF , !P3 ;  /* 0xff800000af8d7808 */ /* 0x020fe40005800000 */
[----:B------:R-:W-:Y:S02]  /*9660*/  FSEL R139, R4, -INF , !P2 ;  /* 0xff800000048b7808 */ /* 0x000fe40005000000 */
[-C--:B------:R-:W-:Y:S02]  /*9670*/  ISETP.GE.AND P6, PT, R15, R192.reuse, PT ;  /* 0x000000c00f00720c */ /* 0x080fe40003fc6270 */
[-C--:B------:R-:W-:Y:S02]  /*9680*/  ISETP.GE.AND P5, PT, R14, R192.reuse, PT ;  /* 0x000000c00e00720c */ /* 0x080fe40003fa6270 */
[----:B------:R-:W-:-:S02]  /*9690*/  ISETP.GE.AND P4, PT, R13, R192, PT ;  /* 0x000000c00d00720c */ /* 0x000fc40003f86270 */
[-C--:B------:R-:W-:Y:S02]  /*96a0*/  ISETP.GE.AND P3, PT, R8, R192.reuse, PT ;  /* 0x000000c00800720c */ /* 0x080fe40003f66270 */
[----:B------:R-:W-:Y:S02]  /*96b0*/  ISETP.GE.AND P2, PT, R194, R192, PT ;  /* 0x000000c0c200720c */ /* 0x000fe40003f46270 */
[----:B----4-:R-:W-:Y:S02]  /*96c0*/  FSEL R140, R5, -INF , !P6 ;  /* 0xff800000058c7808 */ /* 0x010fe40007000000 */
[----:B------:R-:W-:Y:S02]  /*96d0*/  FSEL R49, R49, -INF , !P5 ;  /* 0xff80000031317808 */ /* 0x000fe40006800000 */
[----:B------:R-:W-:Y:S02]  /*96e0*/  FSEL R48, R48, -INF , !P4 ;  /* 0xff80000030307808 */ /* 0x000fe40006000000 */
[----:B------:R-:W-:-:S02]  /*96f0*/  FSEL R47, R47, -INF , !P3 ;  /* 0xff8000002f2f7808 */ /* 0x000fc40005800000 */
[----:B-1----:R-:W-:Y:S01]  /*9700*/  FSEL R45, R45, -INF , !P2 ;  /* 0xff8000002d2d7808 */ /* 0x002fe20005000000 */
[----:B------:R-:W-:Y:S05]  /*9710*/  @!P1 BRA `(.L_x_2377) ;  /* 0x000006f000009947 */ /* 0x000fea0003800000 */
[----:B------:R-:W-:Y:S02]  /*9720*/  ULDC.64 UR8, c[0x0][0x118] ;  /* 0x0000460000087ab9 */ /* 0x000fe40000000a00 */
[----:B------:R-:W-:Y:S01]  /*9730*/  ULDC UR6, c[0x0][0x198] ;  /* 0x0000660000067ab9 */ /* 0x000fe20000000800 */
        /* <DEDUP_REMOVED lines=56> */
[----:B------:R-:W-:Y:S01]  /*9ac0*/  IMAD R5, R5, c[0x0][0x180], RZ ;  /* 0x0000600005057a24 */ /* 0x000fe200078e02ff */
[----:B------:R-:W-:-:S03]  /*9ad0*/  MOV R4, R8 ;  /* 0x0000000800047202 */ /* 0x000fc60000000f00 */
[----:B------:R-:W-:-:S04]  /*9ae0*/  IMAD R5, R7, c[0x0][0x184], R5 ;  /* 0x0000610007057a24 */ /* 0x000fc800078e0205 */
[----:B------:R-:W-:Y:S01]  /*9af0*/  IMAD.IADD R5, R9, 0x1, R5 ;  /* 0x0000000109057824 */ /* 0x000fe200078e0205 */
[----:B------:R-:W-:Y:S05]  /*9b00*/  BRA `(.L_x_2379) ;  /* 0x0000004000007947 */ /* 0x000fea0003800000 */
.L_x_2378:
[----:B------:R-:W-:-:S04]  /*9b10*/  ULEA UR5, -UR6, URZ, 0x7 ;  /* 0x0000003f06057291 */ /* 0x000fc8000f8e393f */
[----:B------:R-:W-:Y:S02]  /*9b20*/  USHF.R.S32.HI UR4, URZ, 0x1f, UR5 ;  /* 0x0000001f3f047899 */ /* 0x000fe40008011405 */
[----:B------:R-:W-:-:S04]  /*9b30*/  MOV R4, UR5 ;  /* 0x0000000500047c02 */ /* 0x000fc80008000f00 */
[----:B------:R-:W-:Y:S02]  /*9b40*/  MOV R5, UR4 ;  /* 0x0000000400057c02 */ /* 0x000fe40008000f00 */
.L_x_2379:
[----:B------:R-:W-:Y:S01]  /*9b50*/  IADD3 R4, P1, R135, R4, RZ ;  /* 0x0000000487047210 */ /* 0x000fe20007f3e0ff */
[----:B------:R-:W-:Y:S02]  /*9b60*/  USHF.L.U32 UR7, UR6, 0x5, URZ ;  /* 0x0000000506077899 */ /* 0x000fe4000800063f */
[----:B------:R-:W-:Y:S02]  /*9b70*/  ULDC UR4, c[0x0][0x19c] ;  /* 0x0000670000047ab9 */ /* 0x000fe40000000800 */
[----:B------:R-:W-:Y:S01]  /*9b80*/  IMAD.X R5, R134, 0x1, R5, P1 ;  /* 0x0000000186057824 */ /* 0x000fe200008e0605 */
[C---:B------:R-:W-:Y:S01]  /*9b90*/  LEA R236, P1, R4.reuse, c[0x0][0x168], 0x1 ;  /* 0x00005a0004ec7a11 */ /* 0x040fe200078208ff */
[----:B------:R-:W-:Y:S02]  /*9ba0*/  UMOV UR5, 0x5 ;  /* 0x0000000500057882 */ /* 0x000fe40000000000 */
[----:B------:R-:W-:Y:S01]  /*9bb0*/  USHF.L.U64.HI UR4, UR6, UR5, UR4 ;  /* 0x0000000506047299 */ /* 0x000fe20008010204 */
[----:B------:R-:W-:Y:S01]  /*9bc0*/  LEA.HI.X R229, R4, c[0x0][0x16c], R5, 0x1, P1 ;  /* 0x00005b0004e57a11 */ /* 0x000fe200008f0c05 */
[----:B------:R-:W-:Y:S01]  /*9bd0*/  IMAD.MOV.U32 R4, RZ, RZ, R236 ;  /* 0x000000ffff047224 */ /* 0x000fe200078e00ec */
[----:B------:R-:W-:-:S03]  /*9be0*/  IADD3 R14, P1, R236, UR7, RZ ;  /* 0x00000007ec0e7c10 */ /* 0x000fc6000ff3e0ff */
        /* <DEDUP_REMOVED lines=28> */
[----:B------:R3:W-:Y:S04]  /*9db0*/  LDGSTS.E.BYPASS.LTC128B.128 [R228+0xa800], [R6.64+0x80] ;  /* 0x0a80008006e47fae */ /* 0x0007e8000b901d48 */
[----:B------:R3:W-:Y:S04]  /*9dc0*/  LDGSTS.E.BYPASS.LTC128B.128 [R228+0x7000], [R4.64] ;  /* 0x0700000004e47fae */ /* 0x0007e8000b901d48 */
[----:B------:R3:W-:Y:S04]  /*9dd0*/  LDGSTS.E.BYPASS.LTC128B.128 [R228+0xb000], [R4.64+0x80] ;  /* 0x0b00008004e47fae */ /* 0x0007e8000b901d48 */
[----:B------:R3:W-:Y:S04]  /*9de0*/  LDGSTS.E.BYPASS.LTC128B.128 [R228+0x7800], [R14.64] ;  /* 0x078000000ee47fae */ /* 0x0007e8000b901d48 */
[----:B------:R3:W-:Y:S04]  /*9df0*/  LDGSTS.E.BYPASS.LTC128B.128 [R228+0xb800], [R14.64+0x80] ;  /* 0x0b8000800ee47fae */ /* 0x0007e8000b901d48 */
[----:B------:R-:W0:Y:S02]  /*9e00*/  LDGDEPBAR ;  /* 0x00000000000079af */ /* 0x000e240000000000 */
.L_x_2377:
[----:B---3--:R-:W-:Y:S01]  /*9e10*/  FMNMX.FTZ R6, R3, R64, !PT ;  /* 0x0000004003067209 */ /* 0x008fe20007810000 */
        /* <DEDUP_REMOVED lines=88> */
[----:B------:R-:W-:Y:S01]  /*a3a0*/  FFMA.FTZ R29, R57, c[0x0][0x23c], -R58 ;  /* 0x00008f00391d7a23 */ /* 0x000fe2000001083a */
[----:B------:R-:W-:Y:S01]  /*a3b0*/  MUFU.EX2 R36, R36 ;  /* 0x0000002400247308 */ /* 0x000fe20000000800 */
[--C-:B------:R-:W-:Y:S02]  /*a3c0*/  FFMA.FTZ R28, R64, c[0x0][0x23c], -R46.reuse ;  /* 0x00008f00401c7a23 */ /* 0x100fe4000001082e */
[----:B------:R-:W-:-:S02]  /*a3d0*/  FFMA.FTZ R2, R2, c[0x0][0x23c], -R46 ;  /* 0x00008f0002027a23 */ /* 0x000fc4000001082e */
[--C-:B------:R-:W-:Y:S02]  /*a3e0*/  FFMA.FTZ R0, R148, c[0x0][0x23c], -R46.reuse ;  /* 0x00008f0094007a23 */ /* 0x100fe4000001082e */
[----:B------:R-:W-:Y:S01]  /*a3f0*/  FFMA.FTZ R39, R63, c[0x0][0x23c], -R46 ;  /* 0x00008f003f277a23 */ /* 0x000fe2000001082e */
[----:B------:R-:W-:Y:S01]  /*a400*/  MUFU.EX2 R31, R31 ;  /* 0x0000001f001f7308 */ /* 0x000fe20000000800 */
[----:B------:R-:W-:Y:S02]  /*a410*/  FMUL.FTZ R3, R5, c[0x0][0x23c] ;  /* 0x00008f0005037a20 */ /* 0x000fe40000410000 */
[----:B------:R-:W-:Y:S02]  /*a420*/  FMUL.FTZ R4, R4, c[0x0][0x23c] ;  /* 0x00008f0004047a20 */ /* 0x000fe40000410000 */
[----:B------:R-:W-:Y:S02]  /*a430*/  FFMA.FTZ R60, R23, c[0x0][0x23c], -R58 ;  /* 0x00008f00173c7a23 */ /* 0x000fe4000001083a */
[--C-:B------:R-:W-:Y:S01]  /*a440*/  FFMA.FTZ R64, R22, c[0x0][0x23c], -R46.reuse ;  /* 0x00008f0016407a23 */ /* 0x100fe2000001082e */
[----:B------:R-:W-:Y:S01]  /*a450*/  MUFU.EX2 R30, R30 ;  /* 0x0000001e001e7308 */ /* 0x000fe20000000800 */
[----:B------:R-:W-:-:S02]  /*a460*/  FFMA.FTZ R66, R21, c[0x0][0x23c], -R46 ;  /* 0x00008f0015427a23 */ /* 0x000fc4000001082e */
[----:B------:R-:W-:Y:S02]  /*a470*/  FFMA.FTZ R63, R20, c[0x0][0x23c], -R46 ;  /* 0x00008f00143f7a23 */ /* 0x000fe4000001082e */
[----:B------:R-:W-:Y:S01]  /*a480*/  LDSM.16.MT88.4 R20, [R214+0xc800] ;  /* 0x00c80000d614783b */ /* 0x000fe20000004200 */
[--C-:B------:R-:W-:Y:S02]  /*a490*/  FFMA.FTZ R50, R26, c[0x0][0x23c], -R58.reuse ;  /* 0x00008f001a327a23 */ /* 0x100fe4000001083a */
[----:B------:R-:W1:Y:S01]  /*a4a0*/  MUFU.EX2 R29, R29 ;  /* 0x0000001d001d7308 */ /* 0x000e620000000800 */
[--C-:B------:R-:W-:Y:S02]  /*a4b0*/  FFMA.FTZ R57, R25, c[0x0][0x23c], -R58.reuse ;  /* 0x00008f0019397a23 */ /* 0x100fe4000001083a */
[----:B------:R-:W-:Y:S02]  /*a4c0*/  FFMA.FTZ R56, R24, c[0x0][0x23c], -R58 ;  /* 0x00008f0018387a23 */ /* 0x000fe4000001083a */
[----:B------:R-:W-:Y:S01]  /*a4d0*/  FFMA.FTZ R65, R35, c[0x0][0x23c], -R46 ;  /* 0x00008f0023417a23 */ /* 0x000fe2000001082e */
[----:B------:R-:W-:Y:S01]  /*a4e0*/  LDSM.16.MT88.4 R24, [R216+0xc800] ;  /* 0x00c80000d818783b */ /* 0x000fe20000004200 */
[--C-:B------:R-:W-:Y:S01]  /*a4f0*/  FFMA.FTZ R67, R34, c[0x0][0x23c], -R58.reuse ;  /* 0x00008f0022437a23 */ /* 0x100fe2000001083a */
[----:B------:R-:W-:Y:S01]  /*a500*/  MUFU.EX2 R28, R28 ;  /* 0x0000001c001c7308 */ /* 0x000fe20000000800 */
[----:B------:R-:W-:-:S02]  /*a510*/  FFMA.FTZ R132, R33, c[0x0][0x23c], -R58 ;  /* 0x00008f0021847a23 */ /* 0x000fc4000001083a */
[----:B------:R-:W-:Y:S02]  /*a520*/  FFMA.FTZ R134, R32, c[0x0][0x23c], -R58 ;  /* 0x00008f0020867a23 */ /* 0x000fe4000001083a */
[----:B------:R-:W-:Y:S01]  /*a530*/  LDSM.16.MT88.4 R32, [R213+0x10800] ;  /* 0x01080000d520783b */ /* 0x000fe20000004200 */
[--C-:B------:R-:W-:Y:S02]  /*a540*/  FFMA.FTZ R135, R138, c[0x0][0x23c], -R46.reuse ;  /* 0x00008f008a877a23 */ /* 0x100fe4000001082e */
[----:B------:R-:W2:Y:S01]  /*a550*/  MUFU.EX2 R2, R2 ;  /* 0x0000000200027308 */ /* 0x000ea20000000800 */
[----:B-1----:R-:W-:Y:S01]  /*a560*/  F2FP.PACK_AB R6, R29, R30 ;  /* 0x0000001e1d06723e */ /* 0x002fe200000000ff */
[----:B------:R-:W-:Y:S02]  /*a570*/  FFMA.FTZ R138, R55, c[0x0][0x23c], -R46 ;  /* 0x00008f00378a7a23 */ /* 0x000fe4000001082e */
[--C-:B------:R-:W-:Y:S02]  /*a580*/  FFMA.FTZ R147, R54, c[0x0][0x23c], -R58.reuse ;  /* 0x00008f0036937a23 */ /* 0x100fe4000001083a */
[----:B------:R-:W-:-:S02]  /*a590*/  FFMA.FTZ R148, R53, c[0x0][0x23c], -R58 ;  /* 0x00008f0035947a23 */ /* 0x000fc4000001083a */
[----:B------:R-:W-:Y:S01]  /*a5a0*/  MUFU.EX2 R0, R0 ;  /* 0x0000000000007308 */ /* 0x000fe20000000800 */
[--C-:B------:R-:W-:Y:S02]  /*a5b0*/  FFMA.FTZ R150, R52, c[0x0][0x23c], -R58.reuse ;  /* 0x00008f0034967a23 */ /* 0x100fe4000001083a */
[----:B------:R-:W-:Y:S01]  /*a5c0*/  FFMA.FTZ R133, R133, c[0x0][0x23c], -R58 ;  /* 0x00008f0085857a23 */ /* 0x000fe2000001083a */
[----:B------:R-:W-:Y:S01]  /*a5d0*/  LDSM.16.MT88.4 R52, [R213+0x11000] ;  /* 0x01100000d534783b */ /* 0x000fe20000004200 */
        /* <DEDUP_REMOVED lines=8> */
[--C-:B------:R-:W-:Y:S02]  /*a660*/  FFMA.FTZ R156, R156, c[0x0][0x23c], -R46.reuse ;  /* 0x00008f009c9c7a23 */ /* 0x100fe4000001082e */
[----:B------:R-:W-:Y:S02]  /*a670*/  FFMA.FTZ R158, R158, c[0x0][0x23c], -R46 ;  /* 0x00008f009e9e7a23 */ /* 0x000fe4000001082e */
[--C-:B------:R-:W-:Y:S02]  /*a680*/  FFMA.FTZ R168, R168, c[0x0][0x23c], -R58.reuse ;  /* 0x00008f00a8a87a23 */ /* 0x100fe4000001083a */
[--C-:B------:R-:W-:Y:S01]  /*a690*/  FFMA.FTZ R169, R169, c[0x0][0x23c], -R58.reuse ;  /* 0x00008f00a9a97a23 */ /* 0x100fe2000001083a */
[----:B------:R-:W4:Y:S01]  /*a6a0*/  MUFU.EX2 R3, R3 ;  /* 0x0000000300037308 */ /* 0x000f220000000800 */
[----:B-1----:R-:W-:Y:S01]  /*a6b0*/  F2FP.PACK_AB R7, R39, R0 ;  /* 0x000000002707723e */ /* 0x002fe200000000ff */
[----:B------:R-:W-:-:S02]  /*a6c0*/  FFMA.FTZ R170, R170, c[0x0][0x23c], -R58 ;  /* 0x00008f00aaaa7a23 */ /* 0x000fc4000001083a */
[----:B------:R-:W-:Y:S02]  /*a6d0*/  FFMA.FTZ R167, R167, c[0x0][0x23c], -R58 ;  /* 0x00008f00a7a77a23 */ /* 0x000fe4000001083a */
        /* <DEDUP_REMOVED lines=104> */
[----:B------:R-:W-:Y:S02]  /*ad60*/  FFMA.FTZ R165, R165, c[0x0][0x23c], -R46 ;  /* 0x00008f00a5a57a23 */ /* 0x000fe4000001082e */
[--C-:B------:R-:W-:Y:S02]  /*ad70*/  FFMA.FTZ R160, R160, c[0x0][0x23c], -R58.reuse ;  /* 0x00008f00a0a07a23 */ /* 0x100fe4000001083a */
[----:B------:R-:W3:Y:S01]  /*ad80*/  MUFU.EX2 R147, R147 ;  /* 0x0000009300937308 */ /* 0x000ee20000000800 */
[----:B------:R-:W-:Y:S02]  /*ad90*/  FFMA.FTZ R159, R159, c[0x0][0x23c], -R58 ;  /* 0x00008f009f9f7a23 */ /* 0x000fe4000001083a */
[----:B------:R-:W-:Y:S01]  /*ada0*/  HMMA.16816.F32 R68, R4, R10, R68 ;  /* 0x0000000a0444723c */ /* 0x000fe20000001844 */
[----:B------:R-:W1:Y:S01]  /*adb0*/  LDSM.16.MT88.4 R8, [R216+0x10800] ;  /* 0x01080000d808783b */ /* 0x000e620000004200 */
[----:B------:R-:W-:-:S02]  /*adc0*/  FFMA.FTZ R157, R157, c[0x0][0x23c], -R46 ;  /* 0x00008f009d9d7a23 */ /* 0x000fc4000001082e */
[--C-:B------:R-:W-:Y:S01]  /*add0*/  FFMA.FTZ R154, R154, c[0x0][0x23c], -R46.reuse ;  /* 0x00008f009a9a7a23 */ /* 0x100fe2000001082e */
[----:B------:R-:W-:Y:S01]  /*ade0*/  MUFU.EX2 R148, R148 ;  /* 0x0000009400947308 */ /* 0x000fe20000000800 */
[--C-:B------:R-:W-:Y:S01]  /*adf0*/  FFMA.FTZ R152, R152, c[0x0][0x23c], -R46.reuse ;  /* 0x00008f0098987a23 */ /* 0x100fe2000001082e */
[----:B------:R-:W-:Y:S01]  /*ae00*/  F2FP.PACK_AB R4, R57, R50 ;  /* 0x000000323904723e */ /* 0x000fe200000000ff */
[----:B------:R-:W-:Y:S01]  /*ae10*/  FFMA.FTZ R151, R151, c[0x0][0x23c], -R46 ;  /* 0x00008f0097977a23 */ /* 0x000fe2000001082e */
[----:B----4-:R-:W-:Y:S01]  /*ae20*/  F2FP.PACK_AB R5, R66, R64 ;  /* 0x000000404205723e */ /* 0x010fe200000000ff */
[--C-:B------:R-:W-:Y:S01]  /*ae30*/  FFMA.FTZ R146, R146, c[0x0][0x23c], -R58.reuse ;  /* 0x00008f0092927a23 */ /* 0x100fe2000001083a */
[----:B------:R-:W-:Y:S01]  /*ae40*/  F2FP.PACK_AB R6, R60, R56 ;  /* 0x000000383c06723e */ /* 0x000fe200000000ff */
[--C-:B------:R-:W-:Y:S01]  /*ae50*/  FFMA.FTZ R145, R145, c[0x0][0x23c], -R58.reuse ;  /* 0x00008f0091917a23 */ /* 0x100fe2000001083a */
[----:B------:R-:W-:Y:S01]  /*ae60*/  F2FP.PACK_AB R7, R65, R63 ;  /* 0x0000003f4107723e */ /* 0x000fe200000000ff */
[----:B------:R-:W-:Y:S01]  /*ae70*/  MUFU.EX2 R150, R150 ;  /* 0x0000009600967308 */ /* 0x000fe20000000800 */
[----:B------:R-:W-:-:S02]  /*ae80*/  FFMA.FTZ R144, R144, c[0x0][0x23c], -R58 ;  /* 0x00008f0090907a23 */ /* 0x000fc4000001083a */
[----:B------:R-:W-:Y:S02]  /*ae90*/  FFMA.FTZ R143, R143, c[0x0][0x23c], -R58 ;  /* 0x00008f008f8f7a23 */ /* 0x000fe4000001083a */
[--C-:B------:R-:W-:Y:S01]  /*aea0*/  FFMA.FTZ R142, R142, c[0x0][0x23c], -R46.reuse ;  /* 0x00008f008e8e7a23 */ /* 0x100fe2000001082e */
[C---:B------:R-:W-:Y:S01]  /*aeb0*/  HMMA.16816.F32 R120, R4.reuse, R20, R120 ;  /* 0x000000140478723c */ /* 0x040fe20000001878 */
[--C-:B------:R-:W-:Y:S01]  /*aec0*/  FFMA.FTZ R141, R141, c[0x0][0x23c], -R46.reuse ;  /* 0x00008f008d8d7a23 */ /* 0x100fe2000001082e */
[----:B------:R-:W-:Y:S01]  /*aed0*/  MUFU.EX2 R149, R149 ;  /* 0x0000009500957308 */ /* 0x000fe20000000800 */
[--C-:B------:R-:W-:Y:S02]  /*aee0*/  FFMA.FTZ R139, R139, c[0x0][0x23c], -R46.reuse ;  /* 0x00008f008b8b7a23 */ /* 0x100fe4000001082e */
[----:B------:R-:W-:Y:S02]  /*aef0*/  FFMA.FTZ R140, R140, c[0x0][0x23c], -R46 ;  /* 0x00008f008c8c7a23 */ /* 0x000fe4000001082e */
[----:B------:R-:W-:Y:S01]  /*af00*/  FFMA.FTZ R36, R242, R44, R36 ;  /* 0x0000002cf2247223 */ /* 0x000fe20000010024 */
[----:B------:R-:W-:Y:S01]  /*af10*/  HMMA.16816.F32 R116, R4, R22, R116 ;  /* 0x000000160474723c */ /* 0x000fe20000001874 */
[----:B------:R-:W4:Y:S01]  /*af20*/  LDSM.16.MT88.4 R20, [R212+0x10800] ;  /* 0x01080000d414783b */ /* 0x000f220000004200 */
[----:B------:R-:W1:Y:S01]  /*af30*/  MUFU.EX2 R153, R153 ;  /* 0x0000009900997308 */ /* 0x000e620000000800 */
[----:B------:R-:W-:-:S02]  /*af40*/  FFMA.FTZ R3, R241, R3, R28 ;  /* 0x00000003f1037223 */ /* 0x000fc4000001001c */
[----:B------:R-:W-:Y:S02]  /*af50*/  FADD.FTZ R31, R31, R36 ;  /* 0x000000241f1f7221 */ /* 0x000fe40000010000 */
[----:B------:R-:W-:Y:S01]  /*af60*/  FADD.FTZ R2, R2, R3 ;  /* 0x0000000302027221 */ /* 0x000fe20000010000 */
[C---:B--2---:R-:W-:Y:S01]  /*af70*/  HMMA.16816.F32 R112, R4.reuse, R16, R112 ;  /* 0x000000100470723c */ /* 0x044fe20000001870 */
[----:B------:R-:W-:Y:S01]  /*af80*/  FADD.FTZ R31, R30, R31 ;  /* 0x0000001f1e1f7221 */ /* 0x000fe20000010000 */
[----:B------:R-:W2:Y:S01]  /*af90*/  MUFU.EX2 R155, R155 ;  /* 0x0000009b009b7308 */ /* 0x000ea20000000800 */
[----:B------:R-:W-:Y:S01]  /*afa0*/  FADD.FTZ R2, R0, R2 ;  /* 0x0000000200027221 */ /* 0x000fe20000010000 */
[----:B------:R-:W-:Y:S01]  /*afb0*/  MOV R3, R37 ;  /* 0x0000002500037202 */ /* 0x000fe20000000f00 */
        /* <DEDUP_REMOVED lines=18> */
[----:B------:R-:W-:Y:S02]  /*b0e0*/  FADD.FTZ R60, R67, R60 ;  /* 0x0000003c433c7221 */ /* 0x000fe40000010000 */
[----:B-----5:R-:W-:Y:S01]  /*b0f0*/  FADD.FTZ R65, R135, R65 ;  /* 0x0000004187417221 */ /* 0x020fe20000010000 */
        /* <DEDUP_REMOVED lines=265> */
.L_x_2374:
        /* <DEDUP_REMOVED lines=15> */
.L_x_2384:
        /* <DEDUP_REMOVED lines=8> */
[C---:B------:R-:W-:Y:S02]  /*c300*/  IADD3 R4, R11.reuse, -0x80, RZ ;  /* 0xffffff800b047810 */ /* 0x040fe40007ffe0ff */
        /* <DEDUP_REMOVED lines=41> */
[----:B------:R-:W2:Y:S01]  /*c5a0*/  LDG.E R6, [R6.64] ;  /* 0x0000000c06067981 */ /* 0x000ea2000c1e1900 */
[----:B-1----:R-:W-:Y:S04]  /*c5b0*/  IMAD.MOV.U32 R4, RZ, RZ, c[0x0][0x2d0] ;  /* 0x0000b400ff047624 */ /* 0x002fe800078e00ff */
[----:B------:R-:W-:Y:S04]  /*c5c0*/  IMAD R4, R3, R4, -0x80 ;  /* 0xffffff8003047424 */ /* 0x000fe800078e0204 */
        /* <DEDUP_REMOVED lines=11> */
.L_x_2381:
[C---:B------:R-:W-:Y:S04]  /*c680*/  LEA R225, P1, R8.reuse, R225, 0x1 ;  /* 0x000000e108e17211 */ /* 0x040fe800078208ff */
[----:B------:R-:W-:Y:S02]  /*c690*/  LEA.HI.X R224, R8, R224, R4, 0x1, P1 ;  /* 0x000000e008e07211 */ /* 0x000fe400008f0c04 */
[----:B------:R-:W-:Y:S02]  /*c6a0*/  MOV R4, R225 ;  /* 0x000000e100047202 */ /* 0x000fe40000000f00 */
[----:B------:R-:W-:Y:S02]  /*c6b0*/  MOV R5, R224 ;  /* 0x000000e000057202 */ /* 0x000fe40000000f00 */
        /* <DEDUP_REMOVED lines=16> */
[----:B------:R-:W-:Y:S07]  /*c7c0*/  IADD3.X R7, R9, UR9, RZ, P1, !PT ;  /* 0x0000000909077c10 */ /* 0x000fee0008ffe4ff */
[----:B------:R3:W-:Y:S01]  /*c7d0*/  LDGSTS.E.BYPASS.LTC128B.128 [R228+0xd000], [R12.64] ;  /* 0x0d0000000ce47fae */ /* 0x0007e2000b901d4c */
[----:B-1----:R-:W-:Y:S04]  /*c7e0*/  IADD3 R4, P1, R6, UR8, RZ ;  /* 0x0000000806047c10 */ /* 0x002fe8000ff3e0ff */
[----:B------:R-:W-:Y:S03]  /*c7f0*/  IADD3.X R5, R7, UR9, RZ, P1, !PT ;  /* 0x0000000907057c10 */ /* 0x000fe60008ffe4ff */
[----:B------:R3:W-:Y:S08]  /*c800*/  LDGSTS.E.BYPASS.LTC128B.128 [R228+0x11000], [R12.64+0x80] ;  /* 0x110000800ce47fae */ /* 0x0007f0000b901d4c */
[----:B------:R1:W-:Y:S01]  /*c810*/  LDGSTS.E.BYPASS.LTC128B.128 [R228+0xd800], [R10.64] ;  /* 0x0d8000000ae47fae */ /* 0x0003e2000b901d4c */
[----:B--2---:R-:W-:Y:S04]  /*c820*/  IADD3 R14, P1, R4, UR8, RZ ;  /* 0x00000008040e7c10 */ /* 0x004fe8000ff3e0ff */
[----:B------:R-:W-:Y:S03]  /*c830*/  IADD3.X R15, R5, UR9, RZ, P1, !PT ;  /* 0x00000009050f7c10 */ /* 0x000fe60008ffe4ff */
[----:B------:R1:W-:Y:S01]  /*c840*/  LDGSTS.E.BYPASS.LTC128B.128 [R228+0x11800], [R10.64+0x80] ;  /* 0x118000800ae47fae */ /* 0x0003e2000b901d4c */
[----:B------:R-:W-:Y:S07]  /*c850*/  ISETP.GE.AND P1, PT, R227, 0x2, PT ;  /* 0x00000002e300780c */ /* 0x000fee0003f26270 */
        /* <DEDUP_REMOVED lines=9> */
[----:B-1----:R-:W2:Y:S08]  /*c8f0*/  LDSM.16.M88.4 R8, [R221+0x4000] ;  /* 0x00400000dd08783b */ /* 0x002eb00000000200 */
[----:B------:R-:W3:Y:S08]  /*c900*/  LDSM.16.M88.4 R16, [R221+0x4800] ;  /* 0x00480000dd10783b */ /* 0x000ef00000000200 */
[----:B------:R-:W1:Y:S08]  /*c910*/  LDSM.16.M88.4 R24, [R221+0x5000] ;  /* 0x00500000dd18783b */ /* 0x000e700000000200 */
[----:B------:R-:W0:Y:S08]  /*c920*/  LDGDEPBAR ;  /* 0x00000000000079af */ /* 0x000e300000000000 */
[----:B------:R-:W4:Y:S01]  /*c930*/  LDSM.16.M88.4 R32, [R221+0x5800] ;  /* 0x00580000dd20783b */ /* 0x000f220000000200 */
[C---:B--2---:R-:W-:Y:S07]  /*c940*/  HMMA.16816.F32 R4, R64.reuse, R8, RZ ;  /* 0x000000084004723c */ /* 0x044fee00000018ff */
[----:B------:R-:W2:Y:S01]  /*c950*/  LDSM.16.M88.4 R40, [R221+0x6000] ;  /* 0x00600000dd28783b */ /* 0x000ea20000000200 */
[C---:B------:R-:W-:Y:S07]  /*c960*/  HMMA.16816.F32 R8, R64.reuse, R10, RZ ;  /* 0x0000000a4008723c */ /* 0x040fee00000018ff */
[----:B------:R-:W5:Y:S01]  /*c970*/  LDSM.16.M88.4 R48, [R221+0x6800] ;  /* 0x00680000dd30783b */ /* 0x000f620000000200 */
[C---:B---3--:R-:W-:Y:S07]  /*c980*/  HMMA.16816.F32 R12, R64.reuse, R16, RZ ;  /* 0x00000010400c723c */ /* 0x048fee00000018ff */
[----:B------:R-:W3:Y:S01]  /*c990*/  LDSM.16.M88.4 R56, [R221+0x7000] ;  /* 0x00700000dd38783b */ /* 0x000ee20000000200 */
[C---:B------:R-:W-:Y:S07]  /*c9a0*/  HMMA.16816.F32 R16, R64.reuse, R18, RZ ;  /* 0x000000124010723c */ /* 0x040fee00000018ff */
[----:B------:R-:W3:Y:S01]  /*c9b0*/  LDSM.16.M88.4 R132, [R221+0x7800] ;  /* 0x00780000dd84783b */ /* 0x000ee20000000200 */
[C---:B-1----:R-:W-:Y:S07]  /*c9c0*/  HMMA.16816.F32 R20, R64.reuse, R24, RZ ;  /* 0x000000184014723c */ /* 0x042fee00000018ff */
[----:B------:R-:W-:Y:S01]  /*c9d0*/  LDSM.16.M88.4 R136, [R220] ;  /* 0x00000000dc88783b */ /* 0x000fe20000000200 */
[C---:B------:R-:W-:Y:S07]  /*c9e0*/  HMMA.16816.F32 R24, R64.reuse, R26, RZ ;  /* 0x0000001a4018723c */ /* 0x040fee00000018ff */
[----:B------:R-:W1:Y:S01]  /*c9f0*/  LDSM.16.M88.4 R140, [R219] ;  /* 0x00000000db8c783b */ /* 0x000e620000000200 */
[C---:B----4-:R-:W-:Y:S07]  /*ca00*/  HMMA.16816.F32 R28, R64.reuse, R32, RZ ;  /* 0x00000020401c723c */ /* 0x050fee00000018ff */
[----:B------:R-:W4:Y:S01]  /*ca10*/  LDSM.16.M88.4 R144, [R211] ;  /* 0x00000000d390783b */ /* 0x000f220000000200 */
[C---:B------:R-:W-:Y:S07]  /*ca20*/  HMMA.16816.F32 R32, R64.reuse, R34, RZ ;  /* 0x000000224020723c */ /* 0x040fee00000018ff */
[----:B------:R-:W1:Y:S01]  /*ca30*/  LDSM.16.M88.4 R148, [R210] ;  /* 0x00000000d294783b */ /* 0x000e620000000200 */
[C---:B--2---:R-:W-:Y:S07]  /*ca40*/  HMMA.16816.F32 R36, R64.reuse, R40, RZ ;  /* 0x000000284024723c */ /* 0x044fee00000018ff */
[----:B------:R-:W2:Y:S01]  /*ca50*/  LDSM.16.M88.4 R152, [R209] ;  /* 0x00000000d198783b */ /* 0x000ea20000000200 */
[C---:B------:R-:W-:Y:S07]  /*ca60*/  HMMA.16816.F32 R40, R64.reuse, R42, RZ ;  /* 0x0000002a4028723c */ /* 0x040fee00000018ff */
[----:B------:R-:W1:Y:S01]  /*ca70*/  LDSM.16.M88.4 R156, [R208] ;  /* 0x00000000d09c783b */ /* 0x000e620000000200 */
[C---:B-----5:R-:W-:Y:S07]  /*ca80*/  HMMA.16816.F32 R44, R64.reuse, R48, RZ ;  /* 0x00000030402c723c */ /* 0x060fee00000018ff */
[----:B------:R-:W5:Y:S01]  /*ca90*/  LDSM.16.M88.4 R160, [R207] ;  /* 0x00000000cfa0783b */ /* 0x000f620000000200 */
[C---:B------:R-:W-:Y:S07]  /*caa0*/  HMMA.16816.F32 R48, R64.reuse, R50, RZ ;  /* 0x000000324030723c */ /* 0x040fee00000018ff */
[----:B------:R-:W2:Y:S01]  /*cab0*/  LDSM.16.M88.4 R164, [R206] ;  /* 0x00000000cea4783b */ /* 0x000ea20000000200 */
[C---:B---3--:R-:W-:Y:S07]  /*cac0*/  HMMA.16816.F32 R52, R64.reuse, R56, RZ ;  /* 0x000000384034723c */ /* 0x048fee00000018ff */
[----:B------:R-:W3:Y:S01]  /*cad0*/  LDSM.16.M88.4 R168, [R205] ;  /* 0x00000000cda8783b */ /* 0x000ee20000000200 */
[C---:B------:R-:W-:Y:S07]  /*cae0*/  HMMA.16816.F32 R56, R64.reuse, R58, RZ ;  /* 0x0000003a4038723c */ /* 0x040fee00000018ff */
[----:B------:R-:W-:Y:S01]  /*caf0*/  LDSM.16.M88.4 R172, [R218] ;  /* 0x00000000daac783b */ /* 0x000fe20000000200 */
[C---:B------:R-:W-:Y:S07]  /*cb00*/  HMMA.16816.F32 R60, R64.reuse, R132, RZ ;  /* 0x00000084403c723c */ /* 0x040fee00000018ff */
[----:B------:R-:W2:Y:S01]  /*cb10*/  LDSM.16.M88.4 R176, [R215+0x4000] ;  /* 0x00400000d7b0783b */ /* 0x000ea20000000200 */
[----:B------:R-:W-:Y:S07]  /*cb20*/  HMMA.16816.F32 R64, R64, R134, RZ ;  /* 0x000000864040723c */ /* 0x000fee00000018ff */
[----:B------:R-:W2:Y:S01]  /*cb30*/  LDSM.16.M88.4 R132, [R215+0x4800] ;  /* 0x00480000d784783b */ /* 0x000ea20000000200 */
[C---:B-1----:R-:W-:Y:S07]  /*cb40*/  HMMA.16816.F32 R4, R136.reuse, R140, R4 ;  /* 0x0000008c8804723c */ /* 0x042fee0000001804 */
[----:B------:R-:W-:Y:S01]  /*cb50*/  LDSM.16.M88.4 R180, [R220+0x2000] ;  /* 0x00200000dcb4783b */ /* 0x000fe20000000200 */
[C---:B------:R-:W-:Y:S07]  /*cb60*/  HMMA.16816.F32 R8, R136.reuse, R142, R8 ;  /* 0x0000008e8808723c */ /* 0x040fee0000001808 */
[----:B------:R-:W1:Y:S01]  /*cb70*/  LDSM.16.M88.4 R140, [R215+0x5000] ;  /* 0x00500000d78c783b */ /* 0x000e620000000200 */
[C---:B----4-:R-:W-:Y:S07]  /*cb80*/  HMMA.16816.F32 R12, R136.reuse, R144, R12 ;  /* 0x00000090880c723c */ /* 0x050fee000000180c */
[----:B------:R-:W-:Y:S01]  /*cb90*/  LDSM.16.M88.4 R184, [R203] ;  /* 0x00000000cbb8783b */ /* 0x000fe20000000200 */
[C---:B------:R-:W-:Y:S07]  /*cba0*/  HMMA.16816.F32 R16, R136.reuse, R146, R16 ;  /* 0x000000928810723c */ /* 0x040fee0000001810 */
[----:B------:R-:W4:Y:S01]  /*cbb0*/  LDSM.16.M88.4 R144, [R215+0x5800] ;  /* 0x00580000d790783b */ /* 0x000f220000000200 */
[C---:B------:R-:W-:Y:S07]  /*cbc0*/  HMMA.16816.F32 R20, R136.reuse, R148, R20 ;  /* 0x000000948814723c */ /* 0x040fee0000001814 */
[----:B------:R-:W-:Y:S01]  /*cbd0*/  LDSM.16.M88.4 R188, [R217+0x2000] ;  /* 0x00200000d9bc783b */ /* 0x000fe20000000200 */
[C---:B------:R-:W-:Y:S07]  /*cbe0*/  HMMA.16816.F32 R24, R136.reuse, R150, R24 ;  /* 0x000000968818723c */ /* 0x040fee0000001818 */
[----:B------:R-:W1:Y:S01]  /*cbf0*/  LDSM.16.M88.4 R148, [R215+0x6000] ;  /* 0x00600000d794783b */ /* 0x000e620000000200 */
[C---:B--2---:R-:W-:Y:S07]  /*cc00*/  HMMA.16816.F32 R28, R136.reuse, R152, R28 ;  /* 0x00000098881c723c */ /* 0x044fee000000181c */
[----:B------:R-:W-:Y:S01]  /*cc10*/  LDSM.16.M88.4 R192, [R204+0x4000] ;  /* 0x00400000ccc0783b */ /* 0x000fe20000000200 */
[C---:B------:R-:W-:Y:S07]  /*cc20*/  HMMA.16816.F32 R32, R136.reuse, R154, R32 ;  /* 0x0000009a8820723c */ /* 0x040fee0000001820 */
[----:B------:R-:W2:Y:S01]  /*cc30*/  LDSM.16.M88.4 R152, [R215+0x6800] ;  /* 0x00680000d798783b */ /* 0x000ea20000000200 */
[C---:B------:R-:W-:Y:S08]  /*cc40*/  HMMA.16816.F32 R36, R136.reuse, R156, R36 ;  /* 0x0000009c8824723c */ /* 0x040ff00000001824 */
[C---:B------:R-:W-:Y:S01]  /*cc50*/  HMMA.16816.F32 R40, R136.reuse, R158, R40 ;  /* 0x0000009e8828723c */ /* 0x040fe20000001828 */
[----:B------:R-:W-:Y:S07]  /*cc60*/  LDSM.16.M88.4 R156, [R215+0x7800] ;  /* 0x00780000d79c783b */ /* 0x000fee0000000200 */
[C---:B-----5:R-:W-:Y:S08]  /*cc70*/  HMMA.16816.F32 R44, R136.reuse, R160, R44 ;  /* 0x000000a0882c723c */ /* 0x060ff0000000182c */
[C---:B------:R-:W-:Y:S01]  /*cc80*/  HMMA.16816.F32 R48, R136.reuse, R162, R48 ;  /* 0x000000a28830723c */ /* 0x040fe20000001830 */
[----:B------:R-:W-:Y:S07]  /*cc90*/  LDSM.16.M88.4 R160, [R217] ;  /* 0x00000000d9a0783b */ /* 0x000fee0000000200 */
[C---:B------:R-:W-:Y:S08]  /*cca0*/  HMMA.16816.F32 R52, R136.reuse, R164, R52 ;  /* 0x000000a48834723c */ /* 0x040ff00000001834 */
[C---:B------:R-:W-:Y:S01]  /*ccb0*/  HMMA.16816.F32 R56, R136.reuse, R166, R56 ;  /* 0x000000a68838723c */ /* 0x040fe20000001838 */
[----:B------:R-:W-:Y:S07]  /*ccc0*/  LDSM.16.M88.4 R164, [R204] ;  /* 0x00000000cca4783b */ /* 0x000fee0000000200 */
[C---:B---3--:R-:W-:Y:S08]  /*ccd0*/  HMMA.16816.F32 R60, R136.reuse, R168, R60 ;  /* 0x000000a8883c723c */ /* 0x048ff0000000183c */
[----:B------:R-:W-:Y:S01]  /*cce0*/  HMMA.16816.F32 R64, R136, R170, R64 ;  /* 0x000000aa8840723c */ /* 0x000fe20000001840 */
[----:B------:R-:W3:Y:S07]  /*ccf0*/  LDSM.16.M88.4 R136, [R215+0x7000] ;  /* 0x00700000d788783b */ /* 0x000eee0000000200 */
[C---:B------:R-:W-:Y:S01]  /*cd00*/  HMMA.16816.F32 R4, R172.reuse, R176, R4 ;  /* 0x000000b0ac04723c */ /* 0x040fe20000001804 */
[----:B------:R-:W5:Y:S07]  /*cd10*/  LDSM.16.M88.4 R168, [R204+0x800] ;  /* 0x00080000cca8783b */ /* 0x000f6e0000000200 */
        /* <DEDUP_REMOVED lines=16> */
[----:B------:R-:W-:Y:S07]  /*ce20*/  LDSM.16.M88.4 R152, [R222+0x2000] ;  /* 0x00200000de98783b */ /* 0x000fee0000000200 */
[C---:B---3--:R-:W-:Y:S08]  /*ce30*/  HMMA.16816.F32 R52, R172.reuse, R136, R52 ;  /* 0x00000088ac34723c */ /* 0x048ff00000001834 */
[C---:B------:R-:W-:Y:S01]  /*ce40*/  HMMA.16816.F32 R56, R172.reuse, R138, R56 ;  /* 0x0000008aac38723c */ /* 0x040fe20000001838 */
[----:B------:R-:W2:Y:S07]  /*ce50*/  LDSM.16.M88.4 R136, [R204+0x3800] ;  /* 0x00380000cc88783b */ /* 0x000eae0000000200 */
[C---:B------:R-:W-:Y:S08]  /*ce60*/  HMMA.16816.F32 R60, R172.reuse, R156, R60 ;  /* 0x0000009cac3c723c */ /* 0x040ff0000000183c */
[----:B------:R-:W-:Y:S01]  /*ce70*/  HMMA.16816.F32 R64, R172, R158, R64 ;  /* 0x0000009eac40723c */ /* 0x000fe20000001840 */
[----:B------:R-:W3:Y:S07]  /*ce80*/  LDSM.16.M88.4 R156, [R221+0x8000] ;  /* 0x00800000dd9c783b */ /* 0x000eee0000000200 */
[C---:B------:R-:W-:Y:S01]  /*ce90*/  HMMA.16816.F32 R4, R160.reuse, R164, R4 ;  /* 0x000000a4a004723c */ /* 0x040fe20000001804 */
[----:B------:R-:W-:Y:S07]  /*cea0*/  LDSM.16.M88.4 R172, [R221+0x9800] ;  /* 0x00980000ddac783b */ /* 0x000fee0000000200 */
[C---:B------:R-:W-:Y:S01]  /*ceb0*/  HMMA.16816.F32 R8, R160.reuse, R166, R8 ;  /* 0x000000a6a008723c */ /* 0x040fe20000001808 */
[----:B------:R-:W1:Y:S07]  /*cec0*/  LDSM.16.M88.4 R164, [R221+0x8800] ;  /* 0x00880000dda4783b */ /* 0x000e6e0000000200 */
        /* <DEDUP_REMOVED lines=17> */
[----:B------:R-:W1:Y:S07]  /*cfe0*/  LDSM.16.M88.4 R148, [R202] ;  /* 0x00000000ca94783b */ /* 0x000e6e0000000200 */
[C---:B--2---:R-:W-:Y:S08]  /*cff0*/  HMMA.16816.F32 R60, R160.reuse, R136, R60 ;  /* 0x00000088a03c723c */ /* 0x044ff0000000183c */
[----:B------:R-:W-:Y:S01]  /*d000*/  HMMA.16816.F32 R64, R160, R138, R64 ;  /* 0x0000008aa040723c */ /* 0x000fe20000001840 */
[----:B------:R-:W2:Y:S07]  /*d010*/  LDSM.16.M88.4 R136, [R201] ;  /* 0x00000000c988783b */ /* 0x000eae0000000200 */
[C---:B---3--:R-:W-:Y:S01]  /*d020*/  HMMA.16816.F32 R4, R152.reuse, R156, R4 ;  /* 0x0000009c9804723c */ /* 0x048fe20000001804 */
[----:B------:R-:W-:Y:S07]  /*d030*/  LDSM.16.M88.4 R160, [R215+0x8000] ;  /* 0x00800000d7a0783b */ /* 0x000fee0000000200 */
[C---:B------:R-:W-:Y:S01]  /*d040*/  HMMA.16816.F32 R8, R152.reuse, R158, R8 ;  /* 0x0000009e9808723c */ /* 0x040fe20000001808 */
[----:B------:R-:W3:Y:S07]  /*d050*/  LDSM.16.M88.4 R156, [R200] ;  /* 0x00000000c89c783b */ /* 0x000eee0000000200 */
        /* <DEDUP_REMOVED lines=9> */
[C---:B------:R-:W-:Y:S08]  /*d0f0*/  HMMA.16816.F32 R36, R152.reuse, R132, R36 ;  /* 0x000000849824723c */ /* 0x040ff00000001824 */
[C---:B------:R-:W-:Y:S01]  /*d100*/  HMMA.16816.F32 R40, R152.reuse, R134, R40 ;  /* 0x000000869828723c */ /* 0x040fe20000001828 */
[----:B------:R-:W5:Y:S07]  /*d110*/  LDSM.16.M88.4 R132, [R199] ;  /* 0x00000000c784783b */ /* 0x000f6e0000000200 */
[C---:B-1----:R-:W-:Y:S08]  /*d120*/  HMMA.16816.F32 R44, R152.reuse, R140, R44 ;  /* 0x0000008c982c723c */ /* 0x042ff0000000182c */
[C---:B------:R-:W-:Y:S01]  /*d130*/  HMMA.16816.F32 R48, R152.reuse, R142, R48 ;  /* 0x0000008e9830723c */ /* 0x040fe20000001830 */
[----:B------:R-:W1:Y:S07]  /*d140*/  LDSM.16.M88.4 R140, [R198] ;  /* 0x00000000c68c783b */ /* 0x000e6e0000000200 */
[C---:B----4-:R-:W-:Y:S08]  /*d150*/  HMMA.16816.F32 R52, R152.reuse, R144, R52 ;  /* 0x000000909834723c */ /* 0x050ff00000001834 */
[C---:B------:R-:W-:Y:S01]  /*d160*/  HMMA.16816.F32 R56, R152.reuse, R146, R56 ;  /* 0x000000929838723c */ /* 0x040fe20000001838 */
[----:B------:R-:W4:Y:S07]  /*d170*/  LDSM.16.M88.4 R144, [R197] ;  /* 0x00000000c590783b */ /* 0x000f2e0000000200 */
[C---:B------:R-:W-:Y:S08]  /*d180*/  HMMA.16816.F32 R60, R152.reuse, R176, R60 ;  /* 0x000000b0983c723c */ /* 0x040ff0000000183c */
[----:B------:R-:W-:Y:S01]  /*d190*/  HMMA.16816.F32 R64, R152, R178, R64 ;  /* 0x000000b29840723c */ /* 0x000fe20000001840 */
[----:B------:R-:W-:Y:S07]  /*d1a0*/  LDSM.16.M88.4 R152, [R218+0x2000] ;  /* 0x00200000da98783b */ /* 0x000fee0000000200 */
[C---:B------:R-:W-:Y:S01]  /*d1b0*/  HMMA.16816.F32 R4, R180.reuse, R184, R4 ;  /* 0x000000b8b404723c */ /* 0x040fe20000001804 */
[----:B------:R-:W-:Y:S07]  /*d1c0*/  LDSM.16.M88.4 R176, [R215+0xa800] ;  /* 0x00a80000d7b0783b */ /* 0x000fee0000000200 */
[C---:B------:R-:W-:Y:S01]  /*d1d0*/  HMMA.16816.F32 R8, R180.reuse, R186, R8 ;  /* 0x000000bab408723c */ /* 0x040fe20000001808 */
[----:B------:R-:W-:Y:S07]  /*d1e0*/  LDSM.16.M88.4 R184, [R215+0xb000] ;  /* 0x00b00000d7b8783b */ /* 0x000fee0000000200 */
        /* <DEDUP_REMOVED lines=9> */
[C---:B-----5:R-:W-:Y:S08]  /*d280*/  HMMA.16816.F32 R36, R180.reuse, R132, R36 ;  /* 0x00000084b424723c */ /* 0x060ff00000001824 */
[C---:B------:R-:W-:Y:S01]  /*d290*/  HMMA.16816.F32 R40, R180.reuse, R134, R40 ;  /* 0x00000086b428723c */ /* 0x040fe20000001828 */
[----:B------:R-:W5:Y:S07]  /*d2a0*/  LDSM.16.M88.4 R132, [R204+0x4800] ;  /* 0x00480000cc84783b */ /* 0x000f6e0000000200 */
[C---:B-1----:R-:W-:Y:S08]  /*d2b0*/  HMMA.16816.F32 R44, R180.reuse, R140, R44 ;  /* 0x0000008cb42c723c */ /* 0x042ff0000000182c */
[C---:B------:R-:W-:Y:S08]  /*d2c0*/  HMMA.16816.F32 R48, R180.reuse, R142, R48 ;  /* 0x0000008eb430723c */ /* 0x040ff00000001830 */
[C---:B----4-:R-:W-:Y:S08]  /*d2d0*/  HMMA.16816.F32 R52, R180.reuse, R144, R52 ;  /* 0x00000090b434723c */ /* 0x050ff00000001834 */
[C---:B------:R-:W-:Y:S08]  /*d2e0*/  HMMA.16816.F32 R56, R180.reuse, R146, R56 ;  /* 0x00000092b438723c */ /* 0x040ff00000001838 */
[C---:B------:R-:W-:Y:S08]  /*d2f0*/  HMMA.16816.F32 R60, R180.reuse, R148, R60 ;  /* 0x00000094b43c723c */ /* 0x040ff0000000183c */
        /* <DEDUP_REMOVED lines=16> */
[----:B------:R-:W-:Y:S08]  /*d400*/  HMMA.16816.F32 R64, R152, R158, R64 ;  /* 0x0000009e9840723c */ /* 0x000ff00000001840 */
[C---:B------:R-:W-:Y:S08]  /*d410*/  HMMA.16816.F32 R4, R188.reuse, R192, R4 ;  /* 0x000000c0bc04723c */ /* 0x040ff00000001804 */
[C---:B------:R-:W-:Y:S08]  /*d420*/  HMMA.16816.F32 R8, R188.reuse, R194, R8 ;  /* 0x000000c2bc08723c */ /* 0x040ff00000001808 */
[C---:B-----5:R-:W-:Y:S08]  /*d430*/  HMMA.16816.F32 R12, R188.reuse, R132, R12 ;  /* 0x00000084bc0c723c */ /* 0x060ff0000000180c */
[----:B------:R-:W-:Y:S01]  /*d440*/  FMUL.FTZ R4, R4, c[0x0][0x2ec] ;  /* 0x0000bb0004047a20 */ /* 0x000fe20000410000 */
[C---:B------:R-:W-:Y:S03]  /*d450*/  HMMA.16816.F32 R16, R188.reuse, R134, R16 ;  /* 0x00000086bc10723c */ /* 0x040fe60000001810 */
[----:B------:R-:W1:Y:S01]  /*d460*/  MUFU.TANH R140, R4 ;  /* 0x00000004008c7308 */ /* 0x000e620000002400 */
[----:B------:R-:W-:Y:S02]  /*d470*/  FMUL.FTZ R5, R5, c[0x0][0x2ec] ;  /* 0x0000bb0005057a20 */ /* 0x000fe40000410000 */
[----:B------:R-:W-:Y:S02]  /*d480*/  FMUL.FTZ R6, R6, c[0x0][0x2ec] ;  /* 0x0000bb0006067a20 */ /* 0x000fe40000410000 */
        /* <DEDUP_REMOVED lines=145> */
[----:B--23--:R-:W-:Y:S02]  /*dda0*/  ULDC UR7, c[0x0][0x198] ;  /* 0x0000660000077ab9 */ /* 0x00cfe40000000800 */
[----:B------:R-:W-:Y:S04]  /*ddb0*/  ULEA UR6, -UR7, URZ, 0x7 ;  /* 0x0000003f07067291 */ /* 0x000fe8000f8e393f */
[----:B------:R-:W-:Y:S02]  /*ddc0*/  USHF.R.S32.HI UR5, URZ, 0x1f, UR6 ;  /* 0x0000001f3f057899 */ /* 0x000fe40008011406 */
[----:B------:R-:W-:Y:S04]  /*ddd0*/  MOV R8, UR6 ;  /* 0x0000000600087c02 */ /* 0x000fe80008000f00 */
[----:B------:R-:W-:Y:S01]  /*dde0*/  MOV R4, UR5 ;  /* 0x0000000500047c02 */ /* 0x000fe20008000f00 */
[----:B------:R-:W-:-:S05]  /*ddf0*/  @!P0 BRA `(.L_x_2383) ;  /* 0x000003c000008947 */ /* 0x000fca0003800000 */
[----:B------:R-:W-:Y:S01]  /*de00*/  IMAD.SHL.U32 R11, R227, 0x80, RZ ;  /* 0x00000080e30b7824 */ /* 0x000fe200078e00ff */
[----:B------:R-:W-:Y:S04]  /*de10*/  IABS R3, c[0x0][0x2d0] ;  /* 0x0000b40000037a13 */ /* 0x000fe80000000000 */
[----:B------:R-:W2:Y:S01]  /*de20*/  I2F.RP R12, R3 ;  /* 0x00000003000c7306 */ /* 0x000ea20000209400 */
        /* <DEDUP_REMOVED lines=39> */
[-C--:B------:R-:W-:Y:S02]  /*e0a0*/  LEA.HI.X.SX32 R5, R8, R235.reuse, 0x2, P2 ;  /* 0x000000eb08057211 */ /* 0x080fe400010f16ff */
[C---:B------:R-:W-:Y:S01]  /*e0b0*/  LEA.HI.X.SX32 R7, R3.reuse, R235, 0x2, P1 ;  /* 0x000000eb03077211 */ /* 0x040fe200008f16ff */
[----:B------:R-:W-:Y:S03]  /*e0c0*/  IMAD.IADD R3, R3, 0x1, -R8 ;  /* 0x0000000103037824 */ /* 0x000fe600078e0a08 */
[----:B------:R2:W3:Y:S04]  /*e0d0*/  LDG.E R5, [R4.64] ;  /* 0x0000000c04057981 */ /* 0x0004e8000c1e1900 */
[----:B------:R-:W3:Y:S01]  /*e0e0*/  LDG.E R6, [R6.64] ;  /* 0x0000000c06067981 */ /* 0x000ee2000c1e1900 */
[----:B--2---:R-:W-:Y:S04]  /*e0f0*/  IMAD.MOV.U32 R4, RZ, RZ, c[0x0][0x2d0] ;  /* 0x0000b400ff047624 */ /* 0x004fe800078e00ff */
[----:B------:R-:W-:Y:S04]  /*e100*/  IMAD R4, R3, R4, -0x80 ;  /* 0xffffff8003047424 */ /* 0x000fe800078e0204 */
[C---:B------:R-:W-:Y:S01]  /*e110*/  IMAD.WIDE.U32 R8, R4.reuse, c[0x0][0x198], RZ ;  /* 0x0000660004087a25 */ /* 0x040fe200078e00ff */
[----:B------:R-:W-:Y:S05]  /*e120*/  SHF.R.S32.HI R3, RZ, 0x1f, R4 ;  /* 0x0000001fff037819 */ /* 0x000fea0000011404 */
[----:B------:R-:W-:Y:S04]  /*e130*/  IMAD R3, R3, c[0x0][0x198], RZ ;  /* 0x0000660003037a24 */ /* 0x000fe800078e02ff */
[----:B------:R-:W-:Y:S04]  /*e140*/  IMAD R3, R4, c[0x0][0x19c], R3 ;  /* 0x0000670004037a24 */ /* 0x000fe800078e0203 */
[----:B------:R-:W-:Y:S02]  /*e150*/  IMAD.IADD R9, R9, 0x1, R3 ;  /* 0x0000000109097824 */ /* 0x000fe400078e0203 */
[----:B---3--:R-:W-:Y:S04]  /*e160*/  IMAD.IADD R5, R5, 0x1, -R6 ;  /* 0x0000000105057824 */ /* 0x008fe800078e0a06 */
[C---:B------:R-:W-:Y:S01]  /*e170*/  IMAD.WIDE.U32 R8, R5.reuse, c[0x0][0x180], R8 ;  /* 0x0000600005087a25 */ /* 0x040fe200078e0008 */
[----:B------:R-:W-:Y:S05]  /*e180*/  SHF.R.S32.HI R4, RZ, 0x1f, R5 ;  /* 0x0000001fff047819 */ /* 0x000fea0000011405 */
[----:B------:R-:W-:Y:S04]  /*e190*/  IMAD R4, R4, c[0x0][0x180], RZ ;  /* 0x0000600004047a24 */ /* 0x000fe800078e02ff */
[----:B------:R-:W-:Y:S04]  /*e1a0*/  IMAD R4, R5, c[0x0][0x184], R4 ;  /* 0x0000610005047a24 */ /* 0x000fe800078e0204 */
[----:B------:R-:W-:Y:S02]  /*e1b0*/  IMAD.IADD R4, R9, 0x1, R4 ;  /* 0x0000000109047824 */ /* 0x000fe400078e0204 */
.L_x_2383:
[C---:B------:R-:W-:Y:S01]  /*e1c0*/  LEA R236, P1, R8.reuse, R236, 0x1 ;  /* 0x000000ec08ec7211 */ /* 0x040fe200078208ff */
[----:B------:R-:W-:Y:S02]  /*e1d0*/  USHF.L.U32 UR5, UR7, 0x5, URZ ;  /* 0x0000000507057899 */ /* 0x000fe4000800063f */
[----:B------:R-:W-:Y:S01]  /*e1e0*/  USHF.L.U64.HI UR7, UR7, UR10, UR4 ;  /* 0x0000000a07077299 */ /* 0x000fe20008010204 */
[----:B------:R-:W-:Y:S03]  /*e1f0*/  LEA.HI.X R229, R8, R229, R4, 0x1, P1 ;  /* 0x000000e508e57211 */ /* 0x000fe600008f0c04 */
[----:B----4-:R-:W-:Y:S02]  /*e200*/  IADD3 R14, P1, R236, UR5, RZ ;  /* 0x00000005ec0e7c10 */ /* 0x010fe4000ff3e0ff */
[----:B------:R-:W-:Y:S02]  /*e210*/  IMAD.MOV.U32 R237, RZ, RZ, R229 ;  /* 0x000000ffffed7224 */ /* 0x000fe400078e00e5 */
[----:B------:R-:W-:Y:S02]  /*e220*/  IADD3.X R15, R229, UR7, RZ, P1, !PT ;  /* 0x00000007e50f7c10 */ /* 0x000fe40008ffe4ff */
[----:B------:R-:W-:Y:S01]  /*e230*/  IADD3 R12, P1, R14, UR5, RZ ;  /* 0x000000050e0c7c10 */ /* 0x000fe2000ff3e0ff */
[----:B------:R-:W-:Y:S01]  /*e240*/  @!PT LDS RZ, [RZ] ;  /* 0x00000000fffff984 */ /* 0x000fe20000000800 */
[----:B------:R-:W-:Y:S01]  /*e250*/  @!PT LDS RZ, [RZ] ;  /* 0x00000000fffff984 */ /* 0x000fe20000000800 */
[----:B------:R-:W-:Y:S01]  /*e260*/  @!PT LDS RZ, [RZ] ;  /* 0x00000000fffff984 */ /* 0x000fe20000000800 */
        /* <DEDUP_REMOVED lines=19> */
[----:B---3--:R-:W-:Y:S03]  /*e3a0*/  IADD3 R14, P1, R4, UR5, RZ ;  /* 0x00000005040e7c10 */ /* 0x008fe6000ff3e0ff */
[----:B------:R2:W-:Y:S01]  /*e3b0*/  LDGSTS.E.BYPASS.LTC128B.128 [R228+0x6800], [R6.64] ;  /* 0x0680000006e47fae */ /* 0x0005e2000b901d4c */
[----:B------:R-:W-:Y:S03]  /*e3c0*/  IADD3.X R15, R5, UR7, RZ, P1, !PT ;  /* 0x00000007050f7c10 */ /* 0x000fe60008ffe4ff */
[----:B------:R2:W-:Y:S04]  /*e3d0*/  LDGSTS.E.BYPASS.LTC128B.128 [R228+0xa800], [R6.64+0x80] ;  /* 0x0a80008006e47fae */ /* 0x0005e8000b901d4c */
[----:B------:R2:W-:Y:S04]  /*e3e0*/  LDGSTS.E.BYPASS.LTC128B.128 [R228+0x7000], [R4.64] ;  /* 0x0700000004e47fae */ /* 0x0005e8000b901d4c */
[----:B------:R2:W-:Y:S04]  /*e3f0*/  LDGSTS.E.BYPASS.LTC128B.128 [R228+0xb000], [R4.64+0x80] ;  /* 0x0b00008004e47fae */ /* 0x0005e8000b901d4c */
[----:B------:R2:W-:Y:S04]  /*e400*/  LDGSTS.E.BYPASS.LTC128B.128 [R228+0x7800], [R14.64] ;  /* 0x078000000ee47fae */ /* 0x0005e8000b901d4c */
[----:B------:R2:W-:Y:S04]  /*e410*/  LDGSTS.E.BYPASS.LTC128B.128 [R228+0xb800], [R14.64+0x80] ;  /* 0x0b8000800ee47fae */ /* 0x0005e8000b901d4c */
[----:B------:R-:W0:Y:S02]  /*e420*/  LDGDEPBAR ;  /* 0x00000000000079af */ /* 0x000e240000000000 */
.L_x_2382:
[----:B--23--:R-:W-:Y:S01]  /*e430*/  FMNMX.FTZ R5, R140, R2, !PT ;  /* 0x000000028c057209 */ /* 0x00cfe20007810000 */
[----:B----4-:R-:W-:Y:S01]  /*e440*/  LDSM.16.MT88.4 R12, [R216+0xc000] ;  /* 0x00c00000d80c783b */ /* 0x010fe20000004200 */
        /* <DEDUP_REMOVED lines=90> */
[----:B------:R-:W-:Y:S01]  /*e9f0*/  ISETP.GT.AND P1, PT, R227, 0x1, PT ;  /* 0x00000001e300780c */ /* 0x000fe20003f24270 */
[----:B------:R-:W-:Y:S01]  /*ea00*/  FFMA.FTZ R140, R136, c[0x0][0x23c], -R145 ;  /* 0x00008f00888c7a23 */ /* 0x000fe20000010891 */
[----:B------:R-:W2:Y:S01]  /*ea10*/  MUFU.EX2 R2, R2 ;  /* 0x0000000200027308 */ /* 0x000ea20000000800 */
[--C-:B------:R-:W-:Y:S02]  /*ea20*/  FFMA.FTZ R138, R138, c[0x0][0x23c], -R143.reuse ;  /* 0x00008f008a8a7a23 */ /* 0x100fe4000001088f */
[----:B------:R-:W-:Y:S02]  /*ea30*/  FFMA.FTZ R137, R137, c[0x0][0x23c], -R143 ;  /* 0x00008f0089897a23 */ /* 0x000fe4000001088f */
[----:B------:R-:W-:Y:S02]  /*ea40*/  FFMA.FTZ R139, R252, c[0x0][0x23c], -R145 ;  /* 0x00008f00fc8b7a23 */ /* 0x000fe40000010891 */
[--C-:B------:R-:W-:Y:S02]  /*ea50*/  FFMA.FTZ R136, R251, c[0x0][0x23c], -R143.reuse ;  /* 0x00008f00fb887a23 */ /* 0x100fe4000001088f */
[----:B------:R-:W-:Y:S01]  /*ea60*/  FFMA.FTZ R135, R250, c[0x0][0x23c], -R143 ;  /* 0x00008f00fa877a23 */ /* 0x000fe2000001088f */
        /* <DEDUP_REMOVED lines=57> */
[----:B------:R-:W-:Y:S02]  /*ee00*/  FFMA.FTZ R159, R159, c[0x0][0x23c], -R143 ;  /* 0x00008f009f9f7a23 */ /* 0x000fe4000001088f */
[--C-:B------:R-:W-:Y:S02]  /*ee10*/  FFMA.FTZ R162, R162, c[0x0][0x23c], -R145.reuse ;  /* 0x00008f00a2a27a23 */ /* 0x100fe40000010891 */
[----:B------:R-:W-:Y:S02]  /*ee20*/  FFMA.FTZ R163, R163, c[0x0][0x23c], -R145 ;  /* 0x00008f00a3a37a23 */ /* 0x000fe40000010891 */
[--C-:B------:R-:W-:Y:S01]  /*ee30*/  FFMA.FTZ R164, R164, c[0x0][0x23c], -R143.reuse ;  /* 0x00008f00a4a47a23 */ /* 0x100fe2000001088f */
[----:B------:R-:W-:Y:S01]  /*ee40*/  MUFU.EX2 R154, R154 ;  /* 0x0000009a009a7308 */ /* 0x000fe20000000800 */
[----:B------:R-:W-:Y:S01]  /*ee50*/  FFMA.FTZ R165, R165, c[0x0][0x23c], -R143 ;  /* 0x00008f00a5a57a23 */ /* 0x000fe2000001088f */
[----:B---3--:R-:W-:Y:S01]  /*ee60*/  F2FP.PACK_AB R131, R135, R136 ;  /* 0x000000888783723e */ /* 0x008fe200000000ff */
[--C-:B------:R-:W-:Y:S02]  /*ee70*/  FFMA.FTZ R166, R166, c[0x0][0x23c], -R145.reuse ;  /* 0x00008f00a6a67a23 */ /* 0x100fe40000010891 */
[----:B------:R-:W-:Y:S02]  /*ee80*/  FFMA.FTZ R167, R167, c[0x0][0x23c], -R145 ;  /* 0x00008f00a7a77a23 */ /* 0x000fe40000010891 */
[--C-:B------:R-:W-:Y:S02]  /*ee90*/  FFMA.FTZ R168, R168, c[0x0][0x23c], -R143.reuse ;  /* 0x00008f00a8a87a23 */ /* 0x100fe4000001088f */
[C---:B------:R-:W-:Y:S01]  /*eea0*/  HMMA.16816.F32 R4, R128.reuse, R12, R4 ;  /* 0x0000000c8004723c */ /* 0x040fe20000001804 */
[----:B------:R-:W3:Y:S04]  /*eeb0*/  MUFU.EX2 R159, R159 ;  /* 0x0000009f009f7308 */ /* 0x000ee80000000800 */
[----:B------:R-:W-:Y:S02]  /*eec0*/  FFMA.FTZ R169, R169, c[0x0][0x23c], -R143 ;  /* 0x00008f00a9a97a23 */ /* 0x000fe4000001088f */
        /* <DEDUP_REMOVED lines=8> */
[----:B------:R-:W-:Y:S02]  /*ef50*/  FFMA.FTZ R177, R177, c[0x0][0x23c], -R145 ;  /* 0x00008f00b1b17a23 */ /* 0x000fe40000010891 */
[--C-:B------:R-:W-:Y:S01]  /*ef60*/  FFMA.FTZ R180, R180, c[0x0][0x23c], -R143.reuse ;  /* 0x00008f00b4b47a23 */ /* 0x100fe2000001088f */
[----:B---3--:R-:W-:Y:S01]  /*ef70*/  F2FP.PACK_AB R71, R159, R154 ;  /* 0x0000009a9f47723e */ /* 0x008fe200000000ff */
[----:B------:R-:W-:Y:S01]  /*ef80*/  FFMA.FTZ R181, R181, c[0x0][0x23c], -R143 ;  /* 0x00008f00b5b57a23 */ /* 0x000fe2000001088f */
        /* <DEDUP_REMOVED lines=10> */
[----:B------:R-:W-:Y:S02]  /*f030*/  FFMA.FTZ R112, R245, c[0x0][0x23c], -R145 ;  /* 0x00008f00f5707a23 */ /* 0x000fe40000010891 */
[--C-:B------:R-:W-:Y:S02]  /*f040*/  FFMA.FTZ R184, R184, c[0x0][0x23c], -R143.reuse ;  /* 0x00008f00b8b87a23 */ /* 0x100fe4000001088f */
[C---:B------:R-:W-:Y:S01]  /*f050*/  HMMA.16816.F32 R20, R128.reuse, R28, R20 ;  /* 0x0000001c8014723c */ /* 0x040fe20000001814 */
[----:B------:R-:W-:Y:S02]  /*f060*/  MUFU.EX2 R166, R166 ;  /* 0x000000a600a67308 */ /* 0x000fe40000000800 */
[----:B------:R-:W-:Y:S02]  /*f070*/  FFMA.FTZ R185, R185, c[0x0][0x23c], -R143 ;  /* 0x00008f00b9b97a23 */ /* 0x000fe4000001088f */
        /* <DEDUP_REMOVED lines=9> */
[----:B------:R-:W-:Y:S02]  /*f110*/  FFMA.FTZ R105, R248, c[0x0][0x23c], -R145 ;  /* 0x00008f00f8697a23 */ /* 0x000fe40000010891 */
[--C-:B------:R-:W-:Y:S02]  /*f120*/  FFMA.FTZ R106, R247, c[0x0][0x23c], -R143.reuse ;  /* 0x00008f00f76a7a23 */ /* 0x100fe4000001088f */
[----:B------:R-:W-:Y:S01]  /*f130*/  FFMA.FTZ R107, R246, c[0x0][0x23c], -R143 ;  /* 0x00008f00f66b7a23 */ /* 0x000fe2000001088f */
[C---:B------:R-:W-:Y:S03]  /*f140*/  HMMA.16816.F32 R28, R128.reuse, R36, R28 ;  /* 0x00000024801c723c */ /* 0x040fe6000000181c */
[----:B------:R-:W-:Y:S01]  /*f150*/  FFMA.FTZ R188, R243, c[0x0][0x23c], -R145 ;  /* 0x00008f00f3bc7a23 */ /* 0x000fe20000010891 */
        /* <DEDUP_REMOVED lines=10> */
[----:B------:R-:W-:Y:S02]  /*f200*/  FFMA.FTZ R191, R194, c[0x0][0x23c], -R143 ;  /* 0x00008f00c2bf7a23 */ /* 0x000fe4000001088f */
[--C-:B------:R-:W-:Y:S02]  /*f210*/  FFMA.FTZ R193, R193, c[0x0][0x23c], -R145.reuse ;  /* 0x00008f00c1c17a23 */ /* 0x100fe40000010891 */
[C---:B------:R-:W-:Y:S01]  /*f220*/  HMMA.16816.F32 R36, R128.reuse, R44, R36 ;  /* 0x0000002c8024723c */ /* 0x040fe20000001824 */
[----:B------:R-:W3:Y:S02]  /*f230*/  MUFU.EX2 R107, R107 ;  /* 0x0000006b006b7308 */ /* 0x000ee40000000800 */
[----:B------:R-:W-:Y:S01]  /*f240*/  FFMA.FTZ R192, R192, c[0x0][0x23c], -R145 ;  /* 0x00008f00c0c07a23 */ /* 0x000fe20000010891 */
[----:B----4-:R-:W-:Y:S01]  /*f250*/  F2FP.PACK_AB R68, R105, R104 ;  /* 0x000000686944723e */ /* 0x010fe200000000ff */
[--C-:B------:R-:W-:Y:S02]  /*f260*/  FFMA.FTZ R187, R187, c[0x0][0x23c], -R143.reuse ;  /* 0x00008f00bbbb7a23 */ /* 0x100fe4000001088f */
[C---:B------:R-:W-:Y:S01]  /*f270*/  FMUL.FTZ R44, R2.reuse, R88 ;  /* 0x00000058022c7220 */ /* 0x040fe20000410000 */
[C---:B------:R-:W-:Y:S03]  /*f280*/  HMMA.16816.F32 R40, R128.reuse, R46, R40 ;  /* 0x0000002e8028723c */ /* 0x040fe60000001828 */
[----:B------:R-:W4:Y:S01]  /*f290*/  MUFU.EX2 R167, R167 ;  /* 0x000000a700a77308 */ /* 0x000f220000000800 */
[----:B------:R-:W-:Y:S02]  /*f2a0*/  FMUL.FTZ R45, R2, R89 ;  /* 0x00000059022d7220 */ /* 0x000fe40000410000 */
[----:B------:R-:W-:Y:S02]  /*f2b0*/  FFMA.FTZ R186, R186, c[0x0][0x23c], -R143 ;  /* 0x00008f00baba7a23 */ /* 0x000fe4000001088f */
[C---:B------:R-:W-:Y:S04]  /*f2c0*/  FMUL.FTZ R46, R0.reuse, R90 ;  /* 0x0000005a002e7220 */ /* 0x040fe80000410000 */
[----:B------:R-:W-:Y:S01]  /*f2d0*/  FMUL.FTZ R47, R0, R91 ;  /* 0x0000005b002f7220 */ /* 0x000fe20000410000 */
[----:B------:R-:W-:Y:S01]  /*f2e0*/  MUFU.EX2 R168, R168 ;  /* 0x000000a800a87308 */ /* 0x000fe20000000800 */
[----:B------:R-:W-:Y:S01]  /*f2f0*/  LDSM.16.MT88.4 R88, [R212+0x10800] ;  /* 0x01080000d458783b */ /* 0x000fe20000004200 */
[--C-:B------:R-:W-:Y:S01]  /*f300*/  FFMA.FTZ R179, R179, c[0x0][0x23c], -R145.reuse ;  /* 0x00008f00b3b37a23 */ /* 0x100fe20000010891 */
[----:B---3--:R-:W-:Y:S01]  /*f310*/  F2FP.PACK_AB R69, R107, R106 ;  /* 0x0000006a6b45723e */ /* 0x008fe200000000ff */
[----:B------:R-:W-:Y:S02]  /*f320*/  FFMA.FTZ R176, R176, c[0x0][0x23c], -R145 ;  /* 0x00008f00b0b07a23 */ /* 0x000fe40000010891 */
[C---:B------:R-:W-:Y:S03]  /*f330*/  HMMA.16816.F32 R44, R128.reuse, R52, R44 ;  /* 0x00000034802c723c */ /* 0x040fe6000000182c */
[--C-:B------:R-:W-:Y:S01]  /*f340*/  FFMA.FTZ R175, R175, c[0x0][0x23c], -R143.reuse ;  /* 0x00008f00afaf7a23 */ /* 0x100fe2000001088f */
[----:B------:R-:W3:Y:S01]  /*f350*/  MUFU.EX2 R169, R169 ;  /* 0x000000a900a97308 */ /* 0x000ee20000000800 */
[----:B------:R-:W-:Y:S02]  /*f360*/  FFMA.FTZ R174, R174, c[0x0][0x23c], -R143 ;  /* 0x00008f00aeae7a23 */ /* 0x000fe4000001088f */
        /* <DEDUP_REMOVED lines=8> */
[----:B------:R-:W-:Y:S02]  /*f3f0*/  FFMA.FTZ R172, R172, c[0x0][0x23c], -R145 ;  /* 0x00008f00acac7a23 */ /* 0x000fe40000010891 */
[C---:B------:R-:W-:Y:S01]  /*f400*/  HMMA.16816.F32 R52, R128.reuse, R60, R52 ;  /* 0x0000003c8034723c */ /* 0x040fe20000001834 */
[----:B------:R-:W-:Y:S02]  /*f410*/  MUFU.EX2 R177, R177 ;  /* 0x000000b100b17308 */ /* 0x000fe40000000800 */
[--C-:B------:R-:W-:Y:S02]  /*f420*/  FFMA.FTZ R171, R171, c[0x0][0x23c], -R143.reuse ;  /* 0x00008f00abab7a23 */ /* 0x100fe4000001088f */
[----:B------:R-:W-:Y:S02]  /*f430*/  FFMA.FTZ R170, R170, c[0x0][0x23c], -R143 ;  /* 0x00008f00aaaa7a23 */ /* 0x000fe4000001088f */
        /* <DEDUP_REMOVED lines=9> */
[----:B------:R-:W-:Y:S02]  /*f4d0*/  FFMA.FTZ R161, R161, c[0x0][0x23c], -R145 ;  /* 0x00008f00a1a17a23 */ /* 0x000fe40000010891 */
[--C-:B------:R-:W-:Y:S02]  /*f4e0*/  FFMA.FTZ R158, R158, c[0x0][0x23c], -R143.reuse ;  /* 0x00008f009e9e7a23 */ /* 0x100fe4000001088f */
[C---:B--2---:R-:W-:Y:S03]  /*f4f0*/  HMMA.16816.F32 R60, R128.reuse, R84, R60 ;  /* 0x00000054803c723c */ /* 0x044fe6000000183c */
[----:B------:R-:W-:Y:S01]  /*f500*/  FFMA.FTZ R157, R157, c[0x0][0x23c], -R143 ;  /* 0x00008f009d9d7a23 */ /* 0x000fe2000001088f */
[----:B------:R-:W-:Y:S01]  /*f510*/  MUFU.EX2 R182, R182 ;  /* 0x000000b600b67308 */ /* 0x000fe20000000800 */
[--C-:B------:R-:W-:Y:S02]  /*f520*/  FFMA.FTZ R156, R156, c[0x0][0x23c], -R145.reuse ;  /* 0x00008f009c9c7a23 */ /* 0x100fe40000010891 */
[----:B------:R-:W-:Y:S01]  /*f530*/  FFMA.FTZ R155, R155, c[0x0][0x23c], -R145 ;  /* 0x00008f009b9b7a23 */ /* 0x000fe20000010891 */
[----:B------:R-:W-:Y:S01]  /*f540*/  HMMA.16816.F32 R64, R128, R86, R64 ;  /* 0x000000568040723c */ /* 0x000fe20000001840 */
[----:B------:R-:W2:Y:S03]  /*f550*/  LDSM.16.MT88.4 R84, [R212+0xc800] ;  /* 0x00c80000d454783b */ /* 0x000ea60000004200 */
[--C-:B------:R-:W-:Y:S02]  /*f560*/  FFMA.FTZ R153, R153, c[0x0][0x23c], -R143.reuse ;  /* 0x00008f0099997a23 */ /* 0x100fe4000001088f */
[----:B------:R-:W2:Y:S01]  /*f570*/  MUFU.EX2 R183, R183 ;  /* 0x000000b700b77308 */ /* 0x000ea20000000800 */
[----:B------:R-:W-:Y:S01]  /*f580*/  FFMA.FTZ R152, R152, c[0x0][0x23c], -R143 ;  /* 0x00008f0098987a23 */ /* 0x000fe2000001088f */
[C---:B-1----:R-:W-:Y:S05]  /*f590*/  HMMA.16816.F32 R4, R68.reuse, R76, R4 ;  /* 0x0000004c4404723c */ /* 0x042fea0000001804 */
[--C-:B------:R-:W-:Y:S02]  /*f5a0*/  FFMA.FTZ R149, R149, c[0x0][0x23c], -R145.reuse ;  /* 0x00008f0095957a23 */ /* 0x100fe40000010891 */
[----:B------:R-:W-:Y:S01]  /*f5b0*/  FFMA.FTZ R150, R150, c[0x0][0x23c], -R145 ;  /* 0x00008f0096967a23 */ /* 0x000fe20000010891 */
[C---:B------:R-:W-:Y:S01]  /*f5c0*/  HMMA.16816.F32 R8, R68.reuse, R78, R8 ;  /* 0x0000004e4408723c */ /* 0x040fe20000001808 */
[----:B------:R-:W1:Y:S01]  /*f5d0*/  LDSM.16.MT88.4 R76, [R216+0x10800] ;  /* 0x01080000d84c783b */ /* 0x000e620000004200 */
[----:B------:R-:W-:Y:S02]  /*f5e0*/  MUFU.EX2 R184, R184 ;  /* 0x000000b800b87308 */ /* 0x000fe40000000800 */
[--C-:B------:R-:W-:Y:S02]  /*f5f0*/  FFMA.FTZ R148, R148, c[0x0][0x23c], -R143.reuse ;  /* 0x00008f0094947a23 */ /* 0x100fe4000001088f */
[----:B------:R-:W-:Y:S02]  /*f600*/  FFMA.FTZ R147, R147, c[0x0][0x23c], -R143 ;  /* 0x00008f0093937a23 */ /* 0x000fe4000001088f */
        /* <DEDUP_REMOVED lines=61> */
[----:B------:R-:W-:Y:S01]  /*f9e0*/  IADD3 R0, R227, -0x1, RZ ;  /* 0xffffffffe3007810 */ /* 0x000fe20007ffe0ff */
[----:B------:R-:W-:Y:S02]  /*f9f0*/  FADD.FTZ R165, R165, R159 ;  /* 0x0000009fa5a57221 */ /* 0x000fe40000010000 */
[----:B------:R-:W-:Y:S01]  /*fa00*/  FADD.FTZ R166, R166, R162 ;  /* 0x000000a2a6a67221 */ /* 0x000fe20000010000 */
[----:B------:R-:W-:Y:S01]  /*fa10*/  MOV R227, R0 ;  /* 0x0000000000e37202 */ /* 0x000fe20000000f00 */
[C---:B--2---:R-:W-:Y:S02]  /*fa20*/  HMMA.16816.F32 R4, R68.reuse, R84, R4 ;  /* 0x000000544404723c */ /* 0x044fe40000001804 */
[----:B------:R-:W2:Y:S01]  /*fa30*/  MUFU.EX2 R174, R174 ;  /* 0x000000ae00ae7308 */ /* 0x000ea20000000800 */
[----:B------:R-:W-:Y:S01]  /*fa40*/  FADD.FTZ R165, R168, R165 ;  /* 0x000000a5a8a57221 */ /* 0x000fe20000010000 */
[----:B------:R-:W-:Y:S01]  /*fa50*/  MOV R0, R3 ;  /* 0x0000000300007202 */ /* 0x000fe20000000f00 */
        /* <DEDUP_REMOVED lines=192> */
[----:B------:R-:W-:Y:S01]  /*10660*/  F2FP.PACK_AB R70, R145, R146 ;  /* 0x000000929146723e */ /* 0x000fe200000000ff */
        /* <DEDUP_REMOVED lines=22> */
.L_x_2380:
[----:B------:R-:W1:Y:S01]  /*107d0*/  SHFL.BFLY PT, R2, R242, 0x2, 0x1f ;  /* 0x0c401f00f2027f89 */ /* 0x000e6200000e0000 */
[----:B------:R-:W-:Y:S01]  /*107e0*/  MOV R5, 0x3f800000 ;  /* 0x3f80000000057802 */ /* 0x000fe20000000f00 */
[----:B------:R-:W2:Y:S01]  /*107f0*/  LDC.U8 R16, c[0x0][0x328] ;  /* 0x0000ca00ff107b82 */ /* 0x000ea20000000000 */
[----:B------:R-:W-:Y:S01]  /*10800*/  MOV R6, 0x3f800000 ;  /* 0x3f80000000067802 */ /* 0x000fe20000000f00 */
[----:B------:R-:W3:Y:S01]  /*10810*/  SHFL.BFLY PT, R0, R241, 0x2, 0x1f ;  /* 0x0c401f00f1007f89 */ /* 0x000ee200000e0000 */
[----:B------:R-:W-:Y:S01]  /*10820*/  BSSY B0, `(.L_x_2385) ;  /* 0x00000e4000007945 */ /* 0x000fe20003800000 */
[----:B-1----:R-:W-:-:S02]  /*10830*/  FADD.FTZ R242, R2, R242 ;  /* 0x000000f202f27221 */ /* 0x002fc40000010000 */
[----:B---3--:R-:W-:-:S03]  /*10840*/  FADD.FTZ R241, R0, R241 ;  /* 0x000000f100f17221 */ /* 0x008fc60000010000 */
[----:B------:R-:W1:Y:S04]  /*10850*/  SHFL.BFLY PT, R4, R242, 0x1, 0x1f ;  /* 0x0c201f00f2047f89 */ /* 0x000e6800000e0000 */
[----:B------:R-:W3:Y:S04]  /*10860*/  S2R R0, SR_TID.X ;  /* 0x0000000000007919 */ /* 0x000ee80000002100 */
[----:B------:R-:W4:Y:S01]  /*10870*/  SHFL.BFLY PT, R2, R241, 0x1, 0x1f ;  /* 0x0c201f00f1027f89 */ /* 0x000f2200000e0000 */
[----:B-1----:R-:W-:Y:S01]  /*10880*/  FADD.FTZ R4, R242, R4 ;  /* 0x00000004f2047221 */ /* 0x002fe20000010000 */
[----:B---3--:R-:W-:-:S04]  /*10890*/  SHF.R.S32.HI R7, RZ, 0x1f, R0 ;  /* 0x0000001fff077819 */ /* 0x008fc80000011400 */
[----:B------:R-:W-:Y:S02]  /*108a0*/  FSETP.NE.FTZ.AND P3, PT, R4, RZ, PT ;  /* 0x000000ff0400720b */ /* 0x000fe40003f75000 */
[-C--:B------:R-:W-:Y:S01]  /*108b0*/  LEA.HI R8, R7, R0.reuse, RZ, 0x2 ;  /* 0x0000000007087211 */ /* 0x080fe200078f10ff */
[----:B----4-:R-:W-:Y:S01]  /*108c0*/  FADD.FTZ R2, R241, R2 ;  /* 0x00000002f1027221 */ /* 0x010fe20000010000 */
[----:B------:R-:W-:Y:S02]  /*108d0*/  LEA.HI R7, R7, R0, RZ, 0x5 ;  /* 0x0000000007077211 */ /* 0x000fe400078f28ff */
[--C-:B------:R-:W-:Y:S02]  /*108e0*/  SHF.R.S32.HI R10, RZ, 0x2, R8.reuse ;  /* 0x00000002ff0a7819 */ /* 0x100fe40000011408 */
[----:B------:R-:W-:Y:S02]  /*108f0*/  SHF.R.S32.HI R9, RZ, 0x1f, R8 ;  /* 0x0000001fff097819 */ /* 0x000fe40000011408 */
[----:B------:R-:W-:-:S02]  /*10900*/  FSETP.NE.FTZ.AND P0, PT, R2, RZ, PT ;  /* 0x000000ff0200720b */ /* 0x000fc40003f15000 */
[----:B------:R-:W-:Y:S01]  /*10910*/  LEA.HI R9, R9, R10, RZ, 0x3 ;  /* 0x0000000a09097211 */ /* 0x000fe200078f18ff */
[----:B------:R-:W1:Y:S01]  /*10920*/  @P3 MUFU.RCP R5, R4 ;  /* 0x0000000400053308 */ /* 0x000e620000001000 */
[----:B------:R-:W-:Y:S02]  /*10930*/  LOP3.LUT R8, R8, 0x3ffffffc, RZ, 0xc0, !PT ;  /* 0x3ffffffc08087812 */ /* 0x000fe400078ec0ff */
[----:B------:R-:W-:Y:S02]  /*10940*/  LOP3.LUT R9, R9, 0xfffffff8, RZ, 0xc0, !PT ;  /* 0xfffffff809097812 */ /* 0x000fe400078ec0ff */
[----:B------:R-:W-:Y:S02]  /*10950*/  IADD3 R8, -R8, R0, RZ ;  /* 0x0000000008087210 */ /* 0x000fe40007ffe1ff */
[----:B------:R-:W-:Y:S02]  /*10960*/  IADD3 R9, R10, -R9, RZ ;  /* 0x800000090a097210 */ /* 0x000fe40007ffe0ff */
[----:B------:R-:W-:Y:S01]  /*10970*/  SHF.R.S32.HI R10, RZ, 0x5, R7 ;  /* 0x00000005ff0a7819 */ /* 0x000fe20000011407 */
[----:B------:R-:W3:Y:S01]  /*10980*/  @P0 MUFU.RCP R6, R2 ;  /* 0x0000000200060308 */ /* 0x000ee20000001000 */
[----:B------:R-:W-:-:S02]  /*10990*/  SHF.L.U32 R11, R9, 0x6, RZ ;  /* 0x00000006090b7819 */ /* 0x000fc400000006ff */
[----:B------:R-:W-:Y:S02]  /*109a0*/  LOP3.LUT R12, R9, 0x1, RZ, 0xc0, !PT ;  /* 0x00000001090c7812 */ /* 0x000fe400078ec0ff */
[----:B------:R-:W-:Y:S01]  /*109b0*/  LOP3.LUT R11, R11, 0x1c0, RZ, 0xc0, !PT ;  /* 0x000001c00b0b7812 */ /* 0x000fe200078ec0ff */
[C---:B-1----:R-:W-:Y:S01]  /*109c0*/  FMUL.FTZ R128, R5.reuse, R128 ;  /* 0x0000008005807220 */ /* 0x042fe20000410000 */
[----:B------:R-:W-:Y:S01]  /*109d0*/  LEA R8, R10, R8, 0x9 ;  /* 0x000000080a087211 */ /* 0x000fe200078e48ff */
[----:B------:R-:W-:Y:S01]  /*109e0*/  FMUL.FTZ R129, R5, R129 ;  /* 0x0000008105817220 */ /* 0x000fe20000410000 */
[----:B------:R-:W-:Y:S01]  /*109f0*/  LEA.HI R11, R11, R11, RZ, 0x1d ;  /* 0x0000000b0b0b7211 */ /* 0x000fe200078fe8ff */
[C---:B------:R-:W-:Y:S01]  /*10a00*/  FMUL.FTZ R124, R5.reuse, R124 ;  /* 0x0000007c057c7220 */ /* 0x040fe20000410000 */
[----:B------:R-:W-:Y:S01]  /*10a10*/  ISETP.NE.U32.AND P4, PT, R12, 0x1, PT ;  /* 0x000000010c00780c */ /* 0x000fe20003f85070 */
[C---:B------:R-:W-:Y:S01]  /*10a20*/  FMUL.FTZ R125, R5.reuse, R125 ;  /* 0x0000007d057d7220 */ /* 0x040fe20000410000 */
[----:B------:R-:W-:Y:S01]  /*10a30*/  LEA R8, R8, R11, 0x1 ;  /* 0x0000000b08087211 */ /* 0x000fe200078e08ff */
[----:B------:R-:W-:Y:S01]  /*10a40*/  FMUL.FTZ R120, R5, R120 ;  /* 0x0000007805787220 */ /* 0x000fe20000410000 */
[----:B------:R-:W-:Y:S01]  /*10a50*/  R2P PR, R9, 0x6 ;  /* 0x0000000609007804 */ /* 0x000fe20000000000 */
[C---:B------:R-:W-:Y:S01]  /*10a60*/  FMUL.FTZ R121, R5.reuse, R121 ;  /* 0x0000007905797220 */ /* 0x040fe20000410000 */
[----:B------:R-:W-:Y:S01]  /*10a70*/  SHF.L.U32 R8, R8, 0x1, RZ ;  /* 0x0000000108087819 */ /* 0x000fe200000006ff */
[C---:B------:R-:W-:Y:S01]  /*10a80*/  FMUL.FTZ R116, R5.reuse, R116 ;  /* 0x0000007405747220 */ /* 0x040fe20000410000 */
[----:B------:R-:W-:Y:S01]  /*10a90*/  MOV R9, 0x20 ;  /* 0x0000002000097802 */ /* 0x000fe20000000f00 */
[C---:B------:R-:W-:Y:S01]  /*10aa0*/  FMUL.FTZ R117, R5.reuse, R117 ;  /* 0x0000007505757220 */ /* 0x040fe20000410000 */
[C---:B------:R-:W-:Y:S01]  /*10ab0*/  IADD3 R11, R8.reuse, -0x10, RZ ;  /* 0xfffffff0080b7810 */ /* 0x040fe20007ffe0ff */
[----:B------:R-:W-:Y:S01]  /*10ac0*/  FMUL.FTZ R112, R5, R112 ;  /* 0x0000007005707220 */ /* 0x000fe20000410000 */
[----:B------:R-:W-:Y:S01]  /*10ad0*/  SEL R9, R9, 0xffffffe0, !P1 ;  /* 0xffffffe009097807 */ /* 0x000fe20004800000 */
[C---:B------:R-:W-:Y:S01]  /*10ae0*/  FMUL.FTZ R113, R5.reuse, R113 ;  /* 0x0000007105717220 */ /* 0x040fe20000410000 */
[C---:B------:R-:W-:Y:S01]  /*10af0*/  @P4 IADD3 R11, R8.reuse, 0x10, RZ ;  /* 0x00000010080b4810 */ /* 0x040fe20007ffe0ff */
[----:B------:R-:W-:Y:S01]  /*10b00*/  FMUL.FTZ R108, R5, R108 ;  /* 0x0000006c056c7220 */ /* 0x000fe20000410000 */
[----:B------:R-:W-:Y:S01]  /*10b10*/  F2FP.PACK_AB R128, R129, R128 ;  /* 0x000000808180723e */ /* 0x000fe200000000ff */
[----:B------:R-:W-:Y:S01]  /*10b20*/  FMUL.FTZ R109, R5, R109 ;  /* 0x0000006d056d7220 */ /* 0x000fe20000410000 */
[----:B------:R-:W-:Y:S01]  /*10b30*/  F2FP.PACK_AB R124, R125, R124 ;  /* 0x0000007c7d7c723e */ /* 0x000fe200000000ff */
[C---:B------:R-:W-:Y:S01]  /*10b40*/  FMUL.FTZ R104, R5.reuse, R104 ;  /* 0x0000006805687220 */ /* 0x040fe20000410000 */
[----:B------:R-:W-:Y:S01]  /*10b50*/  IADD3 R12, R8, R9, RZ ;  /* 0x00000009080c7210 */ /* 0x000fe20007ffe0ff */
        /* <DEDUP_REMOVED lines=19> */
[----:B--2---:R-:W-:Y:S01]  /*10c90*/  ISETP.NE.AND P4, PT, R16, RZ, PT ;  /* 0x000000ff1000720c */ /* 0x004fe20003f85270 */
[----:B------:R-:W-:Y:S01]  /*10ca0*/  FMUL.FTZ R85, R5, R85 ;  /* 0x0000005505557220 */ /* 0x000fe20000410000 */
[----:B------:R-:W-:Y:S01]  /*10cb0*/  F2FP.PACK_AB R88, R89, R88 ;  /* 0x000000585958723e */ /* 0x000fe200000000ff */
[C---:B------:R-:W-:Y:S01]  /*10cc0*/  FMUL.FTZ R80, R5.reuse, R80 ;  /* 0x0000005005507220 */ /* 0x040fe20000410000 */
[----:B------:R-:W-:Y:S01]  /*10cd0*/  ISETP.NE.OR P1, PT, R226, -0x1, !P4 ;  /* 0xffffffffe200780c */ /* 0x000fe20006725670 */
[----:B------:R-:W-:Y:S01]  /*10ce0*/  FMUL.FTZ R81, R5, R81 ;  /* 0x0000005105517220 */ /* 0x000fe20000410000 */
[----:B------:R-:W-:Y:S01]  /*10cf0*/  F2FP.PACK_AB R84, R85, R84 ;  /* 0x000000545554723e */ /* 0x000fe200000000ff */
[----:B------:R-:W-:Y:S01]  /*10d00*/  FMUL.FTZ R76, R5, R76 ;  /* 0x0000004c054c7220 */ /* 0x000fe20000410000 */
[----:B------:R-:W-:Y:S01]  /*10d10*/  LOP3.LUT R7, R7, 0xffffffe0, RZ, 0xc0, !PT ;  /* 0xffffffe007077812 */ /* 0x000fe200078ec0ff */
[----:B------:R-:W-:Y:S01]  /*10d20*/  FMUL.FTZ R77, R5, R77 ;  /* 0x0000004d054d7220 */ /* 0x000fe20000410000 */
[----:B------:R-:W-:Y:S01]  /*10d30*/  F2FP.PACK_AB R80, R81, R80 ;  /* 0x000000505150723e */ /* 0x000fe200000000ff */
[C---:B------:R-:W-:Y:S01]  /*10d40*/  FMUL.FTZ R72, R5.reuse, R72 ;  /* 0x0000004805487220 */ /* 0x040fe20000410000 */
[----:B------:R-:W1:Y:S01]  /*10d50*/  @P0 MUFU.LG2 R2, R2 ;  /* 0x0000000200020308 */ /* 0x000e620000000c00 */
[----:B------:R-:W-:Y:S01]  /*10d60*/  FMUL.FTZ R73, R5, R73 ;  /* 0x0000004905497220 */ /* 0x000fe20000410000 */
[----:B------:R-:W-:Y:S01]  /*10d70*/  F2FP.PACK_AB R76, R77, R76 ;  /* 0x0000004c4d4c723e */ /* 0x000fe200000000ff */
[----:B------:R-:W-:-:S02]  /*10d80*/  FMUL.FTZ R68, R5, R68 ;  /* 0x0000004405447220 */ /* 0x000fc40000410000 */
[----:B------:R-:W-:Y:S01]  /*10d90*/  FMUL.FTZ R5, R5, R69 ;  /* 0x0000004505057220 */ /* 0x000fe20000410000 */
[----:B------:R-:W-:Y:S01]  /*10da0*/  F2FP.PACK_AB R72, R73, R72 ;  /* 0x000000484948723e */ /* 0x000fe200000000ff */
[C---:B---3--:R-:W-:Y:S02]  /*10db0*/  FMUL.FTZ R131, R6.reuse, R131 ;  /* 0x0000008306837220 */ /* 0x048fe40000410000 */
        /* <DEDUP_REMOVED lines=10> */
[----:B------:R-:W-:Y:S01]  /*10e60*/  FMUL.FTZ R119, R6, R119 ;  /* 0x0000007706777220 */ /* 0x000fe20000410000 */
[----:B------:R-:W-:Y:S01]  /*10e70*/  IADD3 R13, R8, R5, RZ ;  /* 0x00000005080d7210 */ /* 0x000fe20007ffe0ff */
[C---:B------:R-:W-:Y:S01]  /*10e80*/  FMUL.FTZ R118, R6.reuse, R118 ;  /* 0x0000007606767220 */ /* 0x040fe20000410000 */
[----:B------:R-:W-:Y:S01]  /*10e90*/  F2FP.PACK_AB R122, R123, R122 ;  /* 0x0000007a7b7a723e */ /* 0x000fe200000000ff */
[C---:B------:R-:W-:Y:S01]  /*10ea0*/  FMUL.FTZ R115, R6.reuse, R115 ;  /* 0x0000007306737220 */ /* 0x040fe20000410000 */
[----:B------:R-:W-:Y:S01]  /*10eb0*/  STS [R8+0x400], R130 ;  /* 0x0004008208007388 */ /* 0x000fe20000000800 */
[C---:B------:R-:W-:Y:S01]  /*10ec0*/  FMUL.FTZ R114, R6.reuse, R114 ;  /* 0x0000007206727220 */ /* 0x040fe20000410000 */
[----:B------:R-:W-:Y:S01]  /*10ed0*/  F2FP.PACK_AB R118, R119, R118 ;  /* 0x000000767776723e */ /* 0x000fe200000000ff */
[C---:B------:R-:W-:Y:S01]  /*10ee0*/  FMUL.FTZ R111, R6.reuse, R111 ;  /* 0x0000006f066f7220 */ /* 0x040fe20000410000 */
[----:B------:R-:W-:Y:S01]  /*10ef0*/  IADD3 R14, R5, R11, RZ ;  /* 0x0000000b050e7210 */ /* 0x000fe20007ffe0ff */
[C---:B------:R-:W-:Y:S01]  /*10f00*/  FMUL.FTZ R110, R6.reuse, R110 ;  /* 0x0000006e066e7220 */ /* 0x040fe20000410000 */
[----:B------:R-:W-:Y:S01]  /*10f10*/  F2FP.PACK_AB R114, R115, R114 ;  /* 0x000000727372723e */ /* 0x000fe200000000ff */
[C---:B------:R-:W-:Y:S01]  /*10f20*/  FMUL.FTZ R107, R6.reuse, R107 ;  /* 0x0000006b066b7220 */ /* 0x040fe20000410000 */
[----:B------:R-:W-:Y:S01]  /*10f30*/  STS [R11], R124 ;  /* 0x0000007c0b007388 */ /* 0x000fe20000000800 */
[C---:B------:R-:W-:Y:S01]  /*10f40*/  FMUL.FTZ R106, R6.reuse, R106 ;  /* 0x0000006a066a7220 */ /* 0x040fe20000410000 */
[----:B------:R-:W-:Y:S01]  /*10f50*/  F2FP.PACK_AB R110, R111, R110 ;  /* 0x0000006e6f6e723e */ /* 0x000fe200000000ff */
[C---:B------:R-:W-:Y:S01]  /*10f60*/  FMUL.FTZ R103, R6.reuse, R103 ;  /* 0x0000006706677220 */ /* 0x040fe20000410000 */
[----:B------:R-:W-:Y:S01]  /*10f70*/  STS [R11+0x400], R126 ;  /* 0x0004007e0b007388 */ /* 0x000fe20000000800 */
[----:B------:R-:W-:Y:S01]  /*10f80*/  FMUL.FTZ R102, R6, R102 ;  /* 0x0000006606667220 */ /* 0x000fe20000410000 */
[----:B------:R-:W-:Y:S01]  /*10f90*/  F2FP.PACK_AB R106, R107, R106 ;  /* 0x0000006a6b6a723e */ /* 0x000fe200000000ff */
[----:B------:R-:W-:Y:S01]  /*10fa0*/  IMAD.IADD R9, R9, 0x1, R11 ;  /* 0x0000000109097824 */ /* 0x000fe200078e020b */
[----:B------:R-:W-:Y:S01]  /*10fb0*/  IADD3 R15, R12, R5, RZ ;  /* 0x000000050c0f7210 */ /* 0x000fe20007ffe0ff */
[C---:B------:R-:W-:Y:S01]  /*10fc0*/  FMUL.FTZ R99, R6.reuse, R99 ;  /* 0x0000006306637220 */ /* 0x040fe20000410000 */
[----:B------:R-:W-:Y:S01]  /*10fd0*/  F2FP.PACK_AB R102, R103, R102 ;  /* 0x000000666766723e */ /* 0x000fe200000000ff */
[C---:B------:R-:W-:Y:S01]  /*10fe0*/  FMUL.FTZ R98, R6.reuse, R98 ;  /* 0x0000006206627220 */ /* 0x040fe20000410000 */
[----:B------:R-:W-:Y:S01]  /*10ff0*/  STS [R12], R120 ;  /* 0x000000780c007388 */ /* 0x000fe20000000800 */
[C---:B------:R-:W-:Y:S01]  /*11000*/  FMUL.FTZ R95, R6.reuse, R95 ;  /* 0x0000005f065f7220 */ /* 0x040fe20000410000 */
[----:B------:R-:W-:Y:S01]  /*11010*/  IADD3 R17, R9, R5, RZ ;  /* 0x0000000509117210 */ /* 0x000fe20007ffe0ff */
[C---:B------:R-:W-:Y:S01]  /*11020*/  FMUL.FTZ R94, R6.reuse, R94 ;  /* 0x0000005e065e7220 */ /* 0x040fe20000410000 */
[----:B------:R-:W-:Y:S01]  /*11030*/  STS [R12+0x400], R122 ;  /* 0x0004007a0c007388 */ /* 0x000fe20000000800 */
        /* <DEDUP_REMOVED lines=22> */
[----:B------:R-:W-:Y:S01]  /*111a0*/  FMUL.FTZ R6, R6, R70 ;  /* 0x0000004606067220 */ /* 0x000fe20000410000 */
[----:B------:R-:W-:Y:S01]  /*111b0*/  STS [R14+0x400], R110 ;  /* 0x0004006e0e007388 */ /* 0x000fe20000000800 */
[----:B------:R-:W-:Y:S01]  /*111c0*/  F2FP.PACK_AB R74, R75, R74 ;  /* 0x0000004a4b4a723e */ /* 0x000fe200000000ff */
[----:B------:R-:W-:Y:S01]  /*111d0*/  IMAD.IADD R7, R0, 0x1, -R7 ;  /* 0x0000000100077824 */ /* 0x000fe200078e0a07 */
[----:B------:R-:W-:Y:S01]  /*111e0*/  ISETP.NE.AND P2, PT, R226, -0x1, PT ;  /* 0xffffffffe200780c */ /* 0x000fe20003f45270 */
[----:B------:R-:W-:Y:S01]  /*111f0*/  STS [R15], R104 ;  /* 0x000000680f007388 */ /* 0x000fe20000000800 */
[----:B------:R-:W-:Y:S01]  /*11200*/  F2FP.PACK_AB R6, R71, R6 ;  /* 0x000000064706723e */ /* 0x000fe200000000ff */
[----:B-1----:R-:W-:Y:S01]  /*11210*/  @P0 FMUL.FTZ R2, R2, 0.69314718246459960938 ;  /* 0x3f31721802020820 */ /* 0x002fe20000410000 */
[----:B------:R-:W-:Y:S01]  /*11220*/  SHF.R.S32.HI R0, RZ, 0x1f, R10 ;  /* 0x0000001fff007819 */ /* 0x000fe2000001140a */
[----:B------:R-:W-:Y:S03]  /*11230*/  STS [R15+0x400], R106 ;  /* 0x0004006a0f007388 */ /* 0x000fe60000000800 */
[----:B------:R-:W-:Y:S01]  /*11240*/  LEA.HI R0, R0, R10, RZ, 0x2 ;  /* 0x0000000a00007211 */ /* 0x000fe200078f10ff */
[----:B------:R-:W-:Y:S03]  /*11250*/  STS [R17], R100 ;  /* 0x0000006411007388 */ /* 0x000fe60000000800 */
[----:B------:R-:W-:Y:S01]  /*11260*/  LOP3.LUT R0, R0, 0xffffffc, RZ, 0xc0, !PT ;  /* 0x0ffffffc00007812 */ /* 0x000fe200078ec0ff */
[----:B------:R-:W-:Y:S01]  /*11270*/  STS [R17+0x400], R102 ;  /* 0x0004006611007388 */ /* 0x000fe20000000800 */
[----:B------:R-:W-:-:S02]  /*11280*/  @P2 IMAD.WIDE.U32 R44, R226, c[0x0][0x1e8], RZ ;  /* 0x00007a00e22c2a25 */ /* 0x000fc400078e00ff */
[----:B------:R-:W-:Y:S01]  /*11290*/  IADD3 R0, R10, -R0, RZ ;  /* 0x800000000a007210 */ /* 0x000fe20007ffe0ff */
[----:B------:R-:W-:Y:S03]  /*112a0*/  STS [R8+0x2000], R96 ;  /* 0x0020006008007388 */ /* 0x000fe60000000800 */
[----:B------:R-:W-:Y:S01]  /*112b0*/  LEA R0, R0, R238, 0x4 ;  /* 0x000000ee00007211 */ /* 0x000fe200078e20ff */
[----:B------:R-:W-:Y:S04]  /*112c0*/  STS [R8+0x2400], R98 ;  /* 0x0024006208007388 */ /* 0x000fe80000000800 */
[----:B------:R-:W-:Y:S04]  /*112d0*/  STS [R11+0x2000], R92 ;  /* 0x0020005c0b007388 */ /* 0x000fe80000000800 */
[----:B------:R1:W-:Y:S04]  /*112e0*/  STS [R11+0x2400], R94 ;  /* 0x0024005e0b007388 */ /* 0x0003e80000000800 */
[----:B------:R-:W-:Y:S04]  /*112f0*/  STS [R12+0x2000], R88 ;  /* 0x002000580c007388 */ /* 0x000fe80000000800 */
[----:B------:R-:W-:Y:S04]  /*11300*/  STS [R12+0x2400], R90 ;  /* 0x0024005a0c007388 */ /* 0x000fe80000000800 */
[----:B------:R-:W-:Y:S04]  /*11310*/  STS [R9+0x2000], R84 ;  /* 0x0020005409007388 */ /* 0x000fe80000000800 */
[----:B------:R2:W-:Y:S04]  /*11320*/  STS [R9+0x2400], R86 ;  /* 0x0024005609007388 */ /* 0x0005e80000000800 */
[----:B------:R-:W-:Y:S04]  /*11330*/  STS [R13+0x2000], R80 ;  /* 0x002000500d007388 */ /* 0x000fe80000000800 */
[----:B------:R-:W-:Y:S01]  /*11340*/  STS [R13+0x2400], R82 ;  /* 0x002400520d007388 */ /* 0x000fe20000000800 */
[----:B-1----:R1:W3:Y:S03]  /*11350*/  @P3 MUFU.LG2 R11, R4 ;  /* 0x00000004000b3308 */ /* 0x0022e60000000c00 */
[----:B------:R-:W-:Y:S04]  /*11360*/  STS [R14+0x2000], R76 ;  /* 0x0020004c0e007388 */ /* 0x000fe80000000800 */
[----:B------:R-:W-:Y:S04]  /*11370*/  STS [R14+0x2400], R78 ;  /* 0x0024004e0e007388 */ /* 0x000fe80000000800 */
[----:B------:R-:W-:Y:S04]  /*11380*/  STS [R15+0x2000], R72 ;  /* 0x002000480f007388 */ /* 0x000fe80000000800 */
[----:B------:R-:W-:Y:S01]  /*11390*/  STS [R15+0x2400], R74 ;  /* 0x0024004a0f007388 */ /* 0x000fe20000000800 */
[----:B-1----:R-:W-:Y:S01]  /*113a0*/  @P2 IMAD R4, R226, c[0x0][0x1ec], R45 ;  /* 0x00007b00e2042a24 */ /* 0x002fe200078e022d */
[----:B--2---:R-:W-:Y:S01]  /*113b0*/  @P2 MOV R9, R44 ;  /* 0x0000002c00092202 */ /* 0x004fe20000000f00 */
[----:B---3--:R-:W-:Y:S01]  /*113c0*/  @P3 FMUL.FTZ R11, R11, 0.69314718246459960938 ;  /* 0x3f3172180b0b3820 */ /* 0x008fe20000410000 */
[----:B------:R-:W-:Y:S04]  /*113d0*/  STS [R17+0x2000], R68 ;  /* 0x0020004411007388 */ /* 0x000fe80000000800 */
[----:B------:R1:W-:Y:S04]  /*113e0*/  STS [R17+0x2400], R6 ;  /* 0x0024000611007388 */ /* 0x0003e80000000800 */
[----:B------:R-:W-:Y:S06]  /*113f0*/  BAR.SYNC.DEFER_BLOCKING 0x0 ;  /* 0x0000000000007b1d */ /* 0x000fec0000010000 */
[----:B------:R-:W2:Y:S04]  /*11400*/  S2R R5, SR_CTAID.Y ;  /* 0x0000000000057919 */ /* 0x000ea80000002600 */
[----:B-1----:R-:W1:Y:S04]  /*11410*/  S2R R6, SR_CTAID.Z ;  /* 0x0000000000067919 */ /* 0x002e680000002700 */
[----:B------:R3:W4:Y:S04]  /*11420*/  LDS.128 R36, [R228] ;  /* 0x00000000e4247984 */ /* 0x0007280000000c00 */
[----:B------:R3:W3:Y:S01]  /*11430*/  LDS.128 R32, [R228+0x800] ;  /* 0x00080000e4207984 */ /* 0x0006e20000000c00 */
[----:B--2---:R-:W-:Y:S01]  /*11440*/  @!P2 SHF.R.S32.HI R8, RZ, 0x1f, R5 ;  /* 0x0000001fff08a819 */ /* 0x004fe20000011405 */
[----:B------:R-:W-:Y:S01]  /*11450*/  @!P1 IMAD R226, R5, c[0x0][0x214], RZ ;  /* 0x0000850005e29a24 */ /* 0x000fe200078e02ff */
[----:B------:R-:W-:Y:S01]  /*11460*/  LOP3.LUT P1, RZ, R7, 0x3, RZ, 0xc0, !PT ;  /* 0x0000000307ff7812 */ /* 0x000fe2000782c0ff */
[----:B------:R2:W2:Y:S01]  /*11470*/  LDS.128 R28, [R228+0x1000] ;  /* 0x00100000e41c7984 */ /* 0x0004a20000000c00 */
[----:B------:R-:W-:Y:S01]  /*11480*/  @!P2 IMAD.WIDE.U32 R44, R5, c[0x0][0x1e0], RZ ;  /* 0x00007800052caa25 */ /* 0x000fe200078e00ff */
[----:B------:R-:W-:-:S02]  /*11490*/  MOV R7, 0x7f800000 ;  /* 0x7f80000000077802 */ /* 0x000fc40000000f00 */
[----:B------:R2:W2:Y:S01]  /*114a0*/  LDS.128 R24, [R228+0x1800] ;  /* 0x00180000e4187984 */ /* 0x0004a20000000c00 */
[----:B------:R-:W-:Y:S01]  /*114b0*/  @!P2 IMAD R8, R8, c[0x0][0x1e0], RZ ;  /* 0x000078000808aa24 */ /* 0x000fe200078e02ff */
[----:B------:R-:W-:Y:S01]  /*114c0*/  @!P2 MOV R9, R44 ;  /* 0x0000002c0009a202 */ /* 0x000fe20000000f00 */
[----:B------:R-:W-:Y:S01]  /*114d0*/  @P3 FFMA.FTZ R7, R132, c[0x0][0x238], R11 ;  /* 0x00008e0084073a23 */ /* 0x000fe2000001000b */
[----:B------:R2:W2:Y:S01]  /*114e0*/  LDS.128 R20, [R228+0x2000] ;  /* 0x00200000e4147984 */ /* 0x0004a20000000c00 */
[----:B------:R-:W-:-:S03]  /*114f0*/  @!P2 IMAD R8, R5, c[0x0][0x1e4], R8 ;  /* 0x000079000508aa24 */ /* 0x000fc600078e0208 */
[----:B------:R2:W2:Y:S01]  /*11500*/  LDS.128 R16, [R228+0x2800] ;  /* 0x00280000e4107984 */ /* 0x0004a20000000c00 */
[----:B-1----:R-:W-:Y:S01]  /*11510*/  @!P4 IMAD R5, R5, c[0x0][0x1c0], R6 ;  /* 0x000070000505ca24 */ /* 0x002fe200078e0206 */
[----:B------:R-:W-:Y:S01]  /*11520*/  @!P2 IADD3 R4, R45, R8, RZ ;  /* 0x000000082d04a210 */ /* 0x000fe20007ffe0ff */
[----:B------:R-:W-:Y:S01]  /*11530*/  @P4 IMAD R226, R6, c[0x0][0x234], R226 ;  /* 0x00008d0006e24a24 */ /* 0x000fe200078e02e2 */
[----:B------:R1:W1:Y:S01]  /*11540*/  LDS.128 R12, [R228+0x3000] ;  /* 0x00300000e40c7984 */ /* 0x0002620000000c00 */
[----:B------:R-:W-:Y:S01]  /*11550*/  MOV R8, 0x7f800000 ;  /* 0x7f80000000087802 */ /* 0x000fe20000000f00 */
[----:B------:R-:W-:Y:S02]  /*11560*/  @P0 FFMA.FTZ R8, R3, c[0x0][0x238], R2 ;  /* 0x00008e0003080a23 */ /* 0x000fe40000010002 */
[----:B------:R1:W1:Y:S01]  /*11570*/  LDS.128 R40, [R228+0x3800] ;  /* 0x00380000e4287984 */ /* 0x0002620000000c00 */
[----:B------:R-:W-:Y:S01]  /*11580*/  @!P4 IMAD R226, R5, c[0x0][0x214], RZ ;  /* 0x0000850005e2ca24 */ /* 0x000fe200078e02ff */
        /* <DEDUP_REMOVED lines=13> */
.L_x_2386:
[----:B------:R-:W-:Y:S05]  /*11660*/  BSYNC B0 ;  /* 0x0000000000007941 */ /* 0x000fea0003800000 */
.L_x_2385:
[----:B------:R-:W5:Y:S01]  /*11670*/  S2R R2, SR_CTAID.X ;  /* 0x0000000000027919 */ /* 0x000f620000002500 */
[----:B------:R-:W-:Y:S01]  /*11680*/  SHF.R.S32.HI R231, RZ, 0x1f, R230 ;  /* 0x0000001fffe77819 */ /* 0x000fe200000114e6 */
[----:B------:R-:W-:Y:S01]  /*11690*/  BSSY B0, `(.L_x_2387) ;  /* 0x0000018000007945 */ /* 0x000fe20003800000 */
[----:B------:R-:W-:-:S05]  /*116a0*/  SHF.R.S32.HI R3, RZ, 0x1f, R6 ;  /* 0x0000001fff037819 */ /* 0x000fca0000011406 */
[----:B------:R-:W-:-:S04]  /*116b0*/  IMAD R3, R3, c[0x0][0x1f0], RZ ;  /* 0x00007c0003037a24 */ /* 0x000fc800078e02ff */
[----:B------:R-:W-:Y:S01]  /*116c0*/  IMAD R3, R6, c[0x0][0x1f4], R3 ;  /* 0x00007d0006037a24 */ /* 0x000fe200078e0203 */
[----:B-----5:R-:W-:-:S04]  /*116d0*/  SHF.L.U32 R2, R2, 0x6, RZ ;  /* 0x0000000602027819 */ /* 0x020fc800000006ff */
[----:B------:R-:W-:Y:S01]  /*116e0*/  SHF.R.S32.HI R0, RZ, 0x1f, R2 ;  /* 0x0000001fff007819 */ /* 0x000fe20000011402 */
[----:B------:R-:W-:-:S04]  /*116f0*/  IMAD.WIDE.U32 R230, R2, c[0x0][0x1e8], R230 ;  /* 0x00007a0002e67a25 */ /* 0x000fc800078e00e6 */
[----:B------:R-:W-:Y:S01]  /*11700*/  IMAD R0, R0, c[0x0][0x1e8], RZ ;  /* 0x00007a0000007a24 */ /* 0x000fe200078e02ff */
[----:B----4-:R-:W-:-:S03]  /*11710*/  IADD3 R8, P0, R9, R230, RZ ;  /* 0x000000e609087210 */ /* 0x010fc60007f1e0ff */
        /* <DEDUP_REMOVED lines=13> */
[----:B------:R4:W-:Y:S04]  /*117f0*/  STG.E.128 [R8.64], R36 ;  /* 0x0000002408007986 */ /* 0x0009e8000c101d0c */
[----:B--2---:R4:W-:Y:S02]  /*11800*/  STG.E.128 [R8.64+0x80], R20 ;  /* 0x0000801408007986 */ /* 0x0049e4000c101d0c */
.L_x_2388:
[----:B------:R-:W-:Y:S05]  /*11810*/  BSYNC B0 ;  /* 0x0000000000007941 */ /* 0x000fea0003800000 */
.L_x_2387:
[----:B------:R-:W-:Y:S01]  /*11820*/  IADD3 R0, R232, 0x10, RZ ;  /* 0x00000010e8007810 */ /* 0x000fe20007ffe0ff */
[----:B------:R-:W-:Y:S03]  /*11830*/  BSSY B0, `(.L_x_2389) ;  /* 0x000000f000007945 */ /* 0x000fe60003800000 */
[----:B------:R-:W-:-:S13]  /*11840*/  ISETP.GE.AND P0, PT, R0, R223, PT ;  /* 0x000000df0000720c */ /* 0x000fda0003f06270 */
[----:B------:R-:W-:Y:S05]  /*11850*/  @P0 BRA `(.L_x_2390) ;  /* 0x000000c000000947 */ /* 0x000fea0003800000 */
[----:B------:R-:W-:Y:S01]  /*11860*/  IADD3 R2, P0, R232, 0x10, RZ ;  /* 0x00000010e8027810 */ /* 0x000fe20007f1e0ff */
[----:B----4-:R-:W-:Y:S01]  /*11870*/  IMAD.MOV.U32 R8, RZ, RZ, R6 ;  /* 0x000000ffff087224 */ /* 0x010fe200078e0006 */
[----:B------:R-:W-:-:S03]  /*11880*/  MOV R9, R5 ;  /* 0x0000000500097202 */ /* 0x000fc60000000f00 */
[----:B------:R-:W-:Y:S02]  /*11890*/  IMAD.X R0, RZ, RZ, R233, P0 ;  /* 0x000000ffff007224 */ /* 0x000fe400000e06e9 */
[----:B------:R-:W-:-:S04]  /*118a0*/  IMAD.WIDE.U32 R8, R2, c[0x0][0x1e8], R8 ;  /* 0x00007a0002087a25 */ /* 0x000fc800078e0008 */
[----:B------:R-:W-:-:S04]  /*118b0*/  IMAD R0, R0, c[0x0][0x1e8], RZ ;  /* 0x00007a0000007a24 */ /* 0x000fc800078e02ff */
[----:B------:R-:W-:Y:S01]  /*118c0*/  IMAD R0, R2, c[0x0][0x1ec], R0 ;  /* 0x00007b0002007a24 */ /* 0x000fe200078e0200 */
[----:B------:R-:W-:-:S04]  /*118d0*/  LEA R2, P0, R8, c[0x0][0x1d0], 0x1 ;  /* 0x0000740008027a11 */ /* 0x000fc800078008ff */
[----:B------:R-:W-:-:S04]  /*118e0*/  IADD3 R0, R0, R9, RZ ;  /* 0x0000000900007210 */ /* 0x000fc80007ffe0ff */
[----:B------:R-:W-:-:S05]  /*118f0*/  LEA.HI.X R3, R8, c[0x0][0x1d4], R0, 0x1, P0 ;  /* 0x0000750008037a11 */ /* 0x000fca00000f0c00 */
[----:B---3--:R3:W-:Y:S04]  /*11900*/  STG.E.128 [R2.64], R32 ;  /* 0x0000002002007986 */ /* 0x0087e8000c101d0c */
[----:B--2---:R3:W-:Y:S02]  /*11910*/  STG.E.128 [R2.64+0x80], R16 ;  /* 0x0000801002007986 */ /* 0x0047e4000c101d0c */
.L_x_2390:
[----:B------:R-:W-:Y:S05]  /*11920*/  BSYNC B0 ;  /* 0x0000000000007941 */ /* 0x000fea0003800000 */
.L_x_2389:
[----:B------:R-:W-:Y:S01]  /*11930*/  IADD3 R0, R232, 0x20, RZ ;  /* 0x00000020e8007810 */ /* 0x000fe20007ffe0ff */
[----:B------:R-:W-:Y:S03]  /*11940*/  BSSY B0, `(.L_x_2391) ;  /* 0x000000f000007945 */ /* 0x000fe60003800000 */
[----:B------:R-:W-:-:S13]  /*11950*/  ISETP.GE.AND P0, PT, R0, R223, PT ;  /* 0x000000df0000720c */ /* 0x000fda0003f06270 */
[----:B------:R-:W-:Y:S05]  /*11960*/  @P0 BRA `(.L_x_2392) ;  /* 0x000000c000000947 */ /* 0x000fea0003800000 */
[----:B---3--:R-:W-:Y:S01]  /*11970*/  IADD3 R2, P0, R232, 0x20, RZ ;  /* 0x00000020e8027810 */ /* 0x008fe20007f1e0ff */
        /* <DEDUP_REMOVED lines=9> */
[----:B--2---:R2:W-:Y:S04]  /*11a10*/  STG.E.128 [R2.64], R28 ;  /* 0x0000001c02007986 */ /* 0x0045e8000c101d0c */
[----:B-1----:R2:W-:Y:S02]  /*11a20*/  STG.E.128 [R2.64+0x80], R12 ;  /* 0x0000800c02007986 */ /* 0x0025e4000c101d0c */
.L_x_2392:
[----:B------:R-:W-:Y:S05]  /*11a30*/  BSYNC B0 ;  /* 0x0000000000007941 */ /* 0x000fea0003800000 */
.L_x_2391:
[----:B------:R-:W-:-:S04]  /*11a40*/  IADD3 R0, R232, 0x30, RZ ;  /* 0x00000030e8007810 */ /* 0x000fc80007ffe0ff */
[----:B------:R-:W-:-:S13]  /*11a50*/  ISETP.GE.AND P0, PT, R0, R223, PT ;  /* 0x000000df0000720c */ /* 0x000fda0003f06270 */
[----:B------:R-:W-:Y:S05]  /*11a60*/  @P0 EXIT ;  /* 0x000000000000094d */ /* 0x000fea0003800000 */
[----:B------:R-:W-:Y:S02]  /*11a70*/  IADD3 R0, P0, R232, 0x30, RZ ;  /* 0x00000030e8007810 */ /* 0x000fe40007f1e0ff */
[----:B------:R-:W-:Y:S02]  /*11a80*/  MOV R4, R6 ;  /* 0x0000000600047202 */ /* 0x000fe40000000f00 */
[----:B--23--:R-:W-:-:S03]  /*11a90*/  IADD3.X R2, RZ, R233, RZ, P0, !PT ;  /* 0x000000e9ff027210 */ /* 0x00cfc600007fe4ff */
[----:B------:R-:W-:-:S04]  /*11aa0*/  IMAD.WIDE.U32 R4, R0, c[0x0][0x1e8], R4 ;  /* 0x00007a0000047a25 */ /* 0x000fc800078e0004 */
[----:B------:R-:W-:Y:S01]  /*11ab0*/  IMAD R2, R2, c[0x0][0x1e8], RZ ;  /* 0x00007a0002027a24 */ /* 0x000fe200078e02ff */
[----:B------:R-:W-:-:S03]  /*11ac0*/  LEA R6, P0, R4, c[0x0][0x1d0], 0x1 ;  /* 0x0000740004067a11 */ /* 0x000fc600078008ff */
[----:B------:R-:W-:-:S05]  /*11ad0*/  IMAD R2, R0, c[0x0][0x1ec], R2 ;  /* 0x00007b0000027a24 */ /* 0x000fca00078e0202 */
[----:B------:R-:W-:-:S04]  /*11ae0*/  IADD3 R2, R2, R5, RZ ;  /* 0x0000000502027210 */ /* 0x000fc80007ffe0ff */
[----:B------:R-:W-:-:S05]  /*11af0*/  LEA.HI.X R7, R4, c[0x0][0x1d4], R2, 0x1, P0 ;  /* 0x0000750004077a11 */ /* 0x000fca00000f0c02 */
[----:B------:R-:W-:Y:S04]  /*11b00*/  STG.E.128 [R6.64], R24 ;  /* 0x0000001806007986 */ /* 0x000fe8000c101d0c */
[----:B-1----:R-:W-:Y:S01]  /*11b10*/  STG.E.128 [R6.64+0x80], R40 ;  /* 0x0000802806007986 */ /* 0x002fe2000c101d0c */
[----:B------:R-:W-:Y:S05]  /*11b20*/  EXIT ;  /* 0x000000000000794d */ /* 0x000fea0003800000 */
.L_x_2393:
        /* <DEDUP_REMOVED lines=13> */
.L_x_8231:


//--------------------- .text._ZN5flash24flash_fwd_splitkv_kernelI23Flash_fwd_kernel_traitsILi128ELi64ELi128ELi4ELb0ELb0EN7cutlass6half_tE19Flash_kernel_traitsILi128ELi64ELi128ELi4ES3_EELb1ELb0ELb1ELb0ELb0ELb0ELb0ELb0EEEvNS_16Flash_fwd_paramsE --------------------------
	.section	.text._ZN5flash24flash_fwd_splitkv_kernelI23Flash_fwd_kernel_traitsILi128ELi64ELi128ELi4ELb0ELb0EN7cutlass6half_tE19Flash_kernel_traitsILi128ELi64ELi128ELi4ES3_EELb1ELb0ELb1ELb0ELb0ELb0ELb0ELb0EEEvNS_16Flash_fwd_paramsE,"ax",@progbits
	.sectioninfo	@"SHI_REGISTERS=254"
	.align	128
        .global         _ZN5flash24flash_fwd_splitkv_kernelI23Flash_fwd_kernel_traitsILi128ELi64ELi128ELi4ELb0ELb0EN7cutlass6half_tE19Flash_kernel_traitsILi128ELi64ELi128ELi4ES3_EELb1ELb0ELb1ELb0ELb0ELb0ELb0ELb0EEEvNS_16Flash_fwd_paramsE
        .type           _ZN5flash24flash_fwd_splitkv_kernelI23Flash_fwd_kernel_traitsILi128ELi64ELi128ELi4ELb0ELb0EN7cutlass6half_tE19Flash_kernel_traitsILi128ELi64ELi128ELi4ES3_EELb1ELb0ELb1ELb0ELb0ELb0ELb0ELb0EEEvNS_16Flash_fwd_paramsE,@function
        .size           _ZN5flash24flash_fwd_splitkv_kernelI23Flash_fwd_kernel_traitsILi128ELi64ELi128ELi4ELb0ELb0EN7cutlass6half_tE19Flash_kernel_traitsILi128ELi64ELi128ELi4ES3_EELb1ELb0ELb1ELb0ELb0ELb0ELb0ELb0EEEvNS_16Flash_fwd_paramsE,(.L_x_8232 - _ZN5flash24flash_fwd_splitkv_kernelI23Flash_fwd_kernel_traitsILi128ELi64ELi128ELi4ELb0ELb0EN7cutlass6half_tE19Flash_kernel_traitsILi128ELi64ELi128ELi4ES3_EELb1ELb0ELb1ELb0ELb0ELb0ELb0ELb0EEEvNS_16Flash_fwd_paramsE)
        .other          _ZN5flash24flash_fwd_splitkv_kernelI23Flash_fwd_kernel_traitsILi128ELi64ELi128ELi4ELb0ELb0EN7cutlass6half_tE19Flash_kernel_traitsILi128ELi64ELi128ELi4ES3_EELb1ELb0ELb1ELb0ELb0ELb0ELb0ELb0EEEvNS_16Flash_fwd_paramsE,@"STO_CUDA_ENTRY STV_DEFAULT"
_ZN5flash24flash_fwd_splitkv_kernelI23Flash_fwd_kernel_traitsILi128ELi64ELi128ELi4ELb0ELb0EN7cutlass6half_tE19Flash_kernel_traitsILi128ELi64ELi128ELi4ES3_EELb1ELb0ELb1ELb0ELb0ELb0ELb0ELb0EEEvNS_16Flash_fwd_paramsE:
.text._ZN5flash24flash_fwd_splitkv_kernelI23Flash_fwd_kernel_traitsILi128ELi64ELi128ELi4ELb0ELb0EN7cutlass6half_tE19Flash_kernel_traitsILi128ELi64ELi128ELi4ES3_EELb1ELb0ELb1ELb0ELb0ELb0ELb0ELb0EEEvNS_16Flash_fwd_paramsE:
        /* <DEDUP_REMOVED lines=33> */
.L_x_2394:
[----:B-1-34-:R-:W-:Y:S02]  /*0210*/  MOV R0, c[0x0][0x218] ;  /* 0x0000860000007a02 */ /* 0x01afe40000000f00 */
.L_x_2395:
[----:B------:R-:W-:-:S04]  /*0220*/  ISETP.NE.U32.AND P2, PT, RZ, c[0x0][0x258], PT ;  /* 0x00009600ff007a0c */ /* 0x000fc80003f45070 */
[----:B------:R-:W-:-:S13]  /*0230*/  ISETP.NE.AND.EX P2, PT, RZ, c[0x0][0x25c], PT, P2 ;  /* 0x00009700ff007a0c */ /* 0x000fda0003f45320 */
[----:B-1----:R-:W-:-:S06]  /*0240*/  @P2 IMAD.WIDE R4, R20, R219, c[0x0][0x258] ;  /* 0x0000960014042625 */ /* 0x002fcc00078e02db */
        /* <DEDUP_REMOVED lines=37> */
[----:B------:R-:W-:-:S02]  /*04a0*/  IMAD.IADD R8, R8, 0x1, -R3 ;  /* 0x0000000108087824 */ /* 0x000fc400078e0a03 */
[----:B------:R-:W-:Y:S01]  /*04b0*/  @!P0 SHF.R.S32.HI R9, RZ, 0x1f, R20 ;  /* 0x0000001fff098819 */ /* 0x000fe20000011414 */
[----:B------:R-:W-:Y:S02]  /*04c0*/  @P0 IMAD.WIDE.U32 R4, R218, c[0x0][0x1e8], RZ ;  /* 0x00007a00da040a25 */ /* 0x000fe400078e00ff */
[----:B------:R-:W-:Y:S02]  /*04d0*/  SHF.L.U32 R2, R8, 0x3, RZ ;  /* 0x0000000308027819 */ /* 0x000fe400000006ff */
[----:B------:R-:W-:Y:S02]  /*04e0*/  @!P0 IMAD R9, R9, c[0x0][0x1e0], RZ ;  /* 0x0000780009098a24 */ /* 0x000fe400078e02ff */
[----:B------:R-:W-:Y:S01]  /*04f0*/  SHF.R.S32.HI R3, RZ, 0x1f, R2 ;  /* 0x0000001fff037819 */ /* 0x000fe20000011402 */
[----:B------:R-:W-:-:S04]  /*0500*/  @!P0 IMAD.WIDE.U32 R14, R20, c[0x0][0x1e0], RZ ;  /* 0x00007800140e8a25 */ /* 0x000fc800078e00ff */
[----:B------:R-:W-:Y:S01]  /*0510*/  @P0 IMAD.MOV.U32 R6, RZ, RZ, R4 ;  /* 0x000000ffff060224 */ /* 0x000fe200078e0004 */
[----:B------:R-:W-:Y:S01]  /*0520*/  @!P0 MOV R6, R14 ;  /* 0x0000000e00068202 */ /* 0x000fe20000000f00 */
[----:B------:R-:W-:Y:S02]  /*0530*/  @!P0 IMAD R4, R20, c[0x0][0x1e4], R9 ;  /* 0x0000790014048a24 */ /* 0x000fe400078e0209 */
[----:B------:R-:W-:-:S04]  /*0540*/  IMAD.WIDE.U32 R12, R10, c[0x0][0x1e8], R2 ;  /* 0x00007a000a0c7a25 */ /* 0x000fc800078e0002 */
[----:B------:R-:W-:Y:S02]  /*0550*/  @P0 IMAD R5, R218, c[0x0][0x1ec], R5 ;  /* 0x00007b00da050a24 */ /* 0x000fe400078e0205 */
[----:B------:R-:W-:Y:S01]  /*0560*/  @!P0 IMAD.IADD R5, R15, 0x1, R4 ;  /* 0x000000010f058824 */ /* 0x000fe200078e0204 */
[----:B------:R-:W-:Y:S01]  /*0570*/  IADD3 R6, P0, R6, R12, RZ ;  /* 0x0000000c06067210 */ /* 0x000fe20007f1e0ff */
[----:B------:R-:W-:Y:S01]  /*0580*/  IMAD R4, R10, c[0x0][0x1ec], R7 ;  /* 0x00007b000a047a24 */ /* 0x000fe200078e0207 */
[--C-:B------:R-:W-:Y:S01]  /*0590*/  SHF.R.S32.HI R15, RZ, 0x1f, R24.reuse ;  /* 0x0000001fff0f7819 */ /* 0x100fe20000011418 */
[----:B------:R-:W-:-:S03]  /*05a0*/  IMAD R9, R20, c[0x0][0x1c0], R24 ;  /* 0x0000700014097a24 */ /* 0x000fc600078e0218 */
[----:B------:R-:W-:Y:S01]  /*05b0*/  IADD3.X R7, R5, R13, R4, P0, !PT ;  /* 0x0000000d05077210 */ /* 0x000fe200007fe404 */
[----:B------:R-:W-:Y:S01]  /*05c0*/  IMAD R15, R15, c[0x0][0x1f0], RZ ;  /* 0x00007c000f0f7a24 */ /* 0x000fe200078e02ff */
[----:B------:R-:W-:Y:S01]  /*05d0*/  ISETP.GE.AND P0, PT, R0, R217, PT ;  /* 0x000000d90000720c */ /* 0x000fe20003f06270 */
[----:B------:R-:W-:Y:S01]  /*05e0*/  IMAD R9, R9, c[0x0][0x214], R10 ;  /* 0x0000850009097a24 */ /* 0x000fe200078e020a */
[----:B------:R-:W-:Y:S01]  /*05f0*/  SHF.R.S32.HI R5, RZ, 0x1f, R0 ;  /* 0x0000001fff057819 */ /* 0x000fe20000011400 */
[C---:B------:R-:W-:Y:S02]  /*0600*/  IMAD R15, R24.reuse, c[0x0][0x1f4], R15 ;  /* 0x00007d00180f7a24 */ /* 0x040fe400078e020f */
[----:B------:R-:W-:Y:S01]  /*0610*/  IMAD.WIDE.U32 R24, R24, c[0x0][0x1f0], R6 ;  /* 0x00007c0018187a25 */ /* 0x000fe200078e0006 */
[----:B------:R-:W-:-:S03]  /*0620*/  IADD3 R7, R2, 0x40, RZ ;  /* 0x0000004002077810 */ /* 0x000fc60007ffe0ff */
        /* <DEDUP_REMOVED lines=13> */
.L_x_2398:
[----:B------:R-:W-:Y:S05]  /*0700*/  BSYNC B0 ;  /* 0x0000000000007941 */ /* 0x000fea0003800000 */
.L_x_2397:
        /* <DEDUP_REMOVED lines=18> */
.L_x_2400:
[----:B------:R-:W-:Y:S05]  /*0830*/  BSYNC B0 ;  /* 0x0000000000007941 */ /* 0x000fea0003800000 */
.L_x_2399:
        /* <DEDUP_REMOVED lines=18> */
.L_x_2402:
[----:B------:R-:W-:Y:S05]  /*0960*/  BSYNC B0 ;  /* 0x0000000000007941 */ /* 0x000fea0003800000 */
.L_x_2401:
        /* <DEDUP_REMOVED lines=17> */
.L_x_2404:
[----:B------:R-:W-:Y:S05]  /*0a80*/  BSYNC B0 ;  /* 0x0000000000007941 */ /* 0x000fea0003800000 */
.L_x_2403:
[----:B------:R-:W-:-:S04]  /*0a90*/  ISETP.NE.AND P4, PT, R8, RZ, PT ;  /* 0x000000ff0800720c */ /* 0x000fc80003f85270 */
[-C--:B------:R-:W-:Y:S02]  /*0aa0*/  ISETP.GE.OR P3, PT, R0, R217.reuse, P4 ;  /* 0x000000d90000720c */ /* 0x080fe40002766670 */
[-C--:B------:R-:W-:Y:S02]  /*0ab0*/  ISETP.GE.OR P2, PT, R12, R217.reuse, P4 ;  /* 0x000000d90c00720c */ /* 0x080fe40002746670 */
[-C--:B------:R-:W-:Y:S02]  /*0ac0*/  ISETP.GE.OR P1, PT, R10, R217.reuse, P4 ;  /* 0x000000d90a00720c */ /* 0x080fe40002726670 */
[C---:B------:R-:W-:Y:S02]  /*0ad0*/  IADD3 R0, P0, R9.reuse, R0, RZ ;  /* 0x0000000009007210 */ /* 0x040fe40007f1e0ff */
        /* <DEDUP_REMOVED lines=14> */
.L_x_2396:
        /* <DEDUP_REMOVED lines=23> */
[----:B------:R-:W-:-:S03]  /*0d30*/  IABS R2, R13 ;  /* 0x0000000d00027213 */ /* 0x000fc60000000000 */
[----:B-1----:R-:W1:Y:S02]  /*0d40*/  MUFU.RCP R4, R6 ;  /* 0x0000000600047308 */ /* 0x002e640000001000 */
[----:B-1----:R-:W-:-:S06]  /*0d50*/  IADD3 R4, R4, 0xffffffe, RZ ;  /* 0x0ffffffe04047810 */ /* 0x002fcc0007ffe0ff */
[----:B------:R-:W1:Y:S02]  /*0d60*/  F2I.FTZ.U32.TRUNC.NTZ R5, R4 ;  /* 0x0000000400057305 */ /* 0x000e64000021f000 */
[----:B-1---5:R-:W-:Y:S02]  /*0d70*/  IMAD.MOV R0, RZ, RZ, -R5 ;  /* 0x000000ffff007224 */ /* 0x022fe400078e0a05 */
[----:B------:R-:W-:Y:S02]  /*0d80*/  IMAD.MOV.U32 R4, RZ, RZ, RZ ;  /* 0x000000ffff047224 */ /* 0x000fe400078e00ff */
[----:B------:R-:W-:-:S04]  /*0d90*/  IMAD R3, R0, R135, RZ ;  /* 0x0000008700037224 */ /* 0x000fc800078e02ff */
[----:B------:R-:W-:-:S06]  /*0da0*/  IMAD.HI.U32 R3, R5, R3, R4 ;  /* 0x0000000305037227 */ /* 0x000fcc00078e0004 */
[----:B------:R-:W-:-:S05]  /*0db0*/  IMAD.HI.U32 R3, R3, R2, RZ ;  /* 0x0000000203037227 */ /* 0x000fca00078e00ff */
[----:B------:R-:W-:-:S05]  /*0dc0*/  IADD3 R0, -R3, RZ, RZ ;  /* 0x000000ff03007210 */ /* 0x000fca0007ffe1ff */
[----:B------:R-:W-:-:S05]  /*0dd0*/  IMAD R0, R135, R0, R2 ;  /* 0x0000000087007224 */ /* 0x000fca00078e0202 */
[----:B------:R-:W-:-:S13]  /*0de0*/  ISETP.GT.U32.AND P2, PT, R135, R0, PT ;  /* 0x000000008700720c */ /* 0x000fda0003f44070 */
[----:B------:R-:W-:Y:S01]  /*0df0*/  @!P2 IMAD.IADD R0, R0, 0x1, -R135 ;  /* 0x000000010000a824 */ /* 0x000fe200078e0a87 */
[----:B------:R-:W-:Y:S02]  /*0e00*/  @!P2 IADD3 R3, R3, 0x1, RZ ;  /* 0x000000010303a810 */ /* 0x000fe40007ffe0ff */
[----:B------:R-:W-:Y:S02]  /*0e10*/  ISETP.NE.AND P2, PT, RZ, c[0x0][0x2d0], PT ;  /* 0x0000b400ff007a0c */ /* 0x000fe40003f45270 */
[----:B------:R-:W-:Y:S02]  /*0e20*/  ISETP.GE.U32.AND P3, PT, R0, R135, PT ;  /* 0x000000870000720c */ /* 0x000fe40003f66070 */
[----:B------:R-:W-:-:S04]  /*0e30*/  LOP3.LUT R0, R13, c[0x0][0x2d0], RZ, 0x3c, !PT ;  /* 0x0000b4000d007a12 */ /* 0x000fc800078e3cff */
[----:B------:R-:W-:-:S07]  /*0e40*/  ISETP.GE.AND P1, PT, R0, RZ, PT ;  /* 0x000000ff0000720c */ /* 0x000fce0003f26270 */
[----:B------:R-:W-:-:S06]  /*0e50*/  @P3 IADD3 R3, R3, 0x1, RZ ;  /* 0x0000000103033810 */ /* 0x000fcc0007ffe0ff */
[----:B------:R-:W-:Y:S02]  /*0e60*/  @!P1 IADD3 R3, -R3, RZ, RZ ;  /* 0x000000ff03039210 */ /* 0x000fe40007ffe1ff */
[----:B------:R-:W-:-:S05]  /*0e70*/  @!P2 LOP3.LUT R3, RZ, c[0x0][0x2d0], RZ, 0x33, !PT ;  /* 0x0000b400ff03aa12 */ /* 0x000fca00078e33ff */
[----:B------:R-:W-:-:S05]  /*0e80*/  IMAD.WIDE R14, R3, 0x4, R226 ;  /* 0x00000004030e7825 */ /* 0x000fca00078e02e2 */
[----:B------:R1:W2:Y:S01]  /*0e90*/  LDG.E R0, [R14.64] ;  /* 0x0000000c0e007981 */ /* 0x0002a2000c1e1900 */
[----:B------:R-:W-:-:S04]  /*0ea0*/  IABS R2, c[0x0][0x1c8] ;  /* 0x0000720000027a13 */ /* 0x000fc80000000000 */
[----:B------:R-:W3:Y:S08]  /*0eb0*/  I2F.RP R9, R2 ;  /* 0x0000000200097306 */ /* 0x000ef00000209400 */
[----:B---3--:R-:W3:Y:S02]  /*0ec0*/  MUFU.RCP R6, R9 ;  /* 0x0000000900067308 */ /* 0x008ee40000001000 */
[----:B---3--:R-:W-:-:S06]  /*0ed0*/  IADD3 R6, R6, 0xffffffe, RZ ;  /* 0x0ffffffe06067810 */ /* 0x008fcc0007ffe0ff */
[----:B------:R-:W3:Y:S02]  /*0ee0*/  F2I.FTZ.U32.TRUNC.NTZ R7, R6 ;  /* 0x0000000600077305 */ /* 0x000ee4000021f000 */
[----:B---3--:R-:W-:Y:S01]  /*0ef0*/  IMAD.MOV R4, RZ, RZ, -R7 ;  /* 0x000000ffff047224 */ /* 0x008fe200078e0a07 */
[----:B------:R-:W-:-:S03]  /*0f00*/  MOV R6, RZ ;  /* 0x000000ff00067202 */ /* 0x000fc60000000f00 */
[----:B------:R-:W-:Y:S01]  /*0f10*/  IMAD R5, R4, R2, RZ ;  /* 0x0000000204057224 */ /* 0x000fe200078e02ff */
[----:B------:R-:W-:-:S03]  /*0f20*/  IABS R4, R24 ;  /* 0x0000001800047213 */ /* 0x000fc60000000000 */
[----:B------:R-:W-:-:S06]  /*0f30*/  IMAD.HI.U32 R5, R7, R5, R6 ;  /* 0x0000000507057227 */ /* 0x000fcc00078e0006 */
[----:B-1----:R-:W-:-:S04]  /*0f40*/  IMAD.HI.U32 R14, R5, R4, RZ ;  /* 0x00000004050e7227 */ /* 0x002fc800078e00ff */
        /* <DEDUP_REMOVED lines=14> */
[----:B------:R-:W-:-:S03]  /*1030*/  @!P1 IADD3 R14, -R14, RZ, RZ ;  /* 0x000000ff0e0e9210 */ /* 0x000fc60007ffe1ff */
[----:B------:R-:W-:-:S08]  /*1040*/  IMAD R2, R13, c[0x0][0x19c], R2 ;  /* 0x000067000d027a24 */ /* 0x000fd000078e0202 */
        /* <DEDUP_REMOVED lines=9> */
[----:B------:R-:W-:-:S02]  /*10e0*/  IMAD R3, R15, c[0x0][0x1b0], RZ ;  /* 0x00006c000f037a24 */ /* 0x000fc400078e02ff */
[----:B------:R-:W-:-:S04]  /*10f0*/  IMAD.WIDE.U32 R6, R13, c[0x0][0x198], R6 ;  /* 0x000066000d067a25 */ /* 0x000fc800078e0006 */
[----:B------:R-:W-:Y:S01]  /*1100*/  IMAD R3, R14, c[0x0][0x1b4], R3 ;  /* 0x00006d000e037a24 */ /* 0x000fe200078e0203 */
[----:B------:R-:W-:Y:S01]  /*1110*/  IADD3 R7, R7, R2, RZ ;  /* 0x0000000207077210 */ /* 0x000fe20007ffe0ff */
[----:B------:R-:W-:-:S04]  /*1120*/  IMAD.WIDE.U32 R22, R0, c[0x0][0x188], RZ ;  /* 0x0000620000167a25 */ /* 0x000fc800078e00ff */
[----:B------:R-:W-:-:S04]  /*1130*/  IMAD.WIDE.U32 R6, R14, c[0x0][0x1b0], R6 ;  /* 0x00006c000e067a25 */ /* 0x000fc800078e0006 */
[----:B------:R-:W-:Y:S01]  /*1140*/  IMAD.IADD R19, R23, 0x1, R19 ;  /* 0x0000000117137824 */ /* 0x000fe200078e0213 */
[----:B------:R-:W-:Y:S01]  /*1150*/  IADD3 R9, R7, R3, RZ ;  /* 0x0000000307097210 */ /* 0x000fe20007ffe0ff */
[----:B------:R-:W-:Y:S01]  /*1160*/  IMAD.MOV.U32 R18, RZ, RZ, R6 ;  /* 0x000000ffff127224 */ /* 0x000fe200078e0006 */
[----:B------:R-:W-:Y:S05]  /*1170*/  BRA `(.L_x_2406) ;  /* 0x0000042000007947 */ /* 0x000fea0003800000 */
.L_x_2405:
        /* <DEDUP_REMOVED lines=15> */
.L_x_2407:
[----:B------:R-:W-:Y:S02]  /*1270*/  IABS R7, c[0x0][0x1c8] ;  /* 0x0000720000077a13 */ /* 0x000fe40000000000 */
[----:B------:R-:W-:Y:S02]  /*1280*/  MOV R12, RZ ;  /* 0x000000ff000c7202 */ /* 0x000fe40000000f00 */
[----:B------:R-:W1:Y:S01]  /*1290*/  I2F.RP R9, R7 ;  /* 0x0000000700097306 */ /* 0x000e620000209400 */
[----:B------:R-:W-:-:S05]  /*12a0*/  @P4 IADD3 R19, R2, R19, RZ ;  /* 0x0000001302134210 */ /* 0x000fca0007ffe0ff */
        /* <DEDUP_REMOVED lines=9> */
[----:B------:R-:W-:-:S03]  /*1340*/  LEA R13, R185, 0xffffff80, 0x7 ;  /* 0xffffff80b90d7811 */ /* 0x000fc600078e38ff */
[----:B------:R-:W-:-:S04]  /*1350*/  IMAD.MOV.U32 R5, RZ, RZ, R4 ;  /* 0x000000ffff057224 */ /* 0x000fc800078e0004 */
[----:B------:R-:W-:-:S05]  /*1360*/  IMAD.HI.U32 R14, R12, R5, RZ ;  /* 0x000000050c0e7227 */ /* 0x000fca00078e00ff */
[----:B------:R-:W-:-:S05]  /*1370*/  IADD3 R4, -R14, RZ, RZ ;  /* 0x000000ff0e047210 */ /* 0x000fca0007ffe1ff */
[----:B------:R-:W-:Y:S01]  /*1380*/  IMAD R4, R7, R4, R5 ;  /* 0x0000000407047224 */ /* 0x000fe200078e0205 */
[----:B------:R-:W-:-:S04]  /*1390*/  SHF.R.S32.HI R5, RZ, 0x1f, R13 ;  /* 0x0000001fff057819 */ /* 0x000fc8000001140d */
[----:B------:R-:W-:-:S13]  /*13a0*/  ISETP.GT.U32.AND P1, PT, R7, R4, PT ;  /* 0x000000040700720c */ /* 0x000fda0003f24070 */
[----:B------:R-:W-:Y:S01]  /*13b0*/  @!P1 IMAD.IADD R4, R4, 0x1, -R7 ;  /* 0x0000000104049824 */ /* 0x000fe200078e0a07 */
[----:B------:R-:W-:Y:S02]  /*13c0*/  @!P1 IADD3 R14, R14, 0x1, RZ ;  /* 0x000000010e0e9810 */ /* 0x000fe40007ffe0ff */
[----:B------:R-:W-:Y:S02]  /*13d0*/  ISETP.NE.AND P1, PT, RZ, c[0x0][0x1c8], PT ;  /* 0x00007200ff007a0c */ /* 0x000fe40003f25270 */
[----:B------:R-:W-:Y:S01]  /*13e0*/  ISETP.GE.U32.AND P3, PT, R4, R7, PT ;  /* 0x000000070400720c */ /* 0x000fe20003f66070 */
[----:B------:R-:W-:Y:S01]  /*13f0*/  IMAD.MOV.U32 R7, RZ, RZ, R3 ;  /* 0x000000ffff077224 */ /* 0x000fe200078e0003 */
[----:B------:R-:W-:-:S03]  /*1400*/  LOP3.LUT R4, R24, c[0x0][0x1c8], RZ, 0x3c, !PT ;  /* 0x0000720018047a12 */ /* 0x000fc600078e3cff */
[----:B------:R-:W-:Y:S01]  /*1410*/  IMAD.WIDE.U32 R6, R13, c[0x0][0x198], R6 ;  /* 0x000066000d067a25 */ /* 0x000fe200078e0006 */
[----:B------:R-:W-:-:S03]  /*1420*/  ISETP.GE.AND P2, PT, R4, RZ, PT ;  /* 0x000000ff0400720c */ /* 0x000fc60003f46270 */
[----:B------:R-:W-:-:S04]  /*1430*/  IMAD R4, R5, c[0x0][0x198], RZ ;  /* 0x0000660005047a24 */ /* 0x000fc800078e02ff */
[----:B------:R-:W-:Y:S01]  /*1440*/  @P3 IADD3 R14, R14, 0x1, RZ ;  /* 0x000000010e0e3810 */ /* 0x000fe20007ffe0ff */
[----:B------:R-:W-:-:S04]  /*1450*/  IMAD R3, R13, c[0x0][0x19c], R4 ;  /* 0x000067000d037a24 */ /* 0x000fc800078e0204 */
[----:B------:R-:W-:Y:S01]  /*1460*/  IMAD.IADD R7, R7, 0x1, R3 ;  /* 0x0000000107077824 */ /* 0x000fe200078e0203 */
[----:B------:R-:W-:Y:S02]  /*1470*/  @!P2 IADD3 R14, -R14, RZ, RZ ;  /* 0x000000ff0e0ea210 */ /* 0x000fe40007ffe1ff */
[----:B------:R-:W-:-:S04]  /*1480*/  @!P1 LOP3.LUT R14, RZ, c[0x0][0x1c8], RZ, 0x33, !PT ;  /* 0x00007200ff0e9a12 */ /* 0x000fc800078e33ff */
[----:B------:R-:W-:Y:S01]  /*1490*/  SHF.R.S32.HI R15, RZ, 0x1f, R14 ;  /* 0x0000001fff0f7819 */ /* 0x000fe2000001140e */
[----:B------:R-:W-:-:S04]  /*14a0*/  IMAD.WIDE.U32 R6, R14, c[0x0][0x1b0], R6 ;  /* 0x00006c000e067a25 */ /* 0x000fc800078e0006 */
[----:B------:R-:W-:Y:S01]  /*14b0*/  IMAD R9, R15, c[0x0][0x1b0], RZ ;  /* 0x00006c000f097a24 */ /* 0x000fe200078e02ff */
[----:B------:R-:W-:-:S03]  /*14c0*/  MOV R18, R6 ;  /* 0x0000000600127202 */ /* 0x000fc60000000f00 */
        /* <DEDUP_REMOVED lines=13> */
.L_x_2406:
[----:B------:R-:W-:Y:S01]  /*15a0*/  ISETP.NE.AND P1, PT, R218, -0x1, PT ;  /* 0xffffffffda00780c */ /* 0x000fe20003f25270 */
[----:B------:R-:W-:Y:S01]  /*15b0*/  IMAD R15, R15, c[0x0][0x1b8], RZ ;  /* 0x00006e000f0f7a24 */ /* 0x000fe200078e02ff */
[----:B------:R-:W-:Y:S01]  /*15c0*/  SHF.R.S32.HI R3, RZ, 0x1f, R8 ;  /* 0x0000001fff037819 */ /* 0x000fe20000011408 */
[----:B------:R-:W-:Y:S01]  /*15d0*/  BSSY B0, `(.L_x_2408) ;  /* 0x000005e000007945 */ /* 0x000fe20003800000 */
[----:B------:R-:W-:Y:S01]  /*15e0*/  IADD3 R208, -R10, R217, RZ ;  /* 0x000000d90ad07210 */ /* 0x000fe20007ffe1ff */
[----:B------:R-:W-:Y:S01]  /*15f0*/  IMAD R4, R14, c[0x0][0x1bc], R15 ;  /* 0x00006f000e047a24 */ /* 0x000fe200078e020f */
[CC--:B------:R-:W-:Y:S02]  /*1600*/  LEA.HI R224, R3.reuse, R8.reuse, RZ, 0x3 ;  /* 0x0000000803e07211 */ /* 0x0c0fe400078f18ff */
[----:B------:R-:W-:Y:S02]  /*1610*/  LEA.HI R6, R3, R8, RZ, 0x6 ;  /* 0x0000000803067211 */ /* 0x000fe400078f30ff */
[----:B------:R-:W-:-:S02]  /*1620*/  SHF.R.S32.HI R25, RZ, 0x1f, R24 ;  /* 0x0000001fff197819 */ /* 0x000fc40000011418 */
[----:B------:R-:W-:Y:S01]  /*1630*/  LEA.HI R212, R3, R8, RZ, 0x5 ;  /* 0x0000000803d47211 */ /* 0x000fe200078f28ff */
[----:B------:R-:W-:Y:S01]  /*1640*/  @P1 IMAD.WIDE.U32 R16, R218, c[0x0][0x190], RZ ;  /* 0x00006400da101a25 */ /* 0x000fe200078e00ff */
[----:B------:R-:W-:-:S03]  /*1650*/  @!P1 SHF.R.S32.HI R7, RZ, 0x1f, R20 ;  /* 0x0000001fff079819 */ /* 0x000fc60000011414 */
[----:B------:R-:W-:Y:S02]  /*1660*/  @P1 IMAD R11, R218, c[0x0][0x194], R17 ;  /* 0x00006500da0b1a24 */ /* 0x000fe400078e0211 */
[----:B------:R-:W-:Y:S02]  /*1670*/  @!P1 IMAD R7, R7, c[0x0][0x178], RZ ;  /* 0x00005e0007079a24 */ /* 0x000fe400078e02ff */
[----:B------:R-:W-:Y:S02]  /*1680*/  @P1 IMAD.MOV.U32 R2, RZ, RZ, R16 ;  /* 0x000000ffff021224 */ /* 0x000fe400078e0010 */
[----:B-----5:R-:W-:Y:S01]  /*1690*/  @!P1 IMAD R0, R20, c[0x0][0x17c], R7 ;  /* 0x00005f0014009a24 */ /* 0x020fe200078e0207 */
[----:B------:R-:W-:Y:S01]  /*16a0*/  LOP3.LUT R7, R224, 0xfffffff8, RZ, 0xc0, !PT ;  /* 0xfffffff8e0077812 */ /* 0x000fe200078ec0ff */
[----:B------:R-:W-:Y:S01]  /*16b0*/  @!P1 IMAD.WIDE.U32 R16, R20, c[0x0][0x178], RZ ;  /* 0x00005e0014109a25 */ /* 0x000fe200078e00ff */
[----:B------:R-:W-:Y:S02]  /*16c0*/  SHF.R.S32.HI R224, RZ, 0x3, R224 ;  /* 0x00000003ffe07819 */ /* 0x000fe400000114e0 */
[----:B------:R-:W-:Y:S01]  /*16d0*/  IADD3 R12, -R7, R8, RZ ;  /* 0x00000008070c7210 */ /* 0x000fe20007ffe1ff */
[----:B------:R-:W-:Y:S01]  /*16e0*/  @!P1 IMAD.MOV.U32 R2, RZ, RZ, R16 ;  /* 0x000000ffff029224 */ /* 0x000fe200078e0010 */
[----:B------:R-:W-:Y:S01]  /*16f0*/  LEA.HI R16, R3, R8, RZ, 0x4 ;  /* 0x0000000803107211 */ /* 0x000fe200078f20ff */
[----:B------:R-:W-:Y:S01]  /*1700*/  @!P1 IMAD.IADD R11, R17, 0x1, R0 ;  /* 0x00000001110b9824 */ /* 0x000fe200078e0200 */
[--C-:B------:R-:W-:Y:S01]  /*1710*/  SHF.R.S32.HI R225, RZ, 0x1f, R224.reuse ;  /* 0x0000001fffe17819 */ /* 0x100fe200000114e0 */
[----:B------:R-:W-:Y:S01]  /*1720*/  IMAD.SHL.U32 R220, R12, 0x8, RZ ;  /* 0x000000080cdc7824 */ /* 0x000fe200078e00ff */
[----:B------:R-:W-:Y:S01]  /*1730*/  LOP3.LUT R7, R16, 0xfffffff0, RZ, 0xc0, !PT ;  /* 0xfffffff010077812 */ /* 0x000fe200078ec0ff */
[----:B------:R-:W-:Y:S01]  /*1740*/  IMAD.SHL.U32 R21, R224, 0x40, RZ ;  /* 0x00000040e0157824 */ /* 0x000fe200078e00ff */
[----:B------:R-:W-:Y:S01]  /*1750*/  LOP3.LUT R3, R212, 0xffffffe0, RZ, 0xc0, !PT ;  /* 0xffffffe0d4037812 */ /* 0x000fe200078ec0ff */
[----:B------:R-:W-:Y:S01]  /*1760*/  IMAD R181, R225, c[0x0][0x198], RZ ;  /* 0x00006600e1b57a24 */ /* 0x000fe200078e02ff */
[----:B------:R-:W-:Y:S01]  /*1770*/  IADD3 R7, -R7, R8, RZ ;  /* 0x0000000807077210 */ /* 0x000fe20007ffe1ff */
[----:B------:R-:W-:Y:S01]  /*1780*/  IMAD.WIDE R26, R27, 0x40, R224 ;  /* 0x000000401b1a7825 */ /* 0x000fe200078e02e0 */
[----:B------:R-:W-:-:S02]  /*1790*/  IADD3 R22, P1, R220, R22, RZ ;  /* 0x00000016dc167210 */ /* 0x000fc40007f3e0ff */
[----:B------:R-:W-:Y:S01]  /*17a0*/  SHF.R.S32.HI R221, RZ, 0x1f, R220 ;  /* 0x0000001fffdd7819 */ /* 0x000fe200000114dc */
[----:B------:R-:W-:Y:S01]  /*17b0*/  IMAD R181, R224, c[0x0][0x19c], R181 ;  /* 0x00006700e0b57a24 */ /* 0x000fe200078e02b5 */
[----:B------:R-:W-:Y:S02]  /*17c0*/  IADD3 R18, P2, R220, R18, RZ ;  /* 0x00000012dc127210 */ /* 0x000fe40007f5e0ff */
[----:B------:R-:W-:Y:S01]  /*17d0*/  SHF.R.S32.HI R0, RZ, 0x1f, R7 ;  /* 0x0000001fff007819 */ /* 0x000fe20000011407 */
[C---:B------:R-:W-:Y:S01]  /*17e0*/  IMAD.X R23, R221.reuse, 0x1, R19, P1 ;  /* 0x00000001dd177824 */ /* 0x040fe200008e0613 */
[----:B------:R-:W-:Y:S01]  /*17f0*/  IADD3 R38, P1, R224, R13, RZ ;  /* 0x0000000de0267210 */ /* 0x000fe20007f3e0ff */
[----:B------:R-:W-:Y:S01]  /*1800*/  IMAD.X R19, R221, 0x1, R9, P2 ;  /* 0x00000001dd137824 */ /* 0x000fe200010e0609 */
[----:B------:R-:W-:Y:S01]  /*1810*/  LEA.HI R0, R0, R7, RZ, 0x3 ;  /* 0x0000000700007211 */ /* 0x000fe200078f18ff */
[----:B------:R-:W-:Y:S01]  /*1820*/  IMAD.WIDE.U32 R14, R14, c[0x0][0x1b8], R22 ;  /* 0x00006e000e0e7a25 */ /* 0x000fe200078e0016 */
[----:B------:R-:W-:-:S02]  /*1830*/  LOP3.LUT R21, R21, 0x1c0, RZ, 0xc0, !PT ;  /* 0x000001c015157812 */ /* 0x000fc400078ec0ff */
[----:B------:R-:W-:Y:S01]  /*1840*/  SHF.R.S32.HI R212, RZ, 0x5, R212 ;  /* 0x00000005ffd47819 */ /* 0x000fe200000114d4 */
[----:B------:R-:W-:Y:S01]  /*1850*/  IMAD.SHL.U32 R9, R6, 0x8, RZ ;  /* 0x0000000806097824 */ /* 0x000fe200078e00ff */
[----:B------:R-:W-:Y:S01]  /*1860*/  LOP3.LUT R6, R0, 0xfffffff8, RZ, 0xc0, !PT ;  /* 0xfffffff800067812 */ /* 0x000fe200078ec0ff */
[----:B------:R-:W-:Y:S01]  /*1870*/  IMAD.WIDE.U32 R18, R224, c[0x0][0x198], R18 ;  /* 0x00006600e0127a25 */ /* 0x000fe200078e0012 */
[----:B------:R-:W-:Y:S02]  /*1880*/  IADD3 R15, R15, R4, RZ ;  /* 0x000000040f0f7210 */ /* 0x000fe40007ffe0ff */
[----:B------:R-:W-:Y:S01]  /*1890*/  LOP3.LUT R17, R21, 0x38, R220, 0xf8, !PT ;  /* 0x0000003815117812 */ /* 0x000fe200078ef8dc */
[----:B------:R-:W-:Y:S01]  /*18a0*/  IMAD.X R5, R225, 0x1, R5, P1 ;  /* 0x00000001e1057824 */ /* 0x000fe200008e0605 */
[----:B------:R-:W-:Y:S01]  /*18b0*/  SHF.R.U32.HI R216, RZ, 0x3, R21 ;  /* 0x00000003ffd87819 */ /* 0x000fe20000011615 */
[----:B------:R-:W-:Y:S01]  /*18c0*/  IMAD.MOV.U32 R180, RZ, RZ, R18 ;  /* 0x000000ffffb47224 */ /* 0x000fe200078e0012 */
[----:B------:R-:W-:Y:S01]  /*18d0*/  IADD3 R18, P1, R220, R2, RZ ;  /* 0x00000002dc127210 */ /* 0x000fe20007f3e0ff */
[----:B------:R-:W-:Y:S01]  /*18e0*/  IMAD.IADD R4, R7, 0x1, -R6 ;  /* 0x0000000107047824 */ /* 0x000fe200078e0a06 */
[----:B------:R-:W-:Y:S01]  /*18f0*/  LOP3.LUT R216, R17, R216, RZ, 0x3c, !PT ;  /* 0x000000d811d87212 */ /* 0x000fe200078e3cff */
[----:B------:R-:W-:Y:S01]  /*1900*/  IMAD.IADD R181, R19, 0x1, R181 ;  /* 0x0000000113b57824 */ /* 0x000fe200078e02b5 */
[----:B------:R-:W-:Y:S01]  /*1910*/  MOV R7, 0x10 ;  /* 0x0000001000077802 */ /* 0x000fe20000000f00 */
[----:B------:R-:W-:Y:S01]  /*1920*/  IMAD.X R19, R221, 0x1, R11, P1 ;  /* 0x00000001dd137824 */ /* 0x000fe200008e060b */
[----:B------:R-:W-:Y:S01]  /*1930*/  R2P PR, R4, 0x6 ;  /* 0x0000000604007804 */ /* 0x000fe20000000000 */
[----:B------:R-:W-:Y:S01]  /*1940*/  IMAD R5, R5, c[0x0][0x1a0], RZ ;  /* 0x0000680005057a24 */ /* 0x000fe200078e02ff */
[----:B------:R-:W-:Y:S01]  /*1950*/  ISETP.GE.AND P3, PT, R224, R208, PT ;  /* 0x000000d0e000720c */ /* 0x000fe20003f66270 */
[----:B------:R-:W-:Y:S01]  /*1960*/  IMAD R23, R25, c[0x0][0x1a8], RZ ;  /* 0x00006a0019177a24 */ /* 0x000fe200078e02ff */
[----:B------:R-:W-:Y:S01]  /*1970*/  LOP3.LUT R216, R216, 0xfffffe00, R9, 0xf8, !PT ;  /* 0xfffffe00d8d87812 */ /* 0x000fe200078ef809 */
[----:B------:R-:W-:Y:S01]  /*1980*/  IMAD R9, R38, c[0x0][0x1a4], R5 ;  /* 0x0000690026097a24 */ /* 0x000fe200078e0205 */
[----:B------:R-:W-:Y:S01]  /*1990*/  IADD3 R209, R220, 0x40, RZ ;  /* 0x00000040dcd17810 */ /* 0x000fe20007ffe0ff */
[----:B------:R-:W-:-:S02]  /*19a0*/  IMAD.MOV.U32 R5, RZ, RZ, 0x20 ;  /* 0x00000020ff057424 */ /* 0x000fc400078e00ff */
[C---:B------:R-:W-:Y:S02]  /*19b0*/  IMAD R23, R24.reuse, c[0x0][0x1ac], R23 ;  /* 0x00006b0018177a24 */ /* 0x040fe400078e0217 */
[----:B------:R-:W-:Y:S01]  /*19c0*/  IMAD.WIDE.U32 R18, R24, c[0x0][0x1a8], R18 ;  /* 0x00006a0018127a25 */ /* 0x000fe200078e0012 */
[----:B------:R-:W-:-:S03]  /*19d0*/  SEL R2, R5, 0xffffffe0, !P2 ;  /* 0xffffffe005027807 */ /* 0x000fc60005000000 */
[----:B------:R-:W-:Y:S01]  /*19e0*/  IMAD.WIDE.U32 R38, R38, c[0x0][0x1a0], R14 ;  /* 0x0000680026267a25 */ /* 0x000fe200078e000e */
[----:B------:R-:W-:-:S03]  /*19f0*/  IADD3 R23, R19, R23, RZ ;  /* 0x0000001713177210 */ /* 0x000fc60007ffe0ff */
[----:B------:R-:W-:Y:S01]  /*1a00*/  IMAD.IADD R14, R8, 0x1, -R3 ;  /* 0x00000001080e7824 */ /* 0x000fe200078e0a03 */
[----:B------:R-:W-:Y:S01]  /*1a10*/  SEL R3, R7, 0xfffffff0, !P1 ;  /* 0xfffffff007037807 */ /* 0x000fe20004800000 */
[----:B------:R-:W-:Y:S02]  /*1a20*/  IMAD.SHL.U32 R216, R216, 0x2, RZ ;  /* 0x00000002d8d87824 */ /* 0x000fe400078e00ff */
        /* <DEDUP_REMOVED lines=24> */
.L_x_2409:
[----:B------:R-:W-:Y:S05]  /*1bb0*/  BSYNC B0 ;  /* 0x0000000000007941 */ /* 0x000fea0003800000 */
.L_x_2408:
        /* <DEDUP_REMOVED lines=29> */
.L_x_2411:
[----:B------:R-:W-:Y:S05]  /*1d90*/  BSYNC B0 ;  /* 0x0000000000007941 */ /* 0x000fea0003800000 */
.L_x_2410:
        /* <DEDUP_REMOVED lines=29> */
.L_x_2413:
[----:B------:R-:W-:Y:S05]  /*1f70*/  BSYNC B0 ;  /* 0x0000000000007941 */ /* 0x000fea0003800000 */
.L_x_2412:
        /* <DEDUP_REMOVED lines=28> */
.L_x_2415:
[----:B------:R-:W-:Y:S05]  /*2140*/  BSYNC B0 ;  /* 0x0000000000007941 */ /* 0x000fea0003800000 */
.L_x_2414:
        /* <DEDUP_REMOVED lines=23> */
.L_x_2417:
[----:B------:R-:W-:Y:S05]  /*22c0*/  BSYNC B0 ;  /* 0x0000000000007941 */ /* 0x000fea0003800000 */
.L_x_2416:
        /* <DEDUP_REMOVED lines=25> */
.L_x_2419:
[----:B------:R-:W-:Y:S05]  /*2460*/  BSYNC B0 ;  /* 0x0000000000007941 */ /* 0x000fea0003800000 */
.L_x_2418:
[----:B------:R-:W-:Y:S01]  /*2470*/  ISETP.GE.AND P1, PT, R11, R6, PT ;  /* 0x000000060b00720c */ /* 0x000fe20003f26270 */
[----:B------:R-:W-:-:S12]  /*2480*/  BSSY B0, `(.L_x_2420) ;  /* 0x0000016000007945 */ /* 0x000fd80003800000 */
[----:B------:R-:W-:Y:S05]  /*2490*/  @P1 BRA `(.L_x_2421) ;  /* 0x0000014000001947 */ /* 0x000fea0003800000 */
[----:B------:R-:W-:Y:S01]  /*24a0*/  ISETP.GE.AND P2, PT, R220, c[0x0][0x220], PT ;  /* 0x00008800dc007a0c */ /* 0x000fe20003f46270 */
[----:B------:R-:W-:Y:S01]  /*24b0*/  IMAD.MOV.U32 R13, RZ, RZ, c[0x0][0x19c] ;  /* 0x00006700ff0d7624 */ /* 0x000fe200078e00ff */
[C---:B---3--:R-:W-:Y:S02]  /*24c0*/  LEA R18, P3, R134.reuse, R180, 0x5 ;  /* 0x000000b486127211 */ /* 0x048fe400078628ff */
        /* <DEDUP_REMOVED lines=17> */
.L_x_2421:
[----:B------:R-:W-:Y:S05]  /*25e0*/  BSYNC B0 ;  /* 0x0000000000007941 */ /* 0x000fea0003800000 */
.L_x_2420:
        /* <DEDUP_REMOVED lines=24> */
.L_x_2423:
[----:B------:R-:W-:Y:S05]  /*2770*/  BSYNC B0 ;  /* 0x0000000000007941 */ /* 0x000fea0003800000 */
.L_x_2422:
[----:B--23--:R-:W-:Y:S01]  /*2780*/  IADD3 R19, R224, 0x40, RZ ;  /* 0x00000040e0137810 */ /* 0x00cfe20007ffe0ff */
[----:B------:R-:W-:Y:S03]  /*2790*/  BSSY B0, `(.L_x_2424) ;  /* 0x0000017000007945 */ /* 0x000fe60003800000 */
[----:B------:R-:W-:-:S13]  /*27a0*/  ISETP.GE.AND P1, PT, R19, R6, PT ;  /* 0x000000061300720c */ /* 0x000fda0003f26270 */
[----:B------:R-:W-:Y:S05]  /*27b0*/  @P1 BRA `(.L_x_2425) ;  /* 0x0000014000001947 */ /* 0x000fea0003800000 */
[----:B------:R-:W-:Y:S01]  /*27c0*/  ISETP.GE.AND P2, PT, R220, c[0x0][0x220], PT ;  /* 0x00008800dc007a0c */ /* 0x000fe20003f46270 */
[----:B------:R-:W-:Y:S01]  /*27d0*/  IMAD.MOV.U32 R13, RZ, RZ, c[0x0][0x19c] ;  /* 0x00006700ff0d7624 */ /* 0x000fe200078e00ff */
[C---:B------:R-:W-:Y:S02]  /*27e0*/  LEA R15, P3, R134.reuse, R180, 0x6 ;  /* 0x000000b4860f7211 */ /* 0x040fe400078630ff */
        /* <DEDUP_REMOVED lines=17> */
.L_x_2425:
[----:B------:R-:W-:Y:S05]  /*2900*/  BSYNC B0 ;  /* 0x0000000000007941 */ /* 0x000fea0003800000 */
.L_x_2424:
        /* <DEDUP_REMOVED lines=25> */
.L_x_2427:
[----:B------:R-:W-:Y:S05]  /*2aa0*/  BSYNC B0 ;  /* 0x0000000000007941 */ /* 0x000fea0003800000 */
.L_x_2426:
        /* <DEDUP_REMOVED lines=25> */
.L_x_2429:
[----:B------:R-:W-:Y:S05]  /*2c40*/  BSYNC B0 ;  /* 0x0000000000007941 */ /* 0x000fea0003800000 */
.L_x_2428:
        /* <DEDUP_REMOVED lines=25> */
.L_x_2431:
[----:B------:R-:W-:Y:S05]  /*2de0*/  BSYNC B0 ;  /* 0x0000000000007941 */ /* 0x000fea0003800000 */
.L_x_2430:
[----:B------:R-:W-:Y:S01]  /*2df0*/  SHF.R.S32.HI R18, RZ, 0x1f, R20 ;  /* 0x0000001fff127819 */ /* 0x000fe20000011414 */
[----:B------:R-:W-:Y:S01]  /*2e00*/  IMAD.WIDE.U32 R24, R20, c[0x0][0x320], R24 ;  /* 0x0000c80014187a25 */ /* 0x000fe200078e0018 */
[----:B------:R-:W0:Y:S03]  /*2e10*/  LDGDEPBAR ;  /* 0x00000000000079af */ /* 0x000e260000000000 */
[----:B--2---:R-:W-:Y:S01]  /*2e20*/  IMAD R23, R18, c[0x0][0x320], RZ ;  /* 0x0000c80012177a24 */ /* 0x004fe200078e02ff */
[----:B------:R-:W-:-:S03]  /*2e30*/  LEA R22, P1, R24, c[0x0][0x318], 0x2 ;  /* 0x0000c60018167a11 */ /* 0x000fc600078210ff */
[----:B------:R-:W-:-:S04]  /*2e40*/  IMAD R23, R20, c[0x0][0x324], R23 ;  /* 0x0000c90014177a24 */ /* 0x000fc800078e0217 */
[----:B------:R-:W-:-:S05]  /*2e50*/  IMAD.IADD R23, R25, 0x1, R23 ;  /* 0x0000000119177824 */ /* 0x000fca00078e0217 */
[----:B------:R-:W-:-:S06]  /*2e60*/  LEA.HI.X R23, R24, c[0x0][0x31c], R23, 0x2, P1 ;  /* 0x0000c70018177a11 */ /* 0x000fcc00008f1417 */
[----:B------:R-:W2:Y:S01]  /*2e70*/  LDG.E R23, [R22.64] ;  /* 0x0000000c16177981 */ /* 0x000ea2000c1e1900 */
[----:B------:R-:W-:Y:S01]  /*2e80*/  SHF.R.S32.HI R27, RZ, 0x4, R16 ;  /* 0x00000004ff1b7819 */ /* 0x000fe20000011410 */
[----:B------:R-:W-:-:S04]  /*2e90*/  DEPBAR.LE SB0, 0x0 ;  /* 0x000080000000791a */ /* 0x000fc80000000000 */
[----:B------:R-:W-:Y:S01]  /*2ea0*/  LEA.HI R16, R16, R27, RZ, 0x1 ;  /* 0x0000001b10107211 */ /* 0x000fe200078f08ff */
[----:B------:R-:W-:Y:S01]  /*2eb0*/  IMAD.SHL.U32 R4, R4, 0x40, RZ ;  /* 0x0000004004047824 */ /* 0x000fe200078e00ff */
[----:B------:R-:W-:Y:S01]  /*2ec0*/  ISETP.GE.AND P2, PT, R224, R6, PT ;  /* 0x00000006e000720c */ /* 0x000fe20003f46270 */
[----:B------:R-:W-:Y:S01]  /*2ed0*/  BAR.SYNC.DEFER_BLOCKING 0x0 ;  /* 0x0000000000007b1d */ /* 0x000fe20000010000 */
[----:B------:R-:W-:Y:S01]  /*2ee0*/  LOP3.LUT R16, R16, 0xfffffffe, RZ, 0xc0, !PT ;  /* 0xfffffffe10107812 */ /* 0x000fe200078ec0ff */
[----:B------:R-:W-:Y:S01]  /*2ef0*/  IMAD.SHL.U32 R206, R12, 0x40, RZ ;  /* 0x000000400cce7824 */ /* 0x000fe200078e00ff */
[----:B------:R-:W-:Y:S01]  /*2f00*/  LOP3.LUT R4, R4, 0x1c0, RZ, 0xc0, !PT ;  /* 0x000001c004047812 */ /* 0x000fe200078ec0ff */
[----:B------:R-:W-:Y:S01]  /*2f10*/  IMAD.SHL.U32 R29, R224, 0x8, RZ ;  /* 0x00000008e01d7824 */ /* 0x000fe200078e00ff */
[----:B------:R-:W-:Y:S01]  /*2f20*/  SHF.R.S32.HI R213, RZ, 0x1f, R14 ;  /* 0x0000001fffd57819 */ /* 0x000fe2000001140e */
[----:B------:R-:W-:Y:S01]  /*2f30*/  IMAD.IADD R27, R27, 0x1, -R16 ;  /* 0x000000011b1b7824 */ /* 0x000fe200078e0a10 */
[----:B------:R-:W-:Y:S01]  /*2f40*/  LOP3.LUT R206, R206, 0x1c0, RZ, 0xc0, !PT ;  /* 0x000001c0cece7812 */ /* 0x000fe200078ec0ff */
[----:B------:R-:W-:Y:S01]  /*2f50*/  IMAD R10, R212, 0x10, R10 ;  /* 0x00000010d40a7824 */ /* 0x000fe200078e020a */
[----:B------:R-:W-:Y:S01]  /*2f60*/  LEA.HI R213, R213, R14, RZ, 0x2 ;  /* 0x0000000ed5d57211 */ /* 0x000fe200078f10ff */
[----:B------:R-:W-:Y:S01]  /*2f70*/  IMAD.SHL.U32 R25, R27, 0x8, RZ ;  /* 0x000000081b197824 */ /* 0x000fe200078e00ff */
[----:B------:R-:W-:Y:S01]  /*2f80*/  LOP3.LUT R29, R206, 0x8, R29, 0xf8, !PT ;  /* 0x00000008ce1d7812 */ /* 0x000fe200078ef81d */
[----:B------:R-:W-:Y:S01]  /*2f90*/  IMAD.SHL.U32 R214, R8, 0x2, RZ ;  /* 0x0000000208d67824 */ /* 0x000fe200078e00ff */
[----:B------:R-:W-:Y:S01]  /*2fa0*/  SHF.R.U32.HI R206, RZ, 0x3, R206 ;  /* 0x00000003ffce7819 */ /* 0x000fe200000116ce */
[----:B------:R-:W-:Y:S01]  /*2fb0*/  BSSY B0, `(.L_x_2432) ;  /* 0x000002d000007945 */ /* 0x000fe20003800000 */
[----:B------:R-:W-:-:S02]  /*2fc0*/  LOP3.LUT R25, R4, 0x8, R25, 0xf8, !PT ;  /* 0x0000000804197812 */ /* 0x000fc400078ef819 */
[----:B------:R-:W-:Y:S02]  /*2fd0*/  SHF.R.U32.HI R4, RZ, 0x3, R4 ;  /* 0x00000003ff047819 */ /* 0x000fe40000011604 */
[----:B------:R-:W-:Y:S02]  /*2fe0*/  LOP3.LUT R206, R29, R206, RZ, 0x3c, !PT ;  /* 0x000000ce1dce7212 */ /* 0x000fe400078e3cff */
[----:B------:R-:W-:Y:S01]  /*2ff0*/  LOP3.LUT R4, R25, R4, RZ, 0x3c, !PT ;  /* 0x0000000419047212 */ /* 0x000fe200078e3cff */
[----:B------:R-:W-:Y:S01]  /*3000*/  IMAD.SHL.U32 R25, R0, 0x40, RZ ;  /* 0x0000004000197824 */ /* 0x000fe200078e00ff */
[----:B------:R-:W-:Y:S01]  /*3010*/  SHF.R.S32.HI R29, RZ, 0x1f, R212 ;  /* 0x0000001fff1d7819 */ /* 0x000fe200000114d4 */
[----:B------:R3:W-:Y:S01]  /*3020*/  @P2 STS.128 [R216+0xc000], RZ ;  /* 0x00c000ffd8002388 */ /* 0x0007e20000000c00 */
[----:B------:R-:W2:Y:S01]  /*3030*/  MUFU.RCP R0, c[0x0][0x238] ;  /* 0x00008e0000007b08 */ /* 0x000ea20000001000 */
[----:B------:R-:W-:Y:S01]  /*3040*/  SHF.R.S32.HI R213, RZ, 0x2, R213 ;  /* 0x00000002ffd57819 */ /* 0x000fe200000114d5 */
[----:B------:R-:W-:Y:S01]  /*3050*/  IMAD R206, R27, 0x200, R206 ;  /* 0x000002001bce7824 */ /* 0x000fe200078e02ce */
[----:B------:R3:W-:Y:S01]  /*3060*/  @P2 STS.128 [R216+0x10000], RZ ;  /* 0x010000ffd8002388 */ /* 0x0007e20000000c00 */
[----:B------:R-:W-:-:S02]  /*3070*/  LOP3.LUT R25, R25, 0xfffffe00, RZ, 0xc0, !PT ;  /* 0xfffffe0019197812 */ /* 0x000fc400078ec0ff */
[----:B------:R-:W-:Y:S02]  /*3080*/  LEA.HI R29, R29, R212, RZ, 0x2 ;  /* 0x000000d41d1d7211 */ /* 0x000fe400078f10ff */
[----:B------:R-:W-:Y:S01]  /*3090*/  IADD3 R10, R10, 0x1, R213 ;  /* 0x000000010a0a7810 */ /* 0x000fe20007ffe0d5 */
[----:B------:R-:W-:Y:S01]  /*30a0*/  IMAD R207, R212, 0x400, R25 ;  /* 0x00000400d4cf7824 */ /* 0x000fe200078e0219 */
[----:B------:R-:W-:Y:S02]  /*30b0*/  LOP3.LUT R29, R29, 0xfffffffc, RZ, 0xc0, !PT ;  /* 0xfffffffc1d1d7812 */ /* 0x000fe400078ec0ff */
[----:B------:R-:W-:Y:S01]  /*30c0*/  LOP3.LUT P4, RZ, R12, 0x4, RZ, 0xc0, !PT ;  /* 0x000000040cff7812 */ /* 0x000fe2000788c0ff */
[----:B------:R-:W-:Y:S01]  /*30d0*/  IMAD.IADD R207, R4, 0x1, R207 ;  /* 0x0000000104cf7824 */ /* 0x000fe200078e02cf */
[----:B------:R-:W-:Y:S01]  /*30e0*/  LOP3.LUT P3, RZ, R12, 0x2, RZ, 0xc0, !PT ;  /* 0x000000020cff7812 */ /* 0x000fe2000786c0ff */
[----:B------:R-:W-:Y:S01]  /*30f0*/  IMAD.IADD R212, R212, 0x1, -R29 ;  /* 0x00000001d4d47824 */ /* 0x000fe200078e0a1d */
[----:B------:R-:W-:Y:S01]  /*3100*/  LEA R172, P1, R38, c[0x0][0x170], 0x1 ;  /* 0x00005c0026ac7a11 */ /* 0x000fe200078208ff */
[----:B------:R-:W-:Y:S01]  /*3110*/  IMAD.SHL.U32 R207, R207, 0x2, RZ ;  /* 0x00000002cfcf7824 */ /* 0x000fe200078e00ff */
[----:B------:R-:W-:-:S02]  /*3120*/  IADD3 R121, R120, R10, -R217 ;  /* 0x0000000a78797210 */ /* 0x000fc40007ffe8d9 */
[----:B------:R-:W-:Y:S02]  /*3130*/  LOP3.LUT R4, R4, R25, RZ, 0xfc, !PT ;  /* 0x0000001904047212 */ /* 0x000fe400078efcff */
[----:B------:R-:W-:Y:S02]  /*3140*/  SEL R5, R5, 0xffffffe0, !P4 ;  /* 0xffffffe005057807 */ /* 0x000fe40006000000 */
[----:B------:R-:W-:Y:S02]  /*3150*/  LOP3.LUT R214, R214, 0x6, RZ, 0xc0, !PT ;  /* 0x00000006d6d67812 */ /* 0x000fe400078ec0ff */
[----:B------:R-:W-:Y:S02]  /*3160*/  SEL R7, R7, 0xfffffff0, !P3 ;  /* 0xfffffff007077807 */ /* 0x000fe40005800000 */
[----:B------:R-:W-:Y:S02]  /*3170*/  LEA.HI.X R173, R38, c[0x0][0x174], R36, 0x1, P1 ;  /* 0x00005d0026ad7a11 */ /* 0x000fe400008f0c24 */
[----:B------:R-:W-:Y:S01]  /*3180*/  IADD3 R121, R121, c[0x0][0x2e8], RZ ;  /* 0x0000ba0079797a10 */ /* 0x000fe20007ffe0ff */
[----:B--2---:R-:W-:Y:S01]  /*3190*/  FMUL.FTZ R0, R23, R0 ;  /* 0x0000000017007220 */ /* 0x004fe20000410000 */
[----:B------:R-:W-:Y:S05]  /*31a0*/  @P2 BRA `(.L_x_2433) ;  /* 0x000000d000002947 */ /* 0x000fea0003800000 */
[----:B---3--:R-:W-:Y:S02]  /*31b0*/  ISETP.GE.AND P2, PT, R220, c[0x0][0x220], PT ;  /* 0x00008800dc007a0c */ /* 0x008fe40003f46270 */
        /* <DEDUP_REMOVED lines=12> */
.L_x_2433:
[----:B---3--:R-:W-:Y:S05]  /*3280*/  BSYNC B0 ;  /* 0x0000000000007941 */ /* 0x008fea0003800000 */
.L_x_2432:
        /* <DEDUP_REMOVED lines=19> */
[----:B----4-:R-:W-:-:S04]  /*33c0*/  LEA R20, P1, R222, R172, 0x1 ;  /* 0x000000acde147211 */ /* 0x010fc800078208ff */
[----:B------:R-:W-:-:S05]  /*33d0*/  LEA.HI.X R21, R222, R173, R219, 0x1, P1 ;  /* 0x000000adde157211 */ /* 0x000fca00008f0cdb */
[----:B------:R-:W-:Y:S01]  /*33e0*/  @!PT LDS RZ, [RZ] ;  /* 0x00000000fffff984 */ /* 0x000fe20000000800 */
[----:B------:R-:W-:Y:S01]  /*33f0*/  @!PT LDS RZ, [RZ] ;  /* 0x00000000fffff984 */ /* 0x000fe20000000800 */
[----:B------:R-:W-:Y:S01]  /*3400*/  @!PT LDS RZ, [RZ] ;  /* 0x00000000fffff984 */ /* 0x000fe20000000800 */
[----:B------:R4:W-:Y:S04]  /*3410*/  LDGSTS.E.BYPASS.LTC128B.128 [R216+0x10800], [R20.64+0x80] ;  /* 0x1080008014d87fae */ /* 0x0009e8000b901d4c */
.L_x_2435:
[----:B------:R-:W-:Y:S05]  /*3420*/  BSYNC B0 ;  /* 0x0000000000007941 */ /* 0x000fea0003800000 */
.L_x_2434:
        /* <DEDUP_REMOVED lines=10> */
[C---:B----4-:R-:W-:Y:S01]  /*34d0*/  @!P2 LEA R20, P3, R8.reuse, R172, 0x1 ;  /* 0x000000ac0814a211 */ /* 0x050fe200078608ff */
        /* <DEDUP_REMOVED lines=14> */
.L_x_2437:
[----:B------:R-:W-:Y:S05]  /*35c0*/  BSYNC B0 ;  /* 0x0000000000007941 */ /* 0x000fea0003800000 */
.L_x_2436:
        /* <DEDUP_REMOVED lines=26> */
.L_x_2439:
[----:B------:R-:W-:Y:S05]  /*3770*/  BSYNC B0 ;  /* 0x0000000000007941 */ /* 0x000fea0003800000 */
.L_x_2438:
        /* <DEDUP_REMOVED lines=25> */
.L_x_2441:
[----:B------:R-:W-:Y:S05]  /*3910*/  BSYNC B0 ;  /* 0x0000000000007941 */ /* 0x000fea0003800000 */
.L_x_2440:
        /* <DEDUP_REMOVED lines=26> */
.L_x_2443:
[----:B------:R-:W-:Y:S05]  /*3ac0*/  BSYNC B0 ;  /* 0x0000000000007941 */ /* 0x000fea0003800000 */
.L_x_2442:
        /* <DEDUP_REMOVED lines=26> */
.L_x_2445:
[----:B------:R-:W-:Y:S05]  /*3c70*/  BSYNC B0 ;  /* 0x0000000000007941 */ /* 0x000fea0003800000 */
.L_x_2444:
        /* <DEDUP_REMOVED lines=26> */
.L_x_2447:
[----:B------:R-:W-:Y:S05]  /*3e20*/  BSYNC B0 ;  /* 0x0000000000007941 */ /* 0x000fea0003800000 */
.L_x_2446:
[----:B------:R-:W-:Y:S01]  /*3e30*/  IMAD.SHL.U32 R206, R206, 0x2, RZ ;  /* 0x00000002cece7824 */ /* 0x000fe200078e00ff */
[----:B------:R-:W-:Y:S01]  /*3e40*/  LDSM.16.M88.4 R72, [R207] ;  /* 0x00000000cf48783b */ /* 0x000fe20000000200 */
[--C-:B------:R-:W-:Y:S01]  /*3e50*/  IMAD R205, R3, 0x2, R207.reuse ;  /* 0x0000000203cd7824 */ /* 0x100fe200078e02cf */
[----:B------:R-:W-:Y:S01]  /*3e60*/  IADD3 R183, R121, 0x8, RZ ;  /* 0x0000000879b77810 */ /* 0x000fe20007ffe0ff */
[--C-:B------:R-:W-:Y:S01]  /*3e70*/  IMAD R122, R7, 0x2, R206.reuse ;  /* 0x00000002077a7824 */ /* 0x100fe200078e02ce */
[----:B------:R-:W5:Y:S01]  /*3e80*/  LDSM.16.M88.4 R52, [R206+0x4000] ;  /* 0x00400000ce34783b */ /* 0x000f620000000200 */
[----:B------:R-:W-:Y:S01]  /*3e90*/  IMAD R203, R2, 0x2, R207 ;  /* 0x0000000202cb7824 */ /* 0x000fe200078e02cf */
[----:B------:R-:W-:Y:S01]  /*3ea0*/  IADD3 R6, R206, 0x4000, RZ ;  /* 0x00004000ce067810 */ /* 0x000fe20007ffe0ff */
[----:B------:R-:W-:Y:S01]  /*3eb0*/  IMAD R199, R5, 0x2, R206 ;  /* 0x0000000205c77824 */ /* 0x000fe200078e02ce */
[----:B------:R-:W1:Y:S01]  /*3ec0*/  LDSM.16.M88.4 R44, [R206+0x4800] ;  /* 0x00480000ce2c783b */ /* 0x000e620000000200 */
[----:B------:R-:W-:Y:S01]  /*3ed0*/  IMAD R202, R2, 0x2, R205 ;  /* 0x0000000202ca7824 */ /* 0x000fe200078e02cd */
[-C--:B------:R-:W-:Y:S01]  /*3ee0*/  IMNMX R184, R121, R120.reuse, PT ;  /* 0x0000007879b87217 */ /* 0x080fe20003800200 */
[----:B------:R-:W-:Y:S01]  /*3ef0*/  IMAD R204, R7, 0x2, R6 ;  /* 0x0000000207cc7824 */ /* 0x000fe200078e0206 */
[----:B------:R-:W2:Y:S01]  /*3f00*/  LDSM.16.M88.4 R32, [R206+0x5000] ;  /* 0x00500000ce20783b */ /* 0x000ea20000000200 */
[----:B------:R-:W-:-:S02]  /*3f10*/  IMNMX R183, R183, R120, PT ;  /* 0x00000078b7b77217 */ /* 0x000fc40003800200 */
[----:B------:R-:W-:Y:S01]  /*3f20*/  IMAD R201, R5, 0x2, R204 ;  /* 0x0000000205c97824 */ /* 0x000fe200078e02cc */
[----:B------:R-:W3:Y:S01]  /*3f30*/  LDSM.16.M88.4 R16, [R206+0x5800] ;  /* 0x00580000ce10783b */ /* 0x000ee20000000200 */
[----:B------:R-:W-:-:S03]  /*3f40*/  IMAD.IADD R5, R37, 0x1, R214 ;  /* 0x0000000125057824 */ /* 0x000fc600078e02d6 */
[----:B------:R-:W4:Y:S02]  /*3f50*/  LDSM.16.M88.4 R96, [R206+0x6000] ;  /* 0x00600000ce60783b */ /* 0x000f240000000200 */
[----:B------:R-:W-:Y:S02]  /*3f60*/  IADD3 R7, R5, 0x9, RZ ;  /* 0x0000000905077810 */ /* 0x000fe40007ffe0ff */
[----:B------:R-:W2:Y:S02]  /*3f70*/  LDSM.16.M88.4 R88, [R206+0x6800] ;  /* 0x00680000ce58783b */ /* 0x000ea40000000200 */
[C---:B------:R-:W-:Y:S02]  /*3f80*/  ISETP.GE.AND P4, PT, R7.reuse, R184, PT ;  /* 0x000000b80700720c */ /* 0x040fe40003f86270 */
[----:B------:R-:W2:Y:S01]  /*3f90*/  LDSM.16.M88.4 R80, [R206+0x7000] ;  /* 0x00700000ce50783b */ /* 0x000ea20000000200 */
[----:B------:R-:W-:-:S03]  /*3fa0*/  ISETP.GE.AND P2, PT, R7, R183, PT ;  /* 0x000000b70700720c */ /* 0x000fc60003f46270 */
[----:B-1----:R-:W1:Y:S04]  /*3fb0*/  LDSM.16.M88.4 R8, [R206+0x7800] ;  /* 0x00780000ce08783b */ /* 0x002e680000000200 */
[----:B------:R-:W-:Y:S04]  /*3fc0*/  LDSM.16.M88.4 R28, [R205] ;  /* 0x00000000cd1c783b */ /* 0x000fe80000000200 */
[----:B------:R-:W1:Y:S01]  /*3fd0*/  LDSM.16.M88.4 R24, [R122+0x4000] ;  /* 0x004000007a18783b */ /* 0x000e620000000200 */
[C---:B-----5:R-:W-:Y:S03]  /*3fe0*/  HMMA.16816.F32 R56, R72.reuse, R52, RZ ;  /* 0x000000344838723c */ /* 0x060fe600000018ff */
[----:B------:R-:W5:Y:S04]  /*3ff0*/  LDSM.16.M88.4 R64, [R122+0x6800] ;  /* 0x006800007a40783b */ /* 0x000f680000000200 */
[----:B------:R-:W1:Y:S01]  /*4000*/  LDSM.16.M88.4 R112, [R122+0x4800] ;  /* 0x004800007a70783b */ /* 0x000e620000000200 */
[C---:B------:R-:W-:Y:S03]  /*4010*/  HMMA.16816.F32 R52, R72.reuse, R54, RZ ;  /* 0x000000364834723c */ /* 0x040fe600000018ff */
[----:B------:R-:W-:Y:S04]  /*4020*/  LDSM.16.M88.4 R108, [R122+0x5000] ;  /* 0x005000007a6c783b */ /* 0x000fe80000000200 */
[----:B------:R-:W-:Y:S01]  /*4030*/  LDSM.16.M88.4 R104, [R122+0x5800] ;  /* 0x005800007a68783b */ /* 0x000fe20000000200 */
[C---:B------:R-:W-:Y:S03]  /*4040*/  HMMA.16816.F32 R48, R72.reuse, R44, RZ ;  /* 0x0000002c4830723c */ /* 0x040fe600000018ff */
[----:B------:R-:W-:Y:S04]  /*4050*/  LDSM.16.M88.4 R100, [R122+0x6000] ;  /* 0x006000007a64783b */ /* 0x000fe80000000200 */
[----:B------:R-:W-:Y:S01]  /*4060*/  LDSM.16.M88.4 R68, [R122+0x7800] ;  /* 0x007800007a44783b */ /* 0x000fe20000000200 */
[C---:B--2---:R-:W-:Y:S03]  /*4070*/  HMMA.16816.F32 R40, R72.reuse, R32, RZ ;  /* 0x000000204828723c */ /* 0x044fe600000018ff */
[----:B------:R-:W-:Y:S04]  /*4080*/  LDSM.16.M88.4 R60, [R203] ;  /* 0x00000000cb3c783b */ /* 0x000fe80000000200 */
[----:B------:R-:W-:Y:S01]  /*4090*/  LDSM.16.M88.4 R116, [R199+0x5800] ;  /* 0x00580000c774783b */ /* 0x000fe20000000200 */
[C---:B---34-:R-:W-:Y:S03]  /*40a0*/  HMMA.16816.F32 R20, R72.reuse, R16, RZ ;  /* 0x000000104814723c */ /* 0x058fe600000018ff */
        /* <DEDUP_REMOVED lines=20> */
[C---:B-1----:R-:W-:Y:S08]  /*41f0*/  HMMA.16816.F32 R84, R28.reuse, R8, R84 ;  /* 0x000000081c54723c */ /* 0x042ff00000001854 */
        /* <DEDUP_REMOVED lines=20> */
[C---:B---3--:R-:W-:Y:S08]  /*4340*/  HMMA.16816.F32 R48, R60.reuse, R64, R48 ;  /* 0x000000403c30723c */ /* 0x048ff00000001830 */
        /* <DEDUP_REMOVED lines=23> */
[----:B------:R-:W5:Y:S03]  /*44c0*/  LDSM.16.M88.4 R100, [R201+0x3000] ;  /* 0x00300000c964783b */ /* 0x000f660000000200 */
[C---:B------:R-:W-:Y:S08]  /*44d0*/  HMMA.16816.F32 R48, R28.reuse, R68, R48 ;  /* 0x000000441c30723c */ /* 0x040ff00000001830 */
[C---:B------:R-:W-:Y:S01]  /*44e0*/  HMMA.16816.F32 R44, R28.reuse, R70, R44 ;  /* 0x000000461c2c723c */ /* 0x040fe2000000182c */
[----:B------:R-:W4:Y:S07]  /*44f0*/  LDSM.16.M88.4 R68, [R201+0x3800] ;  /* 0x00380000c944783b */ /* 0x000f2e0000000200 */
[C---:B---3--:R-:W-:Y:S08]  /*4500*/  HMMA.16816.F32 R40, R28.reuse, R64, R40 ;  /* 0x000000401c28723c */ /* 0x048ff00000001828 */
        /* <DEDUP_REMOVED lines=8> */
[C---:B----4-:R-:W-:Y:S08]  /*4590*/  HMMA.16816.F32 R12, R28.reuse, R60, R12 ;  /* 0x0000003c1c0c723c */ /* 0x050ff0000000180c */
[C---:B------:R-:W-:Y:S01]  /*45a0*/  HMMA.16816.F32 R96, R28.reuse, R62, R96 ;  /* 0x0000003e1c60723c */ /* 0x040fe20000001860 */
[----:B------:R-:W3:Y:S07]  /*45b0*/  LDSM.16.M88.4 R60, [R206+0x8800] ;  /* 0x00880000ce3c783b */ /* 0x000eee0000000200 */
[C---:B-----5:R-:W-:Y:S08]  /*45c0*/  HMMA.16816.F32 R84, R28.reuse, R100, R84 ;  /* 0x000000641c54723c */ /* 0x060ff00000001854 */
        /* <DEDUP_REMOVED lines=13> */
[C---:B----4-:R-:W-:Y:S08]  /*46a0*/  HMMA.16816.F32 R12, R64.reuse, R28, R12 ;  /* 0x0000001c400c723c */ /* 0x050ff0000000180c */
[C---:B------:R-:W-:Y:S01]  /*46b0*/  HMMA.16816.F32 R96, R64.reuse, R30, R96 ;  /* 0x0000001e4060723c */ /* 0x040fe20000001860 */
[----:B------:R-:W3:Y:S07]  /*46c0*/  LDSM.16.M88.4 R28, [R122+0x9000] ;  /* 0x009000007a1c783b */ /* 0x000eee0000000200 */
[C---:B-1----:R-:W-:Y:S08]  /*46d0*/  HMMA.16816.F32 R92, R64.reuse, R8, R92 ;  /* 0x00000008405c723c */ /* 0x042ff0000000185c */
[C---:B------:R-:W-:Y:S01]  /*46e0*/  HMMA.16816.F32 R88, R64.reuse, R10, R88 ;  /* 0x0000000a4058723c */ /* 0x040fe20000001858 */
[----:B------:R-:W1:Y:S07]  /*46f0*/  LDSM.16.M88.4 R8, [R122+0x9800] ;  /* 0x009800007a08783b */ /* 0x000e6e0000000200 */
[C---:B------:R-:W-:Y:S01]  /*4700*/  HMMA.16816.F32 R44, R64.reuse, R62, R44 ;  /* 0x0000003e402c723c */ /* 0x040fe2000000182c */
[----:B------:R-:W4:Y:S07]  /*4710*/  LDSM.16.M88.4 R60, [R122+0x8800] ;  /* 0x008800007a3c783b */ /* 0x000f2e0000000200 */
[C---:B------:R-:W-:Y:S08]  /*4720*/  HMMA.16816.F32 R76, R64.reuse, R68, R76 ;  /* 0x00000044404c723c */ /* 0x040ff0000000184c */
[----:B------:R-:W-:Y:S01]  /*4730*/  HMMA.16816.F32 R72, R64, R70, R72 ;  /* 0x000000464048723c */ /* 0x000fe20000001848 */
[----:B------:R-:W-:Y:S07]  /*4740*/  LDSM.16.M88.4 R68, [R199+0x8000] ;  /* 0x00800000c744783b */ /* 0x000fee0000000200 */
[C---:B--2---:R-:W-:Y:S08]  /*4750*/  HMMA.16816.F32 R56, R112.reuse, R24, R56 ;  /* 0x000000187038723c */ /* 0x044ff00000001838 */
[----:B------:R-:W-:Y:S01]  /*4760*/  HMMA.16816.F32 R52, R112, R26, R52 ;  /* 0x0000001a7034723c */ /* 0x000fe20000001834 */
[----:B------:R-:W2:Y:S07]  /*4770*/  LDSM.16.M88.4 R24, [R203+0x2000] ;  /* 0x00200000cb18783b */ /* 0x000eae0000000200 */
[C---:B------:R-:W-:Y:S08]  /*4780*/  HMMA.16816.F32 R20, R64.reuse, R104, R20 ;  /* 0x000000684014723c */ /* 0x040ff00000001814 */
[C---:B------:R-:W-:Y:S01]  /*4790*/  HMMA.16816.F32 R16, R64.reuse, R106, R16 ;  /* 0x0000006a4010723c */ /* 0x040fe20000001810 */
[----:B------:R-:W-:Y:S07]  /*47a0*/  LDSM.16.M88.4 R104, [R122+0xb000] ;  /* 0x00b000007a68783b */ /* 0x000fee0000000200 */
[C---:B------:R-:W-:Y:S08]  /*47b0*/  HMMA.16816.F32 R84, R64.reuse, R100, R84 ;  /* 0x000000644054723c */ /* 0x040ff00000001854 */
[----:B------:R-:W-:Y:S01]  /*47c0*/  HMMA.16816.F32 R80, R64, R102, R80 ;  /* 0x000000664050723c */ /* 0x000fe20000001850 */
[----:B------:R-:W5:Y:S04]  /*47d0*/  LDSM.16.M88.4 R100, [R122+0xb800] ;  /* 0x00b800007a64783b */ /* 0x000f680000000200 */
[----:B------:R-:W2:Y:S03]  /*47e0*/  LDSM.16.M88.4 R64, [R199+0x8800] ;  /* 0x00880000c740783b */ /* 0x000ea60000000200 */
[C---:B---3--:R-:W-:Y:S08]  /*47f0*/  HMMA.16816.F32 R40, R112.reuse, R28, R40 ;  /* 0x0000001c7028723c */ /* 0x048ff00000001828 */
[C---:B------:R-:W-:Y:S01]  /*4800*/  HMMA.16816.F32 R32, R112.reuse, R30, R32 ;  /* 0x0000001e7020723c */ /* 0x040fe20000001820 */
[----:B------:R-:W-:Y:S07]  /*4810*/  LDSM.16.M88.4 R28, [R201+0x4000] ;  /* 0x00400000c91c783b */ /* 0x000fee0000000200 */
[C---:B-1----:R-:W-:Y:S08]  /*4820*/  HMMA.16816.F32 R20, R112.reuse, R8, R20 ;  /* 0x000000087014723c */ /* 0x042ff00000001814 */
[C---:B------:R-:W-:Y:S01]  /*4830*/  HMMA.16816.F32 R16, R112.reuse, R10, R16 ;  /* 0x0000000a7010723c */ /* 0x040fe20000001810 */
[----:B------:R-:W1:Y:S07]  /*4840*/  LDSM.16.M88.4 R8, [R202+0x2000] ;  /* 0x00200000ca08783b */ /* 0x000e6e0000000200 */
[C---:B----4-:R-:W-:Y:S08]  /*4850*/  HMMA.16816.F32 R48, R112.reuse, R60, R48 ;  /* 0x0000003c7030723c */ /* 0x050ff00000001830 */
[----:B------:R-:W-:Y:S01]  /*4860*/  HMMA.16816.F32 R44, R112, R62, R44 ;  /* 0x0000003e702c723c */ /* 0x000fe2000000182c */
[----:B------:R-:W3:Y:S07]  /*4870*/  LDSM.16.M88.4 R60, [R199+0x9000] ;  /* 0x00900000c73c783b */ /* 0x000eee0000000200 */
[C---:B--2---:R-:W-:Y:S08]  /*4880*/  HMMA.16816.F32 R56, R24.reuse, R68, R56 ;  /* 0x000000441838723c */ /* 0x044ff00000001838 */
[----:B------:R-:W-:Y:S01]  /*4890*/  HMMA.16816.F32 R68, R24, R70, R52 ;  /* 0x000000461844723c */ /* 0x000fe20000001834 */
[----:B------:R-:W2:Y:S07]  /*48a0*/  LDSM.16.M88.4 R52, [R199+0x9800] ;  /* 0x00980000c734783b */ /* 0x000eae0000000200 */
[C---:B-----5:R-:W-:Y:S08]  /*48b0*/  HMMA.16816.F32 R76, R112.reuse, R100, R76 ;  /* 0x00000064704c723c */ /* 0x060ff0000000184c */
[----:B------:R-:W-:Y:S01]  /*48c0*/  HMMA.16816.F32 R72, R112, R102, R72 ;  /* 0x000000667048723c */ /* 0x000fe20000001848 */
[----:B------:R-:W4:Y:S07]  /*48d0*/  LDSM.16.M88.4 R100, [R201+0x4800] ;  /* 0x00480000c964783b */ /* 0x000f2e0000000200 */
[----:B------:R-:W-:Y:S07]  /*48e0*/  HMMA.16816.F32 R48, R24, R64, R48 ;  /* 0x000000401830723c */ /* 0x000fee0000001830 */
[----:B------:R-:W-:Y:S01]  /*48f0*/  IADD3 R64, R5, 0x8, RZ ;  /* 0x0000000805407810 */ /* 0x000fe20007ffe0ff */
[----:B-1----:R-:W-:Y:S03]  /*4900*/  HMMA.16816.F32 R56, R8, R28, R56 ;  /* 0x0000001c0838723c */ /* 0x002fe60000001838 */
[----:B------:R1:W-:Y:S01]  /*4910*/  I2F R65, R64 ;  /* 0x0000004000417306 */ /* 0x0003e20000201400 */
[----:B------:R-:W-:-:S02]  /*4920*/  ISETP.GE.AND P5, PT, R64, R184, PT ;  /* 0x000000b84000720c */ /* 0x000fc40003fa6270 */
[----:B------:R-:W-:Y:S02]  /*4930*/  ISETP.GE.AND P1, PT, R64, R183, PT ;  /* 0x000000b74000720c */ /* 0x000fe40003f26270 */
[C---:B---3--:R-:W-:Y:S07]  /*4940*/  HMMA.16816.F32 R40, R24.reuse, R60, R40 ;  /* 0x0000003c1828723c */ /* 0x048fee0000001828 */
[----:B------:R-:W-:Y:S01]  /*4950*/  IADD3 R60, R5, 0x1, RZ ;  /* 0x00000001053c7810 */ /* 0x000fe20007ffe0ff */
[----:B------:R-:W-:Y:S03]  /*4960*/  HMMA.16816.F32 R44, R24, R66, R44 ;  /* 0x00000042182c723c */ /* 0x000fe6000000182c */
[----:B------:R3:W5:Y:S01]  /*4970*/  I2F R6, R60 ;  /* 0x0000003c00067306 */ /* 0x0007620000201400 */
[----:B------:R-:W-:-:S02]  /*4980*/  ISETP.GE.AND P6, PT, R60, R184, PT ;  /* 0x000000b83c00720c */ /* 0x000fc40003fc6270 */
[----:B------:R-:W-:Y:S02]  /*4990*/  ISETP.GE.AND P3, PT, R60, R183, PT ;  /* 0x000000b73c00720c */ /* 0x000fe40003f66270 */
[----:B------:R-:W-:Y:S01]  /*49a0*/  HMMA.16816.F32 R68, R8, R30, R68 ;  /* 0x0000001e0844723c */ /* 0x000fe20000001844 */
[----:B------:R-:W-:Y:S01]  /*49b0*/  LDSM.16.M88.4 R28, [R199+0xa000] ;  /* 0x00a00000c71c783b */ /* 0x000fe20000000200 */
[C---:B------:R-:W-:Y:S02]  /*49c0*/  IADD3 R66, R5.reuse, 0x11, RZ ;  /* 0x0000001105427810 */ /* 0x040fe40007ffe0ff */
[----:B-1----:R-:W-:-:S04]  /*49d0*/  IADD3 R64, R5, 0x18, RZ ;  /* 0x0000001805407810 */ /* 0x002fc80007ffe0ff */
[----:B------:R-:W-:Y:S01]  /*49e0*/  HMMA.16816.F32 R32, R24, R62, R32 ;  /* 0x0000003e1820723c */ /* 0x000fe20000001820 */
[----:B---3--:R-:W1:Y:S01]  /*49f0*/  LDSM.16.M88.4 R60, [R201+0x5000] ;  /* 0x00500000c93c783b */ /* 0x008e620000000200 */
[CC--:B-----5:R-:W-:Y:S02]  /*4a00*/  FFMA.FTZ R57, R0.reuse, R6.reuse, R57 ;  /* 0x0000000600397223 */ /* 0x0e0fe40000010039 */
[----:B------:R-:W-:-:S04]  /*4a10*/  FFMA.FTZ R6, R0, R6, R59 ;  /* 0x0000000600067223 */ /* 0x000fc8000001003b */
[----:B--2---:R-:W-:Y:S01]  /*4a20*/  HMMA.16816.F32 R20, R24, R52, R20 ;  /* 0x000000341814723c */ /* 0x004fe20000001814 */
[----:B------:R2:W3:Y:S06]  /*4a30*/  I2F R52, R7 ;  /* 0x0000000700347306 */ /* 0x0004ec0000201400 */
[----:B------:R-:W-:Y:S01]  /*4a40*/  IADD3 R53, R5, 0x10, RZ ;  /* 0x0000001005357810 */ /* 0x000fe20007ffe0ff */
[----:B----4-:R-:W-:Y:S01]  /*4a50*/  HMMA.16816.F32 R48, R8, R100, R48 ;  /* 0x000000640830723c */ /* 0x010fe20000001830 */
[----:B------:R-:W-:Y:S02]  /*4a60*/  FFMA.FTZ R68, R0, R65, R68 ;  /* 0x0000004100447223 */ /* 0x000fe40000010044 */
[----:B------:R4:W5:Y:S03]  /*4a70*/  I2F R59, R53 ;  /* 0x00000035003b7306 */ /* 0x0009660000201400 */
[----:B------:R-:W-:-:S02]  /*4a80*/  FSEL R68, R68, -INF , !P5 ;  /* 0xff80000044447808 */ /* 0x000fc40006800000 */
[----:B------:R-:W-:Y:S01]  /*4a90*/  HMMA.16816.F32 R44, R8, R102, R44 ;  /* 0x00000066082c723c */ /* 0x000fe2000000182c */
[----:B--2---:R-:W-:Y:S01]  /*4aa0*/  FSEL R7, R6, -INF , !P3 ;  /* 0xff80000006077808 */ /* 0x004fe20005800000 */
[CC--:B---3--:R-:W-:Y:S01]  /*4ab0*/  FFMA.FTZ R69, R0.reuse, R52.reuse, R69 ;  /* 0x0000003400457223 */ /* 0x0c8fe20000010045 */
[----:B------:R-:W-:Y:S01]  /*4ac0*/  ISETP.GE.AND P3, PT, R53, R183, PT ;  /* 0x000000b73500720c */ /* 0x000fe20003f66270 */
[----:B------:R-:W-:Y:S01]  /*4ad0*/  FFMA.FTZ R71, R0, R52, R71 ;  /* 0x0000003400477223 */ /* 0x000fe20000010047 */
[----:B------:R-:W2:Y:S01]  /*4ae0*/  I2F R6, R66 ;  /* 0x0000004200067306 */ /* 0x000ea20000201400 */
[-C--:B------:R-:W-:Y:S02]  /*4af0*/  ISETP.GE.AND P5, PT, R66, R184.reuse, PT ;  /* 0x000000b84200720c */ /* 0x080fe40003fa6270 */
[----:B------:R-:W-:Y:S07]  /*4b00*/  HMMA.16816.F32 R84, R112, R104, R84 ;  /* 0x000000687054723c */ /* 0x000fee0000001854 */
[----:B------:R-:W-:Y:S01]  /*4b10*/  FSEL R104, R57, -INF , !P6 ;  /* 0xff80000039687808 */ /* 0x000fe20007000000 */
[----:B------:R-:W-:Y:S01]  /*4b20*/  HMMA.16816.F32 R16, R24, R54, R16 ;  /* 0x000000361810723c */ /* 0x000fe20000001810 */
[----:B------:R-:W-:Y:S01]  /*4b30*/  ISETP.GE.AND P6, PT, R53, R184, PT ;  /* 0x000000b83500720c */ /* 0x000fe20003fc6270 */
[C---:B------:R-:W-:Y:S01]  /*4b40*/  FFMA.FTZ R57, R0.reuse, R65, R70 ;  /* 0x0000004100397223 */ /* 0x040fe20000010046 */
[----:B----4-:R-:W3:Y:S01]  /*4b50*/  LDSM.16.M88.4 R52, [R201+0x5800] ;  /* 0x00580000c934783b */ /* 0x010ee20000000200 */
[----:B------:R-:W4:Y:S01]  /*4b60*/  I2F R65, R64 ;  /* 0x0000004000417306 */ /* 0x000f220000201400 */
[CC--:B-----5:R-:W-:Y:S01]  /*4b70*/  FFMA.FTZ R48, R0.reuse, R59.reuse, R48 ;  /* 0x0000003b00307223 */ /* 0x0e0fe20000010030 */
[----:B------:R-:W-:Y:S01]  /*4b80*/  FSEL R70, R69, -INF , !P4 ;  /* 0xff80000045467808 */ /* 0x000fe20006000000 */
[C---:B------:R-:W-:Y:S01]  /*4b90*/  FFMA.FTZ R50, R0.reuse, R59, R50 ;  /* 0x0000003b00327223 */ /* 0x040fe20000010032 */
[----:B------:R-:W-:Y:S01]  /*4ba0*/  HMMA.16816.F32 R12, R112, R116, R12 ;  /* 0x00000074700c723c */ /* 0x000fe2000000180c */
[----:B------:R-:W-:Y:S01]  /*4bb0*/  FSEL R57, R57, -INF , !P1 ;  /* 0xff80000039397808 */ /* 0x000fe20004800000 */
[-C--:B--2---:R-:W-:Y:S01]  /*4bc0*/  FFMA.FTZ R51, R0, R6.reuse, R51 ;  /* 0x0000000600337223 */ /* 0x084fe20000010033 */
[----:B------:R-:W-:Y:S01]  /*4bd0*/  ISETP.GE.AND P1, PT, R66, R183, PT ;  /* 0x000000b74200720c */ /* 0x000fe20003f26270 */
[----:B------:R-:W-:Y:S01]  /*4be0*/  FFMA.FTZ R49, R0, R6, R49 ;  /* 0x0000000600317223 */ /* 0x000fe20000010031 */
[----:B------:R-:W-:-:S02]  /*4bf0*/  IADD3 R66, R5, 0x19, RZ ;  /* 0x0000001905427810 */ /* 0x000fc40007ffe0ff */
[----:B------:R-:W-:Y:S01]  /*4c00*/  FSEL R69, R71, -INF , !P2 ;  /* 0xff80000047457808 */ /* 0x000fe20005000000 */
[----:B------:R-:W-:Y:S01]  /*4c10*/  HMMA.16816.F32 R96, R112, R118, R96 ;  /* 0x000000767060723c */ /* 0x000fe20000001860 */
[----:B------:R-:W2:Y:S01]  /*4c20*/  I2F R59, R66 ;  /* 0x00000042003b7306 */ /* 0x000ea20000201400 */
[-C--:B------:R-:W-:Y:S01]  /*4c30*/  ISETP.GE.AND P4, PT, R64, R184.reuse, PT ;  /* 0x000000b84000720c */ /* 0x080fe20003f86270 */
[----:B----4-:R-:W-:Y:S01]  /*4c40*/  FFMA.FTZ R46, R0, R65, R46 ;  /* 0x00000041002e7223 */ /* 0x010fe2000001002e */
[----:B------:R-:W-:Y:S02]  /*4c50*/  ISETP.GE.AND P2, PT, R64, R183, PT ;  /* 0x000000b74000720c */ /* 0x000fe40003f46270 */
[----:B------:R-:W-:Y:S02]  /*4c60*/  FSEL R48, R48, -INF , !P6 ;  /* 0xff80000030307808 */ /* 0x000fe40007000000 */
[----:B-1----:R-:W-:Y:S01]  /*4c70*/  HMMA.16816.F32 R40, R8, R60, R40 ;  /* 0x0000003c0828723c */ /* 0x002fe20000001828 */
[----:B------:R-:W-:-:S02]  /*4c80*/  ISETP.GE.AND P6, PT, R66, R184, PT ;  /* 0x000000b84200720c */ /* 0x000fc40003fc6270 */
[----:B------:R-:W-:Y:S02]  /*4c90*/  IADD3 R64, R5, 0x20, RZ ;  /* 0x0000002005407810 */ /* 0x000fe40007ffe0ff */
[----:B------:R-:W-:Y:S02]  /*4ca0*/  FSEL R103, R46, -INF , !P2 ;  /* 0xff8000002e677808 */ /* 0x000fe40005000000 */
[----:B------:R-:W-:Y:S01]  /*4cb0*/  FSEL R6, R49, -INF , !P5 ;  /* 0xff80000031067808 */ /* 0x000fe20006800000 */
[----:B------:R-:W-:Y:S01]  /*4cc0*/  HMMA.16816.F32 R92, R112, R108, R92 ;  /* 0x0000006c705c723c */ /* 0x000fe2000000185c */
[CC--:B--2---:R-:W-:Y:S01]  /*4cd0*/  FFMA.FTZ R45, R0.reuse, R59.reuse, R45 ;  /* 0x0000003b002d7223 */ /* 0x0c4fe2000001002d */
[----:B------:R-:W1:Y:S01]  /*4ce0*/  I2F R49, R64 ;  /* 0x0000004000317306 */ /* 0x000e620000201400 */
[----:B------:R-:W-:Y:S01]  /*4cf0*/  FFMA.FTZ R47, R0, R59, R47 ;  /* 0x0000003b002f7223 */ /* 0x000fe2000001002f */
[----:B------:R-:W-:Y:S02]  /*4d00*/  IADD3 R61, R5, 0x28, RZ ;  /* 0x00000028053d7810 */ /* 0x000fe40007ffe0ff */
[----:B------:R-:W-:-:S02]  /*4d10*/  FSEL R100, R45, -INF , !P6 ;  /* 0xff8000002d647808 */ /* 0x000fc40007000000 */
[----:B------:R-:W-:Y:S01]  /*4d20*/  FSEL R109, R50, -INF , !P3 ;  /* 0xff800000326d7808 */ /* 0x000fe20005800000 */
[----:B------:R-:W-:Y:S01]  /*4d30*/  FFMA.FTZ R50, R0, R65, R44 ;  /* 0x0000004100327223 */ /* 0x000fe2000001002c */
[----:B------:R-:W-:Y:S01]  /*4d40*/  IADD3 R44, R5, 0x21, RZ ;  /* 0x00000021052c7810 */ /* 0x000fe20007ffe0ff */
[----:B------:R-:W-:Y:S01]  /*4d50*/  HMMA.16816.F32 R88, R112, R110, R88 ;  /* 0x0000006e7058723c */ /* 0x000fe20000001858 */
[-C--:B------:R-:W-:Y:S01]  /*4d60*/  ISETP.GE.AND P3, PT, R66, R183.reuse, PT ;  /* 0x000000b74200720c */ /* 0x080fe20003f66270 */
[----:B------:R-:W-:Y:S01]  /*4d70*/  I2F R59, R61 ;  /* 0x0000003d003b7306 */ /* 0x000fe20000201400 */
[----:B------:R-:W-:Y:S02]  /*4d80*/  FSEL R50, R50, -INF , !P4 ;  /* 0xff80000032327808 */ /* 0x000fe40006000000 */
[C---:B------:R-:W-:Y:S02]  /*4d90*/  ISETP.GE.AND P4, PT, R44.reuse, R184, PT ;  /* 0x000000b82c00720c */ /* 0x040fe40003f86270 */
[----:B------:R-:W-:Y:S01]  /*4da0*/  FSEL R111, R51, -INF , !P1 ;  /* 0xff800000336f7808 */ /* 0x000fe20004800000 */
[C---:B------:R-:W-:Y:S01]  /*4db0*/  HMMA.16816.F32 R12, R24.reuse, R28, R12 ;  /* 0x0000001c180c723c */ /* 0x040fe2000000180c */
[----:B------:R-:W-:Y:S01]  /*4dc0*/  ISETP.GE.AND P2, PT, R44, R183, PT ;  /* 0x000000b72c00720c */ /* 0x000fe20003f46270 */
[----:B------:R2:W4:Y:S01]  /*4dd0*/  I2F R51, R44 ;  /* 0x0000002c00337306 */ /* 0x0005220000201400 */
[----:B------:R-:W-:Y:S01]  /*4de0*/  FSEL R101, R47, -INF , !P3 ;  /* 0xff8000002f657808 */ /* 0x000fe20005800000 */
[CC--:B-1----:R-:W-:Y:S01]  /*4df0*/  FFMA.FTZ R176, R0.reuse, R49.reuse, R40 ;  /* 0x0000003100b07223 */ /* 0x0c2fe20000010028 */
[----:B------:R-:W-:Y:S01]  /*4e00*/  IADD3 R60, R5, 0x29, RZ ;  /* 0x00000029053c7810 */ /* 0x000fe20007ffe0ff */
[----:B------:R-:W-:Y:S01]  /*4e10*/  FFMA.FTZ R42, R0, R49, R42 ;  /* 0x00000031002a7223 */ /* 0x000fe2000001002a */
[----:B------:R-:W-:Y:S01]  /*4e20*/  ISETP.GE.AND P1, PT, R64, R183, PT ;  /* 0x000000b74000720c */ /* 0x000fe20003f26270 */
[----:B------:R-:W-:Y:S01]  /*4e30*/  HMMA.16816.F32 R96, R24, R30, R96 ;  /* 0x0000001e1860723c */ /* 0x000fe20000001860 */
[----:B------:R-:W1:Y:S01]  /*4e40*/  LDSM.16.M88.4 R28, [R199+0xa800] ;  /* 0x00a80000c71c783b */ /* 0x000e620000000200 */
[----:B------:R-:W-:Y:S01]  /*4e50*/  I2F R40, R60 ;  /* 0x0000003c00287306 */ /* 0x000fe20000201400 */
[----:B------:R-:W-:-:S02]  /*4e60*/  FSEL R177, R42, -INF , !P1 ;  /* 0xff8000002ab17808 */ /* 0x000fc40004800000 */
[----:B------:R-:W-:Y:S02]  /*4e70*/  IADD3 R42, R5, 0x31, RZ ;  /* 0x00000031052a7810 */ /* 0x000fe40007ffe0ff */
[-C--:B------:R-:W-:Y:S01]  /*4e80*/  ISETP.GE.AND P5, PT, R64, R184.reuse, PT ;  /* 0x000000b84000720c */ /* 0x080fe20003fa6270 */
[C---:B---3--:R-:W-:Y:S01]  /*4e90*/  HMMA.16816.F32 R20, R8.reuse, R52, R20 ;  /* 0x000000340814723c */ /* 0x048fe20000001814 */
[----:B------:R-:W-:Y:S01]  /*4ea0*/  ISETP.GE.AND P6, PT, R61, R184, PT ;  /* 0x000000b83d00720c */ /* 0x000fe20003fc6270 */
[----:B--2---:R-:W2:Y:S01]  /*4eb0*/  LDSM.16.M88.4 R44, [R201+0x6000] ;  /* 0x00600000c92c783b */ /* 0x004ea20000000200 */
[CC--:B----4-:R-:W-:Y:S01]  /*4ec0*/  FFMA.FTZ R178, R0.reuse, R51.reuse, R41 ;  /* 0x0000003300b27223 */ /* 0x0d0fe20000010029 */
[C---:B------:R-:W-:Y:S01]  /*4ed0*/  IADD3 R41, R5.reuse, 0x30, RZ ;  /* 0x0000003005297810 */ /* 0x040fe20007ffe0ff */
[----:B------:R-:W-:Y:S01]  /*4ee0*/  FFMA.FTZ R43, R0, R51, R43 ;  /* 0x00000033002b7223 */ /* 0x000fe2000001002b */
[----:B------:R-:W3:Y:S01]  /*4ef0*/  I2F R49, R42 ;  /* 0x0000002a00317306 */ /* 0x000ee20000201400 */
[----:B------:R-:W-:Y:S01]  /*4f00*/  IADD3 R51, R5, 0x38, RZ ;  /* 0x0000003805337810 */ /* 0x000fe20007ffe0ff */
[----:B------:R-:W-:Y:S01]  /*4f10*/  HMMA.16816.F32 R32, R8, R62, R32 ;  /* 0x0000003e0820723c */ /* 0x000fe20000001820 */
[----:B------:R-:W-:-:S02]  /*4f20*/  FSEL R178, R178, -INF , !P4 ;  /* 0xff800000b2b27808 */ /* 0x000fc40006000000 */
[----:B------:R-:W-:Y:S02]  /*4f30*/  FSEL R179, R43, -INF , !P2 ;  /* 0xff8000002bb37808 */ /* 0x000fe40005000000 */
[CC--:B------:R-:W-:Y:S02]  /*4f40*/  ISETP.GE.AND P4, PT, R41.reuse, R184.reuse, PT ;  /* 0x000000b82900720c */ /* 0x0c0fe40003f86270 */
[-C--:B------:R-:W-:Y:S01]  /*4f50*/  ISETP.GE.AND P2, PT, R41, R183.reuse, PT ;  /* 0x000000b72900720c */ /* 0x080fe20003f46270 */
[----:B------:R-:W-:Y:S01]  /*4f60*/  HMMA.16816.F32 R16, R8, R54, R16 ;  /* 0x000000360810723c */ /* 0x000fe20000001810 */
[----:B------:R-:W4:Y:S01]  /*4f70*/  I2F R41, R41 ;  /* 0x0000002900297306 */ /* 0x000f220000201400 */
[----:B------:R-:W-:Y:S02]  /*4f80*/  ISETP.GE.AND P3, PT, R61, R183, PT ;  /* 0x000000b73d00720c */ /* 0x000fe40003f66270 */
[----:B------:R-:W-:Y:S02]  /*4f90*/  FSEL R176, R176, -INF , !P5 ;  /* 0xff800000b0b07808 */ /* 0x000fe40006800000 */
[----:B------:R-:W-:-:S02]  /*4fa0*/  ISETP.GE.AND P5, PT, R60, R184, PT ;  /* 0x000000b83c00720c */ /* 0x000fc40003fa6270 */
[----:B------:R-:W-:Y:S01]  /*4fb0*/  ISETP.GE.AND P1, PT, R60, R183, PT ;  /* 0x000000b73c00720c */ /* 0x000fe20003f26270 */
[CC--:B---3--:R-:W-:Y:S01]  /*4fc0*/  FFMA.FTZ R142, R0.reuse, R49.reuse, R21 ;  /* 0x00000031008e7223 */ /* 0x0c8fe20000010015 */
[----:B------:R-:W-:Y:S01]  /*4fd0*/  HMMA.16816.F32 R80, R112, R106, R80 ;  /* 0x0000006a7050723c */ /* 0x000fe20000001850 */
[----:B------:R-:W-:-:S05]  /*4fe0*/  FFMA.FTZ R23, R0, R49, R23 ;  /* 0x0000003100177223 */ /* 0x000fca0000010017 */
[C---:B------:R-:W-:Y:S02]  /*4ff0*/  FFMA.FTZ R32, R0.reuse, R59, R32 ;  /* 0x0000003b00207223 */ /* 0x040fe40000010020 */
[C---:B----4-:R-:W-:Y:S01]  /*5000*/  FFMA.FTZ R20, R0.reuse, R41, R20 ;  /* 0x0000002900147223 */ /* 0x050fe20000010014 */
[C---:B-1----:R-:W-:Y:S01]  /*5010*/  HMMA.16816.F32 R92, R24.reuse, R28, R92 ;  /* 0x0000001c185c723c */ /* 0x042fe2000000185c */
[C---:B------:R-:W-:Y:S01]  /*5020*/  FFMA.FTZ R34, R0.reuse, R59, R34 ;  /* 0x0000003b00227223 */ /* 0x040fe20000010022 */
[----:B------:R-:W1:Y:S01]  /*5030*/  I2F R29, R51 ;  /* 0x00000033001d7306 */ /* 0x000e620000201400 */
[-C--:B------:R-:W-:Y:S01]  /*5040*/  FFMA.FTZ R33, R0, R40.reuse, R33 ;  /* 0x0000002800217223 */ /* 0x080fe20000010021 */
[----:B------:R-:W-:Y:S01]  /*5050*/  FSEL R66, R20, -INF , !P4 ;  /* 0xff80000014427808 */ /* 0x000fe20006000000 */
[----:B------:R-:W-:Y:S01]  /*5060*/  FFMA.FTZ R35, R0, R40, R35 ;  /* 0x0000002800237223 */ /* 0x000fe20000010023 */
[----:B------:R-:W-:Y:S01]  /*5070*/  FSEL R186, R32, -INF , !P6 ;  /* 0xff80000020ba7808 */ /* 0x000fe20007000000 */
[----:B------:R-:W-:Y:S01]  /*5080*/  FFMA.FTZ R22, R0, R41, R22 ;  /* 0x0000002900167223 */ /* 0x000fe20000010016 */
[----:B------:R-:W-:Y:S01]  /*5090*/  IADD3 R28, R5, 0x39, RZ ;  /* 0x00000039051c7810 */ /* 0x000fe20007ffe0ff */
[----:B------:R-:W-:Y:S01]  /*50a0*/  HMMA.16816.F32 R88, R24, R30, R88 ;  /* 0x0000001e1858723c */ /* 0x000fe20000001858 */
[----:B------:R-:W-:-:S02]  /*50b0*/  FSEL R141, R34, -INF , !P3 ;  /* 0xff800000228d7808 */ /* 0x000fc40005800000 */
[----:B------:R-:W3:Y:S01]  /*50c0*/  I2F R20, R28 ;  /* 0x0000001c00147306 */ /* 0x000ee20000201400 */
[CC--:B------:R-:W-:Y:S02]  /*50d0*/  ISETP.GE.AND P6, PT, R42.reuse, R184.reuse, PT ;  /* 0x000000b82a00720c */ /* 0x0c0fe40003fc6270 */
[----:B------:R-:W-:Y:S02]  /*50e0*/  ISETP.GE.AND P3, PT, R42, R183, PT ;  /* 0x000000b72a00720c */ /* 0x000fe40003f66270 */
[----:B------:R-:W-:Y:S01]  /*50f0*/  FSEL R174, R33, -INF , !P5 ;  /* 0xff80000021ae7808 */ /* 0x000fe20006800000 */
[C---:B--2---:R-:W-:Y:S01]  /*5100*/  HMMA.16816.F32 R40, R8.reuse, R44, R12 ;  /* 0x0000002c0828723c */ /* 0x044fe2000000180c */
[----:B------:R-:W-:Y:S01]  /*5110*/  FSEL R139, R35, -INF , !P1 ;  /* 0xff800000238b7808 */ /* 0x000fe20004800000 */
[----:B------:R-:W2:Y:S01]  /*5120*/  LDSM.16.M88.4 R12, [R201+0x6800] ;  /* 0x00680000c90c783b */ /* 0x000ea20000000200 */
[----:B------:R-:W-:Y:S01]  /*5130*/  FSEL R143, R22, -INF , !P2 ;  /* 0xff800000168f7808 */ /* 0x000fe20005000000 */
[CC--:B-1----:R-:W-:Y:S01]  /*5140*/  FFMA.FTZ R16, R0.reuse, R29.reuse, R16 ;  /* 0x0000001d00107223 */ /* 0x0c2fe20000010010 */
[----:B------:R-:W-:Y:S01]  /*5150*/  IADD3 R22, R5, 0x40, RZ ;  /* 0x0000004005167810 */ /* 0x000fe20007ffe0ff */
[----:B------:R-:W1:Y:S01]  /*5160*/  LDSM.16.M88.4 R32, [R199+0xb000] ;  /* 0x00b00000c720783b */ /* 0x000e620000000200 */
[C---:B------:R-:W-:Y:S01]  /*5170*/  FFMA.FTZ R18, R0.reuse, R29, R18 ;  /* 0x0000001d00127223 */ /* 0x040fe20000010012 */
[C---:B------:R-:W-:Y:S01]  /*5180*/  ISETP.GE.AND P5, PT, R51.reuse, R184, PT ;  /* 0x000000b83300720c */ /* 0x040fe20003fa6270 */
[----:B------:R-:W4:Y:S01]  /*5190*/  I2F R21, R22 ;  /* 0x0000001600157306 */ /* 0x000f220000201400 */
[CC--:B---3--:R-:W-:Y:S01]  /*51a0*/  FFMA.FTZ R17, R0.reuse, R20.reuse, R17 ;  /* 0x0000001400117223 */ /* 0x0c8fe20000010011 */
[----:B------:R-:W-:Y:S01]  /*51b0*/  ISETP.GE.AND P1, PT, R51, R183, PT ;  /* 0x000000b73300720c */ /* 0x000fe20003f26270 */
[----:B------:R-:W-:Y:S01]  /*51c0*/  FFMA.FTZ R149, R0, R20, R19 ;  /* 0x0000001400957223 */ /* 0x000fe20000010013 */
[----:B------:R-:W-:Y:S01]  /*51d0*/  ISETP.GE.AND P4, PT, R28, R184, PT ;  /* 0x000000b81c00720c */ /* 0x000fe20003f86270 */
[----:B------:R-:W-:Y:S01]  /*51e0*/  HMMA.16816.F32 R96, R8, R46, R96 ;  /* 0x0000002e0860723c */ /* 0x000fe20000001860 */
[----:B------:R-:W-:-:S02]  /*51f0*/  FSEL R146, R16, -INF , !P5 ;  /* 0xff80000010927808 */ /* 0x000fc40006800000 */
[----:B------:R-:W-:Y:S02]  /*5200*/  FSEL R155, R18, -INF , !P1 ;  /* 0xff800000129b7808 */ /* 0x000fe40004800000 */
[----:B------:R-:W-:Y:S02]  /*5210*/  FSEL R136, R17, -INF , !P4 ;  /* 0xff80000011887808 */ /* 0x000fe40006000000 */
[----:B------:R-:W3:Y:S01]  /*5220*/  LDSM.16.M88.4 R16, [R199+0xb800] ;  /* 0x00b80000c710783b */ /* 0x000ee20000000200 */
[----:B------:R-:W-:Y:S02]  /*5230*/  ISETP.GE.AND P2, PT, R28, R183, PT ;  /* 0x000000b71c00720c */ /* 0x000fe40003f46270 */
[----:B------:R-:W-:Y:S01]  /*5240*/  IADD3 R20, R5, 0x48, RZ ;  /* 0x0000004805147810 */ /* 0x000fe20007ffe0ff */
[-C--:B----4-:R-:W-:Y:S01]  /*5250*/  FFMA.FTZ R40, R0, R21.reuse, R40 ;  /* 0x0000001500287223 */ /* 0x090fe20000010028 */
[----:B------:R-:W-:Y:S01]  /*5260*/  FSEL R142, R142, -INF , !P6 ;  /* 0xff8000008e8e7808 */ /* 0x000fe20007000000 */
[----:B------:R-:W-:Y:S01]  /*5270*/  FFMA.FTZ R42, R0, R21, R42 ;  /* 0x00000015002a7223 */ /* 0x000fe2000001002a */
[----:B------:R-:W-:Y:S01]  /*5280*/  FSEL R157, R23, -INF , !P3 ;  /* 0xff800000179d7808 */ /* 0x000fe20005800000 */
[----:B------:R4:W5:Y:S01]  /*5290*/  I2F R31, R20 ;  /* 0x00000014001f7306 */ /* 0x0009620000201400 */
[----:B------:R-:W-:-:S02]  /*52a0*/  FSEL R149, R149, -INF , !P2 ;  /* 0xff80000095957808 */ /* 0x000fc40005000000 */
[CC--:B------:R-:W-:Y:S02]  /*52b0*/  ISETP.GE.AND P6, PT, R22.reuse, R184.reuse, PT ;  /* 0x000000b81600720c */ /* 0x0c0fe40003fc6270 */
[-C--:B------:R-:W-:Y:S02]  /*52c0*/  ISETP.GE.AND P3, PT, R22, R183.reuse, PT ;  /* 0x000000b71600720c */ /* 0x080fe40003f66270 */
[CC--:B------:R-:W-:Y:S02]  /*52d0*/  ISETP.GE.AND P4, PT, R20.reuse, R184.reuse, PT ;  /* 0x000000b81400720c */ /* 0x0c0fe40003f86270 */
[----:B------:R-:W-:Y:S02]  /*52e0*/  ISETP.GE.AND P2, PT, R20, R183, PT ;  /* 0x000000b71400720c */ /* 0x000fe40003f46270 */
[C---:B------:R-:W-:Y:S01]  /*52f0*/  IADD3 R29, R5.reuse, 0x41, RZ ;  /* 0x00000041051d7810 */ /* 0x040fe20007ffe0ff */
[----:B--2---:R-:W-:Y:S01]  /*5300*/  HMMA.16816.F32 R92, R8, R12, R92 ;  /* 0x0000000c085c723c */ /* 0x004fe2000000185c */
[----:B------:R-:W-:Y:S01]  /*5310*/  IADD3 R28, R5, 0x49, RZ ;  /* 0x00000049051c7810 */ /* 0x000fe20007ffe0ff */
[----:B----4-:R-:W2:Y:S01]  /*5320*/  LDSM.16.M88.4 R20, [R201+0x7000] ;  /* 0x00700000c914783b */ /* 0x010ea20000000200 */
[C---:B------:R-:W-:Y:S01]  /*5330*/  ISETP.GE.AND P5, PT, R29.reuse, R184, PT ;  /* 0x000000b81d00720c */ /* 0x040fe20003fa6270 */
[C---:B-----5:R-:W-:Y:S01]  /*5340*/  FFMA.FTZ R96, R0.reuse, R31, R96 ;  /* 0x0000001f00607223 */ /* 0x060fe20000010060 */
[----:B------:R-:W-:Y:S01]  /*5350*/  ISETP.GE.AND P1, PT, R29, R183, PT ;  /* 0x000000b71d00720c */ /* 0x000fe20003f26270 */
[----:B------:R-:W-:Y:S01]  /*5360*/  FFMA.FTZ R98, R0, R31, R98 ;  /* 0x0000001f00627223 */ /* 0x000fe20000010062 */
[----:B------:R-:W4:Y:S01]  /*5370*/  I2F R29, R29 ;  /* 0x0000001d001d7306 */ /* 0x000f220000201400 */
[----:B-1----:R-:W-:Y:S01]  /*5380*/  HMMA.16816.F32 R84, R24, R32, R84 ;  /* 0x000000201854723c */ /* 0x002fe20000001854 */
[----:B------:R-:W-:-:S02]  /*5390*/  FSEL R162, R40, -INF , !P6 ;  /* 0xff80000028a27808 */ /* 0x000fc40007000000 */
[----:B------:R-:W-:Y:S02]  /*53a0*/  FSEL R175, R42, -INF , !P3 ;  /* 0xff8000002aaf7808 */ /* 0x000fe40005800000 */
[C---:B------:R-:W-:Y:S02]  /*53b0*/  ISETP.GE.AND P6, PT, R28.reuse, R184, PT ;  /* 0x000000b81c00720c */ /* 0x040fe40003fc6270 */
[----:B------:R-:W-:Y:S01]  /*53c0*/  IADD3 R32, R5, 0x50, RZ ;  /* 0x0000005005207810 */ /* 0x000fe20007ffe0ff */
[----:B------:R-:W-:Y:S01]  /*53d0*/  HMMA.16816.F32 R88, R8, R14, R88 ;  /* 0x0000000e0858723c */ /* 0x000fe20000001858 */
[----:B------:R-:W1:Y:S01]  /*53e0*/  LDSM.16.M88.4 R12, [R201+0x7800] ;  /* 0x00780000c90c783b */ /* 0x000e620000000200 */
[----:B------:R-:W-:Y:S01]  /*53f0*/  ISETP.GE.AND P3, PT, R28, R183, PT ;  /* 0x000000b71c00720c */ /* 0x000fe20003f66270 */
[----:B------:R-:W-:-:S04]  /*5400*/  DEPBAR.LE SB0, 0x0 ;  /* 0x000080000000791a */ /* 0x000fc80000000000 */
[----:B------:R-:W5:Y:S01]  /*5410*/  I2F R28, R28 ;  /* 0x0000001c001c7306 */ /* 0x000f620000201400 */
[CC--:B----4-:R-:W-:Y:S01]  /*5420*/  FFMA.FTZ R41, R0.reuse, R29.reuse, R41 ;  /* 0x0000001d00297223 */ /* 0x0d0fe20000010029 */
[C---:B---3--:R-:W-:Y:S01]  /*5430*/  HMMA.16816.F32 R76, R24.reuse, R16, R76 ;  /* 0x00000010184c723c */ /* 0x048fe2000000184c */
[----:B------:R-:W-:Y:S01]  /*5440*/  FFMA.FTZ R43, R0, R29, R43 ;  /* 0x0000001d002b7223 */ /* 0x000fe2000001002b */
[----:B------:R-:W-:Y:S02]  /*5450*/  IADD3 R33, R5, 0x51, RZ ;  /* 0x0000005105217810 */ /* 0x000fe40007ffe0ff */
[----:B------:R-:W-:Y:S02]  /*5460*/  FSEL R156, R41, -INF , !P5 ;  /* 0xff800000299c7808 */ /* 0x000fe40006800000 */
[----:B------:R-:W3:Y:S01]  /*5470*/  I2F R29, R32 ;  /* 0x00000020001d7306 */ /* 0x000ee20000201400 */
[----:B------:R-:W-:Y:S01]  /*5480*/  FSEL R161, R43, -INF , !P1 ;  /* 0xff8000002ba17808 */ /* 0x000fe20004800000 */
[----:B------:R-:W-:Y:S01]  /*5490*/  HMMA.16816.F32 R80, R24, R34, R80 ;  /* 0x000000221850723c */ /* 0x000fe20000001850 */
[----:B------:R-:W-:-:S02]  /*54a0*/  ISETP.GE.AND P5, PT, R32, R184, PT ;  /* 0x000000b82000720c */ /* 0x000fc40003fa6270 */
[----:B------:R-:W-:Y:S02]  /*54b0*/  ISETP.GE.AND P1, PT, R32, R183, PT ;  /* 0x000000b72000720c */ /* 0x000fe40003f26270 */
[----:B------:R-:W-:Y:S01]  /*54c0*/  FSEL R158, R96, -INF , !P4 ;  /* 0xff800000609e7808 */ /* 0x000fe20006000000 */
[CC--:B-----5:R-:W-:Y:S01]  /*54d0*/  FFMA.FTZ R97, R0.reuse, R28.reuse, R97 ;  /* 0x0000001c00617223 */ /* 0x0e0fe20000010061 */
[----:B------:R-:W4:Y:S01]  /*54e0*/  I2F R30, R33 ;  /* 0x00000021001e7306 */ /* 0x000f220000201400 */
[----:B------:R-:W-:Y:S01]  /*54f0*/  HMMA.16816.F32 R72, R24, R18, R72 ;  /* 0x000000121848723c */ /* 0x000fe20000001848 */
[----:B------:R-:W-:Y:S01]  /*5500*/  FFMA.FTZ R99, R0, R28, R99 ;  /* 0x0000001c00637223 */ /* 0x000fe20000010063 */
[----:B------:R-:W-:Y:S02]  /*5510*/  IADD3 R28, R5, 0x59, RZ ;  /* 0x00000059051c7810 */ /* 0x000fe40007ffe0ff */
[----:B------:R-:W-:Y:S01]  /*5520*/  FSEL R171, R98, -INF , !P2 ;  /* 0xff80000062ab7808 */ /* 0x000fe20005000000 */
[----:B---3--:R-:W-:-:S02]  /*5530*/  FFMA.FTZ R92, R0, R29, R92 ;  /* 0x0000001d005c7223 */ /* 0x008fc4000001005c */
[----:B------:R-:W3:Y:S01]  /*5540*/  I2F R16, R28 ;  /* 0x0000001c00107306 */ /* 0x000ee20000201400 */
[C---:B--2---:R-:W-:Y:S01]  /*5550*/  HMMA.16816.F32 R84, R8.reuse, R20, R84 ;  /* 0x000000140854723c */ /* 0x044fe20000001854 */
[C---:B------:R-:W-:Y:S01]  /*5560*/  FFMA.FTZ R94, R0.reuse, R29, R94 ;  /* 0x0000001d005e7223 */ /* 0x040fe2000001005e */
[C---:B------:R-:W-:Y:S02]  /*5570*/  IADD3 R29, R5.reuse, 0x60, RZ ;  /* 0x00000060051d7810 */ /* 0x040fe40007ffe0ff */
[C---:B------:R-:W-:Y:S02]  /*5580*/  IADD3 R32, R5.reuse, 0x58, RZ ;  /* 0x0000005805207810 */ /* 0x040fe40007ffe0ff */
[C---:B------:R-:W-:Y:S01]  /*5590*/  IADD3 R18, R5.reuse, 0x70, RZ ;  /* 0x0000007005127810 */ /* 0x040fe20007ffe0ff */
[----:B------:R-:W2:Y:S01]  /*55a0*/  I2F R17, R29 ;  /* 0x0000001d00117306 */ /* 0x000ea20000201400 */
[----:B------:R-:W-:Y:S01]  /*55b0*/  IADD3 R21, R5, 0x61, RZ ;  /* 0x0000006105157810 */ /* 0x000fe20007ffe0ff */
[----:B-1----:R-:W-:Y:S01]  /*55c0*/  HMMA.16816.F32 R76, R8, R12, R76 ;  /* 0x0000000c084c723c */ /* 0x002fe2000000184c */
[C---:B----4-:R-:W-:Y:S01]  /*55d0*/  FFMA.FTZ R93, R0.reuse, R30, R93 ;  /* 0x0000001e005d7223 */ /* 0x050fe2000001005d */
[C---:B------:R-:W-:Y:S01]  /*55e0*/  ISETP.GE.AND P4, PT, R33.reuse, R184, PT ;  /* 0x000000b82100720c */ /* 0x040fe20003f86270 */
[----:B------:R-:W-:Y:S01]  /*55f0*/  FFMA.FTZ R95, R0, R30, R95 ;  /* 0x0000001e005f7223 */ /* 0x000fe2000001005f */
[----:B------:R-:W-:-:S02]  /*5600*/  ISETP.GE.AND P2, PT, R33, R183, PT ;  /* 0x000000b72100720c */ /* 0x000fc40003f46270 */
[----:B------:R-:W1:Y:S01]  /*5610*/  I2F R31, R32 ;  /* 0x00000020001f7306 */ /* 0x000e620000201400 */
[CC--:B---3--:R-:W-:Y:S01]  /*5620*/  FFMA.FTZ R89, R0.reuse, R16.reuse, R89 ;  /* 0x0000001000597223 */ /* 0x0c8fe20000010059 */
[C---:B------:R-:W-:Y:S01]  /*5630*/  HMMA.16816.F32 R80, R8.reuse, R22, R80 ;  /* 0x000000160850723c */ /* 0x040fe20000001850 */
[C---:B------:R-:W-:Y:S01]  /*5640*/  FFMA.FTZ R91, R0.reuse, R16, R91 ;  /* 0x00000010005b7223 */ /* 0x040fe2000001005b */
[----:B------:R-:W-:Y:S02]  /*5650*/  IADD3 R16, R5, 0x69, RZ ;  /* 0x0000006905107810 */ /* 0x000fe40007ffe0ff */
[----:B------:R-:W-:Y:S02]  /*5660*/  FSEL R160, R97, -INF , !P6 ;  /* 0xff80000061a07808 */ /* 0x000fe40007000000 */
[----:B------:R-:W3:Y:S01]  /*5670*/  I2F R20, R21 ;  /* 0x0000001500147306 */ /* 0x000ee20000201400 */
[CC--:B--2---:R-:W-:Y:S01]  /*5680*/  FFMA.FTZ R84, R0.reuse, R17.reuse, R84 ;  /* 0x0000001100547223 */ /* 0x0c4fe20000010054 */
[----:B------:R-:W-:Y:S01]  /*5690*/  HMMA.16816.F32 R72, R8, R14, R72 ;  /* 0x0000000e0848723c */ /* 0x000fe20000001848 */
[----:B------:R-:W-:Y:S01]  /*56a0*/  FFMA.FTZ R86, R0, R17, R86 ;  /* 0x0000001100567223 */ /* 0x000fe20000010056 */
[----:B------:R-:W-:-:S02]  /*56b0*/  FSEL R165, R99, -INF , !P3 ;  /* 0xff80000063a57808 */ /* 0x000fc40005800000 */
[-C--:B------:R-:W-:Y:S02]  /*56c0*/  ISETP.GE.AND P6, PT, R32, R184.reuse, PT ;  /* 0x000000b82000720c */ /* 0x080fe40003fc6270 */
[----:B------:R-:W2:Y:S01]  /*56d0*/  I2F R17, R18 ;  /* 0x0000001200117306 */ /* 0x000ea20000201400 */
[----:B------:R-:W-:Y:S01]  /*56e0*/  IADD3 R8, R5, 0x78, RZ ;  /* 0x0000007805087810 */ /* 0x000fe20007ffe0ff */
[----:B-1----:R-:W-:Y:S01]  /*56f0*/  FFMA.FTZ R88, R0, R31, R88 ;  /* 0x0000001f00587223 */ /* 0x002fe20000010058 */
[----:B------:R-:W-:Y:S01]  /*5700*/  ISETP.GE.AND P3, PT, R32, R183, PT ;  /* 0x000000b72000720c */ /* 0x000fe20003f66270 */
[C---:B------:R-:W-:Y:S01]  /*5710*/  FFMA.FTZ R90, R0.reuse, R31, R90 ;  /* 0x0000001f005a7223 */ /* 0x040fe2000001005a */
[----:B------:R-:W-:Y:S02]  /*5720*/  FSEL R168, R93, -INF , !P4 ;  /* 0xff8000005da87808 */ /* 0x000fe40006000000 */
[----:B------:R-:W-:Y:S01]  /*5730*/  FSEL R167, R95, -INF , !P2 ;  /* 0xff8000005fa77808 */ /* 0x000fe20005000000 */
[----:B------:R-:W1:Y:S01]  /*5740*/  I2F R12, R16 ;  /* 0x00000010000c7306 */ /* 0x000e620000201400 */
[C---:B------:R-:W-:Y:S01]  /*5750*/  ISETP.GE.AND P4, PT, R29.reuse, R184, PT ;  /* 0x000000b81d00720c */ /* 0x040fe20003f86270 */
[CC--:B---3--:R-:W-:Y:S01]  /*5760*/  FFMA.FTZ R85, R0.reuse, R20.reuse, R85 ;  /* 0x0000001400557223 */ /* 0x0c8fe20000010055 */
[----:B------:R-:W-:Y:S01]  /*5770*/  ISETP.GE.AND P2, PT, R29, R183, PT ;  /* 0x000000b71d00720c */ /* 0x000fe20003f46270 */
[----:B------:R-:W-:Y:S01]  /*5780*/  FFMA.FTZ R87, R0, R20, R87 ;  /* 0x0000001400577223 */ /* 0x000fe20000010057 */
[----:B------:R-:W-:-:S02]  /*5790*/  IADD3 R22, R5, 0x68, RZ ;  /* 0x0000006805167810 */ /* 0x000fc40007ffe0ff */
[----:B------:R-:W-:Y:S01]  /*57a0*/  FSEL R166, R88, -INF , !P6 ;  /* 0xff80000058a67808 */ /* 0x000fe20007000000 */
[----:B------:R-:W3:Y:S01]  /*57b0*/  I2F R11, R8 ;  /* 0x00000008000b7306 */ /* 0x000ee20000201400 */
[----:B------:R-:W-:Y:S01]  /*57c0*/  FSEL R163, R90, -INF , !P3 ;  /* 0xff8000005aa37808 */ /* 0x000fe20005800000 */
[CC--:B--2---:R-:W-:Y:S01]  /*57d0*/  FFMA.FTZ R76, R0.reuse, R17.reuse, R76 ;  /* 0x00000011004c7223 */ /* 0x0c4fe2000001004c */
[C---:B------:R-:W-:Y:S01]  /*57e0*/  ISETP.GE.AND P6, PT, R21.reuse, R184, PT ;  /* 0x000000b81500720c */ /* 0x040fe20003fc6270 */
[----:B------:R-:W-:Y:S01]  /*57f0*/  FFMA.FTZ R67, R0, R17, R78 ;  /* 0x0000001100437223 */ /* 0x000fe2000001004e */
[-C--:B------:R-:W-:Y:S02]  /*5800*/  ISETP.GE.AND P3, PT, R21, R183.reuse, PT ;  /* 0x000000b71500720c */ /* 0x080fe40003f66270 */
[----:B------:R-:W-:Y:S01]  /*5810*/  FSEL R154, R84, -INF , !P4 ;  /* 0xff800000549a7808 */ /* 0x000fe20006000000 */
[----:B------:R-:W2:Y:S01]  /*5820*/  I2F R19, R22 ;  /* 0x0000001600137306 */ /* 0x000ea20000201400 */
[----:B------:R-:W-:Y:S01]  /*5830*/  FSEL R153, R86, -INF , !P2 ;  /* 0xff80000056997808 */ /* 0x000fe20005000000 */
[----:B-1----:R-:W-:Y:S01]  /*5840*/  FFMA.FTZ R81, R0, R12, R81 ;  /* 0x0000000c00517223 */ /* 0x002fe20000010051 */
[----:B------:R-:W-:Y:S01]  /*5850*/  ISETP.GE.AND P4, PT, R16, R184, PT ;  /* 0x000000b81000720c */ /* 0x000fe20003f86270 */
[----:B------:R-:W-:Y:S01]  /*5860*/  FFMA.FTZ R83, R0, R12, R83 ;  /* 0x0000000c00537223 */ /* 0x000fe20000010053 */
[----:B------:R-:W-:-:S02]  /*5870*/  ISETP.GE.AND P2, PT, R16, R183, PT ;  /* 0x000000b71000720c */ /* 0x000fc40003f46270 */
[----:B------:R-:W-:Y:S01]  /*5880*/  IADD3 R16, R5, 0x71, RZ ;  /* 0x0000007105107810 */ /* 0x000fe20007ffe0ff */
[----:B------:R-:W1:Y:S01]  /*5890*/  I2F R9, R5 ;  /* 0x0000000500097306 */ /* 0x000e620000201400 */
[----:B------:R-:W-:Y:S01]  /*58a0*/  FSEL R152, R85, -INF , !P6 ;  /* 0xff80000055987808 */ /* 0x000fe20007000000 */
[CC--:B---3--:R-:W-:Y:S01]  /*58b0*/  FFMA.FTZ R72, R0.reuse, R11.reuse, R72 ;  /* 0x0000000b00487223 */ /* 0x0c8fe20000010048 */
[----:B------:R-:W-:Y:S01]  /*58c0*/  FSEL R151, R87, -INF , !P3 ;  /* 0xff80000057977808 */ /* 0x000fe20005800000 */
[----:B------:R-:W-:Y:S01]  /*58d0*/  FFMA.FTZ R63, R0, R11, R74 ;  /* 0x0000000b003f7223 */ /* 0x000fe2000001004a */
[C---:B------:R-:W-:Y:S02]  /*58e0*/  ISETP.GE.AND P6, PT, R18.reuse, R184, PT ;  /* 0x000000b81200720c */ /* 0x040fe40003fc6270 */
[----:B------:R-:W-:Y:S01]  /*58f0*/  ISETP.GE.AND P3, PT, R18, R183, PT ;  /* 0x000000b71200720c */ /* 0x000fe20003f66270 */
[----:B------:R-:W3:Y:S01]  /*5900*/  I2F R13, R16 ;  /* 0x00000010000d7306 */ /* 0x000ee20000201400 */
[----:B------:R-:W-:Y:S01]  /*5910*/  IADD3 R10, R5, 0x79, RZ ;  /* 0x00000079050a7810 */ /* 0x000fe20007ffe0ff */
[-C--:B--2---:R-:W-:Y:S01]  /*5920*/  FFMA.FTZ R80, R0, R19.reuse, R80 ;  /* 0x0000001300507223 */ /* 0x084fe20000010050 */
[----:B------:R-:W-:Y:S01]  /*5930*/  FSEL R144, R76, -INF , !P6 ;  /* 0xff8000004c907808 */ /* 0x000fe20007000000 */
[----:B------:R-:W-:Y:S01]  /*5940*/  FFMA.FTZ R82, R0, R19, R82 ;  /* 0x0000001300527223 */ /* 0x000fe20000010052 */
[----:B------:R-:W-:-:S02]  /*5950*/  FSEL R67, R67, -INF , !P3 ;  /* 0xff80000043437808 */ /* 0x000fc40005800000 */
[CC--:B------:R-:W-:Y:S01]  /*5960*/  ISETP.GE.AND P6, PT, R5.reuse, R184.reuse, PT ;  /* 0x000000b80500720c */ /* 0x0c0fe20003fc6270 */
[----:B-1----:R-:W-:Y:S01]  /*5970*/  FFMA.FTZ R58, R0, R9, R58 ;  /* 0x00000009003a7223 */ /* 0x002fe2000001003a */
[----:B------:R-:W-:Y:S01]  /*5980*/  BAR.SYNC.DEFER_BLOCKING 0x0 ;  /* 0x0000000000007b1d */ /* 0x000fe20000010000 */
[----:B------:R-:W-:Y:S02]  /*5990*/  ISETP.GE.AND P3, PT, R5, R183, PT ;  /* 0x000000b70500720c */ /* 0x000fe40003f66270 */
[----:B------:R-:W-:Y:S02]  /*59a0*/  FSEL R148, R81, -INF , !P4 ;  /* 0xff80000051947808 */ /* 0x000fe40006000000 */
[----:B------:R-:W-:Y:S01]  /*59b0*/  FSEL R170, R92, -INF , !P5 ;  /* 0xff8000005caa7808 */ /* 0x000fe20006800000 */
[----:B------:R-:W1:Y:S01]  /*59c0*/  I2F R5, R10 ;  /* 0x0000000a00057306 */ /* 0x000e620000201400 */
[----:B------:R-:W-:Y:S01]  /*59d0*/  FSEL R169, R94, -INF , !P1 ;  /* 0xff8000005ea97808 */ /* 0x000fe20004800000 */
[-C--:B---3--:R-:W-:Y:S01]  /*59e0*/  FFMA.FTZ R77, R0, R13.reuse, R77 ;  /* 0x0000000d004d7223 */ /* 0x088fe2000001004d */
[-C--:B------:R-:W-:Y:S01]  /*59f0*/  ISETP.GE.AND P4, PT, R8, R184.reuse, PT ;  /* 0x000000b80800720c */ /* 0x080fe20003f86270 */
[----:B------:R-:W-:Y:S01]  /*5a00*/  FFMA.FTZ R65, R0, R13, R79 ;  /* 0x0000000d00417223 */ /* 0x000fe2000001004f */
[----:B------:R-:W-:-:S02]  /*5a10*/  ISETP.GE.AND P5, PT, R28, R184, PT ;  /* 0x000000b81c00720c */ /* 0x000fc40003fa6270 */
[----:B------:R-:W-:Y:S02]  /*5a20*/  ISETP.GE.AND P1, PT, R28, R183, PT ;  /* 0x000000b71c00720c */ /* 0x000fe40003f26270 */
[----:B------:R-:W-:Y:S02]  /*5a30*/  FSEL R138, R72, -INF , !P4 ;  /* 0xff800000488a7808 */ /* 0x000fe40006000000 */
[----:B------:R-:W-:Y:S02]  /*5a40*/  FSEL R164, R89, -INF , !P5 ;  /* 0xff80000059a47808 */ /* 0x000fe40006800000 */
[----:B------:R-:W-:Y:S02]  /*5a50*/  FSEL R159, R91, -INF , !P1 ;  /* 0xff8000005b9f7808 */ /* 0x000fe40004800000 */
[----:B------:R-:W-:Y:S01]  /*5a60*/  ISETP.GE.AND P4, PT, R185, 0x2, PT ;  /* 0x00000002b900780c */ /* 0x000fe20003f86270 */
[-C--:B-1----:R-:W-:Y:S01]  /*5a70*/  FFMA.FTZ R64, R0, R5.reuse, R73 ;  /* 0x0000000500407223 */ /* 0x082fe20000010049 */
[----:B------:R-:W-:Y:S01]  /*5a80*/  ISETP.GE.AND P5, PT, R22, R184, PT ;  /* 0x000000b81600720c */ /* 0x000fe20003fa6270 */
[----:B------:R-:W-:Y:S01]  /*5a90*/  FFMA.FTZ R61, R0, R5, R75 ;  /* 0x00000005003d7223 */ /* 0x000fe2000001004b */
[----:B------:R-:W-:-:S02]  /*5aa0*/  ISETP.GE.AND P1, PT, R22, R183, PT ;  /* 0x000000b71600720c */ /* 0x000fc40003f26270 */
[----:B------:R-:W-:Y:S02]  /*5ab0*/  FSEL R150, R80, -INF , !P5 ;  /* 0xff80000050967808 */ /* 0x000fe40006800000 */
[----:B------:R-:W-:Y:S02]  /*5ac0*/  FSEL R147, R82, -INF , !P1 ;  /* 0xff80000052937808 */ /* 0x000fe40004800000 */
[C---:B------:R-:W-:Y:S02]  /*5ad0*/  ISETP.GE.AND P5, PT, R16.reuse, R184, PT ;  /* 0x000000b81000720c */ /* 0x040fe40003fa6270 */
[-C--:B------:R-:W-:Y:S02]  /*5ae0*/  ISETP.GE.AND P1, PT, R16, R183.reuse, PT ;  /* 0x000000b71000720c */ /* 0x080fe40003f26270 */
[----:B------:R-:W-:Y:S02]  /*5af0*/  FSEL R145, R83, -INF , !P2 ;  /* 0xff80000053917808 */ /* 0x000fe40005000000 */
[----:B------:R-:W-:Y:S01]  /*5b00*/  ISETP.GE.AND P2, PT, R8, R183, PT ;  /* 0x000000b70800720c */ /* 0x000fe20003f46270 */
[----:B------:R-:W-:Y:S01]  /*5b10*/  FFMA.FTZ R8, R0, R9, R56 ;  /* 0x0000000900087223 */ /* 0x000fe20000010038 */
[----:B------:R-:W-:-:S02]  /*5b20*/  FSEL R140, R77, -INF , !P5 ;  /* 0xff8000004d8c7808 */ /* 0x000fc40006800000 */
[----:B------:R-:W-:Y:S02]  /*5b30*/  FSEL R65, R65, -INF , !P1 ;  /* 0xff80000041417808 */ /* 0x000fe40004800000 */
[C---:B------:R-:W-:Y:S02]  /*5b40*/  ISETP.GE.AND P5, PT, R10.reuse, R184, PT ;  /* 0x000000b80a00720c */ /* 0x040fe40003fa6270 */
[----:B------:R-:W-:Y:S02]  /*5b50*/  ISETP.GE.AND P1, PT, R10, R183, PT ;  /* 0x000000b70a00720c */ /* 0x000fe40003f26270 */
[----:B------:R-:W-:Y:S02]  /*5b60*/  FSEL R63, R63, -INF , !P2 ;  /* 0xff8000003f3f7808 */ /* 0x000fe40005000000 */
[----:B------:R-:W-:Y:S02]  /*5b70*/  FSEL R8, R8, -INF , !P6 ;  /* 0xff80000008087808 */ /* 0x000fe40007000000 */
[----:B------:R-:W-:-:S02]  /*5b80*/  FSEL R5, R58, -INF , !P3 ;  /* 0xff8000003a057808 */ /* 0x000fc40005800000 */
[----:B------:R-:W-:Y:S02]  /*5b90*/  FSEL R64, R64, -INF , !P5 ;  /* 0xff80000040407808 */ /* 0x000fe40006800000 */
[----:B------:R-:W-:Y:S01]  /*5ba0*/  FSEL R61, R61, -INF , !P1 ;  /* 0xff8000003d3d7808 */ /* 0x000fe20004800000 */
[----:B------:R-:W-:Y:S05]  /*5bb0*/  @!P4 BRA `(.L_x_2448) ;  /* 0x00000e200000c947 */ /* 0x000fea0003800000 */
[----:B------:R-:W-:Y:S05]  /*5bc0*/  @!P0 BRA `(.L_x_2449) ;  /* 0x0000039000008947 */ /* 0x000fea0003800000 */
[----:B------:R-:W1:Y:S01]  /*5bd0*/  I2F.RP R15, R135 ;  /* 0x00000087000f7306 */ /* 0x000e620000209400 */
[C---:B------:R-:W-:Y:S02]  /*5be0*/  IADD3 R14, R37.reuse, -0x80, RZ ;  /* 0xffffff80250e7810 */ /* 0x040fe40007ffe0ff */
[----:B------:R-:W-:Y:S02]  /*5bf0*/  IABS R11, R37 ;  /* 0x00000025000b7213 */ /* 0x000fe40000000000 */
[----:B------:R-:W-:Y:S02]  /*5c00*/  IABS R9, R14 ;  /* 0x0000000e00097213 */ /* 0x000fe40000000000 */
[----:B------:R-:W-:-:S02]  /*5c10*/  LOP3.LUT R37, R37, c[0x0][0x2d0], RZ, 0x3c, !PT ;  /* 0x0000b40025257a12 */ /* 0x000fc400078e3cff */
        /* <DEDUP_REMOVED lines=52> */
.L_x_2449:
[----:B------:R-:W-:-:S04]  /*5f60*/  LEA R13, -R134, RZ, 0x7 ;  /* 0x000000ff860d7211 */ /* 0x000fc800078e39ff */
[----:B------:R-:W-:Y:S02]  /*5f70*/  SHF.R.S32.HI R14, RZ, 0x1f, R13 ;  /* 0x0000001fff0e7819 */ /* 0x000fe4000001140d */
.L_x_2450:
        /* <DEDUP_REMOVED lines=162> */
.L_x_2452:
[----:B------:R-:W-:Y:S05]  /*69a0*/  BSYNC B0 ;  /* 0x0000000000007941 */ /* 0x000fea0003800000 */
.L_x_2451:
[----:B------:R-:W0:Y:S01]  /*69b0*/  LDGDEPBAR ;  /* 0x00000000000079af */ /* 0x000e220000000000 */
[----:B------:R-:W-:-:S04]  /*69c0*/  IADD3 R180, P1, R13, R180, RZ ;  /* 0x000000b40db47210 */ /* 0x000fc80007f3e0ff */
[----:B------:R-:W-:Y:S02]  /*69d0*/  IADD3.X R181, R14, R181, RZ, P1, !PT ;  /* 0x000000b50eb57210 */ /* 0x000fe40000ffe4ff */
.L_x_2448:
        /* <DEDUP_REMOVED lines=63> */
[----:B------:R-:W2:Y:S03]  /*6dd0*/  SHFL.BFLY PT, R10, R11, 0x2, 0x1f ;  /* 0x0c401f000b0a7f89 */ /* 0x000ea600000e0000 */
[-C--:B------:R-:W-:Y:S01]  /*6de0*/  LEA R198, R3, R200.reuse, 0x1 ;  /* 0x000000c803c67211 */ /* 0x080fe200078e08ff */
[----:B------:R-:W3:Y:S01]  /*6df0*/  SHFL.BFLY PT, R9, R12, 0x2, 0x1f ;  /* 0x0c401f000c097f89 */ /* 0x000ee200000e0000 */
[----:B------:R-:W-:-:S02]  /*6e00*/  LEA R197, R2, R200, 0x1 ;  /* 0x000000c802c57211 */ /* 0x000fc400078e08ff */
[----:B------:R-:W-:Y:S01]  /*6e10*/  LEA R196, R2, R198, 0x1 ;  /* 0x000000c602c47211 */ /* 0x000fe200078e08ff */
[----:B------:R-:W-:Y:S04]  /*6e20*/  LDSM.16.MT88.4 R96, [R200+0x10000] ;  /* 0x01000000c860783b */ /* 0x000fe80000004200 */
[----:B------:R-:W-:Y:S04]  /*6e30*/  LDSM.16.MT88.4 R88, [R196+0xc000] ;  /* 0x00c00000c458783b */ /* 0x000fe80000004200 */
[----:B------:R-:W-:Y:S04]  /*6e40*/  LDSM.16.MT88.4 R124, [R200+0xc000] ;  /* 0x00c00000c87c783b */ /* 0x000fe80000004200 */
[----:B------:R-:W-:Y:S01]  /*6e50*/  LDSM.16.MT88.4 R72, [R198+0xc000] ;  /* 0x00c00000c648783b */ /* 0x000fe20000004200 */
[----:B--2---:R-:W-:-:S03]  /*6e60*/  FMNMX.FTZ R10, R11, R10, !PT ;  /* 0x0000000a0b0a7209 */ /* 0x004fc60007810000 */
[----:B------:R-:W-:Y:S01]  /*6e70*/  LDSM.16.MT88.4 R80, [R197+0xc000] ;  /* 0x00c00000c550783b */ /* 0x000fe20000004200 */
[----:B---3--:R-:W-:-:S03]  /*6e80*/  FMNMX.FTZ R9, R12, R9, !PT ;  /* 0x000000090c097209 */ /* 0x008fc60007810000 */
[----:B------:R-:W2:Y:S04]  /*6e90*/  SHFL.BFLY PT, R133, R10, 0x1, 0x1f ;  /* 0x0c201f000a857f89 */ /* 0x000ea800000e0000 */
[----:B------:R-:W3:Y:S04]  /*6ea0*/  SHFL.BFLY PT, R132, R9, 0x1, 0x1f ;  /* 0x0c201f0009847f89 */ /* 0x000ee800000e0000 */
[----:B------:R-:W-:Y:S04]  /*6eb0*/  LDSM.16.MT88.4 R120, [R197+0x10000] ;  /* 0x01000000c578783b */ /* 0x000fe80000004200 */
[----:B------:R-:W-:Y:S04]  /*6ec0*/  LDSM.16.MT88.4 R12, [R196+0xc800] ;  /* 0x00c80000c40c783b */ /* 0x000fe80000004200 */
[----:B-1----:R-:W-:Y:S04]  /*6ed0*/  LDSM.16.MT88.4 R24, [R200+0xc800] ;  /* 0x00c80000c818783b */ /* 0x002fe80000004200 */
[----:B------:R-:W-:Y:S01]  /*6ee0*/  LDSM.16.MT88.4 R20, [R198+0xc800] ;  /* 0x00c80000c614783b */ /* 0x000fe20000004200 */
[----:B--2---:R-:W-:-:S03]  /*6ef0*/  FMNMX.FTZ R133, R10, R133, !PT ;  /* 0x000000850a857209 */ /* 0x004fc60007810000 */
[----:B------:R-:W-:Y:S01]  /*6f00*/  LDSM.16.MT88.4 R16, [R197+0xc800] ;  /* 0x00c80000c510783b */ /* 0x000fe20000004200 */
[----:B---3--:R-:W-:Y:S01]  /*6f10*/  FMNMX.FTZ R132, R9, R132, !PT ;  /* 0x0000008409847209 */ /* 0x008fe20007810000 */
        /* <DEDUP_REMOVED lines=11> */
[--C-:B------:R-:W-:Y:S01]  /*6fd0*/  FFMA.FTZ R56, R68, c[0x0][0x23c], -R137.reuse ;  /* 0x00008f0044387a23 */ /* 0x100fe20000010889 */
[----:B------:R-:W-:Y:S01]  /*6fe0*/  LEA R232, P1, R180, c[0x0][0x168], 0x1 ;  /* 0x00005a00b4e87a11 */ /* 0x000fe200078208ff */
[----:B------:R-:W-:Y:S01]  /*6ff0*/  FFMA.FTZ R51, R70, c[0x0][0x23c], -R137 ;  /* 0x00008f0046337a23 */ /* 0x000fe20000010889 */
[----:B------:R-:W1:Y:S01]  /*7000*/  LDSM.16.MT88.4 R104, [R198+0x10000] ;  /* 0x01000000c668783b */ /* 0x000e620000004200 */
[--C-:B------:R-:W-:Y:S01]  /*7010*/  FFMA.FTZ R60, R5, c[0x0][0x23c], -R62.reuse ;  /* 0x00008f00053c7a23 */ /* 0x100fe2000001083e */
[----:B------:R-:W-:Y:S01]  /*7020*/  MUFU.EX2 R58, R58 ;  /* 0x0000003a003a7308 */ /* 0x000fe20000000800 */
[--C-:B------:R-:W-:Y:S01]  /*7030*/  FFMA.FTZ R59, R7, c[0x0][0x23c], -R62.reuse ;  /* 0x00008f00073b7a23 */ /* 0x100fe2000001083e */
[----:B------:R-:W-:Y:S01]  /*7040*/  LEA.HI.X R231, R180, c[0x0][0x16c], R181, 0x1, P1 ;  /* 0x00005b00b4e77a11 */ /* 0x000fe200008f0cb5 */
[----:B------:R-:W-:-:S02]  /*7050*/  FFMA.FTZ R57, R57, c[0x0][0x23c], -R62 ;  /* 0x00008f0039397a23 */ /* 0x000fc4000001083e */
[--C-:B------:R-:W-:Y:S02]  /*7060*/  FFMA.FTZ R52, R69, c[0x0][0x23c], -R62.reuse ;  /* 0x00008f0045347a23 */ /* 0x100fe4000001083e */
[--C-:B------:R-:W-:Y:S01]  /*7070*/  FFMA.FTZ R49, R6, c[0x0][0x23c], -R137.reuse ;  /* 0x00008f0006317a23 */ /* 0x100fe20000010889 */
[----:B------:R-:W2:Y:S01]  /*7080*/  MUFU.EX2 R55, R55 ;  /* 0x0000003700377308 */ /* 0x000ea20000000800 */
[----:B------:R-:W3:Y:S01]  /*7090*/  LDSM.16.MT88.4 R4, [R196+0x10000] ;  /* 0x01000000c404783b */ /* 0x000ee20000004200 */
        /* <DEDUP_REMOVED lines=8> */
[----:B------:R-:W4:Y:S01]  /*7120*/  MUFU.EX2 R51, R51 ;  /* 0x0000003300337308 */ /* 0x000f220000000800 */
[----:B--2---:R-:W-:Y:S01]  /*7130*/  F2FP.PACK_AB R112, R55, R58 ;  /* 0x0000003a3770723e */ /* 0x004fe200000000ff */
        /* <DEDUP_REMOVED lines=8> */
[----:B------:R-:W2:Y:S01]  /*71c0*/  MUFU.EX2 R59, R59 ;  /* 0x0000003b003b7308 */ /* 0x000ea20000000800 */
        /* <DEDUP_REMOVED lines=56> */
[----:B------:R-:W5:Y:S01]  /*7550*/  MUFU.EX2 R44, R44 ;  /* 0x0000002c002c7308 */ /* 0x000f620000000800 */
[----:B------:R-:W-:-:S02]  /*7560*/  FADD.FTZ R51, R51, R56 ;  /* 0x0000003833337221 */ /* 0x000fc40000010000 */
[----:B------:R-:W-:-:S03]  /*7570*/  FADD.FTZ R52, R52, R57 ;  /* 0x0000003934347221 */ /* 0x000fc60000010000 */
[C---:B------:R-:W-:Y:S02]  /*7580*/  HMMA.16816.F32 R76, R112.reuse, R80, RZ ;  /* 0x00000050704c723c */ /* 0x040fe400000018ff */
[----:B------:R-:W-:Y:S06]  /*7590*/  MUFU.EX2 R46, R46 ;  /* 0x0000002e002e7308 */ /* 0x000fec0000000800 */
        /* <DEDUP_REMOVED lines=14> */
[C---:B---3--:R-:W-:Y:S02]  /*7680*/  HMMA.16816.F32 R116, R112.reuse, R4, RZ ;  /* 0x000000047074723c */ /* 0x048fe400000018ff */
[----:B------:R-:W-:Y:S05]  /*7690*/  MUFU.EX2 R66, R66 ;  /* 0x0000004200427308 */ /* 0x000fea0000000800 */
[----:B--2---:R-:W-:Y:S01]  /*76a0*/  F2FP.PACK_AB R4, R49, R54 ;  /* 0x000000363104723e */ /* 0x004fe200000000ff */
[----:B------:R-:W-:Y:S01]  /*76b0*/  HMMA.16816.F32 R112, R112, R6, RZ ;  /* 0x000000067070723c */ /* 0x000fe200000018ff */
[----:B----4-:R-:W-:Y:S01]  /*76c0*/  F2FP.PACK_AB R5, R48, R53 ;  /* 0x000000353005723e */ /* 0x010fe200000000ff */
        /* <DEDUP_REMOVED lines=67> */
[----:B------:R-:W1:Y:S02]  /*7b00*/  MUFU.EX2 R167, R167 ;  /* 0x000000a700a77308 */ /* 0x000e640000000800 */
[C---:B------:R-:W-:Y:S01]  /*7b10*/  HMMA.16816.F32 R88, R4.reuse, R10, R88 ;  /* 0x0000000a0458723c */ /* 0x040fe20000001858 */
[----:B------:R-:W5:Y:S05]  /*7b20*/  LDSM.16.MT88.4 R8, [R196+0x11000] ;  /* 0x01100000c408783b */ /* 0x000f6a0000004200 */
[----:B------:R-:W-:Y:S02]  /*7b30*/  MUFU.EX2 R163, R163 ;  /* 0x000000a300a37308 */ /* 0x000fe40000000800 */
[C---:B------:R-:W-:Y:S06]  /*7b40*/  HMMA.16816.F32 R76, R4.reuse, R16, R76 ;  /* 0x00000010044c723c */ /* 0x040fec000000184c */
[----:B------:R-:W1:Y:S02]  /*7b50*/  MUFU.EX2 R168, R168 ;  /* 0x000000a800a87308 */ /* 0x000e640000000800 */
        /* <DEDUP_REMOVED lines=40> */
[----:B------:R-:W-:Y:S02]  /*7de0*/  FADD.FTZ R149, R149, R146 ;  /* 0x0000009295957221 */ /* 0x000fe40000010000 */
[----:B------:R-:W-:-:S03]  /*7df0*/  FADD.FTZ R3, R155, R136 ;  /* 0x000000889b037221 */ /* 0x000fc60000010000 */
[----:B------:R-:W-:Y:S01]  /*7e00*/  HMMA.16816.F32 R80, R4, R14, R80 ;  /* 0x0000000e0450723c */ /* 0x000fe20000001850 */
[----:B------:R-:W1:Y:S01]  /*7e10*/  LDSM.16.MT88.4 R12, [R198+0x11800] ;  /* 0x01180000c60c783b */ /* 0x000e620000004200 */
[----:B------:R-:W-:-:S06]  /*7e20*/  FADD.FTZ R3, R156, R3 ;  /* 0x000000039c037221 */ /* 0x000fcc0000010000 */
        /* <DEDUP_REMOVED lines=30> */
[----:B-----5:R-:W-:Y:S02]  /*8010*/  HMMA.16816.F32 R76, R4, R8, R76 ;  /* 0x00000008044c723c */ /* 0x020fe4000000184c */
[----:B------:R-:W-:-:S06]  /*8020*/  FADD.FTZ R165, R165, R162 ;  /* 0x000000a2a5a57221 */ /* 0x000fcc0000010000 */
        /* <DEDUP_REMOVED lines=100> */
[----:B------:R-:W3:Y:S04]  /*8670*/  LDSM.16.MT88.4 R12, [R197+0xf800] ;  /* 0x00f80000c50c783b */ /* 0x000ee80000004200 */
[----:B------:R-:W-:Y:S03]  /*8680*/  MUFU.EX2 R26, R26 ;  /* 0x0000001a001a7308 */ /* 0x000fe60000000800 */
[C---:B----4-:R-:W-:Y:S05]  /*8690*/  HMMA.16816.F32 R116, R4.reuse, R20, R116 ;  /* 0x000000140474723c */ /* 0x050fea0000001874 */
[----:B------:R-:W4:Y:S03]  /*86a0*/  MUFU.EX2 R27, R27 ;  /* 0x0000001b001b7308 */ /* 0x000f260000000800 */
[----:B------:R-:W-:Y:S05]  /*86b0*/  HMMA.16816.F32 R112, R4, R22, R112 ;  /* 0x000000160470723c */ /* 0x000fea0000001870 */
[----:B------:R-:W5:Y:S02]  /*86c0*/  MUFU.EX2 R30, R30 ;  /* 0x0000001e001e7308 */ /* 0x000f640000000800 */
[----:B-1----:R-:W-:Y:S01]  /*86d0*/  F2FP.PACK_AB R4, R25, R24 ;  /* 0x000000181904723e */ /* 0x002fe200000000ff */
[----:B------:R-:W-:Y:S01]  /*86e0*/  FADD.FTZ R24, R24, R169 ;  /* 0x000000a918187221 */ /* 0x000fe20000010000 */
[----:B------:R-:W-:Y:S01]  /*86f0*/  F2FP.PACK_AB R5, R29, R28 ;  /* 0x0000001c1d05723e */ /* 0x000fe200000000ff */
[----:B------:R-:W-:-:S02]  /*8700*/  FADD.FTZ R28, R28, R147 ;  /* 0x000000931c1c7221 */ /* 0x000fc40000010000 */
[----:B------:R-:W-:Y:S01]  /*8710*/  FADD.FTZ R25, R25, R24 ;  /* 0x0000001819197221 */ /* 0x000fe20000010000 */
[----:B----4-:R-:W-:Y:S01]  /*8720*/  F2FP.PACK_AB R6, R27, R26 ;  /* 0x0000001a1b06723e */ /* 0x010fe200000000ff */
[----:B------:R-:W-:Y:S02]  /*8730*/  FADD.FTZ R29, R29, R28 ;  /* 0x0000001c1d1d7221 */ /* 0x000fe40000010000 */
[----:B------:R-:W-:-:S04]  /*8740*/  FADD.FTZ R26, R26, R25 ;  /* 0x000000191a1a7221 */ /* 0x000fc80000010000 */
[----:B------:R-:W-:Y:S01]  /*8750*/  FADD.FTZ R234, R27, R26 ;  /* 0x0000001a1bea7221 */ /* 0x000fe20000010000 */
[----:B-----5:R-:W-:Y:S01]  /*8760*/  F2FP.PACK_AB R7, R233, R30 ;  /* 0x0000001ee907723e */ /* 0x020fe200000000ff */
[----:B------:R-:W-:-:S04]  /*8770*/  FADD.FTZ R30, R30, R29 ;  /* 0x0000001d1e1e7221 */ /* 0x000fc80000010000 */
[----:B------:R-:W-:Y:S02]  /*8780*/  FADD.FTZ R233, R233, R30 ;  /* 0x0000001ee9e97221 */ /* 0x000fe40000010000 */
[C---:B--2---:R-:W-:Y:S08]  /*8790*/  HMMA.16816.F32 R128, R4.reuse, R8, R128 ;  /* 0x000000080480723c */ /* 0x044ff00000001880 */
        /* <DEDUP_REMOVED lines=83> */
.L_x_2454:
[----:B------:R-:W-:-:S04]  /*8cd0*/  LEA R9, -R182, RZ, 0x7 ;  /* 0x000000ffb6097211 */ /* 0x000fc800078e39ff */
[----:B------:R-:W-:Y:S02]  /*8ce0*/  SHF.R.S32.HI R4, RZ, 0x1f, R9 ;  /* 0x0000001fff047819 */ /* 0x000fe40000011409 */
.L_x_2455:
[----:B------:R-:W-:Y:S02]  /*8cf0*/  ISETP.GE.AND P1, PT, R209, c[0x0][0x220], PT ;  /* 0x00008800d1007a0c */ /* 0x000fe40003f26270 */
[C---:B------:R-:W-:Y:S02]  /*8d00*/  LEA R2, P3, R9.reuse, R172, 0x1 ;  /* 0x000000ac09027211 */ /* 0x040fe400078608ff */
[----:B------:R-:W-:Y:S02]  /*8d10*/  ISETP.GE.AND P2, PT, R220, c[0x0][0x220], PT ;  /* 0x00008800dc007a0c */ /* 0x000fe40003f46270 */
[----:B------:R-:W-:-:S07]  /*8d20*/  LEA.HI.X R3, R9, R173, R4, 0x1, P3 ;  /* 0x000000ad09037211 */ /* 0x000fce00018f0c04 */
[-C--:B------:R-:W-:Y:S02]  /*8d30*/  @!P1 IADD3 R8, P4, R9, R38.reuse, RZ ;  /* 0x0000002609089210 */ /* 0x080fe40007f9e0ff */
        /* <DEDUP_REMOVED lines=75> */
[----:B------:R-:W-:Y:S01]  /*91f0*/  @!P1 IADD3 R6, P5, R9, R38, RZ ;  /* 0x0000002609069210 */ /* 0x000fe20007fbe0ff */
[----:B------:R-:W-:Y:S01]  /*9200*/  @P2 STS.128 [R216+0xd800], RZ ;  /* 0x00d800ffd8002388 */ /* 0x000fe20000000c00 */
[----:B------:R-:W-:-:S02]  /*9210*/  IADD3 R5, P4, R222, R9, RZ ;  /* 0x00000009de057210 */ /* 0x000fc40007f9e0ff */
[----:B------:R-:W-:Y:S01]  /*9220*/  @!P2 LEA R8, P6, R9, R172, 0x1 ;  /* 0x000000ac0908a211 */ /* 0x000fe200078c08ff */
[----:B------:R-:W-:Y:S01]  /*9230*/  @!PT LDS RZ, [RZ] ;  /* 0x00000000fffff984 */ /* 0x000fe20000000800 */
[----:B------:R-:W-:Y:S01]  /*9240*/  @!PT LDS RZ, [RZ] ;  /* 0x00000000fffff984 */ /* 0x000fe20000000800 */
[----:B------:R-:W-:Y:S01]  /*9250*/  @!PT LDS RZ, [RZ] ;  /* 0x00000000fffff984 */ /* 0x000fe20000000800 */
[----:B------:R4:W-:Y:S01]  /*9260*/  @!P2 LDGSTS.E.BYPASS.LTC128B.128 [R216+0xd800], [R16.64] ;  /* 0x0d80000010d8afae */ /* 0x0009e2000b901d4c */
[----:B------:R-:W-:Y:S01]  /*9270*/  @!P1 IMAD.X R7, R4, 0x1, R36, P5 ;  /* 0x0000000104079824 */ /* 0x000fe200028e0624 */
[----:B------:R-:W-:Y:S02]  /*9280*/  @!P1 IADD3 R38, P3, R5, R38, RZ ;  /* 0x0000002605269210 */ /* 0x000fe40007f7e0ff */
[--C-:B------:R-:W-:Y:S01]  /*9290*/  @!P2 LEA.HI.X R9, R9, R173, R4.reuse, 0x1, P6 ;  /* 0x000000ad0909a211 */ /* 0x100fe200030f0c04 */
[----:B------:R-:W-:Y:S01]  /*92a0*/  @P1 STS.128 [R216+0x11800], RZ ;  /* 0x011800ffd8001388 */ /* 0x000fe20000000c00 */
[----:B------:R-:W-:Y:S01]  /*92b0*/  IMAD.X R4, R219, 0x1, R4, P4 ;  /* 0x00000001db047824 */ /* 0x000fe200020e0604 */
[----:B------:R-:W-:Y:S02]  /*92c0*/  @!P2 LEA R34, P4, R5, R172, 0x1 ;  /* 0x000000ac0522a211 */ /* 0x000fe400078808ff */
[----:B------:R-:W-:Y:S01]  /*92d0*/  @!PT LDS RZ, [RZ] ;  /* 0x00000000fffff984 */ /* 0x000fe20000000800 */
[----:B------:R-:W-:Y:S01]  /*92e0*/  @!PT LDS RZ, [RZ] ;  /* 0x00000000fffff984 */ /* 0x000fe20000000800 */
[----:B------:R-:W-:Y:S01]  /*92f0*/  @!PT LDS RZ, [RZ] ;  /* 0x00000000fffff984 */ /* 0x000fe20000000800 */
[----:B------:R5:W-:Y:S01]  /*9300*/  @!P1 LDGSTS.E.BYPASS.LTC128B.128 [R216+0x11800], [R14.64+0x80] ;  /* 0x118000800ed89fae */ /* 0x000be2000b901d4c */
[----:B------:R-:W-:-:S02]  /*9310*/  @!P1 LEA R32, P5, R6, c[0x0][0x170], 0x1 ;  /* 0x00005c0006209a11 */ /* 0x000fc400078a08ff */
[----:B------:R-:W-:Y:S01]  /*9320*/  @!P2 LEA.HI.X R35, R5, R173, R4, 0x1, P4 ;  /* 0x000000ad0523a211 */ /* 0x000fe200020f0c04 */
[----:B------:R-:W-:Y:S01]  /*9330*/  @P2 STS.128 [R216+0xe000], RZ ;  /* 0x00e000ffd8002388 */ /* 0x000fe20000000c00 */
[----:B------:R-:W-:Y:S01]  /*9340*/  @!P1 IMAD.X R5, R4, 0x1, R36, P3 ;  /* 0x0000000104059824 */ /* 0x000fe200018e0624 */
[----:B------:R-:W-:Y:S02]  /*9350*/  @!P1 LEA.HI.X R33, R6, c[0x0][0x174], R7, 0x1, P5 ;  /* 0x00005d0006219a11 */ /* 0x000fe400028f0c07 */
[----:B------:R-:W-:Y:S01]  /*9360*/  @!PT LDS RZ, [RZ] ;  /* 0x00000000fffff984 */ /* 0x000fe20000000800 */
[----:B------:R-:W-:Y:S01]  /*9370*/  @!PT LDS RZ, [RZ] ;  /* 0x00000000fffff984 */ /* 0x000fe20000000800 */
[----:B------:R-:W-:Y:S01]  /*9380*/  @!PT LDS RZ, [RZ] ;  /* 0x00000000fffff984 */ /* 0x000fe20000000800 */
[----:B------:R5:W-:Y:S01]  /*9390*/  @!P2 LDGSTS.E.BYPASS.LTC128B.128 [R216+0xe000], [R12.64] ;  /* 0x0e0000000cd8afae */ /* 0x000be2000b901d4c */
[----:B------:R-:W-:-:S03]  /*93a0*/  @!P1 LEA R36, P3, R38, c[0x0][0x170], 0x1 ;  /* 0x00005c0026249a11 */ /* 0x000fc600078608ff */
[----:B------:R-:W-:Y:S01]  /*93b0*/  @P1 STS.128 [R216+0x12000], RZ ;  /* 0x012000ffd8001388 */ /* 0x000fe20000000c00 */
[----:B------:R-:W-:Y:S02]  /*93c0*/  @!P1 LEA.HI.X R37, R38, c[0x0][0x174], R5, 0x1, P3 ;  /* 0x00005d0026259a11 */ /* 0x000fe400018f0c05 */
[----:B------:R-:W-:Y:S01]  /*93d0*/  ISETP.GE.AND P3, PT, R185, 0x3, PT ;  /* 0x00000003b900780c */ /* 0x000fe20003f66270 */
        /* <DEDUP_REMOVED lines=34> */
[----:B--2---:R-:W-:Y:S04]  /*9600*/  LDSM.16.M88.4 R24, [R207] ;  /* 0x00000000cf18783b */ /* 0x004fe80000000200 */
[----:B------:R-:W2:Y:S04]  /*9610*/  LDSM.16.M88.4 R64, [R206+0x5000] ;  /* 0x00500000ce40783b */ /* 0x000ea80000000200 */
[----:B------:R-:W3:Y:S04]  /*9620*/  LDSM.16.M88.4 R4, [R206+0x4000] ;  /* 0x00400000ce04783b */ /* 0x000ee80000000200 */
[----:B------:R-:W3:Y:S04]  /*9630*/  LDSM.16.M88.4 R140, [R206+0x4800] ;  /* 0x00480000ce8c783b */ /* 0x000ee80000000200 */
[----:B------:R-:W3:Y:S04]  /*9640*/  LDSM.16.M88.4 R56, [R206+0x5800] ;  /* 0x00580000ce38783b */ /* 0x000ee80000000200 */
[----:B------:R-:W3:Y:S04]  /*9650*/  LDSM.16.M88.4 R48, [R206+0x6000] ;  /* 0x00600000ce30783b */ /* 0x000ee80000000200 */
[----:B------:R-:W3:Y:S04]  /*9660*/  LDSM.16.M88.4 R40, [R206+0x6800] ;  /* 0x00680000ce28783b */ /* 0x000ee80000000200 */
[----:B-1----:R-:W1:Y:S04]  /*9670*/  LDSM.16.M88.4 R32, [R206+0x7000] ;  /* 0x00700000ce20783b */ /* 0x002e680000000200 */
[----:B------:R-:W1:Y:S04]  /*9680*/  LDSM.16.M88.4 R156, [R206+0x7800] ;  /* 0x00780000ce9c783b */ /* 0x000e680000000200 */
[----:B------:R-:W-:Y:S04]  /*9690*/  LDSM.16.M88.4 R148, [R205] ;  /* 0x00000000cd94783b */ /* 0x000fe80000000200 */
[----:B------:R-:W1:Y:S04]  /*96a0*/  LDSM.16.M88.4 R152, [R204+0x1000] ;  /* 0x00100000cc98783b */ /* 0x000e680000000200 */
[----:B----4-:R-:W4:Y:S01]  /*96b0*/  LDSM.16.M88.4 R16, [R204+0x1800] ;  /* 0x00180000cc10783b */ /* 0x010f220000000200 */
[C---:B--2---:R-:W-:Y:S03]  /*96c0*/  HMMA.16816.F32 R136, R24.reuse, R64, RZ ;  /* 0x000000401888723c */ /* 0x044fe600000018ff */
[----:B-----5:R-:W2:Y:S04]  /*96d0*/  LDSM.16.M88.4 R12, [R204+0x2000] ;  /* 0x00200000cc0c783b */ /* 0x020ea80000000200 */
[----:B------:R-:W5:Y:S01]  /*96e0*/  LDSM.16.M88.4 R164, [R204] ;  /* 0x00000000cca4783b */ /* 0x000f620000000200 */
[C---:B------:R-:W-:Y:S03]  /*96f0*/  HMMA.16816.F32 R64, R24.reuse, R66, RZ ;  /* 0x000000421840723c */ /* 0x040fe600000018ff */
[----:B------:R-:W1:Y:S04]  /*9700*/  LDSM.16.M88.4 R160, [R204+0x800] ;  /* 0x00080000cca0783b */ /* 0x000e680000000200 */
[----:B---3--:R-:W3:Y:S01]  /*9710*/  LDSM.16.M88.4 R20, [R204+0x2800] ;  /* 0x00280000cc14783b */ /* 0x008ee20000000200 */
[C---:B------:R-:W-:Y:S03]  /*9720*/  HMMA.16816.F32 R8, R24.reuse, R4, RZ ;  /* 0x000000041808723c */ /* 0x040fe600000018ff */
[----:B------:R-:W-:Y:S04]  /*9730*/  LDSM.16.M88.4 R176, [R199+0x4800] ;  /* 0x00480000c7b0783b */ /* 0x000fe80000000200 */
[----:B------:R-:W-:Y:S01]  /*9740*/  LDSM.16.M88.4 R172, [R199+0x5000] ;  /* 0x00500000c7ac783b */ /* 0x000fe20000000200 */
[C---:B------:R-:W-:Y:S03]  /*9750*/  HMMA.16816.F32 R144, R24.reuse, R140, RZ ;  /* 0x0000008c1890723c */ /* 0x040fe600000018ff */
[----:B------:R-:W-:Y:S04]  /*9760*/  LDSM.16.M88.4 R168, [R199+0x5800] ;  /* 0x00580000c7a8783b */ /* 0x000fe80000000200 */
[----:B------:R-:W0:Y:S01]  /*9770*/  LDGDEPBAR ;  /* 0x00000000000079af */ /* 0x000e220000000000 */
[C---:B------:R-:W-:Y:S08]  /*9780*/  HMMA.16816.F32 R60, R24.reuse, R56, RZ ;  /* 0x00000038183c723c */ /* 0x040ff000000018ff */
[C---:B------:R-:W-:Y:S08]  /*9790*/  HMMA.16816.F32 R52, R24.reuse, R48, RZ ;  /* 0x000000301834723c */ /* 0x040ff000000018ff */
[C---:B------:R-:W-:Y:S08]  /*97a0*/  HMMA.16816.F32 R44, R24.reuse, R40, RZ ;  /* 0x00000028182c723c */ /* 0x040ff000000018ff */
        /* <DEDUP_REMOVED lines=12> */
[----:B------:R-:W1:Y:S07]  /*9870*/  LDSM.16.M88.4 R152, [R204+0x3800] ;  /* 0x00380000cc98783b */ /* 0x000e6e0000000200 */
[C---:B----4-:R-:W-:Y:S08]  /*9880*/  HMMA.16816.F32 R60, R148.reuse, R16, R60 ;  /* 0x00000010943c723c */ /* 0x050ff0000000183c */
[C---:B------:R-:W-:Y:S01]  /*9890*/  HMMA.16816.F32 R56, R148.reuse, R18, R56 ;  /* 0x000000129438723c */ /* 0x040fe20000001838 */
[----:B------:R-:W-:Y:S07]  /*98a0*/  LDSM.16.M88.4 R16, [R199+0x4000] ;  /* 0x00400000c710783b */ /* 0x000fee0000000200 */
[C---:B--2---:R-:W-:Y:S08]  /*98b0*/  HMMA.16816.F32 R52, R148.reuse, R12, R52 ;  /* 0x0000000c9434723c */ /* 0x044ff00000001834 */
[C---:B------:R-:W-:Y:S01]  /*98c0*/  HMMA.16816.F32 R48, R148.reuse, R14, R48 ;  /* 0x0000000e9430723c */ /* 0x040fe20000001830 */
[----:B------:R-:W2:Y:S07]  /*98d0*/  LDSM.16.M88.4 R12, [R203] ;  /* 0x00000000cb0c783b */ /* 0x000eae0000000200 */
[C---:B-----5:R-:W-:Y:S08]  /*98e0*/  HMMA.16816.F32 R8, R148.reuse, R164, R8 ;  /* 0x000000a49408723c */ /* 0x060ff00000001808 */
        /* <DEDUP_REMOVED lines=12> */
[----:B------:R-:W-:Y:S01]  /*99b0*/  HMMA.16816.F32 R24, R148, R154, R24 ;  /* 0x0000009a9418723c */ /* 0x000fe20000001818 */
[----:B------:R-:W-:Y:S04]  /*99c0*/  LDSM.16.M88.4 R148, [R201+0x800] ;  /* 0x00080000c994783b */ /* 0x000fe80000000200 */
[----:B------:R-:W-:Y:S03]  /*99d0*/  LDSM.16.M88.4 R152, [R201] ;  /* 0x00000000c998783b */ /* 0x000fe60000000200 */
[C---:B--2---:R-:W-:Y:S08]  /*99e0*/  HMMA.16816.F32 R8, R12.reuse, R16, R8 ;  /* 0x000000100c08723c */ /* 0x044ff00000001808 */
[C---:B------:R-:W-:Y:S01]  /*99f0*/  HMMA.16816.F32 R4, R12.reuse, R18, R4 ;  /* 0x000000120c04723c */ /* 0x040fe20000001804 */
[----:B------:R-:W2:Y:S07]  /*9a00*/  LDSM.16.M88.4 R16, [R202] ;  /* 0x00000000ca10783b */ /* 0x000eae0000000200 */
        /* <DEDUP_REMOVED lines=12> */
[C---:B---3--:R-:W-:Y:S08]  /*9ad0*/  HMMA.16816.F32 R44, R12.reuse, R20, R44 ;  /* 0x000000140c2c723c */ /* 0x048ff0000000182c */
[C---:B------:R-:W-:Y:S01]  /*9ae0*/  HMMA.16816.F32 R40, R12.reuse, R22, R40 ;  /* 0x000000160c28723c */ /* 0x040fe20000001828 */
[----:B------:R-:W3:Y:S07]  /*9af0*/  LDSM.16.M88.4 R20, [R201+0x1000] ;  /* 0x00100000c914783b */ /* 0x000eee0000000200 */
        /* <DEDUP_REMOVED lines=12> */
[----:B------:R-:W4:Y:S07]  /*9bc0*/  LDSM.16.M88.4 R152, [R201+0x2800] ;  /* 0x00280000c998783b */ /* 0x000f2e0000000200 */
[C---:B---3--:R-:W-:Y:S08]  /*9bd0*/  HMMA.16816.F32 R136, R16.reuse, R20, R136 ;  /* 0x000000141088723c */ /* 0x048ff00000001888 */
[C---:B------:R-:W-:Y:S01]  /*9be0*/  HMMA.16816.F32 R64, R16.reuse, R22, R64 ;  /* 0x000000161040723c */ /* 0x040fe20000001840 */
[----:B------:R-:W3:Y:S07]  /*9bf0*/  LDSM.16.M88.4 R20, [R201+0x3800] ;  /* 0x00380000c914783b */ /* 0x000eee0000000200 */
[C---:B-1----:R-:W-:Y:S08]  /*9c00*/  HMMA.16816.F32 R52, R16.reuse, R12, R52 ;  /* 0x0000000c1034723c */ /* 0x042ff00000001834 */
[C---:B------:R-:W-:Y:S01]  /*9c10*/  HMMA.16816.F32 R48, R16.reuse, R14, R48 ;  /* 0x0000000e1030723c */ /* 0x040fe20000001830 */
[----:B------:R-:W1:Y:S07]  /*9c20*/  LDSM.16.M88.4 R12, [R206+0x8000] ;  /* 0x00800000ce0c783b */ /* 0x000e6e0000000200 */
[C---:B--2---:R-:W-:Y:S08]  /*9c30*/  HMMA.16816.F32 R36, R16.reuse, R148, R36 ;  /* 0x000000941024723c */ /* 0x044ff00000001824 */
[C---:B------:R-:W-:Y:S01]  /*9c40*/  HMMA.16816.F32 R32, R16.reuse, R150, R32 ;  /* 0x000000961020723c */ /* 0x040fe20000001820 */
[----:B------:R-:W2:Y:S07]  /*9c50*/  LDSM.16.M88.4 R148, [R206+0xb800] ;  /* 0x00b80000ce94783b */ /* 0x000eae0000000200 */
[C---:B------:R-:W-:Y:S08]  /*9c60*/  HMMA.16816.F32 R60, R16.reuse, R156, R60 ;  /* 0x0000009c103c723c */ /* 0x040ff0000000183c */
[C---:B------:R-:W-:Y:S01]  /*9c70*/  HMMA.16816.F32 R56, R16.reuse, R158, R56 ;  /* 0x0000009e1038723c */ /* 0x040fe20000001838 */
[----:B------:R-:W5:Y:S07]  /*9c80*/  LDSM.16.M88.4 R156, [R206+0xa800] ;  /* 0x00a80000ce9c783b */ /* 0x000f6e0000000200 */
[C---:B----4-:R-:W-:Y:S08]  /*9c90*/  HMMA.16816.F32 R44, R16.reuse, R152, R44 ;  /* 0x00000098102c723c */ /* 0x050ff0000000182c */
[C---:B------:R-:W-:Y:S01]  /*9ca0*/  HMMA.16816.F32 R40, R16.reuse, R154, R40 ;  /* 0x0000009a1028723c */ /* 0x040fe20000001828 */
[----:B------:R-:W4:Y:S07]  /*9cb0*/  LDSM.16.M88.4 R152, [R206+0xb000] ;  /* 0x00b00000ce98783b */ /* 0x000f2e0000000200 */
[C---:B---3--:R-:W-:Y:S08]  /*9cc0*/  HMMA.16816.F32 R28, R16.reuse, R20, R28 ;  /* 0x00000014101c723c */ /* 0x048ff0000000181c */
[----:B------:R-:W-:Y:S01]  /*9cd0*/  HMMA.16816.F32 R24, R16, R22, R24 ;  /* 0x000000161018723c */ /* 0x000fe20000001818 */
[----:B------:R-:W-:Y:S04]  /*9ce0*/  LDSM.16.M88.4 R20, [R205+0x2000] ;  /* 0x00200000cd14783b */ /* 0x000fe80000000200 */
[----:B------:R-:W-:Y:S03]  /*9cf0*/  LDSM.16.M88.4 R16, [R204+0x4000] ;  /* 0x00400000cc10783b */ /* 0x000fe60000000200 */
        /* <DEDUP_REMOVED lines=9> */
[C---:B-----5:R-:W-:Y:S08]  /*9d90*/  HMMA.16816.F32 R44, R176.reuse, R156, R44 ;  /* 0x0000009cb02c723c */ /* 0x060ff0000000182c */
[C---:B------:R-:W-:Y:S01]  /*9da0*/  HMMA.16816.F32 R40, R176.reuse, R158, R40 ;  /* 0x0000009eb028723c */ /* 0x040fe20000001828 */
[----:B------:R-:W3:Y:S07]  /*9db0*/  LDSM.16.M88.4 R156, [R204+0x5000] ;  /* 0x00500000cc9c783b */ /* 0x000eee0000000200 */
[C---:B------:R-:W-:Y:S08]  /*9dc0*/  HMMA.16816.F32 R60, R176.reuse, R164, R60 ;  /* 0x000000a4b03c723c */ /* 0x040ff0000000183c */
[C---:B------:R-:W-:Y:S01]  /*9dd0*/  HMMA.16816.F32 R56, R176.reuse, R166, R56 ;  /* 0x000000a6b038723c */ /* 0x040fe20000001838 */
[----:B------:R-:W-:Y:S07]  /*9de0*/  LDSM.16.M88.4 R164, [R204+0x6800] ;  /* 0x00680000cca4783b */ /* 0x000fee0000000200 */
[C---:B----4-:R-:W-:Y:S08]  /*9df0*/  HMMA.16816.F32 R36, R176.reuse, R152, R36 ;  /* 0x00000098b024723c */ /* 0x050ff00000001824 */
[----:B------:R-:W-:Y:S01]  /*9e00*/  HMMA.16816.F32 R32, R176, R154, R32 ;  /* 0x0000009ab020723c */ /* 0x000fe20000001820 */
[----:B------:R-:W-:Y:S07]  /*9e10*/  LDSM.16.M88.4 R152, [R203+0x2000] ;  /* 0x00200000cb98783b */ /* 0x000fee0000000200 */
[C---:B-1----:R-:W-:Y:S08]  /*9e20*/  HMMA.16816.F32 R144, R20.reuse, R12, R144 ;  /* 0x0000000c1490723c */ /* 0x042ff00000001890 */
[----:B------:R-:W-:Y:S01]  /*9e30*/  HMMA.16816.F32 R140, R20, R14, R140 ;  /* 0x0000000e148c723c */ /* 0x000fe2000000188c */
[----:B------:R-:W1:Y:S07]  /*9e40*/  LDSM.16.M88.4 R12, [R199+0x8000] ;  /* 0x00800000c70c783b */ /* 0x000e6e0000000200 */
[C---:B------:R-:W-:Y:S08]  /*9e50*/  HMMA.16816.F32 R136, R176.reuse, R168, R136 ;  /* 0x000000a8b088723c */ /* 0x040ff00000001888 */
[----:B------:R-:W-:Y:S08]  /*9e60*/  HMMA.16816.F32 R64, R176, R170, R64 ;  /* 0x000000aab040723c */ /* 0x000ff00000001840 */
[C---:B------:R-:W-:Y:S08]  /*9e70*/  HMMA.16816.F32 R8, R20.reuse, R16, R8 ;  /* 0x000000101408723c */ /* 0x040ff00000001808 */
[C---:B------:R-:W-:Y:S01]  /*9e80*/  HMMA.16816.F32 R4, R20.reuse, R18, R4 ;  /* 0x000000121404723c */ /* 0x040fe20000001804 */
[----:B------:R-:W4:Y:S07]  /*9e90*/  LDSM.16.M88.4 R16, [R204+0x6000] ;  /* 0x00600000cc10783b */ /* 0x000f2e0000000200 */
[C---:B--2---:R-:W-:Y:S08]  /*9ea0*/  HMMA.16816.F32 R60, R20.reuse, R148, R60 ;  /* 0x00000094143c723c */ /* 0x044ff0000000183c */
[C---:B------:R-:W-:Y:S01]  /*9eb0*/  HMMA.16816.F32 R168, R20.reuse, R150, R56 ;  /* 0x0000009614a8723c */ /* 0x040fe20000001838 */
[----:B------:R-:W-:Y:S04]  /*9ec0*/  LDSM.16.M88.4 R148, [R202+0x2000] ;  /* 0x00200000ca94783b */ /* 0x000fe80000000200 */
[----:B------:R-:W2:Y:S03]  /*9ed0*/  LDSM.16.M88.4 R56, [R201+0x4000] ;  /* 0x00400000c938783b */ /* 0x000ea60000000200 */
[C---:B---3--:R-:W-:Y:S08]  /*9ee0*/  HMMA.16816.F32 R136, R20.reuse, R156, R136 ;  /* 0x0000009c1488723c */ /* 0x048ff00000001888 */
[----:B------:R-:W-:Y:S01]  /*9ef0*/  HMMA.16816.F32 R64, R20, R158, R64 ;  /* 0x0000009e1440723c */ /* 0x000fe20000001840 */
[----:B------:R-:W3:Y:S07]  /*9f00*/  LDSM.16.M88.4 R156, [R204+0x7800] ;  /* 0x00780000cc9c783b */ /* 0x000eee0000000200 */
[C---:B------:R-:W-:Y:S08]  /*9f10*/  HMMA.16816.F32 R52, R176.reuse, R160, R52 ;  /* 0x000000a0b034723c */ /* 0x040ff00000001834 */
[----:B------:R-:W-:Y:S01]  /*9f20*/  HMMA.16816.F32 R48, R176, R162, R48 ;  /* 0x000000a2b030723c */ /* 0x000fe20000001830 */
[----:B------:R-:W5:Y:S07]  /*9f30*/  LDSM.16.M88.4 R160, [R204+0x7000] ;  /* 0x00700000cca0783b */ /* 0x000f6e0000000200 */
[C---:B-1----:R-:W-:Y:S08]  /*9f40*/  HMMA.16816.F32 R8, R152.reuse, R12, R8 ;  /* 0x0000000c9808723c */ /* 0x042ff00000001808 */
[----:B------:R-:W-:Y:S01]  /*9f50*/  HMMA.16816.F32 R4, R152, R14, R4 ;  /* 0x0000000e9804723c */ /* 0x000fe20000001804 */
[----:B------:R-:W1:Y:S07]  /*9f60*/  LDSM.16.M88.4 R12, [R201+0x4800] ;  /* 0x00480000c90c783b */ /* 0x000e6e0000000200 */
[C---:B----4-:R-:W-:Y:S08]  /*9f70*/  HMMA.16816.F32 R52, R20.reuse, R16, R52 ;  /* 0x000000101434723c */ /* 0x050ff00000001834 */
[----:B------:R-:W-:Y:S01]  /*9f80*/  HMMA.16816.F32 R48, R20, R18, R48 ;  /* 0x000000121430723c */ /* 0x000fe20000001830 */
[----:B------:R-:W4:Y:S07]  /*9f90*/  LDSM.16.M88.4 R16, [R199+0x9000] ;  /* 0x00900000c710783b */ /* 0x000f2e0000000200 */
[----:B------:R-:W-:Y:S07]  /*9fa0*/  HMMA.16816.F32 R144, R152, R172, R144 ;  /* 0x000000ac9890723c */ /* 0x000fee0000001890 */
[----:B------:R-:W-:Y:S01]  /*9fb0*/  IMAD.MOV.U32 R173, RZ, RZ, R3 ;  /* 0x000000ffffad7224 */ /* 0x000fe200078e0003 */
[----:B------:R-:W-:Y:S01]  /*9fc0*/  HMMA.16816.F32 R40, R20, R166, R40 ;  /* 0x000000a61428723c */ /* 0x000fe20000001828 */
[----:B------:R-:W-:-:S06]  /*9fd0*/  IMAD.MOV.U32 R172, RZ, RZ, R2 ;  /* 0x000000ffffac7224 */ /* 0x000fcc00078e0002 */
[----:B------:R-:W-:Y:S01]  /*9fe0*/  IMAD R166, R215, 0x80, R214 ;  /* 0x00000080d7a67824 */ /* 0x000fe200078e02d6 */
[----:B--2---:R-:W-:Y:S07]  /*9ff0*/  HMMA.16816.F32 R8, R148, R56, R8 ;  /* 0x000000389408723c */ /* 0x004fee0000001808 */
[----:B------:R-:W-:Y:S01]  /*a000*/  IADD3 R57, R166, 0x8, RZ ;  /* 0x00000008a6397810 */ /* 0x000fe20007ffe0ff */
[----:B---3--:R-:W-:Y:S03]  /*a010*/  HMMA.16816.F32 R24, R20, R158, R24 ;  /* 0x0000009e1418723c */ /* 0x008fe60000001818 */
[----:B------:R-:W-:-:S04]  /*a020*/  ISETP.GE.AND P6, PT, R57, R184, PT ;  /* 0x000000b83900720c */ /* 0x000fc80003fc6270 */
[----:B------:R-:W-:Y:S01]  /*a030*/  IADD3 R158, R166, 0x1, RZ ;  /* 0x00000001a69e7810 */ /* 0x000fe20007ffe0ff */
[----:B------:R-:W-:Y:S03]  /*a040*/  HMMA.16816.F32 R4, R148, R58, R4 ;  /* 0x0000003a9404723c */ /* 0x000fe60000001804 */
[----:B------:R-:W2:Y:S01]  /*a050*/  I2F R56, R158 ;  /* 0x0000009e00387306 */ /* 0x000ea20000201400 */
[C---:B------:R-:W-:Y:S02]  /*a060*/  ISETP.GE.AND P4, PT, R158.reuse, R184, PT ;  /* 0x000000b89e00720c */ /* 0x040fe40003f86270 */
[----:B------:R-:W-:Y:S02]  /*a070*/  ISETP.GE.AND P5, PT, R158, R183, PT ;  /* 0x000000b79e00720c */ /* 0x000fe40003fa6270 */
[----:B------:R-:W-:Y:S03]  /*a080*/  HMMA.16816.F32 R28, R20, R156, R28 ;  /* 0x0000009c141c723c */ /* 0x000fe6000000181c */
[----:B------:R-:W3:Y:S04]  /*a090*/  I2F R157, R57 ;  /* 0x00000039009d7306 */ /* 0x000ee80000201400 */
[----:B------:R-:W-:Y:S01]  /*a0a0*/  IADD3 R156, R166, 0x9, RZ ;  /* 0x00000009a69c7810 */ /* 0x000fe20007ffe0ff */
[----:B------:R-:W-:Y:S01]  /*a0b0*/  HMMA.16816.F32 R140, R152, R174, R140 ;  /* 0x000000ae988c723c */ /* 0x000fe2000000188c */
[----:B--2---:R-:W-:-:S02]  /*a0c0*/  FFMA.FTZ R9, R0, R56, R9 ;  /* 0x0000003800097223 */ /* 0x004fc40000010009 */
[----:B------:R-:W-:-:S05]  /*a0d0*/  FFMA.FTZ R11, R0, R56, R11 ;  /* 0x00000038000b7223 */ /* 0x000fca000001000b */
[C---:B------:R-:W-:Y:S01]  /*a0e0*/  HMMA.16816.F32 R44, R20.reuse, R164, R44 ;  /* 0x000000a4142c723c */ /* 0x040fe2000000182c */
[----:B------:R-:W-:Y:S02]  /*a0f0*/  FSEL R9, R9, -INF , !P4 ;  /* 0xff80000009097808 */ /* 0x000fe40006000000 */
[----:B------:R-:W-:Y:S01]  /*a100*/  ISETP.GE.AND P4, PT, R57, R183, PT ;  /* 0x000000b73900720c */ /* 0x000fe20003f86270 */
[CC--:B---3--:R-:W-:Y:S01]  /*a110*/  FFMA.FTZ R4, R0.reuse, R157.reuse, R4 ;  /* 0x0000009d00047223 */ /* 0x0c8fe20000010004 */
[----:B------:R-:W-:Y:S01]  /*a120*/  LDSM.16.M88.4 R56, [R199+0x9800] ;  /* 0x00980000c738783b */ /* 0x000fe20000000200 */
[----:B------:R-:W-:Y:S01]  /*a130*/  FSEL R11, R11, -INF , !P5 ;  /* 0xff8000000b0b7808 */ /* 0x000fe20006800000 */
[----:B------:R-:W-:Y:S01]  /*a140*/  FFMA.FTZ R6, R0, R157, R6 ;  /* 0x0000009d00067223 */ /* 0x000fe20000010006 */
[----:B-----5:R-:W-:Y:S01]  /*a150*/  HMMA.16816.F32 R36, R20, R160, R36 ;  /* 0x000000a01424723c */ /* 0x020fe20000001824 */
[----:B------:R-:W-:Y:S02]  /*a160*/  FSEL R174, R4, -INF , !P6 ;  /* 0xff80000004ae7808 */ /* 0x000fe40007000000 */
[----:B------:R-:W-:-:S02]  /*a170*/  ISETP.GE.AND P5, PT, R156, R184, PT ;  /* 0x000000b89c00720c */ /* 0x000fc40003fa6270 */
[----:B------:R-:W-:Y:S02]  /*a180*/  IADD3 R4, R166, 0x11, RZ ;  /* 0x00000011a6047810 */ /* 0x000fe40007ffe0ff */
[----:B------:R-:W-:Y:S01]  /*a190*/  FSEL R176, R6, -INF , !P4 ;  /* 0xff80000006b07808 */ /* 0x000fe20006000000 */
[----:B------:R-:W-:Y:S01]  /*a1a0*/  HMMA.16816.F32 R32, R20, R162, R32 ;  /* 0x000000a21420723c */ /* 0x000fe20000001820 */
[----:B------:R-:W2:Y:S01]  /*a1b0*/  LDSM.16.M88.4 R20, [R201+0x5000] ;  /* 0x00500000c914783b */ /* 0x000ea20000000200 */
[----:B------:R-:W-:-:S06]  /*a1c0*/  ISETP.GE.AND P6, PT, R156, R183, PT ;  /* 0x000000b79c00720c */ /* 0x000fcc0003fc6270 */
[----:B-1----:R-:W-:Y:S01]  /*a1d0*/  HMMA.16816.F32 R144, R148, R12, R144 ;  /* 0x0000000c9490723c */ /* 0x002fe20000001890 */
[----:B------:R-:W1:Y:S06]  /*a1e0*/  I2F R13, R156 ;  /* 0x0000009c000d7306 */ /* 0x000e6c0000201400 */
[----:B------:R-:W-:Y:S01]  /*a1f0*/  IADD3 R12, R166, 0x10, RZ ;  /* 0x00000010a60c7810 */ /* 0x000fe20007ffe0ff */
[----:B----4-:R-:W-:Y:S03]  /*a200*/  HMMA.16816.F32 R136, R152, R16, R136 ;  /* 0x000000109888723c */ /* 0x010fe60000001888 */
[----:B------:R-:W3:Y:S01]  /*a210*/  I2F R159, R12 ;  /* 0x0000000c009f7306 */ /* 0x000ee20000201400 */
[----:B------:R-:W-:-:S03]  /*a220*/  ISETP.GE.AND P4, PT, R12, R184, PT ;  /* 0x000000b80c00720c */ /* 0x000fc60003f86270 */
[----:B------:R-:W-:Y:S01]  /*a230*/  IADD3 R16, R166, 0x19, RZ ;  /* 0x00000019a6107810 */ /* 0x000fe20007ffe0ff */
[----:B------:R-:W-:Y:S01]  /*a240*/  HMMA.16816.F32 R140, R148, R14, R140 ;  /* 0x0000000e948c723c */ /* 0x000fe2000000188c */
[CC--:B-1----:R-:W-:Y:S02]  /*a250*/  FFMA.FTZ R5, R0.reuse, R13.reuse, R5 ;  /* 0x0000000d00057223 */ /* 0x0c2fe40000010005 */
[----:B------:R-:W-:Y:S02]  /*a260*/  FFMA.FTZ R7, R0, R13, R7 ;  /* 0x0000000d00077223 */ /* 0x000fe40000010007 */
[----:B------:R1:W4:Y:S01]  /*a270*/  I2F R13, R4 ;  /* 0x00000004000d7306 */ /* 0x0003220000201400 */
[----:B------:R-:W-:Y:S02]  /*a280*/  FSEL R186, R5, -INF , !P5 ;  /* 0xff80000005ba7808 */ /* 0x000fe40006800000 */
[----:B------:R-:W-:Y:S01]  /*a290*/  ISETP.GE.AND P5, PT, R12, R183, PT ;  /* 0x000000b70c00720c */ /* 0x000fe20003fa6270 */
[----:B------:R-:W-:Y:S01]  /*a2a0*/  HMMA.16816.F32 R64, R152, R18, R64 ;  /* 0x000000129840723c */ /* 0x000fe20000001840 */
[----:B------:R-:W-:Y:S01]  /*a2b0*/  FSEL R178, R7, -INF , !P6 ;  /* 0xff80000007b27808 */ /* 0x000fe20007000000 */
[----:B---3--:R-:W-:Y:S01]  /*a2c0*/  FFMA.FTZ R144, R0, R159, R144 ;  /* 0x0000009f00907223 */ /* 0x008fe20000010090 */
[----:B------:R-:W-:-:S02]  /*a2d0*/  IADD3 R12, R166, 0x18, RZ ;  /* 0x00000018a60c7810 */ /* 0x000fc40007ffe0ff */
[-C--:B------:R-:W-:Y:S02]  /*a2e0*/  ISETP.GE.AND P6, PT, R4, R184.reuse, PT ;  /* 0x000000b80400720c */ /* 0x080fe40003fc6270 */
[----:B------:R-:W3:Y:S01]  /*a2f0*/  I2F R17, R12 ;  /* 0x0000000c00117306 */ /* 0x000ee20000201400 */
[----:B------:R-:W-:Y:S01]  /*a300*/  FSEL R164, R144, -INF , !P4 ;  /* 0xff80000090a47808 */ /* 0x000fe20006000000 */
[----:B------:R-:W-:Y:S01]  /*a310*/  FFMA.FTZ R144, R0, R159, R146 ;  /* 0x0000009f00907223 */ /* 0x000fe20000010092 */
[----:B------:R-:W-:Y:S01]  /*a320*/  ISETP.GE.AND P4, PT, R4, R183, PT ;  /* 0x000000b70400720c */ /* 0x000fe20003f86270 */
[----:B--2---:R-:W-:Y:S01]  /*a330*/  HMMA.16816.F32 R136, R148, R20, R136 ;  /* 0x000000149488723c */ /* 0x004fe20000001888 */
[----:B-1----:R-:W1:Y:S01]  /*a340*/  LDSM.16.M88.4 R4, [R201+0x5800] ;  /* 0x00580000c904783b */ /* 0x002e620000000200 */
[-C--:B----4-:R-:W-:Y:S01]  /*a350*/  FFMA.FTZ R145, R0, R13.reuse, R145 ;  /* 0x0000000d00917223 */ /* 0x090fe20000010091 */
[----:B------:R-:W-:Y:S01]  /*a360*/  IADD3 R18, R166, 0x20, RZ ;  /* 0x00000020a6127810 */ /* 0x000fe20007ffe0ff */
[----:B------:R-:W2:Y:S01]  /*a370*/  I2F R20, R16 ;  /* 0x0000001000147306 */ /* 0x000ea20000201400 */
[----:B------:R-:W-:Y:S01]  /*a380*/  FSEL R144, R144, -INF , !P5 ;  /* 0xff80000090907808 */ /* 0x000fe20006800000 */
[----:B------:R-:W-:Y:S01]  /*a390*/  FFMA.FTZ R147, R0, R13, R147 ;  /* 0x0000000d00937223 */ /* 0x000fe20000010093 */
[----:B------:R-:W-:Y:S01]  /*a3a0*/  FSEL R162, R145, -INF , !P6 ;  /* 0xff80000091a27808 */ /* 0x000fe20007000000 */
[----:B------:R-:W-:Y:S01]  /*a3b0*/  HMMA.16816.F32 R60, R152, R56, R60 ;  /* 0x00000038983c723c */ /* 0x000fe2000000183c */
[----:B------:R-:W-:-:S02]  /*a3c0*/  ISETP.GE.AND P5, PT, R12, R184, PT ;  /* 0x000000b80c00720c */ /* 0x000fc40003fa6270 */
[----:B------:R-:W-:Y:S01]  /*a3d0*/  ISETP.GE.AND P6, PT, R12, R183, PT ;  /* 0x000000b70c00720c */ /* 0x000fe20003fc6270 */
[CC--:B---3--:R-:W-:Y:S01]  /*a3e0*/  FFMA.FTZ R140, R0.reuse, R17.reuse, R140 ;  /* 0x00000011008c7223 */ /* 0x0c8fe2000001008c */
[----:B------:R-:W3:Y:S01]  /*a3f0*/  LDSM.16.M88.4 R12, [R199+0xa000] ;  /* 0x00a00000c70c783b */ /* 0x000ee20000000200 */
[----:B------:R-:W4:Y:S01]  /*a400*/  I2F R19, R18 ;  /* 0x0000001200137306 */ /* 0x000f220000201400 */
[----:B------:R-:W-:Y:S01]  /*a410*/  FSEL R156, R147, -INF , !P4 ;  /* 0xff800000939c7808 */ /* 0x000fe20006000000 */
[----:B------:R-:W-:Y:S01]  /*a420*/  FFMA.FTZ R142, R0, R17, R142 ;  /* 0x00000011008e7223 */ /* 0x000fe2000001008e */
[----:B------:R-:W-:Y:S01]  /*a430*/  FSEL R160, R140, -INF , !P5 ;  /* 0xff8000008ca07808 */ /* 0x000fe20006800000 */
[----:B------:R-:W-:Y:S01]  /*a440*/  HMMA.16816.F32 R64, R148, R22, R64 ;  /* 0x000000169440723c */ /* 0x000fe20000001840 */
[----:B------:R-:W-:Y:S01]  /*a450*/  ISETP.GE.AND P4, PT, R16, R184, PT ;  /* 0x000000b81000720c */ /* 0x000fe20003f86270 */
[-C--:B--2---:R-:W-:Y:S01]  /*a460*/  FFMA.FTZ R141, R0, R20.reuse, R141 ;  /* 0x00000014008d7223 */ /* 0x084fe2000001008d */
[----:B------:R-:W-:Y:S01]  /*a470*/  ISETP.GE.AND P5, PT, R16, R183, PT ;  /* 0x000000b71000720c */ /* 0x000fe20003fa6270 */
[----:B------:R-:W-:Y:S01]  /*a480*/  FFMA.FTZ R143, R0, R20, R143 ;  /* 0x00000014008f7223 */ /* 0x000fe2000001008f */
[----:B------:R-:W-:-:S02]  /*a490*/  IADD3 R16, R166, 0x21, RZ ;  /* 0x00000021a6107810 */ /* 0x000fc40007ffe0ff */
[----:B------:R-:W-:Y:S01]  /*a4a0*/  IADD3 R20, R166, 0x28, RZ ;  /* 0x00000028a6147810 */ /* 0x000fe20007ffe0ff */
[----:B------:R-:W-:Y:S01]  /*a4b0*/  HMMA.16816.F32 R168, R152, R58, R168 ;  /* 0x0000003a98a8723c */ /* 0x000fe200000018a8 */
[----:B------:R-:W2:Y:S01]  /*a4c0*/  I2F R21, R16 ;  /* 0x0000001000157306 */ /* 0x000ea20000201400 */
[----:B------:R-:W-:Y:S01]  /*a4d0*/  FSEL R146, R142, -INF , !P6 ;  /* 0xff8000008e927808 */ /* 0x000fe20007000000 */
[-C--:B----4-:R-:W-:Y:S01]  /*a4e0*/  FFMA.FTZ R136, R0, R19.reuse, R136 ;  /* 0x0000001300887223 */ /* 0x090fe20000010088 */
[----:B------:R-:W-:Y:S01]  /*a4f0*/  ISETP.GE.AND P6, PT, R18, R184, PT ;  /* 0x000000b81200720c */ /* 0x000fe20003fc6270 */
[----:B------:R-:W-:Y:S01]  /*a500*/  FFMA.FTZ R138, R0, R19, R138 ;  /* 0x00000013008a7223 */ /* 0x000fe2000001008a */
[----:B------:R-:W-:-:S03]  /*a510*/  FSEL R158, R141, -INF , !P4 ;  /* 0xff8000008d9e7808 */ /* 0x000fc60006000000 */
[----:B------:R-:W4:Y:S01]  /*a520*/  I2F R57, R20 ;  /* 0x0000001400397306 */ /* 0x000f220000201400 */
[----:B------:R-:W-:Y:S02]  /*a530*/  FSEL R142, R143, -INF , !P5 ;  /* 0xff8000008f8e7808 */ /* 0x000fe40006800000 */
[----:B------:R-:W-:Y:S02]  /*a540*/  FSEL R251, R136, -INF , !P6 ;  /* 0xff80000088fb7808 */ /* 0x000fe40007000000 */
[----:B------:R-:W-:Y:S01]  /*a550*/  ISETP.GE.AND P4, PT, R18, R183, PT ;  /* 0x000000b71200720c */ /* 0x000fe20003f86270 */
[----:B-1----:R-:W-:Y:S01]  /*a560*/  HMMA.16816.F32 R60, R148, R4, R60 ;  /* 0x00000004943c723c */ /* 0x002fe2000000183c */
[----:B------:R-:W-:Y:S01]  /*a570*/  ISETP.GE.AND P5, PT, R16, R184, PT ;  /* 0x000000b81000720c */ /* 0x000fe20003fa6270 */
[----:B--2---:R-:W-:Y:S01]  /*a580*/  FFMA.FTZ R136, R0, R21, R137 ;  /* 0x0000001500887223 */ /* 0x004fe20000010089 */
[----:B------:R-:W-:Y:S01]  /*a590*/  ISETP.GE.AND P6, PT, R16, R183, PT ;  /* 0x000000b71000720c */ /* 0x000fe20003fc6270 */
[----:B------:R-:W-:Y:S01]  /*a5a0*/  FFMA.FTZ R139, R0, R21, R139 ;  /* 0x00000015008b7223 */ /* 0x000fe2000001008b */
[----:B------:R-:W1:Y:S01]  /*a5b0*/  LDSM.16.M88.4 R16, [R201+0x6000] ;  /* 0x00600000c910783b */ /* 0x000e620000000200 */
[----:B------:R-:W-:-:S02]  /*a5c0*/  IADD3 R56, R166, 0x29, RZ ;  /* 0x00000029a6387810 */ /* 0x000fc40007ffe0ff */
[----:B------:R-:W-:Y:S01]  /*a5d0*/  FSEL R141, R138, -INF , !P4 ;  /* 0xff8000008a8d7808 */ /* 0x000fe20006000000 */
[----:B------:R-:W-:Y:S01]  /*a5e0*/  HMMA.16816.F32 R168, R148, R6, R168 ;  /* 0x0000000694a8723c */ /* 0x000fe200000018a8 */
[----:B------:R-:W-:Y:S01]  /*a5f0*/  FSEL R136, R136, -INF , !P5 ;  /* 0xff80000088887808 */ /* 0x000fe20006800000 */
[----:B------:R-:W2:Y:S01]  /*a600*/  I2F R58, R56 ;  /* 0x00000038003a7306 */ /* 0x000ea20000201400 */
[----:B------:R-:W-:Y:S01]  /*a610*/  ISETP.GE.AND P4, PT, R20, R184, PT ;  /* 0x000000b81400720c */ /* 0x000fe20003f86270 */
[----:B----4-:R-:W-:Y:S01]  /*a620*/  FFMA.FTZ R64, R0, R57, R64 ;  /* 0x0000003900407223 */ /* 0x010fe20000010040 */
[----:B------:R-:W-:Y:S01]  /*a630*/  ISETP.GE.AND P5, PT, R20, R183, PT ;  /* 0x000000b71400720c */ /* 0x000fe20003fa6270 */
[----:B------:R-:W-:Y:S01]  /*a640*/  FFMA.FTZ R66, R0, R57, R66 ;  /* 0x0000003900427223 */ /* 0x000fe20000010042 */
[----:B------:R-:W4:Y:S01]  /*a650*/  LDSM.16.M88.4 R20, [R199+0xa800] ;  /* 0x00a80000c714783b */ /* 0x000f220000000200 */
[----:B------:R-:W-:Y:S01]  /*a660*/  IADD3 R4, R166, 0x30, RZ ;  /* 0x00000030a6047810 */ /* 0x000fe20007ffe0ff */
[----:B---3--:R-:W-:Y:S01]  /*a670*/  HMMA.16816.F32 R52, R152, R12, R52 ;  /* 0x0000000c9834723c */ /* 0x008fe20000001834 */
[----:B------:R-:W-:-:S02]  /*a680*/  FSEL R249, R139, -INF , !P6 ;  /* 0xff8000008bf97808 */ /* 0x000fc40007000000 */
[----:B------:R-:W3:Y:S01]  /*a690*/  I2F R5, R4 ;  /* 0x0000000400057306 */ /* 0x000ee20000201400 */
[----:B------:R-:W-:Y:S02]  /*a6a0*/  FSEL R140, R64, -INF , !P4 ;  /* 0xff800000408c7808 */ /* 0x000fe40006000000 */
[C---:B------:R-:W-:Y:S02]  /*a6b0*/  ISETP.GE.AND P6, PT, R56.reuse, R184, PT ;  /* 0x000000b83800720c */ /* 0x040fe40003fc6270 */
[----:B------:R-:W-:Y:S01]  /*a6c0*/  ISETP.GE.AND P4, PT, R56, R183, PT ;  /* 0x000000b73800720c */ /* 0x000fe20003f86270 */
[-C--:B--2---:R-:W-:Y:S01]  /*a6d0*/  FFMA.FTZ R65, R0, R58.reuse, R65 ;  /* 0x0000003a00417223 */ /* 0x084fe20000010041 */
[----:B------:R-:W-:Y:S01]  /*a6e0*/  IADD3 R56, R166, 0x31, RZ ;  /* 0x00000031a6387810 */ /* 0x000fe20007ffe0ff */
[----:B------:R-:W-:Y:S01]  /*a6f0*/  FFMA.FTZ R67, R0, R58, R67 ;  /* 0x0000003a00437223 */ /* 0x000fe20000010043 */
[----:B------:R-:W-:Y:S01]  /*a700*/  IADD3 R12, R166, 0x38, RZ ;  /* 0x00000038a60c7810 */ /* 0x000fe20007ffe0ff */
[----:B------:R-:W-:Y:S01]  /*a710*/  HMMA.16816.F32 R48, R152, R14, R48 ;  /* 0x0000000e9830723c */ /* 0x000fe20000001830 */
[----:B------:R-:W2:Y:S01]  /*a720*/  I2F R13, R56 ;  /* 0x00000038000d7306 */ /* 0x000ea20000201400 */
[----:B------:R-:W-:-:S02]  /*a730*/  FSEL R247, R66, -INF , !P5 ;  /* 0xff80000042f77808 */ /* 0x000fc40006800000 */
[----:B------:R-:W-:Y:S02]  /*a740*/  FSEL R138, R65, -INF , !P6 ;  /* 0xff800000418a7808 */ /* 0x000fe40007000000 */
[-C--:B------:R-:W-:Y:S01]  /*a750*/  ISETP.GE.AND P5, PT, R4, R184.reuse, PT ;  /* 0x000000b80400720c */ /* 0x080fe20003fa6270 */
[----:B---3--:R-:W-:Y:S01]  /*a760*/  FFMA.FTZ R60, R0, R5, R60 ;  /* 0x00000005003c7223 */ /* 0x008fe2000001003c */
[----:B------:R-:W-:Y:S01]  /*a770*/  ISETP.GE.AND P6, PT, R4, R183, PT ;  /* 0x000000b70400720c */ /* 0x000fe20003fc6270 */
[----:B------:R-:W3:Y:S01]  /*a780*/  I2F R57, R12 ;  /* 0x0000000c00397306 */ /* 0x000ee20000201400 */
[----:B------:R-:W-:Y:S01]  /*a790*/  FFMA.FTZ R62, R0, R5, R62 ;  /* 0x00000005003e7223 */ /* 0x000fe2000001003e */
[----:B------:R-:W-:Y:S01]  /*a7a0*/  FSEL R143, R67, -INF , !P4 ;  /* 0xff800000438f7808 */ /* 0x000fe20006000000 */
[----:B------:R-:W5:Y:S01]  /*a7b0*/  LDSM.16.M88.4 R4, [R201+0x6800] ;  /* 0x00680000c904783b */ /* 0x000f620000000200 */
[----:B------:R-:W-:Y:S01]  /*a7c0*/  FSEL R241, R60, -INF , !P5 ;  /* 0xff8000003cf17808 */ /* 0x000fe20006800000 */
[----:B-1----:R-:W-:Y:S01]  /*a7d0*/  HMMA.16816.F32 R52, R148, R16, R52 ;  /* 0x000000109434723c */ /* 0x002fe20000001834 */
[----:B------:R-:W-:Y:S01]  /*a7e0*/  FSEL R179, R62, -INF , !P6 ;  /* 0xff8000003eb37808 */ /* 0x000fe20007000000 */
[-C--:B--2---:R-:W-:Y:S01]  /*a7f0*/  FFMA.FTZ R63, R0, R13.reuse, R63 ;  /* 0x0000000d003f7223 */ /* 0x084fe2000001003f */
[----:B------:R-:W-:Y:S01]  /*a800*/  ISETP.GE.AND P4, PT, R56, R184, PT ;  /* 0x000000b83800720c */ /* 0x000fe20003f86270 */
[----:B------:R-:W-:Y:S01]  /*a810*/  FFMA.FTZ R61, R0, R13, R61 ;  /* 0x0000000d003d7223 */ /* 0x000fe2000001003d */
[----:B------:R-:W-:-:S02]  /*a820*/  ISETP.GE.AND P5, PT, R56, R183, PT ;  /* 0x000000b73800720c */ /* 0x000fc40003fa6270 */
[-C--:B------:R-:W-:Y:S02]  /*a830*/  ISETP.GE.AND P6, PT, R12, R184.reuse, PT ;  /* 0x000000b80c00720c */ /* 0x080fe40003fc6270 */
[----:B------:R-:W-:Y:S01]  /*a840*/  IADD3 R56, R166, 0x39, RZ ;  /* 0x00000039a6387810 */ /* 0x000fe20007ffe0ff */
[-C--:B---3--:R-:W-:Y:S01]  /*a850*/  FFMA.FTZ R168, R0, R57.reuse, R168 ;  /* 0x0000003900a87223 */ /* 0x088fe200000100a8 */
[----:B------:R-:W-:Y:S01]  /*a860*/  IADD3 R16, R166, 0x40, RZ ;  /* 0x00000040a6107810 */ /* 0x000fe20007ffe0ff */
[----:B----4-:R-:W-:Y:S01]  /*a870*/  HMMA.16816.F32 R44, R152, R20, R44 ;  /* 0x00000014982c723c */ /* 0x010fe2000000182c */
[----:B------:R-:W-:Y:S01]  /*a880*/  FSEL R239, R63, -INF , !P5 ;  /* 0xff8000003fef7808 */ /* 0x000fe20006800000 */
[----:B------:R1:W2:Y:S01]  /*a890*/  I2F R58, R56 ;  /* 0x00000038003a7306 */ /* 0x0002a20000201400 */
[----:B------:R-:W-:Y:S01]  /*a8a0*/  FSEL R245, R168, -INF , !P6 ;  /* 0xff800000a8f57808 */ /* 0x000fe20007000000 */
[----:B------:R-:W-:Y:S01]  /*a8b0*/  FFMA.FTZ R170, R0, R57, R170 ;  /* 0x0000003900aa7223 */ /* 0x000fe200000100aa */
[----:B------:R-:W-:-:S02]  /*a8c0*/  ISETP.GE.AND P5, PT, R56, R184, PT ;  /* 0x000000b83800720c */ /* 0x000fc40003fa6270 */
[-C--:B------:R-:W-:Y:S01]  /*a8d0*/  ISETP.GE.AND P6, PT, R56, R183.reuse, PT ;  /* 0x000000b73800720c */ /* 0x080fe20003fc6270 */
[----:B------:R-:W-:Y:S01]  /*a8e0*/  HMMA.16816.F32 R48, R148, R18, R48 ;  /* 0x000000129430723c */ /* 0x000fe20000001830 */
[----:B------:R-:W-:Y:S01]  /*a8f0*/  FSEL R159, R61, -INF , !P4 ;  /* 0xff8000003d9f7808 */ /* 0x000fe20006000000 */
[----:B------:R-:W3:Y:S01]  /*a900*/  I2F R17, R16 ;  /* 0x0000001000117306 */ /* 0x000ee20000201400 */
[----:B------:R-:W-:Y:S02]  /*a910*/  ISETP.GE.AND P4, PT, R12, R183, PT ;  /* 0x000000b70c00720c */ /* 0x000fe40003f86270 */
[----:B------:R-:W4:Y:S01]  /*a920*/  LDSM.16.M88.4 R12, [R199+0xb000] ;  /* 0x00b00000c70c783b */ /* 0x000f220000000200 */
[----:B------:R-:W-:Y:S02]  /*a930*/  IADD3 R20, R166, 0x48, RZ ;  /* 0x00000048a6147810 */ /* 0x000fe40007ffe0ff */
[----:B------:R-:W-:Y:S01]  /*a940*/  FSEL R237, R170, -INF , !P4 ;  /* 0xff800000aaed7808 */ /* 0x000fe20006000000 */
[----:B------:R-:W-:Y:S01]  /*a950*/  HMMA.16816.F32 R40, R152, R22, R40 ;  /* 0x000000169828723c */ /* 0x000fe20000001828 */
[----:B-1----:R-:W-:Y:S01]  /*a960*/  IADD3 R56, R166, 0x41, RZ ;  /* 0x00000041a6387810 */ /* 0x002fe20007ffe0ff */
[----:B--2---:R-:W-:Y:S01]  /*a970*/  FFMA.FTZ R169, R0, R58, R169 ;  /* 0x0000003a00a97223 */ /* 0x004fe200000100a9 */
[----:B------:R-:W-:Y:S01]  /*a980*/  ISETP.GE.AND P4, PT, R16, R184, PT ;  /* 0x000000b81000720c */ /* 0x000fe20003f86270 */
[C---:B------:R-:W-:Y:S01]  /*a990*/  FFMA.FTZ R171, R0.reuse, R58, R171 ;  /* 0x0000003a00ab7223 */ /* 0x040fe200000100ab */
[----:B------:R-:W1:Y:S02]  /*a9a0*/  I2F R21, R56 ;  /* 0x0000003800157306 */ /* 0x000e640000201400 */
[----:B------:R-:W-:Y:S01]  /*a9b0*/  FSEL R243, R169, -INF , !P5 ;  /* 0xff800000a9f37808 */ /* 0x000fe20006800000 */
[----:B-----5:R-:W-:Y:S01]  /*a9c0*/  HMMA.16816.F32 R44, R148, R4, R44 ;  /* 0x00000004942c723c */ /* 0x020fe2000000182c */
[CC--:B---3--:R-:W-:Y:S01]  /*a9d0*/  FFMA.FTZ R52, R0.reuse, R17.reuse, R52 ;  /* 0x0000001100347223 */ /* 0x0c8fe20000010034 */
[----:B------:R-:W-:Y:S01]  /*a9e0*/  FSEL R235, R171, -INF , !P6 ;  /* 0xff800000abeb7808 */ /* 0x000fe20007000000 */
[----:B------:R-:W-:Y:S01]  /*a9f0*/  FFMA.FTZ R54, R0, R17, R54 ;  /* 0x0000001100367223 */ /* 0x000fe20000010036 */
[----:B------:R-:W-:Y:S01]  /*aa00*/  ISETP.GE.AND P5, PT, R16, R183, PT ;  /* 0x000000b71000720c */ /* 0x000fe20003fa6270 */
[----:B------:R-:W2:Y:S01]  /*aa10*/  I2F R57, R20 ;  /* 0x0000001400397306 */ /* 0x000ea20000201400 */
[----:B------:R-:W-:Y:S01]  /*aa20*/  ISETP.GE.AND P6, PT, R56, R184, PT ;  /* 0x000000b83800720c */ /* 0x000fe20003fc6270 */
[----:B------:R-:W3:Y:S01]  /*aa30*/  LDSM.16.M88.4 R16, [R201+0x7000] ;  /* 0x00700000c910783b */ /* 0x000ee20000000200 */
[----:B------:R-:W-:-:S02]  /*aa40*/  FSEL R193, R52, -INF , !P4 ;  /* 0xff80000034c17808 */ /* 0x000fc40006000000 */
[----:B------:R-:W-:Y:S02]  /*aa50*/  IADD3 R52, R166, 0x49, RZ ;  /* 0x00000049a6347810 */ /* 0x000fe40007ffe0ff */
[----:B------:R-:W-:Y:S01]  /*aa60*/  FSEL R189, R54, -INF , !P5 ;  /* 0xff80000036bd7808 */ /* 0x000fe20006800000 */
[-C--:B-1----:R-:W-:Y:S01]  /*aa70*/  FFMA.FTZ R53, R0, R21.reuse, R53 ;  /* 0x0000001500357223 */ /* 0x082fe20000010035 */
[-C--:B------:R-:W-:Y:S01]  /*aa80*/  ISETP.GE.AND P5, PT, R20, R184.reuse, PT ;  /* 0x000000b81400720c */ /* 0x080fe20003fa6270 */
[----:B------:R-:W-:Y:S01]  /*aa90*/  FFMA.FTZ R55, R0, R21, R55 ;  /* 0x0000001500377223 */ /* 0x000fe20000010037 */
[----:B------:R-:W1:Y:S01]  /*aaa0*/  I2F R4, R52 ;  /* 0x0000003400047306 */ /* 0x000e620000201400 */
[-C--:B------:R-:W-:Y:S01]  /*aab0*/  ISETP.GE.AND P4, PT, R56, R183.reuse, PT ;  /* 0x000000b73800720c */ /* 0x080fe20003f86270 */
[----:B------:R-:W-:Y:S01]  /*aac0*/  HMMA.16816.F32 R40, R148, R6, R40 ;  /* 0x000000069428723c */ /* 0x000fe20000001828 */
[----:B------:R-:W-:Y:S02]  /*aad0*/  FSEL R195, R53, -INF , !P6 ;  /* 0xff80000035c37808 */ /* 0x000fe40007000000 */
[----:B------:R-:W-:Y:S01]  /*aae0*/  ISETP.GE.AND P6, PT, R20, R183, PT ;  /* 0x000000b71400720c */ /* 0x000fe20003fc6270 */
[-C--:B--2---:R-:W-:Y:S01]  /*aaf0*/  FFMA.FTZ R50, R0, R57.reuse, R50 ;  /* 0x0000003900327223 */ /* 0x084fe20000010032 */
[----:B------:R-:W2:Y:S01]  /*ab00*/  LDSM.16.M88.4 R20, [R199+0xb800] ;  /* 0x00b80000c714783b */ /* 0x000ea20000000200 */
[----:B------:R-:W-:Y:S01]  /*ab10*/  IADD3 R5, R166, 0x50, RZ ;  /* 0x00000050a6057810 */ /* 0x000fe20007ffe0ff */
[----:B------:R-:W-:Y:S01]  /*ab20*/  FFMA.FTZ R48, R0, R57, R48 ;  /* 0x0000003900307223 */ /* 0x000fe20000010030 */
[----:B------:R-:W-:Y:S01]  /*ab30*/  FSEL R187, R55, -INF , !P4 ;  /* 0xff80000037bb7808 */ /* 0x000fe20006000000 */
[----:B----4-:R-:W-:Y:S01]  /*ab40*/  HMMA.16816.F32 R36, R152, R12, R36 ;  /* 0x0000000c9824723c */ /* 0x010fe20000001824 */
[----:B------:R4:W5:Y:S01]  /*ab50*/  I2F R13, R5 ;  /* 0x00000005000d7306 */ /* 0x0009620000201400 */
[----:B------:R-:W-:Y:S01]  /*ab60*/  ISETP.GE.AND P4, PT, R52, R184, PT ;  /* 0x000000b83400720c */ /* 0x000fe20003f86270 */
[-C--:B-1----:R-:W-:Y:S01]  /*ab70*/  FFMA.FTZ R223, R0, R4.reuse, R49 ;  /* 0x0000000400df7223 */ /* 0x082fe20000010031 */
[----:B------:R-:W-:Y:S01]  /*ab80*/  FSEL R185, R50, -INF , !P6 ;  /* 0xff80000032b97808 */ /* 0x000fe20007000000 */
[----:B------:R-:W-:Y:S01]  /*ab90*/  FFMA.FTZ R51, R0, R4, R51 ;  /* 0x0000000400337223 */ /* 0x000fe20000010033 */
[----:B------:R-:W-:-:S02]  /*aba0*/  ISETP.GE.AND P6, PT, R5, R184, PT ;  /* 0x000000b80500720c */ /* 0x000fc40003fc6270 */
[----:B------:R-:W-:Y:S01]  /*abb0*/  HMMA.16816.F32 R32, R152, R14, R32 ;  /* 0x0000000e9820723c */ /* 0x000fe20000001820 */
[----:B------:R-:W-:Y:S02]  /*abc0*/  FSEL R223, R223, -INF , !P4 ;  /* 0xff800000dfdf7808 */ /* 0x000fe40006000000 */
[----:B------:R-:W-:Y:S02]  /*abd0*/  ISETP.GE.AND P4, PT, R5, R183, PT ;  /* 0x000000b70500720c */ /* 0x000fe40003f86270 */
[----:B------:R-:W-:Y:S02]  /*abe0*/  IADD3 R12, R166, 0x51, RZ ;  /* 0x00000051a60c7810 */ /* 0x000fe40007ffe0ff */
[----:B------:R-:W-:Y:S01]  /*abf0*/  FSEL R229, R48, -INF , !P5 ;  /* 0xff80000030e57808 */ /* 0x000fe20006800000 */
[----:B----4-:R-:W1:Y:S01]  /*ac00*/  LDSM.16.M88.4 R4, [R201+0x7800] ;  /* 0x00780000c904783b */ /* 0x010e620000000200 */
[----:B-----5:R-:W-:Y:S01]  /*ac10*/  FFMA.FTZ R44, R0, R13, R44 ;  /* 0x0000000d002c7223 */ /* 0x020fe2000001002c */
[----:B------:R-:W-:Y:S01]  /*ac20*/  ISETP.GE.AND P5, PT, R52, R183, PT ;  /* 0x000000b73400720c */ /* 0x000fe20003fa6270 */
[----:B------:R-:W4:Y:S01]  /*ac30*/  I2F R49, R12 ;  /* 0x0000000c00317306 */ /* 0x000f220000201400 */
[----:B------:R-:W-:Y:S01]  /*ac40*/  IADD3 R48, R166, 0x58, RZ ;  /* 0x00000058a6307810 */ /* 0x000fe20007ffe0ff */
[----:B------:R-:W-:Y:S01]  /*ac50*/  FFMA.FTZ R46, R0, R13, R46 ;  /* 0x0000000d002e7223 */ /* 0x000fe2000001002e */
[----:B------:R-:W-:-:S02]  /*ac60*/  IADD3 R14, R166, 0x59, RZ ;  /* 0x00000059a60e7810 */ /* 0x000fc40007ffe0ff */
[----:B---3--:R-:W-:Y:S01]  /*ac70*/  HMMA.16816.F32 R36, R148, R16, R36 ;  /* 0x000000109424723c */ /* 0x008fe20000001824 */
[----:B------:R-:W-:Y:S01]  /*ac80*/  FSEL R191, R51, -INF , !P5 ;  /* 0xff80000033bf7808 */ /* 0x000fe20006800000 */
[----:B------:R-:W-:-:S04]  /*ac90*/  DEPBAR.LE SB0, 0x0 ;  /* 0x000080000000791a */ /* 0x000fc80000000000 */
[----:B------:R-:W3:Y:S01]  /*aca0*/  I2F R15, R48 ;  /* 0x00000030000f7306 */ /* 0x000ee20000201400 */
[----:B------:R-:W-:Y:S01]  /*acb0*/  FSEL R177, R44, -INF , !P6 ;  /* 0xff8000002cb17808 */ /* 0x000fe20007000000 */
[----:B------:R-:W-:Y:S01]  /*acc0*/  HMMA.16816.F32 R32, R148, R18, R32 ;  /* 0x000000129420723c */ /* 0x000fe20000001820 */
[C---:B------:R-:W-:Y:S02]  /*acd0*/  ISETP.GE.AND P5, PT, R12.reuse, R184, PT ;  /* 0x000000b80c00720c */ /* 0x040fe40003fa6270 */
[----:B------:R-:W-:Y:S01]  /*ace0*/  ISETP.GE.AND P6, PT, R12, R183, PT ;  /* 0x000000b70c00720c */ /* 0x000fe20003fc6270 */
[-C--:B----4-:R-:W-:Y:S01]  /*acf0*/  FFMA.FTZ R45, R0, R49.reuse, R45 ;  /* 0x00000031002d7223 */ /* 0x090fe2000001002d */
[----:B------:R-:W-:Y:S01]  /*ad00*/  IADD3 R16, R166, 0x60, RZ ;  /* 0x00000060a6107810 */ /* 0x000fe20007ffe0ff */
[----:B------:R-:W4:Y:S01]  /*ad10*/  I2F R12, R14 ;  /* 0x0000000e000c7306 */ /* 0x000f220000201400 */
[----:B------:R-:W-:Y:S01]  /*ad20*/  FFMA.FTZ R47, R0, R49, R47 ;  /* 0x00000031002f7223 */ /* 0x000fe2000001002f */
[----:B--2---:R-:W-:Y:S01]  /*ad30*/  HMMA.16816.F32 R28, R152, R20, R28 ;  /* 0x00000014981c723c */ /* 0x004fe2000000181c */
[----:B------:R-:W-:-:S02]  /*ad40*/  FSEL R167, R46, -INF , !P4 ;  /* 0xff8000002ea77808 */ /* 0x000fc40006000000 */
[----:B------:R-:W-:Y:S02]  /*ad50*/  ISETP.GE.AND P4, PT, R48, R184, PT ;  /* 0x000000b83000720c */ /* 0x000fe40003f86270 */
[----:B------:R-:W-:Y:S01]  /*ad60*/  FSEL R175, R45, -INF , !P5 ;  /* 0xff8000002daf7808 */ /* 0x000fe20006800000 */
[----:B------:R-:W2:Y:S01]  /*ad70*/  I2F R13, R16 ;  /* 0x00000010000d7306 */ /* 0x000ea20000201400 */
[CC--:B---3--:R-:W-:Y:S01]  /*ad80*/  FFMA.FTZ R40, R0.reuse, R15.reuse, R40 ;  /* 0x0000000f00287223 */ /* 0x0c8fe20000010028 */
[----:B------:R-:W-:Y:S01]  /*ad90*/  FSEL R165, R47, -INF , !P6 ;  /* 0xff8000002fa57808 */ /* 0x000fe20007000000 */
[----:B------:R-:W-:Y:S01]  /*ada0*/  FFMA.FTZ R42, R0, R15, R42 ;  /* 0x0000000f002a7223 */ /* 0x000fe2000001002a */
[----:B------:R-:W-:Y:S01]  /*adb0*/  ISETP.GE.AND P5, PT, R48, R183, PT ;  /* 0x000000b73000720c */ /* 0x000fe20003fa6270 */
[----:B------:R-:W-:Y:S01]  /*adc0*/  HMMA.16816.F32 R24, R152, R22, R24 ;  /* 0x000000169818723c */ /* 0x000fe20000001818 */
[----:B------:R-:W-:Y:S01]  /*add0*/  IADD3 R17, R166, 0x61, RZ ;  /* 0x00000061a6117810 */ /* 0x000fe20007ffe0ff */
[----:B----4-:R-:W-:Y:S01]  /*ade0*/  FFMA.FTZ R41, R0, R12, R41 ;  /* 0x0000000c00297223 */ /* 0x010fe20000010029 */
[----:B------:R-:W-:Y:S01]  /*adf0*/  ISETP.GE.AND P6, PT, R14, R184, PT ;  /* 0x000000b80e00720c */ /* 0x000fe20003fc6270 */
[----:B------:R-:W-:Y:S01]  /*ae00*/  FFMA.FTZ R43, R0, R12, R43 ;  /* 0x0000000c002b7223 */ /* 0x000fe2000001002b */
[----:B------:R-:W-:-:S02]  /*ae10*/  IADD3 R15, R166, 0x68, RZ ;  /* 0x00000068a60f7810 */ /* 0x000fc40007ffe0ff */
[----:B------:R-:W-:Y:S02]  /*ae20*/  FSEL R171, R40, -INF , !P4 ;  /* 0xff80000028ab7808 */ /* 0x000fe40006000000 */
[----:B------:R-:W-:Y:S01]  /*ae30*/  ISETP.GE.AND P4, PT, R14, R183, PT ;  /* 0x000000b70e00720c */ /* 0x000fe20003f86270 */
[----:B------:R-:W3:Y:S01]  /*ae40*/  I2F R19, R15 ;  /* 0x0000000f00137306 */ /* 0x000ee20000201400 */
[----:B------:R-:W-:Y:S02]  /*ae50*/  FSEL R163, R42, -INF , !P5 ;  /* 0xff8000002aa37808 */ /* 0x000fe40006800000 */
[----:B-1----:R-:W-:Y:S01]  /*ae60*/  HMMA.16816.F32 R28, R148, R4, R28 ;  /* 0x00000004941c723c */ /* 0x002fe2000000181c */
[----:B------:R-:W-:Y:S01]  /*ae70*/  FSEL R169, R41, -INF , !P6 ;  /* 0xff80000029a97808 */ /* 0x000fe20007000000 */
[-C--:B--2---:R-:W-:Y:S01]  /*ae80*/  FFMA.FTZ R36, R0, R13.reuse, R36 ;  /* 0x0000000d00247223 */ /* 0x084fe20000010024 */
[----:B------:R-:W-:Y:S01]  /*ae90*/  ISETP.GE.AND P5, PT, R16, R184, PT ;  /* 0x000000b81000720c */ /* 0x000fe20003fa6270 */
[----:B------:R-:W-:Y:S01]  /*aea0*/  FFMA.FTZ R38, R0, R13, R38 ;  /* 0x0000000d00267223 */ /* 0x000fe20000010026 */
[----:B------:R-:W-:Y:S01]  /*aeb0*/  ISETP.GE.AND P6, PT, R16, R183, PT ;  /* 0x000000b71000720c */ /* 0x000fe20003fc6270 */
[----:B------:R-:W1:Y:S01]  /*aec0*/  I2F R14, R17 ;  /* 0x00000011000e7306 */ /* 0x000e620000201400 */
[----:B------:R-:W-:-:S02]  /*aed0*/  IADD3 R16, R166, 0x69, RZ ;  /* 0x00000069a6107810 */ /* 0x000fc40007ffe0ff */
[C---:B------:R-:W-:Y:S02]  /*aee0*/  IADD3 R4, R166.reuse, 0x70, RZ ;  /* 0x00000070a6047810 */ /* 0x040fe40007ffe0ff */
[----:B------:R-:W-:Y:S01]  /*aef0*/  IADD3 R13, R166, 0x71, RZ ;  /* 0x00000071a60d7810 */ /* 0x000fe20007ffe0ff */
[----:B------:R-:W-:Y:S01]  /*af00*/  HMMA.16816.F32 R24, R148, R6, R24 ;  /* 0x000000069418723c */ /* 0x000fe20000001818 */
[----:B------:R-:W-:Y:S01]  /*af10*/  FSEL R161, R43, -INF , !P4 ;  /* 0xff8000002ba17808 */ /* 0x000fe20006000000 */
[----:B------:R-:W2:Y:S01]  /*af20*/  I2F R12, R16 ;  /* 0x00000010000c7306 */ /* 0x000ea20000201400 */
[----:B------:R-:W-:Y:S01]  /*af30*/  FSEL R157, R36, -INF , !P5 ;  /* 0xff800000249d7808 */ /* 0x000fe20006800000 */
[CC--:B---3--:R-:W-:Y:S01]  /*af40*/  FFMA.FTZ R32, R0.reuse, R19.reuse, R32 ;  /* 0x0000001300207223 */ /* 0x0c8fe20000010020 */
[C---:B------:R-:W-:Y:S01]  /*af50*/  ISETP.GE.AND P4, PT, R17.reuse, R184, PT ;  /* 0x000000b81100720c */ /* 0x040fe20003f86270 */
[----:B------:R-:W-:Y:S01]  /*af60*/  FFMA.FTZ R34, R0, R19, R34 ;  /* 0x0000001300227223 */ /* 0x000fe20000010022 */
[----:B------:R-:W-:-:S02]  /*af70*/  ISETP.GE.AND P5, PT, R17, R183, PT ;  /* 0x000000b71100720c */ /* 0x000fc40003fa6270 */
[----:B------:R-:W-:Y:S01]  /*af80*/  FSEL R147, R38, -INF , !P6 ;  /* 0xff80000026937808 */ /* 0x000fe20007000000 */
[----:B------:R-:W3:Y:S01]  /*af90*/  I2F R17, R4 ;  /* 0x0000000400117306 */ /* 0x000ee20000201400 */
[C---:B-1----:R-:W-:Y:S01]  /*afa0*/  FFMA.FTZ R37, R0.reuse, R14, R37 ;  /* 0x0000000e00257223 */ /* 0x042fe20000010025 */
[----:B------:R-:W-:Y:S01]  /*afb0*/  ISETP.GE.AND P6, PT, R15, R184, PT ;  /* 0x000000b80f00720c */ /* 0x000fe20003fc6270 */
[----:B------:R-:W-:Y:S01]  /*afc0*/  FFMA.FTZ R39, R0, R14, R39 ;  /* 0x0000000e00277223 */ /* 0x000fe20000010027 */
[----:B------:R-:W-:Y:S02]  /*afd0*/  IADD3 R6, R166, 0x78, RZ ;  /* 0x00000078a6067810 */ /* 0x000fe40007ffe0ff */
[----:B------:R-:W-:Y:S02]  /*afe0*/  FSEL R155, R37, -INF , !P4 ;  /* 0xff800000259b7808 */ /* 0x000fe40006000000 */
[----:B------:R-:W1:Y:S01]  /*aff0*/  I2F R5, R13 ;  /* 0x0000000d00057306 */ /* 0x000e620000201400 */
[----:B------:R-:W-:Y:S01]  /*b000*/  ISETP.GE.AND P4, PT, R15, R183, PT ;  /* 0x000000b70f00720c */ /* 0x000fe20003f86270 */
[CC--:B--2---:R-:W-:Y:S01]  /*b010*/  FFMA.FTZ R33, R0.reuse, R12.reuse, R33 ;  /* 0x0000000c00217223 */ /* 0x0c4fe20000010021 */
[----:B------:R-:W-:Y:S01]  /*b020*/  FSEL R145, R39, -INF , !P5 ;  /* 0xff80000027917808 */ /* 0x000fe20006800000 */
[----:B------:R-:W-:Y:S01]  /*b030*/  FFMA.FTZ R35, R0, R12, R35 ;  /* 0x0000000c00237223 */ /* 0x000fe20000010023 */
[----:B------:R-:W-:-:S02]  /*b040*/  FSEL R153, R32, -INF , !P6 ;  /* 0xff80000020997808 */ /* 0x000fc40007000000 */
[-C--:B------:R-:W-:Y:S01]  /*b050*/  ISETP.GE.AND P5, PT, R16, R184.reuse, PT ;  /* 0x000000b81000720c */ /* 0x080fe20003fa6270 */
[----:B---3--:R-:W-:Y:S01]  /*b060*/  FFMA.FTZ R28, R0, R17, R28 ;  /* 0x00000011001c7223 */ /* 0x008fe2000001001c */
[----:B------:R-:W-:Y:S01]  /*b070*/  BAR.SYNC.DEFER_BLOCKING 0x0 ;  /* 0x0000000000007b1d */ /* 0x000fe20000010000 */
[----:B------:R-:W-:Y:S01]  /*b080*/  ISETP.GE.AND P6, PT, R16, R183, PT ;  /* 0x000000b71000720c */ /* 0x000fe20003fc6270 */
[----:B------:R-:W-:Y:S01]  /*b090*/  FFMA.FTZ R30, R0, R17, R30 ;  /* 0x00000011001e7223 */ /* 0x000fe2000001001e */
[----:B------:R-:W-:Y:S02]  /*b0a0*/  FSEL R139, R34, -INF , !P4 ;  /* 0xff800000228b7808 */ /* 0x000fe40006000000 */
[----:B------:R-:W-:Y:S01]  /*b0b0*/  ISETP.GE.AND P4, PT, R4, R184, PT ;  /* 0x000000b80400720c */ /* 0x000fe20003f86270 */
[----:B------:R-:W2:Y:S01]  /*b0c0*/  I2F R7, R6 ;  /* 0x0000000600077306 */ /* 0x000ea20000201400 */
[----:B------:R-:W-:Y:S01]  /*b0d0*/  FSEL R149, R33, -INF , !P5 ;  /* 0xff80000021957808 */ /* 0x000fe20006800000 */
[CC--:B-1----:R-:W-:Y:S01]  /*b0e0*/  FFMA.FTZ R29, R0.reuse, R5.reuse, R29 ;  /* 0x00000005001d7223 */ /* 0x0c2fe2000001001d */
[----:B------:R-:W-:Y:S01]  /*b0f0*/  FSEL R137, R35, -INF , !P6 ;  /* 0xff80000023897808 */ /* 0x000fe20007000000 */
[----:B------:R-:W-:Y:S01]  /*b100*/  FFMA.FTZ R31, R0, R5, R31 ;  /* 0x00000005001f7223 */ /* 0x000fe2000001001f */
[----:B------:R-:W-:-:S02]  /*b110*/  ISETP.GE.AND P5, PT, R4, R183, PT ;  /* 0x000000b70400720c */ /* 0x000fc40003fa6270 */
[CC--:B------:R-:W-:Y:S02]  /*b120*/  ISETP.GE.AND P6, PT, R13.reuse, R184.reuse, PT ;  /* 0x000000b80d00720c */ /* 0x0c0fe40003fc6270 */
[----:B------:R-:W-:Y:S02]  /*b130*/  FSEL R63, R28, -INF , !P4 ;  /* 0xff8000001c3f7808 */ /* 0x000fe40006000000 */
[----:B------:R-:W-:Y:S02]  /*b140*/  ISETP.GE.AND P4, PT, R13, R183, PT ;  /* 0x000000b70d00720c */ /* 0x000fe40003f86270 */
[----:B------:R-:W-:Y:S01]  /*b150*/  FSEL R49, R30, -INF , !P5 ;  /* 0xff8000001e317808 */ /* 0x000fe20006800000 */
[----:B------:R-:W1:Y:S01]  /*b160*/  I2F R13, R166 ;  /* 0x000000a6000d7306 */ /* 0x000e620000201400 */
[----:B------:R-:W-:Y:S01]  /*b170*/  FSEL R59, R29, -INF , !P6 ;  /* 0xff8000001d3b7808 */ /* 0x000fe20007000000 */
[-C--:B--2---:R-:W-:Y:S01]  /*b180*/  FFMA.FTZ R24, R0, R7.reuse, R24 ;  /* 0x0000000700187223 */ /* 0x084fe20000010018 */
[----:B------:R-:W-:Y:S01]  /*b190*/  ISETP.GE.AND P5, PT, R6, R184, PT ;  /* 0x000000b80600720c */ /* 0x000fe20003fa6270 */
[----:B------:R-:W-:Y:S01]  /*b1a0*/  FFMA.FTZ R26, R0, R7, R26 ;  /* 0x00000007001a7223 */ /* 0x000fe2000001001a */
[----:B------:R-:W-:-:S02]  /*b1b0*/  ISETP.GE.AND P6, PT, R6, R183, PT ;  /* 0x000000b70600720c */ /* 0x000fc40003fc6270 */
[C---:B------:R-:W-:Y:S02]  /*b1c0*/  IADD3 R6, R166.reuse, 0x79, RZ ;  /* 0x00000079a6067810 */ /* 0x040fe40007ffe0ff */
[----:B------:R-:W-:Y:S02]  /*b1d0*/  FSEL R42, R31, -INF , !P4 ;  /* 0xff8000001f2a7808 */ /* 0x000fe40006000000 */
[----:B------:R-:W2:Y:S01]  /*b1e0*/  I2F R5, R6 ;  /* 0x0000000600057306 */ /* 0x000ea20000201400 */
[----:B------:R-:W-:Y:S02]  /*b1f0*/  ISETP.GE.AND P4, PT, R166, R184, PT ;  /* 0x000000b8a600720c */ /* 0x000fe40003f86270 */
[----:B------:R-:W-:Y:S01]  /*b200*/  FSEL R56, R24, -INF , !P5 ;  /* 0xff80000018387808 */ /* 0x000fe20006800000 */
[-C--:B-1----:R-:W-:Y:S01]  /*b210*/  FFMA.FTZ R4, R0, R13.reuse, R8 ;  /* 0x0000000d00047223 */ /* 0x082fe20000010008 */
[----:B------:R-:W-:Y:S01]  /*b220*/  FSEL R43, R26, -INF , !P6 ;  /* 0xff8000001a2b7808 */ /* 0x000fe20007000000 */
[----:B------:R-:W-:Y:S01]  /*b230*/  FFMA.FTZ R10, R0, R13, R10 ;  /* 0x0000000d000a7223 */ /* 0x000fe2000001000a */
[----:B------:R-:W-:-:S02]  /*b240*/  ISETP.GE.AND P5, PT, R166, R183, PT ;  /* 0x000000b7a600720c */ /* 0x000fc40003fa6270 */
[----:B------:R-:W-:Y:S02]  /*b250*/  FSEL R4, R4, -INF , !P4 ;  /* 0xff80000004047808 */ /* 0x000fe40006000000 */
[C---:B------:R-:W-:Y:S02]  /*b260*/  ISETP.GE.AND P6, PT, R6.reuse, R184, PT ;  /* 0x000000b80600720c */ /* 0x040fe40003fc6270 */
[----:B------:R-:W-:Y:S01]  /*b270*/  ISETP.GE.AND P4, PT, R6, R183, PT ;  /* 0x000000b70600720c */ /* 0x000fe20003f86270 */
[-C--:B--2---:R-:W-:Y:S01]  /*b280*/  FFMA.FTZ R25, R0, R5.reuse, R25 ;  /* 0x0000000500197223 */ /* 0x084fe20000010019 */
[----:B------:R-:W-:Y:S01]  /*b290*/  FSEL R3, R10, -INF , !P5 ;  /* 0xff8000000a037808 */ /* 0x000fe20006800000 */
[----:B------:R-:W-:-:S03]  /*b2a0*/  FFMA.FTZ R27, R0, R5, R27 ;  /* 0x00000005001b7223 */ /* 0x000fc6000001001b */
        /* <DEDUP_REMOVED lines=63> */
.L_x_2457:
[----:B------:R-:W-:-:S04]  /*b6a0*/  LEA R10, -R134, RZ, 0x7 ;  /* 0x000000ff860a7211 */ /* 0x000fc800078e39ff */
[----:B------:R-:W-:Y:S02]  /*b6b0*/  SHF.R.S32.HI R8, RZ, 0x1f, R10 ;  /* 0x0000001fff087819 */ /* 0x000fe4000001140a */
.L_x_2458:
        /* <DEDUP_REMOVED lines=144> */
.L_x_2460:
[----:B------:R-:W-:Y:S05]  /*bfc0*/  BSYNC B0 ;  /* 0x0000000000007941 */ /* 0x000fea0003800000 */
.L_x_2459:
[----:B------:R-:W0:Y:S01]  /*bfd0*/  LDGDEPBAR ;  /* 0x00000000000079af */ /* 0x000e220000000000 */
[----:B------:R-:W-:-:S04]  /*bfe0*/  LEA R232, P1, R10, R232, 0x1 ;  /* 0x000000e80ae87211 */ /* 0x000fc800078208ff */
[----:B------:R-:W-:Y:S02]  /*bff0*/  LEA.HI.X R231, R10, R231, R8, 0x1, P1 ;  /* 0x000000e70ae77211 */ /* 0x000fe400008f0c08 */
.L_x_2456:
[----:B------:R-:W-:Y:S01]  /*c000*/  FMNMX.FTZ R2, R133, R4, !PT ;  /* 0x0000000485027209 */ /* 0x000fe20007810000 */
[----:B-1----:R-:W-:Y:S03]  /*c010*/  LDSM.16.MT88.4 R12, [R200+0xc000] ;  /* 0x00c00000c80c783b */ /* 0x002fe60000004200 */
        /* <DEDUP_REMOVED lines=69> */
[----:B------:R-:W-:-:S05]  /*c470*/  FMNMX.FTZ R7, R48, R7, !PT ;  /* 0x0000000730077209 */ /* 0x000fca0007810000 */
[----:B------:R-:W2:Y:S01]  /*c480*/  SHFL.BFLY PT, R2, R7, 0x2, 0x1f ;  /* 0x0c401f0007027f89 */ /* 0x000ea200000e0000 */
[----:B-1----:R-:W-:-:S05]  /*c490*/  FMNMX.FTZ R5, R6, R5, !PT ;  /* 0x0000000506057209 */ /* 0x002fca0007810000 */
[----:B------:R-:W1:Y:S01]  /*c4a0*/  SHFL.BFLY PT, R34, R5, 0x1, 0x1f ;  /* 0x0c201f0005227f89 */ /* 0x000e6200000e0000 */
[----:B--2---:R-:W-:-:S05]  /*c4b0*/  FMNMX.FTZ R2, R7, R2, !PT ;  /* 0x0000000207027209 */ /* 0x004fca0007810000 */
[----:B------:R-:W2:Y:S01]  /*c4c0*/  SHFL.BFLY PT, R33, R2, 0x1, 0x1f ;  /* 0x0c201f0002217f89 */ /* 0x000ea200000e0000 */
[----:B-1----:R-:W-:-:S04]  /*c4d0*/  FMNMX.FTZ R34, R5, R34, !PT ;  /* 0x0000002205227209 */ /* 0x002fc80007810000 */
[C---:B------:R-:W-:Y:S01]  /*c4e0*/  FSETP.NEU.FTZ.AND P2, PT, R34.reuse, -INF , PT ;  /* 0xff8000002200780b */ /* 0x040fe20003f5d000 */
[----:B------:R-:W-:Y:S01]  /*c4f0*/  FMUL.FTZ R62, R34, c[0x0][0x23c] ;  /* 0x00008f00223e7a20 */ /* 0x000fe20000410000 */
[----:B--2---:R-:W-:-:S04]  /*c500*/  FMNMX.FTZ R33, R2, R33, !PT ;  /* 0x0000002102217209 */ /* 0x004fc80007810000 */
[C---:B------:R-:W-:Y:S01]  /*c510*/  FSETP.NEU.FTZ.AND P1, PT, R33.reuse, -INF , PT ;  /* 0xff8000002100780b */ /* 0x040fe20003f3d000 */
[C---:B------:R-:W-:Y:S01]  /*c520*/  FMUL.FTZ R50, R33.reuse, c[0x0][0x23c] ;  /* 0x00008f0021327a20 */ /* 0x040fe20000410000 */
[----:B------:R-:W-:Y:S02]  /*c530*/  FSEL R62, R62, RZ, P2 ;  /* 0x000000ff3e3e7208 */ /* 0x000fe40001000000 */
[----:B------:R-:W-:Y:S02]  /*c540*/  FSEL R5, R33, RZ, P1 ;  /* 0x000000ff21057208 */ /* 0x000fe40000800000 */
[----:B------:R-:W-:Y:S01]  /*c550*/  FSEL R50, R50, RZ, P1 ;  /* 0x000000ff32327208 */ /* 0x000fe20000800000 */
[--C-:B------:R-:W-:Y:S02]  /*c560*/  FFMA.FTZ R31, R9, c[0x0][0x23c], -R62.reuse ;  /* 0x00008f00091f7a23 */ /* 0x100fe4000001083e */
[----:B------:R-:W-:Y:S01]  /*c570*/  FFMA.FTZ R32, R4, c[0x0][0x23c], -R62 ;  /* 0x00008f0004207a23 */ /* 0x000fe2000001083e */
[----:B------:R-:W-:Y:S01]  /*c580*/  FSEL R4, R34, RZ, P2 ;  /* 0x000000ff22047208 */ /* 0x000fe20001000000 */
[----:B------:R-:W-:-:S02]  /*c590*/  FFMA.FTZ R28, R3, c[0x0][0x23c], -R50 ;  /* 0x00008f00031c7a23 */ /* 0x000fc40000010832 */
[----:B------:R-:W-:Y:S01]  /*c5a0*/  FFMA.FTZ R3, R11, c[0x0][0x23c], -R50 ;  /* 0x00008f000b037a23 */ /* 0x000fe20000010832 */
[----:B------:R-:W-:Y:S01]  /*c5b0*/  MUFU.EX2 R31, R31 ;  /* 0x0000001f001f7308 */ /* 0x000fe20000000800 */
[----:B------:R-:W1:Y:S01]  /*c5c0*/  LDSM.16.MT88.4 R8, [R198+0xc000] ;  /* 0x00c00000c608783b */ /* 0x000e620000004200 */
[----:B------:R-:W-:Y:S02]  /*c5d0*/  FADD.FTZ R4, R133, -R4 ;  /* 0x8000000485047221 */ /* 0x000fe40000010000 */
[----:B------:R-:W-:Y:S02]  /*c5e0*/  FADD.FTZ R5, R132, -R5 ;  /* 0x8000000584057221 */ /* 0x000fe40000010000 */
[--C-:B------:R-:W-:Y:S02]  /*c5f0*/  FFMA.FTZ R30, R174, c[0x0][0x23c], -R62.reuse ;  /* 0x00008f00ae1e7a23 */ /* 0x100fe4000001083e */
[----:B------:R-:W-:Y:S01]  /*c600*/  FFMA.FTZ R29, R186, c[0x0][0x23c], -R62 ;  /* 0x00008f00ba1d7a23 */ /* 0x000fe2000001083e */
[----:B------:R-:W2:Y:S01]  /*c610*/  MUFU.EX2 R32, R32 ;  /* 0x0000002000207308 */ /* 0x000ea20000000800 */
[----:B------:R-:W-:-:S02]  /*c620*/  FFMA.FTZ R2, R176, c[0x0][0x23c], -R50 ;  /* 0x00008f00b0027a23 */ /* 0x000fc40000010832 */
[----:B------:R-:W-:Y:S02]  /*c630*/  FFMA.FTZ R35, R178, c[0x0][0x23c], -R50 ;  /* 0x00008f00b2237a23 */ /* 0x000fe40000010832 */
[----:B------:R-:W-:Y:S02]  /*c640*/  FMUL.FTZ R41, R4, c[0x0][0x23c] ;  /* 0x00008f0004297a20 */ /* 0x000fe40000410000 */
[----:B------:R-:W-:Y:S01]  /*c650*/  FMUL.FTZ R40, R5, c[0x0][0x23c] ;  /* 0x00008f0005287a20 */ /* 0x000fe20000410000 */
[----:B------:R-:W-:Y:S01]  /*c660*/  MUFU.EX2 R30, R30 ;  /* 0x0000001e001e7308 */ /* 0x000fe20000000800 */
[--C-:B------:R-:W-:Y:S02]  /*c670*/  FFMA.FTZ R51, R164, c[0x0][0x23c], -R62.reuse ;  /* 0x00008f00a4337a23 */ /* 0x100fe4000001083e */
[--C-:B------:R-:W-:Y:S02]  /*c680*/  FFMA.FTZ R60, R162, c[0x0][0x23c], -R62.reuse ;  /* 0x00008f00a23c7a23 */ /* 0x100fe4000001083e */
[----:B------:R-:W-:-:S02]  /*c690*/  FFMA.FTZ R58, R160, c[0x0][0x23c], -R62 ;  /* 0x00008f00a03a7a23 */ /* 0x000fc4000001083e */
[----:B------:R-:W-:Y:S01]  /*c6a0*/  FFMA.FTZ R61, R158, c[0x0][0x23c], -R62 ;  /* 0x00008f009e3d7a23 */ /* 0x000fe2000001083e */
[----:B------:R-:W3:Y:S01]  /*c6b0*/  MUFU.EX2 R29, R29 ;  /* 0x0000001d001d7308 */ /* 0x000ee20000000800 */
[----:B--2---:R-:W-:Y:S01]  /*c6c0*/  F2FP.PACK_AB R4, R31, R32 ;  /* 0x000000201f04723e */ /* 0x004fe200000000ff */
[--C-:B------:R-:W-:Y:S02]  /*c6d0*/  FFMA.FTZ R65, R144, c[0x0][0x23c], -R50.reuse ;  /* 0x00008f0090417a23 */ /* 0x100fe40000010832 */
[--C-:B------:R-:W-:Y:S02]  /*c6e0*/  FFMA.FTZ R66, R156, c[0x0][0x23c], -R50.reuse ;  /* 0x00008f009c427a23 */ /* 0x100fe40000010832 */
[--C-:B------:R-:W-:Y:S02]  /*c6f0*/  FFMA.FTZ R64, R146, c[0x0][0x23c], -R50.reuse ;  /* 0x00008f0092407a23 */ /* 0x100fe40000010832 */
[----:B------:R-:W-:Y:S01]  /*c700*/  MUFU.EX2 R28, R28 ;  /* 0x0000001c001c7308 */ /* 0x000fe20000000800 */
[----:B------:R-:W-:-:S02]  /*c710*/  FFMA.FTZ R67, R142, c[0x0][0x23c], -R50 ;  /* 0x00008f008e437a23 */ /* 0x000fc40000010832 */
[--C-:B------:R-:W-:Y:S02]  /*c720*/  FFMA.FTZ R133, R136, c[0x0][0x23c], -R62.reuse ;  /* 0x00008f0088857a23 */ /* 0x100fe4000001083e */
[--C-:B------:R-:W-:Y:S02]  /*c730*/  FFMA.FTZ R135, R138, c[0x0][0x23c], -R62.reuse ;  /* 0x00008f008a877a23 */ /* 0x100fe4000001083e */
[----:B------:R-:W-:Y:S01]  /*c740*/  FFMA.FTZ R136, R140, c[0x0][0x23c], -R62 ;  /* 0x00008f008c887a23 */ /* 0x000fe2000001083e */
[----:B------:R-:W2:Y:S01]  /*c750*/  MUFU.EX2 R3, R3 ;  /* 0x0000000300037308 */ /* 0x000ea20000000800 */
[----:B---3--:R-:W-:Y:S01]  /*c760*/  F2FP.PACK_AB R6, R29, R30 ;  /* 0x0000001e1d06723e */ /* 0x008fe200000000ff */
[----:B------:R-:W-:Y:S02]  /*c770*/  FFMA.FTZ R138, R141, c[0x0][0x23c], -R50 ;  /* 0x00008f008d8a7a23 */ /* 0x000fe40000010832 */
[----:B------:R-:W-:Y:S02]  /*c780*/  FFMA.FTZ R132, R251, c[0x0][0x23c], -R62 ;  /* 0x00008f00fb847a23 */ /* 0x000fe4000001083e */
[----:B------:R-:W-:-:S02]  /*c790*/  FFMA.FTZ R141, R249, c[0x0][0x23c], -R50 ;  /* 0x00008f00f98d7a23 */ /* 0x000fc40000010832 */
[----:B------:R-:W-:Y:S01]  /*c7a0*/  MUFU.EX2 R2, R2 ;  /* 0x0000000200027308 */ /* 0x000fe20000000800 */
[--C-:B------:R-:W-:Y:S02]  /*c7b0*/  FFMA.FTZ R140, R247, c[0x0][0x23c], -R50.reuse ;  /* 0x00008f00f78c7a23 */ /* 0x100fe40000010832 */
[----:B------:R-:W-:Y:S02]  /*c7c0*/  FFMA.FTZ R143, R143, c[0x0][0x23c], -R50 ;  /* 0x00008f008f8f7a23 */ /* 0x000fe40000010832 */
[----:B------:R-:W-:Y:S02]  /*c7d0*/  FFMA.FTZ R151, R159, c[0x0][0x23c], -R62 ;  /* 0x00008f009f977a23 */ /* 0x000fe4000001083e */
[----:B------:R-:W-:Y:S01]  /*c7e0*/  FFMA.FTZ R146, R179, c[0x0][0x23c], -R50 ;  /* 0x00008f00b3927a23 */ /* 0x000fe20000010832 */
[----:B------:R-:W3:Y:S01]  /*c7f0*/  MUFU.EX2 R35, R35 ;  /* 0x0000002300237308 */ /* 0x000ee20000000800 */
[----:B--2---:R-:W-:Y:S01]  /*c800*/  F2FP.PACK_AB R5, R3, R28 ;  /* 0x0000001c0305723e */ /* 0x004fe200000000ff */
[----:B------:R-:W-:-:S02]  /*c810*/  FFMA.FTZ R142, R241, c[0x0][0x23c], -R62 ;  /* 0x00008f00f18e7a23 */ /* 0x000fc4000001083e */
[--C-:B------:R-:W-:Y:S02]  /*c820*/  FFMA.FTZ R159, R245, c[0x0][0x23c], -R62.reuse ;  /* 0x00008f00f59f7a23 */ /* 0x100fe4000001083e */
[----:B------:R-:W-:Y:S02]  /*c830*/  FFMA.FTZ R144, R243, c[0x0][0x23c], -R62 ;  /* 0x00008f00f3907a23 */ /* 0x000fe4000001083e */
[----:B------:R-:W2:Y:S01]  /*c840*/  MUFU.EX2 R41, R41 ;  /* 0x0000002900297308 */ /* 0x000ea20000000800 */
        /* <DEDUP_REMOVED lines=43> */
[----:B------:R-:W4:Y:S01]  /*cb00*/  MUFU.EX2 R66, R66 ;  /* 0x0000004200427308 */ /* 0x000f220000000800 */
[----:B------:R-:W-:-:S02]  /*cb10*/  FMUL.FTZ R83, R83, R40 ;  /* 0x0000002853537220 */ /* 0x000fc40000410000 */
[C---:B------:R-:W-:Y:S01]  /*cb20*/  HMMA.16816.F32 R76, R4.reuse, R16, R76 ;  /* 0x00000010044c723c */ /* 0x040fe2000000184c */
[-C--:B------:R-:W-:Y:S02]  /*cb30*/  FMUL.FTZ R84, R84, R41.reuse ;  /* 0x0000002954547220 */ /* 0x080fe40000410000 */
[-C--:B------:R-:W-:Y:S02]  /*cb40*/  FMUL.FTZ R85, R85, R41.reuse ;  /* 0x0000002955557220 */ /* 0x080fe40000410000 */
[-C--:B------:R-:W-:Y:S01]  /*cb50*/  FMUL.FTZ R86, R86, R40.reuse ;  /* 0x0000002856567220 */ /* 0x080fe20000410000 */
[----:B------:R-:W-:Y:S01]  /*cb60*/  MUFU.EX2 R64, R64 ;  /* 0x0000004000407308 */ /* 0x000fe20000000800 */
[----:B------:R-:W-:Y:S01]  /*cb70*/  FMUL.FTZ R87, R87, R40 ;  /* 0x0000002857577220 */ /* 0x000fe20000410000 */
[----:B------:R-:W-:Y:S01]  /*cb80*/  HMMA.16816.F32 R80, R4, R18, R80 ;  /* 0x000000120450723c */ /* 0x000fe20000001850 */
[----:B------:R-:W5:Y:S01]  /*cb90*/  LDSM.16.MT88.4 R16, [R198+0x10000] ;  /* 0x01000000c610783b */ /* 0x000f620000004200 */
[----:B------:R-:W-:-:S02]  /*cba0*/  FMUL.FTZ R88, R88, R41 ;  /* 0x0000002958587220 */ /* 0x000fc40000410000 */
[-C--:B------:R-:W-:Y:S02]  /*cbb0*/  FMUL.FTZ R89, R89, R41.reuse ;  /* 0x0000002959597220 */ /* 0x080fe40000410000 */
[-C--:B------:R-:W-:Y:S01]  /*cbc0*/  FMUL.FTZ R90, R90, R40.reuse ;  /* 0x000000285a5a7220 */ /* 0x080fe20000410000 */
[----:B------:R-:W1:Y:S01]  /*cbd0*/  MUFU.EX2 R67, R67 ;  /* 0x0000004300437308 */ /* 0x000e620000000800 */
[-C--:B------:R-:W-:Y:S02]  /*cbe0*/  FMUL.FTZ R91, R91, R40.reuse ;  /* 0x000000285b5b7220 */ /* 0x080fe40000410000 */
[-C--:B------:R-:W-:Y:S01]  /*cbf0*/  FMUL.FTZ R92, R92, R41.reuse ;  /* 0x000000295c5c7220 */ /* 0x080fe20000410000 */
[----:B---3--:R-:W-:Y:S01]  /*cc00*/  HMMA.16816.F32 R84, R4, R12, R84 ;  /* 0x0000000c0454723c */ /* 0x008fe20000001854 */
[----:B------:R-:W-:Y:S02]  /*cc10*/  FMUL.FTZ R93, R93, R41 ;  /* 0x000000295d5d7220 */ /* 0x000fe40000410000 */
[-C--:B------:R-:W-:Y:S01]  /*cc20*/  FMUL.FTZ R94, R94, R40.reuse ;  /* 0x000000285e5e7220 */ /* 0x080fe20000410000 */
[----:B------:R-:W-:Y:S01]  /*cc30*/  MUFU.EX2 R132, R132 ;  /* 0x0000008400847308 */ /* 0x000fe20000000800 */
[----:B------:R-:W-:-:S02]  /*cc40*/  FMUL.FTZ R95, R95, R40 ;  /* 0x000000285f5f7220 */ /* 0x000fc40000410000 */
[-C--:B------:R-:W-:Y:S01]  /*cc50*/  FMUL.FTZ R96, R96, R41.reuse ;  /* 0x0000002960607220 */ /* 0x080fe20000410000 */
[C---:B------:R-:W-:Y:S01]  /*cc60*/  HMMA.16816.F32 R88, R4.reuse, R14, R88 ;  /* 0x0000000e0458723c */ /* 0x040fe20000001858 */
[-C--:B------:R-:W-:Y:S01]  /*cc70*/  FMUL.FTZ R97, R97, R41.reuse ;  /* 0x0000002961617220 */ /* 0x080fe20000410000 */
[----:B------:R-:W3:Y:S01]  /*cc80*/  LDSM.16.MT88.4 R12, [R197+0x10000] ;  /* 0x01000000c50c783b */ /* 0x000ee20000004200 */
        /* <DEDUP_REMOVED lines=16> */
[C---:B-----5:R-:W-:Y:S01]  /*cd90*/  HMMA.16816.F32 R100, R4.reuse, R16, R100 ;  /* 0x000000100464723c */ /* 0x060fe20000001864 */
        /* <DEDUP_REMOVED lines=20> */
[----:B------:R-:W-:Y:S01]  /*cee0*/  FMUL.FTZ R113, R113, R41 ;  /* 0x0000002971717220 */ /* 0x000fe20000410000 */
[----:B------:R-:W3:Y:S01]  /*cef0*/  LDSM.16.MT88.4 R12, [R196+0xc800] ;  /* 0x00c80000c40c783b */ /* 0x000ee20000004200 */
[-C--:B------:R-:W-:Y:S01]  /*cf00*/  FMUL.FTZ R114, R114, R40.reuse ;  /* 0x0000002872727220 */ /* 0x080fe20000410000 */
[----:B------:R-:W2:Y:S01]  /*cf10*/  MUFU.EX2 R143, R143 ;  /* 0x0000008f008f7308 */ /* 0x000ea20000000800 */
[----:B------:R-:W-:Y:S02]  /*cf20*/  FMUL.FTZ R115, R115, R40 ;  /* 0x0000002873737220 */ /* 0x000fe40000410000 */
[--C-:B------:R-:W-:Y:S01]  /*cf30*/  FFMA.FTZ R154, R189, c[0x0][0x23c], -R50.reuse ;  /* 0x00008f00bd9a7a23 */ /* 0x100fe20000010832 */
[----:B-1----:R-:W-:Y:S01]  /*cf40*/  HMMA.16816.F32 R116, R4, R8, R116 ;  /* 0x000000080474723c */ /* 0x002fe20000001874 */
[----:B------:R-:W-:-:S02]  /*cf50*/  FFMA.FTZ R187, R187, c[0x0][0x23c], -R50 ;  /* 0x00008f00bbbb7a23 */ /* 0x000fc40000010832 */
[--C-:B------:R-:W-:Y:S01]  /*cf60*/  FFMA.FTZ R156, R171, c[0x0][0x23c], -R62.reuse ;  /* 0x00008f00ab9c7a23 */ /* 0x100fe2000001083e */
[----:B------:R-:W-:Y:S01]  /*cf70*/  MUFU.EX2 R142, R142 ;  /* 0x0000008e008e7308 */ /* 0x000fe20000000800 */
[----:B------:R-:W-:Y:S02]  /*cf80*/  FFMA.FTZ R169, R169, c[0x0][0x23c], -R62 ;  /* 0x00008f00a9a97a23 */ /* 0x000fe4000001083e */
[--C-:B------:R-:W-:Y:S01]  /*cf90*/  FFMA.FTZ R158, R167, c[0x0][0x23c], -R50.reuse ;  /* 0x00008f00a79e7a23 */ /* 0x100fe20000010832 */
[----:B------:R-:W-:Y:S01]  /*cfa0*/  HMMA.16816.F32 R112, R4, R10, R112 ;  /* 0x0000000a0470723c */ /* 0x000fe20000001870 */
[----:B------:R-:W1:Y:S01]  /*cfb0*/  LDSM.16.MT88.4 R8, [R200+0x10800] ;  /* 0x01080000c808783b */ /* 0x000e620000004200 */
[--C-:B------:R-:W-:Y:S02]  /*cfc0*/  FFMA.FTZ R165, R165, c[0x0][0x23c], -R50.reuse ;  /* 0x00008f00a5a57a23 */ /* 0x100fe40000010832 */
[----:B------:R-:W1:Y:S01]  /*cfd0*/  MUFU.EX2 R151, R151 ;  /* 0x0000009700977308 */ /* 0x000e620000000800 */
[----:B------:R-:W-:-:S02]  /*cfe0*/  FFMA.FTZ R160, R163, c[0x0][0x23c], -R50 ;  /* 0x00008f00a3a07a23 */ /* 0x000fc40000010832 */
[----:B--2---:R-:W-:Y:S01]  /*cff0*/  F2FP.PACK_AB R4, R60, R51 ;  /* 0x000000333c04723e */ /* 0x004fe200000000ff */
[----:B------:R-:W-:Y:S01]  /*d000*/  FFMA.FTZ R161, R161, c[0x0][0x23c], -R50 ;  /* 0x00008f00a1a17a23 */ /* 0x000fe20000010832 */
[----:B----4-:R-:W-:Y:S01]  /*d010*/  F2FP.PACK_AB R5, R66, R65 ;  /* 0x000000414205723e */ /* 0x010fe200000000ff */
[--C-:B------:R-:W-:Y:S01]  /*d020*/  FFMA.FTZ R157, R157, c[0x0][0x23c], -R62.reuse ;  /* 0x00008f009d9d7a23 */ /* 0x100fe2000001083e */
[----:B------:R-:W-:Y:S01]  /*d030*/  F2FP.PACK_AB R6, R61, R58 ;  /* 0x0000003a3d06723e */ /* 0x000fe200000000ff */
[----:B------:R-:W-:Y:S01]  /*d040*/  MUFU.EX2 R159, R159 ;  /* 0x0000009f009f7308 */ /* 0x000fe20000000800 */
[----:B------:R-:W-:Y:S01]  /*d050*/  F2FP.PACK_AB R7, R67, R64 ;  /* 0x000000404307723e */ /* 0x000fe200000000ff */
[--C-:B------:R-:W-:Y:S02]  /*d060*/  FFMA.FTZ R162, R155, c[0x0][0x23c], -R62.reuse ;  /* 0x00008f009ba27a23 */ /* 0x100fe4000001083e */
[--C-:B------:R-:W-:Y:S02]  /*d070*/  FFMA.FTZ R153, R153, c[0x0][0x23c], -R62.reuse ;  /* 0x00008f0099997a23 */ /* 0x100fe4000001083e */
[----:B------:R-:W-:-:S02]  /*d080*/  FFMA.FTZ R164, R149, c[0x0][0x23c], -R62 ;  /* 0x00008f0095a47a23 */ /* 0x000fc4000001083e */
[C---:B------:R-:W-:Y:S01]  /*d090*/  HMMA.16816.F32 R68, R4.reuse, R20, R68 ;  /* 0x000000140444723c */ /* 0x040fe20000001844 */
[----:B------:R-:W-:Y:S01]  /*d0a0*/  MUFU.EX2 R144, R144 ;  /* 0x0000009000907308 */ /* 0x000fe20000000800 */
[--C-:B------:R-:W-:Y:S02]  /*d0b0*/  FFMA.FTZ R147, R147, c[0x0][0x23c], -R50.reuse ;  /* 0x00008f0093937a23 */ /* 0x100fe40000010832 */
[--C-:B------:R-:W-:Y:S02]  /*d0c0*/  FFMA.FTZ R166, R145, c[0x0][0x23c], -R50.reuse ;  /* 0x00008f0091a67a23 */ /* 0x100fe40000010832 */
[--C-:B------:R-:W-:Y:S02]  /*d0d0*/  FFMA.FTZ R139, R139, c[0x0][0x23c], -R50.reuse ;  /* 0x00008f008b8b7a23 */ /* 0x100fe40000010832 */
[----:B------:R-:W-:Y:S01]  /*d0e0*/  HMMA.16816.F32 R72, R4, R22, R72 ;  /* 0x000000160448723c */ /* 0x000fe20000001848 */
[----:B------:R-:W2:Y:S01]  /*d0f0*/  LDSM.16.MT88.4 R20, [R196+0x10800] ;  /* 0x01080000c414783b */ /* 0x000ea20000004200 */
[----:B------:R-:W-:Y:S01]  /*d100*/  MUFU.EX2 R146, R146 ;  /* 0x0000009200927308 */ /* 0x000fe20000000800 */
[----:B------:R-:W-:-:S02]  /*d110*/  FFMA.FTZ R137, R137, c[0x0][0x23c], -R50 ;  /* 0x00008f0089897a23 */ /* 0x000fc40000010832 */
[----:B------:R-:W-:Y:S02]  /*d120*/  FFMA.FTZ R32, R234, R41, R32 ;  /* 0x00000029ea207223 */ /* 0x000fe40000010020 */
[----:B------:R-:W-:Y:S01]  /*d130*/  FFMA.FTZ R28, R233, R40, R28 ;  /* 0x00000028e91c7223 */ /* 0x000fe2000001001c */
[----:B-----5:R-:W-:Y:S01]  /*d140*/  HMMA.16816.F32 R76, R4, R16, R76 ;  /* 0x00000010044c723c */ /* 0x020fe2000000184c */
[----:B------:R-:W-:Y:S01]  /*d150*/  FADD.FTZ R31, R31, R32 ;  /* 0x000000201f1f7221 */ /* 0x000fe20000010000 */
[----:B------:R-:W4:Y:S01]  /*d160*/  MUFU.EX2 R179, R179 ;  /* 0x000000b300b37308 */ /* 0x000f220000000800 */
[----:B------:R-:W-:Y:S02]  /*d170*/  FADD.FTZ R3, R3, R28 ;  /* 0x0000001c03037221 */ /* 0x000fe40000010000 */
[----:B------:R-:W-:-:S03]  /*d180*/  FADD.FTZ R30, R30, R31 ;  /* 0x0000001f1e1e7221 */ /* 0x000fc60000010000 */
[C---:B------:R-:W-:Y:S01]  /*d190*/  HMMA.16816.F32 R80, R4.reuse, R18, R80 ;  /* 0x000000120450723c */ /* 0x040fe20000001850 */
[----:B------:R-:W5:Y:S01]  /*d1a0*/  LDSM.16.MT88.4 R16, [R198+0xd000] ;  /* 0x00d00000c610783b */ /* 0x000f620000004200 */
[----:B------:R-:W-:Y:S06]  /*d1b0*/  MUFU.EX2 R148, R148 ;  /* 0x0000009400947308 */ /* 0x000fec0000000800 */
        /* <DEDUP_REMOVED lines=11> */
[----:B------:R-:W-:Y:S06]  /*d270*/  MUFU.EX2 R193, R193 ;  /* 0x000000c100c17308 */ /* 0x000fec0000000800 */
[C---:B------:R-:W-:Y:S01]  /*d280*/  HMMA.16816.F32 R120, R4.reuse, R38, R120 ;  /* 0x000000260478723c */ /* 0x040fe20000001878 */
[----:B------:R-:W-:Y:S01]  /*d290*/  LDSM.16.MT88.4 R36, [R196+0x11000] ;  /* 0x01100000c424783b */ /* 0x000fe20000004200 */
[----:B------:R-:W-:Y:S06]  /*d2a0*/  MUFU.EX2 R154, R154 ;  /* 0x0000009a009a7308 */ /* 0x000fec0000000800 */
[C---:B------:R-:W-:Y:S02]  /*d2b0*/  HMMA.16816.F32 R128, R4.reuse, R24, R128 ;  /* 0x000000180480723c */ /* 0x040fe40000001880 */
[----:B------:R-:W2:Y:S06]  /*d2c0*/  MUFU.EX2 R187, R187 ;  /* 0x000000bb00bb7308 */ /* 0x000eac0000000800 */
[C---:B------:R-:W-:Y:S01]  /*d2d0*/  HMMA.16816.F32 R124, R4.reuse, R26, R124 ;  /* 0x0000001a047c723c */ /* 0x040fe2000000187c */
[----:B------:R-:W3:Y:S01]  /*d2e0*/  LDSM.16.MT88.4 R24, [R200+0xd000] ;  /* 0x00d00000c818783b */ /* 0x000ee20000004200 */
[----:B------:R-:W-:Y:S06]  /*d2f0*/  MUFU.EX2 R156, R156 ;  /* 0x0000009c009c7308 */ /* 0x000fec0000000800 */
[C---:B-1----:R-:W-:Y:S02]  /*d300*/  HMMA.16816.F32 R92, R4.reuse, R8, R92 ;  /* 0x00000008045c723c */ /* 0x042fe4000000185c */
[----:B------:R-:W-:Y:S06]  /*d310*/  MUFU.EX2 R169, R169 ;  /* 0x000000a900a97308 */ /* 0x000fec0000000800 */
[C---:B------:R-:W-:Y:S01]  /*d320*/  HMMA.16816.F32 R96, R4.reuse, R10, R96 ;  /* 0x0000000a0460723c */ /* 0x040fe20000001860 */
[----:B------:R-:W1:Y:S01]  /*d330*/  LDSM.16.MT88.4 R8, [R196+0xd000] ;  /* 0x00d00000c408783b */ /* 0x000e620000004200 */
[----:B------:R-:W-:Y:S06]  /*d340*/  MUFU.EX2 R158, R158 ;  /* 0x0000009e009e7308 */ /* 0x000fec0000000800 */
[C---:B--2---:R-:W-:Y:S02]  /*d350*/  HMMA.16816.F32 R116, R4.reuse, R20, R116 ;  /* 0x000000140474723c */ /* 0x044fe40000001874 */
[----:B------:R-:W-:Y:S06]  /*d360*/  MUFU.EX2 R165, R165 ;  /* 0x000000a500a57308 */ /* 0x000fec0000000800 */
[----:B------:R-:W-:Y:S01]  /*d370*/  HMMA.16816.F32 R112, R4, R22, R112 ;  /* 0x000000160470723c */ /* 0x000fe20000001870 */
[----:B------:R-:W2:Y:S01]  /*d380*/  LDSM.16.MT88.4 R20, [R200+0x11000] ;  /* 0x01100000c814783b */ /* 0x000ea20000004200 */
[----:B------:R-:W-:Y:S05]  /*d390*/  MUFU.EX2 R160, R160 ;  /* 0x000000a000a07308 */ /* 0x000fea0000000800 */
[----:B------:R-:W-:-:S02]  /*d3a0*/  F2FP.PACK_AB R4, R133, R132 ;  /* 0x000000848504723e */ /* 0x000fc400000000ff */
[----:B------:R-:W-:Y:S01]  /*d3b0*/  F2FP.PACK_AB R5, R141, R138 ;  /* 0x0000008a8d05723e */ /* 0x000fe200000000ff */
[----:B------:R-:W-:Y:S01]  /*d3c0*/  MUFU.EX2 R161, R161 ;  /* 0x000000a100a17308 */ /* 0x000fe20000000800 */
[----:B------:R-:W-:Y:S02]  /*d3d0*/  F2FP.PACK_AB R6, R135, R136 ;  /* 0x000000888706723e */ /* 0x000fe400000000ff */
[----:B------:R-:W-:-:S05]  /*d3e0*/  F2FP.PACK_AB R7, R143, R140 ;  /* 0x0000008c8f07723e */ /* 0x000fca00000000ff */
[----:B------:R-:W-:Y:S02]  /*d3f0*/  MUFU.EX2 R157, R157 ;  /* 0x0000009d009d7308 */ /* 0x000fe40000000800 */
[C---:B-----5:R-:W-:Y:S06]  /*d400*/  HMMA.16816.F32 R68, R4.reuse, R16, R68 ;  /* 0x000000100444723c */ /* 0x060fec0000001844 */
[----:B------:R-:W-:Y:S02]  /*d410*/  MUFU.EX2 R162, R162 ;  /* 0x000000a200a27308 */ /* 0x000fe40000000800 */
[C---:B------:R-:W-:Y:S01]  /*d420*/  HMMA.16816.F32 R72, R4.reuse, R18, R72 ;  /* 0x000000120448723c */ /* 0x040fe20000001848 */
[----:B------:R-:W5:Y:S05]  /*d430*/  LDSM.16.MT88.4 R16, [R198+0xd800] ;  /* 0x00d80000c610783b */ /* 0x000f6a0000004200 */
[----:B------:R-:W-:Y:S02]  /*d440*/  MUFU.EX2 R153, R153 ;  /* 0x0000009900997308 */ /* 0x000fe40000000800 */
[C---:B------:R-:W-:Y:S06]  /*d450*/  HMMA.16816.F32 R108, R4.reuse, R52, R108 ;  /* 0x00000034046c723c */ /* 0x040fec000000186c */
[----:B------:R-:W-:Y:S02]  /*d460*/  MUFU.EX2 R164, R164 ;  /* 0x000000a400a47308 */ /* 0x000fe40000000800 */
[C---:B------:R-:W-:Y:S01]  /*d470*/  HMMA.16816.F32 R120, R4.reuse, R54, R120 ;  /* 0x000000360478723c */ /* 0x040fe20000001878 */
[----:B------:R-:W1:Y:S05]  /*d480*/  LDSM.16.MT88.4 R52, [R198+0x11800] ;  /* 0x01180000c634783b */ /* 0x000e6a0000004200 */
[----:B------:R-:W-:Y:S02]  /*d490*/  MUFU.EX2 R147, R147 ;  /* 0x0000009300937308 */ /* 0x000fe40000000800 */
[C---:B------:R-:W-:Y:S06]  /*d4a0*/  HMMA.16816.F32 R76, R4.reuse, R12, R76 ;  /* 0x0000000c044c723c */ /* 0x040fec000000184c */
[----:B------:R-:W-:Y:S02]  /*d4b0*/  MUFU.EX2 R166, R166 ;  /* 0x000000a600a67308 */ /* 0x000fe40000000800 */
[C---:B------:R-:W-:Y:S01]  /*d4c0*/  HMMA.16816.F32 R80, R4.reuse, R14, R80 ;  /* 0x0000000e0450723c */ /* 0x040fe20000001850 */
[----:B------:R-:W2:Y:S05]  /*d4d0*/  LDSM.16.MT88.4 R12, [R197+0xd800] ;  /* 0x00d80000c50c783b */ /* 0x000eaa0000004200 */
[----:B------:R-:W-:Y:S02]  /*d4e0*/  MUFU.EX2 R139, R139 ;  /* 0x0000008b008b7308 */ /* 0x000fe40000000800 */
[C---:B------:R-:W-:Y:S08]  /*d4f0*/  HMMA.16816.F32 R100, R4.reuse, R44, R100 ;  /* 0x0000002c0464723c */ /* 0x040ff00000001864 */
        /* <DEDUP_REMOVED lines=9> */
[C---:B------:R-:W-:Y:S01]  /*d590*/  HMMA.16816.F32 R104, R4.reuse, R46, R104 ;  /* 0x0000002e0468723c */ /* 0x040fe20000001868 */
[----:B------:R-:W1:Y:S07]  /*d5a0*/  LDSM.16.MT88.4 R44, [R197+0x11800] ;  /* 0x01180000c52c783b */ /* 0x000e6e0000004200 */
[C---:B------:R-:W-:Y:S08]  /*d5b0*/  HMMA.16816.F32 R116, R4.reuse, R36, R116 ;  /* 0x000000240474723c */ /* 0x040ff00000001874 */
[----:B------:R-:W-:Y:S01]  /*d5c0*/  HMMA.16816.F32 R112, R4, R38, R112 ;  /* 0x000000260470723c */ /* 0x000fe20000001870 */
[----:B------:R-:W1:Y:S06]  /*d5d0*/  LDSM.16.MT88.4 R36, [R196+0x11800] ;  /* 0x01180000c424783b */ /* 0x000e6c0000004200 */
[----:B------:R-:W-:-:S02]  /*d5e0*/  F2FP.PACK_AB R4, R151, R142 ;  /* 0x0000008e9704723e */ /* 0x000fc400000000ff */
[----:B----4-:R-:W-:Y:S02]  /*d5f0*/  F2FP.PACK_AB R5, R179, R146 ;  /* 0x00000092b305723e */ /* 0x010fe400000000ff */
[----:B------:R-:W-:Y:S02]  /*d600*/  F2FP.PACK_AB R6, R144, R159 ;  /* 0x0000009f9006723e */ /* 0x000fe400000000ff */
[----:B------:R-:W-:-:S07]  /*d610*/  F2FP.PACK_AB R7, R181, R148 ;  /* 0x00000094b507723e */ /* 0x000fce00000000ff */
[C---:B-----5:R-:W-:Y:S08]  /*d620*/  HMMA.16816.F32 R68, R4.reuse, R16, R68 ;  /* 0x000000100444723c */ /* 0x060ff00000001844 */
[C---:B------:R-:W-:Y:S01]  /*d630*/  HMMA.16816.F32 R72, R4.reuse, R18, R72 ;  /* 0x000000120448723c */ /* 0x040fe20000001848 */
[----:B------:R-:W4:Y:S07]  /*d640*/  LDSM.16.MT88.4 R16, [R198+0xe000] ;  /* 0x00e00000c610783b */ /* 0x000f2e0000004200 */
[C---:B------:R-:W-:Y:S07]  /*d650*/  HMMA.16816.F32 R100, R4.reuse, R52, R100 ;  /* 0x000000340464723c */ /* 0x040fee0000001864 */
[--C-:B------:R-:W-:Y:S01]  /*d660*/  FFMA.FTZ R52, R185, c[0x0][0x23c], -R50.reuse ;  /* 0x00008f00b9347a23 */ /* 0x100fe20000010832 */
[----:B------:R-:W-:Y:S01]  /*d670*/  HMMA.16816.F32 R76, R4, R12, R76 ;  /* 0x0000000c044c723c */ /* 0x000fe2000000184c */
[----:B------:R-:W-:-:S04]  /*d680*/  FFMA.FTZ R53, R191, c[0x0][0x23c], -R50 ;  /* 0x00008f00bf357a23 */ /* 0x000fc80000010832 */
[----:B------:R-:W-:Y:S03]  /*d690*/  MUFU.EX2 R52, R52 ;  /* 0x0000003400347308 */ /* 0x000fe60000000800 */
[C---:B------:R-:W-:Y:S01]  /*d6a0*/  HMMA.16816.F32 R80, R4.reuse, R14, R80 ;  /* 0x0000000e0450723c */ /* 0x040fe20000001850 */
[----:B------:R-:W5:Y:S04]  /*d6b0*/  LDSM.16.MT88.4 R12, [R197+0xe000] ;  /* 0x00e00000c50c783b */ /* 0x000f680000004200 */
[----:B------:R-:W1:Y:S03]  /*d6c0*/  MUFU.EX2 R53, R53 ;  /* 0x0000003500357308 */ /* 0x000e660000000800 */
[C---:B---3--:R-:W-:Y:S08]  /*d6d0*/  HMMA.16816.F32 R128, R4.reuse, R24, R128 ;  /* 0x000000180480723c */ /* 0x048ff00000001880 */
[C---:B------:R-:W-:Y:S01]  /*d6e0*/  HMMA.16816.F32 R124, R4.reuse, R26, R124 ;  /* 0x0000001a047c723c */ /* 0x040fe2000000187c */
[----:B------:R-:W-:Y:S07]  /*d6f0*/  LDSM.16.MT88.4 R24, [R200+0xe000] ;  /* 0x00e00000c818783b */ /* 0x000fee0000004200 */
[C---:B-1----:R-:W-:Y:S08]  /*d700*/  HMMA.16816.F32 R84, R4.reuse, R8, R84 ;  /* 0x000000080454723c */ /* 0x042ff00000001854 */
[C---:B------:R-:W-:Y:S01]  /*d710*/  HMMA.16816.F32 R88, R4.reuse, R10, R88 ;  /* 0x0000000a0458723c */ /* 0x040fe20000001858 */
[----:B------:R-:W1:Y:S07]  /*d720*/  LDSM.16.MT88.4 R8, [R196+0xe000] ;  /* 0x00e00000c408783b */ /* 0x000e6e0000004200 */
[C---:B--2---:R-:W-:Y:S08]  /*d730*/  HMMA.16816.F32 R92, R4.reuse, R20, R92 ;  /* 0x00000014045c723c */ /* 0x044ff0000000185c */
[C---:B------:R-:W-:Y:S01]  /*d740*/  HMMA.16816.F32 R96, R4.reuse, R22, R96 ;  /* 0x000000160460723c */ /* 0x040fe20000001860 */
[----:B------:R-:W-:Y:S07]  /*d750*/  LDSM.16.MT88.4 R20, [R200+0x12000] ;  /* 0x01200000c814783b */ /* 0x000fee0000004200 */
[C---:B------:R-:W-:Y:S07]  /*d760*/  HMMA.16816.F32 R104, R4.reuse, R54, R104 ;  /* 0x000000360468723c */ /* 0x040fee0000001868 */
[--C-:B------:R-:W-:Y:S01]  /*d770*/  FFMA.FTZ R54, R177, c[0x0][0x23c], -R62.reuse ;  /* 0x00008f00b1367a23 */ /* 0x100fe2000001083e */
[----:B------:R-:W-:Y:S01]  /*d780*/  HMMA.16816.F32 R108, R4, R44, R108 ;  /* 0x0000002c046c723c */ /* 0x000fe2000000186c */
[----:B------:R-:W-:-:S04]  /*d790*/  FFMA.FTZ R55, R175, c[0x0][0x23c], -R62 ;  /* 0x00008f00af377a23 */ /* 0x000fc8000001083e */
[----:B------:R-:W-:Y:S03]  /*d7a0*/  MUFU.EX2 R54, R54 ;  /* 0x0000003600367308 */ /* 0x000fe60000000800 */
[C---:B------:R-:W-:Y:S01]  /*d7b0*/  HMMA.16816.F32 R120, R4.reuse, R46, R120 ;  /* 0x0000002e0478723c */ /* 0x040fe20000001878 */
[----:B------:R-:W-:Y:S04]  /*d7c0*/  LDSM.16.MT88.4 R44, [R197+0x12800] ;  /* 0x01280000c52c783b */ /* 0x000fe80000004200 */
[----:B------:R-:W2:Y:S03]  /*d7d0*/  MUFU.EX2 R55, R55 ;  /* 0x0000003700377308 */ /* 0x000ea60000000800 */
[C---:B------:R-:W-:Y:S08]  /*d7e0*/  HMMA.16816.F32 R116, R4.reuse, R36, R116 ;  /* 0x000000240474723c */ /* 0x040ff00000001874 */
[----:B------:R-:W-:Y:S01]  /*d7f0*/  HMMA.16816.F32 R112, R4, R38, R112 ;  /* 0x000000260470723c */ /* 0x000fe20000001870 */
[----:B------:R-:W-:Y:S06]  /*d800*/  LDSM.16.MT88.4 R36, [R198+0x12000] ;  /* 0x01200000c624783b */ /* 0x000fec0000004200 */
[----:B------:R-:W-:-:S02]  /*d810*/  F2FP.PACK_AB R4, R183, R150 ;  /* 0x00000096b704723e */ /* 0x000fc400000000ff */
[----:B------:R-:W-:Y:S02]  /*d820*/  F2FP.PACK_AB R5, R187, R154 ;  /* 0x0000009abb05723e */ /* 0x000fe400000000ff */
[----:B------:R-:W-:Y:S02]  /*d830*/  F2FP.PACK_AB R6, R193, R152 ;  /* 0x00000098c106723e */ /* 0x000fe400000000ff */
[----:B------:R-:W-:-:S07]  /*d840*/  F2FP.PACK_AB R7, R53, R52 ;  /* 0x000000343507723e */ /* 0x000fce00000000ff */
[C---:B----4-:R-:W-:Y:S08]  /*d850*/  HMMA.16816.F32 R68, R4.reuse, R16, R68 ;  /* 0x000000100444723c */ /* 0x050ff00000001844 */
        /* <DEDUP_REMOVED lines=8> */
[C---:B------:R-:W-:Y:S08]  /*d8e0*/  HMMA.16816.F32 R128, R4.reuse, R24, R128 ;  /* 0x000000180480723c */ /* 0x040ff00000001880 */
[C---:B---3--:R-:W-:Y:S08]  /*d8f0*/  HMMA.16816.F32 R108, R4.reuse, R16, R108 ;  /* 0x00000010046c723c */ /* 0x048ff0000000186c */
[C---:B------:R-:W-:Y:S01]  /*d900*/  HMMA.16816.F32 R120, R4.reuse, R18, R120 ;  /* 0x000000120478723c */ /* 0x040fe20000001878 */
[----:B------:R-:W3:Y:S07]  /*d910*/  LDSM.16.MT88.4 R16, [R196+0xe800] ;  /* 0x00e80000c410783b */ /* 0x000eee0000004200 */
[C---:B------:R-:W-:Y:S01]  /*d920*/  HMMA.16816.F32 R124, R4.reuse, R26, R124 ;  /* 0x0000001a047c723c */ /* 0x040fe2000000187c */
[----:B------:R-:W-:Y:S07]  /*d930*/  LDSM.16.MT88.4 R24, [R200+0xe800] ;  /* 0x00e80000c818783b */ /* 0x000fee0000004200 */
[C---:B------:R-:W-:Y:S08]  /*d940*/  HMMA.16816.F32 R92, R4.reuse, R20, R92 ;  /* 0x00000014045c723c */ /* 0x040ff0000000185c */
[C---:B------:R-:W-:Y:S01]  /*d950*/  HMMA.16816.F32 R96, R4.reuse, R22, R96 ;  /* 0x000000160460723c */ /* 0x040fe20000001860 */
[----:B------:R-:W5:Y:S07]  /*d960*/  LDSM.16.MT88.4 R20, [R197+0xe800] ;  /* 0x00e80000c514783b */ /* 0x000f6e0000004200 */
[C---:B------:R-:W-:Y:S08]  /*d970*/  HMMA.16816.F32 R100, R4.reuse, R36, R100 ;  /* 0x000000240464723c */ /* 0x040ff00000001864 */
[C---:B------:R-:W-:Y:S01]  /*d980*/  HMMA.16816.F32 R104, R4.reuse, R38, R104 ;  /* 0x000000260468723c */ /* 0x040fe20000001868 */
[----:B------:R-:W-:Y:S07]  /*d990*/  LDSM.16.MT88.4 R36, [R200+0xf000] ;  /* 0x00f00000c824783b */ /* 0x000fee0000004200 */
[C---:B----4-:R-:W-:Y:S08]  /*d9a0*/  HMMA.16816.F32 R116, R4.reuse, R12, R116 ;  /* 0x0000000c0474723c */ /* 0x050ff00000001874 */
[----:B------:R-:W-:Y:S01]  /*d9b0*/  HMMA.16816.F32 R112, R4, R14, R112 ;  /* 0x0000000e0470723c */ /* 0x000fe20000001870 */
[----:B------:R-:W4:Y:S06]  /*d9c0*/  LDSM.16.MT88.4 R12, [R200+0x12800] ;  /* 0x01280000c80c783b */ /* 0x000f2c0000004200 */
[----:B--2---:R-:W-:-:S02]  /*d9d0*/  F2FP.PACK_AB R4, R55, R54 ;  /* 0x000000363704723e */ /* 0x004fc400000000ff */
[----:B------:R-:W-:Y:S02]  /*d9e0*/  F2FP.PACK_AB R5, R165, R158 ;  /* 0x0000009ea505723e */ /* 0x000fe400000000ff */
[----:B------:R-:W-:Y:S02]  /*d9f0*/  F2FP.PACK_AB R6, R169, R156 ;  /* 0x0000009ca906723e */ /* 0x000fe400000000ff */
[----:B------:R-:W-:-:S07]  /*da00*/  F2FP.PACK_AB R7, R161, R160 ;  /* 0x000000a0a107723e */ /* 0x000fce00000000ff */
[C---:B-1----:R-:W-:Y:S08]  /*da10*/  HMMA.16816.F32 R68, R4.reuse, R8, R68 ;  /* 0x000000080444723c */ /* 0x042ff00000001844 */
[C---:B------:R-:W-:Y:S01]  /*da20*/  HMMA.16816.F32 R72, R4.reuse, R10, R72 ;  /* 0x0000000a0448723c */ /* 0x040fe20000001848 */
[----:B------:R-:W1:Y:S07]  /*da30*/  LDSM.16.MT88.4 R8, [R198+0x12800] ;  /* 0x01280000c608783b */ /* 0x000e6e0000004200 */
[C---:B---3--:R-:W-:Y:S08]  /*da40*/  HMMA.16816.F32 R84, R4.reuse, R16, R84 ;  /* 0x000000100454723c */ /* 0x048ff00000001854 */
[C---:B------:R-:W-:Y:S01]  /*da50*/  HMMA.16816.F32 R88, R4.reuse, R18, R88 ;  /* 0x000000120458723c */ /* 0x040fe20000001858 */
[----:B------:R-:W2:Y:S07]  /*da60*/  LDSM.16.MT88.4 R16, [R196+0x12800] ;  /* 0x01280000c410783b */ /* 0x000eae0000004200 */
[C---:B-----5:R-:W-:Y:S08]  /*da70*/  HMMA.16816.F32 R76, R4.reuse, R20, R76 ;  /* 0x00000014044c723c */ /* 0x060ff0000000184c */
[C---:B------:R-:W-:Y:S01]  /*da80*/  HMMA.16816.F32 R80, R4.reuse, R22, R80 ;  /* 0x000000160450723c */ /* 0x040fe20000001850 */
[----:B------:R-:W3:Y:S07]  /*da90*/  LDSM.16.MT88.4 R20, [R197+0xf000] ;  /* 0x00f00000c514783b */ /* 0x000eee0000004200 */
[C---:B----4-:R-:W-:Y:S08]  /*daa0*/  HMMA.16816.F32 R92, R4.reuse, R12, R92 ;  /* 0x0000000c045c723c */ /* 0x050ff0000000185c */
[C---:B-1----:R-:W-:Y:S08]  /*dab0*/  HMMA.16816.F32 R100, R4.reuse, R8, R100 ;  /* 0x000000080464723c */ /* 0x042ff00000001864 */
[C---:B------:R-:W-:Y:S01]  /*dac0*/  HMMA.16816.F32 R104, R4.reuse, R10, R104 ;  /* 0x0000000a0468723c */ /* 0x040fe20000001868 */
[----:B------:R-:W1:Y:S07]  /*dad0*/  LDSM.16.MT88.4 R8, [R200+0x13000] ;  /* 0x01300000c808783b */ /* 0x000e6e0000004200 */
[C---:B--2---:R-:W-:Y:S08]  /*dae0*/  HMMA.16816.F32 R116, R4.reuse, R16, R116 ;  /* 0x000000100474723c */ /* 0x044ff00000001874 */
[C---:B------:R-:W-:Y:S01]  /*daf0*/  HMMA.16816.F32 R112, R4.reuse, R18, R112 ;  /* 0x000000120470723c */ /* 0x040fe20000001870 */
[----:B------:R-:W2:Y:S07]  /*db00*/  LDSM.16.MT88.4 R16, [R198+0x13000] ;  /* 0x01300000c610783b */ /* 0x000eae0000004200 */
[C---:B------:R-:W-:Y:S01]  /*db10*/  HMMA.16816.F32 R96, R4.reuse, R14, R96 ;  /* 0x0000000e0460723c */ /* 0x040fe20000001860 */
[----:B------:R-:W-:Y:S07]  /*db20*/  LDSM.16.MT88.4 R12, [R196+0xf000] ;  /* 0x00f00000c40c783b */ /* 0x000fee0000004200 */
[C---:B------:R-:W-:Y:S01]  /*db30*/  HMMA.16816.F32 R108, R4.reuse, R44, R108 ;  /* 0x0000002c046c723c */ /* 0x040fe2000000186c */
[----:B------:R-:W4:Y:S07]  /*db40*/  MUFU.EX2 R44, R137 ;  /* 0x00000089002c7308 */ /* 0x000f2e0000000800 */
[C---:B------:R-:W-:Y:S08]  /*db50*/  HMMA.16816.F32 R128, R4.reuse, R24, R128 ;  /* 0x000000180480723c */ /* 0x040ff00000001880 */
[C---:B------:R-:W-:Y:S01]  /*db60*/  HMMA.16816.F32 R124, R4.reuse, R26, R124 ;  /* 0x0000001a047c723c */ /* 0x040fe2000000187c */
[----:B------:R-:W5:Y:S07]  /*db70*/  LDSM.16.MT88.4 R24, [R198+0xf000] ;  /* 0x00f00000c618783b */ /* 0x000f6e0000004200 */
[----:B------:R-:W-:Y:S07]  /*db80*/  HMMA.16816.F32 R120, R4, R46, R120 ;  /* 0x0000002e0478723c */ /* 0x000fee0000001878 */
[----:B------:R-:W-:-:S02]  /*db90*/  F2FP.PACK_AB R4, R162, R157 ;  /* 0x0000009da204723e */ /* 0x000fc400000000ff */
[----:B------:R-:W-:Y:S02]  /*dba0*/  F2FP.PACK_AB R5, R166, R147 ;  /* 0x00000093a605723e */ /* 0x000fe400000000ff */
[----:B------:R-:W-:Y:S02]  /*dbb0*/  F2FP.PACK_AB R6, R164, R153 ;  /* 0x00000099a406723e */ /* 0x000fe400000000ff */
[----:B----4-:R-:W-:-:S07]  /*dbc0*/  F2FP.PACK_AB R7, R44, R139 ;  /* 0x0000008b2c07723e */ /* 0x010fce00000000ff */
        /* <DEDUP_REMOVED lines=25> */
[----:B------:R-:W4:Y:S03]  /*dd60*/  MUFU.EX2 R25, R25 ;  /* 0x0000001900197308 */ /* 0x000f260000000800 */
[C---:B------:R-:W-:Y:S01]  /*dd70*/  HMMA.16816.F32 R88, R4.reuse, R14, R88 ;  /* 0x0000000e0458723c */ /* 0x040fe20000001858 */
[----:B------:R-:W5:Y:S04]  /*dd80*/  LDSM.16.MT88.4 R12, [R198+0xf800] ;  /* 0x00f80000c60c783b */ /* 0x000f680000004200 */
[----:B------:R-:W-:Y:S03]  /*dd90*/  MUFU.EX2 R26, R26 ;  /* 0x0000001a001a7308 */ /* 0x000fe60000000800 */
[C---:B---3--:R-:W-:Y:S05]  /*dda0*/  HMMA.16816.F32 R108, R4.reuse, R20, R108 ;  /* 0x00000014046c723c */ /* 0x048fea000000186c */
[----:B------:R-:W3:Y:S03]  /*ddb0*/  MUFU.EX2 R27, R27 ;  /* 0x0000001b001b7308 */ /* 0x000ee60000000800 */
[C---:B------:R-:W-:Y:S01]  /*ddc0*/  HMMA.16816.F32 R120, R4.reuse, R22, R120 ;  /* 0x000000160478723c */ /* 0x040fe20000001878 */
[----:B------:R-:W-:Y:S04]  /*ddd0*/  LDSM.16.MT88.4 R20, [R197+0xf800] ;  /* 0x00f80000c514783b */ /* 0x000fe80000004200 */
[----:B------:R-:W-:Y:S03]  /*dde0*/  MUFU.EX2 R38, R38 ;  /* 0x0000002600267308 */ /* 0x000fe60000000800 */
[C---:B-1----:R-:W-:Y:S05]  /*ddf0*/  HMMA.16816.F32 R116, R4.reuse, R8, R116 ;  /* 0x000000080474723c */ /* 0x042fea0000001874 */
[----:B------:R-:W1:Y:S03]  /*de00*/  MUFU.EX2 R39, R39 ;  /* 0x0000002700277308 */ /* 0x000e660000000800 */
[----:B------:R-:W-:Y:S01]  /*de10*/  HMMA.16816.F32 R112, R4, R10, R112 ;  /* 0x0000000a0470723c */ /* 0x000fe20000001870 */
[----:B------:R-:W5:Y:S06]  /*de20*/  LDSM.16.MT88.4 R8, [R196+0xf800] ;  /* 0x00f80000c408783b */ /* 0x000f6c0000004200 */
[----:B----4-:R-:W-:-:S02]  /*de30*/  F2FP.PACK_AB R4, R25, R24 ;  /* 0x000000181904723e */ /* 0x010fc400000000ff */
[----:B------:R-:W-:Y:S02]  /*de40*/  F2FP.PACK_AB R5, R37, R36 ;  /* 0x000000242505723e */ /* 0x000fe400000000ff */
[----:B---3--:R-:W-:Y:S02]  /*de50*/  F2FP.PACK_AB R6, R27, R26 ;  /* 0x0000001a1b06723e */ /* 0x008fe400000000ff */
[----:B-1----:R-:W-:-:S07]  /*de60*/  F2FP.PACK_AB R7, R39, R38 ;  /* 0x000000262707723e */ /* 0x002fce00000000ff */
[C---:B--2---:R-:W-:Y:S07]  /*de70*/  HMMA.16816.F32 R128, R4.reuse, R16, R128 ;  /* 0x000000100480723c */ /* 0x044fee0000001880 */
[----:B------:R-:W-:Y:S01]  /*de80*/  FADD.FTZ R16, R2, R3 ;  /* 0x0000000302107221 */ /* 0x000fe20000010000 */
[----:B-----5:R-:W-:Y:S01]  /*de90*/  HMMA.16816.F32 R68, R4, R12, R68 ;  /* 0x0000000c0444723c */ /* 0x020fe20000001844 */
[----:B------:R-:W-:Y:S02]  /*dea0*/  FADD.FTZ R2, R29, R30 ;  /* 0x0000001e1d027221 */ /* 0x000fe40000010000 */
[----:B------:R-:W-:-:S02]  /*deb0*/  FADD.FTZ R16, R35, R16 ;  /* 0x0000001023107221 */ /* 0x000fc40000010000 */
[----:B------:R-:W-:Y:S02]  /*dec0*/  FADD.FTZ R3, R51, R2 ;  /* 0x0000000233037221 */ /* 0x000fe40000010000 */
[----:B------:R-:W-:Y:S01]  /*ded0*/  FADD.FTZ R17, R65, R16 ;  /* 0x0000001041117221 */ /* 0x000fe20000010000 */
[C---:B------:R-:W-:Y:S01]  /*dee0*/  HMMA.16816.F32 R72, R4.reuse, R14, R72 ;  /* 0x0000000e0448723c */ /* 0x040fe20000001848 */
[----:B------:R-:W-:Y:S01]  /*def0*/  FADD.FTZ R3, R60, R3 ;  /* 0x000000033c037221 */ /* 0x000fe20000010000 */
[----:B------:R-:W1:Y:S01]  /*df00*/  LDSM.16.MT88.4 R12, [R200+0x13800] ;  /* 0x01380000c80c783b */ /* 0x000e620000004200 */
[----:B------:R-:W-:Y:S02]  /*df10*/  FADD.FTZ R17, R66, R17 ;  /* 0x0000001142117221 */ /* 0x000fe40000010000 */
[----:B------:R-:W-:Y:S02]  /*df20*/  FADD.FTZ R58, R58, R3 ;  /* 0x000000033a3a7221 */ /* 0x000fe40000010000 */
[----:B------:R-:W-:Y:S01]  /*df30*/  FADD.FTZ R64, R64, R17 ;  /* 0x0000001140407221 */ /* 0x000fe20000010000 */
[----:B------:R-:W-:Y:S01]  /*df40*/  HMMA.16816.F32 R84, R4, R8, R84 ;  /* 0x000000080454723c */ /* 0x000fe20000001854 */
[----:B------:R-:W-:-:S02]  /*df50*/  FADD.FTZ R61, R61, R58 ;  /* 0x0000003a3d3d7221 */ /* 0x000fc40000010000 */
[----:B------:R-:W-:Y:S02]  /*df60*/  FADD.FTZ R67, R67, R64 ;  /* 0x0000004043437221 */ /* 0x000fe40000010000 */
[----:B------:R-:W-:Y:S02]  /*df70*/  FADD.FTZ R132, R132, R61 ;  /* 0x0000003d84847221 */ /* 0x000fe40000010000 */
[----:B------:R-:W-:Y:S01]  /*df80*/  FADD.FTZ R138, R138, R67 ;  /* 0x000000438a8a7221 */ /* 0x000fe20000010000 */
[C---:B------:R-:W-:Y:S01]  /*df90*/  HMMA.16816.F32 R88, R4.reuse, R10, R88 ;  /* 0x0000000a0458723c */ /* 0x040fe20000001858 */
[----:B------:R-:W-:Y:S01]  /*dfa0*/  FADD.FTZ R133, R133, R132 ;  /* 0x0000008485857221 */ /* 0x000fe20000010000 */
[----:B------:R-:W2:Y:S01]  /*dfb0*/  LDSM.16.MT88.4 R8, [R197+0x13800] ;  /* 0x01380000c508783b */ /* 0x000ea20000004200 */
[----:B------:R-:W-:Y:S01]  /*dfc0*/  FADD.FTZ R141, R141, R138 ;  /* 0x0000008a8d8d7221 */ /* 0x000fe20000010000 */
[----:B------:R-:W-:Y:S01]  /*dfd0*/  MOV R132, R33 ;  /* 0x0000002100847202 */ /* 0x000fe20000000f00 */
[----:B------:R-:W-:Y:S01]  /*dfe0*/  FADD.FTZ R136, R136, R133 ;  /* 0x0000008588887221 */ /* 0x000fe20000010000 */
[----:B------:R-:W-:Y:S01]  /*dff0*/  MOV R133, R34 ;  /* 0x0000002200857202 */ /* 0x000fe20000000f00 */
[----:B------:R-:W-:Y:S01]  /*e000*/  FADD.FTZ R140, R140, R141 ;  /* 0x0000008d8c8c7221 */ /* 0x000fe20000010000 */
[----:B------:R-:W-:Y:S01]  /*e010*/  HMMA.16816.F32 R124, R4, R18, R124 ;  /* 0x00000012047c723c */ /* 0x000fe2000000187c */
[----:B------:R-:W-:Y:S01]  /*e020*/  FADD.FTZ R135, R135, R136 ;  /* 0x0000008887877221 */ /* 0x000fe20000010000 */
[----:B------:R-:W3:Y:S01]  /*e030*/  LDSM.16.MT88.4 R16, [R198+0x13800] ;  /* 0x01380000c610783b */ /* 0x000ee20000004200 */
[----:B------:R-:W-:-:S02]  /*e040*/  FADD.FTZ R143, R143, R140 ;  /* 0x0000008c8f8f7221 */ /* 0x000fc40000010000 */
[----:B------:R-:W-:Y:S02]  /*e050*/  FADD.FTZ R2, R142, R135 ;  /* 0x000000878e027221 */ /* 0x000fe40000010000 */
[----:B------:R-:W-:Y:S01]  /*e060*/  FADD.FTZ R146, R146, R143 ;  /* 0x0000008f92927221 */ /* 0x000fe20000010000 */
[C---:B------:R-:W-:Y:S01]  /*e070*/  HMMA.16816.F32 R76, R4.reuse, R20, R76 ;  /* 0x00000014044c723c */ /* 0x040fe2000000184c */
[----:B------:R-:W-:Y:S02]  /*e080*/  FADD.FTZ R2, R151, R2 ;  /* 0x0000000297027221 */ /* 0x000fe40000010000 */
        /* <DEDUP_REMOVED lines=8> */
[----:B-1----:R-:W-:Y:S01]  /*e110*/  HMMA.16816.F32 R92, R4, R12, R92 ;  /* 0x0000000c045c723c */ /* 0x002fe2000000185c */
[----:B------:R-:W-:Y:S02]  /*e120*/  FADD.FTZ R183, R183, R150 ;  /* 0x00000096b7b77221 */ /* 0x000fe40000010000 */
[----:B------:R-:W-:Y:S02]  /*e130*/  FADD.FTZ R187, R187, R154 ;  /* 0x0000009abbbb7221 */ /* 0x000fe40000010000 */
[----:B------:R-:W-:-:S02]  /*e140*/  FADD.FTZ R152, R152, R183 ;  /* 0x000000b798987221 */ /* 0x000fc40000010000 */
[----:B------:R-:W-:Y:S01]  /*e150*/  FADD.FTZ R52, R52, R187 ;  /* 0x000000bb34347221 */ /* 0x000fe20000010000 */
[C---:B------:R-:W-:Y:S01]  /*e160*/  HMMA.16816.F32 R96, R4.reuse, R14, R96 ;  /* 0x0000000e0460723c */ /* 0x040fe20000001860 */
[----:B------:R-:W1:Y:S01]  /*e170*/  LDSM.16.MT88.4 R12, [R196+0x13800] ;  /* 0x01380000c40c783b */ /* 0x000e620000004200 */
[----:B------:R-:W-:Y:S02]  /*e180*/  FADD.FTZ R193, R193, R152 ;  /* 0x00000098c1c17221 */ /* 0x000fe40000010000 */
[----:B------:R-:W-:Y:S02]  /*e190*/  FADD.FTZ R53, R53, R52 ;  /* 0x0000003435357221 */ /* 0x000fe40000010000 */
[----:B------:R-:W-:Y:S02]  /*e1a0*/  FADD.FTZ R54, R54, R193 ;  /* 0x000000c136367221 */ /* 0x000fe40000010000 */
[----:B------:R-:W-:Y:S01]  /*e1b0*/  FADD.FTZ R158, R158, R53 ;  /* 0x000000359e9e7221 */ /* 0x000fe20000010000 */
[----:B--2---:R-:W-:Y:S01]  /*e1c0*/  HMMA.16816.F32 R108, R4, R8, R108 ;  /* 0x00000008046c723c */ /* 0x004fe2000000186c */
[----:B------:R-:W-:-:S02]  /*e1d0*/  FADD.FTZ R55, R55, R54 ;  /* 0x0000003637377221 */ /* 0x000fc40000010000 */
[----:B------:R-:W-:Y:S02]  /*e1e0*/  FADD.FTZ R165, R165, R158 ;  /* 0x0000009ea5a57221 */ /* 0x000fe40000010000 */
[----:B------:R-:W-:Y:S02]  /*e1f0*/  FADD.FTZ R2, R156, R55 ;  /* 0x000000379c027221 */ /* 0x000fe40000010000 */
[----:B------:R-:W-:Y:S01]  /*e200*/  FADD.FTZ R8, R160, R165 ;  /* 0x000000a5a0087221 */ /* 0x000fe20000010000 */
[----:B---3--:R-:W-:Y:S01]  /*e210*/  HMMA.16816.F32 R100, R4, R16, R100 ;  /* 0x000000100464723c */ /* 0x008fe20000001864 */
[----:B------:R-:W-:Y:S02]  /*e220*/  FADD.FTZ R2, R169, R2 ;  /* 0x00000002a9027221 */ /* 0x000fe40000010000 */
[----:B------:R-:W-:Y:S02]  /*e230*/  FADD.FTZ R8, R161, R8 ;  /* 0x00000008a1087221 */ /* 0x000fe40000010000 */
[----:B------:R-:W-:-:S02]  /*e240*/  FADD.FTZ R157, R157, R2 ;  /* 0x000000029d9d7221 */ /* 0x000fc40000010000 */
        /* <DEDUP_REMOVED lines=16> */
[----:B------:R-:W-:Y:S01]  /*e350*/  HMMA.16816.F32 R112, R4, R14, R112 ;  /* 0x0000000e0470723c */ /* 0x000fe20000001870 */
[----:B------:R-:W-:Y:S02]  /*e360*/  FADD.FTZ R234, R27, R26 ;  /* 0x0000001a1bea7221 */ /* 0x000fe40000010000 */
[----:B------:R-:W-:-:S05]  /*e370*/  FADD.FTZ R233, R39, R38 ;  /* 0x0000002627e97221 */ /* 0x000fca0000010000 */
.L_x_2453:
        /* <DEDUP_REMOVED lines=11> */
.L_x_2465:
        /* <DEDUP_REMOVED lines=32> */
[C---:B------:R-:W-:Y:S01]  /*e630*/  IMAD R6, R2.reuse, R5, R6 ;  /* 0x0000000502067224 */ /* 0x040fe200078e0206 */
[----:B------:R-:W-:Y:S02]  /*e640*/  LOP3.LUT R5, RZ, c[0x0][0x2d0], RZ, 0x33, !PT ;  /* 0x0000b400ff057a12 */ /* 0x000fe400078e33ff */
[C---:B------:R-:W-:Y:S02]  /*e650*/  ISETP.GT.U32.AND P4, PT, R2.reuse, R8, PT ;  /* 0x000000080200720c */ /* 0x040fe40003f84070 */
[----:B------:R-:W-:Y:S11]  /*e660*/  ISETP.GT.U32.AND P2, PT, R2, R6, PT ;  /* 0x000000060200720c */ /* 0x000ff60003f44070 */
[----:B------:R-:W-:Y:S01]  /*e670*/  @!P4 IADD3 R10, R10, 0x1, RZ ;  /* 0x000000010a0ac810 */ /* 0x000fe20007ffe0ff */
[--C-:B------:R-:W-:Y:S01]  /*e680*/  @!P4 IMAD.IADD R8, R8, 0x1, -R2.reuse ;  /* 0x000000010808c824 */ /* 0x100fe200078e0a02 */
[----:B------:R-:W-:Y:S01]  /*e690*/  @!P2 IADD3 R9, R9, 0x1, RZ ;  /* 0x000000010909a810 */ /* 0x000fe20007ffe0ff */
[----:B------:R-:W-:Y:S01]  /*e6a0*/  @!P2 IMAD.IADD R6, R6, 0x1, -R2 ;  /* 0x000000010606a824 */ /* 0x000fe200078e0a02 */
[----:B------:R-:W-:Y:S02]  /*e6b0*/  ISETP.NE.AND P2, PT, RZ, c[0x0][0x2d0], PT ;  /* 0x0000b400ff007a0c */ /* 0x000fe40003f45270 */
[-C--:B------:R-:W-:Y:S02]  /*e6c0*/  ISETP.GE.U32.AND P6, PT, R8, R2.reuse, PT ;  /* 0x000000020800720c */ /* 0x080fe40003fc6070 */
        /* <DEDUP_REMOVED lines=21> */
[----:B------:R-:W-:Y:S01]  /*e820*/  IMAD.WIDE.U32 R8, R6, c[0x0][0x188], R8 ;  /* 0x0000620006087a25 */ /* 0x000fe200078e0008 */
[----:B------:R-:W-:Y:S03]  /*e830*/  SHF.R.S32.HI R4, RZ, 0x1f, R6 ;  /* 0x0000001fff047819 */ /* 0x000fe60000011406 */
[----:B------:R-:W-:Y:S02]  /*e840*/  IMAD.MOV.U32 R59, RZ, RZ, R8 ;  /* 0x000000ffff3b7224 */ /* 0x000fe400078e0008 */
[----:B------:R-:W-:Y:S04]  /*e850*/  IMAD R5, R4, c[0x0][0x188], RZ ;  /* 0x0000620004057a24 */ /* 0x000fe800078e02ff */
[----:B------:R-:W-:Y:S04]  /*e860*/  IMAD R5, R6, c[0x0][0x18c], R5 ;  /* 0x0000630006057a24 */ /* 0x000fe800078e0205 */
[----:B------:R-:W-:Y:S02]  /*e870*/  IMAD.IADD R2, R9, 0x1, R5 ;  /* 0x0000000109027824 */ /* 0x000fe400078e0205 */
.L_x_2462:
[----:B------:R-:W-:Y:S02]  /*e880*/  ISETP.GE.AND P4, PT, R220, c[0x0][0x220], PT ;  /* 0x00008800dc007a0c */ /* 0x000fe40003f86270 */
[----:B------:R-:W-:Y:S02]  /*e890*/  ISETP.GE.AND P3, PT, R209, c[0x0][0x220], PT ;  /* 0x00008800d1007a0c */ /* 0x000fe40003f66270 */
[CC--:B------:R-:W-:Y:S02]  /*e8a0*/  LEA R132, P2, R59.reuse, R172.reuse, 0x1 ;  /* 0x000000ac3b847211 */ /* 0x0c0fe400078408ff */
[C---:B------:R-:W-:Y:S02]  /*e8b0*/  IADD3 R57, P1, R222.reuse, R59, RZ ;  /* 0x0000003bde397210 */ /* 0x040fe40007f3e0ff */
[--C-:B------:R-:W-:Y:S02]  /*e8c0*/  LEA.HI.X R133, R59, R173, R2.reuse, 0x1, P2 ;  /* 0x000000ad3b857211 */ /* 0x100fe400010f0c02 */
[C---:B------:R-:W-:Y:S01]  /*e8d0*/  IADD3 R59, P2, R222.reuse, R57, RZ ;  /* 0x00000039de3b7210 */ /* 0x040fe20007f5e0ff */
[----:B------:R-:W-:Y:S02]  /*e8e0*/  IMAD.X R56, R219, 0x1, R2, P1 ;  /* 0x00000001db387824 */ /* 0x000fe400008e0602 */
        /* <DEDUP_REMOVED lines=10> */
[----:B------:R-:W-:Y:S01]  /*e990*/  IMAD.X R56, R219, 0x1, R56, P2 ;  /* 0x00000001db387824 */ /* 0x000fe200010e0638 */
[CC--:B------:R-:W-:Y:S02]  /*e9a0*/  @!P4 LEA R174, P5, R59.reuse, R172.reuse, 0x1 ;  /* 0x000000ac3baec211 */ /* 0x0c0fe400078a08ff */
[----:B------:R-:W-:Y:S01]  /*e9b0*/  @!PT LDS RZ, [RZ] ;  /* 0x00000000fffff984 */ /* 0x000fe20000000800 */
[----:B------:R-:W-:Y:S01]  /*e9c0*/  @!PT LDS RZ, [RZ] ;  /* 0x00000000fffff984 */ /* 0x000fe20000000800 */
[----:B------:R-:W-:Y:S01]  /*e9d0*/  @!PT LDS RZ, [RZ] ;  /* 0x00000000fffff984 */ /* 0x000fe20000000800 */
[----:B------:R1:W-:Y:S01]  /*e9e0*/  @!P3 LDGSTS.E.BYPASS.LTC128B.128 [R216+0x10000], [R132.64+0x80] ;  /* 0x1000008084d8bfae */ /* 0x0003e2000b901d4c */
        /* <DEDUP_REMOVED lines=8> */
[----:B------:R2:W-:Y:S01]  /*ea70*/  @!P4 LDGSTS.E.BYPASS.LTC128B.128 [R216+0xc800], [R176.64] ;  /* 0x0c800000b0d8cfae */ /* 0x0005e2000b901d4c */
        /* <DEDUP_REMOVED lines=9> */
[----:B------:R3:W-:Y:S01]  /*eb10*/  @!P3 LDGSTS.E.BYPASS.LTC128B.128 [R216+0x10800], [R64.64+0x80] ;  /* 0x1080008040d8bfae */ /* 0x0007e2000b901d4c */
        /* <DEDUP_REMOVED lines=9> */
[----:B------:R4:W-:Y:S01]  /*ebb0*/  @!P4 LDGSTS.E.BYPASS.LTC128B.128 [R216+0xd000], [R174.64] ;  /* 0x0d000000aed8cfae */ /* 0x0009e2000b901d4c */
[C---:B------:R-:W-:Y:S02]  /*ebc0*/  IADD3 R57, P2, R222.reuse, R59, RZ ;  /* 0x0000003bde397210 */ /* 0x040fe40007f5e0ff */
[--C-:B------:R-:W-:Y:S01]  /*ebd0*/  @!P3 LEA.HI.X R179, R59, R173, R56.reuse, 0x1, P1 ;  /* 0x000000ad3bb3b211 */ /* 0x100fe200008f0c38 */
[----:B------:R-:W-:Y:S01]  /*ebe0*/  @P3 STS.128 [R216+0x11000], RZ ;  /* 0x011000ffd8003388 */ /* 0x000fe20000000c00 */
[-C--:B------:R-:W-:Y:S01]  /*ebf0*/  @!P4 LEA R184, P5, R57, R172.reuse, 0x1 ;  /* 0x000000ac39b8c211 */ /* 0x080fe200078a08ff */
[----:B------:R-:W-:Y:S01]  /*ec00*/  IMAD.X R56, R219, 0x1, R56, P2 ;  /* 0x00000001db387824 */ /* 0x000fe200010e0638 */
[CC--:B------:R-:W-:Y:S01]  /*ec10*/  @!P3 LEA R182, P1, R57.reuse, R172.reuse, 0x1 ;  /* 0x000000ac39b6b211 */ /* 0x0c0fe200078208ff */
        /* <DEDUP_REMOVED lines=17> */
[----:B------:R-:W-:Y:S02]  /*ed30*/  IADD3 R57, P1, R222, R59, RZ ;  /* 0x0000003bde397210 */ /* 0x000fe40007f3e0ff */
[-CC-:B------:R-:W-:Y:S01]  /*ed40*/  @!P3 LEA.HI.X R59, R59, R173.reuse, R56.reuse, 0x1, P2 ;  /* 0x000000ad3b3bb211 */ /* 0x180fe200010f0c38 */
[----:B------:R-:W-:Y:S01]  /*ed50*/  @!PT LDS RZ, [RZ] ;  /* 0x00000000fffff984 */ /* 0x000fe20000000800 */
[----:B------:R-:W-:Y:S01]  /*ed60*/  @!PT LDS RZ, [RZ] ;  /* 0x00000000fffff984 */ /* 0x000fe20000000800 */
[----:B------:R-:W-:Y:S01]  /*ed70*/  @!PT LDS RZ, [RZ] ;  /* 0x00000000fffff984 */ /* 0x000fe20000000800 */
[----:B------:R5:W-:Y:S01]  /*ed80*/  @!P3 LDGSTS.E.BYPASS.LTC128B.128 [R216+0x11800], [R60.64+0x80] ;  /* 0x118000803cd8bfae */ /* 0x000be2000b901d4c */
[-C--:B------:R-:W-:Y:S01]  /*ed90*/  @!P4 LEA R186, P5, R57, R172.reuse, 0x1 ;  /* 0x000000ac39bac211 */ /* 0x080fe200078a08ff */
        /* <DEDUP_REMOVED lines=51> */
[----:B------:R-:W5:Y:S04]  /*f0d0*/  LDSM.16.M88.4 R156, [R206+0x6000] ;  /* 0x00600000ce9c783b */ /* 0x000f680000000200 */
[----:B------:R-:W5:Y:S04]  /*f0e0*/  LDSM.16.M88.4 R160, [R206+0x6800] ;  /* 0x00680000cea0783b */ /* 0x000f680000000200 */
[----:B------:R-:W-:Y:S04]  /*f0f0*/  LDSM.16.M88.4 R164, [R204] ;  /* 0x00000000cca4783b */ /* 0x000fe80000000200 */
[----:B------:R-:W-:Y:S04]  /*f100*/  LDSM.16.M88.4 R168, [R204+0x800] ;  /* 0x00080000cca8783b */ /* 0x000fe80000000200 */
[----:B----4-:R-:W-:Y:S01]  /*f110*/  LDSM.16.M88.4 R172, [R206+0x8800] ;  /* 0x00880000ceac783b */ /* 0x010fe20000000200 */
[C---:B-1----:R-:W-:Y:S03]  /*f120*/  HMMA.16816.F32 R4, R136.reuse, R140, RZ ;  /* 0x0000008c8804723c */ /* 0x042fe600000018ff */
[----:B--2---:R-:W-:Y:S04]  /*f130*/  LDSM.16.M88.4 R176, [R206+0xa000] ;  /* 0x00a00000ceb0783b */ /* 0x004fe80000000200 */
        /* <DEDUP_REMOVED lines=14> */
[----:B------:R-:W4:Y:S07]  /*f220*/  LDSM.16.M88.4 R152, [R204+0x1000] ;  /* 0x00100000cc98783b */ /* 0x000f2e0000000200 */
[C---:B-----5:R-:W-:Y:S08]  /*f230*/  HMMA.16816.F32 R36, R136.reuse, R156, RZ ;  /* 0x0000009c8824723c */ /* 0x060ff000000018ff */
[C---:B------:R-:W-:Y:S01]  /*f240*/  HMMA.16816.F32 R40, R136.reuse, R158, RZ ;  /* 0x0000009e8828723c */ /* 0x040fe200000018ff */
[----:B------:R-:W5:Y:S07]  /*f250*/  LDSM.16.M88.4 R156, [R204+0x1800] ;  /* 0x00180000cc9c783b */ /* 0x000f6e0000000200 */
        /* <DEDUP_REMOVED lines=19> */
[C---:B-----5:R-:W-:Y:S08]  /*f390*/  HMMA.16816.F32 R28, R148.reuse, R156, R28 ;  /* 0x0000009c941c723c */ /* 0x060ff0000000181c */
        /* <DEDUP_REMOVED lines=166> */
[----:B------:R-:W-:Y:S04]  /*fe00*/  IADD3 R140, R140, -0x80, RZ ;  /* 0xffffff808c8c7810 */ /* 0x000fe80007ffe0ff */
[----:B------:R-:W-:Y:S02]  /*fe10*/  IABS R134, R140 ;  /* 0x0000008c00867213 */ /* 0x000fe40000000000 */
[----:B------:R-:W-:Y:S01]  /*fe20*/  LOP3.LUT R140, R140, c[0x0][0x2d0], RZ, 0x3c, !PT ;  /* 0x0000b4008c8c7a12 */ /* 0x000fe200078e3cff */
[----:B-1----:R-:W1:Y:S02]  /*fe30*/  MUFU.RCP R132, R133 ;  /* 0x0000008500847308 */ /* 0x002e640000001000 */
[----:B-1----:R-:W-:Y:S02]  /*fe40*/  IADD3 R136, R132, 0xffffffe, RZ ;  /* 0x0ffffffe84887810 */ /* 0x002fe40007ffe0ff */
[----:B------:R-:W-:Y:S06]  /*fe50*/  IABS R132, R138 ;  /* 0x0000008a00847213 */ /* 0x000fec0000000000 */
[----:B------:R-:W1:Y:S01]  /*fe60*/  F2I.FTZ.U32.TRUNC.NTZ R137, R136 ;  /* 0x0000008800897305 */ /* 0x000e62000021f000 */
        /* <DEDUP_REMOVED lines=49> */
.L_x_2464:
        /* <DEDUP_REMOVED lines=129> */
.L_x_2463:
[----:B-1----:R-:W-:Y:S01]  /*10990*/  IADD3 R149, R215, -0x1, RZ ;  /* 0xffffffffd7957810 */ /* 0x002fe20007ffe0ff */
[----:B------:R-:W-:Y:S02]  /*109a0*/  UMOV UR8, UR11 ;  /* 0x0000000b00087c82 */ /* 0x000fe40008000000 */
[----:B------:R-:W-:Y:S01]  /*109b0*/  UMOV UR9, UR10 ;  /* 0x0000000a00097c82 */ /* 0x000fe20008000000 */
[----:B------:R-:W-:Y:S04]  /*109c0*/  LEA R2, R149, R214, 0x7 ;  /* 0x000000d695027211 */ /* 0x000fe800078e38ff */
[C---:B------:R-:W-:Y:S01]  /*109d0*/  IADD3 R150, R2.reuse, 0x1, RZ ;  /* 0x0000000102967810 */ /* 0x040fe20007ffe0ff */
[----:B------:R-:W-:Y:S01]  /*109e0*/  I2F R159, R2 ;  /* 0x00000002009f7306 */ /* 0x000fe20000201400 */
[C---:B------:R-:W-:Y:S02]  /*109f0*/  IADD3 R137, R2.reuse, 0x9, RZ ;  /* 0x0000000902897810 */ /* 0x040fe40007ffe0ff */
[C---:B------:R-:W-:Y:S02]  /*10a00*/  IADD3 R148, R2.reuse, 0x11, RZ ;  /* 0x0000001102947810 */ /* 0x040fe40007ffe0ff */
[C---:B------:R-:W-:Y:S02]  /*10a10*/  IADD3 R138, R2.reuse, 0x19, RZ ;  /* 0x00000019028a7810 */ /* 0x040fe40007ffe0ff */
[C---:B------:R-:W-:Y:S02]  /*10a20*/  IADD3 R151, R2.reuse, 0x20, RZ ;  /* 0x0000002002977810 */ /* 0x040fe40007ffe0ff */
        /* <DEDUP_REMOVED lines=18> */
[----:B------:R-:W-:Y:S01]  /*10b50*/  IADD3 R132, R2, 0x51, RZ ;  /* 0x0000005102847810 */ /* 0x000fe20007ffe0ff */
[----:B------:R-:W-:Y:S10]  /*10b60*/  I2F R138, R138 ;  /* 0x0000008a008a7306 */ /* 0x000ff40000201400 */
        /* <DEDUP_REMOVED lines=16> */
[----:B------:R-:W1:Y:S02]  /*10c70*/  I2F R132, R132 ;  /* 0x0000008400847306 */ /* 0x000e640000201400 */
[C---:B-1----:R-:W-:Y:S02]  /*10c80*/  FFMA.FTZ R47, R0.reuse, R132, R47 ;  /* 0x00000084002f7223 */ /* 0x042fe4000001002f */
[CC--:B------:R-:W-:Y:S02]  /*10c90*/  FFMA.FTZ R7, R0.reuse, R150.reuse, R7 ;  /* 0x0000009600077223 */ /* 0x0c0fe40000010007 */
[----:B------:R-:W-:Y:S01]  /*10ca0*/  FFMA.FTZ R5, R0, R150, R5 ;  /* 0x0000009600057223 */ /* 0x000fe20000010005 */
[----:B------:R-:W-:Y:S01]  /*10cb0*/  IADD3 R150, R2, 0x58, RZ ;  /* 0x0000005802967810 */ /* 0x000fe20007ffe0ff */
[CC--:B------:R-:W-:Y:S02]  /*10cc0*/  FFMA.FTZ R11, R0.reuse, R137.reuse, R11 ;  /* 0x00000089000b7223 */ /* 0x0c0fe4000001000b */
[C---:B------:R-:W-:Y:S02]  /*10cd0*/  FFMA.FTZ R9, R0.reuse, R137, R9 ;  /* 0x0000008900097223 */ /* 0x040fe40000010009 */
[----:B------:R1:W2:Y:S01]  /*10ce0*/  I2F R137, R150 ;  /* 0x0000009600897306 */ /* 0x0002a20000201400 */
[CC--:B------:R-:W-:Y:S02]  /*10cf0*/  FFMA.FTZ R15, R0.reuse, R148.reuse, R15 ;  /* 0x00000094000f7223 */ /* 0x0c0fe4000001000f */
[----:B------:R-:W-:Y:S01]  /*10d00*/  FFMA.FTZ R13, R0, R148, R13 ;  /* 0x00000094000d7223 */ /* 0x000fe2000001000d */
[----:B------:R-:W-:Y:S01]  /*10d10*/  IADD3 R148, R2, 0x59, RZ ;  /* 0x0000005902947810 */ /* 0x000fe20007ffe0ff */
[CC--:B------:R-:W-:Y:S02]  /*10d20*/  FFMA.FTZ R19, R0.reuse, R138.reuse, R19 ;  /* 0x0000008a00137223 */ /* 0x0c0fe40000010013 */
[C---:B------:R-:W-:Y:S02]  /*10d30*/  FFMA.FTZ R17, R0.reuse, R138, R17 ;  /* 0x0000008a00117223 */ /* 0x040fe40000010011 */
[CC--:B------:R-:W-:Y:S01]  /*10d40*/  FFMA.FTZ R6, R0.reuse, R159.reuse, R6 ;  /* 0x0000009f00067223 */ /* 0x0c0fe20000010006 */
[----:B------:R3:W4:Y:S01]  /*10d50*/  I2F R138, R148 ;  /* 0x00000094008a7306 */ /* 0x0007220000201400 */
[C---:B------:R-:W-:Y:S02]  /*10d60*/  FFMA.FTZ R4, R0.reuse, R159, R4 ;  /* 0x0000009f00047223 */ /* 0x040fe40000010004 */
[CC--:B------:R-:W-:Y:S02]  /*10d70*/  FFMA.FTZ R22, R0.reuse, R151.reuse, R22 ;  /* 0x0000009700167223 */ /* 0x0c0fe40000010016 */
[----:B------:R-:W-:Y:S01]  /*10d80*/  FFMA.FTZ R20, R0, R151, R20 ;  /* 0x0000009700147223 */ /* 0x000fe20000010014 */
[----:B------:R-:W-:Y:S01]  /*10d90*/  IADD3 R151, R2, 0x60, RZ ;  /* 0x0000006002977810 */ /* 0x000fe20007ffe0ff */
[CC--:B------:R-:W-:Y:S02]  /*10da0*/  FFMA.FTZ R26, R0.reuse, R143.reuse, R26 ;  /* 0x0000008f001a7223 */ /* 0x0c0fe4000001001a */
[C---:B------:R-:W-:Y:S02]  /*10db0*/  FFMA.FTZ R24, R0.reuse, R143, R24 ;  /* 0x0000008f00187223 */ /* 0x040fe40000010018 */
[C---:B------:R-:W-:Y:S01]  /*10dc0*/  FFMA.FTZ R10, R0.reuse, R157, R10 ;  /* 0x0000009d000a7223 */ /* 0x040fe2000001000a */
[----:B------:R5:W2:Y:S01]  /*10dd0*/  I2F R143, R151 ;  /* 0x00000097008f7306 */ /* 0x000aa20000201400 */
[----:B------:R-:W-:Y:S01]  /*10de0*/  FFMA.FTZ R18, R0, R153, R18 ;  /* 0x0000009900127223 */ /* 0x000fe20000010012 */
[----:B-1----:R-:W-:Y:S01]  /*10df0*/  FMNMX.FTZ R150, R6, R135, !PT ;  /* 0x0000008706967209 */ /* 0x002fe20007810000 */
[C---:B------:R-:W-:Y:S02]  /*10e00*/  FFMA.FTZ R16, R0.reuse, R153, R16 ;  /* 0x0000009900107223 */ /* 0x040fe40000010010 */
[C---:B------:R-:W-:Y:S01]  /*10e10*/  FFMA.FTZ R8, R0.reuse, R157, R8 ;  /* 0x0000009d00087223 */ /* 0x040fe20000010008 */
[----:B------:R-:W-:Y:S01]  /*10e20*/  FMNMX.FTZ R153, R7, R150, !PT ;  /* 0x0000009607997209 */ /* 0x000fe20007810000 */
[-C--:B------:R-:W-:Y:S01]  /*10e30*/  FFMA.FTZ R23, R0, R146.reuse, R23 ;  /* 0x0000009200177223 */ /* 0x080fe20000010017 */
[----:B------:R-:W-:Y:S01]  /*10e40*/  FMNMX.FTZ R150, R4, R3, !PT ;  /* 0x0000000304967209 */ /* 0x000fe20007810000 */
[----:B------:R-:W-:Y:S01]  /*10e50*/  FFMA.FTZ R21, R0, R146, R21 ;  /* 0x0000009200157223 */ /* 0x000fe20000010015 */
[----:B------:R-:W-:Y:S01]  /*10e60*/  FMNMX.FTZ R146, R10, R153, !PT ;  /* 0x000000990a927209 */ /* 0x000fe20007810000 */
[CC--:B------:R-:W-:Y:S01]  /*10e70*/  FFMA.FTZ R14, R0.reuse, R155.reuse, R14 ;  /* 0x0000009b000e7223 */ /* 0x0c0fe2000001000e */
[----:B------:R-:W-:Y:S01]  /*10e80*/  FMNMX.FTZ R153, R5, R150, !PT ;  /* 0x0000009605997209 */ /* 0x000fe20007810000 */
[C---:B------:R-:W-:Y:S01]  /*10e90*/  FFMA.FTZ R12, R0.reuse, R155, R12 ;  /* 0x0000009b000c7223 */ /* 0x040fe2000001000c */
[----:B------:R-:W-:Y:S01]  /*10ea0*/  FMNMX.FTZ R155, R11, R146, !PT ;  /* 0x000000920b9b7209 */ /* 0x000fe20007810000 */
[----:B------:R-:W-:Y:S01]  /*10eb0*/  FFMA.FTZ R30, R0, R147, R30 ;  /* 0x00000093001e7223 */ /* 0x000fe2000001001e */
[----:B---3--:R-:W-:Y:S01]  /*10ec0*/  FMNMX.FTZ R148, R8, R153, !PT ;  /* 0x0000009908947209 */ /* 0x008fe20007810000 */
[----:B------:R-:W-:Y:S01]  /*10ed0*/  FFMA.FTZ R28, R0, R147, R28 ;  /* 0x00000093001c7223 */ /* 0x000fe2000001001c */
[----:B------:R-:W-:Y:S01]  /*10ee0*/  FMNMX.FTZ R146, R14, R155, !PT ;  /* 0x0000009b0e927209 */ /* 0x000fe20007810000 */
[CC--:B------:R-:W-:Y:S01]  /*10ef0*/  FFMA.FTZ R34, R0.reuse, R145.reuse, R34 ;  /* 0x0000009100227223 */ /* 0x0c0fe20000010022 */
[----:B------:R-:W-:Y:S01]  /*10f00*/  FMNMX.FTZ R155, R9, R148, !PT ;  /* 0x00000094099b7209 */ /* 0x000fe20007810000 */
[C---:B------:R-:W-:Y:S01]  /*10f10*/  FFMA.FTZ R32, R0.reuse, R145, R32 ;  /* 0x0000009100207223 */ /* 0x040fe20000010020 */
[----:B------:R-:W-:Y:S01]  /*10f20*/  FMNMX.FTZ R153, R15, R146, !PT ;  /* 0x000000920f997209 */ /* 0x000fe20007810000 */
[-C--:B------:R-:W-:Y:S01]  /*10f30*/  FFMA.FTZ R31, R0, R144.reuse, R31 ;  /* 0x00000090001f7223 */ /* 0x080fe2000001001f */
[----:B------:R-:W-:Y:S01]  /*10f40*/  FMNMX.FTZ R146, R12, R155, !PT ;  /* 0x0000009b0c927209 */ /* 0x000fe20007810000 */
[----:B------:R-:W-:Y:S01]  /*10f50*/  FFMA.FTZ R29, R0, R144, R29 ;  /* 0x00000090001d7223 */ /* 0x000fe2000001001d */
[----:B------:R-:W-:Y:S01]  /*10f60*/  IADD3 R147, R2, 0x68, RZ ;  /* 0x0000006802937810 */ /* 0x000fe20007ffe0ff */
[-C--:B------:R-:W-:Y:S01]  /*10f70*/  FFMA.FTZ R27, R0, R142.reuse, R27 ;  /* 0x0000008e001b7223 */ /* 0x080fe2000001001b */
[----:B------:R-:W-:Y:S01]  /*10f80*/  FMNMX.FTZ R148, R18, R153, !PT ;  /* 0x0000009912947209 */ /* 0x000fe20007810000 */
[C---:B------:R-:W-:Y:S01]  /*10f90*/  FFMA.FTZ R25, R0.reuse, R142, R25 ;  /* 0x0000008e00197223 */ /* 0x040fe20000010019 */
[----:B------:R-:W-:Y:S01]  /*10fa0*/  FMNMX.FTZ R153, R13, R146, !PT ;  /* 0x000000920d997209 */ /* 0x000fe20007810000 */
[----:B------:R1:W3:Y:S01]  /*10fb0*/  I2F R145, R147 ;  /* 0x0000009300917306 */ /* 0x0002e20000201400 */
[----:B-----5:R-:W-:Y:S01]  /*10fc0*/  FMNMX.FTZ R151, R19, R148, !PT ;  /* 0x0000009413977209 */ /* 0x020fe20007810000 */
[----:B------:R-:W-:Y:S01]  /*10fd0*/  FFMA.FTZ R38, R0, R141, R38 ;  /* 0x0000008d00267223 */ /* 0x000fe20000010026 */
        /* <DEDUP_REMOVED lines=8> */
[----:B------:R-:W-:Y:S01]  /*11060*/  FMNMX.FTZ R146, R20, R151, !PT ;  /* 0x0000009714927209 */ /* 0x000fe20007810000 */
[-C--:B------:R-:W-:Y:S01]  /*11070*/  FFMA.FTZ R39, R0, R136.reuse, R39 ;  /* 0x0000008800277223 */ /* 0x080fe20000010027 */
[----:B------:R-:W-:Y:S01]  /*11080*/  FMNMX.FTZ R144, R26, R153, !PT ;  /* 0x000000991a907209 */ /* 0x000fe20007810000 */
[C---:B------:R-:W-:Y:S01]  /*11090*/  FFMA.FTZ R37, R0.reuse, R136, R37 ;  /* 0x0000008800257223 */ /* 0x040fe20000010025 */
[----:B------:R-:W-:Y:S01]  /*110a0*/  FMNMX.FTZ R153, R21, R146, !PT ;  /* 0x0000009215997209 */ /* 0x000fe20007810000 */
[C---:B------:R-:W-:Y:S01]  /*110b0*/  FFMA.FTZ R33, R0.reuse, R140, R33 ;  /* 0x0000008c00217223 */ /* 0x040fe20000010021 */
[----:B------:R-:W-:Y:S01]  /*110c0*/  FMNMX.FTZ R151, R27, R144, !PT ;  /* 0x000000901b977209 */ /* 0x000fe20007810000 */
[----:B------:R-:W-:Y:S01]  /*110d0*/  FFMA.FTZ R46, R0, R133, R46 ;  /* 0x00000085002e7223 */ /* 0x000fe2000001002e */
[----:B------:R-:W-:Y:S01]  /*110e0*/  FMNMX.FTZ R144, R24, R153, !PT ;  /* 0x0000009918907209 */ /* 0x000fe20007810000 */
[----:B------:R-:W-:Y:S01]  /*110f0*/  FFMA.FTZ R44, R0, R133, R44 ;  /* 0x00000085002c7223 */ /* 0x000fe2000001002c */
[----:B------:R-:W-:Y:S01]  /*11100*/  FMNMX.FTZ R146, R30, R151, !PT ;  /* 0x000000971e927209 */ /* 0x000fe20007810000 */
[CC--:B--2---:R-:W-:Y:S01]  /*11110*/  FFMA.FTZ R50, R0.reuse, R137.reuse, R50 ;  /* 0x0000008900327223 */ /* 0x0c4fe20000010032 */
[----:B------:R-:W-:Y:S01]  /*11120*/  FMNMX.FTZ R151, R25, R144, !PT ;  /* 0x0000009019977209 */ /* 0x000fe20007810000 */
[----:B------:R-:W-:Y:S01]  /*11130*/  FFMA.FTZ R48, R0, R137, R48 ;  /* 0x0000008900307223 */ /* 0x000fe20000010030 */
[----:B------:R-:W-:Y:S01]  /*11140*/  IADD3 R141, R2, 0x70, RZ ;  /* 0x00000070028d7810 */ /* 0x000fe20007ffe0ff */
[C---:B------:R-:W-:Y:S01]  /*11150*/  FFMA.FTZ R43, R0.reuse, R134, R43 ;  /* 0x00000086002b7223 */ /* 0x040fe2000001002b */
[----:B-1----:R-:W-:Y:S01]  /*11160*/  FMNMX.FTZ R147, R31, R146, !PT ;  /* 0x000000921f937209 */ /* 0x002fe20007810000 */
[----:B------:R-:W-:Y:S01]  /*11170*/  FFMA.FTZ R41, R0, R134, R41 ;  /* 0x0000008600297223 */ /* 0x000fe20000010029 */
[----:B------:R-:W-:Y:S01]  /*11180*/  FMNMX.FTZ R144, R28, R151, !PT ;  /* 0x000000971c907209 */ /* 0x000fe20007810000 */
[----:B------:R-:W1:Y:S01]  /*11190*/  I2F R139, R141 ;  /* 0x0000008d008b7306 */ /* 0x000e620000201400 */
[----:B------:R-:W-:Y:S01]  /*111a0*/  FMNMX.FTZ R136, R34, R147, !PT ;  /* 0x0000009322887209 */ /* 0x000fe20007810000 */
[C---:B------:R-:W-:Y:S01]  /*111b0*/  FFMA.FTZ R45, R0.reuse, R132, R45 ;  /* 0x00000084002d7223 */ /* 0x040fe2000001002d */
[----:B------:R-:W-:Y:S01]  /*111c0*/  FMNMX.FTZ R147, R29, R144, !PT ;  /* 0x000000901d937209 */ /* 0x000fe20007810000 */
[C---:B----4-:R-:W-:Y:S01]  /*111d0*/  FFMA.FTZ R51, R0.reuse, R138, R51 ;  /* 0x0000008a00337223 */ /* 0x050fe20000010033 */
[----:B------:R-:W-:Y:S01]  /*111e0*/  FMNMX.FTZ R151, R35, R136, !PT ;  /* 0x0000008823977209 */ /* 0x000fe20007810000 */
[----:B------:R-:W-:Y:S01]  /*111f0*/  FFMA.FTZ R49, R0, R138, R49 ;  /* 0x0000008a00317223 */ /* 0x000fe20000010031 */
[----:B------:R-:W-:Y:S01]  /*11200*/  FMNMX.FTZ R144, R32, R147, !PT ;  /* 0x0000009320907209 */ /* 0x000fe20007810000 */
[----:B------:R-:W-:Y:S01]  /*11210*/  FFMA.FTZ R54, R0, R143, R54 ;  /* 0x0000008f00367223 */ /* 0x000fe20000010036 */
[----:B------:R-:W-:Y:S01]  /*11220*/  FMNMX.FTZ R136, R38, R151, !PT ;  /* 0x0000009726887209 */ /* 0x000fe20007810000 */
[C---:B------:R-:W-:Y:S01]  /*11230*/  FFMA.FTZ R52, R0.reuse, R143, R52 ;  /* 0x0000008f00347223 */ /* 0x040fe20000010034 */
[----:B------:R-:W-:Y:S01]  /*11240*/  FMNMX.FTZ R151, R33, R144, !PT ;  /* 0x0000009021977209 */ /* 0x000fe20007810000 */
[-C--:B---3--:R-:W-:Y:S01]  /*11250*/  FFMA.FTZ R58, R0, R145.reuse, R58 ;  /* 0x00000091003a7223 */ /* 0x088fe2000001003a */
[----:B------:R-:W-:Y:S01]  /*11260*/  IADD3 R142, R2, 0x61, RZ ;  /* 0x00000061028e7810 */ /* 0x000fe20007ffe0ff */
[----:B------:R-:W-:Y:S01]  /*11270*/  FFMA.FTZ R56, R0, R145, R56 ;  /* 0x0000009100387223 */ /* 0x000fe20000010038 */
[----:B------:R-:W-:Y:S02]  /*11280*/  FMNMX.FTZ R147, R39, R136, !PT ;  /* 0x0000008827937209 */ /* 0x000fe40007810000 */
[----:B------:R-:W-:Y:S02]  /*11290*/  FMNMX.FTZ R136, R36, R151, !PT ;  /* 0x0000009724887209 */ /* 0x000fe40007810000 */
[----:B------:R-:W-:Y:S01]  /*112a0*/  IADD3 R133, R2, 0x78, RZ ;  /* 0x0000007802857810 */ /* 0x000fe20007ffe0ff */
[----:B------:R-:W2:Y:S01]  /*112b0*/  I2F R142, R142 ;  /* 0x0000008e008e7306 */ /* 0x000ea20000201400 */
[----:B------:R-:W-:Y:S02]  /*112c0*/  FMNMX.FTZ R144, R42, R147, !PT ;  /* 0x000000932a907209 */ /* 0x000fe40007810000 */
[----:B------:R-:W-:Y:S01]  /*112d0*/  FMNMX.FTZ R147, R37, R136, !PT ;  /* 0x0000008825937209 */ /* 0x000fe20007810000 */
[-C--:B-1----:R-:W-:Y:S01]  /*112e0*/  FFMA.FTZ R62, R0, R139.reuse, R62 ;  /* 0x0000008b003e7223 */ /* 0x082fe2000001003e */
[----:B------:R-:W-:Y:S01]  /*112f0*/  IADD3 R140, R2, 0x69, RZ ;  /* 0x00000069028c7810 */ /* 0x000fe20007ffe0ff */
[----:B------:R-:W-:Y:S01]  /*11300*/  FFMA.FTZ R60, R0, R139, R60 ;  /* 0x0000008b003c7223 */ /* 0x000fe2000001003c */
[----:B------:R-:W-:Y:S02]  /*11310*/  FMNMX.FTZ R141, R43, R144, !PT ;  /* 0x000000902b8d7209 */ /* 0x000fe40007810000 */
[----:B------:R-:W-:Y:S01]  /*11320*/  FMNMX.FTZ R136, R40, R147, !PT ;  /* 0x0000009328887209 */ /* 0x000fe20007810000 */
[----:B------:R1:W3:Y:S01]  /*11330*/  I2F R137, R133 ;  /* 0x0000008500897306 */ /* 0x0002e20000201400 */
[----:B------:R-:W-:Y:S02]  /*11340*/  FMNMX.FTZ R132, R46, R141, !PT ;  /* 0x0000008d2e847209 */ /* 0x000fe40007810000 */
[----:B------:R-:W-:Y:S02]  /*11350*/  FMNMX.FTZ R141, R41, R136, !PT ;  /* 0x00000088298d7209 */ /* 0x000fe40007810000 */
[----:B------:R-:W-:Y:S02]  /*11360*/  IADD3 R134, R2, 0x71, RZ ;  /* 0x0000007102867810 */ /* 0x000fe40007ffe0ff */
[----:B------:R-:W-:Y:S02]  /*11370*/  FMNMX.FTZ R147, R47, R132, !PT ;  /* 0x000000842f937209 */ /* 0x000fe40007810000 */
[----:B------:R-:W-:Y:S01]  /*11380*/  FMNMX.FTZ R132, R44, R141, !PT ;  /* 0x0000008d2c847209 */ /* 0x000fe20007810000 */
[----:B------:R-:W4:Y:S01]  /*11390*/  I2F R140, R140 ;  /* 0x0000008c008c7306 */ /* 0x000f220000201400 */
[----:B------:R-:W-:Y:S02]  /*113a0*/  FMNMX.FTZ R136, R50, R147, !PT ;  /* 0x0000009332887209 */ /* 0x000fe40007810000 */
[----:B------:R-:W-:Y:S01]  /*113b0*/  FMNMX.FTZ R141, R45, R132, !PT ;  /* 0x000000842d8d7209 */ /* 0x000fe20007810000 */
[-C--:B--2---:R-:W-:Y:S01]  /*113c0*/  FFMA.FTZ R55, R0, R142.reuse, R55 ;  /* 0x0000008e00377223 */ /* 0x084fe20000010037 */
[----:B------:R-:W-:Y:S01]  /*113d0*/  IADD3 R2, R2, 0x79, RZ ;  /* 0x0000007902027810 */ /* 0x000fe20007ffe0ff */
[----:B------:R-:W-:Y:S01]  /*113e0*/  FFMA.FTZ R53, R0, R142, R53 ;  /* 0x0000008e00357223 */ /* 0x000fe20000010035 */
[----:B------:R-:W-:Y:S02]  /*113f0*/  FMNMX.FTZ R147, R51, R136, !PT ;  /* 0x0000008833937209 */ /* 0x000fe40007810000 */
[----:B------:R-:W-:Y:S01]  /*11400*/  FMNMX.FTZ R132, R48, R141, !PT ;  /* 0x0000008d30847209 */ /* 0x000fe20007810000 */
[----:B------:R-:W2:Y:S01]  /*11410*/  I2F R134, R134 ;  /* 0x0000008600867306 */ /* 0x000ea20000201400 */
[----:B------:R-:W-:Y:S02]  /*11420*/  FMNMX.FTZ R136, R54, R147, !PT ;  /* 0x0000009336887209 */ /* 0x000fe40007810000 */
[----:B------:R-:W-:Y:S01]  /*11430*/  LDSM.16.MT88.4 R144, [R197+0xc000] ;  /* 0x00c00000c590783b */ /* 0x000fe20000004200 */
[----:B-1----:R-:W-:Y:S01]  /*11440*/  FMNMX.FTZ R133, R49, R132, !PT ;  /* 0x0000008431857209 */ /* 0x002fe20007810000 */
[CC--:B---3--:R-:W-:Y:S01]  /*11450*/  FFMA.FTZ R66, R0.reuse, R137.reuse, R66 ;  /* 0x0000008900427223 */ /* 0x0c8fe20000010042 */
[----:B------:R-:W-:Y:S01]  /*11460*/  FMNMX.FTZ R141, R55, R136, !PT ;  /* 0x00000088378d7209 */ /* 0x000fe20007810000 */
[----:B------:R-:W-:Y:S01]  /*11470*/  FFMA.FTZ R64, R0, R137, R64 ;  /* 0x0000008900407223 */ /* 0x000fe20000010040 */
[----:B------:R-:W-:Y:S02]  /*11480*/  FMNMX.FTZ R132, R52, R133, !PT ;  /* 0x0000008534847209 */ /* 0x000fe40007810000 */
[----:B------:R-:W1:Y:S01]  /*11490*/  I2F R2, R2 ;  /* 0x0000000200027306 */ /* 0x000e620000201400 */
[----:B------:R-:W-:Y:S02]  /*114a0*/  FMNMX.FTZ R136, R58, R141, !PT ;  /* 0x0000008d3a887209 */ /* 0x000fe40007810000 */
[----:B------:R-:W-:Y:S01]  /*114b0*/  FMNMX.FTZ R133, R53, R132, !PT ;  /* 0x0000008435857209 */ /* 0x000fe20007810000 */
[CC--:B----4-:R-:W-:Y:S02]  /*114c0*/  FFMA.FTZ R59, R0.reuse, R140.reuse, R59 ;  /* 0x0000008c003b7223 */ /* 0x0d0fe4000001003b */
[----:B------:R-:W-:Y:S01]  /*114d0*/  FFMA.FTZ R57, R0, R140, R57 ;  /* 0x0000008c00397223 */ /* 0x000fe20000010039 */
[----:B------:R-:W-:Y:S02]  /*114e0*/  FMNMX.FTZ R132, R56, R133, !PT ;  /* 0x0000008538847209 */ /* 0x000fe40007810000 */
[----:B------:R-:W-:Y:S02]  /*114f0*/  FMNMX.FTZ R141, R59, R136, !PT ;  /* 0x000000883b8d7209 */ /* 0x000fe40007810000 */
[----:B------:R-:W-:Y:S02]  /*11500*/  FMNMX.FTZ R139, R57, R132, !PT ;  /* 0x00000084398b7209 */ /* 0x000fe40007810000 */
[----:B------:R-:W-:Y:S01]  /*11510*/  FMNMX.FTZ R136, R62, R141, !PT ;  /* 0x0000008d3e887209 */ /* 0x000fe20007810000 */
[CC--:B--2---:R-:W-:Y:S01]  /*11520*/  FFMA.FTZ R63, R0.reuse, R134.reuse, R63 ;  /* 0x00000086003f7223 */ /* 0x0c4fe2000001003f */
[----:B------:R-:W-:Y:S01]  /*11530*/  LDSM.16.MT88.4 R140, [R198+0xc000] ;  /* 0x00c00000c68c783b */ /* 0x000fe20000004200 */
[----:B------:R-:W-:Y:S01]  /*11540*/  FFMA.FTZ R61, R0, R134, R61 ;  /* 0x00000086003d7223 */ /* 0x000fe2000001003d */
[----:B------:R-:W-:Y:S02]  /*11550*/  FMNMX.FTZ R134, R60, R139, !PT ;  /* 0x0000008b3c867209 */ /* 0x000fe40007810000 */
[----:B------:R-:W-:Y:S04]  /*11560*/  FMNMX.FTZ R133, R63, R136, !PT ;  /* 0x000000883f857209 */ /* 0x000fe80007810000 */
[----:B------:R-:W-:Y:S01]  /*11570*/  FMNMX.FTZ R132, R66, R133, !PT ;  /* 0x0000008542847209 */ /* 0x000fe20007810000 */
[C---:B-1----:R-:W-:Y:S01]  /*11580*/  FFMA.FTZ R67, R0.reuse, R2, R67 ;  /* 0x0000000200437223 */ /* 0x042fe20000010043 */
[----:B------:R-:W-:Y:S01]  /*11590*/  FMNMX.FTZ R133, R61, R134, !PT ;  /* 0x000000863d857209 */ /* 0x000fe20007810000 */
[----:B------:R-:W-:Y:S03]  /*115a0*/  FFMA.FTZ R65, R0, R2, R65 ;  /* 0x0000000200417223 */ /* 0x000fe60000010041 */
        /* <DEDUP_REMOVED lines=8> */
[----:B------:R-:W2:Y:S01]  /*11630*/  SHFL.BFLY PT, R133, R136, 0x1, 0x1f ;  /* 0x0c201f0088857f89 */ /* 0x000ea200000e0000 */
[----:B-1----:R-:W-:Y:S04]  /*11640*/  FMNMX.FTZ R132, R137, R132, !PT ;  /* 0x0000008489847209 */ /* 0x002fe80007810000 */
[C---:B------:R-:W-:Y:S01]  /*11650*/  FSETP.NEU.FTZ.AND P1, PT, R132.reuse, -INF , PT ;  /* 0xff8000008400780b */ /* 0x040fe20003f3d000 */
[C---:B------:R-:W-:Y:S02]  /*11660*/  FMUL.FTZ R156, R132.reuse, c[0x0][0x23c] ;  /* 0x00008f00849c7a20 */ /* 0x040fe40000410000 */
[----:B------:R-:W-:Y:S01]  /*11670*/  FADD.FTZ R134, -R132, R135 ;  /* 0x0000008784867221 */ /* 0x000fe20000010100 */
[----:B--2---:R-:W-:Y:S02]  /*11680*/  FMNMX.FTZ R133, R136, R133, !PT ;  /* 0x0000008588857209 */ /* 0x004fe40007810000 */
[----:B------:R-:W-:Y:S01]  /*11690*/  FSEL R156, R156, RZ, P1 ;  /* 0x000000ff9c9c7208 */ /* 0x000fe20000800000 */
[----:B------:R-:W-:Y:S01]  /*116a0*/  FMUL.FTZ R2, R134, c[0x0][0x23c] ;  /* 0x00008f0086027a20 */ /* 0x000fe20000410000 */
[C---:B------:R-:W-:Y:S01]  /*116b0*/  FSETP.NEU.FTZ.AND P1, PT, R133.reuse, -INF , PT ;  /* 0xff8000008500780b */ /* 0x040fe20003f3d000 */
[C---:B------:R-:W-:Y:S01]  /*116c0*/  FMUL.FTZ R154, R133.reuse, c[0x0][0x23c] ;  /* 0x00008f00859a7a20 */ /* 0x040fe20000410000 */
[----:B------:R-:W1:Y:S01]  /*116d0*/  LDSM.16.MT88.4 R136, [R200+0xc000] ;  /* 0x00c00000c888783b */ /* 0x000e620000004200 */
[----:B------:R-:W-:Y:S02]  /*116e0*/  FADD.FTZ R134, -R133, R3 ;  /* 0x0000000385867221 */ /* 0x000fe40000010100 */
[--C-:B------:R-:W-:Y:S01]  /*116f0*/  FFMA.FTZ R135, R10, c[0x0][0x23c], -R156.reuse ;  /* 0x00008f000a877a23 */ /* 0x100fe2000001089c */
[----:B------:R-:W-:Y:S01]  /*11700*/  FSEL R154, R154, RZ, P1 ;  /* 0x000000ff9a9a7208 */ /* 0x000fe20000800000 */
[----:B------:R-:W-:Y:S01]  /*11710*/  FMUL.FTZ R3, R134, c[0x0][0x23c] ;  /* 0x00008f0086037a20 */ /* 0x000fe20000410000 */
[----:B------:R-:W2:Y:S01]  /*11720*/  MUFU.EX2 R2, R2 ;  /* 0x0000000200027308 */ /* 0x000ea20000000800 */
[----:B------:R-:W-:Y:S01]  /*11730*/  FFMA.FTZ R134, R11, c[0x0][0x23c], -R156 ;  /* 0x00008f000b867a23 */ /* 0x000fe2000001089c */
[----:B------:R-:W-:Y:S01]  /*11740*/  ISETP.GT.AND P1, PT, R215, 0x1, PT ;  /* 0x00000001d700780c */ /* 0x000fe20003f24270 */
[--C-:B------:R-:W-:Y:S01]  /*11750*/  FFMA.FTZ R151, R8, c[0x0][0x23c], -R154.reuse ;  /* 0x00008f0008977a23 */ /* 0x100fe2000001089a */
[----:B------:R-:W-:Y:S01]  /*11760*/  MOV R215, R149 ;  /* 0x0000009500d77202 */ /* 0x000fe20000000f00 */
[----:B------:R-:W-:Y:S02]  /*11770*/  FFMA.FTZ R150, R9, c[0x0][0x23c], -R154 ;  /* 0x00008f0009967a23 */ /* 0x000fe4000001089a */
[--C-:B------:R-:W-:Y:S02]  /*11780*/  FFMA.FTZ R153, R6, c[0x0][0x23c], -R156.reuse ;  /* 0x00008f0006997a23 */ /* 0x100fe4000001089c */
[----:B------:R-:W-:Y:S01]  /*11790*/  FFMA.FTZ R148, R7, c[0x0][0x23c], -R156 ;  /* 0x00008f0007947a23 */ /* 0x000fe2000001089c */
[----:B------:R-:W3:Y:S01]  /*117a0*/  MUFU.EX2 R3, R3 ;  /* 0x0000000300037308 */ /* 0x000ee20000000800 */
[--C-:B------:R-:W-:Y:S02]  /*117b0*/  FFMA.FTZ R155, R4, c[0x0][0x23c], -R154.reuse ;  /* 0x00008f00049b7a23 */ /* 0x100fe4000001089a */
[----:B------:R-:W-:Y:S02]  /*117c0*/  FFMA.FTZ R152, R5, c[0x0][0x23c], -R154 ;  /* 0x00008f0005987a23 */ /* 0x000fe4000001089a */
[--C-:B------:R-:W-:Y:S02]  /*117d0*/  FFMA.FTZ R163, R26, c[0x0][0x23c], -R156.reuse ;  /* 0x00008f001aa37a23 */ /* 0x100fe4000001089c */
[----:B------:R-:W-:Y:S02]  /*117e0*/  FFMA.FTZ R164, R27, c[0x0][0x23c], -R156 ;  /* 0x00008f001ba47a23 */ /* 0x000fe4000001089c */
[--C-:B------:R-:W-:Y:S01]  /*117f0*/  FFMA.FTZ R167, R24, c[0x0][0x23c], -R154.reuse ;  /* 0x00008f0018a77a23 */ /* 0x100fe2000001089a */
[----:B------:R-:W-:Y:S01]  /*11800*/  MUFU.EX2 R153, R153 ;  /* 0x0000009900997308 */ /* 0x000fe20000000800 */
[--C-:B------:R-:W-:Y:S02]  /*11810*/  FFMA.FTZ R168, R25, c[0x0][0x23c], -R154.reuse ;  /* 0x00008f0019a87a23 */ /* 0x100fe4000001089a */
[----:B------:R-:W-:Y:S01]  /*11820*/  LDSM.16.MT88.4 R24, [R198+0xd000] ;  /* 0x00d00000c618783b */ /* 0x000fe20000004200 */
[C---:B--2---:R-:W-:Y:S02]  /*11830*/  FMUL.FTZ R6, R2.reuse, R130 ;  /* 0x0000008202067220 */ /* 0x044fe40000410000 */
[C---:B------:R-:W-:Y:S02]  /*11840*/  FMUL.FTZ R7, R2.reuse, R131 ;  /* 0x0000008302077220 */ /* 0x040fe40000410000 */
[C---:B------:R-:W-:Y:S02]  /*11850*/  FMUL.FTZ R10, R2.reuse, R126 ;  /* 0x0000007e020a7220 */ /* 0x040fe40000410000 */
[----:B------:R-:W2:Y:S01]  /*11860*/  MUFU.EX2 R148, R148 ;  /* 0x0000009400947308 */ /* 0x000ea20000000800 */
[C---:B------:R-:W-:Y:S02]  /*11870*/  FMUL.FTZ R11, R2.reuse, R127 ;  /* 0x0000007f020b7220 */ /* 0x040fe40000410000 */
[C---:B------:R-:W-:Y:S02]  /*11880*/  FMUL.FTZ R70, R2.reuse, R70 ;  /* 0x0000004602467220 */ /* 0x040fe40000410000 */
[C---:B---3--:R-:W-:Y:S02]  /*11890*/  FMUL.FTZ R4, R3.reuse, R128 ;  /* 0x0000008003047220 */ /* 0x048fe40000410000 */
[C---:B------:R-:W-:Y:S02]  /*118a0*/  FMUL.FTZ R5, R3.reuse, R129 ;  /* 0x0000008103057220 */ /* 0x040fe40000410000 */
[C---:B------:R-:W-:Y:S01]  /*118b0*/  FMUL.FTZ R8, R3.reuse, R124 ;  /* 0x0000007c03087220 */ /* 0x040fe20000410000 */
[----:B------:R-:W-:Y:S01]  /*118c0*/  MUFU.EX2 R135, R135 ;  /* 0x0000008700877308 */ /* 0x000fe20000000800 */
[C---:B------:R-:W-:Y:S02]  /*118d0*/  FMUL.FTZ R9, R3.reuse, R125 ;  /* 0x0000007d03097220 */ /* 0x040fe40000410000 */
[----:B------:R-:W3:Y:S01]  /*118e0*/  LDSM.16.MT88.4 R124, [R196+0xc000] ;  /* 0x00c00000c47c783b */ /* 0x000ee20000004200 */
[C---:B------:R-:W-:Y:S02]  /*118f0*/  FMUL.FTZ R71, R2.reuse, R71 ;  /* 0x0000004702477220 */ /* 0x040fe40000410000 */
[C---:B------:R-:W-:Y:S02]  /*11900*/  FMUL.FTZ R68, R3.reuse, R68 ;  /* 0x0000004403447220 */ /* 0x040fe40000410000 */
[C---:B------:R-:W-:Y:S02]  /*11910*/  FMUL.FTZ R69, R3.reuse, R69 ;  /* 0x0000004503457220 */ /* 0x040fe40000410000 */
[----:B------:R-:W4:Y:S01]  /*11920*/  MUFU.EX2 R134, R134 ;  /* 0x0000008600867308 */ /* 0x000f220000000800 */
[C---:B------:R-:W-:Y:S02]  /*11930*/  FMUL.FTZ R74, R2.reuse, R74 ;  /* 0x0000004a024a7220 */ /* 0x040fe40000410000 */
[----:B------:R-:W-:Y:S01]  /*11940*/  FMUL.FTZ R75, R2, R75 ;  /* 0x0000004b024b7220 */ /* 0x000fe20000410000 */
[----:B--2---:R-:W-:Y:S01]  /*11950*/  F2FP.PACK_AB R129, R148, R153 ;  /* 0x000000999481723e */ /* 0x004fe200000000ff */
[C---:B------:R-:W-:Y:S02]  /*11960*/  FMUL.FTZ R72, R3.reuse, R72 ;  /* 0x0000004803487220 */ /* 0x040fe40000410000 */
[C---:B------:R-:W-:Y:S02]  /*11970*/  FMUL.FTZ R73, R3.reuse, R73 ;  /* 0x0000004903497220 */ /* 0x040fe40000410000 */
[C---:B------:R-:W-:Y:S01]  /*11980*/  FMUL.FTZ R78, R2.reuse, R78 ;  /* 0x0000004e024e7220 */ /* 0x040fe20000410000 */
[----:B------:R-:W-:Y:S01]  /*11990*/  MUFU.EX2 R155, R155 ;  /* 0x0000009b009b7308 */ /* 0x000fe20000000800 */
[C---:B------:R-:W-:Y:S02]  /*119a0*/  FMUL.FTZ R79, R2.reuse, R79 ;  /* 0x0000004f024f7220 */ /* 0x040fe40000410000 */
[C---:B------:R-:W-:Y:S02]  /*119b0*/  FMUL.FTZ R76, R3.reuse, R76 ;  /* 0x0000004c034c7220 */ /* 0x040fe40000410000 */
[C---:B------:R-:W-:Y:S02]  /*119c0*/  FMUL.FTZ R77, R3.reuse, R77 ;  /* 0x0000004d034d7220 */ /* 0x040fe40000410000 */
[C---:B------:R-:W-:Y:S02]  /*119d0*/  FMUL.FTZ R82, R2.reuse, R82 ;  /* 0x0000005202527220 */ /* 0x040fe40000410000 */
[----:B------:R-:W-:Y:S01]  /*119e0*/  FMUL.FTZ R83, R2, R83 ;  /* 0x0000005302537220 */ /* 0x000fe20000410000 */
[----:B------:R-:W2:Y:S01]  /*119f0*/  MUFU.EX2 R152, R152 ;  /* 0x0000009800987308 */ /* 0x000ea20000000800 */
[C---:B------:R-:W-:Y:S02]  /*11a00*/  FMUL.FTZ R80, R3.reuse, R80 ;  /* 0x0000005003507220 */ /* 0x040fe40000410000 */
[C---:B------:R-:W-:Y:S01]  /*11a10*/  FMUL.FTZ R81, R3.reuse, R81 ;  /* 0x0000005103517220 */ /* 0x040fe20000410000 */
[----:B----4-:R-:W-:Y:S01]  /*11a20*/  F2FP.PACK_AB R131, R134, R135 ;  /* 0x000000878683723e */ /* 0x010fe200000000ff */
[C---:B------:R-:W-:Y:S02]  /*11a30*/  FMUL.FTZ R86, R2.reuse, R86 ;  /* 0x0000005602567220 */ /* 0x040fe40000410000 */
[----:B------:R-:W-:Y:S02]  /*11a40*/  FMUL.FTZ R87, R2, R87 ;  /* 0x0000005702577220 */ /* 0x000fe40000410000 */
[C---:B------:R-:W-:Y:S01]  /*11a50*/  FMUL.FTZ R84, R3.reuse, R84 ;  /* 0x0000005403547220 */ /* 0x040fe20000410000 */
[----:B------:R-:W-:Y:S01]  /*11a60*/  MUFU.EX2 R151, R151 ;  /* 0x0000009700977308 */ /* 0x000fe20000000800 */
[----:B------:R-:W-:Y:S02]  /*11a70*/  FMUL.FTZ R85, R3, R85 ;  /* 0x0000005503557220 */ /* 0x000fe40000410000 */
[--C-:B------:R-:W-:Y:S02]  /*11a80*/  FFMA.FTZ R170, R28, c[0x0][0x23c], -R154.reuse ;  /* 0x00008f001caa7a23 */ /* 0x100fe4000001089a */
[--C-:B------:R-:W-:Y:S02]  /*11a90*/  FFMA.FTZ R169, R29, c[0x0][0x23c], -R154.reuse ;  /* 0x00008f001da97a23 */ /* 0x100fe4000001089a */
[--C-:B------:R-:W-:Y:S02]  /*11aa0*/  FFMA.FTZ R171, R32, c[0x0][0x23c], -R154.reuse ;  /* 0x00008f0020ab7a23 */ /* 0x100fe4000001089a */
[--C-:B------:R-:W-:Y:S01]  /*11ab0*/  FFMA.FTZ R174, R33, c[0x0][0x23c], -R154.reuse ;  /* 0x00008f0021ae7a23 */ /* 0x100fe2000001089a */
[----:B------:R-:W4:Y:S01]  /*11ac0*/  MUFU.EX2 R150, R150 ;  /* 0x0000009600967308 */ /* 0x000f220000000800 */
[--C-:B------:R-:W-:Y:S02]  /*11ad0*/  FFMA.FTZ R176, R36, c[0x0][0x23c], -R154.reuse ;  /* 0x00008f0024b07a23 */ /* 0x100fe4000001089a */
[--C-:B------:R-:W-:Y:S01]  /*11ae0*/  FFMA.FTZ R175, R37, c[0x0][0x23c], -R154.reuse ;  /* 0x00008f0025af7a23 */ /* 0x100fe2000001089a */
[----:B--2---:R-:W-:Y:S01]  /*11af0*/  F2FP.PACK_AB R128, R152, R155 ;  /* 0x0000009b9880723e */ /* 0x004fe200000000ff */
[--C-:B------:R-:W-:Y:S02]  /*11b00*/  FFMA.FTZ R177, R40, c[0x0][0x23c], -R154.reuse ;  /* 0x00008f0028b17a23 */ /* 0x100fe4000001089a */
[----:B------:R-:W-:Y:S02]  /*11b10*/  FFMA.FTZ R178, R41, c[0x0][0x23c], -R154 ;  /* 0x00008f0029b27a23 */ /* 0x000fe4000001089a */
[--C-:B------:R-:W-:Y:S01]  /*11b20*/  FFMA.FTZ R179, R46, c[0x0][0x23c], -R156.reuse ;  /* 0x00008f002eb37a23 */ /* 0x100fe2000001089c */
[----:B------:R-:W-:Y:S01]  /*11b30*/  MUFU.EX2 R163, R163 ;  /* 0x000000a300a37308 */ /* 0x000fe20000000800 */
[--C-:B------:R-:W-:Y:S02]  /*11b40*/  FFMA.FTZ R180, R47, c[0x0][0x23c], -R156.reuse ;  /* 0x00008f002fb47a23 */ /* 0x100fe4000001089c */
[--C-:B------:R-:W-:Y:S02]  /*11b50*/  FFMA.FTZ R181, R50, c[0x0][0x23c], -R156.reuse ;  /* 0x00008f0032b57a23 */ /* 0x100fe4000001089c */
[----:B------:R-:W-:Y:S02]  /*11b60*/  FFMA.FTZ R182, R51, c[0x0][0x23c], -R156 ;  /* 0x00008f0033b67a23 */ /* 0x000fe4000001089c */
[--C-:B------:R-:W-:Y:S02]  /*11b70*/  FFMA.FTZ R183, R44, c[0x0][0x23c], -R154.reuse ;  /* 0x00008f002cb77a23 */ /* 0x100fe4000001089a */
[--C-:B------:R-:W-:Y:S01]  /*11b80*/  FFMA.FTZ R184, R45, c[0x0][0x23c], -R154.reuse ;  /* 0x00008f002db87a23 */ /* 0x100fe2000001089a */
[----:B------:R-:W-:Y:S01]  /*11b90*/  MUFU.EX2 R164, R164 ;  /* 0x000000a400a47308 */ /* 0x000fe20000000800 */
[----:B------:R-:W-:Y:S01]  /*11ba0*/  LDSM.16.MT88.4 R44, [R197+0x13000] ;  /* 0x01300000c52c783b */ /* 0x000fe20000004200 */
[--C-:B------:R-:W-:Y:S01]  /*11bb0*/  FFMA.FTZ R185, R48, c[0x0][0x23c], -R154.reuse ;  /* 0x00008f0030b97a23 */ /* 0x100fe2000001089a */
[----:B----4-:R-:W-:Y:S01]  /*11bc0*/  F2FP.PACK_AB R130, R150, R151 ;  /* 0x000000979682723e */ /* 0x010fe200000000ff */
[----:B------:R-:W-:Y:S02]  /*11bd0*/  FFMA.FTZ R186, R49, c[0x0][0x23c], -R154 ;  /* 0x00008f0031ba7a23 */ /* 0x000fe4000001089a */
[C---:B------:R-:W-:Y:S03]  /*11be0*/  FMUL.FTZ R90, R2.reuse, R90 ;  /* 0x0000005a025a7220 */ /* 0x040fe60000410000 */
[----:B------:R-:W-:Y:S01]  /*11bf0*/  LDSM.16.MT88.4 R48, [R196+0x13000] ;  /* 0x01300000c430783b */ /* 0x000fe20000004200 */
[C---:B------:R-:W-:Y:S01]  /*11c00*/  FMUL.FTZ R91, R2.reuse, R91 ;  /* 0x0000005b025b7220 */ /* 0x040fe20000410000 */
[C---:B-1----:R-:W-:Y:S01]  /*11c10*/  HMMA.16816.F32 R4, R128.reuse, R136, R4 ;  /* 0x000000888004723c */ /* 0x042fe20000001804 */
[----:B------:R-:W-:Y:S04]  /*11c20*/  MUFU.EX2 R167, R167 ;  /* 0x000000a700a77308 */ /* 0x000fe80000000800 */
[C---:B------:R-:W-:Y:S02]  /*11c30*/  FMUL.FTZ R88, R3.reuse, R88 ;  /* 0x0000005803587220 */ /* 0x040fe40000410000 */
[C---:B------:R-:W-:Y:S01]  /*11c40*/  FMUL.FTZ R89, R3.reuse, R89 ;  /* 0x0000005903597220 */ /* 0x040fe20000410000 */
[C---:B------:R-:W-:Y:S01]  /*11c50*/  HMMA.16816.F32 R8, R128.reuse, R138, R8 ;  /* 0x0000008a8008723c */ /* 0x040fe20000001808 */
[----:B------:R-:W1:Y:S02]  /*11c60*/  LDSM.16.MT88.4 R136, [R200+0x10000] ;  /* 0x01000000c888783b */ /* 0x000e640000004200 */
[----:B------:R-:W-:Y:S01]  /*11c70*/  MUFU.EX2 R168, R168 ;  /* 0x000000a800a87308 */ /* 0x000fe20000000800 */
[C---:B------:R-:W-:Y:S02]  /*11c80*/  FMUL.FTZ R94, R2.reuse, R94 ;  /* 0x0000005e025e7220 */ /* 0x040fe40000410000 */
[C---:B------:R-:W-:Y:S02]  /*11c90*/  FMUL.FTZ R95, R2.reuse, R95 ;  /* 0x0000005f025f7220 */ /* 0x040fe40000410000 */
[C---:B------:R-:W-:Y:S04]  /*11ca0*/  HMMA.16816.F32 R68, R128.reuse, R140, R68 ;  /* 0x0000008c8044723c */ /* 0x040fe80000001844 */
[C---:B------:R-:W-:Y:S01]  /*11cb0*/  FMUL.FTZ R92, R3.reuse, R92 ;  /* 0x0000005c035c7220 */ /* 0x040fe20000410000 */
[----:B------:R-:W-:Y:S01]  /*11cc0*/  MUFU.EX2 R170, R170 ;  /* 0x000000aa00aa7308 */ /* 0x000fe20000000800 */
[C---:B------:R-:W-:Y:S02]  /*11cd0*/  FMUL.FTZ R93, R3.reuse, R93 ;  /* 0x0000005d035d7220 */ /* 0x040fe40000410000 */
[C---:B------:R-:W-:Y:S01]  /*11ce0*/  HMMA.16816.F32 R72, R128.reuse, R142, R72 ;  /* 0x0000008e8048723c */ /* 0x040fe20000001848 */
[----:B------:R-:W2:Y:S03]  /*11cf0*/  LDSM.16.MT88.4 R140, [R198+0x10000] ;  /* 0x01000000c68c783b */ /* 0x000ea60000004200 */
[C---:B------:R-:W-:Y:S02]  /*11d00*/  FMUL.FTZ R98, R2.reuse, R98 ;  /* 0x0000006202627220 */ /* 0x040fe40000410000 */
[C---:B------:R-:W-:Y:S01]  /*11d10*/  FMUL.FTZ R99, R2.reuse, R99 ;  /* 0x0000006302637220 */ /* 0x040fe20000410000 */
[----:B------:R-:W-:Y:S01]  /*11d20*/  MUFU.EX2 R169, R169 ;  /* 0x000000a900a97308 */ /* 0x000fe20000000800 */
[C---:B------:R-:W-:Y:S04]  /*11d30*/  HMMA.16816.F32 R76, R128.reuse, R144, R76 ;  /* 0x00000090804c723c */ /* 0x040fe8000000184c */
[C---:B------:R-:W-:Y:S02]  /*11d40*/  FMUL.FTZ R96, R3.reuse, R96 ;  /* 0x0000006003607220 */ /* 0x040fe40000410000 */
[C---:B------:R-:W-:Y:S02]  /*11d50*/  FMUL.FTZ R97, R3.reuse, R97 ;  /* 0x0000006103617220 */ /* 0x040fe40000410000 */
[C---:B------:R-:W-:Y:S01]  /*11d60*/  HMMA.16816.F32 R80, R128.reuse, R146, R80 ;  /* 0x000000928050723c */ /* 0x040fe20000001850 */
[----:B------:R-:W-:Y:S03]  /*11d70*/  MUFU.EX2 R171, R171 ;  /* 0x000000ab00ab7308 */ /* 0x000fe60000000800 */
[C---:B------:R-:W-:Y:S02]  /*11d80*/  FMUL.FTZ R102, R2.reuse, R102 ;  /* 0x0000006602667220 */ /* 0x040fe40000410000 */
[C---:B------:R-:W-:Y:S02]  /*11d90*/  FMUL.FTZ R103, R2.reuse, R103 ;  /* 0x0000006702677220 */ /* 0x040fe40000410000 */
[C---:B---3--:R-:W-:Y:S03]  /*11da0*/  HMMA.16816.F32 R84, R128.reuse, R124, R84 ;  /* 0x0000007c8054723c */ /* 0x048fe60000001854 */
[----:B------:R-:W-:Y:S01]  /*11db0*/  MUFU.EX2 R174, R174 ;  /* 0x000000ae00ae7308 */ /* 0x000fe20000000800 */
[C---:B------:R-:W-:Y:S02]  /*11dc0*/  FMUL.FTZ R100, R3.reuse, R100 ;  /* 0x0000006403647220 */ /* 0x040fe40000410000 */
[C---:B------:R-:W-:Y:S02]  /*11dd0*/  FMUL.FTZ R101, R3.reuse, R101 ;  /* 0x0000006503657220 */ /* 0x040fe40000410000 */
[C---:B------:R-:W-:Y:S01]  /*11de0*/  HMMA.16816.F32 R88, R128.reuse, R126, R88 ;  /* 0x0000007e8058723c */ /* 0x040fe20000001858 */
[----:B------:R-:W3:Y:S03]  /*11df0*/  LDSM.16.MT88.4 R124, [R197+0x10000] ;  /* 0x01000000c57c783b */ /* 0x000ee60000004200 */
[C---:B------:R-:W-:Y:S01]  /*11e00*/  FMUL.FTZ R106, R2.reuse, R106 ;  /* 0x0000006a026a7220 */ /* 0x040fe20000410000 */
[----:B------:R-:W-:Y:S01]  /*11e10*/  MUFU.EX2 R176, R176 ;  /* 0x000000b000b07308 */ /* 0x000fe20000000800 */
[----:B------:R-:W-:Y:S02]  /*11e20*/  FMUL.FTZ R107, R2, R107 ;  /* 0x0000006b026b7220 */ /* 0x000fe40000410000 */
[C---:B-1----:R-:W-:Y:S04]  /*11e30*/  HMMA.16816.F32 R92, R128.reuse, R136, R92 ;  /* 0x00000088805c723c */ /* 0x042fe8000000185c */
[C---:B------:R-:W-:Y:S02]  /*11e40*/  FMUL.FTZ R104, R3.reuse, R104 ;  /* 0x0000006803687220 */ /* 0x040fe40000410000 */
[----:B------:R-:W-:Y:S01]  /*11e50*/  FMUL.FTZ R105, R3, R105 ;  /* 0x0000006903697220 */ /* 0x000fe20000410000 */
[----:B------:R-:W-:Y:S01]  /*11e60*/  MUFU.EX2 R175, R175 ;  /* 0x000000af00af7308 */ /* 0x000fe20000000800 */
[C---:B------:R-:W-:Y:S01]  /*11e70*/  HMMA.16816.F32 R96, R128.reuse, R138, R96 ;  /* 0x0000008a8060723c */ /* 0x040fe20000001860 */
[----:B------:R-:W1:Y:S03]  /*11e80*/  LDSM.16.MT88.4 R136, [R196+0x10000] ;  /* 0x01000000c488783b */ /* 0x000e660000004200 */
[--C-:B------:R-:W-:Y:S02]  /*11e90*/  FFMA.FTZ R144, R14, c[0x0][0x23c], -R156.reuse ;  /* 0x00008f000e907a23 */ /* 0x100fe4000001089c */
[C---:B------:R-:W-:Y:S02]  /*11ea0*/  FMUL.FTZ R14, R2.reuse, R122 ;  /* 0x0000007a020e7220 */ /* 0x040fe40000410000 */
[C---:B--2---:R-:W-:Y:S01]  /*11eb0*/  HMMA.16816.F32 R100, R128.reuse, R140, R100 ;  /* 0x0000008c8064723c */ /* 0x044fe20000001864 */
[----:B------:R-:W-:Y:S03]  /*11ec0*/  MUFU.EX2 R177, R177 ;  /* 0x000000b100b17308 */ /* 0x000fe60000000800 */
[----:B------:R-:W-:Y:S02]  /*11ed0*/  FFMA.FTZ R145, R15, c[0x0][0x23c], -R156 ;  /* 0x00008f000f917a23 */ /* 0x000fe4000001089c */
[----:B------:R-:W-:Y:S02]  /*11ee0*/  FMUL.FTZ R15, R2, R123 ;  /* 0x0000007b020f7220 */ /* 0x000fe40000410000 */
[C---:B------:R-:W-:Y:S01]  /*11ef0*/  HMMA.16816.F32 R104, R128.reuse, R142, R104 ;  /* 0x0000008e8068723c */ /* 0x040fe20000001868 */
[----:B------:R-:W-:Y:S02]  /*11f00*/  LDSM.16.MT88.4 R140, [R197+0xc800] ;  /* 0x00c80000c58c783b */ /* 0x000fe40000004200 */
[----:B------:R-:W-:Y:S01]  /*11f10*/  MUFU.EX2 R144, R144 ;  /* 0x0000009000907308 */ /* 0x000fe20000000800 */
[--C-:B------:R-:W-:Y:S02]  /*11f20*/  FFMA.FTZ R158, R12, c[0x0][0x23c], -R154.reuse ;  /* 0x00008f000c9e7a23 */ /* 0x100fe4000001089a */
[----:B------:R-:W-:Y:S02]  /*11f30*/  FMUL.FTZ R12, R3, R120 ;  /* 0x00000078030c7220 */ /* 0x000fe40000410000 */
[----:B------:R-:W-:Y:S04]  /*11f40*/  FFMA.FTZ R157, R13, c[0x0][0x23c], -R154 ;  /* 0x00008f000d9d7a23 */ /* 0x000fe8000001089a */
[C---:B------:R-:W-:Y:S01]  /*11f50*/  FMUL.FTZ R13, R3.reuse, R121 ;  /* 0x00000079030d7220 */ /* 0x040fe20000410000 */
[----:B------:R-:W2:Y:S01]  /*11f60*/  MUFU.EX2 R145, R145 ;  /* 0x0000009100917308 */ /* 0x000ea20000000800 */
[----:B------:R-:W4:Y:S01]  /*11f70*/  LDSM.16.MT88.4 R120, [R200+0xc800] ;  /* 0x00c80000c878783b */ /* 0x000f220000004200 */
[C---:B------:R-:W-:Y:S02]  /*11f80*/  FMUL.FTZ R110, R2.reuse, R110 ;  /* 0x0000006e026e7220 */ /* 0x040fe40000410000 */
[----:B------:R-:W-:Y:S02]  /*11f90*/  FMUL.FTZ R111, R2, R111 ;  /* 0x0000006f026f7220 */ /* 0x000fe40000410000 */
[C---:B------:R-:W-:Y:S02]  /*11fa0*/  FMUL.FTZ R108, R3.reuse, R108 ;  /* 0x0000006c036c7220 */ /* 0x040fe40000410000 */
[----:B------:R-:W-:Y:S02]  /*11fb0*/  FMUL.FTZ R109, R3, R109 ;  /* 0x0000006d036d7220 */ /* 0x000fe40000410000 */
[--C-:B------:R-:W-:Y:S01]  /*11fc0*/  FFMA.FTZ R146, R18, c[0x0][0x23c], -R156.reuse ;  /* 0x00008f0012927a23 */ /* 0x100fe2000001089c */
[----:B------:R-:W-:Y:S01]  /*11fd0*/  MUFU.EX2 R158, R158 ;  /* 0x0000009e009e7308 */ /* 0x000fe20000000800 */
[----:B------:R-:W-:Y:S02]  /*11fe0*/  FFMA.FTZ R147, R19, c[0x0][0x23c], -R156 ;  /* 0x00008f0013937a23 */ /* 0x000fe4000001089c */
[--C-:B------:R-:W-:Y:S01]  /*11ff0*/  FFMA.FTZ R159, R16, c[0x0][0x23c], -R154.reuse ;  /* 0x00008f00109f7a23 */ /* 0x100fe2000001089a */
[C---:B---3--:R-:W-:Y:S03]  /*12000*/  HMMA.16816.F32 R108, R128.reuse, R124, R108 ;  /* 0x0000007c806c723c */ /* 0x048fe6000000186c */
[----:B------:R-:W-:Y:S02]  /*12010*/  FFMA.FTZ R160, R17, c[0x0][0x23c], -R154 ;  /* 0x00008f0011a07a23 */ /* 0x000fe4000001089a */
[C---:B------:R-:W-:Y:S01]  /*12020*/  FMUL.FTZ R18, R2.reuse, R118 ;  /* 0x0000007602127220 */ /* 0x040fe20000410000 */
[----:B------:R-:W-:Y:S01]  /*12030*/  MUFU.EX2 R146, R146 ;  /* 0x0000009200927308 */ /* 0x000fe20000000800 */
[C---:B------:R-:W-:Y:S01]  /*12040*/  FMUL.FTZ R19, R2.reuse, R119 ;  /* 0x0000007702137220 */ /* 0x040fe20000410000 */
[C---:B------:R-:W-:Y:S01]  /*12050*/  HMMA.16816.F32 R12, R128.reuse, R126, R12 ;  /* 0x0000007e800c723c */ /* 0x040fe2000000180c */
[----:B------:R-:W3:Y:S03]  /*12060*/  LDSM.16.MT88.4 R124, [R198+0xc800] ;  /* 0x00c80000c67c783b */ /* 0x000ee60000004200 */
[C---:B------:R-:W-:Y:S02]  /*12070*/  FMUL.FTZ R16, R3.reuse, R116 ;  /* 0x0000007403107220 */ /* 0x040fe40000410000 */
[----:B------:R-:W-:Y:S01]  /*12080*/  FMUL.FTZ R17, R3, R117 ;  /* 0x0000007503117220 */ /* 0x000fe20000410000 */
[----:B--2---:R-:W-:Y:S01]  /*12090*/  F2FP.PACK_AB R117, R145, R144 ;  /* 0x000000909175723e */ /* 0x004fe200000000ff */
[----:B------:R-:W2:Y:S01]  /*120a0*/  MUFU.EX2 R147, R147 ;  /* 0x0000009300937308 */ /* 0x000ea20000000800 */
[C---:B------:R-:W-:Y:S03]  /*120b0*/  FMUL.FTZ R114, R2.reuse, R114 ;  /* 0x0000007202727220 */ /* 0x040fe60000410000 */
[----:B------:R-:W-:Y:S01]  /*120c0*/  FMUL.FTZ R115, R2, R115 ;  /* 0x0000007302737220 */ /* 0x000fe20000410000 */
[C---:B-1----:R-:W-:Y:S03]  /*120d0*/  HMMA.16816.F32 R16, R128.reuse, R136, R16 ;  /* 0x000000888010723c */ /* 0x042fe60000001810 */
[C---:B------:R-:W-:Y:S02]  /*120e0*/  FMUL.FTZ R112, R3.reuse, R112 ;  /* 0x0000007003707220 */ /* 0x040fe40000410000 */
[----:B------:R-:W1:Y:S01]  /*120f0*/  MUFU.EX2 R157, R157 ;  /* 0x0000009d009d7308 */ /* 0x000e620000000800 */
[----:B------:R-:W-:Y:S02]  /*12100*/  FMUL.FTZ R113, R3, R113 ;  /* 0x0000007103717220 */ /* 0x000fe40000410000 */
[--C-:B------:R-:W-:Y:S01]  /*12110*/  FFMA.FTZ R161, R22, c[0x0][0x23c], -R156.reuse ;  /* 0x00008f0016a17a23 */ /* 0x100fe2000001089c */
[----:B------:R-:W-:Y:S03]  /*12120*/  F2FP.PACK_AB R22, R168, R167 ;  /* 0x000000a7a816723e */ /* 0x000fe600000000ff */
[----:B------:R-:W-:Y:S01]  /*12130*/  FFMA.FTZ R162, R23, c[0x0][0x23c], -R156 ;  /* 0x00008f0017a27a23 */ /* 0x000fe2000001089c */
[----:B------:R-:W-:Y:S01]  /*12140*/  HMMA.16816.F32 R112, R128, R138, R112 ;  /* 0x0000008a8070723c */ /* 0x000fe20000001870 */
[----:B------:R-:W5:Y:S01]  /*12150*/  LDSM.16.MT88.4 R128, [R196+0xc800] ;  /* 0x00c80000c480783b */ /* 0x000f620000004200 */
[----:B------:R-:W-:Y:S01]  /*12160*/  MUFU.EX2 R159, R159 ;  /* 0x0000009f009f7308 */ /* 0x000fe20000000800 */
[----:B------:R-:W-:Y:S01]  /*12170*/  F2FP.PACK_AB R23, R164, R163 ;  /* 0x000000a3a417723e */ /* 0x000fe200000000ff */
[--C-:B------:R-:W-:Y:S01]  /*12180*/  FFMA.FTZ R166, R20, c[0x0][0x23c], -R154.reuse ;  /* 0x00008f0014a67a23 */ /* 0x100fe2000001089a */
[----:B--2---:R-:W-:Y:S01]  /*12190*/  F2FP.PACK_AB R119, R147, R146 ;  /* 0x000000929377723e */ /* 0x004fe200000000ff */
[----:B------:R-:W-:Y:S03]  /*121a0*/  FFMA.FTZ R165, R21, c[0x0][0x23c], -R154 ;  /* 0x00008f0015a57a23 */ /* 0x000fe6000001089a */
[----:B------:R-:W-:Y:S03]  /*121b0*/  LDSM.16.MT88.4 R136, [R197+0x10800] ;  /* 0x01080000c588783b */ /* 0x000fe60000004200 */
[----:B------:R-:W2:Y:S01]  /*121c0*/  MUFU.EX2 R160, R160 ;  /* 0x000000a000a07308 */ /* 0x000ea20000000800 */
[--C-:B------:R-:W-:Y:S02]  /*121d0*/  FFMA.FTZ R54, R54, c[0x0][0x23c], -R156.reuse ;  /* 0x00008f0036367a23 */ /* 0x100fe4000001089c */
[--C-:B------:R-:W-:Y:S01]  /*121e0*/  FFMA.FTZ R55, R55, c[0x0][0x23c], -R156.reuse ;  /* 0x00008f0037377a23 */ /* 0x100fe2000001089c */
[----:B-1----:R-:W-:Y:S01]  /*121f0*/  F2FP.PACK_AB R116, R157, R158 ;  /* 0x0000009e9d74723e */ /* 0x002fe200000000ff */
        /* <DEDUP_REMOVED lines=9> */
[----:B------:R-:W1:Y:S01]  /*12290*/  MUFU.EX2 R162, R162 ;  /* 0x000000a200a27308 */ /* 0x000e620000000800 */
[----:B------:R-:W-:Y:S02]  /*122a0*/  FFMA.FTZ R66, R66, c[0x0][0x23c], -R156 ;  /* 0x00008f0042427a23 */ /* 0x000fe4000001089c */
[----:B------:R-:W-:Y:S01]  /*122b0*/  FFMA.FTZ R60, R60, c[0x0][0x23c], -R154 ;  /* 0x00008f003c3c7a23 */ /* 0x000fe2000001089a */
[----:B--2---:R-:W-:Y:S01]  /*122c0*/  F2FP.PACK_AB R118, R160, R159 ;  /* 0x0000009fa076723e */ /* 0x004fe200000000ff */
[----:B------:R-:W-:Y:S02]  /*122d0*/  FFMA.FTZ R153, R2, R233, R153 ;  /* 0x000000e902997223 */ /* 0x000fe40000010099 */
[----:B------:R-:W-:Y:S01]  /*122e0*/  FFMA.FTZ R155, R3, R234, R155 ;  /* 0x000000ea039b7223 */ /* 0x000fe2000001009b */
[----:B------:R-:W-:Y:S01]  /*122f0*/  MOV R3, R133 ;  /* 0x0000008500037202 */ /* 0x000fe20000000f00 */
[----:B------:R-:W-:Y:S01]  /*12300*/  FADD.FTZ R148, R148, R153 ;  /* 0x0000009994947221 */ /* 0x000fe20000010000 */
[----:B------:R-:W-:Y:S01]  /*12310*/  MUFU.EX2 R166, R166 ;  /* 0x000000a600a67308 */ /* 0x000fe20000000800 */
[C---:B----4-:R-:W-:Y:S05]  /*12320*/  HMMA.16816.F32 R4, R116.reuse, R120, R4 ;  /* 0x000000787404723c */ /* 0x050fea0000001804 */
[----:B------:R-:W-:Y:S02]  /*12330*/  FADD.FTZ R152, R152, R155 ;  /* 0x0000009b98987221 */ /* 0x000fe40000010000 */
[----:B------:R-:W-:Y:S01]  /*12340*/  FADD.FTZ R135, R135, R148 ;  /* 0x0000009487877221 */ /* 0x000fe20000010000 */
[C---:B------:R-:W-:Y:S01]  /*12350*/  HMMA.16816.F32 R8, R116.reuse, R122, R8 ;  /* 0x0000007a7408723c */ /* 0x040fe20000001808 */
[----:B------:R-:W2:Y:S01]  /*12360*/  LDSM.16.MT88.4 R120, [R200+0x10800] ;  /* 0x01080000c878783b */ /* 0x000ea20000004200 */
[----:B------:R-:W4:Y:S02]  /*12370*/  MUFU.EX2 R165, R165 ;  /* 0x000000a500a57308 */ /* 0x000f240000000800 */
[----:B------:R-:W-:Y:S01]  /*12380*/  FADD.FTZ R151, R151, R152 ;  /* 0x0000009897977221 */ /* 0x000fe20000010000 */
[----:B-1----:R-:W-:Y:S01]  /*12390*/  F2FP.PACK_AB R21, R162, R161 ;  /* 0x000000a1a215723e */ /* 0x002fe200000000ff */
[----:B------:R-:W-:Y:S02]  /*123a0*/  FADD.FTZ R135, R134, R135 ;  /* 0x0000008786877221 */ /* 0x000fe40000010000 */
[C---:B---3--:R-:W-:Y:S04]  /*123b0*/  HMMA.16816.F32 R68, R116.reuse, R124, R68 ;  /* 0x0000007c7444723c */ /* 0x048fe80000001844 */
[----:B------:R-:W-:Y:S01]  /*123c0*/  MUFU.EX2 R178, R178 ;  /* 0x000000b200b27308 */ /* 0x000fe20000000800 */
[----:B------:R-:W-:Y:S02]  /*123d0*/  FADD.FTZ R151, R150, R151 ;  /* 0x0000009796977221 */ /* 0x000fe40000010000 */
[----:B------:R-:W-:Y:S01]  /*123e0*/  FADD.FTZ R144, R144, R135 ;  /* 0x0000008790907221 */ /* 0x000fe20000010000 */
[C---:B------:R-:W-:Y:S01]  /*123f0*/  HMMA.16816.F32 R72, R116.reuse, R126, R72 ;  /* 0x0000007e7448723c */ /* 0x040fe20000001848 */
[----:B------:R-:W1:Y:S03]  /*12400*/  LDSM.16.MT88.4 R124, [R198+0x10800] ;  /* 0x01080000c67c783b */ /* 0x000e660000004200 */
[----:B------:R-:W-:Y:S01]  /*12410*/  MOV R135, R132 ;  /* 0x0000008400877202 */ /* 0x000fe20000000f00 */
[----:B------:R-:W-:Y:S01]  /*12420*/  FADD.FTZ R158, R158, R151 ;  /* 0x000000979e9e7221 */ /* 0x000fe20000010000 */
[----:B------:R-:W-:Y:S01]  /*12430*/  MUFU.EX2 R179, R179 ;  /* 0x000000b300b37308 */ /* 0x000fe20000000800 */
[----:B------:R-:W-:Y:S01]  /*12440*/  FADD.FTZ R145, R145, R144 ;  /* 0x0000009091917221 */ /* 0x000fe20000010000 */
[C---:B------:R-:W-:Y:S04]  /*12450*/  HMMA.16816.F32 R76, R116.reuse, R140, R76 ;  /* 0x0000008c744c723c */ /* 0x040fe8000000184c */
[----:B----4-:R-:W-:Y:S01]  /*12460*/  F2FP.PACK_AB R20, R165, R166 ;  /* 0x000000a6a514723e */ /* 0x010fe200000000ff */
[----:B------:R-:W-:Y:S02]  /*12470*/  FADD.FTZ R158, R157, R158 ;  /* 0x0000009e9d9e7221 */ /* 0x000fe40000010000 */
[----:B------:R-:W-:Y:S01]  /*12480*/  FADD.FTZ R146, R146, R145 ;  /* 0x0000009192927221 */ /* 0x000fe20000010000 */
[C---:B------:R-:W-:Y:S01]  /*12490*/  HMMA.16816.F32 R80, R116.reuse, R142, R80 ;  /* 0x0000008e7450723c */ /* 0x040fe20000001850 */
[----:B------:R-:W3:Y:S01]  /*124a0*/  LDSM.16.MT88.4 R140, [R196+0x10800] ;  /* 0x01080000c48c783b */ /* 0x000ee20000004200 */
[----:B------:R-:W-:Y:S02]  /*124b0*/  MUFU.EX2 R180, R180 ;  /* 0x000000b400b47308 */ /* 0x000fe40000000800 */
[----:B------:R-:W-:Y:S02]  /*124c0*/  FADD.FTZ R159, R159, R158 ;  /* 0x0000009e9f9f7221 */ /* 0x000fe40000010000 */
[----:B------:R-:W-:Y:S02]  /*124d0*/  FADD.FTZ R146, R147, R146 ;  /* 0x0000009293927221 */ /* 0x000fe40000010000 */
[C---:B-----5:R-:W-:Y:S04]  /*124e0*/  HMMA.16816.F32 R84, R116.reuse, R128, R84 ;  /* 0x000000807454723c */ /* 0x060fe80000001854 */
[----:B------:R-:W-:Y:S01]  /*124f0*/  MUFU.EX2 R181, R181 ;  /* 0x000000b500b57308 */ /* 0x000fe20000000800 */
[----:B------:R-:W-:Y:S02]  /*12500*/  FADD.FTZ R159, R160, R159 ;  /* 0x0000009fa09f7221 */ /* 0x000fe40000010000 */
[----:B------:R-:W-:Y:S01]  /*12510*/  FADD.FTZ R161, R161, R146 ;  /* 0x00000092a1a17221 */ /* 0x000fe20000010000 */
[C---:B------:R-:W-:Y:S01]  /*12520*/  HMMA.16816.F32 R88, R116.reuse, R130, R88 ;  /* 0x000000827458723c */ /* 0x040fe20000001858 */
[----:B------:R-:W4:Y:S03]  /*12530*/  LDSM.16.MT88.4 R128, [R200+0xd000] ;  /* 0x00d00000c880783b */ /* 0x000f260000004200 */
[----:B------:R-:W-:Y:S02]  /*12540*/  FADD.FTZ R166, R166, R159 ;  /* 0x0000009fa6a67221 */ /* 0x000fe40000010000 */
[----:B------:R-:W-:Y:S01]  /*12550*/  MUFU.EX2 R182, R182 ;  /* 0x000000b600b67308 */ /* 0x000fe20000000800 */
[----:B------:R-:W-:Y:S01]  /*12560*/  FADD.FTZ R162, R162, R161 ;  /* 0x000000a1a2a27221 */ /* 0x000fe20000010000 */
[C---:B--2---:R-:W-:Y:S04]  /*12570*/  HMMA.16816.F32 R92, R116.reuse, R120, R92 ;  /* 0x00000078745c723c */ /* 0x044fe8000000185c */
[----:B------:R-:W-:Y:S02]  /*12580*/  FADD.FTZ R166, R165, R166 ;  /* 0x000000a6a5a67221 */ /* 0x000fe40000010000 */
[----:B------:R-:W-:Y:S02]  /*12590*/  FADD.FTZ R163, R163, R162 ;  /* 0x000000a2a3a37221 */ /* 0x000fe40000010000 */
[C---:B------:R-:W-:Y:S01]  /*125a0*/  HMMA.16816.F32 R96, R116.reuse, R122, R96 ;  /* 0x0000007a7460723c */ /* 0x040fe20000001860 */
[----:B------:R-:W2:Y:S01]  /*125b0*/  LDSM.16.MT88.4 R120, [R197+0xd000] ;  /* 0x00d00000c578783b */ /* 0x000ea20000004200 */
[----:B------:R-:W-:Y:S02]  /*125c0*/  MUFU.EX2 R183, R183 ;  /* 0x000000b700b77308 */ /* 0x000fe40000000800 */
[----:B------:R-:W-:Y:S02]  /*125d0*/  FADD.FTZ R167, R167, R166 ;  /* 0x000000a6a7a77221 */ /* 0x000fe40000010000 */
[----:B------:R-:W-:Y:S02]  /*125e0*/  FADD.FTZ R164, R164, R163 ;  /* 0x000000a3a4a47221 */ /* 0x000fe40000010000 */
[C---:B-1----:R-:W-:Y:S04]  /*125f0*/  HMMA.16816.F32 R100, R116.reuse, R124, R100 ;  /* 0x0000007c7464723c */ /* 0x042fe80000001864 */
[----:B------:R-:W-:Y:S01]  /*12600*/  MUFU.EX2 R184, R184 ;  /* 0x000000b800b87308 */ /* 0x000fe20000000800 */
[----:B------:R-:W-:Y:S03]  /*12610*/  FADD.FTZ R167, R168, R167 ;  /* 0x000000a7a8a77221 */ /* 0x000fe60000010000 */
[C---:B------:R-:W-:Y:S01]  /*12620*/  HMMA.16816.F32 R104, R116.reuse, R126, R104 ;  /* 0x0000007e7468723c */ /* 0x040fe20000001868 */
[----:B------:R-:W-:Y:S05]  /*12630*/  LDSM.16.MT88.4 R124, [R200+0x11000] ;  /* 0x01100000c87c783b */ /* 0x000fea0000004200 */
[----:B------:R-:W-:Y:S02]  /*12640*/  MUFU.EX2 R185, R185 ;  /* 0x000000b900b97308 */ /* 0x000fe40000000800 */
[C---:B------:R-:W-:Y:S08]  /*12650*/  HMMA.16816.F32 R108, R116.reuse, R136, R108 ;  /* 0x00000088746c723c */ /* 0x040ff0000000186c */
[C---:B------:R-:W-:Y:S01]  /*12660*/  HMMA.16816.F32 R12, R116.reuse, R138, R12 ;  /* 0x0000008a740c723c */ /* 0x040fe2000000180c */
[----:B------:R-:W-:Y:S01]  /*12670*/  LDSM.16.MT88.4 R136, [R196+0x11000] ;  /* 0x01100000c488783b */ /* 0x000fe20000004200 */
[----:B------:R-:W-:Y:S06]  /*12680*/  MUFU.EX2 R186, R186 ;  /* 0x000000ba00ba7308 */ /* 0x000fec0000000800 */
[C---:B---3--:R-:W-:Y:S04]  /*12690*/  HMMA.16816.F32 R16, R116.reuse, R140, R16 ;  /* 0x0000008c7410723c */ /* 0x048fe80000001810 */
[----:B------:R-:W-:Y:S03]  /*126a0*/  MUFU.EX2 R54, R54 ;  /* 0x0000003600367308 */ /* 0x000fe60000000800 */
[--C-:B------:R-:W-:Y:S01]  /*126b0*/  FFMA.FTZ R141, R30, c[0x0][0x23c], -R156.reuse ;  /* 0x00008f001e8d7a23 */ /* 0x100fe2000001089c */
[----:B------:R-:W-:Y:S01]  /*126c0*/  HMMA.16816.F32 R112, R116, R142, R112 ;  /* 0x0000008e7470723c */ /* 0x000fe20000001870 */
[----:B------:R-:W1:Y:S03]  /*126d0*/  LDSM.16.MT88.4 R116, [R196+0xd000] ;  /* 0x00d00000c474783b */ /* 0x000e660000004200 */
[--C-:B------:R-:W-:Y:S02]  /*126e0*/  FFMA.FTZ R140, R31, c[0x0][0x23c], -R156.reuse ;  /* 0x00008f001f8c7a23 */ /* 0x100fe4000001089c */
[----:B------:R-:W-:Y:S01]  /*126f0*/  MUFU.EX2 R141, R141 ;  /* 0x0000008d008d7308 */ /* 0x000fe20000000800 */
[--C-:B------:R-:W-:Y:S01]  /*12700*/  FFMA.FTZ R142, R34, c[0x0][0x23c], -R156.reuse ;  /* 0x00008f00228e7a23 */ /* 0x100fe2000001089c */
[C---:B----4-:R-:W-:Y:S01]  /*12710*/  HMMA.16816.F32 R4, R20.reuse, R128, R4 ;  /* 0x000000801404723c */ /* 0x050fe20000001804 */
[----:B------:R-:W-:Y:S04]  /*12720*/  LDSM.16.MT88.4 R28, [R200+0xd800] ;  /* 0x00d80000c81c783b */ /* 0x000fe80000004200 */
[--C-:B------:R-:W-:Y:S03]  /*12730*/  FFMA.FTZ R143, R35, c[0x0][0x23c], -R156.reuse ;  /* 0x00008f00238f7a23 */ /* 0x100fe6000001089c */
[C---:B------:R-:W-:Y:S01]  /*12740*/  HMMA.16816.F32 R8, R20.reuse, R130, R8 ;  /* 0x000000821408723c */ /* 0x040fe20000001808 */
[----:B------:R-:W-:Y:S01]  /*12750*/  LDSM.16.MT88.4 R128, [R197+0x11000] ;  /* 0x01100000c580783b */ /* 0x000fe20000004200 */
[----:B------:R-:W3:Y:S06]  /*12760*/  MUFU.EX2 R140, R140 ;  /* 0x0000008c008c7308 */ /* 0x000eec0000000800 */
[C---:B------:R-:W-:Y:S01]  /*12770*/  HMMA.16816.F32 R68, R20.reuse, R24, R68 ;  /* 0x000000181444723c */ /* 0x040fe20000001844 */
[----:B------:R-:W-:Y:S03]  /*12780*/  LDSM.16.MT88.4 R32, [R198+0xd800] ;  /* 0x00d80000c620783b */ /* 0x000fe60000004200 */
[----:B------:R-:W-:Y:S04]  /*12790*/  MUFU.EX2 R142, R142 ;  /* 0x0000008e008e7308 */ /* 0x000fe80000000800 */
[C---:B------:R-:W-:Y:S01]  /*127a0*/  HMMA.16816.F32 R72, R20.reuse, R26, R72 ;  /* 0x0000001a1448723c */ /* 0x040fe20000001848 */
[----:B------:R-:W4:Y:S05]  /*127b0*/  LDSM.16.MT88.4 R24, [R198+0x11000] ;  /* 0x01100000c618783b */ /* 0x000f2a0000004200 */
[----:B------:R-:W5:Y:S02]  /*127c0*/  MUFU.EX2 R143, R143 ;  /* 0x0000008f008f7308 */ /* 0x000f640000000800 */
[C---:B--2---:R-:W-:Y:S08]  /*127d0*/  HMMA.16816.F32 R76, R20.reuse, R120, R76 ;  /* 0x00000078144c723c */ /* 0x044ff0000000184c */
[C---:B------:R-:W-:Y:S01]  /*127e0*/  HMMA.16816.F32 R80, R20.reuse, R122, R80 ;  /* 0x0000007a1450723c */ /* 0x040fe20000001850 */
[----:B------:R-:W-:Y:S01]  /*127f0*/  LDSM.16.MT88.4 R120, [R197+0x11800] ;  /* 0x01180000c578783b */ /* 0x000fe20000004200 */
[----:B------:R-:W-:Y:S06]  /*12800*/  MUFU.EX2 R55, R55 ;  /* 0x0000003700377308 */ /* 0x000fec0000000800 */
[C---:B-1----:R-:W-:Y:S04]  /*12810*/  HMMA.16816.F32 R84, R20.reuse, R116, R84 ;  /* 0x000000741454723c */ /* 0x042fe80000001854 */
[----:B------:R-:W-:Y:S04]  /*12820*/  MUFU.EX2 R58, R58 ;  /* 0x0000003a003a7308 */ /* 0x000fe80000000800 */
[C---:B------:R-:W-:Y:S01]  /*12830*/  HMMA.16816.F32 R88, R20.reuse, R118, R88 ;  /* 0x000000761458723c */ /* 0x040fe20000001858 */
[----:B------:R-:W-:Y:S05]  /*12840*/  LDSM.16.MT88.4 R116, [R196+0xd800] ;  /* 0x00d80000c474783b */ /* 0x000fea0000004200 */
[----:B------:R-:W-:Y:S02]  /*12850*/  MUFU.EX2 R59, R59 ;  /* 0x0000003b003b7308 */ /* 0x000fe40000000800 */
[C---:B------:R-:W-:Y:S08]  /*12860*/  HMMA.16816.F32 R92, R20.reuse, R124, R92 ;  /* 0x0000007c145c723c */ /* 0x040ff0000000185c */
[C---:B------:R-:W-:Y:S01]  /*12870*/  HMMA.16816.F32 R96, R20.reuse, R126, R96 ;  /* 0x0000007e1460723c */ /* 0x040fe20000001860 */
[----:B------:R-:W-:Y:S01]  /*12880*/  LDSM.16.MT88.4 R124, [R200+0xf800] ;  /* 0x00f80000c87c783b */ /* 0x000fe20000004200 */
[----:B------:R-:W-:Y:S06]  /*12890*/  MUFU.EX2 R52, R52 ;  /* 0x0000003400347308 */ /* 0x000fec0000000800 */
[C---:B----4-:R-:W-:Y:S04]  /*128a0*/  HMMA.16816.F32 R100, R20.reuse, R24, R100 ;  /* 0x000000181464723c */ /* 0x050fe80000001864 */
[----:B------:R-:W-:Y:S04]  /*128b0*/  MUFU.EX2 R53, R53 ;  /* 0x0000003500357308 */ /* 0x000fe80000000800 */
[C---:B------:R-:W-:Y:S01]  /*128c0*/  HMMA.16816.F32 R104, R20.reuse, R26, R104 ;  /* 0x0000001a1468723c */ /* 0x040fe20000001868 */
[----:B------:R-:W1:Y:S05]  /*128d0*/  LDSM.16.MT88.4 R24, [R197+0xd800] ;  /* 0x00d80000c518783b */ /* 0x000e6a0000004200 */
[----:B------:R-:W-:Y:S02]  /*128e0*/  MUFU.EX2 R56, R56 ;  /* 0x0000003800387308 */ /* 0x000fe40000000800 */
[C---:B------:R-:W-:Y:S08]  /*128f0*/  HMMA.16816.F32 R108, R20.reuse, R128, R108 ;  /* 0x00000080146c723c */ /* 0x040ff0000000186c */
[C---:B------:R-:W-:Y:S01]  /*12900*/  HMMA.16816.F32 R12, R20.reuse, R130, R12 ;  /* 0x00000082140c723c */ /* 0x040fe2000000180c */
[----:B------:R-:W-:Y:S07]  /*12910*/  MUFU.EX2 R57, R57 ;  /* 0x0000003900397308 */ /* 0x000fee0000000800 */
[C---:B------:R-:W-:Y:S03]  /*12920*/  HMMA.16816.F32 R16, R20.reuse, R136, R16 ;  /* 0x000000881410723c */ /* 0x040fe60000001810 */
[----:B------:R-:W-:Y:S04]  /*12930*/  MUFU.EX2 R62, R62 ;  /* 0x0000003e003e7308 */ /* 0x000fe80000000800 */
[--C-:B------:R-:W-:Y:S01]  /*12940*/  FFMA.FTZ R137, R38, c[0x0][0x23c], -R156.reuse ;  /* 0x00008f0026897a23 */ /* 0x100fe2000001089c */
[----:B------:R-:W-:Y:S04]  /*12950*/  HMMA.16816.F32 R112, R20, R138, R112 ;  /* 0x0000008a1470723c */ /* 0x000fe80000001870 */
[--C-:B------:R-:W-:Y:S01]  /*12960*/  FFMA.FTZ R136, R39, c[0x0][0x23c], -R156.reuse ;  /* 0x00008f0027887a23 */ /* 0x100fe2000001089c */
[----:B------:R-:W-:Y:S01]  /*12970*/  MUFU.EX2 R137, R137 ;  /* 0x0000008900897308 */ /* 0x000fe20000000800 */
[----:B------:R-:W-:Y:S01]  /*12980*/  LDSM.16.MT88.4 R36, [R200+0xe000] ;  /* 0x00e00000c824783b */ /* 0x000fe20000004200 */
[----:B---3--:R-:W-:Y:S01]  /*12990*/  F2FP.PACK_AB R21, R140, R141 ;  /* 0x0000008d8c15723e */ /* 0x008fe200000000ff */
[--C-:B------:R-:W-:Y:S01]  /*129a0*/  FFMA.FTZ R138, R42, c[0x0][0x23c], -R156.reuse ;  /* 0x00008f002a8a7a23 */ /* 0x100fe2000001089c */
[----:B-----5:R-:W-:Y:S03]  /*129b0*/  F2FP.PACK_AB R23, R143, R142 ;  /* 0x0000008e8f17723e */ /* 0x020fe600000000ff */
[----:B------:R-:W-:Y:S01]  /*129c0*/  F2FP.PACK_AB R20, R169, R170 ;  /* 0x000000aaa914723e */ /* 0x000fe200000000ff */
[--C-:B------:R-:W-:Y:S01]  /*129d0*/  FFMA.FTZ R139, R43, c[0x0][0x23c], -R156.reuse ;  /* 0x00008f002b8b7a23 */ /* 0x100fe2000001089c */
[----:B------:R-:W-:Y:S01]  /*129e0*/  F2FP.PACK_AB R22, R174, R171 ;  /* 0x000000abae16723e */ /* 0x000fe200000000ff */
[----:B------:R-:W-:Y:S01]  /*129f0*/  LDSM.16.MT88.4 R40, [R197+0x12000] ;  /* 0x01200000c528783b */ /* 0x000fe20000004200 */
[----:B------:R-:W2:Y:S01]  /*12a00*/  MUFU.EX2 R136, R136 ;  /* 0x0000008800887308 */ /* 0x000ea20000000800 */
[----:B------:R-:W-:Y:S02]  /*12a10*/  FFMA.FTZ R156, R67, c[0x0][0x23c], -R156 ;  /* 0x00008f00439c7a23 */ /* 0x000fe4000001089c */
[----:B------:R-:W-:Y:S02]  /*12a20*/  FADD.FTZ R141, R141, R164 ;  /* 0x000000a48d8d7221 */ /* 0x000fe40000010000 */
[C---:B------:R-:W-:Y:S03]  /*12a30*/  HMMA.16816.F32 R4, R20.reuse, R28, R4 ;  /* 0x0000001c1404723c */ /* 0x040fe60000001804 */
[----:B------:R-:W-:Y:S02]  /*12a40*/  FADD.FTZ R170, R170, R167 ;  /* 0x000000a7aaaa7221 */ /* 0x000fe40000010000 */
[----:B------:R-:W-:Y:S01]  /*12a50*/  MUFU.EX2 R138, R138 ;  /* 0x0000008a008a7308 */ /* 0x000fe20000000800 */
[----:B------:R-:W-:Y:S02]  /*12a60*/  FADD.FTZ R141, R140, R141 ;  /* 0x0000008d8c8d7221 */ /* 0x000fe40000010000 */
[C---:B------:R-:W-:Y:S01]  /*12a70*/  HMMA.16816.F32 R8, R20.reuse, R30, R8 ;  /* 0x0000001e1408723c */ /* 0x040fe20000001808 */
[----:B------:R-:W3:Y:S03]  /*12a80*/  LDSM.16.MT88.4 R28, [R200+0x11800] ;  /* 0x01180000c81c783b */ /* 0x000ee60000004200 */
[----:B------:R-:W-:Y:S02]  /*12a90*/  FADD.FTZ R170, R169, R170 ;  /* 0x000000aaa9aa7221 */ /* 0x000fe40000010000 */
[----:B------:R-:W-:Y:S01]  /*12aa0*/  FADD.FTZ R142, R142, R141 ;  /* 0x0000008d8e8e7221 */ /* 0x000fe20000010000 */
[----:B------:R-:W4:Y:S01]  /*12ab0*/  MUFU.EX2 R139, R139 ;  /* 0x0000008b008b7308 */ /* 0x000f220000000800 */
[C---:B------:R-:W-:Y:S04]  /*12ac0*/  HMMA.16816.F32 R68, R20.reuse, R32, R68 ;  /* 0x000000201444723c */ /* 0x040fe80000001844 */
[----:B------:R-:W-:Y:S02]  /*12ad0*/  FADD.FTZ R171, R171, R170 ;  /* 0x000000aaabab7221 */ /* 0x000fe40000010000 */
[----:B------:R-:W-:Y:S02]  /*12ae0*/  FADD.FTZ R142, R143, R142 ;  /* 0x0000008e8f8e7221 */ /* 0x000fe40000010000 */
[C---:B------:R-:W-:Y:S01]  /*12af0*/  HMMA.16816.F32 R72, R20.reuse, R34, R72 ;  /* 0x000000221448723c */ /* 0x040fe20000001848 */
[----:B------:R-:W5:Y:S01]  /*12b00*/  LDSM.16.MT88.4 R32, [R198+0x11800] ;  /* 0x01180000c620783b */ /* 0x000f620000004200 */
[----:B------:R-:W2:Y:S02]  /*12b10*/  MUFU.EX2 R63, R63 ;  /* 0x0000003f003f7308 */ /* 0x000ea40000000800 */
[----:B------:R-:W-:Y:S04]  /*12b20*/  FADD.FTZ R171, R174, R171 ;  /* 0x000000abaeab7221 */ /* 0x000fe80000010000 */
[C---:B-1----:R-:W-:Y:S04]  /*12b30*/  HMMA.16816.F32 R76, R20.reuse, R24, R76 ;  /* 0x00000018144c723c */ /* 0x042fe8000000184c */
[----:B------:R-:W-:Y:S04]  /*12b40*/  MUFU.EX2 R66, R66 ;  /* 0x0000004200427308 */ /* 0x000fe80000000800 */
[C---:B------:R-:W-:Y:S01]  /*12b50*/  HMMA.16816.F32 R80, R20.reuse, R26, R80 ;  /* 0x0000001a1450723c */ /* 0x040fe20000001850 */
[----:B------:R-:W1:Y:S05]  /*12b60*/  LDSM.16.MT88.4 R24, [R196+0x11800] ;  /* 0x01180000c418783b */ /* 0x000e6a0000004200 */
[----:B------:R-:W1:Y:S02]  /*12b70*/  MUFU.EX2 R67, R156 ;  /* 0x0000009c00437308 */ /* 0x000e640000000800 */
[C---:B------:R-:W-:Y:S08]  /*12b80*/  HMMA.16816.F32 R84, R20.reuse, R116, R84 ;  /* 0x000000741454723c */ /* 0x040ff00000001854 */
[C---:B------:R-:W-:Y:S01]  /*12b90*/  HMMA.16816.F32 R88, R20.reuse, R118, R88 ;  /* 0x000000761458723c */ /* 0x040fe20000001858 */
[----:B------:R-:W-:Y:S01]  /*12ba0*/  LDSM.16.MT88.4 R116, [R196+0x12000] ;  /* 0x01200000c474783b */ /* 0x000fe20000004200 */
[----:B------:R-:W-:Y:S06]  /*12bb0*/  MUFU.EX2 R60, R60 ;  /* 0x0000003c003c7308 */ /* 0x000fec0000000800 */
        /* <DEDUP_REMOVED lines=12> */
[----:B--2---:R-:W-:Y:S01]  /*12c80*/  F2FP.PACK_AB R21, R136, R137 ;  /* 0x000000898815723e */ /* 0x004fe200000000ff */
[----:B------:R-:W-:Y:S01]  /*12c90*/  FADD.FTZ R137, R137, R142 ;  /* 0x0000008e89897221 */ /* 0x000fe20000010000 */
[----:B----4-:R-:W-:Y:S03]  /*12ca0*/  F2FP.PACK_AB R23, R139, R138 ;  /* 0x0000008a8b17723e */ /* 0x010fe600000000ff */
[C---:B------:R-:W-:Y:S01]  /*12cb0*/  F2FP.PACK_AB R20, R175.reuse, R176 ;  /* 0x000000b0af14723e */ /* 0x040fe200000000ff */
        /* <DEDUP_REMOVED lines=28> */
[----:B------:R-:W5:Y:S07]  /*12e80*/  LDSM.16.MT88.4 R40, [R200+0x12800] ;  /* 0x01280000c828783b */ /* 0x000f6e0000004200 */
[C---:B------:R-:W-:Y:S08]  /*12e90*/  HMMA.16816.F32 R16, R20.reuse, R116, R16 ;  /* 0x000000741410723c */ /* 0x040ff00000001810 */
[----:B------:R-:W-:Y:S07]  /*12ea0*/  HMMA.16816.F32 R112, R20, R118, R112 ;  /* 0x000000761470723c */ /* 0x000fee0000001870 */
        /* <DEDUP_REMOVED lines=51> */
[C---:B---3--:R-:W-:Y:S07]  /*131e0*/  HMMA.16816.F32 R68, R20.reuse, R32, R68 ;  /* 0x000000201444723c */ /* 0x048fee0000001844 */
[--C-:B------:R-:W-:Y:S01]  /*131f0*/  FFMA.FTZ R33, R61, c[0x0][0x23c], -R154.reuse ;  /* 0x00008f003d217a23 */ /* 0x100fe2000001089a */
[C---:B------:R-:W-:Y:S04]  /*13200*/  HMMA.16816.F32 R72, R20.reuse, R34, R72 ;  /* 0x000000221448723c */ /* 0x040fe80000001848 */
[--C-:B------:R-:W-:Y:S01]  /*13210*/  FFMA.FTZ R32, R64, c[0x0][0x23c], -R154.reuse ;  /* 0x00008f0040207a23 */ /* 0x100fe2000001089a */
[----:B------:R-:W3:Y:S01]  /*13220*/  MUFU.EX2 R33, R33 ;  /* 0x0000002100217308 */ /* 0x000ee20000000800 */
[----:B------:R-:W-:Y:S02]  /*13230*/  FFMA.FTZ R154, R65, c[0x0][0x23c], -R154 ;  /* 0x00008f00419a7a23 */ /* 0x000fe4000001089a */
[C---:B--2---:R-:W-:Y:S07]  /*13240*/  HMMA.16816.F32 R76, R20.reuse, R28, R76 ;  /* 0x0000001c144c723c */ /* 0x044fee000000184c */
[----:B------:R-:W-:Y:S01]  /*13250*/  MUFU.EX2 R32, R32 ;  /* 0x0000002000207308 */ /* 0x000fe20000000800 */
[C---:B------:R-:W-:Y:S01]  /*13260*/  HMMA.16816.F32 R80, R20.reuse, R30, R80 ;  /* 0x0000001e1450723c */ /* 0x040fe20000001850 */
[----:B------:R-:W2:Y:S07]  /*13270*/  LDSM.16.MT88.4 R28, [R198+0xf800] ;  /* 0x00f80000c61c783b */ /* 0x000eae0000004200 */
[C---:B------:R-:W-:Y:S01]  /*13280*/  HMMA.16816.F32 R84, R20.reuse, R36, R84 ;  /* 0x000000241454723c */ /* 0x040fe20000001854 */
[----:B------:R-:W4:Y:S07]  /*13290*/  MUFU.EX2 R35, R154 ;  /* 0x0000009a00237308 */ /* 0x000f2e0000000800 */
        /* <DEDUP_REMOVED lines=13> */
[----:B---3--:R-:W-:Y:S01]  /*13370*/  F2FP.PACK_AB R20, R33, R60 ;  /* 0x0000003c2114723e */ /* 0x008fe200000000ff */
[----:B------:R-:W-:Y:S01]  /*13380*/  FADD.FTZ R60, R60, R57 ;  /* 0x000000393c3c7221 */ /* 0x000fe20000010000 */
[----:B----4-:R-:W-:Y:S01]  /*13390*/  F2FP.PACK_AB R22, R35, R32 ;  /* 0x000000202316723e */ /* 0x010fe200000000ff */
[----:B------:R-:W-:Y:S02]  /*133a0*/  FADD.FTZ R63, R63, R62 ;  /* 0x0000003e3f3f7221 */ /* 0x000fe40000010000 */
[----:B------:R-:W-:Y:S02]  /*133b0*/  FADD.FTZ R33, R33, R60 ;  /* 0x0000003c21217221 */ /* 0x000fe40000010000 */
[----:B------:R-:W-:Y:S02]  /*133c0*/  FADD.FTZ R66, R66, R63 ;  /* 0x0000003f42427221 */ /* 0x000fe40000010000 */
[C---:B------:R-:W-:Y:S01]  /*133d0*/  HMMA.16816.F32 R128, R20.reuse, R124, R4 ;  /* 0x0000007c1480723c */ /* 0x040fe20000001804 */
[----:B------:R-:W3:Y:S02]  /*133e0*/  LDSM.16.MT88.4 R4, [R196+0xf800] ;  /* 0x00f80000c404783b */ /* 0x000ee40000004200 */
[----:B------:R-:W-:Y:S02]  /*133f0*/  FADD.FTZ R32, R32, R33 ;  /* 0x0000002120207221 */ /* 0x000fe40000010000 */
[----:B------:R-:W-:Y:S02]  /*13400*/  FADD.FTZ R233, R67, R66 ;  /* 0x0000004243e97221 */ /* 0x000fe40000010000 */
[----:B------:R-:W-:Y:S01]  /*13410*/  FADD.FTZ R234, R35, R32 ;  /* 0x0000002023ea7221 */ /* 0x000fe20000010000 */
[C---:B------:R-:W-:Y:S01]  /*13420*/  HMMA.16816.F32 R124, R20.reuse, R126, R8 ;  /* 0x0000007e147c723c */ /* 0x040fe20000001808 */
[----:B------:R-:W4:Y:S07]  /*13430*/  LDSM.16.MT88.4 R8, [R200+0x13800] ;  /* 0x01380000c808783b */ /* 0x000f2e0000004200 */
[C---:B--2---:R-:W-:Y:S08]  /*13440*/  HMMA.16816.F32 R68, R20.reuse, R28, R68 ;  /* 0x0000001c1444723c */ /* 0x044ff00000001844 */
[C---:B------:R-:W-:Y:S08]  /*13450*/  HMMA.16816.F32 R72, R20.reuse, R30, R72 ;  /* 0x0000001e1448723c */ /* 0x040ff00000001848 */
[C---:B-1----:R-:W-:Y:S08]  /*13460*/  HMMA.16816.F32 R76, R20.reuse, R24, R76 ;  /* 0x00000018144c723c */ /* 0x042ff0000000184c */
[C---:B------:R-:W-:Y:S01]  /*13470*/  HMMA.16816.F32 R80, R20.reuse, R26, R80 ;  /* 0x0000001a1450723c */ /* 0x040fe20000001850 */
[----:B------:R-:W1:Y:S07]  /*13480*/  LDSM.16.MT88.4 R24, [R198+0x13800] ;  /* 0x01380000c618783b */ /* 0x000e6e0000004200 */
[C---:B---3--:R-:W-:Y:S08]  /*13490*/  HMMA.16816.F32 R84, R20.reuse, R4, R84 ;  /* 0x000000041454723c */ /* 0x048ff00000001854 */
[C---:B------:R-:W-:Y:S01]  /*134a0*/  HMMA.16816.F32 R88, R20.reuse, R6, R88 ;  /* 0x000000061458723c */ /* 0x040fe20000001858 */
[----:B------:R-:W2:Y:S07]  /*134b0*/  LDSM.16.MT88.4 R4, [R196+0x13800] ;  /* 0x01380000c404783b */ /* 0x000eae0000004200 */
[C---:B----4-:R-:W-:Y:S08]  /*134c0*/  HMMA.16816.F32 R92, R20.reuse, R8, R92 ;  /* 0x00000008145c723c */ /* 0x050ff0000000185c */
[C---:B------:R-:W-:Y:S08]  /*134d0*/  HMMA.16816.F32 R96, R20.reuse, R10, R96 ;  /* 0x0000000a1460723c */ /* 0x040ff00000001860 */
[C---:B-1----:R-:W-:Y:S08]  /*134e0*/  HMMA.16816.F32 R100, R20.reuse, R24, R100 ;  /* 0x000000181464723c */ /* 0x042ff00000001864 */
[C---:B------:R-:W-:Y:S08]  /*134f0*/  HMMA.16816.F32 R104, R20.reuse, R26, R104 ;  /* 0x0000001a1468723c */ /* 0x040ff00000001868 */
[C---:B------:R-:W-:Y:S08]  /*13500*/  HMMA.16816.F32 R108, R20.reuse, R120, R108 ;  /* 0x00000078146c723c */ /* 0x040ff0000000186c */
[C---:B------:R-:W-:Y:S08]  /*13510*/  HMMA.16816.F32 R120, R20.reuse, R122, R12 ;  /* 0x0000007a1478723c */ /* 0x040ff0000000180c */
[C---:B--2---:R-:W-:Y:S08]  /*13520*/  HMMA.16816.F32 R116, R20.reuse, R4, R16 ;  /* 0x000000041474723c */ /* 0x044ff00000001810 */
[----:B------:R-:W-:Y:S01]  /*13530*/  HMMA.16816.F32 R112, R20, R6, R112 ;  /* 0x000000061470723c */ /* 0x000fe20000001870 */
[----:B------:R-:W-:-:S07]  /*13540*/  @P1 BRA `(.L_x_2465) ;  /* 0xffffaee000001947 */ /* 0x000fce000383ffff */
.L_x_2461:
[----:B------:R-:W1:Y:S01]  /*13550*/  SHFL.BFLY PT, R7, R234, 0x2, 0x1f ;  /* 0x0c401f00ea077f89 */ /* 0x000e6200000e0000 */
[----:B------:R-:W-:Y:S01]  /*13560*/  MOV R9, 0x3f800000 ;  /* 0x3f80000000097802 */ /* 0x000fe20000000f00 */
[----:B------:R-:W-:Y:S01]  /*13570*/  ULDC.U8 UR4, c[0x0][0x328] ;  /* 0x0000ca0000047ab9 */ /* 0x000fe20000000000 */
[----:B------:R-:W-:Y:S01]  /*13580*/  MOV R10, 0x3f800000 ;  /* 0x3f800000000a7802 */ /* 0x000fe20000000f00 */
[----:B------:R-:W2:Y:S04]  /*13590*/  SHFL.BFLY PT, R0, R233, 0x2, 0x1f ;  /* 0x0c401f00e9007f89 */ /* 0x000ea800000e0000 */
[----:B------:R-:W3:Y:S01]  /*135a0*/  S2R R4, SR_TID.X ;  /* 0x0000000000047919 */ /* 0x000ee20000002100 */
[----:B-1----:R-:W-:-:S02]  /*135b0*/  FADD.FTZ R7, R7, R234 ;  /* 0x000000ea07077221 */ /* 0x002fc40000010000 */
[----:B--2---:R-:W-:-:S03]  /*135c0*/  FADD.FTZ R0, R0, R233 ;  /* 0x000000e900007221 */ /* 0x004fc60000010000 */
[----:B------:R-:W1:Y:S01]  /*135d0*/  SHFL.BFLY PT, R6, R7, 0x1, 0x1f ;  /* 0x0c201f0007067f89 */ /* 0x000e6200000e0000 */
[----:B---3--:R-:W-:-:S03]  /*135e0*/  SHF.R.S32.HI R3, RZ, 0x1f, R4 ;  /* 0x0000001fff037819 */ /* 0x008fc60000011404 */
[----:B------:R-:W2:Y:S01]  /*135f0*/  SHFL.BFLY PT, R5, R0, 0x1, 0x1f ;  /* 0x0c201f0000057f89 */ /* 0x000ea200000e0000 */
[CC--:B------:R-:W-:Y:S02]  /*13600*/  LEA.HI R8, R3.reuse, R4.reuse, RZ, 0x2 ;  /* 0x0000000403087211 */ /* 0x0c0fe400078f10ff */
[-C--:B------:R-:W-:Y:S01]  /*13610*/  LEA.HI R2, R3, R4.reuse, RZ, 0x5 ;  /* 0x0000000403027211 */ /* 0x080fe200078f28ff */
[----:B-1----:R-:W-:Y:S01]  /*13620*/  FADD.FTZ R6, R7, R6 ;  /* 0x0000000607067221 */ /* 0x002fe20000010000 */
[----:B------:R-:W-:Y:S01]  /*13630*/  LOP3.LUT R7, R8, 0x3ffffffc, RZ, 0xc0, !PT ;  /* 0x3ffffffc08077812 */ /* 0x000fe200078ec0ff */
[----:B--2---:R-:W-:Y:S01]  /*13640*/  FADD.FTZ R5, R0, R5 ;  /* 0x0000000500057221 */ /* 0x004fe20000010000 */
[----:B------:R-:W-:Y:S02]  /*13650*/  SHF.R.S32.HI R0, RZ, 0x5, R2 ;  /* 0x00000005ff007819 */ /* 0x000fe40000011402 */
[----:B------:R-:W-:Y:S02]  /*13660*/  IADD3 R7, -R7, R4, RZ ;  /* 0x0000000407077210 */ /* 0x000fe40007ffe1ff */
[----:B------:R-:W-:-:S02]  /*13670*/  FSETP.NE.FTZ.AND P4, PT, R6, RZ, PT ;  /* 0x000000ff0600720b */ /* 0x000fc40003f95000 */
[----:B------:R-:W-:Y:S02]  /*13680*/  LEA R0, R0, R7, 0x9 ;  /* 0x0000000700007211 */ /* 0x000fe400078e48ff */
[--C-:B------:R-:W-:Y:S02]  /*13690*/  SHF.R.S32.HI R7, RZ, 0x2, R8.reuse ;  /* 0x00000002ff077819 */ /* 0x100fe40000011408 */
[----:B------:R-:W-:Y:S02]  /*136a0*/  SHF.R.S32.HI R8, RZ, 0x1f, R8 ;  /* 0x0000001fff087819 */ /* 0x000fe40000011408 */
[----:B------:R-:W-:Y:S02]  /*136b0*/  FSETP.NE.FTZ.AND P3, PT, R5, RZ, PT ;  /* 0x000000ff0500720b */ /* 0x000fe40003f75000 */
[----:B------:R-:W-:-:S03]  /*136c0*/  LEA.HI R8, R8, R7, RZ, 0x3 ;  /* 0x0000000708087211 */ /* 0x000fc600078f18ff */
[----:B------:R-:W1:Y:S01]  /*136d0*/  @P4 MUFU.RCP R9, R6 ;  /* 0x0000000600094308 */ /* 0x000e620000001000 */
[----:B------:R-:W-:-:S04]  /*136e0*/  LOP3.LUT R8, R8, 0xfffffff8, RZ, 0xc0, !PT ;  /* 0xfffffff808087812 */ /* 0x000fc800078ec0ff */
[----:B------:R-:W-:-:S03]  /*136f0*/  IADD3 R8, R7, -R8, RZ ;  /* 0x8000000807087210 */ /* 0x000fc60007ffe0ff */
[----:B------:R-:W2:Y:S01]  /*13700*/  @P3 MUFU.RCP R10, R5 ;  /* 0x00000005000a3308 */ /* 0x000ea20000001000 */
[C---:B------:R-:W-:Y:S02]  /*13710*/  SHF.L.U32 R7, R8.reuse, 0x6, RZ ;  /* 0x0000000608077819 */ /* 0x040fe400000006ff */
[C---:B------:R-:W-:Y:S02]  /*13720*/  LOP3.LUT R11, R8.reuse, 0x1, RZ, 0xc0, !PT ;  /* 0x00000001080b7812 */ /* 0x040fe400078ec0ff */
[----:B------:R-:W-:Y:S02]  /*13730*/  LOP3.LUT R7, R7, 0x1c0, RZ, 0xc0, !PT ;  /* 0x000001c007077812 */ /* 0x000fe400078ec0ff */
[----:B------:R-:W-:Y:S01]  /*13740*/  ISETP.NE.U32.AND P0, PT, R11, 0x1, PT ;  /* 0x000000010b00780c */ /* 0x000fe20003f05070 */
[----:B-1----:R-:W-:Y:S01]  /*13750*/  FMUL.FTZ R128, R9, R128 ;  /* 0x0000008009807220 */ /* 0x002fe20000410000 */
[----:B------:R-:W-:Y:S01]  /*13760*/  LEA.HI R7, R7, R7, RZ, 0x1d ;  /* 0x0000000707077211 */ /* 0x000fe200078fe8ff */
[C---:B------:R-:W-:Y:S01]  /*13770*/  FMUL.FTZ R129, R9.reuse, R129 ;  /* 0x0000008109817220 */ /* 0x040fe20000410000 */
[----:B------:R-:W-:Y:S01]  /*13780*/  R2P PR, R8, 0x6 ;  /* 0x0000000608007804 */ /* 0x000fe20000000000 */
[C---:B------:R-:W-:Y:S01]  /*13790*/  FMUL.FTZ R124, R9.reuse, R124 ;  /* 0x0000007c097c7220 */ /* 0x040fe20000410000 */
[----:B------:R-:W-:Y:S01]  /*137a0*/  LEA R0, R0, R7, 0x1 ;  /* 0x0000000700007211 */ /* 0x000fe200078e08ff */
[----:B------:R-:W-:Y:S01]  /*137b0*/  FMUL.FTZ R125, R9, R125 ;  /* 0x0000007d097d7220 */ /* 0x000fe20000410000 */
[----:B------:R-:W-:Y:S01]  /*137c0*/  MOV R8, 0x40 ;  /* 0x0000004000087802 */ /* 0x000fe20000000f00 */
[----:B--2---:R-:W-:Y:S01]  /*137d0*/  FMUL.FTZ R131, R10, R131 ;  /* 0x000000830a837220 */ /* 0x004fe20000410000 */
[----:B------:R-:W-:Y:S01]  /*137e0*/  SHF.L.U32 R7, R0, 0x1, RZ ;  /* 0x0000000100077819 */ /* 0x000fe200000006ff */
[C---:B------:R-:W-:Y:S01]  /*137f0*/  FMUL.FTZ R130, R10.reuse, R130 ;  /* 0x000000820a827220 */ /* 0x040fe20000410000 */
[----:B------:R-:W-:Y:S01]  /*13800*/  MOV R0, 0x20 ;  /* 0x0000002000007802 */ /* 0x000fe20000000f00 */
[C---:B------:R-:W-:Y:S01]  /*13810*/  FMUL.FTZ R127, R10.reuse, R127 ;  /* 0x0000007f0a7f7220 */ /* 0x040fe20000410000 */
[----:B------:R-:W-:Y:S01]  /*13820*/  IADD3 R11, R7, -0x10, RZ ;  /* 0xfffffff0070b7810 */ /* 0x000fe20007ffe0ff */
[----:B------:R-:W-:Y:S01]  /*13830*/  FMUL.FTZ R126, R10, R126 ;  /* 0x0000007e0a7e7220 */ /* 0x000fe20000410000 */
[----:B------:R-:W-:Y:S01]  /*13840*/  SEL R0, R0, 0xffffffe0, !P1 ;  /* 0xffffffe000007807 */ /* 0x000fe20004800000 */
[----:B------:R-:W-:Y:S01]  /*13850*/  FMUL.FTZ R68, R9, R68 ;  /* 0x0000004409447220 */ /* 0x000fe20000410000 */
[----:B------:R-:W-:Y:S01]  /*13860*/  @P0 IADD3 R11, R7, 0x10, RZ ;  /* 0x00000010070b0810 */ /* 0x000fe20007ffe0ff */
[----:B------:R-:W-:Y:S01]  /*13870*/  FMUL.FTZ R69, R9, R69 ;  /* 0x0000004509457220 */ /* 0x000fe20000410000 */
[----:B------:R-:W-:Y:S01]  /*13880*/  F2FP.PACK_AB R128, R129, R128 ;  /* 0x000000808180723e */ /* 0x000fe200000000ff */
[C---:B------:R-:W-:Y:S01]  /*13890*/  FMUL.FTZ R71, R10.reuse, R71 ;  /* 0x000000470a477220 */ /* 0x040fe20000410000 */
[----:B------:R-:W-:Y:S01]  /*138a0*/  F2FP.PACK_AB R130, R131, R130 ;  /* 0x000000828382723e */ /* 0x000fe200000000ff */
[----:B------:R-:W-:Y:S01]  /*138b0*/  FMUL.FTZ R70, R10, R70 ;  /* 0x000000460a467220 */ /* 0x000fe20000410000 */
[----:B------:R-:W-:Y:S01]  /*138c0*/  SEL R8, R8, 0xffffffc0, !P2 ;  /* 0xffffffc008087807 */ /* 0x000fe20005000000 */
[----:B------:R-:W-:Y:S01]  /*138d0*/  FMUL.FTZ R72, R9, R72 ;  /* 0x0000004809487220 */ /* 0x000fe20000410000 */
[----:B------:R-:W-:Y:S01]  /*138e0*/  F2FP.PACK_AB R124, R125, R124 ;  /* 0x0000007c7d7c723e */ /* 0x000fe200000000ff */
[----:B------:R-:W-:Y:S01]  /*138f0*/  FMUL.FTZ R73, R9, R73 ;  /* 0x0000004909497220 */ /* 0x000fe20000410000 */
[----:B------:R-:W-:Y:S01]  /*13900*/  F2FP.PACK_AB R126, R127, R126 ;  /* 0x0000007e7f7e723e */ /* 0x000fe200000000ff */
[C---:B------:R-:W-:Y:S01]  /*13910*/  FMUL.FTZ R75, R10.reuse, R75 ;  /* 0x0000004b0a4b7220 */ /* 0x040fe20000410000 */
[----:B------:R-:W-:Y:S01]  /*13920*/  F2FP.PACK_AB R68, R69, R68 ;  /* 0x000000444544723e */ /* 0x000fe200000000ff */
[C---:B------:R-:W-:Y:S01]  /*13930*/  FMUL.FTZ R74, R10.reuse, R74 ;  /* 0x0000004a0a4a7220 */ /* 0x040fe20000410000 */
        /* <DEDUP_REMOVED lines=14> */
[----:B------:R-:W-:Y:S01]  /*13a20*/  IADD3 R17, R7, R8, RZ ;  /* 0x0000000807117210 */ /* 0x000fe20007ffe0ff */
[C---:B------:R-:W-:Y:S01]  /*13a30*/  FMUL.FTZ R82, R10.reuse, R82 ;  /* 0x000000520a527220 */ /* 0x040fe20000410000 */
        /* <DEDUP_REMOVED lines=8> */
[----:B------:R-:W-:Y:S01]  /*13ac0*/  IADD3 R19, R8, R11, RZ ;  /* 0x0000000b08137210 */ /* 0x000fe20007ffe0ff */
[----:B------:R-:W-:Y:S01]  /*13ad0*/  FMUL.FTZ R88, R9, R88 ;  /* 0x0000005809587220 */ /* 0x000fe20000410000 */
[----:B------:R-:W-:Y:S01]  /*13ae0*/  F2FP.PACK_AB R84, R85, R84 ;  /* 0x000000545554723e */ /* 0x000fe200000000ff */
[----:B------:R-:W-:Y:S01]  /*13af0*/  FMUL.FTZ R89, R9, R89 ;  /* 0x0000005909597220 */ /* 0x000fe20000410000 */
[----:B------:R-:W-:Y:S01]  /*13b00*/  F2FP.PACK_AB R86, R87, R86 ;  /* 0x000000565756723e */ /* 0x000fe200000000ff */
[C---:B------:R-:W-:Y:S01]  /*13b10*/  FMUL.FTZ R91, R10.reuse, R91 ;  /* 0x0000005b0a5b7220 */ /* 0x040fe20000410000 */
[----:B------:R-:W-:Y:S01]  /*13b20*/  STS [R11], R124 ;  /* 0x0000007c0b007388 */ /* 0x000fe20000000800 */
[C---:B------:R-:W-:Y:S01]  /*13b30*/  FMUL.FTZ R90, R10.reuse, R90 ;  /* 0x0000005a0a5a7220 */ /* 0x040fe20000410000 */
[----:B------:R-:W-:Y:S01]  /*13b40*/  IADD3 R21, R13, R8, RZ ;  /* 0x000000080d157210 */ /* 0x000fe20007ffe0ff */
[C---:B------:R-:W-:Y:S01]  /*13b50*/  FMUL.FTZ R92, R9.reuse, R92 ;  /* 0x0000005c095c7220 */ /* 0x040fe20000410000 */
[----:B------:R-:W-:Y:S01]  /*13b60*/  STS [R11+0x400], R126 ;  /* 0x0004007e0b007388 */ /* 0x000fe20000000800 */
[----:B------:R-:W-:Y:S01]  /*13b70*/  FMUL.FTZ R93, R9, R93 ;  /* 0x0000005d095d7220 */ /* 0x000fe20000410000 */
[----:B------:R-:W-:Y:S01]  /*13b80*/  F2FP.PACK_AB R88, R89, R88 ;  /* 0x000000585958723e */ /* 0x000fe200000000ff */
[C---:B------:R-:W-:Y:S01]  /*13b90*/  FMUL.FTZ R95, R10.reuse, R95 ;  /* 0x0000005f0a5f7220 */ /* 0x040fe20000410000 */
[----:B------:R-:W-:Y:S01]  /*13ba0*/  F2FP.PACK_AB R90, R91, R90 ;  /* 0x0000005a5b5a723e */ /* 0x000fe200000000ff */
[C---:B------:R-:W-:Y:S01]  /*13bb0*/  FMUL.FTZ R94, R10.reuse, R94 ;  /* 0x0000005e0a5e7220 */ /* 0x040fe20000410000 */
[----:B------:R-:W-:Y:S01]  /*13bc0*/  STS [R13], R68 ;  /* 0x000000440d007388 */ /* 0x000fe20000000800 */
[----:B------:R-:W-:Y:S01]  /*13bd0*/  FMUL.FTZ R96, R9, R96 ;  /* 0x0000006009607220 */ /* 0x000fe20000410000 */
[----:B------:R-:W-:Y:S01]  /*13be0*/  IADD3 R23, R15, R8, RZ ;  /* 0x000000080f177210 */ /* 0x000fe20007ffe0ff */
[----:B------:R-:W-:Y:S01]  /*13bf0*/  FMUL.FTZ R97, R9, R97 ;  /* 0x0000006109617220 */ /* 0x000fe20000410000 */
[----:B------:R-:W-:Y:S01]  /*13c00*/  STS [R13+0x400], R70 ;  /* 0x000400460d007388 */ /* 0x000fe20000000800 */
[C---:B------:R-:W-:Y:S01]  /*13c10*/  FMUL.FTZ R99, R10.reuse, R99 ;  /* 0x000000630a637220 */ /* 0x040fe20000410000 */
[----:B------:R-:W-:Y:S01]  /*13c20*/  F2FP.PACK_AB R92, R93, R92 ;  /* 0x0000005c5d5c723e */ /* 0x000fe200000000ff */
        /* <DEDUP_REMOVED lines=38> */
[----:B------:R-:W-:Y:S01]  /*13e90*/  FMUL.FTZ R112, R9, R112 ;  /* 0x0000007009707220 */ /* 0x000fe20000410000 */
[----:B------:R-:W-:Y:S01]  /*13ea0*/  STS [R23+0x400], R90 ;  /* 0x0004005a17007388 */ /* 0x000fe20000000800 */
[C---:B------:R-:W-:Y:S01]  /*13eb0*/  FMUL.FTZ R119, R10.reuse, R119 ;  /* 0x000000770a777220 */ /* 0x040fe20000410000 */
[----:B------:R-:W-:Y:S01]  /*13ec0*/  F2FP.PACK_AB R122, R123, R122 ;  /* 0x0000007a7b7a723e */ /* 0x000fe200000000ff */
[C---:B------:R-:W-:Y:S01]  /*13ed0*/  FMUL.FTZ R118, R10.reuse, R118 ;  /* 0x000000760a767220 */ /* 0x040fe20000410000 */
[----:B------:R-:W-:Y:S01]  /*13ee0*/  STS [R7+0x2000], R92 ;  /* 0x0020005c07007388 */ /* 0x000fe20000000800 */
[C---:B------:R-:W-:Y:S01]  /*13ef0*/  FMUL.FTZ R115, R10.reuse, R115 ;  /* 0x000000730a737220 */ /* 0x040fe20000410000 */
[----:B------:R-:W-:Y:S01]  /*13f00*/  F2FP.PACK_AB R116, R117, R116 ;  /* 0x000000747574723e */ /* 0x000fe200000000ff */
[----:B------:R-:W-:Y:S01]  /*13f10*/  FMUL.FTZ R9, R9, R113 ;  /* 0x0000007109097220 */ /* 0x000fe20000410000 */
[----:B------:R1:W-:Y:S01]  /*13f20*/  STS [R7+0x2400], R94 ;  /* 0x0024005e07007388 */ /* 0x0003e20000000800 */
[----:B------:R-:W-:Y:S01]  /*13f30*/  FMUL.FTZ R10, R10, R114 ;  /* 0x000000720a0a7220 */ /* 0x000fe20000410000 */
[----:B------:R-:W-:Y:S01]  /*13f40*/  F2FP.PACK_AB R118, R119, R118 ;  /* 0x000000767776723e */ /* 0x000fe200000000ff */
[----:B------:R-:W2:Y:S01]  /*13f50*/  @P4 MUFU.LG2 R8, R6 ;  /* 0x0000000600084308 */ /* 0x000ea20000000c00 */
[----:B------:R3:W-:Y:S01]  /*13f60*/  STS [R11+0x2000], R96 ;  /* 0x002000600b007388 */ /* 0x0007e20000000800 */
[----:B------:R-:W-:-:S02]  /*13f70*/  F2FP.PACK_AB R9, R9, R112 ;  /* 0x000000700909723e */ /* 0x000fc400000000ff */
[----:B------:R-:W-:Y:S01]  /*13f80*/  F2FP.PACK_AB R10, R115, R10 ;  /* 0x0000000a730a723e */ /* 0x000fe200000000ff */
[----:B------:R3:W-:Y:S01]  /*13f90*/  STS [R11+0x2400], R98 ;  /* 0x002400620b007388 */ /* 0x0007e20000000800 */
[----:B------:R-:W-:Y:S02]  /*13fa0*/  ISETP.NE.AND P0, PT, RZ, UR4, PT ;  /* 0x00000004ff007c0c */ /* 0x000fe4000bf05270 */
[----:B------:R-:W1:Y:S01]  /*13fb0*/  @P3 MUFU.LG2 R5, R5 ;  /* 0x0000000500053308 */ /* 0x000e620000000c00 */
[----:B------:R3:W-:Y:S01]  /*13fc0*/  STS [R13+0x2000], R100 ;  /* 0x002000640d007388 */ /* 0x0007e20000000800 */
[----:B------:R-:W-:-:S03]  /*13fd0*/  MOV R0, 0x7f800000 ;  /* 0x7f80000000007802 */ /* 0x000fc60000000f00 */
[----:B------:R3:W-:Y:S01]  /*13fe0*/  STS [R13+0x2400], R102 ;  /* 0x002400660d007388 */ /* 0x0007e20000000800 */
[----:B--2---:R-:W-:-:S03]  /*13ff0*/  @P4 FMUL.FTZ R8, R8, 0.69314718246459960938 ;  /* 0x3f31721808084820 */ /* 0x004fc60000410000 */
[----:B------:R3:W-:Y:S01]  /*14000*/  STS [R15+0x2000], R104 ;  /* 0x002000680f007388 */ /* 0x0007e20000000800 */
[----:B------:R-:W-:Y:S01]  /*14010*/  MOV R6, 0x7f800000 ;  /* 0x7f80000000067802 */ /* 0x000fe20000000f00 */
[----:B------:R-:W-:Y:S02]  /*14020*/  @P4 FFMA.FTZ R0, R133, c[0x0][0x238], R8 ;  /* 0x00008e0085004a23 */ /* 0x000fe40000010008 */
[----:B------:R3:W-:Y:S01]  /*14030*/  STS [R15+0x2400], R106 ;  /* 0x0024006a0f007388 */ /* 0x0007e20000000800 */
[----:B-1----:R-:W-:-:S03]  /*14040*/  @P3 FMUL.FTZ R7, R5, 0.69314718246459960938 ;  /* 0x3f31721805073820 */ /* 0x002fc60000410000 */
[----:B------:R3:W-:Y:S01]  /*14050*/  STS [R17+0x2000], R108 ;  /* 0x0020006c11007388 */ /* 0x0007e20000000800 */
[----:B------:R-:W-:-:S03]  /*14060*/  @P3 FFMA.FTZ R6, R132, c[0x0][0x238], R7 ;  /* 0x00008e0084063a23 */ /* 0x000fc60000010007 */
[----:B------:R3:W-:Y:S04]  /*14070*/  STS [R17+0x2400], R110 ;  /* 0x0024006e11007388 */ /* 0x0007e80000000800 */
[----:B------:R3:W-:Y:S04]  /*14080*/  STS [R19+0x2000], R120 ;  /* 0x0020007813007388 */ /* 0x0007e80000000800 */
[----:B------:R3:W-:Y:S04]  /*14090*/  STS [R19+0x2400], R122 ;  /* 0x0024007a13007388 */ /* 0x0007e80000000800 */
[----:B------:R3:W-:Y:S04]  /*140a0*/  STS [R21+0x2000], R116 ;  /* 0x0020007415007388 */ /* 0x0007e80000000800 */
[----:B------:R3:W-:Y:S04]  /*140b0*/  STS [R21+0x2400], R118 ;  /* 0x0024007615007388 */ /* 0x0007e80000000800 */
[----:B------:R3:W-:Y:S04]  /*140c0*/  STS [R23+0x2000], R9 ;  /* 0x0020000917007388 */ /* 0x0007e80000000800 */
[----:B------:R3:W-:Y:S01]  /*140d0*/  STS [R23+0x2400], R10 ;  /* 0x0024000a17007388 */ /* 0x0007e20000000800 */
[----:B------:R-:W-:Y:S05]  /*140e0*/  @!P0 BRA `(.L_x_2466) ;  /* 0x0000007000008947 */ /* 0x000fea0003800000 */
[----:B------:R-:W1:Y:S01]  /*140f0*/  S2R R5, SR_CTAID.Y ;  /* 0x0000000000057919 */ /* 0x000e620000002600 */
[----:B------:R-:W-:-:S03]  /*14100*/  ISETP.NE.AND P0, PT, R218, -0x1, PT ;  /* 0xffffffffda00780c */ /* 0x000fc60003f05270 */
[----:B------:R-:W2:Y:S01]  /*14110*/  S2R R40, SR_CTAID.Z ;  /* 0x0000000000287919 */ /* 0x000ea20000002700 */
[----:B-1----:R-:W-:-:S05]  /*14120*/  IMAD R7, R5, c[0x0][0x214], RZ ;  /* 0x0000850005077a24 */ /* 0x002fca00078e02ff */
[----:B------:R-:W-:-:S05]  /*14130*/  SEL R7, R7, R218, !P0 ;  /* 0x000000da07077207 */ /* 0x000fca0004000000 */
[----:B--2---:R-:W-:Y:S01]  /*14140*/  IMAD R7, R40, c[0x0][0x234], R7 ;  /* 0x00008d0028077a24 */ /* 0x004fe200078e0207 */
[----:B------:R-:W-:Y:S05]  /*14150*/  BRA `(.L_x_2467) ;  /* 0x0000004000007947 */ /* 0x000fea0003800000 */
.L_x_2466:
[----:B------:R-:W1:Y:S04]  /*14160*/  S2R R40, SR_CTAID.Z ;  /* 0x0000000000287919 */ /* 0x000e680000002700 */
[----:B------:R-:W1:Y:S02]  /*14170*/  S2R R5, SR_CTAID.Y ;  /* 0x0000000000057919 */ /* 0x000e640000002600 */
[----:B-1----:R-:W-:-:S04]  /*14180*/  IMAD R7, R5, c[0x0][0x1c0], R40 ;  /* 0x0000700005077a24 */ /* 0x002fc800078e0228 */
[----:B------:R-:W-:Y:S02]  /*14190*/  IMAD R7, R7, c[0x0][0x214], RZ ;  /* 0x0000850007077a24 */ /* 0x000fe400078e02ff */
.L_x_2467:
[----:B------:R-:W-:Y:S01]  /*141a0*/  BAR.SYNC.DEFER_BLOCKING 0x0 ;  /* 0x0000000000007b1d */ /* 0x000fe20000010000 */
[----:B------:R-:W-:Y:S01]  /*141b0*/  LOP3.LUT R41, R2, 0xffffffe0, RZ, 0xc0, !PT ;  /* 0xffffffe002297812 */ /* 0x000fe200078ec0ff */
[C---:B------:R-:W-:Y:S01]  /*141c0*/  IMAD.WIDE.U32 R42, R218.reuse, c[0x0][0x1e8], RZ ;  /* 0x00007a00da2a7a25 */ /* 0x040fe200078e00ff */
[----:B------:R-:W-:Y:S02]  /*141d0*/  SHF.R.S32.HI R2, RZ, 0x1f, R5 ;  /* 0x0000001fff027819 */ /* 0x000fe40000011405 */
[----:B------:R-:W-:Y:S01]  /*141e0*/  IADD3 R41, -R41, R4, RZ ;  /* 0x0000000429297210 */ /* 0x000fe20007ffe1ff */
[----:B------:R-:W-:Y:S01]  /*141f0*/  IMAD.WIDE.U32 R44, R5, c[0x0][0x1e0], RZ ;  /* 0x00007800052c7a25 */ /* 0x000fe200078e00ff */
[----:B------:R-:W-:Y:S01]  /*14200*/  ISETP.NE.AND P0, PT, R218, -0x1, PT ;  /* 0xffffffffda00780c */ /* 0x000fe20003f05270 */
[----:B------:R-:W-:Y:S01]  /*14210*/  BSSY B0, `(.L_x_2468) ;  /* 0x000001d000007945 */ /* 0x000fe20003800000 */
[----:B------:R-:W-:Y:S01]  /*14220*/  LOP3.LUT P1, RZ, R41, 0x3, RZ, 0xc0, !PT ;  /* 0x0000000329ff7812 */ /* 0x000fe2000782c0ff */
[----:B------:R-:W-:Y:S01]  /*14230*/  IMAD R2, R2, c[0x0][0x1e0], RZ ;  /* 0x0000780002027a24 */ /* 0x000fe200078e02ff */
[----:B------:R-:W-:Y:S01]  /*14240*/  LEA R213, R212, R213, 0x4 ;  /* 0x000000d5d4d57211 */ /* 0x000fe200078e20ff */
[----:B------:R-:W-:-:S02]  /*14250*/  IMAD R218, R218, c[0x0][0x1ec], R43 ;  /* 0x00007b00dada7a24 */ /* 0x000fc400078e022b */
[----:B------:R-:W-:Y:S01]  /*14260*/  IMAD R2, R5, c[0x0][0x1e4], R2 ;  /* 0x0000790005027a24 */ /* 0x000fe200078e0202 */
[----:B------:R-:W-:-:S05]  /*14270*/  SEL R5, R44, R42, !P0 ;  /* 0x0000002a2c057207 */ /* 0x000fca0004000000 */
[----:B------:R-:W-:Y:S01]  /*14280*/  @!P0 IADD3 R218, R45, R2, RZ ;  /* 0x000000022dda8210 */ /* 0x000fe20007ffe0ff */
[----:B------:R1:W2:Y:S04]  /*14290*/  LDS.128 R32, [R216] ;  /* 0x00000000d8207984 */ /* 0x0002a80000000c00 */
[----:B------:R1:W4:Y:S04]  /*142a0*/  LDS.128 R28, [R216+0x800] ;  /* 0x00080000d81c7984 */ /* 0x0003280000000c00 */
[----:B------:R1:W3:Y:S04]  /*142b0*/  LDS.128 R24, [R216+0x1000] ;  /* 0x00100000d8187984 */ /* 0x0002e80000000c00 */
[----:B---3--:R1:W3:Y:S04]  /*142c0*/  LDS.128 R20, [R216+0x1800] ;  /* 0x00180000d8147984 */ /* 0x0082e80000000c00 */
[----:B------:R1:W1:Y:S04]  /*142d0*/  LDS.128 R16, [R216+0x2000] ;  /* 0x00200000d8107984 */ /* 0x0002680000000c00 */
[----:B------:R1:W1:Y:S04]  /*142e0*/  LDS.128 R12, [R216+0x2800] ;  /* 0x00280000d80c7984 */ /* 0x0002680000000c00 */
[----:B------:R1:W1:Y:S04]  /*142f0*/  LDS.128 R8, [R216+0x3000] ;  /* 0x00300000d8087984 */ /* 0x0002680000000c00 */
[----:B------:R1:W1:Y:S01]  /*14300*/  LDS.128 R36, [R216+0x3800] ;  /* 0x00380000d8247984 */ /* 0x0002620000000c00 */
[----:B------:R-:W-:Y:S05]  /*14310*/  @P1 BRA `(.L_x_2469) ;  /* 0x000000c000001947 */ /* 0x000fea0003800000 */
[----:B------:R-:W5:Y:S01]  /*14320*/  S2R R2, SR_CTAID.X ;  /* 0x0000000000027919 */ /* 0x000f620000002500 */
[C---:B------:R-:W-:Y:S01]  /*14330*/  ISETP.GE.AND P2, PT, R213.reuse, R208, PT ;  /* 0x000000d0d500720c */ /* 0x040fe20003f46270 */
[----:B-----5:R-:W-:Y:S01]  /*14340*/  IMAD R2, R2, 0x40, R7 ;  /* 0x0000004002027824 */ /* 0x020fe200078e0207 */
[----:B------:R-:W-:-:S04]  /*14350*/  IADD3 R7, R213, 0x8, RZ ;  /* 0x00000008d5077810 */ /* 0x000fc80007ffe0ff */
[----:B------:R-:W-:Y:S02]  /*14360*/  SHF.R.S32.HI R42, RZ, 0x1f, R2 ;  /* 0x0000001fff2a7819 */ /* 0x000fe40000011402 */
[----:B------:R-:W-:Y:S02]  /*14370*/  IADD3 R2, P0, R213, R2, RZ ;  /* 0x00000002d5027210 */ /* 0x000fe40007f1e0ff */
[----:B------:R-:W-:Y:S02]  /*14380*/  ISETP.GE.AND P1, PT, R7, R208, PT ;  /* 0x000000d00700720c */ /* 0x000fe40003f26270 */
[----:B------:R-:W-:Y:S02]  /*14390*/  LEA.HI.X.SX32 R213, R213, R42, 0x1, P0 ;  /* 0x0000002ad5d57211 */ /* 0x000fe400000f0eff */
[----:B------:R-:W-:-:S04]  /*143a0*/  LEA R42, P0, R2, c[0x0][0x200], 0x2 ;  /* 0x00008000022a7a11 */ /* 0x000fc800078010ff */
[----:B------:R-:W-:-:S05]  /*143b0*/  LEA.HI.X R43, R2, c[0x0][0x204], R213, 0x2, P0 ;  /* 0x00008100022b7a11 */ /* 0x000fca00000f14d5 */
[----:B------:R4:W-:Y:S04]  /*143c0*/  @!P2 STG.E [R42.64], R0 ;  /* 0x000000002a00a986 */ /* 0x0009e8000c10190c */
[----:B------:R4:W-:Y:S02]  /*143d0*/  @!P1 STG.E [R42.64+0x20], R6 ;  /* 0x000020062a009986 */ /* 0x0009e4000c10190c */
.L_x_2469:
[----:B------:R-:W-:Y:S05]  /*143e0*/  BSYNC B0 ;  /* 0x0000000000007941 */ /* 0x000fea0003800000 */
.L_x_2468:
[----:B------:R-:W5:Y:S01]  /*143f0*/  S2R R2, SR_CTAID.X ;  /* 0x0000000000027919 */ /* 0x000f620000002500 */
[----:B------:R-:W-:Y:S01]  /*14400*/  LEA.HI R3, R3, R4, RZ, 0x3 ;  /* 0x0000000403037211 */ /* 0x000fe200078f18ff */
[----:B------:R-:W-:Y:S01]  /*14410*/  BSSY B0, `(.L_x_2470) ;  /* 0x000001c000007945 */ /* 0x000fe20003800000 */
[----:B----4-:R-:W-:Y:S02]  /*14420*/  SHF.R.S32.HI R0, RZ, 0x1f, R40 ;  /* 0x0000001fff007819 */ /* 0x010fe40000011428 */
[----:B------:R-:W-:Y:S01]  /*14430*/  SHF.R.S32.HI R3, RZ, 0x3, R3 ;  /* 0x00000003ff037819 */ /* 0x000fe20000011403 */
[----:B-----5:R-:W-:-:S04]  /*14440*/  IMAD.SHL.U32 R2, R2, 0x40, RZ ;  /* 0x0000004002027824 */ /* 0x020fc800078e00ff */
[----:B------:R-:W-:Y:S01]  /*14450*/  IMAD.WIDE.U32 R42, R2, c[0x0][0x1e8], R220 ;  /* 0x00007a00022a7a25 */ /* 0x000fe200078e00dc */
[----:B------:R-:W-:-:S04]  /*14460*/  SHF.R.S32.HI R7, RZ, 0x1f, R2 ;  /* 0x0000001fff077819 */ /* 0x000fc80000011402 */
[----:B------:R-:W-:Y:S01]  /*14470*/  IADD3 R6, P0, R5, R42, RZ ;  /* 0x0000002a05067210 */ /* 0x000fe20007f1e0ff */
[----:B------:R-:W-:Y:S02]  /*14480*/  IMAD R7, R7, c[0x0][0x1e8], RZ ;  /* 0x00007a0007077a24 */ /* 0x000fe400078e02ff */
[----:B------:R-:W-:Y:S02]  /*14490*/  IMAD R5, R0, c[0x0][0x1f0], RZ ;  /* 0x00007c0000057a24 */ /* 0x000fe400078e02ff */
[C---:B------:R-:W-:Y:S01]  /*144a0*/  IMAD R7, R2.reuse, c[0x0][0x1ec], R7 ;  /* 0x00007b0002077a24 */ /* 0x040fe200078e0207 */
[----:B------:R-:W-:Y:S01]  /*144b0*/  IADD3 R2, -R2, R217, RZ ;  /* 0x000000d902027210 */ /* 0x000fe20007ffe1ff */
[----:B------:R-:W-:-:S03]  /*144c0*/  IMAD R5, R40, c[0x0][0x1f4], R5 ;  /* 0x00007d0028057a24 */ /* 0x000fc600078e0205 */
[----:B------:R-:W-:Y:S02]  /*144d0*/  IADD3.X R7, R218, R43, R7, P0, !PT ;  /* 0x0000002bda077210 */ /* 0x000fe400007fe407 */
[----:B------:R-:W-:-:S03]  /*144e0*/  ISETP.GE.AND P0, PT, R3, R2, PT ;  /* 0x000000020300720c */ /* 0x000fc60003f06270 */
[----:B------:R-:W-:-:S04]  /*144f0*/  IMAD.WIDE.U32 R6, R40, c[0x0][0x1f0], R6 ;  /* 0x00007c0028067a25 */ /* 0x000fc800078e0006 */
        /* <DEDUP_REMOVED lines=13> */
.L_x_2471:
[----:B------:R-:W-:Y:S05]  /*145d0*/  BSYNC B0 ;  /* 0x0000000000007941 */ /* 0x000fea0003800000 */
.L_x_2470:
[----:B------:R-:W-:Y:S01]  /*145e0*/  IADD3 R5, R3, 0x10, RZ ;  /* 0x0000001003057810 */ /* 0x000fe20007ffe0ff */
[----:B------:R-:W-:Y:S03]  /*145f0*/  BSSY B0, `(.L_x_2472) ;  /* 0x0000011000007945 */ /* 0x000fe60003800000 */
[----:B------:R-:W-:-:S13]  /*14600*/  ISETP.GE.AND P0, PT, R5, R208, PT ;  /* 0x000000d00500720c */ /* 0x000fda0003f06270 */
[----:B------:R-:W-:Y:S05]  /*14610*/  @P0 BRA `(.L_x_2473) ;  /* 0x000000e000000947 */ /* 0x000fea0003800000 */
[----:B------:R-:W-:Y:S01]  /*14620*/  IADD3 R5, P0, R3, 0x10, RZ ;  /* 0x0000001003057810 */ /* 0x000fe20007f1e0ff */
[----:B-12---:R-:W-:Y:S01]  /*14630*/  IMAD.MOV.U32 R16, RZ, RZ, R6 ;  /* 0x000000ffff107224 */ /* 0x006fe200078e0006 */
        /* <DEDUP_REMOVED lines=12> */
.L_x_2473:
[----:B------:R-:W-:Y:S05]  /*14700*/  BSYNC B0 ;  /* 0x0000000000007941 */ /* 0x000fea0003800000 */
.L_x_2472:
        /* <DEDUP_REMOVED lines=18> */
.L_x_2475:
[----:B------:R-:W-:Y:S05]  /*14830*/  BSYNC B0 ;  /* 0x0000000000007941 */ /* 0x000fea0003800000 */
.L_x_2474:
[----:B-1----:R-:W-:-:S04]  /*14840*/  IADD3 R5, R3, 0x30, RZ ;  /* 0x0000003003057810 */ /* 0x002fc80007ffe0ff */
[----:B------:R-:W-:-:S13]  /*14850*/  ISETP.GE.AND P0, PT, R5, R208, PT ;  /* 0x000000d00500720c */ /* 0x000fda0003f06270 */
[----:B------:R-:W-:Y:S05]  /*14860*/  @P0 EXIT ;  /* 0x000000000000094d */ /* 0x000fea0003800000 */
[----:B------:R-:W-:Y:S01]  /*14870*/  IADD3 R3, P0, R3, 0x30, RZ ;  /* 0x0000003003037810 */ /* 0x000fe20007f1e0ff */
[----:B------:R-:W-:Y:S01]  /*14880*/  IMAD.MOV.U32 R4, RZ, RZ, R6 ;  /* 0x000000ffff047224 */ /* 0x000fe200078e0006 */
        /* <DEDUP_REMOVED lines=9> */
[----:B---3--:R1:W-:Y:S01]  /*14920*/  @!P0 STG.E.128 [R2.64], R20 ;  /* 0x0000001402008986 */ /* 0x0083e2000c101d0c */
[----:B------:R-:W-:-:S13]  /*14930*/  ISETP.GE.AND P0, PT, R209, c[0x0][0x220], PT ;  /* 0x00008800d1007a0c */ /* 0x000fda0003f06270 */
[----:B------:R-:W-:Y:S05]  /*14940*/  @P0 EXIT ;  /* 0x000000000000094d */ /* 0x000fea0003800000 */
[----:B------:R-:W-:Y:S01]  /*14950*/  STG.E.128 [R2.64+0x80], R36 ;  /* 0x0000802402007986 */ /* 0x000fe2000c101d0c */
[----:B------:R-:W-:Y:S05]  /*14960*/  EXIT ;  /* 0x000000000000794d */ /* 0x000fea0003800000 */
.L_x_2476:
        /* <DEDUP_REMOVED lines=9> */
.L_x_8232:


//--------------------- .text._ZN5flash24flash_fwd_splitkv_kernelI23Flash_fwd_kernel_traitsILi128ELi64ELi128ELi4ELb0ELb0EN7cutlass6half_tE19Flash_kernel_traitsILi128ELi64ELi128ELi4ES3_EELb1ELb0ELb1ELb0ELb0ELb1ELb0ELb0EEEvNS_16Flash_fwd_paramsE --------------------------
	.section	.text._ZN5flash24flash_fwd_splitkv_kernelI23Flash_fwd_kernel_traitsILi128ELi64ELi128ELi4ELb0ELb0EN7cutlass6half_tE19Flash_kernel_traitsILi128ELi64ELi128ELi4ES3_EELb1ELb0ELb1ELb0ELb0ELb1ELb0ELb0EEEvNS_16Flash_fwd_paramsE,"ax",@progbits
	.sectioninfo	@"SHI_REGISTERS=255"
	.align	128
        .global         _ZN5flash24flash_fwd_splitkv_kernelI23Flash_fwd_kernel_traitsILi128ELi64ELi128ELi4ELb0ELb0EN7cutlass6half_tE19Flash_kernel_traitsILi128ELi64ELi128ELi4ES3_EELb1ELb0ELb1ELb0ELb0ELb1ELb0ELb0EEEvNS_16Flash_fwd_paramsE
        .type           _ZN5flash24flash_fwd_splitkv_kernelI23Flash_fwd_kernel_traitsILi128ELi64ELi128ELi4ELb0ELb0EN7cutlass6half_tE19Flash_kernel_traitsILi128ELi64ELi128ELi4ES3_EELb1ELb0ELb1ELb0ELb0ELb1ELb0ELb0EEEvNS_16Flash_fwd_paramsE,@function
        .size           _ZN5flash24flash_fwd_splitkv_kernelI23Flash_fwd_kernel_traitsILi128ELi64ELi128ELi4ELb0ELb0EN7cutlass6half_tE19Flash_kernel_traitsILi128ELi64ELi128ELi4ES3_EELb1ELb0ELb1ELb0ELb0ELb1ELb0ELb0EEEvNS_16Flash_fwd_paramsE,(.L_x_8233 - _ZN5flash24flash_fwd_splitkv_kernelI23Flash_fwd_kernel_traitsILi128ELi64ELi128ELi4ELb0ELb0EN7cutlass6half_tE19Flash_kernel_traitsILi128ELi64ELi128ELi4ES3_EELb1ELb0ELb1ELb0ELb0ELb1ELb0ELb0EEEvNS_16Flash_fwd_paramsE)
        .other          _ZN5flash24flash_fwd_splitkv_kernelI23Flash_fwd_kernel_traitsILi128ELi64ELi128ELi4ELb0ELb0EN7cutlass6half_tE19Flash_kernel_traitsILi128ELi64ELi128ELi4ES3_EELb1ELb0ELb1ELb0ELb0ELb1ELb0ELb0EEEvNS_16Flash_fwd_paramsE,@"STO_CUDA_ENTRY STV_DEFAULT"
_ZN5flash24flash_fwd_splitkv_kernelI23Flash_fwd_kernel_traitsILi128ELi64ELi128ELi4ELb0ELb0EN7cutlass6half_tE19Flash_kernel_traitsILi128ELi64ELi128ELi4ES3_EELb1ELb0ELb1ELb0ELb0ELb1ELb0ELb0EEEvNS_16Flash_fwd_paramsE:
.text._ZN5flash24flash_fwd_splitkv_kernelI23Flash_fwd_kernel_traitsILi128ELi64ELi128ELi4ELb0ELb0EN7cutlass6half_tE19Flash_kernel_traitsILi128ELi64ELi128ELi4ES3_EELb1ELb0ELb1ELb0ELb0ELb1ELb0ELb0EEEvNS_16Flash_fwd_paramsE:
        /* <DEDUP_REMOVED lines=33> */
.L_x_2477:
[----:B-1-34-:R-:W-:Y:S02]  /*0210*/  MOV R0, c[0x0][0x218] ;  /* 0x0000860000007a02 */ /* 0x01afe40000000f00 */
.L_x_2478:
        /* <DEDUP_REMOVED lines=13> */
[----:B------:R-:W-:Y:S02]  /*02f0*/  IADD3 R0, -R218, 0xbf, R13 ;  /* 0x000000bfda007810 */ /* 0x000fe40007ffe10d */
        /* <DEDUP_REMOVED lines=8> */
[----:B------:R-:W-:Y:S01]  /*0380*/  LEA.HI R0, R0, R3, RZ, 0x7 ;  /* 0x0000000300007211 */ /* 0x000fe200078f38ff */
[----:B------:R-:W1:Y:S01]  /*0390*/  S2R R11, SR_TID.X ;  /* 0x00000000000b7919 */ /* 0x000e620000002100 */
        /* <DEDUP_REMOVED lines=11> */
[----:B------:R-:W-:Y:S02]  /*0450*/  IADD3 R218, -R13, R218, RZ ;  /* 0x000000da0dda7210 */ /* 0x000fe40007ffe1ff */
[----:B------:R-:W-:Y:S02]  /*0460*/  LOP3.LUT R0, R5, 0xfffffff8, RZ, 0xc0, !PT ;  /* 0xfffffff805007812 */ /* 0x000fe400078ec0ff */
[----:B------:R-:W-:-:S03]  /*0470*/  SHF.R.S32.HI R5, RZ, 0x3, R5 ;  /* 0x00000003ff057819 */ /* 0x000fc60000011405 */
[----:B------:R-:W-:Y:S01]  /*0480*/  IMAD.IADD R11, R11, 0x1, -R0 ;  /* 0x000000010b0b7824 */ /* 0x000fe200078e0a00 */
[----:B------:R-:W-:Y:S01]  /*0490*/  SHF.R.S32.HI R0, RZ, 0x1f, R13 ;  /* 0x0000001fff007819 */ /* 0x000fe2000001140d */
[----:B------:R-:W-:Y:S01]  /*04a0*/  @P0 IMAD.WIDE.U32 R8, R219, c[0x0][0x1e8], RZ ;  /* 0x00007a00db080a25 */ /* 0x000fe200078e00ff */
[----:B------:R-:W-:Y:S02]  /*04b0*/  @!P0 SHF.R.S32.HI R7, RZ, 0x1f, R24 ;  /* 0x0000001fff078819 */ /* 0x000fe40000011418 */
        /* <DEDUP_REMOVED lines=8> */
[----:B------:R-:W-:Y:S02]  /*0540*/  IMAD R0, R0, c[0x0][0x1e8], RZ ;  /* 0x00007a0000007a24 */ /* 0x000fe400078e02ff */
        /* <DEDUP_REMOVED lines=27> */
.L_x_2481:
[----:B------:R-:W-:Y:S05]  /*0700*/  BSYNC B0 ;  /* 0x0000000000007941 */ /* 0x000fea0003800000 */
.L_x_2480:
[----:B------:R-:W-:Y:S01]  /*0710*/  IADD3 R13, R5, 0x10, RZ ;  /* 0x00000010050d7810 */ /* 0x000fe20007ffe0ff */
        /* <DEDUP_REMOVED lines=17> */
.L_x_2483:
[----:B------:R-:W-:Y:S05]  /*0830*/  BSYNC B0 ;  /* 0x0000000000007941 */ /* 0x000fea0003800000 */
.L_x_2482:
        /* <DEDUP_REMOVED lines=18> */
.L_x_2485:
[----:B------:R-:W-:Y:S05]  /*0960*/  BSYNC B0 ;  /* 0x0000000000007941 */ /* 0x000fea0003800000 */
.L_x_2484:
        /* <DEDUP_REMOVED lines=17> */
.L_x_2487:
[----:B------:R-:W-:Y:S05]  /*0a80*/  BSYNC B0 ;  /* 0x0000000000007941 */ /* 0x000fea0003800000 */
.L_x_2486:
        /* <DEDUP_REMOVED lines=19> */
.L_x_2479:
        /* <DEDUP_REMOVED lines=40> */
[----:B------:R-:W-:-:S13]  /*0e40*/  ISETP.GE.U32.AND P3, PT, R3, R136, PT ;  /* 0x000000880300720c */ /* 0x000fda0003f66070 */
[----:B------:R-:W-:-:S04]  /*0e50*/  @P3 IADD3 R2, R2, 0x1, RZ ;  /* 0x0000000102023810 */ /* 0x000fc80007ffe0ff */
[----:B------:R-:W-:-:S05]  /*0e60*/  MOV R3, R2 ;  /* 0x0000000200037202 */ /* 0x000fca0000000f00 */
[----:B------:R-:W-:Y:S01]  /*0e70*/  @!P1 IMAD.MOV R3, RZ, RZ, -R3 ;  /* 0x000000ffff039224 */ /* 0x000fe200078e0a03 */
[----:B------:R-:W-:-:S05]  /*0e80*/  @!P2 LOP3.LUT R3, RZ, c[0x0][0x2d0], RZ, 0x33, !PT ;  /* 0x0000b400ff03aa12 */ /* 0x000fca00078e33ff */
[----:B------:R-:W-:-:S05]  /*0e90*/  IMAD.WIDE R16, R3, 0x4, R226 ;  /* 0x0000000403107825 */ /* 0x000fca00078e02e2 */
        /* <DEDUP_REMOVED lines=26> */
[----:B------:R-:W-:Y:S02]  /*1040*/  @!P1 IMAD.MOV R20, RZ, RZ, -R20 ;  /* 0x000000ffff149224 */ /* 0x000fe400078e0a14 */
[----:B------:R-:W-:-:S08]  /*1050*/  IMAD R2, R25, c[0x0][0x19c], R2 ;  /* 0x0000670019027a24 */ /* 0x000fd000078e0202 */
[----:B------:R-:W-:Y:S02]  /*1060*/  @!P2 LOP3.LUT R20, RZ, c[0x0][0x1c8], RZ, 0x33, !PT ;  /* 0x00007200ff14aa12 */ /* 0x000fe400078e33ff */
[----:B--2---:R-:W-:Y:S01]  /*1070*/  SHF.R.S32.HI R21, RZ, 0x1f, R0 ;  /* 0x0000001fff157819 */ /* 0x004fe20000011400 */
[----:B------:R-:W-:-:S04]  /*1080*/  IMAD.WIDE.U32 R14, R0, c[0x0][0x180], RZ ;  /* 0x00006000000e7a25 */ /* 0x000fc800078e00ff */
[C---:B------:R-:W-:Y:S02]  /*1090*/  IMAD R3, R21.reuse, c[0x0][0x180], RZ ;  /* 0x0000600015037a24 */ /* 0x040fe400078e02ff */
[----:B------:R-:W-:Y:S02]  /*10a0*/  IMAD R21, R21, c[0x0][0x188], RZ ;  /* 0x0000620015157a24 */ /* 0x000fe400078e02ff */
[C---:B------:R-:W-:Y:S02]  /*10b0*/  IMAD R3, R0.reuse, c[0x0][0x184], R3 ;  /* 0x0000610000037a24 */ /* 0x040fe400078e0203 */
[C---:B------:R-:W-:Y:S02]  /*10c0*/  IMAD R21, R0.reuse, c[0x0][0x18c], R21 ;  /* 0x0000630000157a24 */ /* 0x040fe400078e0215 */
[----:B------:R-:W-:Y:S01]  /*10d0*/  IMAD.WIDE.U32 R30, R0, c[0x0][0x188], RZ ;  /* 0x00006200001e7a25 */ /* 0x000fe200078e00ff */
[----:B------:R-:W-:-:S04]  /*10e0*/  IADD3 R15, R15, R3, RZ ;  /* 0x000000030f0f7210 */ /* 0x000fc80007ffe0ff */
[----:B------:R-:W-:Y:S01]  /*10f0*/  IADD3 R21, R31, R21, RZ ;  /* 0x000000151f157210 */ /* 0x000fe20007ffe0ff */
[----:B------:R-:W-:Y:S01]  /*1100*/  IMAD.WIDE.U32 R16, R25, c[0x0][0x198], R14 ;  /* 0x0000660019107a25 */ /* 0x000fe200078e000e */
[----:B------:R-:W-:-:S03]  /*1110*/  SHF.R.S32.HI R15, RZ, 0x1f, R20 ;  /* 0x0000001fff0f7819 */ /* 0x000fc60000011414 */
[----:B------:R-:W-:Y:S02]  /*1120*/  IMAD.IADD R17, R17, 0x1, R2 ;  /* 0x0000000111117824 */ /* 0x000fe400078e0202 */
[----:B------:R-:W-:Y:S02]  /*1130*/  IMAD R3, R15, c[0x0][0x1b0], RZ ;  /* 0x00006c000f037a24 */ /* 0x000fe400078e02ff */
[----:B------:R-:W-:-:S04]  /*1140*/  IMAD.WIDE.U32 R22, R20, c[0x0][0x1b0], R16 ;  /* 0x00006c0014167a25 */ /* 0x000fc800078e0010 */
[----:B------:R-:W-:-:S04]  /*1150*/  IMAD R3, R20, c[0x0][0x1b4], R3 ;  /* 0x00006d0014037a24 */ /* 0x000fc800078e0203 */
[----:B------:R-:W-:Y:S01]  /*1160*/  IMAD.IADD R23, R23, 0x1, R3 ;  /* 0x0000000117177824 */ /* 0x000fe200078e0203 */
[----:B------:R-:W-:Y:S05]  /*1170*/  BRA `(.L_x_2489) ;  /* 0x0000044000007947 */ /* 0x000fea0003800000 */
.L_x_2488:
        /* <DEDUP_REMOVED lines=17> */
.L_x_2490:
[----:B------:R-:W-:Y:S01]  /*1290*/  IABS R8, c[0x0][0x1c8] ;  /* 0x0000720000087a13 */ /* 0x000fe20000000000 */
[----:B------:R-:W-:Y:S01]  /*12a0*/  IMAD.MOV.U32 R17, RZ, RZ, R3 ;  /* 0x000000ffff117224 */ /* 0x000fe200078e0003 */
[----:B------:R-:W-:Y:S02]  /*12b0*/  LEA R25, R135, 0xffffff80, 0x7 ;  /* 0xffffff8087197811 */ /* 0x000fe400078e38ff */
[----:B------:R-:W1:Y:S01]  /*12c0*/  I2F.RP R10, R8 ;  /* 0x00000008000a7306 */ /* 0x000e620000209400 */
[----:B------:R-:W-:Y:S02]  /*12d0*/  MOV R16, R6 ;  /* 0x0000000600107202 */ /* 0x000fe40000000f00 */
[----:B------:R-:W-:-:S03]  /*12e0*/  @P4 IADD3 R21, R2, R21, RZ ;  /* 0x0000001502154210 */ /* 0x000fc60007ffe0ff */
[----:B------:R-:W-:-:S04]  /*12f0*/  IMAD.WIDE.U32 R16, R25, c[0x0][0x198], R16 ;  /* 0x0000660019107a25 */ /* 0x000fc800078e0010 */
[----:B------:R-:W-:-:S04]  /*1300*/  @P4 IMAD.WIDE.U32 R30, R21, c[0x0][0x1a0], RZ ;  /* 0x00006800151e4a25 */ /* 0x000fc800078e00ff */
[----:B------:R-:W-:Y:S01]  /*1310*/  @P4 IMAD R21, R21, c[0x0][0x1a4], R31 ;  /* 0x0000690015154a24 */ /* 0x000fe200078e021f */
        /* <DEDUP_REMOVED lines=42> */
.L_x_2489:
[----:B------:R-:W-:Y:S01]  /*15c0*/  ISETP.NE.AND P1, PT, R219, -0x1, PT ;  /* 0xffffffffdb00780c */ /* 0x000fe20003f25270 */
[----:B------:R-:W-:Y:S01]  /*15d0*/  IMAD R15, R15, c[0x0][0x1b8], RZ ;  /* 0x00006e000f0f7a24 */ /* 0x000fe200078e02ff */
[----:B------:R-:W-:Y:S01]  /*15e0*/  SHF.R.S32.HI R26, RZ, 0x1f, R11 ;  /* 0x0000001fff1a7819 */ /* 0x000fe2000001140b */
[----:B------:R-:W-:Y:S01]  /*15f0*/  IMAD.IADD R209, R218, 0x1, -R13 ;  /* 0x00000001dad17824 */ /* 0x000fe200078e0a0d */
[----:B------:R-:W-:Y:S01]  /*1600*/  SHF.R.S32.HI R29, RZ, 0x1f, R28 ;  /* 0x0000001fff1d7819 */ /* 0x000fe2000001141c */
[----:B------:R-:W-:Y:S01]  /*1610*/  BSSY B0, `(.L_x_2491) ;  /* 0x000005b000007945 */ /* 0x000fe20003800000 */
[CC--:B------:R-:W-:Y:S02]  /*1620*/  LEA.HI R224, R26.reuse, R11.reuse, RZ, 0x3 ;  /* 0x0000000b1ae07211 */ /* 0x0c0fe400078f18ff */
[----:B------:R-:W-:Y:S02]  /*1630*/  LEA.HI R8, R26, R11, RZ, 0x6 ;  /* 0x0000000b1a087211 */ /* 0x000fe400078f30ff */
[----:B-----5:R-:W-:-:S02]  /*1640*/  LOP3.LUT R0, R224, 0xfffffff8, RZ, 0xc0, !PT ;  /* 0xfffffff8e0007812 */ /* 0x020fc400078ec0ff */
[----:B------:R-:W-:Y:S01]  /*1650*/  SHF.R.S32.HI R224, RZ, 0x3, R224 ;  /* 0x00000003ffe07819 */ /* 0x000fe200000114e0 */
[----:B------:R-:W-:Y:S01]  /*1660*/  @P1 IMAD.WIDE.U32 R2, R219, c[0x0][0x190], RZ ;  /* 0x00006400db021a25 */ /* 0x000fe200078e00ff */
[----:B------:R-:W-:Y:S02]  /*1670*/  @!P1 SHF.R.S32.HI R17, RZ, 0x1f, R24 ;  /* 0x0000001fff119819 */ /* 0x000fe40000011418 */
[----:B------:R-:W-:Y:S01]  /*1680*/  SHF.R.S32.HI R225, RZ, 0x1f, R224 ;  /* 0x0000001fffe17819 */ /* 0x000fe200000114e0 */
[----:B------:R-:W-:Y:S01]  /*1690*/  @!P1 IMAD.WIDE.U32 R18, R24, c[0x0][0x178], RZ ;  /* 0x00005e0018129a25 */ /* 0x000fe200078e00ff */
[----:B------:R-:W-:-:S03]  /*16a0*/  SHF.L.U32 R8, R8, 0x3, RZ ;  /* 0x0000000308087819 */ /* 0x000fc600000006ff */
[----:B------:R-:W-:Y:S02]  /*16b0*/  @!P1 IMAD R17, R17, c[0x0][0x178], RZ ;  /* 0x00005e0011119a24 */ /* 0x000fe400078e02ff */
[----:B------:R-:W-:Y:S02]  /*16c0*/  @P1 IMAD R3, R219, c[0x0][0x194], R3 ;  /* 0x00006500db031a24 */ /* 0x000fe400078e0203 */
[----:B------:R-:W-:Y:S01]  /*16d0*/  @!P1 IMAD R4, R24, c[0x0][0x17c], R17 ;  /* 0x00005f0018049a24 */ /* 0x000fe200078e0211 */
[-C--:B------:R-:W-:Y:S01]  /*16e0*/  LEA.HI R17, R26, R11.reuse, RZ, 0x4 ;  /* 0x0000000b1a117211 */ /* 0x080fe200078f20ff */
[----:B------:R-:W-:Y:S01]  /*16f0*/  IMAD.SHL.U32 R217, R224, 0x40, RZ ;  /* 0x00000040e0d97824 */ /* 0x000fe200078e00ff */
[----:B------:R-:W-:Y:S01]  /*1700*/  LEA.HI R26, R26, R11, RZ, 0x5 ;  /* 0x0000000b1a1a7211 */ /* 0x000fe200078f28ff */
[----:B------:R-:W-:Y:S02]  /*1710*/  @!P1 IMAD.IADD R3, R19, 0x1, R4 ;  /* 0x0000000113039824 */ /* 0x000fe400078e0204 */
[----:B------:R-:W-:Y:S01]  /*1720*/  IMAD.IADD R19, R11, 0x1, -R0 ;  /* 0x000000010b137824 */ /* 0x000fe200078e0a00 */
[----:B------:R-:W-:Y:S01]  /*1730*/  LOP3.LUT R217, R217, 0x1c0, RZ, 0xc0, !PT ;  /* 0x000001c0d9d97812 */ /* 0x000fe200078ec0ff */
[----:B------:R-:W-:Y:S01]  /*1740*/  @!P1 IMAD.MOV.U32 R2, RZ, RZ, R18 ;  /* 0x000000ffff029224 */ /* 0x000fe200078e0012 */
[----:B------:R-:W-:Y:S01]  /*1750*/  LOP3.LUT R0, R17, 0xfffffff0, RZ, 0xc0, !PT ;  /* 0xfffffff011007812 */ /* 0x000fe200078ec0ff */
[----:B------:R-:W-:Y:S01]  /*1760*/  IMAD R185, R225, c[0x0][0x198], RZ ;  /* 0x00006600e1b97a24 */ /* 0x000fe200078e02ff */
[----:B------:R-:W-:Y:S01]  /*1770*/  SHF.L.U32 R220, R19, 0x3, RZ ;  /* 0x0000000313dc7819 */ /* 0x000fe200000006ff */
[----:B------:R-:W-:-:S03]  /*1780*/  IMAD.WIDE R32, R33, 0x40, R224 ;  /* 0x0000004021207825 */ /* 0x000fc600078e02e0 */
[--C-:B------:R-:W-:Y:S01]  /*1790*/  LOP3.LUT R4, R217, 0x38, R220.reuse, 0xf8, !PT ;  /* 0x00000038d9047812 */ /* 0x100fe200078ef8dc */
[----:B------:R-:W-:Y:S01]  /*17a0*/  IMAD R185, R224, c[0x0][0x19c], R185 ;  /* 0x00006700e0b97a24 */ /* 0x000fe200078e02b9 */
[----:B------:R-:W-:Y:S02]  /*17b0*/  SHF.R.U32.HI R217, RZ, 0x3, R217 ;  /* 0x00000003ffd97819 */ /* 0x000fe400000116d9 */
[----:B------:R-:W-:Y:S02]  /*17c0*/  IADD3 R30, P1, R220, R30, RZ ;  /* 0x0000001edc1e7210 */ /* 0x000fe40007f3e0ff */
[----:B------:R-:W-:Y:S01]  /*17d0*/  LOP3.LUT R217, R4, R217, RZ, 0x3c, !PT ;  /* 0x000000d904d97212 */ /* 0x000fe200078e3cff */
[----:B------:R-:W-:Y:S01]  /*17e0*/  IMAD R4, R20, c[0x0][0x1bc], R15 ;  /* 0x00006f0014047a24 */ /* 0x000fe200078e020f */
[----:B------:R-:W-:Y:S01]  /*17f0*/  SHF.R.S32.HI R221, RZ, 0x1f, R220 ;  /* 0x0000001fffdd7819 */ /* 0x000fe200000114dc */
[----:B------:R-:W-:Y:S01]  /*1800*/  IMAD.IADD R15, R11, 0x1, -R0 ;  /* 0x000000010b0f7824 */ /* 0x000fe200078e0a00 */
[----:B------:R-:W-:-:S02]  /*1810*/  IADD3 R22, P2, R220, R22, RZ ;  /* 0x00000016dc167210 */ /* 0x000fc40007f5e0ff */
[----:B------:R-:W-:Y:S01]  /*1820*/  LOP3.LUT R217, R217, 0xfffffe00, R8, 0xf8, !PT ;  /* 0xfffffe00d9d97812 */ /* 0x000fe200078ef808 */
[C---:B------:R-:W-:Y:S01]  /*1830*/  IMAD.X R31, R221.reuse, 0x1, R21, P1 ;  /* 0x00000001dd1f7824 */ /* 0x040fe200008e0615 */
[----:B------:R-:W-:Y:S01]  /*1840*/  SHF.R.S32.HI R0, RZ, 0x1f, R15 ;  /* 0x0000001fff007819 */ /* 0x000fe2000001140f */
[----:B------:R-:W-:Y:S01]  /*1850*/  IMAD.X R23, R221, 0x1, R23, P2 ;  /* 0x00000001dd177824 */ /* 0x000fe200010e0617 */
[----:B------:R-:W-:Y:S01]  /*1860*/  IADD3 R38, P1, R224, R25, RZ ;  /* 0x00000019e0267210 */ /* 0x000fe20007f3e0ff */
[----:B------:R-:W-:Y:S01]  /*1870*/  IMAD.WIDE.U32 R20, R20, c[0x0][0x1b8], R30 ;  /* 0x00006e0014147a25 */ /* 0x000fe200078e001e */
[----:B------:R-:W-:Y:S02]  /*1880*/  LEA.HI R0, R0, R15, RZ, 0x3 ;  /* 0x0000000f00007211 */ /* 0x000fe400078f18ff */
[----:B------:R-:W-:Y:S01]  /*1890*/  IADD3 R210, R220, 0x40, RZ ;  /* 0x00000040dcd27810 */ /* 0x000fe20007ffe0ff */
[----:B------:R-:W-:Y:S01]  /*18a0*/  IMAD.X R5, R225, 0x1, R5, P1 ;  /* 0x00000001e1057824 */ /* 0x000fe200008e0605 */
[----:B------:R-:W-:Y:S01]  /*18b0*/  LOP3.LUT R6, R0, 0xfffffff8, RZ, 0xc0, !PT ;  /* 0xfffffff800067812 */ /* 0x000fe200078ec0ff */
[----:B------:R-:W-:Y:S01]  /*18c0*/  IMAD.IADD R21, R21, 0x1, R4 ;  /* 0x0000000115157824 */ /* 0x000fe200078e0204 */
[----:B------:R-:W-:Y:S01]  /*18d0*/  IADD3 R30, P1, R220, R2, RZ ;  /* 0x00000002dc1e7210 */ /* 0x000fe20007f3e0ff */
[----:B------:R-:W-:Y:S01]  /*18e0*/  IMAD R5, R5, c[0x0][0x1a0], RZ ;  /* 0x0000680005057a24 */ /* 0x000fe200078e02ff */
[----:B------:R-:W-:Y:S01]  /*18f0*/  LOP3.LUT R2, R26, 0xffffffe0, RZ, 0xc0, !PT ;  /* 0xffffffe01a027812 */ /* 0x000fe200078ec0ff */
[----:B------:R-:W-:Y:S01]  /*1900*/  IMAD.IADD R4, R15, 0x1, -R6 ;  /* 0x000000010f047824 */ /* 0x000fe200078e0a06 */
[----:B------:R-:W-:Y:S01]  /*1910*/  IADD3.X R31, R221, R3, RZ, P1, !PT ;  /* 0x00000003dd1f7210 */ /* 0x000fe20000ffe4ff */
[----:B------:R-:W-:Y:S01]  /*1920*/  IMAD R15, R29, c[0x0][0x1a8], RZ ;  /* 0x00006a001d0f7a24 */ /* 0x000fe200078e02ff */
[----:B------:R-:W-:Y:S01]  /*1930*/  SHF.R.S32.HI R26, RZ, 0x5, R26 ;  /* 0x00000005ff1a7819 */ /* 0x000fe2000001141a */
[----:B------:R-:W-:Y:S01]  /*1940*/  IMAD.WIDE.U32 R22, R224, c[0x0][0x198], R22 ;  /* 0x00006600e0167a25 */ /* 0x000fe200078e0016 */
[----:B------:R-:W-:-:S02]  /*1950*/  R2P PR, R4, 0x6 ;  /* 0x0000000604007804 */ /* 0x000fc40000000000 */
[----:B------:R-:W-:Y:S01]  /*1960*/  ISETP.GE.AND P3, PT, R224, R209, PT ;  /* 0x000000d1e000720c */ /* 0x000fe20003f66270 */
[----:B------:R-:W-:Y:S01]  /*1970*/  IMAD R5, R38, c[0x0][0x1a4], R5 ;  /* 0x0000690026057a24 */ /* 0x000fe200078e0205 */
[----:B------:R-:W-:Y:S01]  /*1980*/  IADD3 R185, R23, R185, RZ ;  /* 0x000000b917b97210 */ /* 0x000fe20007ffe0ff */
[----:B------:R-:W-:Y:S02]  /*1990*/  IMAD.MOV.U32 R8, RZ, RZ, 0x10 ;  /* 0x00000010ff087424 */ /* 0x000fe400078e00ff */
[----:B------:R-:W-:Y:S02]  /*19a0*/  IMAD.MOV.U32 R6, RZ, RZ, 0x20 ;  /* 0x00000020ff067424 */ /* 0x000fe400078e00ff */
[----:B------:R-:W-:Y:S01]  /*19b0*/  IMAD R15, R28, c[0x0][0x1ac], R15 ;  /* 0x00006b001c0f7a24 */ /* 0x000fe200078e020f */
[----:B------:R-:W-:Y:S01]  /*19c0*/  SEL R3, R8, 0xfffffff0, !P1 ;  /* 0xfffffff008037807 */ /* 0x000fe20004800000 */
[----:B------:R-:W-:-:S04]  /*19d0*/  IMAD.WIDE.U32 R30, R28, c[0x0][0x1a8], R30 ;  /* 0x00006a001c1e7a25 */ /* 0x000fc800078e001e */
[----:B------:R-:W-:Y:S01]  /*19e0*/  IMAD.WIDE.U32 R38, R38, c[0x0][0x1a0], R20 ;  /* 0x0000680026267a25 */ /* 0x000fe200078e0014 */
[----:B------:R-:W-:-:S03]  /*19f0*/  IADD3 R15, R31, R15, RZ ;  /* 0x0000000f1f0f7210 */ /* 0x000fc60007ffe0ff */
[----:B------:R-:W-:Y:S01]  /*1a00*/  IMAD.IADD R21, R11, 0x1, -R2 ;  /* 0x000000010b157824 */ /* 0x000fe200078e0a02 */
[----:B------:R-:W-:Y:S01]  /*1a10*/  SEL R2, R6, 0xffffffe0, !P2 ;  /* 0xffffffe006027807 */ /* 0x000fe20005000000 */
[----:B------:R-:W-:Y:S02]  /*1a20*/  IMAD.MOV.U32 R184, RZ, RZ, R22 ;  /* 0x000000ffffb87224 */ /* 0x000fe400078e0016 */
        /* <DEDUP_REMOVED lines=25> */
.L_x_2492:
[----:B------:R-:W-:Y:S05]  /*1bc0*/  BSYNC B0 ;  /* 0x0000000000007941 */ /* 0x000fea0003800000 */
.L_x_2491:
        /* <DEDUP_REMOVED lines=29> */
.L_x_2494:
[----:B------:R-:W-:Y:S05]  /*1da0*/  BSYNC B0 ;  /* 0x0000000000007941 */ /* 0x000fea0003800000 */
.L_x_2493:
        /* <DEDUP_REMOVED lines=29> */
.L_x_2496:
[----:B------:R-:W-:Y:S05]  /*1f80*/  BSYNC B0 ;  /* 0x0000000000007941 */ /* 0x000fea0003800000 */
.L_x_2495:
        /* <DEDUP_REMOVED lines=28> */
.L_x_2498:
[----:B------:R-:W-:Y:S05]  /*2150*/  BSYNC B0 ;  /* 0x0000000000007941 */ /* 0x000fea0003800000 */
.L_x_2497:
        /* <DEDUP_REMOVED lines=23> */
.L_x_2500:
[----:B------:R-:W-:Y:S05]  /*22d0*/  BSYNC B0 ;  /* 0x0000000000007941 */ /* 0x000fea0003800000 */
.L_x_2499:
        /* <DEDUP_REMOVED lines=25> */
.L_x_2502:
[----:B------:R-:W-:Y:S05]  /*2470*/  BSYNC B0 ;  /* 0x0000000000007941 */ /* 0x000fea0003800000 */
.L_x_2501:
        /* <DEDUP_REMOVED lines=23> */
.L_x_2504:
[----:B------:R-:W-:Y:S05]  /*25f0*/  BSYNC B0 ;  /* 0x0000000000007941 */ /* 0x000fea0003800000 */
.L_x_2503:
[----:B------:R-:W-:Y:S01]  /*2600*/  ISETP.GE.AND P1, PT, R10, R5, PT ;  /* 0x000000050a00720c */ /* 0x000fe20003f26270 */
[----:B------:R-:W-:-:S12]  /*2610*/  BSSY B0, `(.L_x_2505) ;  /* 0x0000017000007945 */ /* 0x000fd80003800000 */
[----:B------:R-:W-:Y:S05]  /*2620*/  @P1 BRA `(.L_x_2506) ;  /* 0x0000015000001947 */ /* 0x000fea0003800000 */
[----:B------:R-:W-:Y:S01]  /*2630*/  ISETP.GE.AND P2, PT, R220, c[0x0][0x220], PT ;  /* 0x00008800dc007a0c */ /* 0x000fe20003f46270 */
[----:B------:R-:W-:Y:S01]  /*2640*/  ULDC UR4, c[0x0][0x19c] ;  /* 0x0000670000047ab9 */ /* 0x000fe20000000800 */
[----:B------:R-:W-:Y:S01]  /*2650*/  IMAD.WIDE.U32 R32, R134, 0x30, R184 ;  /* 0x0000003086207825 */ /* 0x000fe200078e00b8 */
[----:B------:R-:W-:Y:S01]  /*2660*/  UIMAD UR4, UR4, 0x30, URZ ;  /* 0x00000030040478a4 */ /* 0x000fe2000f8e023f */
[----:B------:R-:W-:-:S05]  /*2670*/  ISETP.GE.AND P1, PT, R210, c[0x0][0x220], PT ;  /* 0x00008800d2007a0c */ /* 0x000fca0003f26270 */
[----:B--2---:R-:W-:-:S04]  /*2680*/  IADD3 R14, R33, UR4, RZ ;  /* 0x00000004210e7c10 */ /* 0x004fc8000fffe0ff */
        /* <DEDUP_REMOVED lines=15> */
.L_x_2506:
[----:B------:R-:W-:Y:S05]  /*2780*/  BSYNC B0 ;  /* 0x0000000000007941 */ /* 0x000fea0003800000 */
.L_x_2505:
[----:B------:R-:W-:Y:S01]  /*2790*/  IADD3 R20, R224, 0x40, RZ ;  /* 0x00000040e0147810 */ /* 0x000fe20007ffe0ff */
        /* <DEDUP_REMOVED lines=23> */
.L_x_2508:
[----:B------:R-:W-:Y:S05]  /*2910*/  BSYNC B0 ;  /* 0x0000000000007941 */ /* 0x000fea0003800000 */
.L_x_2507:
        /* <DEDUP_REMOVED lines=25> */
.L_x_2510:
[----:B------:R-:W-:Y:S05]  /*2ab0*/  BSYNC B0 ;  /* 0x0000000000007941 */ /* 0x000fea0003800000 */
.L_x_2509:
        /* <DEDUP_REMOVED lines=25> */
.L_x_2512:
[----:B------:R-:W-:Y:S05]  /*2c50*/  BSYNC B0 ;  /* 0x0000000000007941 */ /* 0x000fea0003800000 */
.L_x_2511:
[----:B--2---:R-:W-:Y:S01]  /*2c60*/  IADD3 R14, R224, 0x70, RZ ;  /* 0x00000070e00e7810 */ /* 0x004fe20007ffe0ff */
        /* <DEDUP_REMOVED lines=24> */
.L_x_2514:
[----:B------:R-:W-:Y:S05]  /*2df0*/  BSYNC B0 ;  /* 0x0000000000007941 */ /* 0x000fea0003800000 */
.L_x_2513:
[----:B------:R-:W-:Y:S01]  /*2e00*/  SHF.R.S32.HI R15, RZ, 0x1f, R24 ;  /* 0x0000001fff0f7819 */ /* 0x000fe20000011418 */
[----:B------:R-:W-:Y:S01]  /*2e10*/  IMAD.WIDE.U32 R28, R24, c[0x0][0x320], R28 ;  /* 0x0000c800181c7a25 */ /* 0x000fe200078e001c */
[----:B------:R-:W0:Y:S03]  /*2e20*/  LDGDEPBAR ;  /* 0x00000000000079af */ /* 0x000e260000000000 */
[----:B------:R-:W-:Y:S01]  /*2e30*/  IMAD R15, R15, c[0x0][0x320], RZ ;  /* 0x0000c8000f0f7a24 */ /* 0x000fe200078e02ff */
[----:B--2---:R-:W-:-:S03]  /*2e40*/  LEA R30, P1, R28, c[0x0][0x318], 0x2 ;  /* 0x0000c6001c1e7a11 */ /* 0x004fc600078210ff */
[----:B------:R-:W-:-:S04]  /*2e50*/  IMAD R15, R24, c[0x0][0x324], R15 ;  /* 0x0000c900180f7a24 */ /* 0x000fc800078e020f */
[----:B------:R-:W-:-:S05]  /*2e60*/  IMAD.IADD R15, R29, 0x1, R15 ;  /* 0x000000011d0f7824 */ /* 0x000fca00078e020f */
[----:B------:R-:W-:-:S05]  /*2e70*/  LEA.HI.X R31, R28, c[0x0][0x31c], R15, 0x2, P1 ;  /* 0x0000c7001c1f7a11 */ /* 0x000fca00008f140f */
[----:B------:R-:W2:Y:S01]  /*2e80*/  LDG.E R15, [R30.64] ;  /* 0x0000000c1e0f7981 */ /* 0x000ea2000c1e1900 */
[----:B------:R-:W-:Y:S01]  /*2e90*/  SHF.R.S32.HI R24, RZ, 0x4, R17 ;  /* 0x00000004ff187819 */ /* 0x000fe20000011411 */
[----:B------:R-:W-:Y:S01]  /*2ea0*/  IMAD.SHL.U32 R4, R4, 0x40, RZ ;  /* 0x0000004004047824 */ /* 0x000fe200078e00ff */
[----:B------:R-:W-:-:S04]  /*2eb0*/  DEPBAR.LE SB0, 0x0 ;  /* 0x000080000000791a */ /* 0x000fc80000000000 */
[----:B------:R-:W-:Y:S01]  /*2ec0*/  LEA.HI R17, R17, R24, RZ, 0x1 ;  /* 0x0000001811117211 */ /* 0x000fe200078f08ff */
[----:B------:R-:W-:Y:S01]  /*2ed0*/  IMAD.SHL.U32 R207, R19, 0x40, RZ ;  /* 0x0000004013cf7824 */ /* 0x000fe200078e00ff */
[C---:B------:R-:W-:Y:S01]  /*2ee0*/  ISETP.GE.AND P2, PT, R224.reuse, R5, PT ;  /* 0x00000005e000720c */ /* 0x040fe20003f46270 */
[----:B------:R-:W-:Y:S01]  /*2ef0*/  BAR.SYNC.DEFER_BLOCKING 0x0 ;  /* 0x0000000000007b1d */ /* 0x000fe20000010000 */
[----:B------:R-:W-:Y:S01]  /*2f00*/  LOP3.LUT R17, R17, 0xfffffffe, RZ, 0xc0, !PT ;  /* 0xfffffffe11117812 */ /* 0x000fe200078ec0ff */
[----:B------:R-:W-:Y:S01]  /*2f10*/  IMAD.SHL.U32 R28, R224, 0x8, RZ ;  /* 0x00000008e01c7824 */ /* 0x000fe200078e00ff */
[----:B------:R-:W-:Y:S01]  /*2f20*/  LOP3.LUT R4, R4, 0x1c0, RZ, 0xc0, !PT ;  /* 0x000001c004047812 */ /* 0x000fe200078ec0ff */
[----:B------:R-:W-:Y:S01]  /*2f30*/  IMAD R13, R26, 0x10, R13 ;  /* 0x000000101a0d7824 */ /* 0x000fe200078e020d */
[----:B------:R-:W-:Y:S01]  /*2f40*/  SHF.R.S32.HI R214, RZ, 0x1f, R21 ;  /* 0x0000001fffd67819 */ /* 0x000fe20000011415 */
[----:B------:R-:W-:Y:S01]  /*2f50*/  IMAD.IADD R24, R24, 0x1, -R17 ;  /* 0x0000000118187824 */ /* 0x000fe200078e0a11 */
[----:B------:R-:W-:Y:S01]  /*2f60*/  LOP3.LUT P4, RZ, R19, 0x4, RZ, 0xc0, !PT ;  /* 0x0000000413ff7812 */ /* 0x000fe2000788c0ff */
[----:B------:R-:W-:Y:S01]  /*2f70*/  IMAD.SHL.U32 R215, R11, 0x2, RZ ;  /* 0x000000020bd77824 */ /* 0x000fe200078e00ff */
[----:B------:R-:W-:Y:S01]  /*2f80*/  LOP3.LUT P3, RZ, R19, 0x2, RZ, 0xc0, !PT ;  /* 0x0000000213ff7812 */ /* 0x000fe2000786c0ff */
[----:B------:R-:W-:Y:S01]  /*2f90*/  IMAD.SHL.U32 R17, R24, 0x8, RZ ;  /* 0x0000000818117824 */ /* 0x000fe200078e00ff */
[----:B------:R-:W-:Y:S01]  /*2fa0*/  SHF.R.S32.HI R19, RZ, 0x1f, R26 ;  /* 0x0000001fff137819 */ /* 0x000fe2000001141a */
[----:B------:R-:W-:Y:S01]  /*2fb0*/  BSSY B0, `(.L_x_2515) ;  /* 0x000002e000007945 */ /* 0x000fe20003800000 */
[----:B------:R-:W-:-:S02]  /*2fc0*/  LEA.HI R214, R214, R21, RZ, 0x2 ;  /* 0x00000015d6d67211 */ /* 0x000fc400078f10ff */
[----:B------:R-:W-:Y:S02]  /*2fd0*/  LOP3.LUT R17, R4, 0x8, R17, 0xf8, !PT ;  /* 0x0000000804117812 */ /* 0x000fe400078ef811 */
[----:B------:R-:W-:Y:S02]  /*2fe0*/  SHF.R.U32.HI R4, RZ, 0x3, R4 ;  /* 0x00000003ff047819 */ /* 0x000fe40000011604 */
[----:B------:R-:W-:Y:S02]  /*2ff0*/  LOP3.LUT R207, R207, 0x1c0, RZ, 0xc0, !PT ;  /* 0x000001c0cfcf7812 */ /* 0x000fe400078ec0ff */
[----:B------:R-:W-:Y:S01]  /*3000*/  LOP3.LUT R4, R17, R4, RZ, 0x3c, !PT ;  /* 0x0000000411047212 */ /* 0x000fe200078e3cff */
[----:B------:R-:W-:Y:S01]  /*3010*/  IMAD.SHL.U32 R17, R0, 0x40, RZ ;  /* 0x0000004000117824 */ /* 0x000fe200078e00ff */
[----:B------:R-:W-:Y:S01]  /*3020*/  LEA.HI R19, R19, R26, RZ, 0x2 ;  /* 0x0000001a13137211 */ /* 0x000fe200078f10ff */
[----:B------:R3:W-:Y:S01]  /*3030*/  @P2 STS.128 [R217+0xc000], RZ ;  /* 0x00c000ffd9002388 */ /* 0x0007e20000000c00 */
[----:B------:R-:W2:Y:S01]  /*3040*/  MUFU.RCP R0, c[0x0][0x238] ;  /* 0x00008e0000007b08 */ /* 0x000ea20000001000 */
[----:B------:R-:W-:-:S02]  /*3050*/  SHF.R.S32.HI R214, RZ, 0x2, R214 ;  /* 0x00000002ffd67819 */ /* 0x000fc400000114d6 */
[----:B------:R3:W-:Y:S01]  /*3060*/  @P2 STS.128 [R217+0x10000], RZ ;  /* 0x010000ffd9002388 */ /* 0x0007e20000000c00 */
[----:B------:R-:W-:Y:S02]  /*3070*/  LOP3.LUT R17, R17, 0xfffffe00, RZ, 0xc0, !PT ;  /* 0xfffffe0011117812 */ /* 0x000fe400078ec0ff */
[----:B------:R-:W-:Y:S02]  /*3080*/  LOP3.LUT R28, R207, 0x8, R28, 0xf8, !PT ;  /* 0x00000008cf1c7812 */ /* 0x000fe400078ef81c */
[----:B------:R-:W-:Y:S02]  /*3090*/  SHF.R.U32.HI R207, RZ, 0x3, R207 ;  /* 0x00000003ffcf7819 */ /* 0x000fe400000116cf */
[----:B------:R-:W-:Y:S01]  /*30a0*/  LOP3.LUT R213, R19, 0xfffffffc, RZ, 0xc0, !PT ;  /* 0xfffffffc13d57812 */ /* 0x000fe200078ec0ff */
[----:B------:R-:W-:Y:S01]  /*30b0*/  IMAD R19, R26, 0x400, R17 ;  /* 0x000004001a137824 */ /* 0x000fe200078e0211 */
[----:B------:R-:W-:Y:S02]  /*30c0*/  IADD3 R13, R13, 0x1, R214 ;  /* 0x000000010d0d7810 */ /* 0x000fe40007ffe0d6 */
[----:B------:R-:W-:Y:S01]  /*30d0*/  LOP3.LUT R207, R28, R207, RZ, 0x3c, !PT ;  /* 0x000000cf1ccf7212 */ /* 0x000fe200078e3cff */
[----:B------:R-:W-:Y:S01]  /*30e0*/  IMAD.IADD R208, R4, 0x1, R19 ;  /* 0x0000000104d07824 */ /* 0x000fe200078e0213 */
[----:B------:R-:W-:Y:S01]  /*30f0*/  LEA R180, P1, R38, c[0x0][0x170], 0x1 ;  /* 0x00005c0026b47a11 */ /* 0x000fe200078208ff */
[----:B------:R-:W-:Y:S01]  /*3100*/  IMAD.IADD R213, R26, 0x1, -R213 ;  /* 0x000000011ad57824 */ /* 0x000fe200078e0ad5 */
[----:B------:R-:W-:Y:S01]  /*3110*/  IADD3 R122, R7, R13, -R218 ;  /* 0x0000000d077a7210 */ /* 0x000fe20007ffe8da */
[----:B------:R-:W-:Y:S01]  /*3120*/  IMAD R207, R24, 0x200, R207 ;  /* 0x0000020018cf7824 */ /* 0x000fe200078e02cf */
[----:B------:R-:W-:Y:S01]  /*3130*/  LOP3.LUT R4, R4, R17, RZ, 0xfc, !PT ;  /* 0x0000001104047212 */ /* 0x000fe200078efcff */
[----:B------:R-:W-:Y:S01]  /*3140*/  IMAD.SHL.U32 R208, R208, 0x2, RZ ;  /* 0x00000002d0d07824 */ /* 0x000fe200078e00ff */
[----:B------:R-:W-:-:S02]  /*3150*/  SEL R6, R6, 0xffffffe0, !P4 ;  /* 0xffffffe006067807 */ /* 0x000fc40006000000 */
        /* <DEDUP_REMOVED lines=19> */
.L_x_2516:
[----:B---3--:R-:W-:Y:S05]  /*3290*/  BSYNC B0 ;  /* 0x0000000000007941 */ /* 0x008fea0003800000 */
.L_x_2515:
        /* <DEDUP_REMOVED lines=25> */
.L_x_2518:
[----:B------:R-:W-:Y:S05]  /*3430*/  BSYNC B0 ;  /* 0x0000000000007941 */ /* 0x000fea0003800000 */
.L_x_2517:
        /* <DEDUP_REMOVED lines=25> */
.L_x_2520:
[----:B------:R-:W-:Y:S05]  /*35d0*/  BSYNC B0 ;  /* 0x0000000000007941 */ /* 0x000fea0003800000 */
.L_x_2519:
        /* <DEDUP_REMOVED lines=26> */
.L_x_2522:
[----:B------:R-:W-:Y:S05]  /*3780*/  BSYNC B0 ;  /* 0x0000000000007941 */ /* 0x000fea0003800000 */
.L_x_2521:
        /* <DEDUP_REMOVED lines=8> */
[----:B-1----:R-:W-:-:S03]  /*3810*/  IMAD.SHL.U32 R10, R186, 0x40, RZ ;  /* 0x00000040ba0a7824 */ /* 0x002fc600078e00ff */
        /* <DEDUP_REMOVED lines=16> */
.L_x_2524:
[----:B------:R-:W-:Y:S05]  /*3920*/  BSYNC B0 ;  /* 0x0000000000007941 */ /* 0x000fea0003800000 */
.L_x_2523:
        /* <DEDUP_REMOVED lines=26> */
.L_x_2526:
[----:B------:R-:W-:Y:S05]  /*3ad0*/  BSYNC B0 ;  /* 0x0000000000007941 */ /* 0x000fea0003800000 */
.L_x_2525:
        /* <DEDUP_REMOVED lines=26> */
.L_x_2528:
[----:B------:R-:W-:Y:S05]  /*3c80*/  BSYNC B0 ;  /* 0x0000000000007941 */ /* 0x000fea0003800000 */
.L_x_2527:
        /* <DEDUP_REMOVED lines=26> */
.L_x_2530:
[----:B------:R-:W-:Y:S05]  /*3e30*/  BSYNC B0 ;  /* 0x0000000000007941 */ /* 0x000fea0003800000 */
.L_x_2529:
[----:B------:R-:W-:Y:S01]  /*3e40*/  IMAD.SHL.U32 R207, R207, 0x2, RZ ;  /* 0x00000002cfcf7824 */ /* 0x000fe200078e00ff */
[----:B------:R-:W-:Y:S01]  /*3e50*/  LDSM.16.M88.4 R112, [R208] ;  /* 0x00000000d070783b */ /* 0x000fe20000000200 */
[--C-:B------:R-:W-:Y:S01]  /*3e60*/  IMAD R206, R3, 0x2, R208.reuse ;  /* 0x0000000203ce7824 */ /* 0x100fe200078e02d0 */
[----:B------:R-:W-:Y:S01]  /*3e70*/  IMNMX R188, R122, R7, PT ;  /* 0x000000077abc7217 */ /* 0x000fe20003800200 */
[--C-:B------:R-:W-:Y:S01]  /*3e80*/  IMAD R37, R8, 0x2, R207.reuse ;  /* 0x0000000208257824 */ /* 0x100fe200078e02cf */
[----:B------:R-:W5:Y:S01]  /*3e90*/  LDSM.16.M88.4 R68, [R207+0x4000] ;  /* 0x00400000cf44783b */ /* 0x000f620000000200 */
[----:B------:R-:W-:Y:S01]  /*3ea0*/  IMAD R204, R2, 0x2, R208 ;  /* 0x0000000202cc7824 */ /* 0x000fe200078e02d0 */
[----:B------:R-:W-:Y:S01]  /*3eb0*/  IADD3 R5, R207, 0x4000, RZ ;  /* 0x00004000cf057810 */ /* 0x000fe20007ffe0ff */
[----:B------:R-:W-:Y:S01]  /*3ec0*/  IMAD R200, R6, 0x2, R207 ;  /* 0x0000000206c87824 */ /* 0x000fe200078e02cf */
[----:B------:R-:W1:Y:S01]  /*3ed0*/  LDSM.16.M88.4 R24, [R207+0x6800] ;  /* 0x00680000cf18783b */ /* 0x000e620000000200 */
[----:B------:R-:W-:-:S02]  /*3ee0*/  IMAD R203, R2, 0x2, R206 ;  /* 0x0000000202cb7824 */ /* 0x000fc400078e02ce */
[----:B------:R-:W-:Y:S01]  /*3ef0*/  IMAD R205, R8, 0x2, R5 ;  /* 0x0000000208cd7824 */ /* 0x000fe200078e0205 */
[----:B------:R-:W2:Y:S03]  /*3f00*/  LDSM.16.M88.4 R60, [R207+0x4800] ;  /* 0x00480000cf3c783b */ /* 0x000ea60000000200 */
[----:B------:R-:W-:Y:S01]  /*3f10*/  IMAD R202, R6, 0x2, R205 ;  /* 0x0000000206ca7824 */ /* 0x000fe200078e02cd */
[----:B------:R-:W3:Y:S01]  /*3f20*/  LDSM.16.M88.4 R52, [R207+0x5000] ;  /* 0x00500000cf34783b */ /* 0x000ee20000000200 */
[----:B------:R-:W-:-:S03]  /*3f30*/  IMAD.IADD R6, R120, 0x1, R215 ;  /* 0x0000000178067824 */ /* 0x000fc600078e02d7 */
[----:B------:R-:W4:Y:S01]  /*3f40*/  LDSM.16.M88.4 R44, [R207+0x5800] ;  /* 0x00580000cf2c783b */ /* 0x000f220000000200 */
[----:B------:R-:W-:Y:S01]  /*3f50*/  I2F R5, R6 ;  /* 0x0000000600057306 */ /* 0x000fe20000201400 */
[C---:B------:R-:W-:Y:S02]  /*3f60*/  IADD3 R123, R6.reuse, 0x9, RZ ;  /* 0x00000009067b7810 */ /* 0x040fe40007ffe0ff */
[----:B-1----:R-:W1:Y:S01]  /*3f70*/  LDSM.16.M88.4 R32, [R207+0x6000] ;  /* 0x00600000cf20783b */ /* 0x002e620000000200 */
[C---:B------:R-:W-:Y:S02]  /*3f80*/  IADD3 R126, R6.reuse, 0x18, RZ ;  /* 0x00000018067e7810 */ /* 0x040fe40007ffe0ff */
[C---:B------:R-:W-:Y:S01]  /*3f90*/  IADD3 R128, R6.reuse, 0x11, RZ ;  /* 0x0000001106807810 */ /* 0x040fe20007ffe0ff */
[----:B------:R-:W1:Y:S01]  /*3fa0*/  LDSM.16.M88.4 R16, [R207+0x7000] ;  /* 0x00700000cf10783b */ /* 0x000e620000000200 */
[----:B------:R-:W-:Y:S01]  /*3fb0*/  I2F R121, R123 ;  /* 0x0000007b00797306 */ /* 0x000fe20000201400 */
[----:B------:R-:W-:-:S02]  /*3fc0*/  IADD3 R138, R6, 0x21, RZ ;  /* 0x00000021068a7810 */ /* 0x000fc40007ffe0ff */
[----:B------:R-:W1:Y:S01]  /*3fd0*/  LDSM.16.M88.4 R76, [R207+0x7800] ;  /* 0x00780000cf4c783b */ /* 0x000e620000000200 */
[C---:B------:R-:W-:Y:S02]  /*3fe0*/  IADD3 R124, R6.reuse, 0x10, RZ ;  /* 0x00000010067c7810 */ /* 0x040fe40007ffe0ff */
[C---:B------:R-:W-:Y:S01]  /*3ff0*/  IADD3 R132, R6.reuse, 0x20, RZ ;  /* 0x0000002006847810 */ /* 0x040fe20007ffe0ff */
[----:B------:R-:W-:Y:S01]  /*4000*/  LDSM.16.M88.4 R108, [R206] ;  /* 0x00000000ce6c783b */ /* 0x000fe20000000200 */
[----:B------:R-:W-:Y:S01]  /*4010*/  I2F R131, R126 ;  /* 0x0000007e00837306 */ /* 0x000fe20000201400 */
[C---:B------:R-:W-:Y:S02]  /*4020*/  IADD3 R137, R6.reuse, 0x28, RZ ;  /* 0x0000002806897810 */ /* 0x040fe40007ffe0ff */
[----:B------:R-:W1:Y:S01]  /*4030*/  LDSM.16.M88.4 R100, [R37+0x4000] ;  /* 0x004000002564783b */ /* 0x000e620000000200 */
[C---:B------:R-:W-:Y:S02]  /*4040*/  IADD3 R140, R6.reuse, 0x29, RZ ;  /* 0x00000029068c7810 */ /* 0x040fe40007ffe0ff */
[C---:B------:R-:W-:Y:S01]  /*4050*/  IADD3 R142, R6.reuse, 0x30, RZ ;  /* 0x00000030068e7810 */ /* 0x040fe20007ffe0ff */
[----:B------:R-:W1:Y:S01]  /*4060*/  LDSM.16.M88.4 R80, [R37+0x6800] ;  /* 0x006800002550783b */ /* 0x000e620000000200 */
[----:B-----5:R-:W-:Y:S01]  /*4070*/  HMMA.16816.F32 R72, R112, R68, RZ ;  /* 0x000000447048723c */ /* 0x020fe200000018ff */
[----:B------:R-:W-:Y:S01]  /*4080*/  I2F R127, R128 ;  /* 0x00000080007f7306 */ /* 0x000fe20000201400 */
[C---:B------:R-:W-:Y:S01]  /*4090*/  IADD3 R130, R6.reuse, 0x19, RZ ;  /* 0x0000001906827810 */ /* 0x040fe20007ffe0ff */
[----:B------:R-:W5:Y:S01]  /*40a0*/  LDSM.16.M88.4 R92, [R37+0x5000] ;  /* 0x00500000255c783b */ /* 0x000f620000000200 */
[----:B------:R-:W-:-:S02]  /*40b0*/  IADD3 R148, R6, 0x39, RZ ;  /* 0x0000003906947810 */ /* 0x000fc40007ffe0ff */
[----:B------:R-:W-:Y:S01]  /*40c0*/  ISETP.GE.AND P4, PT, R123, R188, PT ;  /* 0x000000bc7b00720c */ /* 0x000fe20003f86270 */
[----:B------:R-:W1:Y:S01]  /*40d0*/  LDSM.16.M88.4 R96, [R37+0x4800] ;  /* 0x004800002560783b */ /* 0x000e620000000200 */
[C---:B------:R-:W-:Y:S01]  /*40e0*/  HMMA.16816.F32 R28, R112.reuse, R24, RZ ;  /* 0x00000018701c723c */ /* 0x040fe200000018ff */
[----:B------:R-:W-:Y:S01]  /*40f0*/  I2F R139, R138 ;  /* 0x0000008a008b7306 */ /* 0x000fe20000201400 */
[C---:B------:R-:W-:Y:S01]  /*4100*/  IADD3 R144, R6.reuse, 0x31, RZ ;  /* 0x0000003106907810 */ /* 0x040fe20007ffe0ff */
[----:B------:R-:W1:Y:S01]  /*4110*/  LDSM.16.M88.4 R88, [R37+0x5800] ;  /* 0x005800002558783b */ /* 0x000e620000000200 */
[C---:B------:R-:W-:Y:S02]  /*4120*/  IADD3 R154, R6.reuse, 0x48, RZ ;  /* 0x00000048069a7810 */ /* 0x040fe40007ffe0ff */
[C---:B------:R-:W-:Y:S01]  /*4130*/  IADD3 R146, R6.reuse, 0x38, RZ ;  /* 0x0000003806927810 */ /* 0x040fe20007ffe0ff */
[----:B------:R-:W1:Y:S01]  /*4140*/  LDSM.16.M88.4 R84, [R37+0x6000] ;  /* 0x006000002554783b */ /* 0x000e620000000200 */
[----:B------:R-:W-:Y:S01]  /*4150*/  HMMA.16816.F32 R68, R112, R70, RZ ;  /* 0x000000467044723c */ /* 0x000fe200000018ff */
[----:B------:R-:W-:Y:S01]  /*4160*/  I2F R125, R124 ;  /* 0x0000007c007d7306 */ /* 0x000fe20000201400 */
[C---:B------:R-:W-:Y:S01]  /*4170*/  IADD3 R190, R6.reuse, 0x68, RZ ;  /* 0x0000006806be7810 */ /* 0x040fe20007ffe0ff */
[----:B------:R-:W-:Y:S01]  /*4180*/  LDSM.16.M88.4 R116, [R37+0x7800] ;  /* 0x007800002574783b */ /* 0x000fe20000000200 */
[----:B------:R-:W-:-:S02]  /*4190*/  IADD3 R162, R6, 0x51, RZ ;  /* 0x0000005106a27810 */ /* 0x000fc40007ffe0ff */
[C---:B------:R-:W-:Y:S01]  /*41a0*/  IADD3 R150, R6.reuse, 0x40, RZ ;  /* 0x0000004006967810 */ /* 0x040fe20007ffe0ff */
[----:B------:R-:W-:Y:S01]  /*41b0*/  LDSM.16.M88.4 R104, [R204] ;  /* 0x00000000cc68783b */ /* 0x000fe20000000200 */
[C---:B------:R-:W-:Y:S01]  /*41c0*/  HMMA.16816.F32 R24, R112.reuse, R26, RZ ;  /* 0x0000001a7018723c */ /* 0x040fe200000018ff */
[----:B------:R-:W-:Y:S01]  /*41d0*/  I2F R133, R132 ;  /* 0x0000008400857306 */ /* 0x000fe20000201400 */
[C---:B------:R-:W-:Y:S01]  /*41e0*/  IADD3 R152, R6.reuse, 0x41, RZ ;  /* 0x0000004106987810 */ /* 0x040fe20007ffe0ff */
[----:B------:R-:W-:Y:S01]  /*41f0*/  LDSM.16.M88.4 R8, [R202] ;  /* 0x00000000ca08783b */ /* 0x000fe20000000200 */
[C---:B------:R-:W-:Y:S02]  /*4200*/  IADD3 R170, R6.reuse, 0x60, RZ ;  /* 0x0000006006aa7810 */ /* 0x040fe40007ffe0ff */
[C---:B------:R-:W-:Y:S01]  /*4210*/  IADD3 R156, R6.reuse, 0x49, RZ ;  /* 0x00000049069c7810 */ /* 0x040fe20007ffe0ff */
[----:B------:R-:W0:Y:S01]  /*4220*/  LDGDEPBAR ;  /* 0x00000000000079af */ /* 0x000e220000000000 */
[----:B--2---:R-:W-:Y:S01]  /*4230*/  HMMA.16816.F32 R64, R112, R60, RZ ;  /* 0x0000003c7040723c */ /* 0x004fe200000018ff */
[----:B------:R-:W-:Y:S01]  /*4240*/  I2F R143, R137 ;  /* 0x00000089008f7306 */ /* 0x000fe20000201400 */
[----:B------:R-:W-:-:S02]  /*4250*/  IADD3 R182, R6, 0x61, RZ ;  /* 0x0000006106b67810 */ /* 0x000fc40007ffe0ff */
[C---:B------:R-:W-:Y:S02]  /*4260*/  IADD3 R192, R6.reuse, 0x69, RZ ;  /* 0x0000006906c07810 */ /* 0x040fe40007ffe0ff */
[C---:B------:R-:W-:Y:S02]  /*4270*/  IADD3 R158, R6.reuse, 0x50, RZ ;  /* 0x00000050069e7810 */ /* 0x040fe40007ffe0ff */
[----:B---3--:R-:W-:Y:S01]  /*4280*/  HMMA.16816.F32 R56, R112, R52, RZ ;  /* 0x000000347038723c */ /* 0x008fe200000018ff */
[----:B------:R-:W-:Y:S01]  /*4290*/  I2F R141, R140 ;  /* 0x0000008c008d7306 */ /* 0x000fe20000201400 */
[C---:B------:R-:W-:Y:S02]  /*42a0*/  IADD3 R166, R6.reuse, 0x58, RZ ;  /* 0x0000005806a67810 */ /* 0x040fe40007ffe0ff */
[C---:B------:R-:W-:Y:S02]  /*42b0*/  IADD3 R198, R6.reuse, 0x78, RZ ;  /* 0x0000007806c67810 */ /* 0x040fe40007ffe0ff */
[----:B------:R-:W-:-:S02]  /*42c0*/  IADD3 R168, R6, 0x59, RZ ;  /* 0x0000005906a87810 */ /* 0x000fc40007ffe0ff */
[C---:B----4-:R-:W-:Y:S01]  /*42d0*/  HMMA.16816.F32 R48, R112.reuse, R44, RZ ;  /* 0x0000002c7030723c */ /* 0x050fe200000018ff */
[----:B------:R-:W-:Y:S01]  /*42e0*/  I2F R145, R142 ;  /* 0x0000008e00917306 */ /* 0x000fe20000201400 */
[C---:B------:R-:W-:Y:S02]  /*42f0*/  IADD3 R194, R6.reuse, 0x70, RZ ;  /* 0x0000007006c27810 */ /* 0x040fe40007ffe0ff */
[C---:B------:R-:W-:Y:S02]  /*4300*/  IADD3 R196, R6.reuse, 0x71, RZ ;  /* 0x0000007106c47810 */ /* 0x040fe40007ffe0ff */
[C---:B------:R-:W-:Y:S02]  /*4310*/  IADD3 R228, R6.reuse, 0x79, RZ ;  /* 0x0000007906e47810 */ /* 0x040fe40007ffe0ff */
[C---:B-1----:R-:W-:Y:S01]  /*4320*/  HMMA.16816.F32 R40, R112.reuse, R32, RZ ;  /* 0x000000207028723c */ /* 0x042fe200000018ff */
[----:B------:R-:W-:Y:S07]  /*4330*/  I2F R129, R130 ;  /* 0x0000008200817306 */ /* 0x000fee0000201400 */
[C---:B------:R-:W-:Y:S01]  /*4340*/  HMMA.16816.F32 R20, R112.reuse, R16, RZ ;  /* 0x000000107014723c */ /* 0x040fe200000018ff */
        /* <DEDUP_REMOVED lines=13> */
[----:B------:R-:W-:Y:S01]  /*4420*/  HMMA.16816.F32 R112, R112, R78, RZ ;  /* 0x0000004e7070723c */ /* 0x000fe200000018ff */
[----:B------:R-:W1:Y:S01]  /*4430*/  LDSM.16.M88.4 R76, [R37+0x7000] ;  /* 0x00700000254c783b */ /* 0x000e620000000200 */
[----:B------:R-:W-:Y:S06]  /*4440*/  I2F R155, R152 ;  /* 0x00000098009b7306 */ /* 0x000fec0000201400 */
[C---:B------:R-:W-:Y:S02]  /*4450*/  HMMA.16816.F32 R72, R108.reuse, R100, R72 ;  /* 0x000000646c48723c */ /* 0x040fe40000001848 */
[----:B------:R-:W-:Y:S06]  /*4460*/  I2F R183, R170 ;  /* 0x000000aa00b77306 */ /* 0x000fec0000201400 */
[C---:B------:R-:W-:Y:S01]  /*4470*/  HMMA.16816.F32 R68, R108.reuse, R102, R68 ;  /* 0x000000666c44723c */ /* 0x040fe20000001844 */
[----:B------:R-:W2:Y:S01]  /*4480*/  LDSM.16.M88.4 R100, [R200+0x4000] ;  /* 0x00400000c864783b */ /* 0x000ea20000000200 */
[----:B------:R-:W-:Y:S06]  /*4490*/  I2F R159, R156 ;  /* 0x0000009c009f7306 */ /* 0x000fec0000201400 */
[C---:B------:R-:W-:Y:S02]  /*44a0*/  HMMA.16816.F32 R28, R108.reuse, R80, R28 ;  /* 0x000000506c1c723c */ /* 0x040fe4000000181c */
[----:B------:R-:W-:Y:S06]  /*44b0*/  I2F R189, R182 ;  /* 0x000000b600bd7306 */ /* 0x000fec0000201400 */
[C---:B------:R-:W-:Y:S01]  /*44c0*/  HMMA.16816.F32 R24, R108.reuse, R82, R24 ;  /* 0x000000526c18723c */ /* 0x040fe20000001818 */
[----:B------:R-:W3:Y:S01]  /*44d0*/  LDSM.16.M88.4 R80, [R200+0x6800] ;  /* 0x00680000c850783b */ /* 0x000ee20000000200 */
[----:B------:R-:W-:Y:S06]  /*44e0*/  I2F R193, R192 ;  /* 0x000000c000c17306 */ /* 0x000fec0000201400 */
[C---:B-----5:R-:W-:Y:S02]  /*44f0*/  HMMA.16816.F32 R56, R108.reuse, R92, R56 ;  /* 0x0000005c6c38723c */ /* 0x060fe40000001838 */
[----:B------:R-:W-:Y:S06]  /*4500*/  I2F R161, R158 ;  /* 0x0000009e00a17306 */ /* 0x000fec0000201400 */
[C---:B------:R-:W-:Y:S01]  /*4510*/  HMMA.16816.F32 R52, R108.reuse, R94, R52 ;  /* 0x0000005e6c34723c */ /* 0x040fe20000001834 */
[----:B------:R-:W4:Y:S01]  /*4520*/  LDSM.16.M88.4 R92, [R200+0x5000] ;  /* 0x00500000c85c783b */ /* 0x000f220000000200 */
[----:B------:R-:W-:Y:S06]  /*4530*/  I2F R169, R166 ;  /* 0x000000a600a97306 */ /* 0x000fec0000201400 */
[C---:B------:R-:W-:Y:S02]  /*4540*/  HMMA.16816.F32 R64, R108.reuse, R96, R64 ;  /* 0x000000606c40723c */ /* 0x040fe40000001840 */
[----:B------:R-:W-:Y:S06]  /*4550*/  I2F R199, R198 ;  /* 0x000000c600c77306 */ /* 0x000fec0000201400 */
[C---:B------:R-:W-:Y:S01]  /*4560*/  HMMA.16816.F32 R60, R108.reuse, R98, R60 ;  /* 0x000000626c3c723c */ /* 0x040fe2000000183c */
[----:B------:R-:W-:Y:S01]  /*4570*/  LDSM.16.M88.4 R96, [R200+0x4800] ;  /* 0x00480000c860783b */ /* 0x000fe20000000200 */
        /* <DEDUP_REMOVED lines=9> */
[----:B------:R-:W-:Y:S07]  /*4610*/  LDSM.16.M88.4 R84, [R200+0x6000] ;  /* 0x00600000c854783b */ /* 0x000fee0000000200 */
[C---:B-1----:R-:W-:Y:S08]  /*4620*/  HMMA.16816.F32 R20, R108.reuse, R76, R20 ;  /* 0x0000004c6c14723c */ /* 0x042ff00000001814 */
[C---:B------:R-:W-:Y:S01]  /*4630*/  HMMA.16816.F32 R16, R108.reuse, R78, R16 ;  /* 0x0000004e6c10723c */ /* 0x040fe20000001810 */
[----:B------:R-:W-:Y:S07]  /*4640*/  LDSM.16.M88.4 R76, [R200+0x7000] ;  /* 0x00700000c84c783b */ /* 0x000fee0000000200 */
[C---:B------:R-:W-:Y:S08]  /*4650*/  HMMA.16816.F32 R12, R108.reuse, R116, R12 ;  /* 0x000000746c0c723c */ /* 0x040ff0000000180c */
[----:B------:R-:W-:Y:S01]  /*4660*/  HMMA.16816.F32 R112, R108, R118, R112 ;  /* 0x000000766c70723c */ /* 0x000fe20000001870 */
[----:B------:R-:W1:Y:S04]  /*4670*/  LDSM.16.M88.4 R108, [R203] ;  /* 0x00000000cb6c783b */ /* 0x000e680000000200 */
[----:B------:R-:W-:Y:S03]  /*4680*/  LDSM.16.M88.4 R116, [R200+0x7800] ;  /* 0x00780000c874783b */ /* 0x000fe60000000200 */
[C---:B--2---:R-:W-:Y:S08]  /*4690*/  HMMA.16816.F32 R72, R104.reuse, R100, R72 ;  /* 0x000000646848723c */ /* 0x044ff00000001848 */
[C---:B------:R-:W-:Y:S01]  /*46a0*/  HMMA.16816.F32 R68, R104.reuse, R102, R68 ;  /* 0x000000666844723c */ /* 0x040fe20000001844 */
[----:B------:R-:W-:Y:S07]  /*46b0*/  LDSM.16.M88.4 R100, [R202+0x800] ;  /* 0x00080000ca64783b */ /* 0x000fee0000000200 */
[C---:B---3--:R-:W-:Y:S08]  /*46c0*/  HMMA.16816.F32 R28, R104.reuse, R80, R28 ;  /* 0x00000050681c723c */ /* 0x048ff0000000181c */
[C---:B------:R-:W-:Y:S01]  /*46d0*/  HMMA.16816.F32 R24, R104.reuse, R82, R24 ;  /* 0x000000526818723c */ /* 0x040fe20000001818 */
[----:B------:R-:W2:Y:S07]  /*46e0*/  LDSM.16.M88.4 R80, [R202+0x1000] ;  /* 0x00100000ca50783b */ /* 0x000eae0000000200 */
[C---:B----4-:R-:W-:Y:S08]  /*46f0*/  HMMA.16816.F32 R56, R104.reuse, R92, R56 ;  /* 0x0000005c6838723c */ /* 0x050ff00000001838 */
[----:B------:R-:W-:Y:S01]  /*4700*/  HMMA.16816.F32 R52, R104, R94, R52 ;  /* 0x0000005e6834723c */ /* 0x000fe20000001834 */
[----:B------:R-:W-:Y:S07]  /*4710*/  LDSM.16.M88.4 R92, [R37+0x8000] ;  /* 0x00800000255c783b */ /* 0x000fee0000000200 */
[C---:B-1----:R-:W-:Y:S08]  /*4720*/  HMMA.16816.F32 R72, R108.reuse, R8, R72 ;  /* 0x000000086c48723c */ /* 0x042ff00000001848 */
[----:B------:R-:W-:Y:S01]  /*4730*/  HMMA.16816.F32 R68, R108, R10, R68 ;  /* 0x0000000a6c44723c */ /* 0x000fe20000001844 */
[----:B------:R-:W1:Y:S07]  /*4740*/  LDSM.16.M88.4 R8, [R202+0x1800] ;  /* 0x00180000ca08783b */ /* 0x000e6e0000000200 */
[C---:B------:R-:W-:Y:S08]  /*4750*/  HMMA.16816.F32 R20, R104.reuse, R76, R20 ;  /* 0x0000004c6814723c */ /* 0x040ff00000001814 */
[C---:B------:R-:W-:Y:S01]  /*4760*/  HMMA.16816.F32 R16, R104.reuse, R78, R16 ;  /* 0x0000004e6810723c */ /* 0x040fe20000001810 */
[----:B------:R-:W3:Y:S07]  /*4770*/  LDSM.16.M88.4 R76, [R202+0x2000] ;  /* 0x00200000ca4c783b */ /* 0x000eee0000000200 */
        /* <DEDUP_REMOVED lines=8> */
[----:B------:R-:W-:Y:S07]  /*4800*/  LDSM.16.M88.4 R84, [R202+0x3800] ;  /* 0x00380000ca54783b */ /* 0x000fee0000000200 */
[C---:B-1----:R-:W-:Y:S08]  /*4810*/  HMMA.16816.F32 R48, R108.reuse, R8, R48 ;  /* 0x000000086c30723c */ /* 0x042ff00000001830 */
[C---:B------:R-:W-:Y:S01]  /*4820*/  HMMA.16816.F32 R44, R108.reuse, R10, R44 ;  /* 0x0000000a6c2c723c */ /* 0x040fe2000000182c */
[----:B------:R-:W1:Y:S07]  /*4830*/  LDSM.16.M88.4 R8, [R202+0x3000] ;  /* 0x00300000ca08783b */ /* 0x000e6e0000000200 */
[C---:B---3--:R-:W-:Y:S08]  /*4840*/  HMMA.16816.F32 R40, R108.reuse, R76, R40 ;  /* 0x0000004c6c28723c */ /* 0x048ff00000001828 */
[C---:B------:R-:W-:Y:S08]  /*4850*/  HMMA.16816.F32 R32, R108.reuse, R78, R32 ;  /* 0x0000004e6c20723c */ /* 0x040ff00000001820 */
[----:B--2---:R-:W-:Y:S01]  /*4860*/  HMMA.16816.F32 R76, R108, R80, R28 ;  /* 0x000000506c4c723c */ /* 0x004fe2000000181c */
[----:B------:R-:W2:Y:S07]  /*4870*/  LDSM.16.M88.4 R28, [R208+0x2000] ;  /* 0x00200000d01c783b */ /* 0x000eae0000000200 */
[C---:B------:R-:W-:Y:S08]  /*4880*/  HMMA.16816.F32 R64, R104.reuse, R96, R64 ;  /* 0x000000606840723c */ /* 0x040ff00000001840 */
[----:B------:R-:W-:Y:S08]  /*4890*/  HMMA.16816.F32 R60, R104, R98, R60 ;  /* 0x00000062683c723c */ /* 0x000ff0000000183c */
[----:B------:R-:W-:Y:S01]  /*48a0*/  HMMA.16816.F32 R24, R108, R82, R24 ;  /* 0x000000526c18723c */ /* 0x000fe20000001818 */
[----:B------:R-:W3:Y:S07]  /*48b0*/  LDSM.16.M88.4 R80, [R207+0x8800] ;  /* 0x00880000cf50783b */ /* 0x000eee0000000200 */
[C---:B------:R-:W-:Y:S07]  /*48c0*/  HMMA.16816.F32 R12, R104.reuse, R116, R12 ;  /* 0x00000074680c723c */ /* 0x040fee000000180c */
[----:B------:R-:W-:Y:S01]  /*48d0*/  IADD3 R116, R6, 0x1, RZ ;  /* 0x0000000106747810 */ /* 0x000fe20007ffe0ff */
[----:B------:R-:W-:Y:S03]  /*48e0*/  HMMA.16816.F32 R112, R104, R118, R112 ;  /* 0x000000766870723c */ /* 0x000fe60000001870 */
[----:B------:R-:W-:Y:S01]  /*48f0*/  I2F R119, R116 ;  /* 0x0000007400777306 */ /* 0x000fe20000201400 */
[----:B------:R-:W-:-:S03]  /*4900*/  ISETP.GE.AND P6, PT, R116, R188, PT ;  /* 0x000000bc7400720c */ /* 0x000fc60003fc6270 */
[----:B------:R-:W-:Y:S01]  /*4910*/  IADD3 R118, R6, 0x8, RZ ;  /* 0x0000000806767810 */ /* 0x000fe20007ffe0ff */
[----:B-1----:R-:W-:Y:S03]  /*4920*/  HMMA.16816.F32 R20, R108, R8, R20 ;  /* 0x000000086c14723c */ /* 0x002fe60000001814 */
[----:B------:R-:W-:Y:S01]  /*4930*/  I2F R117, R118 ;  /* 0x0000007600757306 */ /* 0x000fe20000201400 */
[----:B------:R-:W-:-:S04]  /*4940*/  ISETP.GE.AND P5, PT, R118, R188, PT ;  /* 0x000000bc7600720c */ /* 0x000fc80003fa6270 */
[C---:B------:R-:W-:Y:S01]  /*4950*/  HMMA.16816.F32 R16, R108.reuse, R10, R16 ;  /* 0x0000000a6c10723c */ /* 0x040fe20000001810 */
[----:B------:R-:W1:Y:S07]  /*4960*/  LDSM.16.M88.4 R8, [R206+0x2000] ;  /* 0x00200000ce08783b */ /* 0x000e6e0000000200 */
[----:B------:R-:W-:Y:S08]  /*4970*/  HMMA.16816.F32 R64, R108, R100, R64 ;  /* 0x000000646c40723c */ /* 0x000ff00000001840 */
[C---:B--2---:R-:W-:Y:S08]  /*4980*/  HMMA.16816.F32 R72, R28.reuse, R88, R72 ;  /* 0x000000581c48723c */ /* 0x044ff00000001848 */
[----:B------:R-:W-:Y:S01]  /*4990*/  HMMA.16816.F32 R96, R28, R90, R68 ;  /* 0x0000005a1c60723c */ /* 0x000fe20000001844 */
[----:B------:R-:W-:Y:S04]  /*49a0*/  LDSM.16.M88.4 R68, [R204+0x2000] ;  /* 0x00200000cc44783b */ /* 0x000fe80000000200 */
[----:B------:R-:W-:Y:S03]  /*49b0*/  LDSM.16.M88.4 R88, [R200+0x8000] ;  /* 0x00800000c858783b */ /* 0x000fe60000000200 */
[C---:B------:R-:W-:Y:S01]  /*49c0*/  HMMA.16816.F32 R60, R108.reuse, R102, R60 ;  /* 0x000000666c3c723c */ /* 0x040fe2000000183c */
[----:B------:R-:W2:Y:S07]  /*49d0*/  LDSM.16.M88.4 R100, [R37+0x8800] ;  /* 0x008800002564783b */ /* 0x000eae0000000200 */
[C---:B------:R-:W-:Y:S08]  /*49e0*/  HMMA.16816.F32 R12, R108.reuse, R84, R12 ;  /* 0x000000546c0c723c */ /* 0x040ff0000000180c */
[----:B------:R-:W-:Y:S01]  /*49f0*/  HMMA.16816.F32 R112, R108, R86, R112 ;  /* 0x000000566c70723c */ /* 0x000fe20000001870 */
[----:B------:R-:W4:Y:S04]  /*4a00*/  LDSM.16.M88.4 R84, [R207+0x9000] ;  /* 0x00900000cf54783b */ /* 0x000f280000000200 */
[----:B------:R-:W5:Y:S03]  /*4a10*/  LDSM.16.M88.4 R108, [R207+0x9800] ;  /* 0x00980000cf6c783b */ /* 0x000f660000000200 */
[----:B---3--:R-:W-:Y:S08]  /*4a20*/  HMMA.16816.F32 R64, R28, R80, R64 ;  /* 0x000000501c40723c */ /* 0x008ff00000001840 */
[C---:B-1----:R-:W-:Y:S08]  /*4a30*/  HMMA.16816.F32 R72, R8.reuse, R92, R72 ;  /* 0x0000005c0848723c */ /* 0x042ff00000001848 */
[----:B------:R-:W-:Y:S01]  /*4a40*/  HMMA.16816.F32 R96, R8, R94, R96 ;  /* 0x0000005e0860723c */ /* 0x000fe20000001860 */
[----:B------:R-:W1:Y:S07]  /*4a50*/  LDSM.16.M88.4 R92, [R200+0x8800] ;  /* 0x00880000c85c783b */ /* 0x000e6e0000000200 */
[----:B------:R-:W-:Y:S01]  /*4a60*/  HMMA.16816.F32 R104, R28, R82, R60 ;  /* 0x000000521c68723c */ /* 0x000fe2000000183c */
[----:B------:R-:W-:Y:S04]  /*4a70*/  LDSM.16.M88.4 R60, [R203+0x2000] ;  /* 0x00200000cb3c783b */ /* 0x000fe80000000200 */
[----:B------:R-:W3:Y:S03]  /*4a80*/  LDSM.16.M88.4 R80, [R202+0x4000] ;  /* 0x00400000ca50783b */ /* 0x000ee60000000200 */
[----:B--2---:R-:W-:Y:S08]  /*4a90*/  HMMA.16816.F32 R64, R8, R100, R64 ;  /* 0x000000640840723c */ /* 0x004ff00000001840 */
[----:B----4-:R-:W-:Y:S08]  /*4aa0*/  HMMA.16816.F32 R56, R28, R84, R56 ;  /* 0x000000541c38723c */ /* 0x010ff00000001838 */
[----:B------:R-:W-:Y:S08]  /*4ab0*/  HMMA.16816.F32 R72, R68, R88, R72 ;  /* 0x000000584448723c */ /* 0x000ff00000001848 */
[----:B------:R-:W-:Y:S01]  /*4ac0*/  HMMA.16816.F32 R52, R28, R86, R52 ;  /* 0x000000561c34723c */ /* 0x000fe20000001834 */
[----:B------:R-:W2:Y:S07]  /*4ad0*/  LDSM.16.M88.4 R84, [R37+0x9000] ;  /* 0x009000002554783b */ /* 0x000eae0000000200 */
[----:B------:R-:W-:Y:S08]  /*4ae0*/  HMMA.16816.F32 R96, R68, R90, R96 ;  /* 0x0000005a4460723c */ /* 0x000ff00000001860 */
[----:B-----5:R-:W-:Y:S01]  /*4af0*/  HMMA.16816.F32 R88, R28, R108, R48 ;  /* 0x0000006c1c58723c */ /* 0x020fe20000001830 */
[----:B------:R-:W4:Y:S07]  /*4b00*/  LDSM.16.M88.4 R48, [R202+0x4800] ;  /* 0x00480000ca30783b */ /* 0x000f2e0000000200 */
[----:B------:R-:W-:Y:S01]  /*4b10*/  HMMA.16816.F32 R104, R8, R102, R104 ;  /* 0x000000660868723c */ /* 0x000fe20000001868 */
[----:B------:R-:W-:Y:S07]  /*4b20*/  LDSM.16.M88.4 R100, [R207+0xa000] ;  /* 0x00a00000cf64783b */ /* 0x000fee0000000200 */
[----:B-1----:R-:W-:Y:S08]  /*4b30*/  HMMA.16816.F32 R64, R68, R92, R64 ;  /* 0x0000005c4440723c */ /* 0x002ff00000001840 */
[C---:B---3--:R-:W-:Y:S08]  /*4b40*/  HMMA.16816.F32 R72, R60.reuse, R80, R72 ;  /* 0x000000503c48723c */ /* 0x048ff00000001848 */
[----:B------:R-:W-:Y:S01]  /*4b50*/  HMMA.16816.F32 R96, R60, R82, R96 ;  /* 0x000000523c60723c */ /* 0x000fe20000001860 */
[----:B------:R-:W1:Y:S07]  /*4b60*/  LDSM.16.M88.4 R80, [R200+0x9000] ;  /* 0x00900000c850783b */ /* 0x000e6e0000000200 */
[----:B------:R-:W-:Y:S01]  /*4b70*/  HMMA.16816.F32 R104, R68, R94, R104 ;  /* 0x0000005e4468723c */ /* 0x000fe20000001868 */
[----:B------:R-:W3:Y:S07]  /*4b80*/  LDSM.16.M88.4 R92, [R37+0x9800] ;  /* 0x00980000255c783b */ /* 0x000eee0000000200 */
[----:B--2---:R-:W-:Y:S01]  /*4b90*/  HMMA.16816.F32 R56, R8, R84, R56 ;  /* 0x000000540838723c */ /* 0x004fe20000001838 */
[----:B------:R-:W-:-:S02]  /*4ba0*/  FMUL.FTZ R229, R72, c[0x0][0x2ec] ;  /* 0x0000bb0048e57a20 */ /* 0x000fc40000410000 */
[----:B------:R-:W-:-:S04]  /*4bb0*/  FMUL.FTZ R160, R73, c[0x0][0x2ec] ;  /* 0x0000bb0049a07a20 */ /* 0x000fc80000410000 */
[----:B------:R-:W-:Y:S01]  /*4bc0*/  FMUL.FTZ R84, R74, c[0x0][0x2ec] ;  /* 0x0000bb004a547a20 */ /* 0x000fe20000410000 */
[----:B----4-:R-:W-:Y:S01]  /*4bd0*/  HMMA.16816.F32 R64, R60, R48, R64 ;  /* 0x000000303c40723c */ /* 0x010fe20000001840 */
[----:B------:R-:W-:Y:S01]  /*4be0*/  FMUL.FTZ R85, R75, c[0x0][0x2ec] ;  /* 0x0000bb004b557a20 */ /* 0x000fe20000410000 */
[----:B------:R-:W-:Y:S01]  /*4bf0*/  MUFU.TANH R160, R160 ;  /* 0x000000a000a07308 */ /* 0x000fe20000002400 */
[----:B------:R-:W-:Y:S01]  /*4c00*/  LDSM.16.M88.4 R72, [R207+0xa800] ;  /* 0x00a80000cf48783b */ /* 0x000fe20000000200 */
[----:B------:R-:W-:Y:S02]  /*4c10*/  FMUL.FTZ R96, R96, c[0x0][0x2ec] ;  /* 0x0000bb0060607a20 */ /* 0x000fe40000410000 */
[----:B------:R-:W-:Y:S02]  /*4c20*/  FMUL.FTZ R97, R97, c[0x0][0x2ec] ;  /* 0x0000bb0061617a20 */ /* 0x000fe40000410000 */
[----:B------:R-:W-:Y:S01]  /*4c30*/  HMMA.16816.F32 R44, R28, R110, R44 ;  /* 0x0000006e1c2c723c */ /* 0x000fe2000000182c */
[----:B------:R-:W2:Y:S01]  /*4c40*/  LDSM.16.M88.4 R108, [R202+0x5000] ;  /* 0x00500000ca6c783b */ /* 0x000ea20000000200 */
[----:B------:R-:W-:Y:S01]  /*4c50*/  MUFU.TANH R96, R96 ;  /* 0x0000006000607308 */ /* 0x000fe20000002400 */
[----:B------:R-:W-:-:S02]  /*4c60*/  FMUL.FTZ R99, R99, c[0x0][0x2ec] ;  /* 0x0000bb0063637a20 */ /* 0x000fc40000410000 */
[----:B------:R-:W-:-:S03]  /*4c70*/  FMUL.FTZ R98, R98, c[0x0][0x2ec] ;  /* 0x0000bb0062627a20 */ /* 0x000fc60000410000 */
[----:B------:R-:W-:Y:S01]  /*4c80*/  HMMA.16816.F32 R104, R60, R50, R104 ;  /* 0x000000323c68723c */ /* 0x000fe20000001868 */
[----:B------:R-:W4:Y:S01]  /*4c90*/  LDSM.16.M88.4 R48, [R200+0x9800] ;  /* 0x00980000c830783b */ /* 0x000f220000000200 */
[----:B------:R-:W-:Y:S06]  /*4ca0*/  MUFU.TANH R85, R85 ;  /* 0x0000005500557308 */ /* 0x000fec0000002400 */
[----:B-1----:R-:W-:Y:S01]  /*4cb0*/  HMMA.16816.F32 R56, R68, R80, R56 ;  /* 0x000000504438723c */ /* 0x002fe20000001838 */
[----:B------:R-:W-:Y:S01]  /*4cc0*/  FMUL.FTZ R64, R64, c[0x0][0x2ec] ;  /* 0x0000bb0040407a20 */ /* 0x000fe20000410000 */
[----:B------:R-:W-:Y:S06]  /*4cd0*/  MUFU.TANH R97, R97 ;  /* 0x0000006100617308 */ /* 0x000fec0000002400 */
[C---:B------:R-:W-:Y:S02]  /*4ce0*/  HMMA.16816.F32 R40, R28.reuse, R100, R40 ;  /* 0x000000641c28723c */ /* 0x040fe40000001828 */
[----:B------:R1:W-:Y:S06]  /*4cf0*/  MUFU.TANH R100, R64 ;  /* 0x0000004000647308 */ /* 0x0003ec0000002400 */
[----:B------:R-:W-:Y:S01]  /*4d00*/  HMMA.16816.F32 R32, R28, R102, R32 ;  /* 0x000000661c20723c */ /* 0x000fe20000001820 */
[----:B------:R-:W-:Y:S01]  /*4d10*/  FMUL.FTZ R101, R104, c[0x0][0x2ec] ;  /* 0x0000bb0068657a20 */ /* 0x000fe20000410000 */
[----:B------:R-:W-:Y:S05]  /*4d20*/  MUFU.TANH R99, R99 ;  /* 0x0000006300637308 */ /* 0x000fea0000002400 */
[----:B------:R-:W-:Y:S01]  /*4d30*/  FMUL.FTZ R103, R66, c[0x0][0x2ec] ;  /* 0x0000bb0042677a20 */ /* 0x000fe20000410000 */
[----:B------:R-:W-:Y:S01]  /*4d40*/  HMMA.16816.F32 R52, R8, R86, R52 ;  /* 0x000000560834723c */ /* 0x000fe20000001834 */
[----:B------:R-:W-:Y:S01]  /*4d50*/  FMUL.FTZ R102, R105, c[0x0][0x2ec] ;  /* 0x0000bb0069667a20 */ /* 0x000fe20000410000 */
[----:B------:R-:W-:Y:S01]  /*4d60*/  MUFU.TANH R98, R98 ;  /* 0x0000006200627308 */ /* 0x000fe20000002400 */
[----:B------:R-:W-:-:S04]  /*4d70*/  FMUL.FTZ R105, R107, c[0x0][0x2ec] ;  /* 0x0000bb006b697a20 */ /* 0x000fc80000410000 */
[----:B------:R-:W-:Y:S01]  /*4d80*/  FMUL.FTZ R86, R65, c[0x0][0x2ec] ;  /* 0x0000bb0041567a20 */ /* 0x000fe20000410000 */
[C---:B---3--:R-:W-:Y:S01]  /*4d90*/  HMMA.16816.F32 R88, R8.reuse, R92, R88 ;  /* 0x0000005c0858723c */ /* 0x048fe20000001858 */
[----:B------:R-:W-:Y:S01]  /*4da0*/  FMUL.FTZ R87, R67, c[0x0][0x2ec] ;  /* 0x0000bb0043577a20 */ /* 0x000fe20000410000 */
[----:B------:R-:W-:Y:S01]  /*4db0*/  MUFU.TANH R101, R101 ;  /* 0x0000006500657308 */ /* 0x000fe20000002400 */
[----:B-1----:R-:W1:Y:S05]  /*4dc0*/  LDSM.16.M88.4 R64, [R37+0xa000] ;  /* 0x00a000002540783b */ /* 0x002e6a0000000200 */
[----:B------:R-:W-:Y:S01]  /*4dd0*/  HMMA.16816.F32 R92, R8, R94, R44 ;  /* 0x0000005e085c723c */ /* 0x000fe2000000182c */
[----:B------:R-:W3:Y:S01]  /*4de0*/  LDSM.16.M88.4 R44, [R202+0x5800] ;  /* 0x00580000ca2c783b */ /* 0x000ee20000000200 */
[----:B------:R-:W-:Y:S06]  /*4df0*/  MUFU.TANH R86, R86 ;  /* 0x0000005600567308 */ /* 0x000fec0000002400 */
[----:B--2---:R-:W-:Y:S02]  /*4e00*/  HMMA.16816.F32 R56, R60, R108, R56 ;  /* 0x0000006c3c38723c */ /* 0x004fe40000001838 */
[----:B------:R-:W2:Y:S05]  /*4e10*/  MUFU.TANH R87, R87 ;  /* 0x0000005700577308 */ /* 0x000eaa0000002400 */
[----:B------:R-:W-:Y:S01]  /*4e20*/  FMUL.FTZ R108, R106, c[0x0][0x2ec] ;  /* 0x0000bb006a6c7a20 */ /* 0x000fe20000410000 */
[C---:B----4-:R-:W-:Y:S02]  /*4e30*/  HMMA.16816.F32 R88, R68.reuse, R48, R88 ;  /* 0x000000304458723c */ /* 0x050fe40000001858 */
[----:B------:R-:W-:Y:S06]  /*4e40*/  MUFU.TANH R103, R103 ;  /* 0x0000006700677308 */ /* 0x000fec0000002400 */
[----:B------:R-:W-:Y:S01]  /*4e50*/  HMMA.16816.F32 R92, R68, R50, R92 ;  /* 0x00000032445c723c */ /* 0x000fe2000000185c */
[----:B------:R-:W4:Y:S01]  /*4e60*/  LDSM.16.M88.4 R48, [R207+0xb000] ;  /* 0x00b00000cf30783b */ /* 0x000f220000000200 */
[----:B------:R-:W-:Y:S01]  /*4e70*/  MUFU.TANH R108, R108 ;  /* 0x0000006c006c7308 */ /* 0x000fe20000002400 */
[----:B--2---:R-:W-:-:S05]  /*4e80*/  FFMA.FTZ R87, R0, R127, R87 ;  /* 0x0000007f00577223 */ /* 0x004fca0000010057 */
[----:B------:R-:W-:Y:S01]  /*4e90*/  HMMA.16816.F32 R52, R68, R82, R52 ;  /* 0x000000524434723c */ /* 0x000fe20000001834 */
[----:B------:R-:W2:Y:S01]  /*4ea0*/  LDSM.16.M88.4 R80, [R200+0xa000] ;  /* 0x00a00000c850783b */ /* 0x000ea20000000200 */
[----:B------:R-:W-:Y:S01]  /*4eb0*/  FMUL.FTZ R56, R56, c[0x0][0x2ec] ;  /* 0x0000bb0038387a20 */ /* 0x000fe20000410000 */
[----:B------:R-:W-:Y:S01]  /*4ec0*/  MUFU.TANH R102, R102 ;  /* 0x0000006600667308 */ /* 0x000fe20000002400 */
[----:B------:R-:W-:-:S04]  /*4ed0*/  FMUL.FTZ R104, R57, c[0x0][0x2ec] ;  /* 0x0000bb0039687a20 */ /* 0x000fc80000410000 */
[----:B-1----:R-:W-:Y:S03]  /*4ee0*/  HMMA.16816.F32 R40, R8, R64, R40 ;  /* 0x000000400828723c */ /* 0x002fe60000001828 */
[----:B------:R1:W5:Y:S04]  /*4ef0*/  MUFU.TANH R106, R56 ;  /* 0x00000038006a7308 */ /* 0x0003680000002400 */
[----:B------:R-:W-:Y:S01]  /*4f00*/  FMUL.FTZ R64, R58, c[0x0][0x2ec] ;  /* 0x0000bb003a407a20 */ /* 0x000fe20000410000 */
[----:B------:R-:W-:Y:S01]  /*4f10*/  HMMA.16816.F32 R76, R28, R72, R76 ;  /* 0x000000481c4c723c */ /* 0x000fe2000000184c */
[----:B------:R-:W-:Y:S02]  /*4f20*/  FMUL.FTZ R65, R59, c[0x0][0x2ec] ;  /* 0x0000bb003b417a20 */ /* 0x000fe40000410000 */
[----:B------:R-:W3:Y:S05]  /*4f30*/  MUFU.TANH R104, R104 ;  /* 0x0000006800687308 */ /* 0x000eea0000002400 */
[----:B------:R-:W-:Y:S01]  /*4f40*/  HMMA.16816.F32 R32, R8, R66, R32 ;  /* 0x000000420820723c */ /* 0x000fe20000001820 */
[----:B-1----:R-:W1:Y:S02]  /*4f50*/  LDSM.16.M88.4 R56, [R37+0xa800] ;  /* 0x00a800002538783b */ /* 0x002e640000000200 */
[----:B------:R-:W2:Y:S01]  /*4f60*/  MUFU.TANH R65, R65 ;  /* 0x0000004100417308 */ /* 0x000ea20000002400 */
[----:B-----5:R-:W-:-:S04]  /*4f70*/  FFMA.FTZ R106, R0, R133, R106 ;  /* 0x00000085006a7223 */ /* 0x020fc8000001006a */
[----:B------:R-:W-:Y:S01]  /*4f80*/  HMMA.16816.F32 R72, R28, R74, R24 ;  /* 0x0000004a1c48723c */ /* 0x000fe20000001818 */
[----:B------:R-:W5:Y:S01]  /*4f90*/  LDSM.16.M88.4 R24, [R202+0x6000] ;  /* 0x00600000ca18783b */ /* 0x000f620000000200 */
[CC--:B---3--:R-:W-:Y:S01]  /*4fa0*/  FFMA.FTZ R104, R0.reuse, R139.reuse, R104 ;  /* 0x0000008b00687223 */ /* 0x0c8fe20000010068 */
[----:B------:R-:W3:Y:S05]  /*4fb0*/  MUFU.TANH R64, R64 ;  /* 0x0000004000407308 */ /* 0x000eea0000002400 */
[----:B------:R-:W-:Y:S03]  /*4fc0*/  HMMA.16816.F32 R88, R60, R44, R88 ;  /* 0x0000002c3c58723c */ /* 0x000fe60000001858 */
[----:B------:R-:W1:Y:S01]  /*4fd0*/  MUFU.TANH R105, R105 ;  /* 0x0000006900697308 */ /* 0x000e620000002400 */
[----:B--2---:R-:W-:-:S04]  /*4fe0*/  FFMA.FTZ R65, R0, R139, R65 ;  /* 0x0000008b00417223 */ /* 0x004fc80000010041 */
[----:B------:R-:W-:Y:S01]  /*4ff0*/  HMMA.16816.F32 R92, R60, R46, R92 ;  /* 0x0000002e3c5c723c */ /* 0x000fe2000000185c */
[C---:B---3--:R-:W-:Y:S02]  /*5000*/  FFMA.FTZ R64, R0.reuse, R133, R64 ;  /* 0x0000008500407223 */ /* 0x048fe40000010040 */
[----:B------:R-:W-:Y:S05]  /*5010*/  MUFU.TANH R229, R229 ;  /* 0x000000e500e57308 */ /* 0x000fea0000002400 */
[----:B----4-:R-:W-:Y:S01]  /*5020*/  HMMA.16816.F32 R44, R28, R48, R20 ;  /* 0x000000301c2c723c */ /* 0x010fe20000001814 */
[----:B------:R-:W2:Y:S02]  /*5030*/  LDSM.16.M88.4 R20, [R200+0xa800] ;  /* 0x00a80000c814783b */ /* 0x000ea40000000200 */
[----:B------:R-:W-:Y:S04]  /*5040*/  MUFU.TANH R84, R84 ;  /* 0x0000005400547308 */ /* 0x000fe80000002400 */
[----:B------:R-:W-:Y:S01]  /*5050*/  FFMA.FTZ R49, R0, R117, R98 ;  /* 0x0000007500317223 */ /* 0x000fe20000010062 */
[----:B------:R-:W-:Y:S01]  /*5060*/  HMMA.16816.F32 R40, R68, R80, R40 ;  /* 0x000000504428723c */ /* 0x000fe20000001828 */
[----:B------:R-:W-:-:S02]  /*5070*/  FMUL.FTZ R90, R90, c[0x0][0x2ec] ;  /* 0x0000bb005a5a7a20 */ /* 0x000fc40000410000 */
[----:B------:R-:W-:Y:S02]  /*5080*/  FMUL.FTZ R67, R88, c[0x0][0x2ec] ;  /* 0x0000bb0058437a20 */ /* 0x000fe40000410000 */
[----:B------:R3:W4:Y:S01]  /*5090*/  MUFU.TANH R163, R90 ;  /* 0x0000005a00a37308 */ /* 0x0007220000002400 */
[----:B------:R-:W-:Y:S02]  /*50a0*/  FMUL.FTZ R91, R91, c[0x0][0x2ec] ;  /* 0x0000bb005b5b7a20 */ /* 0x000fe40000410000 */
[----:B------:R-:W-:Y:S01]  /*50b0*/  HMMA.16816.F32 R32, R68, R82, R32 ;  /* 0x000000524420723c */ /* 0x000fe20000001820 */
[----:B------:R-:W-:Y:S02]  /*50c0*/  FMUL.FTZ R92, R92, c[0x0][0x2ec] ;  /* 0x0000bb005c5c7a20 */ /* 0x000fe40000410000 */
[----:B------:R-:W-:Y:S02]  /*50d0*/  FMUL.FTZ R93, R93, c[0x0][0x2ec] ;  /* 0x0000bb005d5d7a20 */ /* 0x000fe40000410000 */
[----:B------:R-:W-:Y:S01]  /*50e0*/  MUFU.TANH R67, R67 ;  /* 0x0000004300437308 */ /* 0x000fe20000002400 */
[----:B------:R-:W-:-:S02]  /*50f0*/  FMUL.FTZ R95, R95, c[0x0][0x2ec] ;  /* 0x0000bb005f5f7a20 */ /* 0x000fc40000410000 */
[----:B------:R-:W-:Y:S01]  /*5100*/  HMMA.16816.F32 R52, R60, R110, R52 ;  /* 0x0000006e3c34723c */ /* 0x000fe20000001834 */
[----:B------:R-:W-:Y:S02]  /*5110*/  FMUL.FTZ R89, R89, c[0x0][0x2ec] ;  /* 0x0000bb0059597a20 */ /* 0x000fe40000410000 */
[C---:B------:R-:W-:Y:S02]  /*5120*/  FFMA.FTZ R82, R0.reuse, R131, R101 ;  /* 0x0000008300527223 */ /* 0x040fe40000010065 */
[----:B---3--:R-:W-:Y:S01]  /*5130*/  FFMA.FTZ R90, R0, R117, R96 ;  /* 0x00000075005a7223 */ /* 0x008fe20000010060 */
[----:B------:R3:W-:Y:S01]  /*5140*/  MUFU.TANH R164, R92 ;  /* 0x0000005c00a47308 */ /* 0x0007e20000002400 */
[----:B------:R-:W-:Y:S01]  /*5150*/  FMUL.FTZ R94, R94, c[0x0][0x2ec] ;  /* 0x0000bb005e5e7a20 */ /* 0x000fe20000410000 */
[C---:B-1----:R-:W-:Y:S01]  /*5160*/  HMMA.16816.F32 R76, R8.reuse, R56, R76 ;  /* 0x00000038084c723c */ /* 0x042fe2000000184c */
[----:B------:R-:W-:Y:S01]  /*5170*/  FFMA.FTZ R88, R0, R119, R160 ;  /* 0x0000007700587223 */ /* 0x000fe200000100a0 */
[----:B------:R-:W-:Y:S01]  /*5180*/  FSEL R90, R90, -INF , !P5 ;  /* 0xff8000005a5a7808 */ /* 0x000fe20006800000 */
[----:B------:R-:W-:Y:S01]  /*5190*/  FFMA.FTZ R81, R0, R131, R108 ;  /* 0x0000008300517223 */ /* 0x000fe2000001006c */
[-C--:B------:R-:W-:Y:S01]  /*51a0*/  ISETP.GE.AND P5, PT, R128, R188.reuse, PT ;  /* 0x000000bc8000720c */ /* 0x080fe20003fa6270 */
[----:B------:R-:W-:Y:S01]  /*51b0*/  FFMA.FTZ R48, R0, R125, R100 ;  /* 0x0000007d00307223 */ /* 0x000fe20000010064 */
[----:B------:R-:W1:Y:S01]  /*51c0*/  MUFU.TANH R93, R93 ;  /* 0x0000005d005d7308 */ /* 0x000e620000002400 */
[----:B------:R-:W-:Y:S01]  /*51d0*/  FSEL R88, R88, -INF , !P6 ;  /* 0xff80000058587808 */ /* 0x000fe20007000000 */
[----:B------:R-:W-:Y:S01]  /*51e0*/  HMMA.16816.F32 R72, R8, R58, R72 ;  /* 0x0000003a0848723c */ /* 0x000fe20000001848 */
[----:B------:R-:W2:Y:S01]  /*51f0*/  LDSM.16.M88.4 R56, [R37+0xb000] ;  /* 0x00b000002538783b */ /* 0x000ea20000000200 */
[----:B------:R-:W-:Y:S01]  /*5200*/  ISETP.GE.AND P6, PT, R124, R188, PT ;  /* 0x000000bc7c00720c */ /* 0x000fe20003fc6270 */
[----:B------:R-:W-:-:S02]  /*5210*/  FFMA.FTZ R80, R0, R129, R102 ;  /* 0x0000008100507223 */ /* 0x000fc40000010066 */
[C---:B------:R-:W-:Y:S01]  /*5220*/  FFMA.FTZ R83, R0.reuse, R129, R105 ;  /* 0x0000008100537223 */ /* 0x040fe20000010069 */
[----:B------:R-:W-:Y:S01]  /*5230*/  MUFU.TANH R95, R95 ;  /* 0x0000005f005f7308 */ /* 0x000fe20000002400 */
[----:B---3--:R-:W-:Y:S01]  /*5240*/  FFMA.FTZ R92, R0, R121, R97 ;  /* 0x00000079005c7223 */ /* 0x008fe20000010061 */
[C---:B-----5:R-:W-:Y:S01]  /*5250*/  HMMA.16816.F32 R40, R60.reuse, R24, R40 ;  /* 0x000000183c28723c */ /* 0x060fe20000001828 */
[----:B------:R-:W-:Y:S01]  /*5260*/  FMUL.FTZ R52, R52, c[0x0][0x2ec] ;  /* 0x0000bb0034347a20 */ /* 0x000fe20000410000 */
[----:B------:R-:W-:Y:S01]  /*5270*/  FSEL R48, R48, -INF , !P6 ;  /* 0xff80000030307808 */ /* 0x000fe20007000000 */
[----:B------:R-:W-:Y:S01]  /*5280*/  FMUL.FTZ R53, R53, c[0x0][0x2ec] ;  /* 0x0000bb0035357a20 */ /* 0x000fe20000410000 */
[----:B------:R-:W-:Y:S01]  /*5290*/  FSEL R92, R92, -INF , !P4 ;  /* 0xff8000005c5c7808 */ /* 0x000fe20006000000 */
[----:B------:R-:W-:Y:S01]  /*52a0*/  FMUL.FTZ R54, R54, c[0x0][0x2ec] ;  /* 0x0000bb0036367a20 */ /* 0x000fe20000410000 */
[----:B------:R-:W3:Y:S01]  /*52b0*/  MUFU.TANH R107, R52 ;  /* 0x00000034006b7308 */ /* 0x000ee20000002400 */
[----:B------:R-:W-:Y:S01]  /*52c0*/  IADD3 R24, R122, 0x8, RZ ;  /* 0x000000087a187810 */ /* 0x000fe20007ffe0ff */
[----:B------:R-:W-:Y:S01]  /*52d0*/  HMMA.16816.F32 R32, R60, R26, R32 ;  /* 0x0000001a3c20723c */ /* 0x000fe20000001820 */
[----:B------:R-:W-:Y:S01]  /*52e0*/  FMUL.FTZ R55, R55, c[0x0][0x2ec] ;  /* 0x0000bb0037377a20 */ /* 0x000fe20000410000 */
[-C--:B------:R-:W-:Y:S01]  /*52f0*/  ISETP.GE.AND P4, PT, R126, R188.reuse, PT ;  /* 0x000000bc7e00720c */ /* 0x080fe20003f86270 */
[----:B----4-:R-:W-:Y:S01]  /*5300*/  FFMA.FTZ R163, R0, R145, R163 ;  /* 0x0000009100a37223 */ /* 0x010fe200000100a3 */
[----:B------:R-:W-:Y:S01]  /*5310*/  IMNMX R187, R24, R7, PT ;  /* 0x0000000718bb7217 */ /* 0x000fe20003800200 */
[----:B------:R-:W-:Y:S01]  /*5320*/  FFMA.FTZ R7, R0, R119, R85 ;  /* 0x0000007700077223 */ /* 0x000fe20000010055 */
[----:B------:R-:W4:Y:S01]  /*5330*/  LDSM.16.M88.4 R24, [R207+0xb800] ;  /* 0x00b80000cf18783b */ /* 0x000f220000000200 */
[----:B------:R-:W5:Y:S01]  /*5340*/  MUFU.TANH R109, R53 ;  /* 0x00000035006d7308 */ /* 0x000f620000002400 */
[----:B------:R-:W-:Y:S01]  /*5350*/  HMMA.16816.F32 R16, R28, R50, R16 ;  /* 0x000000321c10723c */ /* 0x000fe20000001810 */
[----:B------:R-:W-:Y:S01]  /*5360*/  ISETP.GE.AND P3, PT, R116, R187, PT ;  /* 0x000000bb7400720c */ /* 0x000fe20003f66270 */
[----:B------:R-:W-:Y:S01]  /*5370*/  FFMA.FTZ R85, R0, R121, R99 ;  /* 0x0000007900557223 */ /* 0x000fe20000010063 */
[----:B------:R-:W-:Y:S01]  /*5380*/  ISETP.GE.AND P1, PT, R118, R187, PT ;  /* 0x000000bb7600720c */ /* 0x000fe20003f26270 */
[C---:B-1----:R-:W-:Y:S01]  /*5390*/  FFMA.FTZ R93, R0.reuse, R151, R93 ;  /* 0x00000097005d7223 */ /* 0x042fe2000001005d */
[----:B------:R-:W-:Y:S01]  /*53a0*/  ISETP.GE.AND P2, PT, R123, R187, PT ;  /* 0x000000bb7b00720c */ /* 0x000fe20003f46270 */
[----:B---3--:R-:W-:Y:S01]  /*53b0*/  FFMA.FTZ R107, R0, R143, R107 ;  /* 0x0000008f006b7223 */ /* 0x008fe2000001006b */
[----:B------:R-:W-:Y:S01]  /*53c0*/  MUFU.TANH R111, R54 ;  /* 0x00000036006f7308 */ /* 0x000fe20000002400 */
[C---:B--2---:R-:W-:Y:S01]  /*53d0*/  HMMA.16816.F32 R76, R68.reuse, R20, R76 ;  /* 0x00000014444c723c */ /* 0x044fe2000000184c */
[----:B------:R-:W-:Y:S01]  /*53e0*/  FMUL.FTZ R40, R40, c[0x0][0x2ec] ;  /* 0x0000bb0028287a20 */ /* 0x000fe20000410000 */
[----:B------:R-:W-:Y:S01]  /*53f0*/  FSEL R85, R85, -INF , !P2 ;  /* 0xff80000055557808 */ /* 0x000fe20005000000 */
[----:B------:R-:W-:Y:S01]  /*5400*/  FMUL.FTZ R41, R41, c[0x0][0x2ec] ;  /* 0x0000bb0029297a20 */ /* 0x000fe20000410000 */
[-C--:B------:R-:W-:Y:S01]  /*5410*/  ISETP.GE.AND P2, PT, R126, R187.reuse, PT ;  /* 0x000000bb7e00720c */ /* 0x080fe20003f46270 */
[----:B------:R-:W-:Y:S01]  /*5420*/  FMUL.FTZ R42, R42, c[0x0][0x2ec] ;  /* 0x0000bb002a2a7a20 */ /* 0x000fe20000410000 */
[----:B------:R-:W-:Y:S01]  /*5430*/  FSEL R49, R49, -INF , !P1 ;  /* 0xff80000031317808 */ /* 0x000fe20004800000 */
[----:B------:R1:W-:Y:S01]  /*5440*/  MUFU.TANH R66, R55 ;  /* 0x0000003700427308 */ /* 0x0003e20000002400 */
[----:B------:R-:W-:Y:S01]  /*5450*/  HMMA.16816.F32 R72, R68, R22, R72 ;  /* 0x000000164448723c */ /* 0x000fe20000001848 */
[----:B------:R-:W2:Y:S01]  /*5460*/  LDSM.16.M88.4 R20, [R200+0xb000] ;  /* 0x00b00000c814783b */ /* 0x000ea20000000200 */
[----:B------:R-:W-:Y:S01]  /*5470*/  FMUL.FTZ R43, R43, c[0x0][0x2ec] ;  /* 0x0000bb002b2b7a20 */ /* 0x000fe20000410000 */
[----:B------:R-:W-:Y:S01]  /*5480*/  ISETP.GE.AND P1, PT, R128, R187, PT ;  /* 0x000000bb8000720c */ /* 0x000fe20003f26270 */
[----:B------:R-:W-:Y:S01]  /*5490*/  FMUL.FTZ R32, R32, c[0x0][0x2ec] ;  /* 0x0000bb0020207a20 */ /* 0x000fe20000410000 */
[----:B------:R-:W-:Y:S01]  /*54a0*/  FSEL R82, R82, -INF , !P4 ;  /* 0xff80000052527808 */ /* 0x000fe20006000000 */
[----:B------:R-:W-:Y:S01]  /*54b0*/  FMUL.FTZ R33, R33, c[0x0][0x2ec] ;  /* 0x0000bb0021217a20 */ /* 0x000fe20000410000 */
[----:B------:R-:W3:Y:S01]  /*54c0*/  MUFU.TANH R116, R40 ;  /* 0x0000002800747308 */ /* 0x000ee20000002400 */
[C---:B------:R-:W-:Y:S01]  /*54d0*/  HMMA.16816.F32 R44, R8.reuse, R56, R44 ;  /* 0x00000038082c723c */ /* 0x040fe2000000182c */
[----:B------:R-:W-:Y:S01]  /*54e0*/  FMUL.FTZ R34, R34, c[0x0][0x2ec] ;  /* 0x0000bb0022227a20 */ /* 0x000fe20000410000 */
[----:B------:R-:W-:Y:S01]  /*54f0*/  FSEL R7, R7, -INF , !P3 ;  /* 0xff80000007077808 */ /* 0x000fe20005800000 */
[----:B------:R-:W-:Y:S01]  /*5500*/  FFMA.FTZ R50, R0, R127, R86 ;  /* 0x0000007f00327223 */ /* 0x000fe20000010056 */
[-C--:B------:R-:W-:Y:S01]  /*5510*/  ISETP.GE.AND P4, PT, R138, R188.reuse, PT ;  /* 0x000000bc8a00720c */ /* 0x080fe20003f86270 */
[----:B-----5:R-:W-:Y:S01]  /*5520*/  FFMA.FTZ R109, R0, R141, R109 ;  /* 0x0000008d006d7223 */ /* 0x020fe2000001006d */
[----:B------:R-:W-:Y:S01]  /*5530*/  FSEL R81, R81, -INF , !P2 ;  /* 0xff80000051517808 */ /* 0x000fe20005000000 */
[----:B-1----:R-:W1:Y:S01]  /*5540*/  LDSM.16.M88.4 R52, [R202+0x6800] ;  /* 0x00680000ca34783b */ /* 0x002e620000000200 */
[----:B------:R-:W5:Y:S01]  /*5550*/  MUFU.TANH R118, R41 ;  /* 0x0000002900767308 */ /* 0x000f620000002400 */
[----:B------:R-:W-:Y:S01]  /*5560*/  HMMA.16816.F32 R16, R8, R58, R16 ;  /* 0x0000003a0810723c */ /* 0x000fe20000001810 */
[----:B------:R-:W-:Y:S01]  /*5570*/  ISETP.GE.AND P3, PT, R124, R187, PT ;  /* 0x000000bb7c00720c */ /* 0x000fe20003f66270 */
[----:B------:R-:W-:Y:S01]  /*5580*/  FFMA.FTZ R95, R0, R151, R95 ;  /* 0x00000097005f7223 */ /* 0x000fe2000001005f */
[----:B------:R-:W-:Y:S01]  /*5590*/  ISETP.GE.AND P2, PT, R138, R187, PT ;  /* 0x000000bb8a00720c */ /* 0x000fe20003f46270 */
[----:B------:R-:W-:Y:S01]  /*55a0*/  FFMA.FTZ R164, R0, R149, R164 ;  /* 0x0000009500a47223 */ /* 0x000fe200000100a4 */
[----:B------:R-:W-:Y:S01]  /*55b0*/  FSEL R50, R50, -INF , !P5 ;  /* 0xff80000032327808 */ /* 0x000fe20006800000 */
[----:B---3--:R-:W-:Y:S01]  /*55c0*/  FFMA.FTZ R116, R0, R153, R116 ;  /* 0x0000009900747223 */ /* 0x008fe20000010074 */
[----:B------:R-:W3:Y:S01]  /*55d0*/  MUFU.TANH R51, R42 ;  /* 0x0000002a00337308 */ /* 0x000ee20000002400 */
[----:B----4-:R-:W-:Y:S01]  /*55e0*/  HMMA.16816.F32 R112, R28, R26, R112 ;  /* 0x0000001a1c70723c */ /* 0x010fe20000001870 */
[----:B------:R-:W-:Y:S01]  /*55f0*/  FMUL.FTZ R58, R35, c[0x0][0x2ec] ;  /* 0x0000bb00233a7a20 */ /* 0x000fe20000410000 */
[----:B------:R-:W-:-:S02]  /*5600*/  ISETP.GE.AND P5, PT, R132, R188, PT ;  /* 0x000000bc8400720c */ /* 0x000fc40003fa6270 */
[----:B------:R-:W-:Y:S02]  /*5610*/  FSEL R232, R104, -INF , !P4 ;  /* 0xff80000068e87808 */ /* 0x000fe40006000000 */
[-C--:B------:R-:W-:Y:S01]  /*5620*/  ISETP.GE.AND P4, PT, R142, R188.reuse, PT ;  /* 0x000000bc8e00720c */ /* 0x080fe20003f86270 */
[----:B------:R4:W4:Y:S01]  /*5630*/  MUFU.TANH R96, R43 ;  /* 0x0000002b00607308 */ /* 0x0009220000002400 */
[----:B------:R-:W-:Y:S01]  /*5640*/  HMMA.16816.F32 R12, R28, R24, R12 ;  /* 0x000000181c0c723c */ /* 0x000fe2000000180c */
[----:B------:R-:W-:Y:S01]  /*5650*/  LDSM.16.M88.4 R24, [R202+0x7800] ;  /* 0x00780000ca18783b */ /* 0x000fe20000000200 */
[----:B------:R-:W-:Y:S01]  /*5660*/  FSEL R239, R65, -INF , !P2 ;  /* 0xff80000041ef7808 */ /* 0x000fe20005000000 */
[----:B-----5:R-:W-:Y:S01]  /*5670*/  FFMA.FTZ R118, R0, R155, R118 ;  /* 0x0000009b00767223 */ /* 0x020fe20000010076 */
[-C--:B------:R-:W-:Y:S02]  /*5680*/  ISETP.GE.AND P6, PT, R130, R188.reuse, PT ;  /* 0x000000bc8200720c */ /* 0x080fe40003fc6270 */
[----:B------:R-:W-:Y:S01]  /*5690*/  ISETP.GE.AND P2, PT, R142, R187, PT ;  /* 0x000000bb8e00720c */ /* 0x000fe20003f46270 */
[----:B------:R-:W5:Y:S01]  /*56a0*/  MUFU.TANH R56, R33 ;  /* 0x0000002100387308 */ /* 0x000f620000002400 */
[----:B--2---:R-:W-:Y:S01]  /*56b0*/  HMMA.16816.F32 R44, R68, R20, R44 ;  /* 0x00000014442c723c */ /* 0x004fe2000000182c */
[----:B------:R-:W-:Y:S01]  /*56c0*/  FSEL R230, R106, -INF , !P5 ;  /* 0xff8000006ae67808 */ /* 0x000fe20006800000 */
[----:B---3--:R-:W-:Y:S01]  /*56d0*/  FFMA.FTZ R51, R0, R153, R51 ;  /* 0x0000009900337223 */ /* 0x008fe20000010033 */
[----:B------:R-:W-:-:S02]  /*56e0*/  ISETP.GE.AND P5, PT, R140, R188, PT ;  /* 0x000000bc8c00720c */ /* 0x000fc40003fa6270 */
[----:B------:R-:W-:Y:S01]  /*56f0*/  FSEL R80, R80, -INF , !P6 ;  /* 0xff80000050507808 */ /* 0x000fe20007000000 */
[----:B----4-:R2:W3:Y:S02]  /*5700*/  LDSM.16.M88.4 R40, [R37+0xb800] ;  /* 0x00b800002528783b */ /* 0x0104e40000000200 */
[----:B------:R-:W-:Y:S01]  /*5710*/  HMMA.16816.F32 R16, R68, R22, R16 ;  /* 0x000000164410723c */ /* 0x000fe20000001810 */
[----:B------:R-:W4:Y:S01]  /*5720*/  MUFU.TANH R57, R34 ;  /* 0x0000002200397308 */ /* 0x000f220000002400 */
[----:B------:R-:W-:Y:S01]  /*5730*/  FSEL R231, R163, -INF , !P2 ;  /* 0xff800000a3e77808 */ /* 0x000fe20005000000 */
[----:B------:R-:W3:Y:S01]  /*5740*/  LDSM.16.M88.4 R20, [R200+0xb800] ;  /* 0x00b80000c814783b */ /* 0x000ee20000000200 */
[----:B------:R-:W-:Y:S01]  /*5750*/  ISETP.GE.AND P6, PT, R137, R188, PT ;  /* 0x000000bc8900720c */ /* 0x000fe20003fc6270 */
[----:B------:R-:W-:Y:S01]  /*5760*/  FFMA.FTZ R96, R0, R155, R96 ;  /* 0x0000009b00607223 */ /* 0x000fe20000010060 */
[----:B------:R-:W-:Y:S01]  /*5770*/  ISETP.GE.AND P2, PT, R148, R187, PT ;  /* 0x000000bb9400720c */ /* 0x000fe20003f46270 */
[----:B-----5:R-:W-:Y:S01]  /*5780*/  FFMA.FTZ R56, R0, R159, R56 ;  /* 0x0000009f00387223 */ /* 0x020fe20000010038 */
[----:B-1----:R-:W-:Y:S01]  /*5790*/  HMMA.16816.F32 R76, R60, R52, R76 ;  /* 0x000000343c4c723c */ /* 0x002fe2000000184c */
[----:B------:R1:W5:Y:S01]  /*57a0*/  MUFU.TANH R52, R32 ;  /* 0x0000002000347308 */ /* 0x0003620000002400 */
[----:B------:R-:W-:-:S02]  /*57b0*/  FSEL R234, R109, -INF , !P5 ;  /* 0xff8000006dea7808 */ /* 0x000fc40006800000 */
[----:B------:R-:W-:Y:S02]  /*57c0*/  ISETP.GE.AND P5, PT, R146, R188, PT ;  /* 0x000000bc9200720c */ /* 0x000fe40003fa6270 */
[----:B------:R-:W-:Y:S01]  /*57d0*/  FSEL R236, R107, -INF , !P6 ;  /* 0xff8000006bec7808 */ /* 0x000fe20007000000 */
[C---:B------:R-:W-:Y:S01]  /*57e0*/  FFMA.FTZ R53, R0.reuse, R125, R103 ;  /* 0x0000007d00357223 */ /* 0x040fe20000010067 */
[----:B------:R-:W-:Y:S01]  /*57f0*/  HMMA.16816.F32 R72, R60, R54, R72 ;  /* 0x000000363c48723c */ /* 0x000fe20000001848 */
[----:B------:R3:W3:Y:S01]  /*5800*/  MUFU.TANH R110, R89 ;  /* 0x00000059006e7308 */ /* 0x0006e20000002400 */
[----:B------:R-:W-:Y:S01]  /*5810*/  FSEL R233, R95, -INF , !P2 ;  /* 0xff8000005fe97808 */ /* 0x000fe20005000000 */
[C---:B----4-:R-:W-:Y:S01]  /*5820*/  FFMA.FTZ R57, R0.reuse, R157, R57 ;  /* 0x0000009d00397223 */ /* 0x050fe20000010039 */
[----:B------:R-:W-:Y:S01]  /*5830*/  FSEL R53, R53, -INF , !P3 ;  /* 0xff80000035357808 */ /* 0x000fe20005800000 */
[----:B--2---:R-:W-:Y:S01]  /*5840*/  FFMA.FTZ R37, R0, R143, R111 ;  /* 0x0000008f00257223 */ /* 0x004fe2000001006f */
[----:B------:R-:W-:Y:S01]  /*5850*/  ISETP.GE.AND P3, PT, R130, R187, PT ;  /* 0x000000bb8200720c */ /* 0x000fe20003f66270 */
[C---:B------:R-:W-:Y:S01]  /*5860*/  FFMA.FTZ R143, R0.reuse, R141, R66 ;  /* 0x0000008d008f7223 */ /* 0x040fe20000010042 */
[----:B-1----:R-:W1:Y:S01]  /*5870*/  LDSM.16.M88.4 R32, [R202+0x7000] ;  /* 0x00700000ca20783b */ /* 0x002e620000000200 */
[----:B------:R-:W2:Y:S01]  /*5880*/  MUFU.TANH R91, R91 ;  /* 0x0000005b005b7308 */ /* 0x000ea20000002400 */
[C---:B------:R-:W-:Y:S01]  /*5890*/  FFMA.FTZ R66, R0.reuse, R145, R67 ;  /* 0x0000009100427223 */ /* 0x040fe20000010043 */
[----:B------:R-:W-:Y:S01]  /*58a0*/  FSEL R83, R83, -INF , !P3 ;  /* 0xff80000053537808 */ /* 0x000fe20005800000 */
[----:B-----5:R-:W-:Y:S01]  /*58b0*/  FFMA.FTZ R52, R0, R157, R52 ;  /* 0x0000009d00347223 */ /* 0x020fe20000010034 */
[----:B------:R-:W-:Y:S01]  /*58c0*/  ISETP.GE.AND P3, PT, R137, R187, PT ;  /* 0x000000bb8900720c */ /* 0x000fe20003f66270 */
[----:B------:R-:W-:-:S04]  /*58d0*/  DEPBAR.LE SB0, 0x0 ;  /* 0x000080000000791a */ /* 0x000fc80000000000 */
[----:B------:R-:W-:Y:S01]  /*58e0*/  FMUL.FTZ R55, R77, c[0x0][0x2ec] ;  /* 0x0000bb004d377a20 */ /* 0x000fe20000410000 */
[----:B------:R-:W4:Y:S01]  /*58f0*/  MUFU.TANH R94, R94 ;  /* 0x0000005e005e7308 */ /* 0x000f220000002400 */
[----:B---3--:R-:W-:Y:S01]  /*5900*/  FSEL R89, R87, -INF , !P1 ;  /* 0xff80000057597808 */ /* 0x008fe20004800000 */
[----:B------:R-:W-:Y:S01]  /*5910*/  FMUL.FTZ R54, R76, c[0x0][0x2ec] ;  /* 0x0000bb004c367a20 */ /* 0x000fe20000410000 */
[C---:B------:R-:W-:Y:S01]  /*5920*/  HMMA.16816.F32 R112, R8.reuse, R42, R112 ;  /* 0x0000002a0870723c */ /* 0x040fe20000001870 */
[-C--:B------:R-:W-:Y:S01]  /*5930*/  ISETP.GE.AND P1, PT, R132, R187.reuse, PT ;  /* 0x000000bb8400720c */ /* 0x080fe20003f26270 */
[----:B------:R-:W-:Y:S01]  /*5940*/  FMUL.FTZ R59, R78, c[0x0][0x2ec] ;  /* 0x0000bb004e3b7a20 */ /* 0x000fe20000410000 */
[----:B------:R-:W-:Y:S01]  /*5950*/  FSEL R66, R66, -INF , !P4 ;  /* 0xff80000042427808 */ /* 0x000fe20006000000 */
[----:B------:R-:W-:Y:S01]  /*5960*/  FMUL.FTZ R65, R72, c[0x0][0x2ec] ;  /* 0x0000bb0048417a20 */ /* 0x000fe20000410000 */
[----:B------:R-:W3:Y:S01]  /*5970*/  MUFU.TANH R55, R55 ;  /* 0x0000003700377308 */ /* 0x000ee20000002400 */
[----:B------:R-:W-:Y:S01]  /*5980*/  FSEL R237, R64, -INF , !P1 ;  /* 0xff80000040ed7808 */ /* 0x000fe20004800000 */
[----:B------:R-:W-:Y:S01]  /*5990*/  FMUL.FTZ R64, R79, c[0x0][0x2ec] ;  /* 0x0000bb004f407a20 */ /* 0x000fe20000410000 */
[----:B------:R-:W-:Y:S01]  /*59a0*/  HMMA.16816.F32 R12, R8, R40, R12 ;  /* 0x00000028080c723c */ /* 0x000fe2000000180c */
[----:B------:R-:W-:Y:S01]  /*59b0*/  ISETP.GE.AND P1, PT, R140, R187, PT ;  /* 0x000000bb8c00720c */ /* 0x000fe20003f26270 */
[----:B------:R-:W-:Y:S01]  /*59c0*/  FMUL.FTZ R28, R75, c[0x0][0x2ec] ;  /* 0x0000bb004b1c7a20 */ /* 0x000fe20000410000 */
[----:B------:R-:W-:Y:S01]  /*59d0*/  ISETP.GE.AND P4, PT, R148, R188, PT ;  /* 0x000000bc9400720c */ /* 0x000fe20003f86270 */
[CC--:B------:R-:W-:Y:S01]  /*59e0*/  FFMA.FTZ R110, R0.reuse, R147.reuse, R110 ;  /* 0x00000093006e7223 */ /* 0x0c0fe2000001006e */
[----:B------:R-:W5:Y:S01]  /*59f0*/  MUFU.TANH R58, R58 ;  /* 0x0000003a003a7308 */ /* 0x000f620000002400 */
[----:B------:R-:W-:Y:S01]  /*5a00*/  FSEL R143, R143, -INF , !P1 ;  /* 0xff8000008f8f7808 */ /* 0x000fe20004800000 */
[----:B--2---:R-:W-:Y:S01]  /*5a10*/  FFMA.FTZ R147, R0, R147, R91 ;  /* 0x0000009300937223 */ /* 0x004fe2000001005b */
[----:B------:R-:W-:Y:S01]  /*5a20*/  ISETP.GE.AND P1, PT, R146, R187, PT ;  /* 0x000000bb9200720c */ /* 0x000fe20003f26270 */
[----:B----4-:R-:W-:Y:S01]  /*5a30*/  FFMA.FTZ R94, R0, R149, R94 ;  /* 0x00000095005e7223 */ /* 0x010fe2000001005e */
[----:B------:R-:W-:-:S02]  /*5a40*/  FSEL R146, R93, -INF , !P4 ;  /* 0xff8000005d927808 */ /* 0x000fc40006000000 */
[----:B------:R-:W-:Y:S01]  /*5a50*/  FSEL R37, R37, -INF , !P3 ;  /* 0xff80000025257808 */ /* 0x000fe20005800000 */
[----:B------:R-:W2:Y:S01]  /*5a60*/  MUFU.TANH R54, R54 ;  /* 0x0000003600367308 */ /* 0x000ea20000002400 */
[-C--:B------:R-:W-:Y:S01]  /*5a70*/  ISETP.GE.AND P4, PT, R154, R188.reuse, PT ;  /* 0x000000bc9a00720c */ /* 0x080fe20003f86270 */
[----:B---3--:R-:W-:Y:S01]  /*5a80*/  FFMA.FTZ R55, R0, R165, R55 ;  /* 0x000000a500377223 */ /* 0x008fe20000010037 */
[----:B------:R-:W-:Y:S01]  /*5a90*/  HMMA.16816.F32 R112, R68, R22, R112 ;  /* 0x000000164470723c */ /* 0x000fe20000001870 */
[C---:B------:R-:W-:Y:S02]  /*5aa0*/  ISETP.GE.AND P6, PT, R144.reuse, R188, PT ;  /* 0x000000bc9000720c */ /* 0x040fe40003fc6270 */
[-C--:B------:R-:W-:Y:S02]  /*5ab0*/  ISETP.GE.AND P3, PT, R144, R187.reuse, PT ;  /* 0x000000bb9000720c */ /* 0x080fe40003f66270 */
[----:B------:R-:W3:Y:S01]  /*5ac0*/  MUFU.TANH R59, R59 ;  /* 0x0000003b003b7308 */ /* 0x000ee20000002400 */
[----:B------:R-:W-:Y:S01]  /*5ad0*/  ISETP.GE.AND P2, PT, R154, R187, PT ;  /* 0x000000bb9a00720c */ /* 0x000fe20003f46270 */
[----:B-----5:R-:W-:Y:S01]  /*5ae0*/  FFMA.FTZ R58, R0, R159, R58 ;  /* 0x0000009f003a7223 */ /* 0x020fe2000001003a */
[----:B-1----:R-:W-:Y:S01]  /*5af0*/  HMMA.16816.F32 R16, R60, R34, R16 ;  /* 0x000000223c10723c */ /* 0x002fe20000001810 */
[----:B------:R-:W-:-:S02]  /*5b00*/  FSEL R176, R52, -INF , !P4 ;  /* 0xff80000034b07808 */ /* 0x000fc40006000000 */
[----:B------:R-:W-:Y:S02]  /*5b10*/  FSEL R140, R110, -INF , !P6 ;  /* 0xff8000006e8c7808 */ /* 0x000fe40007000000 */
[----:B------:R-:W1:Y:S01]  /*5b20*/  MUFU.TANH R64, R64 ;  /* 0x0000004000407308 */ /* 0x000e620000002400 */
[----:B------:R-:W-:Y:S01]  /*5b30*/  FSEL R147, R147, -INF , !P3 ;  /* 0xff80000093937808 */ /* 0x000fe20005800000 */
[----:B--2---:R-:W-:Y:S01]  /*5b40*/  FFMA.FTZ R54, R0, R161, R54 ;  /* 0x000000a100367223 */ /* 0x004fe20000010036 */
[----:B------:R-:W-:Y:S01]  /*5b50*/  HMMA.16816.F32 R12, R68, R20, R12 ;  /* 0x00000014440c723c */ /* 0x000fe2000000180c */
[-C--:B------:R-:W-:Y:S02]  /*5b60*/  ISETP.GE.AND P4, PT, R162, R188.reuse, PT ;  /* 0x000000bca200720c */ /* 0x080fe40003f86270 */
[C---:B------:R-:W-:Y:S02]  /*5b70*/  ISETP.GE.AND P6, PT, R150.reuse, R188, PT ;  /* 0x000000bc9600720c */ /* 0x040fe40003fc6270 */
[----:B------:R-:W2:Y:S01]  /*5b80*/  MUFU.TANH R65, R65 ;  /* 0x0000004100417308 */ /* 0x000ea20000002400 */
[----:B------:R-:W-:Y:S01]  /*5b90*/  ISETP.GE.AND P3, PT, R150, R187, PT ;  /* 0x000000bb9600720c */ /* 0x000fe20003f66270 */
[----:B---3--:R-:W-:Y:S01]  /*5ba0*/  FFMA.FTZ R59, R0, R161, R59 ;  /* 0x000000a1003b7223 */ /* 0x008fe2000001003b */
[----:B------:R-:W-:Y:S01]  /*5bb0*/  HMMA.16816.F32 R44, R60, R32, R44 ;  /* 0x000000203c2c723c */ /* 0x000fe2000000182c */
[----:B------:R-:W-:-:S02]  /*5bc0*/  FSEL R150, R164, -INF , !P5 ;  /* 0xff800000a4967808 */ /* 0x000fc40006800000 */
[----:B------:R-:W-:Y:S02]  /*5bd0*/  FSEL R235, R94, -INF , !P1 ;  /* 0xff8000005eeb7808 */ /* 0x000fe40004800000 */
[----:B------:R-:W-:Y:S01]  /*5be0*/  MUFU.TANH R28, R28 ;  /* 0x0000001c001c7308 */ /* 0x000fe20000002400 */
[-C--:B------:R-:W-:Y:S01]  /*5bf0*/  ISETP.GE.AND P5, PT, R152, R188.reuse, PT ;  /* 0x000000bc9800720c */ /* 0x080fe20003fa6270 */
[----:B------:R-:W-:Y:S01]  /*5c00*/  FMUL.FTZ R33, R74, c[0x0][0x2ec] ;  /* 0x0000bb004a217a20 */ /* 0x000fe20000410000 */
[C---:B------:R-:W-:Y:S01]  /*5c10*/  HMMA.16816.F32 R112, R60.reuse, R26, R112 ;  /* 0x0000001a3c70723c */ /* 0x040fe20000001870 */
[----:B------:R-:W-:Y:S01]  /*5c20*/  FMUL.FTZ R10, R16, c[0x0][0x2ec] ;  /* 0x0000bb00100a7a20 */ /* 0x000fe20000410000 */
[----:B------:R-:W-:Y:S01]  /*5c30*/  ISETP.GE.AND P1, PT, R152, R187, PT ;  /* 0x000000bb9800720c */ /* 0x000fe20003f26270 */
[----:B------:R-:W-:Y:S01]  /*5c40*/  FMUL.FTZ R11, R17, c[0x0][0x2ec] ;  /* 0x0000bb00110b7a20 */ /* 0x000fe20000410000 */
[----:B------:R-:W-:Y:S01]  /*5c50*/  FSEL R172, R55, -INF , !P4 ;  /* 0xff80000037ac7808 */ /* 0x000fe20006000000 */
[----:B------:R-:W-:Y:S01]  /*5c60*/  FMUL.FTZ R32, R73, c[0x0][0x2ec] ;  /* 0x0000bb0049207a20 */ /* 0x000fe20000410000 */
[----:B------:R-:W-:Y:S01]  /*5c70*/  MUFU.TANH R33, R33 ;  /* 0x0000002100217308 */ /* 0x000fe20000002400 */
[----:B------:R-:W-:Y:S01]  /*5c80*/  FMUL.FTZ R16, R18, c[0x0][0x2ec] ;  /* 0x0000bb0012107a20 */ /* 0x000fe20000410000 */
[----:B------:R-:W-:Y:S01]  /*5c90*/  HMMA.16816.F32 R12, R60, R24, R12 ;  /* 0x000000183c0c723c */ /* 0x000fe2000000180c */
[----:B------:R-:W-:Y:S01]  /*5ca0*/  FMUL.FTZ R17, R19, c[0x0][0x2ec] ;  /* 0x0000bb0013117a20 */ /* 0x000fe20000410000 */
[-C--:B------:R-:W-:Y:S01]  /*5cb0*/  ISETP.GE.AND P4, PT, R170, R188.reuse, PT ;  /* 0x000000bcaa00720c */ /* 0x080fe20003f86270 */
[----:B-1----:R-:W-:Y:S01]  /*5cc0*/  FFMA.FTZ R64, R0, R165, R64 ;  /* 0x000000a500407223 */ /* 0x002fe20000010040 */
[----:B------:R-:W-:Y:S01]  /*5cd0*/  FSEL R178, R116, -INF , !P6 ;  /* 0xff80000074b27808 */ /* 0x000fe20007000000 */
[----:B--2---:R-:W-:Y:S01]  /*5ce0*/  FFMA.FTZ R65, R0, R169, R65 ;  /* 0x000000a900417223 */ /* 0x004fe20000010041 */
[----:B------:R-:W1:Y:S01]  /*5cf0*/  MUFU.TANH R10, R10 ;  /* 0x0000000a000a7308 */ /* 0x000e620000002400 */
[----:B------:R-:W-:Y:S01]  /*5d00*/  FSEL R163, R51, -INF , !P3 ;  /* 0xff80000033a37808 */ /* 0x000fe20005800000 */
[----:B------:R-:W-:Y:S01]  /*5d10*/  FMUL.FTZ R29, R44, c[0x0][0x2ec] ;  /* 0x0000bb002c1d7a20 */ /* 0x000fe20000410000 */
[----:B------:R-:W-:Y:S01]  /*5d20*/  FSEL R160, R118, -INF , !P5 ;  /* 0xff80000076a07808 */ /* 0x000fe20006800000 */
[----:B------:R-:W-:Y:S01]  /*5d30*/  FMUL.FTZ R46, R46, c[0x0][0x2ec] ;  /* 0x0000bb002e2e7a20 */ /* 0x000fe20000410000 */
[----:B------:R-:W-:Y:S01]  /*5d40*/  FSEL R177, R96, -INF , !P1 ;  /* 0xff80000060b17808 */ /* 0x000fe20004800000 */
[----:B------:R-:W-:Y:S01]  /*5d50*/  FMUL.FTZ R9, R47, c[0x0][0x2ec] ;  /* 0x0000bb002f097a20 */ /* 0x000fe20000410000 */
[CC--:B------:R-:W-:Y:S01]  /*5d60*/  ISETP.GE.AND P6, PT, R156.reuse, R188.reuse, PT ;  /* 0x000000bc9c00720c */ /* 0x0c0fe20003fc6270 */
[----:B------:R-:W2:Y:S01]  /*5d70*/  MUFU.TANH R29, R29 ;  /* 0x0000001d001d7308 */ /* 0x000ea20000002400 */
[----:B------:R-:W-:Y:S01]  /*5d80*/  FMUL.FTZ R45, R45, c[0x0][0x2ec] ;  /* 0x0000bb002d2d7a20 */ /* 0x000fe20000410000 */
[-C--:B------:R-:W-:Y:S01]  /*5d90*/  ISETP.GE.AND P3, PT, R156, R187.reuse, PT ;  /* 0x000000bb9c00720c */ /* 0x080fe20003f66270 */
[----:B------:R-:W-:Y:S01]  /*5da0*/  FMUL.FTZ R112, R112, c[0x0][0x2ec] ;  /* 0x0000bb0070707a20 */ /* 0x000fe20000410000 */
[-C--:B------:R-:W-:Y:S01]  /*5db0*/  ISETP.GE.AND P5, PT, R158, R188.reuse, PT ;  /* 0x000000bc9e00720c */ /* 0x080fe20003fa6270 */
[----:B------:R-:W-:Y:S01]  /*5dc0*/  FMUL.FTZ R114, R114, c[0x0][0x2ec] ;  /* 0x0000bb0072727a20 */ /* 0x000fe20000410000 */
[----:B------:R-:W-:Y:S01]  /*5dd0*/  ISETP.GE.AND P1, PT, R158, R187, PT ;  /* 0x000000bb9e00720c */ /* 0x000fe20003f26270 */
[----:B------:R-:W-:Y:S01]  /*5de0*/  FMUL.FTZ R115, R115, c[0x0][0x2ec] ;  /* 0x0000bb0073737a20 */ /* 0x000fe20000410000 */
[----:B------:R-:W3:Y:S01]  /*5df0*/  MUFU.TANH R8, R46 ;  /* 0x0000002e00087308 */ /* 0x000ee20000002400 */
[----:B-1----:R-:W-:Y:S01]  /*5e00*/  FFMA.FTZ R154, R0, R191, R10 ;  /* 0x000000bf009a7223 */ /* 0x002fe2000001000a */
[----:B------:R-:W-:Y:S01]  /*5e10*/  FSEL R167, R57, -INF , !P2 ;  /* 0xff80000039a77808 */ /* 0x000fe20005000000 */
[----:B------:R-:W-:Y:S01]  /*5e20*/  FMUL.FTZ R12, R12, c[0x0][0x2ec] ;  /* 0x0000bb000c0c7a20 */ /* 0x000fe20000410000 */
[----:B------:R-:W-:Y:S01]  /*5e30*/  ISETP.GE.AND P2, PT, R162, R187, PT ;  /* 0x000000bba200720c */ /* 0x000fe20003f46270 */
[----:B------:R-:W-:Y:S01]  /*5e40*/  FMUL.FTZ R14, R14, c[0x0][0x2ec] ;  /* 0x0000bb000e0e7a20 */ /* 0x000fe20000410000 */
[----:B------:R-:W-:Y:S01]  /*5e50*/  FSEL R164, R56, -INF , !P6 ;  /* 0xff80000038a47808 */ /* 0x000fe20007000000 */
[----:B------:R-:W-:Y:S01]  /*5e60*/  FMUL.FTZ R13, R13, c[0x0][0x2ec] ;  /* 0x0000bb000d0d7a20 */ /* 0x000fe20000410000 */
[----:B------:R-:W1:Y:S01]  /*5e70*/  MUFU.TANH R9, R9 ;  /* 0x0000000900097308 */ /* 0x000e620000002400 */
[----:B--2---:R-:W-:Y:S01]  /*5e80*/  FFMA.FTZ R29, R0, R183, R29 ;  /* 0x000000b7001d7223 */ /* 0x004fe2000001001d */
[----:B------:R-:W-:Y:S01]  /*5e90*/  FSEL R175, R58, -INF , !P3 ;  /* 0xff8000003aaf7808 */ /* 0x000fe20005800000 */
[----:B------:R-:W-:Y:S01]  /*5ea0*/  FMUL.FTZ R15, R15, c[0x0][0x2ec] ;  /* 0x0000bb000f0f7a20 */ /* 0x000fe20000410000 */
[-C--:B------:R-:W-:Y:S01]  /*5eb0*/  ISETP.GE.AND P6, PT, R166, R188.reuse, PT ;  /* 0x000000bca600720c */ /* 0x080fe20003fc6270 */
[----:B------:R-:W-:Y:S01]  /*5ec0*/  FMUL.FTZ R113, R113, c[0x0][0x2ec] ;  /* 0x0000bb0071717a20 */ /* 0x000fe20000410000 */
[----:B------:R-:W-:Y:S01]  /*5ed0*/  FSEL R158, R29, -INF , !P4 ;  /* 0xff8000001d9e7808 */ /* 0x000fe20006000000 */
[C---:B------:R-:W-:Y:S01]  /*5ee0*/  FFMA.FTZ R169, R0.reuse, R169, R33 ;  /* 0x000000a900a97223 */ /* 0x040fe20000010021 */
[----:B------:R-:W2:Y:S01]  /*5ef0*/  MUFU.TANH R11, R11 ;  /* 0x0000000b000b7308 */ /* 0x000ea20000002400 */
[----:B---3--:R-:W-:Y:S01]  /*5f00*/  FFMA.FTZ R157, R0, R183, R8 ;  /* 0x000000b7009d7223 */ /* 0x008fe20000010008 */
[----:B------:R-:W-:Y:S01]  /*5f10*/  ISETP.GE.AND P4, PT, R192, R188, PT ;  /* 0x000000bcc000720c */ /* 0x000fe20003f86270 */
[----:B------:R-:W-:Y:S01]  /*5f20*/  FFMA.FTZ R28, R0, R179, R28 ;  /* 0x000000b3001c7223 */ /* 0x000fe2000001001c */
[----:B------:R-:W-:-:S02]  /*5f30*/  ISETP.GE.AND P3, PT, R166, R187, PT ;  /* 0x000000bba600720c */ /* 0x000fc40003f66270 */
[----:B------:R-:W-:Y:S02]  /*5f40*/  FSEL R174, R54, -INF , !P5 ;  /* 0xff80000036ae7808 */ /* 0x000fe40006800000 */
[----:B------:R-:W3:Y:S01]  /*5f50*/  MUFU.TANH R10, R112 ;  /* 0x00000070000a7308 */ /* 0x000ee20000002400 */
[----:B-1----:R-:W-:Y:S01]  /*5f60*/  FFMA.FTZ R155, R0, R189, R9 ;  /* 0x000000bd009b7223 */ /* 0x002fe20000010009 */
[----:B------:R-:W-:Y:S02]  /*5f70*/  FSEL R173, R59, -INF , !P1 ;  /* 0xff8000003bad7808 */ /* 0x000fe40004800000 */
[----:B------:R-:W-:Y:S02]  /*5f80*/  FSEL R171, R64, -INF , !P2 ;  /* 0xff80000040ab7808 */ /* 0x000fe40005000000 */
[----:B------:R-:W-:Y:S02]  /*5f90*/  ISETP.GE.AND P5, PT, R168, R188, PT ;  /* 0x000000bca800720c */ /* 0x000fe40003fa6270 */
[----:B------:R-:W1:Y:S01]  /*5fa0*/  MUFU.TANH R32, R32 ;  /* 0x0000002000207308 */ /* 0x000e620000002400 */
[----:B--2---:R-:W-:Y:S01]  /*5fb0*/  FFMA.FTZ R152, R0, R193, R11 ;  /* 0x000000c100987223 */ /* 0x004fe2000001000b */
[----:B------:R-:W-:-:S02]  /*5fc0*/  ISETP.GE.AND P1, PT, R168, R187, PT ;  /* 0x000000bba800720c */ /* 0x000fc40003f26270 */
[----:B------:R-:W-:Y:S02]  /*5fd0*/  ISETP.GE.AND P2, PT, R170, R187, PT ;  /* 0x000000bbaa00720c */ /* 0x000fe40003f46270 */
[----:B------:R-:W-:Y:S02]  /*5fe0*/  FSEL R152, R152, -INF , !P4 ;  /* 0xff80000098987808 */ /* 0x000fe40006000000 */
[----:B------:R-:W2:Y:S01]  /*5ff0*/  MUFU.TANH R20, R45 ;  /* 0x0000002d00147308 */ /* 0x000ea20000002400 */
[----:B---3--:R-:W-:Y:S01]  /*6000*/  FFMA.FTZ R10, R0, R199, R10 ;  /* 0x000000c7000a7223 */ /* 0x008fe2000001000a */
[----:B------:R-:W-:Y:S02]  /*6010*/  ISETP.GE.AND P4, PT, R198, R188, PT ;  /* 0x000000bcc600720c */ /* 0x000fe40003f86270 */
[----:B------:R-:W-:Y:S02]  /*6020*/  FSEL R170, R65, -INF , !P6 ;  /* 0xff80000041aa7808 */ /* 0x000fe40007000000 */
[----:B------:R-:W-:-:S02]  /*6030*/  FSEL R169, R169, -INF , !P3 ;  /* 0xff800000a9a97808 */ /* 0x000fc40005800000 */
[----:B------:R-:W3:Y:S01]  /*6040*/  MUFU.TANH R16, R16 ;  /* 0x0000001000107308 */ /* 0x000ee20000002400 */
[----:B-1----:R-:W-:Y:S01]  /*6050*/  FFMA.FTZ R32, R0, R179, R32 ;  /* 0x000000b300207223 */ /* 0x002fe20000010020 */
[C---:B------:R-:W-:Y:S02]  /*6060*/  ISETP.GE.AND P6, PT, R182.reuse, R188, PT ;  /* 0x000000bcb600720c */ /* 0x040fe40003fc6270 */
[----:B------:R-:W-:Y:S02]  /*6070*/  ISETP.GE.AND P3, PT, R182, R187, PT ;  /* 0x000000bbb600720c */ /* 0x000fe40003f66270 */
[----:B------:R-:W-:Y:S02]  /*6080*/  FSEL R142, R10, -INF , !P4 ;  /* 0xff8000000a8e7808 */ /* 0x000fe40006000000 */
[----:B------:R-:W1:Y:S01]  /*6090*/  MUFU.TANH R12, R12 ;  /* 0x0000000c000c7308 */ /* 0x000e620000002400 */
[----:B--2---:R-:W-:Y:S01]  /*60a0*/  FFMA.FTZ R20, R0, R189, R20 ;  /* 0x000000bd00147223 */ /* 0x004fe20000010014 */
[----:B------:R-:W-:-:S02]  /*60b0*/  FSEL R168, R32, -INF , !P5 ;  /* 0xff80000020a87808 */ /* 0x000fc40006800000 */
[----:B------:R-:W-:Y:S02]  /*60c0*/  FSEL R165, R28, -INF , !P1 ;  /* 0xff8000001ca57808 */ /* 0x000fe40004800000 */
[----:B------:R-:W-:Y:S02]  /*60d0*/  ISETP.GE.AND P4, PT, R135, 0x2, PT ;  /* 0x000000028700780c */ /* 0x000fe40003f86270 */
[----:B------:R-:W2:Y:S01]  /*60e0*/  MUFU.TANH R8, R14 ;  /* 0x0000000e00087308 */ /* 0x000ea20000002400 */
[----:B---3--:R-:W-:Y:S01]  /*60f0*/  FFMA.FTZ R16, R0, R191, R16 ;  /* 0x000000bf00107223 */ /* 0x008fe20000010010 */
[C---:B------:R-:W-:Y:S02]  /*6100*/  ISETP.GE.AND P5, PT, R190.reuse, R188, PT ;  /* 0x000000bcbe00720c */ /* 0x040fe40003fa6270 */
[----:B------:R-:W-:Y:S02]  /*6110*/  ISETP.GE.AND P1, PT, R190, R187, PT ;  /* 0x000000bbbe00720c */ /* 0x000fe40003f26270 */
[----:B------:R-:W-:-:S02]  /*6120*/  FSEL R156, R20, -INF , !P6 ;  /* 0xff800000149c7808 */ /* 0x000fc40007000000 */
[----:B------:R-:W3:Y:S01]  /*6130*/  MUFU.TANH R17, R17 ;  /* 0x0000001100117308 */ /* 0x000ee20000002400 */
[----:B------:R-:W-:Y:S01]  /*6140*/  FSEL R155, R155, -INF , !P3 ;  /* 0xff8000009b9b7808 */ /* 0x000fe20005800000 */
[----:B-1----:R-:W-:Y:S01]  /*6150*/  FFMA.FTZ R12, R0, R195, R12 ;  /* 0x000000c3000c7223 */ /* 0x002fe2000001000c */
[C---:B------:R-:W-:Y:S02]  /*6160*/  ISETP.GE.AND P6, PT, R194.reuse, R188, PT ;  /* 0x000000bcc200720c */ /* 0x040fe40003fc6270 */
[----:B------:R-:W-:Y:S02]  /*6170*/  ISETP.GE.AND P3, PT, R194, R187, PT ;  /* 0x000000bbc200720c */ /* 0x000fe40003f66270 */
[----:B------:R-:W-:Y:S01]  /*6180*/  FSEL R157, R157, -INF , !P2 ;  /* 0xff8000009d9d7808 */ /* 0x000fe20005000000 */
[----:B------:R-:W1:Y:S01]  /*6190*/  MUFU.TANH R13, R13 ;  /* 0x0000000d000d7308 */ /* 0x000e620000002400 */
[----:B--2---:R-:W-:Y:S01]  /*61a0*/  FFMA.FTZ R8, R0, R195, R8 ;  /* 0x000000c300087223 */ /* 0x004fe20000010008 */
[----:B------:R-:W-:-:S02]  /*61b0*/  FSEL R154, R154, -INF , !P5 ;  /* 0xff8000009a9a7808 */ /* 0x000fc40006800000 */
[----:B------:R-:W-:Y:S02]  /*61c0*/  FSEL R151, R16, -INF , !P1 ;  /* 0xff80000010977808 */ /* 0x000fe40004800000 */
[----:B------:R-:W-:Y:S02]  /*61d0*/  ISETP.GE.AND P2, PT, R192, R187, PT ;  /* 0x000000bbc000720c */ /* 0x000fe40003f46270 */
[----:B------:R-:W2:Y:S01]  /*61e0*/  MUFU.TANH R9, R15 ;  /* 0x0000000f00097308 */ /* 0x000ea20000002400 */
[----:B---3--:R-:W-:Y:S01]  /*61f0*/  FFMA.FTZ R17, R0, R193, R17 ;  /* 0x000000c100117223 */ /* 0x008fe20000010011 */
[C---:B------:R-:W-:Y:S02]  /*6200*/  ISETP.GE.AND P5, PT, R196.reuse, R188, PT ;  /* 0x000000bcc400720c */ /* 0x040fe40003fa6270 */
[----:B------:R-:W-:Y:S02]  /*6210*/  ISETP.GE.AND P1, PT, R196, R187, PT ;  /* 0x000000bbc400720c */ /* 0x000fe40003f26270 */
[----:B------:R-:W-:-:S02]  /*6220*/  FSEL R148, R12, -INF , !P6 ;  /* 0xff8000000c947808 */ /* 0x000fc40007000000 */
[----:B------:R-:W3:Y:S01]  /*6230*/  MUFU.TANH R11, R113 ;  /* 0x00000071000b7308 */ /* 0x000ee20000002400 */
[----:B-1----:R-:W-:Y:S01]  /*6240*/  FFMA.FTZ R13, R0, R197, R13 ;  /* 0x000000c5000d7223 */ /* 0x002fe2000001000d */
[----:B------:R-:W-:Y:S02]  /*6250*/  FSEL R67, R8, -INF , !P3 ;  /* 0xff80000008437808 */ /* 0x000fe40005800000 */
[C---:B------:R-:W-:Y:S01]  /*6260*/  ISETP.GE.AND P6, PT, R6.reuse, R188, PT ;  /* 0x000000bc0600720c */ /* 0x040fe20003fc6270 */
[----:B------:R-:W-:Y:S01]  /*6270*/  BAR.SYNC.DEFER_BLOCKING 0x0 ;  /* 0x0000000000007b1d */ /* 0x000fe20000010000 */
[----:B------:R-:W-:Y:S01]  /*6280*/  ISETP.GE.AND P3, PT, R6, R187, PT ;  /* 0x000000bb0600720c */ /* 0x000fe20003f66270 */
[C---:B------:R-:W-:Y:S01]  /*6290*/  FFMA.FTZ R6, R0.reuse, R5, R229 ;  /* 0x0000000500067223 */ /* 0x040fe200000100e5 */
[----:B------:R-:W-:Y:S01]  /*62a0*/  FSEL R149, R17, -INF , !P2 ;  /* 0xff80000011957808 */ /* 0x000fe20005000000 */
[C---:B--2---:R-:W-:Y:S01]  /*62b0*/  FFMA.FTZ R9, R0.reuse, R197, R9 ;  /* 0x000000c500097223 */ /* 0x044fe20000010009 */
[----:B------:R-:W-:Y:S01]  /*62c0*/  FSEL R144, R13, -INF , !P5 ;  /* 0xff8000000d907808 */ /* 0x000fe20006800000 */
[----:B------:R-:W1:Y:S01]  /*62d0*/  MUFU.TANH R114, R114 ;  /* 0x0000007200727308 */ /* 0x000e620000002400 */
[----:B------:R-:W-:Y:S01]  /*62e0*/  FFMA.FTZ R5, R0, R5, R84 ;  /* 0x0000000500057223 */ /* 0x000fe20000010054 */
[----:B------:R-:W-:-:S02]  /*62f0*/  ISETP.GE.AND P2, PT, R198, R187, PT ;  /* 0x000000bbc600720c */ /* 0x000fc40003f46270 */
[----:B------:R-:W-:Y:S01]  /*6300*/  FSEL R65, R9, -INF , !P1 ;  /* 0xff80000009417808 */ /* 0x000fe20004800000 */
[----:B---3--:R-:W-:Y:S01]  /*6310*/  FFMA.FTZ R11, R0, R201, R11 ;  /* 0x000000c9000b7223 */ /* 0x008fe2000001000b */
[C---:B------:R-:W-:Y:S02]  /*6320*/  ISETP.GE.AND P5, PT, R228.reuse, R188, PT ;  /* 0x000000bce400720c */ /* 0x040fe40003fa6270 */
[----:B------:R-:W2:Y:S01]  /*6330*/  MUFU.TANH R115, R115 ;  /* 0x0000007300737308 */ /* 0x000ea20000002400 */
[----:B------:R-:W-:Y:S02]  /*6340*/  ISETP.GE.AND P1, PT, R228, R187, PT ;  /* 0x000000bbe400720c */ /* 0x000fe40003f26270 */
[----:B------:R-:W-:Y:S02]  /*6350*/  FSEL R6, R6, -INF , !P6 ;  /* 0xff80000006067808 */ /* 0x000fe40007000000 */
[----:B------:R-:W-:Y:S02]  /*6360*/  FSEL R5, R5, -INF , !P3 ;  /* 0xff80000005057808 */ /* 0x000fe40005800000 */
[----:B------:R-:W-:Y:S01]  /*6370*/  FSEL R64, R11, -INF , !P5 ;  /* 0xff8000000b407808 */ /* 0x000fe20006800000 */
[----:B-1----:R-:W-:-:S05]  /*6380*/  FFMA.FTZ R63, R0, R199, R114 ;  /* 0x000000c7003f7223 */ /* 0x002fca0000010072 */
[----:B------:R-:W-:Y:S01]  /*6390*/  FSEL R63, R63, -INF , !P2 ;  /* 0xff8000003f3f7808 */ /* 0x000fe20005000000 */
[----:B--2---:R-:W-:-:S05]  /*63a0*/  FFMA.FTZ R61, R0, R201, R115 ;  /* 0x000000c9003d7223 */ /* 0x004fca0000010073 */
[----:B------:R-:W-:Y:S01]  /*63b0*/  FSEL R61, R61, -INF , !P1 ;  /* 0xff8000003d3d7808 */ /* 0x000fe20004800000 */
[----:B------:R-:W-:Y:S05]  /*63c0*/  @!P4 BRA `(.L_x_2531) ;  /* 0x00000e200000c947 */ /* 0x000fea0003800000 */
[----:B------:R-:W-:Y:S05]  /*63d0*/  @!P0 BRA `(.L_x_2532) ;  /* 0x0000039000008947 */ /* 0x000fea0003800000 */
[----:B------:R-:W1:Y:S01]  /*63e0*/  I2F.RP R11, R136 ;  /* 0x00000088000b7306 */ /* 0x000e620000209400 */
[C---:B------:R-:W-:Y:S02]  /*63f0*/  IADD3 R13, R120.reuse, -0x80, RZ ;  /* 0xffffff80780d7810 */ /* 0x040fe40007ffe0ff */
[----:B------:R-:W-:Y:S02]  /*6400*/  IABS R10, R120 ;  /* 0x00000078000a7213 */ /* 0x000fe40000000000 */
[----:B------:R-:W-:Y:S02]  /*6410*/  IABS R8, R13 ;  /* 0x0000000d00087213 */ /* 0x000fe40000000000 */
[----:B------:R-:W-:Y:S02]  /*6420*/  LOP3.LUT R120, R120, c[0x0][0x2d0], RZ, 0x3c, !PT ;  /* 0x0000b40078787a12 */ /* 0x000fe400078e3cff */
[----:B------:R-:W-:-:S02]  /*6430*/  LOP3.LUT R13, R13, c[0x0][0x2d0], RZ, 0x3c, !PT ;  /* 0x0000b4000d0d7a12 */ /* 0x000fc400078e3cff */
        /* <DEDUP_REMOVED lines=51> */
.L_x_2532:
[----:B------:R-:W-:-:S04]  /*6770*/  LEA R13, -R134, RZ, 0x7 ;  /* 0x000000ff860d7211 */ /* 0x000fc800078e39ff */
[----:B------:R-:W-:Y:S02]  /*6780*/  SHF.R.S32.HI R12, RZ, 0x1f, R13 ;  /* 0x0000001fff0c7819 */ /* 0x000fe4000001140d */
.L_x_2533:
        /* <DEDUP_REMOVED lines=162> */
.L_x_2535:
[----:B------:R-:W-:Y:S05]  /*71b0*/  BSYNC B0 ;  /* 0x0000000000007941 */ /* 0x000fea0003800000 */
.L_x_2534:
[----:B------:R-:W0:Y:S01]  /*71c0*/  LDGDEPBAR ;  /* 0x00000000000079af */ /* 0x000e220000000000 */
[----:B------:R-:W-:-:S04]  /*71d0*/  IADD3 R184, P1, R13, R184, RZ ;  /* 0x000000b80db87210 */ /* 0x000fc80007f3e0ff */
[----:B------:R-:W-:Y:S02]  /*71e0*/  IADD3.X R185, R12, R185, RZ, P1, !PT ;  /* 0x000000b90cb97210 */ /* 0x000fe40000ffe4ff */
.L_x_2531:
        /* <DEDUP_REMOVED lines=63> */
[----:B------:R-:W1:Y:S03]  /*75e0*/  SHFL.BFLY PT, R8, R11, 0x2, 0x1f ;  /* 0x0c401f000b087f89 */ /* 0x000e6600000e0000 */
[-C--:B------:R-:W-:Y:S01]  /*75f0*/  LEA R139, R3, R201.reuse, 0x1 ;  /* 0x000000c9038b7211 */ /* 0x080fe200078e08ff */
[----:B------:R-:W2:Y:S01]  /*7600*/  SHFL.BFLY PT, R9, R10, 0x2, 0x1f ;  /* 0x0c401f000a097f89 */ /* 0x000ea200000e0000 */
[----:B------:R-:W-:-:S02]  /*7610*/  LEA R138, R2, R201, 0x1 ;  /* 0x000000c9028a7211 */ /* 0x000fc400078e08ff */
[----:B------:R-:W-:Y:S01]  /*7620*/  LEA R137, R2, R139, 0x1 ;  /* 0x0000008b02897211 */ /* 0x000fe200078e08ff */
        /* <DEDUP_REMOVED lines=25> */
[----:B------:R-:W1:Y:S01]  /*77c0*/  LDSM.16.MT88.4 R92, [R201+0x10000] ;  /* 0x01000000c95c783b */ /* 0x000e620000004200 */
[--C-:B------:R-:W-:Y:S02]  /*77d0*/  FFMA.FTZ R58, R6, c[0x0][0x23c], -R141.reuse ;  /* 0x00008f00063a7a23 */ /* 0x100fe4000001088d */
[--C-:B------:R-:W-:Y:S01]  /*77e0*/  FFMA.FTZ R55, R88, c[0x0][0x23c], -R141.reuse ;  /* 0x00008f0058377a23 */ /* 0x100fe2000001088d */
[----:B------:R-:W-:Y:S01]  /*77f0*/  MUFU.EX2 R51, R51 ;  /* 0x0000003300337308 */ /* 0x000fe20000000800 */
[----:B------:R-:W-:Y:S02]  /*7800*/  FFMA.FTZ R56, R90, c[0x0][0x23c], -R141 ;  /* 0x00008f005a387a23 */ /* 0x000fe4000001088d */
[--C-:B------:R-:W-:Y:S02]  /*7810*/  FFMA.FTZ R60, R5, c[0x0][0x23c], -R62.reuse ;  /* 0x00008f00053c7a23 */ /* 0x100fe4000001083e */
[----:B------:R-:W-:-:S02]  /*7820*/  FFMA.FTZ R59, R7, c[0x0][0x23c], -R62 ;  /* 0x00008f00073b7a23 */ /* 0x000fc4000001083e */
[--C-:B------:R-:W-:Y:S01]  /*7830*/  FFMA.FTZ R57, R49, c[0x0][0x23c], -R62.reuse ;  /* 0x00008f0031397a23 */ /* 0x100fe2000001083e */
[----:B------:R-:W-:Y:S01]  /*7840*/  LDSM.16.MT88.4 R4, [R137+0x10000] ;  /* 0x010000008904783b */ /* 0x000fe20000004200 */
[--C-:B------:R-:W-:Y:S01]  /*7850*/  FFMA.FTZ R52, R85, c[0x0][0x23c], -R62.reuse ;  /* 0x00008f0055347a23 */ /* 0x100fe2000001083e */
[----:B------:R-:W-:Y:S01]  /*7860*/  MUFU.EX2 R58, R58 ;  /* 0x0000003a003a7308 */ /* 0x000fe20000000800 */
[--C-:B------:R-:W-:Y:S01]  /*7870*/  FFMA.FTZ R54, R48, c[0x0][0x23c], -R141.reuse ;  /* 0x00008f0030367a23 */ /* 0x100fe2000001088d */
[----:B------:R-:W2:Y:S01]  /*7880*/  LDSM.16.MT88.4 R84, [R139+0x10000] ;  /* 0x010000008b54783b */ /* 0x000ea20000004200 */
[--C-:B------:R-:W-:Y:S02]  /*7890*/  FFMA.FTZ R49, R50, c[0x0][0x23c], -R141.reuse ;  /* 0x00008f0032317a23 */ /* 0x100fe4000001088d */
[--C-:B------:R-:W-:Y:S02]  /*78a0*/  FFMA.FTZ R50, R82, c[0x0][0x23c], -R141.reuse ;  /* 0x00008f0052327a23 */ /* 0x100fe4000001088d */
[----:B------:R-:W-:Y:S01]  /*78b0*/  FFMA.FTZ R45, R80, c[0x0][0x23c], -R141 ;  /* 0x00008f00502d7a23 */ /* 0x000fe2000001088d */
[----:B------:R-:W3:Y:S01]  /*78c0*/  MUFU.EX2 R55, R55 ;  /* 0x0000003700377308 */ /* 0x000ee20000000800 */
[----:B------:R-:W-:-:S02]  /*78d0*/  FFMA.FTZ R53, R53, c[0x0][0x23c], -R62 ;  /* 0x00008f0035357a23 */ /* 0x000fc4000001083e */
[--C-:B------:R-:W-:Y:S02]  /*78e0*/  FFMA.FTZ R48, R89, c[0x0][0x23c], -R62.reuse ;  /* 0x00008f0059307a23 */ /* 0x100fe4000001083e */
[--C-:B------:R-:W-:Y:S02]  /*78f0*/  FFMA.FTZ R47, R81, c[0x0][0x23c], -R62.reuse ;  /* 0x00008f00512f7a23 */ /* 0x100fe4000001083e */
[----:B------:R-:W-:Y:S01]  /*7900*/  FFMA.FTZ R44, R83, c[0x0][0x23c], -R62 ;  /* 0x00008f00532c7a23 */ /* 0x000fe2000001083e */
[----:B------:R-:W4:Y:S01]  /*7910*/  MUFU.EX2 R56, R56 ;  /* 0x0000003800387308 */ /* 0x000f220000000800 */
[--C-:B------:R-:W-:Y:S02]  /*7920*/  FFMA.FTZ R46, R230, c[0x0][0x23c], -R141.reuse ;  /* 0x00008f00e62e7a23 */ /* 0x100fe4000001088d */
[--C-:B------:R-:W-:Y:S01]  /*7930*/  FFMA.FTZ R41, R232, c[0x0][0x23c], -R141.reuse ;  /* 0x00008f00e8297a23 */ /* 0x100fe2000001088d */
[----:B------:R-:W-:Y:S01]  /*7940*/  LEA R232, P1, R184, c[0x0][0x168], 0x1 ;  /* 0x00005a00b8e87a11 */ /* 0x000fe200078208ff */
[----:B------:R-:W-:-:S02]  /*7950*/  FFMA.FTZ R42, R236, c[0x0][0x23c], -R141 ;  /* 0x00008f00ec2a7a23 */ /* 0x000fc4000001088d */
[----:B------:R-:W-:Y:S01]  /*7960*/  FFMA.FTZ R3, R234, c[0x0][0x23c], -R141 ;  /* 0x00008f00ea037a23 */ /* 0x000fe2000001088d */
[----:B------:R-:W-:Y:S01]  /*7970*/  MUFU.EX2 R60, R60 ;  /* 0x0000003c003c7308 */ /* 0x000fe20000000800 */
[----:B---3--:R-:W-:Y:S01]  /*7980*/  F2FP.PACK_AB R68, R55, R58 ;  /* 0x0000003a3744723e */ /* 0x008fe200000000ff */
[--C-:B------:R-:W-:Y:S02]  /*7990*/  FFMA.FTZ R43, R237, c[0x0][0x23c], -R62.reuse ;  /* 0x00008f00ed2b7a23 */ /* 0x100fe4000001083e */
[--C-:B------:R-:W-:Y:S02]  /*79a0*/  FFMA.FTZ R40, R239, c[0x0][0x23c], -R62.reuse ;  /* 0x00008f00ef287a23 */ /* 0x100fe4000001083e */
[--C-:B------:R-:W-:Y:S02]  /*79b0*/  FFMA.FTZ R37, R37, c[0x0][0x23c], -R62.reuse ;  /* 0x00008f0025257a23 */ /* 0x100fe4000001083e */
[----:B------:R-:W3:Y:S01]  /*79c0*/  MUFU.EX2 R59, R59 ;  /* 0x0000003b003b7308 */ /* 0x000ee20000000800 */
[----:B----4-:R-:W-:Y:S01]  /*79d0*/  F2FP.PACK_AB R70, R51, R56 ;  /* 0x000000383346723e */ /* 0x010fe200000000ff */
        /* <DEDUP_REMOVED lines=11> */
[--C-:B------:R-:W-:Y:S01]  /*7a90*/  FFMA.FTZ R153, R233, c[0x0][0x23c], -R62.reuse ;  /* 0x00008f00e9997a23 */ /* 0x100fe2000001083e */
[----:B------:R-:W-:Y:S01]  /*7aa0*/  LEA.HI.X R233, R184, c[0x0][0x16c], R185, 0x1, P1 ;  /* 0x00005b00b8e97a11 */ /* 0x000fe200008f0cb9 */
[--C-:B------:R-:W-:Y:S02]  /*7ab0*/  FFMA.FTZ R161, R164, c[0x0][0x23c], -R141.reuse ;  /* 0x00008f00a4a17a23 */ /* 0x100fe4000001088d */
[----:B------:R-:W-:Y:S01]  /*7ac0*/  MUFU.EX2 R54, R54 ;  /* 0x0000003600367308 */ /* 0x000fe20000000800 */
[--C-:B------:R-:W-:Y:S02]  /*7ad0*/  FFMA.FTZ R166, R167, c[0x0][0x23c], -R62.reuse ;  /* 0x00008f00a7a67a23 */ /* 0x100fe4000001083e */
[--C-:B------:R-:W-:Y:S02]  /*7ae0*/  FFMA.FTZ R159, R178, c[0x0][0x23c], -R141.reuse ;  /* 0x00008f00b29f7a23 */ /* 0x100fe4000001088d */
[--C-:B------:R-:W-:Y:S02]  /*7af0*/  FFMA.FTZ R160, R160, c[0x0][0x23c], -R141.reuse ;  /* 0x00008f00a0a07a23 */ /* 0x100fe4000001088d */
[----:B------:R-:W-:Y:S01]  /*7b00*/  FFMA.FTZ R162, R176, c[0x0][0x23c], -R141 ;  /* 0x00008f00b0a27a23 */ /* 0x000fe2000001088d */
        /* <DEDUP_REMOVED lines=17> */
[C---:B-1----:R-:W-:Y:S01]  /*7c20*/  HMMA.16816.F32 R96, R68.reuse, R92, RZ ;  /* 0x0000005c4460723c */ /* 0x042fe200000018ff */
[--C-:B------:R-:W-:Y:S01]  /*7c30*/  FFMA.FTZ R173, R152, c[0x0][0x23c], -R141.reuse ;  /* 0x00008f0098ad7a23 */ /* 0x100fe2000001088d */
[----:B------:R-:W-:Y:S01]  /*7c40*/  MUFU.EX2 R53, R53 ;  /* 0x0000003500357308 */ /* 0x000fe20000000800 */
[--C-:B------:R-:W-:Y:S02]  /*7c50*/  FFMA.FTZ R158, R158, c[0x0][0x23c], -R141.reuse ;  /* 0x00008f009e9e7a23 */ /* 0x100fe4000001088d */
[--C-:B------:R-:W-:Y:S02]  /*7c60*/  FFMA.FTZ R165, R156, c[0x0][0x23c], -R141.reuse ;  /* 0x00008f009ca57a23 */ /* 0x100fe4000001088d */
[----:B------:R-:W-:Y:S01]  /*7c70*/  FFMA.FTZ R154, R154, c[0x0][0x23c], -R141 ;  /* 0x00008f009a9a7a23 */ /* 0x000fe2000001088d */
[----:B------:R-:W-:Y:S01]  /*7c80*/  HMMA.16816.F32 R92, R68, R94, RZ ;  /* 0x0000005e445c723c */ /* 0x000fe200000018ff */
[--C-:B------:R-:W-:Y:S01]  /*7c90*/  FFMA.FTZ R152, R157, c[0x0][0x23c], -R62.reuse ;  /* 0x00008f009d987a23 */ /* 0x100fe2000001083e */
[----:B------:R-:W1:Y:S01]  /*7ca0*/  MUFU.EX2 R48, R48 ;  /* 0x0000003000307308 */ /* 0x000e620000000800 */
        /* <DEDUP_REMOVED lines=11> */
[----:B------:R-:W4:Y:S01]  /*7d60*/  MUFU.EX2 R44, R44 ;  /* 0x0000002c002c7308 */ /* 0x000f220000000800 */
[----:B------:R-:W-:-:S02]  /*7d70*/  FADD.FTZ R51, R51, R56 ;  /* 0x0000003833337221 */ /* 0x000fc40000010000 */
[----:B------:R-:W-:-:S03]  /*7d80*/  FADD.FTZ R52, R52, R57 ;  /* 0x0000003934347221 */ /* 0x000fc60000010000 */
[C---:B------:R-:W-:Y:S02]  /*7d90*/  HMMA.16816.F32 R112, R68.reuse, R108, RZ ;  /* 0x0000006c4470723c */ /* 0x040fe400000018ff */
[----:B------:R-:W-:Y:S06]  /*7da0*/  MUFU.EX2 R46, R46 ;  /* 0x0000002e002e7308 */ /* 0x000fec0000000800 */
[C---:B--2---:R-:W-:Y:S02]  /*7db0*/  HMMA.16816.F32 R88, R68.reuse, R84, RZ ;  /* 0x000000544458723c */ /* 0x044fe400000018ff */
        /* <DEDUP_REMOVED lines=12> */
[----:B------:R-:W2:Y:S06]  /*7e80*/  MUFU.EX2 R2, R2 ;  /* 0x0000000200027308 */ /* 0x000eac0000000800 */
[C---:B------:R-:W-:Y:S02]  /*7e90*/  HMMA.16816.F32 R72, R68.reuse, R4, RZ ;  /* 0x000000044448723c */ /* 0x040fe400000018ff */
[----:B------:R-:W-:Y:S05]  /*7ea0*/  MUFU.EX2 R66, R66 ;  /* 0x0000004200427308 */ /* 0x000fea0000000800 */
[----:B---3--:R-:W-:Y:S01]  /*7eb0*/  F2FP.PACK_AB R4, R49, R54 ;  /* 0x000000363104723e */ /* 0x008fe200000000ff */
[----:B------:R-:W-:Y:S01]  /*7ec0*/  HMMA.16816.F32 R68, R68, R6, RZ ;  /* 0x000000064444723c */ /* 0x000fe200000018ff */
[----:B-1----:R-:W-:Y:S01]  /*7ed0*/  F2FP.PACK_AB R5, R48, R53 ;  /* 0x000000353005723e */ /* 0x002fe200000000ff */
[----:B------:R-:W1:Y:S01]  /*7ee0*/  MUFU.EX2 R143, R143 ;  /* 0x0000008f008f7308 */ /* 0x000e620000000800 */
[----:B------:R-:W-:-:S02]  /*7ef0*/  FADD.FTZ R54, R54, R51 ;  /* 0x0000003336367221 */ /* 0x000fc40000010000 */
[----:B------:R-:W-:Y:S02]  /*7f00*/  FADD.FTZ R53, R53, R52 ;  /* 0x0000003435357221 */ /* 0x000fe40000010000 */
[----:B------:R-:W-:Y:S01]  /*7f10*/  F2FP.PACK_AB R6, R45, R50 ;  /* 0x000000322d06723e */ /* 0x000fe200000000ff */
        /* <DEDUP_REMOVED lines=46> */
[----:B------:R-:W3:Y:S01]  /*8200*/  LDSM.16.MT88.4 R12, [R201+0x11000] ;  /* 0x01100000c90c783b */ /* 0x000ee20000004200 */
        /* <DEDUP_REMOVED lines=18> */
[----:B------:R-:W2:Y:S05]  /*8330*/  LDSM.16.MT88.4 R8, [R137+0x11000] ;  /* 0x011000008908783b */ /* 0x000eaa0000004200 */
[----:B------:R-:W-:Y:S02]  /*8340*/  MUFU.EX2 R169, R169 ;  /* 0x000000a900a97308 */ /* 0x000fe40000000800 */
[C---:B------:R-:W-:Y:S06]  /*8350*/  HMMA.16816.F32 R112, R4.reuse, R16, R112 ;  /* 0x000000100470723c */ /* 0x040fec0000001870 */
[----:B------:R-:W5:Y:S02]  /*8360*/  MUFU.EX2 R172, R172 ;  /* 0x000000ac00ac7308 */ /* 0x000f640000000800 */
[C---:B------:R-:W-:Y:S01]  /*8370*/  HMMA.16816.F32 R108, R4.reuse, R18, R108 ;  /* 0x00000012046c723c */ /* 0x040fe2000000186c */
[----:B------:R-:W-:Y:S05]  /*8380*/  LDSM.16.MT88.4 R16, [R137+0xd800] ;  /* 0x00d800008910783b */ /* 0x000fea0000004200 */
[----:B------:R-:W-:Y:S02]  /*8390*/  MUFU.EX2 R158, R158 ;  /* 0x0000009e009e7308 */ /* 0x000fe40000000800 */
[C---:B---3--:R-:W-:Y:S06]  /*83a0*/  HMMA.16816.F32 R96, R4.reuse, R12, R96 ;  /* 0x0000000c0460723c */ /* 0x048fec0000001860 */
[----:B------:R-:W3:Y:S02]  /*83b0*/  MUFU.EX2 R165, R165 ;  /* 0x000000a500a57308 */ /* 0x000ee40000000800 */
[C---:B------:R-:W-:Y:S01]  /*83c0*/  HMMA.16816.F32 R92, R4.reuse, R14, R92 ;  /* 0x0000000e045c723c */ /* 0x040fe2000000185c */
[----:B------:R-:W1:Y:S05]  /*83d0*/  LDSM.16.MT88.4 R12, [R138+0xd800] ;  /* 0x00d800008a0c783b */ /* 0x000e6a0000004200 */
[----:B------:R-:W-:Y:S02]  /*83e0*/  MUFU.EX2 R154, R154 ;  /* 0x0000009a009a7308 */ /* 0x000fe40000000800 */
[C---:B------:R-:W-:Y:S06]  /*83f0*/  HMMA.16816.F32 R128, R4.reuse, R24, R128 ;  /* 0x000000180480723c */ /* 0x040fec0000001880 */
[----:B------:R-:W-:Y:S02]  /*8400*/  MUFU.EX2 R173, R173 ;  /* 0x000000ad00ad7308 */ /* 0x000fe40000000800 */
[C---:B--2---:R-:W-:Y:S06]  /*8410*/  HMMA.16816.F32 R72, R4.reuse, R8, R72 ;  /* 0x000000080448723c */ /* 0x044fec0000001848 */
[----:B------:R-:W-:Y:S02]  /*8420*/  MUFU.EX2 R152, R152 ;  /* 0x0000009800987308 */ /* 0x000fe40000000800 */
[C---:B------:R-:W-:Y:S01]  /*8430*/  HMMA.16816.F32 R68, R4.reuse, R10, R68 ;  /* 0x0000000a0444723c */ /* 0x040fe20000001844 */
[----:B------:R-:W2:Y:S05]  /*8440*/  LDSM.16.MT88.4 R8, [R201+0x11800] ;  /* 0x01180000c908783b */ /* 0x000eaa0000004200 */
        /* <DEDUP_REMOVED lines=61> */
[----:B--2---:R-:W-:Y:S02]  /*8820*/  HMMA.16816.F32 R112, R4, R8, R112 ;  /* 0x000000080470723c */ /* 0x004fe40000001870 */
[----:B------:R-:W-:-:S06]  /*8830*/  FADD.FTZ R167, R167, R166 ;  /* 0x000000a6a7a77221 */ /* 0x000fcc0000010000 */
        /* <DEDUP_REMOVED lines=166> */
[----:B------:R-:W-:-:S03]  /*92a0*/  IMAD R3, R136, R3, R4 ;  /* 0x0000000388037224 */ /* 0x000fc600078e0204 */
        /* <DEDUP_REMOVED lines=19> */
[----:B------:R-:W-:Y:S02]  /*93e0*/  IMAD.IADD R2, R5, 0x1, -R2 ;  /* 0x0000000105027824 */ /* 0x000fe400078e0a02 */
[----:B------:R-:W-:-:S04]  /*93f0*/  IMAD.MOV.U32 R5, RZ, RZ, c[0x0][0x2d0] ;  /* 0x0000b400ff057624 */ /* 0x000fc800078e00ff */
[----:B------:R-:W-:-:S04]  /*9400*/  IMAD R5, R2, R5, -0x80 ;  /* 0xffffff8002057424 */ /* 0x000fc800078e0205 */
[----:B------:R-:W-:Y:S01]  /*9410*/  IMAD.WIDE.U32 R6, R5, c[0x0][0x1a0], RZ ;  /* 0x0000680005067a25 */ /* 0x000fe200078e00ff */
[----:B------:R-:W-:-:S05]  /*9420*/  SHF.R.S32.HI R2, RZ, 0x1f, R5 ;  /* 0x0000001fff027819 */ /* 0x000fca0000011405 */
[----:B------:R-:W-:-:S04]  /*9430*/  IMAD R2, R2, c[0x0][0x1a0], RZ ;  /* 0x0000680002027a24 */ /* 0x000fc800078e02ff */
[----:B------:R-:W-:-:S04]  /*9440*/  IMAD R2, R5, c[0x0][0x1a4], R2 ;  /* 0x0000690005027a24 */ /* 0x000fc800078e0202 */
        /* <DEDUP_REMOVED lines=8> */
.L_x_2537:
[----:B------:R-:W-:-:S04]  /*94d0*/  LEA R8, -R186, RZ, 0x7 ;  /* 0x000000ffba087211 */ /* 0x000fc800078e39ff */
[----:B------:R-:W-:Y:S02]  /*94e0*/  SHF.R.S32.HI R5, RZ, 0x1f, R8 ;  /* 0x0000001fff057819 */ /* 0x000fe40000011408 */
.L_x_2538:
        /* <DEDUP_REMOVED lines=70> */
[C---:B------:R-:W-:Y:S01]  /*9950*/  IADD3 R7, P3, R223.reuse, R4, RZ ;  /* 0x00000004df077210 */ /* 0x040fe20007f7e0ff */
        /* <DEDUP_REMOVED lines=9> */
[----:B------:R-:W-:-:S02]  /*99f0*/  IADD3 R9, P4, R223, R7, RZ ;  /* 0x00000007df097210 */ /* 0x000fc40007f9e0ff */
[C---:B------:R-:W-:Y:S01]  /*9a00*/  @!P2 LEA R32, P6, R7.reuse, R180, 0x1 ;  /* 0x000000b40720a211 */ /* 0x040fe200078c08ff */
[----:B------:R-:W-:Y:S01]  /*9a10*/  @P2 STS.128 [R217+0xd800], RZ ;  /* 0x00d800ffd9002388 */ /* 0x000fe20000000c00 */
[-C--:B------:R-:W-:Y:S01]  /*9a20*/  @!P1 IADD3 R4, P5, R7, R38.reuse, RZ ;  /* 0x0000002607049210 */ /* 0x080fe20007fbe0ff */
[--C-:B------:R-:W-:Y:S01]  /*9a30*/  IMAD.X R6, R222, 0x1, R5.reuse, P4 ;  /* 0x00000001de067824 */ /* 0x100fe200020e0605 */
[----:B------:R-:W-:Y:S01]  /*9a40*/  @!P1 IADD3 R38, P3, R9, R38, RZ ;  /* 0x0000002609269210 */ /* 0x000fe20007f7e0ff */
[----:B------:R-:W-:Y:S01]  /*9a50*/  @!PT LDS RZ, [RZ] ;  /* 0x00000000fffff984 */ /* 0x000fe20000000800 */
[----:B------:R-:W-:Y:S01]  /*9a60*/  @!PT LDS RZ, [RZ] ;  /* 0x00000000fffff984 */ /* 0x000fe20000000800 */
[----:B------:R-:W-:Y:S01]  /*9a70*/  @!PT LDS RZ, [RZ] ;  /* 0x00000000fffff984 */ /* 0x000fe20000000800 */
[----:B------:R5:W-:Y:S01]  /*9a80*/  @!P2 LDGSTS.E.BYPASS.LTC128B.128 [R217+0xd800], [R16.64] ;  /* 0x0d80000010d9afae */ /* 0x000be2000b901d4c */
[----:B------:R-:W-:Y:S01]  /*9a90*/  @!P2 LEA.HI.X R33, R7, R181, R5, 0x1, P6 ;  /* 0x000000b50721a211 */ /* 0x000fe200030f0c05 */
[--C-:B------:R-:W-:Y:S01]  /*9aa0*/  @!P1 IMAD.X R7, R5, 0x1, R36.reuse, P5 ;  /* 0x0000000105079824 */ /* 0x100fe200028e0624 */
[----:B--2---:R-:W-:Y:S01]  /*9ab0*/  @!P1 LEA R26, P5, R4, c[0x0][0x170], 0x1 ;  /* 0x00005c00041a9a11 */ /* 0x004fe200078a08ff */
[----:B------:R-:W-:Y:S01]  /*9ac0*/  @P1 STS.128 [R217+0x11800], RZ ;  /* 0x011800ffd9001388 */ /* 0x000fe20000000c00 */
[----:B------:R-:W-:Y:S01]  /*9ad0*/  @!P2 LEA R8, P4, R9, R180, 0x1 ;  /* 0x000000b40908a211 */ /* 0x000fe200078808ff */
[----:B------:R-:W-:Y:S01]  /*9ae0*/  @!P1 IMAD.X R5, R6, 0x1, R36, P3 ;  /* 0x0000000106059824 */ /* 0x000fe200018e0624 */
[----:B------:R-:W-:Y:S01]  /*9af0*/  @!P1 LEA.HI.X R27, R4, c[0x0][0x174], R7, 0x1, P5 ;  /* 0x00005d00041b9a11 */ /* 0x000fe200028f0c07 */
[----:B------:R-:W-:Y:S01]  /*9b00*/  @!PT LDS RZ, [RZ] ;  /* 0x00000000fffff984 */ /* 0x000fe20000000800 */
[----:B------:R-:W-:Y:S01]  /*9b10*/  @!PT LDS RZ, [RZ] ;  /* 0x00000000fffff984 */ /* 0x000fe20000000800 */
[----:B------:R-:W-:Y:S01]  /*9b20*/  @!PT LDS RZ, [RZ] ;  /* 0x00000000fffff984 */ /* 0x000fe20000000800 */
[----:B------:R2:W-:Y:S01]  /*9b30*/  @!P1 LDGSTS.E.BYPASS.LTC128B.128 [R217+0x11800], [R14.64+0x80] ;  /* 0x118000800ed99fae */ /* 0x0005e2000b901d4c */
[----:B------:R-:W-:-:S02]  /*9b40*/  @!P1 LEA R34, P3, R38, c[0x0][0x170], 0x1 ;  /* 0x00005c0026229a11 */ /* 0x000fc400078608ff */
[----:B------:R-:W-:Y:S01]  /*9b50*/  @!P2 LEA.HI.X R9, R9, R181, R6, 0x1, P4 ;  /* 0x000000b50909a211 */ /* 0x000fe200020f0c06 */
[----:B------:R-:W-:Y:S01]  /*9b60*/  @P2 STS.128 [R217+0xe000], RZ ;  /* 0x00e000ffd9002388 */ /* 0x000fe20000000c00 */
[----:B------:R-:W-:Y:S02]  /*9b70*/  @!P1 LEA.HI.X R35, R38, c[0x0][0x174], R5, 0x1, P3 ;  /* 0x00005d0026239a11 */ /* 0x000fe400018f0c05 */
[----:B------:R-:W-:Y:S01]  /*9b80*/  ISETP.GE.AND P3, PT, R135, 0x3, PT ;  /* 0x000000038700780c */ /* 0x000fe20003f66270 */
        /* <DEDUP_REMOVED lines=41> */
[----:B-1----:R-:W1:Y:S04]  /*9e20*/  LDSM.16.M88.4 R28, [R207+0x5800] ;  /* 0x00580000cf1c783b */ /* 0x002e680000000200 */
[----:B------:R-:W1:Y:S04]  /*9e30*/  LDSM.16.M88.4 R44, [R207+0x4800] ;  /* 0x00480000cf2c783b */ /* 0x000e680000000200 */
[----:B------:R-:W1:Y:S04]  /*9e40*/  LDSM.16.M88.4 R36, [R207+0x5000] ;  /* 0x00500000cf24783b */ /* 0x000e680000000200 */
[----:B----4-:R-:W4:Y:S04]  /*9e50*/  LDSM.16.M88.4 R20, [R207+0x6000] ;  /* 0x00600000cf14783b */ /* 0x010f280000000200 */
[----:B--2---:R-:W5:Y:S04]  /*9e60*/  LDSM.16.M88.4 R12, [R207+0x6800] ;  /* 0x00680000cf0c783b */ /* 0x004f680000000200 */
[----:B------:R-:W2:Y:S04]  /*9e70*/  LDSM.16.M88.4 R4, [R207+0x7000] ;  /* 0x00700000cf04783b */ /* 0x000ea80000000200 */
[----:B------:R-:W2:Y:S04]  /*9e80*/  LDSM.16.M88.4 R144, [R207+0x7800] ;  /* 0x00780000cf90783b */ /* 0x000ea80000000200 */
[----:B------:R-:W-:Y:S04]  /*9e90*/  LDSM.16.M88.4 R140, [R206] ;  /* 0x00000000ce8c783b */ /* 0x000fe80000000200 */
[----:B------:R-:W2:Y:S01]  /*9ea0*/  LDSM.16.M88.4 R64, [R205] ;  /* 0x00000000cd40783b */ /* 0x000ea20000000200 */
[C---:B---3--:R-:W-:Y:S03]  /*9eb0*/  HMMA.16816.F32 R56, R164.reuse, R52, RZ ;  /* 0x00000034a438723c */ /* 0x048fe600000018ff */
[----:B------:R-:W3:Y:S04]  /*9ec0*/  LDSM.16.M88.4 R60, [R205+0x1800] ;  /* 0x00180000cd3c783b */ /* 0x000ee80000000200 */
[----:B------:R-:W2:Y:S01]  /*9ed0*/  LDSM.16.M88.4 R148, [R205+0x1000] ;  /* 0x00100000cd94783b */ /* 0x000ea20000000200 */
[C---:B------:R-:W-:Y:S03]  /*9ee0*/  HMMA.16816.F32 R52, R164.reuse, R54, RZ ;  /* 0x00000036a434723c */ /* 0x040fe600000018ff */
[----:B------:R-:W2:Y:S04]  /*9ef0*/  LDSM.16.M88.4 R160, [R205+0x800] ;  /* 0x00080000cda0783b */ /* 0x000ea80000000200 */
[----:B------:R-:W2:Y:S01]  /*9f00*/  LDSM.16.M88.4 R176, [R205+0x2000] ;  /* 0x00200000cdb0783b */ /* 0x000ea20000000200 */
[C---:B-1----:R-:W-:Y:S03]  /*9f10*/  HMMA.16816.F32 R32, R164.reuse, R28, RZ ;  /* 0x0000001ca420723c */ /* 0x042fe600000018ff */
[----:B------:R-:W1:Y:S04]  /*9f20*/  LDSM.16.M88.4 R172, [R205+0x2800] ;  /* 0x00280000cdac783b */ /* 0x000e680000000200 */
[----:B------:R-:W-:Y:S01]  /*9f30*/  LDSM.16.M88.4 R156, [R205+0x3800] ;  /* 0x00380000cd9c783b */ /* 0x000fe20000000200 */
[C---:B------:R-:W-:Y:S03]  /*9f40*/  HMMA.16816.F32 R28, R164.reuse, R30, RZ ;  /* 0x0000001ea41c723c */ /* 0x040fe600000018ff */
[----:B------:R-:W-:Y:S04]  /*9f50*/  LDSM.16.M88.4 R152, [R200+0x4000] ;  /* 0x00400000c898783b */ /* 0x000fe80000000200 */
[----:B------:R-:W-:Y:S01]  /*9f60*/  LDSM.16.M88.4 R180, [R202+0x3000] ;  /* 0x00300000cab4783b */ /* 0x000fe20000000200 */
[C---:B------:R-:W-:Y:S03]  /*9f70*/  HMMA.16816.F32 R48, R164.reuse, R44, RZ ;  /* 0x0000002ca430723c */ /* 0x040fe600000018ff */
[----:B------:R-:W0:Y:S05]  /*9f80*/  LDGDEPBAR ;  /* 0x00000000000079af */ /* 0x000e2a0000000000 */
[C---:B------:R-:W-:Y:S08]  /*9f90*/  HMMA.16816.F32 R40, R164.reuse, R36, RZ ;  /* 0x00000024a428723c */ /* 0x040ff000000018ff */
[C---:B----4-:R-:W-:Y:S08]  /*9fa0*/  HMMA.16816.F32 R24, R164.reuse, R20, RZ ;  /* 0x00000014a418723c */ /* 0x050ff000000018ff */
[C---:B-----5:R-:W-:Y:S08]  /*9fb0*/  HMMA.16816.F32 R16, R164.reuse, R12, RZ ;  /* 0x0000000ca410723c */ /* 0x060ff000000018ff */
        /* <DEDUP_REMOVED lines=11> */
[----:B------:R-:W4:Y:S07]  /*a070*/  LDSM.16.M88.4 R64, [R204] ;  /* 0x00000000cc40783b */ /* 0x000f2e0000000200 */
        /* <DEDUP_REMOVED lines=12> */
[C---:B-1----:R-:W-:Y:S08]  /*a140*/  HMMA.16816.F32 R16, R140.reuse, R172, R16 ;  /* 0x000000ac8c10723c */ /* 0x042ff00000001810 */
[C---:B------:R-:W-:Y:S01]  /*a150*/  HMMA.16816.F32 R12, R140.reuse, R174, R12 ;  /* 0x000000ae8c0c723c */ /* 0x040fe2000000180c */
[----:B------:R-:W-:Y:S07]  /*a160*/  LDSM.16.M88.4 R172, [R202+0x3800] ;  /* 0x00380000caac783b */ /* 0x000fee0000000200 */
[C---:B--2---:R-:W-:Y:S08]  /*a170*/  HMMA.16816.F32 R8, R140.reuse, R144, R8 ;  /* 0x000000908c08723c */ /* 0x044ff00000001808 */
[C---:B------:R-:W-:Y:S01]  /*a180*/  HMMA.16816.F32 R4, R140.reuse, R146, R4 ;  /* 0x000000928c04723c */ /* 0x040fe20000001804 */
[----:B------:R-:W1:Y:S07]  /*a190*/  LDSM.16.M88.4 R144, [R200+0x6000] ;  /* 0x00600000c890783b */ /* 0x000e6e0000000200 */
[C---:B------:R-:W-:Y:S08]  /*a1a0*/  HMMA.16816.F32 R168, R140.reuse, R156, R168 ;  /* 0x0000009c8ca8723c */ /* 0x040ff000000018a8 */
[----:B------:R-:W-:Y:S01]  /*a1b0*/  HMMA.16816.F32 R164, R140, R158, R164 ;  /* 0x0000009e8ca4723c */ /* 0x000fe200000018a4 */
[----:B------:R-:W2:Y:S04]  /*a1c0*/  LDSM.16.M88.4 R156, [R200+0x6800] ;  /* 0x00680000c89c783b */ /* 0x000ea80000000200 */
[----:B------:R-:W1:Y:S03]  /*a1d0*/  LDSM.16.M88.4 R140, [R200+0x7000] ;  /* 0x00700000c88c783b */ /* 0x000e660000000200 */
[C---:B----4-:R-:W-:Y:S08]  /*a1e0*/  HMMA.16816.F32 R56, R64.reuse, R152, R56 ;  /* 0x000000984038723c */ /* 0x050ff00000001838 */
[C---:B------:R-:W-:Y:S01]  /*a1f0*/  HMMA.16816.F32 R52, R64.reuse, R154, R52 ;  /* 0x0000009a4034723c */ /* 0x040fe20000001834 */
[----:B------:R-:W4:Y:S07]  /*a200*/  LDSM.16.M88.4 R152, [R200+0x7800] ;  /* 0x00780000c898783b */ /* 0x000f2e0000000200 */
[C---:B---3--:R-:W-:Y:S08]  /*a210*/  HMMA.16816.F32 R40, R64.reuse, R60, R40 ;  /* 0x0000003c4028723c */ /* 0x048ff00000001828 */
[C---:B------:R-:W-:Y:S01]  /*a220*/  HMMA.16816.F32 R36, R64.reuse, R62, R36 ;  /* 0x0000003e4024723c */ /* 0x040fe20000001824 */
[----:B------:R-:W3:Y:S07]  /*a230*/  LDSM.16.M88.4 R60, [R202] ;  /* 0x00000000ca3c783b */ /* 0x000eee0000000200 */
[C---:B-----5:R-:W-:Y:S08]  /*a240*/  HMMA.16816.F32 R48, R64.reuse, R160, R48 ;  /* 0x000000a04030723c */ /* 0x060ff00000001830 */
        /* <DEDUP_REMOVED lines=10> */
[----:B------:R-:W-:Y:S07]  /*a2f0*/  LDSM.16.M88.4 R156, [R207+0x8000] ;  /* 0x00800000cf9c783b */ /* 0x000fee0000000200 */
[C---:B------:R-:W-:Y:S08]  /*a300*/  HMMA.16816.F32 R8, R64.reuse, R140, R8 ;  /* 0x0000008c4008723c */ /* 0x040ff00000001808 */
[C---:B------:R-:W-:Y:S01]  /*a310*/  HMMA.16816.F32 R4, R64.reuse, R142, R4 ;  /* 0x0000008e4004723c */ /* 0x040fe20000001804 */
[----:B------:R-:W2:Y:S07]  /*a320*/  LDSM.16.M88.4 R140, [R202+0x1800] ;  /* 0x00180000ca8c783b */ /* 0x000eae0000000200 */
[C---:B----4-:R-:W-:Y:S08]  /*a330*/  HMMA.16816.F32 R168, R64.reuse, R152, R168 ;  /* 0x0000009840a8723c */ /* 0x050ff000000018a8 */
[----:B------:R-:W-:Y:S01]  /*a340*/  HMMA.16816.F32 R164, R64, R154, R164 ;  /* 0x0000009a40a4723c */ /* 0x000fe200000018a4 */
[----:B------:R-:W4:Y:S04]  /*a350*/  LDSM.16.M88.4 R64, [R202+0x2000] ;  /* 0x00200000ca40783b */ /* 0x000f280000000200 */
[----:B------:R-:W-:Y:S03]  /*a360*/  LDSM.16.M88.4 R152, [R207+0x8800] ;  /* 0x00880000cf98783b */ /* 0x000fe60000000200 */
[C---:B---3--:R-:W-:Y:S08]  /*a370*/  HMMA.16816.F32 R56, R176.reuse, R60, R56 ;  /* 0x0000003cb038723c */ /* 0x048ff00000001838 */
[C---:B------:R-:W-:Y:S01]  /*a380*/  HMMA.16816.F32 R52, R176.reuse, R62, R52 ;  /* 0x0000003eb034723c */ /* 0x040fe20000001834 */
[----:B------:R-:W3:Y:S07]  /*a390*/  LDSM.16.M88.4 R60, [R202+0x2800] ;  /* 0x00280000ca3c783b */ /* 0x000eee0000000200 */
[C---:B-1----:R-:W-:Y:S08]  /*a3a0*/  HMMA.16816.F32 R40, R176.reuse, R144, R40 ;  /* 0x00000090b028723c */ /* 0x042ff00000001828 */
[C---:B------:R-:W-:Y:S01]  /*a3b0*/  HMMA.16816.F32 R36, R176.reuse, R146, R36 ;  /* 0x00000092b024723c */ /* 0x040fe20000001824 */
[----:B------:R-:W1:Y:S07]  /*a3c0*/  LDSM.16.M88.4 R144, [R207+0x9800] ;  /* 0x00980000cf90783b */ /* 0x000e6e0000000200 */
[C---:B--2---:R-:W-:Y:S08]  /*a3d0*/  HMMA.16816.F32 R32, R176.reuse, R140, R32 ;  /* 0x0000008cb020723c */ /* 0x044ff00000001820 */
[C---:B----4-:R-:W-:Y:S08]  /*a3e0*/  HMMA.16816.F32 R24, R176.reuse, R64, R24 ;  /* 0x00000040b018723c */ /* 0x050ff00000001818 */
[C---:B------:R-:W-:Y:S01]  /*a3f0*/  HMMA.16816.F32 R20, R176.reuse, R66, R20 ;  /* 0x00000042b014723c */ /* 0x040fe20000001814 */
[----:B------:R-:W2:Y:S07]  /*a400*/  LDSM.16.M88.4 R64, [R207+0xa800] ;  /* 0x00a80000cf40783b */ /* 0x000eae0000000200 */
[C---:B------:R-:W-:Y:S01]  /*a410*/  HMMA.16816.F32 R28, R176.reuse, R142, R28 ;  /* 0x0000008eb01c723c */ /* 0x040fe2000000181c */
[----:B------:R-:W4:Y:S07]  /*a420*/  LDSM.16.M88.4 R140, [R207+0xa000] ;  /* 0x00a00000cf8c783b */ /* 0x000f2e0000000200 */
        /* <DEDUP_REMOVED lines=8> */
[----:B------:R-:W-:Y:S07]  /*a4b0*/  LDSM.16.M88.4 R144, [R206+0x2000] ;  /* 0x00200000ce90783b */ /* 0x000fee0000000200 */
[C---:B--2---:R-:W-:Y:S08]  /*a4c0*/  HMMA.16816.F32 R16, R160.reuse, R64, R16 ;  /* 0x00000040a010723c */ /* 0x044ff00000001810 */
[----:B------:R-:W-:Y:S01]  /*a4d0*/  HMMA.16816.F32 R12, R160, R66, R12 ;  /* 0x00000042a00c723c */ /* 0x000fe2000000180c */
[----:B------:R-:W1:Y:S07]  /*a4e0*/  LDSM.16.M88.4 R64, [R205+0x4800] ;  /* 0x00480000cd40783b */ /* 0x000e6e0000000200 */
[C---:B------:R-:W-:Y:S08]  /*a4f0*/  HMMA.16816.F32 R8, R176.reuse, R180, R8 ;  /* 0x000000b4b008723c */ /* 0x040ff00000001808 */
[----:B------:R-:W-:Y:S08]  /*a500*/  HMMA.16816.F32 R4, R176, R182, R4 ;  /* 0x000000b6b004723c */ /* 0x000ff00000001804 */
[C---:B----4-:R-:W-:Y:S08]  /*a510*/  HMMA.16816.F32 R24, R160.reuse, R140, R24 ;  /* 0x0000008ca018723c */ /* 0x050ff00000001818 */
[C---:B------:R-:W-:Y:S01]  /*a520*/  HMMA.16816.F32 R20, R160.reuse, R142, R20 ;  /* 0x0000008ea014723c */ /* 0x040fe20000001814 */
[----:B------:R-:W2:Y:S07]  /*a530*/  LDSM.16.M88.4 R140, [R205+0x4000] ;  /* 0x00400000cd8c783b */ /* 0x000eae0000000200 */
[C---:B------:R-:W-:Y:S08]  /*a540*/  HMMA.16816.F32 R48, R160.reuse, R152, R48 ;  /* 0x00000098a030723c */ /* 0x040ff00000001830 */
[C---:B------:R-:W-:Y:S01]  /*a550*/  HMMA.16816.F32 R44, R160.reuse, R154, R44 ;  /* 0x0000009aa02c723c */ /* 0x040fe2000000182c */
[----:B------:R-:W4:Y:S07]  /*a560*/  LDSM.16.M88.4 R152, [R207+0xb800] ;  /* 0x00b80000cf98783b */ /* 0x000f2e0000000200 */
[C---:B------:R-:W-:Y:S08]  /*a570*/  HMMA.16816.F32 R56, R160.reuse, R156, R56 ;  /* 0x0000009ca038723c */ /* 0x040ff00000001838 */
[C---:B------:R-:W-:Y:S08]  /*a580*/  HMMA.16816.F32 R52, R160.reuse, R158, R52 ;  /* 0x0000009ea034723c */ /* 0x040ff00000001834 */
[C---:B---3--:R-:W-:Y:S08]  /*a590*/  HMMA.16816.F32 R40, R160.reuse, R148, R40 ;  /* 0x00000094a028723c */ /* 0x048ff00000001828 */
[C---:B------:R-:W-:Y:S01]  /*a5a0*/  HMMA.16816.F32 R36, R160.reuse, R150, R36 ;  /* 0x00000096a024723c */ /* 0x040fe20000001824 */
[----:B------:R-:W-:Y:S07]  /*a5b0*/  LDSM.16.M88.4 R148, [R204+0x2000] ;  /* 0x00200000cc94783b */ /* 0x000fee0000000200 */
[C---:B------:R-:W-:Y:S08]  /*a5c0*/  HMMA.16816.F32 R8, R160.reuse, R60, R8 ;  /* 0x0000003ca008723c */ /* 0x040ff00000001808 */
[----:B------:R-:W-:Y:S01]  /*a5d0*/  HMMA.16816.F32 R4, R160, R62, R4 ;  /* 0x0000003ea004723c */ /* 0x000fe20000001804 */
[----:B------:R-:W3:Y:S07]  /*a5e0*/  LDSM.16.M88.4 R60, [R200+0x8000] ;  /* 0x00800000c83c783b */ /* 0x000eee0000000200 */
[C---:B-1----:R-:W-:Y:S01]  /*a5f0*/  HMMA.16816.F32 R156, R144.reuse, R64, R48 ;  /* 0x00000040909c723c */ /* 0x042fe20000001830 */
[----:B------:R-:W-:Y:S07]  /*a600*/  LDSM.16.M88.4 R48, [R202+0x4000] ;  /* 0x00400000ca30783b */ /* 0x000fee0000000200 */
[----:B------:R-:W-:Y:S01]  /*a610*/  HMMA.16816.F32 R44, R144, R66, R44 ;  /* 0x00000042902c723c */ /* 0x000fe2000000182c */
[----:B------:R-:W1:Y:S07]  /*a620*/  LDSM.16.M88.4 R64, [R205+0x5800] ;  /* 0x00580000cd40783b */ /* 0x000e6e0000000200 */
[C---:B------:R-:W-:Y:S08]  /*a630*/  HMMA.16816.F32 R168, R176.reuse, R172, R168 ;  /* 0x000000acb0a8723c */ /* 0x040ff000000018a8 */
[----:B------:R-:W-:Y:S07]  /*a640*/  HMMA.16816.F32 R164, R176, R174, R164 ;  /* 0x000000aeb0a4723c */ /* 0x000fee00000018a4 */
[----:B------:R-:W-:Y:S01]  /*a650*/  IMAD R175, R216, 0x80, R215 ;  /* 0x00000080d8af7824 */ /* 0x000fe200078e02d7 */
[----:B--2---:R-:W-:Y:S03]  /*a660*/  HMMA.16816.F32 R56, R144, R140, R56 ;  /* 0x0000008c9038723c */ /* 0x004fe60000001838 */
[----:B------:R-:W-:Y:S01]  /*a670*/  I2F R173, R175 ;  /* 0x000000af00ad7306 */ /* 0x000fe20000201400 */
[----:B------:R-:W-:-:S02]  /*a680*/  IADD3 R174, R175, 0x1, RZ ;  /* 0x00000001afae7810 */ /* 0x000fc40007ffe0ff */
[C---:B------:R-:W-:Y:S02]  /*a690*/  IADD3 R172, R175.reuse, 0x8, RZ ;  /* 0x00000008afac7810 */ /* 0x040fe40007ffe0ff */
[----:B------:R-:W-:Y:S01]  /*a6a0*/  HMMA.16816.F32 R52, R144, R142, R52 ;  /* 0x0000008e9034723c */ /* 0x000fe20000001834 */
[----:B------:R-:W2:Y:S01]  /*a6b0*/  LDSM.16.M88.4 R140, [R203+0x2000] ;  /* 0x00200000cb8c783b */ /* 0x000ea20000000200 */
[C---:B------:R-:W-:Y:S01]  /*a6c0*/  IADD3 R176, R175.reuse, 0x9, RZ ;  /* 0x00000009afb07810 */ /* 0x040fe20007ffe0ff */
[----:B------:R-:W-:Y:S01]  /*a6d0*/  I2F R177, R174 ;  /* 0x000000ae00b17306 */ /* 0x000fe20000201400 */
[----:B------:R-:W-:Y:S02]  /*a6e0*/  IADD3 R190, R175, 0x19, RZ ;  /* 0x00000019afbe7810 */ /* 0x000fe40007ffe0ff */
[C---:B------:R-:W-:Y:S02]  /*a6f0*/  ISETP.GE.AND P4, PT, R174.reuse, R188, PT ;  /* 0x000000bcae00720c */ /* 0x040fe40003f86270 */
[----:B----4-:R-:W-:Y:S01]  /*a700*/  HMMA.16816.F32 R168, R160, R152, R168 ;  /* 0x00000098a0a8723c */ /* 0x010fe200000018a8 */
[----:B------:R-:W-:-:S02]  /*a710*/  ISETP.GE.AND P5, PT, R174, R187, PT ;  /* 0x000000bbae00720c */ /* 0x000fc40003fa6270 */
[----:B------:R-:W-:Y:S01]  /*a720*/  I2F R179, R172 ;  /* 0x000000ac00b37306 */ /* 0x000fe20000201400 */
[C---:B------:R-:W-:Y:S02]  /*a730*/  IADD3 R178, R175.reuse, 0x10, RZ ;  /* 0x00000010afb27810 */ /* 0x040fe40007ffe0ff */
[----:B------:R-:W-:Y:S02]  /*a740*/  ISETP.GE.AND P6, PT, R172, R188, PT ;  /* 0x000000bcac00720c */ /* 0x000fe40003fc6270 */
[----:B------:R-:W-:Y:S01]  /*a750*/  HMMA.16816.F32 R164, R160, R154, R164 ;  /* 0x0000009aa0a4723c */ /* 0x000fe200000018a4 */
[----:B------:R-:W4:Y:S01]  /*a760*/  LDSM.16.M88.4 R160, [R200+0x8800] ;  /* 0x00880000c8a0783b */ /* 0x000f220000000200 */
[C---:B------:R-:W-:Y:S01]  /*a770*/  IADD3 R180, R175.reuse, 0x11, RZ ;  /* 0x00000011afb47810 */ /* 0x040fe20007ffe0ff */
[----:B------:R-:W-:Y:S01]  /*a780*/  I2F R181, R176 ;  /* 0x000000b000b57306 */ /* 0x000fe20000201400 */
[C---:B------:R-:W-:Y:S01]  /*a790*/  IADD3 R182, R175.reuse, 0x18, RZ ;  /* 0x00000018afb67810 */ /* 0x040fe20007ffe0ff */
[----:B------:R-:W-:Y:S01]  /*a7a0*/  LDSM.16.M88.4 R152, [R205+0x5000] ;  /* 0x00500000cd98783b */ /* 0x000fe20000000200 */
[----:B------:R-:W-:-:S02]  /*a7b0*/  IADD3 R192, R175, 0x20, RZ ;  /* 0x00000020afc07810 */ /* 0x000fc40007ffe0ff */
[C---:B---3--:R-:W-:Y:S01]  /*a7c0*/  HMMA.16816.F32 R56, R148.reuse, R60, R56 ;  /* 0x0000003c9438723c */ /* 0x048fe20000001838 */
[C---:B------:R-:W-:Y:S02]  /*a7d0*/  IADD3 R196, R175.reuse, 0x29, RZ ;  /* 0x00000029afc47810 */ /* 0x040fe40007ffe0ff */
[----:B------:R-:W-:Y:S01]  /*a7e0*/  I2F R195, R190 ;  /* 0x000000be00c37306 */ /* 0x000fe20000201400 */
[C---:B------:R-:W-:Y:S02]  /*a7f0*/  IADD3 R228, R175.reuse, 0x30, RZ ;  /* 0x00000030afe47810 */ /* 0x040fe40007ffe0ff */
[C---:B------:R-:W-:Y:S02]  /*a800*/  IADD3 R194, R175.reuse, 0x31, RZ ;  /* 0x00000031afc27810 */ /* 0x040fe40007ffe0ff */
[----:B------:R-:W-:Y:S01]  /*a810*/  HMMA.16816.F32 R52, R148, R62, R52 ;  /* 0x0000003e9434723c */ /* 0x000fe20000001834 */
[C---:B------:R-:W-:Y:S02]  /*a820*/  IADD3 R198, R175.reuse, 0x38, RZ ;  /* 0x00000038afc67810 */ /* 0x040fe40007ffe0ff */
[----:B------:R-:W-:Y:S01]  /*a830*/  I2F R183, R178 ;  /* 0x000000b200b77306 */ /* 0x000fe20000201400 */
[----:B------:R-:W-:-:S02]  /*a840*/  IADD3 R247, R175, 0x51, RZ ;  /* 0x00000051aff77810 */ /* 0x000fc40007ffe0ff */
[C---:B------:R-:W-:Y:S02]  /*a850*/  IADD3 R249, R175.reuse, 0x50, RZ ;  /* 0x00000050aff97810 */ /* 0x040fe40007ffe0ff */
[C---:B-1----:R-:W-:Y:S01]  /*a860*/  HMMA.16816.F32 R60, R144.reuse, R64, R32 ;  /* 0x00000040903c723c */ /* 0x042fe20000001820 */
[----:B------:R-:W1:Y:S02]  /*a870*/  LDSM.16.M88.4 R32, [R202+0x4800] ;  /* 0x00480000ca20783b */ /* 0x000e640000000200 */
[----:B------:R-:W-:Y:S05]  /*a880*/  I2F R189, R180 ;  /* 0x000000b400bd7306 */ /* 0x000fea0000201400 */
[----:B------:R-:W-:Y:S01]  /*a890*/  HMMA.16816.F32 R28, R144, R66, R28 ;  /* 0x00000042901c723c */ /* 0x000fe2000000181c */
[----:B------:R-:W3:Y:S02]  /*a8a0*/  LDSM.16.M88.4 R64, [R205+0x6000] ;  /* 0x00600000cd40783b */ /* 0x000ee40000000200 */
[----:B------:R-:W-:Y:S05]  /*a8b0*/  I2F R191, R182 ;  /* 0x000000b600bf7306 */ /* 0x000fea0000201400 */
[----:B--2---:R-:W-:Y:S03]  /*a8c0*/  HMMA.16816.F32 R56, R140, R48, R56 ;  /* 0x000000308c38723c */ /* 0x004fe60000001838 */
[----:B------:R-:W-:Y:S05]  /*a8d0*/  I2F R193, R192 ;  /* 0x000000c000c17306 */ /* 0x000fea0000201400 */
[C---:B----4-:R-:W-:Y:S03]  /*a8e0*/  HMMA.16816.F32 R44, R148.reuse, R162, R44 ;  /* 0x000000a2942c723c */ /* 0x050fe6000000182c */
[----:B------:R-:W-:Y:S05]  /*a8f0*/  I2F R229, R196 ;  /* 0x000000c400e57306 */ /* 0x000fea0000201400 */
[----:B------:R-:W-:Y:S03]  /*a900*/  HMMA.16816.F32 R156, R148, R160, R156 ;  /* 0x000000a0949c723c */ /* 0x000fe6000000189c */
[----:B------:R-:W-:Y:S04]  /*a910*/  I2F R199, R228 ;  /* 0x000000e400c77306 */ /* 0x000fe80000201400 */
[----:B------:R-:W-:Y:S01]  /*a920*/  IADD3 R160, R175, 0x39, RZ ;  /* 0x00000039afa07810 */ /* 0x000fe20007ffe0ff */
[----:B------:R-:W-:Y:S01]  /*a930*/  HMMA.16816.F32 R52, R140, R50, R52 ;  /* 0x000000328c34723c */ /* 0x000fe20000001834 */
[----:B------:R-:W2:Y:S01]  /*a940*/  LDSM.16.M88.4 R48, [R200+0x9000] ;  /* 0x00900000c830783b */ /* 0x000ea20000000200 */
[----:B------:R-:W-:Y:S01]  /*a950*/  FMUL.FTZ R230, R57, c[0x0][0x2ec] ;  /* 0x0000bb0039e67a20 */ /* 0x000fe20000410000 */
[----:B------:R-:W-:Y:S01]  /*a960*/  I2F R237, R194 ;  /* 0x000000c200ed7306 */ /* 0x000fe20000201400 */
[----:B------:R-:W-:-:S04]  /*a970*/  FMUL.FTZ R162, R59, c[0x0][0x2ec] ;  /* 0x0000bb003ba27a20 */ /* 0x000fc80000410000 */
[----:B-1----:R-:W-:Y:S03]  /*a980*/  HMMA.16816.F32 R44, R140, R34, R44 ;  /* 0x000000228c2c723c */ /* 0x002fe6000000182c */
[----:B------:R-:W-:Y:S05]  /*a990*/  MUFU.TANH R230, R230 ;  /* 0x000000e600e67308 */ /* 0x000fea0000002400 */
[C---:B---3--:R-:W-:Y:S03]  /*a9a0*/  HMMA.16816.F32 R24, R144.reuse, R64, R24 ;  /* 0x000000409018723c */ /* 0x048fe60000001818 */
[----:B------:R-:W-:Y:S05]  /*a9b0*/  MUFU.TANH R162, R162 ;  /* 0x000000a200a27308 */ /* 0x000fea0000002400 */
[----:B------:R-:W-:Y:S01]  /*a9c0*/  HMMA.16816.F32 R20, R144, R66, R20 ;  /* 0x000000429014723c */ /* 0x000fe20000001814 */
[----:B------:R-:W1:Y:S01]  /*a9d0*/  LDSM.16.M88.4 R64, [R205+0x6800] ;  /* 0x00680000cd40783b */ /* 0x000e620000000200 */
[----:B------:R-:W-:Y:S01]  /*a9e0*/  FMUL.FTZ R53, R53, c[0x0][0x2ec] ;  /* 0x0000bb0035357a20 */ /* 0x000fe20000410000 */
[----:B------:R-:W-:Y:S01]  /*a9f0*/  I2F R239, R198 ;  /* 0x000000c600ef7306 */ /* 0x000fe20000201400 */
[----:B------:R-:W-:-:S02]  /*aa00*/  FMUL.FTZ R54, R54, c[0x0][0x2ec] ;  /* 0x0000bb0036367a20 */ /* 0x000fc40000410000 */
[----:B------:R-:W-:Y:S02]  /*aa10*/  FMUL.FTZ R52, R52, c[0x0][0x2ec] ;  /* 0x0000bb0034347a20 */ /* 0x000fe40000410000 */
[----:B------:R-:W-:Y:S01]  /*aa20*/  HMMA.16816.F32 R156, R140, R32, R156 ;  /* 0x000000208c9c723c */ /* 0x000fe2000000189c */
[----:B------:R-:W3:Y:S01]  /*aa30*/  LDSM.16.M88.4 R32, [R200+0x9800] ;  /* 0x00980000c820783b */ /* 0x000ee20000000200 */
[----:B------:R-:W-:Y:S01]  /*aa40*/  FMUL.FTZ R44, R44, c[0x0][0x2ec] ;  /* 0x0000bb002c2c7a20 */ /* 0x000fe20000410000 */
[----:B------:R-:W-:Y:S01]  /*aa50*/  MUFU.TANH R53, R53 ;  /* 0x0000003500357308 */ /* 0x000fe20000002400 */
[----:B------:R-:W-:Y:S02]  /*aa60*/  FMUL.FTZ R236, R45, c[0x0][0x2ec] ;  /* 0x0000bb002dec7a20 */ /* 0x000fe40000410000 */
[----:B------:R-:W-:Y:S02]  /*aa70*/  FMUL.FTZ R238, R46, c[0x0][0x2ec] ;  /* 0x0000bb002eee7a20 */ /* 0x000fe40000410000 */
[----:B------:R-:W-:Y:S01]  /*aa80*/  HMMA.16816.F32 R40, R144, R152, R40 ;  /* 0x000000989028723c */ /* 0x000fe20000001828 */
[----:B------:R-:W-:-:S02]  /*aa90*/  FMUL.FTZ R240, R47, c[0x0][0x2ec] ;  /* 0x0000bb002ff07a20 */ /* 0x000fc40000410000 */
[----:B------:R-:W4:Y:S01]  /*aaa0*/  MUFU.TANH R54, R54 ;  /* 0x0000003600367308 */ /* 0x000f220000002400 */
[----:B------:R-:W-:-:S03]  /*aab0*/  FMUL.FTZ R55, R55, c[0x0][0x2ec] ;  /* 0x0000bb0037377a20 */ /* 0x000fc60000410000 */
[----:B------:R-:W-:Y:S01]  /*aac0*/  FMUL.FTZ R153, R58, c[0x0][0x2ec] ;  /* 0x0000bb003a997a20 */ /* 0x000fe20000410000 */
[----:B------:R-:W-:Y:S01]  /*aad0*/  HMMA.16816.F32 R36, R144, R154, R36 ;  /* 0x0000009a9024723c */ /* 0x000fe20000001824 */
[C---:B------:R-:W-:Y:S02]  /*aae0*/  IADD3 R152, R175.reuse, 0x21, RZ ;  /* 0x00000021af987810 */ /* 0x040fe40007ffe0ff */
[----:B------:R-:W-:Y:S04]  /*aaf0*/  MUFU.TANH R52, R52 ;  /* 0x0000003400347308 */ /* 0x000fe80000002400 */
[----:B------:R-:W-:Y:S01]  /*ab00*/  FMUL.FTZ R155, R56, c[0x0][0x2ec] ;  /* 0x0000bb00389b7a20 */ /* 0x000fe20000410000 */
[----:B------:R-:W-:Y:S01]  /*ab10*/  IADD3 R154, R175, 0x28, RZ ;  /* 0x00000028af9a7810 */ /* 0x000fe20007ffe0ff */
[----:B------:R-:W5:Y:S01]  /*ab20*/  LDSM.16.M88.4 R56, [R202+0x5000] ;  /* 0x00500000ca38783b */ /* 0x000f620000000200 */
[----:B------:R-:W-:Y:S01]  /*ab30*/  FMUL.FTZ R163, R156, c[0x0][0x2ec] ;  /* 0x0000bb009ca37a20 */ /* 0x000fe20000410000 */
[----:B------:R-:W-:Y:S01]  /*ab40*/  MUFU.TANH R240, R240 ;  /* 0x000000f000f07308 */ /* 0x000fe20000002400 */
[----:B------:R-:W-:-:S02]  /*ab50*/  FMUL.FTZ R156, R157, c[0x0][0x2ec] ;  /* 0x0000bb009d9c7a20 */ /* 0x000fc40000410000 */
[----:B------:R-:W-:Y:S02]  /*ab60*/  FMUL.FTZ R157, R158, c[0x0][0x2ec] ;  /* 0x0000bb009e9d7a20 */ /* 0x000fe40000410000 */
[----:B--2---:R-:W-:Y:S01]  /*ab70*/  HMMA.16816.F32 R40, R148, R48, R40 ;  /* 0x000000309428723c */ /* 0x004fe20000001828 */
[----:B----4-:R-:W-:Y:S02]  /*ab80*/  FFMA.FTZ R54, R0, R179, R54 ;  /* 0x000000b300367223 */ /* 0x010fe40000010036 */
[----:B------:R2:W-:Y:S01]  /*ab90*/  MUFU.TANH R158, R44 ;  /* 0x0000002c009e7308 */ /* 0x0005e20000002400 */
[----:B------:R-:W-:-:S04]  /*aba0*/  FMUL.FTZ R159, R159, c[0x0][0x2ec] ;  /* 0x0000bb009f9f7a20 */ /* 0x000fc80000410000 */
[C---:B-1----:R-:W-:Y:S03]  /*abb0*/  HMMA.16816.F32 R16, R144.reuse, R64, R16 ;  /* 0x000000409010723c */ /* 0x042fe60000001810 */
[----:B------:R-:W-:Y:S05]  /*abc0*/  MUFU.TANH R163, R163 ;  /* 0x000000a300a37308 */ /* 0x000fea0000002400 */
[----:B------:R-:W-:Y:S01]  /*abd0*/  HMMA.16816.F32 R64, R144, R66, R12 ;  /* 0x000000429040723c */ /* 0x000fe2000000180c */
[----:B------:R-:W-:Y:S02]  /*abe0*/  LDSM.16.M88.4 R12, [R202+0x5800] ;  /* 0x00580000ca0c783b */ /* 0x000fe40000000200 */
[----:B------:R-:W-:Y:S02]  /*abf0*/  MUFU.TANH R157, R157 ;  /* 0x0000009d009d7308 */ /* 0x000fe40000002400 */
[----:B--2---:R-:W1:Y:S03]  /*ac00*/  LDSM.16.M88.4 R44, [R200+0xa000] ;  /* 0x00a00000c82c783b */ /* 0x004e660000000200 */
[C---:B------:R-:W-:Y:S01]  /*ac10*/  HMMA.16816.F32 R36, R148.reuse, R50, R36 ;  /* 0x000000329424723c */ /* 0x040fe20000001824 */
[----:B------:R-:W2:Y:S02]  /*ac20*/  LDSM.16.M88.4 R48, [R205+0x7000] ;  /* 0x00700000cd30783b */ /* 0x000ea40000000200 */
[----:B------:R-:W-:Y:S05]  /*ac30*/  MUFU.TANH R159, R159 ;  /* 0x0000009f009f7308 */ /* 0x000fea0000002400 */
[C---:B---3--:R-:W-:Y:S03]  /*ac40*/  HMMA.16816.F32 R60, R148.reuse, R32, R60 ;  /* 0x00000020943c723c */ /* 0x048fe6000000183c */
[----:B------:R-:W3:Y:S05]  /*ac50*/  MUFU.TANH R55, R55 ;  /* 0x0000003700377308 */ /* 0x000eea0000002400 */
[----:B------:R-:W-:Y:S01]  /*ac60*/  HMMA.16816.F32 R28, R148, R34, R28 ;  /* 0x00000022941c723c */ /* 0x000fe2000000181c */
[----:B------:R-:W4:Y:S02]  /*ac70*/  LDSM.16.M88.4 R32, [R202+0x6000] ;  /* 0x00600000ca20783b */ /* 0x000f240000000200 */
[----:B------:R-:W-:Y:S05]  /*ac80*/  MUFU.TANH R156, R156 ;  /* 0x0000009c009c7308 */ /* 0x000fea0000002400 */
[----:B-----5:R-:W-:Y:S03]  /*ac90*/  HMMA.16816.F32 R40, R140, R56, R40 ;  /* 0x000000388c28723c */ /* 0x020fe60000001828 */
[----:B------:R-:W-:Y:S01]  /*aca0*/  MUFU.TANH R238, R238 ;  /* 0x000000ee00ee7308 */ /* 0x000fe20000002400 */
[----:B---3--:R-:W-:-:S03]  /*acb0*/  FFMA.FTZ R55, R0, R181, R55 ;  /* 0x000000b500377223 */ /* 0x008fc60000010037 */
[----:B------:R-:W-:Y:S01]  /*acc0*/  IADD3 R56, R175, 0x40, RZ ;  /* 0x00000040af387810 */ /* 0x000fe20007ffe0ff */
[----:B------:R-:W-:Y:S03]  /*acd0*/  HMMA.16816.F32 R36, R140, R58, R36 ;  /* 0x0000003a8c24723c */ /* 0x000fe60000001824 */
[----:B------:R-:W-:Y:S05]  /*ace0*/  MUFU.TANH R236, R236 ;  /* 0x000000ec00ec7308 */ /* 0x000fea0000002400 */
[----:B-1----:R-:W-:Y:S03]  /*acf0*/  HMMA.16816.F32 R24, R148, R44, R24 ;  /* 0x0000002c9418723c */ /* 0x002fe60000001818 */
[----:B------:R-:W-:Y:S05]  /*ad00*/  I2F R197, R152 ;  /* 0x0000009800c57306 */ /* 0x000fea0000201400 */
[----:B------:R-:W-:Y:S01]  /*ad10*/  HMMA.16816.F32 R60, R140, R12, R60 ;  /* 0x0000000c8c3c723c */ /* 0x000fe2000000183c */
[----:B------:R-:W-:-:S02]  /*ad20*/  FMUL.FTZ R40, R40, c[0x0][0x2ec] ;  /* 0x0000bb0028287a20 */ /* 0x000fc40000410000 */
[----:B------:R-:W-:Y:S05]  /*ad30*/  I2F R231, R154 ;  /* 0x0000009a00e77306 */ /* 0x000fea0000201400 */
[----:B------:R-:W-:Y:S01]  /*ad40*/  HMMA.16816.F32 R28, R140, R14, R28 ;  /* 0x0000000e8c1c723c */ /* 0x000fe2000000181c */
[----:B------:R-:W1:Y:S01]  /*ad50*/  LDSM.16.M88.4 R12, [R200+0xb000] ;  /* 0x00b00000c80c783b */ /* 0x000e620000000200 */
[----:B------:R-:W-:Y:S01]  /*ad60*/  FMUL.FTZ R36, R36, c[0x0][0x2ec] ;  /* 0x0000bb0024247a20 */ /* 0x000fe20000410000 */
[----:B------:R3:W5:Y:S01]  /*ad70*/  MUFU.TANH R59, R40 ;  /* 0x00000028003b7308 */ /* 0x0007620000002400 */
[----:B------:R-:W-:Y:S02]  /*ad80*/  FMUL.FTZ R37, R37, c[0x0][0x2ec] ;  /* 0x0000bb0025257a20 */ /* 0x000fe40000410000 */
[----:B------:R-:W-:-:S02]  /*ad90*/  FMUL.FTZ R38, R38, c[0x0][0x2ec] ;  /* 0x0000bb0026267a20 */ /* 0x000fc40000410000 */
[----:B------:R-:W-:Y:S01]  /*ada0*/  HMMA.16816.F32 R20, R148, R46, R20 ;  /* 0x0000002e9414723c */ /* 0x000fe20000001814 */
[----:B------:R-:W-:Y:S02]  /*adb0*/  FMUL.FTZ R39, R39, c[0x0][0x2ec] ;  /* 0x0000bb0027277a20 */ /* 0x000fe40000410000 */
[----:B------:R-:W-:Y:S04]  /*adc0*/  MUFU.TANH R241, R37 ;  /* 0x0000002500f17308 */ /* 0x000fe80000002400 */
[----:B------:R-:W-:Y:S01]  /*add0*/  IADD3 R47, R175, 0x41, RZ ;  /* 0x00000041af2f7810 */ /* 0x000fe20007ffe0ff */
[----:B--2---:R-:W-:Y:S01]  /*ade0*/  HMMA.16816.F32 R8, R144, R48, R8 ;  /* 0x000000309008723c */ /* 0x004fe20000001808 */
[----:B------:R-:W-:Y:S02]  /*adf0*/  FMUL.FTZ R63, R63, c[0x0][0x2ec] ;  /* 0x0000bb003f3f7a20 */ /* 0x000fe40000410000 */
[----:B------:R-:W2:Y:S01]  /*ae00*/  MUFU.TANH R244, R38 ;  /* 0x0000002600f47308 */ /* 0x000ea20000002400 */
[----:B------:R-:W-:-:S02]  /*ae10*/  FMUL.FTZ R60, R60, c[0x0][0x2ec] ;  /* 0x0000bb003c3c7a20 */ /* 0x000fc40000410000 */
[----:B------:R-:W-:Y:S02]  /*ae20*/  FMUL.FTZ R61, R61, c[0x0][0x2ec] ;  /* 0x0000bb003d3d7a20 */ /* 0x000fe40000410000 */
[----:B------:R-:W-:Y:S01]  /*ae30*/  HMMA.16816.F32 R4, R144, R50, R4 ;  /* 0x000000329004723c */ /* 0x000fe20000001804 */
[----:B------:R-:W-:Y:S02]  /*ae40*/  FMUL.FTZ R48, R41, c[0x0][0x2ec] ;  /* 0x0000bb0029307a20 */ /* 0x000fe40000410000 */
[----:B------:R-:W-:Y:S01]  /*ae50*/  FMUL.FTZ R49, R42, c[0x0][0x2ec] ;  /* 0x0000bb002a317a20 */ /* 0x000fe20000410000 */
[----:B------:R-:W-:Y:S01]  /*ae60*/  MUFU.TANH R51, R36 ;  /* 0x0000002400337308 */ /* 0x000fe20000002400 */
[----:B------:R-:W-:Y:S02]  /*ae70*/  FMUL.FTZ R28, R28, c[0x0][0x2ec] ;  /* 0x0000bb001c1c7a20 */ /* 0x000fe40000410000 */
[----:B------:R-:W-:Y:S01]  /*ae80*/  FMUL.FTZ R50, R43, c[0x0][0x2ec] ;  /* 0x0000bb002b327a20 */ /* 0x000fe20000410000 */
[----:B----4-:R-:W-:Y:S01]  /*ae90*/  HMMA.16816.F32 R24, R140, R32, R24 ;  /* 0x000000208c18723c */ /* 0x010fe20000001818 */
[----:B---3--:R-:W3:Y:S01]  /*aea0*/  LDSM.16.M88.4 R40, [R200+0xa800] ;  /* 0x00a80000c828783b */ /* 0x008ee20000000200 */
[----:B------:R-:W-:-:S02]  /*aeb0*/  FMUL.FTZ R29, R29, c[0x0][0x2ec] ;  /* 0x0000bb001d1d7a20 */ /* 0x000fc40000410000 */
[----:B------:R4:W4:Y:S01]  /*aec0*/  MUFU.TANH R242, R39 ;  /* 0x0000002700f27308 */ /* 0x0009220000002400 */
[----:B------:R-:W-:Y:S02]  /*aed0*/  FMUL.FTZ R30, R30, c[0x0][0x2ec] ;  /* 0x0000bb001e1e7a20 */ /* 0x000fe40000410000 */
[----:B------:R-:W-:Y:S01]  /*aee0*/  FMUL.FTZ R31, R31, c[0x0][0x2ec] ;  /* 0x0000bb001f1f7a20 */ /* 0x000fe20000410000 */
[----:B------:R-:W-:Y:S01]  /*aef0*/  HMMA.16816.F32 R20, R140, R34, R20 ;  /* 0x000000228c14723c */ /* 0x000fe20000001814 */
[----:B-----5:R-:W-:Y:S01]  /*af00*/  FFMA.FTZ R135, R0, R193, R59 ;  /* 0x000000c100877223 */ /* 0x020fe2000001003b */
[C---:B------:R-:W-:Y:S01]  /*af10*/  IADD3 R59, R175.reuse, 0x70, RZ ;  /* 0x00000070af3b7810 */ /* 0x040fe20007ffe0ff */
[----:B------:R-:W-:Y:S01]  /*af20*/  FMUL.FTZ R62, R62, c[0x0][0x2ec] ;  /* 0x0000bb003e3e7a20 */ /* 0x000fe20000410000 */
[----:B------:R5:W-:Y:S01]  /*af30*/  MUFU.TANH R32, R28 ;  /* 0x0000001c00207308 */ /* 0x000be20000002400 */
[C---:B--2---:R-:W-:Y:S02]  /*af40*/  FFMA.FTZ R244, R0.reuse, R231, R244 ;  /* 0x000000e700f47223 */ /* 0x044fe400000100f4 */
[C---:B------:R-:W-:Y:S01]  /*af50*/  FFMA.FTZ R35, R0.reuse, R177, R162 ;  /* 0x000000b100237223 */ /* 0x040fe200000100a2 */
[----:B-1----:R-:W-:Y:S01]  /*af60*/  HMMA.16816.F32 R8, R148, R12, R8 ;  /* 0x0000000c9408723c */ /* 0x002fe20000001808 */
[----:B------:R-:W-:Y:S01]  /*af70*/  IADD3 R34, R175, 0x49, RZ ;  /* 0x00000049af227810 */ /* 0x000fe20007ffe0ff */
[----:B----4-:R-:W1:Y:S02]  /*af80*/  LDSM.16.M88.4 R36, [R205+0x7800] ;  /* 0x00780000cd24783b */ /* 0x010e640000000200 */
[----:B------:R2:W-:Y:S01]  /*af90*/  MUFU.TANH R33, R29 ;  /* 0x0000001d00217308 */ /* 0x0005e20000002400 */
[----:B------:R-:W-:Y:S01]  /*afa0*/  FSEL R35, R35, -INF , !P5 ;  /* 0xff80000023237808 */ /* 0x000fe20006800000 */
[----:B------:R-:W-:-:S02]  /*afb0*/  FFMA.FTZ R242, R0, R229, R242 ;  /* 0x000000e500f27223 */ /* 0x000fc400000100f2 */
[C---:B------:R-:W-:Y:S01]  /*afc0*/  HMMA.16816.F32 R4, R148.reuse, R14, R4 ;  /* 0x0000000e9404723c */ /* 0x040fe20000001804 */
[----:B------:R-:W4:Y:S01]  /*afd0*/  LDSM.16.M88.4 R12, [R202+0x6800] ;  /* 0x00680000ca0c783b */ /* 0x000f220000000200 */
[----:B------:R-:W-:Y:S01]  /*afe0*/  FMUL.FTZ R26, R26, c[0x0][0x2ec] ;  /* 0x0000bb001a1a7a20 */ /* 0x000fe20000410000 */
[-C--:B------:R-:W-:Y:S01]  /*aff0*/  ISETP.GE.AND P5, PT, R176, R188.reuse, PT ;  /* 0x000000bcb000720c */ /* 0x080fe20003fa6270 */
[----:B------:R-:W-:Y:S01]  /*b000*/  FMUL.FTZ R24, R24, c[0x0][0x2ec] ;  /* 0x0000bb0018187a20 */ /* 0x000fe20000410000 */
[----:B------:R3:W3:Y:S01]  /*b010*/  MUFU.TANH R246, R63 ;  /* 0x0000003f00f67308 */ /* 0x0006e20000002400 */
[----:B-----5:R-:W-:Y:S01]  /*b020*/  FFMA.FTZ R28, R0, R177, R230 ;  /* 0x000000b1001c7223 */ /* 0x020fe200000100e6 */
[----:B------:R-:W-:Y:S01]  /*b030*/  IADD3 R177, R175, 0x60, RZ ;  /* 0x00000060afb17810 */ /* 0x000fe20007ffe0ff */
[----:B------:R-:W-:Y:S02]  /*b040*/  FMUL.FTZ R20, R20, c[0x0][0x2ec] ;  /* 0x0000bb0014147a20 */ /* 0x000fe40000410000 */
[----:B------:R-:W-:Y:S01]  /*b050*/  FMUL.FTZ R21, R21, c[0x0][0x2ec] ;  /* 0x0000bb0015157a20 */ /* 0x000fe20000410000 */
[----:B------:R-:W-:Y:S01]  /*b060*/  FSEL R28, R28, -INF , !P4 ;  /* 0xff8000001c1c7808 */ /* 0x000fe20006000000 */
[----:B------:R-:W-:Y:S01]  /*b070*/  FMUL.FTZ R22, R22, c[0x0][0x2ec] ;  /* 0x0000bb0016167a20 */ /* 0x000fe20000410000 */
[----:B------:R5:W-:Y:S01]  /*b080*/  MUFU.TANH R58, R26 ;  /* 0x0000001a003a7308 */ /* 0x000be20000002400 */
[----:B--2---:R-:W-:Y:S01]  /*b090*/  FFMA.FTZ R29, R0, R181, R53 ;  /* 0x000000b5001d7223 */ /* 0x004fe20000010035 */
[----:B------:R-:W-:Y:S01]  /*b0a0*/  ISETP.GE.AND P4, PT, R172, R187, PT ;  /* 0x000000bbac00720c */ /* 0x000fe20003f86270 */
[----:B------:R-:W-:Y:S01]  /*b0b0*/  FMUL.FTZ R23, R23, c[0x0][0x2ec] ;  /* 0x0000bb0017177a20 */ /* 0x000fe20000410000 */
[C---:B---3--:R-:W-:Y:S01]  /*b0c0*/  HMMA.16816.F32 R16, R148.reuse, R40, R16 ;  /* 0x000000289410723c */ /* 0x048fe20000001810 */
[----:B------:R-:W-:Y:S01]  /*b0d0*/  FMUL.FTZ R27, R27, c[0x0][0x2ec] ;  /* 0x0000bb001b1b7a20 */ /* 0x000fe20000410000 */
[----:B------:R-:W-:Y:S01]  /*b0e0*/  FSEL R29, R29, -INF , !P5 ;  /* 0xff8000001d1d7808 */ /* 0x000fe20006800000 */
[----:B------:R-:W-:Y:S01]  /*b0f0*/  FMUL.FTZ R25, R25, c[0x0][0x2ec] ;  /* 0x0000bb0019197a20 */ /* 0x000fe20000410000 */
[----:B------:R2:W3:Y:S01]  /*b100*/  MUFU.TANH R44, R24 ;  /* 0x00000018002c7308 */ /* 0x0004e20000002400 */
[----:B------:R-:W-:Y:S01]  /*b110*/  FSEL R63, R54, -INF , !P4 ;  /* 0xff800000363f7808 */ /* 0x000fe20006000000 */
[----:B------:R-:W-:Y:S01]  /*b120*/  FFMA.FTZ R174, R0, R237, R246 ;  /* 0x000000ed00ae7223 */ /* 0x000fe200000100f6 */
[C---:B------:R-:W-:Y:S01]  /*b130*/  ISETP.GE.AND P4, PT, R178.reuse, R188, PT ;  /* 0x000000bcb200720c */ /* 0x040fe20003f86270 */
[----:B------:R-:W-:Y:S01]  /*b140*/  HMMA.16816.F32 R64, R148, R42, R64 ;  /* 0x0000002a9440723c */ /* 0x000fe20000001840 */
[----:B------:R-:W-:Y:S01]  /*b150*/  ISETP.GE.AND P5, PT, R178, R187, PT ;  /* 0x000000bbb200720c */ /* 0x000fe20003fa6270 */
[C---:B------:R-:W-:Y:S01]  /*b160*/  FFMA.FTZ R32, R0.reuse, R239, R32 ;  /* 0x000000ef00207223 */ /* 0x040fe20000010020 */
[C---:B------:R-:W-:Y:S01]  /*b170*/  IADD3 R40, R175.reuse, 0x48, RZ ;  /* 0x00000048af287810 */ /* 0x040fe20007ffe0ff */
[----:B------:R-:W-:Y:S01]  /*b180*/  MUFU.TANH R20, R20 ;  /* 0x0000001400147308 */ /* 0x000fe20000002400 */
[----:B-----5:R-:W-:Y:S01]  /*b190*/  FFMA.FTZ R26, R0, R183, R157 ;  /* 0x000000b7001a7223 */ /* 0x020fe2000001009d */
[----:B------:R-:W-:-:S02]  /*b1a0*/  IADD3 R181, R175, 0x61, RZ ;  /* 0x00000061afb57810 */ /* 0x000fc40007ffe0ff */
[C---:B------:R-:W-:Y:S02]  /*b1b0*/  IADD3 R42, R175.reuse, 0x58, RZ ;  /* 0x00000058af2a7810 */ /* 0x040fe40007ffe0ff */
[----:B------:R-:W-:Y:S01]  /*b1c0*/  FSEL R26, R26, -INF , !P5 ;  /* 0xff8000001a1a7808 */ /* 0x000fe20006800000 */
[----:B-1----:R-:W-:Y:S01]  /*b1d0*/  HMMA.16816.F32 R168, R144, R36, R168 ;  /* 0x0000002490a8723c */ /* 0x002fe200000018a8 */
[----:B------:R1:W5:Y:S01]  /*b1e0*/  MUFU.TANH R252, R21 ;  /* 0x0000001500fc7308 */ /* 0x0003620000002400 */
[----:B--2---:R-:W-:Y:S01]  /*b1f0*/  FFMA.FTZ R24, R0, R189, R159 ;  /* 0x000000bd00187223 */ /* 0x004fe2000001009f */
[----:B------:R-:W-:Y:S02]  /*b200*/  ISETP.GE.AND P5, PT, R182, R188, PT ;  /* 0x000000bcb600720c */ /* 0x000fe40003fa6270 */
[----:B------:R-:W-:Y:S02]  /*b210*/  IADD3 R157, R175, 0x68, RZ ;  /* 0x00000068af9d7810 */ /* 0x000fe40007ffe0ff */
[----:B---3--:R-:W-:Y:S01]  /*b220*/  IMAD.MOV.U32 R36, RZ, RZ, R44 ;  /* 0x000000ffff247224 */ /* 0x008fe200078e002c */
[----:B----4-:R-:W-:Y:S01]  /*b230*/  HMMA.16816.F32 R16, R140, R12, R16 ;  /* 0x0000000c8c10723c */ /* 0x010fe20000001810 */
[----:B------:R2:W-:Y:S01]  /*b240*/  MUFU.TANH R248, R30 ;  /* 0x0000001e00f87308 */ /* 0x0005e20000002400 */
[----:B------:R-:W-:-:S05]  /*b250*/  FFMA.FTZ R44, R0, R195, R240 ;  /* 0x000000c3002c7223 */ /* 0x000fca00000100f0 */
[----:B------:R-:W-:Y:S01]  /*b260*/  IADD3 R12, R175, 0x59, RZ ;  /* 0x00000059af0c7810 */ /* 0x000fe20007ffe0ff */
[----:B------:R-:W-:Y:S01]  /*b270*/  HMMA.16816.F32 R64, R140, R14, R64 ;  /* 0x0000000e8c40723c */ /* 0x000fe20000001840 */
[----:B-1----:R-:W-:Y:S01]  /*b280*/  IMAD.MOV.U32 R21, RZ, RZ, R58 ;  /* 0x000000ffff157224 */ /* 0x002fe200078e003a */
[----:B------:R-:W-:Y:S01]  /*b290*/  MUFU.TANH R172, R22 ;  /* 0x0000001600ac7308 */ /* 0x000fe20000002400 */
[----:B------:R-:W-:Y:S02]  /*b2a0*/  FFMA.FTZ R58, R0, R191, R158 ;  /* 0x000000bf003a7223 */ /* 0x000fe4000001009e */
[----:B------:R-:W-:Y:S02]  /*b2b0*/  IMAD.MOV.U32 R240, RZ, RZ, R21 ;  /* 0x000000fffff07224 */ /* 0x000fe400078e0015 */
[----:B-----5:R-:W-:Y:S01]  /*b2c0*/  IMAD.MOV.U32 R230, RZ, RZ, R252 ;  /* 0x000000ffffe67224 */ /* 0x020fe200078e00fc */
[----:B------:R-:W-:Y:S01]  /*b2d0*/  FSEL R58, R58, -INF , !P5 ;  /* 0xff8000003a3a7808 */ /* 0x000fe20006800000 */
[----:B--2---:R-:W-:Y:S01]  /*b2e0*/  FFMA.FTZ R30, R0, R179, R52 ;  /* 0x000000b3001e7223 */ /* 0x004fe20000010034 */
[----:B------:R1:W-:Y:S01]  /*b2f0*/  MUFU.TANH R178, R23 ;  /* 0x0000001700b27308 */ /* 0x0003e20000002400 */
[----:B------:R-:W-:Y:S01]  /*b300*/  IMAD.MOV.U32 R52, RZ, RZ, R20 ;  /* 0x000000ffff347224 */ /* 0x000fe200078e0014 */
[----:B------:R-:W-:Y:S01]  /*b310*/  ISETP.GE.AND P5, PT, R190, R187, PT ;  /* 0x000000bbbe00720c */ /* 0x000fe20003fa6270 */
[----:B------:R-:W-:Y:S01]  /*b320*/  HMMA.16816.F32 R164, R144, R38, R164 ;  /* 0x0000002690a4723c */ /* 0x000fe200000018a4 */
[----:B------:R-:W-:-:S02]  /*b330*/  FSEL R30, R30, -INF , !P6 ;  /* 0xff8000001e1e7808 */ /* 0x000fc40007000000 */
[----:B------:R-:W-:Y:S01]  /*b340*/  ISETP.GE.AND P6, PT, R176, R187, PT ;  /* 0x000000bbb000720c */ /* 0x000fe20003fc6270 */
[----:B------:R-:W-:Y:S01]  /*b350*/  FMUL.FTZ R16, R16, c[0x0][0x2ec] ;  /* 0x0000bb0010107a20 */ /* 0x000fe20000410000 */
[----:B------:R2:W-:Y:S01]  /*b360*/  I2F R176, R12 ;  /* 0x0000000c00b07306 */ /* 0x0005e20000201400 */
[----:B------:R-:W-:Y:S01]  /*b370*/  FMUL.FTZ R17, R17, c[0x0][0x2ec] ;  /* 0x0000bb0011117a20 */ /* 0x000fe20000410000 */
[----:B------:R-:W-:Y:S01]  /*b380*/  FSEL R44, R44, -INF , !P5 ;  /* 0xff8000002c2c7808 */ /* 0x000fe20006800000 */
[----:B------:R-:W-:Y:S01]  /*b390*/  FMUL.FTZ R18, R18, c[0x0][0x2ec] ;  /* 0x0000bb0012127a20 */ /* 0x000fe20000410000 */
[----:B------:R-:W-:Y:S01]  /*b3a0*/  ISETP.GE.AND P5, PT, R152, R188, PT ;  /* 0x000000bc9800720c */ /* 0x000fe20003fa6270 */
[----:B------:R-:W-:Y:S02]  /*b3b0*/  FMUL.FTZ R19, R19, c[0x0][0x2ec] ;  /* 0x0000bb0013137a20 */ /* 0x000fe40000410000 */
[----:B------:R-:W-:Y:S01]  /*b3c0*/  FMUL.FTZ R64, R64, c[0x0][0x2ec] ;  /* 0x0000bb0040407a20 */ /* 0x000fe20000410000 */
[----:B-1----:R-:W1:Y:S01]  /*b3d0*/  LDSM.16.M88.4 R20, [R202+0x7000] ;  /* 0x00700000ca14783b */ /* 0x002e620000000200 */
[----:B------:R-:W3:Y:S01]  /*b3e0*/  MUFU.TANH R49, R49 ;  /* 0x0000003100317308 */ /* 0x000ee20000002400 */
[----:B------:R-:W-:-:S02]  /*b3f0*/  FMUL.FTZ R66, R66, c[0x0][0x2ec] ;  /* 0x0000bb0042427a20 */ /* 0x000fc40000410000 */
[----:B------:R-:W-:Y:S02]  /*b400*/  FMUL.FTZ R65, R65, c[0x0][0x2ec] ;  /* 0x0000bb0041417a20 */ /* 0x000fe40000410000 */
[----:B------:R-:W-:Y:S01]  /*b410*/  FMUL.FTZ R67, R67, c[0x0][0x2ec] ;  /* 0x0000bb0043437a20 */ /* 0x000fe20000410000 */
[----:B--2---:R-:W2:Y:S02]  /*b420*/  LDSM.16.M88.4 R12, [R200+0xb800] ;  /* 0x00b80000c80c783b */ /* 0x004ea40000000200 */
[----:B------:R4:W-:Y:S08]  /*b430*/  MUFU.TANH R250, R27 ;  /* 0x0000001b00fa7308 */ /* 0x0009f00000002400 */
[----:B------:R-:W5:Y:S01]  /*b440*/  MUFU.TANH R46, R31 ;  /* 0x0000001f002e7308 */ /* 0x000f620000002400 */
[C---:B---3--:R-:W-:Y:S01]  /*b450*/  FFMA.FTZ R53, R0.reuse, R193, R49 ;  /* 0x000000c100357223 */ /* 0x048fe20000010031 */
[----:B------:R-:W-:Y:S01]  /*b460*/  IADD3 R49, R175, 0x71, RZ ;  /* 0x00000071af317810 */ /* 0x000fe20007ffe0ff */
[----:B----4-:R-:W-:-:S05]  /*b470*/  FFMA.FTZ R27, R0, R183, R163 ;  /* 0x000000b7001b7223 */ /* 0x010fca00000100a3 */
[----:B------:R3:W4:Y:S01]  /*b480*/  MUFU.TANH R243, R60 ;  /* 0x0000003c00f37308 */ /* 0x0007220000002400 */
[----:B------:R-:W-:Y:S02]  /*b490*/  FSEL R27, R27, -INF , !P4 ;  /* 0xff8000001b1b7808 */ /* 0x000fe40006000000 */
[----:B------:R-:W-:Y:S01]  /*b4a0*/  ISETP.GE.AND P4, PT, R180, R187, PT ;  /* 0x000000bbb400720c */ /* 0x000fe20003f86270 */
[----:B-----5:R-:W-:-:S04]  /*b4b0*/  IMAD.MOV.U32 R37, RZ, RZ, R46 ;  /* 0x000000ffff257224 */ /* 0x020fc800078e002e */
[----:B------:R-:W-:Y:S01]  /*b4c0*/  MUFU.TANH R48, R48 ;  /* 0x0000003000307308 */ /* 0x000fe20000002400 */
[----:B------:R-:W-:Y:S01]  /*b4d0*/  FFMA.FTZ R46, R0, R191, R238 ;  /* 0x000000bf002e7223 */ /* 0x000fe200000100ee */
[----:B------:R-:W-:Y:S01]  /*b4e0*/  FSEL R24, R24, -INF , !P4 ;  /* 0xff80000018187808 */ /* 0x000fe20006000000 */
[----:B------:R-:W-:Y:S01]  /*b4f0*/  IMAD.MOV.U32 R238, RZ, RZ, R250 ;  /* 0x000000ffffee7224 */ /* 0x000fe200078e00fa */
[----:B------:R-:W-:Y:S01]  /*b500*/  ISETP.GE.AND P4, PT, R190, R188, PT ;  /* 0x000000bcbe00720c */ /* 0x000fe20003f86270 */
[----:B-1----:R-:W-:Y:S01]  /*b510*/  HMMA.16816.F32 R4, R140, R22, R4 ;  /* 0x000000168c04723c */ /* 0x002fe20000001804 */
[C---:B---3--:R-:W-:Y:S02]  /*b520*/  FFMA.FTZ R60, R0.reuse, R189, R156 ;  /* 0x000000bd003c7223 */ /* 0x048fe4000001009c */
[----:B------:R-:W-:Y:S01]  /*b530*/  MUFU.TANH R158, R17 ;  /* 0x00000011009e7308 */ /* 0x000fe20000002400 */
[----:B----4-:R-:W-:-:S04]  /*b540*/  FFMA.FTZ R162, R0, R199, R243 ;  /* 0x000000c700a27223 */ /* 0x010fc800000100f3 */
[C---:B--2---:R-:W-:Y:S03]  /*b550*/  HMMA.16816.F32 R168, R148.reuse, R12, R168 ;  /* 0x0000000c94a8723c */ /* 0x044fe600000018a8 */
[----:B------:R-:W-:Y:S05]  /*b560*/  MUFU.TANH R156, R16 ;  /* 0x00000010009c7308 */ /* 0x000fea0000002400 */
[----:B------:R-:W-:Y:S03]  /*b570*/  HMMA.16816.F32 R164, R148, R14, R164 ;  /* 0x0000000e94a4723c */ /* 0x000fe600000018a4 */
[----:B------:R-:W-:Y:S05]  /*b580*/  MUFU.TANH R190, R18 ;  /* 0x0000001200be7308 */ /* 0x000fea0000002400 */
[----:B------:R-:W-:-:S02]  /*b590*/  FMUL.FTZ R4, R4, c[0x0][0x2ec] ;  /* 0x0000bb0004047a20 */ /* 0x000fc40000410000 */
[----:B------:R-:W-:Y:S01]  /*b5a0*/  FMUL.FTZ R6, R6, c[0x0][0x2ec] ;  /* 0x0000bb0006067a20 */ /* 0x000fe20000410000 */
[----:B------:R1:W-:Y:S01]  /*b5b0*/  MUFU.TANH R193, R19 ;  /* 0x0000001300c17308 */ /* 0x0003e20000002400 */
[----:B------:R-:W-:Y:S02]  /*b5c0*/  FMUL.FTZ R5, R5, c[0x0][0x2ec] ;  /* 0x0000bb0005057a20 */ /* 0x000fe40000410000 */
[----:B------:R-:W-:-:S05]  /*b5d0*/  FMUL.FTZ R7, R7, c[0x0][0x2ec] ;  /* 0x0000bb0007077a20 */ /* 0x000fca0000410000 */
[----:B------:R-:W2:Y:S01]  /*b5e0*/  MUFU.TANH R50, R50 ;  /* 0x0000003200327308 */ /* 0x000ea20000002400 */
[----:B-1----:R-:W-:Y:S01]  /*b5f0*/  HMMA.16816.F32 R16, R140, R20, R8 ;  /* 0x000000148c10723c */ /* 0x002fe20000001808 */
[----:B------:R-:W1:Y:S06]  /*b600*/  LDSM.16.M88.4 R8, [R202+0x7800] ;  /* 0x00780000ca08783b */ /* 0x000e6c0000000200 */
[----:B------:R3:W4:Y:S01]  /*b610*/  MUFU.TANH R245, R61 ;  /* 0x0000003d00f57308 */ /* 0x0007220000002400 */
[----:B------:R-:W-:-:S04]  /*b620*/  DEPBAR.LE SB0, 0x0 ;  /* 0x000080000000791a */ /* 0x000fc80000000000 */
[----:B------:R-:W-:Y:S01]  /*b630*/  IADD3 R20, R175, 0x79, RZ ;  /* 0x00000079af147810 */ /* 0x000fe20007ffe0ff */
[----:B--2---:R-:W-:Y:S02]  /*b640*/  FFMA.FTZ R50, R0, R197, R50 ;  /* 0x000000c500327223 */ /* 0x004fe40000010032 */
[----:B------:R2:W-:Y:S01]  /*b650*/  MUFU.TANH R251, R25 ;  /* 0x0000001900fb7308 */ /* 0x0005e20000002400 */
[----:B---3--:R-:W-:-:S07]  /*b660*/  FSEL R61, R55, -INF , !P6 ;  /* 0xff800000373d7808 */ /* 0x008fce0007000000 */
[----:B------:R-:W3:Y:S01]  /*b670*/  MUFU.TANH R62, R62 ;  /* 0x0000003e003e7308 */ /* 0x000ee20000002400 */
[-C--:B------:R-:W-:Y:S01]  /*b680*/  ISETP.GE.AND P6, PT, R180, R188.reuse, PT ;  /* 0x000000bcb400720c */ /* 0x080fe20003fc6270 */
[C---:B------:R-:W-:Y:S01]  /*b690*/  FFMA.FTZ R55, R0.reuse, R229, R241 ;  /* 0x000000e500377223 */ /* 0x040fe200000100f1 */
[----:B------:R-:W-:Y:S01]  /*b6a0*/  IADD3 R180, R175, 0x69, RZ ;  /* 0x00000069afb47810 */ /* 0x000fe20007ffe0ff */
[----:B----4-:R-:W-:Y:S01]  /*b6b0*/  FFMA.FTZ R54, R0, R237, R245 ;  /* 0x000000ed00367223 */ /* 0x010fe200000100f5 */
[----:B------:R-:W-:Y:S01]  /*b6c0*/  FSEL R60, R60, -INF , !P6 ;  /* 0xff8000003c3c7808 */ /* 0x000fe20007000000 */
[----:B------:R-:W-:Y:S01]  /*b6d0*/  FMUL.FTZ R16, R16, c[0x0][0x2ec] ;  /* 0x0000bb0010107a20 */ /* 0x000fe20000410000 */
[----:B------:R-:W-:Y:S01]  /*b6e0*/  ISETP.GE.AND P6, PT, R182, R187, PT ;  /* 0x000000bbb600720c */ /* 0x000fe20003fc6270 */
[----:B--2---:R-:W-:Y:S01]  /*b6f0*/  FFMA.FTZ R25, R0, R195, R236 ;  /* 0x000000c300197223 */ /* 0x004fe200000100ec */
[----:B------:R-:W2:Y:S01]  /*b700*/  I2F R161, R160 ;  /* 0x000000a000a17306 */ /* 0x000ea20000201400 */
[----:B------:R-:W-:Y:S01]  /*b710*/  IMAD.MOV.U32 R182, RZ, RZ, R37 ;  /* 0x000000ffffb67224 */ /* 0x000fe200078e0025 */
[----:B------:R-:W-:Y:S01]  /*b720*/  FSEL R46, R46, -INF , !P6 ;  /* 0xff8000002e2e7808 */ /* 0x000fe20007000000 */
[----:B------:R-:W-:Y:S01]  /*b730*/  FFMA.FTZ R37, R0, R197, R48 ;  /* 0x000000c500257223 */ /* 0x000fe20000010030 */
[-C--:B------:R-:W-:Y:S01]  /*b740*/  ISETP.GE.AND P6, PT, R192, R188.reuse, PT ;  /* 0x000000bcc000720c */ /* 0x080fe20003fc6270 */
[----:B------:R-:W-:Y:S01]  /*b750*/  IMAD.MOV.U32 R236, RZ, RZ, R36 ;  /* 0x000000ffffec7224 */ /* 0x000fe200078e0024 */
[----:B------:R-:W-:Y:S01]  /*b760*/  FSEL R25, R25, -INF , !P4 ;  /* 0xff80000019197808 */ /* 0x000fe20006000000 */
[----:B------:R-:W-:Y:S01]  /*b770*/  FFMA.FTZ R36, R0, R231, R51 ;  /* 0x000000e700247223 */ /* 0x000fe20000010033 */
[-C--:B------:R-:W-:Y:S01]  /*b780*/  ISETP.GE.AND P4, PT, R192, R187.reuse, PT ;  /* 0x000000bbc000720c */ /* 0x080fe20003f86270 */
[----:B------:R-:W4:Y:S01]  /*b790*/  I2F R57, R56 ;  /* 0x0000003800397306 */ /* 0x000f220000201400 */
[----:B------:R-:W-:Y:S01]  /*b7a0*/  FSEL R135, R135, -INF , !P6 ;  /* 0xff80000087877808 */ /* 0x000fe20007000000 */
[----:B------:R-:W-:Y:S01]  /*b7b0*/  IMAD.MOV.U32 R192, RZ, RZ, R248 ;  /* 0x000000ffffc07224 */ /* 0x000fe200078e00f8 */
[----:B------:R-:W-:Y:S01]  /*b7c0*/  ISETP.GE.AND P6, PT, R152, R187, PT ;  /* 0x000000bb9800720c */ /* 0x000fe20003fc6270 */
[----:B---3--:R-:W-:Y:S01]  /*b7d0*/  FFMA.FTZ R62, R0, R199, R62 ;  /* 0x000000c7003e7223 */ /* 0x008fe2000001003e */
[----:B------:R-:W-:Y:S01]  /*b7e0*/  FSEL R53, R53, -INF , !P4 ;  /* 0xff80000035357808 */ /* 0x000fe20006000000 */
[----:B------:R-:W-:Y:S01]  /*b7f0*/  FMUL.FTZ R17, R17, c[0x0][0x2ec] ;  /* 0x0000bb0011117a20 */ /* 0x000fe20000410000 */
[-C--:B------:R-:W-:Y:S01]  /*b800*/  ISETP.GE.AND P4, PT, R154, R188.reuse, PT ;  /* 0x000000bc9a00720c */ /* 0x080fe20003f86270 */
[----:B------:R-:W3:Y:S01]  /*b810*/  I2F R152, R247 ;  /* 0x000000f700987306 */ /* 0x000ee20000201400 */
[----:B------:R-:W-:Y:S01]  /*b820*/  FSEL R37, R37, -INF , !P5 ;  /* 0xff80000025257808 */ /* 0x000fe20006800000 */
[----:B--2---:R-:W-:Y:S01]  /*b830*/  FFMA.FTZ R33, R0, R161, R33 ;  /* 0x000000a100217223 */ /* 0x004fe20000010021 */
[----:B------:R-:W-:Y:S01]  /*b840*/  ISETP.GE.AND P5, PT, R154, R187, PT ;  /* 0x000000bb9a00720c */ /* 0x000fe20003fa6270 */
[----:B------:R-:W-:Y:S01]  /*b850*/  FFMA.FTZ R182, R0, R161, R182 ;  /* 0x000000a100b67223 */ /* 0x000fe200000100b6 */
[----:B------:R-:W-:Y:S01]  /*b860*/  FSEL R252, R50, -INF , !P6 ;  /* 0xff80000032fc7808 */ /* 0x000fe20007000000 */
[----:B------:R-:W-:Y:S01]  /*b870*/  FMUL.FTZ R12, R18, c[0x0][0x2ec] ;  /* 0x0000bb00120c7a20 */ /* 0x000fe20000410000 */
[----:B------:R-:W-:Y:S01]  /*b880*/  ISETP.GE.AND P6, PT, R196, R188, PT ;  /* 0x000000bcc400720c */ /* 0x000fe20003fc6270 */
[----:B------:R-:W2:Y:S01]  /*b890*/  I2F R45, R47 ;  /* 0x0000002f002d7306 */ /* 0x000ea20000201400 */
[----:B------:R-:W-:Y:S01]  /*b8a0*/  FSEL R36, R36, -INF , !P4 ;  /* 0xff80000024247808 */ /* 0x000fe20006000000 */
[----:B----4-:R-:W-:Y:S01]  /*b8b0*/  FFMA.FTZ R236, R0, R57, R236 ;  /* 0x0000003900ec7223 */ /* 0x010fe200000100ec */
[----:B------:R-:W-:Y:S01]  /*b8c0*/  ISETP.GE.AND P4, PT, R196, R187, PT ;  /* 0x000000bbc400720c */ /* 0x000fe20003f86270 */
[----:B------:R-:W-:Y:S01]  /*b8d0*/  FMUL.FTZ R13, R19, c[0x0][0x2ec] ;  /* 0x0000bb00130d7a20 */ /* 0x000fe20000410000 */
[----:B------:R-:W-:-:S02]  /*b8e0*/  FSEL R250, R244, -INF , !P5 ;  /* 0xff800000f4fa7808 */ /* 0x000fc40006800000 */
[----:B------:R-:W-:Y:S01]  /*b8f0*/  ISETP.GE.AND P5, PT, R228, R188, PT ;  /* 0x000000bce400720c */ /* 0x000fe20003fa6270 */
[----:B------:R-:W4:Y:S01]  /*b900*/  I2F R41, R40 ;  /* 0x0000002800297306 */ /* 0x000f220000201400 */
[----:B------:R-:W-:Y:S01]  /*b910*/  FSEL R55, R55, -INF , !P6 ;  /* 0xff80000037377808 */ /* 0x000fe20007000000 */
[----:B---3--:R-:W-:Y:S01]  /*b920*/  FFMA.FTZ R158, R0, R152, R158 ;  /* 0x00000098009e7223 */ /* 0x008fe2000001009e */
[----:B------:R-:W-:Y:S01]  /*b930*/  ISETP.GE.AND P6, PT, R228, R187, PT ;  /* 0x000000bbe400720c */ /* 0x000fe20003fc6270 */
[----:B------:R-:W-:Y:S01]  /*b940*/  FFMA.FTZ R228, R0, R57, R240 ;  /* 0x0000003900e47223 */ /* 0x000fe200000100f0 */
[----:B------:R-:W-:Y:S01]  /*b950*/  FSEL R248, R242, -INF , !P4 ;  /* 0xff800000f2f87808 */ /* 0x000fe20006000000 */
[----:B------:R-:W-:Y:S01]  /*b960*/  FFMA.FTZ R242, R0, R239, R192 ;  /* 0x000000ef00f27223 */ /* 0x000fe200000100c0 */
[-C--:B------:R-:W-:Y:S01]  /*b970*/  ISETP.GE.AND P4, PT, R194, R188.reuse, PT ;  /* 0x000000bcc200720c */ /* 0x080fe20003f86270 */
[----:B------:R-:W3:Y:S01]  /*b980*/  I2F R31, R34 ;  /* 0x00000022001f7306 */ /* 0x000ee20000201400 */
[----:B------:R-:W-:Y:S01]  /*b990*/  FSEL R162, R162, -INF , !P5 ;  /* 0xff800000a2a27808 */ /* 0x000fe20006800000 */
[----:B------:R-:W-:Y:S01]  /*b9a0*/  IMAD.MOV.U32 R192, RZ, RZ, R238 ;  /* 0x000000ffffc07224 */ /* 0x000fe200078e00ee */
[----:B------:R-:W-:Y:S01]  /*b9b0*/  ISETP.GE.AND P5, PT, R194, R187, PT ;  /* 0x000000bbc200720c */ /* 0x000fe20003fa6270 */
[----:B------:R-:W-:Y:S01]  /*b9c0*/  IMAD.MOV.U32 R238, RZ, RZ, R52 ;  /* 0x000000ffffee7224 */ /* 0x000fe200078e0034 */
[----:B------:R-:W-:Y:S01]  /*b9d0*/  FSEL R244, R62, -INF , !P6 ;  /* 0xff8000003ef47808 */ /* 0x000fe20007000000 */
[----:B--2---:R-:W-:Y:S01]  /*b9e0*/  FFMA.FTZ R240, R0, R45, R251 ;  /* 0x0000002d00f07223 */ /* 0x004fe200000100fb */
[-C--:B------:R-:W-:Y:S01]  /*b9f0*/  ISETP.GE.AND P6, PT, R198, R188.reuse, PT ;  /* 0x000000bcc600720c */ /* 0x080fe20003fc6270 */
[----:B------:R-:W2:Y:S01]  /*ba00*/  I2F R43, R249 ;  /* 0x000000f9002b7306 */ /* 0x000ea20000201400 */
[----:B------:R-:W-:Y:S01]  /*ba10*/  FSEL R54, R54, -INF , !P4 ;  /* 0xff80000036367808 */ /* 0x000fe20006000000 */
[----:B----4-:R-:W-:Y:S01]  /*ba20*/  FFMA.FTZ R238, R0, R41, R238 ;  /* 0x0000002900ee7223 */ /* 0x010fe200000100ee */
[----:B------:R-:W-:Y:S01]  /*ba30*/  ISETP.GE.AND P4, PT, R198, R187, PT ;  /* 0x000000bbc600720c */ /* 0x000fe20003f86270 */
[----:B------:R-:W-:Y:S01]  /*ba40*/  FFMA.FTZ R198, R0, R45, R192 ;  /* 0x0000002d00c67223 */ /* 0x000fe200000100c0 */
[----:B------:R-:W-:Y:S01]  /*ba50*/  FSEL R174, R174, -INF , !P5 ;  /* 0xff800000aeae7808 */ /* 0x000fe20006800000 */
[----:B------:R-:W-:Y:S01]  /*ba60*/  FFMA.FTZ R172, R0, R41, R172 ;  /* 0x0000002900ac7223 */ /* 0x000fe200000100ac */
[----:B------:R-:W-:Y:S01]  /*ba70*/  ISETP.GE.AND P5, PT, R160, R188, PT ;  /* 0x000000bca000720c */ /* 0x000fe20003fa6270 */
[----:B------:R-:W-:Y:S01]  /*ba80*/  MUFU.TANH R22, R17 ;  /* 0x0000001100167308 */ /* 0x000fe20000002400 */
[----:B------:R-:W-:Y:S01]  /*ba90*/  FSEL R52, R32, -INF , !P6 ;  /* 0xff80000020347808 */ /* 0x000fe20007000000 */
[----:B---3--:R-:W-:Y:S01]  /*baa0*/  FFMA.FTZ R230, R0, R31, R230 ;  /* 0x0000001f00e67223 */ /* 0x008fe200000100e6 */
[----:B------:R-:W-:Y:S01]  /*bab0*/  ISETP.GE.AND P6, PT, R160, R187, PT ;  /* 0x000000bba000720c */ /* 0x000fe20003fc6270 */
[----:B------:R-:W-:Y:S01]  /*bac0*/  FFMA.FTZ R178, R0, R31, R178 ;  /* 0x0000001f00b27223 */ /* 0x000fe200000100b2 */
[----:B------:R-:W-:-:S02]  /*bad0*/  FSEL R242, R242, -INF , !P4 ;  /* 0xff800000f2f27808 */ /* 0x000fc40006000000 */
[-C--:B------:R-:W-:Y:S01]  /*bae0*/  ISETP.GE.AND P4, PT, R56, R188.reuse, PT ;  /* 0x000000bc3800720c */ /* 0x080fe20003f86270 */
[----:B------:R1:W-:Y:S01]  /*baf0*/  MUFU.TANH R32, R16 ;  /* 0x0000001000207308 */ /* 0x0003e20000002400 */
[----:B------:R-:W-:Y:S01]  /*bb00*/  FSEL R246, R33, -INF , !P5 ;  /* 0xff80000021f67808 */ /* 0x000fe20006800000 */
[----:B--2---:R-:W-:Y:S01]  /*bb10*/  FFMA.FTZ R156, R0, R43, R156 ;  /* 0x0000002b009c7223 */ /* 0x004fe2000001009c */
[----:B------:R-:W-:Y:S02]  /*bb20*/  ISETP.GE.AND P5, PT, R56, R187, PT ;  /* 0x000000bb3800720c */ /* 0x000fe40003fa6270 */
[----:B------:R-:W-:Y:S02]  /*bb30*/  FSEL R182, R182, -INF , !P6 ;  /* 0xff800000b6b67808 */ /* 0x000fe40007000000 */
[----:B------:R-:W-:Y:S01]  /*bb40*/  ISETP.GE.AND P6, PT, R47, R188, PT ;  /* 0x000000bc2f00720c */ /* 0x000fe20003fc6270 */
[----:B------:R-:W-:Y:S01]  /*bb50*/  MUFU.TANH R195, R64 ;  /* 0x0000004000c37308 */ /* 0x000fe20000002400 */
[----:B------:R-:W-:-:S02]  /*bb60*/  FSEL R236, R236, -INF , !P4 ;  /* 0xff800000ecec7808 */ /* 0x000fc40006000000 */
[-C--:B------:R-:W-:Y:S02]  /*bb70*/  ISETP.GE.AND P4, PT, R47, R187.reuse, PT ;  /* 0x000000bb2f00720c */ /* 0x080fe40003f86270 */
[----:B------:R-:W-:Y:S02]  /*bb80*/  FSEL R228, R228, -INF , !P5 ;  /* 0xff800000e4e47808 */ /* 0x000fe40006800000 */
[----:B------:R-:W-:Y:S01]  /*bb90*/  ISETP.GE.AND P5, PT, R40, R188, PT ;  /* 0x000000bc2800720c */ /* 0x000fe20003fa6270 */
[C---:B-1----:R-:W-:Y:S01]  /*bba0*/  HMMA.16816.F32 R16, R140.reuse, R8, R168 ;  /* 0x000000088c10723c */ /* 0x042fe200000018a8 */
[----:B------:R-:W-:Y:S01]  /*bbb0*/  MUFU.TANH R197, R66 ;  /* 0x0000004200c57308 */ /* 0x000fe20000002400 */
[----:B------:R-:W-:Y:S02]  /*bbc0*/  FSEL R240, R240, -INF , !P6 ;  /* 0xff800000f0f07808 */ /* 0x000fe40007000000 */
[-C--:B------:R-:W-:Y:S02]  /*bbd0*/  ISETP.GE.AND P6, PT, R40, R187.reuse, PT ;  /* 0x000000bb2800720c */ /* 0x080fe40003fc6270 */
[----:B------:R-:W-:Y:S01]  /*bbe0*/  FSEL R198, R198, -INF , !P4 ;  /* 0xff800000c6c67808 */ /* 0x000fe20006000000 */
[----:B------:R-:W-:Y:S01]  /*bbf0*/  FFMA.FTZ R170, R0, R152, R193 ;  /* 0x0000009800aa7223 */ /* 0x000fe200000100c1 */
[----:B------:R-:W-:Y:S01]  /*bc00*/  ISETP.GE.AND P4, PT, R34, R188, PT ;  /* 0x000000bc2200720c */ /* 0x000fe20003f86270 */
[----:B------:R-:W1:Y:S01]  /*bc10*/  I2F R152, R42 ;  /* 0x0000002a00987306 */ /* 0x000e620000201400 */
[----:B------:R-:W-:Y:S01]  /*bc20*/  FSEL R238, R238, -INF , !P5 ;  /* 0xff800000eeee7808 */ /* 0x000fe20006800000 */
[----:B------:R-:W-:Y:S01]  /*bc30*/  HMMA.16816.F32 R8, R140, R10, R164 ;  /* 0x0000000a8c08723c */ /* 0x000fe200000018a4 */
[----:B------:R-:W-:-:S02]  /*bc40*/  ISETP.GE.AND P5, PT, R34, R187, PT ;  /* 0x000000bb2200720c */ /* 0x000fc40003fa6270 */
[----:B------:R-:W-:Y:S01]  /*bc50*/  FSEL R194, R172, -INF , !P6 ;  /* 0xff800000acc27808 */ /* 0x000fe20007000000 */
[----:B------:R-:W-:Y:S01]  /*bc60*/  FFMA.FTZ R172, R0, R43, R190 ;  /* 0x0000002b00ac7223 */ /* 0x000fe200000100be */
[----:B------:R-:W-:Y:S01]  /*bc70*/  FSEL R230, R230, -INF , !P4 ;  /* 0xff800000e6e67808 */ /* 0x000fe20006000000 */
[----:B------:R-:W2:Y:S01]  /*bc80*/  MUFU.TANH R65, R65 ;  /* 0x0000004100417308 */ /* 0x000ea20000002400 */
[CC--:B------:R-:W-:Y:S02]  /*bc90*/  ISETP.GE.AND P6, PT, R249.reuse, R188.reuse, PT ;  /* 0x000000bcf900720c */ /* 0x0c0fe40003fc6270 */
[-C--:B------:R-:W-:Y:S02]  /*bca0*/  ISETP.GE.AND P4, PT, R249, R187.reuse, PT ;  /* 0x000000bbf900720c */ /* 0x080fe40003f86270 */
[----:B------:R-:W-:Y:S02]  /*bcb0*/  FSEL R196, R178, -INF , !P5 ;  /* 0xff800000b2c47808 */ /* 0x000fe40006800000 */
[C---:B------:R-:W-:Y:S01]  /*bcc0*/  ISETP.GE.AND P5, PT, R247.reuse, R188, PT ;  /* 0x000000bcf700720c */ /* 0x040fe20003fa6270 */
[----:B------:R-:W3:Y:S01]  /*bcd0*/  MUFU.TANH R67, R67 ;  /* 0x0000004300437308 */ /* 0x000ee20000002400 */
[----:B------:R-:W-:Y:S01]  /*bce0*/  FSEL R192, R156, -INF , !P6 ;  /* 0xff8000009cc07808 */ /* 0x000fe20007000000 */
[-C--:B-1----:R-:W-:Y:S01]  /*bcf0*/  FFMA.FTZ R178, R0, R152.reuse, R195 ;  /* 0x0000009800b27223 */ /* 0x082fe200000100c3 */
[----:B------:R-:W-:Y:S01]  /*bd00*/  FSEL R172, R172, -INF , !P4 ;  /* 0xff800000acac7808 */ /* 0x000fe20006000000 */
[----:B------:R-:W-:Y:S01]  /*bd10*/  FFMA.FTZ R168, R0, R152, R197 ;  /* 0x0000009800a87223 */ /* 0x000fe200000100c5 */
[-C--:B------:R-:W-:Y:S01]  /*bd20*/  ISETP.GE.AND P6, PT, R247, R187.reuse, PT ;  /* 0x000000bbf700720c */ /* 0x080fe20003fc6270 */
[----:B------:R-:W-:Y:S01]  /*bd30*/  FMUL.FTZ R14, R16, c[0x0][0x2ec] ;  /* 0x0000bb00100e7a20 */ /* 0x000fe20000410000 */
[----:B------:R-:W-:Y:S01]  /*bd40*/  ISETP.GE.AND P4, PT, R42, R188, PT ;  /* 0x000000bc2a00720c */ /* 0x000fe20003f86270 */
[----:B------:R-:W1:Y:S01]  /*bd50*/  I2F R179, R177 ;  /* 0x000000b100b37306 */ /* 0x000e620000201400 */
[----:B------:R-:W-:Y:S01]  /*bd60*/  FSEL R190, R158, -INF , !P5 ;  /* 0xff8000009ebe7808 */ /* 0x000fe20006800000 */
[-C--:B--2---:R-:W-:Y:S01]  /*bd70*/  FFMA.FTZ R65, R0, R176.reuse, R65 ;  /* 0x000000b000417223 */ /* 0x084fe20000010041 */
[----:B------:R-:W-:Y:S01]  /*bd80*/  IADD3 R154, R175, 0x59, RZ ;  /* 0x00000059af9a7810 */ /* 0x000fe20007ffe0ff */
[----:B------:R-:W-:Y:S01]  /*bd90*/  FMUL.FTZ R15, R17, c[0x0][0x2ec] ;  /* 0x0000bb00110f7a20 */ /* 0x000fe20000410000 */
[-C--:B------:R-:W-:Y:S01]  /*bda0*/  ISETP.GE.AND P5, PT, R42, R187.reuse, PT ;  /* 0x000000bb2a00720c */ /* 0x080fe20003fa6270 */
[----:B------:R-:W-:Y:S01]  /*bdb0*/  FMUL.FTZ R18, R18, c[0x0][0x2ec] ;  /* 0x0000bb0012127a20 */ /* 0x000fe20000410000 */
[----:B------:R-:W-:Y:S01]  /*bdc0*/  FSEL R170, R170, -INF , !P6 ;  /* 0xff800000aaaa7808 */ /* 0x000fe20007000000 */
[----:B------:R-:W2:Y:S01]  /*bdd0*/  I2F R163, R181 ;  /* 0x000000b500a37306 */ /* 0x000ea20000201400 */
[----:B------:R-:W-:Y:S01]  /*bde0*/  FSEL R178, R178, -INF , !P4 ;  /* 0xff800000b2b27808 */ /* 0x000fe20006000000 */
[----:B---3--:R-:W-:Y:S01]  /*bdf0*/  FFMA.FTZ R67, R0, R176, R67 ;  /* 0x000000b000437223 */ /* 0x008fe20000010043 */
[CC--:B------:R-:W-:Y:S01]  /*be00*/  ISETP.GE.AND P6, PT, R154.reuse, R188.reuse, PT ;  /* 0x000000bc9a00720c */ /* 0x0c0fe20003fc6270 */
[----:B------:R-:W-:Y:S01]  /*be10*/  FMUL.FTZ R19, R19, c[0x0][0x2ec] ;  /* 0x0000bb0013137a20 */ /* 0x000fe20000410000 */
[----:B------:R-:W-:Y:S01]  /*be20*/  ISETP.GE.AND P4, PT, R154, R187, PT ;  /* 0x000000bb9a00720c */ /* 0x000fe20003f86270 */
[----:B------:R-:W-:Y:S01]  /*be30*/  FMUL.FTZ R8, R8, c[0x0][0x2ec] ;  /* 0x0000bb0008087a20 */ /* 0x000fe20000410000 */
[----:B------:R-:W-:Y:S01]  /*be40*/  FSEL R168, R168, -INF , !P5 ;  /* 0xff800000a8a87808 */ /* 0x000fe20006800000 */
[----:B------:R-:W3:Y:S01]  /*be50*/  MUFU.TANH R12, R12 ;  /* 0x0000000c000c7308 */ /* 0x000ee20000002400 */
[----:B-1----:R-:W-:Y:S01]  /*be60*/  FFMA.FTZ R32, R0, R179, R32 ;  /* 0x000000b300207223 */ /* 0x002fe20000010020 */
[----:B------:R-:W-:Y:S01]  /*be70*/  ISETP.GE.AND P5, PT, R177, R188, PT ;  /* 0x000000bcb100720c */ /* 0x000fe20003fa6270 */
[----:B------:R-:W-:Y:S01]  /*be80*/  FMUL.FTZ R10, R10, c[0x0][0x2ec] ;  /* 0x0000bb000a0a7a20 */ /* 0x000fe20000410000 */
[----:B------:R-:W-:Y:S01]  /*be90*/  FSEL R176, R65, -INF , !P6 ;  /* 0xff80000041b07808 */ /* 0x000fe20007000000 */
[----:B------:R-:W-:Y:S01]  /*bea0*/  FMUL.FTZ R11, R11, c[0x0][0x2ec] ;  /* 0x0000bb000b0b7a20 */ /* 0x000fe20000410000 */
[----:B------:R-:W-:-:S02]  /*beb0*/  FSEL R166, R67, -INF , !P4 ;  /* 0xff80000043a67808 */ /* 0x000fc40006000000 */
[----:B------:R-:W1:Y:S01]  /*bec0*/  MUFU.TANH R13, R13 ;  /* 0x0000000d000d7308 */ /* 0x000e620000002400 */
[----:B--2---:R-:W-:Y:S01]  /*bed0*/  FFMA.FTZ R22, R0, R163, R22 ;  /* 0x000000a300167223 */ /* 0x004fe20000010016 */
[----:B------:R-:W-:Y:S02]  /*bee0*/  ISETP.GE.AND P6, PT, R177, R187, PT ;  /* 0x000000bbb100720c */ /* 0x000fe40003fc6270 */
[C---:B------:R-:W-:Y:S02]  /*bef0*/  ISETP.GE.AND P4, PT, R181.reuse, R188, PT ;  /* 0x000000bcb500720c */ /* 0x040fe40003f86270 */
[----:B------:R-:W-:Y:S02]  /*bf00*/  FSEL R160, R32, -INF , !P5 ;  /* 0xff80000020a07808 */ /* 0x000fe40006800000 */
[----:B------:R-:W-:Y:S01]  /*bf10*/  I2F R159, R157 ;  /* 0x0000009d009f7306 */ /* 0x000fe20000201400 */
[----:B---3--:R-:W-:Y:S01]  /*bf20*/  FFMA.FTZ R152, R0, R179, R12 ;  /* 0x000000b300987223 */ /* 0x008fe2000001000c */
[----:B------:R-:W-:Y:S01]  /*bf30*/  ISETP.GE.AND P5, PT, R181, R187, PT ;  /* 0x000000bbb500720c */ /* 0x000fe20003fa6270 */
[----:B------:R-:W-:Y:S01]  /*bf40*/  IMAD.MOV.U32 R181, RZ, RZ, R3 ;  /* 0x000000ffffb57224 */ /* 0x000fe200078e0003 */
[----:B------:R-:W-:-:S02]  /*bf50*/  FSEL R158, R22, -INF , !P4 ;  /* 0xff800000169e7808 */ /* 0x000fc40006000000 */
[----:B------:R-:W-:Y:S02]  /*bf60*/  FSEL R152, R152, -INF , !P6 ;  /* 0xff80000098987808 */ /* 0x000fe40007000000 */
[----:B------:R-:W2:Y:S01]  /*bf70*/  MUFU.TANH R4, R4 ;  /* 0x0000000400047308 */ /* 0x000ea20000002400 */
[----:B-1----:R-:W-:Y:S01]  /*bf80*/  FFMA.FTZ R150, R0, R163, R13 ;  /* 0x000000a300967223 */ /* 0x002fe2000001000d */
[C---:B------:R-:W-:Y:S02]  /*bf90*/  ISETP.GE.AND P6, PT, R157.reuse, R188, PT ;  /* 0x000000bc9d00720c */ /* 0x040fe40003fc6270 */
[----:B------:R-:W-:Y:S02]  /*bfa0*/  ISETP.GE.AND P4, PT, R157, R187, PT ;  /* 0x000000bb9d00720c */ /* 0x000fe40003f86270 */
[----:B------:R-:W-:Y:S02]  /*bfb0*/  FSEL R150, R150, -INF , !P5 ;  /* 0xff80000096967808 */ /* 0x000fe40006800000 */
[----:B------:R-:W1:Y:S01]  /*bfc0*/  MUFU.TANH R6, R6 ;  /* 0x0000000600067308 */ /* 0x000e620000002400 */
[----:B------:R-:W-:-:S02]  /*bfd0*/  IADD3 R48, R175, 0x78, RZ ;  /* 0x00000078af307810 */ /* 0x000fc40007ffe0ff */
[----:B------:R-:W-:-:S05]  /*bfe0*/  ISETP.GE.AND P5, PT, R180, R188, PT ;  /* 0x000000bcb400720c */ /* 0x000fca0003fa6270 */
[----:B------:R3:W-:Y:S01]  /*bff0*/  I2F R183, R180 ;  /* 0x000000b400b77306 */ /* 0x0007e20000201400 */
[----:B--2---:R-:W-:-:S05]  /*c000*/  FFMA.FTZ R4, R0, R159, R4 ;  /* 0x0000009f00047223 */ /* 0x004fca0000010004 */
[----:B------:R-:W-:Y:S02]  /*c010*/  FSEL R156, R4, -INF , !P6 ;  /* 0xff800000049c7808 */ /* 0x000fe40007000000 */
[----:B------:R-:W2:Y:S01]  /*c020*/  MUFU.TANH R5, R5 ;  /* 0x0000000500057308 */ /* 0x000ea20000002400 */
[----:B-1----:R-:W-:Y:S01]  /*c030*/  FFMA.FTZ R6, R0, R159, R6 ;  /* 0x0000009f00067223 */ /* 0x002fe20000010006 */
[----:B------:R-:W-:-:S04]  /*c040*/  ISETP.GE.AND P6, PT, R180, R187, PT ;  /* 0x000000bbb400720c */ /* 0x000fc80003fc6270 */
[----:B------:R-:W-:Y:S01]  /*c050*/  FSEL R144, R6, -INF , !P4 ;  /* 0xff80000006907808 */ /* 0x000fe20006000000 */
[----:B------:R-:W-:Y:S01]  /*c060*/  FMUL.FTZ R6, R9, c[0x0][0x2ec] ;  /* 0x0000bb0009067a20 */ /* 0x000fe20000410000 */
[----:B------:R-:W1:Y:S01]  /*c070*/  MUFU.TANH R7, R7 ;  /* 0x0000000700077308 */ /* 0x000e620000002400 */
[----:B------:R-:W-:Y:S01]  /*c080*/  ISETP.GE.AND P4, PT, R59, R188, PT ;  /* 0x000000bc3b00720c */ /* 0x000fe20003f86270 */
[----:B---3--:R-:W-:-:S06]  /*c090*/  IMAD.MOV.U32 R180, RZ, RZ, R2 ;  /* 0x000000ffffb47224 */ /* 0x008fcc00078e0002 */
[----:B------:R-:W-:Y:S01]  /*c0a0*/  I2F R189, R59 ;  /* 0x0000003b00bd7306 */ /* 0x000fe20000201400 */
[----:B--2---:R-:W-:-:S05]  /*c0b0*/  FFMA.FTZ R5, R0, R183, R5 ;  /* 0x000000b700057223 */ /* 0x004fca0000010005 */
[----:B------:R-:W-:Y:S02]  /*c0c0*/  FSEL R154, R5, -INF , !P5 ;  /* 0xff800000059a7808 */ /* 0x000fe40006800000 */
[----:B------:R-:W2:Y:S01]  /*c0d0*/  MUFU.TANH R14, R14 ;  /* 0x0000000e000e7308 */ /* 0x000ea20000002400 */
[----:B-1----:R-:W-:Y:S01]  /*c0e0*/  FFMA.FTZ R7, R0, R183, R7 ;  /* 0x000000b700077223 */ /* 0x002fe20000010007 */
[----:B------:R-:W-:-:S04]  /*c0f0*/  ISETP.GE.AND P5, PT, R59, R187, PT ;  /* 0x000000bb3b00720c */ /* 0x000fc80003fa6270 */
[----:B------:R-:W-:Y:S02]  /*c100*/  FSEL R142, R7, -INF , !P6 ;  /* 0xff800000078e7808 */ /* 0x000fe40007000000 */
[----:B------:R-:W-:Y:S01]  /*c110*/  I2F R191, R49 ;  /* 0x0000003100bf7306 */ /* 0x000fe20000201400 */
[----:B------:R-:W-:-:S07]  /*c120*/  ISETP.GE.AND P6, PT, R49, R188, PT ;  /* 0x000000bc3100720c */ /* 0x000fce0003fc6270 */
[----:B------:R-:W1:Y:S01]  /*c130*/  MUFU.TANH R15, R15 ;  /* 0x0000000f000f7308 */ /* 0x000e620000002400 */
[----:B--2---:R-:W-:-:S05]  /*c140*/  FFMA.FTZ R14, R0, R189, R14 ;  /* 0x000000bd000e7223 */ /* 0x004fca000001000e */
[----:B------:R-:W-:Y:S02]  /*c150*/  FSEL R64, R14, -INF , !P4 ;  /* 0xff8000000e407808 */ /* 0x000fe40006000000 */
[----:B------:R-:W2:Y:S01]  /*c160*/  MUFU.TANH R12, R18 ;  /* 0x00000012000c7308 */ /* 0x000ea20000002400 */
[----:B------:R-:W-:-:S07]  /*c170*/  ISETP.GE.AND P4, PT, R49, R187, PT ;  /* 0x000000bb3100720c */ /* 0x000fce0003f86270 */
[----:B------:R-:W3:Y:S01]  /*c180*/  MUFU.TANH R13, R19 ;  /* 0x00000013000d7308 */ /* 0x000ee20000002400 */
[----:B-1----:R-:W-:-:S05]  /*c190*/  FFMA.FTZ R15, R0, R191, R15 ;  /* 0x000000bf000f7223 */ /* 0x002fca000001000f */
[----:B------:R-:W-:Y:S02]  /*c1a0*/  FSEL R62, R15, -INF , !P6 ;  /* 0xff8000000f3e7808 */ /* 0x000fe40007000000 */
[----:B------:R1:W-:Y:S01]  /*c1b0*/  I2F R51, R48 ;  /* 0x0000003000337306 */ /* 0x0003e20000201400 */
[----:B--2---:R-:W-:Y:S01]  /*c1c0*/  FFMA.FTZ R12, R0, R189, R12 ;  /* 0x000000bd000c7223 */ /* 0x004fe2000001000c */
[----:B------:R-:W-:-:S04]  /*c1d0*/  ISETP.GE.AND P6, PT, R48, R187, PT ;  /* 0x000000bb3000720c */ /* 0x000fc80003fc6270 */
[----:B------:R-:W-:Y:S02]  /*c1e0*/  FSEL R50, R12, -INF , !P5 ;  /* 0xff8000000c327808 */ /* 0x000fe40006800000 */
[----:B------:R-:W2:Y:S01]  /*c1f0*/  MUFU.TANH R4, R8 ;  /* 0x0000000800047308 */ /* 0x000ea20000002400 */
[----:B---3--:R-:W-:Y:S01]  /*c200*/  FFMA.FTZ R13, R0, R191, R13 ;  /* 0x000000bf000d7223 */ /* 0x008fe2000001000d */
[----:B------:R-:W-:-:S06]  /*c210*/  ISETP.GE.AND P5, PT, R48, R188, PT ;  /* 0x000000bc3000720c */ /* 0x000fcc0003fa6270 */
[----:B------:R-:W3:Y:S01]  /*c220*/  MUFU.TANH R155, R155 ;  /* 0x0000009b009b7308 */ /* 0x000ee20000002400 */
[----:B-1----:R-:W-:Y:S02]  /*c230*/  FSEL R48, R13, -INF , !P4 ;  /* 0xff8000000d307808 */ /* 0x002fe40006000000 */
[----:B------:R-:W-:-:S05]  /*c240*/  ISETP.GE.AND P4, PT, R175, R188, PT ;  /* 0x000000bcaf00720c */ /* 0x000fca0003f86270 */
[----:B------:R-:W1:Y:S01]  /*c250*/  MUFU.TANH R5, R10 ;  /* 0x0000000a00057308 */ /* 0x000e620000002400 */
[----:B--2---:R-:W-:-:S05]  /*c260*/  FFMA.FTZ R4, R0, R51, R4 ;  /* 0x0000003300047223 */ /* 0x004fca0000010004 */
[----:B------:R-:W-:Y:S02]  /*c270*/  FSEL R57, R4, -INF , !P5 ;  /* 0xff80000004397808 */ /* 0x000fe40006800000 */
[----:B------:R-:W2:Y:S01]  /*c280*/  MUFU.TANH R153, R153 ;  /* 0x0000009900997308 */ /* 0x000ea20000002400 */
[----:B---3--:R-:W-:Y:S01]  /*c290*/  FFMA.FTZ R155, R0, R173, R155 ;  /* 0x000000ad009b7223 */ /* 0x008fe2000001009b */
[----:B------:R-:W-:Y:S01]  /*c2a0*/  BAR.SYNC.DEFER_BLOCKING 0x0 ;  /* 0x0000000000007b1d */ /* 0x000fe20000010000 */
[----:B------:R-:W-:-:S03]  /*c2b0*/  ISETP.GE.AND P5, PT, R175, R187, PT ;  /* 0x000000bbaf00720c */ /* 0x000fc60003fa6270 */
[----:B------:R-:W-:Y:S02]  /*c2c0*/  FSEL R4, R155, -INF , !P4 ;  /* 0xff8000009b047808 */ /* 0x000fe40006000000 */
[----:B------:R-:W-:Y:S01]  /*c2d0*/  I2F R21, R20 ;  /* 0x0000001400157306 */ /* 0x000fe20000201400 */
[----:B-1----:R-:W-:Y:S01]  /*c2e0*/  FFMA.FTZ R5, R0, R51, R5 ;  /* 0x0000003300057223 */ /* 0x002fe20000010005 */
[----:B------:R-:W-:-:S04]  /*c2f0*/  ISETP.GE.AND P4, PT, R20, R187, PT ;  /* 0x000000bb1400720c */ /* 0x000fc80003f86270 */
[----:B------:R-:W-:Y:S02]  /*c300*/  FSEL R43, R5, -INF , !P6 ;  /* 0xff800000052b7808 */ /* 0x000fe40007000000 */
[----:B------:R-:W1:Y:S01]  /*c310*/  MUFU.TANH R6, R6 ;  /* 0x0000000600067308 */ /* 0x000e620000002400 */
[----:B--2---:R-:W-:Y:S01]  /*c320*/  FFMA.FTZ R153, R0, R173, R153 ;  /* 0x000000ad00997223 */ /* 0x004fe20000010099 */
[----:B------:R-:W-:-:S04]  /*c330*/  ISETP.GE.AND P6, PT, R20, R188, PT ;  /* 0x000000bc1400720c */ /* 0x000fc80003fc6270 */
[----:B------:R-:W-:Y:S02]  /*c340*/  FSEL R2, R153, -INF , !P5 ;  /* 0xff80000099027808 */ /* 0x000fe40006800000 */
[----:B------:R-:W2:Y:S01]  /*c350*/  MUFU.TANH R11, R11 ;  /* 0x0000000b000b7308 */ /* 0x000ea20000002400 */
[----:B-1----:R-:W-:-:S05]  /*c360*/  FFMA.FTZ R6, R0, R21, R6 ;  /* 0x0000001500067223 */ /* 0x002fca0000010006 */
[----:B------:R-:W-:Y:S01]  /*c370*/  FSEL R56, R6, -INF , !P6 ;  /* 0xff80000006387808 */ /* 0x000fe20007000000 */
[----:B--2---:R-:W-:-:S05]  /*c380*/  FFMA.FTZ R11, R0, R21, R11 ;  /* 0x00000015000b7223 */ /* 0x004fca000001000b */
[----:B------:R-:W-:Y:S01]  /*c390*/  FSEL R42, R11, -INF , !P4 ;  /* 0xff8000000b2a7808 */ /* 0x000fe20006000000 */
[----:B------:R-:W-:Y:S05]  /*c3a0*/  @!P3 BRA `(.L_x_2539) ;  /* 0x00000d200000b947 */ /* 0x000fea0003800000 */
[----:B------:R-:W-:Y:S05]  /*c3b0*/  @!P0 BRA `(.L_x_2540) ;  /* 0x000003b000008947 */ /* 0x000fea0003800000 */
[----:B------:R-:W1:Y:S01]  /*c3c0*/  I2F.RP R10, R136 ;  /* 0x00000088000a7306 */ /* 0x000e620000209400 */
[----:B------:R-:W-:Y:S01]  /*c3d0*/  MOV R6, RZ ;  /* 0x000000ff00067202 */ /* 0x000fe20000000f00 */
[----:B------:R-:W-:-:S05]  /*c3e0*/  IMAD.SHL.U32 R5, R216, 0x80, RZ ;  /* 0x00000080d8057824 */ /* 0x000fca00078e00ff */
[----:B------:R-:W-:Y:S02]  /*c3f0*/  IABS R8, R5 ;  /* 0x0000000500087213 */ /* 0x000fe40000000000 */
[C---:B------:R-:W-:Y:S02]  /*c400*/  IADD3 R9, R5.reuse, -0x80, RZ ;  /* 0xffffff8005097810 */ /* 0x040fe40007ffe0ff */
[----:B------:R-:W-:Y:S01]  /*c410*/  LOP3.LUT R5, R5, c[0x0][0x2d0], RZ, 0x3c, !PT ;  /* 0x0000b40005057a12 */ /* 0x000fe200078e3cff */
[----:B-1----:R-:W1:Y:S02]  /*c420*/  MUFU.RCP R7, R10 ;  /* 0x0000000a00077308 */ /* 0x002e640000001000 */
[----:B-1----:R-:W-:-:S06]  /*c430*/  IADD3 R7, R7, 0xffffffe, RZ ;  /* 0x0ffffffe07077810 */ /* 0x002fcc0007ffe0ff */
[----:B------:R-:W1:Y:S02]  /*c440*/  F2I.FTZ.U32.TRUNC.NTZ R7, R7 ;  /* 0x0000000700077305 */ /* 0x000e64000021f000 */
[----:B-1----:R-:W-:-:S04]  /*c450*/  IMAD.MOV R3, RZ, RZ, -R7 ;  /* 0x000000ffff037224 */ /* 0x002fc800078e0a07 */
[----:B------:R-:W-:-:S04]  /*c460*/  IMAD R3, R3, R136, RZ ;  /* 0x0000008803037224 */ /* 0x000fc800078e02ff */
[----:B------:R-:W-:Y:S01]  /*c470*/  IMAD.HI.U32 R3, R7, R3, R6 ;  /* 0x0000000307037227 */ /* 0x000fe200078e0006 */
[----:B------:R-:W-:Y:S02]  /*c480*/  IABS R6, R9 ;  /* 0x0000000900067213 */ /* 0x000fe40000000000 */
[----:B------:R-:W-:-:S03]  /*c490*/  LOP3.LUT R9, R9, c[0x0][0x2d0], RZ, 0x3c, !PT ;  /* 0x0000b40009097a12 */ /* 0x000fc600078e3cff */
        /* <DEDUP_REMOVED lines=15> */
[----:B------:R-:W-:Y:S02]  /*c590*/  ISETP.NE.AND P4, PT, RZ, c[0x0][0x2d0], PT ;  /* 0x0000b400ff007a0c */ /* 0x000fe40003f85270 */
[----:B------:R-:W-:Y:S02]  /*c5a0*/  LOP3.LUT R5, RZ, c[0x0][0x2d0], RZ, 0x33, !PT ;  /* 0x0000b400ff057a12 */ /* 0x000fe400078e33ff */
[----:B------:R-:W-:Y:S02]  /*c5b0*/  @P3 IADD3 R10, R10, 0x1, RZ ;  /* 0x000000010a0a3810 */ /* 0x000fe40007ffe0ff */
[----:B------:R-:W-:Y:S02]  /*c5c0*/  ISETP.GE.AND P3, PT, R9, RZ, PT ;  /* 0x000000ff0900720c */ /* 0x000fe40003f66270 */
[----:B------:R-:W-:-:S03]  /*c5d0*/  @!P5 IADD3 R10, -R10, RZ, RZ ;  /* 0x000000ff0a0ad210 */ /* 0x000fc60007ffe1ff */
[----:B------:R-:W-:-:S05]  /*c5e0*/  @P6 IADD3 R3, R3, 0x1, RZ ;  /* 0x0000000103036810 */ /* 0x000fca0007ffe0ff */
[----:B------:R-:W-:Y:S01]  /*c5f0*/  IMAD.MOV.U32 R6, RZ, RZ, R3 ;  /* 0x000000ffff067224 */ /* 0x000fe200078e0003 */
[----:B------:R-:W-:-:S03]  /*c600*/  SEL R3, R5, R10, !P4 ;  /* 0x0000000a05037207 */ /* 0x000fc60006000000 */
[----:B------:R-:W-:Y:S02]  /*c610*/  @!P3 IMAD.MOV R6, RZ, RZ, -R6 ;  /* 0x000000ffff06b224 */ /* 0x000fe400078e0a06 */
[----:B------:R-:W-:-:S03]  /*c620*/  IMAD.WIDE R12, R3, 0x4, R226 ;  /* 0x00000004030c7825 */ /* 0x000fc600078e02e2 */
[----:B------:R-:W-:Y:S02]  /*c630*/  SEL R5, R5, R6, !P4 ;  /* 0x0000000605057207 */ /* 0x000fe40006000000 */
[----:B------:R-:W2:Y:S03]  /*c640*/  LDG.E R8, [R12.64] ;  /* 0x0000000c0c087981 */ /* 0x000ea6000c1e1900 */
[----:B------:R-:W-:-:S05]  /*c650*/  IMAD.WIDE R10, R5, 0x4, R226 ;  /* 0x00000004050a7825 */ /* 0x000fca00078e02e2 */
[----:B------:R-:W2:Y:S01]  /*c660*/  LDG.E R7, [R10.64] ;  /* 0x0000000c0a077981 */ /* 0x000ea2000c1e1900 */
[----:B------:R-:W-:Y:S01]  /*c670*/  MOV R6, c[0x0][0x2d0] ;  /* 0x0000b40000067a02 */ /* 0x000fe20000000f00 */
[----:B------:R-:W-:-:S04]  /*c680*/  IMAD.IADD R3, R3, 0x1, -R5 ;  /* 0x0000000103037824 */ /* 0x000fc800078e0a05 */
        /* <DEDUP_REMOVED lines=14> */
.L_x_2540:
[----:B------:R-:W-:-:S04]  /*c770*/  LEA R7, -R134, RZ, 0x7 ;  /* 0x000000ff86077211 */ /* 0x000fc800078e39ff */
[----:B------:R-:W-:Y:S02]  /*c780*/  SHF.R.S32.HI R10, RZ, 0x1f, R7 ;  /* 0x0000001fff0a7819 */ /* 0x000fe40000011407 */
.L_x_2541:
[CC--:B------:R-:W-:Y:S01]  /*c790*/  @!P1 IADD3 R6, P3, R184.reuse, R7.reuse, RZ ;  /* 0x00000007b8069210 */ /* 0x0c0fe20007f7e0ff */
[----:B------:R1:W-:Y:S01]  /*c7a0*/  @P2 STS.128 [R217+0x4000], RZ ;  /* 0x004000ffd9002388 */ /* 0x0003e20000000c00 */
[-C--:B------:R-:W-:Y:S01]  /*c7b0*/  @!P1 IADD3 R9, P5, P4, R184, R7.reuse, R212 ;  /* 0x00000007b8099210 */ /* 0x080fe20007cbe0d4 */
[----:B------:R-:W-:Y:S01]  /*c7c0*/  BSSY B0, `(.L_x_2542) ;  /* 0x000008d000007945 */ /* 0x000fe20003800000 */
[----:B------:R-:W-:Y:S01]  /*c7d0*/  @!P2 IADD3 R5, P6, R212, R7, RZ ;  /* 0x00000007d405a210 */ /* 0x000fe20007fde0ff */
[C-C-:B------:R-:W-:Y:S01]  /*c7e0*/  @!P1 IMAD.X R3, R185.reuse, 0x1, R10.reuse, P3 ;  /* 0x00000001b9039824 */ /* 0x140fe200018e060a */
[C---:B------:R-:W-:Y:S02]  /*c7f0*/  @!P1 LEA R38, P3, R6.reuse, c[0x0][0x168], 0x1 ;  /* 0x00005a0006269a11 */ /* 0x040fe400078608ff */
        /* <DEDUP_REMOVED lines=23> */
[C---:B------:R-:W-:Y:S01]  /*c970*/  IADD3 R5, P4, R212.reuse, R3, RZ ;  /* 0x00000003d4057210 */ /* 0x040fe20007f9e0ff */
        /* <DEDUP_REMOVED lines=10> */
[C---:B------:R-:W-:Y:S01]  /*ca20*/  @!P1 IADD3 R12, P3, R184.reuse, R5, RZ ;  /* 0x00000005b80c9210 */ /* 0x040fe20007f7e0ff */
[--C-:B------:R-:W-:Y:S01]  /*ca30*/  IMAD.X R6, R211, 0x1, R8.reuse, P4 ;  /* 0x00000001d3067824 */ /* 0x100fe200020e0608 */
[----:B------:R-:W-:Y:S01]  /*ca40*/  @!P2 LEA R16, P5, R5, R232, 0x1 ;  /* 0x000000e80510a211 */ /* 0x000fe200078a08ff */
[----:B------:R1:W-:Y:S01]  /*ca50*/  @P1 STS.128 [R217+0x8800], RZ ;  /* 0x008800ffd9001388 */ /* 0x0003e20000000c00 */
[----:B------:R-:W-:Y:S01]  /*ca60*/  @!P1 IADD3 R11, P4, R184, R3, RZ ;  /* 0x00000003b80b9210 */ /* 0x000fe20007f9e0ff */
[--C-:B------:R-:W-:Y:S01]  /*ca70*/  @!P1 IMAD.X R9, R185, 0x1, R8.reuse, P3 ;  /* 0x00000001b9099824 */ /* 0x100fe200018e0608 */
[C---:B--2---:R-:W-:Y:S01]  /*ca80*/  @!P1 LEA R14, P3, R12.reuse, c[0x0][0x168], 0x1 ;  /* 0x00005a000c0e9a11 */ /* 0x044fe200078608ff */
[----:B------:R-:W-:Y:S01]  /*ca90*/  @!PT LDS RZ, [RZ] ;  /* 0x00000000fffff984 */ /* 0x000fe20000000800 */
[----:B------:R-:W-:Y:S01]  /*caa0*/  @!PT LDS RZ, [RZ] ;  /* 0x00000000fffff984 */ /* 0x000fe20000000800 */
[----:B------:R-:W-:Y:S01]  /*cab0*/  @!PT LDS RZ, [RZ] ;  /* 0x00000000fffff984 */ /* 0x000fe20000000800 */
[----:B------:R1:W-:Y:S01]  /*cac0*/  @!P1 LDGSTS.E.BYPASS.LTC128B.128 [R217+0x8800], [R22.64+0x80] ;  /* 0x0880008016d99fae */ /* 0x0003e2000b901d4c */
[----:B------:R-:W-:Y:S01]  /*cad0*/  @!P2 LEA.HI.X R17, R5, R233, R8, 0x1, P5 ;  /* 0x000000e90511a211 */ /* 0x000fe200028f0c08 */
[----:B------:R-:W-:Y:S01]  /*cae0*/  @!P1 IMAD.X R8, R185, 0x1, R6, P4 ;  /* 0x00000001b9089824 */ /* 0x000fe200020e0606 */
[----:B------:R-:W-:Y:S01]  /*caf0*/  @!P1 LEA.HI.X R15, R12, c[0x0][0x16c], R9, 0x1, P3 ;  /* 0x00005b000c0f9a11 */ /* 0x000fe200018f0c09 */
[----:B------:R1:W-:Y:S01]  /*cb00*/  @P2 STS.128 [R217+0x5000], RZ ;  /* 0x005000ffd9002388 */ /* 0x0003e20000000c00 */
[----:B------:R-:W-:-:S02]  /*cb10*/  @!P1 LEA R40, P4, R11, c[0x0][0x168], 0x1 ;  /* 0x00005a000b289a11 */ /* 0x000fc400078808ff */
[C---:B------:R-:W-:Y:S01]  /*cb20*/  IADD3 R5, P3, R212.reuse, R3, RZ ;  /* 0x00000003d4057210 */ /* 0x040fe20007f7e0ff */
[----:B------:R-:W-:Y:S01]  /*cb30*/  @!PT LDS RZ, [RZ] ;  /* 0x00000000fffff984 */ /* 0x000fe20000000800 */
[----:B------:R-:W-:Y:S01]  /*cb40*/  @!PT LDS RZ, [RZ] ;  /* 0x00000000fffff984 */ /* 0x000fe20000000800 */
[----:B------:R-:W-:Y:S01]  /*cb50*/  @!PT LDS RZ, [RZ] ;  /* 0x00000000fffff984 */ /* 0x000fe20000000800 */
[----:B------:R1:W-:Y:S01]  /*cb60*/  @!P2 LDGSTS.E.BYPASS.LTC128B.128 [R217+0x5000], [R20.64] ;  /* 0x0500000014d9afae */ /* 0x0003e2000b901d4c */
[-C--:B------:R-:W-:Y:S02]  /*cb70*/  @!P2 LEA R66, P5, R3, R232.reuse, 0x1 ;  /* 0x000000e80342a211 */ /* 0x080fe400078a08ff */
[----:B------:R-:W-:Y:S01]  /*cb80*/  @!P1 LEA.HI.X R41, R11, c[0x0][0x16c], R8, 0x1, P4 ;  /* 0x00005b000b299a11 */ /* 0x000fe200020f0c08 */
[--C-:B------:R-:W-:Y:S01]  /*cb90*/  IMAD.X R8, R211, 0x1, R6.reuse, P3 ;  /* 0x00000001d3087824 */ /* 0x100fe200018e0606 */
[----:B------:R-:W-:Y:S01]  /*cba0*/  @!P2 LEA.HI.X R67, R3, R233, R6, 0x1, P5 ;  /* 0x000000e90343a211 */ /* 0x000fe200028f0c06 */
[----:B------:R1:W-:Y:S01]  /*cbb0*/  @P1 STS.128 [R217+0x9000], RZ ;  /* 0x009000ffd9001388 */ /* 0x0003e20000000c00 */
[-C--:B------:R-:W-:Y:S02]  /*cbc0*/  IADD3 R3, P3, R212, R5.reuse, RZ ;  /* 0x00000005d4037210 */ /* 0x080fe40007f7e0ff */
[C---:B------:R-:W-:Y:S01]  /*cbd0*/  @!P1 IADD3 R12, P4, R184.reuse, R5, RZ ;  /* 0x00000005b80c9210 */ /* 0x040fe20007f9e0ff */
        /* <DEDUP_REMOVED lines=8> */
[C---:B------:R-:W-:Y:S01]  /*cc60*/  @!P1 LEA R140, P4, R12.reuse, c[0x0][0x168], 0x1 ;  /* 0x00005a000c8c9a11 */ /* 0x040fe200078808ff */
[----:B------:R1:W-:Y:S01]  /*cc70*/  @P2 STS.128 [R217+0x5800], RZ ;  /* 0x005800ffd9002388 */ /* 0x0003e20000000c00 */
[----:B------:R-:W-:Y:S01]  /*cc80*/  @!P2 LEA.HI.X R147, R5, R233, R8, 0x1, P5 ;  /* 0x000000e90593a211 */ /* 0x000fe200028f0c08 */
[----:B------:R-:W-:Y:S01]  /*cc90*/  @!P1 IMAD.X R8, R185, 0x1, R6, P3 ;  /* 0x00000001b9089824 */ /* 0x000fe200018e0606 */
[----:B------:R-:W-:Y:S01]  /*cca0*/  @!P1 LEA.HI.X R141, R12, c[0x0][0x16c], R9, 0x1, P4 ;  /* 0x00005b000c8d9a11 */ /* 0x000fe200020f0c09 */
[----:B------:R-:W-:Y:S01]  /*ccb0*/  @!PT LDS RZ, [RZ] ;  /* 0x00000000fffff984 */ /* 0x000fe20000000800 */
[----:B------:R-:W-:Y:S01]  /*ccc0*/  @!PT LDS RZ, [RZ] ;  /* 0x00000000fffff984 */ /* 0x000fe20000000800 */
[----:B------:R-:W-:Y:S01]  /*ccd0*/  @!PT LDS RZ, [RZ] ;  /* 0x00000000fffff984 */ /* 0x000fe20000000800 */
[----:B------:R2:W-:Y:S01]  /*cce0*/  @!P2 LDGSTS.E.BYPASS.LTC128B.128 [R217+0x5800], [R16.64] ;  /* 0x0580000010d9afae */ /* 0x0005e2000b901d4c */
[----:B------:R-:W-:-:S03]  /*ccf0*/  @!P1 LEA R12, P3, R11, c[0x0][0x168], 0x1 ;  /* 0x00005a000b0c9a11 */ /* 0x000fc600078608ff */
[----:B------:R1:W-:Y:S01]  /*cd00*/  @P1 STS.128 [R217+0x9800], RZ ;  /* 0x009800ffd9001388 */ /* 0x0003e20000000c00 */
[----:B------:R-:W-:Y:S02]  /*cd10*/  @!P1 LEA.HI.X R13, R11, c[0x0][0x16c], R8, 0x1, P3 ;  /* 0x00005b000b0d9a11 */ /* 0x000fe400018f0c08 */
[C---:B------:R-:W-:Y:S01]  /*cd20*/  @!P2 LEA R8, P4, R3.reuse, R232, 0x1 ;  /* 0x000000e80308a211 */ /* 0x040fe200078808ff */
[----:B------:R-:W-:Y:S01]  /*cd30*/  @!PT LDS RZ, [RZ] ;  /* 0x00000000fffff984 */ /* 0x000fe20000000800 */
[----:B------:R-:W-:Y:S01]  /*cd40*/  @!PT LDS RZ, [RZ] ;  /* 0x00000000fffff984 */ /* 0x000fe20000000800 */
[----:B------:R-:W-:Y:S01]  /*cd50*/  @!PT LDS RZ, [RZ] ;  /* 0x00000000fffff984 */ /* 0x000fe20000000800 */
[----:B------:R1:W-:Y:S01]  /*cd60*/  @!P1 LDGSTS.E.BYPASS.LTC128B.128 [R217+0x9800], [R14.64+0x80] ;  /* 0x098000800ed99fae */ /* 0x0003e2000b901d4c */
[----:B------:R-:W-:Y:S02]  /*cd70*/  IADD3 R5, P3, R212, R3, RZ ;  /* 0x00000003d4057210 */ /* 0x000fe40007f7e0ff */
[--C-:B------:R-:W-:Y:S01]  /*cd80*/  @!P2 LEA.HI.X R9, R3, R233, R6.reuse, 0x1, P4 ;  /* 0x000000e90309a211 */ /* 0x100fe200020f0c06 */
[----:B------:R1:W-:Y:S02]  /*cd90*/  @P2 STS.128 [R217+0x6000], RZ ;  /* 0x006000ffd9002388 */ /* 0x0003e40000000c00 */
[----:B------:R-:W-:-:S02]  /*cda0*/  IMAD.X R6, R211, 0x1, R6, P3 ;  /* 0x00000001d3067824 */ /* 0x000fc400018e0606 */
        /* <DEDUP_REMOVED lines=46> */
.L_x_2543:
[----:B------:R-:W-:Y:S05]  /*d090*/  BSYNC B0 ;  /* 0x0000000000007941 */ /* 0x000fea0003800000 */
.L_x_2542:
[----:B------:R-:W0:Y:S01]  /*d0a0*/  LDGDEPBAR ;  /* 0x00000000000079af */ /* 0x000e220000000000 */
[----:B------:R-:W-:-:S04]  /*d0b0*/  LEA R232, P1, R7, R232, 0x1 ;  /* 0x000000e807e87211 */ /* 0x000fc800078208ff */
[----:B------:R-:W-:Y:S02]  /*d0c0*/  LEA.HI.X R233, R7, R233, R10, 0x1, P1 ;  /* 0x000000e907e97211 */ /* 0x000fe400008f0c0a */
.L_x_2539:
        /* <DEDUP_REMOVED lines=17> */
[----:B------:R-:W-:-:S04]  /*d1e0*/  FMNMX.FTZ R6, R25, R6, !PT ;  /* 0x0000000619067209 */ /* 0x000fc80007810000 */
[----:B------:R-:W-:-:S04]  /*d1f0*/  FMNMX.FTZ R6, R135, R6, !PT ;  /* 0x0000000687067209 */ /* 0x000fc80007810000 */
[----:B------:R-:W-:-:S04]  /*d200*/  FMNMX.FTZ R3, R37, R6, !PT ;  /* 0x0000000625037209 */ /* 0x000fc80007810000 */
        /* <DEDUP_REMOVED lines=55> */
[C---:B------:R-:W-:Y:S01]  /*d580*/  FSETP.NEU.FTZ.AND P2, PT, R34.reuse, -INF , PT ;  /* 0xff8000002200780b */ /* 0x040fe20003f5d000 */
[----:B------:R-:W-:-:S05]  /*d590*/  FMUL.FTZ R59, R34, c[0x0][0x23c] ;  /* 0x00008f00223b7a20 */ /* 0x000fca0000410000 */
[----:B------:R-:W-:-:S05]  /*d5a0*/  FSEL R59, R59, RZ, P2 ;  /* 0x000000ff3b3b7208 */ /* 0x000fca0001000000 */
[--C-:B------:R-:W-:Y:S01]  /*d5b0*/  FFMA.FTZ R32, R4, c[0x0][0x23c], -R59.reuse ;  /* 0x00008f0004207a23 */ /* 0x100fe2000001083b */
[----:B------:R-:W-:Y:S01]  /*d5c0*/  FSEL R4, R34, RZ, P2 ;  /* 0x000000ff22047208 */ /* 0x000fe20001000000 */
[--C-:B------:R-:W-:Y:S01]  /*d5d0*/  FFMA.FTZ R31, R28, c[0x0][0x23c], -R59.reuse ;  /* 0x00008f001c1f7a23 */ /* 0x100fe2000001083b */
[----:B--2---:R-:W-:Y:S01]  /*d5e0*/  FMNMX.FTZ R33, R6, R33, !PT ;  /* 0x0000002106217209 */ /* 0x004fe20007810000 */
[--C-:B------:R-:W-:Y:S02]  /*d5f0*/  FFMA.FTZ R30, R30, c[0x0][0x23c], -R59.reuse ;  /* 0x00008f001e1e7a23 */ /* 0x100fe4000001083b */
[----:B------:R-:W-:Y:S01]  /*d600*/  FADD.FTZ R4, R133, -R4 ;  /* 0x8000000485047221 */ /* 0x000fe20000010000 */
[C---:B------:R-:W-:Y:S01]  /*d610*/  FSETP.NEU.FTZ.AND P1, PT, R33.reuse, -INF , PT ;  /* 0xff8000002100780b */ /* 0x040fe20003f3d000 */
[----:B------:R-:W-:Y:S01]  /*d620*/  FMUL.FTZ R49, R33, c[0x0][0x23c] ;  /* 0x00008f0021317a20 */ /* 0x000fe20000410000 */
[----:B------:R-:W-:Y:S01]  /*d630*/  MUFU.EX2 R32, R32 ;  /* 0x0000002000207308 */ /* 0x000fe20000000800 */
[--C-:B------:R-:W-:Y:S01]  /*d640*/  FFMA.FTZ R29, R29, c[0x0][0x23c], -R59.reuse ;  /* 0x00008f001d1d7a23 */ /* 0x100fe2000001083b */
[----:B------:R-:W-:Y:S01]  /*d650*/  FSEL R5, R33, RZ, P1 ;  /* 0x000000ff21057208 */ /* 0x000fe20000800000 */
[----:B------:R-:W-:Y:S01]  /*d660*/  FMUL.FTZ R41, R4, c[0x0][0x23c] ;  /* 0x00008f0004297a20 */ /* 0x000fe20000410000 */
[----:B------:R-:W-:Y:S01]  /*d670*/  FSEL R49, R49, RZ, P1 ;  /* 0x000000ff31317208 */ /* 0x000fe20000800000 */
[----:B------:R-:W-:-:S02]  /*d680*/  FFMA.FTZ R51, R27, c[0x0][0x23c], -R59 ;  /* 0x00008f001b337a23 */ /* 0x000fc4000001083b */
[----:B------:R-:W-:Y:S01]  /*d690*/  FADD.FTZ R5, R132, -R5 ;  /* 0x8000000584057221 */ /* 0x000fe20000010000 */
[----:B------:R-:W1:Y:S01]  /*d6a0*/  MUFU.EX2 R31, R31 ;  /* 0x0000001f001f7308 */ /* 0x000e620000000800 */
[--C-:B------:R-:W-:Y:S02]  /*d6b0*/  FFMA.FTZ R28, R2, c[0x0][0x23c], -R49.reuse ;  /* 0x00008f00021c7a23 */ /* 0x100fe40000010831 */
[--C-:B------:R-:W-:Y:S02]  /*d6c0*/  FFMA.FTZ R3, R35, c[0x0][0x23c], -R49.reuse ;  /* 0x00008f0023037a23 */ /* 0x100fe40000010831 */
[--C-:B------:R-:W-:Y:S02]  /*d6d0*/  FFMA.FTZ R2, R63, c[0x0][0x23c], -R49.reuse ;  /* 0x00008f003f027a23 */ /* 0x100fe40000010831 */
[----:B------:R-:W-:Y:S01]  /*d6e0*/  FFMA.FTZ R35, R61, c[0x0][0x23c], -R49 ;  /* 0x00008f003d237a23 */ /* 0x000fe20000010831 */
[----:B------:R-:W-:Y:S01]  /*d6f0*/  MUFU.EX2 R30, R30 ;  /* 0x0000001e001e7308 */ /* 0x000fe20000000800 */
[----:B------:R-:W-:-:S02]  /*d700*/  FMUL.FTZ R40, R5, c[0x0][0x23c] ;  /* 0x00008f0005287a20 */ /* 0x000fc40000410000 */
[--C-:B------:R-:W-:Y:S02]  /*d710*/  FFMA.FTZ R60, R60, c[0x0][0x23c], -R59.reuse ;  /* 0x00008f003c3c7a23 */ /* 0x100fe4000001083b */
[--C-:B------:R-:W-:Y:S02]  /*d720*/  FFMA.FTZ R58, R58, c[0x0][0x23c], -R59.reuse ;  /* 0x00008f003a3a7a23 */ /* 0x100fe4000001083b */
[----:B------:R-:W-:Y:S01]  /*d730*/  FFMA.FTZ R61, R25, c[0x0][0x23c], -R59 ;  /* 0x00008f00193d7a23 */ /* 0x000fe2000001083b */
[----:B------:R-:W2:Y:S01]  /*d740*/  MUFU.EX2 R29, R29 ;  /* 0x0000001d001d7308 */ /* 0x000ea20000000800 */
[----:B-1----:R-:W-:Y:S01]  /*d750*/  F2FP.PACK_AB R4, R31, R32 ;  /* 0x000000201f04723e */ /* 0x002fe200000000ff */
[--C-:B------:R-:W-:Y:S02]  /*d760*/  FFMA.FTZ R65, R26, c[0x0][0x23c], -R49.reuse ;  /* 0x00008f001a417a23 */ /* 0x100fe40000010831 */
[--C-:B------:R-:W-:Y:S02]  /*d770*/  FFMA.FTZ R132, R24, c[0x0][0x23c], -R49.reuse ;  /* 0x00008f0018847a23 */ /* 0x100fe40000010831 */
[--C-:B------:R-:W-:Y:S01]  /*d780*/  FFMA.FTZ R63, R46, c[0x0][0x23c], -R49.reuse ;  /* 0x00008f002e3f7a23 */ /* 0x100fe20000010831 */
[----:B------:R-:W-:Y:S01]  /*d790*/  LDSM.16.MT88.4 R24, [R201+0xc800] ;  /* 0x00c80000c918783b */ /* 0x000fe20000004200 */
[----:B------:R-:W-:Y:S01]  /*d7a0*/  MUFU.EX2 R28, R28 ;  /* 0x0000001c001c7308 */ /* 0x000fe20000000800 */
[----:B------:R-:W-:-:S02]  /*d7b0*/  FFMA.FTZ R66, R44, c[0x0][0x23c], -R49 ;  /* 0x00008f002c427a23 */ /* 0x000fc40000010831 */
[--C-:B------:R-:W-:Y:S01]  /*d7c0*/  FFMA.FTZ R136, R37, c[0x0][0x23c], -R59.reuse ;  /* 0x00008f0025887a23 */ /* 0x100fe2000001083b */
[----:B------:R-:W-:Y:S01]  /*d7d0*/  LDSM.16.MT88.4 R44, [R139+0x10800] ;  /* 0x010800008b2c783b */ /* 0x000fe20000004200 */
[--C-:B------:R-:W-:Y:S02]  /*d7e0*/  FFMA.FTZ R140, R36, c[0x0][0x23c], -R59.reuse ;  /* 0x00008f00248c7a23 */ /* 0x100fe4000001083b */
[--C-:B------:R-:W-:Y:S01]  /*d7f0*/  FFMA.FTZ R67, R135, c[0x0][0x23c], -R59.reuse ;  /* 0x00008f0087437a23 */ /* 0x100fe2000001083b */
[----:B------:R-:W1:Y:S01]  /*d800*/  MUFU.EX2 R3, R3 ;  /* 0x0000000300037308 */ /* 0x000e620000000800 */
[----:B--2---:R-:W-:Y:S01]  /*d810*/  F2FP.PACK_AB R6, R29, R30 ;  /* 0x0000001e1d06723e */ /* 0x004fe200000000ff */
[----:B------:R-:W-:Y:S01]  /*d820*/  LDSM.16.MT88.4 R36, [R138+0x10800] ;  /* 0x010800008a24783b */ /* 0x000fe20000004200 */
[--C-:B------:R-:W-:Y:S02]  /*d830*/  FFMA.FTZ R143, R162, c[0x0][0x23c], -R59.reuse ;  /* 0x00008f00a28f7a23 */ /* 0x100fe4000001083b */
[----:B------:R-:W-:-:S02]  /*d840*/  FFMA.FTZ R133, R55, c[0x0][0x23c], -R59 ;  /* 0x00008f0037857a23 */ /* 0x000fc4000001083b */
[----:B------:R-:W-:Y:S01]  /*d850*/  FFMA.FTZ R135, R53, c[0x0][0x23c], -R49 ;  /* 0x00008f0035877a23 */ /* 0x000fe20000010831 */
[----:B------:R-:W-:Y:S01]  /*d860*/  MUFU.EX2 R2, R2 ;  /* 0x0000000200027308 */ /* 0x000fe20000000800 */
[--C-:B------:R-:W-:Y:S02]  /*d870*/  FFMA.FTZ R162, R54, c[0x0][0x23c], -R59.reuse ;  /* 0x00008f0036a27a23 */ /* 0x100fe4000001083b */
[----:B------:R-:W-:Y:S02]  /*d880*/  FFMA.FTZ R164, R52, c[0x0][0x23c], -R59 ;  /* 0x00008f0034a47a23 */ /* 0x000fe4000001083b */
[--C-:B------:R-:W-:Y:S01]  /*d890*/  FFMA.FTZ R146, R252, c[0x0][0x23c], -R49.reuse ;  /* 0x00008f00fc927a23 */ /* 0x100fe20000010831 */
[----:B------:R-:W-:Y:S01]  /*d8a0*/  LDSM.16.MT88.4 R52, [R138+0x11000] ;  /* 0x011000008a34783b */ /* 0x000fe20000004200 */
[--C-:B------:R-:W-:Y:S01]  /*d8b0*/  FFMA.FTZ R141, R250, c[0x0][0x23c], -R49.reuse ;  /* 0x00008f00fa8d7a23 */ /* 0x100fe20000010831 */
[----:B------:R-:W2:Y:S01]  /*d8c0*/  MUFU.EX2 R35, R35 ;  /* 0x0000002300237308 */ /* 0x000ea20000000800 */
[----:B-1----:R-:W-:Y:S01]  /*d8d0*/  F2FP.PACK_AB R5, R3, R28 ;  /* 0x0000001c0305723e */ /* 0x002fe200000000ff */
[----:B------:R-:W-:-:S02]  /*d8e0*/  FFMA.FTZ R148, R248, c[0x0][0x23c], -R49 ;  /* 0x00008f00f8947a23 */ /* 0x000fc40000010831 */
[----:B------:R-:W-:Y:S02]  /*d8f0*/  FFMA.FTZ R145, R246, c[0x0][0x23c], -R59 ;  /* 0x00008f00f6917a23 */ /* 0x000fe4000001083b */
[--C-:B------:R-:W-:Y:S02]  /*d900*/  FFMA.FTZ R147, R244, c[0x0][0x23c], -R49.reuse ;  /* 0x00008f00f4937a23 */ /* 0x100fe40000010831 */
[----:B------:R-:W1:Y:S01]  /*d910*/  MUFU.EX2 R41, R41 ;  /* 0x0000002900297308 */ /* 0x000e620000000800 */
        /* <DEDUP_REMOVED lines=105> */
[----:B------:R-:W-:Y:S01]  /*dfb0*/  FMUL.FTZ R69, R69, R41 ;  /* 0x0000002945457220 */ /* 0x000fe20000410000 */
[----:B------:R-:W2:Y:S01]  /*dfc0*/  LDSM.16.MT88.4 R12, [R137+0xc800] ;  /* 0x00c80000890c783b */ /* 0x000ea20000004200 */
[-C--:B------:R-:W-:Y:S01]  /*dfd0*/  FMUL.FTZ R70, R70, R40.reuse ;  /* 0x0000002846467220 */ /* 0x080fe20000410000 */
[----:B------:R-:W1:Y:S01]  /*dfe0*/  MUFU.EX2 R148, R148 ;  /* 0x0000009400947308 */ /* 0x000e620000000800 */
[----:B------:R-:W-:Y:S02]  /*dff0*/  FMUL.FTZ R71, R71, R40 ;  /* 0x0000002847477220 */ /* 0x000fe40000410000 */
[--C-:B------:R-:W-:Y:S01]  /*e000*/  FFMA.FTZ R155, R228, c[0x0][0x23c], -R49.reuse ;  /* 0x00008f00e49b7a23 */ /* 0x100fe20000010831 */
[----:B---3--:R-:W-:Y:S01]  /*e010*/  HMMA.16816.F32 R72, R4, R8, R72 ;  /* 0x000000080448723c */ /* 0x008fe20000001848 */
[----:B------:R-:W-:-:S02]  /*e020*/  FFMA.FTZ R198, R198, c[0x0][0x23c], -R49 ;  /* 0x00008f00c6c67a23 */ /* 0x000fc40000010831 */
[--C-:B------:R-:W-:Y:S01]  /*e030*/  FFMA.FTZ R157, R178, c[0x0][0x23c], -R59.reuse ;  /* 0x00008f00b29d7a23 */ /* 0x100fe2000001083b */
[----:B------:R-:W-:Y:S01]  /*e040*/  MUFU.EX2 R143, R143 ;  /* 0x0000008f008f7308 */ /* 0x000fe20000000800 */
[----:B------:R-:W-:Y:S02]  /*e050*/  FFMA.FTZ R176, R176, c[0x0][0x23c], -R59 ;  /* 0x00008f00b0b07a23 */ /* 0x000fe4000001083b */
[--C-:B------:R-:W-:Y:S01]  /*e060*/  FFMA.FTZ R159, R172, c[0x0][0x23c], -R49.reuse ;  /* 0x00008f00ac9f7a23 */ /* 0x100fe20000010831 */
[----:B------:R-:W-:Y:S01]  /*e070*/  HMMA.16816.F32 R68, R4, R10, R68 ;  /* 0x0000000a0444723c */ /* 0x000fe20000001844 */
[----:B------:R-:W3:Y:S01]  /*e080*/  LDSM.16.MT88.4 R8, [R201+0x10800] ;  /* 0x01080000c908783b */ /* 0x000ee20000004200 */
[--C-:B------:R-:W-:Y:S02]  /*e090*/  FFMA.FTZ R170, R170, c[0x0][0x23c], -R49.reuse ;  /* 0x00008f00aaaa7a23 */ /* 0x100fe40000010831 */
[----:B------:R-:W2:Y:S01]  /*e0a0*/  MUFU.EX2 R162, R162 ;  /* 0x000000a200a27308 */ /* 0x000ea20000000800 */
[----:B------:R-:W-:-:S02]  /*e0b0*/  FFMA.FTZ R161, R168, c[0x0][0x23c], -R49 ;  /* 0x00008f00a8a17a23 */ /* 0x000fc40000010831 */
[----:B-1----:R-:W-:Y:S01]  /*e0c0*/  F2FP.PACK_AB R4, R60, R51 ;  /* 0x000000333c04723e */ /* 0x002fe200000000ff */
        /* <DEDUP_REMOVED lines=15> */
[----:B------:R-:W1:Y:S01]  /*e1c0*/  LDSM.16.MT88.4 R20, [R137+0x10800] ;  /* 0x010800008914783b */ /* 0x000e620000004200 */
        /* <DEDUP_REMOVED lines=12> */
[C---:B--2---:R-:W-:Y:S02]  /*e290*/  HMMA.16816.F32 R104, R4.reuse, R12, R104 ;  /* 0x0000000c0468723c */ /* 0x044fe40000001868 */
[----:B------:R-:W2:Y:S06]  /*e2a0*/  MUFU.EX2 R182, R182 ;  /* 0x000000b600b67308 */ /* 0x000eac0000000800 */
        /* <DEDUP_REMOVED lines=11> */
[----:B------:R-:W-:Y:S01]  /*e360*/  LDSM.16.MT88.4 R36, [R137+0x11000] ;  /* 0x011000008924783b */ /* 0x000fe20000004200 */
[----:B------:R-:W-:Y:S06]  /*e370*/  MUFU.EX2 R155, R155 ;  /* 0x0000009b009b7308 */ /* 0x000fec0000000800 */
[C---:B------:R-:W-:Y:S02]  /*e380*/  HMMA.16816.F32 R128, R4.reuse, R24, R128 ;  /* 0x000000180480723c */ /* 0x040fe40000001880 */
[----:B------:R-:W1:Y:S06]  /*e390*/  MUFU.EX2 R198, R198 ;  /* 0x000000c600c67308 */ /* 0x000e6c0000000800 */
[C---:B------:R-:W-:Y:S01]  /*e3a0*/  HMMA.16816.F32 R124, R4.reuse, R26, R124 ;  /* 0x0000001a047c723c */ /* 0x040fe2000000187c */
[----:B------:R-:W2:Y:S01]  /*e3b0*/  LDSM.16.MT88.4 R24, [R201+0xd000] ;  /* 0x00d00000c918783b */ /* 0x000ea20000004200 */
[----:B------:R-:W-:Y:S06]  /*e3c0*/  MUFU.EX2 R157, R157 ;  /* 0x0000009d009d7308 */ /* 0x000fec0000000800 */
[C---:B---3--:R-:W-:Y:S02]  /*e3d0*/  HMMA.16816.F32 R96, R4.reuse, R8, R96 ;  /* 0x000000080460723c */ /* 0x048fe40000001860 */
[----:B------:R-:W-:Y:S06]  /*e3e0*/  MUFU.EX2 R176, R176 ;  /* 0x000000b000b07308 */ /* 0x000fec0000000800 */
[C---:B------:R-:W-:Y:S01]  /*e3f0*/  HMMA.16816.F32 R92, R4.reuse, R10, R92 ;  /* 0x0000000a045c723c */ /* 0x040fe2000000185c */
[----:B------:R-:W3:Y:S01]  /*e400*/  LDSM.16.MT88.4 R8, [R137+0xd000] ;  /* 0x00d000008908783b */ /* 0x000ee20000004200 */
[----:B------:R-:W-:Y:S06]  /*e410*/  MUFU.EX2 R159, R159 ;  /* 0x0000009f009f7308 */ /* 0x000fec0000000800 */
[C---:B-1----:R-:W-:Y:S02]  /*e420*/  HMMA.16816.F32 R72, R4.reuse, R20, R72 ;  /* 0x000000140448723c */ /* 0x042fe40000001848 */
[----:B------:R-:W-:Y:S06]  /*e430*/  MUFU.EX2 R170, R170 ;  /* 0x000000aa00aa7308 */ /* 0x000fec0000000800 */
[----:B------:R-:W-:Y:S01]  /*e440*/  HMMA.16816.F32 R68, R4, R22, R68 ;  /* 0x000000160444723c */ /* 0x000fe20000001844 */
[----:B------:R-:W1:Y:S01]  /*e450*/  LDSM.16.MT88.4 R20, [R201+0x11000] ;  /* 0x01100000c914783b */ /* 0x000e620000004200 */
        /* <DEDUP_REMOVED lines=82> */
[C---:B--2---:R-:W-:Y:S08]  /*e980*/  HMMA.16816.F32 R104, R4.reuse, R8, R104 ;  /* 0x000000080468723c */ /* 0x044ff00000001868 */
[C---:B------:R-:W-:Y:S01]  /*e990*/  HMMA.16816.F32 R100, R4.reuse, R10, R100 ;  /* 0x0000000a0464723c */ /* 0x040fe20000001864 */
[----:B------:R-:W2:Y:S07]  /*e9a0*/  LDSM.16.MT88.4 R8, [R139+0xe800] ;  /* 0x00e800008b08783b */ /* 0x000eae0000004200 */
        /* <DEDUP_REMOVED lines=15> */
[----:B-1----:R-:W-:-:S02]  /*eaa0*/  F2FP.PACK_AB R4, R55, R54 ;  /* 0x000000363704723e */ /* 0x002fc400000000ff */
[----:B------:R-:W-:Y:S02]  /*eab0*/  F2FP.PACK_AB R5, R170, R159 ;  /* 0x0000009faa05723e */ /* 0x000fe400000000ff */
[----:B------:R-:W-:Y:S02]  /*eac0*/  F2FP.PACK_AB R6, R176, R157 ;  /* 0x0000009db006723e */ /* 0x000fe400000000ff */
[----:B------:R-:W-:-:S07]  /*ead0*/  F2FP.PACK_AB R7, R166, R161 ;  /* 0x000000a1a607723e */ /* 0x000fce00000000ff */
[C---:B--2---:R-:W-:Y:S08]  /*eae0*/  HMMA.16816.F32 R120, R4.reuse, R8, R120 ;  /* 0x000000080478723c */ /* 0x044ff00000001878 */
        /* <DEDUP_REMOVED lines=83> */
[----:B------:R-:W-:Y:S01]  /*f020*/  FADD.FTZ R2, R61, R2 ;  /* 0x000000023d027221 */ /* 0x000fe20000010000 */
[----:B------:R-:W-:Y:S01]  /*f030*/  MOV R132, R33 ;  /* 0x0000002100847202 */ /* 0x000fe20000000f00 */
[----:B------:R-:W-:-:S02]  /*f040*/  FADD.FTZ R66, R66, R63 ;  /* 0x0000003f42427221 */ /* 0x000fc40000010000 */
[----:B------:R-:W-:Y:S02]  /*f050*/  FADD.FTZ R3, R67, R2 ;  /* 0x0000000243037221 */ /* 0x000fe40000010000 */
[----:B------:R-:W-:Y:S01]  /*f060*/  FADD.FTZ R135, R135, R66 ;  /* 0x0000004287877221 */ /* 0x000fe20000010000 */
[C---:B------:R-:W-:Y:S01]  /*f070*/  HMMA.16816.F32 R100, R4.reuse, R10, R100 ;  /* 0x0000000a0464723c */ /* 0x040fe20000001864 */
[----:B------:R-:W-:Y:S01]  /*f080*/  FADD.FTZ R3, R136, R3 ;  /* 0x0000000388037221 */ /* 0x000fe20000010000 */
[----:B------:R-:W2:Y:S01]  /*f090*/  LDSM.16.MT88.4 R8, [R138+0x13800] ;  /* 0x013800008a08783b */ /* 0x000ea20000004200 */
[----:B------:R-:W-:Y:S02]  /*f0a0*/  FADD.FTZ R146, R146, R135 ;  /* 0x0000008792927221 */ /* 0x000fe40000010000 */
[----:B------:R-:W-:Y:S02]  /*f0b0*/  FADD.FTZ R2, R140, R3 ;  /* 0x000000038c027221 */ /* 0x000fe40000010000 */
[----:B------:R-:W-:Y:S01]  /*f0c0*/  FADD.FTZ R141, R141, R146 ;  /* 0x000000928d8d7221 */ /* 0x000fe20000010000 */
[----:B------:R-:W-:Y:S01]  /*f0d0*/  HMMA.16816.F32 R124, R4, R18, R124 ;  /* 0x00000012047c723c */ /* 0x000fe2000000187c */
[----:B------:R-:W-:Y:S01]  /*f0e0*/  FADD.FTZ R2, R133, R2 ;  /* 0x0000000285027221 */ /* 0x000fe20000010000 */
[----:B------:R-:W3:Y:S01]  /*f0f0*/  LDSM.16.MT88.4 R16, [R139+0x13800] ;  /* 0x013800008b10783b */ /* 0x000ee20000004200 */
[----:B------:R-:W-:Y:S01]  /*f100*/  FADD.FTZ R148, R148, R141 ;  /* 0x0000008d94947221 */ /* 0x000fe20000010000 */
[----:B------:R-:W-:Y:S01]  /*f110*/  MOV R133, R34 ;  /* 0x0000002200857202 */ /* 0x000fe20000000f00 */
        /* <DEDUP_REMOVED lines=51> */
.L_x_2536:
        /* <DEDUP_REMOVED lines=11> */
.L_x_2548:
        /* <DEDUP_REMOVED lines=64> */
[----:B------:R-:W-:Y:S05]  /*f900*/  SHF.R.S32.HI R4, RZ, 0x1f, R7 ;  /* 0x0000001fff047819 */ /* 0x000fea0000011407 */
[----:B------:R-:W-:Y:S04]  /*f910*/  IMAD R4, R4, c[0x0][0x188], RZ ;  /* 0x0000620004047a24 */ /* 0x000fe800078e02ff */
[----:B------:R-:W-:Y:S04]  /*f920*/  IMAD R4, R7, c[0x0][0x18c], R4 ;  /* 0x0000630007047a24 */ /* 0x000fe800078e0204 */
[----:B------:R-:W-:Y:S02]  /*f930*/  IMAD.IADD R2, R33, 0x1, R4 ;  /* 0x0000000121027824 */ /* 0x000fe400078e0204 */
.L_x_2545:
[----:B------:R-:W-:Y:S02]  /*f940*/  ISETP.GE.AND P4, PT, R220, c[0x0][0x220], PT ;  /* 0x00008800dc007a0c */ /* 0x000fe40003f86270 */
[----:B------:R-:W-:Y:S02]  /*f950*/  LEA R236, P2, R32, R180, 0x1 ;  /* 0x000000b420ec7211 */ /* 0x000fe400078408ff */
        /* <DEDUP_REMOVED lines=66> */
[--C-:B------:R-:W-:Y:S02]  /*fd80*/  @!P4 LEA.HI.X R59, R35, R181, R32.reuse, 0x1, P6 ;  /* 0x000000b5233bc211 */ /* 0x100fe400030f0c20 */
[----:B------:R-:W-:Y:S02]  /*fd90*/  IADD3 R33, P1, R223, R35, RZ ;  /* 0x00000023df217210 */ /* 0x000fe40007f3e0ff */
[-C--:B------:R-:W-:Y:S02]  /*fda0*/  @!P3 LEA.HI.X R35, R35, R181.reuse, R32, 0x1, P2 ;  /* 0x000000b52323b211 */ /* 0x080fe400010f0c20 */
[----:B------:R-:W-:Y:S01]  /*fdb0*/  @P4 STS.128 [R217+0xd800], RZ ;  /* 0x00d800ffd9004388 */ /* 0x000fe20000000c00 */
[C---:B------:R-:W-:Y:S02]  /*fdc0*/  @!P4 LEA R56, P5, R33.reuse, R180, 0x1 ;  /* 0x000000b42138c211 */ /* 0x040fe400078a08ff */
[----:B------:R-:W-:Y:S02]  /*fdd0*/  IADD3.X R2, R222, R32, RZ, P1, !PT ;  /* 0x00000020de027210 */ /* 0x000fe40000ffe4ff */
[C---:B------:R-:W-:Y:S02]  /*fde0*/  @!P3 LEA R60, P1, R33.reuse, R180, 0x1 ;  /* 0x000000b4213cb211 */ /* 0x040fe400078208ff */
        /* <DEDUP_REMOVED lines=76> */
[----:B------:R-:W4:Y:S07]  /*102b0*/  LDSM.16.M88.4 R156, [R205+0x2000] ;  /* 0x00200000cd9c783b */ /* 0x000f2e0000000200 */
[C---:B------:R-:W-:Y:S01]  /*102c0*/  HMMA.16816.F32 R40, R140.reuse, R162, RZ ;  /* 0x000000a28c28723c */ /* 0x040fe200000018ff */
[----:B------:R-:W3:Y:S07]  /*102d0*/  LDSM.16.M88.4 R160, [R205+0x2800] ;  /* 0x00280000cda0783b */ /* 0x000eee0000000200 */
        /* <DEDUP_REMOVED lines=11> */
[----:B------:R-:W-:Y:S07]  /*10390*/  LDSM.16.M88.4 R140, [R200+0x5000] ;  /* 0x00500000c88c783b */ /* 0x000fee0000000200 */
[C---:B------:R-:W-:Y:S01]  /*103a0*/  HMMA.16816.F32 R4, R148.reuse, R152, R4 ;  /* 0x000000989404723c */ /* 0x040fe20000001804 */
[----:B------:R-:W-:Y:S07]  /*103b0*/  LDSM.16.M88.4 R144, [R200+0x5800] ;  /* 0x00580000c890783b */ /* 0x000fee0000000200 */
[C---:B------:R-:W-:Y:S01]  /*103c0*/  HMMA.16816.F32 R8, R148.reuse, R154, R8 ;  /* 0x0000009a9408723c */ /* 0x040fe20000001808 */
[----:B------:R-:W-:Y:S07]  /*103d0*/  LDSM.16.M88.4 R152, [R200+0x6000] ;  /* 0x00600000c898783b */ /* 0x000fee0000000200 */
[C---:B------:R-:W-:Y:S01]  /*103e0*/  HMMA.16816.F32 R12, R148.reuse, R172, R12 ;  /* 0x000000ac940c723c */ /* 0x040fe2000000180c */
[----:B------:R-:W-:Y:S07]  /*103f0*/  LDSM.16.M88.4 R192, [R203+0x2000] ;  /* 0x00200000cbc0783b */ /* 0x000fee0000000200 */
[C---:B------:R-:W-:Y:S01]  /*10400*/  HMMA.16816.F32 R16, R148.reuse, R174, R16 ;  /* 0x000000ae9410723c */ /* 0x040fe20000001810 */
[----:B------:R-:W-:Y:S07]  /*10410*/  LDSM.16.M88.4 R172, [R200+0x6800] ;  /* 0x00680000c8ac783b */ /* 0x000fee0000000200 */
[C---:B---3--:R-:W-:Y:S01]  /*10420*/  HMMA.16816.F32 R20, R148.reuse, R176, R20 ;  /* 0x000000b09414723c */ /* 0x048fe20000001814 */
[----:B------:R-:W-:Y:S07]  /*10430*/  LDSM.16.M88.4 R196, [R202+0x4000] ;  /* 0x00400000cac4783b */ /* 0x000fee0000000200 */
[C---:B------:R-:W-:Y:S01]  /*10440*/  HMMA.16816.F32 R24, R148.reuse, R178, R24 ;  /* 0x000000b29418723c */ /* 0x040fe20000001818 */
[----:B------:R-:W-:Y:S07]  /*10450*/  LDSM.16.M88.4 R176, [R202+0x800] ;  /* 0x00080000cab0783b */ /* 0x000fee0000000200 */
[C---:B------:R-:W-:Y:S08]  /*10460*/  HMMA.16816.F32 R28, R148.reuse, R132, R28 ;  /* 0x00000084941c723c */ /* 0x040ff0000000181c */
[C---:B------:R-:W-:Y:S01]  /*10470*/  HMMA.16816.F32 R32, R148.reuse, R134, R32 ;  /* 0x000000869420723c */ /* 0x040fe20000001820 */
[----:B------:R-:W2:Y:S07]  /*10480*/  LDSM.16.M88.4 R132, [R200+0x4800] ;  /* 0x00480000c884783b */ /* 0x000eae0000000200 */
[C---:B----4-:R-:W-:Y:S08]  /*10490*/  HMMA.16816.F32 R36, R148.reuse, R156, R36 ;  /* 0x0000009c9424723c */ /* 0x050ff00000001824 */
[C---:B------:R-:W-:Y:S01]  /*104a0*/  HMMA.16816.F32 R40, R148.reuse, R158, R40 ;  /* 0x0000009e9428723c */ /* 0x040fe20000001828 */
[----:B------:R-:W-:Y:S07]  /*104b0*/  LDSM.16.M88.4 R156, [R200+0x7800] ;  /* 0x00780000c89c783b */ /* 0x000fee0000000200 */
[C---:B------:R-:W-:Y:S08]  /*104c0*/  HMMA.16816.F32 R44, R148.reuse, R160, R44 ;  /* 0x000000a0942c723c */ /* 0x040ff0000000182c */
[C---:B------:R-:W-:Y:S01]  /*104d0*/  HMMA.16816.F32 R48, R148.reuse, R162, R48 ;  /* 0x000000a29430723c */ /* 0x040fe20000001830 */
[----:B------:R-:W-:Y:S07]  /*104e0*/  LDSM.16.M88.4 R160, [R203] ;  /* 0x00000000cba0783b */ /* 0x000fee0000000200 */
[C---:B-1----:R-:W-:Y:S08]  /*104f0*/  HMMA.16816.F32 R52, R148.reuse, R164, R52 ;  /* 0x000000a49434723c */ /* 0x042ff00000001834 */
[C---:B------:R-:W-:Y:S01]  /*10500*/  HMMA.16816.F32 R56, R148.reuse, R166, R56 ;  /* 0x000000a69438723c */ /* 0x040fe20000001838 */
[----:B------:R-:W-:Y:S07]  /*10510*/  LDSM.16.M88.4 R164, [R202] ;  /* 0x00000000caa4783b */ /* 0x000fee0000000200 */
[C---:B------:R-:W-:Y:S08]  /*10520*/  HMMA.16816.F32 R60, R148.reuse, R180, R60 ;  /* 0x000000b4943c723c */ /* 0x040ff0000000183c */
[----:B------:R-:W-:Y:S01]  /*10530*/  HMMA.16816.F32 R64, R148, R182, R64 ;  /* 0x000000b69440723c */ /* 0x000fe20000001840 */
[----:B------:R-:W1:Y:S07]  /*10540*/  LDSM.16.M88.4 R148, [R200+0x7000] ;  /* 0x00700000c894783b */ /* 0x000e6e0000000200 */
[C---:B-----5:R-:W-:Y:S01]  /*10550*/  HMMA.16816.F32 R4, R184.reuse, R168, R4 ;  /* 0x000000a8b804723c */ /* 0x060fe20000001804 */
[----:B------:R-:W-:Y:S07]  /*10560*/  LDSM.16.M88.4 R180, [R207+0xb800] ;  /* 0x00b80000cfb4783b */ /* 0x000fee0000000200 */
[C---:B------:R-:W-:Y:S01]  /*10570*/  HMMA.16816.F32 R8, R184.reuse, R170, R8 ;  /* 0x000000aab808723c */ /* 0x040fe20000001808 */
[----:B------:R-:W3:Y:S07]  /*10580*/  LDSM.16.M88.4 R168, [R202+0x1000] ;  /* 0x00100000caa8783b */ /* 0x000eee0000000200 */
[C---:B--2---:R-:W-:Y:S08]  /*10590*/  HMMA.16816.F32 R12, R184.reuse, R132, R12 ;  /* 0x00000084b80c723c */ /* 0x044ff0000000180c */
        /* <DEDUP_REMOVED lines=19> */
[----:B------:R-:W-:Y:S07]  /*106d0*/  LDSM.16.M88.4 R156, [R208+0x2000] ;  /* 0x00200000d09c783b */ /* 0x000fee0000000200 */
        /* <DEDUP_REMOVED lines=21> */
[----:B------:R-:W2:Y:S07]  /*10830*/  LDSM.16.M88.4 R152, [R205+0x4800] ;  /* 0x00480000cd98783b */ /* 0x000eae0000000200 */
[C---:B-1----:R-:W-:Y:S08]  /*10840*/  HMMA.16816.F32 R60, R160.reuse, R148, R60 ;  /* 0x00000094a03c723c */ /* 0x042ff0000000183c */
[----:B------:R-:W-:Y:S01]  /*10850*/  HMMA.16816.F32 R64, R160, R150, R64 ;  /* 0x00000096a040723c */ /* 0x000fe20000001840 */
[----:B------:R-:W1:Y:S07]  /*10860*/  LDSM.16.M88.4 R148, [R205+0x5000] ;  /* 0x00500000cd94783b */ /* 0x000e6e0000000200 */
        /* <DEDUP_REMOVED lines=21> */
[----:B------:R-:W4:Y:S07]  /*109c0*/  LDSM.16.M88.4 R144, [R205+0x7000] ;  /* 0x00700000cd90783b */ /* 0x000f2e0000000200 */
[C---:B------:R-:W-:Y:S08]  /*109d0*/  HMMA.16816.F32 R60, R156.reuse, R180, R60 ;  /* 0x000000b49c3c723c */ /* 0x040ff0000000183c */
[----:B------:R-:W-:Y:S01]  /*109e0*/  HMMA.16816.F32 R64, R156, R182, R64 ;  /* 0x000000b69c40723c */ /* 0x000fe20000001840 */
[----:B------:R-:W-:Y:S07]  /*109f0*/  LDSM.16.M88.4 R156, [R204+0x2000] ;  /* 0x00200000cc9c783b */ /* 0x000fee0000000200 */
[----:B------:R-:W-:Y:S01]  /*10a00*/  LDSM.16.M88.4 R180, [R200+0xa800] ;  /* 0x00a80000c8b4783b */ /* 0x000fe20000000200 */
[C---:B------:R-:W-:Y:S08]  /*10a10*/  HMMA.16816.F32 R4, R184.reuse, R188, R4 ;  /* 0x000000bcb804723c */ /* 0x040ff00000001804 */
[C---:B------:R-:W-:Y:S01]  /*10a20*/  HMMA.16816.F32 R8, R184.reuse, R190, R8 ;  /* 0x000000beb808723c */ /* 0x040fe20000001808 */
[----:B------:R-:W-:Y:S07]  /*10a30*/  LDSM.16.M88.4 R188, [R200+0xb000] ;  /* 0x00b00000c8bc783b */ /* 0x000fee0000000200 */
[C---:B------:R-:W-:Y:S08]  /*10a40*/  HMMA.16816.F32 R12, R184.reuse, R152, R12 ;  /* 0x00000098b80c723c */ /* 0x040ff0000000180c */
[C---:B------:R-:W-:Y:S01]  /*10a50*/  HMMA.16816.F32 R16, R184.reuse, R154, R16 ;  /* 0x0000009ab810723c */ /* 0x040fe20000001810 */
[----:B------:R-:W5:Y:S07]  /*10a60*/  LDSM.16.M88.4 R152, [R205+0x7800] ;  /* 0x00780000cd98783b */ /* 0x000f6e0000000200 */
        /* <DEDUP_REMOVED lines=13> */
[C---:B------:R-:W-:Y:S08]  /*10b40*/  HMMA.16816.F32 R56, R184.reuse, R146, R56 ;  /* 0x00000092b838723c */ /* 0x040ff00000001838 */
[C---:B-----5:R-:W-:Y:S08]  /*10b50*/  HMMA.16816.F32 R60, R184.reuse, R152, R60 ;  /* 0x00000098b83c723c */ /* 0x060ff0000000183c */
        /* <DEDUP_REMOVED lines=24> */
[C---:B---3--:R-:W-:Y:S02]  /*10ce0*/  HMMA.16816.F32 R20, R192.reuse, R140, R20 ;  /* 0x0000008cc014723c */ /* 0x048fe40000001814 */
[----:B------:R-:W2:Y:S02]  /*10cf0*/  MUFU.TANH R185, R185 ;  /* 0x000000b900b97308 */ /* 0x000ea40000002400 */
[----:B------:R-:W-:Y:S02]  /*10d00*/  FMUL.FTZ R187, R6, c[0x0][0x2ec] ;  /* 0x0000bb0006bb7a20 */ /* 0x000fe40000410000 */
[----:B------:R-:W-:Y:S02]  /*10d10*/  FMUL.FTZ R189, R7, c[0x0][0x2ec] ;  /* 0x0000bb0007bd7a20 */ /* 0x000fe40000410000 */
[C---:B------:R-:W-:Y:S01]  /*10d20*/  HMMA.16816.F32 R24, R192.reuse, R142, R24 ;  /* 0x0000008ec018723c */ /* 0x040fe20000001818 */
[----:B------:R-:W3:Y:S03]  /*10d30*/  LDSM.16.M88.4 R140, [R202+0x6000] ;  /* 0x00600000ca8c783b */ /* 0x000ee60000000200 */
[----:B------:R-:W4:Y:S01]  /*10d40*/  MUFU.TANH R183, R183 ;  /* 0x000000b700b77308 */ /* 0x000f220000002400 */
[----:B------:R-:W-:Y:S02]  /*10d50*/  FMUL.FTZ R191, R8, c[0x0][0x2ec] ;  /* 0x0000bb0008bf7a20 */ /* 0x000fe40000410000 */
[----:B------:R-:W-:Y:S02]  /*10d60*/  FMUL.FTZ R197, R9, c[0x0][0x2ec] ;  /* 0x0000bb0009c57a20 */ /* 0x000fe40000410000 */
[----:B------:R-:W-:Y:S03]  /*10d70*/  FMUL.FTZ R180, R18, c[0x0][0x2ec] ;  /* 0x0000bb0012b47a20 */ /* 0x000fe60000410000 */
[----:B------:R-:W-:Y:S02]  /*10d80*/  FMUL.FTZ R199, R10, c[0x0][0x2ec] ;  /* 0x0000bb000ac77a20 */ /* 0x000fe40000410000 */
[----:B------:R5:W2:Y:S01]  /*10d90*/  MUFU.TANH R5, R180 ;  /* 0x000000b400057308 */ /* 0x000aa20000002400 */
[----:B------:R-:W-:Y:S02]  /*10da0*/  FMUL.FTZ R239, R11, c[0x0][0x2ec] ;  /* 0x0000bb000bef7a20 */ /* 0x000fe40000410000 */
[----:B------:R-:W-:Y:S02]  /*10db0*/  FMUL.FTZ R181, R23, c[0x0][0x2ec] ;  /* 0x0000bb0017b57a20 */ /* 0x000fe40000410000 */
[----:B------:R-:W-:Y:S02]  /*10dc0*/  FMUL.FTZ R188, R21, c[0x0][0x2ec] ;  /* 0x0000bb0015bc7a20 */ /* 0x000fe40000410000 */
[----:B------:R-:W-:Y:S02]  /*10dd0*/  FMUL.FTZ R186, R22, c[0x0][0x2ec] ;  /* 0x0000bb0016ba7a20 */ /* 0x000fe40000410000 */
[----:B------:R-:W-:Y:S01]  /*10de0*/  FMUL.FTZ R245, R12, c[0x0][0x2ec] ;  /* 0x0000bb000cf57a20 */ /* 0x000fe20000410000 */
[----:B------:R2:W2:Y:S01]  /*10df0*/  MUFU.TANH R170, R181 ;  /* 0x000000b500aa7308 */ /* 0x0004a20000002400 */
[C---:B-1----:R-:W-:Y:S03]  /*10e00*/  HMMA.16816.F32 R28, R192.reuse, R132, R28 ;  /* 0x00000084c01c723c */ /* 0x042fe6000000181c */
[----:B------:R-:W-:Y:S02]  /*10e10*/  FMUL.FTZ R241, R13, c[0x0][0x2ec] ;  /* 0x0000bb000df17a20 */ /* 0x000fe40000410000 */
[----:B------:R-:W-:Y:S02]  /*10e20*/  FMUL.FTZ R249, R14, c[0x0][0x2ec] ;  /* 0x0000bb000ef97a20 */ /* 0x000fe40000410000 */
[----:B------:R-:W-:Y:S01]  /*10e30*/  FMUL.FTZ R133, R26, c[0x0][0x2ec] ;  /* 0x0000bb001a857a20 */ /* 0x000fe20000410000 */
[C---:B------:R-:W-:Y:S01]  /*10e40*/  HMMA.16816.F32 R32, R192.reuse, R134, R32 ;  /* 0x00000086c020723c */ /* 0x040fe20000001820 */
[----:B------:R-:W1:Y:S03]  /*10e50*/  MUFU.TANH R159, R188 ;  /* 0x000000bc009f7308 */ /* 0x000e660000002400 */
[----:B------:R-:W-:Y:S02]  /*10e60*/  FMUL.FTZ R132, R27, c[0x0][0x2ec] ;  /* 0x0000bb001b847a20 */ /* 0x000fe40000410000 */
[----:B-----5:R-:W-:Y:S02]  /*10e70*/  FMUL.FTZ R180, R24, c[0x0][0x2ec] ;  /* 0x0000bb0018b47a20 */ /* 0x020fe40000410000 */
[C---:B---3--:R-:W-:Y:S03]  /*10e80*/  HMMA.16816.F32 R36, R192.reuse, R140, R36 ;  /* 0x0000008cc024723c */ /* 0x048fe60000001824 */
[----:B------:R3:W1:Y:S01]  /*10e90*/  MUFU.TANH R161, R180 ;  /* 0x000000b400a17308 */ /* 0x0006620000002400 */
[----:B------:R-:W-:Y:S02]  /*10ea0*/  FMUL.FTZ R247, R15, c[0x0][0x2ec] ;  /* 0x0000bb000ff77a20 */ /* 0x000fe40000410000 */
[----:B------:R-:W-:Y:S02]  /*10eb0*/  FMUL.FTZ R243, R16, c[0x0][0x2ec] ;  /* 0x0000bb0010f37a20 */ /* 0x000fe40000410000 */
[C---:B------:R-:W-:Y:S04]  /*10ec0*/  HMMA.16816.F32 R40, R192.reuse, R142, R40 ;  /* 0x0000008ec028723c */ /* 0x040fe80000001828 */
[----:B--2---:R-:W-:Y:S01]  /*10ed0*/  FMUL.FTZ R181, R31, c[0x0][0x2ec] ;  /* 0x0000bb001fb57a20 */ /* 0x004fe20000410000 */
[----:B------:R-:W2:Y:S01]  /*10ee0*/  MUFU.TANH R157, R133 ;  /* 0x00000085009d7308 */ /* 0x000ea20000002400 */
[----:B------:R-:W-:Y:S02]  /*10ef0*/  FMUL.FTZ R251, R17, c[0x0][0x2ec] ;  /* 0x0000bb0011fb7a20 */ /* 0x000fe40000410000 */
[----:B------:R-:W-:Y:S04]  /*10f00*/  FMUL.FTZ R33, R33, c[0x0][0x2ec] ;  /* 0x0000bb0021217a20 */ /* 0x000fe80000410000 */
[----:B------:R-:W-:Y:S02]  /*10f10*/  FMUL.FTZ R34, R34, c[0x0][0x2ec] ;  /* 0x0000bb0022227a20 */ /* 0x000fe40000410000 */
[----:B------:R-:W-:Y:S01]  /*10f20*/  FMUL.FTZ R35, R35, c[0x0][0x2ec] ;  /* 0x0000bb0023237a20 */ /* 0x000fe20000410000 */
[----:B------:R5:W1:Y:S01]  /*10f30*/  MUFU.TANH R176, R132 ;  /* 0x0000008400b07308 */ /* 0x000a620000002400 */
[----:B------:R-:W-:Y:S02]  /*10f40*/  FMUL.FTZ R37, R37, c[0x0][0x2ec] ;  /* 0x0000bb0025257a20 */ /* 0x000fe40000410000 */
[----:B------:R-:W-:Y:S02]  /*10f50*/  FMUL.FTZ R38, R38, c[0x0][0x2ec] ;  /* 0x0000bb0026267a20 */ /* 0x000fe40000410000 */
[----:B------:R-:W-:Y:S02]  /*10f60*/  FMUL.FTZ R39, R39, c[0x0][0x2ec] ;  /* 0x0000bb0027277a20 */ /* 0x000fe40000410000 */
[----:B---3--:R-:W-:Y:S02]  /*10f70*/  FMUL.FTZ R180, R32, c[0x0][0x2ec] ;  /* 0x0000bb0020b47a20 */ /* 0x008fe40000410000 */
[----:B------:R-:W-:Y:S01]  /*10f80*/  FMUL.FTZ R32, R36, c[0x0][0x2ec] ;  /* 0x0000bb0024207a20 */ /* 0x000fe20000410000 */
[----:B------:R-:W3:Y:S01]  /*10f90*/  MUFU.TANH R238, R33 ;  /* 0x0000002100ee7308 */ /* 0x000ee20000002400 */
[----:B------:R-:W-:Y:S02]  /*10fa0*/  FMUL.FTZ R2, R19, c[0x0][0x2ec] ;  /* 0x0000bb0013027a20 */ /* 0x000fe40000410000 */
[----:B------:R-:W-:Y:S02]  /*10fb0*/  FMUL.FTZ R182, R20, c[0x0][0x2ec] ;  /* 0x0000bb0014b67a20 */ /* 0x000fe40000410000 */
[----:B------:R-:W-:Y:S02]  /*10fc0*/  FMUL.FTZ R184, R25, c[0x0][0x2ec] ;  /* 0x0000bb0019b87a20 */ /* 0x000fe40000410000 */
[----:B------:R-:W-:Y:S02]  /*10fd0*/  FMUL.FTZ R196, R28, c[0x0][0x2ec] ;  /* 0x0000bb001cc47a20 */ /* 0x000fe40000410000 */
[----:B------:R-:W-:Y:S01]  /*10fe0*/  FMUL.FTZ R188, R30, c[0x0][0x2ec] ;  /* 0x0000bb001ebc7a20 */ /* 0x000fe20000410000 */
[----:B------:R-:W1:Y:S01]  /*10ff0*/  MUFU.TANH R165, R34 ;  /* 0x0000002200a57308 */ /* 0x000e620000002400 */
[----:B------:R-:W-:Y:S02]  /*11000*/  FMUL.FTZ R252, R40, c[0x0][0x2ec] ;  /* 0x0000bb0028fc7a20 */ /* 0x000fe40000410000 */
[----:B------:R-:W-:Y:S01]  /*11010*/  FMUL.FTZ R250, R41, c[0x0][0x2ec] ;  /* 0x0000bb0029fa7a20 */ /* 0x000fe20000410000 */
[----:B-----5:R-:W5:Y:S01]  /*11020*/  LDSM.16.M88.4 R132, [R202+0x6800] ;  /* 0x00680000ca84783b */ /* 0x020f620000000200 */
[----:B------:R-:W-:Y:S02]  /*11030*/  FMUL.FTZ R43, R43, c[0x0][0x2ec] ;  /* 0x0000bb002b2b7a20 */ /* 0x000fe40000410000 */
[----:B------:R-:W-:Y:S03]  /*11040*/  FMUL.FTZ R42, R42, c[0x0][0x2ec] ;  /* 0x0000bb002a2a7a20 */ /* 0x000fe60000410000 */
[----:B------:R-:W1:Y:S10]  /*11050*/  MUFU.TANH R190, R35 ;  /* 0x0000002300be7308 */ /* 0x000e740000002400 */
[----:B------:R1:W1:Y:S10]  /*11060*/  MUFU.TANH R177, R32 ;  /* 0x0000002000b17308 */ /* 0x0002740000002400 */
[----:B------:R-:W2:Y:S10]  /*11070*/  MUFU.TANH R175, R37 ;  /* 0x0000002500af7308 */ /* 0x000eb40000002400 */
[----:B------:R-:W2:Y:S01]  /*11080*/  MUFU.TANH R246, R38 ;  /* 0x0000002600f67308 */ /* 0x000ea20000002400 */
[----:B-1----:R-:W1:Y:S01]  /*11090*/  LDSM.16.M88.4 R32, [R202+0x7000] ;  /* 0x00700000ca20783b */ /* 0x002e620000000200 */
[C---:B-----5:R-:W-:Y:S08]  /*110a0*/  HMMA.16816.F32 R44, R192.reuse, R132, R44 ;  /* 0x00000084c02c723c */ /* 0x060ff0000000182c */
[----:B------:R5:W1:Y:S01]  /*110b0*/  MUFU.TANH R171, R39 ;  /* 0x0000002700ab7308 */ /* 0x000a620000002400 */
[C---:B------:R-:W-:Y:S09]  /*110c0*/  HMMA.16816.F32 R48, R192.reuse, R134, R48 ;  /* 0x00000086c030723c */ /* 0x040ff20000001830 */
[----:B------:R1:W1:Y:S06]  /*110d0*/  MUFU.TANH R155, R186 ;  /* 0x000000ba009b7308 */ /* 0x00026c0000002400 */
[----:B------:R-:W-:Y:S04]  /*110e0*/  FMUL.FTZ R198, R44, c[0x0][0x2ec] ;  /* 0x0000bb002cc67a20 */ /* 0x000fe80000410000 */
[----:B------:R2:W2:Y:S01]  /*110f0*/  MUFU.TANH R163, R181 ;  /* 0x000000b500a37308 */ /* 0x0004a20000002400 */
[----:B------:R-:W-:Y:S02]  /*11100*/  FMUL.FTZ R41, R45, c[0x0][0x2ec] ;  /* 0x0000bb002d297a20 */ /* 0x000fe40000410000 */
[----:B------:R-:W-:Y:S01]  /*11110*/  FMUL.FTZ R46, R46, c[0x0][0x2ec] ;  /* 0x0000bb002e2e7a20 */ /* 0x000fe20000410000 */
[----:B-----5:R-:W5:Y:S01]  /*11120*/  LDSM.16.M88.4 R36, [R202+0x7800] ;  /* 0x00780000ca24783b */ /* 0x020f620000000200 */
[----:B------:R-:W-:Y:S04]  /*11130*/  DEPBAR.LE SB0, 0x0 ;  /* 0x000080000000791a */ /* 0x000fe80000000000 */
[----:B------:R-:W-:Y:S01]  /*11140*/  FMUL.FTZ R47, R47, c[0x0][0x2ec] ;  /* 0x0000bb002f2f7a20 */ /* 0x000fe20000410000 */
[----:B------:R3:W3:Y:S01]  /*11150*/  MUFU.TANH R169, R180 ;  /* 0x000000b400a97308 */ /* 0x0006e20000002400 */
[----:B------:R-:W-:Y:S01]  /*11160*/  BAR.SYNC.DEFER_BLOCKING 0x0 ;  /* 0x0000000000007b1d */ /* 0x000fe20000010000 */
[----:B------:R-:W-:Y:S01]  /*11170*/  FMUL.FTZ R40, R48, c[0x0][0x2ec] ;  /* 0x0000bb0030287a20 */ /* 0x000fe20000410000 */
[C---:B-1----:R-:W-:Y:S05]  /*11180*/  HMMA.16816.F32 R52, R192.reuse, R32, R52 ;  /* 0x00000020c034723c */ /* 0x042fea0000001834 */
[----:B------:R-:W-:Y:S02]  /*11190*/  FMUL.FTZ R186, R29, c[0x0][0x2ec] ;  /* 0x0000bb001dba7a20 */ /* 0x000fe40000410000 */
[----:B------:R-:W1:Y:S01]  /*111a0*/  MUFU.TANH R187, R187 ;  /* 0x000000bb00bb7308 */ /* 0x000e620000002400 */
[----:B------:R-:W-:Y:S01]  /*111b0*/  FMUL.FTZ R33, R51, c[0x0][0x2ec] ;  /* 0x0000bb0033217a20 */ /* 0x000fe20000410000 */
[C---:B------:R-:W-:Y:S03]  /*111c0*/  HMMA.16816.F32 R56, R192.reuse, R34, R56 ;  /* 0x00000022c038723c */ /* 0x040fe60000001838 */
[----:B------:R-:W-:Y:S01]  /*111d0*/  FMUL.FTZ R49, R49, c[0x0][0x2ec] ;  /* 0x0000bb0031317a20 */ /* 0x000fe20000410000 */
[----:B--2---:R-:W-:Y:S01]  /*111e0*/  MOV R181, R237 ;  /* 0x000000ed00b57202 */ /* 0x004fe20000000f00 */
[----:B------:R-:W-:Y:S03]  /*111f0*/  FMUL.FTZ R50, R50, c[0x0][0x2ec] ;  /* 0x0000bb0032327a20 */ /* 0x000fe60000410000 */
[----:B------:R-:W2:Y:S01]  /*11200*/  MUFU.TANH R189, R189 ;  /* 0x000000bd00bd7308 */ /* 0x000ea20000002400 */
[----:B---3--:R-:W-:Y:S06]  /*11210*/  MOV R180, R236 ;  /* 0x000000ec00b47202 */ /* 0x008fec0000000f00 */
[----:B------:R-:W-:Y:S03]  /*11220*/  FMUL.FTZ R32, R52, c[0x0][0x2ec] ;  /* 0x0000bb0034207a20 */ /* 0x000fe60000410000 */
[----:B------:R-:W3:Y:S01]  /*11230*/  MUFU.TANH R191, R191 ;  /* 0x000000bf00bf7308 */ /* 0x000ee20000002400 */
[----:B------:R-:W-:Y:S02]  /*11240*/  FMUL.FTZ R53, R53, c[0x0][0x2ec] ;  /* 0x0000bb0035357a20 */ /* 0x000fe40000410000 */
[----:B------:R-:W-:Y:S01]  /*11250*/  FMUL.FTZ R54, R54, c[0x0][0x2ec] ;  /* 0x0000bb0036367a20 */ /* 0x000fe20000410000 */
[C---:B-----5:R-:W-:Y:S03]  /*11260*/  HMMA.16816.F32 R60, R192.reuse, R36, R60 ;  /* 0x00000024c03c723c */ /* 0x060fe6000000183c */
[----:B------:R-:W-:Y:S02]  /*11270*/  FMUL.FTZ R34, R56, c[0x0][0x2ec] ;  /* 0x0000bb0038227a20 */ /* 0x000fe40000410000 */
[----:B------:R-:W-:Y:S01]  /*11280*/  FMUL.FTZ R55, R55, c[0x0][0x2ec] ;  /* 0x0000bb0037377a20 */ /* 0x000fe20000410000 */
[----:B------:R5:W1:Y:S01]  /*11290*/  MUFU.TANH R166, R32 ;  /* 0x0000002000a67308 */ /* 0x000a620000002400 */
[----:B------:R-:W-:Y:S01]  /*112a0*/  FMUL.FTZ R57, R57, c[0x0][0x2ec] ;  /* 0x0000bb0039397a20 */ /* 0x000fe20000410000 */
[----:B------:R-:W-:Y:S04]  /*112b0*/  HMMA.16816.F32 R64, R192, R38, R64 ;  /* 0x00000026c040723c */ /* 0x000fe80000001840 */
[----:B------:R-:W-:Y:S02]  /*112c0*/  FMUL.FTZ R58, R58, c[0x0][0x2ec] ;  /* 0x0000bb003a3a7a20 */ /* 0x000fe40000410000 */
[----:B------:R-:W-:Y:S02]  /*112d0*/  FMUL.FTZ R59, R59, c[0x0][0x2ec] ;  /* 0x0000bb003b3b7a20 */ /* 0x000fe40000410000 */
[----:B------:R1:W1:Y:S08]  /*112e0*/  MUFU.TANH R162, R34 ;  /* 0x0000002200a27308 */ /* 0x0002700000002400 */
[----:B------:R-:W-:Y:S02]  /*112f0*/  FMUL.FTZ R61, R61, c[0x0][0x2ec] ;  /* 0x0000bb003d3d7a20 */ /* 0x000fe40000410000 */
[----:B------:R-:W2:Y:S01]  /*11300*/  MUFU.TANH R197, R197 ;  /* 0x000000c500c57308 */ /* 0x000ea20000002400 */
[----:B------:R-:W-:Y:S02]  /*11310*/  FMUL.FTZ R62, R62, c[0x0][0x2ec] ;  /* 0x0000bb003e3e7a20 */ /* 0x000fe40000410000 */
[----:B------:R-:W-:Y:S02]  /*11320*/  FMUL.FTZ R63, R63, c[0x0][0x2ec] ;  /* 0x0000bb003f3f7a20 */ /* 0x000fe40000410000 */
[----:B-----5:R-:W-:Y:S02]  /*11330*/  FMUL.FTZ R32, R60, c[0x0][0x2ec] ;  /* 0x0000bb003c207a20 */ /* 0x020fe40000410000 */
[----:B------:R-:W-:Y:S02]  /*11340*/  FMUL.FTZ R65, R65, c[0x0][0x2ec] ;  /* 0x0000bb0041417a20 */ /* 0x000fe40000410000 */
[----:B------:R-:W-:Y:S01]  /*11350*/  FMUL.FTZ R66, R66, c[0x0][0x2ec] ;  /* 0x0000bb0042427a20 */ /* 0x000fe20000410000 */
[----:B------:R-:W2:Y:S01]  /*11360*/  MUFU.TANH R199, R199 ;  /* 0x000000c700c77308 */ /* 0x000ea20000002400 */
[----:B------:R-:W-:Y:S02]  /*11370*/  FMUL.FTZ R67, R67, c[0x0][0x2ec] ;  /* 0x0000bb0043437a20 */ /* 0x000fe40000410000 */
[----:B-1----:R-:W-:Y:S07]  /*11380*/  FMUL.FTZ R34, R64, c[0x0][0x2ec] ;  /* 0x0000bb0040227a20 */ /* 0x002fee0000410000 */
[----:B------:R-:W1:Y:S10]  /*11390*/  MUFU.TANH R239, R239 ;  /* 0x000000ef00ef7308 */ /* 0x000e740000002400 */
        /* <DEDUP_REMOVED lines=10> */
[----:B------:R1:W1:Y:S10]  /*11440*/  MUFU.TANH R167, R186 ;  /* 0x000000ba00a77308 */ /* 0x0002740000002400 */
[----:B------:R-:W1:Y:S10]  /*11450*/  MUFU.TANH R188, R188 ;  /* 0x000000bc00bc7308 */ /* 0x000e740000002400 */
[----:B------:R-:W1:Y:S10]  /*11460*/  MUFU.TANH R252, R252 ;  /* 0x000000fc00fc7308 */ /* 0x000e740000002400 */
[----:B------:R-:W1:Y:S10]  /*11470*/  MUFU.TANH R250, R250 ;  /* 0x000000fa00fa7308 */ /* 0x000e740000002400 */
[----:B------:R1:W1:Y:S10]  /*11480*/  MUFU.TANH R173, R42 ;  /* 0x0000002a00ad7308 */ /* 0x0002740000002400 */
[----:B------:R1:W1:Y:S10]  /*11490*/  MUFU.TANH R248, R43 ;  /* 0x0000002b00f87308 */ /* 0x0002740000002400 */
[----:B------:R-:W1:Y:S10]  /*114a0*/  MUFU.TANH R198, R198 ;  /* 0x000000c600c67308 */ /* 0x000e740000002400 */
[----:B------:R-:W1:Y:S10]  /*114b0*/  MUFU.TANH R41, R41 ;  /* 0x0000002900297308 */ /* 0x000e740000002400 */
        /* <DEDUP_REMOVED lines=21> */
[----:B--234-:R-:W-:Y:S01]  /*11610*/  ULDC.64 UR8, c[0x0][0x198] ;  /* 0x0000660000087ab9 */ /* 0x01cfe20000000a00 */
        /* <DEDUP_REMOVED lines=9> */
[----:B------:R-:W-:Y:S04]  /*116b0*/  IADD3 R13, R13, -0x80, RZ ;  /* 0xffffff800d0d7810 */ /* 0x000fe80007ffe0ff */
[----:B------:R-:W-:Y:S02]  /*116c0*/  IABS R8, R13 ;  /* 0x0000000d00087213 */ /* 0x000fe40000000000 */
[----:B------:R-:W-:Y:S01]  /*116d0*/  LOP3.LUT R13, R13, c[0x0][0x2d0], RZ, 0x3c, !PT ;  /* 0x0000b4000d0d7a12 */ /* 0x000fe200078e3cff */
[----:B--2---:R-:W2:Y:S02]  /*116e0*/  MUFU.RCP R6, R9 ;  /* 0x0000000900067308 */ /* 0x004ea40000001000 */
[----:B--2---:R-:W-:Y:S02]  /*116f0*/  IADD3 R14, R6, 0xffffffe, RZ ;  /* 0x0ffffffe060e7810 */ /* 0x004fe40007ffe0ff */
[----:B------:R-:W-:Y:S06]  /*11700*/  IABS R6, R11 ;  /* 0x0000000b00067213 */ /* 0x000fec0000000000 */
[----:B------:R-:W2:Y:S01]  /*11710*/  F2I.FTZ.U32.TRUNC.NTZ R15, R14 ;  /* 0x0000000e000f7305 */ /* 0x000ea2000021f000 */
[----:B------:R-:W-:Y:S01]  /*11720*/  LOP3.LUT R11, R11, c[0x0][0x2d0], RZ, 0x3c, !PT ;  /* 0x0000b4000b0b7a12 */ /* 0x000fe200078e3cff */
        /* <DEDUP_REMOVED lines=44> */
[----:B------:R-:W-:Y:S03]  /*119f0*/  SHF.R.S32.HI R6, RZ, 0x1f, R8 ;  /* 0x0000001fff067819 */ /* 0x000fe60000011408 */
[----:B------:R-:W-:Y:S02]  /*11a00*/  IMAD.MOV.U32 R9, RZ, RZ, R10 ;  /* 0x000000ffff097224 */ /* 0x000fe400078e000a */
[----:B------:R-:W-:Y:S04]  /*11a10*/  IMAD R7, R6, c[0x0][0x180], RZ ;  /* 0x0000600006077a24 */ /* 0x000fe800078e02ff */
[----:B------:R-:W-:Y:S04]  /*11a20*/  IMAD R7, R8, c[0x0][0x184], R7 ;  /* 0x0000610008077a24 */ /* 0x000fe800078e0207 */
[----:B------:R-:W-:Y:S02]  /*11a30*/  IMAD.IADD R4, R11, 0x1, R7 ;  /* 0x000000010b047824 */ /* 0x000fe400078e0207 */
.L_x_2547:
        /* <DEDUP_REMOVED lines=86> */
[-C--:B-1----:R-:W-:Y:S01]  /*11fa0*/  @!P4 LEA R34, P5, R7, R232.reuse, 0x1 ;  /* 0x000000e80722c211 */ /* 0x082fe200078a08ff */
        /* <DEDUP_REMOVED lines=42> */
.L_x_2546:
[----:B--234-:R-:W-:Y:S01]  /*12250*/  IADD3 R140, R216, -0x1, RZ ;  /* 0xffffffffd88c7810 */ /* 0x01cfe20007ffe0ff */
[----:B------:R-:W-:Y:S01]  /*12260*/  LDSM.16.MT88.4 R36, [R137+0xc000] ;  /* 0x00c000008924783b */ /* 0x000fe20000004200 */
[----:B------:R-:W-:Y:S02]  /*12270*/  UMOV UR8, UR11 ;  /* 0x0000000b00087c82 */ /* 0x000fe40008000000 */
[----:B------:R-:W-:Y:S01]  /*12280*/  LEA R4, R140, R215, 0x7 ;  /* 0x000000d78c047211 */ /* 0x000fe200078e38ff */
[----:B------:R-:W-:Y:S03]  /*12290*/  UMOV UR9, UR10 ;  /* 0x0000000a00097c82 */ /* 0x000fe60008000000 */
[C---:B------:R-:W-:Y:S01]  /*122a0*/  IADD3 R16, R4.reuse, 0x1, RZ ;  /* 0x0000000104107810 */ /* 0x040fe20007ffe0ff */
[----:B------:R-:W-:Y:S01]  /*122b0*/  I2F R18, R4 ;  /* 0x0000000400127306 */ /* 0x000fe20000201400 */
[C---:B------:R-:W-:Y:S01]  /*122c0*/  IADD3 R13, R4.reuse, 0x9, RZ ;  /* 0x00000009040d7810 */ /* 0x040fe20007ffe0ff */
[----:B-1----:R-:W-:Y:S01]  /*122d0*/  LDSM.16.MT88.4 R44, [R201+0x10000] ;  /* 0x01000000c92c783b */ /* 0x002fe20000004200 */
[C---:B------:R-:W-:Y:S02]  /*122e0*/  IADD3 R29, R4.reuse, 0x19, RZ ;  /* 0x00000019041d7810 */ /* 0x040fe40007ffe0ff */
[C---:B------:R-:W-:Y:S02]  /*122f0*/  IADD3 R14, R4.reuse, 0x8, RZ ;  /* 0x00000008040e7810 */ /* 0x040fe40007ffe0ff */
[C---:B------:R-:W-:Y:S02]  /*12300*/  IADD3 R27, R4.reuse, 0x20, RZ ;  /* 0x00000020041b7810 */ /* 0x040fe40007ffe0ff */
[C---:B------:R-:W-:Y:S01]  /*12310*/  IADD3 R66, R4.reuse, 0x10, RZ ;  /* 0x0000001004427810 */ /* 0x040fe20007ffe0ff */
[----:B------:R-:W-:Y:S01]  /*12320*/  I2F R16, R16 ;  /* 0x0000001000107306 */ /* 0x000fe20000201400 */
[C---:B------:R-:W-:Y:S01]  /*12330*/  IADD3 R23, R4.reuse, 0x30, RZ ;  /* 0x0000003004177810 */ /* 0x040fe20007ffe0ff */
[----:B------:R-:W-:Y:S01]  /*12340*/  LDSM.16.MT88.4 R52, [R139+0x10000] ;  /* 0x010000008b34783b */ /* 0x000fe20000004200 */
        /* <DEDUP_REMOVED lines=43> */
[C---:B------:R-:W-:Y:S02]  /*12600*/  FFMA.FTZ R48, R0.reuse, R29, R2 ;  /* 0x0000001d00307223 */ /* 0x040fe40000010002 */
[C---:B------:R-:W-:Y:S01]  /*12610*/  FFMA.FTZ R183, R0.reuse, R18, R183 ;  /* 0x0000001200b77223 */ /* 0x040fe200000100b7 */
[----:B------:R-:W-:Y:S01]  /*12620*/  FMNMX.FTZ R2, R187, R3, !PT ;  /* 0x00000003bb027209 */ /* 0x000fe20007810000 */
[CC--:B------:R-:W-:Y:S02]  /*12630*/  FFMA.FTZ R199, R0.reuse, R14.reuse, R199 ;  /* 0x0000000e00c77223 */ /* 0x0c0fe400000100c7 */
[C---:B------:R-:W-:Y:S01]  /*12640*/  FFMA.FTZ R191, R0.reuse, R14, R191 ;  /* 0x0000000e00bf7223 */ /* 0x040fe200000100bf */
[----:B------:R-:W-:Y:S01]  /*12650*/  FMNMX.FTZ R2, R189, R2, !PT ;  /* 0x00000002bd027209 */ /* 0x000fe20007810000 */
[-C--:B------:R-:W-:Y:S01]  /*12660*/  FFMA.FTZ R182, R0, R27.reuse, R182 ;  /* 0x0000001b00b67223 */ /* 0x080fe200000100b6 */
[----:B------:R-:W-:Y:S01]  /*12670*/  IADD3 R14, R4, 0x59, RZ ;  /* 0x00000059040e7810 */ /* 0x000fe20007ffe0ff */
[C---:B------:R-:W-:Y:S01]  /*12680*/  FFMA.FTZ R155, R0.reuse, R27, R155 ;  /* 0x0000001b009b7223 */ /* 0x040fe2000001009b */
[----:B------:R-:W-:Y:S01]  /*12690*/  FMNMX.FTZ R2, R199, R2, !PT ;  /* 0x00000002c7027209 */ /* 0x000fe20007810000 */
[C---:B------:R-:W-:Y:S02]  /*126a0*/  FFMA.FTZ R40, R0.reuse, R66, R249 ;  /* 0x0000004200287223 */ /* 0x040fe400000100f9 */
[CC--:B------:R-:W-:Y:S01]  /*126b0*/  FFMA.FTZ R188, R0.reuse, R23.reuse, R188 ;  /* 0x0000001700bc7223 */ /* 0x0c0fe200000100bc */
[----:B------:R-:W-:Y:S01]  /*126c0*/  FMNMX.FTZ R27, R239, R2, !PT ;  /* 0x00000002ef1b7209 */ /* 0x000fe20007810000 */
[----:B------:R-:W-:Y:S01]  /*126d0*/  FFMA.FTZ R196, R0, R23, R196 ;  /* 0x0000001700c47223 */ /* 0x000fe200000100c4 */
[----:B------:R-:W-:Y:S01]  /*126e0*/  IADD3 R2, R4, 0x61, RZ ;  /* 0x0000006104027810 */ /* 0x000fe20007ffe0ff */
[C---:B------:R-:W-:Y:S02]  /*126f0*/  FFMA.FTZ R49, R0.reuse, R58, R247 ;  /* 0x0000003a00317223 */ /* 0x040fe400000100f7 */
[C---:B------:R-:W-:Y:S01]  /*12700*/  FFMA.FTZ R157, R0.reuse, R12, R157 ;  /* 0x0000000c009d7223 */ /* 0x040fe2000001009d */
[----:B-1----:R-:W-:Y:S01]  /*12710*/  FMNMX.FTZ R16, R183, R136, !PT ;  /* 0x00000088b7107209 */ /* 0x002fe20007810000 */
[----:B------:R1:W3:Y:S01]  /*12720*/  I2F R23, R2 ;  /* 0x0000000200177306 */ /* 0x0002e20000201400 */
[----:B------:R-:W-:Y:S01]  /*12730*/  FFMA.FTZ R161, R0, R12, R161 ;  /* 0x0000000c00a17223 */ /* 0x000fe200000100a1 */
[----:B------:R-:W-:Y:S01]  /*12740*/  FMNMX.FTZ R12, R40, R27, !PT ;  /* 0x0000001b280c7209 */ /* 0x000fe20007810000 */
[C---:B------:R-:W-:Y:S01]  /*12750*/  FFMA.FTZ R66, R0.reuse, R66, R245 ;  /* 0x0000004200427223 */ /* 0x040fe200000100f5 */
[----:B------:R-:W-:Y:S01]  /*12760*/  FMNMX.FTZ R16, R185, R16, !PT ;  /* 0x00000010b9107209 */ /* 0x000fe20007810000 */
[C---:B------:R-:W-:Y:S02]  /*12770*/  FFMA.FTZ R50, R0.reuse, R56, R5 ;  /* 0x0000003800327223 */ /* 0x040fe40000010005 */
[CC--:B------:R-:W-:Y:S01]  /*12780*/  FFMA.FTZ R176, R0.reuse, R25.reuse, R176 ;  /* 0x0000001900b07223 */ /* 0x0c0fe200000100b0 */
[----:B------:R-:W-:Y:S01]  /*12790*/  FMNMX.FTZ R16, R191, R16, !PT ;  /* 0x00000010bf107209 */ /* 0x000fe20007810000 */
[C---:B------:R-:W-:Y:S01]  /*127a0*/  FFMA.FTZ R184, R0.reuse, R25, R184 ;  /* 0x0000001900b87223 */ /* 0x040fe200000100b8 */
[----:B------:R-:W-:Y:S01]  /*127b0*/  FMNMX.FTZ R25, R49, R12, !PT ;  /* 0x0000000c31197209 */ /* 0x000fe20007810000 */
[C---:B------:R-:W-:Y:S01]  /*127c0*/  FFMA.FTZ R58, R0.reuse, R58, R241 ;  /* 0x0000003a003a7223 */ /* 0x040fe200000100f1 */
[----:B------:R-:W-:Y:S01]  /*127d0*/  FMNMX.FTZ R27, R197, R16, !PT ;  /* 0x00000010c51b7209 */ /* 0x000fe20007810000 */
[----:B------:R-:W-:Y:S01]  /*127e0*/  FFMA.FTZ R56, R0, R56, R243 ;  /* 0x0000003800387223 */ /* 0x000fe200000100f3 */
[----:B------:R-:W-:Y:S01]  /*127f0*/  FMNMX.FTZ R25, R50, R25, !PT ;  /* 0x0000001932197209 */ /* 0x000fe20007810000 */
[-C--:B------:R-:W-:Y:S01]  /*12800*/  FFMA.FTZ R163, R0, R10.reuse, R163 ;  /* 0x0000000a00a37223 */ /* 0x080fe200000100a3 */
[----:B------:R-:W-:Y:S01]  /*12810*/  FMNMX.FTZ R27, R66, R27, !PT ;  /* 0x0000001b421b7209 */ /* 0x000fe20007810000 */
[----:B------:R-:W-:Y:S01]  /*12820*/  FFMA.FTZ R167, R0, R10, R167 ;  /* 0x0000000a00a77223 */ /* 0x000fe200000100a7 */
[----:B------:R-:W-:Y:S01]  /*12830*/  IADD3 R10, R4, 0x68, RZ ;  /* 0x00000068040a7810 */ /* 0x000fe20007ffe0ff */
[----:B------:R-:W-:Y:S01]  /*12840*/  FFMA.FTZ R64, R0, R29, R251 ;  /* 0x0000001d00407223 */ /* 0x000fe200000100fb */
[----:B------:R-:W-:Y:S01]  /*12850*/  FMNMX.FTZ R27, R58, R27, !PT ;  /* 0x0000001b3a1b7209 */ /* 0x000fe20007810000 */
[----:B------:R-:W-:Y:S01]  /*12860*/  FFMA.FTZ R170, R0, R21, R170 ;  /* 0x0000001500aa7223 */ /* 0x000fe200000100aa */
[----:B------:R-:W-:Y:S01]  /*12870*/  FMNMX.FTZ R12, R48, R25, !PT ;  /* 0x00000019300c7209 */ /* 0x000fe20007810000 */
[----:B------:R-:W-:Y:S01]  /*12880*/  FFMA.FTZ R159, R0, R21, R159 ;  /* 0x00000015009f7223 */ /* 0x000fe2000001009f */
[----:B------:R-:W-:Y:S01]  /*12890*/  FMNMX.FTZ R29, R56, R27, !PT ;  /* 0x0000001b381d7209 */ /* 0x000fe20007810000 */
[----:B------:R4:W5:Y:S01]  /*128a0*/  I2F R25, R10 ;  /* 0x0000000a00197306 */ /* 0x0009620000201400 */
[----:B------:R-:W-:Y:S01]  /*128b0*/  FMNMX.FTZ R27, R155, R12, !PT ;  /* 0x0000000c9b1b7209 */ /* 0x000fe20007810000 */
[-C--:B------:R-:W-:Y:S01]  /*128c0*/  FFMA.FTZ R165, R0, R8.reuse, R165 ;  /* 0x0000000800a57223 */ /* 0x080fe200000100a5 */
[----:B------:R-:W-:Y:S01]  /*128d0*/  FMNMX.FTZ R29, R64, R29, !PT ;  /* 0x0000001d401d7209 */ /* 0x000fe20007810000 */
[----:B------:R-:W-:Y:S01]  /*128e0*/  FFMA.FTZ R169, R0, R8, R169 ;  /* 0x0000000800a97223 */ /* 0x000fe200000100a9 */
[----:B-1----:R-:W-:Y:S01]  /*128f0*/  FMNMX.FTZ R2, R170, R27, !PT ;  /* 0x0000001baa027209 */ /* 0x002fe20007810000 */
[----:B------:R-:W-:Y:S01]  /*12900*/  FFMA.FTZ R246, R0, R17, R246 ;  /* 0x0000001100f67223 */ /* 0x000fe200000100f6 */
[----:B------:R-:W-:Y:S01]  /*12910*/  FMNMX.FTZ R12, R182, R29, !PT ;  /* 0x0000001db60c7209 */ /* 0x000fe20007810000 */
[----:B------:R-:W-:Y:S01]  /*12920*/  FFMA.FTZ R177, R0, R17, R177 ;  /* 0x0000001100b17223 */ /* 0x000fe200000100b1 */
[----:B------:R-:W-:Y:S01]  /*12930*/  IADD3 R8, R4, 0x69, RZ ;  /* 0x0000006904087810 */ /* 0x000fe20007ffe0ff */
[-C--:B------:R-:W-:Y:S01]  /*12940*/  FFMA.FTZ R190, R0, R19.reuse, R190 ;  /* 0x0000001300be7223 */ /* 0x080fe200000100be */
[----:B------:R-:W-:Y:S01]  /*12950*/  IADD3 R21, R4, 0x60, RZ ;  /* 0x0000006004157810 */ /* 0x000fe20007ffe0ff */
[C---:B------:R-:W-:Y:S01]  /*12960*/  FFMA.FTZ R238, R0.reuse, R19, R238 ;  /* 0x0000001300ee7223 */ /* 0x040fe200000100ee */
[----:B------:R-:W-:Y:S01]  /*12970*/  FMNMX.FTZ R19, R157, R2, !PT ;  /* 0x000000029d137209 */ /* 0x000fe20007810000 */
[----:B------:R1:W-:Y:S01]  /*12980*/  I2F R17, R8 ;  /* 0x0000000800117306 */ /* 0x0003e20000201400 */
[----:B------:R-:W-:Y:S01]  /*12990*/  FMNMX.FTZ R2, R159, R12, !PT ;  /* 0x0000000c9f027209 */ /* 0x000fe20007810000 */
[----:B------:R-:W-:Y:S01]  /*129a0*/  FFMA.FTZ R248, R0, R11, R248 ;  /* 0x0000000b00f87223 */ /* 0x000fe200000100f8 */
[----:B------:R-:W-:Y:S01]  /*129b0*/  FMNMX.FTZ R19, R176, R19, !PT ;  /* 0x00000013b0137209 */ /* 0x000fe20007810000 */
[C---:B------:R-:W-:Y:S01]  /*129c0*/  FFMA.FTZ R250, R0.reuse, R11, R250 ;  /* 0x0000000b00fa7223 */ /* 0x040fe200000100fa */
[----:B------:R-:W-:Y:S01]  /*129d0*/  FMNMX.FTZ R27, R161, R2, !PT ;  /* 0x00000002a11b7209 */ /* 0x000fe20007810000 */
[----:B------:R-:W-:Y:S01]  /*129e0*/  FFMA.FTZ R171, R0, R6, R171 ;  /* 0x0000000600ab7223 */ /* 0x000fe200000100ab */
[----:B------:R-:W-:Y:S01]  /*129f0*/  FMNMX.FTZ R2, R188, R19, !PT ;  /* 0x00000013bc027209 */ /* 0x000fe20007810000 */
[----:B------:R-:W-:Y:S01]  /*12a00*/  FFMA.FTZ R173, R0, R15, R173 ;  /* 0x0000000f00ad7223 */ /* 0x000fe200000100ad */
[----:B------:R-:W-:Y:S01]  /*12a10*/  FMNMX.FTZ R27, R184, R27, !PT ;  /* 0x0000001bb81b7209 */ /* 0x000fe20007810000 */
[----:B------:R-:W5:Y:S01]  /*12a20*/  I2F R5, R14 ;  /* 0x0000000e00057306 */ /* 0x000f620000201400 */
[----:B----4-:R-:W-:Y:S01]  /*12a30*/  FMNMX.FTZ R10, R163, R2, !PT ;  /* 0x00000002a30a7209 */ /* 0x010fe20007810000 */
[----:B------:R-:W-:Y:S01]  /*12a40*/  FFMA.FTZ R175, R0, R6, R175 ;  /* 0x0000000600af7223 */ /* 0x000fe200000100af */
[----:B------:R-:W-:Y:S01]  /*12a50*/  FMNMX.FTZ R2, R196, R27, !PT ;  /* 0x0000001bc4027209 */ /* 0x000fe20007810000 */
[C---:B------:R-:W-:Y:S01]  /*12a60*/  FFMA.FTZ R252, R0.reuse, R15, R252 ;  /* 0x0000000f00fc7223 */ /* 0x040fe200000100fc */
[----:B------:R-:W-:Y:S01]  /*12a70*/  FMNMX.FTZ R19, R165, R10, !PT ;  /* 0x0000000aa5137209 */ /* 0x000fe20007810000 */
[CC--:B------:R-:W-:Y:S01]  /*12a80*/  FFMA.FTZ R244, R0.reuse, R9.reuse, R244 ;  /* 0x0000000900f47223 */ /* 0x0c0fe200000100f4 */
[----:B------:R-:W-:Y:S01]  /*12a90*/  FMNMX.FTZ R2, R167, R2, !PT ;  /* 0x00000002a7027209 */ /* 0x000fe20007810000 */
[----:B------:R-:W-:Y:S01]  /*12aa0*/  FFMA.FTZ R198, R0, R9, R198 ;  /* 0x0000000900c67223 */ /* 0x000fe200000100c6 */
[----:B------:R-:W-:Y:S01]  /*12ab0*/  FMNMX.FTZ R19, R190, R19, !PT ;  /* 0x00000013be137209 */ /* 0x000fe20007810000 */
[----:B------:R-:W4:Y:S01]  /*12ac0*/  I2F R21, R21 ;  /* 0x0000001500157306 */ /* 0x000f220000201400 */
[----:B------:R-:W-:Y:S01]  /*12ad0*/  FMNMX.FTZ R11, R169, R2, !PT ;  /* 0x00000002a90b7209 */ /* 0x000fe20007810000 */
[----:B--2---:R-:W-:Y:S01]  /*12ae0*/  FFMA.FTZ R240, R0, R13, R240 ;  /* 0x0000000d00f07223 */ /* 0x004fe200000100f0 */
[----:B------:R-:W-:Y:S01]  /*12af0*/  FMNMX.FTZ R2, R246, R19, !PT ;  /* 0x00000013f6027209 */ /* 0x000fe20007810000 */
[----:B------:R-:W-:Y:S01]  /*12b00*/  FFMA.FTZ R194, R0, R7, R41 ;  /* 0x0000000700c27223 */ /* 0x000fe20000010029 */
[----:B-1----:R-:W-:Y:S01]  /*12b10*/  FMNMX.FTZ R8, R238, R11, !PT ;  /* 0x0000000bee087209 */ /* 0x002fe20007810000 */
[C---:B------:R-:W-:Y:S01]  /*12b20*/  FFMA.FTZ R192, R0.reuse, R13, R43 ;  /* 0x0000000d00c07223 */ /* 0x040fe2000001002b */
[----:B------:R-:W-:Y:S01]  /*12b30*/  FMNMX.FTZ R2, R171, R2, !PT ;  /* 0x00000002ab027209 */ /* 0x000fe20007810000 */
[CC--:B---3--:R-:W-:Y:S01]  /*12b40*/  FFMA.FTZ R174, R0.reuse, R23.reuse, R174 ;  /* 0x0000001700ae7223 */ /* 0x0c8fe200000100ae */
[----:B------:R-:W-:Y:S01]  /*12b50*/  FMNMX.FTZ R8, R177, R8, !PT ;  /* 0x00000008b1087209 */ /* 0x000fe20007810000 */
[C---:B------:R-:W-:Y:S01]  /*12b60*/  FFMA.FTZ R164, R0.reuse, R23, R164 ;  /* 0x0000001700a47223 */ /* 0x040fe200000100a4 */
[----:B------:R-:W-:Y:S01]  /*12b70*/  FMNMX.FTZ R11, R173, R2, !PT ;  /* 0x00000002ad0b7209 */ /* 0x000fe20007810000 */
[C---:B-----5:R-:W-:Y:S01]  /*12b80*/  FFMA.FTZ R172, R0.reuse, R25, R172 ;  /* 0x0000001900ac7223 */ /* 0x060fe200000100ac */
[----:B------:R-:W-:Y:S01]  /*12b90*/  FMNMX.FTZ R19, R175, R8, !PT ;  /* 0x00000008af137209 */ /* 0x000fe20007810000 */
[----:B------:R-:W-:Y:S01]  /*12ba0*/  FFMA.FTZ R236, R0, R5, R33 ;  /* 0x0000000500ec7223 */ /* 0x000fe20000010021 */
[----:B------:R-:W-:Y:S01]  /*12bb0*/  FMNMX.FTZ R11, R248, R11, !PT ;  /* 0x0000000bf80b7209 */ /* 0x000fe20007810000 */
[----:B------:R-:W-:Y:S01]  /*12bc0*/  FFMA.FTZ R186, R0, R5, R186 ;  /* 0x0000000500ba7223 */ /* 0x000fe200000100ba */
[----:B------:R-:W-:Y:S01]  /*12bd0*/  FMNMX.FTZ R19, R252, R19, !PT ;  /* 0x00000013fc137209 */ /* 0x000fe20007810000 */
[----:B------:R-:W-:Y:S01]  /*12be0*/  FFMA.FTZ R168, R0, R17, R168 ;  /* 0x0000001100a87223 */ /* 0x000fe200000100a8 */
[----:B------:R-:W-:Y:S01]  /*12bf0*/  IADD3 R6, R4, 0x70, RZ ;  /* 0x0000007004067810 */ /* 0x000fe20007ffe0ff */
[----:B------:R-:W-:Y:S01]  /*12c00*/  FFMA.FTZ R162, R0, R25, R162 ;  /* 0x0000001900a27223 */ /* 0x000fe200000100a2 */
[----:B------:R-:W-:Y:S01]  /*12c10*/  FMNMX.FTZ R19, R250, R19, !PT ;  /* 0x00000013fa137209 */ /* 0x000fe20007810000 */
[----:B------:R-:W-:Y:S01]  /*12c20*/  FFMA.FTZ R160, R0, R17, R160 ;  /* 0x0000001100a07223 */ /* 0x000fe200000100a0 */
[----:B------:R-:W-:Y:S01]  /*12c30*/  FMNMX.FTZ R11, R244, R11, !PT ;  /* 0x0000000bf40b7209 */ /* 0x000fe20007810000 */
[----:B------:R-:W1:Y:S01]  /*12c40*/  I2F R15, R6 ;  /* 0x00000006000f7306 */ /* 0x000e620000201400 */
[----:B------:R-:W-:Y:S01]  /*12c50*/  IADD3 R10, R4, 0x71, RZ ;  /* 0x00000071040a7810 */ /* 0x000fe20007ffe0ff */
[----:B----4-:R-:W-:Y:S01]  /*12c60*/  FFMA.FTZ R178, R0, R21, R178 ;  /* 0x0000001500b27223 */ /* 0x010fe200000100b2 */
[----:B------:R-:W-:Y:S01]  /*12c70*/  FMNMX.FTZ R11, R242, R11, !PT ;  /* 0x0000000bf20b7209 */ /* 0x000fe20007810000 */
[----:B------:R-:W-:Y:S01]  /*12c80*/  FFMA.FTZ R166, R0, R21, R166 ;  /* 0x0000001500a67223 */ /* 0x000fe200000100a6 */
[----:B------:R-:W-:Y:S01]  /*12c90*/  FMNMX.FTZ R19, R198, R19, !PT ;  /* 0x00000013c6137209 */ /* 0x000fe20007810000 */
[----:B------:R-:W-:Y:S01]  /*12ca0*/  LDSM.16.MT88.4 R20, [R139+0xc000] ;  /* 0x00c000008b14783b */ /* 0x000fe20000004200 */
[----:B------:R-:W-:Y:S02]  /*12cb0*/  IADD3 R7, R4, 0x78, RZ ;  /* 0x0000007804077810 */ /* 0x000fe40007ffe0ff */
[----:B------:R-:W-:Y:S01]  /*12cc0*/  FMNMX.FTZ R19, R194, R19, !PT ;  /* 0x00000013c2137209 */ /* 0x000fe20007810000 */
[----:B------:R-:W2:Y:S01]  /*12cd0*/  I2F R9, R10 ;  /* 0x0000000a00097306 */ /* 0x000ea20000201400 */
[----:B------:R-:W-:Y:S02]  /*12ce0*/  FMNMX.FTZ R11, R240, R11, !PT ;  /* 0x0000000bf00b7209 */ /* 0x000fe40007810000 */
[----:B------:R-:W-:Y:S01]  /*12cf0*/  IADD3 R5, R4, 0x79, RZ ;  /* 0x0000007904057810 */ /* 0x000fe20007ffe0ff */
[----:B------:R-:W-:Y:S01]  /*12d00*/  LDSM.16.MT88.4 R28, [R138+0xc000] ;  /* 0x00c000008a1c783b */ /* 0x000fe20000004200 */
[----:B------:R-:W-:Y:S02]  /*12d10*/  FMNMX.FTZ R11, R236, R11, !PT ;  /* 0x0000000bec0b7209 */ /* 0x000fe40007810000 */
[----:B------:R-:W-:Y:S02]  /*12d20*/  FMNMX.FTZ R19, R192, R19, !PT ;  /* 0x00000013c0137209 */ /* 0x000fe40007810000 */
[----:B------:R-:W-:Y:S01]  /*12d30*/  FMNMX.FTZ R11, R178, R11, !PT ;  /* 0x0000000bb20b7209 */ /* 0x000fe20007810000 */
[----:B------:R-:W3:Y:S01]  /*12d40*/  I2F R7, R7 ;  /* 0x0000000700077306 */ /* 0x000ee20000201400 */
[----:B------:R-:W-:Y:S02]  /*12d50*/  FMNMX.FTZ R19, R186, R19, !PT ;  /* 0x00000013ba137209 */ /* 0x000fe40007810000 */
[----:B------:R-:W-:Y:S01]  /*12d60*/  FMNMX.FTZ R11, R174, R11, !PT ;  /* 0x0000000bae0b7209 */ /* 0x000fe20007810000 */
[----:B-1----:R-:W-:Y:S01]  /*12d70*/  FFMA.FTZ R158, R0, R15, R158 ;  /* 0x0000000f009e7223 */ /* 0x002fe2000001009e */
[----:B------:R-:W-:Y:S01]  /*12d80*/  FMNMX.FTZ R19, R166, R19, !PT ;  /* 0x00000013a6137209 */ /* 0x000fe20007810000 */
[----:B------:R-:W-:Y:S01]  /*12d90*/  FFMA.FTZ R154, R0, R15, R154 ;  /* 0x0000000f009a7223 */ /* 0x000fe2000001009a */
[----:B------:R-:W-:Y:S01]  /*12da0*/  FMNMX.FTZ R11, R172, R11, !PT ;  /* 0x0000000bac0b7209 */ /* 0x000fe20007810000 */
[----:B------:R-:W-:Y:S01]  /*12db0*/  LDSM.16.MT88.4 R12, [R201+0xc000] ;  /* 0x00c00000c90c783b */ /* 0x000fe20000004200 */
[----:B------:R-:W-:Y:S01]  /*12dc0*/  FMNMX.FTZ R19, R164, R19, !PT ;  /* 0x00000013a4137209 */ /* 0x000fe20007810000 */
[----:B------:R-:W1:Y:S01]  /*12dd0*/  I2F R5, R5 ;  /* 0x0000000500057306 */ /* 0x000e620000201400 */
[----:B------:R-:W-:Y:S02]  /*12de0*/  FMNMX.FTZ R11, R168, R11, !PT ;  /* 0x0000000ba80b7209 */ /* 0x000fe40007810000 */
[----:B------:R-:W-:Y:S01]  /*12df0*/  FMNMX.FTZ R19, R162, R19, !PT ;  /* 0x00000013a2137209 */ /* 0x000fe20007810000 */
[----:B--2---:R-:W-:Y:S01]  /*12e00*/  FFMA.FTZ R156, R0, R9, R156 ;  /* 0x00000009009c7223 */ /* 0x004fe2000001009c */
[----:B------:R-:W-:Y:S01]  /*12e10*/  FMNMX.FTZ R11, R158, R11, !PT ;  /* 0x0000000b9e0b7209 */ /* 0x000fe20007810000 */
[----:B------:R-:W-:Y:S01]  /*12e20*/  FFMA.FTZ R152, R0, R9, R152 ;  /* 0x0000000900987223 */ /* 0x000fe20000010098 */
[----:B------:R-:W-:Y:S02]  /*12e30*/  FMNMX.FTZ R19, R160, R19, !PT ;  /* 0x00000013a0137209 */ /* 0x000fe40007810000 */
[----:B------:R-:W-:Y:S02]  /*12e40*/  FMNMX.FTZ R2, R156, R11, !PT ;  /* 0x0000000b9c027209 */ /* 0x000fe40007810000 */
[----:B------:R-:W-:Y:S01]  /*12e50*/  FMNMX.FTZ R19, R154, R19, !PT ;  /* 0x000000139a137209 */ /* 0x000fe20007810000 */
[----:B---3--:R-:W-:Y:S03]  /*12e60*/  FFMA.FTZ R135, R0, R7, R135 ;  /* 0x0000000700877223 */ /* 0x008fe60000010087 */
[----:B------:R-:W-:Y:S01]  /*12e70*/  FMNMX.FTZ R19, R152, R19, !PT ;  /* 0x0000001398137209 */ /* 0x000fe20007810000 */
[----:B------:R-:W-:Y:S01]  /*12e80*/  FFMA.FTZ R150, R0, R7, R150 ;  /* 0x0000000700967223 */ /* 0x000fe20000010096 */
[----:B------:R-:W-:Y:S04]  /*12e90*/  FMNMX.FTZ R9, R135, R2, !PT ;  /* 0x0000000287097209 */ /* 0x000fe80007810000 */
[----:B------:R-:W-:Y:S01]  /*12ea0*/  FMNMX.FTZ R19, R150, R19, !PT ;  /* 0x0000001396137209 */ /* 0x000fe20007810000 */
[CC--:B-1----:R-:W-:Y:S02]  /*12eb0*/  FFMA.FTZ R134, R0.reuse, R5.reuse, R134 ;  /* 0x0000000500867223 */ /* 0x0c2fe40000010086 */
[----:B------:R-:W-:Y:S03]  /*12ec0*/  FFMA.FTZ R148, R0, R5, R148 ;  /* 0x0000000500947223 */ /* 0x000fe60000010094 */
[----:B------:R-:W-:Y:S02]  /*12ed0*/  FMNMX.FTZ R7, R134, R9, !PT ;  /* 0x0000000986077209 */ /* 0x000fe40007810000 */
[----:B------:R-:W-:Y:S03]  /*12ee0*/  FMNMX.FTZ R11, R148, R19, !PT ;  /* 0x00000013940b7209 */ /* 0x000fe60007810000 */
[----:B------:R-:W1:Y:S08]  /*12ef0*/  SHFL.BFLY PT, R2, R7, 0x2, 0x1f ;  /* 0x0c401f0007027f89 */ /* 0x000e7000000e0000 */
        /* <DEDUP_REMOVED lines=13> */
[C---:B------:R-:W-:Y:S02]  /*12fd0*/  FMUL.FTZ R149, R133.reuse, c[0x0][0x23c] ;  /* 0x00008f0085957a20 */ /* 0x040fe40000410000 */
[----:B------:R-:W-:Y:S02]  /*12fe0*/  FADD.FTZ R3, -R133, R136 ;  /* 0x0000008885037221 */ /* 0x000fe40000010100 */
[--C-:B------:R-:W-:Y:S01]  /*12ff0*/  FFMA.FTZ R147, R187, c[0x0][0x23c], -R151.reuse ;  /* 0x00008f00bb937a23 */ /* 0x100fe20000010897 */
[----:B------:R-:W-:Y:S01]  /*13000*/  FSEL R149, R149, RZ, P1 ;  /* 0x000000ff95957208 */ /* 0x000fe20000800000 */
[--C-:B------:R-:W-:Y:S01]  /*13010*/  FFMA.FTZ R142, R189, c[0x0][0x23c], -R151.reuse ;  /* 0x00008f00bd8e7a23 */ /* 0x100fe20000010897 */
[----:B------:R-:W1:Y:S01]  /*13020*/  MUFU.EX2 R2, R2 ;  /* 0x0000000200027308 */ /* 0x000e620000000800 */
[--C-:B------:R-:W-:Y:S01]  /*13030*/  FFMA.FTZ R141, R199, c[0x0][0x23c], -R151.reuse ;  /* 0x00008f00c78d7a23 */ /* 0x100fe20000010897 */
[----:B------:R-:W-:Y:S01]  /*13040*/  ISETP.GT.AND P1, PT, R216, 0x1, PT ;  /* 0x00000001d800780c */ /* 0x000fe20003f24270 */
[----:B------:R-:W-:Y:S01]  /*13050*/  FFMA.FTZ R136, R239, c[0x0][0x23c], -R151 ;  /* 0x00008f00ef887a23 */ /* 0x000fe20000010897 */
[----:B------:R-:W-:Y:S01]  /*13060*/  MOV R216, R140 ;  /* 0x0000008c00d87202 */ /* 0x000fe20000000f00 */
[--C-:B------:R-:W-:Y:S02]  /*13070*/  FFMA.FTZ R146, R183, c[0x0][0x23c], -R149.reuse ;  /* 0x00008f00b7927a23 */ /* 0x100fe40000010895 */
[--C-:B------:R-:W-:Y:S02]  /*13080*/  FFMA.FTZ R145, R185, c[0x0][0x23c], -R149.reuse ;  /* 0x00008f00b9917a23 */ /* 0x100fe40000010895 */
[--C-:B------:R-:W-:Y:S01]  /*13090*/  FFMA.FTZ R144, R191, c[0x0][0x23c], -R149.reuse ;  /* 0x00008f00bf907a23 */ /* 0x100fe20000010895 */
[----:B------:R-:W-:Y:S01]  /*130a0*/  MUFU.EX2 R147, R147 ;  /* 0x0000009300937308 */ /* 0x000fe20000000800 */
[--C-:B------:R-:W-:Y:S02]  /*130b0*/  FFMA.FTZ R143, R197, c[0x0][0x23c], -R149.reuse ;  /* 0x00008f00c58f7a23 */ /* 0x100fe40000010895 */
[----:B------:R-:W-:Y:S02]  /*130c0*/  FMUL.FTZ R4, R3, c[0x0][0x23c] ;  /* 0x00008f0003047a20 */ /* 0x000fe40000410000 */
[----:B------:R-:W-:Y:S02]  /*130d0*/  FFMA.FTZ R153, R64, c[0x0][0x23c], -R149 ;  /* 0x00008f0040997a23 */ /* 0x000fe40000010895 */
[--C-:B------:R-:W-:Y:S02]  /*130e0*/  FFMA.FTZ R155, R155, c[0x0][0x23c], -R151.reuse ;  /* 0x00008f009b9b7a23 */ /* 0x100fe40000010897 */
[--C-:B------:R-:W-:Y:S01]  /*130f0*/  FFMA.FTZ R170, R170, c[0x0][0x23c], -R151.reuse ;  /* 0x00008f00aaaa7a23 */ /* 0x100fe20000010897 */
[----:B------:R-:W2:Y:S01]  /*13100*/  MUFU.EX2 R3, R4 ;  /* 0x0000000400037308 */ /* 0x000ea20000000800 */
[--C-:B------:R-:W-:Y:S02]  /*13110*/  FFMA.FTZ R157, R157, c[0x0][0x23c], -R151.reuse ;  /* 0x00008f009d9d7a23 */ /* 0x100fe40000010897 */
[----:B------:R-:W-:Y:S02]  /*13120*/  FFMA.FTZ R176, R176, c[0x0][0x23c], -R151 ;  /* 0x00008f00b0b07a23 */ /* 0x000fe40000010897 */
[C---:B-1----:R-:W-:Y:S02]  /*13130*/  FMUL.FTZ R6, R2.reuse, R130 ;  /* 0x0000008202067220 */ /* 0x042fe40000410000 */
[C---:B------:R-:W-:Y:S02]  /*13140*/  FMUL.FTZ R7, R2.reuse, R131 ;  /* 0x0000008302077220 */ /* 0x040fe40000410000 */
[C---:B------:R-:W-:Y:S01]  /*13150*/  FMUL.FTZ R10, R2.reuse, R126 ;  /* 0x0000007e020a7220 */ /* 0x040fe20000410000 */
[----:B------:R-:W1:Y:S01]  /*13160*/  MUFU.EX2 R142, R142 ;  /* 0x0000008e008e7308 */ /* 0x000e620000000800 */
[C---:B------:R-:W-:Y:S02]  /*13170*/  FMUL.FTZ R11, R2.reuse, R127 ;  /* 0x0000007f020b7220 */ /* 0x040fe40000410000 */
[C---:B------:R-:W-:Y:S02]  /*13180*/  FMUL.FTZ R18, R2.reuse, R118 ;  /* 0x0000007602127220 */ /* 0x040fe40000410000 */
[C---:B------:R-:W-:Y:S02]  /*13190*/  FMUL.FTZ R19, R2.reuse, R119 ;  /* 0x0000007702137220 */ /* 0x040fe40000410000 */
[C---:B------:R-:W-:Y:S02]  /*131a0*/  FMUL.FTZ R26, R2.reuse, R110 ;  /* 0x0000006e021a7220 */ /* 0x040fe40000410000 */
[C---:B------:R-:W-:Y:S01]  /*131b0*/  FMUL.FTZ R27, R2.reuse, R111 ;  /* 0x0000006f021b7220 */ /* 0x040fe20000410000 */
[----:B------:R-:W-:Y:S01]  /*131c0*/  MUFU.EX2 R141, R141 ;  /* 0x0000008d008d7308 */ /* 0x000fe20000000800 */
[C---:B------:R-:W-:Y:S02]  /*131d0*/  FMUL.FTZ R34, R2.reuse, R102 ;  /* 0x0000006602227220 */ /* 0x040fe40000410000 */
[----:B------:R-:W-:Y:S02]  /*131e0*/  FMUL.FTZ R35, R2, R103 ;  /* 0x0000006702237220 */ /* 0x000fe40000410000 */
[C---:B--2---:R-:W-:Y:S02]  /*131f0*/  FMUL.FTZ R4, R3.reuse, R128 ;  /* 0x0000008003047220 */ /* 0x044fe40000410000 */
[C---:B------:R-:W-:Y:S02]  /*13200*/  FMUL.FTZ R5, R3.reuse, R129 ;  /* 0x0000008103057220 */ /* 0x040fe40000410000 */
[C---:B------:R-:W-:Y:S01]  /*13210*/  FMUL.FTZ R8, R3.reuse, R124 ;  /* 0x0000007c03087220 */ /* 0x040fe20000410000 */
[----:B------:R-:W2:Y:S01]  /*13220*/  MUFU.EX2 R136, R136 ;  /* 0x0000008800887308 */ /* 0x000ea20000000800 */
[C---:B------:R-:W-:Y:S02]  /*13230*/  FMUL.FTZ R9, R3.reuse, R125 ;  /* 0x0000007d03097220 */ /* 0x040fe40000410000 */
[C---:B------:R-:W-:Y:S01]  /*13240*/  FMUL.FTZ R16, R3.reuse, R116 ;  /* 0x0000007403107220 */ /* 0x040fe20000410000 */
[----:B-1----:R-:W-:Y:S01]  /*13250*/  F2FP.PACK_AB R129, R142, R147 ;  /* 0x000000938e81723e */ /* 0x002fe200000000ff */
[C---:B------:R-:W-:Y:S01]  /*13260*/  FMUL.FTZ R17, R3.reuse, R117 ;  /* 0x0000007503117220 */ /* 0x040fe20000410000 */
[----:B------:R-:W-:Y:S01]  /*13270*/  LDSM.16.MT88.4 R124, [R201+0xf800] ;  /* 0x00f80000c97c783b */ /* 0x000fe20000004200 */
        /* <DEDUP_REMOVED lines=8> */
[C---:B------:R-:W-:Y:S01]  /*13300*/  FMUL.FTZ R41, R3.reuse, R93 ;  /* 0x0000005d03297220 */ /* 0x040fe20000410000 */
        /* <DEDUP_REMOVED lines=9> */
[----:B------:R-:W-:Y:S01]  /*133a0*/  LDSM.16.MT88.4 R100, [R137+0xf800] ;  /* 0x00f800008964783b */ /* 0x000fe20000004200 */
[----:B------:R-:W-:Y:S02]  /*133b0*/  FMUL.FTZ R65, R3, R69 ;  /* 0x0000004503417220 */ /* 0x000fe40000410000 */
[--C-:B------:R-:W-:Y:S02]  /*133c0*/  FFMA.FTZ R182, R182, c[0x0][0x23c], -R149.reuse ;  /* 0x00008f00b6b67a23 */ /* 0x100fe40000010895 */
[--C-:B------:R-:W-:Y:S02]  /*133d0*/  FFMA.FTZ R159, R159, c[0x0][0x23c], -R149.reuse ;  /* 0x00008f009f9f7a23 */ /* 0x100fe40000010895 */
[--C-:B------:R-:W-:Y:S02]  /*133e0*/  FFMA.FTZ R161, R161, c[0x0][0x23c], -R149.reuse ;  /* 0x00008f00a1a17a23 */ /* 0x100fe40000010895 */
[----:B------:R-:W2:Y:S01]  /*133f0*/  MUFU.EX2 R143, R143 ;  /* 0x0000008f008f7308 */ /* 0x000ea20000000800 */
[----:B------:R-:W-:Y:S02]  /*13400*/  FFMA.FTZ R184, R184, c[0x0][0x23c], -R149 ;  /* 0x00008f00b8b87a23 */ /* 0x000fe40000010895 */
[--C-:B------:R-:W-:Y:S01]  /*13410*/  FFMA.FTZ R188, R188, c[0x0][0x23c], -R151.reuse ;  /* 0x00008f00bcbc7a23 */ /* 0x100fe20000010897 */
[----:B-1----:R-:W-:Y:S01]  /*13420*/  F2FP.PACK_AB R128, R145, R146 ;  /* 0x000000929180723e */ /* 0x002fe200000000ff */
[--C-:B------:R-:W-:Y:S02]  /*13430*/  FFMA.FTZ R163, R163, c[0x0][0x23c], -R151.reuse ;  /* 0x00008f00a3a37a23 */ /* 0x100fe40000010897 */
[--C-:B------:R-:W-:Y:S02]  /*13440*/  FFMA.FTZ R165, R165, c[0x0][0x23c], -R151.reuse ;  /* 0x00008f00a5a57a23 */ /* 0x100fe40000010897 */
[----:B------:R-:W-:Y:S01]  /*13450*/  FFMA.FTZ R190, R190, c[0x0][0x23c], -R151 ;  /* 0x00008f00bebe7a23 */ /* 0x000fe20000010897 */
[----:B------:R-:W-:Y:S01]  /*13460*/  MUFU.EX2 R153, R153 ;  /* 0x0000009900997308 */ /* 0x000fe20000000800 */
[--C-:B------:R-:W-:Y:S02]  /*13470*/  FFMA.FTZ R196, R196, c[0x0][0x23c], -R149.reuse ;  /* 0x00008f00c4c47a23 */ /* 0x100fe40000010895 */
[--C-:B------:R-:W-:Y:S02]  /*13480*/  FFMA.FTZ R167, R167, c[0x0][0x23c], -R149.reuse ;  /* 0x00008f00a7a77a23 */ /* 0x100fe40000010895 */
[--C-:B------:R-:W-:Y:S02]  /*13490*/  FFMA.FTZ R169, R169, c[0x0][0x23c], -R149.reuse ;  /* 0x00008f00a9a97a23 */ /* 0x100fe40000010895 */
[----:B------:R-:W-:Y:S02]  /*134a0*/  FFMA.FTZ R238, R238, c[0x0][0x23c], -R149 ;  /* 0x00008f00eeee7a23 */ /* 0x000fe40000010895 */
[--C-:B------:R-:W-:Y:S01]  /*134b0*/  FFMA.FTZ R246, R246, c[0x0][0x23c], -R151.reuse ;  /* 0x00008f00f6f67a23 */ /* 0x100fe20000010897 */
[----:B------:R-:W-:Y:S01]  /*134c0*/  MUFU.EX2 R155, R155 ;  /* 0x0000009b009b7308 */ /* 0x000fe20000000800 */
[--C-:B------:R-:W-:Y:S02]  /*134d0*/  FFMA.FTZ R171, R171, c[0x0][0x23c], -R151.reuse ;  /* 0x00008f00abab7a23 */ /* 0x100fe40000010897 */
[--C-:B------:R-:W-:Y:S01]  /*134e0*/  FFMA.FTZ R173, R173, c[0x0][0x23c], -R151.reuse ;  /* 0x00008f00adad7a23 */ /* 0x100fe20000010897 */
[----:B--2---:R-:W-:Y:S01]  /*134f0*/  F2FP.PACK_AB R130, R143, R144 ;  /* 0x000000908f82723e */ /* 0x004fe200000000ff */
[----:B------:R-:W-:Y:S02]  /*13500*/  FFMA.FTZ R248, R248, c[0x0][0x23c], -R151 ;  /* 0x00008f00f8f87a23 */ /* 0x000fe40000010897 */
        /* <DEDUP_REMOVED lines=8> */
[C---:B------:R-:W-:Y:S02]  /*13590*/  FMUL.FTZ R13, R3.reuse, R121 ;  /* 0x00000079030d7220 */ /* 0x040fe40000410000 */
[----:B------:R-:W-:Y:S02]  /*135a0*/  FFMA.FTZ R250, R250, c[0x0][0x23c], -R149 ;  /* 0x00008f00fafa7a23 */ /* 0x000fe40000010895 */
        /* <DEDUP_REMOVED lines=8> */
[----:B------:R-:W-:Y:S02]  /*13630*/  FFMA.FTZ R236, R236, c[0x0][0x23c], -R151 ;  /* 0x00008f00ecec7a23 */ /* 0x000fe40000010897 */
[--C-:B------:R-:W-:Y:S02]  /*13640*/  FFMA.FTZ R187, R198, c[0x0][0x23c], -R149.reuse ;  /* 0x00008f00c6bb7a23 */ /* 0x100fe40000010895 */
[C---:B------:R-:W-:Y:S01]  /*13650*/  FMUL.FTZ R20, R3.reuse, R112 ;  /* 0x0000007003147220 */ /* 0x040fe20000410000 */
[C---:B------:R-:W-:Y:S04]  /*13660*/  HMMA.16816.F32 R16, R128.reuse, R22, R16 ;  /* 0x000000168010723c */ /* 0x040fe80000001810 */
[C---:B------:R-:W-:Y:S01]  /*13670*/  FMUL.FTZ R21, R3.reuse, R113 ;  /* 0x0000007103157220 */ /* 0x040fe20000410000 */
[----:B------:R-:W-:Y:S01]  /*13680*/  MUFU.EX2 R159, R159 ;  /* 0x0000009f009f7308 */ /* 0x000fe20000000800 */
[--C-:B------:R-:W-:Y:S02]  /*13690*/  FFMA.FTZ R112, R58, c[0x0][0x23c], -R149.reuse ;  /* 0x00008f003a707a23 */ /* 0x100fe40000010895 */
[C---:B------:R-:W-:Y:S04]  /*136a0*/  FMUL.FTZ R22, R2.reuse, R114 ;  /* 0x0000007202167220 */ /* 0x040fe80000410000 */
[C---:B------:R-:W-:Y:S02]  /*136b0*/  FMUL.FTZ R23, R2.reuse, R115 ;  /* 0x0000007302177220 */ /* 0x040fe40000410000 */
[----:B------:R-:W-:Y:S01]  /*136c0*/  FMUL.FTZ R58, R2, R78 ;  /* 0x0000004e023a7220 */ /* 0x000fe20000410000 */
[----:B------:R-:W-:Y:S01]  /*136d0*/  MUFU.EX2 R112, R112 ;  /* 0x0000007000707308 */ /* 0x000fe20000000800 */
[--C-:B------:R-:W-:Y:S02]  /*136e0*/  FFMA.FTZ R114, R56, c[0x0][0x23c], -R149.reuse ;  /* 0x00008f0038727a23 */ /* 0x100fe40000010895 */
[C---:B------:R-:W-:Y:S01]  /*136f0*/  FMUL.FTZ R56, R3.reuse, R76 ;  /* 0x0000004c03387220 */ /* 0x040fe20000410000 */
[C---:B------:R-:W-:Y:S01]  /*13700*/  HMMA.16816.F32 R20, R128.reuse, R28, R20 ;  /* 0x0000001c8014723c */ /* 0x040fe20000001814 */
[----:B------:R-:W-:Y:S02]  /*13710*/  LDSM.16.MT88.4 R76, [R201+0xc800] ;  /* 0x00c80000c94c783b */ /* 0x000fe40000004200 */
[----:B------:R-:W-:Y:S02]  /*13720*/  FFMA.FTZ R113, R66, c[0x0][0x23c], -R149 ;  /* 0x00008f0042717a23 */ /* 0x000fe40000010895 */
[----:B------:R-:W-:Y:S01]  /*13730*/  FMUL.FTZ R66, R2, R70 ;  /* 0x0000004602427220 */ /* 0x000fe20000410000 */
[----:B------:R-:W1:Y:S01]  /*13740*/  MUFU.EX2 R114, R114 ;  /* 0x0000007200727308 */ /* 0x000e620000000800 */
[C---:B------:R-:W-:Y:S01]  /*13750*/  FMUL.FTZ R28, R3.reuse, R104 ;  /* 0x00000068031c7220 */ /* 0x040fe20000410000 */
[C---:B------:R-:W-:Y:S04]  /*13760*/  HMMA.16816.F32 R24, R128.reuse, R30, R24 ;  /* 0x0000001e8018723c */ /* 0x040fe80000001818 */
[C---:B------:R-:W-:Y:S02]  /*13770*/  FMUL.FTZ R29, R3.reuse, R105 ;  /* 0x00000069031d7220 */ /* 0x040fe40000410000 */
[--C-:B------:R-:W-:Y:S02]  /*13780*/  FFMA.FTZ R104, R40, c[0x0][0x23c], -R151.reuse ;  /* 0x00008f0028687a23 */ /* 0x100fe40000010897 */
[C---:B------:R-:W-:Y:S01]  /*13790*/  FMUL.FTZ R30, R2.reuse, R106 ;  /* 0x0000006a021e7220 */ /* 0x040fe20000410000 */
[----:B------:R-:W2:Y:S03]  /*137a0*/  MUFU.EX2 R113, R113 ;  /* 0x0000007100717308 */ /* 0x000ea60000000800 */
[----:B------:R-:W-:Y:S02]  /*137b0*/  FMUL.FTZ R31, R2, R107 ;  /* 0x0000006b021f7220 */ /* 0x000fe40000410000 */
[----:B------:R-:W-:Y:S02]  /*137c0*/  FMUL.FTZ R40, R3, R92 ;  /* 0x0000005c03287220 */ /* 0x000fe40000410000 */
[----:B------:R-:W-:Y:S01]  /*137d0*/  LDSM.16.MT88.4 R92, [R137+0x11000] ;  /* 0x01100000895c783b */ /* 0x000fe20000004200 */
[--C-:B------:R-:W-:Y:S02]  /*137e0*/  FFMA.FTZ R105, R49, c[0x0][0x23c], -R151.reuse ;  /* 0x00008f0031697a23 */ /* 0x100fe40000010897 */
[C---:B------:R-:W-:Y:S01]  /*137f0*/  HMMA.16816.F32 R28, R128.reuse, R36, R28 ;  /* 0x00000024801c723c */ /* 0x040fe2000000181c */
[----:B------:R-:W-:Y:S02]  /*13800*/  MUFU.EX2 R104, R104 ;  /* 0x0000006800687308 */ /* 0x000fe40000000800 */
[----:B------:R-:W-:Y:S01]  /*13810*/  FMUL.FTZ R49, R3, R85 ;  /* 0x0000005503317220 */ /* 0x000fe20000410000 */
[----:B-1----:R-:W-:Y:S01]  /*13820*/  F2FP.PACK_AB R70, R153, R114 ;  /* 0x000000729946723e */ /* 0x002fe200000000ff */
[--C-:B------:R-:W-:Y:S02]  /*13830*/  FFMA.FTZ R106, R50, c[0x0][0x23c], -R151.reuse ;  /* 0x00008f00326a7a23 */ /* 0x100fe40000010897 */
[C---:B------:R-:W-:Y:S01]  /*13840*/  FMUL.FTZ R36, R3.reuse, R96 ;  /* 0x0000006003247220 */ /* 0x040fe20000410000 */
[C---:B------:R-:W-:Y:S03]  /*13850*/  HMMA.16816.F32 R32, R128.reuse, R38, R32 ;  /* 0x000000268020723c */ /* 0x040fe60000001820 */
[----:B------:R-:W1:Y:S01]  /*13860*/  MUFU.EX2 R105, R105 ;  /* 0x0000006900697308 */ /* 0x000e620000000800 */
[C---:B------:R-:W-:Y:S02]  /*13870*/  FMUL.FTZ R37, R3.reuse, R97 ;  /* 0x0000006103257220 */ /* 0x040fe40000410000 */
[----:B------:R-:W-:Y:S01]  /*13880*/  FMUL.FTZ R50, R2, R86 ;  /* 0x0000005602327220 */ /* 0x000fe20000410000 */
[----:B--2---:R-:W-:Y:S01]  /*13890*/  F2FP.PACK_AB R68, R112, R113 ;  /* 0x000000717044723e */ /* 0x004fe200000000ff */
[C---:B------:R-:W-:Y:S04]  /*138a0*/  FMUL.FTZ R38, R2.reuse, R98 ;  /* 0x0000006202267220 */ /* 0x040fe80000410000 */
[----:B------:R-:W-:Y:S01]  /*138b0*/  FMUL.FTZ R39, R2, R99 ;  /* 0x0000006302277220 */ /* 0x000fe20000410000 */
[----:B------:R-:W-:Y:S01]  /*138c0*/  MUFU.EX2 R106, R106 ;  /* 0x0000006a006a7308 */ /* 0x000fe20000000800 */
[----:B------:R-:W-:Y:S01]  /*138d0*/  LDSM.16.MT88.4 R96, [R137+0x13000] ;  /* 0x013000008960783b */ /* 0x000fe20000004200 */
[----:B------:R-:W-:Y:S02]  /*138e0*/  FFMA.FTZ R107, R48, c[0x0][0x23c], -R151 ;  /* 0x00008f00306b7a23 */ /* 0x000fe40000010897 */
[C---:B------:R-:W-:Y:S02]  /*138f0*/  FMUL.FTZ R48, R3.reuse, R84 ;  /* 0x0000005403307220 */ /* 0x040fe40000410000 */
[C---:B------:R-:W-:Y:S03]  /*13900*/  HMMA.16816.F32 R36, R128.reuse, R44, R36 ;  /* 0x0000002c8024723c */ /* 0x040fe60000001824 */
[----:B------:R-:W2:Y:S01]  /*13910*/  LDSM.16.MT88.4 R84, [R137+0x10000] ;  /* 0x010000008954783b */ /* 0x000ea20000004200 */
[----:B------:R-:W3:Y:S01]  /*13920*/  MUFU.EX2 R107, R107 ;  /* 0x0000006b006b7308 */ /* 0x000ee20000000800 */
[--C-:B------:R-:W-:Y:S02]  /*13930*/  FFMA.FTZ R194, R194, c[0x0][0x23c], -R149.reuse ;  /* 0x00008f00c2c27a23 */ /* 0x100fe40000010895 */
        /* <DEDUP_REMOVED lines=8> */
[--C-:B------:R-:W-:Y:S02]  /*139c0*/  FFMA.FTZ R189, R192, c[0x0][0x23c], -R149.reuse ;  /* 0x00008f00c0bd7a23 */ /* 0x100fe40000010895 */
[----:B------:R-:W-:Y:S02]  /*139d0*/  FFMA.FTZ R186, R186, c[0x0][0x23c], -R149 ;  /* 0x00008f00baba7a23 */ /* 0x000fe40000010895 */
[C---:B------:R-:W-:Y:S01]  /*139e0*/  HMMA.16816.F32 R44, R128.reuse, R52, R44 ;  /* 0x00000034802c723c */ /* 0x040fe2000000182c */
[----:B------:R-:W1:Y:S02]  /*139f0*/  MUFU.EX2 R184, R184 ;  /* 0x000000b800b87308 */ /* 0x000e640000000800 */
[--C-:B------:R-:W-:Y:S01]  /*13a00*/  FFMA.FTZ R178, R178, c[0x0][0x23c], -R151.reuse ;  /* 0x00008f00b2b27a23 */ /* 0x100fe20000010897 */
[----:B---3--:R-:W-:Y:S01]  /*13a10*/  F2FP.PACK_AB R71, R107, R106 ;  /* 0x0000006a6b47723e */ /* 0x008fe200000000ff */
[--C-:B------:R-:W-:Y:S02]  /*13a20*/  FFMA.FTZ R191, R174, c[0x0][0x23c], -R151.reuse ;  /* 0x00008f00aebf7a23 */ /* 0x100fe40000010897 */
[C---:B------:R-:W-:Y:S01]  /*13a30*/  FMUL.FTZ R52, R3.reuse, R80 ;  /* 0x0000005003347220 */ /* 0x040fe20000410000 */
[C---:B------:R-:W-:Y:S03]  /*13a40*/  HMMA.16816.F32 R48, R128.reuse, R54, R48 ;  /* 0x000000368030723c */ /* 0x040fe60000001830 */
[----:B------:R-:W-:Y:S01]  /*13a50*/  MUFU.EX2 R188, R188 ;  /* 0x000000bc00bc7308 */ /* 0x000fe20000000800 */
[C---:B------:R-:W-:Y:S02]  /*13a60*/  FMUL.FTZ R53, R3.reuse, R81 ;  /* 0x0000005103357220 */ /* 0x040fe40000410000 */
[--C-:B------:R-:W-:Y:S02]  /*13a70*/  FFMA.FTZ R172, R172, c[0x0][0x23c], -R151.reuse ;  /* 0x00008f00acac7a23 */ /* 0x100fe40000010897 */
[C---:B------:R-:W-:Y:S04]  /*13a80*/  FMUL.FTZ R54, R2.reuse, R82 ;  /* 0x0000005202367220 */ /* 0x040fe80000410000 */
[----:B------:R-:W-:Y:S01]  /*13a90*/  FMUL.FTZ R55, R2, R83 ;  /* 0x0000005302377220 */ /* 0x000fe20000410000 */
[----:B------:R-:W3:Y:S01]  /*13aa0*/  MUFU.EX2 R163, R163 ;  /* 0x000000a300a37308 */ /* 0x000ee20000000800 */
[----:B------:R-:W-:Y:S01]  /*13ab0*/  LDSM.16.MT88.4 R80, [R138+0xc800] ;  /* 0x00c800008a50783b */ /* 0x000fe20000004200 */
[----:B------:R-:W-:Y:S02]  /*13ac0*/  FFMA.FTZ R193, R168, c[0x0][0x23c], -R151 ;  /* 0x00008f00a8c17a23 */ /* 0x000fe40000010897 */
        /* <DEDUP_REMOVED lines=8> */
[----:B------:R-:W4:Y:S01]  /*13b50*/  MUFU.EX2 R190, R190 ;  /* 0x000000be00be7308 */ /* 0x000f220000000800 */
[C---:B------:R-:W-:Y:S02]  /*13b60*/  FMUL.FTZ R62, R2.reuse, R74 ;  /* 0x0000004a023e7220 */ /* 0x040fe40000410000 */
[----:B------:R-:W-:Y:S02]  /*13b70*/  FMUL.FTZ R63, R2, R75 ;  /* 0x0000004b023f7220 */ /* 0x000fe40000410000 */
[----:B------:R-:W5:Y:S01]  /*13b80*/  LDSM.16.MT88.4 R72, [R139+0xc800] ;  /* 0x00c800008b48783b */ /* 0x000f620000004200 */
[----:B------:R-:W-:Y:S02]  /*13b90*/  FFMA.FTZ R197, R160, c[0x0][0x23c], -R149 ;  /* 0x00008f00a0c57a23 */ /* 0x000fe40000010895 */
[--C-:B------:R-:W-:Y:S02]  /*13ba0*/  FFMA.FTZ R158, R158, c[0x0][0x23c], -R151.reuse ;  /* 0x00008f009e9e7a23 */ /* 0x100fe40000010897 */
[C---:B--2---:R-:W-:Y:S01]  /*13bb0*/  HMMA.16816.F32 R60, R128.reuse, R84, R60 ;  /* 0x00000054803c723c */ /* 0x044fe2000000183c */
[----:B------:R-:W-:Y:S02]  /*13bc0*/  MUFU.EX2 R196, R196 ;  /* 0x000000c400c47308 */ /* 0x000fe40000000800 */
[--C-:B------:R-:W-:Y:S02]  /*13bd0*/  FFMA.FTZ R199, R156, c[0x0][0x23c], -R151.reuse ;  /* 0x00008f009cc77a23 */ /* 0x100fe40000010897 */
[----:B------:R-:W-:Y:S02]  /*13be0*/  FFMA.FTZ R135, R135, c[0x0][0x23c], -R151 ;  /* 0x00008f0087877a23 */ /* 0x000fe40000010897 */
[--C-:B------:R-:W-:Y:S01]  /*13bf0*/  FFMA.FTZ R154, R154, c[0x0][0x23c], -R149.reuse ;  /* 0x00008f009a9a7a23 */ /* 0x100fe20000010895 */
[----:B------:R-:W-:Y:S01]  /*13c00*/  HMMA.16816.F32 R64, R128, R86, R64 ;  /* 0x000000568040723c */ /* 0x000fe20000001840 */
[----:B------:R-:W2:Y:S02]  /*13c10*/  LDSM.16.MT88.4 R84, [R137+0xc800] ;  /* 0x00c800008954783b */ /* 0x000ea40000004200 */
[----:B------:R-:W1:Y:S01]  /*13c20*/  MUFU.EX2 R167, R167 ;  /* 0x000000a700a77308 */ /* 0x000e620000000800 */
[--C-:B------:R-:W-:Y:S02]  /*13c30*/  FFMA.FTZ R237, R152, c[0x0][0x23c], -R149.reuse ;  /* 0x00008f0098ed7a23 */ /* 0x100fe40000010895 */
[--C-:B------:R-:W-:Y:S02]  /*13c40*/  FFMA.FTZ R150, R150, c[0x0][0x23c], -R149.reuse ;  /* 0x00008f0096967a23 */ /* 0x100fe40000010895 */
[C---:B------:R-:W-:Y:S05]  /*13c50*/  HMMA.16816.F32 R4, R68.reuse, R76, R4 ;  /* 0x0000004c4404723c */ /* 0x040fea0000001804 */
[----:B------:R-:W-:Y:S01]  /*13c60*/  MUFU.EX2 R169, R169 ;  /* 0x000000a900a97308 */ /* 0x000fe20000000800 */
[----:B------:R-:W-:Y:S02]  /*13c70*/  FFMA.FTZ R149, R148, c[0x0][0x23c], -R149 ;  /* 0x00008f0094957a23 */ /* 0x000fe40000010895 */
[C---:B------:R-:W-:Y:S01]  /*13c80*/  HMMA.16816.F32 R8, R68.reuse, R78, R8 ;  /* 0x0000004e4408723c */ /* 0x040fe20000001808 */
[----:B------:R-:W1:Y:S03]  /*13c90*/  LDSM.16.MT88.4 R76, [R201+0x10800] ;  /* 0x01080000c94c783b */ /* 0x000e660000004200 */
[----:B------:R-:W-:Y:S02]  /*13ca0*/  FFMA.FTZ R151, R134, c[0x0][0x23c], -R151 ;  /* 0x00008f0086977a23 */ /* 0x000fe40000010897 */
[----:B------:R-:W-:Y:S01]  /*13cb0*/  FFMA.FTZ R146, R3, R234, R146 ;  /* 0x000000ea03927223 */ /* 0x000fe20000010092 */
[----:B------:R-:W1:Y:S01]  /*13cc0*/  MUFU.EX2 R238, R238 ;  /* 0x000000ee00ee7308 */ /* 0x000e620000000800 */
[----:B------:R-:W-:Y:S01]  /*13cd0*/  MOV R3, R132 ;  /* 0x0000008400037202 */ /* 0x000fe20000000f00 */
[----:B------:R-:W-:Y:S01]  /*13ce0*/  FFMA.FTZ R147, R2, R235, R147 ;  /* 0x000000eb02937223 */ /* 0x000fe20000010093 */
[C---:B-----5:R-:W-:Y:S03]  /*13cf0*/  HMMA.16816.F32 R12, R68.reuse, R72, R12 ;  /* 0x00000048440c723c */ /* 0x060fe6000000180c */
[----:B------:R-:W-:Y:S02]  /*13d00*/  FADD.FTZ R145, R145, R146 ;  /* 0x0000009291917221 */ /* 0x000fe40000010000 */
[----:B------:R-:W-:Y:S02]  /*13d10*/  FADD.FTZ R142, R142, R147 ;  /* 0x000000938e8e7221 */ /* 0x000fe40000010000 */
[----:B------:R-:W-:Y:S01]  /*13d20*/  MUFU.EX2 R246, R246 ;  /* 0x000000f600f67308 */ /* 0x000fe20000000800 */
[----:B------:R-:W-:Y:S01]  /*13d30*/  FADD.FTZ R144, R144, R145 ;  /* 0x0000009190907221 */ /* 0x000fe20000010000 */
[C---:B------:R-:W-:Y:S01]  /*13d40*/  HMMA.16816.F32 R16, R68.reuse, R74, R16 ;  /* 0x0000004a4410723c */ /* 0x040fe20000001810 */
[----:B------:R-:W5:Y:S02]  /*13d50*/  LDSM.16.MT88.4 R72, [R139+0x10800] ;  /* 0x010800008b48783b */ /* 0x000f640000004200 */
[----:B------:R-:W-:Y:S02]  /*13d60*/  FADD.FTZ R144, R143, R144 ;  /* 0x000000908f907221 */ /* 0x000fe40000010000 */
[----:B------:R-:W-:Y:S03]  /*13d70*/  FADD.FTZ R141, R141, R142 ;  /* 0x0000008e8d8d7221 */ /* 0x000fe60000010000 */
[C---:B------:R-:W-:Y:S01]  /*13d80*/  HMMA.16816.F32 R20, R68.reuse, R80, R20 ;  /* 0x000000504414723c */ /* 0x040fe20000001814 */
[----:B------:R-:W-:Y:S03]  /*13d90*/  MUFU.EX2 R171, R171 ;  /* 0x000000ab00ab7308 */ /* 0x000fe60000000800 */
[----:B------:R-:W-:Y:S02]  /*13da0*/  FADD.FTZ R113, R113, R144 ;  /* 0x0000009071717221 */ /* 0x000fe40000010000 */
[----:B------:R-:W-:Y:S01]  /*13db0*/  FADD.FTZ R141, R136, R141 ;  /* 0x0000008d888d7221 */ /* 0x000fe20000010000 */
[----:B------:R-:W-:Y:S01]  /*13dc0*/  MOV R136, R133 ;  /* 0x0000008500887202 */ /* 0x000fe20000000f00 */
[C---:B------:R-:W-:Y:S01]  /*13dd0*/  HMMA.16816.F32 R24, R68.reuse, R82, R24 ;  /* 0x000000524418723c */ /* 0x040fe20000001818 */
[----:B------:R-:W3:Y:S02]  /*13de0*/  LDSM.16.MT88.4 R80, [R138+0x10800] ;  /* 0x010800008a50783b */ /* 0x000ee40000004200 */
[----:B------:R-:W-:Y:S01]  /*13df0*/  MUFU.EX2 R173, R173 ;  /* 0x000000ad00ad7308 */ /* 0x000fe20000000800 */
[----:B------:R-:W-:Y:S02]  /*13e00*/  FADD.FTZ R113, R112, R113 ;  /* 0x0000007170717221 */ /* 0x000fe40000010000 */
[----:B------:R-:W-:Y:S02]  /*13e10*/  FADD.FTZ R104, R104, R141 ;  /* 0x0000008d68687221 */ /* 0x000fe40000010000 */
[C---:B--2---:R-:W-:Y:S04]  /*13e20*/  HMMA.16816.F32 R28, R68.reuse, R84, R28 ;  /* 0x00000054441c723c */ /* 0x044fe8000000181c */
[----:B------:R-:W-:Y:S01]  /*13e30*/  FADD.FTZ R2, R114, R113 ;  /* 0x0000007172027221 */ /* 0x000fe20000010000 */
[----:B------:R-:W-:Y:S01]  /*13e40*/  MUFU.EX2 R248, R248 ;  /* 0x000000f800f87308 */ /* 0x000fe20000000800 */
[----:B------:R-:W-:Y:S02]  /*13e50*/  FADD.FTZ R105, R105, R104 ;  /* 0x0000006869697221 */ /* 0x000fe40000010000 */
[C---:B------:R-:W-:Y:S01]  /*13e60*/  HMMA.16816.F32 R32, R68.reuse, R86, R32 ;  /* 0x000000564420723c */ /* 0x040fe20000001820 */
[----:B------:R-:W2:Y:S03]  /*13e70*/  LDSM.16.MT88.4 R84, [R201+0xd000] ;  /* 0x00d00000c954783b */ /* 0x000ea60000004200 */
[----:B------:R-:W-:Y:S02]  /*13e80*/  FADD.FTZ R106, R106, R105 ;  /* 0x000000696a6a7221 */ /* 0x000fe40000010000 */
[----:B------:R-:W-:Y:S01]  /*13e90*/  FADD.FTZ R153, R153, R2 ;  /* 0x0000000299997221 */ /* 0x000fe20000010000 */
[----:B------:R-:W2:Y:S01]  /*13ea0*/  MUFU.EX2 R177, R177 ;  /* 0x000000b100b17308 */ /* 0x000ea20000000800 */
[C---:B-1----:R-:W-:Y:S04]  /*13eb0*/  HMMA.16816.F32 R36, R68.reuse, R76, R36 ;  /* 0x0000004c4424723c */ /* 0x042fe80000001824 */
[----:B------:R-:W-:Y:S04]  /*13ec0*/  FADD.FTZ R106, R107, R106 ;  /* 0x0000006a6b6a7221 */ /* 0x000fe80000010000 */
[C---:B------:R-:W-:Y:S01]  /*13ed0*/  HMMA.16816.F32 R40, R68.reuse, R78, R40 ;  /* 0x0000004e4428723c */ /* 0x040fe20000001828 */
[----:B------:R-:W1:Y:S01]  /*13ee0*/  LDSM.16.MT88.4 R76, [R139+0xd000] ;  /* 0x00d000008b4c783b */ /* 0x000e620000004200 */
[----:B------:R-:W1:Y:S06]  /*13ef0*/  MUFU.EX2 R175, R175 ;  /* 0x000000af00af7308 */ /* 0x000e6c0000000800 */
[C---:B-----5:R-:W-:Y:S04]  /*13f00*/  HMMA.16816.F32 R44, R68.reuse, R72, R44 ;  /* 0x00000048442c723c */ /* 0x060fe8000000182c */
[----:B------:R-:W-:Y:S04]  /*13f10*/  MUFU.EX2 R179, R179 ;  /* 0x000000b300b37308 */ /* 0x000fe80000000800 */
[C---:B------:R-:W-:Y:S01]  /*13f20*/  HMMA.16816.F32 R48, R68.reuse, R74, R48 ;  /* 0x0000004a4430723c */ /* 0x040fe20000001830 */
[----:B------:R-:W5:Y:S05]  /*13f30*/  LDSM.16.MT88.4 R72, [R138+0xd000] ;  /* 0x00d000008a48783b */ /* 0x000f6a0000004200 */
[----:B------:R-:W1:Y:S02]  /*13f40*/  MUFU.EX2 R250, R250 ;  /* 0x000000fa00fa7308 */ /* 0x000e640000000800 */
[C---:B---3--:R-:W-:Y:S08]  /*13f50*/  HMMA.16816.F32 R52, R68.reuse, R80, R52 ;  /* 0x000000504434723c */ /* 0x048ff00000001834 */
[C---:B------:R-:W-:Y:S01]  /*13f60*/  HMMA.16816.F32 R56, R68.reuse, R82, R56 ;  /* 0x000000524438723c */ /* 0x040fe20000001838 */
[----:B------:R-:W3:Y:S01]  /*13f70*/  LDSM.16.MT88.4 R80, [R137+0xd000] ;  /* 0x00d000008950783b */ /* 0x000ee20000004200 */
[----:B------:R-:W-:Y:S06]  /*13f80*/  MUFU.EX2 R183, R183 ;  /* 0x000000b700b77308 */ /* 0x000fec0000000800 */
[C---:B------:R-:W-:Y:S04]  /*13f90*/  HMMA.16816.F32 R60, R68.reuse, R88, R60 ;  /* 0x00000058443c723c */ /* 0x040fe8000000183c */
[----:B------:R-:W1:Y:S04]  /*13fa0*/  MUFU.EX2 R242, R242 ;  /* 0x000000f200f27308 */ /* 0x000e680000000800 */
[----:B------:R-:W-:Y:S01]  /*13fb0*/  HMMA.16816.F32 R64, R68, R90, R64 ;  /* 0x0000005a4440723c */ /* 0x000fe20000001840 */
[----:B------:R-:W-:Y:S05]  /*13fc0*/  LDSM.16.MT88.4 R88, [R138+0x11000] ;  /* 0x011000008a58783b */ /* 0x000fea0000004200 */
[----:B------:R-:W-:Y:S01]  /*13fd0*/  MUFU.EX2 R185, R185 ;  /* 0x000000b900b97308 */ /* 0x000fe20000000800 */
[----:B------:R-:W-:Y:S01]  /*13fe0*/  F2FP.PACK_AB R69, R170, R155 ;  /* 0x0000009baa45723e */ /* 0x000fe200000000ff */
[----:B------:R-:W-:Y:S01]  /*13ff0*/  FADD.FTZ R155, R155, R106 ;  /* 0x0000006a9b9b7221 */ /* 0x000fe20000010000 */
[----:B------:R-:W-:Y:S03]  /*14000*/  F2FP.PACK_AB R71, R176, R157 ;  /* 0x0000009db047723e */ /* 0x000fe600000000ff */
[C---:B------:R-:W-:Y:S01]  /*14010*/  F2FP.PACK_AB R68, R159.reuse, R182 ;  /* 0x000000b69f44723e */ /* 0x040fe200000000ff */
[----:B------:R-:W-:Y:S01]  /*14020*/  FADD.FTZ R182, R182, R153 ;  /* 0x00000099b6b67221 */ /* 0x000fe20000010000 */
[----:B------:R-:W-:Y:S01]  /*14030*/  F2FP.PACK_AB R70, R184, R161 ;  /* 0x000000a1b846723e */ /* 0x000fe200000000ff */
[----:B------:R-:W-:Y:S01]  /*14040*/  FADD.FTZ R170, R170, R155 ;  /* 0x0000009baaaa7221 */ /* 0x000fe20000010000 */
[----:B------:R-:W3:Y:S01]  /*14050*/  MUFU.EX2 R236, R236 ;  /* 0x000000ec00ec7308 */ /* 0x000ee20000000800 */
[----:B------:R-:W-:Y:S02]  /*14060*/  FADD.FTZ R182, R159, R182 ;  /* 0x000000b69fb67221 */ /* 0x000fe40000010000 */
[----:B------:R-:W-:Y:S02]  /*14070*/  FADD.FTZ R157, R157, R170 ;  /* 0x000000aa9d9d7221 */ /* 0x000fe40000010000 */
[C---:B--2---:R-:W-:Y:S03]  /*14080*/  HMMA.16816.F32 R4, R68.reuse, R84, R4 ;  /* 0x000000544404723c */ /* 0x044fe60000001804 */
[----:B------:R-:W-:Y:S02]  /*14090*/  FADD.FTZ R161, R161, R182 ;  /* 0x000000b6a1a17221 */ /* 0x000fe40000010000 */
[----:B------:R-:W-:Y:S01]  /*140a0*/  MUFU.EX2 R187, R187 ;  /* 0x000000bb00bb7308 */ /* 0x000fe20000000800 */
[----:B------:R-:W-:Y:S02]  /*140b0*/  FADD.FTZ R157, R176, R157 ;  /* 0x0000009db09d7221 */ /* 0x000fe40000010000 */
[C---:B------:R-:W-:Y:S01]  /*140c0*/  HMMA.16816.F32 R8, R68.reuse, R86, R8 ;  /* 0x000000564408723c */ /* 0x040fe20000001808 */
[----:B------:R-:W2:Y:S03]  /*140d0*/  LDSM.16.MT88.4 R84, [R201+0x11000] ;  /* 0x01100000c954783b */ /* 0x000ea60000004200 */
[----:B------:R-:W-:Y:S03]  /*140e0*/  FADD.FTZ R161, R184, R161 ;  /* 0x000000a1b8a17221 */ /* 0x000fe60000010000 */
[----:B------:R-:W2:Y:S01]  /*140f0*/  MUFU.EX2 R194, R194 ;  /* 0x000000c200c27308 */ /* 0x000ea20000000800 */
[C---:B-1----:R-:W-:Y:S08]  /*14100*/  HMMA.16816.F32 R12, R68.reuse, R76, R12 ;  /* 0x0000004c440c723c */ /* 0x042ff0000000180c */
[C---:B------:R-:W-:Y:S01]  /*14110*/  HMMA.16816.F32 R16, R68.reuse, R78, R16 ;  /* 0x0000004e4410723c */ /* 0x040fe20000001810 */
[----:B------:R-:W1:Y:S01]  /*14120*/  LDSM.16.MT88.4 R76, [R139+0x11000] ;  /* 0x011000008b4c783b */ /* 0x000e620000004200 */
[----:B------:R-:W-:Y:S06]  /*14130*/  MUFU.EX2 R189, R189 ;  /* 0x000000bd00bd7308 */ /* 0x000fec0000000800 */
[C---:B-----5:R-:W-:Y:S04]  /*14140*/  HMMA.16816.F32 R20, R68.reuse, R72, R20 ;  /* 0x000000484414723c */ /* 0x060fe80000001814 */
[----:B------:R-:W5:Y:S04]  /*14150*/  MUFU.EX2 R186, R186 ;  /* 0x000000ba00ba7308 */ /* 0x000f680000000800 */
[C---:B------:R-:W-:Y:S01]  /*14160*/  HMMA.16816.F32 R24, R68.reuse, R74, R24 ;  /* 0x0000004a4418723c */ /* 0x040fe20000001818 */
[----:B------:R-:W4:Y:S05]  /*14170*/  LDSM.16.MT88.4 R72, [R201+0xd800] ;  /* 0x00d80000c948783b */ /* 0x000f2a0000004200 */
[----:B------:R-:W-:Y:S02]  /*14180*/  MUFU.EX2 R178, R178 ;  /* 0x000000b200b27308 */ /* 0x000fe40000000800 */
[C---:B---3--:R-:W-:Y:S08]  /*14190*/  HMMA.16816.F32 R28, R68.reuse, R80, R28 ;  /* 0x00000050441c723c */ /* 0x048ff0000000181c */
[C---:B------:R-:W-:Y:S01]  /*141a0*/  HMMA.16816.F32 R32, R68.reuse, R82, R32 ;  /* 0x000000524420723c */ /* 0x040fe20000001820 */
[----:B------:R-:W3:Y:S01]  /*141b0*/  LDSM.16.MT88.4 R80, [R139+0xd800] ;  /* 0x00d800008b50783b */ /* 0x000ee20000004200 */
[----:B------:R-:W3:Y:S06]  /*141c0*/  MUFU.EX2 R191, R191 ;  /* 0x000000bf00bf7308 */ /* 0x000eec0000000800 */
[C---:B--2---:R-:W-:Y:S04]  /*141d0*/  HMMA.16816.F32 R36, R68.reuse, R84, R36 ;  /* 0x000000544424723c */ /* 0x044fe80000001824 */
[----:B------:R-:W-:Y:S04]  /*141e0*/  MUFU.EX2 R172, R172 ;  /* 0x000000ac00ac7308 */ /* 0x000fe80000000800 */
[C---:B------:R-:W-:Y:S01]  /*141f0*/  HMMA.16816.F32 R40, R68.reuse, R86, R40 ;  /* 0x000000564428723c */ /* 0x040fe20000001828 */
[----:B------:R-:W-:Y:S05]  /*14200*/  LDSM.16.MT88.4 R84, [R137+0xd800] ;  /* 0x00d800008954783b */ /* 0x000fea0000004200 */
[----:B------:R-:W2:Y:S02]  /*14210*/  MUFU.EX2 R193, R193 ;  /* 0x000000c100c17308 */ /* 0x000ea40000000800 */
[C---:B-1----:R-:W-:Y:S08]  /*14220*/  HMMA.16816.F32 R44, R68.reuse, R76, R44 ;  /* 0x0000004c442c723c */ /* 0x042ff0000000182c */
[C---:B------:R-:W-:Y:S01]  /*14230*/  HMMA.16816.F32 R48, R68.reuse, R78, R48 ;  /* 0x0000004e4430723c */ /* 0x040fe20000001830 */
[----:B------:R-:W1:Y:S01]  /*14240*/  LDSM.16.MT88.4 R76, [R138+0xd800] ;  /* 0x00d800008a4c783b */ /* 0x000e620000004200 */
        /* <DEDUP_REMOVED lines=9> */
[----:B------:R-:W1:Y:S05]  /*142e0*/  MUFU.EX2 R197, R197 ;  /* 0x000000c500c57308 */ /* 0x000e6a0000000800 */
[----:B------:R-:W-:Y:S01]  /*142f0*/  F2FP.PACK_AB R69, R163, R188 ;  /* 0x000000bca345723e */ /* 0x000fe200000000ff */
[----:B------:R-:W-:Y:S01]  /*14300*/  FADD.FTZ R188, R188, R157 ;  /* 0x0000009dbcbc7221 */ /* 0x000fe20000010000 */
[----:B----4-:R-:W-:Y:S03]  /*14310*/  F2FP.PACK_AB R71, R190, R165 ;  /* 0x000000a5be47723e */ /* 0x010fe600000000ff */
[----:B------:R-:W-:Y:S01]  /*14320*/  F2FP.PACK_AB R68, R167, R196 ;  /* 0x000000c4a744723e */ /* 0x000fe200000000ff */
[----:B------:R-:W-:Y:S01]  /*14330*/  MUFU.EX2 R158, R158 ;  /* 0x0000009e009e7308 */ /* 0x000fe20000000800 */
[----:B------:R-:W-:Y:S01]  /*14340*/  F2FP.PACK_AB R70, R238, R169 ;  /* 0x000000a9ee46723e */ /* 0x000fe200000000ff */
[----:B------:R-:W-:Y:S02]  /*14350*/  FADD.FTZ R196, R196, R161 ;  /* 0x000000a1c4c47221 */ /* 0x000fe40000010000 */
[----:B------:R-:W-:Y:S02]  /*14360*/  FADD.FTZ R188, R163, R188 ;  /* 0x000000bca3bc7221 */ /* 0x000fe40000010000 */
[----:B------:R-:W-:Y:S02]  /*14370*/  FADD.FTZ R196, R167, R196 ;  /* 0x000000c4a7c47221 */ /* 0x000fe40000010000 */
[C---:B------:R-:W-:Y:S02]  /*14380*/  HMMA.16816.F32 R4, R68.reuse, R72, R4 ;  /* 0x000000484404723c */ /* 0x040fe40000001804 */
[----:B------:R-:W4:Y:S01]  /*14390*/  MUFU.EX2 R199, R199 ;  /* 0x000000c700c77308 */ /* 0x000f220000000800 */
[----:B------:R-:W-:Y:S02]  /*143a0*/  FADD.FTZ R165, R165, R188 ;  /* 0x000000bca5a57221 */ /* 0x000fe40000010000 */
[----:B------:R-:W-:Y:S02]  /*143b0*/  FADD.FTZ R169, R169, R196 ;  /* 0x000000c4a9a97221 */ /* 0x000fe40000010000 */
[----:B------:R-:W-:Y:S01]  /*143c0*/  FADD.FTZ R165, R190, R165 ;  /* 0x000000a5bea57221 */ /* 0x000fe20000010000 */
[C---:B------:R-:W-:Y:S01]  /*143d0*/  HMMA.16816.F32 R8, R68.reuse, R74, R8 ;  /* 0x0000004a4408723c */ /* 0x040fe20000001808 */
[----:B------:R-:W2:Y:S03]  /*143e0*/  LDSM.16.MT88.4 R72, [R201+0x11800] ;  /* 0x01180000c948783b */ /* 0x000ea60000004200 */
[----:B------:R-:W-:Y:S01]  /*143f0*/  MUFU.EX2 R135, R135 ;  /* 0x0000008700877308 */ /* 0x000fe20000000800 */
[----:B------:R-:W-:Y:S03]  /*14400*/  FADD.FTZ R2, R238, R169 ;  /* 0x000000a9ee027221 */ /* 0x000fe60000010000 */
[C---:B---3--:R-:W-:Y:S04]  /*14410*/  HMMA.16816.F32 R12, R68.reuse, R80, R12 ;  /* 0x00000050440c723c */ /* 0x048fe8000000180c */
[----:B------:R-:W-:Y:S02]  /*14420*/  FADD.FTZ R2, R177, R2 ;  /* 0x00000002b1027221 */ /* 0x000fe40000010000 */
[----:B------:R-:W3:Y:S02]  /*14430*/  MUFU.EX2 R134, R151 ;  /* 0x0000009700867308 */ /* 0x000ee40000000800 */
[C---:B------:R-:W-:Y:S01]  /*14440*/  HMMA.16816.F32 R16, R68.reuse, R82, R16 ;  /* 0x000000524410723c */ /* 0x040fe20000001810 */
[----:B------:R-:W3:Y:S03]  /*14450*/  LDSM.16.MT88.4 R80, [R139+0x11800] ;  /* 0x011800008b50783b */ /* 0x000ee60000004200 */
[----:B------:R-:W-:Y:S04]  /*14460*/  FADD.FTZ R2, R175, R2 ;  /* 0x00000002af027221 */ /* 0x000fe80000010000 */
[C---:B-1----:R-:W-:Y:S01]  /*14470*/  HMMA.16816.F32 R20, R68.reuse, R76, R20 ;  /* 0x0000004c4414723c */ /* 0x042fe20000001814 */
[----:B------:R-:W-:Y:S07]  /*14480*/  MUFU.EX2 R154, R154 ;  /* 0x0000009a009a7308 */ /* 0x000fee0000000800 */
[C---:B------:R-:W-:Y:S01]  /*14490*/  HMMA.16816.F32 R24, R68.reuse, R78, R24 ;  /* 0x0000004e4418723c */ /* 0x040fe20000001818 */
[----:B------:R-:W1:Y:S02]  /*144a0*/  LDSM.16.MT88.4 R76, [R137+0x11800] ;  /* 0x01180000894c783b */ /* 0x000e640000004200 */
[----:B------:R-:W1:Y:S05]  /*144b0*/  MUFU.EX2 R237, R237 ;  /* 0x000000ed00ed7308 */ /* 0x000e6a0000000800 */
[C---:B------:R-:W-:Y:S05]  /*144c0*/  HMMA.16816.F32 R28, R68.reuse, R84, R28 ;  /* 0x00000054441c723c */ /* 0x040fea000000181c */
[----:B------:R-:W-:Y:S03]  /*144d0*/  MUFU.EX2 R150, R150 ;  /* 0x0000009600967308 */ /* 0x000fe60000000800 */
[C---:B------:R-:W-:Y:S01]  /*144e0*/  HMMA.16816.F32 R32, R68.reuse, R86, R32 ;  /* 0x000000564420723c */ /* 0x040fe20000001820 */
[----:B------:R-:W1:Y:S06]  /*144f0*/  LDSM.16.MT88.4 R84, [R201+0xe000] ;  /* 0x00e00000c954783b */ /* 0x000e6c0000004200 */
[----:B------:R-:W1:Y:S01]  /*14500*/  MUFU.EX2 R149, R149 ;  /* 0x0000009500957308 */ /* 0x000e620000000800 */
[C---:B--2---:R-:W-:Y:S08]  /*14510*/  HMMA.16816.F32 R36, R68.reuse, R72, R36 ;  /* 0x000000484424723c */ /* 0x044ff00000001824 */
[C---:B------:R-:W-:Y:S01]  /*14520*/  HMMA.16816.F32 R40, R68.reuse, R74, R40 ;  /* 0x0000004a4428723c */ /* 0x040fe20000001828 */
[----:B------:R-:W2:Y:S07]  /*14530*/  LDSM.16.MT88.4 R72, [R139+0xe000] ;  /* 0x00e000008b48783b */ /* 0x000eae0000004200 */
[C---:B---3--:R-:W-:Y:S08]  /*14540*/  HMMA.16816.F32 R44, R68.reuse, R80, R44 ;  /* 0x00000050442c723c */ /* 0x048ff0000000182c */
        /* <DEDUP_REMOVED lines=13> */
[C---:B------:R-:W-:Y:S01]  /*14620*/  F2FP.PACK_AB R70, R250.reuse, R179 ;  /* 0x000000b3fa46723e */ /* 0x040fe200000000ff */
[----:B------:R-:W-:Y:S02]  /*14630*/  FADD.FTZ R179, R179, R2 ;  /* 0x00000002b3b37221 */ /* 0x000fe40000010000 */
[----:B------:R-:W-:Y:S02]  /*14640*/  FADD.FTZ R173, R173, R246 ;  /* 0x000000f6adad7221 */ /* 0x000fe40000010000 */
[----:B------:R-:W-:Y:S02]  /*14650*/  FADD.FTZ R250, R250, R179 ;  /* 0x000000b3fafa7221 */ /* 0x000fe40000010000 */
[C---:B------:R-:W-:Y:S03]  /*14660*/  HMMA.16816.F32 R4, R68.reuse, R84, R4 ;  /* 0x000000544404723c */ /* 0x040fe60000001804 */
[----:B------:R-:W-:Y:S05]  /*14670*/  FADD.FTZ R248, R248, R173 ;  /* 0x000000adf8f87221 */ /* 0x000fea0000010000 */
        /* <DEDUP_REMOVED lines=28> */
[----:B-----5:R-:W-:Y:S01]  /*14840*/  F2FP.PACK_AB R70, R186, R189 ;  /* 0x000000bdba46723e */ /* 0x020fe200000000ff */
        /* <DEDUP_REMOVED lines=24> */
[C---:B-----5:R-:W-:Y:S08]  /*149d0*/  HMMA.16816.F32 R52, R68.reuse, R80, R52 ;  /* 0x000000504434723c */ /* 0x060ff00000001834 */
        /* <DEDUP_REMOVED lines=21> */
[C---:B------:R-:W-:Y:S08]  /*14b30*/  HMMA.16816.F32 R16, R68.reuse, R82, R16 ;  /* 0x000000524410723c */ /* 0x040ff00000001810 */
[C---:B--2---:R-:W-:Y:S08]  /*14b40*/  HMMA.16816.F32 R20, R68.reuse, R72, R20 ;  /* 0x000000484414723c */ /* 0x044ff00000001814 */
        /* <DEDUP_REMOVED lines=14> */
[----:B----4-:R-:W-:Y:S01]  /*14c30*/  F2FP.PACK_AB R69, R199, R158 ;  /* 0x0000009ec745723e */ /* 0x010fe200000000ff */
        /* <DEDUP_REMOVED lines=8> */
[C---:B------:R-:W-:Y:S01]  /*14cc0*/  HMMA.16816.F32 R128, R68.reuse, R124, R4 ;  /* 0x0000007c4480723c */ /* 0x040fe20000001804 */
[----:B------:R-:W2:Y:S02]  /*14cd0*/  LDSM.16.MT88.4 R4, [R137+0x13800] ;  /* 0x013800008904783b */ /* 0x000ea40000004200 */
[----:B------:R-:W-:Y:S02]  /*14ce0*/  FADD.FTZ R150, R150, R237 ;  /* 0x000000ed96967221 */ /* 0x000fe40000010000 */
[----:B------:R-:W-:Y:S02]  /*14cf0*/  FADD.FTZ R235, R134, R135 ;  /* 0x0000008786eb7221 */ /* 0x000fe40000010000 */
        /* <DEDUP_REMOVED lines=17> */
.L_x_2544:
        /* <DEDUP_REMOVED lines=193> */
.L_x_2549:
[----:B------:R-:W1:Y:S04]  /*15a20*/  S2R R40, SR_CTAID.Z ;  /* 0x0000000000287919 */ /* 0x000e680000002700 */
[----:B------:R-:W1:Y:S02]  /*15a30*/  S2R R5, SR_CTAID.Y ;  /* 0x0000000000057919 */ /* 0x000e640000002600 */
[----:B-1----:R-:W-:-:S04]  /*15a40*/  IMAD R7, R5, c[0x0][0x1c0], R40 ;  /* 0x0000700005077a24 */ /* 0x002fc800078e0228 */
[----:B------:R-:W-:Y:S02]  /*15a50*/  IMAD R7, R7, c[0x0][0x214], RZ ;  /* 0x0000850007077a24 */ /* 0x000fe400078e02ff */
.L_x_2550:
[----:B------:R-:W-:Y:S01]  /*15a60*/  BAR.SYNC.DEFER_BLOCKING 0x0 ;  /* 0x0000000000007b1d */ /* 0x000fe20000010000 */
[----:B------:R-:W-:Y:S01]  /*15a70*/  LOP3.LUT R41, R2, 0xffffffe0, RZ, 0xc0, !PT ;  /* 0xffffffe002297812 */ /* 0x000fe200078ec0ff */
[----:B------:R-:W-:Y:S01]  /*15a80*/  IMAD.WIDE.U32 R42, R219, c[0x0][0x1e8], RZ ;  /* 0x00007a00db2a7a25 */ /* 0x000fe200078e00ff */
        /* <DEDUP_REMOVED lines=33> */
.L_x_2552:
[----:B------:R-:W-:Y:S05]  /*15ca0*/  BSYNC B0 ;  /* 0x0000000000007941 */ /* 0x000fea0003800000 */
.L_x_2551:
[----:B------:R-:W5:Y:S01]  /*15cb0*/  S2R R7, SR_CTAID.X ;  /* 0x0000000000077919 */ /* 0x000f620000002500 */
[----:B------:R-:W-:Y:S01]  /*15cc0*/  LEA.HI R3, R3, R4, RZ, 0x3 ;  /* 0x0000000403037211 */ /* 0x000fe200078f18ff */
[----:B------:R-:W-:Y:S01]  /*15cd0*/  BSSY B0, `(.L_x_2553) ;  /* 0x000001c000007945 */ /* 0x000fe20003800000 */
[----:B------:R-:W-:Y:S01]  /*15ce0*/  SHF.R.S32.HI R2, RZ, 0x1f, R40 ;  /* 0x0000001fff027819 */ /* 0x000fe20000011428 */
[----:B-----5:R-:W-:-:S04]  /*15cf0*/  IMAD.SHL.U32 R7, R7, 0x40, RZ ;  /* 0x0000004007077824 */ /* 0x020fc800078e00ff */
[----:B----4-:R-:W-:Y:S01]  /*15d00*/  IMAD.WIDE.U32 R42, R7, c[0x0][0x1e8], R220 ;  /* 0x00007a00072a7a25 */ /* 0x010fe200078e00dc */
        /* <DEDUP_REMOVED lines=8> */
[----:B------:R-:W-:-:S03]  /*15d90*/  SHF.R.S32.HI R0, RZ, 0x3, R3 ;  /* 0x00000003ff007819 */ /* 0x000fc60000011403 */
[----:B------:R-:W-:Y:S01]  /*15da0*/  IMAD.WIDE.U32 R42, R40, c[0x0][0x1f0], R42 ;  /* 0x00007c00282a7a25 */ /* 0x000fe200078e002a */
[----:B------:R-:W-:-:S03]  /*15db0*/  ISETP.GE.AND P0, PT, R0, R7, PT ;  /* 0x000000070000720c */ /* 0x000fc60003f06270 */
[----:B------:R-:W-:-:S10]  /*15dc0*/  IMAD.IADD R5, R5, 0x1, R43 ;  /* 0x0000000105057824 */ /* 0x000fd400078e022b */
        /* <DEDUP_REMOVED lines=12> */
.L_x_2554:
[----:B------:R-:W-:Y:S05]  /*15e90*/  BSYNC B0 ;  /* 0x0000000000007941 */ /* 0x000fea0003800000 */
.L_x_2553:
[----:B------:R-:W-:Y:S01]  /*15ea0*/  IADD3 R2, R0, 0x10, RZ ;  /* 0x0000001000027810 */ /* 0x000fe20007ffe0ff */
        /* <DEDUP_REMOVED lines=11> */
[----:B-12---:R-:W-:-:S03]  /*15f60*/  LEA R16, P2, R6, c[0x0][0x1d0], 0x1 ;  /* 0x0000740006107a11 */ /* 0x006fc600078408ff */
[----:B------:R-:W-:-:S04]  /*15f70*/  IMAD R2, R3, c[0x0][0x1ec], R2 ;  /* 0x00007b0003027a24 */ /* 0x000fc800078e0202 */
[----:B------:R-:W-:-:S05]  /*15f80*/  IMAD.IADD R2, R2, 0x1, R7 ;  /* 0x0000000102027824 */ /* 0x000fca00078e0207 */
[----:B------:R-:W-:-:S05]  /*15f90*/  LEA.HI.X R17, R6, c[0x0][0x1d4], R2, 0x1, P2 ;  /* 0x0000750006117a11 */ /* 0x000fca00010f0c02 */
[----:B------:R1:W-:Y:S04]  /*15fa0*/  @!P1 STG.E.128 [R16.64], R28 ;  /* 0x0000001c10009986 */ /* 0x0003e8000c101d0c */
[----:B------:R1:W-:Y:S02]  /*15fb0*/  @!P0 STG.E.128 [R16.64+0x80], R12 ;  /* 0x0000800c10008986 */ /* 0x0003e4000c101d0c */
.L_x_2556:
[----:B------:R-:W-:Y:S05]  /*15fc0*/  BSYNC B0 ;  /* 0x0000000000007941 */ /* 0x000fea0003800000 */
.L_x_2555:
        /* <DEDUP_REMOVED lines=12> */
[----:B-1----:R-:W-:-:S03]  /*16090*/  LEA R12, P2, R6, c[0x0][0x1d0], 0x1 ;  /* 0x00007400060c7a11 */ /* 0x002fc600078408ff */
[----:B------:R-:W-:-:S04]  /*160a0*/  IMAD R2, R3, c[0x0][0x1ec], R2 ;  /* 0x00007b0003027a24 */ /* 0x000fc800078e0202 */
[----:B------:R-:W-:-:S05]  /*160b0*/  IMAD.IADD R2, R2, 0x1, R7 ;  /* 0x0000000102027824 */ /* 0x000fca00078e0207 */
[----:B------:R-:W-:-:S05]  /*160c0*/  LEA.HI.X R13, R6, c[0x0][0x1d4], R2, 0x1, P2 ;  /* 0x00007500060d7a11 */ /* 0x000fca00010f0c02 */
[----:B------:R1:W-:Y:S04]  /*160d0*/  @!P1 STG.E.128 [R12.64], R24 ;  /* 0x000000180c009986 */ /* 0x0003e8000c101d0c */
[----:B------:R1:W-:Y:S02]  /*160e0*/  @!P0 STG.E.128 [R12.64+0x80], R8 ;  /* 0x000080080c008986 */ /* 0x0003e4000c101d0c */
.L_x_2558:
[----:B------:R-:W-:Y:S05]  /*160f0*/  BSYNC B0 ;  /* 0x0000000000007941 */ /* 0x000fea0003800000 */
.L_x_2557:
[----:B------:R-:W-:-:S04]  /*16100*/  IADD3 R2, R0, 0x30, RZ ;  /* 0x0000003000027810 */ /* 0x000fc80007ffe0ff */
        /* <DEDUP_REMOVED lines=15> */
[----:B-1----:R-:W-:Y:S01]  /*16200*/  STG.E.128 [R2.64+0x80], R36 ;  /* 0x0000802402007986 */ /* 0x002fe2000c101d0c */
[----:B------:R-:W-:Y:S05]  /*16210*/  EXIT ;  /* 0x000000000000794d */ /* 0x000fea0003800000 */
.L_x_2559:
        /* <DEDUP_REMOVED lines=14> */
.L_x_8233:


//--------------------- .text._ZN5flash24flash_fwd_splitkv_kernelI23Flash_fwd_kernel_traitsILi128ELi64ELi128ELi4ELb0ELb0EN7cutlass6half_tE19Flash_kernel_traitsILi128ELi64ELi128ELi4ES3_EELb1ELb0ELb0ELb0ELb1ELb0ELb0ELb1EEEvNS_16Flash_fwd_paramsE --------------------------
	.section	.text._ZN5flash24flash_fwd_splitkv_kernelI23Flash_fwd_kernel_traitsILi128ELi64ELi128ELi4ELb0ELb0EN7cutlass6half_tE19Flash_kernel_traitsILi128ELi64ELi128ELi4ES3_EELb1ELb0ELb0ELb0ELb1ELb0ELb0ELb1EEEvNS_16Flash_fwd_paramsE,"ax",@progbits
	.sectioninfo	@"SHI_REGISTERS=246"
	.align	128
        .global         _ZN5flash24flash_fwd_splitkv_kernelI23Flash_fwd_kernel_traitsILi128ELi64ELi128ELi4ELb0ELb0EN7cutlass6half_tE19Flash_kernel_traitsILi128ELi64ELi128ELi4ES3_EELb1ELb0ELb0ELb0ELb1ELb0ELb0ELb1EEEvNS_16Flash_fwd_paramsE
        .type           _ZN5flash24flash_fwd_splitkv_kernelI23Flash_fwd_kernel_traitsILi128ELi64ELi128ELi4ELb0ELb0EN7cutlass6half_tE19Flash_kernel_traitsILi128ELi64ELi128ELi4ES3_EELb1ELb0ELb0ELb0ELb1ELb0ELb0ELb1EEEvNS_16Flash_fwd_paramsE,@function
        .size           _ZN5flash24flash_fwd_splitkv_kernelI23Flash_fwd_kernel_traitsILi128ELi64ELi128ELi4ELb0ELb0EN7cutlass6half_tE19Flash_kernel_traitsILi128ELi64ELi128ELi4ES3_EELb1ELb0ELb0ELb0ELb1ELb0ELb0ELb1EEEvNS_16Flash_fwd_paramsE,(.L_x_8234 - _ZN5flash24flash_fwd_splitkv_kernelI23Flash_fwd_kernel_traitsILi128ELi64ELi128ELi4ELb0ELb0EN7cutlass6half_tE19Flash_kernel_traitsILi128ELi64ELi128ELi4ES3_EELb1ELb0ELb0ELb0ELb1ELb0ELb0ELb1EEEvNS_16Flash_fwd_paramsE)
        .other          _ZN5flash24flash_fwd_splitkv_kernelI23Flash_fwd_kernel_traitsILi128ELi64ELi128ELi4ELb0ELb0EN7cutlass6half_tE19Flash_kernel_traitsILi128ELi64ELi128ELi4ES3_EELb1ELb0ELb0ELb0ELb1ELb0ELb0ELb1EEEvNS_16Flash_fwd_paramsE,@"STO_CUDA_ENTRY STV_DEFAULT"
_ZN5flash24flash_fwd_splitkv_kernelI23Flash_fwd_kernel_traitsILi128ELi64ELi128ELi4ELb0ELb0EN7cutlass6half_tE19Flash_kernel_traitsILi128ELi64ELi128ELi4ES3_EELb1ELb0ELb0ELb0ELb1ELb0ELb0ELb1EEEvNS_16Flash_fwd_paramsE:
.text._ZN5flash24flash_fwd_splitkv_kernelI23Flash_fwd_kernel_traitsILi128ELi64ELi128ELi4ELb0ELb0EN7cutlass6half_tE19Flash_kernel_traitsILi128ELi64ELi128ELi4ES3_EELb1ELb0ELb0ELb0ELb1ELb0ELb0ELb1EEEvNS_16Flash_fwd_paramsE:
[----:B------:R-:W-:Y:S02]  /*0000*/  MOV R1, c[0x0][0x28] ;  /* 0x00000a0000017a02 */ /* 0x000fe40000000f00 */
[----:B------:R-:W1:Y:S01]  /*0010*/  LDC.U8 R2, c[0x0][0x312] ;  /* 0x0000c480ff027b82 */ /* 0x000e620000000000 */
[----:B------:R-:W2:Y:S01]  /*0020*/  S2R R0, SR_CTAID.Y ;  /* 0x0000000000007919 */ /* 0x000ea20000002600 */
[----:B------:R-:W-:Y:S01]  /*0030*/  ISETP.NE.U32.AND P0, PT, RZ, c[0x0][0x240], PT ;  /* 0x00009000ff007a0c */ /* 0x000fe20003f05070 */
[----:B------:R-:W-:Y:S01]  /*0040*/  IMAD.MOV.U32 R7, RZ, RZ, 0x4 ;  /* 0x00000004ff077424 */ /* 0x000fe200078e00ff */
[----:B------:R-:W-:Y:S01]  /*0050*/  ISETP.NE.U32.AND P2, PT, RZ, c[0x0][0x250], PT ;  /* 0x00009400ff007a0c */ /* 0x000fe20003f45070 */
[----:B------:R-:W-:Y:S01]  /*0060*/  IMAD.MOV.U32 R224, RZ, RZ, -0x1 ;  /* 0xffffffffffe07424 */ /* 0x000fe200078e00ff */
[----:B------:R-:W-:Y:S01]  /*0070*/  ISETP.NE.AND.EX P0, PT, RZ, c[0x0][0x244], PT, P0 ;  /* 0x00009100ff007a0c */ /* 0x000fe20003f05300 */
[----:B------:R-:W-:Y:S01]  /*0080*/  ULDC.64 UR6, c[0x0][0x118] ;  /* 0x0000460000067ab9 */ /* 0x000fe20000000a00 */
[----:B------:R-:W-:Y:S01]  /*0090*/  ISETP.NE.AND.EX P4, PT, RZ, c[0x0][0x254], PT, P2 ;  /* 0x00009500ff007a0c */ /* 0x000fe20003f85320 */
[----:B------:R-:W-:Y:S01]  /*00a0*/  IMAD.MOV.U32 R8, RZ, RZ, RZ ;  /* 0x000000ffff087224 */ /* 0x000fe200078e00ff */
[----:B------:R-:W-:-:S02]  /*00b0*/  ISETP.EQ.U32.AND P3, PT, RZ, c[0x0][0x248], PT ;  /* 0x00009200ff007a0c */ /* 0x000fc40003f62070 */
[----:B-1----:R-:W-:Y:S01]  /*00c0*/  ISETP.NE.AND P1, PT, R2, RZ, PT ;  /* 0x000000ff0200720c */ /* 0x002fe20003f25270 */
[----:B--2---:R-:W-:-:S03]  /*00d0*/  IMAD.WIDE R2, R0, R7, c[0x0][0x240] ;  /* 0x0000900000027625 */ /* 0x004fc600078e0207 */
[----:B------:R-:W-:Y:S01]  /*00e0*/  ISETP.EQ.OR.EX P2, PT, RZ, c[0x0][0x24c], !P1, P3 ;  /* 0x00009300ff007a0c */ /* 0x000fe20004f42730 */
[CC--:B------:R-:W-:Y:S02]  /*00f0*/  IMAD.WIDE R194, R0.reuse, R7.reuse, c[0x0][0x250] ;  /* 0x0000940000c27625 */ /* 0x0c0fe400078e0207 */
[----:B------:R-:W2:Y:S04]  /*0100*/  @P0 LDG.E R224, [R2.64] ;  /* 0x0000000602e00981 */ /* 0x000ea8000c1e1900 */
[----:B------:R-:W2:Y:S01]  /*0110*/  @P0 LDG.E R223, [R2.64+0x4] ;  /* 0x0000040602df0981 */ /* 0x000ea2000c1e1900 */
[----:B------:R-:W-:Y:S02]  /*0120*/  IMAD.MOV.U32 R19, RZ, RZ, -0x1 ;  /* 0xffffffffff137424 */ /* 0x000fe400078e00ff */
[----:B------:R-:W-:Y:S01]  /*0130*/  IMAD.WIDE R12, R0, R7, c[0x0][0x248] ;  /* 0x00009200000c7625 */ /* 0x000fe200078e0207 */
[----:B------:R1:W5:Y:S04]  /*0140*/  @P4 LDG.E R8, [R194.64] ;  /* 0x00000006c2084981 */ /* 0x000368000c1e1900 */
[----:B------:R1:W5:Y:S01]  /*0150*/  @!P2 LDG.E R19, [R12.64] ;  /* 0x000000060c13a981 */ /* 0x000362000c1e1900 */
[----:B------:R-:W-:-:S02]  /*0160*/  ISETP.NE.U32.AND P2, PT, RZ, c[0x0][0x248], PT ;  /* 0x00009200ff007a0c */ /* 0x000fc40003f45070 */
[----:B------:R-:W-:Y:S01]  /*0170*/  MOV R11, R0 ;  /* 0x00000000000b7202 */ /* 0x000fe20000000f00 */
[----:B------:R-:W3:Y:S01]  /*0180*/  S2R R23, SR_CTAID.X ;  /* 0x0000000000177919 */ /* 0x000ee20000002500 */
[----:B------:R-:W-:Y:S02]  /*0190*/  ISETP.NE.AND.EX P2, PT, RZ, c[0x0][0x24c], PT, P2 ;  /* 0x00009300ff007a0c */ /* 0x000fe40003f45320 */
[--C-:B------:R-:W-:Y:S01]  /*01a0*/  SHF.R.S32.HI R6, RZ, 0x1f, R11.reuse ;  /* 0x0000001fff067819 */ /* 0x100fe2000001140b */
[----:B------:R-:W4:Y:S01]  /*01b0*/  S2R R180, SR_CTAID.Z ;  /* 0x0000000000b47919 */ /* 0x000f220000002700 */
[----:B------:R-:W-:Y:S02]  /*01c0*/  IMAD.MOV.U32 R5, RZ, RZ, R11 ;  /* 0x000000ffff057224 */ /* 0x000fe400078e000b */
[----:B--2---:R-:W-:Y:S01]  /*01d0*/  @P0 IMAD.IADD R223, R223, 0x1, -R224 ;  /* 0x00000001dfdf0824 */ /* 0x004fe200078e0ae0 */
[----:B------:R-:W-:-:S06]  /*01e0*/  @!P0 MOV R223, c[0x0][0x214] ;  /* 0x0000850000df8a02 */ /* 0x000fcc0000000f00 */
[----:B------:R-:W-:Y:S05]  /*01f0*/  @!P2 BRA `(.L_x_2560) ;  /* 0x000000400000a947 */ /* 0x000fea0003800000 */
[----:B-1-34-:R-:W2:Y:S02]  /*0200*/  @P1 LDG.E R2, [R12.64+0x4] ;  /* 0x000004060c021981 */ /* 0x01aea4000c1e1900 */
[----:B--2--5:R-:W-:-:S06]  /*0210*/  @P1 IADD3 R69, R2, -R19, RZ ;  /* 0x8000001302451210 */ /* 0x024fcc0007ffe0ff */
[----:B------:R1:W5:Y:S01]  /*0220*/  @!P1 LDG.E R69, [R12.64] ;  /* 0x000000060c459981 */ /* 0x000362000c1e1900 */
[----:B------:R-:W-:Y:S05]  /*0230*/  BRA `(.L_x_2561) ;  /* 0x0000001000007947 */ /* 0x000fea0003800000 */
.L_x_2560:
[----:B-1-34-:R-:W-:Y:S02]  /*0240*/  MOV R69, c[0x0][0x218] ;  /* 0x0000860000457a02 */ /* 0x01afe40000000f00 */
.L_x_2561:
[----:B------:R-:W-:-:S04]  /*0250*/  ISETP.NE.U32.AND P0, PT, RZ, c[0x0][0x258], PT ;  /* 0x00009600ff007a0c */ /* 0x000fc80003f05070 */
[----:B------:R-:W-:-:S13]  /*0260*/  ISETP.NE.AND.EX P1, PT, RZ, c[0x0][0x25c], PT, P0 ;  /* 0x00009700ff007a0c */ /* 0x000fda0003f25300 */
[----:B-1----:R-:W-:-:S05]  /*0270*/  @P1 IMAD.WIDE R12, R0, R7, c[0x0][0x258] ;  /* 0x00009600000c1625 */ /* 0x002fca00078e0207 */
[----:B------:R-:W2:Y:S01]  /*0280*/  @P1 LDG.E R3, [R12.64] ;  /* 0x000000060c031981 */ /* 0x000ea2000c1e1900 */
[----:B------:R-:W-:Y:S01]  /*0290*/  @!P1 ISETP.NE.U32.AND P0, PT, RZ, c[0x0][0x268], PT ;  /* 0x00009a00ff009a0c */ /* 0x000fe20003f05070 */
[----:B------:R-:W-:Y:S02]  /*02a0*/  IMAD.SHL.U32 R62, R23, 0x40, RZ ;  /* 0x00000040173e7824 */ /* 0x000fe400078e00ff */
[--C-:B-----5:R-:W-:Y:S01]  /*02b0*/  IMAD.IADD R69, R69, 0x1, -R8.reuse ;  /* 0x0000000145457824 */ /* 0x120fe200078e0a08 */
[----:B------:R-:W-:Y:S02]  /*02c0*/  @!P1 ISETP.NE.AND.EX P2, PT, RZ, c[0x0][0x26c], PT, P0 ;  /* 0x00009b00ff009a0c */ /* 0x000fe40003f45300 */
[----:B------:R-:W-:Y:S02]  /*02d0*/  ISETP.GT.AND P0, PT, R223, R62, PT ;  /* 0x0000003edf00720c */ /* 0x000fe40003f04270 */
[----:B------:R-:W-:Y:S01]  /*02e0*/  @!P1 SEL R2, RZ, c[0x0][0x21c], !P2 ;  /* 0x00008700ff029a07 */ /* 0x000fe20005000000 */
[----:B--2---:R-:W-:-:S04]  /*02f0*/  @P1 IMAD.IADD R64, R3, 0x1, -R8 ;  /* 0x0000000103401824 */ /* 0x004fc800078e0a08 */
[----:B------:R-:W-:-:S06]  /*0300*/  @!P1 IMAD.IADD R64, R69, 0x1, R2 ;  /* 0x0000000145409824 */ /* 0x000fcc00078e0202 */
        /* <DEDUP_REMOVED lines=30> */
[----:B------:R-:W-:Y:S01]  /*04f0*/  @!P0 IMAD R6, R6, c[0x0][0x1e0], RZ ;  /* 0x0000780006068a24 */ /* 0x000fe200078e02ff */
[----:B------:R-:W-:Y:S01]  /*0500*/  SHF.L.U32 R4, R4, 0x3, RZ ;  /* 0x0000000304047819 */ /* 0x000fe200000006ff */
[----:B------:R-:W-:Y:S01]  /*0510*/  @!P0 IMAD.WIDE.U32 R12, R11, c[0x0][0x1e0], RZ ;  /* 0x000078000b0c8a25 */ /* 0x000fe200078e00ff */
[----:B------:R-:W-:Y:S02]  /*0520*/  SHF.R.S32.HI R0, RZ, 0x1f, R180 ;  /* 0x0000001fff007819 */ /* 0x000fe400000114b4 */
[----:B------:R-:W-:Y:S01]  /*0530*/  SHF.R.S32.HI R5, RZ, 0x1f, R4 ;  /* 0x0000001fff057819 */ /* 0x000fe20000011404 */
[----:B------:R-:W-:Y:S01]  /*0540*/  @P0 IMAD.WIDE.U32 R8, R224, c[0x0][0x1e8], RZ ;  /* 0x00007a00e0080a25 */ /* 0x000fe200078e00ff */
[----:B------:R-:W-:-:S03]  /*0550*/  @!P0 MOV R8, R12 ;  /* 0x0000000c00088202 */ /* 0x000fc60000000f00 */
[----:B------:R-:W-:Y:S02]  /*0560*/  @!P0 IMAD R6, R11, c[0x0][0x1e4], R6 ;  /* 0x000079000b068a24 */ /* 0x000fe400078e0206 */
[----:B------:R-:W-:-:S04]  /*0570*/  IMAD.WIDE.U32 R4, R62, c[0x0][0x1e8], R4 ;  /* 0x00007a003e047a25 */ /* 0x000fc800078e0004 */
[----:B------:R-:W-:Y:S02]  /*0580*/  @P0 IMAD R224, R224, c[0x0][0x1ec], R9 ;  /* 0x00007b00e0e00a24 */ /* 0x000fe400078e0209 */
[----:B------:R-:W-:Y:S01]  /*0590*/  @!P0 IMAD.IADD R224, R13, 0x1, R6 ;  /* 0x000000010de08824 */ /* 0x000fe200078e0206 */
[----:B------:R-:W-:Y:S01]  /*05a0*/  IADD3 R8, P0, R8, R4, RZ ;  /* 0x0000000408087210 */ /* 0x000fe20007f1e0ff */
[----:B------:R-:W-:Y:S01]  /*05b0*/  IMAD R3, R62, c[0x0][0x1ec], R3 ;  /* 0x00007b003e037a24 */ /* 0x000fe200078e0203 */
[----:B------:R-:W-:Y:S01]  /*05c0*/  SHF.R.S32.HI R4, RZ, 0x1f, R2 ;  /* 0x0000001fff047819 */ /* 0x000fe20000011402 */
[----:B------:R-:W-:-:S03]  /*05d0*/  IMAD R7, R0, c[0x0][0x1f0], RZ ;  /* 0x00007c0000077a24 */ /* 0x000fc600078e02ff */
[----:B------:R-:W-:Y:S01]  /*05e0*/  IADD3.X R9, R224, R5, R3, P0, !PT ;  /* 0x00000005e0097210 */ /* 0x000fe200007fe403 */
[----:B------:R-:W-:Y:S01]  /*05f0*/  IMAD R3, R11, c[0x0][0x1c0], R180 ;  /* 0x000070000b037a24 */ /* 0x000fe200078e02b4 */
[----:B------:R-:W-:Y:S01]  /*0600*/  ISETP.GE.AND P0, PT, R2, R223, PT ;  /* 0x000000df0200720c */ /* 0x000fe20003f06270 */
[C---:B------:R-:W-:Y:S02]  /*0610*/  IMAD R7, R180.reuse, c[0x0][0x1f4], R7 ;  /* 0x00007d00b4077a24 */ /* 0x040fe400078e0207 */
[----:B------:R-:W-:-:S04]  /*0620*/  IMAD.WIDE.U32 R180, R180, c[0x0][0x1f0], R8 ;  /* 0x00007c00b4b47a25 */ /* 0x000fc800078e0008 */
[----:B------:R-:W-:Y:S02]  /*0630*/  IMAD R3, R3, c[0x0][0x214], R62 ;  /* 0x0000850003037a24 */ /* 0x000fe400078e023e */
        /* <DEDUP_REMOVED lines=11> */
.L_x_2564:
[----:B------:R-:W-:Y:S05]  /*06f0*/  BSYNC B0 ;  /* 0x0000000000007941 */ /* 0x000fea0003800000 */
.L_x_2563:
        /* <DEDUP_REMOVED lines=16> */
.L_x_2566:
[----:B------:R-:W-:Y:S05]  /*0800*/  BSYNC B0 ;  /* 0x0000000000007941 */ /* 0x000fea0003800000 */
.L_x_2565:
        /* <DEDUP_REMOVED lines=16> */
.L_x_2568:
[----:B------:R-:W-:Y:S05]  /*0910*/  BSYNC B0 ;  /* 0x0000000000007941 */ /* 0x000fea0003800000 */
.L_x_2567:
        /* <DEDUP_REMOVED lines=15> */
.L_x_2570:
[----:B------:R-:W-:Y:S05]  /*0a10*/  BSYNC B0 ;  /* 0x0000000000007941 */ /* 0x000fea0003800000 */
.L_x_2569:
[----:B------:R-:W-:-:S04]  /*0a20*/  LOP3.LUT P4, RZ, R59, 0x7, RZ, 0xc0, !PT ;  /* 0x000000073bff7812 */ /* 0x000fc8000788c0ff */
[-C--:B------:R-:W-:Y:S02]  /*0a30*/  ISETP.GE.OR P0, PT, R6, R223.reuse, P4 ;  /* 0x000000df0600720c */ /* 0x080fe40002706670 */
[-C--:B------:R-:W-:Y:S02]  /*0a40*/  ISETP.GE.OR P2, PT, R2, R223.reuse, P4 ;  /* 0x000000df0200720c */ /* 0x080fe40002746670 */
[C---:B------:R-:W-:Y:S02]  /*0a50*/  IADD3 R2, P3, R3.reuse, R2, RZ ;  /* 0x0000000203027210 */ /* 0x040fe40007f7e0ff */
[----:B------:R-:W-:Y:S02]  /*0a60*/  ISETP.GE.OR P1, PT, R8, R223, P4 ;  /* 0x000000df0800720c */ /* 0x000fe40002726670 */
[----:B------:R-:W-:Y:S02]  /*0a70*/  LEA.HI.X.SX32 R3, R3, R4, 0x1, P3 ;  /* 0x0000000403037211 */ /* 0x000fe400018f0eff */
[----:B------:R-:W-:-:S03]  /*0a80*/  LEA R4, P3, R2, c[0x0][0x200], 0x2 ;  /* 0x0000800002047a11 */ /* 0x000fc600078610ff */
[----:B------:R-:W-:Y:S01]  /*0a90*/  @!P0 IMAD.MOV.U32 R0, RZ, RZ, 0x7f800000 ;  /* 0x7f800000ff008424 */ /* 0x000fe200078e00ff */
[----:B------:R-:W-:Y:S01]  /*0aa0*/  LEA.HI.X R5, R2, c[0x0][0x204], R3, 0x2, P3 ;  /* 0x0000810002057a11 */ /* 0x000fe200018f1403 */
[----:B------:R-:W-:-:S04]  /*0ab0*/  @!P2 IMAD.MOV.U32 R3, RZ, RZ, 0x7f800000 ;  /* 0x7f800000ff03a424 */ /* 0x000fc800078e00ff */
[----:B------:R2:W-:Y:S01]  /*0ac0*/  @!P0 STG.E [R4.64+0x80], R0 ;  /* 0x0000800004008986 */ /* 0x0005e2000c101906 */
[----:B------:R-:W-:Y:S01]  /*0ad0*/  ISETP.GE.OR P0, PT, R10, R223, P4 ;  /* 0x000000df0a00720c */ /* 0x000fe20002706670 */
[----:B------:R-:W-:Y:S02]  /*0ae0*/  @!P1 IMAD.MOV.U32 R2, RZ, RZ, 0x7f800000 ;  /* 0x7f800000ff029424 */ /* 0x000fe400078e00ff */
[----:B------:R2:W-:Y:S04]  /*0af0*/  @!P2 STG.E [R4.64], R3 ;  /* 0x000000030400a986 */ /* 0x0005e8000c101906 */
[----:B------:R2:W-:Y:S06]  /*0b00*/  @!P1 STG.E [R4.64+0x40], R2 ;  /* 0x0000400204009986 */ /* 0x0005ec000c101906 */
[----:B------:R-:W-:Y:S05]  /*0b10*/  @P0 EXIT ;  /* 0x000000000000094d */ /* 0x000fea0003800000 */
[----:B--2---:R-:W-:-:S05]  /*0b20*/  MOV R3, 0x7f800000 ;  /* 0x7f80000000037802 */ /* 0x004fca0000000f00 */
[----:B------:R-:W-:Y:S01]  /*0b30*/  STG.E [R4.64+0xc0], R3 ;  /* 0x0000c00304007986 */ /* 0x000fe2000c101906 */
[----:B------:R-:W-:Y:S05]  /*0b40*/  EXIT ;  /* 0x000000000000794d */ /* 0x000fea0003800000 */
.L_x_2562:
[----:B-1----:R-:W-:-:S04]  /*0b50*/  ISETP.NE.U32.AND P0, PT, RZ, c[0x0][0x2b8], PT ;  /* 0x0000ae00ff007a0c */ /* 0x002fc80003f05070 */
[----:B------:R-:W-:-:S13]  /*0b60*/  ISETP.NE.AND.EX P0, PT, RZ, c[0x0][0x2bc], PT, P0 ;  /* 0x0000af00ff007a0c */ /* 0x000fda0003f05300 */
[----:B------:R-:W-:-:S05]  /*0b70*/  @P0 IMAD.WIDE R12, R0, R7, c[0x0][0x2b8] ;  /* 0x0000ae00000c0625 */ /* 0x000fca00078e0207 */
[----:B------:R1:W5:Y:S01]  /*0b80*/  @P0 LDG.E R11, [R12.64] ;  /* 0x000000060c0b0981 */ /* 0x000362000c1e1900 */
[----:B------:R-:W-:Y:S01]  /*0b90*/  ISETP.NE.U32.AND P0, PT, RZ, c[0x0][0x2c0], PT ;  /* 0x0000b000ff007a0c */ /* 0x000fe20003f05070 */
[----:B------:R-:W-:Y:S01]  /*0ba0*/  CS2R R228, SRZ ;  /* 0x0000000000e47805 */ /* 0x000fe2000001ff00 */
[----:B------:R-:W-:Y:S02]  /*0bb0*/  PLOP3.LUT P2, PT, PT, PT, PT, 0x8, 0x0 ;  /* 0x000000000000781c */ /* 0x000fe40003f4e170 */
[----:B------:R-:W-:Y:S02]  /*0bc0*/  ISETP.NE.AND.EX P1, PT, RZ, c[0x0][0x2c4], PT, P0 ;  /* 0x0000b100ff007a0c */ /* 0x000fe40003f25300 */
[----:B------:R-:W-:-:S11]  /*0bd0*/  LOP3.LUT R225, R225, 0xfffffffb, RZ, 0xc0, !PT ;  /* 0xfffffffbe1e17812 */ /* 0x000fd600078ec0ff */
[----:B------:R-:W-:Y:S02]  /*0be0*/  @P1 IMAD R0, R6, c[0x0][0x2c8], RZ ;  /* 0x0000b20006001a24 */ /* 0x000fe400078e02ff */
[----:B------:R-:W-:-:S04]  /*0bf0*/  @P1 IMAD.WIDE.U32 R2, R5, c[0x0][0x2c8], RZ ;  /* 0x0000b20005021a25 */ /* 0x000fc800078e00ff */
[----:B------:R-:W-:Y:S01]  /*0c00*/  @P1 IMAD R0, R5, c[0x0][0x2cc], R0 ;  /* 0x0000b30005001a24 */ /* 0x000fe200078e0200 */
[----:B------:R-:W-:-:S03]  /*0c10*/  @P1 LEA R228, P0, R2, c[0x0][0x2c0], 0x2 ;  /* 0x0000b00002e41a11 */ /* 0x000fc600078010ff */
[----:B------:R-:W-:-:S05]  /*0c20*/  @P1 IMAD.IADD R0, R3, 0x1, R0 ;  /* 0x0000000103001824 */ /* 0x000fca00078e0200 */
[----:B------:R-:W-:-:S04]  /*0c30*/  @P1 SHF.L.U64.HI R0, R2, 0x2, R0 ;  /* 0x0000000202001819 */ /* 0x000fc80000010200 */
[----:B------:R-:W-:Y:S02]  /*0c40*/  @P1 IADD3.X R229, R0, c[0x0][0x2c4], RZ, P0, !PT ;  /* 0x0000b10000e51a10 */ /* 0x000fe400007fe4ff */
[----:B------:R-:W-:-:S04]  /*0c50*/  @P1 ISETP.NE.U32.AND P0, PT, R228, RZ, PT ;  /* 0x000000ffe400120c */ /* 0x000fc80003f05070 */
[----:B------:R-:W-:-:S13]  /*0c60*/  @P1 ISETP.NE.AND.EX P2, PT, R229, RZ, PT, P0 ;  /* 0x000000ffe500120c */ /* 0x000fda0003f45300 */
[----:B------:R-:W-:Y:S01]  /*0c70*/  @P2 LOP3.LUT R225, R225, 0x4, RZ, 0xfc, !PT ;  /* 0x00000004e1e12812 */ /* 0x000fe200078efcff */
[----:B------:R-:W-:Y:S05]  /*0c80*/  @!P2 BRA `(.L_x_2571) ;  /* 0x000004a00000a947 */ /* 0x000fea0003800000 */
[----:B-1----:R-:W-:Y:S02]  /*0c90*/  IABS R2, c[0x0][0x2d0] ;  /* 0x0000b40000027a13 */ /* 0x002fe40000000000 */
[----:B------:R-:W-:Y:S02]  /*0ca0*/  LEA R9, R57, 0xffffff80, 0x7 ;  /* 0xffffff8039097811 */ /* 0x000fe400078e38ff */
[----:B------:R-:W1:Y:S08]  /*0cb0*/  I2F.RP R4, R2 ;  /* 0x0000000200047306 */ /* 0x000e700000209400 */
[----:B-1----:R-:W1:Y:S02]  /*0cc0*/  MUFU.RCP R10, R4 ;  /* 0x00000004000a7308 */ /* 0x002e640000001000 */
[----:B-1----:R-:W-:-:S06]  /*0cd0*/  IADD3 R10, R10, 0xffffffe, RZ ;  /* 0x0ffffffe0a0a7810 */ /* 0x002fcc0007ffe0ff */
[----:B-----5:R-:W1:Y:S02]  /*0ce0*/  F2I.FTZ.U32.TRUNC.NTZ R11, R10 ;  /* 0x0000000a000b7305 */ /* 0x020e64000021f000 */
        /* <DEDUP_REMOVED lines=37> */
[----:B------:R-:W-:Y:S01]  /*0f40*/  ISETP.GE.U32.AND P1, PT, R4, R3, PT ;  /* 0x000000030400720c */ /* 0x000fe20003f26070 */
[----:B------:R-:W-:Y:S01]  /*0f50*/  IMAD.MOV R4, RZ, RZ, -R11 ;  /* 0x000000ffff047224 */ /* 0x000fe200078e0a0b */
[----:B------:R-:W-:-:S03]  /*0f60*/  LOP3.LUT R3, R180, c[0x0][0x1c8], RZ, 0x3c, !PT ;  /* 0x00007200b4037a12 */ /* 0x000fc600078e3cff */
[----:B------:R-:W-:Y:S01]  /*0f70*/  IMAD R13, R4, c[0x0][0x2d0], R9 ;  /* 0x0000b400040d7a24 */ /* 0x000fe200078e0209 */
[----:B------:R-:W-:-:S04]  /*0f80*/  ISETP.GE.AND P0, PT, R3, RZ, PT ;  /* 0x000000ff0300720c */ /* 0x000fc80003f06270 */
[----:B------:R-:W-:-:S03]  /*0f90*/  SHF.R.S32.HI R3, RZ, 0x1f, R13 ;  /* 0x0000001fff037819 */ /* 0x000fc6000001140d */
[----:B------:R-:W-:Y:S02]  /*0fa0*/  @P1 IADD3 R0, R0, 0x1, RZ ;  /* 0x0000000100001810 */ /* 0x000fe40007ffe0ff */
[----:B------:R-:W-:Y:S01]  /*0fb0*/  ISETP.NE.AND P1, PT, RZ, c[0x0][0x1c8], PT ;  /* 0x00007200ff007a0c */ /* 0x000fe20003f25270 */
[----:B------:R-:W-:-:S03]  /*0fc0*/  IMAD R8, R3, c[0x0][0x198], RZ ;  /* 0x0000660003087a24 */ /* 0x000fc600078e02ff */
[----:B------:R-:W-:Y:S01]  /*0fd0*/  @!P0 IADD3 R0, -R0, RZ, RZ ;  /* 0x000000ff00008210 */ /* 0x000fe20007ffe1ff */
[----:B------:R-:W-:-:S08]  /*0fe0*/  IMAD R8, R13, c[0x0][0x19c], R8 ;  /* 0x000067000d087a24 */ /* 0x000fd000078e0208 */
[----:B------:R-:W-:Y:S02]  /*0ff0*/  @!P1 LOP3.LUT R0, RZ, c[0x0][0x1c8], RZ, 0x33, !PT ;  /* 0x00007200ff009a12 */ /* 0x000fe400078e33ff */
[----:B--2---:R-:W-:Y:S01]  /*1000*/  SHF.R.S32.HI R19, RZ, 0x1f, R2 ;  /* 0x0000001fff137819 */ /* 0x004fe20000011402 */
[----:B------:R-:W-:-:S04]  /*1010*/  IMAD.WIDE.U32 R14, R2, c[0x0][0x180], RZ ;  /* 0x00006000020e7a25 */ /* 0x000fc800078e00ff */
[C---:B------:R-:W-:Y:S02]  /*1020*/  IMAD R11, R19.reuse, c[0x0][0x180], RZ ;  /* 0x00006000130b7a24 */ /* 0x040fe400078e02ff */
[----:B------:R-:W-:Y:S02]  /*1030*/  IMAD R19, R19, c[0x0][0x188], RZ ;  /* 0x0000620013137a24 */ /* 0x000fe400078e02ff */
[C---:B------:R-:W-:Y:S02]  /*1040*/  IMAD R4, R2.reuse, c[0x0][0x184], R11 ;  /* 0x0000610002047a24 */ /* 0x040fe400078e020b */
[----:B------:R-:W-:-:S04]  /*1050*/  IMAD.WIDE.U32 R16, R2, c[0x0][0x188], RZ ;  /* 0x0000620002107a25 */ /* 0x000fc800078e00ff */
[----:B------:R-:W-:Y:S01]  /*1060*/  IMAD.IADD R15, R15, 0x1, R4 ;  /* 0x000000010f0f7824 */ /* 0x000fe200078e0204 */
[----:B------:R-:W-:Y:S01]  /*1070*/  SHF.R.S32.HI R4, RZ, 0x1f, R0 ;  /* 0x0000001fff047819 */ /* 0x000fe20000011400 */
[----:B------:R-:W-:Y:S01]  /*1080*/  IMAD R19, R2, c[0x0][0x18c], R19 ;  /* 0x0000630002137a24 */ /* 0x000fe200078e0213 */
[----:B------:R-:W-:Y:S01]  /*1090*/  MOV R2, R16 ;  /* 0x0000001000027202 */ /* 0x000fe20000000f00 */
[----:B------:R-:W-:-:S04]  /*10a0*/  IMAD.WIDE.U32 R10, R13, c[0x0][0x198], R14 ;  /* 0x000066000d0a7a25 */ /* 0x000fc800078e000e */
[----:B------:R-:W-:Y:S01]  /*10b0*/  IMAD.MOV.U32 R14, RZ, RZ, R10 ;  /* 0x000000ffff0e7224 */ /* 0x000fe200078e000a */
[----:B------:R-:W-:Y:S01]  /*10c0*/  IADD3 R15, R11, R8, RZ ;  /* 0x000000080b0f7210 */ /* 0x000fe20007ffe0ff */
[----:B------:R-:W-:Y:S02]  /*10d0*/  IMAD R11, R4, c[0x0][0x1b0], RZ ;  /* 0x00006c00040b7a24 */ /* 0x000fe400078e02ff */
[----:B------:R-:W-:Y:S02]  /*10e0*/  IMAD.IADD R19, R17, 0x1, R19 ;  /* 0x0000000111137824 */ /* 0x000fe400078e0213 */
[C---:B------:R-:W-:Y:S02]  /*10f0*/  IMAD R11, R0.reuse, c[0x0][0x1b4], R11 ;  /* 0x00006d00000b7a24 */ /* 0x040fe400078e020b */
[----:B------:R-:W-:-:S05]  /*1100*/  IMAD.WIDE.U32 R178, R0, c[0x0][0x1b0], R14 ;  /* 0x00006c0000b27a25 */ /* 0x000fca00078e000e */
[----:B------:R-:W-:Y:S01]  /*1110*/  IADD3 R15, R179, R11, RZ ;  /* 0x0000000bb30f7210 */ /* 0x000fe20007ffe0ff */
[----:B------:R-:W-:Y:S05]  /*1120*/  BRA `(.L_x_2572) ;  /* 0x0000045000007947 */ /* 0x000fea0003800000 */
.L_x_2571:
        /* <DEDUP_REMOVED lines=16> */
.L_x_2573:
[----:B------:R-:W-:Y:S02]  /*1230*/  IABS R3, c[0x0][0x1c8] ;  /* 0x0000720000037a13 */ /* 0x000fe40000000000 */
[----:B------:R-:W-:Y:S02]  /*1240*/  @P0 IADD3 R19, R8, R19, RZ ;  /* 0x0000001308130210 */ /* 0x000fe40007ffe0ff */
[----:B------:R-:W1:Y:S08]  /*1250*/  I2F.RP R9, R3 ;  /* 0x0000000300097306 */ /* 0x000e700000209400 */
[----:B-1----:R-:W1:Y:S02]  /*1260*/  MUFU.RCP R14, R9 ;  /* 0x00000009000e7308 */ /* 0x002e640000001000 */
[----:B-1----:R-:W-:-:S02]  /*1270*/  IADD3 R14, R14, 0xffffffe, RZ ;  /* 0x0ffffffe0e0e7810 */ /* 0x002fc40007ffe0ff */
[----:B------:R-:W-:-:S04]  /*1280*/  LEA R9, R57, 0xffffff80, 0x7 ;  /* 0xffffff8039097811 */ /* 0x000fc800078e38ff */
        /* <DEDUP_REMOVED lines=8> */
[----:B------:R-:W-:Y:S02]  /*1310*/  IMAD.MOV R2, RZ, RZ, -R0 ;  /* 0x000000ffff027224 */ /* 0x000fe400078e0a00 */
[----:B------:R-:W-:-:S04]  /*1320*/  IMAD.WIDE.U32 R14, R9, c[0x0][0x198], R12 ;  /* 0x00006600090e7a25 */ /* 0x000fc800078e000c */
[----:B------:R-:W-:Y:S01]  /*1330*/  IMAD R2, R3, R2, R4 ;  /* 0x0000000203027224 */ /* 0x000fe200078e0204 */
[----:B------:R-:W-:Y:S01]  /*1340*/  MOV R178, R14 ;  /* 0x0000000e00b27202 */ /* 0x000fe20000000f00 */
[----:B------:R-:W-:-:S03]  /*1350*/  @P0 IMAD.WIDE.U32 R12, R19, c[0x0][0x1a0], RZ ;  /* 0x00006800130c0a25 */ /* 0x000fc600078e00ff */
[----:B------:R-:W-:Y:S01]  /*1360*/  ISETP.GT.U32.AND P1, PT, R3, R2, PT ;  /* 0x000000020300720c */ /* 0x000fe20003f24070 */
[----:B------:R-:W-:Y:S02]  /*1370*/  @P0 IMAD R19, R19, c[0x0][0x1a4], R13 ;  /* 0x0000690013130a24 */ /* 0x000fe400078e020d */
[----:B------:R-:W-:-:S10]  /*1380*/  IMAD.MOV.U32 R13, RZ, RZ, R9 ;  /* 0x000000ffff0d7224 */ /* 0x000fd400078e0009 */
        /* <DEDUP_REMOVED lines=12> */
[----:B------:R-:W-:Y:S02]  /*1450*/  IMAD.IADD R179, R15, 0x1, R2 ;  /* 0x000000010fb37824 */ /* 0x000fe400078e0202 */
[----:B------:R-:W-:Y:S01]  /*1460*/  @P0 IMAD.MOV.U32 R2, RZ, RZ, R12 ;  /* 0x000000ffff020224 */ /* 0x000fe200078e000c */
[----:B------:R-:W-:Y:S01]  /*1470*/  SHF.R.S32.HI R4, RZ, 0x1f, R0 ;  /* 0x0000001fff047819 */ /* 0x000fe20000011400 */
[----:B------:R-:W-:-:S04]  /*1480*/  IMAD.WIDE.U32 R178, R0, c[0x0][0x1b0], R178 ;  /* 0x00006c0000b27a25 */ /* 0x000fc800078e00b2 */
[----:B------:R-:W-:-:S04]  /*1490*/  IMAD R15, R4, c[0x0][0x1b0], RZ ;  /* 0x00006c00040f7a24 */ /* 0x000fc800078e02ff */
[----:B------:R-:W-:-:S05]  /*14a0*/  IMAD R15, R0, c[0x0][0x1b4], R15 ;  /* 0x00006d00000f7a24 */ /* 0x000fca00078e020f */
        /* <DEDUP_REMOVED lines=13> */
.L_x_2572:
[----:B------:R1:W5:Y:S01]  /*1580*/  @P4 LDG.E R128, [R194.64] ;  /* 0x00000006c2804981 */ /* 0x000362000c1e1900 */
[----:B------:R-:W-:Y:S01]  /*1590*/  SHF.R.S32.HI R60, RZ, 0x1f, R59 ;  /* 0x0000001fff3c7819 */ /* 0x000fe2000001143b */
[----:B------:R-:W-:Y:S01]  /*15a0*/  IMAD.MOV.U32 R17, RZ, RZ, 0x2 ;  /* 0x00000002ff117424 */ /* 0x000fe200078e00ff */
[----:B------:R-:W-:Y:S01]  /*15b0*/  ISETP.NE.AND P0, PT, R224, -0x1, PT ;  /* 0xffffffffe000780c */ /* 0x000fe20003f05270 */
[----:B------:R-:W-:Y:S01]  /*15c0*/  IMAD.MOV.U32 R170, RZ, RZ, c[0x0][0x230] ;  /* 0x00008c00ffaa7624 */ /* 0x000fe200078e00ff */
[-C--:B------:R-:W-:Y:S01]  /*15d0*/  LEA.HI R10, R60, R59.reuse, RZ, 0x3 ;  /* 0x0000003b3c0a7211 */ /* 0x080fe200078f18ff */
[----:B------:R-:W-:Y:S01]  /*15e0*/  IMAD.MOV.U32 R24, RZ, RZ, RZ ;  /* 0x000000ffff187224 */ /* 0x000fe200078e00ff */
[----:B------:R-:W-:Y:S01]  /*15f0*/  MOV R25, c[0x0][0x230] ;  /* 0x00008c0000197a02 */ /* 0x000fe20000000f00 */
[----:B------:R-:W-:Y:S01]  /*1600*/  IMAD.MOV.U32 R45, RZ, RZ, 0x10 ;  /* 0x00000010ff2d7424 */ /* 0x000fe200078e00ff */
[----:B------:R-:W-:Y:S01]  /*1610*/  SHF.R.S32.HI R226, RZ, 0x3, R10 ;  /* 0x00000003ffe27819 */ /* 0x000fe2000001140a */
[----:B------:R-:W-:Y:S01]  /*1620*/  IMAD.MOV.U32 R192, RZ, RZ, c[0x0][0x198] ;  /* 0x00006600ffc07624 */ /* 0x000fe200078e00ff */
[----:B------:R-:W-:Y:S01]  /*1630*/  LOP3.LUT R10, R10, 0xfffffff8, RZ, 0xc0, !PT ;  /* 0xfffffff80a0a7812 */ /* 0x000fe200078ec0ff */
[----:B------:R-:W-:Y:S01]  /*1640*/  IMAD.HI.U32 R170, R17, R170, R24 ;  /* 0x000000aa11aa7227 */ /* 0x000fe200078e0018 */
[----:B------:R-:W-:-:S02]  /*1650*/  LEA.HI R173, R60, R59, RZ, 0x4 ;  /* 0x0000003b3cad7211 */ /* 0x000fc400078f20ff */
[----:B------:R-:W-:Y:S01]  /*1660*/  SHF.R.S32.HI R70, RZ, 0x1f, R69 ;  /* 0x0000001fff467819 */ /* 0x000fe20000011445 */
[----:B------:R-:W-:Y:S01]  /*1670*/  IMAD.SHL.U32 R25, R226, 0x40, RZ ;  /* 0x00000040e2197824 */ /* 0x000fe200078e00ff */
[----:B------:R-:W-:Y:S01]  /*1680*/  LOP3.LUT R172, R173, 0xfffffff0, RZ, 0xc0, !PT ;  /* 0xfffffff0adac7812 */ /* 0x000fe200078ec0ff */
[----:B------:R-:W-:Y:S01]  /*1690*/  IMAD.IADD R63, R59, 0x1, -R10 ;  /* 0x000000013b3f7824 */ /* 0x000fe200078e0a0a */
[----:B------:R-:W-:Y:S01]  /*16a0*/  SHF.R.S32.HI R227, RZ, 0x1f, R226 ;  /* 0x0000001fffe37819 */ /* 0x000fe200000114e2 */
[----:B------:R-:W-:Y:S01]  /*16b0*/  @!P0 IMAD R8, R6, c[0x0][0x178], RZ ;  /* 0x00005e0006088a24 */ /* 0x000fe200078e02ff */
[----:B------:R-:W-:Y:S01]  /*16c0*/  LOP3.LUT R25, R25, 0x1c0, RZ, 0xc0, !PT ;  /* 0x000001c019197812 */ /* 0x000fe200078ec0ff */
[----:B------:R-:W-:Y:S01]  /*16d0*/  @P0 IMAD.WIDE.U32 R20, R224, c[0x0][0x190], RZ ;  /* 0x00006400e0140a25 */ /* 0x000fe200078e00ff */
[----:B------:R-:W-:Y:S02]  /*16e0*/  SHF.L.U32 R16, R63, 0x3, RZ ;  /* 0x000000033f107819 */ /* 0x000fe400000006ff */
[----:B------:R-:W-:Y:S01]  /*16f0*/  SHF.R.U32.HI R174, RZ, 0x3, R25 ;  /* 0x00000003ffae7819 */ /* 0x000fe20000011619 */
[----:B------:R-:W-:Y:S01]  /*1700*/  IMAD.IADD R172, R59, 0x1, -R172 ;  /* 0x000000013bac7824 */ /* 0x000fe200078e0aac */
[----:B------:R-:W-:Y:S01]  /*1710*/  LOP3.LUT R17, R25, 0x38, R16, 0xf8, !PT ;  /* 0x0000003819117812 */ /* 0x000fe200078ef810 */
[----:B------:R-:W-:Y:S01]  /*1720*/  @!P0 IMAD.WIDE.U32 R26, R5, c[0x0][0x178], RZ ;  /* 0x00005e00051a8a25 */ /* 0x000fe200078e00ff */
[----:B------:R-:W-:-:S02]  /*1730*/  LEA.HI R70, R70, R69, RZ, 0x7 ;  /* 0x0000004546467211 */ /* 0x000fc400078f38ff */
[----:B------:R-:W-:Y:S01]  /*1740*/  LOP3.LUT R174, R17, R174, RZ, 0x3c, !PT ;  /* 0x000000ae11ae7212 */ /* 0x000fe200078e3cff */
[----:B------:R-:W-:Y:S01]  /*1750*/  @!P0 IMAD R8, R5, c[0x0][0x17c], R8 ;  /* 0x00005f0005088a24 */ /* 0x000fe200078e0208 */
[----:B------:R-:W-:Y:S01]  /*1760*/  SHF.R.S32.HI R65, RZ, 0x1f, R172 ;  /* 0x0000001fff417819 */ /* 0x000fe200000114ac */
[----:B-----5:R-:W-:Y:S01]  /*1770*/  @P0 IMAD R11, R224, c[0x0][0x194], R21 ;  /* 0x00006500e00b0a24 */ /* 0x020fe200078e0215 */
[----:B------:R-:W-:Y:S01]  /*1780*/  SHF.R.S32.HI R17, RZ, 0x1f, R16 ;  /* 0x0000001fff117819 */ /* 0x000fe20000011410 */
[----:B------:R-:W-:Y:S01]  /*1790*/  @!P0 IMAD.IADD R11, R27, 0x1, R8 ;  /* 0x000000011b0b8824 */ /* 0x000fe200078e0208 */
[----:B------:R-:W-:Y:S01]  /*17a0*/  LEA.HI R21, R60, R59, RZ, 0x6 ;  /* 0x0000003b3c157211 */ /* 0x000fe200078f30ff */
[----:B------:R-:W-:Y:S01]  /*17b0*/  @!P0 IMAD.MOV.U32 R20, RZ, RZ, R26 ;  /* 0x000000ffff148224 */ /* 0x000fe200078e001a */
[----:B------:R-:W-:Y:S01]  /*17c0*/  IADD3 R18, P0, R16, R2, RZ ;  /* 0x0000000210127210 */ /* 0x000fe20007f1e0ff */
[----:B------:R-:W-:Y:S01]  /*17d0*/  IMAD.WIDE R22, R23, 0x40, R226 ;  /* 0x0000004017167825 */ /* 0x000fe200078e02e2 */
[----:B------:R-:W-:-:S02]  /*17e0*/  LEA.HI R65, R65, R172, RZ, 0x3 ;  /* 0x000000ac41417211 */ /* 0x000fc400078f18ff */
[----:B------:R-:W-:Y:S01]  /*17f0*/  IADD3 R20, P1, R16, R20, RZ ;  /* 0x0000001410147210 */ /* 0x000fe20007f3e0ff */
[----:B------:R-:W-:Y:S01]  /*1800*/  IMAD.X R19, R17, 0x1, R19, P0 ;  /* 0x0000000111137824 */ /* 0x000fe200000e0613 */
[----:B------:R-:W-:Y:S01]  /*1810*/  IADD3 R176, P0, R226, R13, RZ ;  /* 0x0000000de2b07210 */ /* 0x000fe20007f1e0ff */
[----:B------:R-:W-:Y:S01]  /*1820*/  IMAD.SHL.U32 R21, R21, 0x8, RZ ;  /* 0x0000000815157824 */ /* 0x000fe200078e00ff */
[----:B------:R-:W-:Y:S01]  /*1830*/  LOP3.LUT R13, R65, 0xfffffff8, RZ, 0xc0, !PT ;  /* 0xfffffff8410d7812 */ /* 0x000fe200078ec0ff */
[----:B------:R-:W-:Y:S01]  /*1840*/  IMAD R2, R23, c[0x0][0x190], RZ ;  /* 0x0000640017027a24 */ /* 0x000fe200078e02ff */
[----:B------:R-:W-:Y:S01]  /*1850*/  SHF.R.S32.HI R70, RZ, 0x7, R70 ;  /* 0x00000007ff467819 */ /* 0x000fe20000011446 */
[----:B------:R-:W-:Y:S01]  /*1860*/  IMAD.X R3, R227, 0x1, R3, P0 ;  /* 0x00000001e3037824 */ /* 0x000fe200000e0603 */
[----:B------:R-:W-:Y:S01]  /*1870*/  LOP3.LUT R174, R174, 0xfffffe00, R21, 0xf8, !PT ;  /* 0xfffffe00aeae7812 */ /* 0x000fe200078ef815 */
[----:B------:R-:W-:Y:S01]  /*1880*/  IMAD.IADD R172, R172, 0x1, -R13 ;  /* 0x00000001acac7824 */ /* 0x000fe200078e0a0d */
[----:B------:R-:W-:Y:S01]  /*1890*/  IADD3 R178, P0, R16, R178, RZ ;  /* 0x000000b210b27210 */ /* 0x000fe20007f1e0ff */
[----:B------:R-:W-:Y:S01]  /*18a0*/  IMAD.WIDE.U32 R18, R0, c[0x0][0x1b8], R18 ;  /* 0x00006e0000127a25 */ /* 0x000fe200078e0012 */
[----:B------:R-:W-:-:S02]  /*18b0*/  IADD3.X R21, R17, R11, RZ, P1, !PT ;  /* 0x0000000b11157210 */ /* 0x000fc40000ffe4ff */
[----:B------:R-:W-:Y:S01]  /*18c0*/  IMNMX R70, RZ, R70, !PT ;  /* 0x00000046ff467217 */ /* 0x000fe20007800200 */
[----:B------:R-:W-:Y:S01]  /*18d0*/  IMAD R11, R4, c[0x0][0x1b8], RZ ;  /* 0x00006e00040b7a24 */ /* 0x000fe200078e02ff */
[----:B------:R-:W-:Y:S01]  /*18e0*/  R2P PR, R172, 0x6 ;  /* 0x00000006ac007804 */ /* 0x000fe20000000000 */
[----:B------:R-:W-:Y:S01]  /*18f0*/  IMAD.X R179, R17, 0x1, R15, P0 ;  /* 0x0000000111b37824 */ /* 0x000fe200000e060f */
[----:B------:R-:W-:Y:S01]  /*1900*/  ISETP.GT.AND P0, PT, R57, R70, PT ;  /* 0x000000463900720c */ /* 0x000fe20003f04270 */
[----:B------:R-:W-:Y:S01]  /*1910*/  IMAD R11, R0, c[0x0][0x1bc], R11 ;  /* 0x00006f00000b7a24 */ /* 0x000fe200078e020b */
[----:B------:R-:W-:Y:S01]  /*1920*/  SHF.R.S32.HI R8, RZ, 0x1f, R180 ;  /* 0x0000001fff087819 */ /* 0x000fe200000114b4 */
[C---:B------:R-:W-:Y:S01]  /*1930*/  IMAD R2, R22.reuse, c[0x0][0x194], R2 ;  /* 0x0000650016027a24 */ /* 0x040fe200078e0202 */
[----:B------:R-:W-:Y:S01]  /*1940*/  SHF.R.S32.HI R171, RZ, 0x1, R170 ;  /* 0x00000001ffab7819 */ /* 0x000fe200000114aa */
[----:B------:R-:W-:Y:S01]  /*1950*/  IMAD.WIDE.U32 R20, R22, c[0x0][0x190], R20 ;  /* 0x0000640016147a25 */ /* 0x000fe200078e0014 */
[----:B------:R-:W-:-:S02]  /*1960*/  SHF.L.U32 R167, R63, 0x2, RZ ;  /* 0x000000023fa77819 */ /* 0x000fc400000006ff */
[----:B------:R-:W-:Y:S01]  /*1970*/  IADD3 R19, R19, R11, RZ ;  /* 0x0000000b13137210 */ /* 0x000fe20007ffe0ff */
[----:B------:R-:W-:Y:S01]  /*1980*/  IMAD R3, R3, c[0x0][0x1a0], RZ ;  /* 0x0000680003037a24 */ /* 0x000fe200078e02ff */
[----:B------:R-:W-:Y:S01]  /*1990*/  LEA.HI R60, R60, R59, RZ, 0x5 ;  /* 0x0000003b3c3c7211 */ /* 0x000fe200078f28ff */
[----:B------:R-:W-:Y:S01]  /*19a0*/  IMAD R175, R8, c[0x0][0x1a8], RZ ;  /* 0x00006a0008af7a24 */ /* 0x000fe200078e02ff */
[----:B------:R-:W-:Y:S01]  /*19b0*/  SHF.L.U64.HI R130, R192, R7, c[0x0][0x19c] ;  /* 0x00006700c0827619 */ /* 0x000fe20000010207 */
[----:B------:R-:W-:Y:S01]  /*19c0*/  IMAD R168, R226, R171, R167 ;  /* 0x000000abe2a87224 */ /* 0x000fe200078e02a7 */
[----:B------:R-:W-:Y:S01]  /*19d0*/  LOP3.LUT R8, R60, 0xffffffe0, RZ, 0xc0, !PT ;  /* 0xffffffe03c087812 */ /* 0x000fe200078ec0ff */
[----:B------:R-:W-:Y:S01]  /*19e0*/  IMAD.IADD R21, R21, 0x1, R2 ;  /* 0x0000000115157824 */ /* 0x000fe200078e0202 */
[----:B------:R-:W-:Y:S01]  /*19f0*/  SHF.L.U32 R131, R192, 0x4, RZ ;  /* 0x00000004c0837819 */ /* 0x000fe200000006ff */
[----:B------:R-:W-:Y:S01]  /*1a00*/  IMAD R13, R227, c[0x0][0x198], RZ ;  /* 0x00006600e30d7a24 */ /* 0x000fe200078e02ff */
[----:B------:R-:W-:Y:S01]  /*1a10*/  SHF.R.S32.HI R60, RZ, 0x5, R60 ;  /* 0x00000005ff3c7819 */ /* 0x000fe2000001143c */
[----:B------:R-:W-:Y:S01]  /*1a20*/  IMAD R11, R176, c[0x0][0x1a4], R3 ;  /* 0x00006900b00b7a24 */ /* 0x000fe200078e0203 */
[----:B------:R-:W-:Y:S01]  /*1a30*/  MOV R3, 0x20 ;  /* 0x0000002000037802 */ /* 0x000fe20000000f00 */
[----:B------:R-:W-:Y:S01]  /*1a40*/  IMAD R175, R180, c[0x0][0x1ac], R175 ;  /* 0x00006b00b4af7a24 */ /* 0x000fe200078e02af */
[----:B------:R-:W-:Y:S01]  /*1a50*/  SHF.L.U32 R169, R171, 0x4, RZ ;  /* 0x00000004aba97819 */ /* 0x000fe200000006ff */
[----:B------:R-:W-:Y:S01]  /*1a60*/  IMAD.WIDE.U32 R176, R176, c[0x0][0x1a0], R18 ;  /* 0x00006800b0b07a25 */ /* 0x000fe200078e0012 */
[----:B------:R-:W-:-:S02]  /*1a70*/  SHF.R.S32.HI R149, RZ, 0x1f, R168 ;  /* 0x0000001fff957819 */ /* 0x000fc400000114a8 */
[----:B------:R-:W-:Y:S01]  /*1a80*/  SEL R45, R45, 0xfffffff0, !P1 ;  /* 0xfffffff02d2d7807 */ /* 0x000fe20004800000 */
[----:B------:R-:W-:Y:S01]  /*1a90*/  IMAD.MOV.U32 R2, RZ, RZ, c[0x0][0x1a0] ;  /* 0x00006800ff027624 */ /* 0x000fe200078e00ff */
[----:B------:R-:W-:Y:S01]  /*1aa0*/  SEL R43, R3, 0xffffffe0, !P2 ;  /* 0xffffffe0032b7807 */ /* 0x000fe20005000000 */
[----:B------:R-:W-:Y:S01]  /*1ab0*/  IMAD.IADD R167, R167, 0x1, R168 ;  /* 0x00000001a7a77824 */ /* 0x000fe200078e02a8 */
[----:B------:R-:W-:Y:S01]  /*1ac0*/  IADD3 R56, R177, R11, RZ ;  /* 0x0000000bb1387210 */ /* 0x000fe20007ffe0ff */
[----:B------:R-:W-:Y:S01]  /*1ad0*/  IMAD.WIDE.U32 R180, R180, c[0x0][0x1a8], R20 ;  /* 0x00006a00b4b47a25 */ /* 0x000fe200078e0014 */
[----:B------:R-:W-:Y:S02]  /*1ae0*/  SHF.L.U64.HI R132, R2, R7, c[0x0][0x1a4] ;  /* 0x0000690002847619 */ /* 0x000fe40000010207 */
[----:B------:R-:W-:Y:S01]  /*1af0*/  SHF.R.S32.HI R148, RZ, 0x1f, R167 ;  /* 0x0000001fff947819 */ /* 0x000fe200000114a7 */
[C---:B------:R-:W-:Y:S02]  /*1b00*/  IMAD R13, R226.reuse, c[0x0][0x19c], R13 ;  /* 0x00006700e20d7a24 */ /* 0x040fe400078e020d */
[----:B------:R-:W-:-:S04]  /*1b10*/  IMAD.WIDE.U32 R178, R226, c[0x0][0x198], R178 ;  /* 0x00006600e2b27a25 */ /* 0x000fc800078e00b2 */
[----:B------:R-:W-:Y:S02]  /*1b20*/  IMAD.SHL.U32 R133, R2, 0x10, RZ ;  /* 0x0000001002857824 */ /* 0x000fe400078e00ff */
[----:B------:R-:W-:Y:S02]  /*1b30*/  IMAD.IADD R61, R59, 0x1, -R8 ;  /* 0x000000013b3d7824 */ /* 0x000fe400078e0a08 */
[----:B------:R-:W-:Y:S02]  /*1b40*/  IMAD.IADD R58, R179, 0x1, R13 ;  /* 0x00000001b33a7824 */ /* 0x000fe400078e020d */
[----:B------:R-:W-:Y:S02]  /*1b50*/  IMAD.IADD R175, R181, 0x1, R175 ;  /* 0x00000001b5af7824 */ /* 0x000fe400078e02af */
[----:B------:R-:W-:Y:S01]  /*1b60*/  @!P4 IMAD.MOV.U32 R128, RZ, RZ, RZ ;  /* 0x000000ffff80c224 */ /* 0x000fe200078e00ff */
[----:B------:R-:W-:Y:S05]  /*1b70*/  @!P0 BRA `(.L_x_2574) ;  /* 0x0000bb9000008947 */ /* 0x000fea0003800000 */
[C---:B-1----:R-:W-:Y:S01]  /*1b80*/  IMAD R8, R6.reuse, c[0x0][0x280], RZ ;  /* 0x0000a00006087a24 */ /* 0x042fe200078e02ff */
[----:B------:R-:W-:Y:S01]  /*1b90*/  SHF.R.S32.HI R10, RZ, 0x1f, R69 ;  /* 0x0000001fff0a7819 */ /* 0x000fe20000011445 */
[----:B------:R-:W-:Y:S01]  /*1ba0*/  IMAD R6, R6, c[0x0][0x278], RZ ;  /* 0x00009e0006067a24 */ /* 0x000fe200078e02ff */
[----:B------:R-:W-:Y:S01]  /*1bb0*/  IADD3 R80, P3, P2, R131, 0x40, R131 ;  /* 0x0000004083507810 */ /* 0x000fe20007a7e083 */
[----:B------:R-:W-:Y:S01]  /*1bc0*/  IMAD.WIDE.U32 R14, R5, c[0x0][0x280], R16 ;  /* 0x0000a000050e7a25 */ /* 0x000fe200078e0010 */
[----:B------:R-:W-:Y:S01]  /*1bd0*/  IADD3 R160, R169, 0x40, RZ ;  /* 0x00000040a9a07810 */ /* 0x000fe20007ffe0ff */
[----:B------:R-:W-:Y:S01]  /*1be0*/  UMOV UR12, 0x40 ;  /* 0x00000040000c7882 */ /* 0x000fe20000000000 */
[----:B------:R-:W-:Y:S01]  /*1bf0*/  IADD3.X R79, R130, RZ, R130, P3, P2 ;  /* 0x000000ff824f7210 */ /* 0x000fe20001fe4482 */
[----:B------:R-:W-:Y:S01]  /*1c00*/  IMAD.WIDE.U32 R12, R5, c[0x0][0x278], R16 ;  /* 0x00009e00050c7a25 */ /* 0x000fe200078e0010 */
[----:B------:R-:W-:Y:S01]  /*1c10*/  IADD3 R84, P4, R131, R80, RZ ;  /* 0x0000005083547210 */ /* 0x000fe20007f9e0ff */
[----:B------:R-:W-:Y:S01]  /*1c20*/  ULDC.64 UR4, c[0x0][0x1a0] ;  /* 0x0000680000047ab9 */ /* 0x000fe20000000a00 */
[----:B------:R-:W-:Y:S01]  /*1c30*/  SHF.L.U32 R159, R171, 0x6, RZ ;  /* 0x00000006ab9f7819 */ /* 0x000fe200000006ff */
[C---:B------:R-:W-:Y:S01]  /*1c40*/  IMAD R8, R5.reuse, c[0x0][0x284], R8 ;  /* 0x0000a10005087a24 */ /* 0x040fe200078e0208 */
[----:B------:R-:W-:Y:S01]  /*1c50*/  UIMAD UR16, UR12, UR5, URZ ;  /* 0x000000050c1072a4 */ /* 0x000fe2000f8e023f */
[----:B------:R-:W-:Y:S01]  /*1c60*/  IMAD R6, R5, c[0x0][0x27c], R6 ;  /* 0x00009f0005067a24 */ /* 0x000fe200078e0206 */
[--C-:B------:R-:W-:Y:S01]  /*1c70*/  SHF.R.S32.HI R5, RZ, 0x1f, R9.reuse ;  /* 0x0000001fff057819 */ /* 0x100fe20000011409 */
[----:B------:R-:W-:Y:S01]  /*1c80*/  IMAD.IADD R128, R128, 0x1, R9 ;  /* 0x0000000180807824 */ /* 0x000fe200078e0209 */
[----:B------:R-:W-:Y:S01]  /*1c90*/  IADD3 R9, P1, P0, R9, R226, -R69 ;  /* 0x000000e209097210 */ /* 0x000fe2000783e845 */
[----:B------:R-:W-:Y:S01]  /*1ca0*/  IMAD.IADD R15, R15, 0x1, R8 ;  /* 0x000000010f0f7824 */ /* 0x000fe200078e0208 */
[----:B------:R-:W-:Y:S01]  /*1cb0*/  UMOV UR11, 0x60 ;  /* 0x00000060000b7882 */ /* 0x000fe20000000000 */
[----:B------:R-:W-:Y:S01]  /*1cc0*/  IMAD.IADD R13, R13, 0x1, R6 ;  /* 0x000000010d0d7824 */ /* 0x000fe200078e0206 */
[----:B------:R-:W-:Y:S01]  /*1cd0*/  IADD3.X R10, R5, R227, ~R10, P1, P0 ;  /* 0x000000e3050a7210 */ /* 0x000fe20000fe0c0a */
[----:B------:R-:W-:Y:S01]  /*1ce0*/  IMAD R8, R3, c[0x0][0x1a4], RZ ;  /* 0x0000690003087a24 */ /* 0x000fe200078e02ff */
[----:B------:R-:W-:Y:S01]  /*1cf0*/  UMOV UR10, 0xa0 ;  /* 0x000000a0000a7882 */ /* 0x000fe20000000000 */
[----:B------:R-:W-:Y:S01]  /*1d00*/  IMAD.WIDE.U32 R108, R2, 0x20, RZ ;  /* 0x00000020026c7825 */ /* 0x000fe200078e00ff */
[----:B------:R-:W-:Y:S01]  /*1d10*/  UMOV UR9, 0xc0 ;  /* 0x000000c000097882 */ /* 0x000fe20000000000 */
[----:B------:R-:W-:Y:S01]  /*1d20*/  IADD3 R68, R226, 0x10, RZ ;  /* 0x00000010e2447810 */ /* 0x000fe20007ffe0ff */
[----:B------:R-:W-:Y:S01]  /*1d30*/  UMOV UR8, 0xe0 ;  /* 0x000000e000087882 */ /* 0x000fe20000000000 */
[C---:B------:R-:W-:Y:S01]  /*1d40*/  IMAD R6, R10.reuse, c[0x0][0x290], RZ ;  /* 0x0000a4000a067a24 */ /* 0x040fe200078e02ff */
[----:B------:R-:W-:Y:S01]  /*1d50*/  UIMAD UR15, UR11, UR5, URZ ;  /* 0x000000050b0f72a4 */ /* 0x000fe2000f8e023f */
[----:B------:R-:W-:Y:S01]  /*1d60*/  IMAD R10, R10, c[0x0][0x288], RZ ;  /* 0x0000a2000a0a7a24 */ /* 0x000fe200078e02ff */
[----:B------:R-:W-:Y:S01]  /*1d70*/  UIMAD UR14, UR10, UR5, URZ ;  /* 0x000000050a0e72a4 */ /* 0x000fe2000f8e023f */
[----:B------:R-:W-:Y:S01]  /*1d80*/  IMAD.IADD R8, R109, 0x1, R8 ;  /* 0x000000016d087824 */ /* 0x000fe200078e0208 */
[----:B------:R-:W-:Y:S01]  /*1d90*/  UIMAD UR13, UR9, UR5, URZ ;  /* 0x00000005090d72a4 */ /* 0x000fe2000f8e023f */
[C---:B------:R-:W-:Y:S01]  /*1da0*/  IMAD R5, R9.reuse, c[0x0][0x28c], R10 ;  /* 0x0000a30009057a24 */ /* 0x040fe200078e020a */
[----:B------:R-:W-:Y:S01]  /*1db0*/  UIMAD UR17, UR8, UR5, URZ ;  /* 0x00000005081172a4 */ /* 0x000fe2000f8e023f */
[C---:B------:R-:W-:Y:S01]  /*1dc0*/  IMAD R6, R9.reuse, c[0x0][0x294], R6 ;  /* 0x0000a50009067a24 */ /* 0x040fe200078e0206 */
[----:B------:R-:W-:Y:S01]  /*1dd0*/  UIMAD.WIDE.U32 UR22, UR11, UR4, URZ ;  /* 0x000000040b1672a5 */ /* 0x000fe2000f8e003f */
[C---:B------:R-:W-:Y:S01]  /*1de0*/  IMAD.WIDE.U32 R14, R9.reuse, c[0x0][0x290], R14 ;  /* 0x0000a400090e7a25 */ /* 0x040fe200078e000e */
[----:B------:R-:W-:Y:S01]  /*1df0*/  ULDC UR5, c[0x0][0x294] ;  /* 0x0000a50000057ab9 */ /* 0x000fe20000000800 */
[C---:B------:R-:W-:Y:S01]  /*1e00*/  IADD3 R67, R226.reuse, 0x20, RZ ;  /* 0x00000020e2437810 */ /* 0x040fe20007ffe0ff */
[----:B------:R-:W-:Y:S01]  /*1e10*/  UIMAD.WIDE.U32 UR20, UR10, UR4, URZ ;  /* 0x000000040a1472a5 */ /* 0x000fe2000f8e003f */
[----:B------:R-:W-:Y:S01]  /*1e20*/  IMAD.WIDE.U32 R10, R9, c[0x0][0x288], R12 ;  /* 0x0000a200090a7a25 */ /* 0x000fe200078e000c */
[----:B------:R-:W-:Y:S01]  /*1e30*/  UIMAD.WIDE.U32 UR18, UR9, UR4, URZ ;  /* 0x00000004091272a5 */ /* 0x000fe2000f8e003f */
[----:B------:R-:W-:Y:S01]  /*1e40*/  IADD3 R66, R226, 0x30, RZ ;  /* 0x00000030e2427810 */ /* 0x000fe20007ffe0ff */
[----:B------:R-:W-:Y:S01]  /*1e50*/  UIMAD UR11, UR11, UR5, URZ ;  /* 0x000000050b0b72a4 */ /* 0x000fe2000f8e023f */
[C---:B------:R-:W-:Y:S01]  /*1e60*/  IMAD.SHL.U32 R109, R108.reuse, 0x2, RZ ;  /* 0x000000026c6d7824 */ /* 0x040fe200078e00ff */
[----:B------:R-:W-:Y:S01]  /*1e70*/  SHF.L.U64.HI R108, R108, 0x1, R8 ;  /* 0x000000016c6c7819 */ /* 0x000fe20000010208 */
[----:B------:R-:W-:Y:S01]  /*1e80*/  IMAD.IADD R9, R15, 0x1, R6 ;  /* 0x000000010f097824 */ /* 0x000fe200078e0206 */
[----:B------:R-:W-:Y:S01]  /*1e90*/  UIMAD UR10, UR10, UR5, URZ ;  /* 0x000000050a0a72a4 */ /* 0x000fe2000f8e023f */
[----:B------:R-:W-:Y:S01]  /*1ea0*/  IMAD.IADD R11, R11, 0x1, R5 ;  /* 0x000000010b0b7824 */ /* 0x000fe200078e0205 */
[----:B------:R-:W-:Y:S01]  /*1eb0*/  UIMAD UR9, UR9, UR5, URZ ;  /* 0x00000005090972a4 */ /* 0x000fe2000f8e023f */
[----:B------:R-:W-:Y:S01]  /*1ec0*/  IMAD.MOV.U32 R8, RZ, RZ, R14 ;  /* 0x000000ffff087224 */ /* 0x000fe200078e000e */
[----:B------:R-:W-:Y:S01]  /*1ed0*/  UIMAD UR5, UR8, UR5, URZ ;  /* 0x00000005080572a4 */ /* 0x000fe2000f8e023f */
[C---:B------:R-:W-:Y:S01]  /*1ee0*/  IMAD R123, R4.reuse, c[0x0][0x2a0], RZ ;  /* 0x0000a800047b7a24 */ /* 0x040fe200078e02ff */
[----:B------:R-:W-:Y:S01]  /*1ef0*/  UIMAD.WIDE.U32 UR24, UR8, UR4, URZ ;  /* 0x00000004081872a5 */ /* 0x000fe2000f8e003f */
[----:B------:R-:W-:Y:S01]  /*1f00*/  IMAD R125, R4, c[0x0][0x298], RZ ;  /* 0x0000a600047d7a24 */ /* 0x000fe200078e02ff */
[----:B------:R-:W-:Y:S01]  /*1f10*/  IADD3 R166, R226, 0x40, RZ ;  /* 0x00000040e2a67810 */ /* 0x000fe20007ffe0ff */
[----:B------:R-:W-:Y:S01]  /*1f20*/  IMAD R123, R0, c[0x0][0x2a4], R123 ;  /* 0x0000a900007b7a24 */ /* 0x000fe200078e027b */
[----:B------:R-:W-:Y:S01]  /*1f30*/  IADD3 R165, R226, 0x50, RZ ;  /* 0x00000050e2a57810 */ /* 0x000fe20007ffe0ff */
[----:B------:R-:W-:Y:S01]  /*1f40*/  IMAD R125, R0, c[0x0][0x29c], R125 ;  /* 0x0000a700007d7a24 */ /* 0x000fe200078e027d */
[----:B------:R-:W-:Y:S01]  /*1f50*/  IADD3 R164, R226, 0x60, RZ ;  /* 0x00000060e2a47810 */ /* 0x000fe20007ffe0ff */
[----:B------:R-:W-:Y:S01]  /*1f60*/  IMAD.WIDE.U32 R8, R0, c[0x0][0x2a0], R8 ;  /* 0x0000a80000087a25 */ /* 0x000fe200078e0008 */
[----:B------:R-:W-:Y:S01]  /*1f70*/  IADD3 R162, R226, 0x70, RZ ;  /* 0x00000070e2a27810 */ /* 0x000fe20007ffe0ff */
[----:B------:R-:W-:Y:S01]  /*1f80*/  ULDC UR4, c[0x0][0x230] ;  /* 0x00008c0000047ab9 */ /* 0x000fe20000000800 */
[----:B------:R-:W-:Y:S01]  /*1f90*/  SHF.R.S32.HI R147, RZ, 0x1f, R169 ;  /* 0x0000001fff937819 */ /* 0x000fe200000114a9 */
[----:B------:R-:W-:Y:S01]  /*1fa0*/  IMAD.WIDE.U32 R4, R0, c[0x0][0x298], R10 ;  /* 0x0000a60000047a25 */ /* 0x000fe200078e000a */
[----:B------:R-:W-:Y:S01]  /*1fb0*/  LEA R122, P1, R8, c[0x0][0x270], 0x1 ;  /* 0x00009c00087a7a11 */ /* 0x000fe200078208ff */
[----:B------:R-:W-:Y:S01]  /*1fc0*/  UIADD3 UR15, UR23, UR15, URZ ;  /* 0x0000000f170f7290 */ /* 0x000fe2000fffe03f */
[----:B------:R-:W-:Y:S01]  /*1fd0*/  SHF.R.S32.HI R145, RZ, 0x1f, R160 ;  /* 0x0000001fff917819 */ /* 0x000fe200000114a0 */
[----:B------:R-:W-:Y:S01]  /*1fe0*/  IMAD.IADD R123, R9, 0x1, R123 ;  /* 0x00000001097b7824 */ /* 0x000fe200078e027b */
[----:B------:R-:W-:Y:S01]  /*1ff0*/  LEA R124, P0, R4, c[0x0][0x268], 0x1 ;  /* 0x00009a00047c7a11 */ /* 0x000fe200078008ff */
[----:B------:R-:W-:Y:S01]  /*2000*/  IMAD.IADD R125, R5, 0x1, R125 ;  /* 0x00000001057d7824 */ /* 0x000fe200078e027d */
[----:B------:R-:W-:Y:S01]  /*2010*/  SHF.R.S32.HI R142, RZ, 0x1f, R159 ;  /* 0x0000001fff8e7819 */ /* 0x000fe2000001149f */
[----:B------:R-:W-:Y:S01]  /*2020*/  IMAD R128, R171, R128, RZ ;  /* 0x00000080ab807224 */ /* 0x000fe200078e02ff */
[----:B------:R-:W-:Y:S01]  /*2030*/  LEA.HI.X R123, R8, c[0x0][0x274], R123, 0x1, P1 ;  /* 0x00009d00087b7a11 */ /* 0x000fe200008f0c7b */
[----:B------:R-:W-:Y:S01]  /*2040*/  IMAD.MOV.U32 R86, RZ, RZ, c[0x0][0x288] ;  /* 0x0000a200ff567624 */ /* 0x000fe200078e00ff */
[----:B------:R-:W-:Y:S01]  /*2050*/  LEA.HI.X R125, R4, c[0x0][0x26c], R125, 0x1, P0 ;  /* 0x00009b00047d7a11 */ /* 0x000fe200000f0c7d */
[----:B------:R-:W-:Y:S01]  /*2060*/  IMAD.X R83, R130, 0x1, R79, P4 ;  /* 0x0000000182537824 */ /* 0x000fe200020e064f */
[----:B------:R-:W-:Y:S01]  /*2070*/  SHF.R.S32.HI R129, RZ, 0x1f, R128 ;  /* 0x0000001fff817819 */ /* 0x000fe20000011480 */
[----:B------:R-:W-:Y:S01]  /*2080*/  IMAD.SHL.U32 R73, R86, 0x10, RZ ;  /* 0x0000001056497824 */ /* 0x000fe200078e00ff */
[-C--:B------:R-:W-:Y:S01]  /*2090*/  IADD3 R46, P3, R168, R128.reuse, RZ ;  /* 0x00000080a82e7210 */ /* 0x080fe20007f7e0ff */
[----:B------:R-:W-:Y:S01]  /*20a0*/  IMAD.IADD R158, R169, 0x1, R160 ;  /* 0x00000001a99e7824 */ /* 0x000fe200078e02a0 */
[----:B------:R-:W-:Y:S01]  /*20b0*/  LEA R118, P1, R178, c[0x0][0x168], 0x1 ;  /* 0x00005a00b2767a11 */ /* 0x000fe200078208ff */
[----:B------:R-:W-:Y:S01]  /*20c0*/  IMAD.WIDE.U32 R12, R2, 0x40, RZ ;  /* 0x00000040020c7825 */ /* 0x000fe200078e00ff */
[----:B------:R-:W-:Y:S01]  /*20d0*/  LEA R120, P0, R176, c[0x0][0x170], 0x1 ;  /* 0x00005c00b0787a11 */ /* 0x000fe200078008ff */
[----:B------:R-:W-:Y:S01]  /*20e0*/  UIADD3 UR14, UR21, UR14, URZ ;  /* 0x0000000e150e7290 */ /* 0x000fe2000fffe03f */
[----:B------:R-:W-:Y:S01]  /*20f0*/  IADD3 R128, P2, R167, R128, RZ ;  /* 0x00000080a7807210 */ /* 0x000fe20007f5e0ff */
[--C-:B------:R-:W-:Y:S01]  /*2100*/  IMAD.X R47, R149, 0x1, R129.reuse, P3 ;  /* 0x00000001952f7824 */ /* 0x100fe200018e0681 */
[----:B------:R-:W-:Y:S01]  /*2110*/  LEA.HI.X R119, R178, c[0x0][0x16c], R58, 0x1, P1 ;  /* 0x00005b00b2777a11 */ /* 0x000fe200008f0c3a */
[C---:B------:R-:W-:Y:S01]  /*2120*/  IMAD.IADD R156, R169.reuse, 0x1, R158 ;  /* 0x00000001a99c7824 */ /* 0x040fe200078e029e */
[----:B------:R-:W-:Y:S01]  /*2130*/  LEA.HI.X R121, R176, c[0x0][0x174], R56, 0x1, P0 ;  /* 0x00005d00b0797a11 */ /* 0x000fe200000f0c38 */
[----:B------:R-:W-:Y:S01]  /*2140*/  IMAD.X R129, R148, 0x1, R129, P2 ;  /* 0x0000000194817824 */ /* 0x000fe200010e0681 */
[----:B------:R-:W-:Y:S01]  /*2150*/  SHF.L.U64.HI R72, R86, R7, c[0x0][0x28c] ;  /* 0x0000a30056487619 */ /* 0x000fe20000010207 */
[----:B------:R-:W-:Y:S01]  /*2160*/  IMAD.IADD R154, R169, 0x1, R156 ;  /* 0x00000001a99a7824 */ /* 0x000fe200078e029c */
[----:B------:R-:W-:Y:S01]  /*2170*/  IADD3 R78, P1, P0, R73, 0x40, R73 ;  /* 0x00000040494e7810 */ /* 0x000fe2000783e049 */
[----:B------:R-:W-:Y:S01]  /*2180*/  IMAD.MOV.U32 R182, RZ, RZ, c[0x0][0x290] ;  /* 0x0000a400ffb67624 */ /* 0x000fe200078e00ff */
[----:B------:R-:W-:Y:S01]  /*2190*/  IADD3 R91, P4, R131, R84, RZ ;  /* 0x00000054835b7210 */ /* 0x000fe20007f9e0ff */
[----:B------:R-:W-:Y:S01]  /*21a0*/  IMAD.IADD R152, R169, 0x1, R154 ;  /* 0x00000001a9987824 */ /* 0x000fe200078e029a */
[C---:B------:R-:W-:Y:S01]  /*21b0*/  SHF.L.U64.HI R47, R46.reuse, 0x1, R47 ;  /* 0x000000012e2f7819 */ /* 0x040fe2000001022f */
[----:B------:R-:W-:Y:S01]  /*21c0*/  IMAD.SHL.U32 R46, R46, 0x2, RZ ;  /* 0x000000022e2e7824 */ /* 0x000fe200078e00ff */
[--C-:B------:R-:W-:Y:S01]  /*21d0*/  IADD3.X R77, R72, RZ, R72.reuse, P1, P0 ;  /* 0x000000ff484d7210 */ /* 0x100fe20000fe0448 */
[----:B------:R-:W-:Y:S01]  /*21e0*/  IMAD.X R90, R130, 0x1, R83, P4 ;  /* 0x00000001825a7824 */ /* 0x000fe200020e0653 */
[----:B------:R-:W-:Y:S01]  /*21f0*/  IADD3 R82, P0, R78, R73, RZ ;  /* 0x000000494e527210 */ /* 0x000fe20007f1e0ff */
[----:B------:R-:W-:Y:S01]  /*2200*/  IMAD.MOV.U32 R5, RZ, RZ, 0x5 ;  /* 0x00000005ff057424 */ /* 0x000fe200078e00ff */
[----:B------:R-:W-:Y:S01]  /*2210*/  IADD3 R95, P2, R131, R91, RZ ;  /* 0x0000005b835f7210 */ /* 0x000fe20007f5e0ff */
[----:B------:R-:W-:Y:S01]  /*2220*/  IMAD.MOV.U32 R85, RZ, RZ, 0x6 ;  /* 0x00000006ff557424 */ /* 0x000fe200078e00ff */
[C---:B------:R-:W-:Y:S01]  /*2230*/  SHF.L.U64.HI R129, R128.reuse, 0x1, R129 ;  /* 0x0000000180817819 */ /* 0x040fe20000010281 */
[----:B------:R-:W-:Y:S01]  /*2240*/  IMAD.SHL.U32 R128, R128, 0x2, RZ ;  /* 0x0000000280807824 */ /* 0x000fe200078e00ff */
[C---:B------:R-:W-:Y:S01]  /*2250*/  IADD3 R10, P3, R46.reuse, c[0x0][0x2b0], RZ ;  /* 0x0000ac002e0a7a10 */ /* 0x040fe20007f7e0ff */
[----:B------:R-:W-:Y:S01]  /*2260*/  IMAD.X R81, R77, 0x1, R72, P0 ;  /* 0x000000014d517824 */ /* 0x000fe200000e0648 */
[----:B------:R-:W-:Y:S01]  /*2270*/  IADD3 R46, P0, R46, c[0x0][0x2a8], RZ ;  /* 0x0000aa002e2e7a10 */ /* 0x000fe20007f1e0ff */
[----:B------:R-:W-:Y:S01]  /*2280*/  IMAD.X R94, R130, 0x1, R90, P2 ;  /* 0x00000001825e7824 */ /* 0x000fe200010e065a */
[-C--:B------:R-:W-:Y:S01]  /*2290*/  IADD3 R88, P2, R82, R73.reuse, RZ ;  /* 0x0000004952587210 */ /* 0x080fe20007f5e0ff */
[----:B------:R-:W-:Y:S01]  /*22a0*/  IMAD.IADD R151, R169, 0x1, R152 ;  /* 0x00000001a9977824 */ /* 0x000fe200078e0298 */
[----:B------:R-:W-:Y:S01]  /*22b0*/  IADD3 R126, P1, R128, c[0x0][0x2b0], RZ ;  /* 0x0000ac00807e7a10 */ /* 0x000fe20007f3e0ff */
[----:B------:R-:W-:Y:S01]  /*22c0*/  IMAD.WIDE.U32 R190, R192, 0x20, RZ ;  /* 0x00000020c0be7825 */ /* 0x000fe200078e00ff */
[----:B------:R-:W-:Y:S01]  /*22d0*/  IADD3.X R9, R47, c[0x0][0x2b4], RZ, P3, !PT ;  /* 0x0000ad002f097a10 */ /* 0x000fe20001ffe4ff */
[----:B------:R-:W-:Y:S01]  /*22e0*/  UIADD3 UR13, UR19, UR13, URZ ;  /* 0x0000000d130d7290 */ /* 0x000fe2000fffe03f */
[----:B------:R-:W-:Y:S01]  /*22f0*/  IADD3 R92, P3, R88, R73, RZ ;  /* 0x00000049585c7210 */ /* 0x000fe20007f7e0ff */
[C---:B------:R-:W-:Y:S01]  /*2300*/  IMAD.SHL.U32 R107, R182.reuse, 0x20, RZ ;  /* 0x00000020b66b7824 */ /* 0x040fe200078e00ff */
[----:B------:R-:W-:Y:S01]  /*2310*/  IADD3.X R89, R81, R72, RZ, P2, !PT ;  /* 0x0000004851597210 */ /* 0x000fe200017fe4ff */
[C---:B------:R-:W-:Y:S01]  /*2320*/  IMAD.SHL.U32 R112, R182.reuse, 0x40, RZ ;  /* 0x00000040b6707824 */ /* 0x040fe200078e00ff */
[----:B------:R-:W-:Y:S01]  /*2330*/  IADD3.X R127, R129, c[0x0][0x2b4], RZ, P1, !PT ;  /* 0x0000ad00817f7a10 */ /* 0x000fe20000ffe4ff */
[----:B------:R-:W-:Y:S01]  /*2340*/  IMAD.SHL.U32 R105, R182, 0x10, RZ ;  /* 0x00000010b6697824 */ /* 0x000fe200078e00ff */
[----:B------:R-:W-:Y:S01]  /*2350*/  IADD3 R99, P1, R131, R95, RZ ;  /* 0x0000005f83637210 */ /* 0x000fe20007f3e0ff */
[----:B------:R-:W-:Y:S01]  /*2360*/  IMAD.X R93, R89, 0x1, R72, P3 ;  /* 0x00000001595d7824 */ /* 0x000fe200018e0648 */
[----:B------:R-:W-:Y:S01]  /*2370*/  IADD3 R113, R13, UR16, RZ ;  /* 0x000000100d717c10 */ /* 0x000fe2000fffe0ff */
[----:B------:R-:W-:Y:S01]  /*2380*/  ULDC UR16, c[0x0][0x19c] ;  /* 0x0000670000107ab9 */ /* 0x000fe20000000800 */
[----:B------:R-:W-:Y:S01]  /*2390*/  IADD3 R96, P2, R92, R73, RZ ;  /* 0x000000495c607210 */ /* 0x000fe20007f5e0ff */
[----:B------:R-:W-:Y:S01]  /*23a0*/  UIMAD UR16, UR12, UR16, URZ ;  /* 0x000000100c1072a4 */ /* 0x000fe2000f8e023f */
[C---:B------:R-:W-:Y:S01]  /*23b0*/  SHF.L.U64.HI R104, R182.reuse, R7, c[0x0][0x294] ;  /* 0x0000a500b6687619 */ /* 0x040fe20000010207 */
[C---:B------:R-:W-:Y:S01]  /*23c0*/  IMAD.WIDE.U32 R188, R182.reuse, 0x60, RZ ;  /* 0x00000060b6bc7825 */ /* 0x040fe200078e00ff */
[C---:B------:R-:W-:Y:S01]  /*23d0*/  SHF.L.U64.HI R106, R182.reuse, R5, c[0x0][0x294] ;  /* 0x0000a500b66a7619 */ /* 0x040fe20000010205 */
[----:B------:R-:W-:Y:S01]  /*23e0*/  UIADD3 UR17, UR25, UR17, URZ ;  /* 0x0000001119117290 */ /* 0x000fe2000fffe03f */
[C---:B------:R-:W-:Y:S01]  /*23f0*/  SHF.L.U64.HI R111, R182.reuse, R85, c[0x0][0x294] ;  /* 0x0000a500b66f7619 */ /* 0x040fe20000010255 */
[C---:B------:R-:W-:Y:S01]  /*2400*/  IMAD.WIDE.U32 R186, R182.reuse, 0xa0, RZ ;  /* 0x000000a0b6ba7825 */ /* 0x040fe200078e00ff */
[----:B------:R-:W-:Y:S01]  /*2410*/  IADD3.X R47, R47, c[0x0][0x2ac], RZ, P0, !PT ;  /* 0x0000ab002f2f7a10 */ /* 0x000fe200007fe4ff */
[----:B------:R-:W-:Y:S01]  /*2420*/  ULDC.U8 UR8, c[0x0][0x313] ;  /* 0x0000c4c000087ab9 */ /* 0x000fe20000000000 */
[----:B------:R-:W-:Y:S01]  /*2430*/  IADD3 R103, P0, R131, R99, RZ ;  /* 0x0000006383677210 */ /* 0x000fe20007f1e0ff */
[----:B------:R-:W-:Y:S01]  /*2440*/  IMAD.WIDE.U32 R184, R182, 0xc0, RZ ;  /* 0x000000c0b6b87825 */ /* 0x000fe200078e00ff */
[----:B------:R-:W-:-:S02]  /*2450*/  IADD3 R128, P4, R128, c[0x0][0x2a8], RZ ;  /* 0x0000aa0080807a10 */ /* 0x000fc40007f9e0ff */
[----:B------:R-:W-:Y:S01]  /*2460*/  SHF.L.U64.HI R113, R12, 0x1, R113 ;  /* 0x000000010c717819 */ /* 0x000fe20000010271 */
[----:B------:R-:W-:Y:S01]  /*2470*/  IMAD.X R98, R130, 0x1, R94, P1 ;  /* 0x0000000182627824 */ /* 0x000fe200008e065e */
[----:B------:R-:W-:Y:S01]  /*2480*/  IADD3 R101, P1, R96, R73, RZ ;  /* 0x0000004960657210 */ /* 0x000fe20007f3e0ff */
[----:B------:R-:W-:Y:S01]  /*2490*/  IMAD.WIDE.U32 R192, R192, 0x40, RZ ;  /* 0x00000040c0c07825 */ /* 0x000fe200078e00ff */
[C---:B------:R-:W-:Y:S02]  /*24a0*/  SHF.L.U64.HI R74, R86.reuse, R5, c[0x0][0x28c] ;  /* 0x0000a300564a7619 */ /* 0x040fe40000010205 */
[----:B------:R-:W-:Y:S01]  /*24b0*/  SHF.L.U64.HI R85, R86, R85, c[0x0][0x28c] ;  /* 0x0000a30056557619 */ /* 0x000fe20000010255 */
[----:B------:R-:W-:Y:S01]  /*24c0*/  IMAD.SHL.U32 R163, R171, 0x20, RZ ;  /* 0x00000020aba37824 */ /* 0x000fe200078e00ff */
[----:B------:R-:W-:Y:S01]  /*24d0*/  SHF.L.U64.HI R106, R107, 0x1, R106 ;  /* 0x000000016b6a7819 */ /* 0x000fe2000001026a */
[C---:B------:R-:W-:Y:S01]  /*24e0*/  IMAD R161, R171.reuse, 0x30, RZ ;  /* 0x00000030aba17824 */ /* 0x040fe200078e02ff */
[----:B------:R-:W-:Y:S01]  /*24f0*/  SHF.L.U64.HI R111, R112, 0x1, R111 ;  /* 0x00000001706f7819 */ /* 0x000fe2000001026f */
[----:B------:R-:W-:Y:S01]  /*2500*/  IMAD R157, R171, 0x50, RZ ;  /* 0x00000050ab9d7824 */ /* 0x000fe200078e02ff */
[----:B------:R-:W-:Y:S01]  /*2510*/  SHF.L.U64.HI R104, R105, 0x1, R104 ;  /* 0x0000000169687819 */ /* 0x000fe20000010268 */
[C---:B------:R-:W-:Y:S01]  /*2520*/  IMAD R155, R171.reuse, 0x60, RZ ;  /* 0x00000060ab9b7824 */ /* 0x040fe200078e02ff */
[----:B------:R-:W-:Y:S01]  /*2530*/  SHF.R.S32.HI R146, RZ, 0x1f, R163 ;  /* 0x0000001fff927819 */ /* 0x000fe200000114a3 */
[----:B------:R-:W-:Y:S01]  /*2540*/  IMAD R153, R171, 0x70, RZ ;  /* 0x00000070ab997824 */ /* 0x000fe200078e02ff */
[----:B------:R-:W-:Y:S01]  /*2550*/  SHF.R.S32.HI R144, RZ, 0x1f, R161 ;  /* 0x0000001fff907819 */ /* 0x000fe200000114a1 */
[----:B------:R-:W-:Y:S01]  /*2560*/  IMAD.WIDE.U32 R182, R182, 0xe0, RZ ;  /* 0x000000e0b6b67825 */ /* 0x000fe200078e00ff */
[----:B------:R-:W-:-:S02]  /*2570*/  SHF.R.S32.HI R140, RZ, 0x1f, R157 ;  /* 0x0000001fff8c7819 */ /* 0x000fc4000001149d */
[----:B------:R-:W-:Y:S01]  /*2580*/  SHF.R.S32.HI R138, RZ, 0x1f, R155 ;  /* 0x0000001fff8a7819 */ /* 0x000fe2000001149b */
[----:B------:R-:W-:Y:S01]  /*2590*/  IMAD.IADD R150, R169, 0x1, R151 ;  /* 0x00000001a9967824 */ /* 0x000fe200078e0297 */
[----:B------:R-:W-:Y:S01]  /*25a0*/  SHF.R.S32.HI R136, RZ, 0x1f, R153 ;  /* 0x0000001fff887819 */ /* 0x000fe20000011499 */
[----:B------:R-:W-:Y:S01]  /*25b0*/  IMAD R3, R3, c[0x0][0x19c], RZ ;  /* 0x0000670003037a24 */ /* 0x000fe200078e02ff */
[----:B------:R-:W-:Y:S01]  /*25c0*/  SHF.L.U32 R105, R105, 0x1, RZ ;  /* 0x0000000169697819 */ /* 0x000fe200000006ff */
[----:B------:R-:W-:Y:S01]  /*25d0*/  IMAD.X R97, R93, 0x1, R72, P2 ;  /* 0x000000015d617824 */ /* 0x000fe200010e0648 */
[----:B------:R-:W-:Y:S01]  /*25e0*/  IADD3 R87, R193, UR16, RZ ;  /* 0x00000010c1577c10 */ /* 0x000fe2000fffe0ff */
[----:B------:R-:W-:Y:S01]  /*25f0*/  IMAD.MOV.U32 R71, RZ, RZ, c[0x0][0x290] ;  /* 0x0000a400ff477624 */ /* 0x000fe200078e00ff */
[----:B------:R-:W-:Y:S01]  /*2600*/  SHF.R.S32.HI R143, RZ, 0x1f, R158 ;  /* 0x0000001fff8f7819 */ /* 0x000fe2000001149e */
[----:B------:R-:W-:Y:S01]  /*2610*/  IMAD.SHL.U32 R114, R12, 0x2, RZ ;  /* 0x000000020c727824 */ /* 0x000fe200078e00ff */
[----:B------:R-:W-:Y:S01]  /*2620*/  IADD3 R12, R16, 0x40, RZ ;  /* 0x00000040100c7810 */ /* 0x000fe20007ffe0ff */
[C---:B------:R-:W-:Y:S01]  /*2630*/  IMAD.SHL.U32 R75, R86.reuse, 0x20, RZ ;  /* 0x00000020564b7824 */ /* 0x040fe200078e00ff */
[----:B------:R-:W-:Y:S01]  /*2640*/  IADD3 R110, R189, UR11, RZ ;  /* 0x0000000bbd6e7c10 */ /* 0x000fe2000fffe0ff */
[----:B------:R-:W-:Y:S01]  /*2650*/  IMAD.MOV.U32 R11, RZ, RZ, R57 ;  /* 0x000000ffff0b7224 */ /* 0x000fe200078e0039 */
[----:B------:R-:W-:Y:S01]  /*2660*/  IADD3 R115, R187, UR10, RZ ;  /* 0x0000000abb737c10 */ /* 0x000fe2000fffe0ff */
[----:B------:R-:W-:Y:S01]  /*2670*/  IMAD.SHL.U32 R86, R86, 0x40, RZ ;  /* 0x0000004056567824 */ /* 0x000fe200078e00ff */
[----:B------:R-:W-:Y:S01]  /*2680*/  IADD3 R116, R185, UR9, RZ ;  /* 0x00000009b9747c10 */ /* 0x000fe2000fffe0ff */
[----:B------:R-:W-:Y:S01]  /*2690*/  IMAD.IADD R76, R191, 0x1, R3 ;  /* 0x00000001bf4c7824 */ /* 0x000fe200078e0203 */
[----:B------:R-:W-:Y:S01]  /*26a0*/  IADD3 R117, R183, UR5, RZ ;  /* 0x00000005b7757c10 */ /* 0x000fe2000fffe0ff */
[----:B------:R-:W-:Y:S01]  /*26b0*/  IMAD.SHL.U32 R107, R107, 0x2, RZ ;  /* 0x000000026b6b7824 */ /* 0x000fe200078e00ff */
[----:B------:R-:W-:Y:S01]  /*26c0*/  SHF.R.S32.HI R141, RZ, 0x1f, R156 ;  /* 0x0000001fff8d7819 */ /* 0x000fe2000001149c */
[----:B------:R-:W-:Y:S01]  /*26d0*/  IMAD.SHL.U32 R112, R112, 0x2, RZ ;  /* 0x0000000270707824 */ /* 0x000fe200078e00ff */
[----:B------:R-:W-:Y:S01]  /*26e0*/  SHF.R.S32.HI R139, RZ, 0x1f, R154 ;  /* 0x0000001fff8b7819 */ /* 0x000fe2000001149a */
[----:B------:R-:W-:Y:S01]  /*26f0*/  IMAD.X R102, R130, 0x1, R98, P0 ;  /* 0x0000000182667824 */ /* 0x000fe200000e0662 */
[----:B------:R-:W-:Y:S01]  /*2700*/  IADD3.X R129, R129, c[0x0][0x2ac], RZ, P4, !PT ;  /* 0x0000ab0081817a10 */ /* 0x000fe200027fe4ff */
[----:B------:R-:W-:Y:S01]  /*2710*/  IMAD.X R100, R97, 0x1, R72, P1 ;  /* 0x0000000161647824 */ /* 0x000fe200008e0648 */
[----:B------:R-:W-:Y:S01]  /*2720*/  SHF.R.S32.HI R137, RZ, 0x1f, R152 ;  /* 0x0000001fff897819 */ /* 0x000fe20000011498 */
[----:B------:R-:W-:Y:S01]  /*2730*/  IMAD.U32 R71, R71, -0x80, RZ ;  /* 0xffffff8047477824 */ /* 0x000fe200078e00ff */
[----:B------:R-:W-:-:S02]  /*2740*/  SHF.R.S32.HI R135, RZ, 0x1f, R151 ;  /* 0x0000001fff877819 */ /* 0x000fc40000011497 */
[----:B------:R-:W-:Y:S02]  /*2750*/  SHF.R.S32.HI R134, RZ, 0x1f, R150 ;  /* 0x0000001fff867819 */ /* 0x000fe40000011496 */
.L_x_2644:
[----:B------:R-:W-:Y:S02]  /*2760*/  IMAD.SHL.U32 R14, R11, 0x80, RZ ;  /* 0x000000800b0e7824 */ /* 0x000fe400078e00ff */
[----:B------:R-:W-:Y:S02]  /*2770*/  IMAD.MOV.U32 R212, RZ, RZ, R122 ;  /* 0x000000ffffd47224 */ /* 0x000fe400078e007a */
[----:B------:R-:W-:Y:S01]  /*2780*/  IMAD.MOV.U32 R213, RZ, RZ, R123 ;  /* 0x000000ffffd57224 */ /* 0x000fe200078e007b */
[----:B------:R-:W-:Y:S05]  /*2790*/  IADD3 R13, R14, -0x80, RZ ;  /* 0xffffff800e0d7810 */ /* 0x000fea0007ffe0ff */
[--C-:B------:R-:W-:Y:S02]  /*27a0*/  IMAD.IADD R7, R64, 0x1, -R13.reuse ;  /* 0x0000000140077824 */ /* 0x100fe400078e0a0d */
[----:B------:R-:W-:Y:S03]  /*27b0*/  IMAD.IADD R5, R69, 0x1, -R13 ;  /* 0x0000000145057824 */ /* 0x000fe600078e0a0d */
[-C--:B------:R-:W-:Y:S02]  /*27c0*/  ISETP.GE.AND P0, PT, R68, R7.reuse, PT ;  /* 0x000000074400720c */ /* 0x080fe40003f06270 */
[----:B------:R-:W-:Y:S02]  /*27d0*/  ISETP.GE.AND P2, PT, R166, R7, PT ;  /* 0x00000007a600720c */ /* 0x000fe40003f46270 */
[----:B------:R-:W-:Y:S02]  /*27e0*/  ISETP.GE.AND P3, PT, R68, R5, !P0 ;  /* 0x000000054400720c */ /* 0x000fe40004766270 */
[C---:B------:R-:W-:Y:S02]  /*27f0*/  ISETP.GE.AND P0, PT, R67.reuse, R7, PT ;  /* 0x000000074300720c */ /* 0x040fe40003f06270 */
[-C--:B------:R-:W-:Y:S02]  /*2800*/  ISETP.GE.AND P2, PT, R166, R5.reuse, !P2 ;  /* 0x00000005a600720c */ /* 0x080fe40005746270 */
[----:B------:R-:W-:Y:S02]  /*2810*/  ISETP.GE.AND P5, PT, R67, R5, !P0 ;  /* 0x000000054300720c */ /* 0x000fe400047a6270 */
[C---:B------:R-:W-:Y:S04]  /*2820*/  ISETP.GE.AND P0, PT, R66.reuse, R7, PT ;  /* 0x000000074200720c */ /* 0x040fe80003f06270 */
[----:B------:R-:W-:Y:S02]  /*2830*/  ISETP.GE.AND P4, PT, R66, R5, !P0 ;  /* 0x000000054200720c */ /* 0x000fe40004786270 */
[C---:B------:R-:W-:Y:S02]  /*2840*/  @P3 IADD3 R210, P0, R122.reuse, R105, RZ ;  /* 0x000000697ad23210 */ /* 0x040fe40007f1e0ff */
[----:B------:R-:W-:Y:S03]  /*2850*/  @P3 LEA R208, P1, R133, R120, 0x1 ;  /* 0x0000007885d03211 */ /* 0x000fe600078208ff */
[----:B------:R-:W-:Y:S01]  /*2860*/  @P3 IMAD.X R211, R123, 0x1, R104, P0 ;  /* 0x000000017bd33824 */ /* 0x000fe200000e0668 */
[----:B------:R-:W-:Y:S02]  /*2870*/  @P5 IADD3 R206, P0, R122, R107, RZ ;  /* 0x0000006b7ace5210 */ /* 0x000fe40007f1e0ff */
[----:B------:R-:W-:Y:S02]  /*2880*/  @P3 LEA.HI.X R209, R133, R121, R132, 0x1, P1 ;  /* 0x0000007985d13211 */ /* 0x000fe400008f0c84 */
[----:B------:R-:W-:Y:S01]  /*2890*/  @P5 IADD3 R204, P1, R120, R109, RZ ;  /* 0x0000006d78cc5210 */ /* 0x000fe20007f3e0ff */
[----:B------:R-:W-:Y:S01]  /*28a0*/  @P5 IMAD.X R207, R123, 0x1, R106, P0 ;  /* 0x000000017bcf5824 */ /* 0x000fe200000e066a */
[----:B------:R-:W-:Y:S03]  /*28b0*/  @P4 IADD3 R202, P0, R122, R188, RZ ;  /* 0x000000bc7aca4210 */ /* 0x000fe60007f1e0ff */
[----:B------:R-:W-:Y:S01]  /*28c0*/  @P5 IMAD.X R205, R121, 0x1, R108, P1 ;  /* 0x0000000179cd5824 */ /* 0x000fe200008e066c */
[----:B------:R-:W-:Y:S01]  /*28d0*/  ISETP.GE.AND P1, PT, R165, R7, PT ;  /* 0x00000007a500720c */ /* 0x000fe20003f26270 */
[----:B------:R-:W-:Y:S01]  /*28e0*/  @P4 IMAD.X R203, R123, 0x1, R110, P0 ;  /* 0x000000017bcb4824 */ /* 0x000fe200000e066e */
[----:B------:R-:W-:Y:S02]  /*28f0*/  @P4 IADD3 R200, P0, R120, UR22, RZ ;  /* 0x0000001678c84c10 */ /* 0x000fe4000ff1e0ff */
[----:B------:R-:W-:Y:S02]  /*2900*/  ISETP.GE.AND P6, PT, R165, R5, !P1 ;  /* 0x00000005a500720c */ /* 0x000fe40004fc6270 */
[----:B------:R-:W-:Y:S02]  /*2910*/  @P4 IADD3.X R201, R121, UR15, RZ, P0, !PT ;  /* 0x0000000f79c94c10 */ /* 0x000fe400087fe4ff */
[----:B------:R-:W-:Y:S05]  /*2920*/  @P2 IADD3 R198, P0, R122, R112, RZ ;  /* 0x000000707ac62210 */ /* 0x000fea0007f1e0ff */
[----:B------:R-:W-:Y:S01]  /*2930*/  @P2 IMAD.X R199, R123, 0x1, R111, P0 ;  /* 0x000000017bc72824 */ /* 0x000fe200000e066f */
[----:B------:R-:W-:Y:S05]  /*2940*/  @P2 IADD3 R54, P0, R120, R114, RZ ;  /* 0x0000007278362210 */ /* 0x000fea0007f1e0ff */
[----:B------:R-:W-:Y:S01]  /*2950*/  @P2 IMAD.X R55, R121, 0x1, R113, P0 ;  /* 0x0000000179372824 */ /* 0x000fe200000e0671 */
[----:B------:R-:W-:Y:S05]  /*2960*/  @P6 IADD3 R52, P0, R122, R186, RZ ;  /* 0x000000ba7a346210 */ /* 0x000fea0007f1e0ff */
[----:B------:R-:W-:Y:S01]  /*2970*/  @P6 IMAD.X R53, R123, 0x1, R115, P0 ;  /* 0x000000017b356824 */ /* 0x000fe200000e0673 */
[----:B------:R-:W-:Y:S04]  /*2980*/  @P6 IADD3 R50, P0, R120, UR20, RZ ;  /* 0x0000001478326c10 */ /* 0x000fe8000ff1e0ff */
[----:B------:R-:W-:Y:S02]  /*2990*/  @P6 IADD3.X R51, R121, UR14, RZ, P0, !PT ;  /* 0x0000000e79336c10 */ /* 0x000fe400087fe4ff */
[C---:B------:R-:W-:Y:S04]  /*29a0*/  ISETP.GE.AND P0, PT, R164.reuse, R7, PT ;  /* 0x00000007a400720c */ /* 0x040fe80003f06270 */
[----:B------:R-:W-:Y:S04]  /*29b0*/  ISETP.GE.AND P1, PT, R164, R5, !P0 ;  /* 0x00000005a400720c */ /* 0x000fe80004726270 */
[----:B------:R-:W-:Y:S09]  /*29c0*/  P2R R197, PR, RZ, 0x2 ;  /* 0x00000002ffc57803 */ /* 0x000ff20000000000 */
        /* <DEDUP_REMOVED lines=11> */
[C---:B------:R-:W-:Y:S04]  /*2a80*/  LEA R122, P0, R71.reuse, R212, 0x1 ;  /* 0x000000d4477a7211 */ /* 0x040fe800078008ff */
[----:B------:R-:W-:Y:S02]  /*2a90*/  LEA.HI.X.SX32 R123, R71, R213, 0x1, P0 ;  /* 0x000000d5477b7211 */ /* 0x000fe400000f0eff */
[C---:B------:R-:W-:Y:S04]  /*2aa0*/  ISETP.GE.AND P0, PT, R226.reuse, R7, PT ;  /* 0x00000007e200720c */ /* 0x040fe80003f06270 */
[----:B------:R-:W-:Y:S02]  /*2ab0*/  ISETP.GE.AND P1, PT, R226, R5, !P0 ;  /* 0x00000005e200720c */ /* 0x000fe40004726270 */
[----:B------:R-:W-:Y:S04]  /*2ac0*/  ISETP.NE.AND P0, PT, R196, RZ, PT ;  /* 0x000000ffc400720c */ /* 0x000fe80003f05270 */
[----:B------:R-:W-:Y:S02]  /*2ad0*/  P2R R0, PR, RZ, 0x1 ;  /* 0x00000001ff007803 */ /* 0x000fe40000000000 */
[----:B------:R-:W-:Y:S05]  /*2ae0*/  ISETP.NE.AND P0, PT, R197, RZ, PT ;  /* 0x000000ffc500720c */ /* 0x000fea0003f05270 */
[----:B------:R-:W2:Y:S04]  /*2af0*/  @P1 LDG.E.128 R28, [R212.64] ;  /* 0x00000006d41c1981 */ /* 0x000ea8000c1e1d00 */
[----:B--2---:R1:W-:Y:S04]  /*2b00*/  @P1 STG.E.128 [R120.64], R28 ;  /* 0x0000001c78001986 */ /* 0x0043e8000c101d06 */
[----:B------:R-:W2:Y:S04]  /*2b10*/  @P1 LDG.E.128 R24, [R212.64+0x80] ;  /* 0x00008006d4181981 */ /* 0x000ea8000c1e1d00 */
[----:B--2---:R2:W-:Y:S04]  /*2b20*/  @P1 STG.E.128 [R120.64+0x80], R24 ;  /* 0x0000801878001986 */ /* 0x0045e8000c101d06 */
[----:B------:R-:W3:Y:S04]  /*2b30*/  @P3 LDG.E.128 R20, [R210.64] ;  /* 0x00000006d2143981 */ /* 0x000ee8000c1e1d00 */
[----:B---3--:R3:W-:Y:S04]  /*2b40*/  @P3 STG.E.128 [R208.64], R20 ;  /* 0x00000014d0003986 */ /* 0x0087e8000c101d06 */
[----:B----4-:R-:W4:Y:S04]  /*2b50*/  @P3 LDG.E.128 R4, [R210.64+0x80] ;  /* 0x00008006d2043981 */ /* 0x010f28000c1e1d00 */
[----:B----4-:R4:W-:Y:S04]  /*2b60*/  @P3 STG.E.128 [R208.64+0x80], R4 ;  /* 0x00008004d0003986 */ /* 0x0109e8000c101d06 */
[----:B------:R-:W5:Y:S04]  /*2b70*/  @P5 LDG.E.128 R36, [R206.64] ;  /* 0x00000006ce245981 */ /* 0x000f68000c1e1d00 */
[----:B-----5:R5:W-:Y:S04]  /*2b80*/  @P5 STG.E.128 [R204.64], R36 ;  /* 0x00000024cc005986 */ /* 0x020be8000c101d06 */
[----:B------:R-:W2:Y:S04]  /*2b90*/  @P5 LDG.E.128 R32, [R206.64+0x80] ;  /* 0x00008006ce205981 */ /* 0x000ea8000c1e1d00 */
[----:B--2---:R2:W-:Y:S04]  /*2ba0*/  @P5 STG.E.128 [R204.64+0x80], R32 ;  /* 0x00008020cc005986 */ /* 0x0045e8000c101d06 */
[----:B-1----:R-:W2:Y:S04]  /*2bb0*/  @P4 LDG.E.128 R28, [R202.64] ;  /* 0x00000006ca1c4981 */ /* 0x002ea8000c1e1d00 */
[----:B--2---:R1:W-:Y:S04]  /*2bc0*/  @P4 STG.E.128 [R200.64], R28 ;  /* 0x0000001cc8004986 */ /* 0x0043e8000c101d06 */
[----:B------:R-:W2:Y:S04]  /*2bd0*/  @P4 LDG.E.128 R24, [R202.64+0x80] ;  /* 0x00008006ca184981 */ /* 0x000ea8000c1e1d00 */
[----:B--2---:R2:W-:Y:S04]  /*2be0*/  @P4 STG.E.128 [R200.64+0x80], R24 ;  /* 0x00008018c8004986 */ /* 0x0045e8000c101d06 */
[----:B---3--:R-:W3:Y:S04]  /*2bf0*/  @P2 LDG.E.128 R20, [R198.64] ;  /* 0x00000006c6142981 */ /* 0x008ee8000c1e1d00 */
[----:B---3--:R3:W-:Y:S04]  /*2c00*/  @P2 STG.E.128 [R54.64], R20 ;  /* 0x0000001436002986 */ /* 0x0087e8000c101d06 */
[----:B----4-:R-:W4:Y:S04]  /*2c10*/  @P2 LDG.E.128 R4, [R198.64+0x80] ;  /* 0x00008006c6042981 */ /* 0x010f28000c1e1d00 */
[----:B----4-:R4:W-:Y:S04]  /*2c20*/  @P2 STG.E.128 [R54.64+0x80], R4 ;  /* 0x0000800436002986 */ /* 0x0109e8000c101d06 */
[----:B-----5:R-:W5:Y:S04]  /*2c30*/  @P6 LDG.E.128 R36, [R52.64] ;  /* 0x0000000634246981 */ /* 0x020f68000c1e1d00 */
[----:B-----5:R1:W-:Y:S04]  /*2c40*/  @P6 STG.E.128 [R50.64], R36 ;  /* 0x0000002432006986 */ /* 0x0203e8000c101d06 */
[----:B------:R-:W5:Y:S04]  /*2c50*/  @P6 LDG.E.128 R32, [R52.64+0x80] ;  /* 0x0000800634206981 */ /* 0x000f68000c1e1d00 */
[----:B-----5:R2:W-:Y:S04]  /*2c60*/  @P6 STG.E.128 [R50.64+0x80], R32 ;  /* 0x0000802032006986 */ /* 0x0205e8000c101d06 */
[----:B-1----:R-:W5:Y:S04]  /*2c70*/  @P0 LDG.E.128 R28, [R48.64] ;  /* 0x00000006301c0981 */ /* 0x002f68000c1e1d00 */
[----:B-----5:R1:W-:Y:S04]  /*2c80*/  @P0 STG.E.128 [R40.64], R28 ;  /* 0x0000001c28000986 */ /* 0x0203e8000c101d06 */
[----:B--2---:R-:W2:Y:S04]  /*2c90*/  @P0 LDG.E.128 R24, [R48.64+0x80] ;  /* 0x0000800630180981 */ /* 0x004ea8000c1e1d00 */
[----:B--2---:R1:W-:Y:S01]  /*2ca0*/  @P0 STG.E.128 [R40.64+0x80], R24 ;  /* 0x0000801828000986 */ /* 0x0043e2000c101d06 */
[----:B------:R-:W-:Y:S11]  /*2cb0*/  ISETP.NE.AND P0, PT, R0, RZ, PT ;  /* 0x000000ff0000720c */ /* 0x000ff60003f05270 */
[----:B------:R-:W-:Y:S02]  /*2cc0*/  @!UPT UIADD3 URZ, URZ, URZ, URZ ;  /* 0x0000003f3f3ff290 */ /* 0x000fe4000fffe03f */
[----:B---3--:R-:W2:Y:S04]  /*2cd0*/  @P0 LDG.E.128 R20, [R18.64] ;  /* 0x0000000612140981 */ /* 0x008ea8000c1e1d00 */
[----:B--2---:R1:W-:Y:S04]  /*2ce0*/  @P0 STG.E.128 [R2.64], R20 ;  /* 0x0000001402000986 */ /* 0x0043e8000c101d06 */
[----:B----4-:R-:W2:Y:S04]  /*2cf0*/  @P0 LDG.E.128 R4, [R18.64+0x80] ;  /* 0x0000800612040981 */ /* 0x010ea8000c1e1d00 */
[----:B--2---:R1:W-:Y:S01]  /*2d00*/  @P0 STG.E.128 [R2.64+0x80], R4 ;  /* 0x0000800402000986 */ /* 0x0043e2000c101d06 */
[----:B------:R-:W-:Y:S11]  /*2d10*/  ISETP.NE.AND P0, PT, RZ, UR4, PT ;  /* 0x00000004ff007c0c */ /* 0x000ff6000bf05270 */
[----:B------:R-:W-:Y:S02]  /*2d20*/  @!UPT UIADD3 URZ, URZ, URZ, URZ ;  /* 0x0000003f3f3ff290 */ /* 0x000fe4000fffe03f */
[----:B------:R-:W-:-:S05]  /*2d30*/  @!P0 BRA `(.L_x_2575) ;  /* 0x00009f5000008947 */ /* 0x000fca0003800000 */
[----:B------:R-:W-:Y:S11]  /*2d40*/  ISETP.NE.AND P0, PT, RZ, UR8, PT ;  /* 0x00000008ff007c0c */ /* 0x000ff6000bf05270 */
[----:B------:R-:W-:Y:S02]  /*2d50*/  @!UPT UIADD3 URZ, URZ, URZ, URZ ;  /* 0x0000003f3f3ff290 */ /* 0x000fe4000fffe03f */
[----:B------:R-:W-:-:S05]  /*2d60*/  @!P0 BRA `(.L_x_2576) ;  /* 0x00003a5000008947 */ /* 0x000fca0003800000 */
[----:B------:R-:W-:Y:S01]  /*2d70*/  BSSY B0, `(.L_x_2577) ;  /* 0x0000067000007945 */ /* 0x000fe20003800000 */
[----:B------:R-:W-:-:S05]  /*2d80*/  @!P1 BRA `(.L_x_2578) ;  /* 0x0000065000009947 */ /* 0x000fca0003800000 */
[----:B------:R-:W-:Y:S01]  /*2d90*/  ISETP.GE.AND P0, PT, R16, UR4, PT ;  /* 0x0000000410007c0c */ /* 0x000fe2000bf06270 */
[----:B-1----:R-:W2:Y:S11]  /*2da0*/  LDG.E.128 R24, [R124.64] ;  /* 0x000000067c187981 */ /* 0x002eb6000c1e1d00 */
[----:B------:R-:W-:Y:S01]  /*2db0*/  @!UPT UIADD3 URZ, URZ, URZ, URZ ;  /* 0x0000003f3f3ff290 */ /* 0x000fe2000fffe03f */
[----:B------:R-:W-:Y:S01]  /*2dc0*/  @!P0 MOV R8, R10 ;  /* 0x0000000a00088202 */ /* 0x000fe20000000f00 */
[----:B------:R-:W3:Y:S06]  /*2dd0*/  @!P0 LDG.E.64 R32, [R46.64] ;  /* 0x000000062e208981 */ /* 0x000eec000c1e1b00 */
[----:B------:R-:W4:Y:S02]  /*2de0*/  @!P0 LDG.E.64 R18, [R8.64] ;  /* 0x0000000608128981 */ /* 0x000f24000c1e1b00 */
[----:B----4-:R-:W-:Y:S01]  /*2df0*/  @!P0 HADD2.F32 R22, -RZ, R18.H0_H0 ;  /* 0x20000012ff168230 */ /* 0x010fe20000004100 */
[----:B--2---:R-:W-:Y:S01]  /*2e00*/  @!P0 MOV R15, R24 ;  /* 0x00000018000f8202 */ /* 0x004fe20000000f00 */
[----:B---3--:R-:W-:Y:S01]  /*2e10*/  @!P0 HADD2.F32 R30, -RZ, R32.H0_H0 ;  /* 0x20000020ff1e8230 */ /* 0x008fe20000004100 */
[----:B------:R-:W-:Y:S01]  /*2e20*/  @!P0 MOV R23, R25 ;  /* 0x0000001900178202 */ /* 0x000fe20000000f00 */
[----:B------:R-:W-:Y:S01]  /*2e30*/  @!P0 HADD2.F32 R20, -RZ, R18.H1_H1 ;  /* 0x30000012ff148230 */ /* 0x000fe20000004100 */
[----:B------:R-:W-:Y:S01]  /*2e40*/  @!P0 MOV R18, R27 ;  /* 0x0000001b00128202 */ /* 0x000fe20000000f00 */
[--C-:B------:R-:W-:Y:S02]  /*2e50*/  @!P0 HADD2.F32 R29, -RZ, R15.reuse.H1_H1 ;  /* 0x3000000fff1d8230 */ /* 0x100fe40000004100 */
[----:B------:R-:W-:Y:S02]  /*2e60*/  @!P0 HADD2.F32 R21, -RZ, R15.H0_H0 ;  /* 0x2000000fff158230 */ /* 0x000fe40000004100 */
[----:B------:R-:W-:Y:S01]  /*2e70*/  @!P0 HADD2.F32 R32, -RZ, R32.H1_H1 ;  /* 0x30000020ff208230 */ /* 0x000fe20000004100 */
[-C--:B------:R-:W-:Y:S01]  /*2e80*/  @!P0 FMUL.FTZ R37, R29, R22.reuse ;  /* 0x000000161d258220 */ /* 0x080fe20000410000 */
[----:B------:R-:W-:Y:S01]  /*2e90*/  @!P0 HADD2.F32 R15, -RZ, R19.H0_H0 ;  /* 0x20000013ff0f8230 */ /* 0x000fe20000004100 */
[C---:B------:R-:W-:Y:S01]  /*2ea0*/  @!P0 FMUL.FTZ R0, R21.reuse, R22 ;  /* 0x0000001615008220 */ /* 0x040fe20000410000 */
[----:B------:R-:W-:Y:S01]  /*2eb0*/  @!P0 MOV R22, R26 ;  /* 0x0000001a00168202 */ /* 0x000fe20000000f00 */
[-C--:B------:R-:W-:Y:S01]  /*2ec0*/  @!P0 FFMA.FTZ R37, R21, R30.reuse, -R37 ;  /* 0x0000001e15258223 */ /* 0x080fe20000010825 */
[----:B------:R-:W-:Y:S01]  /*2ed0*/  @!P0 HADD2.F32 R21, -RZ, R23.H0_H0 ;  /* 0x20000017ff158230 */ /* 0x000fe20000004100 */
[----:B------:R-:W-:Y:S01]  /*2ee0*/  @!P0 FFMA.FTZ R0, R29, R30, R0 ;  /* 0x0000001e1d008223 */ /* 0x000fe20000010000 */
[----:B------:R-:W-:Y:S02]  /*2ef0*/  @!P0 HADD2.F32 R19, -RZ, R19.H1_H1 ;  /* 0x30000013ff138230 */ /* 0x000fe40000004100 */
[--C-:B------:R-:W-:Y:S01]  /*2f00*/  @!P0 HADD2.F32 R30, -RZ, R22.reuse.H1_H1 ;  /* 0x30000016ff1e8230 */ /* 0x100fe20000004100 */
[-C--:B------:R-:W-:Y:S01]  /*2f10*/  @!P0 FMUL.FTZ R2, R21, R20.reuse ;  /* 0x0000001415028220 */ /* 0x080fe20000410000 */
[----:B------:R-:W-:Y:S01]  /*2f20*/  @!P0 HADD2.F32 R22, -RZ, R22.H0_H0 ;  /* 0x20000016ff168230 */ /* 0x000fe20000004100 */
[----:B------:R-:W-:Y:S01]  /*2f30*/  @!P0 F2FP.PACK_AB R37, R0, R37 ;  /* 0x000000250025823e */ /* 0x000fe200000000ff */
[----:B------:R-:W-:Y:S01]  /*2f40*/  @!P0 HADD2.F32 R29, -RZ, R23.H1_H1 ;  /* 0x30000017ff1d8230 */ /* 0x000fe20000004100 */
[-C--:B------:R-:W-:Y:S01]  /*2f50*/  @!P0 FMUL.FTZ R34, R30, R15.reuse ;  /* 0x0000000f1e228220 */ /* 0x080fe20000410000 */
[--C-:B------:R-:W-:Y:S01]  /*2f60*/  @!P0 HADD2.F32 R31, -RZ, R33.reuse.H0_H0 ;  /* 0x20000021ff1f8230 */ /* 0x100fe20000004100 */
[----:B------:R-:W-:Y:S01]  /*2f70*/  @!P0 FMUL.FTZ R3, R22, R15 ;  /* 0x0000000f16038220 */ /* 0x000fe20000410000 */
[----:B------:R-:W-:Y:S01]  /*2f80*/  @!P0 HADD2.F32 R35, -RZ, R33.H1_H1 ;  /* 0x30000021ff238230 */ /* 0x000fe20000004100 */
[C---:B------:R-:W-:Y:S01]  /*2f90*/  @!P0 FMUL.FTZ R39, R29.reuse, R20 ;  /* 0x000000141d278220 */ /* 0x040fe20000410000 */
[--C-:B------:R-:W-:Y:S01]  /*2fa0*/  @!P0 HADD2.F32 R33, -RZ, R18.reuse.H1_H1 ;  /* 0x30000012ff218230 */ /* 0x100fe20000004100 */
[-C--:B------:R-:W-:Y:S01]  /*2fb0*/  @!P0 FFMA.FTZ R2, R29, R32.reuse, R2 ;  /* 0x000000201d028223 */ /* 0x080fe20000010002 */
[----:B------:R-:W-:Y:S01]  /*2fc0*/  @!P0 HADD2.F32 R18, -RZ, R18.H0_H0 ;  /* 0x20000012ff128230 */ /* 0x000fe20000004100 */
[----:B------:R-:W-:Y:S01]  /*2fd0*/  @!P0 FFMA.FTZ R3, R30, R31, R3 ;  /* 0x0000001f1e038223 */ /* 0x000fe20000010003 */
[----:B------:R-:W-:Y:S01]  /*2fe0*/  @!P0 MOV R24, R37 ;  /* 0x0000002500188202 */ /* 0x000fe20000000f00 */
[-C--:B------:R-:W-:Y:S02]  /*2ff0*/  @!P0 FMUL.FTZ R36, R33, R19.reuse ;  /* 0x0000001321248220 */ /* 0x080fe40000410000 */
[----:B------:R-:W-:Y:S02]  /*3000*/  @!P0 FMUL.FTZ R4, R18, R19 ;  /* 0x0000001312048220 */ /* 0x000fe40000410000 */
        /* <DEDUP_REMOVED lines=9> */
[----:B------:R-:W-:Y:S02]  /*30a0*/  @!P0 MOV R27, R39 ;  /* 0x00000027001b8202 */ /* 0x000fe40000000f00 */
[----:B------:R-:W-:Y:S03]  /*30b0*/  ISETP.GE.AND P0, PT, R12, UR4, PT ;  /* 0x000000040c007c0c */ /* 0x000fe6000bf06270 */
[----:B------:R1:W-:Y:S08]  /*30c0*/  STG.E.128 [R118.64], R24 ;  /* 0x0000001876007986 */ /* 0x0003f0000c101d06 */
[----:B------:R-:W2:Y:S02]  /*30d0*/  LDG.E.128 R20, [R124.64+0x80] ;  /* 0x000080067c147981 */ /* 0x000ea4000c1e1d00 */
[----:B------:R-:W-:Y:S06]  /*30e0*/  @!P0 MOV R8, R10 ;  /* 0x0000000a00088202 */ /* 0x000fec0000000f00 */
[----:B------:R-:W3:Y:S06]  /*30f0*/  @!P0 LDG.E.64 R18, [R8.64+0x40] ;  /* 0x0000400608128981 */ /* 0x000eec000c1e1b00 */
[----:B------:R-:W4:Y:S01]  /*3100*/  @!P0 LDG.E.64 R32, [R46.64+0x40] ;  /* 0x000040062e208981 */ /* 0x000f22000c1e1b00 */
[----:B--2---:R-:W-:Y:S02]  /*3110*/  @!P0 MOV R15, R20 ;  /* 0x00000014000f8202 */ /* 0x004fe40000000f00 */
[----:B-1----:R-:W-:Y:S02]  /*3120*/  @!P0 MOV R27, R21 ;  /* 0x00000015001b8202 */ /* 0x002fe40000000f00 */
[----:B------:R-:W-:Y:S01]  /*3130*/  @!P0 MOV R26, R22 ;  /* 0x00000016001a8202 */ /* 0x000fe20000000f00 */
[--C-:B------:R-:W-:Y:S02]  /*3140*/  @!P0 HADD2.F32 R29, -RZ, R15.reuse.H1_H1 ;  /* 0x3000000fff1d8230 */ /* 0x100fe40000004100 */
[----:B------:R-:W-:Y:S02]  /*3150*/  @!P0 HADD2.F32 R25, -RZ, R15.H0_H0 ;  /* 0x2000000fff198230 */ /* 0x000fe40000004100 */
[--C-:B---3--:R-:W-:Y:S02]  /*3160*/  @!P0 HADD2.F32 R28, -RZ, R18.reuse.H0_H0 ;  /* 0x20000012ff1c8230 */ /* 0x108fe40000004100 */
[----:B------:R-:W-:Y:S01]  /*3170*/  @!P0 HADD2.F32 R24, -RZ, R18.H1_H1 ;  /* 0x30000012ff188230 */ /* 0x000fe20000004100 */
[----:B------:R-:W-:Y:S01]  /*3180*/  @!P0 MOV R18, R23 ;  /* 0x0000001700128202 */ /* 0x000fe20000000f00 */
[----:B------:R-:W-:Y:S01]  /*3190*/  @!P0 HADD2.F32 R15, -RZ, R19.H0_H0 ;  /* 0x20000013ff0f8230 */ /* 0x000fe20000004100 */
[-C--:B------:R-:W-:Y:S01]  /*31a0*/  @!P0 FMUL.FTZ R34, R29, R28.reuse ;  /* 0x0000001c1d228220 */ /* 0x080fe20000410000 */
[--C-:B----4-:R-:W-:Y:S01]  /*31b0*/  @!P0 HADD2.F32 R30, -RZ, R32.reuse.H0_H0 ;  /* 0x20000020ff1e8230 */ /* 0x110fe20000004100 */
[C---:B------:R-:W-:Y:S01]  /*31c0*/  @!P0 FMUL.FTZ R5, R25.reuse, R28 ;  /* 0x0000001c19058220 */ /* 0x040fe20000410000 */
[----:B------:R-:W-:Y:S02]  /*31d0*/  @!P0 HADD2.F32 R32, -RZ, R32.H1_H1 ;  /* 0x30000020ff208230 */ /* 0x000fe40000004100 */
[----:B------:R-:W-:Y:S01]  /*31e0*/  @!P0 HADD2.F32 R31, -RZ, R33.H0_H0 ;  /* 0x20000021ff1f8230 */ /* 0x000fe20000004100 */
[-C--:B------:R-:W-:Y:S01]  /*31f0*/  @!P0 FFMA.FTZ R34, R25, R30.reuse, -R34 ;  /* 0x0000001e19228223 */ /* 0x080fe20000010822 */
[----:B------:R-:W-:Y:S01]  /*3200*/  @!P0 HADD2.F32 R25, -RZ, R27.H0_H0 ;  /* 0x2000001bff198230 */ /* 0x000fe20000004100 */
[----:B------:R-:W-:Y:S01]  /*3210*/  @!P0 FFMA.FTZ R5, R29, R30, R5 ;  /* 0x0000001e1d058223 */ /* 0x000fe20000010005 */
[--C-:B------:R-:W-:Y:S02]  /*3220*/  @!P0 HADD2.F32 R30, -RZ, R26.reuse.H1_H1 ;  /* 0x3000001aff1e8230 */ /* 0x100fe40000004100 */
[----:B------:R-:W-:Y:S01]  /*3230*/  @!P0 HADD2.F32 R26, -RZ, R26.H0_H0 ;  /* 0x2000001aff1a8230 */ /* 0x000fe20000004100 */
[----:B------:R-:W-:Y:S01]  /*3240*/  @!P0 FMUL.FTZ R6, R25, R24 ;  /* 0x0000001819068220 */ /* 0x000fe20000410000 */
[----:B------:R-:W-:Y:S01]  /*3250*/  @!P0 HADD2.F32 R35, -RZ, R33.H1_H1 ;  /* 0x30000021ff238230 */ /* 0x000fe20000004100 */
[-C--:B------:R-:W-:Y:S01]  /*3260*/  @!P0 FMUL.FTZ R36, R30, R15.reuse ;  /* 0x0000000f1e248220 */ /* 0x080fe20000410000 */
[----:B------:R-:W-:Y:S01]  /*3270*/  @!P0 HADD2.F32 R29, -RZ, R27.H1_H1 ;  /* 0x3000001bff1d8230 */ /* 0x000fe20000004100 */
[C---:B------:R-:W-:Y:S01]  /*3280*/  @!P0 FMUL.FTZ R7, R26.reuse, R15 ;  /* 0x0000000f1a078220 */ /* 0x040fe20000410000 */
[--C-:B------:R-:W-:Y:S01]  /*3290*/  @!P0 HADD2.F32 R33, -RZ, R18.reuse.H1_H1 ;  /* 0x30000012ff218230 */ /* 0x100fe20000004100 */
[-C--:B------:R-:W-:Y:S01]  /*32a0*/  @!P0 FFMA.FTZ R36, R26, R31.reuse, -R36 ;  /* 0x0000001f1a248223 */ /* 0x080fe20000010824 */
[----:B------:R-:W-:Y:S01]  /*32b0*/  @!P0 F2FP.PACK_AB R34, R5, R34 ;  /* 0x000000220522823e */ /* 0x000fe200000000ff */
[C---:B------:R-:W-:Y:S01]  /*32c0*/  @!P0 FMUL.FTZ R37, R29.reuse, R24 ;  /* 0x000000181d258220 */ /* 0x040fe20000410000 */
[----:B------:R-:W-:Y:S01]  /*32d0*/  @!P0 HADD2.F32 R18, -RZ, R18.H0_H0 ;  /* 0x20000012ff128230 */ /* 0x000fe20000004100 */
[----:B------:R-:W-:Y:S01]  /*32e0*/  @!P0 FFMA.FTZ R6, R29, R32, R6 ;  /* 0x000000201d068223 */ /* 0x000fe20000010006 */
[----:B------:R-:W-:Y:S01]  /*32f0*/  @!P0 MOV R20, R34 ;  /* 0x0000002200148202 */ /* 0x000fe20000000f00 */
[----:B------:R-:W-:Y:S01]  /*3300*/  @!P0 HADD2.F32 R19, -RZ, R19.H1_H1 ;  /* 0x30000013ff138230 */ /* 0x000fe20000004100 */
[----:B------:R-:W-:Y:S02]  /*3310*/  @!P0 FFMA.FTZ R7, R30, R31, R7 ;  /* 0x0000001f1e078223 */ /* 0x000fe40000010007 */
[----:B------:R-:W-:Y:S02]  /*3320*/  @!P0 FFMA.FTZ R37, R25, R32, -R37 ;  /* 0x0000002019258223 */ /* 0x000fe40000010825 */
[-C--:B------:R-:W-:Y:S01]  /*3330*/  @!P0 FMUL.FTZ R38, R33, R19.reuse ;  /* 0x0000001321268220 */ /* 0x080fe20000410000 */
[----:B------:R-:W-:Y:S01]  /*3340*/  @!P0 F2FP.PACK_AB R36, R7, R36 ;  /* 0x000000240724823e */ /* 0x000fe200000000ff */
[----:B------:R-:W-:Y:S01]  /*3350*/  @!P0 FMUL.FTZ R8, R18, R19 ;  /* 0x0000001312088220 */ /* 0x000fe20000410000 */
[----:B------:R-:W-:Y:S01]  /*3360*/  @!P0 F2FP.PACK_AB R37, R6, R37 ;  /* 0x000000250625823e */ /* 0x000fe200000000ff */
[-C--:B------:R-:W-:Y:S01]  /*3370*/  @!P0 FFMA.FTZ R38, R18, R35.reuse, -R38 ;  /* 0x0000002312268223 */ /* 0x080fe20000010826 */
[----:B------:R-:W-:Y:S01]  /*3380*/  @!P0 MOV R22, R36 ;  /* 0x0000002400168202 */ /* 0x000fe20000000f00 */
[----:B------:R-:W-:Y:S01]  /*3390*/  @!P0 FFMA.FTZ R8, R33, R35, R8 ;  /* 0x0000002321088223 */ /* 0x000fe20000010008 */
[----:B------:R-:W-:Y:S04]  /*33a0*/  @!P0 MOV R21, R37 ;  /* 0x0000002500158202 */ /* 0x000fe80000000f00 */
[----:B------:R-:W-:Y:S04]  /*33b0*/  @!P0 F2FP.PACK_AB R39, R8, R38 ;  /* 0x000000260827823e */ /* 0x000fe800000000ff */
[----:B------:R-:W-:Y:S05]  /*33c0*/  @!P0 MOV R23, R39 ;  /* 0x0000002700178202 */ /* 0x000fea0000000f00 */
[----:B------:R1:W-:Y:S02]  /*33d0*/  STG.E.128 [R118.64+0x80], R20 ;  /* 0x0000801476007986 */ /* 0x0003e4000c101d06 */
.L_x_2578:
[----:B------:R-:W-:Y:S05]  /*33e0*/  BSYNC B0 ;  /* 0x0000000000007941 */ /* 0x000fea0003800000 */
.L_x_2577:
[----:B------:R-:W-:Y:S01]  /*33f0*/  BSSY B0, `(.L_x_2579) ;  /* 0x000006f000007945 */ /* 0x000fe20003800000 */
[----:B------:R-:W-:-:S05]  /*3400*/  @!P3 BRA `(.L_x_2580) ;  /* 0x000006d00000b947 */ /* 0x000fca0003800000 */
[----:B------:R-:W-:Y:S02]  /*3410*/  LEA R52, P0, R73, R124, 0x1 ;  /* 0x0000007c49347211 */ /* 0x000fe400078008ff */
[----:B------:R-:W-:Y:S02]  /*3420*/  SHF.L.U32 R49, R169, 0x1, RZ ;  /* 0x00000001a9317819 */ /* 0x000fe400000006ff */
[----:B------:R-:W-:Y:S02]  /*3430*/  LEA.HI.X R53, R73, R125, R72, 0x1, P0 ;  /* 0x0000007d49357211 */ /* 0x000fe400000f0c48 */
[----:B-1----:R-:W-:Y:S02]  /*3440*/  LEA R40, P0, R131, R118, 0x1 ;  /* 0x0000007683287211 */ /* 0x002fe400078008ff */
[----:B------:R-:W-:Y:S01]  /*3450*/  SHF.L.U64.HI R36, R169, 0x1, R147 ;  /* 0x00000001a9247819 */ /* 0x000fe20000010293 */
[----:B------:R-:W2:Y:S01]  /*3460*/  LDG.E.128 R24, [R52.64] ;  /* 0x0000000634187981 */ /* 0x000ea2000c1e1d00 */
[----:B------:R-:W-:Y:S02]  /*3470*/  LEA.HI.X R41, R131, R119, R130, 0x1, P0 ;  /* 0x0000007783297211 */ /* 0x000fe400000f0c82 */
[C---:B------:R-:W-:Y:S04]  /*3480*/  IADD3 R38, P0, R49.reuse, R46, RZ ;  /* 0x0000002e31267210 */ /* 0x040fe80007f1e0ff */
[C---:B------:R-:W-:Y:S02]  /*3490*/  IADD3.X R39, R36.reuse, R47, RZ, P0, !PT ;  /* 0x0000002f24277210 */ /* 0x040fe400007fe4ff */
[----:B------:R-:W-:Y:S04]  /*34a0*/  IADD3 R28, P0, R49, R10, RZ ;  /* 0x0000000a311c7210 */ /* 0x000fe80007f1e0ff */
[----:B------:R-:W-:Y:S02]  /*34b0*/  IADD3.X R29, R36, R9, RZ, P0, !PT ;  /* 0x00000009241d7210 */ /* 0x000fe400007fe4ff */
[----:B------:R-:W-:Y:S11]  /*34c0*/  ISETP.GE.AND P0, PT, R16, UR4, PT ;  /* 0x0000000410007c0c */ /* 0x000ff6000bf06270 */
[----:B------:R-:W-:Y:S02]  /*34d0*/  @!UPT UIADD3 URZ, URZ, URZ, URZ ;  /* 0x0000003f3f3ff290 */ /* 0x000fe4000fffe03f */
[----:B------:R-:W3:Y:S06]  /*34e0*/  @!P0 LDG.E.64 R18, [R28.64] ;  /* 0x000000061c128981 */ /* 0x000eec000c1e1b00 */
[----:B------:R-:W4:Y:S02]  /*34f0*/  @!P0 LDG.E.64 R34, [R38.64] ;  /* 0x0000000626228981 */ /* 0x000f24000c1e1b00 */
[----:B----4-:R-:W-:Y:S01]  /*3500*/  @!P0 HADD2.F32 R32, -RZ, R34.H0_H0 ;  /* 0x20000022ff208230 */ /* 0x010fe20000004100 */
[----:B--2---:R-:W-:Y:S01]  /*3510*/  @!P0 MOV R15, R24 ;  /* 0x00000018000f8202 */ /* 0x004fe20000000f00 */
[--C-:B---3--:R-:W-:Y:S01]  /*3520*/  @!P0 HADD2.F32 R22, -RZ, R18.reuse.H0_H0 ;  /* 0x20000012ff168230 */ /* 0x108fe20000004100 */
        /* <DEDUP_REMOVED lines=11> */
[--C-:B------:R-:W-:Y:S01]  /*35e0*/  @!P0 HADD2.F32 R21, -RZ, R23.reuse.H0_H0 ;  /* 0x20000017ff158230 */ /* 0x100fe20000004100 */
[----:B------:R-:W-:Y:S01]  /*35f0*/  @!P0 FFMA.FTZ R0, R31, R32, R0 ;  /* 0x000000201f008223 */ /* 0x000fe20000010000 */
[----:B------:R-:W-:Y:S02]  /*3600*/  @!P0 HADD2.F32 R31, -RZ, R23.H1_H1 ;  /* 0x30000017ff1f8230 */ /* 0x000fe40000004100 */
[--C-:B------:R-:W-:Y:S01]  /*3610*/  @!P0 HADD2.F32 R32, -RZ, R22.reuse.H1_H1 ;  /* 0x30000016ff208230 */ /* 0x100fe20000004100 */
[-C--:B------:R-:W-:Y:S01]  /*3620*/  @!P0 FMUL.FTZ R2, R21, R20.reuse ;  /* 0x0000001415028220 */ /* 0x080fe20000410000 */
[----:B------:R-:W-:Y:S01]  /*3630*/  @!P0 HADD2.F32 R22, -RZ, R22.H0_H0 ;  /* 0x20000016ff168230 */ /* 0x000fe20000004100 */
[C---:B------:R-:W-:Y:S01]  /*3640*/  @!P0 FMUL.FTZ R51, R31.reuse, R20 ;  /* 0x000000141f338220 */ /* 0x040fe20000410000 */
[----:B------:R-:W-:Y:S01]  /*3650*/  @!P0 HADD2.F32 R19, -RZ, R19.H1_H1 ;  /* 0x30000013ff138230 */ /* 0x000fe20000004100 */
[-C--:B------:R-:W-:Y:S01]  /*3660*/  @!P0 FMUL.FTZ R36, R32, R15.reuse ;  /* 0x0000000f20248220 */ /* 0x080fe20000410000 */
[--C-:B------:R-:W-:Y:S01]  /*3670*/  @!P0 HADD2.F32 R33, -RZ, R35.reuse.H0_H0 ;  /* 0x20000023ff218230 */ /* 0x100fe20000004100 */
[----:B------:R-:W-:Y:S01]  /*3680*/  @!P0 FMUL.FTZ R3, R22, R15 ;  /* 0x0000000f16038220 */ /* 0x000fe20000410000 */
[----:B------:R-:W-:Y:S01]  /*3690*/  @!P0 HADD2.F32 R37, -RZ, R35.H1_H1 ;  /* 0x30000023ff258230 */ /* 0x000fe20000004100 */
[-C--:B------:R-:W-:Y:S01]  /*36a0*/  @!P0 FFMA.FTZ R2, R31, R34.reuse, R2 ;  /* 0x000000221f028223 */ /* 0x080fe20000010002 */
[--C-:B------:R-:W-:Y:S01]  /*36b0*/  @!P0 HADD2.F32 R35, -RZ, R18.reuse.H1_H1 ;  /* 0x30000012ff238230 */ /* 0x100fe20000004100 */
[----:B------:R-:W-:Y:S01]  /*36c0*/  @!P0 FFMA.FTZ R3, R32, R33, R3 ;  /* 0x0000002120038223 */ /* 0x000fe20000010003 */
[----:B------:R-:W-:Y:S01]  /*36d0*/  @!P0 HADD2.F32 R18, -RZ, R18.H0_H0 ;  /* 0x20000012ff128230 */ /* 0x000fe20000004100 */
[----:B------:R-:W-:Y:S01]  /*36e0*/  @!P0 FFMA.FTZ R51, R21, R34, -R51 ;  /* 0x0000002215338223 */ /* 0x000fe20000010833 */
[----:B------:R-:W-:Y:S01]  /*36f0*/  @!P0 F2FP.PACK_AB R49, R0, R49 ;  /* 0x000000310031823e */ /* 0x000fe200000000ff */
[CC--:B------:R-:W-:Y:S02]  /*3700*/  @!P0 FMUL.FTZ R42, R35.reuse, R19.reuse ;  /* 0x00000013232a8220 */ /* 0x0c0fe40000410000 */
[----:B------:R-:W-:Y:S01]  /*3710*/  @!P0 FMUL.FTZ R4, R18, R19 ;  /* 0x0000001312048220 */ /* 0x000fe20000410000 */
[----:B------:R-:W-:Y:S01]  /*3720*/  @!P0 MOV R24, R49 ;  /* 0x0000003100188202 */ /* 0x000fe20000000f00 */
[----:B------:R-:W-:Y:S01]  /*3730*/  @!P0 FFMA.FTZ R36, R22, R33, -R36 ;  /* 0x0000002116248223 */ /* 0x000fe20000010824 */
[----:B------:R-:W-:Y:S01]  /*3740*/  @!P0 F2FP.PACK_AB R44, R2, R51 ;  /* 0x00000033022c823e */ /* 0x000fe200000000ff */
[-C--:B------:R-:W-:Y:S02]  /*3750*/  @!P0 FFMA.FTZ R42, R18, R37.reuse, -R42 ;  /* 0x00000025122a8223 */ /* 0x080fe4000001082a */
[----:B------:R-:W-:Y:S01]  /*3760*/  @!P0 FFMA.FTZ R4, R35, R37, R4 ;  /* 0x0000002523048223 */ /* 0x000fe20000010004 */
[----:B------:R-:W-:Y:S01]  /*3770*/  @!P0 F2FP.PACK_AB R36, R3, R36 ;  /* 0x000000240324823e */ /* 0x000fe200000000ff */
[----:B------:R-:W-:Y:S03]  /*3780*/  @!P0 IMAD.MOV.U32 R25, RZ, RZ, R44 ;  /* 0x000000ffff198224 */ /* 0x000fe600078e002c */
[----:B------:R-:W-:Y:S02]  /*3790*/  @!P0 F2FP.PACK_AB R51, R4, R42 ;  /* 0x0000002a0433823e */ /* 0x000fe400000000ff */
[----:B------:R-:W-:Y:S02]  /*37a0*/  @!P0 MOV R26, R36 ;  /* 0x00000024001a8202 */ /* 0x000fe40000000f00 */
[----:B------:R-:W-:Y:S02]  /*37b0*/  @!P0 MOV R27, R51 ;  /* 0x00000033001b8202 */ /* 0x000fe40000000f00 */
[----:B------:R-:W-:Y:S03]  /*37c0*/  ISETP.GE.AND P0, PT, R12, UR4, PT ;  /* 0x000000040c007c0c */ /* 0x000fe6000bf06270 */
[----:B------:R1:W-:Y:S08]  /*37d0*/  STG.E.128 [R40.64], R24 ;  /* 0x0000001828007986 */ /* 0x0003f0000c101d06 */
[----:B------:R-:W1:Y:S08]  /*37e0*/  LDG.E.128 R20, [R52.64+0x80] ;  /* 0x0000800634147981 */ /* 0x000e70000c1e1d00 */
[----:B------:R-:W2:Y:S06]  /*37f0*/  @!P0 LDG.E.64 R18, [R28.64+0x40] ;  /* 0x000040061c128981 */ /* 0x000eac000c1e1b00 */
[----:B------:R-:W3:Y:S01]  /*3800*/  @!P0 LDG.E.64 R34, [R38.64+0x40] ;  /* 0x0000400626228981 */ /* 0x000ee2000c1e1b00 */
[----:B-1----:R-:W-:Y:S01]  /*3810*/  @!P0 IMAD.MOV.U32 R26, RZ, RZ, R22 ;  /* 0x000000ffff1a8224 */ /* 0x002fe200078e0016 */
[----:B------:R-:W-:Y:S02]  /*3820*/  @!P0 MOV R15, R20 ;  /* 0x00000014000f8202 */ /* 0x000fe40000000f00 */
[----:B------:R-:W-:Y:S03]  /*3830*/  @!P0 MOV R27, R21 ;  /* 0x00000015001b8202 */ /* 0x000fe60000000f00 */
[--C-:B------:R-:W-:Y:S02]  /*3840*/  @!P0 HADD2.F32 R31, -RZ, R15.reuse.H1_H1 ;  /* 0x3000000fff1f8230 */ /* 0x100fe40000004100 */
[--C-:B--2---:R-:W-:Y:S02]  /*3850*/  @!P0 HADD2.F32 R30, -RZ, R18.reuse.H0_H0 ;  /* 0x20000012ff1e8230 */ /* 0x104fe40000004100 */
[----:B------:R-:W-:Y:S02]  /*3860*/  @!P0 HADD2.F32 R25, -RZ, R15.H0_H0 ;  /* 0x2000000fff198230 */ /* 0x000fe40000004100 */
[----:B------:R-:W-:Y:S01]  /*3870*/  @!P0 HADD2.F32 R24, -RZ, R18.H1_H1 ;  /* 0x30000012ff188230 */ /* 0x000fe20000004100 */
[-C--:B------:R-:W-:Y:S01]  /*3880*/  @!P0 FMUL.FTZ R36, R31, R30.reuse ;  /* 0x0000001e1f248220 */ /* 0x080fe20000410000 */
[--C-:B---3--:R-:W-:Y:S01]  /*3890*/  @!P0 HADD2.F32 R32, -RZ, R34.reuse.H0_H0 ;  /* 0x20000022ff208230 */ /* 0x108fe20000004100 */
[C---:B------:R-:W-:Y:S01]  /*38a0*/  @!P0 FMUL.FTZ R5, R25.reuse, R30 ;  /* 0x0000001e19058220 */ /* 0x040fe20000410000 */
[----:B------:R-:W-:Y:S01]  /*38b0*/  @!P0 MOV R18, R23 ;  /* 0x0000001700128202 */ /* 0x000fe20000000f00 */
[----:B------:R-:W-:Y:S02]  /*38c0*/  @!P0 HADD2.F32 R34, -RZ, R34.H1_H1 ;  /* 0x30000022ff228230 */ /* 0x000fe40000004100 */
[-C--:B------:R-:W-:Y:S01]  /*38d0*/  @!P0 FFMA.FTZ R36, R25, R32.reuse, -R36 ;  /* 0x0000002019248223 */ /* 0x080fe20000010824 */
[----:B------:R-:W-:Y:S01]  /*38e0*/  @!P0 HADD2.F32 R25, -RZ, R27.H0_H0 ;  /* 0x2000001bff198230 */ /* 0x000fe20000004100 */
[----:B------:R-:W-:Y:S01]  /*38f0*/  @!P0 FFMA.FTZ R5, R31, R32, R5 ;  /* 0x000000201f058223 */ /* 0x000fe20000010005 */
[--C-:B------:R-:W-:Y:S02]  /*3900*/  @!P0 HADD2.F32 R32, -RZ, R26.reuse.H1_H1 ;  /* 0x3000001aff208230 */ /* 0x100fe40000004100 */
[----:B------:R-:W-:Y:S01]  /*3910*/  @!P0 HADD2.F32 R26, -RZ, R26.H0_H0 ;  /* 0x2000001aff1a8230 */ /* 0x000fe20000004100 */
[----:B------:R-:W-:Y:S01]  /*3920*/  @!P0 FMUL.FTZ R6, R25, R24 ;  /* 0x0000001819068220 */ /* 0x000fe20000410000 */
[----:B------:R-:W-:Y:S01]  /*3930*/  @!P0 HADD2.F32 R15, -RZ, R19.H0_H0 ;  /* 0x20000013ff0f8230 */ /* 0x000fe20000004100 */
[----:B------:R-:W-:Y:S01]  /*3940*/  @!P0 F2FP.PACK_AB R36, R5, R36 ;  /* 0x000000240524823e */ /* 0x000fe200000000ff */
[--C-:B------:R-:W-:Y:S02]  /*3950*/  @!P0 HADD2.F32 R33, -RZ, R35.reuse.H0_H0 ;  /* 0x20000023ff218230 */ /* 0x100fe40000004100 */
[----:B------:R-:W-:Y:S01]  /*3960*/  @!P0 HADD2.F32 R37, -RZ, R35.H1_H1 ;  /* 0x30000023ff258230 */ /* 0x000fe20000004100 */
[-C--:B------:R-:W-:Y:S01]  /*3970*/  @!P0 FMUL.FTZ R7, R26, R15.reuse ;  /* 0x0000000f1a078220 */ /* 0x080fe20000410000 */
[----:B------:R-:W-:Y:S01]  /*3980*/  @!P0 HADD2.F32 R31, -RZ, R27.H1_H1 ;  /* 0x3000001bff1f8230 */ /* 0x000fe20000004100 */
[C---:B------:R-:W-:Y:S01]  /*3990*/  @!P0 FMUL.FTZ R42, R32.reuse, R15 ;  /* 0x0000000f202a8220 */ /* 0x040fe20000410000 */
[--C-:B------:R-:W-:Y:S01]  /*39a0*/  @!P0 HADD2.F32 R35, -RZ, R18.reuse.H1_H1 ;  /* 0x30000012ff238230 */ /* 0x100fe20000004100 */
[----:B------:R-:W-:Y:S01]  /*39b0*/  @!P0 MOV R20, R36 ;  /* 0x0000002400148202 */ /* 0x000fe20000000f00 */
[----:B------:R-:W-:Y:S01]  /*39c0*/  @!P0 HADD2.F32 R18, -RZ, R18.H0_H0 ;  /* 0x20000012ff128230 */ /* 0x000fe20000004100 */
[C---:B------:R-:W-:Y:S01]  /*39d0*/  @!P0 FMUL.FTZ R49, R31.reuse, R24 ;  /* 0x000000181f318220 */ /* 0x040fe20000410000 */
[----:B------:R-:W-:Y:S01]  /*39e0*/  @!P0 HADD2.F32 R19, -RZ, R19.H1_H1 ;  /* 0x30000013ff138230 */ /* 0x000fe20000004100 */
[-C--:B------:R-:W-:Y:S02]  /*39f0*/  @!P0 FFMA.FTZ R6, R31, R34.reuse, R6 ;  /* 0x000000221f068223 */ /* 0x080fe40000010006 */
[----:B------:R-:W-:Y:S02]  /*3a00*/  @!P0 FFMA.FTZ R7, R32, R33, R7 ;  /* 0x0000002120078223 */ /* 0x000fe40000010007 */
        /* <DEDUP_REMOVED lines=12> */
[----:B------:R1:W-:Y:S02]  /*3ad0*/  STG.E.128 [R40.64+0x80], R20 ;  /* 0x0000801428007986 */ /* 0x0003e4000c101d06 */
.L_x_2580:
[----:B------:R-:W-:Y:S05]  /*3ae0*/  BSYNC B0 ;  /* 0x0000000000007941 */ /* 0x000fea0003800000 */
.L_x_2579:
[----:B------:R-:W-:Y:S01]  /*3af0*/  BSSY B0, `(.L_x_2581) ;  /* 0x0000074000007945 */ /* 0x000fe20003800000 */
[----:B------:R-:W-:-:S05]  /*3b00*/  @!P5 BRA `(.L_x_2582) ;  /* 0x000007200000d947 */ /* 0x000fca0003800000 */
[----:B------:R-:W-:Y:S02]  /*3b10*/  LEA R48, P0, R75, R124, 0x1 ;  /* 0x0000007c4b307211 */ /* 0x000fe400078008ff */
[----:B-1----:R-:W-:Y:S02]  /*3b20*/  SHF.L.U32 R41, R163, 0x1, RZ ;  /* 0x00000001a3297819 */ /* 0x002fe400000006ff */
[----:B------:R-:W-:Y:S02]  /*3b30*/  LEA.HI.X R49, R75, R125, R74, 0x1, P0 ;  /* 0x0000007d4b317211 */ /* 0x000fe400000f0c4a */
[C---:B------:R-:W-:Y:S02]  /*3b40*/  LEA R50, P0, R190.reuse, R118, 0x1 ;  /* 0x00000076be327211 */ /* 0x040fe400078008ff */
        /* <DEDUP_REMOVED lines=10> */
[----:B------:R-:W4:Y:S01]  /*3bf0*/  @!P0 LDG.E.64 R34, [R38.64] ;  /* 0x0000000626228981 */ /* 0x000f22000c1e1b00 */
[----:B--2---:R-:W-:Y:S01]  /*3c00*/  @!P0 IMAD.MOV.U32 R15, RZ, RZ, R24 ;  /* 0x000000ffff0f8224 */ /* 0x004fe200078e0018 */
[----:B------:R-:W-:Y:S04]  /*3c10*/  @!P0 MOV R23, R25 ;  /* 0x0000001900178202 */ /* 0x000fe80000000f00 */
        /* <DEDUP_REMOVED lines=16> */
[-C--:B------:R-:W-:Y:S01]  /*3d20*/  @!P0 FMUL.FTZ R2, R21, R20.reuse ;  /* 0x0000001415028220 */ /* 0x080fe20000410000 */
[----:B------:R-:W-:Y:S01]  /*3d30*/  @!P0 HADD2.F32 R19, -RZ, R19.H1_H1 ;  /* 0x30000013ff138230 */ /* 0x000fe20000004100 */
[-C--:B------:R-:W-:Y:S01]  /*3d40*/  @!P0 FMUL.FTZ R36, R32, R15.reuse ;  /* 0x0000000f20248220 */ /* 0x080fe20000410000 */
[----:B------:R-:W-:Y:S01]  /*3d50*/  @!P0 HADD2.F32 R31, -RZ, R23.H1_H1 ;  /* 0x30000017ff1f8230 */ /* 0x000fe20000004100 */
[----:B------:R-:W-:Y:S01]  /*3d60*/  @!P0 FMUL.FTZ R3, R22, R15 ;  /* 0x0000000f16038220 */ /* 0x000fe20000410000 */
[--C-:B------:R-:W-:Y:S01]  /*3d70*/  @!P0 HADD2.F32 R33, -RZ, R35.reuse.H0_H0 ;  /* 0x20000023ff218230 */ /* 0x100fe20000004100 */
[----:B------:R-:W-:Y:S01]  /*3d80*/  @!P0 F2FP.PACK_AB R41, R0, R41 ;  /* 0x000000290029823e */ /* 0x000fe200000000ff */
[----:B------:R-:W-:Y:S01]  /*3d90*/  @!P0 HADD2.F32 R37, -RZ, R35.H1_H1 ;  /* 0x30000023ff258230 */ /* 0x000fe20000004100 */
[C---:B------:R-:W-:Y:S01]  /*3da0*/  @!P0 FMUL.FTZ R49, R31.reuse, R20 ;  /* 0x000000141f318220 */ /* 0x040fe20000410000 */
[--C-:B------:R-:W-:Y:S01]  /*3db0*/  @!P0 HADD2.F32 R35, -RZ, R18.reuse.H1_H1 ;  /* 0x30000012ff238230 */ /* 0x100fe20000004100 */
[-C--:B------:R-:W-:Y:S01]  /*3dc0*/  @!P0 FFMA.FTZ R2, R31, R34.reuse, R2 ;  /* 0x000000221f028223 */ /* 0x080fe20000010002 */
[----:B------:R-:W-:Y:S01]  /*3dd0*/  @!P0 HADD2.F32 R18, -RZ, R18.H0_H0 ;  /* 0x20000012ff128230 */ /* 0x000fe20000004100 */
        /* <DEDUP_REMOVED lines=8> */
[----:B------:R-:W-:Y:S01]  /*3e60*/  @!P0 F2FP.PACK_AB R36, R3, R36 ;  /* 0x000000240324823e */ /* 0x000fe200000000ff */
[----:B------:R-:W-:Y:S01]  /*3e70*/  @!P0 IMAD.MOV.U32 R24, RZ, RZ, R41 ;  /* 0x000000ffff188224 */ /* 0x000fe200078e0029 */
[----:B------:R-:W-:Y:S02]  /*3e80*/  @!P0 MOV R25, R42 ;  /* 0x0000002a00198202 */ /* 0x000fe40000000f00 */
[----:B------:R-:W-:Y:S02]  /*3e90*/  @!P0 F2FP.PACK_AB R49, R4, R40 ;  /* 0x000000280431823e */ /* 0x000fe400000000ff */
[----:B------:R-:W-:Y:S02]  /*3ea0*/  @!P0 MOV R26, R36 ;  /* 0x00000024001a8202 */ /* 0x000fe40000000f00 */
[----:B------:R-:W-:Y:S02]  /*3eb0*/  @!P0 MOV R27, R49 ;  /* 0x00000031001b8202 */ /* 0x000fe40000000f00 */
[C---:B------:R-:W-:Y:S03]  /*3ec0*/  LEA R52, P0, R78.reuse, R124, 0x1 ;  /* 0x0000007c4e347211 */ /* 0x040fe600078008ff */
[----:B------:R1:W-:Y:S01]  /*3ed0*/  STG.E.128 [R50.64], R24 ;  /* 0x0000001832007986 */ /* 0x0003e2000c101d06 */
[----:B------:R-:W-:Y:S02]  /*3ee0*/  LEA.HI.X R53, R78, R125, R77, 0x1, P0 ;  /* 0x0000007d4e357211 */ /* 0x000fe400000f0c4d */
[C---:B------:R-:W-:Y:S04]  /*3ef0*/  LEA R40, P0, R80.reuse, R118, 0x1 ;  /* 0x0000007650287211 */ /* 0x040fe800078008ff */
[----:B------:R-:W-:Y:S01]  /*3f00*/  LEA.HI.X R41, R80, R119, R79, 0x1, P0 ;  /* 0x0000007750297211 */ /* 0x000fe200000f0c4f */
[----:B------:R-:W2:Y:S01]  /*3f10*/  LDG.E.128 R20, [R52.64] ;  /* 0x0000000634147981 */ /* 0x000ea2000c1e1d00 */
[----:B------:R-:W-:Y:S11]  /*3f20*/  ISETP.GE.AND P0, PT, R12, UR4, PT ;  /* 0x000000040c007c0c */ /* 0x000ff6000bf06270 */
[----:B------:R-:W-:Y:S02]  /*3f30*/  @!UPT UIADD3 URZ, URZ, URZ, URZ ;  /* 0x0000003f3f3ff290 */ /* 0x000fe4000fffe03f */
[----:B------:R-:W3:Y:S06]  /*3f40*/  @!P0 LDG.E.64 R18, [R28.64+0x40] ;  /* 0x000040061c128981 */ /* 0x000eec000c1e1b00 */
[----:B------:R-:W4:Y:S01]  /*3f50*/  @!P0 LDG.E.64 R34, [R38.64+0x40] ;  /* 0x0000400626228981 */ /* 0x000f22000c1e1b00 */
[----:B--2---:R-:W-:Y:S01]  /*3f60*/  @!P0 IMAD.MOV.U32 R15, RZ, RZ, R20 ;  /* 0x000000ffff0f8224 */ /* 0x004fe200078e0014 */
[----:B-1----:R-:W-:Y:S02]  /*3f70*/  @!P0 MOV R27, R21 ;  /* 0x00000015001b8202 */ /* 0x002fe40000000f00 */
[----:B------:R-:W-:Y:S02]  /*3f80*/  @!P0 MOV R26, R22 ;  /* 0x00000016001a8202 */ /* 0x000fe40000000f00 */
        /* <DEDUP_REMOVED lines=20> */
[C---:B------:R-:W-:Y:S01]  /*40d0*/  @!P0 FMUL.FTZ R7, R26.reuse, R15 ;  /* 0x0000000f1a078220 */ /* 0x040fe20000410000 */
[--C-:B------:R-:W-:Y:S01]  /*40e0*/  @!P0 HADD2.F32 R35, -RZ, R18.reuse.H1_H1 ;  /* 0x30000012ff238230 */ /* 0x100fe20000004100 */
[-C--:B------:R-:W-:Y:S01]  /*40f0*/  @!P0 FFMA.FTZ R42, R26, R33.reuse, -R42 ;  /* 0x000000211a2a8223 */ /* 0x080fe2000001082a */
[----:B------:R-:W-:Y:S01]  /*4100*/  @!P0 HADD2.F32 R18, -RZ, R18.H0_H0 ;  /* 0x20000012ff128230 */ /* 0x000fe20000004100 */
[C---:B------:R-:W-:Y:S01]  /*4110*/  @!P0 FMUL.FTZ R49, R31.reuse, R24 ;  /* 0x000000181f318220 */ /* 0x040fe20000410000 */
[----:B------:R-:W-:Y:S01]  /*4120*/  @!P0 HADD2.F32 R19, -RZ, R19.H1_H1 ;  /* 0x30000013ff138230 */ /* 0x000fe20000004100 */
[----:B------:R-:W-:Y:S01]  /*4130*/  @!P0 FFMA.FTZ R6, R31, R34, R6 ;  /* 0x000000221f068223 */ /* 0x000fe20000010006 */
[----:B------:R-:W-:Y:S01]  /*4140*/  @!P0 F2FP.PACK_AB R36, R5, R36 ;  /* 0x000000240524823e */ /* 0x000fe200000000ff */
[----:B------:R-:W-:Y:S02]  /*4150*/  @!P0 FFMA.FTZ R7, R32, R33, R7 ;  /* 0x0000002120078223 */ /* 0x000fe40000010007 */
[-C--:B------:R-:W-:Y:S02]  /*4160*/  @!P0 FMUL.FTZ R44, R35, R19.reuse ;  /* 0x00000013232c8220 */ /* 0x080fe40000410000 */
[C---:B------:R-:W-:Y:S01]  /*4170*/  @!P0 FMUL.FTZ R8, R18.reuse, R19 ;  /* 0x0000001312088220 */ /* 0x040fe20000410000 */
[----:B------:R-:W-:Y:S01]  /*4180*/  @!P0 F2FP.PACK_AB R42, R7, R42 ;  /* 0x0000002a072a823e */ /* 0x000fe200000000ff */
[----:B------:R-:W-:Y:S02]  /*4190*/  @!P0 FFMA.FTZ R49, R25, R34, -R49 ;  /* 0x0000002219318223 */ /* 0x000fe40000010831 */
[-C--:B------:R-:W-:Y:S01]  /*41a0*/  @!P0 FFMA.FTZ R44, R18, R37.reuse, -R44 ;  /* 0x00000025122c8223 */ /* 0x080fe2000001082c */
[----:B------:R-:W-:Y:S01]  /*41b0*/  @!P0 MOV R22, R42 ;  /* 0x0000002a00168202 */ /* 0x000fe20000000f00 */
[----:B------:R-:W-:Y:S01]  /*41c0*/  @!P0 FFMA.FTZ R8, R35, R37, R8 ;  /* 0x0000002523088223 */ /* 0x000fe20000010008 */
[----:B------:R-:W-:Y:S01]  /*41d0*/  @!P0 F2FP.PACK_AB R49, R6, R49 ;  /* 0x000000310631823e */ /* 0x000fe200000000ff */
[----:B------:R-:W-:Y:S03]  /*41e0*/  @!P0 IMAD.MOV.U32 R20, RZ, RZ, R36 ;  /* 0x000000ffff148224 */ /* 0x000fe600078e0024 */
[----:B------:R-:W-:Y:S02]  /*41f0*/  @!P0 F2FP.PACK_AB R51, R8, R44 ;  /* 0x0000002c0833823e */ /* 0x000fe400000000ff */
[----:B------:R-:W-:Y:S02]  /*4200*/  @!P0 MOV R21, R49 ;  /* 0x0000003100158202 */ /* 0x000fe40000000f00 */
[----:B------:R-:W-:Y:S05]  /*4210*/  @!P0 MOV R23, R51 ;  /* 0x0000003300178202 */ /* 0x000fea0000000f00 */
[----:B------:R1:W-:Y:S02]  /*4220*/  STG.E.128 [R40.64], R20 ;  /* 0x0000001428007986 */ /* 0x0003e4000c101d06 */
.L_x_2582:
[----:B------:R-:W-:Y:S05]  /*4230*/  BSYNC B0 ;  /* 0x0000000000007941 */ /* 0x000fea0003800000 */
.L_x_2581:
[----:B------:R-:W-:Y:S01]  /*4240*/  BSSY B0, `(.L_x_2583) ;  /* 0x0000075000007945 */ /* 0x000fe20003800000 */
[----:B------:R-:W-:-:S05]  /*4250*/  @!P4 BRA `(.L_x_2584) ;  /* 0x000007300000c947 */ /* 0x000fca0003800000 */
[----:B-1----:R-:W-:Y:S02]  /*4260*/  MOV R41, 0x60 ;  /* 0x0000006000297802 */ /* 0x002fe40000000f00 */
[----:B------:R-:W-:Y:S02]  /*4270*/  SHF.L.U32 R49, R161, 0x1, RZ ;  /* 0x00000001a1317819 */ /* 0x000fe400000006ff */
[----:B------:R-:W-:Y:S01]  /*4280*/  ISETP.GE.AND P0, PT, R16, UR4, PT ;  /* 0x0000000410007c0c */ /* 0x000fe2000bf06270 */
[----:B------:R-:W-:Y:S01]  /*4290*/  IMAD.WIDE.U32 R50, R41, c[0x0][0x288], R124 ;  /* 0x0000a20029327a25 */ /* 0x000fe200078e007c */
[----:B------:R-:W-:Y:S02]  /*42a0*/  SHF.L.U64.HI R36, R161, 0x1, R144 ;  /* 0x00000001a1247819 */ /* 0x000fe40000010290 */
[----:B------:R-:W-:Y:S01]  /*42b0*/  IADD3 R38, P1, R49, R46, RZ ;  /* 0x0000002e31267210 */ /* 0x000fe20007f3e0ff */
[C---:B------:R-:W-:Y:S02]  /*42c0*/  IMAD R40, R41.reuse, c[0x0][0x28c], RZ ;  /* 0x0000a30029287a24 */ /* 0x040fe400078e02ff */
[----:B------:R-:W-:Y:S01]  /*42d0*/  IMAD.WIDE.U32 R54, R41, c[0x0][0x198], R118 ;  /* 0x0000660029367a25 */ /* 0x000fe200078e0076 */
[C---:B------:R-:W-:Y:S02]  /*42e0*/  IADD3.X R39, R36.reuse, R47, RZ, P1, !PT ;  /* 0x0000002f24277210 */ /* 0x040fe40000ffe4ff */
[----:B------:R-:W-:Y:S01]  /*42f0*/  IADD3 R51, R51, R40, RZ ;  /* 0x0000002833337210 */ /* 0x000fe20007ffe0ff */
[----:B------:R-:W-:Y:S01]  /*4300*/  IMAD R41, R41, c[0x0][0x19c], RZ ;  /* 0x0000670029297a24 */ /* 0x000fe200078e02ff */
[----:B------:R-:W-:Y:S01]  /*4310*/  IADD3 R28, P1, R49, R10, RZ ;  /* 0x0000000a311c7210 */ /* 0x000fe20007f3e0ff */
[----:B------:R-:W2:Y:S03]  /*4320*/  @!P0 LDG.E.64 R34, [R38.64] ;  /* 0x0000000626228981 */ /* 0x000ea6000c1e1b00 */
[----:B------:R-:W-:Y:S02]  /*4330*/  IADD3.X R29, R36, R9, RZ, P1, !PT ;  /* 0x00000009241d7210 */ /* 0x000fe40000ffe4ff */
[C---:B------:R-:W-:Y:S01]  /*4340*/  LEA R52, P1, R82.reuse, R124, 0x1 ;  /* 0x0000007c52347211 */ /* 0x040fe200078208ff */
[----:B------:R-:W3:Y:S01]  /*4350*/  LDG.E.128 R24, [R50.64] ;  /* 0x0000000632187981 */ /* 0x000ee2000c1e1d00 */
[----:B------:R-:W-:Y:S02]  /*4360*/  IADD3 R55, R55, R41, RZ ;  /* 0x0000002937377210 */ /* 0x000fe40007ffe0ff */
[----:B------:R-:W-:Y:S02]  /*4370*/  LEA.HI.X R53, R82, R125, R81, 0x1, P1 ;  /* 0x0000007d52357211 */ /* 0x000fe400008f0c51 */
[----:B------:R-:W-:Y:S03]  /*4380*/  ISETP.GE.AND P1, PT, R12, UR4, PT ;  /* 0x000000040c007c0c */ /* 0x000fe6000bf26270 */
[----:B------:R-:W4:Y:S01]  /*4390*/  @!P0 LDG.E.64 R18, [R28.64] ;  /* 0x000000061c128981 */ /* 0x000f22000c1e1b00 */
[--C-:B--2---:R-:W-:Y:S02]  /*43a0*/  @!P0 HADD2.F32 R32, -RZ, R34.reuse.H0_H0 ;  /* 0x20000022ff208230 */ /* 0x104fe40000004100 */
[----:B------:R-:W-:Y:S02]  /*43b0*/  @!P0 HADD2.F32 R34, -RZ, R34.H1_H1 ;  /* 0x30000022ff228230 */ /* 0x000fe40000004100 */
[--C-:B------:R-:W-:Y:S01]  /*43c0*/  @!P0 HADD2.F32 R33, -RZ, R35.reuse.H0_H0 ;  /* 0x20000023ff218230 */ /* 0x100fe20000004100 */
[----:B---3--:R-:W-:Y:S01]  /*43d0*/  @!P0 MOV R15, R24 ;  /* 0x00000018000f8202 */ /* 0x008fe20000000f00 */
[----:B------:R-:W-:Y:S01]  /*43e0*/  @!P0 HADD2.F32 R37, -RZ, R35.H1_H1 ;  /* 0x30000023ff258230 */ /* 0x000fe20000004100 */
[----:B------:R-:W-:Y:S03]  /*43f0*/  @!P0 MOV R23, R25 ;  /* 0x0000001900178202 */ /* 0x000fe60000000f00 */
[--C-:B------:R-:W-:Y:S02]  /*4400*/  @!P0 HADD2.F32 R31, -RZ, R15.reuse.H1_H1 ;  /* 0x3000000fff1f8230 */ /* 0x100fe40000004100 */
[----:B------:R-:W-:Y:S02]  /*4410*/  @!P0 HADD2.F32 R21, -RZ, R15.H0_H0 ;  /* 0x2000000fff158230 */ /* 0x000fe40000004100 */
[--C-:B----4-:R-:W-:Y:S02]  /*4420*/  @!P0 HADD2.F32 R22, -RZ, R18.reuse.H0_H0 ;  /* 0x20000012ff168230 */ /* 0x110fe40000004100 */
[----:B------:R-:W-:Y:S01]  /*4430*/  @!P0 HADD2.F32 R20, -RZ, R18.H1_H1 ;  /* 0x30000012ff148230 */ /* 0x000fe20000004100 */
[----:B------:R-:W-:Y:S01]  /*4440*/  @!P0 MOV R18, R27 ;  /* 0x0000001b00128202 */ /* 0x000fe20000000f00 */
[--C-:B------:R-:W-:Y:S01]  /*4450*/  @!P0 HADD2.F32 R15, -RZ, R19.reuse.H0_H0 ;  /* 0x20000013ff0f8230 */ /* 0x100fe20000004100 */
[-C--:B------:R-:W-:Y:S01]  /*4460*/  @!P0 FMUL.FTZ R49, R31, R22.reuse ;  /* 0x000000161f318220 */ /* 0x080fe20000410000 */
[----:B------:R-:W-:Y:S01]  /*4470*/  @!P0 HADD2.F32 R19, -RZ, R19.H1_H1 ;  /* 0x30000013ff138230 */ /* 0x000fe20000004100 */
        /* <DEDUP_REMOVED lines=9> */
[----:B------:R-:W-:Y:S01]  /*4510*/  @!P0 FMUL.FTZ R51, R31, R20 ;  /* 0x000000141f338220 */ /* 0x000fe20000410000 */
[--C-:B------:R-:W-:Y:S01]  /*4520*/  @!P0 HADD2.F32 R35, -RZ, R18.reuse.H1_H1 ;  /* 0x30000012ff238230 */ /* 0x100fe20000004100 */
[-C--:B------:R-:W-:Y:S01]  /*4530*/  @!P0 FMUL.FTZ R36, R32, R15.reuse ;  /* 0x0000000f20248220 */ /* 0x080fe20000410000 */
[----:B------:R-:W-:Y:S01]  /*4540*/  @!P0 HADD2.F32 R18, -RZ, R18.H0_H0 ;  /* 0x20000012ff128230 */ /* 0x000fe20000004100 */
[----:B------:R-:W-:Y:S01]  /*4550*/  @!P0 FMUL.FTZ R3, R22, R15 ;  /* 0x0000000f16038220 */ /* 0x000fe20000410000 */
[----:B------:R-:W-:Y:S01]  /*4560*/  @!P0 F2FP.PACK_AB R49, R0, R49 ;  /* 0x000000310031823e */ /* 0x000fe200000000ff */
[-C--:B------:R-:W-:Y:S02]  /*4570*/  @!P0 FMUL.FTZ R40, R35, R19.reuse ;  /* 0x0000001323288220 */ /* 0x080fe40000410000 */
[----:B------:R-:W-:Y:S01]  /*4580*/  @!P0 FMUL.FTZ R4, R18, R19 ;  /* 0x0000001312048220 */ /* 0x000fe20000410000 */
[----:B------:R-:W-:Y:S01]  /*4590*/  @!P0 MOV R24, R49 ;  /* 0x0000003100188202 */ /* 0x000fe20000000f00 */
[-C--:B------:R-:W-:Y:S02]  /*45a0*/  @!P0 FFMA.FTZ R2, R31, R34.reuse, R2 ;  /* 0x000000221f028223 */ /* 0x080fe40000010002 */
[-C--:B------:R-:W-:Y:S02]  /*45b0*/  @!P0 FFMA.FTZ R3, R32, R33.reuse, R3 ;  /* 0x0000002120038223 */ /* 0x080fe40000010003 */
        /* <DEDUP_REMOVED lines=10> */
[C---:B------:R-:W-:Y:S03]  /*4660*/  LEA R50, P0, R84.reuse, R118, 0x1 ;  /* 0x0000007654327211 */ /* 0x040fe600078008ff */
[----:B------:R1:W-:Y:S01]  /*4670*/  STG.E.128 [R54.64], R24 ;  /* 0x0000001836007986 */ /* 0x0003e2000c101d06 */
[----:B------:R-:W-:Y:S07]  /*4680*/  LEA.HI.X R51, R84, R119, R83, 0x1, P0 ;  /* 0x0000007754337211 */ /* 0x000fee00000f0c53 */
[----:B------:R-:W2:Y:S08]  /*4690*/  LDG.E.128 R20, [R52.64] ;  /* 0x0000000634147981 */ /* 0x000eb0000c1e1d00 */
        /* <DEDUP_REMOVED lines=46> */
[----:B------:R1:W-:Y:S02]  /*4980*/  STG.E.128 [R50.64], R20 ;  /* 0x0000001432007986 */ /* 0x0003e4000c101d06 */
.L_x_2584:
[----:B------:R-:W-:Y:S05]  /*4990*/  BSYNC B0 ;  /* 0x0000000000007941 */ /* 0x000fea0003800000 */
.L_x_2583:
[----:B------:R-:W-:Y:S01]  /*49a0*/  BSSY B0, `(.L_x_2585) ;  /* 0x0000072000007945 */ /* 0x000fe20003800000 */
[----:B------:R-:W-:-:S05]  /*49b0*/  @!P2 BRA `(.L_x_2586) ;  /* 0x000007000000a947 */ /* 0x000fca0003800000 */
[----:B-1----:R-:W-:Y:S02]  /*49c0*/  LEA R50, P1, R86, R124, 0x1 ;  /* 0x0000007c56327211 */ /* 0x002fe400078208ff */
[----:B------:R-:W-:Y:S02]  /*49d0*/  ISETP.GE.AND P0, PT, R16, UR4, PT ;  /* 0x0000000410007c0c */ /* 0x000fe4000bf06270 */
[----:B------:R-:W-:Y:S02]  /*49e0*/  SHF.L.U32 R49, R159, 0x1, RZ ;  /* 0x000000019f317819 */ /* 0x000fe400000006ff */
[----:B------:R-:W-:Y:S02]  /*49f0*/  LEA.HI.X R51, R86, R125, R85, 0x1, P1 ;  /* 0x0000007d56337211 */ /* 0x000fe400008f0c55 */
[----:B------:R-:W-:Y:S02]  /*4a00*/  IADD3 R28, P1, R49, R10, RZ ;  /* 0x0000000a311c7210 */ /* 0x000fe40007f3e0ff */
[----:B------:R-:W-:Y:S01]  /*4a10*/  SHF.L.U64.HI R36, R159, 0x1, R142 ;  /* 0x000000019f247819 */ /* 0x000fe2000001028e */
[----:B------:R-:W2:Y:S01]  /*4a20*/  LDG.E.128 R24, [R50.64] ;  /* 0x0000000632187981 */ /* 0x000ea2000c1e1d00 */
[----:B------:R-:W-:Y:S02]  /*4a30*/  IADD3 R40, P2, R49, R46, RZ ;  /* 0x0000002e31287210 */ /* 0x000fe40007f5e0ff */
[C---:B------:R-:W-:Y:S02]  /*4a40*/  IADD3.X R29, R36.reuse, R9, RZ, P1, !PT ;  /* 0x00000009241d7210 */ /* 0x040fe40000ffe4ff */
[----:B------:R-:W-:Y:S02]  /*4a50*/  IADD3.X R41, R36, R47, RZ, P2, !PT ;  /* 0x0000002f24297210 */ /* 0x000fe400017fe4ff */
[----:B------:R-:W-:Y:S01]  /*4a60*/  LEA R52, P2, R192, R118, 0x1 ;  /* 0x00000076c0347211 */ /* 0x000fe200078408ff */
[----:B------:R-:W3:Y:S01]  /*4a70*/  @!P0 LDG.E.64 R18, [R28.64] ;  /* 0x000000061c128981 */ /* 0x000ee2000c1e1b00 */
[----:B------:R-:W-:Y:S02]  /*4a80*/  ISETP.GE.AND P1, PT, R12, UR4, PT ;  /* 0x000000040c007c0c */ /* 0x000fe4000bf26270 */
[----:B------:R-:W-:Y:S02]  /*4a90*/  LEA.HI.X R53, R192, R119, R87, 0x1, P2 ;  /* 0x00000077c0357211 */ /* 0x000fe400010f0c57 */
[C---:B------:R-:W-:Y:S01]  /*4aa0*/  LEA R54, P2, R88.reuse, R124, 0x1 ;  /* 0x0000007c58367211 */ /* 0x040fe200078408ff */
[----:B------:R-:W4:Y:S03]  /*4ab0*/  @!P0 LDG.E.64 R38, [R40.64] ;  /* 0x0000000628268981 */ /* 0x000f26000c1e1b00 */
[----:B------:R-:W-:Y:S01]  /*4ac0*/  LEA.HI.X R55, R88, R125, R89, 0x1, P2 ;  /* 0x0000007d58377211 */ /* 0x000fe200010f0c59 */
[----:B--2---:R-:W-:Y:S01]  /*4ad0*/  @!P0 IMAD.MOV.U32 R15, RZ, RZ, R24 ;  /* 0x000000ffff0f8224 */ /* 0x004fe200078e0018 */
[----:B------:R-:W-:Y:S02]  /*4ae0*/  @!P0 MOV R21, R25 ;  /* 0x0000001900158202 */ /* 0x000fe40000000f00 */
[----:B------:R-:W-:Y:S02]  /*4af0*/  @!P0 MOV R22, R27 ;  /* 0x0000001b00168202 */ /* 0x000fe40000000f00 */
[--C-:B------:R-:W-:Y:S02]  /*4b00*/  @!P0 HADD2.F32 R31, -RZ, R15.reuse.H1_H1 ;  /* 0x3000000fff1f8230 */ /* 0x100fe40000004100 */
[----:B------:R-:W-:Y:S02]  /*4b10*/  @!P0 HADD2.F32 R20, -RZ, R15.H0_H0 ;  /* 0x2000000fff148230 */ /* 0x000fe40000004100 */
[----:B---3--:R-:W-:Y:S02]  /*4b20*/  @!P0 HADD2.F32 R23, -RZ, R18.H0_H0 ;  /* 0x20000012ff178230 */ /* 0x008fe40000004100 */
[--C-:B------:R-:W-:Y:S02]  /*4b30*/  @!P0 HADD2.F32 R35, -RZ, R21.reuse.H1_H1 ;  /* 0x30000015ff238230 */ /* 0x100fe40000004100 */
[----:B------:R-:W-:Y:S01]  /*4b40*/  @!P0 HADD2.F32 R21, -RZ, R21.H0_H0 ;  /* 0x20000015ff158230 */ /* 0x000fe20000004100 */
[CC--:B------:R-:W-:Y:S01]  /*4b50*/  @!P0 FMUL.FTZ R49, R31.reuse, R23.reuse ;  /* 0x000000171f318220 */ /* 0x0c0fe20000410000 */
[----:B----4-:R-:W-:Y:S01]  /*4b60*/  @!P0 HADD2.F32 R33, -RZ, R38.H0_H0 ;  /* 0x20000026ff218230 */ /* 0x010fe20000004100 */
[C---:B------:R-:W-:Y:S01]  /*4b70*/  @!P0 FMUL.FTZ R0, R20.reuse, R23 ;  /* 0x0000001714008220 */ /* 0x040fe20000410000 */
[----:B------:R-:W-:Y:S02]  /*4b80*/  @!P0 HADD2.F32 R18, -RZ, R18.H1_H1 ;  /* 0x30000012ff128230 */ /* 0x000fe40000004100 */
[--C-:B------:R-:W-:Y:S01]  /*4b90*/  @!P0 HADD2.F32 R15, -RZ, R19.reuse.H0_H0 ;  /* 0x20000013ff0f8230 */ /* 0x100fe20000004100 */
[-C--:B------:R-:W-:Y:S01]  /*4ba0*/  @!P0 FFMA.FTZ R49, R20, R33.reuse, -R49 ;  /* 0x0000002114318223 */ /* 0x080fe20000010831 */
[----:B------:R-:W-:Y:S01]  /*4bb0*/  @!P0 MOV R20, R26 ;  /* 0x0000001a00148202 */ /* 0x000fe20000000f00 */
[----:B------:R-:W-:Y:S01]  /*4bc0*/  @!P0 FFMA.FTZ R0, R31, R33, R0 ;  /* 0x000000211f008223 */ /* 0x000fe20000010000 */
[----:B------:R-:W-:Y:S01]  /*4bd0*/  @!P0 HADD2.F32 R19, -RZ, R19.H1_H1 ;  /* 0x30000013ff138230 */ /* 0x000fe20000004100 */
[-C--:B------:R-:W-:Y:S01]  /*4be0*/  @!P0 FMUL.FTZ R51, R35, R18.reuse ;  /* 0x0000001223338220 */ /* 0x080fe20000410000 */
[----:B------:R-:W-:Y:S01]  /*4bf0*/  @!P0 HADD2.F32 R31, -RZ, R22.H1_H1 ;  /* 0x30000016ff1f8230 */ /* 0x000fe20000004100 */
[----:B------:R-:W-:Y:S01]  /*4c00*/  @!P0 FMUL.FTZ R2, R21, R18 ;  /* 0x0000001215028220 */ /* 0x000fe20000410000 */
[--C-:B------:R-:W-:Y:S01]  /*4c10*/  @!P0 HADD2.F32 R34, -RZ, R20.reuse.H1_H1 ;  /* 0x30000014ff228230 */ /* 0x100fe20000004100 */
[----:B------:R-:W-:Y:S01]  /*4c20*/  @!P0 F2FP.PACK_AB R49, R0, R49 ;  /* 0x000000310031823e */ /* 0x000fe200000000ff */
[----:B------:R-:W-:Y:S01]  /*4c30*/  @!P0 HADD2.F32 R20, -RZ, R20.H0_H0 ;  /* 0x20000014ff148230 */ /* 0x000fe20000004100 */
[----:B------:R-:W-:Y:S01]  /*4c40*/  @!P0 FMUL.FTZ R42, R31, R19 ;  /* 0x000000131f2a8220 */ /* 0x000fe20000410000 */
[----:B------:R-:W-:Y:S01]  /*4c50*/  @!P0 HADD2.F32 R18, -RZ, R22.H0_H0 ;  /* 0x20000016ff128230 */ /* 0x000fe20000004100 */
[-C--:B------:R-:W-:Y:S01]  /*4c60*/  @!P0 FMUL.FTZ R36, R34, R15.reuse ;  /* 0x0000000f22248220 */ /* 0x080fe20000410000 */
[----:B------:R-:W-:Y:S01]  /*4c70*/  @!P0 HADD2.F32 R32, -RZ, R38.H1_H1 ;  /* 0x30000026ff208230 */ /* 0x000fe20000004100 */
[----:B------:R-:W-:Y:S01]  /*4c80*/  @!P0 FMUL.FTZ R3, R20, R15 ;  /* 0x0000000f14038220 */ /* 0x000fe20000410000 */
[--C-:B------:R-:W-:Y:S01]  /*4c90*/  @!P0 HADD2.F32 R37, -RZ, R39.reuse.H0_H0 ;  /* 0x20000027ff258230 */ /* 0x100fe20000004100 */
[----:B------:R-:W-:Y:S01]  /*4ca0*/  @!P0 FMUL.FTZ R4, R18, R19 ;  /* 0x0000001312048220 */ /* 0x000fe20000410000 */
[----:B------:R-:W-:Y:S01]  /*4cb0*/  @!P0 HADD2.F32 R39, -RZ, R39.H1_H1 ;  /* 0x30000027ff278230 */ /* 0x000fe20000004100 */
[-C--:B------:R-:W-:Y:S02]  /*4cc0*/  @!P0 FFMA.FTZ R2, R35, R32.reuse, R2 ;  /* 0x0000002023028223 */ /* 0x080fe40000010002 */
[-C--:B------:R-:W-:Y:S02]  /*4cd0*/  @!P0 FFMA.FTZ R3, R34, R37.reuse, R3 ;  /* 0x0000002522038223 */ /* 0x080fe40000010003 */
        /* <DEDUP_REMOVED lines=10> */
[----:B------:R-:W-:Y:S05]  /*4d80*/  @!P0 MOV R27, R51 ;  /* 0x00000033001b8202 */ /* 0x000fea0000000f00 */
[----:B------:R1:W-:Y:S08]  /*4d90*/  STG.E.128 [R52.64], R24 ;  /* 0x0000001834007986 */ /* 0x0003f0000c101d06 */
[----:B------:R-:W2:Y:S08]  /*4da0*/  LDG.E.128 R20, [R54.64] ;  /* 0x0000000636147981 */ /* 0x000eb0000c1e1d00 */
[----:B------:R-:W3:Y:S06]  /*4db0*/  @!P1 LDG.E.64 R18, [R28.64+0x40] ;  /* 0x000040061c129981 */ /* 0x000eec000c1e1b00 */
[----:B------:R-:W4:Y:S01]  /*4dc0*/  @!P1 LDG.E.64 R34, [R40.64+0x40] ;  /* 0x0000400628229981 */ /* 0x000f22000c1e1b00 */
[C---:B-1----:R-:W-:Y:S04]  /*4dd0*/  LEA R52, P0, R91.reuse, R118, 0x1 ;  /* 0x000000765b347211 */ /* 0x042fe800078008ff */
[----:B------:R-:W-:Y:S01]  /*4de0*/  LEA.HI.X R53, R91, R119, R90, 0x1, P0 ;  /* 0x000000775b357211 */ /* 0x000fe200000f0c5a */
[----:B--2---:R-:W-:Y:S01]  /*4df0*/  @!P1 IMAD.MOV.U32 R15, RZ, RZ, R20 ;  /* 0x000000ffff0f9224 */ /* 0x004fe200078e0014 */
[----:B------:R-:W-:Y:S02]  /*4e00*/  @!P1 MOV R27, R21 ;  /* 0x00000015001b9202 */ /* 0x000fe40000000f00 */
        /* <DEDUP_REMOVED lines=43> */
.L_x_2586:
[----:B------:R-:W-:Y:S05]  /*50c0*/  BSYNC B0 ;  /* 0x0000000000007941 */ /* 0x000fea0003800000 */
.L_x_2585:
        /* <DEDUP_REMOVED lines=8> */
[----:B------:R-:W-:Y:S01]  /*5150*/  IMAD R40, R41, c[0x0][0x28c], RZ ;  /* 0x0000a30029287a24 */ /* 0x000fe200078e02ff */
[----:B------:R-:W-:Y:S01]  /*5160*/  IADD3 R38, P2, R49, R46, RZ ;  /* 0x0000002e31267210 */ /* 0x000fe20007f5e0ff */
[----:B------:R-:W-:Y:S01]  /*5170*/  IMAD.WIDE.U32 R52, R41, c[0x0][0x198], R118 ;  /* 0x0000660029347a25 */ /* 0x000fe200078e0076 */
[C---:B------:R-:W-:Y:S02]  /*5180*/  IADD3.X R29, R36.reuse, R9, RZ, P1, !PT ;  /* 0x00000009241d7210 */ /* 0x040fe40000ffe4ff */
[----:B------:R-:W-:Y:S01]  /*5190*/  IADD3 R51, R51, R40, RZ ;  /* 0x0000002833337210 */ /* 0x000fe20007ffe0ff */
[----:B------:R-:W-:Y:S01]  /*51a0*/  IMAD R41, R41, c[0x0][0x19c], RZ ;  /* 0x0000670029297a24 */ /* 0x000fe200078e02ff */
[----:B------:R-:W-:Y:S01]  /*51b0*/  IADD3.X R39, R36, R47, RZ, P2, !PT ;  /* 0x0000002f24277210 */ /* 0x000fe200017fe4ff */
[----:B------:R-:W2:Y:S01]  /*51c0*/  @!P0 LDG.E.64 R18, [R28.64] ;  /* 0x000000061c128981 */ /* 0x000ea2000c1e1b00 */
[----:B------:R-:W-:Y:S02]  /*51d0*/  ISETP.GE.AND P1, PT, R12, UR4, PT ;  /* 0x000000040c007c0c */ /* 0x000fe4000bf26270 */
[----:B------:R-:W-:Y:S03]  /*51e0*/  IADD3 R53, R53, R41, RZ ;  /* 0x0000002935357210 */ /* 0x000fe60007ffe0ff */
[----:B------:R1:W3:Y:S08]  /*51f0*/  LDG.E.128 R24, [R50.64] ;  /* 0x0000000632187981 */ /* 0x0002f0000c1e1d00 */
[----:B------:R-:W4:Y:S01]  /*5200*/  @!P0 LDG.E.64 R34, [R38.64] ;  /* 0x0000000626228981 */ /* 0x000f22000c1e1b00 */
[----:B-1----:R-:W-:Y:S01]  /*5210*/  LEA R50, P2, R92, R124, 0x1 ;  /* 0x0000007c5c327211 */ /* 0x002fe200078408ff */
[--C-:B--2---:R-:W-:Y:S02]  /*5220*/  @!P0 HADD2.F32 R22, -RZ, R18.reuse.H0_H0 ;  /* 0x20000012ff168230 */ /* 0x104fe40000004100 */
[----:B------:R-:W-:Y:S01]  /*5230*/  @!P0 HADD2.F32 R20, -RZ, R18.H1_H1 ;  /* 0x30000012ff148230 */ /* 0x000fe20000004100 */
[----:B---3--:R-:W-:Y:S02]  /*5240*/  @!P0 MOV R15, R24 ;  /* 0x00000018000f8202 */ /* 0x008fe40000000f00 */
[----:B------:R-:W-:Y:S02]  /*5250*/  @!P0 MOV R23, R25 ;  /* 0x0000001900178202 */ /* 0x000fe40000000f00 */
[----:B------:R-:W-:Y:S01]  /*5260*/  @!P0 MOV R18, R27 ;  /* 0x0000001b00128202 */ /* 0x000fe20000000f00 */
[--C-:B------:R-:W-:Y:S02]  /*5270*/  @!P0 HADD2.F32 R31, -RZ, R15.reuse.H1_H1 ;  /* 0x3000000fff1f8230 */ /* 0x100fe40000004100 */
[----:B------:R-:W-:Y:S02]  /*5280*/  @!P0 HADD2.F32 R21, -RZ, R15.H0_H0 ;  /* 0x2000000fff158230 */ /* 0x000fe40000004100 */
[--C-:B----4-:R-:W-:Y:S01]  /*5290*/  @!P0 HADD2.F32 R32, -RZ, R34.reuse.H0_H0 ;  /* 0x20000022ff208230 */ /* 0x110fe20000004100 */
[-C--:B------:R-:W-:Y:S01]  /*52a0*/  @!P0 FMUL.FTZ R49, R31, R22.reuse ;  /* 0x000000161f318220 */ /* 0x080fe20000410000 */
[----:B------:R-:W-:Y:S01]  /*52b0*/  @!P0 HADD2.F32 R34, -RZ, R34.H1_H1 ;  /* 0x30000022ff228230 */ /* 0x000fe20000004100 */
[C---:B------:R-:W-:Y:S01]  /*52c0*/  @!P0 FMUL.FTZ R0, R21.reuse, R22 ;  /* 0x0000001615008220 */ /* 0x040fe20000410000 */
[----:B------:R-:W-:Y:S01]  /*52d0*/  @!P0 MOV R22, R26 ;  /* 0x0000001a00168202 */ /* 0x000fe20000000f00 */
[-C--:B------:R-:W-:Y:S01]  /*52e0*/  @!P0 FFMA.FTZ R49, R21, R32.reuse, -R49 ;  /* 0x0000002015318223 */ /* 0x080fe20000010831 */
[----:B------:R-:W-:Y:S01]  /*52f0*/  @!P0 HADD2.F32 R21, -RZ, R23.H0_H0 ;  /* 0x20000017ff158230 */ /* 0x000fe20000004100 */
[----:B------:R-:W-:Y:S01]  /*5300*/  @!P0 FFMA.FTZ R0, R31, R32, R0 ;  /* 0x000000201f008223 */ /* 0x000fe20000010000 */
[--C-:B------:R-:W-:Y:S02]  /*5310*/  @!P0 HADD2.F32 R15, -RZ, R19.reuse.H0_H0 ;  /* 0x20000013ff0f8230 */ /* 0x100fe40000004100 */
[--C-:B------:R-:W-:Y:S01]  /*5320*/  @!P0 HADD2.F32 R32, -RZ, R22.reuse.H1_H1 ;  /* 0x30000016ff208230 */ /* 0x100fe20000004100 */
[-C--:B------:R-:W-:Y:S01]  /*5330*/  @!P0 FMUL.FTZ R2, R21, R20.reuse ;  /* 0x0000001415028220 */ /* 0x080fe20000410000 */
[----:B------:R-:W-:Y:S01]  /*5340*/  @!P0 HADD2.F32 R22, -RZ, R22.H0_H0 ;  /* 0x20000016ff168230 */ /* 0x000fe20000004100 */
[----:B------:R-:W-:Y:S01]  /*5350*/  @!P0 F2FP.PACK_AB R49, R0, R49 ;  /* 0x000000310031823e */ /* 0x000fe200000000ff */
[----:B------:R-:W-:Y:S01]  /*5360*/  @!P0 HADD2.F32 R19, -RZ, R19.H1_H1 ;  /* 0x30000013ff138230 */ /* 0x000fe20000004100 */
[-C--:B------:R-:W-:Y:S01]  /*5370*/  @!P0 FMUL.FTZ R36, R32, R15.reuse ;  /* 0x0000000f20248220 */ /* 0x080fe20000410000 */
[----:B------:R-:W-:Y:S01]  /*5380*/  @!P0 HADD2.F32 R31, -RZ, R23.H1_H1 ;  /* 0x30000017ff1f8230 */ /* 0x000fe20000004100 */
[----:B------:R-:W-:Y:S01]  /*5390*/  @!P0 FMUL.FTZ R3, R22, R15 ;  /* 0x0000000f16038220 */ /* 0x000fe20000410000 */
[--C-:B------:R-:W-:Y:S01]  /*53a0*/  @!P0 HADD2.F32 R33, -RZ, R35.reuse.H0_H0 ;  /* 0x20000023ff218230 */ /* 0x100fe20000004100 */
[----:B------:R-:W-:Y:S01]  /*53b0*/  @!P0 MOV R24, R49 ;  /* 0x0000003100188202 */ /* 0x000fe20000000f00 */
        /* <DEDUP_REMOVED lines=13> */
[----:B------:R-:W-:Y:S02]  /*5490*/  LEA.HI.X R51, R92, R125, R93, 0x1, P2 ;  /* 0x0000007d5c337211 */ /* 0x000fe400010f0c5d */
[----:B------:R-:W-:Y:S02]  /*54a0*/  @!P0 F2FP.PACK_AB R36, R3, R36 ;  /* 0x000000240324823e */ /* 0x000fe400000000ff */
[----:B------:R-:W-:Y:S02]  /*54b0*/  @!P0 F2FP.PACK_AB R41, R4, R40 ;  /* 0x000000280429823e */ /* 0x000fe400000000ff */
[----:B------:R-:W-:Y:S02]  /*54c0*/  @!P0 MOV R25, R42 ;  /* 0x0000002a00198202 */ /* 0x000fe40000000f00 */
[----:B------:R-:W-:Y:S02]  /*54d0*/  @!P0 MOV R26, R36 ;  /* 0x00000024001a8202 */ /* 0x000fe40000000f00 */
[----:B------:R-:W-:Y:S05]  /*54e0*/  @!P0 MOV R27, R41 ;  /* 0x00000029001b8202 */ /* 0x000fea0000000f00 */
[----:B------:R1:W-:Y:S08]  /*54f0*/  STG.E.128 [R52.64], R24 ;  /* 0x0000001834007986 */ /* 0x0003f0000c101d06 */
[----:B------:R2:W3:Y:S08]  /*5500*/  LDG.E.128 R20, [R50.64] ;  /* 0x0000000632147981 */ /* 0x0004f0000c1e1d00 */
[----:B------:R-:W4:Y:S06]  /*5510*/  @!P1 LDG.E.64 R18, [R28.64+0x40] ;  /* 0x000040061c129981 */ /* 0x000f2c000c1e1b00 */
[----:B------:R-:W5:Y:S01]  /*5520*/  @!P1 LDG.E.64 R34, [R38.64+0x40] ;  /* 0x0000400626229981 */ /* 0x000f62000c1e1b00 */
[C---:B--2---:R-:W-:Y:S04]  /*5530*/  LEA R50, P0, R95.reuse, R118, 0x1 ;  /* 0x000000765f327211 */ /* 0x044fe800078008ff */
[----:B------:R-:W-:Y:S02]  /*5540*/  LEA.HI.X R51, R95, R119, R94, 0x1, P0 ;  /* 0x000000775f337211 */ /* 0x000fe400000f0c5e */
[----:B---3--:R-:W-:Y:S02]  /*5550*/  @!P1 MOV R15, R20 ;  /* 0x00000014000f9202 */ /* 0x008fe40000000f00 */
[----:B-1----:R-:W-:Y:S02]  /*5560*/  @!P1 MOV R27, R21 ;  /* 0x00000015001b9202 */ /* 0x002fe40000000f00 */
[----:B------:R-:W-:Y:S01]  /*5570*/  @!P1 MOV R26, R22 ;  /* 0x00000016001a9202 */ /* 0x000fe20000000f00 */
[--C-:B------:R-:W-:Y:S02]  /*5580*/  @!P1 HADD2.F32 R31, -RZ, R15.reuse.H1_H1 ;  /* 0x3000000fff1f9230 */ /* 0x100fe40000004100 */
[----:B------:R-:W-:Y:S02]  /*5590*/  @!P1 HADD2.F32 R25, -RZ, R15.H0_H0 ;  /* 0x2000000fff199230 */ /* 0x000fe40000004100 */
[--C-:B----4-:R-:W-:Y:S02]  /*55a0*/  @!P1 HADD2.F32 R30, -RZ, R18.reuse.H0_H0 ;  /* 0x20000012ff1e9230 */ /* 0x110fe40000004100 */
[----:B------:R-:W-:Y:S01]  /*55b0*/  @!P1 HADD2.F32 R24, -RZ, R18.H1_H1 ;  /* 0x30000012ff189230 */ /* 0x000fe20000004100 */
[----:B------:R-:W-:Y:S01]  /*55c0*/  @!P1 MOV R18, R23 ;  /* 0x0000001700129202 */ /* 0x000fe20000000f00 */
[----:B------:R-:W-:Y:S01]  /*55d0*/  @!P1 HADD2.F32 R15, -RZ, R19.H0_H0 ;  /* 0x20000013ff0f9230 */ /* 0x000fe20000004100 */
[-C--:B------:R-:W-:Y:S01]  /*55e0*/  @!P1 FMUL.FTZ R36, R31, R30.reuse ;  /* 0x0000001e1f249220 */ /* 0x080fe20000410000 */
[--C-:B-----5:R-:W-:Y:S01]  /*55f0*/  @!P1 HADD2.F32 R32, -RZ, R34.reuse.H0_H0 ;  /* 0x20000022ff209230 */ /* 0x120fe20000004100 */
        /* <DEDUP_REMOVED lines=34> */
.L_x_2588:
[----:B------:R-:W-:Y:S05]  /*5820*/  BSYNC B0 ;  /* 0x0000000000007941 */ /* 0x000fea0003800000 */
.L_x_2587:
[----:B------:R-:W-:Y:S01]  /*5830*/  ISETP.NE.AND P0, PT, R197, RZ, PT ;  /* 0x000000ffc500720c */ /* 0x000fe20003f05270 */
[----:B------:R-:W-:Y:S01]  /*5840*/  @!UPT UIADD3 URZ, URZ, URZ, URZ ;  /* 0x0000003f3f3ff290 */ /* 0x000fe2000fffe03f */
[----:B------:R-:W-:Y:S11]  /*5850*/  BSSY B0, `(.L_x_2589) ;  /* 0x0000075000007945 */ /* 0x000ff60003800000 */
        /* <DEDUP_REMOVED lines=116> */
.L_x_2590:
[----:B------:R-:W-:Y:S05]  /*5fa0*/  BSYNC B0 ;  /* 0x0000000000007941 */ /* 0x000fea0003800000 */
.L_x_2589:
        /* <DEDUP_REMOVED lines=119> */
.L_x_2592:
[----:B------:R-:W-:Y:S05]  /*6720*/  BSYNC B0 ;  /* 0x0000000000007941 */ /* 0x000fea0003800000 */
.L_x_2591:
[----:B------:R-:W-:Y:S01]  /*6730*/  IMAD.MOV.U32 R0, RZ, RZ, c[0x0][0x230] ;  /* 0x00008c00ff007624 */ /* 0x000fe200078e00ff */
[----:B------:R-:W-:Y:S01]  /*6740*/  ULDC UR4, c[0x0][0x230] ;  /* 0x00008c0000047ab9 */ /* 0x000fe20000000800 */
[----:B------:R-:W-:Y:S02]  /*6750*/  IMAD.MOV.U32 R8, RZ, RZ, R10 ;  /* 0x000000ffff087224 */ /* 0x000fe400078e000a */
[----:B-1----:R-:W-:Y:S05]  /*6760*/  IMAD.U32 R3, R0, -0x40, RZ ;  /* 0xffffffc000037824 */ /* 0x002fea00078e00ff */
[C---:B------:R-:W-:Y:S02]  /*6770*/  LEA R46, P1, R3.reuse, R46, 0x1 ;  /* 0x0000002e032e7211 */ /* 0x040fe400078208ff */
[C---:B------:R-:W-:Y:S02]  /*6780*/  LEA R10, P0, R3.reuse, R8, 0x1 ;  /* 0x00000008030a7211 */ /* 0x040fe400078008ff */
[C---:B------:R-:W-:Y:S02]  /*6790*/  LEA.HI.X.SX32 R47, R3.reuse, R47, 0x1, P1 ;  /* 0x0000002f032f7211 */ /* 0x040fe400008f0eff */
[----:B------:R-:W-:Y:S01]  /*67a0*/  LEA.HI.X.SX32 R9, R3, R9, 0x1, P0 ;  /* 0x0000000903097211 */ /* 0x000fe200000f0eff */
[----:B------:R-:W-:-:S05]  /*67b0*/  BRA `(.L_x_2593) ;  /* 0x0000698000007947 */ /* 0x000fca0003800000 */
.L_x_2576:
[----:B------:R-:W-:Y:S01]  /*67c0*/  BSSY B1, `(.L_x_2594) ;  /* 0x00000b5000017945 */ /* 0x000fe20003800000 */
[----:B------:R-:W-:-:S05]  /*67d0*/  @!P1 BRA `(.L_x_2595) ;  /* 0x00000b3000009947 */ /* 0x000fca0003800000 */
[----:B------:R2:W5:Y:S01]  /*67e0*/  LDG.E.128 R36, [R124.64] ;  /* 0x000000067c247981 */ /* 0x000562000c1e1d00 */
[----:B------:R-:W-:Y:S01]  /*67f0*/  ISETP.GE.AND P0, PT, R16, UR4, PT ;  /* 0x0000000410007c0c */ /* 0x000fe2000bf06270 */
[----:B------:R-:W-:Y:S01]  /*6800*/  @!UPT UIADD3 URZ, URZ, URZ, URZ ;  /* 0x0000003f3f3ff290 */ /* 0x000fe2000fffe03f */
[----:B------:R-:W-:Y:S11]  /*6810*/  BSSY B0, `(.L_x_2596) ;  /* 0x0000054000007945 */ /* 0x000ff60003800000 */
[----:B------:R-:W-:-:S05]  /*6820*/  @P0 BRA `(.L_x_2597) ;  /* 0x0000052000000947 */ /* 0x000fca0003800000 */
[--C-:B-----5:R-:W-:Y:S01]  /*6830*/  HADD2.F32 R33, -RZ, R36.reuse.H0_H0 ;  /* 0x20000024ff217230 */ /* 0x120fe20000004100 */
[----:B------:R-:W-:Y:S01]  /*6840*/  ULEA.HI UR5, UR4, UR4, URZ, 0x1 ;  /* 0x0000000404057291 */ /* 0x000fe2000f8f083f */
[----:B------:R-:W-:Y:S01]  /*6850*/  HADD2.F32 R35, -RZ, R36.H1_H1 ;  /* 0x30000024ff237230 */ /* 0x000fe20000004100 */
[----:B------:R-:W-:Y:S02]  /*6860*/  MOV R199, RZ ;  /* 0x000000ff00c77202 */ /* 0x000fe40000000f00 */
[----:B------:R-:W-:Y:S01]  /*6870*/  USHF.R.S32.HI UR5, URZ, 0x1, UR5 ;  /* 0x000000013f057899 */ /* 0x000fe20008011405 */
[----:B------:R-:W-:Y:S02]  /*6880*/  MOV R55, R37 ;  /* 0x0000002500377202 */ /* 0x000fe40000000f00 */
[----:B------:R-:W-:Y:S02]  /*6890*/  MOV R44, R38 ;  /* 0x00000026002c7202 */ /* 0x000fe40000000f00 */
[----:B------:R-:W-:Y:S01]  /*68a0*/  MOV R53, R39 ;  /* 0x0000002700357202 */ /* 0x000fe20000000f00 */
[----:B------:R-:W-:Y:S01]  /*68b0*/  HADD2.F32 R36, -RZ, R55.H0_H0 ;  /* 0x20000037ff247230 */ /* 0x000fe20000004100 */
[----:B------:R-:W-:Y:S11]  /*68c0*/  ISETP.GE.AND P0, PT, R16, UR5, PT ;  /* 0x0000000510007c0c */ /* 0x000ff6000bf06270 */
[----:B------:R-:W-:Y:S02]  /*68d0*/  @!UPT UIADD3 URZ, URZ, URZ, URZ ;  /* 0x0000003f3f3ff290 */ /* 0x000fe4000fffe03f */
[----:B------:R-:W-:Y:S04]  /*68e0*/  @P0 IADD3 R199, RZ, -UR5, RZ ;  /* 0x80000005ffc70c10 */ /* 0x000fe8000fffe0ff */
[C---:B------:R-:W-:Y:S04]  /*68f0*/  LEA R200, P1, R199.reuse, R126, 0x1 ;  /* 0x0000007ec7c87211 */ /* 0x040fe800078208ff */
[----:B------:R-:W-:Y:S02]  /*6900*/  LEA.HI.X.SX32 R201, R199, R127, 0x1, P1 ;  /* 0x0000007fc7c97211 */ /* 0x000fe400008f0eff */
[----:B------:R-:W-:Y:S02]  /*6910*/  MOV R199, RZ ;  /* 0x000000ff00c77202 */ /* 0x000fe40000000f00 */
[----:B------:R-:W-:Y:S02]  /*6920*/  @P0 IADD3 R199, RZ, -UR5, RZ ;  /* 0x80000005ffc70c10 */ /* 0x000fe4000fffe0ff */
[----:B------:R-:W3:Y:S02]  /*6930*/  LDG.E.128 R200, [R200.64] ;  /* 0x00000006c8c87981 */ /* 0x000ee4000c1e1d00 */
[C---:B-1----:R-:W-:Y:S04]  /*6940*/  LEA R40, P1, R199.reuse, R128, 0x1 ;  /* 0x00000080c7287211 */ /* 0x042fe800078208ff */
[----:B------:R-:W-:Y:S02]  /*6950*/  LEA.HI.X.SX32 R41, R199, R129, 0x1, P1 ;  /* 0x00000081c7297211 */ /* 0x000fe400008f0eff */
[----:B------:R-:W-:Y:S02]  /*6960*/  MOV R199, UR5 ;  /* 0x0000000500c77c02 */ /* 0x000fe40008000f00 */
[----:B------:R-:W-:Y:S01]  /*6970*/  @P0 IADD3 R199, RZ, -UR5, RZ ;  /* 0x80000005ffc70c10 */ /* 0x000fe2000fffe0ff */
[----:B------:R-:W4:Y:S03]  /*6980*/  LDG.E.128 R48, [R40.64] ;  /* 0x0000000628307981 */ /* 0x000f26000c1e1d00 */
[C---:B------:R-:W-:Y:S04]  /*6990*/  LEA R30, P1, R199.reuse, R124, 0x1 ;  /* 0x0000007cc71e7211 */ /* 0x040fe800078208ff */
[----:B------:R-:W-:Y:S05]  /*69a0*/  LEA.HI.X.SX32 R31, R199, R125, 0x1, P1 ;  /* 0x0000007dc71f7211 */ /* 0x000fea00008f0eff */
[----:B--2---:R-:W2:Y:S01]  /*69b0*/  LDG.E.128 R20, [R30.64] ;  /* 0x000000061e147981 */ /* 0x004ea2000c1e1d00 */
[--C-:B---3--:R-:W-:Y:S02]  /*69c0*/  HADD2.F32 R28, -RZ, R200.reuse.H0_H0 ;  /* 0x200000c8ff1c7230 */ /* 0x108fe40000004100 */
[----:B------:R-:W-:Y:S02]  /*69d0*/  HADD2.F32 R27, -RZ, R200.H1_H1 ;  /* 0x300000c8ff1b7230 */ /* 0x000fe40000004100 */
[--C-:B------:R-:W-:Y:S01]  /*69e0*/  HADD2.F32 R26, -RZ, R201.reuse.H0_H0 ;  /* 0x200000c9ff1a7230 */ /* 0x100fe20000004100 */
[----:B------:R-:W-:Y:S01]  /*69f0*/  @!P0 FADD.FTZ R28, -R28, -RZ ;  /* 0x800000ff1c1c8221 */ /* 0x000fe20000010100 */
[----:B------:R-:W-:Y:S01]  /*6a00*/  HADD2.F32 R25, -RZ, R201.H1_H1 ;  /* 0x300000c9ff197230 */ /* 0x000fe20000004100 */
[----:B------:R-:W-:Y:S01]  /*6a10*/  @!P0 FADD.FTZ R27, -R27, -RZ ;  /* 0x800000ff1b1b8221 */ /* 0x000fe20000010100 */
[--C-:B------:R-:W-:Y:S01]  /*6a20*/  HADD2.F32 R19, -RZ, R202.reuse.H1_H1 ;  /* 0x300000caff137230 */ /* 0x100fe20000004100 */
[----:B------:R-:W-:Y:S01]  /*6a30*/  @!P0 FADD.FTZ R26, -R26, -RZ ;  /* 0x800000ff1a1a8221 */ /* 0x000fe20000010100 */
[----:B------:R-:W-:Y:S01]  /*6a40*/  HADD2.F32 R24, -RZ, R202.H0_H0 ;  /* 0x200000caff187230 */ /* 0x000fe20000004100 */
[----:B------:R-:W-:Y:S01]  /*6a50*/  @!P0 FADD.FTZ R25, -R25, -RZ ;  /* 0x800000ff19198221 */ /* 0x000fe20000010100 */
[--C-:B----4-:R-:W-:Y:S01]  /*6a60*/  HADD2.F32 R32, -RZ, R48.reuse.H0_H0 ;  /* 0x20000030ff207230 */ /* 0x110fe20000004100 */
[----:B------:R-:W-:Y:S01]  /*6a70*/  @!P0 FADD.FTZ R19, -R19, -RZ ;  /* 0x800000ff13138221 */ /* 0x000fe20000010100 */
[----:B------:R-:W-:Y:S01]  /*6a80*/  HADD2.F32 R34, -RZ, R48.H1_H1 ;  /* 0x30000030ff227230 */ /* 0x000fe20000004100 */
[----:B------:R-:W-:Y:S01]  /*6a90*/  @!P0 FADD.FTZ R24, -R24, -RZ ;  /* 0x800000ff18188221 */ /* 0x000fe20000010100 */
[----:B------:R-:W-:Y:S02]  /*6aa0*/  HADD2.F32 R18, -RZ, R203.H0_H0 ;  /* 0x200000cbff127230 */ /* 0x000fe40000004100 */
[----:B------:R-:W-:Y:S02]  /*6ab0*/  HADD2.F32 R37, -RZ, R49.H0_H0 ;  /* 0x20000031ff257230 */ /* 0x000fe40000004100 */
[----:B------:R-:W-:Y:S01]  /*6ac0*/  HADD2.F32 R15, -RZ, R203.H1_H1 ;  /* 0x300000cbff0f7230 */ /* 0x000fe20000004100 */
[----:B------:R-:W-:Y:S01]  /*6ad0*/  @!P0 FADD.FTZ R18, -R18, -RZ ;  /* 0x800000ff12128221 */ /* 0x000fe20000010100 */
[----:B------:R-:W-:Y:S02]  /*6ae0*/  HADD2.F32 R38, -RZ, R49.H1_H1 ;  /* 0x30000031ff267230 */ /* 0x000fe40000004100 */
[----:B--2---:R-:W-:Y:S01]  /*6af0*/  HADD2.F32 R29, -RZ, R20.H0_H0 ;  /* 0x20000014ff1d7230 */ /* 0x004fe20000004100 */
[----:B------:R-:W-:Y:S01]  /*6b00*/  @!P0 FADD.FTZ R15, -R15, -RZ ;  /* 0x800000ff0f0f8221 */ /* 0x000fe20000010100 */
[--C-:B------:R-:W-:Y:S02]  /*6b10*/  HADD2.F32 R39, -RZ, R50.reuse.H0_H0 ;  /* 0x20000032ff277230 */ /* 0x100fe40000004100 */
[----:B------:R-:W-:Y:S01]  /*6b20*/  HADD2.F32 R40, -RZ, R50.H1_H1 ;  /* 0x30000032ff287230 */ /* 0x000fe20000004100 */
[----:B------:R-:W-:Y:S01]  /*6b30*/  FMUL.FTZ R0, R29, R28 ;  /* 0x0000001c1d007220 */ /* 0x000fe20000410000 */
[----:B------:R-:W-:Y:S02]  /*6b40*/  HADD2.F32 R28, -RZ, R20.H1_H1 ;  /* 0x30000014ff1c7230 */ /* 0x000fe40000004100 */
[--C-:B------:R-:W-:Y:S01]  /*6b50*/  HADD2.F32 R29, -RZ, R21.reuse.H0_H0 ;  /* 0x20000015ff1d7230 */ /* 0x100fe20000004100 */
[----:B------:R-:W-:Y:S01]  /*6b60*/  FFMA.FTZ R0, R33, R32, R0 ;  /* 0x0000002021007223 */ /* 0x000fe20000010000 */
[----:B------:R-:W-:Y:S01]  /*6b70*/  HADD2.F32 R20, -RZ, R21.H1_H1 ;  /* 0x30000015ff147230 */ /* 0x000fe20000004100 */
[----:B------:R-:W-:Y:S01]  /*6b80*/  FMUL.FTZ R2, R28, R27 ;  /* 0x0000001b1c027220 */ /* 0x000fe20000410000 */
[--C-:B------:R-:W-:Y:S01]  /*6b90*/  HADD2.F32 R21, -RZ, R22.reuse.H0_H0 ;  /* 0x20000016ff157230 */ /* 0x100fe20000004100 */
[----:B------:R-:W-:Y:S01]  /*6ba0*/  FMUL.FTZ R3, R29, R26 ;  /* 0x0000001a1d037220 */ /* 0x000fe20000410000 */
[----:B------:R-:W-:Y:S01]  /*6bb0*/  HADD2.F32 R22, -RZ, R22.H1_H1 ;  /* 0x30000016ff167230 */ /* 0x000fe20000004100 */
[----:B------:R-:W-:Y:S01]  /*6bc0*/  FMUL.FTZ R4, R20, R25 ;  /* 0x0000001914047220 */ /* 0x000fe20000410000 */
[----:B------:R-:W-:Y:S01]  /*6bd0*/  HADD2.F32 R33, -RZ, R55.H1_H1 ;  /* 0x30000037ff217230 */ /* 0x000fe20000004100 */
[----:B------:R-:W-:Y:S01]  /*6be0*/  FFMA.FTZ R2, R35, R34, R2 ;  /* 0x0000002223027223 */ /* 0x000fe20000010002 */
[--C-:B------:R-:W-:Y:S01]  /*6bf0*/  HADD2.F32 R32, -RZ, R44.reuse.H0_H0 ;  /* 0x2000002cff207230 */ /* 0x100fe20000004100 */
[----:B------:R-:W-:Y:S01]  /*6c00*/  FMUL.FTZ R6, R22, R19 ;  /* 0x0000001316067220 */ /* 0x000fe20000410000 */
[--C-:B------:R-:W-:Y:S01]  /*6c10*/  HADD2.F32 R19, -RZ, R23.reuse.H0_H0 ;  /* 0x20000017ff137230 */ /* 0x100fe20000004100 */
[----:B------:R-:W-:Y:S01]  /*6c20*/  FMUL.FTZ R5, R21, R24 ;  /* 0x0000001815057220 */ /* 0x000fe20000410000 */
[----:B------:R-:W-:Y:S01]  /*6c30*/  HADD2.F32 R20, -RZ, R23.H1_H1 ;  /* 0x30000017ff147230 */ /* 0x000fe20000004100 */
[----:B------:R-:W-:Y:S01]  /*6c40*/  FFMA.FTZ R3, R36, R37, R3 ;  /* 0x0000002524037223 */ /* 0x000fe20000010003 */
[----:B------:R-:W-:Y:S01]  /*6c50*/  HADD2.F32 R35, -RZ, R44.H1_H1 ;  /* 0x3000002cff237230 */ /* 0x000fe20000004100 */
[----:B------:R-:W-:Y:S01]  /*6c60*/  FFMA.FTZ R4, R33, R38, R4 ;  /* 0x0000002621047223 */ /* 0x000fe20000010004 */
[----:B------:R-:W-:Y:S01]  /*6c70*/  HADD2.F32 R41, -RZ, R51.H0_H0 ;  /* 0x20000033ff297230 */ /* 0x000fe20000004100 */
[----:B------:R-:W-:Y:S01]  /*6c80*/  FMUL.FTZ R7, R19, R18 ;  /* 0x0000001213077220 */ /* 0x000fe20000410000 */
[----:B------:R-:W-:Y:S01]  /*6c90*/  HADD2.F32 R34, -RZ, R53.H0_H0 ;  /* 0x20000035ff227230 */ /* 0x000fe20000004100 */
[----:B------:R-:W-:Y:S01]  /*6ca0*/  FFMA.FTZ R5, R32, R39, R5 ;  /* 0x0000002720057223 */ /* 0x000fe20000010005 */
[----:B------:R-:W-:Y:S01]  /*6cb0*/  F2FP.PACK_AB R36, R2, R0 ;  /* 0x000000000224723e */ /* 0x000fe200000000ff */
[----:B------:R-:W-:Y:S01]  /*6cc0*/  FMUL.FTZ R8, R20, R15 ;  /* 0x0000000f14087220 */ /* 0x000fe20000410000 */
[----:B------:R-:W-:Y:S01]  /*6cd0*/  HADD2.F32 R42, -RZ, R51.H1_H1 ;  /* 0x30000033ff2a7230 */ /* 0x000fe20000004100 */
[----:B------:R-:W-:Y:S01]  /*6ce0*/  FFMA.FTZ R6, R35, R40, R6 ;  /* 0x0000002823067223 */ /* 0x000fe20000010006 */
[----:B------:R-:W-:Y:S01]  /*6cf0*/  HADD2.F32 R37, -RZ, R53.H1_H1 ;  /* 0x30000035ff257230 */ /* 0x000fe20000004100 */
[----:B------:R-:W-:Y:S03]  /*6d00*/  FFMA.FTZ R7, R34, R41, R7 ;  /* 0x0000002922077223 */ /* 0x000fe60000010007 */
[----:B------:R-:W-:Y:S01]  /*6d10*/  F2FP.PACK_AB R38, R6, R5 ;  /* 0x000000050626723e */ /* 0x000fe200000000ff */
[----:B------:R-:W-:Y:S01]  /*6d20*/  FFMA.FTZ R8, R37, R42, R8 ;  /* 0x0000002a25087223 */ /* 0x000fe20000010008 */
[----:B------:R-:W-:Y:S04]  /*6d30*/  F2FP.PACK_AB R37, R4, R3 ;  /* 0x000000030425723e */ /* 0x000fe800000000ff */
[----:B------:R-:W-:Y:S02]  /*6d40*/  F2FP.PACK_AB R39, R8, R7 ;  /* 0x000000070827723e */ /* 0x000fe400000000ff */
.L_x_2597:
[----:B------:R-:W-:Y:S05]  /*6d50*/  BSYNC B0 ;  /* 0x0000000000007941 */ /* 0x000fea0003800000 */
.L_x_2596:
[----:B-----5:R3:W-:Y:S01]  /*6d60*/  STG.E.128 [R118.64], R36 ;  /* 0x0000002476007986 */ /* 0x0207e2000c101d06 */
[----:B------:R-:W-:Y:S01]  /*6d70*/  IADD3 R200, P0, R124, 0x80, RZ ;  /* 0x000000807cc87810 */ /* 0x000fe20007f1e0ff */
[----:B------:R-:W-:Y:S04]  /*6d80*/  BSSY B0, `(.L_x_2598) ;  /* 0x0000057000007945 */ /* 0x000fe80003800000 */
[----:B------:R-:W-:Y:S01]  /*6d90*/  IMAD.X R201, RZ, RZ, R125, P0 ;  /* 0x000000ffffc97224 */ /* 0x000fe200000e067d */
[----:B------:R-:W-:Y:S01]  /*6da0*/  ISETP.GE.AND P0, PT, R12, UR4, PT ;  /* 0x000000040c007c0c */ /* 0x000fe2000bf06270 */
[----:B---3--:R3:W5:Y:S11]  /*6db0*/  LDG.E.128 R36, [R124.64+0x80] ;  /* 0x000080067c247981 */ /* 0x008776000c1e1d00 */
[----:B------:R-:W-:Y:S01]  /*6dc0*/  @!UPT UIADD3 URZ, URZ, URZ, URZ ;  /* 0x0000003f3f3ff290 */ /* 0x000fe2000fffe03f */
        /* <DEDUP_REMOVED lines=10> */
[----:B------:R-:W-:Y:S02]  /*6e70*/  ISETP.GE.AND P0, PT, R12, UR5, PT ;  /* 0x000000050c007c0c */ /* 0x000fe4000bf06270 */
[----:B------:R-:W-:Y:S11]  /*6e80*/  MOV R52, UR5 ;  /* 0x0000000500347c02 */ /* 0x000ff60008000f00 */
[----:B------:R-:W-:Y:S02]  /*6e90*/  @P0 IADD3 R199, RZ, -UR5, RZ ;  /* 0x80000005ffc70c10 */ /* 0x000fe4000fffe0ff */
[----:B------:R-:W-:Y:S02]  /*6ea0*/  @P0 IADD3 R52, RZ, -UR5, RZ ;  /* 0x80000005ff340c10 */ /* 0x000fe4000fffe0ff */
[C---:B------:R-:W-:Y:S04]  /*6eb0*/  LEA R202, P1, R199.reuse, R126, 0x1 ;  /* 0x0000007ec7ca7211 */ /* 0x040fe800078208ff */
[----:B------:R-:W-:Y:S02]  /*6ec0*/  LEA.HI.X.SX32 R203, R199, R127, 0x1, P1 ;  /* 0x0000007fc7cb7211 */ /* 0x000fe400008f0eff */
[C---:B-1----:R-:W-:Y:S02]  /*6ed0*/  LEA R30, P1, R52.reuse, R200, 0x1 ;  /* 0x000000c8341e7211 */ /* 0x042fe400078208ff */
[----:B------:R-:W-:Y:S02]  /*6ee0*/  MOV R199, RZ ;  /* 0x000000ff00c77202 */ /* 0x000fe40000000f00 */
[----:B------:R-:W-:Y:S02]  /*6ef0*/  LEA.HI.X.SX32 R31, R52, R201, 0x1, P1 ;  /* 0x000000c9341f7211 */ /* 0x000fe400008f0eff */
[----:B------:R-:W-:Y:S01]  /*6f00*/  @P0 IADD3 R199, RZ, -UR5, RZ ;  /* 0x80000005ffc70c10 */ /* 0x000fe2000fffe0ff */
[----:B------:R-:W4:Y:S03]  /*6f10*/  LDG.E.128 R200, [R202.64+0x80] ;  /* 0x00008006cac87981 */ /* 0x000f26000c1e1d00 */
[C---:B------:R-:W-:Y:S04]  /*6f20*/  LEA R40, P1, R199.reuse, R128, 0x1 ;  /* 0x00000080c7287211 */ /* 0x040fe800078208ff */
[----:B------:R-:W-:Y:S01]  /*6f30*/  LEA.HI.X.SX32 R41, R199, R129, 0x1, P1 ;  /* 0x00000081c7297211 */ /* 0x000fe200008f0eff */
[----:B--2---:R-:W2:Y:S08]  /*6f40*/  LDG.E.128 R20, [R30.64] ;  /* 0x000000061e147981 */ /* 0x004eb0000c1e1d00 */
[----:B---3--:R-:W3:Y:S01]  /*6f50*/  LDG.E.128 R48, [R40.64+0x80] ;  /* 0x0000800628307981 */ /* 0x008ee2000c1e1d00 */
[--C-:B----4-:R-:W-:Y:S02]  /*6f60*/  HADD2.F32 R28, -RZ, R200.reuse.H0_H0 ;  /* 0x200000c8ff1c7230 */ /* 0x110fe40000004100 */
[----:B------:R-:W-:Y:S02]  /*6f70*/  HADD2.F32 R27, -RZ, R200.H1_H1 ;  /* 0x300000c8ff1b7230 */ /* 0x000fe40000004100 */
[--C-:B------:R-:W-:Y:S01]  /*6f80*/  HADD2.F32 R26, -RZ, R201.reuse.H0_H0 ;  /* 0x200000c9ff1a7230 */ /* 0x100fe20000004100 */
[----:B------:R-:W-:Y:S01]  /*6f90*/  @!P0 FADD.FTZ R28, -R28, -RZ ;  /* 0x800000ff1c1c8221 */ /* 0x000fe20000010100 */
[----:B------:R-:W-:Y:S01]  /*6fa0*/  HADD2.F32 R25, -RZ, R201.H1_H1 ;  /* 0x300000c9ff197230 */ /* 0x000fe20000004100 */
[----:B------:R-:W-:Y:S01]  /*6fb0*/  @!P0 FADD.FTZ R27, -R27, -RZ ;  /* 0x800000ff1b1b8221 */ /* 0x000fe20000010100 */
[----:B--2---:R-:W-:Y:S01]  /*6fc0*/  HADD2.F32 R29, -RZ, R20.H0_H0 ;  /* 0x20000014ff1d7230 */ /* 0x004fe20000004100 */
[----:B------:R-:W-:Y:S01]  /*6fd0*/  @!P0 FADD.FTZ R26, -R26, -RZ ;  /* 0x800000ff1a1a8221 */ /* 0x000fe20000010100 */
[--C-:B------:R-:W-:Y:S01]  /*6fe0*/  HADD2.F32 R19, -RZ, R202.reuse.H1_H1 ;  /* 0x300000caff137230 */ /* 0x100fe20000004100 */
[----:B------:R-:W-:Y:S01]  /*6ff0*/  @!P0 FADD.FTZ R25, -R25, -RZ ;  /* 0x800000ff19198221 */ /* 0x000fe20000010100 */
[----:B------:R-:W-:Y:S01]  /*7000*/  HADD2.F32 R24, -RZ, R202.H0_H0 ;  /* 0x200000caff187230 */ /* 0x000fe20000004100 */
[----:B------:R-:W-:Y:S01]  /*7010*/  FMUL.FTZ R0, R29, R28 ;  /* 0x0000001c1d007220 */ /* 0x000fe20000410000 */
[----:B------:R-:W-:Y:S01]  /*7020*/  HADD2.F32 R28, -RZ, R20.H1_H1 ;  /* 0x30000014ff1c7230 */ /* 0x000fe20000004100 */
[----:B------:R-:W-:Y:S01]  /*7030*/  @!P0 FADD.FTZ R19, -R19, -RZ ;  /* 0x800000ff13138221 */ /* 0x000fe20000010100 */
[--C-:B---3--:R-:W-:Y:S01]  /*7040*/  HADD2.F32 R32, -RZ, R48.reuse.H0_H0 ;  /* 0x20000030ff207230 */ /* 0x108fe20000004100 */
[----:B------:R-:W-:Y:S01]  /*7050*/  @!P0 FADD.FTZ R24, -R24, -RZ ;  /* 0x800000ff18188221 */ /* 0x000fe20000010100 */
[--C-:B------:R-:W-:Y:S01]  /*7060*/  HADD2.F32 R29, -RZ, R21.reuse.H0_H0 ;  /* 0x20000015ff1d7230 */ /* 0x100fe20000004100 */
[----:B------:R-:W-:Y:S01]  /*7070*/  FMUL.FTZ R2, R28, R27 ;  /* 0x0000001b1c027220 */ /* 0x000fe20000410000 */
[----:B------:R-:W-:Y:S01]  /*7080*/  HADD2.F32 R34, -RZ, R48.H1_H1 ;  /* 0x30000030ff227230 */ /* 0x000fe20000004100 */
[----:B------:R-:W-:Y:S01]  /*7090*/  FFMA.FTZ R0, R33, R32, R0 ;  /* 0x0000002021007223 */ /* 0x000fe20000010000 */
        /* <DEDUP_REMOVED lines=8> */
[----:B------:R-:W-:Y:S01]  /*7120*/  HADD2.F32 R37, -RZ, R49.H0_H0 ;  /* 0x20000031ff257230 */ /* 0x000fe20000004100 */
[----:B------:R-:W-:Y:S01]  /*7130*/  FMUL.FTZ R6, R22, R19 ;  /* 0x0000001316067220 */ /* 0x000fe20000410000 */
[----:B------:R-:W-:Y:S01]  /*7140*/  HADD2.F32 R15, -RZ, R203.H1_H1 ;  /* 0x300000cbff0f7230 */ /* 0x000fe20000004100 */
[----:B------:R-:W-:Y:S01]  /*7150*/  @!P0 FADD.FTZ R18, -R18, -RZ ;  /* 0x800000ff12128221 */ /* 0x000fe20000010100 */
[----:B------:R-:W-:Y:S01]  /*7160*/  HADD2.F32 R38, -RZ, R49.H1_H1 ;  /* 0x30000031ff267230 */ /* 0x000fe20000004100 */
[----:B------:R-:W-:Y:S01]  /*7170*/  FFMA.FTZ R3, R36, R37, R3 ;  /* 0x0000002524037223 */ /* 0x000fe20000010003 */
[----:B------:R-:W-:Y:S01]  /*7180*/  HADD2.F32 R33, -RZ, R55.H1_H1 ;  /* 0x30000037ff217230 */ /* 0x000fe20000004100 */
[----:B------:R-:W-:Y:S01]  /*7190*/  @!P0 FADD.FTZ R15, -R15, -RZ ;  /* 0x800000ff0f0f8221 */ /* 0x000fe20000010100 */
[----:B------:R-:W-:Y:S01]  /*71a0*/  HADD2.F32 R39, -RZ, R50.H0_H0 ;  /* 0x20000032ff277230 */ /* 0x000fe20000004100 */
[----:B------:R-:W-:Y:S01]  /*71b0*/  F2FP.PACK_AB R36, R2, R0 ;  /* 0x000000000224723e */ /* 0x000fe200000000ff */
[--C-:B------:R-:W-:Y:S01]  /*71c0*/  HADD2.F32 R19, -RZ, R23.reuse.H0_H0 ;  /* 0x20000017ff137230 */ /* 0x100fe20000004100 */
[----:B------:R-:W-:Y:S01]  /*71d0*/  FFMA.FTZ R4, R33, R38, R4 ;  /* 0x0000002621047223 */ /* 0x000fe20000010004 */
[----:B------:R-:W-:Y:S02]  /*71e0*/  HADD2.F32 R32, -RZ, R44.H0_H0 ;  /* 0x2000002cff207230 */ /* 0x000fe40000004100 */
[----:B------:R-:W-:Y:S01]  /*71f0*/  HADD2.F32 R40, -RZ, R50.H1_H1 ;  /* 0x30000032ff287230 */ /* 0x000fe20000004100 */
[----:B------:R-:W-:Y:S01]  /*7200*/  FMUL.FTZ R7, R19, R18 ;  /* 0x0000001213077220 */ /* 0x000fe20000410000 */
[----:B------:R-:W-:Y:S01]  /*7210*/  HADD2.F32 R20, -RZ, R23.H1_H1 ;  /* 0x30000017ff147230 */ /* 0x000fe20000004100 */
[----:B------:R-:W-:Y:S01]  /*7220*/  FFMA.FTZ R5, R32, R39, R5 ;  /* 0x0000002720057223 */ /* 0x000fe20000010005 */
[----:B------:R-:W-:Y:S02]  /*7230*/  HADD2.F32 R35, -RZ, R44.H1_H1 ;  /* 0x3000002cff237230 */ /* 0x000fe40000004100 */
[----:B------:R-:W-:Y:S01]  /*7240*/  HADD2.F32 R41, -RZ, R51.H0_H0 ;  /* 0x20000033ff297230 */ /* 0x000fe20000004100 */
[----:B------:R-:W-:Y:S01]  /*7250*/  FMUL.FTZ R8, R20, R15 ;  /* 0x0000000f14087220 */ /* 0x000fe20000410000 */
        /* <DEDUP_REMOVED lines=9> */
.L_x_2599:
[----:B------:R-:W-:Y:S05]  /*72f0*/  BSYNC B0 ;  /* 0x0000000000007941 */ /* 0x000fea0003800000 */
.L_x_2598:
[----:B-----5:R4:W-:Y:S02]  /*7300*/  STG.E.128 [R118.64+0x80], R36 ;  /* 0x0000802476007986 */ /* 0x0209e4000c101d06 */
.L_x_2595:
[----:B------:R-:W-:Y:S05]  /*7310*/  BSYNC B1 ;  /* 0x0000000000017941 */ /* 0x000fea0003800000 */
.L_x_2594:
[----:B------:R-:W-:Y:S01]  /*7320*/  BSSY B1, `(.L_x_2600) ;  /* 0x00000bd000017945 */ /* 0x000fe20003800000 */
[----:B------:R-:W-:-:S05]  /*7330*/  @!P3 BRA `(.L_x_2601) ;  /* 0x00000bb00000b947 */ /* 0x000fca0003800000 */
[C---:B------:R-:W-:Y:S01]  /*7340*/  LEA R204, P0, R73.reuse, R124, 0x1 ;  /* 0x0000007c49cc7211 */ /* 0x040fe200078008ff */
[----:B------:R-:W-:Y:S03]  /*7350*/  BSSY B0, `(.L_x_2602) ;  /* 0x0000059000007945 */ /* 0x000fe60003800000 */
[----:B------:R-:W-:Y:S02]  /*7360*/  LEA.HI.X R205, R73, R125, R72, 0x1, P0 ;  /* 0x0000007d49cd7211 */ /* 0x000fe400000f0c48 */
[----:B------:R-:W-:Y:S03]  /*7370*/  ISETP.GE.AND P0, PT, R16, UR4, PT ;  /* 0x0000000410007c0c */ /* 0x000fe6000bf06270 */
[----:B------:R1:W5:Y:S10]  /*7380*/  LDG.E.128 R52, [R204.64] ;  /* 0x00000006cc347981 */ /* 0x000374000c1e1d00 */
[----:B------:R-:W-:-:S05]  /*7390*/  @P0 BRA `(.L_x_2603) ;  /* 0x0000054000000947 */ /* 0x000fca0003800000 */
[--C-:B-----5:R-:W-:Y:S01]  /*73a0*/  HADD2.F32 R35, -RZ, R52.reuse.H1_H1 ;  /* 0x30000034ff237230 */ /* 0x120fe20000004100 */
[----:B------:R-:W-:Y:S01]  /*73b0*/  ULEA.HI UR5, UR4, UR4, URZ, 0x1 ;  /* 0x0000000404057291 */ /* 0x000fe2000f8f083f */
[----:B------:R-:W-:Y:S01]  /*73c0*/  HADD2.F32 R34, -RZ, R53.H0_H0 ;  /* 0x20000035ff227230 */ /* 0x000fe20000004100 */
[----:B------:R-:W-:Y:S02]  /*73d0*/  MOV R200, RZ ;  /* 0x000000ff00c87202 */ /* 0x000fe40000000f00 */
[----:B------:R-:W-:Y:S01]  /*73e0*/  USHF.R.S32.HI UR5, URZ, 0x1, UR5 ;  /* 0x000000013f057899 */ /* 0x000fe20008011405 */
[----:B------:R-:W-:Y:S02]  /*73f0*/  MOV R198, RZ ;  /* 0x000000ff00c67202 */ /* 0x000fe40000000f00 */
[----:B------:R-:W-:Y:S02]  /*7400*/  MOV R44, R54 ;  /* 0x00000036002c7202 */ /* 0x000fe40000000f00 */
[----:B-1----:R-:W-:Y:S02]  /*7410*/  MOV R41, R55 ;  /* 0x0000003700297202 */ /* 0x002fe40000000f00 */
[----:B------:R-:W-:Y:S02]  /*7420*/  ISETP.GE.AND P0, PT, R16, UR5, PT ;  /* 0x0000000510007c0c */ /* 0x000fe4000bf06270 */
[----:B------:R-:W-:Y:S11]  /*7430*/  MOV R203, UR5 ;  /* 0x0000000500cb7c02 */ /* 0x000ff60008000f00 */
[----:B------:R-:W-:Y:S02]  /*7440*/  @P0 IADD3 R200, RZ, -UR5, RZ ;  /* 0x80000005ffc80c10 */ /* 0x000fe4000fffe0ff */
[----:B------:R-:W-:Y:S02]  /*7450*/  @P0 IADD3 R198, RZ, -UR5, RZ ;  /* 0x80000005ffc60c10 */ /* 0x000fe4000fffe0ff */
[C---:B------:R-:W-:Y:S02]  /*7460*/  IADD3 R201, P1, R169.reuse, R200, RZ ;  /* 0x000000c8a9c97210 */ /* 0x040fe40007f3e0ff */
[----:B------:R-:W-:Y:S02]  /*7470*/  @P0 IADD3 R203, RZ, -UR5, RZ ;  /* 0x80000005ffcb0c10 */ /* 0x000fe4000fffe0ff */
[-C--:B------:R-:W-:Y:S02]  /*7480*/  LEA.HI.X.SX32 R200, R200, R147.reuse, 0x1, P1 ;  /* 0x00000093c8c87211 */ /* 0x080fe400008f0eff */
[----:B------:R-:W-:Y:S04]  /*7490*/  IADD3 R199, P1, R169, R198, RZ ;  /* 0x000000c6a9c77210 */ /* 0x000fe80007f3e0ff */
[----:B------:R-:W-:Y:S02]  /*74a0*/  LEA.HI.X.SX32 R198, R198, R147, 0x1, P1 ;  /* 0x00000093c6c67211 */ /* 0x000fe400008f0eff */
[C---:B------:R-:W-:Y:S04]  /*74b0*/  LEA R22, P1, R203.reuse, R204, 0x1 ;  /* 0x000000cccb167211 */ /* 0x040fe800078208ff */
[----:B------:R-:W-:Y:S02]  /*74c0*/  LEA.HI.X.SX32 R23, R203, R205, 0x1, P1 ;  /* 0x000000cdcb177211 */ /* 0x000fe400008f0eff */
[C---:B------:R-:W-:Y:S04]  /*74d0*/  LEA R206, P1, R201.reuse, R126, 0x1 ;  /* 0x0000007ec9ce7211 */ /* 0x040fe800078208ff */
[----:B------:R-:W-:Y:S01]  /*74e0*/  LEA.HI.X R207, R201, R127, R200, 0x1, P1 ;  /* 0x0000007fc9cf7211 */ /* 0x000fe200008f0cc8 */
[----:B--2---:R-:W2:Y:S01]  /*74f0*/  LDG.E.128 R20, [R22.64] ;  /* 0x0000000616147981 */ /* 0x004ea2000c1e1d00 */
[C---:B------:R-:W-:Y:S04]  /*7500*/  LEA R32, P1, R199.reuse, R128, 0x1 ;  /* 0x00000080c7207211 */ /* 0x040fe800078208ff */
[----:B------:R-:W-:Y:S03]  /*7510*/  LEA.HI.X R33, R199, R129, R198, 0x1, P1 ;  /* 0x00000081c7217211 */ /* 0x000fe600008f0cc6 */
[----:B---3--:R-:W3:Y:S08]  /*7520*/  LDG.E.128 R200, [R206.64] ;  /* 0x00000006cec87981 */ /* 0x008ef0000c1e1d00 */
[----:B----4-:R1:W4:Y:S02]  /*7530*/  LDG.E.128 R48, [R32.64] ;  /* 0x0000000620307981 */ /* 0x010324000c1e1d00 */
[----:B-1----:R-:W-:Y:S02]  /*7540*/  HADD2.F32 R33, -RZ, R52.H0_H0 ;  /* 0x20000034ff217230 */ /* 0x002fe40000004100 */
[--C-:B--2---:R-:W-:Y:S02]  /*7550*/  HADD2.F32 R31, -RZ, R20.reuse.H0_H0 ;  /* 0x20000014ff1f7230 */ /* 0x104fe40000004100 */
[----:B------:R-:W-:Y:S02]  /*7560*/  HADD2.F32 R29, -RZ, R21.H0_H0 ;  /* 0x20000015ff1d7230 */ /* 0x000fe40000004100 */
[----:B------:R-:W-:Y:S02]  /*7570*/  HADD2.F32 R20, -RZ, R20.H1_H1 ;  /* 0x30000014ff147230 */ /* 0x000fe40000004100 */
[--C-:B---3--:R-:W-:Y:S02]  /*7580*/  HADD2.F32 R28, -RZ, R200.reuse.H0_H0 ;  /* 0x200000c8ff1c7230 */ /* 0x108fe40000004100 */
[--C-:B------:R-:W-:Y:S02]  /*7590*/  HADD2.F32 R26, -RZ, R201.reuse.H0_H0 ;  /* 0x200000c9ff1a7230 */ /* 0x100fe40000004100 */
[----:B------:R-:W-:Y:S01]  /*75a0*/  HADD2.F32 R27, -RZ, R200.H1_H1 ;  /* 0x300000c8ff1b7230 */ /* 0x000fe20000004100 */
[----:B------:R-:W-:Y:S01]  /*75b0*/  @!P0 FADD.FTZ R28, -R28, -RZ ;  /* 0x800000ff1c1c8221 */ /* 0x000fe20000010100 */
[----:B------:R-:W-:Y:S01]  /*75c0*/  HADD2.F32 R25, -RZ, R201.H1_H1 ;  /* 0x300000c9ff197230 */ /* 0x000fe20000004100 */
[----:B------:R-:W-:Y:S01]  /*75d0*/  @!P0 FADD.FTZ R26, -R26, -RZ ;  /* 0x800000ff1a1a8221 */ /* 0x000fe20000010100 */
[----:B------:R-:W-:Y:S01]  /*75e0*/  HADD2.F32 R24, -RZ, R202.H0_H0 ;  /* 0x200000caff187230 */ /* 0x000fe20000004100 */
[----:B------:R-:W-:Y:S01]  /*75f0*/  @!P0 FADD.FTZ R27, -R27, -RZ ;  /* 0x800000ff1b1b8221 */ /* 0x000fe20000010100 */
[----:B----4-:R-:W-:Y:S01]  /*7600*/  HADD2.F32 R30, -RZ, R48.H0_H0 ;  /* 0x20000030ff1e7230 */ /* 0x010fe20000004100 */
[----:B------:R-:W-:Y:S01]  /*7610*/  FMUL.FTZ R0, R31, R28 ;  /* 0x0000001c1f007220 */ /* 0x000fe20000410000 */
[----:B------:R-:W-:Y:S01]  /*7620*/  HADD2.F32 R19, -RZ, R202.H1_H1 ;  /* 0x300000caff137230 */ /* 0x000fe20000004100 */
[----:B------:R-:W-:Y:S01]  /*7630*/  FMUL.FTZ R3, R29, R26 ;  /* 0x0000001a1d037220 */ /* 0x000fe20000410000 */
[----:B------:R-:W-:Y:S01]  /*7640*/  HADD2.F32 R26, -RZ, R21.H1_H1 ;  /* 0x30000015ff1a7230 */ /* 0x000fe20000004100 */
[----:B------:R-:W-:Y:S01]  /*7650*/  @!P0 FADD.FTZ R25, -R25, -RZ ;  /* 0x800000ff19198221 */ /* 0x000fe20000010100 */
        /* <DEDUP_REMOVED lines=9> */
[----:B------:R-:W-:Y:S01]  /*76f0*/  FMUL.FTZ R4, R26, R25 ;  /* 0x000000191a047220 */ /* 0x000fe20000410000 */
[----:B------:R-:W-:Y:S01]  /*7700*/  HADD2.F32 R22, -RZ, R22.H1_H1 ;  /* 0x30000016ff167230 */ /* 0x000fe20000004100 */
[----:B------:R-:W-:Y:S01]  /*7710*/  FFMA.FTZ R2, R35, R32, R2 ;  /* 0x0000002023027223 */ /* 0x000fe20000010002 */
[----:B------:R-:W-:Y:S01]  /*7720*/  HADD2.F32 R37, -RZ, R49.H1_H1 ;  /* 0x30000031ff257230 */ /* 0x000fe20000004100 */
[----:B------:R-:W-:Y:S01]  /*7730*/  @!P0 FADD.FTZ R18, -R18, -RZ ;  /* 0x800000ff12128221 */ /* 0x000fe20000010100 */
[----:B------:R-:W-:Y:S01]  /*7740*/  HADD2.F32 R33, -RZ, R53.H1_H1 ;  /* 0x30000035ff217230 */ /* 0x000fe20000004100 */
[----:B------:R-:W-:Y:S01]  /*7750*/  FMUL.FTZ R5, R27, R24 ;  /* 0x000000181b057220 */ /* 0x000fe20000410000 */
[--C-:B------:R-:W-:Y:S01]  /*7760*/  HADD2.F32 R21, -RZ, R23.reuse.H0_H0 ;  /* 0x20000017ff157230 */ /* 0x100fe20000004100 */
[----:B------:R-:W-:Y:S01]  /*7770*/  FFMA.FTZ R3, R34, R36, R3 ;  /* 0x0000002422037223 */ /* 0x000fe20000010003 */
[----:B------:R-:W-:Y:S01]  /*7780*/  HADD2.F32 R38, -RZ, R50.H0_H0 ;  /* 0x20000032ff267230 */ /* 0x000fe20000004100 */
[----:B------:R-:W-:Y:S01]  /*7790*/  @!P0 FADD.FTZ R15, -R15, -RZ ;  /* 0x800000ff0f0f8221 */ /* 0x000fe20000010100 */
[----:B------:R-:W-:Y:S01]  /*77a0*/  HADD2.F32 R30, -RZ, R44.H0_H0 ;  /* 0x2000002cff1e7230 */ /* 0x000fe20000004100 */
[----:B------:R-:W-:Y:S01]  /*77b0*/  FMUL.FTZ R6, R22, R19 ;  /* 0x0000001316067220 */ /* 0x000fe20000410000 */
[----:B------:R-:W-:Y:S01]  /*77c0*/  HADD2.F32 R20, -RZ, R23.H1_H1 ;  /* 0x30000017ff147230 */ /* 0x000fe20000004100 */
[----:B------:R-:W-:Y:S01]  /*77d0*/  FFMA.FTZ R4, R33, R37, R4 ;  /* 0x0000002521047223 */ /* 0x000fe20000010004 */
[----:B------:R-:W-:Y:S01]  /*77e0*/  HADD2.F32 R39, -RZ, R50.H1_H1 ;  /* 0x30000032ff277230 */ /* 0x000fe20000004100 */
[----:B------:R-:W-:Y:S01]  /*77f0*/  FMUL.FTZ R7, R21, R18 ;  /* 0x0000001215077220 */ /* 0x000fe20000410000 */
[----:B------:R-:W-:Y:S01]  /*7800*/  HADD2.F32 R35, -RZ, R44.H1_H1 ;  /* 0x3000002cff237230 */ /* 0x000fe20000004100 */
[----:B------:R-:W-:Y:S01]  /*7810*/  FFMA.FTZ R5, R30, R38, R5 ;  /* 0x000000261e057223 */ /* 0x000fe20000010005 */
[----:B------:R-:W-:Y:S01]  /*7820*/  HADD2.F32 R40, -RZ, R51.H0_H0 ;  /* 0x20000033ff287230 */ /* 0x000fe20000004100 */
[----:B------:R-:W-:Y:S01]  /*7830*/  F2FP.PACK_AB R52, R2, R0 ;  /* 0x000000000234723e */ /* 0x000fe200000000ff */
[----:B------:R-:W-:Y:S01]  /*7840*/  FMUL.FTZ R8, R20, R15 ;  /* 0x0000000f14087220 */ /* 0x000fe20000410000 */
        /* <DEDUP_REMOVED lines=9> */
.L_x_2603:
[----:B------:R-:W-:Y:S05]  /*78e0*/  BSYNC B0 ;  /* 0x0000000000007941 */ /* 0x000fea0003800000 */
.L_x_2602:
[C---:B------:R-:W-:Y:S01]  /*78f0*/  LEA R198, P0, R131.reuse, R118, 0x1 ;  /* 0x0000007683c67211 */ /* 0x040fe200078008ff */
[----:B------:R-:W-:Y:S03]  /*7900*/  BSSY B0, `(.L_x_2604) ;  /* 0x000005d000007945 */ /* 0x000fe60003800000 */
[----:B------:R-:W-:Y:S02]  /*7910*/  LEA.HI.X R199, R131, R119, R130, 0x1, P0 ;  /* 0x0000007783c77211 */ /* 0x000fe400000f0c82 */
[----:B------:R-:W-:Y:S03]  /*7920*/  IADD3 R202, P0, R204, 0x80, RZ ;  /* 0x00000080ccca7810 */ /* 0x000fe60007f1e0ff */
[----:B-----5:R1:W-:Y:S02]  /*7930*/  STG.E.128 [R198.64], R52 ;  /* 0x00000034c6007986 */ /* 0x0203e4000c101d06 */
[----:B------:R-:W-:Y:S01]  /*7940*/  IMAD.X R203, RZ, RZ, R205, P0 ;  /* 0x000000ffffcb7224 */ /* 0x000fe200000e06cd */
[----:B------:R-:W-:Y:S01]  /*7950*/  ISETP.GE.AND P0, PT, R12, UR4, PT ;  /* 0x000000040c007c0c */ /* 0x000fe2000bf06270 */
[----:B-1----:R1:W5:Y:S11]  /*7960*/  LDG.E.128 R52, [R204.64+0x80] ;  /* 0x00008006cc347981 */ /* 0x002376000c1e1d00 */
[----:B------:R-:W-:Y:S01]  /*7970*/  @!UPT UIADD3 URZ, URZ, URZ, URZ ;  /* 0x0000003f3f3ff290 */ /* 0x000fe2000fffe03f */
[----:B------:R-:W-:-:S05]  /*7980*/  @P0 BRA `(.L_x_2605) ;  /* 0x0000054000000947 */ /* 0x000fca0003800000 */
[--C-:B-----5:R-:W-:Y:S01]  /*7990*/  HADD2.F32 R35, -RZ, R52.reuse.H1_H1 ;  /* 0x30000034ff237230 */ /* 0x120fe20000004100 */
[----:B------:R-:W-:Y:S01]  /*79a0*/  ULEA.HI UR5, UR4, UR4, URZ, 0x1 ;  /* 0x0000000404057291 */ /* 0x000fe2000f8f083f */
[----:B------:R-:W-:Y:S01]  /*79b0*/  HADD2.F32 R34, -RZ, R53.H0_H0 ;  /* 0x20000035ff227230 */ /* 0x000fe20000004100 */
[----:B------:R-:W-:Y:S02]  /*79c0*/  MOV R44, R54 ;  /* 0x00000036002c7202 */ /* 0x000fe40000000f00 */
[----:B------:R-:W-:Y:S01]  /*79d0*/  USHF.R.S32.HI UR5, URZ, 0x1, UR5 ;  /* 0x000000013f057899 */ /* 0x000fe20008011405 */
[----:B------:R-:W-:Y:S05]  /*79e0*/  MOV R41, R55 ;  /* 0x0000003700297202 */ /* 0x000fea0000000f00 */
[----:B------:R-:W-:Y:S02]  /*79f0*/  ISETP.GE.AND P0, PT, R12, UR5, PT ;  /* 0x000000050c007c0c */ /* 0x000fe4000bf06270 */
[----:B------:R-:W-:Y:S11]  /*7a00*/  MOV R200, UR5 ;  /* 0x0000000500c87c02 */ /* 0x000ff60008000f00 */
[----:B------:R-:W-:Y:S04]  /*7a10*/  @P0 IADD3 R200, RZ, -UR5, RZ ;  /* 0x80000005ffc80c10 */ /* 0x000fe8000fffe0ff */
[C---:B------:R-:W-:Y:S02]  /*7a20*/  LEA R22, P1, R200.reuse, R202, 0x1 ;  /* 0x000000cac8167211 */ /* 0x040fe400078208ff */
[----:B------:R-:W-:Y:S02]  /*7a30*/  MOV R202, RZ ;  /* 0x000000ff00ca7202 */ /* 0x000fe40000000f00 */
[----:B------:R-:W-:Y:S02]  /*7a40*/  @P0 IADD3 R202, RZ, -UR5, RZ ;  /* 0x80000005ffca0c10 */ /* 0x000fe4000fffe0ff */
[----:B------:R-:W-:Y:S02]  /*7a50*/  LEA.HI.X.SX32 R23, R200, R203, 0x1, P1 ;  /* 0x000000cbc8177211 */ /* 0x000fe400008f0eff */
[----:B------:R-:W-:Y:S02]  /*7a60*/  MOV R200, RZ ;  /* 0x000000ff00c87202 */ /* 0x000fe40000000f00 */
[----:B------:R-:W-:Y:S02]  /*7a70*/  IADD3 R203, P1, R160, R202, RZ ;  /* 0x000000caa0cb7210 */ /* 0x000fe40007f3e0ff */
[----:B------:R-:W-:Y:S01]  /*7a80*/  @P0 IADD3 R200, RZ, -UR5, RZ ;  /* 0x80000005ffc80c10 */ /* 0x000fe2000fffe0ff */
[----:B--2---:R-:W2:Y:S01]  /*7a90*/  LDG.E.128 R20, [R22.64] ;  /* 0x0000000616147981 */ /* 0x004ea2000c1e1d00 */
[-C--:B------:R-:W-:Y:S02]  /*7aa0*/  LEA.HI.X.SX32 R202, R202, R145.reuse, 0x1, P1 ;  /* 0x00000091caca7211 */ /* 0x080fe400008f0eff */
[----:B------:R-:W-:Y:S04]  /*7ab0*/  IADD3 R201, P1, R160, R200, RZ ;  /* 0x000000c8a0c97210 */ /* 0x000fe80007f3e0ff */
[----:B------:R-:W-:Y:S02]  /*7ac0*/  LEA.HI.X.SX32 R200, R200, R145, 0x1, P1 ;  /* 0x00000091c8c87211 */ /* 0x000fe400008f0eff */
[C---:B-1----:R-:W-:Y:S04]  /*7ad0*/  LEA R204, P1, R203.reuse, R126, 0x1 ;  /* 0x0000007ecbcc7211 */ /* 0x042fe800078208ff */
[----:B------:R-:W-:Y:S02]  /*7ae0*/  LEA.HI.X R205, R203, R127, R202, 0x1, P1 ;  /* 0x0000007fcbcd7211 */ /* 0x000fe400008f0cca */
[C---:B------:R-:W-:Y:S04]  /*7af0*/  LEA R32, P1, R201.reuse, R128, 0x1 ;  /* 0x00000080c9207211 */ /* 0x040fe800078208ff */
[----:B------:R-:W-:Y:S02]  /*7b00*/  LEA.HI.X R33, R201, R129, R200, 0x1, P1 ;  /* 0x00000081c9217211 */ /* 0x000fe400008f0cc8 */
        /* <DEDUP_REMOVED lines=60> */
.L_x_2605:
[----:B------:R-:W-:Y:S05]  /*7ed0*/  BSYNC B0 ;  /* 0x0000000000007941 */ /* 0x000fea0003800000 */
.L_x_2604:
[----:B-----5:R1:W-:Y:S02]  /*7ee0*/  STG.E.128 [R198.64+0x80], R52 ;  /* 0x00008034c6007986 */ /* 0x0203e4000c101d06 */
.L_x_2601:
[----:B------:R-:W-:Y:S05]  /*7ef0*/  BSYNC B1 ;  /* 0x0000000000017941 */ /* 0x000fea0003800000 */
.L_x_2600:
[----:B------:R-:W-:Y:S01]  /*7f00*/  BSSY B1, `(.L_x_2606) ;  /* 0x00000c9000017945 */ /* 0x000fe20003800000 */
[----:B------:R-:W-:-:S05]  /*7f10*/  @!P5 BRA `(.L_x_2607) ;  /* 0x00000c700000d947 */ /* 0x000fca0003800000 */
[C---:B-1----:R-:W-:Y:S01]  /*7f20*/  LEA R2, P0, R75.reuse, R124, 0x1 ;  /* 0x0000007c4b027211 */ /* 0x042fe200078008ff */
[----:B------:R-:W-:Y:S03]  /*7f30*/  BSSY B0, `(.L_x_2608) ;  /* 0x000005d000007945 */ /* 0x000fe60003800000 */
[----:B------:R-:W-:Y:S02]  /*7f40*/  LEA.HI.X R3, R75, R125, R74, 0x1, P0 ;  /* 0x0000007d4b037211 */ /* 0x000fe400000f0c4a */
[----:B------:R-:W-:Y:S03]  /*7f50*/  ISETP.GE.AND P0, PT, R16, UR4, PT ;  /* 0x0000000410007c0c */ /* 0x000fe6000bf06270 */
[----:B------:R1:W5:Y:S10]  /*7f60*/  LDG.E.128 R24, [R2.64] ;  /* 0x0000000602187981 */ /* 0x000374000c1e1d00 */
[----:B------:R-:W-:-:S05]  /*7f70*/  @P0 BRA `(.L_x_2609) ;  /* 0x0000058000000947 */ /* 0x000fca0003800000 */
[----:B------:R-:W-:Y:S01]  /*7f80*/  ULEA.HI UR5, UR4, UR4, URZ, 0x1 ;  /* 0x0000000404057291 */ /* 0x000fe2000f8f083f */
[----:B-----5:R-:W-:Y:S02]  /*7f90*/  MOV R35, R25 ;  /* 0x0000001900237202 */ /* 0x020fe40000000f00 */
[----:B------:R-:W-:Y:S01]  /*7fa0*/  MOV R32, R26 ;  /* 0x0000001a00207202 */ /* 0x000fe20000000f00 */
[----:B------:R-:W-:Y:S01]  /*7fb0*/  USHF.R.S32.HI UR5, URZ, 0x1, UR5 ;  /* 0x000000013f057899 */ /* 0x000fe20008011405 */
[----:B------:R-:W-:Y:S01]  /*7fc0*/  MOV R33, R27 ;  /* 0x0000001b00217202 */ /* 0x000fe20000000f00 */
[----:B------:R-:W-:Y:S04]  /*7fd0*/  HADD2.F32 R26, -RZ, R35.H0_H0 ;  /* 0x20000023ff1a7230 */ /* 0x000fe80000004100 */
[----:B------:R-:W-:Y:S02]  /*7fe0*/  ISETP.GE.AND P0, PT, R16, UR5, PT ;  /* 0x0000000510007c0c */ /* 0x000fe4000bf06270 */
[----:B------:R-:W-:Y:S11]  /*7ff0*/  MOV R0, UR5 ;  /* 0x0000000500007c02 */ /* 0x000ff60008000f00 */
[----:B------:R-:W-:Y:S04]  /*8000*/  @P0 IADD3 R0, RZ, -UR5, RZ ;  /* 0x80000005ff000c10 */ /* 0x000fe8000fffe0ff */
[C---:B------:R-:W-:Y:S02]  /*8010*/  LEA R22, P1, R0.reuse, R2, 0x1 ;  /* 0x0000000200167211 */ /* 0x040fe400078208ff */
[----:B-1----:R-:W-:Y:S02]  /*8020*/  MOV R2, RZ ;  /* 0x000000ff00027202 */ /* 0x002fe40000000f00 */
[----:B------:R-:W-:Y:S02]  /*8030*/  @P0 IADD3 R2, RZ, -UR5, RZ ;  /* 0x80000005ff020c10 */ /* 0x000fe4000fffe0ff */
[----:B------:R-:W-:Y:S02]  /*8040*/  LEA.HI.X.SX32 R23, R0, R3, 0x1, P1 ;  /* 0x0000000300177211 */ /* 0x000fe400008f0eff */
[----:B------:R-:W-:Y:S02]  /*8050*/  MOV R0, RZ ;  /* 0x000000ff00007202 */ /* 0x000fe40000000f00 */
[C---:B------:R-:W-:Y:S02]  /*8060*/  IADD3 R5, P1, R163.reuse, R2, RZ ;  /* 0x00000002a3057210 */ /* 0x040fe40007f3e0ff */
[----:B------:R-:W-:Y:S01]  /*8070*/  @P0 IADD3 R0, RZ, -UR5, RZ ;  /* 0x80000005ff000c10 */ /* 0x000fe2000fffe0ff */
[----:B--2---:R-:W2:Y:S01]  /*8080*/  LDG.E.128 R20, [R22.64] ;  /* 0x0000000616147981 */ /* 0x004ea2000c1e1d00 */
[----:B------:R-:W-:Y:S02]  /*8090*/  LEA.HI.X.SX32 R2, R2, R146, 0x1, P1 ;  /* 0x0000009202027211 */ /* 0x000fe400008f0eff */
[----:B------:R-:W-:Y:S04]  /*80a0*/  IADD3 R3, P1, R163, R0, RZ ;  /* 0x00000000a3037210 */ /* 0x000fe80007f3e0ff */
[----:B------:R-:W-:Y:S02]  /*80b0*/  LEA.HI.X.SX32 R0, R0, R146, 0x1, P1 ;  /* 0x0000009200007211 */ /* 0x000fe400008f0eff */
[C---:B----4-:R-:W-:Y:S04]  /*80c0*/  LEA R36, P1, R5.reuse, R126, 0x1 ;  /* 0x0000007e05247211 */ /* 0x050fe800078208ff */
[----:B------:R-:W-:Y:S02]  /*80d0*/  LEA.HI.X R37, R5, R127, R2, 0x1, P1 ;  /* 0x0000007f05257211 */ /* 0x000fe400008f0c02 */
[C---:B------:R-:W-:Y:S04]  /*80e0*/  LEA R28, P1, R3.reuse, R128, 0x1 ;  /* 0x00000080031c7211 */ /* 0x040fe800078208ff */
[----:B------:R-:W4:Y:S01]  /*80f0*/  LDG.E.128 R36, [R36.64] ;  /* 0x0000000624247981 */ /* 0x000f22000c1e1d00 */
[----:B------:R-:W-:Y:S07]  /*8100*/  LEA.HI.X R29, R3, R129, R0, 0x1, P1 ;  /* 0x00000081031d7211 */ /* 0x000fee00008f0c00 */
[----:B---3--:R-:W3:Y:S01]  /*8110*/  LDG.E.128 R28, [R28.64] ;  /* 0x000000061c1c7981 */ /* 0x008ee2000c1e1d00 */
[--C-:B----4-:R-:W-:Y:S01]  /*8120*/  HADD2.F32 R3, -RZ, R37.reuse.H0_H0 ;  /* 0x20000025ff037230 */ /* 0x110fe20000004100 */
[----:B--2---:R-:W-:Y:S01]  /*8130*/  MOV R19, R21 ;  /* 0x0000001500137202 */ /* 0x004fe20000000f00 */
[----:B------:R-:W-:Y:S01]  /*8140*/  HADD2.F32 R4, -RZ, R37.H1_H1 ;  /* 0x30000025ff047230 */ /* 0x000fe20000004100 */
[----:B------:R-:W-:Y:S01]  /*8150*/  MOV R18, R22 ;  /* 0x0000001600127202 */ /* 0x000fe20000000f00 */
[--C-:B------:R-:W-:Y:S01]  /*8160*/  HADD2.F32 R21, -RZ, R20.reuse.H1_H1 ;  /* 0x30000014ff157230 */ /* 0x100fe20000004100 */
[----:B------:R-:W-:Y:S01]  /*8170*/  MOV R15, R23 ;  /* 0x00000017000f7202 */ /* 0x000fe20000000f00 */
[----:B------:R-:W-:Y:S01]  /*8180*/  HADD2.F32 R23, -RZ, R20.H0_H0 ;  /* 0x20000014ff177230 */ /* 0x000fe20000004100 */
[----:B------:R-:W-:Y:S01]  /*8190*/  @!P0 FADD.FTZ R3, -R3, -RZ ;  /* 0x800000ff03038221 */ /* 0x000fe20000010100 */
[--C-:B------:R-:W-:Y:S01]  /*81a0*/  HADD2.F32 R20, -RZ, R19.reuse.H0_H0 ;  /* 0x20000013ff147230 */ /* 0x100fe20000004100 */
[----:B------:R-:W-:Y:S01]  /*81b0*/  @!P0 FADD.FTZ R4, -R4, -RZ ;  /* 0x800000ff04048221 */ /* 0x000fe20000010100 */
[----:B------:R-:W-:Y:S02]  /*81c0*/  HADD2.F32 R19, -RZ, R19.H1_H1 ;  /* 0x30000013ff137230 */ /* 0x000fe40000004100 */
[--C-:B------:R-:W-:Y:S01]  /*81d0*/  HADD2.F32 R7, -RZ, R39.reuse.H0_H0 ;  /* 0x20000027ff077230 */ /* 0x100fe20000004100 */
[----:B------:R-:W-:Y:S01]  /*81e0*/  FMUL.FTZ R3, R20, R3 ;  /* 0x0000000314037220 */ /* 0x000fe20000410000 */
[----:B------:R-:W-:Y:S01]  /*81f0*/  HADD2.F32 R8, -RZ, R39.H1_H1 ;  /* 0x30000027ff087230 */ /* 0x000fe20000004100 */
[----:B------:R-:W-:Y:S01]  /*8200*/  FMUL.FTZ R4, R19, R4 ;  /* 0x0000000413047220 */ /* 0x000fe20000410000 */
[----:B------:R-:W-:Y:S01]  /*8210*/  HADD2.F32 R0, -RZ, R36.H0_H0 ;  /* 0x20000024ff007230 */ /* 0x000fe20000004100 */
        /* <DEDUP_REMOVED lines=13> */
[----:B------:R-:W-:Y:S01]  /*82f0*/  HADD2.F32 R5, -RZ, R38.H0_H0 ;  /* 0x20000026ff057230 */ /* 0x000fe20000004100 */
[----:B------:R-:W-:Y:S01]  /*8300*/  FMUL.FTZ R7, R18, R7 ;  /* 0x0000000712077220 */ /* 0x000fe20000410000 */
[----:B---3--:R-:W-:Y:S01]  /*8310*/  HADD2.F32 R18, -RZ, R28.H0_H0 ;  /* 0x2000001cff127230 */ /* 0x008fe20000004100 */
[----:B------:R-:W-:Y:S01]  /*8320*/  FMUL.FTZ R8, R15, R8 ;  /* 0x000000080f087220 */ /* 0x000fe20000410000 */
[--C-:B------:R-:W-:Y:S01]  /*8330*/  HADD2.F32 R15, -RZ, R24.reuse.H0_H0 ;  /* 0x20000018ff0f7230 */ /* 0x100fe20000004100 */
[----:B------:R-:W-:Y:S01]  /*8340*/  FMUL.FTZ R2, R21, R2 ;  /* 0x0000000215027220 */ /* 0x000fe20000410000 */
[----:B------:R-:W-:Y:S01]  /*8350*/  HADD2.F32 R19, -RZ, R24.H1_H1 ;  /* 0x30000018ff137230 */ /* 0x000fe20000004100 */
[----:B------:R-:W-:Y:S01]  /*8360*/  @!P0 FADD.FTZ R5, -R5, -RZ ;  /* 0x800000ff05058221 */ /* 0x000fe20000010100 */
[----:B------:R-:W-:Y:S01]  /*8370*/  HADD2.F32 R24, -RZ, R28.H1_H1 ;  /* 0x3000001cff187230 */ /* 0x000fe20000004100 */
[----:B------:R-:W-:Y:S01]  /*8380*/  FFMA.FTZ R0, R15, R18, R0 ;  /* 0x000000120f007223 */ /* 0x000fe20000010000 */
[--C-:B------:R-:W-:Y:S01]  /*8390*/  HADD2.F32 R25, -RZ, R29.reuse.H0_H0 ;  /* 0x2000001dff197230 */ /* 0x100fe20000004100 */
[----:B------:R-:W-:Y:S01]  /*83a0*/  FMUL.FTZ R5, R20, R5 ;  /* 0x0000000514057220 */ /* 0x000fe20000410000 */
[----:B------:R-:W-:Y:S01]  /*83b0*/  HADD2.F32 R27, -RZ, R29.H1_H1 ;  /* 0x3000001dff1b7230 */ /* 0x000fe20000004100 */
[----:B------:R-:W-:Y:S01]  /*83c0*/  FFMA.FTZ R2, R19, R24, R2 ;  /* 0x0000001813027223 */ /* 0x000fe20000010002 */
        /* <DEDUP_REMOVED lines=14> */
[----:B------:R-:W-:Y:S02]  /*84b0*/  F2FP.PACK_AB R24, R2, R0 ;  /* 0x000000000218723e */ /* 0x000fe400000000ff */
[----:B------:R-:W-:Y:S01]  /*84c0*/  F2FP.PACK_AB R26, R6, R5 ;  /* 0x00000005061a723e */ /* 0x000fe200000000ff */
[----:B------:R-:W-:Y:S01]  /*84d0*/  FFMA.FTZ R8, R25, R31, R8 ;  /* 0x0000001f19087223 */ /* 0x000fe20000010008 */
[----:B------:R-:W-:Y:S04]  /*84e0*/  F2FP.PACK_AB R25, R4, R3 ;  /* 0x000000030419723e */ /* 0x000fe800000000ff */
[----:B------:R-:W-:Y:S02]  /*84f0*/  F2FP.PACK_AB R27, R8, R7 ;  /* 0x00000007081b723e */ /* 0x000fe400000000ff */
.L_x_2609:
[----:B------:R-:W-:Y:S05]  /*8500*/  BSYNC B0 ;  /* 0x0000000000007941 */ /* 0x000fea0003800000 */
.L_x_2608:
[C---:B------:R-:W-:Y:S01]  /*8510*/  LEA R18, P0, R190.reuse, R118, 0x1 ;  /* 0x00000076be127211 */ /* 0x040fe200078008ff */
[----:B------:R-:W-:Y:S03]  /*8520*/  BSSY B0, `(.L_x_2610) ;  /* 0x0000063000007945 */ /* 0x000fe60003800000 */
[----:B------:R-:W-:Y:S02]  /*8530*/  LEA.HI.X R19, R190, R119, R76, 0x1, P0 ;  /* 0x00000077be137211 */ /* 0x000fe400000f0c4c */
[C---:B-1----:R-:W-:Y:S03]  /*8540*/  LEA R2, P0, R78.reuse, R124, 0x1 ;  /* 0x0000007c4e027211 */ /* 0x042fe600078008ff */
[----:B-----5:R1:W-:Y:S01]  /*8550*/  STG.E.128 [R18.64], R24 ;  /* 0x0000001812007986 */ /* 0x0203e2000c101d06 */
[----:B------:R-:W-:Y:S02]  /*8560*/  LEA.HI.X R3, R78, R125, R77, 0x1, P0 ;  /* 0x0000007d4e037211 */ /* 0x000fe400000f0c4d */
[----:B------:R-:W-:Y:S03]  /*8570*/  ISETP.GE.AND P0, PT, R12, UR4, PT ;  /* 0x000000040c007c0c */ /* 0x000fe6000bf06270 */
[----:B------:R1:W5:Y:S10]  /*8580*/  LDG.E.128 R4, [R2.64] ;  /* 0x0000000602047981 */ /* 0x000374000c1e1d00 */
[----:B------:R-:W-:-:S05]  /*8590*/  @P0 BRA `(.L_x_2611) ;  /* 0x000005b000000947 */ /* 0x000fca0003800000 */
[----:B------:R-:W-:Y:S01]  /*85a0*/  ULEA.HI UR5, UR4, UR4, URZ, 0x1 ;  /* 0x0000000404057291 */ /* 0x000fe2000f8f083f */
[----:B------:R-:W-:Y:S01]  /*85b0*/  MOV R8, RZ ;  /* 0x000000ff00087202 */ /* 0x000fe20000000f00 */
[----:B-----5:R-:W-:Y:S01]  /*85c0*/  IMAD.MOV.U32 R31, RZ, RZ, R5 ;  /* 0x000000ffff1f7224 */ /* 0x020fe200078e0005 */
[----:B------:R-:W-:Y:S01]  /*85d0*/  MOV R30, R4 ;  /* 0x00000004001e7202 */ /* 0x000fe20000000f00 */
[----:B------:R-:W-:Y:S01]  /*85e0*/  USHF.R.S32.HI UR5, URZ, 0x1, UR5 ;  /* 0x000000013f057899 */ /* 0x000fe20008011405 */
[----:B------:R-:W-:Y:S02]  /*85f0*/  MOV R29, R7 ;  /* 0x00000007001d7202 */ /* 0x000fe40000000f00 */
[----:B------:R-:W-:Y:S03]  /*8600*/  MOV R28, R6 ;  /* 0x00000006001c7202 */ /* 0x000fe60000000f00 */
[----:B------:R-:W-:Y:S02]  /*8610*/  ISETP.GE.AND P0, PT, R12, UR5, PT ;  /* 0x000000050c007c0c */ /* 0x000fe4000bf06270 */
[----:B------:R-:W-:Y:S11]  /*8620*/  MOV R0, UR5 ;  /* 0x0000000500007c02 */ /* 0x000ff60008000f00 */
[----:B------:R-:W-:Y:S02]  /*8630*/  @P0 IADD3 R0, RZ, -UR5, RZ ;  /* 0x80000005ff000c10 */ /* 0x000fe4000fffe0ff */
[----:B------:R-:W-:Y:S02]  /*8640*/  @P0 IADD3 R8, RZ, -UR5, RZ ;  /* 0x80000005ff080c10 */ /* 0x000fe4000fffe0ff */
[C---:B-1----:R-:W-:Y:S04]  /*8650*/  LEA R2, P1, R0.reuse, R2, 0x1 ;  /* 0x0000000200027211 */ /* 0x042fe800078208ff */
[----:B------:R-:W-:Y:S01]  /*8660*/  LEA.HI.X.SX32 R3, R0, R3, 0x1, P1 ;  /* 0x0000000300037211 */ /* 0x000fe200008f0eff */
[----:B------:R-:W-:Y:S01]  /*8670*/  IMAD.MOV.U32 R0, RZ, RZ, RZ ;  /* 0x000000ffff007224 */ /* 0x000fe200078e00ff */
[----:B------:R-:W-:Y:S02]  /*8680*/  IADD3 R19, P1, R158, R8, RZ ;  /* 0x000000089e137210 */ /* 0x000fe40007f3e0ff */
[----:B------:R-:W-:Y:S01]  /*8690*/  @P0 IADD3 R0, RZ, -UR5, RZ ;  /* 0x80000005ff000c10 */ /* 0x000fe2000fffe0ff */
[----:B--2---:R1:W2:Y:S01]  /*86a0*/  LDG.E.128 R20, [R2.64] ;  /* 0x0000000602147981 */ /* 0x0042a2000c1e1d00 */
[-C--:B------:R-:W-:Y:S02]  /*86b0*/  LEA.HI.X.SX32 R8, R8, R143.reuse, 0x1, P1 ;  /* 0x0000008f08087211 */ /* 0x080fe400008f0eff */
[----:B------:R-:W-:Y:S04]  /*86c0*/  IADD3 R15, P1, R158, R0, RZ ;  /* 0x000000009e0f7210 */ /* 0x000fe80007f3e0ff */
[----:B------:R-:W-:Y:S02]  /*86d0*/  LEA.HI.X.SX32 R0, R0, R143, 0x1, P1 ;  /* 0x0000008f00007211 */ /* 0x000fe400008f0eff */
[C---:B------:R-:W-:Y:S04]  /*86e0*/  LEA R32, P1, R19.reuse, R126, 0x1 ;  /* 0x0000007e13207211 */ /* 0x040fe800078208ff */
[----:B------:R-:W-:Y:S02]  /*86f0*/  LEA.HI.X R33, R19, R127, R8, 0x1, P1 ;  /* 0x0000007f13217211 */ /* 0x000fe400008f0c08 */
[C---:B------:R-:W-:Y:S04]  /*8700*/  LEA R24, P1, R15.reuse, R128, 0x1 ;  /* 0x000000800f187211 */ /* 0x040fe800078208ff */
[----:B------:R-:W1:Y:S01]  /*8710*/  LDG.E.128 R32, [R32.64] ;  /* 0x0000000620207981 */ /* 0x000e62000c1e1d00 */
[----:B------:R-:W-:Y:S07]  /*8720*/  LEA.HI.X R25, R15, R129, R0, 0x1, P1 ;  /* 0x000000810f197211 */ /* 0x000fee00008f0c00 */
[----:B---3--:R-:W3:Y:S01]  /*8730*/  LDG.E.128 R24, [R24.64] ;  /* 0x0000000618187981 */ /* 0x008ee2000c1e1d00 */
[--C-:B-1----:R-:W-:Y:S01]  /*8740*/  HADD2.F32 R3, -RZ, R33.reuse.H0_H0 ;  /* 0x20000021ff037230 */ /* 0x102fe20000004100 */
[----:B--2---:R-:W-:Y:S01]  /*8750*/  MOV R19, R21 ;  /* 0x0000001500137202 */ /* 0x004fe20000000f00 */
[----:B------:R-:W-:Y:S01]  /*8760*/  HADD2.F32 R4, -RZ, R33.H1_H1 ;  /* 0x30000021ff047230 */ /* 0x000fe20000004100 */
[----:B------:R-:W-:Y:S01]  /*8770*/  IMAD.MOV.U32 R18, RZ, RZ, R22 ;  /* 0x000000ffff127224 */ /* 0x000fe200078e0016 */
        /* <DEDUP_REMOVED lines=27> */
[--C-:B---3--:R-:W-:Y:S01]  /*8930*/  HADD2.F32 R20, -RZ, R24.reuse.H1_H1 ;  /* 0x30000018ff147230 */ /* 0x108fe20000004100 */
        /* <DEDUP_REMOVED lines=21> */
[----:B------:R-:W-:Y:S01]  /*8a90*/  F2FP.PACK_AB R3, R4, R3 ;  /* 0x000000030403723e */ /* 0x000fe200000000ff */
[----:B------:R-:W-:Y:S01]  /*8aa0*/  HADD2.F32 R26, -RZ, R27.H0_H0 ;  /* 0x2000001bff1a7230 */ /* 0x000fe20000004100 */
[----:B------:R-:W-:Y:S01]  /*8ab0*/  MOV R4, R0 ;  /* 0x0000000000047202 */ /* 0x000fe20000000f00 */
        /* <DEDUP_REMOVED lines=9> */
.L_x_2611:
[----:B------:R-:W-:Y:S05]  /*8b50*/  BSYNC B0 ;  /* 0x0000000000007941 */ /* 0x000fea0003800000 */
.L_x_2610:
[C---:B-1----:R-:W-:Y:S04]  /*8b60*/  LEA R2, P0, R80.reuse, R118, 0x1 ;  /* 0x0000007650027211 */ /* 0x042fe800078008ff */
[----:B------:R-:W-:Y:S05]  /*8b70*/  LEA.HI.X R3, R80, R119, R79, 0x1, P0 ;  /* 0x0000007750037211 */ /* 0x000fea00000f0c4f */
[----:B-----5:R1:W-:Y:S04]  /*8b80*/  STG.E.128 [R2.64], R4 ;  /* 0x0000000402007986 */ /* 0x0203e8000c101d06 */
.L_x_2607:
[----:B------:R-:W-:Y:S05]  /*8b90*/  BSYNC B1 ;  /* 0x0000000000017941 */ /* 0x000fea0003800000 */
.L_x_2606:
[----:B------:R-:W-:Y:S01]  /*8ba0*/  BSSY B1, `(.L_x_2612) ;  /* 0x00000cd000017945 */ /* 0x000fe20003800000 */
[----:B------:R-:W-:-:S05]  /*8bb0*/  @!P4 BRA `(.L_x_2613) ;  /* 0x00000cb00000c947 */ /* 0x000fca0003800000 */
[----:B-1----:R-:W-:Y:S01]  /*8bc0*/  MOV R41, 0x60 ;  /* 0x0000006000297802 */ /* 0x002fe20000000f00 */
[----:B------:R-:W-:Y:S01]  /*8bd0*/  BSSY B0, `(.L_x_2614) ;  /* 0x0000060000007945 */ /* 0x000fe20003800000 */
[----:B------:R-:W-:Y:S03]  /*8be0*/  ISETP.GE.AND P0, PT, R16, UR4, PT ;  /* 0x0000000410007c0c */ /* 0x000fe6000bf06270 */
[C---:B------:R-:W-:Y:S04]  /*8bf0*/  IMAD.WIDE.U32 R2, R41.reuse, c[0x0][0x288], R124 ;  /* 0x0000a20029027a25 */ /* 0x040fe800078e007c */
[----:B------:R-:W-:Y:S05]  /*8c00*/  IMAD R0, R41, c[0x0][0x28c], RZ ;  /* 0x0000a30029007a24 */ /* 0x000fea00078e02ff */
[----:B------:R-:W-:Y:S05]  /*8c10*/  IADD3 R3, R3, R0, RZ ;  /* 0x0000000003037210 */ /* 0x000fea0007ffe0ff */
[----:B------:R1:W5:Y:S01]  /*8c20*/  LDG.E.128 R32, [R2.64] ;  /* 0x0000000602207981 */ /* 0x000362000c1e1d00 */
        /* <DEDUP_REMOVED lines=13> */
[----:B------:R-:W-:Y:S02]  /*8d00*/  LEA.HI.X.SX32 R3, R4, R3, 0x1, P1 ;  /* 0x0000000304037211 */ /* 0x000fe400008f0eff */
[----:B------:R-:W-:Y:S03]  /*8d10*/  IADD3 R5, P1, R161, R0, RZ ;  /* 0x00000000a1057210 */ /* 0x000fe60007f3e0ff */
[----:B--2---:R1:W2:Y:S01]  /*8d20*/  LDG.E.128 R20, [R2.64] ;  /* 0x0000000602147981 */ /* 0x0042a2000c1e1d00 */
[----:B------:R-:W-:Y:S02]  /*8d30*/  LEA.HI.X.SX32 R0, R0, R144, 0x1, P1 ;  /* 0x0000009000007211 */ /* 0x000fe400008f0eff */
[C---:B----4-:R-:W-:Y:S04]  /*8d40*/  LEA R36, P1, R5.reuse, R126, 0x1 ;  /* 0x0000007e05247211 */ /* 0x050fe800078208ff */
[----:B------:R-:W-:Y:S02]  /*8d50*/  LEA.HI.X R37, R5, R127, R0, 0x1, P1 ;  /* 0x0000007f05257211 */ /* 0x000fe400008f0c00 */
[----:B------:R-:W-:Y:S01]  /*8d60*/  MOV R0, RZ ;  /* 0x000000ff00007202 */ /* 0x000fe20000000f00 */
[----:B------:R-:W-:Y:S03]  /*8d70*/  @P0 IMAD R0, RZ, RZ, -UR5 ;  /* 0x80000005ff000e24 */ /* 0x000fe6000f8e02ff */
[----:B------:R-:W1:Y:S02]  /*8d80*/  LDG.E.128 R36, [R36.64] ;  /* 0x0000000624247981 */ /* 0x000e64000c1e1d00 */
[----:B------:R-:W-:Y:S04]  /*8d90*/  IADD3 R7, P1, R161, R0, RZ ;  /* 0x00000000a1077210 */ /* 0x000fe80007f3e0ff */
[----:B------:R-:W-:Y:S02]  /*8da0*/  LEA.HI.X.SX32 R0, R0, R144, 0x1, P1 ;  /* 0x0000009000007211 */ /* 0x000fe400008f0eff */
[C---:B------:R-:W-:Y:S04]  /*8db0*/  LEA R4, P1, R7.reuse, R128, 0x1 ;  /* 0x0000008007047211 */ /* 0x040fe800078208ff */
[----:B------:R-:W-:Y:S05]  /*8dc0*/  LEA.HI.X R5, R7, R129, R0, 0x1, P1 ;  /* 0x0000008107057211 */ /* 0x000fea00008f0c00 */
[----:B---3--:R4:W3:Y:S01]  /*8dd0*/  LDG.E.128 R24, [R4.64] ;  /* 0x0000000604187981 */ /* 0x0088e2000c1e1d00 */
[--C-:B-1----:R-:W-:Y:S01]  /*8de0*/  HADD2.F32 R3, -RZ, R37.reuse.H0_H0 ;  /* 0x20000025ff037230 */ /* 0x102fe20000004100 */
[----:B--2---:R-:W-:Y:S01]  /*8df0*/  MOV R19, R21 ;  /* 0x0000001500137202 */ /* 0x004fe20000000f00 */
[----:B----4-:R-:W-:Y:S01]  /*8e00*/  HADD2.F32 R4, -RZ, R37.H1_H1 ;  /* 0x30000025ff047230 */ /* 0x010fe20000004100 */
        /* <DEDUP_REMOVED lines=57> */
[----:B------:R-:W-:Y:S03]  /*91a0*/  F2FP.PACK_AB R34, R6, R5 ;  /* 0x000000050622723e */ /* 0x000fe600000000ff */
[----:B------:R-:W-:Y:S05]  /*91b0*/  FFMA.FTZ R8, R21, R27, R8 ;  /* 0x0000001b15087223 */ /* 0x000fea0000010008 */
[----:B------:R-:W-:Y:S02]  /*91c0*/  F2FP.PACK_AB R35, R8, R7 ;  /* 0x000000070823723e */ /* 0x000fe400000000ff */
.L_x_2615:
[----:B------:R-:W-:Y:S05]  /*91d0*/  BSYNC B0 ;  /* 0x0000000000007941 */ /* 0x000fea0003800000 */
.L_x_2614:
[C---:B------:R-:W-:Y:S01]  /*91e0*/  IMAD.WIDE.U32 R4, R41.reuse, c[0x0][0x198], R118 ;  /* 0x0000660029047a25 */ /* 0x040fe200078e0076 */
[C---:B-1----:R-:W-:Y:S01]  /*91f0*/  LEA R2, P0, R82.reuse, R124, 0x1 ;  /* 0x0000007c52027211 */ /* 0x042fe200078008ff */
[----:B------:R-:W-:Y:S02]  /*9200*/  BSSY B0, `(.L_x_2616) ;  /* 0x0000063000007945 */ /* 0x000fe40003800000 */
[----:B------:R-:W-:Y:S01]  /*9210*/  IMAD R0, R41, c[0x0][0x19c], RZ ;  /* 0x0000670029007a24 */ /* 0x000fe200078e02ff */
[----:B------:R-:W-:Y:S02]  /*9220*/  LEA.HI.X R3, R82, R125, R81, 0x1, P0 ;  /* 0x0000007d52037211 */ /* 0x000fe400000f0c51 */
[----:B------:R-:W-:Y:S02]  /*9230*/  ISETP.GE.AND P0, PT, R12, UR4, PT ;  /* 0x000000040c007c0c */ /* 0x000fe4000bf06270 */
[----:B------:R-:W-:Y:S05]  /*9240*/  IADD3 R5, R5, R0, RZ ;  /* 0x0000000005057210 */ /* 0x000fea0007ffe0ff */
[----:B-----5:R1:W-:Y:S04]  /*9250*/  STG.E.128 [R4.64], R32 ;  /* 0x0000002004007986 */ /* 0x0203e8000c101d06 */
[----:B-1----:R1:W5:Y:S02]  /*9260*/  LDG.E.128 R4, [R2.64] ;  /* 0x0000000602047981 */ /* 0x002364000c1e1d00 */
        /* <DEDUP_REMOVED lines=17> */
[C---:B------:R-:W-:Y:S04]  /*9380*/  LEA R32, P1, R15.reuse, R126, 0x1 ;  /* 0x0000007e0f207211 */ /* 0x040fe800078208ff */
[----:B------:R-:W-:Y:S01]  /*9390*/  LEA.HI.X R33, R15, R127, R0, 0x1, P1 ;  /* 0x0000007f0f217211 */ /* 0x000fe200008f0c00 */
[----:B------:R-:W-:Y:S01]  /*93a0*/  IMAD.MOV.U32 R0, RZ, RZ, RZ ;  /* 0x000000ffff007224 */ /* 0x000fe200078e00ff */
[----:B------:R-:W-:Y:S04]  /*93b0*/  @P0 IADD3 R0, RZ, -UR5, RZ ;  /* 0x80000005ff000c10 */ /* 0x000fe8000fffe0ff */
[----:B------:R-:W1:Y:S01]  /*93c0*/  LDG.E.128 R32, [R32.64] ;  /* 0x0000000620207981 */ /* 0x000e62000c1e1d00 */
[----:B------:R-:W-:Y:S04]  /*93d0*/  IADD3 R15, P1, R156, R0, RZ ;  /* 0x000000009c0f7210 */ /* 0x000fe80007f3e0ff */
[----:B------:R-:W-:Y:S02]  /*93e0*/  LEA.HI.X.SX32 R0, R0, R141, 0x1, P1 ;  /* 0x0000008d00007211 */ /* 0x000fe400008f0eff */
[C---:B------:R-:W-:Y:S04]  /*93f0*/  LEA R24, P1, R15.reuse, R128, 0x1 ;  /* 0x000000800f187211 */ /* 0x040fe800078208ff */
[----:B------:R-:W-:Y:S06]  /*9400*/  LEA.HI.X R25, R15, R129, R0, 0x1, P1 ;  /* 0x000000810f197211 */ /* 0x000fec00008f0c00 */
        /* <DEDUP_REMOVED lines=66> */
.L_x_2617:
[----:B------:R-:W-:Y:S05]  /*9830*/  BSYNC B0 ;  /* 0x0000000000007941 */ /* 0x000fea0003800000 */
.L_x_2616:
[C---:B-1----:R-:W-:Y:S04]  /*9840*/  LEA R2, P0, R84.reuse, R118, 0x1 ;  /* 0x0000007654027211 */ /* 0x042fe800078008ff */
[----:B------:R-:W-:Y:S05]  /*9850*/  LEA.HI.X R3, R84, R119, R83, 0x1, P0 ;  /* 0x0000007754037211 */ /* 0x000fea00000f0c53 */
[----:B-----5:R1:W-:Y:S04]  /*9860*/  STG.E.128 [R2.64], R4 ;  /* 0x0000000402007986 */ /* 0x0203e8000c101d06 */
.L_x_2613:
[----:B------:R-:W-:Y:S05]  /*9870*/  BSYNC B1 ;  /* 0x0000000000017941 */ /* 0x000fea0003800000 */
.L_x_2612:
        /* <DEDUP_REMOVED lines=19> */
[----:B-1----:R-:W-:Y:S02]  /*99b0*/  LEA R2, P1, R5, R2, 0x1 ;  /* 0x0000000205027211 */ /* 0x002fe400078208ff */
[----:B------:R-:W-:Y:S02]  /*99c0*/  IADD3 R0, P2, R159, R4, RZ ;  /* 0x000000049f007210 */ /* 0x000fe40007f5e0ff */
[----:B------:R-:W-:Y:S02]  /*99d0*/  LEA.HI.X.SX32 R3, R5, R3, 0x1, P1 ;  /* 0x0000000305037211 */ /* 0x000fe400008f0eff */
[----:B----4-:R-:W-:Y:S02]  /*99e0*/  LEA R36, P1, R0, R126, 0x1 ;  /* 0x0000007e00247211 */ /* 0x010fe400078208ff */
[----:B------:R-:W-:Y:S01]  /*99f0*/  LEA.HI.X.SX32 R4, R4, R142, 0x1, P2 ;  /* 0x0000008e04047211 */ /* 0x000fe200010f0eff */
[----:B------:R1:W4:Y:S03]  /*9a00*/  LDG.E.128 R20, [R2.64] ;  /* 0x0000000602147981 */ /* 0x000326000c1e1d00 */
        /* <DEDUP_REMOVED lines=10> */
[----:B----4-:R-:W-:Y:S01]  /*9ab0*/  MOV R19, R21 ;  /* 0x0000001500137202 */ /* 0x010fe20000000f00 */
[----:B--2---:R-:W-:Y:S01]  /*9ac0*/  HADD2.F32 R4, -RZ, R37.H1_H1 ;  /* 0x30000025ff047230 */ /* 0x004fe20000004100 */
        /* <DEDUP_REMOVED lines=60> */
.L_x_2621:
[----:B------:R-:W-:Y:S05]  /*9e90*/  BSYNC B0 ;  /* 0x0000000000007941 */ /* 0x000fea0003800000 */
.L_x_2620:
[----:B------:R-:W-:Y:S01]  /*9ea0*/  LEA R18, P1, R192, R118, 0x1 ;  /* 0x00000076c0127211 */ /* 0x000fe200078208ff */
[----:B------:R-:W-:Y:S01]  /*9eb0*/  BSSY B0, `(.L_x_2622) ;  /* 0x0000063000007945 */ /* 0x000fe20003800000 */
[----:B-1----:R-:W-:Y:S02]  /*9ec0*/  LEA R2, P0, R88, R124, 0x1 ;  /* 0x0000007c58027211 */ /* 0x002fe400078008ff */
[----:B------:R-:W-:Y:S02]  /*9ed0*/  LEA.HI.X R19, R192, R119, R87, 0x1, P1 ;  /* 0x00000077c0137211 */ /* 0x000fe400008f0c57 */
[----:B------:R-:W-:Y:S02]  /*9ee0*/  LEA.HI.X R3, R88, R125, R89, 0x1, P0 ;  /* 0x0000007d58037211 */ /* 0x000fe400000f0c59 */
[----:B------:R-:W-:Y:S01]  /*9ef0*/  ISETP.GE.AND P0, PT, R12, UR4, PT ;  /* 0x000000040c007c0c */ /* 0x000fe2000bf06270 */
[----:B-----5:R1:W-:Y:S04]  /*9f00*/  STG.E.128 [R18.64], R32 ;  /* 0x0000002012007986 */ /* 0x0203e8000c101d06 */
[----:B------:R1:W5:Y:S08]  /*9f10*/  LDG.E.128 R4, [R2.64] ;  /* 0x0000000602047981 */ /* 0x000370000c1e1d00 */
        /* <DEDUP_REMOVED lines=12> */
[C---:B-1----:R-:W-:Y:S02]  /*9fe0*/  LEA R2, P1, R15.reuse, R2, 0x1 ;  /* 0x000000020f027211 */ /* 0x042fe400078208ff */
[----:B------:R-:W-:Y:S02]  /*9ff0*/  IADD3 R0, P2, R154, R8, RZ ;  /* 0x000000089a007210 */ /* 0x000fe40007f5e0ff */
[----:B------:R-:W-:Y:S02]  /*a000*/  LEA.HI.X.SX32 R3, R15, R3, 0x1, P1 ;  /* 0x000000030f037211 */ /* 0x000fe400008f0eff */
[----:B------:R-:W-:Y:S02]  /*a010*/  LEA R32, P1, R0, R126, 0x1 ;  /* 0x0000007e00207211 */ /* 0x000fe400078208ff */
[----:B------:R-:W-:Y:S01]  /*a020*/  LEA.HI.X.SX32 R8, R8, R139, 0x1, P2 ;  /* 0x0000008b08087211 */ /* 0x000fe200010f0eff */
[----:B--2---:R1:W2:Y:S03]  /*a030*/  LDG.E.128 R20, [R2.64] ;  /* 0x0000000602147981 */ /* 0x0042a6000c1e1d00 */
        /* <DEDUP_REMOVED lines=74> */
.L_x_2623:
[----:B------:R-:W-:Y:S05]  /*a4e0*/  BSYNC B0 ;  /* 0x0000000000007941 */ /* 0x000fea0003800000 */
.L_x_2622:
[C---:B-1----:R-:W-:Y:S04]  /*a4f0*/  LEA R2, P0, R91.reuse, R118, 0x1 ;  /* 0x000000765b027211 */ /* 0x042fe800078008ff */
[----:B------:R-:W-:Y:S05]  /*a500*/  LEA.HI.X R3, R91, R119, R90, 0x1, P0 ;  /* 0x000000775b037211 */ /* 0x000fea00000f0c5a */
[----:B-----5:R1:W-:Y:S04]  /*a510*/  STG.E.128 [R2.64], R4 ;  /* 0x0000000402007986 */ /* 0x0203e8000c101d06 */
.L_x_2619:
[----:B------:R-:W-:Y:S05]  /*a520*/  BSYNC B1 ;  /* 0x0000000000017941 */ /* 0x000fea0003800000 */
.L_x_2618:
        /* <DEDUP_REMOVED lines=99> */
.L_x_2627:
[----:B------:R-:W-:Y:S05]  /*ab60*/  BSYNC B0 ;  /* 0x0000000000007941 */ /* 0x000fea0003800000 */
.L_x_2626:
        /* <DEDUP_REMOVED lines=101> */
.L_x_2629:
[----:B------:R-:W-:Y:S05]  /*b1c0*/  BSYNC B0 ;  /* 0x0000000000007941 */ /* 0x000fea0003800000 */
.L_x_2628:
[C---:B-1----:R-:W-:Y:S04]  /*b1d0*/  LEA R2, P0, R95.reuse, R118, 0x1 ;  /* 0x000000765f027211 */ /* 0x042fe800078008ff */
[----:B------:R-:W-:Y:S05]  /*b1e0*/  LEA.HI.X R3, R95, R119, R94, 0x1, P0 ;  /* 0x000000775f037211 */ /* 0x000fea00000f0c5e */
[----:B-----5:R1:W-:Y:S04]  /*b1f0*/  STG.E.128 [R2.64], R4 ;  /* 0x0000000402007986 */ /* 0x0203e8000c101d06 */
.L_x_2625:
[----:B------:R-:W-:Y:S05]  /*b200*/  BSYNC B1 ;  /* 0x0000000000017941 */ /* 0x000fea0003800000 */
.L_x_2624:
[----:B------:R-:W-:Y:S01]  /*b210*/  ISETP.NE.AND P0, PT, R197, RZ, PT ;  /* 0x000000ffc500720c */ /* 0x000fe20003f05270 */
[----:B------:R-:W-:Y:S01]  /*b220*/  @!UPT UIADD3 URZ, URZ, URZ, URZ ;  /* 0x0000003f3f3ff290 */ /* 0x000fe2000fffe03f */
[----:B------:R-:W-:Y:S11]  /*b230*/  BSSY B1, `(.L_x_2630) ;  /* 0x00000cd000017945 */ /* 0x000ff60003800000 */
        /* <DEDUP_REMOVED lines=98> */
.L_x_2633:
[----:B------:R-:W-:Y:S05]  /*b860*/  BSYNC B0 ;  /* 0x0000000000007941 */ /* 0x000fea0003800000 */
.L_x_2632:
        /* <DEDUP_REMOVED lines=101> */
.L_x_2635:
[----:B------:R-:W-:Y:S05]  /*bec0*/  BSYNC B0 ;  /* 0x0000000000007941 */ /* 0x000fea0003800000 */
.L_x_2634:
[C---:B-1----:R-:W-:Y:S04]  /*bed0*/  LEA R2, P0, R99.reuse, R118, 0x1 ;  /* 0x0000007663027211 */ /* 0x042fe800078008ff */
[----:B------:R-:W-:Y:S05]  /*bee0*/  LEA.HI.X R3, R99, R119, R98, 0x1, P0 ;  /* 0x0000007763037211 */ /* 0x000fea00000f0c62 */
[----:B-----5:R1:W-:Y:S04]  /*bef0*/  STG.E.128 [R2.64], R4 ;  /* 0x0000000402007986 */ /* 0x0203e8000c101d06 */
.L_x_2631:
[----:B------:R-:W-:Y:S05]  /*bf00*/  BSYNC B1 ;  /* 0x0000000000017941 */ /* 0x000fea0003800000 */
.L_x_2630:
        /* <DEDUP_REMOVED lines=101> */
.L_x_2639:
[----:B------:R-:W-:Y:S05]  /*c560*/  BSYNC B0 ;  /* 0x0000000000007941 */ /* 0x000fea0003800000 */
.L_x_2638:
[----:B------:R-:W-:Y:S01]  /*c570*/  IMAD.WIDE.U32 R4, R41, c[0x0][0x198], R118 ;  /* 0x0000660029047a25 */ /* 0x000fe200078e0076 */
[----:B-1----:R-:W-:Y:S01]  /*c580*/  LEA R2, P0, R101, R124, 0x1 ;  /* 0x0000007c65027211 */ /* 0x002fe200078008ff */
        /* <DEDUP_REMOVED lines=10> */
[----:B------:R-:W-:Y:S01]  /*c630*/  IMAD.MOV.U32 R19, RZ, RZ, RZ ;  /* 0x000000ffff137224 */ /* 0x000fe200078e00ff */
[----:B-----5:R-:W-:Y:S01]  /*c640*/  MOV R30, R4 ;  /* 0x00000004001e7202 */ /* 0x020fe20000000f00 */
[----:B------:R-:W-:Y:S01]  /*c650*/  USHF.R.S32.HI UR5, URZ, 0x1, UR5 ;  /* 0x000000013f057899 */ /* 0x000fe20008011405 */
[----:B------:R-:W-:Y:S01]  /*c660*/  MOV R29, R7 ;  /* 0x00000007001d7202 */ /* 0x000fe20000000f00 */
[----:B------:R-:W-:Y:S01]  /*c670*/  IMAD.MOV.U32 R31, RZ, RZ, R5 ;  /* 0x000000ffff1f7224 */ /* 0x000fe200078e0005 */
        /* <DEDUP_REMOVED lines=8> */
[C---:B------:R-:W-:Y:S02]  /*c700*/  LEA R32, P1, R0.reuse, R126, 0x1 ;  /* 0x0000007e00207211 */ /* 0x040fe400078208ff */
[-C--:B------:R-:W-:Y:S01]  /*c710*/  LEA.HI.X.SX32 R15, R15, R134.reuse, 0x1, P2 ;  /* 0x000000860f0f7211 */ /* 0x080fe200010f0eff */
[----:B--2---:R1:W2:Y:S01]  /*c720*/  LDG.E.128 R20, [R2.64] ;  /* 0x0000000602147981 */ /* 0x0042a2000c1e1d00 */
[----:B------:R-:W-:Y:S02]  /*c730*/  @P0 IADD3 R19, RZ, -UR5, RZ ;  /* 0x80000005ff130c10 */ /* 0x000fe4000fffe0ff */
[----:B------:R-:W-:Y:S02]  /*c740*/  LEA.HI.X R33, R0, R127, R15, 0x1, P1 ;  /* 0x0000007f00217211 */ /* 0x000fe400008f0c0f */
[----:B------:R-:W-:Y:S04]  /*c750*/  IADD3 R15, P1, R150, R19, RZ ;  /* 0x00000013960f7210 */ /* 0x000fe80007f3e0ff */
[----:B------:R-:W1:Y:S01]  /*c760*/  LDG.E.128 R32, [R32.64] ;  /* 0x0000000620207981 */ /* 0x000e62000c1e1d00 */
        /* <DEDUP_REMOVED lines=69> */
.L_x_2641:
[----:B------:R-:W-:Y:S05]  /*cbc0*/  BSYNC B0 ;  /* 0x0000000000007941 */ /* 0x000fea0003800000 */
.L_x_2640:
[C---:B-1----:R-:W-:Y:S04]  /*cbd0*/  LEA R2, P0, R103.reuse, R118, 0x1 ;  /* 0x0000007667027211 */ /* 0x042fe800078008ff */
[----:B------:R-:W-:Y:S05]  /*cbe0*/  LEA.HI.X R3, R103, R119, R102, 0x1, P0 ;  /* 0x0000007767037211 */ /* 0x000fea00000f0c66 */
[----:B-----5:R1:W-:Y:S04]  /*cbf0*/  STG.E.128 [R2.64], R4 ;  /* 0x0000000402007986 */ /* 0x0203e8000c101d06 */
.L_x_2637:
[----:B------:R-:W-:Y:S05]  /*cc00*/  BSYNC B1 ;  /* 0x0000000000017941 */ /* 0x000fea0003800000 */
.L_x_2636:
[----:B-1----:R-:W-:Y:S01]  /*cc10*/  IMAD.MOV.U32 R3, RZ, RZ, c[0x0][0x230] ;  /* 0x00008c00ff037624 */ /* 0x002fe200078e00ff */
[----:B------:R-:W-:Y:S03]  /*cc20*/  ULDC UR4, c[0x0][0x230] ;  /* 0x00008c0000047ab9 */ /* 0x000fe60000000800 */
[----:B------:R-:W-:Y:S05]  /*cc30*/  IMAD.U32 R3, R3, -0x40, RZ ;  /* 0xffffffc003037824 */ /* 0x000fea00078e00ff */
[C---:B------:R-:W-:Y:S02]  /*cc40*/  LEA R128, P1, R3.reuse, R128, 0x1 ;  /* 0x0000008003807211 */ /* 0x040fe400078208ff */
[C---:B------:R-:W-:Y:S02]  /*cc50*/  LEA R126, P0, R3.reuse, R126, 0x1 ;  /* 0x0000007e037e7211 */ /* 0x040fe400078008ff */
[C---:B------:R-:W-:Y:S02]  /*cc60*/  LEA.HI.X.SX32 R129, R3.reuse, R129, 0x1, P1 ;  /* 0x0000008103817211 */ /* 0x040fe400008f0eff */
[----:B------:R-:W-:Y:S01]  /*cc70*/  LEA.HI.X.SX32 R127, R3, R127, 0x1, P0 ;  /* 0x0000007f037f7211 */ /* 0x000fe200000f0eff */
[----:B------:R-:W-:-:S05]  /*cc80*/  BRA `(.L_x_2593) ;  /* 0x000004b000007947 */ /* 0x000fca0003800000 */
.L_x_2575:
[----:B-1----:R-:W2:Y:S01]  /*cc90*/  @P1 LDG.E.128 R20, [R124.64] ;  /* 0x000000067c141981 */ /* 0x002ea2000c1e1d00 */
[C---:B------:R-:W-:Y:S01]  /*cca0*/  @P3 LEA R34, P0, R73.reuse, R124, 0x1 ;  /* 0x0000007c49223211 */ /* 0x040fe200078008ff */
[----:B------:R-:W-:Y:S01]  /*ccb0*/  UMOV UR4, URZ ;  /* 0x0000003f00047c82 */ /* 0x000fe20008000000 */
[----:B------:R-:W-:Y:S02]  /*ccc0*/  @P4 MOV R3, 0x60 ;  /* 0x0000006000034802 */ /* 0x000fe40000000f00 */
[----:B------:R-:W-:Y:S02]  /*ccd0*/  @P3 LEA.HI.X R35, R73, R125, R72, 0x1, P0 ;  /* 0x0000007d49233211 */ /* 0x000fe400000f0c48 */
[----:B------:R-:W-:Y:S01]  /*cce0*/  @P3 LEA R32, P0, R131, R118, 0x1 ;  /* 0x0000007683203211 */ /* 0x000fe200078008ff */
[----:B------:R-:W-:Y:S03]  /*ccf0*/  @P4 IMAD.WIDE.U32 R38, R3, c[0x0][0x288], R124 ;  /* 0x0000a20003264a25 */ /* 0x000fe600078e007c */
[----:B------:R-:W-:Y:S01]  /*cd00*/  @P3 LEA.HI.X R33, R131, R119, R130, 0x1, P0 ;  /* 0x0000007783213211 */ /* 0x000fe200000f0c82 */
[----:B------:R-:W-:Y:S01]  /*cd10*/  @P4 IMAD.WIDE.U32 R40, R3, c[0x0][0x198], R118 ;  /* 0x0000660003284a25 */ /* 0x000fe200078e0076 */
[----:B------:R-:W-:Y:S03]  /*cd20*/  @P5 LEA R36, P0, R75, R124, 0x1 ;  /* 0x0000007c4b245211 */ /* 0x000fe600078008ff */
[----:B------:R-:W-:Y:S01]  /*cd30*/  @P4 IMAD R0, R3, c[0x0][0x28c], RZ ;  /* 0x0000a30003004a24 */ /* 0x000fe200078e02ff */
[----:B------:R-:W-:Y:S01]  /*cd40*/  @P5 LEA.HI.X R37, R75, R125, R74, 0x1, P0 ;  /* 0x0000007d4b255211 */ /* 0x000fe200000f0c4a */
[----:B------:R-:W-:Y:S01]  /*cd50*/  @P4 IMAD R3, R3, c[0x0][0x19c], RZ ;  /* 0x0000670003034a24 */ /* 0x000fe200078e02ff */
[C---:B------:R-:W-:Y:S01]  /*cd60*/  @P5 LEA R18, P0, R190.reuse, R118, 0x1 ;  /* 0x00000076be125211 */ /* 0x040fe200078008ff */
[----:B------:R-:W-:Y:S03]  /*cd70*/  @P4 IMAD.IADD R39, R39, 0x1, R0 ;  /* 0x0000000127274824 */ /* 0x000fe600078e0200 */
[----:B------:R-:W-:Y:S02]  /*cd80*/  @P5 LEA.HI.X R19, R190, R119, R76, 0x1, P0 ;  /* 0x00000077be135211 */ /* 0x000fe400000f0c4c */
[----:B------:R-:W-:Y:S01]  /*cd90*/  @P4 IADD3 R41, R41, R3, RZ ;  /* 0x0000000329294210 */ /* 0x000fe20007ffe0ff */
[----:B------:R-:W-:Y:S04]  /*cda0*/  @P6 IMAD.MOV.U32 R3, RZ, RZ, 0xa0 ;  /* 0x000000a0ff036424 */ /* 0x000fe800078e00ff */
[----:B------:R-:W-:Y:S01]  /*cdb0*/  @P6 IMAD R0, R3, c[0x0][0x28c], RZ ;  /* 0x0000a30003006a24 */ /* 0x000fe200078e02ff */
[----:B--2---:R1:W-:Y:S04]  /*cdc0*/  @P1 STG.E.128 [R118.64], R20 ;  /* 0x0000001476001986 */ /* 0x0043e8000c101d06 */
[----:B------:R-:W2:Y:S04]  /*cdd0*/  @P1 LDG.E.128 R4, [R124.64+0x80] ;  /* 0x000080067c041981 */ /* 0x000ea8000c1e1d00 */
[----:B--2---:R-:W-:Y:S01]  /*cde0*/  @P1 STG.E.128 [R118.64+0x80], R4 ;  /* 0x0000800476001986 */ /* 0x004fe2000c101d06 */
[----:B------:R-:W-:Y:S03]  /*cdf0*/  ISETP.NE.AND P1, PT, R196, RZ, PT ;  /* 0x000000ffc400720c */ /* 0x000fe60003f25270 */
[----:B------:R-:W2:Y:S04]  /*ce00*/  @P3 LDG.E.128 R28, [R34.64] ;  /* 0x00000006221c3981 */ /* 0x000ea8000c1e1d00 */
[----:B--2---:R-:W-:Y:S04]  /*ce10*/  @P3 STG.E.128 [R32.64], R28 ;  /* 0x0000001c20003986 */ /* 0x004fe8000c101d06 */
[----:B------:R-:W2:Y:S04]  /*ce20*/  @P3 LDG.E.128 R24, [R34.64+0x80] ;  /* 0x0000800622183981 */ /* 0x000ea8000c1e1d00 */
[----:B--2---:R2:W-:Y:S01]  /*ce30*/  @P3 STG.E.128 [R32.64+0x80], R24 ;  /* 0x0000801820003986 */ /* 0x0045e2000c101d06 */
[----:B------:R-:W-:Y:S03]  /*ce40*/  ISETP.NE.AND P3, PT, R197, RZ, PT ;  /* 0x000000ffc500720c */ /* 0x000fe60003f65270 */
[----:B-1----:R-:W3:Y:S01]  /*ce50*/  @P5 LDG.E.128 R20, [R36.64] ;  /* 0x0000000624145981 */ /* 0x002ee2000c1e1d00 */
[----:B--2---:R-:W-:Y:S05]  /*ce60*/  @P6 IMAD.WIDE.U32 R32, R3, c[0x0][0x288], R124 ;  /* 0x0000a20003206a25 */ /* 0x004fea00078e007c */
[----:B------:R-:W-:Y:S01]  /*ce70*/  @P6 IADD3 R33, R33, R0, RZ ;  /* 0x0000000021216210 */ /* 0x000fe20007ffe0ff */
[----:B---3--:R-:W-:Y:S04]  /*ce80*/  @P5 STG.E.128 [R18.64], R20 ;  /* 0x0000001412005986 */ /* 0x008fe8000c101d06 */
[----:B------:R1:W2:Y:S02]  /*ce90*/  @P5 LDG.E.128 R4, [R36.64+0x80] ;  /* 0x0000800624045981 */ /* 0x0002a4000c1e1d00 */
[C---:B-1----:R-:W-:Y:S04]  /*cea0*/  @P2 LEA R36, P0, R86.reuse, R124, 0x1 ;  /* 0x0000007c56242211 */ /* 0x042fe800078008ff */
[----:B------:R-:W-:Y:S02]  /*ceb0*/  @P2 LEA.HI.X R37, R86, R125, R85, 0x1, P0 ;  /* 0x0000007d56252211 */ /* 0x000fe400000f0c55 */
[C---:B------:R-:W-:Y:S04]  /*cec0*/  @P2 LEA R34, P0, R192.reuse, R118, 0x1 ;  /* 0x00000076c0222211 */ /* 0x040fe800078008ff */
[----:B------:R-:W-:Y:S01]  /*ced0*/  @P2 LEA.HI.X R35, R192, R119, R87, 0x1, P0 ;  /* 0x00000077c0232211 */ /* 0x000fe200000f0c57 */
[----:B--2---:R1:W-:Y:S04]  /*cee0*/  @P5 STG.E.128 [R18.64+0x80], R4 ;  /* 0x0000800412005986 */ /* 0x0043e8000c101d06 */
[----:B------:R-:W2:Y:S01]  /*cef0*/  @P4 LDG.E.128 R28, [R38.64] ;  /* 0x00000006261c4981 */ /* 0x000ea2000c1e1d00 */
[C---:B-1----:R-:W-:Y:S04]  /*cf00*/  @P6 IMAD.WIDE.U32 R18, R3.reuse, c[0x0][0x198], R118 ;  /* 0x0000660003126a25 */ /* 0x042fe800078e0076 */
[----:B------:R-:W-:Y:S04]  /*cf10*/  @P6 IMAD R3, R3, c[0x0][0x19c], RZ ;  /* 0x0000670003036a24 */ /* 0x000fe800078e02ff */
[----:B------:R-:W-:Y:S01]  /*cf20*/  @P6 IMAD.IADD R19, R19, 0x1, R3 ;  /* 0x0000000113136824 */ /* 0x000fe200078e0203 */
[----:B------:R-:W-:Y:S05]  /*cf30*/  @P3 MOV R3, 0xc0 ;  /* 0x000000c000033802 */ /* 0x000fea0000000f00 */
[C---:B------:R-:W-:Y:S01]  /*cf40*/  @P3 IMAD R0, R3.reuse, c[0x0][0x28c], RZ ;  /* 0x0000a30003003a24 */ /* 0x040fe200078e02ff */
[----:B--2---:R1:W-:Y:S04]  /*cf50*/  @P4 STG.E.128 [R40.64], R28 ;  /* 0x0000001c28004986 */ /* 0x0043e8000c101d06 */
[----:B------:R-:W2:Y:S01]  /*cf60*/  @P4 LDG.E.128 R24, [R38.64+0x80] ;  /* 0x0000800626184981 */ /* 0x000ea2000c1e1d00 */
[----:B-1----:R-:W-:Y:S04]  /*cf70*/  @P3 IMAD.WIDE.U32 R30, R3, c[0x0][0x288], R124 ;  /* 0x0000a200031e3a25 */ /* 0x002fe800078e007c */
[----:B------:R-:W-:Y:S02]  /*cf80*/  @P3 IMAD.IADD R31, R31, 0x1, R0 ;  /* 0x000000011f1f3824 */ /* 0x000fe400078e0200 */
[C---:B------:R-:W-:Y:S04]  /*cf90*/  @P3 IMAD.WIDE.U32 R28, R3.reuse, c[0x0][0x198], R118 ;  /* 0x00006600031c3a25 */ /* 0x040fe800078e0076 */
[----:B------:R-:W-:Y:S05]  /*cfa0*/  @P3 IMAD R3, R3, c[0x0][0x19c], RZ ;  /* 0x0000670003033a24 */ /* 0x000fea00078e02ff */
[----:B------:R-:W-:Y:S01]  /*cfb0*/  @P3 IADD3 R29, R29, R3, RZ ;  /* 0x000000031d1d3210 */ /* 0x000fe20007ffe0ff */
[----:B------:R-:W-:Y:S04]  /*cfc0*/  @P1 IMAD.MOV.U32 R3, RZ, RZ, 0xe0 ;  /* 0x000000e0ff031424 */ /* 0x000fe800078e00ff */
[C---:B------:R-:W-:Y:S01]  /*cfd0*/  @P1 IMAD R0, R3.reuse, c[0x0][0x28c], RZ ;  /* 0x0000a30003001a24 */ /* 0x040fe200078e02ff */
[----:B--2---:R1:W-:Y:S04]  /*cfe0*/  @P4 STG.E.128 [R40.64+0x80], R24 ;  /* 0x0000801828004986 */ /* 0x0043e8000c101d06 */
[----:B------:R-:W2:Y:S04]  /*cff0*/  @P2 LDG.E.128 R20, [R36.64] ;  /* 0x0000000624142981 */ /* 0x000ea8000c1e1d00 */
[----:B--2---:R2:W-:Y:S04]  /*d000*/  @P2 STG.E.128 [R34.64], R20 ;  /* 0x0000001422002986 */ /* 0x0045e8000c101d06 */
[----:B------:R-:W3:Y:S04]  /*d010*/  @P2 LDG.E.128 R4, [R36.64+0x80] ;  /* 0x0000800624042981 */ /* 0x000ee8000c1e1d00 */
[----:B---3--:R3:W-:Y:S04]  /*d020*/  @P2 STG.E.128 [R34.64+0x80], R4 ;  /* 0x0000800422002986 */ /* 0x0087e8000c101d06 */
[----:B-1----:R-:W4:Y:S04]  /*d030*/  @P6 LDG.E.128 R24, [R32.64] ;  /* 0x0000000620186981 */ /* 0x002f28000c1e1d00 */
[----:B----4-:R-:W-:Y:S04]  /*d040*/  @P6 STG.E.128 [R18.64], R24 ;  /* 0x0000001812006986 */ /* 0x010fe8000c101d06 */
[----:B--2---:R-:W2:Y:S04]  /*d050*/  @P6 LDG.E.128 R20, [R32.64+0x80] ;  /* 0x0000800620146981 */ /* 0x004ea8000c1e1d00 */
[----:B--2---:R1:W-:Y:S04]  /*d060*/  @P6 STG.E.128 [R18.64+0x80], R20 ;  /* 0x0000801412006986 */ /* 0x0043e8000c101d06 */
[----:B---3--:R-:W2:Y:S01]  /*d070*/  @P3 LDG.E.128 R4, [R30.64] ;  /* 0x000000061e043981 */ /* 0x008ea2000c1e1d00 */
[----:B-1----:R-:W-:Y:S05]  /*d080*/  @P1 IMAD.WIDE.U32 R18, R3, c[0x0][0x288], R124 ;  /* 0x0000a20003121a25 */ /* 0x002fea00078e007c */
[----:B------:R-:W-:Y:S01]  /*d090*/  @P1 IADD3 R19, R19, R0, RZ ;  /* 0x0000000013131210 */ /* 0x000fe20007ffe0ff */
[----:B--2---:R1:W-:Y:S04]  /*d0a0*/  @P3 STG.E.128 [R28.64], R4 ;  /* 0x000000041c003986 */ /* 0x0043e8000c101d06 */
[----:B------:R2:W3:Y:S02]  /*d0b0*/  @P3 LDG.E.128 R24, [R30.64+0x80] ;  /* 0x000080061e183981 */ /* 0x0004e4000c1e1d00 */
[C---:B--2---:R-:W-:Y:S04]  /*d0c0*/  @P1 IMAD.WIDE.U32 R30, R3.reuse, c[0x0][0x198], R118 ;  /* 0x00006600031e1a25 */ /* 0x044fe800078e0076 */
[----:B------:R-:W-:Y:S05]  /*d0d0*/  @P1 IMAD R3, R3, c[0x0][0x19c], RZ ;  /* 0x0000670003031a24 */ /* 0x000fea00078e02ff */
[----:B------:R-:W-:Y:S01]  /*d0e0*/  @P1 IADD3 R31, R31, R3, RZ ;  /* 0x000000031f1f1210 */ /* 0x000fe20007ffe0ff */
[----:B---3--:R2:W-:Y:S04]  /*d0f0*/  @P3 STG.E.128 [R28.64+0x80], R24 ;  /* 0x000080181c003986 */ /* 0x0085e8000c101d06 */
[----:B------:R-:W3:Y:S04]  /*d100*/  @P1 LDG.E.128 R20, [R18.64] ;  /* 0x0000000612141981 */ /* 0x000ee8000c1e1d00 */
[----:B---3--:R2:W-:Y:S04]  /*d110*/  @P1 STG.E.128 [R30.64], R20 ;  /* 0x000000141e001986 */ /* 0x0085e8000c101d06 */
[----:B-1----:R-:W3:Y:S04]  /*d120*/  @P1 LDG.E.128 R4, [R18.64+0x80] ;  /* 0x0000800612041981 */ /* 0x002ee8000c1e1d00 */
[----:B---3--:R2:W-:Y:S02]  /*d130*/  @P1 STG.E.128 [R30.64+0x80], R4 ;  /* 0x000080041e001986 */ /* 0x0085e4000c101d06 */
.L_x_2593:
[----:B------:R-:W-:Y:S01]  /*d140*/  LOP3.LUT P1, RZ, R225, 0x4, RZ, 0xc0, !PT ;  /* 0x00000004e1ff7812 */ /* 0x000fe2000782c0ff */
[----:B------:R-:W-:Y:S04]  /*d150*/  IMAD.MOV.U32 R0, RZ, RZ, c[0x0][0x288] ;  /* 0x0000a200ff007624 */ /* 0x000fe800078e00ff */
[----:B------:R-:W-:Y:S05]  /*d160*/  IMAD.U32 R3, R0, -0x80, RZ ;  /* 0xffffff8000037824 */ /* 0x000fea00078e00ff */
[C---:B--23--:R-:W-:Y:S04]  /*d170*/  LEA R124, P0, R3.reuse, R124, 0x1 ;  /* 0x0000007c037c7211 */ /* 0x04cfe800078008ff */
[----:B------:R-:W-:Y:S01]  /*d180*/  LEA.HI.X.SX32 R125, R3, R125, 0x1, P0 ;  /* 0x0000007d037d7211 */ /* 0x000fe200000f0eff */
[----:B------:R-:W-:-:S05]  /*d190*/  @!P1 BRA `(.L_x_2642) ;  /* 0x000004b000009947 */ /* 0x000fca0003800000 */
[----:B------:R-:W-:Y:S04]  /*d1a0*/  IADD3 R3, R11, -0x1, RZ ;  /* 0xffffffff0b037810 */ /* 0x000fe80007ffe0ff */
[----:B------:R-:W-:Y:S11]  /*d1b0*/  ISETP.GT.AND P0, PT, R3, R70, PT ;  /* 0x000000460300720c */ /* 0x000ff60003f04270 */
[----:B------:R-:W-:Y:S02]  /*d1c0*/  @!UPT UIADD3 URZ, URZ, URZ, URZ ;  /* 0x0000003f3f3ff290 */ /* 0x000fe4000fffe03f */
[----:B------:R-:W-:-:S05]  /*d1d0*/  @!P0 BRA `(.L_x_2643) ;  /* 0x000004f000008947 */ /* 0x000fca0003800000 */
[----:B------:R-:W-:Y:S02]  /*d1e0*/  IABS R3, c[0x0][0x2d0] ;  /* 0x0000b40000037a13 */ /* 0x000fe40000000000 */
[----:B------:R-:W-:Y:S02]  /*d1f0*/  IABS R7, R13 ;  /* 0x0000000d00077213 */ /* 0x000fe40000000000 */
[----:B------:R-:W1:Y:S10]  /*d200*/  I2F.RP R6, R3 ;  /* 0x0000000300067306 */ /* 0x000e740000209400 */
[----:B-1----:R-:W1:Y:S02]  /*d210*/  MUFU.RCP R0, R6 ;  /* 0x0000000600007308 */ /* 0x002e640000001000 */
[----:B-1----:R-:W-:Y:S02]  /*d220*/  IADD3 R2, R0, 0xffffffe, RZ ;  /* 0x0ffffffe00027810 */ /* 0x002fe40007ffe0ff */
[----:B------:R-:W-:Y:S01]  /*d230*/  IADD3 R0, R14, -0x100, RZ ;  /* 0xffffff000e007810 */ /* 0x000fe20007ffe0ff */
[----:B------:R-:W-:Y:S05]  /*d240*/  IMAD.MOV.U32 R14, RZ, RZ, RZ ;  /* 0x000000ffff0e7224 */ /* 0x000fea00078e00ff */
[----:B------:R-:W1:Y:S01]  /*d250*/  F2I.FTZ.U32.TRUNC.NTZ R15, R2 ;  /* 0x00000002000f7305 */ /* 0x000e62000021f000 */
[----:B------:R-:W-:Y:S01]  /*d260*/  IABS R5, R0 ;  /* 0x0000000000057213 */ /* 0x000fe20000000000 */
[--C-:B-1----:R-:W-:Y:S04]  /*d270*/  IMAD.MOV R4, RZ, RZ, -R15.reuse ;  /* 0x000000ffff047224 */ /* 0x102fe800078e0a0f */
        /* <DEDUP_REMOVED lines=11> */
[----:B------:R-:W-:Y:S01]  /*d330*/  @!P0 IMAD.IADD R5, R5, 0x1, -R3 ;  /* 0x0000000105058824 */ /* 0x000fe200078e0a03 */
[-C--:B------:R-:W-:Y:S02]  /*d340*/  @!P1 IADD3 R7, R7, -R3.reuse, RZ ;  /* 0x8000000307079210 */ /* 0x080fe40007ffe0ff */
[----:B------:R-:W-:Y:S02]  /*d350*/  @!P1 IADD3 R4, R4, 0x1, RZ ;  /* 0x0000000104049810 */ /* 0x000fe40007ffe0ff */
[-C--:B------:R-:W-:Y:S02]  /*d360*/  ISETP.GE.U32.AND P2, PT, R5, R3.reuse, PT ;  /* 0x000000030500720c */ /* 0x080fe40003f46070 */
[----:B------:R-:W-:Y:S02]  /*d370*/  ISETP.GE.U32.AND P3, PT, R7, R3, PT ;  /* 0x000000030700720c */ /* 0x000fe40003f66070 */
[----:B------:R-:W-:Y:S02]  /*d380*/  LOP3.LUT R5, R13, c[0x0][0x2d0], RZ, 0x3c, !PT ;  /* 0x0000b4000d057a12 */ /* 0x000fe400078e3cff */
[C---:B------:R-:W-:Y:S01]  /*d390*/  LOP3.LUT R3, R0.reuse, c[0x0][0x2d0], RZ, 0x3c, !PT ;  /* 0x0000b40000037a12 */ /* 0x040fe200078e3cff */
[----:B------:R-:W-:Y:S01]  /*d3a0*/  IMAD.IADD R0, R0, 0x1, -R13 ;  /* 0x0000000100007824 */ /* 0x000fe200078e0a0d */
[----:B------:R-:W-:Y:S02]  /*d3b0*/  ISETP.GE.AND P5, PT, R5, RZ, PT ;  /* 0x000000ff0500720c */ /* 0x000fe40003fa6270 */
[----:B------:R-:W-:Y:S02]  /*d3c0*/  ISETP.GE.AND P4, PT, R3, RZ, PT ;  /* 0x000000ff0300720c */ /* 0x000fe40003f86270 */
[----:B------:R-:W-:Y:S02]  /*d3d0*/  ISETP.NE.AND P0, PT, RZ, c[0x0][0x2d0], PT ;  /* 0x0000b400ff007a0c */ /* 0x000fe40003f05270 */
[----:B------:R-:W-:Y:S02]  /*d3e0*/  @P2 IADD3 R2, R2, 0x1, RZ ;  /* 0x0000000102022810 */ /* 0x000fe40007ffe0ff */
[----:B------:R-:W-:Y:S02]  /*d3f0*/  @P3 IADD3 R4, R4, 0x1, RZ ;  /* 0x0000000104043810 */ /* 0x000fe40007ffe0ff */
[----:B------:R-:W-:Y:S03]  /*d400*/  LOP3.LUT R3, RZ, c[0x0][0x2d0], RZ, 0x33, !PT ;  /* 0x0000b400ff037a12 */ /* 0x000fe600078e33ff */
[----:B------:R-:W-:Y:S02]  /*d410*/  @!P5 IMAD.MOV R4, RZ, RZ, -R4 ;  /* 0x000000ffff04d224 */ /* 0x000fe400078e0a04 */
[----:B------:R-:W-:Y:S05]  /*d420*/  @!P4 IMAD.MOV R2, RZ, RZ, -R2 ;  /* 0x000000ffff02c224 */ /* 0x000fea00078e0a02 */
[C---:B------:R-:W-:Y:S02]  /*d430*/  SEL R2, R3.reuse, R2, !P0 ;  /* 0x0000000203027207 */ /* 0x040fe40004000000 */
[----:B------:R-:W-:Y:S02]  /*d440*/  SEL R3, R3, R4, !P0 ;  /* 0x0000000403037207 */ /* 0x000fe40004000000 */
[CC--:B------:R-:W-:Y:S02]  /*d450*/  LEA R20, P1, R2.reuse, R228.reuse, 0x2 ;  /* 0x000000e402147211 */ /* 0x0c0fe400078210ff */
[C---:B------:R-:W-:Y:S02]  /*d460*/  LEA R18, P0, R3.reuse, R228, 0x2 ;  /* 0x000000e403127211 */ /* 0x040fe400078010ff */
[-C--:B------:R-:W-:Y:S02]  /*d470*/  LEA.HI.X.SX32 R21, R2, R229.reuse, 0x2, P1 ;  /* 0x000000e502157211 */ /* 0x080fe400008f16ff */
[C---:B------:R-:W-:Y:S02]  /*d480*/  LEA.HI.X.SX32 R19, R3.reuse, R229, 0x2, P0 ;  /* 0x000000e503137211 */ /* 0x040fe400000f16ff */
[----:B------:R-:W-:Y:S01]  /*d490*/  IADD3 R3, R3, -R2, RZ ;  /* 0x8000000203037210 */ /* 0x000fe20007ffe0ff */
[----:B------:R-:W2:Y:S04]  /*d4a0*/  LDG.E R4, [R20.64] ;  /* 0x0000000614047981 */ /* 0x000ea8000c1e1900 */
[----:B------:R-:W-:Y:S01]  /*d4b0*/  IMAD R0, R3, c[0x0][0x2d0], R0 ;  /* 0x0000b40003007a24 */ /* 0x000fe200078e0200 */
[----:B------:R-:W2:Y:S03]  /*d4c0*/  LDG.E R5, [R18.64] ;  /* 0x0000000612057981 */ /* 0x000ea6000c1e1900 */
[----:B------:R-:W-:Y:S04]  /*d4d0*/  IMAD.WIDE.U32 R14, R0, c[0x0][0x1a0], RZ ;  /* 0x00006800000e7a25 */ /* 0x000fe800078e00ff */
[----:B--2---:R-:W-:Y:S01]  /*d4e0*/  IMAD.IADD R7, R4, 0x1, -R5 ;  /* 0x0000000104077824 */ /* 0x004fe200078e0a05 */
[----:B------:R-:W-:Y:S03]  /*d4f0*/  SHF.R.S32.HI R4, RZ, 0x1f, R0 ;  /* 0x0000001fff047819 */ /* 0x000fe60000011400 */
[----:B------:R-:W-:Y:S01]  /*d500*/  IMAD.WIDE.U32 R18, R7, c[0x0][0x180], RZ ;  /* 0x0000600007127a25 */ /* 0x000fe200078e00ff */
[----:B------:R-:W-:Y:S03]  /*d510*/  SHF.R.S32.HI R5, RZ, 0x1f, R7 ;  /* 0x0000001fff057819 */ /* 0x000fe60000011407 */
[----:B------:R-:W-:Y:S02]  /*d520*/  IMAD R3, R4, c[0x0][0x1a0], RZ ;  /* 0x0000680004037a24 */ /* 0x000fe400078e02ff */
[----:B------:R-:W-:Y:S02]  /*d530*/  IMAD R2, R5, c[0x0][0x180], RZ ;  /* 0x0000600005027a24 */ /* 0x000fe400078e02ff */
[----:B------:R-:W-:Y:S02]  /*d540*/  IMAD R3, R0, c[0x0][0x1a4], R3 ;  /* 0x0000690000037a24 */ /* 0x000fe400078e0203 */
[----:B------:R-:W-:Y:S02]  /*d550*/  IMAD R2, R7, c[0x0][0x184], R2 ;  /* 0x0000610007027a24 */ /* 0x000fe400078e0202 */
[----:B------:R-:W-:Y:S02]  /*d560*/  IMAD.IADD R15, R15, 0x1, R3 ;  /* 0x000000010f0f7824 */ /* 0x000fe400078e0203 */
[----:B------:R-:W-:Y:S02]  /*d570*/  IMAD.IADD R19, R19, 0x1, R2 ;  /* 0x0000000113137824 */ /* 0x000fe400078e0202 */
[----:B------:R-:W-:Y:S02]  /*d580*/  IMAD R2, R5, c[0x0][0x188], RZ ;  /* 0x0000620005027a24 */ /* 0x000fe400078e02ff */
[----:B------:R-:W-:Y:S02]  /*d590*/  IMAD R3, R4, c[0x0][0x198], RZ ;  /* 0x0000660004037a24 */ /* 0x000fe400078e02ff */
[C---:B------:R-:W-:Y:S04]  /*d5a0*/  IMAD.WIDE.U32 R14, R7.reuse, c[0x0][0x188], R14 ;  /* 0x00006200070e7a25 */ /* 0x040fe800078e000e */
[----:B------:R-:W-:Y:S01]  /*d5b0*/  IMAD.WIDE.U32 R4, R0, c[0x0][0x198], R18 ;  /* 0x0000660000047a25 */ /* 0x000fe200078e0012 */
[----:B------:R-:W-:Y:S03]  /*d5c0*/  LEA R120, P1, R14, R120, 0x1 ;  /* 0x000000780e787211 */ /* 0x000fe600078208ff */
[----:B------:R-:W-:Y:S01]  /*d5d0*/  IMAD R2, R7, c[0x0][0x18c], R2 ;  /* 0x0000630007027a24 */ /* 0x000fe200078e0202 */
[----:B----4-:R-:W-:Y:S01]  /*d5e0*/  LEA R118, P0, R4, R118, 0x1 ;  /* 0x0000007604767211 */ /* 0x010fe200078008ff */
[----:B------:R-:W-:Y:S03]  /*d5f0*/  IMAD R3, R0, c[0x0][0x19c], R3 ;  /* 0x0000670000037a24 */ /* 0x000fe600078e0203 */
[----:B------:R-:W-:Y:S01]  /*d600*/  IADD3 R2, R15, R2, RZ ;  /* 0x000000020f027210 */ /* 0x000fe20007ffe0ff */
[----:B------:R-:W-:Y:S03]  /*d610*/  IMAD.IADD R0, R5, 0x1, R3 ;  /* 0x0000000105007824 */ /* 0x000fe600078e0203 */
[----:B------:R-:W-:Y:S02]  /*d620*/  LEA.HI.X R121, R14, R121, R2, 0x1, P1 ;  /* 0x000000790e797211 */ /* 0x000fe400008f0c02 */
[----:B------:R-:W-:Y:S01]  /*d630*/  LEA.HI.X R119, R4, R119, R0, 0x1, P0 ;  /* 0x0000007704777211 */ /* 0x000fe200000f0c00 */
[----:B------:R-:W-:-:S05]  /*d640*/  BRA `(.L_x_2643) ;  /* 0x0000008000007947 */ /* 0x000fca0003800000 */
.L_x_2642:
[----:B------:R-:W-:Y:S02]  /*d650*/  IMAD.MOV.U32 R2, RZ, RZ, c[0x0][0x1a0] ;  /* 0x00006800ff027624 */ /* 0x000fe400078e00ff */
[----:B------:R-:W-:Y:S02]  /*d660*/  IMAD.MOV.U32 R0, RZ, RZ, c[0x0][0x198] ;  /* 0x00006600ff007624 */ /* 0x000fe400078e00ff */
[----:B------:R-:W-:Y:S02]  /*d670*/  IMAD.U32 R3, R2, -0x80, RZ ;  /* 0xffffff8002037824 */ /* 0x000fe400078e00ff */
[----:B------:R-:W-:Y:S03]  /*d680*/  IMAD.U32 R5, R0, -0x80, RZ ;  /* 0xffffff8000057824 */ /* 0x000fe600078e00ff */
[----:B------:R-:W-:Y:S02]  /*d690*/  LEA R120, P1, R3, R120, 0x1 ;  /* 0x0000007803787211 */ /* 0x000fe400078208ff */
[----:B----4-:R-:W-:Y:S02]  /*d6a0*/  LEA R118, P0, R5, R118, 0x1 ;  /* 0x0000007605767211 */ /* 0x010fe400078008ff */
[----:B------:R-:W-:Y:S02]  /*d6b0*/  LEA.HI.X.SX32 R121, R3, R121, 0x1, P1 ;  /* 0x0000007903797211 */ /* 0x000fe400008f0eff */
[----:B------:R-:W-:Y:S02]  /*d6c0*/  LEA.HI.X.SX32 R119, R5, R119, 0x1, P0 ;  /* 0x0000007705777211 */ /* 0x000fe400000f0eff */
.L_x_2643:
[----:B------:R-:W-:Y:S04]  /*d6d0*/  IADD3 R11, R11, -0x1, RZ ;  /* 0xffffffff0b0b7810 */ /* 0x000fe80007ffe0ff */
[----:B------:R-:W-:Y:S11]  /*d6e0*/  ISETP.GT.AND P0, PT, R11, R70, PT ;  /* 0x000000460b00720c */ /* 0x000ff60003f04270 */
[----:B------:R-:W-:Y:S02]  /*d6f0*/  @!UPT UIADD3 URZ, URZ, URZ, URZ ;  /* 0x0000003f3f3ff290 */ /* 0x000fe4000fffe03f */
[----:B------:R-:W-:-:S05]  /*d700*/  @P0 BRA `(.L_x_2644) ;  /* 0xffff505000000947 */ /* 0x000fca000383ffff */
.L_x_2574:
[----:B-1----:R-:W-:Y:S01]  /*d710*/  BAR.SYNC.DEFER_BLOCKING 0x0 ;  /* 0x0000000000007b1d */ /* 0x002fe20000010000 */
[----:B------:R-:W-:Y:S01]  /*d720*/  ISETP.NE.AND P0, PT, RZ, c[0x0][0x230], PT ;  /* 0x00008c00ff007a0c */ /* 0x000fe20003f05270 */
[----:B------:R-:W-:Y:S01]  /*d730*/  IMAD.MOV.U32 R3, RZ, RZ, c[0x0][0x190] ;  /* 0x00006400ff037624 */ /* 0x000fe200078e00ff */
[----:B------:R-:W-:Y:S01]  /*d740*/  SHF.L.U32 R230, R174, 0x1, RZ ;  /* 0x00000001aee67819 */ /* 0x000fe200000006ff */
[----:B------:R-:W-:Y:S02]  /*d750*/  IMAD.MOV.U32 R0, RZ, RZ, 0x4 ;  /* 0x00000004ff007424 */ /* 0x000fe400078e00ff */
[----:B------:R-:W-:Y:S01]  /*d760*/  BSSY B2, `(.L_x_2645) ;  /* 0x00004cd000027945 */ /* 0x000fe20003800000 */
[C---:B------:R-:W-:Y:S02]  /*d770*/  IMAD.SHL.U32 R7, R3.reuse, 0x10, RZ ;  /* 0x0000001003077824 */ /* 0x040fe400078e00ff */
[----:B------:R-:W-:-:S05]  /*d780*/  SHF.L.U64.HI R5, R3, R0, c[0x0][0x194] ;  /* 0x0000650003057619 */ /* 0x000fca0000010200 */
[----:B------:R-:W-:Y:S05]  /*d790*/  @!P0 BRA `(.L_x_2646) ;  /* 0x00004a3000008947 */ /* 0x000fea0003800000 */
[----:B------:R-:W-:Y:S01]  /*d7a0*/  ISETP.NE.U32.AND P0, PT, RZ, c[0x0][0x250], PT ;  /* 0x00009400ff007a0c */ /* 0x000fe20003f05070 */
[----:B------:R-:W-:-:S03]  /*d7b0*/  IMAD.MOV.U32 R0, RZ, RZ, RZ ;  /* 0x000000ffff007224 */ /* 0x000fc600078e00ff */
[----:B------:R-:W-:-:S13]  /*d7c0*/  ISETP.NE.AND.EX P0, PT, RZ, c[0x0][0x254], PT, P0 ;  /* 0x00009500ff007a0c */ /* 0x000fda0003f05300 */
[----:B------:R-:W2:Y:S01]  /*d7d0*/  @P0 LDG.E R0, [R194.64] ;  /* 0x00000006c2000981 */ /* 0x000ea2000c1e1900 */
[-C--:B------:R-:W-:Y:S01]  /*d7e0*/  IADD3 R6, P1, R7, R180.reuse, RZ ;  /* 0x000000b407067210 */ /* 0x080fe20007f3e0ff */
[----:B------:R-:W-:Y:S01]  /*d7f0*/  IMAD.MOV.U32 R4, RZ, RZ, c[0x0][0x194] ;  /* 0x00006500ff047624 */ /* 0x000fe200078e00ff */
[----:B------:R-:W-:Y:S01]  /*d800*/  LEA R2, P0, R3, R180, 0x5 ;  /* 0x000000b403027211 */ /* 0x000fe200078028ff */
[----:B------:R-:W-:Y:S01]  /*d810*/  ULDC.U8 UR4, c[0x0][0x313] ;  /* 0x0000c4c000047ab9 */ /* 0x000fe20000000000 */
[----:B------:R-:W-:Y:S01]  /*d820*/  LEA R30, P2, R180, c[0x0][0x160], 0x1 ;  /* 0x00005800b41e7a11 */ /* 0x000fe200078408ff */
[----:B------:R-:W-:Y:S01]  /*d830*/  IMAD.X R7, R5, 0x1, R175, P1 ;  /* 0x0000000105077824 */ /* 0x000fe200008e06af */
[----:B------:R-:W-:Y:S01]  /*d840*/  LEA.HI.X R5, R3, R175, R4, 0x5, P0 ;  /* 0x000000af03057211 */ /* 0x000fe200000f2c04 */
[----:B------:R-:W-:Y:S01]  /*d850*/  IMAD.MOV.U32 R174, RZ, RZ, R180 ;  /* 0x000000ffffae7224 */ /* 0x000fe200078e00b4 */
[----:B------:R-:W-:Y:S02]  /*d860*/  LEA R18, P0, R6, c[0x0][0x160], 0x1 ;  /* 0x0000580006127a11 */ /* 0x000fe400078008ff */
[----:B------:R-:W-:-:S02]  /*d870*/  ISETP.NE.AND P5, PT, RZ, UR4, PT ;  /* 0x00000004ff007c0c */ /* 0x000fc4000bfa5270 */
[----:B------:R-:W-:Y:S01]  /*d880*/  LEA.HI.X R19, R6, c[0x0][0x164], R7, 0x1, P0 ;  /* 0x0000590006137a11 */ /* 0x000fe200000f0c07 */
[----:B------:R-:W-:Y:S01]  /*d890*/  IMAD R7, R4, 0x30, RZ ;  /* 0x0000003004077824 */ /* 0x000fe200078e02ff */
[--C-:B------:R-:W-:Y:S01]  /*d8a0*/  LEA.HI.X R31, R180, c[0x0][0x164], R175.reuse, 0x1, P2 ;  /* 0x00005900b41f7a11 */ /* 0x100fe200010f0caf */
[----:B------:R-:W-:Y:S01]  /*d8b0*/  IMAD.WIDE.U32 R174, R3, 0x30, R174 ;  /* 0x0000003003ae7825 */ /* 0x000fe200078e00ae */
[----:B------:R-:W-:-:S03]  /*d8c0*/  LEA R28, P2, R2, c[0x0][0x160], 0x1 ;  /* 0x00005800021c7a11 */ /* 0x000fc600078408ff */
[----:B------:R-:W-:Y:S01]  /*d8d0*/  IMAD.IADD R3, R223, 0x1, -R62 ;  /* 0x00000001df037824 */ /* 0x000fe200078e0a3e */
[----:B------:R-:W-:Y:S01]  /*d8e0*/  LEA R14, P1, R174, c[0x0][0x160], 0x1 ;  /* 0x00005800ae0e7a11 */ /* 0x000fe200078208ff */
[----:B------:R-:W-:Y:S01]  /*d8f0*/  IMAD.IADD R4, R175, 0x1, R7 ;  /* 0x00000001af047824 */ /* 0x000fe200078e0207 */
[----:B------:R-:W-:Y:S02]  /*d900*/  LEA.HI.X R29, R2, c[0x0][0x164], R5, 0x1, P2 ;  /* 0x00005900021d7a11 */ /* 0x000fe400010f0c05 */
[----:B------:R-:W-:Y:S02]  /*d910*/  ISETP.GE.AND P0, PT, R226, R3, PT ;  /* 0x00000003e200720c */ /* 0x000fe40003f06270 */
[----:B------:R-:W-:Y:S02]  /*d920*/  LEA.HI.X R15, R174, c[0x0][0x164], R4, 0x1, P1 ;  /* 0x00005900ae0f7a11 */ /* 0x000fe400008f0c04 */
[----:B------:R-:W-:Y:S02]  /*d930*/  ISETP.GT.AND P0, PT, R59, -0x8, !P0 ;  /* 0xfffffff83b00780c */ /* 0x000fe40004704270 */
[----:B--2---:R-:W-:-:S05]  /*d940*/  IADD3 R0, R0, R69, R62 ;  /* 0x0000004500007210 */ /* 0x004fca0007ffe03e */
[----:B------:R-:W-:-:S05]  /*d950*/  IMAD R6, R171, R0, RZ ;  /* 0x00000000ab067224 */ /* 0x000fca00078e02ff */
[-C--:B------:R-:W-:Y:S02]  /*d960*/  IADD3 R24, P4, R168, R6.reuse, RZ ;  /* 0x00000006a8187210 */ /* 0x080fe40007f9e0ff */
[----:B------:R-:W-:Y:S02]  /*d970*/  IADD3 R0, P3, R167, R6, RZ ;  /* 0x00000006a7007210 */ /* 0x000fe40007f7e0ff */
[----:B------:R-:W-:-:S05]  /*d980*/  SHF.R.S32.HI R6, RZ, 0x1f, R6 ;  /* 0x0000001fff067819 */ /* 0x000fca0000011406 */
[--C-:B------:R-:W-:Y:S02]  /*d990*/  IMAD.X R13, R149, 0x1, R6.reuse, P4 ;  /* 0x00000001950d7824 */ /* 0x100fe400020e0606 */
[----:B------:R-:W-:Y:S01]  /*d9a0*/  IMAD.X R12, R148, 0x1, R6, P3 ;  /* 0x00000001940c7824 */ /* 0x000fe200018e0606 */
[----:B------:R-:W-:Y:S05]  /*d9b0*/  @!P5 BRA `(.L_x_2647) ;  /* 0x00001a500000d947 */ /* 0x000fea0003800000 */
[----:B------:R-:W-:Y:S01]  /*d9c0*/  BSSY B1, `(.L_x_2648) ;  /* 0x0000063000017945 */ /* 0x000fe20003800000 */
[----:B------:R-:W-:Y:S05]  /*d9d0*/  @!P0 BRA `(.L_x_2649) ;  /* 0x0000061000008947 */ /* 0x000fea0003800000 */
[----:B------:R1:W5:Y:S01]  /*d9e0*/  LDG.E.128 R20, [R30.64] ;  /* 0x000000061e147981 */ /* 0x000362000c1e1d00 */
[----:B------:R-:W-:Y:S01]  /*d9f0*/  ISETP.GE.AND P2, PT, R16, c[0x0][0x230], PT ;  /* 0x00008c0010007a0c */ /* 0x000fe20003f46270 */
[C---:B------:R-:W-:Y:S01]  /*da00*/  IMAD.SHL.U32 R32, R24.reuse, 0x2, RZ ;  /* 0x0000000218207824 */ /* 0x040fe200078e00ff */
[----:B------:R-:W-:Y:S01]  /*da10*/  SHF.L.U64.HI R0, R24, 0x1, R13 ;  /* 0x0000000118007819 */ /* 0x000fe2000001020d */
[----:B------:R-:W-:Y:S03]  /*da20*/  BSSY B0, `(.L_x_2650) ;  /* 0x000002d000007945 */ /* 0x000fe60003800000 */
[----:B------:R-:W-:-:S02]  /*da30*/  IADD3 R26, P1, R32, c[0x0][0x2a8], RZ ;  /* 0x0000aa00201a7a10 */ /* 0x000fc40007f3e0ff */
[----:B------:R-:W-:Y:S02]  /*da40*/  IADD3 R32, P0, R32, c[0x0][0x2b0], RZ ;  /* 0x0000ac0020207a10 */ /* 0x000fe40007f1e0ff */
[C---:B------:R-:W-:Y:S02]  /*da50*/  IADD3.X R27, R0.reuse, c[0x0][0x2ac], RZ, P1, !PT ;  /* 0x0000ab00001b7a10 */ /* 0x040fe40000ffe4ff */
[----:B------:R-:W-:Y:S01]  /*da60*/  IADD3.X R33, R0, c[0x0][0x2b4], RZ, P0, !PT ;  /* 0x0000ad0000217a10 */ /* 0x000fe200007fe4ff */
[----:B------:R-:W-:Y:S05]  /*da70*/  @P2 BRA `(.L_x_2651) ;  /* 0x0000027000002947 */ /* 0x000fea0003800000 */
[----:B------:R-:W2:Y:S04]  /*da80*/  LDG.E.64 R4, [R32.64] ;  /* 0x0000000620047981 */ /* 0x000ea8000c1e1b00 */
[----:B------:R-:W3:Y:S01]  /*da90*/  LDG.E.64 R6, [R26.64] ;  /* 0x000000061a067981 */ /* 0x000ee2000c1e1b00 */
[----:B-----5:R-:W-:Y:S01]  /*daa0*/  MOV R12, R23 ;  /* 0x00000017000c7202 */ /* 0x020fe20000000f00 */
[----:B------:R-:W-:-:S02]  /*dab0*/  HADD2.F32 R25, -RZ, R21.H0_H0 ;  /* 0x20000015ff197230 */ /* 0x000fc40000004100 */
[----:B------:R-:W-:Y:S02]  /*dac0*/  HADD2.F32 R23, -RZ, R21.H1_H1 ;  /* 0x30000015ff177230 */ /* 0x000fe40000004100 */
[--C-:B------:R-:W-:Y:S02]  /*dad0*/  HADD2.F32 R21, -RZ, R12.reuse.H0_H0 ;  /* 0x2000000cff157230 */ /* 0x100fe40000004100 */
[----:B------:R-:W-:Y:S02]  /*dae0*/  HADD2.F32 R12, -RZ, R12.H1_H1 ;  /* 0x3000000cff0c7230 */ /* 0x000fe40000004100 */
[----:B--2---:R-:W-:Y:S02]  /*daf0*/  HADD2.F32 R8, -RZ, R4.H1_H1 ;  /* 0x30000004ff087230 */ /* 0x004fe40000004100 */
[----:B------:R-:W-:Y:S02]  /*db00*/  HADD2.F32 R0, -RZ, R5.H1_H1 ;  /* 0x30000005ff007230 */ /* 0x000fe40000004100 */
[----:B---3--:R-:W-:Y:S01]  /*db10*/  HADD2.F32 R11, -RZ, R7.H1_H1 ;  /* 0x30000007ff0b7230 */ /* 0x008fe20000004100 */
[----:B------:R-:W-:Y:S01]  /*db20*/  FMUL.FTZ R9, R23, R8 ;  /* 0x0000000817097220 */ /* 0x000fe20000410000 */
[----:B------:R-:W-:Y:S01]  /*db30*/  HADD2.F32 R10, -RZ, R6.H1_H1 ;  /* 0x30000006ff0a7230 */ /* 0x000fe20000004100 */
[C---:B------:R-:W-:Y:S01]  /*db40*/  FMUL.FTZ R2, R12.reuse, R0 ;  /* 0x000000000c027220 */ /* 0x040fe20000410000 */
[----:B------:R-:W-:Y:S01]  /*db50*/  HADD2.F32 R4, -RZ, R4.H0_H0 ;  /* 0x20000004ff047230 */ /* 0x000fe20000004100 */
[----:B------:R-:W-:Y:S01]  /*db60*/  FMUL.FTZ R8, R25, R8 ;  /* 0x0000000819087220 */ /* 0x000fe20000410000 */
[----:B------:R-:W-:Y:S01]  /*db70*/  HADD2.F32 R5, -RZ, R5.H0_H0 ;  /* 0x20000005ff057230 */ /* 0x000fe20000004100 */
[C---:B------:R-:W-:Y:S01]  /*db80*/  FMUL.FTZ R0, R21.reuse, R0 ;  /* 0x0000000015007220 */ /* 0x040fe20000410000 */
[----:B------:R-:W-:Y:S01]  /*db90*/  HADD2.F32 R6, -RZ, R6.H0_H0 ;  /* 0x20000006ff067230 */ /* 0x000fe20000004100 */
[-C--:B------:R-:W-:Y:S01]  /*dba0*/  FFMA.FTZ R2, R21, R11.reuse, -R2 ;  /* 0x0000000b15027223 */ /* 0x080fe20000010802 */
[--C-:B------:R-:W-:Y:S01]  /*dbb0*/  HADD2.F32 R21, -RZ, R20.reuse.H0_H0 ;  /* 0x20000014ff157230 */ /* 0x100fe20000004100 */
[-C--:B------:R-:W-:Y:S01]  /*dbc0*/  FFMA.FTZ R8, R23, R10.reuse, R8 ;  /* 0x0000000a17087223 */ /* 0x080fe20000010008 */
[----:B------:R-:W-:Y:S01]  /*dbd0*/  HADD2.F32 R23, -RZ, R20.H1_H1 ;  /* 0x30000014ff177230 */ /* 0x000fe20000004100 */
[----:B------:R-:W-:Y:S01]  /*dbe0*/  FFMA.FTZ R11, R12, R11, R0 ;  /* 0x0000000b0c0b7223 */ /* 0x000fe20000010000 */
[--C-:B------:R-:W-:Y:S01]  /*dbf0*/  HADD2.F32 R0, -RZ, R22.reuse.H0_H0 ;  /* 0x20000016ff007230 */ /* 0x100fe20000004100 */
[----:B------:R-:W-:Y:S01]  /*dc00*/  FFMA.FTZ R9, R25, R10, -R9 ;  /* 0x0000000a19097223 */ /* 0x000fe20000010809 */
[----:B------:R-:W-:Y:S01]  /*dc10*/  HADD2.F32 R22, -RZ, R22.H1_H1 ;  /* 0x30000016ff167230 */ /* 0x000fe20000004100 */
[-C--:B------:R-:W-:Y:S01]  /*dc20*/  FMUL.FTZ R10, R21, R4.reuse ;  /* 0x00000004150a7220 */ /* 0x080fe20000410000 */
[----:B------:R-:W-:Y:S01]  /*dc30*/  HADD2.F32 R25, -RZ, R7.H0_H0 ;  /* 0x20000007ff197230 */ /* 0x000fe20000004100 */
[----:B------:R-:W-:-:S02]  /*dc40*/  FMUL.FTZ R7, R23, R4 ;  /* 0x0000000417077220 */ /* 0x000fc40000410000 */
[-C--:B------:R-:W-:Y:S02]  /*dc50*/  FMUL.FTZ R4, R22, R5.reuse ;  /* 0x0000000516047220 */ /* 0x080fe40000410000 */
[----:B------:R-:W-:Y:S02]  /*dc60*/  FMUL.FTZ R5, R0, R5 ;  /* 0x0000000500057220 */ /* 0x000fe40000410000 */
[-C--:B------:R-:W-:Y:S01]  /*dc70*/  FFMA.FTZ R7, R21, R6.reuse, -R7 ;  /* 0x0000000615077223 */ /* 0x080fe20000010807 */
[----:B------:R-:W-:Y:S01]  /*dc80*/  F2FP.PACK_AB R21, R8, R9 ;  /* 0x000000090815723e */ /* 0x000fe200000000ff */
[----:B------:R-:W-:Y:S01]  /*dc90*/  FFMA.FTZ R10, R23, R6, R10 ;  /* 0x00000006170a7223 */ /* 0x000fe2000001000a */
[----:B------:R-:W-:Y:S01]  /*dca0*/  F2FP.PACK_AB R23, R11, R2 ;  /* 0x000000020b17723e */ /* 0x000fe200000000ff */
[-C--:B------:R-:W-:Y:S02]  /*dcb0*/  FFMA.FTZ R4, R0, R25.reuse, -R4 ;  /* 0x0000001900047223 */ /* 0x080fe40000010804 */
[----:B------:R-:W-:Y:S01]  /*dcc0*/  FFMA.FTZ R5, R22, R25, R5 ;  /* 0x0000001916057223 */ /* 0x000fe20000010005 */
[----:B------:R-:W-:-:S04]  /*dcd0*/  F2FP.PACK_AB R20, R10, R7 ;  /* 0x000000070a14723e */ /* 0x000fc800000000ff */
[----:B------:R-:W-:Y:S02]  /*dce0*/  F2FP.PACK_AB R22, R5, R4 ;  /* 0x000000040516723e */ /* 0x000fe400000000ff */
.L_x_2651:
[----:B------:R-:W-:Y:S05]  /*dcf0*/  BSYNC B0 ;  /* 0x0000000000007941 */ /* 0x000fea0003800000 */
.L_x_2650:
[----:B------:R2:W5:Y:S01]  /*dd00*/  LDG.E.128 R8, [R30.64+0x80] ;  /* 0x000080061e087981 */ /* 0x000562000c1e1d00 */
[----:B------:R-:W-:Y:S01]  /*dd10*/  IADD3 R0, R16, 0x40, RZ ;  /* 0x0000004010007810 */ /* 0x000fe20007ffe0ff */
[----:B------:R-:W-:Y:S02]  /*dd20*/  BSSY B0, `(.L_x_2652) ;  /* 0x000002b000007945 */ /* 0x000fe40003800000 */
[----:B-----5:R2:W-:Y:S01]  /*dd30*/  STS.128 [R230], R20 ;  /* 0x00000014e6007388 */ /* 0x0205e20000000c00 */
[----:B------:R-:W-:-:S13]  /*dd40*/  ISETP.GE.AND P0, PT, R0, c[0x0][0x230], PT ;  /* 0x00008c0000007a0c */ /* 0x000fda0003f06270 */
[----:B------:R-:W-:Y:S05]  /*dd50*/  @P0 BRA `(.L_x_2653) ;  /* 0x0000027000000947 */ /* 0x000fea0003800000 */
[----:B------:R-:W3:Y:S04]  /*dd60*/  LDG.E.64 R4, [R32.64+0x40] ;  /* 0x0000400620047981 */ /* 0x000ee8000c1e1b00 */
[----:B------:R-:W5:Y:S01]  /*dd70*/  LDG.E.64 R6, [R26.64+0x40] ;  /* 0x000040061a067981 */ /* 0x000f62000c1e1b00 */
[--C-:B------:R-:W-:Y:S01]  /*dd80*/  HADD2.F32 R25, -RZ, R9.reuse.H0_H0 ;  /* 0x20000009ff197230 */ /* 0x100fe20000004100 */
[----:B--2---:R-:W-:Y:S01]  /*dd90*/  MOV R22, R10 ;  /* 0x0000000a00167202 */ /* 0x004fe20000000f00 */
[----:B------:R-:W-:Y:S02]  /*dda0*/  HADD2.F32 R23, -RZ, R9.H1_H1 ;  /* 0x30000009ff177230 */ /* 0x000fe40000004100 */
[--C-:B------:R-:W-:Y:S02]  /*ddb0*/  HADD2.F32 R20, -RZ, R11.reuse.H1_H1 ;  /* 0x3000000bff147230 */ /* 0x100fe40000004100 */
[----:B------:R-:W-:-:S02]  /*ddc0*/  HADD2.F32 R21, -RZ, R11.H0_H0 ;  /* 0x2000000bff157230 */ /* 0x000fc40000004100 */
[----:B---3--:R-:W-:Y:S02]  /*ddd0*/  HADD2.F32 R2, -RZ, R4.H1_H1 ;  /* 0x30000004ff027230 */ /* 0x008fe40000004100 */
[----:B------:R-:W-:Y:S02]  /*dde0*/  HADD2.F32 R0, -RZ, R5.H1_H1 ;  /* 0x30000005ff007230 */ /* 0x000fe40000004100 */
[----:B-----5:R-:W-:Y:S01]  /*ddf0*/  HADD2.F32 R11, -RZ, R7.H1_H1 ;  /* 0x30000007ff0b7230 */ /* 0x020fe20000004100 */
[-C--:B------:R-:W-:Y:S01]  /*de00*/  FMUL.FTZ R10, R23, R2.reuse ;  /* 0x00000002170a7220 */ /* 0x080fe20000410000 */
[----:B------:R-:W-:Y:S01]  /*de10*/  HADD2.F32 R12, -RZ, R6.H1_H1 ;  /* 0x30000006ff0c7230 */ /* 0x000fe20000004100 */
[----:B------:R-:W-:Y:S01]  /*de20*/  FMUL.FTZ R9, R25, R2 ;  /* 0x0000000219097220 */ /* 0x000fe20000410000 */
[----:B------:R-:W-:Y:S01]  /*de30*/  HADD2.F32 R4, -RZ, R4.H0_H0 ;  /* 0x20000004ff047230 */ /* 0x000fe20000004100 */
[CC--:B------:R-:W-:Y:S01]  /*de40*/  FMUL.FTZ R2, R20.reuse, R0.reuse ;  /* 0x0000000014027220 */ /* 0x0c0fe20000410000 */
        /* <DEDUP_REMOVED lines=13> */
[----:B------:R-:W-:Y:S01]  /*df20*/  FMUL.FTZ R7, R23, R4 ;  /* 0x0000000417077220 */ /* 0x000fe20000410000 */
[----:B------:R-:W-:Y:S01]  /*df30*/  F2FP.PACK_AB R9, R9, R10 ;  /* 0x0000000a0909723e */ /* 0x000fe200000000ff */
[-C--:B------:R-:W-:Y:S01]  /*df40*/  FMUL.FTZ R4, R22, R5.reuse ;  /* 0x0000000516047220 */ /* 0x080fe20000410000 */
[----:B------:R-:W-:Y:S01]  /*df50*/  F2FP.PACK_AB R11, R11, R2 ;  /* 0x000000020b0b723e */ /* 0x000fe200000000ff */
[----:B------:R-:W-:-:S02]  /*df60*/  FMUL.FTZ R5, R0, R5 ;  /* 0x0000000500057220 */ /* 0x000fc40000410000 */
[-C--:B------:R-:W-:Y:S02]  /*df70*/  FFMA.FTZ R7, R21, R6.reuse, -R7 ;  /* 0x0000000615077223 */ /* 0x080fe40000010807 */
[----:B------:R-:W-:Y:S02]  /*df80*/  FFMA.FTZ R8, R23, R6, R8 ;  /* 0x0000000617087223 */ /* 0x000fe40000010008 */
[-C--:B------:R-:W-:Y:S02]  /*df90*/  FFMA.FTZ R4, R0, R25.reuse, -R4 ;  /* 0x0000001900047223 */ /* 0x080fe40000010804 */
[----:B------:R-:W-:Y:S01]  /*dfa0*/  FFMA.FTZ R5, R22, R25, R5 ;  /* 0x0000001916057223 */ /* 0x000fe20000010005 */
[----:B------:R-:W-:-:S04]  /*dfb0*/  F2FP.PACK_AB R8, R8, R7 ;  /* 0x000000070808723e */ /* 0x000fc800000000ff */
[----:B------:R-:W-:Y:S02]  /*dfc0*/  F2FP.PACK_AB R10, R5, R4 ;  /* 0x00000004050a723e */ /* 0x000fe400000000ff */
.L_x_2653:
[----:B------:R-:W-:Y:S05]  /*dfd0*/  BSYNC B0 ;  /* 0x0000000000007941 */ /* 0x000fea0003800000 */
.L_x_2652:
[----:B------:R3:W-:Y:S02]  /*dfe0*/  STS.128 [R230+0x2000], R8 ;  /* 0x00200008e6007388 */ /* 0x0007e40000000c00 */
.L_x_2649:
[----:B------:R-:W-:Y:S05]  /*dff0*/  BSYNC B1 ;  /* 0x0000000000017941 */ /* 0x000fea0003800000 */
.L_x_2648:
[----:B------:R-:W-:Y:S01]  /*e000*/  IADD3 R2, R226, 0x10, RZ ;  /* 0x00000010e2027810 */ /* 0x000fe20007ffe0ff */
[----:B------:R-:W-:Y:S03]  /*e010*/  BSSY B1, `(.L_x_2654) ;  /* 0x0000069000017945 */ /* 0x000fe60003800000 */
[----:B------:R-:W-:-:S04]  /*e020*/  ISETP.GE.AND P0, PT, R2, R3, PT ;  /* 0x000000030200720c */ /* 0x000fc80003f06270 */
[----:B------:R-:W-:-:S13]  /*e030*/  ISETP.LT.OR P0, PT, R59, -0x87, P0 ;  /* 0xffffff793b00780c */ /* 0x000fda0000701670 */
[----:B------:R-:W-:Y:S05]  /*e040*/  @P0 BRA `(.L_x_2655) ;  /* 0x0000065000000947 */ /* 0x000fea0003800000 */
[----:B---3--:R3:W5:Y:S01]  /*e050*/  LDG.E.128 R8, [R18.64] ;  /* 0x0000000612087981 */ /* 0x008762000c1e1d00 */
[C---:B------:R-:W-:Y:S01]  /*e060*/  IADD3 R0, P0, R169.reuse, R24, RZ ;  /* 0x00000018a9007210 */ /* 0x040fe20007f1e0ff */
[----:B------:R-:W-:Y:S03]  /*e070*/  BSSY B0, `(.L_x_2656) ;  /* 0x0000033000007945 */ /* 0x000fe60003800000 */
[----:B------:R-:W-:Y:S01]  /*e080*/  LEA.HI.X.SX32 R169, R169, R13, 0x1, P0 ;  /* 0x0000000da9a97211 */ /* 0x000fe200000f0eff */
[----:B------:R-:W-:Y:S01]  /*e090*/  IMAD.SHL.U32 R32, R0, 0x2, RZ ;  /* 0x0000000200207824 */ /* 0x000fe200078e00ff */
[----:B------:R-:W-:Y:S02]  /*e0a0*/  ISETP.GE.AND P0, PT, R16, c[0x0][0x230], PT ;  /* 0x00008c0010007a0c */ /* 0x000fe40003f06270 */
[----:B------:R-:W-:Y:S02]  /*e0b0*/  SHF.L.U64.HI R0, R0, 0x1, R169 ;  /* 0x0000000100007819 */ /* 0x000fe400000102a9 */
[----:B-12---:R-:W-:-:S02]  /*e0c0*/  IADD3 R30, P2, R32, c[0x0][0x2a8], RZ ;  /* 0x0000aa00201e7a10 */ /* 0x006fc40007f5e0ff */
[----:B------:R-:W-:Y:S02]  /*e0d0*/  IADD3 R32, P1, R32, c[0x0][0x2b0], RZ ;  /* 0x0000ac0020207a10 */ /* 0x000fe40007f3e0ff */
[C---:B------:R-:W-:Y:S02]  /*e0e0*/  IADD3.X R31, R0.reuse, c[0x0][0x2ac], RZ, P2, !PT ;  /* 0x0000ab00001f7a10 */ /* 0x040fe400017fe4ff */
[----:B------:R-:W-:-:S03]  /*e0f0*/  IADD3.X R33, R0, c[0x0][0x2b4], RZ, P1, !PT ;  /* 0x0000ad0000217a10 */ /* 0x000fc60000ffe4ff */
[----:B------:R-:W-:Y:S05]  /*e100*/  @P0 BRA `(.L_x_2657) ;  /* 0x0000029000000947 */ /* 0x000fea0003800000 */
[----:B------:R-:W2:Y:S04]  /*e110*/  LDG.E.64 R4, [R32.64] ;  /* 0x0000000620047981 */ /* 0x000ea8000c1e1b00 */
[----:B---3--:R-:W3:Y:S01]  /*e120*/  LDG.E.64 R6, [R30.64] ;  /* 0x000000061e067981 */ /* 0x008ee2000c1e1b00 */
[----:B-----5:R-:W-:Y:S01]  /*e130*/  MOV R23, R10 ;  /* 0x0000000a00177202 */ /* 0x020fe20000000f00 */
[----:B------:R-:W-:Y:S02]  /*e140*/  HADD2.F32 R25, -RZ, R9.H1_H1 ;  /* 0x30000009ff197230 */ /* 0x000fe40000004100 */
[----:B------:R-:W-:Y:S02]  /*e150*/  HADD2.F32 R21, -RZ, R11.H1_H1 ;  /* 0x3000000bff157230 */ /* 0x000fe40000004100 */
[----:B------:R-:W-:-:S02]  /*e160*/  HADD2.F32 R26, -RZ, R9.H0_H0 ;  /* 0x20000009ff1a7230 */ /* 0x000fc40000004100 */
[----:B------:R-:W-:Y:S02]  /*e170*/  HADD2.F32 R22, -RZ, R11.H0_H0 ;  /* 0x2000000bff167230 */ /* 0x000fe40000004100 */
[----:B--2---:R-:W-:Y:S02]  /*e180*/  HADD2.F32 R10, -RZ, R4.H1_H1 ;  /* 0x30000004ff0a7230 */ /* 0x004fe40000004100 */
[----:B------:R-:W-:Y:S02]  /*e190*/  HADD2.F32 R0, -RZ, R5.H1_H1 ;  /* 0x30000005ff007230 */ /* 0x000fe40000004100 */
[----:B---3--:R-:W-:Y:S01]  /*e1a0*/  HADD2.F32 R20, -RZ, R6.H1_H1 ;  /* 0x30000006ff147230 */ /* 0x008fe20000004100 */
[----:B------:R-:W-:Y:S01]  /*e1b0*/  FMUL.FTZ R11, R25, R10 ;  /* 0x0000000a190b7220 */ /* 0x000fe20000410000 */
[----:B------:R-:W-:Y:S01]  /*e1c0*/  HADD2.F32 R12, -RZ, R7.H1_H1 ;  /* 0x30000007ff0c7230 */ /* 0x000fe20000004100 */
[----:B------:R-:W-:Y:S01]  /*e1d0*/  FMUL.FTZ R9, R21, R0 ;  /* 0x0000000015097220 */ /* 0x000fe20000410000 */
[----:B------:R-:W-:Y:S01]  /*e1e0*/  HADD2.F32 R4, -RZ, R4.H0_H0 ;  /* 0x20000004ff047230 */ /* 0x000fe20000004100 */
[----:B------:R-:W-:Y:S01]  /*e1f0*/  FMUL.FTZ R10, R26, R10 ;  /* 0x0000000a1a0a7220 */ /* 0x000fe20000410000 */
[----:B------:R-:W-:Y:S01]  /*e200*/  HADD2.F32 R5, -RZ, R5.H0_H0 ;  /* 0x20000005ff057230 */ /* 0x000fe20000004100 */
[C---:B------:R-:W-:Y:S01]  /*e210*/  FMUL.FTZ R0, R22.reuse, R0 ;  /* 0x0000000016007220 */ /* 0x040fe20000410000 */
[----:B------:R-:W-:Y:S01]  /*e220*/  HADD2.F32 R6, -RZ, R6.H0_H0 ;  /* 0x20000006ff067230 */ /* 0x000fe20000004100 */
[----:B------:R-:W-:Y:S01]  /*e230*/  FFMA.FTZ R10, R25, R20, R10 ;  /* 0x00000014190a7223 */ /* 0x000fe2000001000a */
[--C-:B------:R-:W-:Y:S01]  /*e240*/  HADD2.F32 R25, -RZ, R8.reuse.H1_H1 ;  /* 0x30000008ff197230 */ /* 0x100fe20000004100 */
[-C--:B------:R-:W-:Y:S01]  /*e250*/  FFMA.FTZ R0, R21, R12.reuse, R0 ;  /* 0x0000000c15007223 */ /* 0x080fe20000010000 */
[----:B------:R-:W-:Y:S01]  /*e260*/  HADD2.F32 R21, -RZ, R8.H0_H0 ;  /* 0x20000008ff157230 */ /* 0x000fe20000004100 */
[----:B------:R-:W-:Y:S01]  /*e270*/  FFMA.FTZ R9, R22, R12, -R9 ;  /* 0x0000000c16097223 */ /* 0x000fe20000010809 */
[--C-:B------:R-:W-:Y:S01]  /*e280*/  HADD2.F32 R12, -RZ, R23.reuse.H1_H1 ;  /* 0x30000017ff0c7230 */ /* 0x100fe20000004100 */
[----:B------:R-:W-:Y:S01]  /*e290*/  FFMA.FTZ R11, R26, R20, -R11 ;  /* 0x000000141a0b7223 */ /* 0x000fe2000001080b */
[----:B------:R-:W-:Y:S01]  /*e2a0*/  HADD2.F32 R8, -RZ, R23.H0_H0 ;  /* 0x20000017ff087230 */ /* 0x000fe20000004100 */
[-C--:B------:R-:W-:Y:S01]  /*e2b0*/  FMUL.FTZ R20, R21, R4.reuse ;  /* 0x0000000415147220 */ /* 0x080fe20000410000 */
[----:B------:R-:W-:Y:S01]  /*e2c0*/  HADD2.F32 R23, -RZ, R7.H0_H0 ;  /* 0x20000007ff177230 */ /* 0x000fe20000004100 */
[----:B------:R-:W-:Y:S01]  /*e2d0*/  FMUL.FTZ R7, R25, R4 ;  /* 0x0000000419077220 */ /* 0x000fe20000410000 */
[----:B------:R-:W-:Y:S01]  /*e2e0*/  F2FP.PACK_AB R10, R10, R11 ;  /* 0x0000000b0a0a723e */ /* 0x000fe200000000ff */
[----:B------:R-:W-:Y:S01]  /*e2f0*/  FMUL.FTZ R4, R12, R5 ;  /* 0x000000050c047220 */ /* 0x000fe20000410000 */
[----:B------:R-:W-:Y:S01]  /*e300*/  F2FP.PACK_AB R11, R0, R9 ;  /* 0x00000009000b723e */ /* 0x000fe200000000ff */
[C---:B------:R-:W-:Y:S01]  /*e310*/  FMUL.FTZ R5, R8.reuse, R5 ;  /* 0x0000000508057220 */ /* 0x040fe20000410000 */
[----:B------:R-:W-:Y:S01]  /*e320*/  MOV R9, R10 ;  /* 0x0000000a00097202 */ /* 0x000fe20000000f00 */
[----:B------:R-:W-:-:S02]  /*e330*/  FFMA.FTZ R4, R8, R23, -R4 ;  /* 0x0000001708047223 */ /* 0x000fc40000010804 */
[----:B------:R-:W-:Y:S02]  /*e340*/  FFMA.FTZ R5, R12, R23, R5 ;  /* 0x000000170c057223 */ /* 0x000fe40000010005 */
[-C--:B------:R-:W-:Y:S02]  /*e350*/  FFMA.FTZ R7, R21, R6.reuse, -R7 ;  /* 0x0000000615077223 */ /* 0x080fe40000010807 */
[----:B------:R-:W-:Y:S01]  /*e360*/  FFMA.FTZ R20, R25, R6, R20 ;  /* 0x0000000619147223 */ /* 0x000fe20000010014 */
[----:B------:R-:W-:-:S04]  /*e370*/  F2FP.PACK_AB R4, R5, R4 ;  /* 0x000000040504723e */ /* 0x000fc800000000ff */
[----:B------:R-:W-:Y:S02]  /*e380*/  F2FP.PACK_AB R8, R20, R7 ;  /* 0x000000071408723e */ /* 0x000fe400000000ff */
[----:B------:R-:W-:Y:S02]  /*e390*/  MOV R10, R4 ;  /* 0x00000004000a7202 */ /* 0x000fe40000000f00 */
.L_x_2657:
[----:B------:R-:W-:Y:S05]  /*e3a0*/  BSYNC B0 ;  /* 0x0000000000007941 */ /* 0x000fea0003800000 */
.L_x_2656:
[----:B------:R1:W5:Y:S01]  /*e3b0*/  LDG.E.128 R20, [R18.64+0x80] ;  /* 0x0000800612147981 */ /* 0x000362000c1e1d00 */
[----:B------:R-:W-:Y:S01]  /*e3c0*/  IADD3 R0, R16, 0x40, RZ ;  /* 0x0000004010007810 */ /* 0x000fe20007ffe0ff */
[----:B------:R-:W-:Y:S02]  /*e3d0*/  BSSY B0, `(.L_x_2658) ;  /* 0x000002b000007945 */ /* 0x000fe40003800000 */
[----:B-----5:R1:W-:Y:S01]  /*e3e0*/  STS.128 [R230+0x800], R8 ;  /* 0x00080008e6007388 */ /* 0x0203e20000000c00 */
[----:B------:R-:W-:-:S13]  /*e3f0*/  ISETP.GE.AND P0, PT, R0, c[0x0][0x230], PT ;  /* 0x00008c0000007a0c */ /* 0x000fda0003f06270 */
[----:B------:R-:W-:Y:S05]  /*e400*/  @P0 BRA `(.L_x_2659) ;  /* 0x0000027000000947 */ /* 0x000fea0003800000 */
[----:B------:R-:W2:Y:S04]  /*e410*/  LDG.E.64 R4, [R32.64+0x40] ;  /* 0x0000400620047981 */ /* 0x000ea8000c1e1b00 */
[----:B------:R-:W5:Y:S01]  /*e420*/  LDG.E.64 R6, [R30.64+0x40] ;  /* 0x000040061e067981 */ /* 0x000f62000c1e1b00 */
[----:B-1-3--:R-:W-:Y:S01]  /*e430*/  MOV R18, R23 ;  /* 0x0000001700127202 */ /* 0x00afe20000000f00 */
[--C-:B------:R-:W-:Y:S02]  /*e440*/  HADD2.F32 R23, -RZ, R21.reuse.H0_H0 ;  /* 0x20000015ff177230 */ /* 0x100fe40000004100 */
[----:B------:R-:W-:Y:S02]  /*e450*/  HADD2.F32 R21, -RZ, R21.H1_H1 ;  /* 0x30000015ff157230 */ /* 0x000fe40000004100 */
[----:B------:R-:W-:-:S02]  /*e460*/  HADD2.F32 R19, -RZ, R18.H0_H0 ;  /* 0x20000012ff137230 */ /* 0x000fc40000004100 */
[----:B------:R-:W-:Y:S02]  /*e470*/  HADD2.F32 R18, -RZ, R18.H1_H1 ;  /* 0x30000012ff127230 */ /* 0x000fe40000004100 */
[----:B--2---:R-:W-:Y:S02]  /*e480*/  HADD2.F32 R8, -RZ, R4.H1_H1 ;  /* 0x30000004ff087230 */ /* 0x004fe40000004100 */
        /* <DEDUP_REMOVED lines=22> */
[C---:B------:R-:W-:Y:S02]  /*e5f0*/  FMUL.FTZ R5, R0.reuse, R5 ;  /* 0x0000000500057220 */ /* 0x040fe40000410000 */
[-C--:B------:R-:W-:Y:S02]  /*e600*/  FFMA.FTZ R7, R19, R6.reuse, -R7 ;  /* 0x0000000613077223 */ /* 0x080fe40000010807 */
[----:B------:R-:W-:Y:S01]  /*e610*/  FFMA.FTZ R12, R21, R6, R12 ;  /* 0x00000006150c7223 */ /* 0x000fe2000001000c */
[----:B------:R-:W-:Y:S01]  /*e620*/  F2FP.PACK_AB R21, R9, R10 ;  /* 0x0000000a0915723e */ /* 0x000fe200000000ff */
[-C--:B------:R-:W-:Y:S02]  /*e630*/  FFMA.FTZ R4, R0, R23.reuse, -R4 ;  /* 0x0000001700047223 */ /* 0x080fe40000010804 */
[----:B------:R-:W-:Y:S01]  /*e640*/  FFMA.FTZ R5, R22, R23, R5 ;  /* 0x0000001716057223 */ /* 0x000fe20000010005 */
[----:B------:R-:W-:-:S02]  /*e650*/  F2FP.PACK_AB R23, R11, R8 ;  /* 0x000000080b17723e */ /* 0x000fc400000000ff */
[----:B------:R-:W-:Y:S02]  /*e660*/  F2FP.PACK_AB R20, R12, R7 ;  /* 0x000000070c14723e */ /* 0x000fe400000000ff */
[----:B------:R-:W-:Y:S02]  /*e670*/  F2FP.PACK_AB R22, R5, R4 ;  /* 0x000000040516723e */ /* 0x000fe400000000ff */
.L_x_2659:
[----:B------:R-:W-:Y:S05]  /*e680*/  BSYNC B0 ;  /* 0x0000000000007941 */ /* 0x000fea0003800000 */
.L_x_2658:
[----:B------:R2:W-:Y:S02]  /*e690*/  STS.128 [R230+0x2800], R20 ;  /* 0x00280014e6007388 */ /* 0x0005e40000000c00 */
.L_x_2655:
[----:B------:R-:W-:Y:S05]  /*e6a0*/  BSYNC B1 ;  /* 0x0000000000017941 */ /* 0x000fea0003800000 */
.L_x_2654:
[----:B-1-3--:R-:W-:Y:S01]  /*e6b0*/  IADD3 R18, R226, 0x20, RZ ;  /* 0x00000020e2127810 */ /* 0x00afe20007ffe0ff */
[----:B------:R-:W-:Y:S03]  /*e6c0*/  BSSY B1, `(.L_x_2660) ;  /* 0x0000069000017945 */ /* 0x000fe60003800000 */
[----:B------:R-:W-:-:S04]  /*e6d0*/  ISETP.GE.AND P0, PT, R18, R3, PT ;  /* 0x000000031200720c */ /* 0x000fc80003f06270 */
[----:B------:R-:W-:-:S13]  /*e6e0*/  ISETP.LT.OR P0, PT, R59, -0x107, P0 ;  /* 0xfffffef93b00780c */ /* 0x000fda0000701670 */
[----:B------:R-:W-:Y:S05]  /*e6f0*/  @P0 BRA `(.L_x_2661) ;  /* 0x0000065000000947 */ /* 0x000fea0003800000 */
[----:B------:R1:W5:Y:S01]  /*e700*/  LDG.E.128 R8, [R28.64] ;  /* 0x000000061c087981 */ /* 0x000362000c1e1d00 */
[----:B------:R-:W-:Y:S01]  /*e710*/  IMAD.SHL.U32 R0, R171, 0x20, RZ ;  /* 0x00000020ab007824 */ /* 0x000fe200078e00ff */
[----:B------:R-:W-:Y:S04]  /*e720*/  BSSY B0, `(.L_x_2662) ;  /* 0x0000034000007945 */ /* 0x000fe80003800000 */
[----:B------:R-:W-:-:S04]  /*e730*/  IADD3 R5, P0, R0, R24, RZ ;  /* 0x0000001800057210 */ /* 0x000fc80007f1e0ff */
[----:B------:R-:W-:Y:S01]  /*e740*/  LEA.HI.X.SX32 R0, R0, R13, 0x1, P0 ;  /* 0x0000000d00007211 */ /* 0x000fe200000f0eff */
[C---:B------:R-:W-:Y:S01]  /*e750*/  IMAD.SHL.U32 R34, R5.reuse, 0x2, RZ ;  /* 0x0000000205227824 */ /* 0x040fe200078e00ff */
[----:B------:R-:W-:Y:S02]  /*e760*/  ISETP.GE.AND P0, PT, R16, c[0x0][0x230], PT ;  /* 0x00008c0010007a0c */ /* 0x000fe40003f06270 */
[----:B------:R-:W-:Y:S02]  /*e770*/  SHF.L.U64.HI R0, R5, 0x1, R0 ;  /* 0x0000000105007819 */ /* 0x000fe40000010200 */
[C---:B------:R-:W-:Y:S02]  /*e780*/  IADD3 R32, P2, R34.reuse, c[0x0][0x2a8], RZ ;  /* 0x0000aa0022207a10 */ /* 0x040fe40007f5e0ff */
[----:B------:R-:W-:Y:S02]  /*e790*/  IADD3 R34, P1, R34, c[0x0][0x2b0], RZ ;  /* 0x0000ac0022227a10 */ /* 0x000fe40007f3e0ff */
[----:B------:R-:W-:-:S02]  /*e7a0*/  IADD3.X R33, R0, c[0x0][0x2ac], RZ, P2, !PT ;  /* 0x0000ab0000217a10 */ /* 0x000fc400017fe4ff */
[----:B------:R-:W-:-:S03]  /*e7b0*/  IADD3.X R35, R0, c[0x0][0x2b4], RZ, P1, !PT ;  /* 0x0000ad0000237a10 */ /* 0x000fc60000ffe4ff */
[----:B------:R-:W-:Y:S05]  /*e7c0*/  @P0 BRA `(.L_x_2663) ;  /* 0x0000029000000947 */ /* 0x000fea0003800000 */
[----:B-1----:R-:W3:Y:S04]  /*e7d0*/  LDG.E.64 R4, [R34.64] ;  /* 0x0000000622047981 */ /* 0x002ee8000c1e1b00 */
[----:B--2---:R-:W2:Y:S01]  /*e7e0*/  LDG.E.64 R6, [R32.64] ;  /* 0x0000000620067981 */ /* 0x004ea2000c1e1b00 */
[----:B-----5:R-:W-:Y:S01]  /*e7f0*/  MOV R22, R10 ;  /* 0x0000000a00167202 */ /* 0x020fe20000000f00 */
[----:B------:R-:W-:Y:S02]  /*e800*/  HADD2.F32 R23, -RZ, R9.H1_H1 ;  /* 0x30000009ff177230 */ /* 0x000fe40000004100 */
[----:B------:R-:W-:Y:S02]  /*e810*/  HADD2.F32 R21, -RZ, R11.H1_H1 ;  /* 0x3000000bff157230 */ /* 0x000fe40000004100 */
[----:B------:R-:W-:-:S02]  /*e820*/  HADD2.F32 R26, -RZ, R9.H0_H0 ;  /* 0x20000009ff1a7230 */ /* 0x000fc40000004100 */
[----:B------:R-:W-:Y:S02]  /*e830*/  HADD2.F32 R20, -RZ, R11.H0_H0 ;  /* 0x2000000bff147230 */ /* 0x000fe40000004100 */
[----:B---3--:R-:W-:Y:S02]  /*e840*/  HADD2.F32 R10, -RZ, R4.H1_H1 ;  /* 0x30000004ff0a7230 */ /* 0x008fe40000004100 */
[----:B------:R-:W-:Y:S02]  /*e850*/  HADD2.F32 R0, -RZ, R5.H1_H1 ;  /* 0x30000005ff007230 */ /* 0x000fe40000004100 */
[----:B--2---:R-:W-:Y:S01]  /*e860*/  HADD2.F32 R19, -RZ, R6.H1_H1 ;  /* 0x30000006ff137230 */ /* 0x004fe20000004100 */
[----:B------:R-:W-:Y:S01]  /*e870*/  FMUL.FTZ R11, R23, R10 ;  /* 0x0000000a170b7220 */ /* 0x000fe20000410000 */
[----:B------:R-:W-:Y:S01]  /*e880*/  HADD2.F32 R12, -RZ, R7.H1_H1 ;  /* 0x30000007ff0c7230 */ /* 0x000fe20000004100 */
[----:B------:R-:W-:Y:S01]  /*e890*/  FMUL.FTZ R9, R21, R0 ;  /* 0x0000000015097220 */ /* 0x000fe20000410000 */
[----:B------:R-:W-:Y:S01]  /*e8a0*/  HADD2.F32 R4, -RZ, R4.H0_H0 ;  /* 0x20000004ff047230 */ /* 0x000fe20000004100 */
[----:B------:R-:W-:Y:S01]  /*e8b0*/  FMUL.FTZ R10, R26, R10 ;  /* 0x0000000a1a0a7220 */ /* 0x000fe20000410000 */
[----:B------:R-:W-:Y:S01]  /*e8c0*/  HADD2.F32 R5, -RZ, R5.H0_H0 ;  /* 0x20000005ff057230 */ /* 0x000fe20000004100 */
[----:B------:R-:W-:Y:S01]  /*e8d0*/  FMUL.FTZ R0, R20, R0 ;  /* 0x0000000014007220 */ /* 0x000fe20000410000 */
[----:B------:R-:W-:Y:S01]  /*e8e0*/  HADD2.F32 R6, -RZ, R6.H0_H0 ;  /* 0x20000006ff067230 */ /* 0x000fe20000004100 */
[----:B------:R-:W-:-:S02]  /*e8f0*/  FFMA.FTZ R11, R26, R19, -R11 ;  /* 0x000000131a0b7223 */ /* 0x000fc4000001080b */
[----:B------:R-:W-:Y:S01]  /*e900*/  FFMA.FTZ R10, R23, R19, R10 ;  /* 0x00000013170a7223 */ /* 0x000fe2000001000a */
[--C-:B------:R-:W-:Y:S01]  /*e910*/  HADD2.F32 R19, -RZ, R8.reuse.H0_H0 ;  /* 0x20000008ff137230 */ /* 0x100fe20000004100 */
[-C--:B------:R-:W-:Y:S01]  /*e920*/  FFMA.FTZ R0, R21, R12.reuse, R0 ;  /* 0x0000000c15007223 */ /* 0x080fe20000010000 */
[----:B------:R-:W-:Y:S01]  /*e930*/  HADD2.F32 R21, -RZ, R8.H1_H1 ;  /* 0x30000008ff157230 */ /* 0x000fe20000004100 */
[----:B------:R-:W-:Y:S01]  /*e940*/  FFMA.FTZ R9, R20, R12, -R9 ;  /* 0x0000000c14097223 */ /* 0x000fe20000010809 */
[--C-:B------:R-:W-:Y:S01]  /*e950*/  HADD2.F32 R8, -RZ, R22.reuse.H0_H0 ;  /* 0x20000016ff087230 */ /* 0x100fe20000004100 */
[-C--:B------:R-:W-:Y:S01]  /*e960*/  FMUL.FTZ R12, R19, R4.reuse ;  /* 0x00000004130c7220 */ /* 0x080fe20000410000 */
[----:B------:R-:W-:Y:S01]  /*e970*/  HADD2.F32 R22, -RZ, R22.H1_H1 ;  /* 0x30000016ff167230 */ /* 0x000fe20000004100 */
[----:B------:R-:W-:Y:S01]  /*e980*/  F2FP.PACK_AB R10, R10, R11 ;  /* 0x0000000b0a0a723e */ /* 0x000fe200000000ff */
[----:B------:R-:W-:Y:S01]  /*e990*/  HADD2.F32 R23, -RZ, R7.H0_H0 ;  /* 0x20000007ff177230 */ /* 0x000fe20000004100 */
[----:B------:R-:W-:Y:S01]  /*e9a0*/  FMUL.FTZ R7, R21, R4 ;  /* 0x0000000415077220 */ /* 0x000fe20000410000 */
[----:B------:R-:W-:Y:S01]  /*e9b0*/  F2FP.PACK_AB R11, R0, R9 ;  /* 0x00000009000b723e */ /* 0x000fe200000000ff */
[-C--:B------:R-:W-:Y:S01]  /*e9c0*/  FMUL.FTZ R4, R22, R5.reuse ;  /* 0x0000000516047220 */ /* 0x080fe20000410000 */
[----:B------:R-:W-:Y:S01]  /*e9d0*/  MOV R9, R10 ;  /* 0x0000000a00097202 */ /* 0x000fe20000000f00 */
[----:B------:R-:W-:-:S02]  /*e9e0*/  FMUL.FTZ R5, R8, R5 ;  /* 0x0000000508057220 */ /* 0x000fc40000410000 */
[-C--:B------:R-:W-:Y:S02]  /*e9f0*/  FFMA.FTZ R4, R8, R23.reuse, -R4 ;  /* 0x0000001708047223 */ /* 0x080fe40000010804 */
[----:B------:R-:W-:Y:S02]  /*ea00*/  FFMA.FTZ R5, R22, R23, R5 ;  /* 0x0000001716057223 */ /* 0x000fe40000010005 */
[-C--:B------:R-:W-:Y:S02]  /*ea10*/  FFMA.FTZ R7, R19, R6.reuse, -R7 ;  /* 0x0000000613077223 */ /* 0x080fe40000010807 */
[----:B------:R-:W-:Y:S01]  /*ea20*/  FFMA.FTZ R12, R21, R6, R12 ;  /* 0x00000006150c7223 */ /* 0x000fe2000001000c */
[----:B------:R-:W-:-:S04]  /*ea30*/  F2FP.PACK_AB R4, R5, R4 ;  /* 0x000000040504723e */ /* 0x000fc800000000ff */
[----:B------:R-:W-:Y:S02]  /*ea40*/  F2FP.PACK_AB R8, R12, R7 ;  /* 0x000000070c08723e */ /* 0x000fe400000000ff */
[----:B------:R-:W-:Y:S02]  /*ea50*/  MOV R10, R4 ;  /* 0x00000004000a7202 */ /* 0x000fe40000000f00 */
.L_x_2663:
[----:B-1----:R-:W-:Y:S05]  /*ea60*/  BSYNC B0 ;  /* 0x0000000000007941 */ /* 0x002fea0003800000 */
.L_x_2662:
[----:B--2---:R-:W5:Y:S01]  /*ea70*/  LDG.E.128 R28, [R28.64+0x80] ;  /* 0x000080061c1c7981 */ /* 0x004f62000c1e1d00 */
[----:B------:R-:W-:Y:S01]  /*ea80*/  IADD3 R0, R16, 0x40, RZ ;  /* 0x0000004010007810 */ /* 0x000fe20007ffe0ff */
[----:B------:R-:W-:Y:S02]  /*ea90*/  BSSY B0, `(.L_x_2664) ;  /* 0x000002a000007945 */ /* 0x000fe40003800000 */
[----:B-----5:R1:W-:Y:S01]  /*eaa0*/  STS.128 [R230+0x1000], R8 ;  /* 0x00100008e6007388 */ /* 0x0203e20000000c00 */
[----:B------:R-:W-:-:S13]  /*eab0*/  ISETP.GE.AND P0, PT, R0, c[0x0][0x230], PT ;  /* 0x00008c0000007a0c */ /* 0x000fda0003f06270 */
[----:B------:R-:W-:Y:S05]  /*eac0*/  @P0 BRA `(.L_x_2665) ;  /* 0x0000026000000947 */ /* 0x000fea0003800000 */
[----:B------:R-:W2:Y:S04]  /*ead0*/  LDG.E.64 R4, [R34.64+0x40] ;  /* 0x0000400622047981 */ /* 0x000ea8000c1e1b00 */
[----:B------:R-:W3:Y:S01]  /*eae0*/  LDG.E.64 R6, [R32.64+0x40] ;  /* 0x0000400620067981 */ /* 0x000ee2000c1e1b00 */
[--C-:B------:R-:W-:Y:S02]  /*eaf0*/  HADD2.F32 R23, -RZ, R29.reuse.H0_H0 ;  /* 0x2000001dff177230 */ /* 0x100fe40000004100 */
[----:B------:R-:W-:Y:S02]  /*eb00*/  HADD2.F32 R21, -RZ, R29.H1_H1 ;  /* 0x3000001dff157230 */ /* 0x000fe40000004100 */
[--C-:B------:R-:W-:Y:S02]  /*eb10*/  HADD2.F32 R19, -RZ, R31.reuse.H1_H1 ;  /* 0x3000001fff137230 */ /* 0x100fe40000004100 */
[----:B------:R-:W-:-:S02]  /*eb20*/  HADD2.F32 R20, -RZ, R31.H0_H0 ;  /* 0x2000001fff147230 */ /* 0x000fc40000004100 */
[----:B-12---:R-:W-:Y:S02]  /*eb30*/  HADD2.F32 R8, -RZ, R4.H1_H1 ;  /* 0x30000004ff087230 */ /* 0x006fe40000004100 */
[----:B------:R-:W-:Y:S02]  /*eb40*/  HADD2.F32 R0, -RZ, R5.H1_H1 ;  /* 0x30000005ff007230 */ /* 0x000fe40000004100 */
[----:B---3--:R-:W-:Y:S01]  /*eb50*/  HADD2.F32 R11, -RZ, R7.H1_H1 ;  /* 0x30000007ff0b7230 */ /* 0x008fe20000004100 */
[-C--:B------:R-:W-:Y:S01]  /*eb60*/  FMUL.FTZ R10, R21, R8.reuse ;  /* 0x00000008150a7220 */ /* 0x080fe20000410000 */
[----:B------:R-:W-:Y:S01]  /*eb70*/  HADD2.F32 R12, -RZ, R6.H1_H1 ;  /* 0x30000006ff0c7230 */ /* 0x000fe20000004100 */
[----:B------:R-:W-:Y:S01]  /*eb80*/  FMUL.FTZ R9, R23, R8 ;  /* 0x0000000817097220 */ /* 0x000fe20000410000 */
[----:B------:R-:W-:Y:S01]  /*eb90*/  HADD2.F32 R4, -RZ, R4.H0_H0 ;  /* 0x20000004ff047230 */ /* 0x000fe20000004100 */
[-C--:B------:R-:W-:Y:S01]  /*eba0*/  FMUL.FTZ R8, R19, R0.reuse ;  /* 0x0000000013087220 */ /* 0x080fe20000410000 */
[----:B------:R-:W-:Y:S01]  /*ebb0*/  HADD2.F32 R5, -RZ, R5.H0_H0 ;  /* 0x20000005ff057230 */ /* 0x000fe20000004100 */
[C---:B------:R-:W-:Y:S01]  /*ebc0*/  FMUL.FTZ R0, R20.reuse, R0 ;  /* 0x0000000014007220 */ /* 0x040fe20000410000 */
[----:B------:R-:W-:Y:S01]  /*ebd0*/  HADD2.F32 R6, -RZ, R6.H0_H0 ;  /* 0x20000006ff067230 */ /* 0x000fe20000004100 */
[----:B------:R-:W-:-:S02]  /*ebe0*/  FFMA.FTZ R8, R20, R11, -R8 ;  /* 0x0000000b14087223 */ /* 0x000fc40000010808 */
[-C--:B------:R-:W-:Y:S01]  /*ebf0*/  FFMA.FTZ R9, R21, R12.reuse, R9 ;  /* 0x0000000c15097223 */ /* 0x080fe20000010009 */
[--C-:B------:R-:W-:Y:S01]  /*ec00*/  HADD2.F32 R21, -RZ, R28.reuse.H1_H1 ;  /* 0x3000001cff157230 */ /* 0x100fe20000004100 */
[----:B------:R-:W-:Y:S01]  /*ec10*/  FFMA.FTZ R11, R19, R11, R0 ;  /* 0x0000000b130b7223 */ /* 0x000fe20000010000 */
[----:B------:R-:W-:Y:S01]  /*ec20*/  HADD2.F32 R19, -RZ, R28.H0_H0 ;  /* 0x2000001cff137230 */ /* 0x000fe20000004100 */
[----:B------:R-:W-:Y:S01]  /*ec30*/  FFMA.FTZ R10, R23, R12, -R10 ;  /* 0x0000000c170a7223 */ /* 0x000fe2000001080a */
[--C-:B------:R-:W-:Y:S02]  /*ec40*/  HADD2.F32 R0, -RZ, R30.reuse.H0_H0 ;  /* 0x2000001eff007230 */ /* 0x100fe40000004100 */
        /* <DEDUP_REMOVED lines=14> */
.L_x_2665:
[----:B------:R-:W-:Y:S05]  /*ed30*/  BSYNC B0 ;  /* 0x0000000000007941 */ /* 0x000fea0003800000 */
.L_x_2664:
[----:B------:R2:W-:Y:S02]  /*ed40*/  STS.128 [R230+0x3000], R28 ;  /* 0x0030001ce6007388 */ /* 0x0005e40000000c00 */
.L_x_2661:
[----:B------:R-:W-:Y:S05]  /*ed50*/  BSYNC B1 ;  /* 0x0000000000017941 */ /* 0x000fea0003800000 */
.L_x_2660:
[----:B--2---:R-:W-:-:S04]  /*ed60*/  IADD3 R28, R226, 0x30, RZ ;  /* 0x00000030e21c7810 */ /* 0x004fc80007ffe0ff */
[----:B------:R-:W-:-:S04]  /*ed70*/  ISETP.GE.AND P0, PT, R28, R3, PT ;  /* 0x000000031c00720c */ /* 0x000fc80003f06270 */
[----:B------:R-:W-:-:S13]  /*ed80*/  ISETP.LT.OR P0, PT, R59, -0x187, P0 ;  /* 0xfffffe793b00780c */ /* 0x000fda0000701670 */
[----:B------:R-:W-:Y:S05]  /*ed90*/  @P0 BRA `(.L_x_2666) ;  /* 0x0000369000000947 */ /* 0x000fea0003800000 */
[----:B-1----:R1:W5:Y:S01]  /*eda0*/  LDG.E.128 R8, [R14.64] ;  /* 0x000000060e087981 */ /* 0x002362000c1e1d00 */
[----:B------:R-:W-:Y:S01]  /*edb0*/  IMAD R171, R171, 0x30, RZ ;  /* 0x00000030abab7824 */ /* 0x000fe200078e02ff */
[----:B------:R-:W-:Y:S04]  /*edc0*/  BSSY B0, `(.L_x_2667) ;  /* 0x0000032000007945 */ /* 0x000fe80003800000 */
[----:B------:R-:W-:-:S04]  /*edd0*/  IADD3 R0, P0, R171, R24, RZ ;  /* 0x00000018ab007210 */ /* 0x000fc80007f1e0ff */
[----:B------:R-:W-:Y:S01]  /*ede0*/  LEA.HI.X.SX32 R13, R171, R13, 0x1, P0 ;  /* 0x0000000dab0d7211 */ /* 0x000fe200000f0eff */
[----:B------:R-:W-:Y:S01]  /*edf0*/  IMAD.SHL.U32 R26, R0, 0x2, RZ ;  /* 0x00000002001a7824 */ /* 0x000fe200078e00ff */
[----:B------:R-:W-:Y:S02]  /*ee00*/  ISETP.GE.AND P0, PT, R16, c[0x0][0x230], PT ;  /* 0x00008c0010007a0c */ /* 0x000fe40003f06270 */
[----:B------:R-:W-:Y:S02]  /*ee10*/  SHF.L.U64.HI R0, R0, 0x1, R13 ;  /* 0x0000000100007819 */ /* 0x000fe4000001020d */
[C---:B------:R-:W-:Y:S02]  /*ee20*/  IADD3 R24, P2, R26.reuse, c[0x0][0x2a8], RZ ;  /* 0x0000aa001a187a10 */ /* 0x040fe40007f5e0ff */
[----:B------:R-:W-:Y:S02]  /*ee30*/  IADD3 R26, P1, R26, c[0x0][0x2b0], RZ ;  /* 0x0000ac001a1a7a10 */ /* 0x000fe40007f3e0ff */
[----:B------:R-:W-:-:S02]  /*ee40*/  IADD3.X R25, R0, c[0x0][0x2ac], RZ, P2, !PT ;  /* 0x0000ab0000197a10 */ /* 0x000fc400017fe4ff */
[----:B------:R-:W-:-:S03]  /*ee50*/  IADD3.X R27, R0, c[0x0][0x2b4], RZ, P1, !PT ;  /* 0x0000ad00001b7a10 */ /* 0x000fc60000ffe4ff */
[----:B------:R-:W-:Y:S05]  /*ee60*/  @P0 BRA `(.L_x_2668) ;  /* 0x0000027000000947 */ /* 0x000fea0003800000 */
[----:B-1----:R-:W2:Y:S04]  /*ee70*/  LDG.E.64 R4, [R26.64] ;  /* 0x000000061a047981 */ /* 0x002ea8000c1e1b00 */
[----:B------:R-:W3:Y:S01]  /*ee80*/  LDG.E.64 R6, [R24.64] ;  /* 0x0000000618067981 */ /* 0x000ee2000c1e1b00 */
[--C-:B-----5:R-:W-:Y:S01]  /*ee90*/  HADD2.F32 R13, -RZ, R11.reuse.H1_H1 ;  /* 0x3000000bff0d7230 */ /* 0x120fe20000004100 */
[----:B------:R-:W-:Y:S01]  /*eea0*/  MOV R19, R10 ;  /* 0x0000000a00137202 */ /* 0x000fe20000000f00 */
[----:B------:R-:W-:Y:S02]  /*eeb0*/  HADD2.F32 R20, -RZ, R11.H0_H0 ;  /* 0x2000000bff147230 */ /* 0x000fe40000004100 */
[--C-:B------:R-:W-:Y:S02]  /*eec0*/  HADD2.F32 R23, -RZ, R9.reuse.H0_H0 ;  /* 0x20000009ff177230 */ /* 0x100fe40000004100 */
[----:B------:R-:W-:-:S02]  /*eed0*/  HADD2.F32 R21, -RZ, R9.H1_H1 ;  /* 0x30000009ff157230 */ /* 0x000fc40000004100 */
[----:B--2---:R-:W-:Y:S02]  /*eee0*/  HADD2.F32 R0, -RZ, R5.H1_H1 ;  /* 0x30000005ff007230 */ /* 0x004fe40000004100 */
[----:B------:R-:W-:Y:S02]  /*eef0*/  HADD2.F32 R22, -RZ, R4.H1_H1 ;  /* 0x30000004ff167230 */ /* 0x000fe40000004100 */
[----:B---3--:R-:W-:Y:S01]  /*ef00*/  HADD2.F32 R11, -RZ, R7.H1_H1 ;  /* 0x30000007ff0b7230 */ /* 0x008fe20000004100 */
[-C--:B------:R-:W-:Y:S01]  /*ef10*/  FMUL.FTZ R3, R13, R0.reuse ;  /* 0x000000000d037220 */ /* 0x080fe20000410000 */
[----:B------:R-:W-:Y:S01]  /*ef20*/  HADD2.F32 R12, -RZ, R6.H1_H1 ;  /* 0x30000006ff0c7230 */ /* 0x000fe20000004100 */
[C---:B------:R-:W-:Y:S01]  /*ef30*/  FMUL.FTZ R0, R20.reuse, R0 ;  /* 0x0000000014007220 */ /* 0x040fe20000410000 */
[----:B------:R-:W-:Y:S01]  /*ef40*/  HADD2.F32 R4, -RZ, R4.H0_H0 ;  /* 0x20000004ff047230 */ /* 0x000fe20000004100 */
[-C--:B------:R-:W-:Y:S01]  /*ef50*/  FMUL.FTZ R10, R21, R22.reuse ;  /* 0x00000016150a7220 */ /* 0x080fe20000410000 */
[----:B------:R-:W-:Y:S01]  /*ef60*/  HADD2.F32 R5, -RZ, R5.H0_H0 ;  /* 0x20000005ff057230 */ /* 0x000fe20000004100 */
[----:B------:R-:W-:Y:S01]  /*ef70*/  FMUL.FTZ R9, R23, R22 ;  /* 0x0000001617097220 */ /* 0x000fe20000410000 */
[----:B------:R-:W-:Y:S01]  /*ef80*/  HADD2.F32 R6, -RZ, R6.H0_H0 ;  /* 0x20000006ff067230 */ /* 0x000fe20000004100 */
[----:B------:R-:W-:-:S02]  /*ef90*/  FFMA.FTZ R3, R20, R11, -R3 ;  /* 0x0000000b14037223 */ /* 0x000fc40000010803 */
[----:B------:R-:W-:Y:S01]  /*efa0*/  FFMA.FTZ R0, R13, R11, R0 ;  /* 0x0000000b0d007223 */ /* 0x000fe20000010000 */
[--C-:B------:R-:W-:Y:S01]  /*efb0*/  HADD2.F32 R11, -RZ, R8.reuse.H0_H0 ;  /* 0x20000008ff0b7230 */ /* 0x100fe20000004100 */
[-C--:B------:R-:W-:Y:S01]  /*efc0*/  FFMA.FTZ R10, R23, R12.reuse, -R10 ;  /* 0x0000000c170a7223 */ /* 0x080fe2000001080a */
[----:B------:R-:W-:Y:S01]  /*efd0*/  HADD2.F32 R13, -RZ, R8.H1_H1 ;  /* 0x30000008ff0d7230 */ /* 0x000fe20000004100 */
[----:B------:R-:W-:Y:S01]  /*efe0*/  FFMA.FTZ R9, R21, R12, R9 ;  /* 0x0000000c15097223 */ /* 0x000fe20000010009 */
[--C-:B------:R-:W-:Y:S01]  /*eff0*/  HADD2.F32 R12, -RZ, R19.reuse.H1_H1 ;  /* 0x30000013ff0c7230 */ /* 0x100fe20000004100 */
[-C--:B------:R-:W-:Y:S01]  /*f000*/  FMUL.FTZ R20, R11, R4.reuse ;  /* 0x000000040b147220 */ /* 0x080fe20000410000 */
[----:B------:R-:W-:Y:S02]  /*f010*/  HADD2.F32 R8, -RZ, R19.H0_H0 ;  /* 0x20000013ff087230 */ /* 0x000fe40000004100 */
[----:B------:R-:W-:Y:S01]  /*f020*/  HADD2.F32 R19, -RZ, R7.H0_H0 ;  /* 0x20000007ff137230 */ /* 0x000fe20000004100 */
[----:B------:R-:W-:Y:S01]  /*f030*/  FMUL.FTZ R7, R13, R4 ;  /* 0x000000040d077220 */ /* 0x000fe20000410000 */
[----:B------:R-:W-:Y:S01]  /*f040*/  F2FP.PACK_AB R9, R9, R10 ;  /* 0x0000000a0909723e */ /* 0x000fe200000000ff */
[----:B------:R-:W-:-:S02]  /*f050*/  FMUL.FTZ R4, R12, R5 ;  /* 0x000000050c047220 */ /* 0x000fc40000410000 */
[----:B------:R-:W-:Y:S02]  /*f060*/  FMUL.FTZ R5, R8, R5 ;  /* 0x0000000508057220 */ /* 0x000fe40000410000 */
[-C--:B------:R-:W-:Y:S01]  /*f070*/  FFMA.FTZ R7, R11, R6.reuse, -R7 ;  /* 0x000000060b077223 */ /* 0x080fe20000010807 */
[----:B------:R-:W-:Y:S01]  /*f080*/  F2FP.PACK_AB R11, R0, R3 ;  /* 0x00000003000b723e */ /* 0x000fe200000000ff */
[----:B------:R-:W-:Y:S02]  /*f090*/  FFMA.FTZ R20, R13, R6, R20 ;  /* 0x000000060d147223 */ /* 0x000fe40000010014 */
[-C--:B------:R-:W-:Y:S02]  /*f0a0*/  FFMA.FTZ R4, R8, R19.reuse, -R4 ;  /* 0x0000001308047223 */ /* 0x080fe40000010804 */
[----:B------:R-:W-:Y:S01]  /*f0b0*/  FFMA.FTZ R5, R12, R19, R5 ;  /* 0x000000130c057223 */ /* 0x000fe20000010005 */
[----:B------:R-:W-:-:S04]  /*f0c0*/  F2FP.PACK_AB R8, R20, R7 ;  /* 0x000000071408723e */ /* 0x000fc800000000ff */
[----:B------:R-:W-:Y:S02]  /*f0d0*/  F2FP.PACK_AB R10, R5, R4 ;  /* 0x00000004050a723e */ /* 0x000fe400000000ff */
.L_x_2668:
[----:B-1----:R-:W-:Y:S05]  /*f0e0*/  BSYNC B0 ;  /* 0x0000000000007941 */ /* 0x002fea0003800000 */
.L_x_2667:
[----:B------:R-:W5:Y:S01]  /*f0f0*/  LDG.E.128 R12, [R14.64+0x80] ;  /* 0x000080060e0c7981 */ /* 0x000f62000c1e1d00 */
[----:B------:R-:W-:Y:S01]  /*f100*/  IADD3 R16, R16, 0x40, RZ ;  /* 0x0000004010107810 */ /* 0x000fe20007ffe0ff */
[----:B------:R-:W-:Y:S02]  /*f110*/  BSSY B0, `(.L_x_2669) ;  /* 0x000002d000007945 */ /* 0x000fe40003800000 */
[----:B-----5:R1:W-:Y:S01]  /*f120*/  STS.128 [R230+0x1800], R8 ;  /* 0x00180008e6007388 */ /* 0x0203e20000000c00 */
[----:B------:R-:W-:-:S13]  /*f130*/  ISETP.GE.AND P0, PT, R16, c[0x0][0x230], PT ;  /* 0x00008c0010007a0c */ /* 0x000fda0003f06270 */
[----:B------:R-:W-:Y:S05]  /*f140*/  @P0 BRA `(.L_x_2670) ;  /* 0x0000029000000947 */ /* 0x000fea0003800000 */
[----:B------:R-:W2:Y:S04]  /*f150*/  LDG.E.64 R4, [R26.64+0x40] ;  /* 0x000040061a047981 */ /* 0x000ea8000c1e1b00 */
[----:B------:R-:W3:Y:S01]  /*f160*/  LDG.E.64 R6, [R24.64+0x40] ;  /* 0x0000400618067981 */ /* 0x000ee2000c1e1b00 */
[----:B------:R-:W-:Y:S02]  /*f170*/  MOV R0, R13 ;  /* 0x0000000d00007202 */ /* 0x000fe40000000f00 */
[----:B------:R-:W-:Y:S02]  /*f180*/  MOV R13, R15 ;  /* 0x0000000f000d7202 */ /* 0x000fe40000000f00 */
[----:B------:R-:W-:Y:S01]  /*f190*/  MOV R16, R14 ;  /* 0x0000000e00107202 */ /* 0x000fe20000000f00 */
[----:B------:R-:W-:-:S02]  /*f1a0*/  HADD2.F32 R20, -RZ, R0.H0_H0 ;  /* 0x20000000ff147230 */ /* 0x000fc40000004100 */
[----:B------:R-:W-:Y:S02]  /*f1b0*/  HADD2.F32 R15, -RZ, R0.H1_H1 ;  /* 0x30000000ff0f7230 */ /* 0x000fe40000004100 */
[--C-:B------:R-:W-:Y:S02]  /*f1c0*/  HADD2.F32 R14, -RZ, R13.reuse.H0_H0 ;  /* 0x2000000dff0e7230 */ /* 0x100fe40000004100 */
[----:B------:R-:W-:Y:S02]  /*f1d0*/  HADD2.F32 R13, -RZ, R13.H1_H1 ;  /* 0x3000000dff0d7230 */ /* 0x000fe40000004100 */
[----:B-12---:R-:W-:Y:S02]  /*f1e0*/  HADD2.F32 R8, -RZ, R4.H1_H1 ;  /* 0x30000004ff087230 */ /* 0x006fe40000004100 */
        /* <DEDUP_REMOVED lines=13> */
[-C--:B------:R-:W-:Y:S01]  /*f2c0*/  FFMA.FTZ R3, R14, R10.reuse, -R3 ;  /* 0x0000000a0e037223 */ /* 0x080fe20000010803 */
[----:B------:R-:W-:Y:S01]  /*f2d0*/  HADD2.F32 R15, -RZ, R7.H0_H0 ;  /* 0x20000007ff0f7230 */ /* 0x000fe20000004100 */
[----:B------:R-:W-:Y:S01]  /*f2e0*/  FFMA.FTZ R0, R13, R10, R0 ;  /* 0x0000000a0d007223 */ /* 0x000fe20000010000 */
[----:B------:R-:W-:Y:S01]  /*f2f0*/  HADD2.F32 R13, -RZ, R12.H1_H1 ;  /* 0x3000000cff0d7230 */ /* 0x000fe20000004100 */
[-C--:B------:R-:W-:Y:S01]  /*f300*/  FMUL.FTZ R12, R11, R4.reuse ;  /* 0x000000040b0c7220 */ /* 0x080fe20000410000 */
[--C-:B------:R-:W-:Y:S02]  /*f310*/  HADD2.F32 R10, -RZ, R16.reuse.H0_H0 ;  /* 0x20000010ff0a7230 */ /* 0x100fe40000004100 */
[----:B------:R-:W-:Y:S01]  /*f320*/  HADD2.F32 R16, -RZ, R16.H1_H1 ;  /* 0x30000010ff107230 */ /* 0x000fe20000004100 */
[----:B------:R-:W-:-:S02]  /*f330*/  FMUL.FTZ R7, R13, R4 ;  /* 0x000000040d077220 */ /* 0x000fc40000410000 */
[-C--:B------:R-:W-:Y:S01]  /*f340*/  FFMA.FTZ R12, R13, R6.reuse, R12 ;  /* 0x000000060d0c7223 */ /* 0x080fe2000001000c */
[----:B------:R-:W-:Y:S01]  /*f350*/  F2FP.PACK_AB R13, R8, R9 ;  /* 0x00000009080d723e */ /* 0x000fe200000000ff */
[-C--:B------:R-:W-:Y:S02]  /*f360*/  FMUL.FTZ R4, R16, R5.reuse ;  /* 0x0000000510047220 */ /* 0x080fe40000410000 */
[C---:B------:R-:W-:Y:S02]  /*f370*/  FMUL.FTZ R5, R10.reuse, R5 ;  /* 0x000000050a057220 */ /* 0x040fe40000410000 */
[----:B------:R-:W-:Y:S02]  /*f380*/  FFMA.FTZ R7, R11, R6, -R7 ;  /* 0x000000060b077223 */ /* 0x000fe40000010807 */
[-C--:B------:R-:W-:Y:S02]  /*f390*/  FFMA.FTZ R4, R10, R15.reuse, -R4 ;  /* 0x0000000f0a047223 */ /* 0x080fe40000010804 */
[----:B------:R-:W-:Y:S01]  /*f3a0*/  FFMA.FTZ R5, R16, R15, R5 ;  /* 0x0000000f10057223 */ /* 0x000fe20000010005 */
[----:B------:R-:W-:-:S02]  /*f3b0*/  F2FP.PACK_AB R15, R0, R3 ;  /* 0x00000003000f723e */ /* 0x000fc400000000ff */
[----:B------:R-:W-:Y:S02]  /*f3c0*/  F2FP.PACK_AB R12, R12, R7 ;  /* 0x000000070c0c723e */ /* 0x000fe400000000ff */
[----:B------:R-:W-:Y:S02]  /*f3d0*/  F2FP.PACK_AB R14, R5, R4 ;  /* 0x00000004050e723e */ /* 0x000fe400000000ff */
.L_x_2670:
[----:B------:R-:W-:Y:S05]  /*f3e0*/  BSYNC B0 ;  /* 0x0000000000007941 */ /* 0x000fea0003800000 */
.L_x_2669:
[----:B------:R2:W-:Y:S01]  /*f3f0*/  STS.128 [R230+0x3800], R12 ;  /* 0x0038000ce6007388 */ /* 0x0005e20000000c00 */
[----:B------:R-:W-:Y:S05]  /*f400*/  BRA `(.L_x_2666) ;  /* 0x0000302000007947 */ /* 0x000fea0003800000 */
.L_x_2647:
[----:B------:R-:W-:Y:S01]  /*f410*/  BSSY B1, `(.L_x_2671) ;  /* 0x00000af000017945 */ /* 0x000fe20003800000 */
[----:B------:R-:W-:Y:S05]  /*f420*/  @!P0 BRA `(.L_x_2672) ;  /* 0x00000ad000008947 */ /* 0x000fea0003800000 */
[----:B------:R1:W5:Y:S01]  /*f430*/  LDG.E.128 R20, [R30.64] ;  /* 0x000000061e147981 */ /* 0x000362000c1e1d00 */
[----:B------:R-:W-:Y:S01]  /*f440*/  ISETP.GE.AND P0, PT, R16, c[0x0][0x230], PT ;  /* 0x00008c0010007a0c */ /* 0x000fe20003f06270 */
[----:B------:R-:W-:-:S12]  /*f450*/  BSSY B0, `(.L_x_2673) ;  /* 0x0000052000007945 */ /* 0x000fd80003800000 */
[----:B------:R-:W-:Y:S05]  /*f460*/  @P0 BRA `(.L_x_2674) ;  /* 0x0000050000000947 */ /* 0x000fea0003800000 */
[-C--:B------:R-:W-:Y:S02]  /*f470*/  ISETP.GE.AND P0, PT, R16, R171.reuse, PT ;  /* 0x000000ab1000720c */ /* 0x080fe40003f06270 */
[----:B------:R-:W-:Y:S02]  /*f480*/  MOV R7, R171 ;  /* 0x000000ab00077202 */ /* 0x000fe40000000f00 */
[----:B------:R-:W-:Y:S02]  /*f490*/  MOV R9, RZ ;  /* 0x000000ff00097202 */ /* 0x000fe40000000f00 */
[----:B------:R-:W-:-:S07]  /*f4a0*/  MOV R11, RZ ;  /* 0x000000ff000b7202 */ /* 0x000fce0000000f00 */
[----:B------:R-:W-:-:S04]  /*f4b0*/  @P0 SHF.R.S32.HI R171, RZ, 0x1, R170 ;  /* 0x00000001ffab0819 */ /* 0x000fc800000114aa */
[C---:B------:R-:W-:Y:S02]  /*f4c0*/  @P0 IADD3 R9, -R171.reuse, RZ, RZ ;  /* 0x000000ffab090210 */ /* 0x040fe40007ffe1ff */
[----:B------:R-:W-:Y:S02]  /*f4d0*/  @P0 IADD3 R7, -R171, RZ, RZ ;  /* 0x000000ffab070210 */ /* 0x000fe40007ffe1ff */
[----:B------:R-:W-:Y:S02]  /*f4e0*/  IADD3 R5, P1, R9, R0, RZ ;  /* 0x0000000009057210 */ /* 0x000fe40007f3e0ff */
[----:B------:R-:W-:Y:S01]  /*f4f0*/  @P0 IADD3 R11, -R171, RZ, RZ ;  /* 0x000000ffab0b0210 */ /* 0x000fe20007ffe1ff */
[----:B------:R-:W-:Y:S01]  /*f500*/  IMAD.WIDE R24, R7, 0x2, R30 ;  /* 0x0000000207187825 */ /* 0x000fe200078e021e */
[----:B------:R-:W-:Y:S02]  /*f510*/  LEA.HI.X.SX32 R2, R9, R12, 0x1, P1 ;  /* 0x0000000c09027211 */ /* 0x000fe400008f0eff */
[----:B------:R-:W-:-:S03]  /*f520*/  LEA R4, P1, R5, c[0x0][0x2b0], 0x1 ;  /* 0x0000ac0005047a11 */ /* 0x000fc600078208ff */
[----:B------:R-:W2:Y:S01]  /*f530*/  LDG.E.128 R24, [R24.64] ;  /* 0x0000000618187981 */ /* 0x000ea2000c1e1d00 */
[----:B------:R-:W-:Y:S02]  /*f540*/  LEA.HI.X R5, R5, c[0x0][0x2b4], R2, 0x1, P1 ;  /* 0x0000ad0005057a11 */ /* 0x000fe400008f0c02 */
[----:B------:R-:W-:-:S04]  /*f550*/  IADD3 R9, P1, R11, R0, RZ ;  /* 0x000000000b097210 */ /* 0x000fc80007f3e0ff */
[----:B------:R-:W3:Y:S01]  /*f560*/  LDG.E.128 R4, [R4.64] ;  /* 0x0000000604047981 */ /* 0x000ee2000c1e1d00 */
[----:B------:R-:W-:Y:S02]  /*f570*/  LEA.HI.X.SX32 R2, R11, R12, 0x1, P1 ;  /* 0x0000000c0b027211 */ /* 0x000fe400008f0eff */
[----:B------:R-:W-:-:S04]  /*f580*/  LEA R8, P1, R9, c[0x0][0x2a8], 0x1 ;  /* 0x0000aa0009087a11 */ /* 0x000fc800078208ff */
[----:B------:R-:W-:-:S06]  /*f590*/  LEA.HI.X R9, R9, c[0x0][0x2ac], R2, 0x1, P1 ;  /* 0x0000ab0009097a11 */ /* 0x000fcc00008f0c02 */
[----:B----4-:R-:W4:Y:S01]  /*f5a0*/  LDG.E.128 R8, [R8.64] ;  /* 0x0000000608087981 */ /* 0x010f22000c1e1d00 */
        /* <DEDUP_REMOVED lines=17> */
[--C-:B------:R-:W-:Y:S01]  /*f6c0*/  HADD2.F32 R2, -RZ, R27.reuse.H1_H1 ;  /* 0x3000001bff027230 */ /* 0x100fe20000004100 */
[----:B------:R-:W-:Y:S02]  /*f6d0*/  @!P0 FADD.FTZ R5, -R5, -RZ ;  /* 0x800000ff05058221 */ /* 0x000fe40000010100 */
[----:B------:R-:W-:Y:S01]  /*f6e0*/  @!P0 FADD.FTZ R7, -R7, -RZ ;  /* 0x800000ff07078221 */ /* 0x000fe20000010100 */
[----:B------:R-:W-:Y:S01]  /*f6f0*/  HADD2.F32 R26, -RZ, R26.H1_H1 ;  /* 0x3000001aff1a7230 */ /* 0x000fe20000004100 */
[----:B------:R-:W-:Y:S01]  /*f700*/  FMUL.FTZ R24, R24, R13 ;  /* 0x0000000d18187220 */ /* 0x000fe20000410000 */
[----:B------:R-:W-:Y:S01]  /*f710*/  HADD2.F32 R13, -RZ, R27.H0_H0 ;  /* 0x2000001bff0d7230 */ /* 0x000fe20000004100 */
[----:B------:R-:W-:Y:S01]  /*f720*/  @!P0 FADD.FTZ R33, -R33, -RZ ;  /* 0x800000ff21218221 */ /* 0x000fe20000010100 */
[----:B------:R-:W-:Y:S01]  /*f730*/  HADD2.F32 R25, -RZ, R25.H1_H1 ;  /* 0x30000019ff197230 */ /* 0x000fe20000004100 */
[----:B------:R-:W-:Y:S01]  /*f740*/  FMUL.FTZ R5, R4, R5 ;  /* 0x0000000504057220 */ /* 0x000fe20000410000 */
[----:B----4-:R-:W-:Y:S01]  /*f750*/  HADD2.F32 R4, -RZ, R8.H0_H0 ;  /* 0x20000008ff047230 */ /* 0x010fe20000004100 */
[----:B------:R-:W-:Y:S01]  /*f760*/  FMUL.FTZ R7, R2, R7 ;  /* 0x0000000702077220 */ /* 0x000fe20000410000 */
[----:B-----5:R-:W-:Y:S01]  /*f770*/  HADD2.F32 R2, -RZ, R20.H0_H0 ;  /* 0x20000014ff027230 */ /* 0x020fe20000004100 */
[----:B------:R-:W-:-:S02]  /*f780*/  @!P0 FADD.FTZ R6, -R6, -RZ ;  /* 0x800000ff06068221 */ /* 0x000fc40000010100 */
[----:B------:R-:W-:Y:S02]  /*f790*/  @!P0 FADD.FTZ R32, -R32, -RZ ;  /* 0x800000ff20208221 */ /* 0x000fe40000010100 */
[----:B------:R-:W-:Y:S01]  /*f7a0*/  FMUL.FTZ R33, R26, R33 ;  /* 0x000000211a217220 */ /* 0x000fe20000410000 */
[----:B------:R-:W-:Y:S01]  /*f7b0*/  HADD2.F32 R26, -RZ, R8.H1_H1 ;  /* 0x30000008ff1a7230 */ /* 0x000fe20000004100 */
[----:B------:R-:W-:Y:S01]  /*f7c0*/  FMUL.FTZ R6, R13, R6 ;  /* 0x000000060d067220 */ /* 0x000fe20000410000 */
[--C-:B------:R-:W-:Y:S01]  /*f7d0*/  HADD2.F32 R8, -RZ, R9.reuse.H0_H0 ;  /* 0x20000009ff087230 */ /* 0x100fe20000004100 */
[----:B------:R-:W-:Y:S01]  /*f7e0*/  FMUL.FTZ R25, R25, R32 ;  /* 0x0000002019197220 */ /* 0x000fe20000410000 */
[----:B------:R-:W-:Y:S01]  /*f7f0*/  HADD2.F32 R34, -RZ, R9.H1_H1 ;  /* 0x30000009ff227230 */ /* 0x000fe20000004100 */
[----:B------:R-:W-:Y:S01]  /*f800*/  FFMA.FTZ R2, R2, R4, R35 ;  /* 0x0000000402027223 */ /* 0x000fe20000010023 */
[----:B------:R-:W-:Y:S02]  /*f810*/  HADD2.F32 R13, -RZ, R20.H1_H1 ;  /* 0x30000014ff0d7230 */ /* 0x000fe40000004100 */
[----:B------:R-:W-:-:S02]  /*f820*/  HADD2.F32 R9, -RZ, R11.H0_H0 ;  /* 0x2000000bff097230 */ /* 0x000fc40000004100 */
[----:B------:R-:W-:Y:S02]  /*f830*/  HADD2.F32 R36, -RZ, R11.H1_H1 ;  /* 0x3000000bff247230 */ /* 0x000fe40000004100 */
[----:B------:R-:W-:Y:S02]  /*f840*/  HADD2.F32 R20, -RZ, R21.H0_H0 ;  /* 0x20000015ff147230 */ /* 0x000fe40000004100 */
[----:B------:R-:W-:Y:S02]  /*f850*/  HADD2.F32 R32, -RZ, R10.H0_H0 ;  /* 0x2000000aff207230 */ /* 0x000fe40000004100 */
[----:B------:R-:W-:Y:S02]  /*f860*/  HADD2.F32 R4, -RZ, R22.H0_H0 ;  /* 0x20000016ff047230 */ /* 0x000fe40000004100 */
[----:B------:R-:W-:Y:S02]  /*f870*/  HADD2.F32 R11, -RZ, R23.H0_H0 ;  /* 0x20000017ff0b7230 */ /* 0x000fe40000004100 */
        /* <DEDUP_REMOVED lines=15> */
.L_x_2674:
[----:B------:R-:W-:Y:S05]  /*f970*/  BSYNC B0 ;  /* 0x0000000000007941 */ /* 0x000fea0003800000 */
.L_x_2673:
[----:B------:R2:W5:Y:S01]  /*f980*/  LDG.E.128 R24, [R30.64+0x80] ;  /* 0x000080061e187981 */ /* 0x000562000c1e1d00 */
[----:B------:R-:W-:Y:S01]  /*f990*/  IADD3 R2, R16, 0x40, RZ ;  /* 0x0000004010027810 */ /* 0x000fe20007ffe0ff */
[----:B------:R-:W-:Y:S02]  /*f9a0*/  BSSY B0, `(.L_x_2675) ;  /* 0x0000054000007945 */ /* 0x000fe40003800000 */
[----:B-----5:R2:W-:Y:S01]  /*f9b0*/  STS.128 [R230], R20 ;  /* 0x00000014e6007388 */ /* 0x0205e20000000c00 */
[----:B------:R-:W-:-:S13]  /*f9c0*/  ISETP.GE.AND P0, PT, R2, c[0x0][0x230], PT ;  /* 0x00008c0002007a0c */ /* 0x000fda0003f06270 */
        /* <DEDUP_REMOVED lines=10> */
[----:B--2---:R-:W-:Y:S01]  /*fa70*/  IMAD.WIDE R20, R7, 0x2, R30 ;  /* 0x0000000207147825 */ /* 0x004fe200078e021e */
[----:B------:R-:W-:Y:S02]  /*fa80*/  LEA.HI.X.SX32 R2, R11, R12, 0x1, P1 ;  /* 0x0000000c0b027211 */ /* 0x000fe400008f0eff */
[----:B------:R-:W-:-:S03]  /*fa90*/  LEA R4, P1, R5, c[0x0][0x2b0], 0x1 ;  /* 0x0000ac0005047a11 */ /* 0x000fc600078208ff */
[----:B------:R-:W2:Y:S01]  /*faa0*/  LDG.E.128 R20, [R20.64+0x80] ;  /* 0x0000800614147981 */ /* 0x000ea2000c1e1d00 */
[----:B------:R-:W-:Y:S02]  /*fab0*/  LEA.HI.X R5, R5, c[0x0][0x2b4], R2, 0x1, P1 ;  /* 0x0000ad0005057a11 */ /* 0x000fe400008f0c02 */
[----:B------:R-:W-:-:S04]  /*fac0*/  IADD3 R2, P1, R9, R0, RZ ;  /* 0x0000000009027210 */ /* 0x000fc80007f3e0ff */
[----:B------:R-:W3:Y:S01]  /*fad0*/  LDG.E.128 R4, [R4.64+0x80] ;  /* 0x0000800604047981 */ /* 0x000ee2000c1e1d00 */
[----:B------:R-:W-:Y:S02]  /*fae0*/  LEA.HI.X.SX32 R9, R9, R12, 0x1, P1 ;  /* 0x0000000c09097211 */ /* 0x000fe400008f0eff */
[----:B------:R-:W-:-:S04]  /*faf0*/  LEA R8, P1, R2, c[0x0][0x2a8], 0x1 ;  /* 0x0000aa0002087a11 */ /* 0x000fc800078208ff */
[----:B------:R-:W-:-:S06]  /*fb00*/  LEA.HI.X R9, R2, c[0x0][0x2ac], R9, 0x1, P1 ;  /* 0x0000ab0002097a11 */ /* 0x000fcc00008f0c09 */
[----:B------:R-:W5:Y:S01]  /*fb10*/  LDG.E.128 R8, [R8.64+0x80] ;  /* 0x0000800608087981 */ /* 0x000f62000c1e1d00 */
[----:B--2---:R-:W-:Y:S02]  /*fb20*/  HADD2.F32 R33, -RZ, R20.H0_H0 ;  /* 0x20000014ff217230 */ /* 0x004fe40000004100 */
[----:B------:R-:W-:Y:S02]  /*fb30*/  HADD2.F32 R35, -RZ, R21.H0_H0 ;  /* 0x20000015ff237230 */ /* 0x000fe40000004100 */
[--C-:B---3--:R-:W-:Y:S02]  /*fb40*/  HADD2.F32 R2, -RZ, R4.reuse.H0_H0 ;  /* 0x20000004ff027230 */ /* 0x108fe40000004100 */
[----:B------:R-:W-:Y:S02]  /*fb50*/  HADD2.F32 R13, -RZ, R4.H1_H1 ;  /* 0x30000004ff0d7230 */ /* 0x000fe40000004100 */
[--C-:B------:R-:W-:Y:S02]  /*fb60*/  HADD2.F32 R4, -RZ, R5.reuse.H0_H0 ;  /* 0x20000005ff047230 */ /* 0x100fe40000004100 */
[----:B-1----:R-:W-:Y:S01]  /*fb70*/  HADD2.F32 R30, -RZ, R5.H1_H1 ;  /* 0x30000005ff1e7230 */ /* 0x002fe20000004100 */
        /* <DEDUP_REMOVED lines=20> */
[----:B-----5:R-:W-:Y:S01]  /*fcc0*/  HADD2.F32 R4, -RZ, R8.H0_H0 ;  /* 0x20000008ff047230 */ /* 0x020fe20000004100 */
[----:B------:R-:W-:Y:S01]  /*fcd0*/  FMUL.FTZ R7, R2, R7 ;  /* 0x0000000702077220 */ /* 0x000fe20000410000 */
[----:B------:R-:W-:Y:S01]  /*fce0*/  HADD2.F32 R2, -RZ, R24.H0_H0 ;  /* 0x20000018ff027230 */ /* 0x000fe20000004100 */
[----:B------:R-:W-:-:S02]  /*fcf0*/  @!P0 FADD.FTZ R6, -R6, -RZ ;  /* 0x800000ff06068221 */ /* 0x000fc40000010100 */
[----:B------:R-:W-:Y:S01]  /*fd00*/  @!P0 FADD.FTZ R31, -R31, -RZ ;  /* 0x800000ff1f1f8221 */ /* 0x000fe20000010100 */
        /* <DEDUP_REMOVED lines=29> */
.L_x_2676:
[----:B------:R-:W-:Y:S05]  /*fee0*/  BSYNC B0 ;  /* 0x0000000000007941 */ /* 0x000fea0003800000 */
.L_x_2675:
[----:B------:R3:W-:Y:S02]  /*fef0*/  STS.128 [R230+0x2000], R24 ;  /* 0x00200018e6007388 */ /* 0x0007e40000000c00 */
.L_x_2672:
[----:B------:R-:W-:Y:S05]  /*ff00*/  BSYNC B1 ;  /* 0x0000000000017941 */ /* 0x000fea0003800000 */
.L_x_2671:
[----:B------:R-:W-:Y:S01]  /*ff10*/  IADD3 R2, R226, 0x10, RZ ;  /* 0x00000010e2027810 */ /* 0x000fe20007ffe0ff */
[----:B------:R-:W-:Y:S03]  /*ff20*/  BSSY B1, `(.L_x_2677) ;  /* 0x00000b6000017945 */ /* 0x000fe60003800000 */
[----:B------:R-:W-:-:S04]  /*ff30*/  ISETP.GE.AND P0, PT, R2, R3, PT ;  /* 0x000000030200720c */ /* 0x000fc80003f06270 */
[----:B------:R-:W-:-:S13]  /*ff40*/  ISETP.LT.OR P0, PT, R59, -0x87, P0 ;  /* 0xffffff793b00780c */ /* 0x000fda0000701670 */
[----:B------:R-:W-:Y:S05]  /*ff50*/  @P0 BRA `(.L_x_2678) ;  /* 0x00000b2000000947 */ /* 0x000fea0003800000 */
[----:B---3--:R3:W5:Y:S01]  /*ff60*/  LDG.E.128 R24, [R18.64] ;  /* 0x0000000612187981 */ /* 0x008762000c1e1d00 */
[----:B------:R-:W-:Y:S01]  /*ff70*/  ISETP.GE.AND P0, PT, R16, c[0x0][0x230], PT ;  /* 0x00008c0010007a0c */ /* 0x000fe20003f06270 */
[----:B------:R-:W-:-:S12]  /*ff80*/  BSSY B0, `(.L_x_2679) ;  /* 0x0000054000007945 */ /* 0x000fd80003800000 */
[----:B------:R-:W-:Y:S05]  /*ff90*/  @P0 BRA `(.L_x_2680) ;  /* 0x0000052000000947 */ /* 0x000fea0003800000 */
[-C--:B------:R-:W-:Y:S02]  /*ffa0*/  ISETP.GE.AND P0, PT, R16, R171.reuse, PT ;  /* 0x000000ab1000720c */ /* 0x080fe40003f06270 */
[----:B------:R-:W-:Y:S02]  /*ffb0*/  MOV R7, R171 ;  /* 0x000000ab00077202 */ /* 0x000fe40000000f00 */
[----:B------:R-:W-:Y:S02]  /*ffc0*/  MOV R4, RZ ;  /* 0x000000ff00047202 */ /* 0x000fe40000000f00 */
[C---:B------:R-:W-:Y:S02]  /*ffd0*/  IADD3 R9, P1, R169.reuse, R0, RZ ;  /* 0x00000000a9097210 */ /* 0x040fe40007f3e0ff */
[----:B------:R-:W-:Y:S02]  /*ffe0*/  MOV R10, RZ ;  /* 0x000000ff000a7202 */ /* 0x000fe40000000f00 */
[----:B------:R-:W-:-:S03]  /*fff0*/  LEA.HI.X.SX32 R8, R169, R12, 0x1, P1 ;  /* 0x0000000ca9087211 */ /* 0x000fc600008f0eff */
[----:B------:R-:W-:-:S04]  /*10000*/  @P0 SHF.R.S32.HI R171, RZ, 0x1, R170 ;  /* 0x00000001ffab0819 */ /* 0x000fc800000114aa */
[C---:B------:R-:W-:Y:S02]  /*10010*/  @P0 IADD3 R4, -R171.reuse, RZ, RZ ;  /* 0x000000ffab040210 */ /* 0x040fe40007ffe1ff */
[C---:B------:R-:W-:Y:S02]  /*10020*/  @P0 IADD3 R7, -R171.reuse, RZ, RZ ;  /* 0x000000ffab070210 */ /* 0x040fe40007ffe1ff */
[C---:B------:R-:W-:Y:S02]  /*10030*/  IADD3 R5, P1, R4.reuse, R9, RZ ;  /* 0x0000000904057210 */ /* 0x040fe40007f3e0ff */
[----:B------:R-:W-:Y:S01]  /*10040*/  @P0 IADD3 R10, -R171, RZ, RZ ;  /* 0x000000ffab0a0210 */ /* 0x000fe20007ffe1ff */
[----:B--2---:R-:W-:Y:S01]  /*10050*/  IMAD.WIDE R20, R7, 0x2, R18 ;  /* 0x0000000207147825 */ /* 0x004fe200078e0212 */
[----:B------:R-:W-:Y:S02]  /*10060*/  LEA.HI.X.SX32 R4, R4, R8, 0x1, P1 ;  /* 0x0000000804047211 */ /* 0x000fe400008f0eff */
[----:B------:R-:W-:-:S03]  /*10070*/  LEA R6, P1, R5, c[0x0][0x2b0], 0x1 ;  /* 0x0000ac0005067a11 */ /* 0x000fc600078208ff */
[----:B------:R-:W2:Y:S01]  /*10080*/  LDG.E.128 R20, [R20.64] ;  /* 0x0000000614147981 */ /* 0x000ea2000c1e1d00 */
[----:B------:R-:W-:Y:S02]  /*10090*/  LEA.HI.X R7, R5, c[0x0][0x2b4], R4, 0x1, P1 ;  /* 0x0000ad0005077a11 */ /* 0x000fe400008f0c04 */
[----:B------:R-:W-:-:S04]  /*100a0*/  IADD3 R9, P1, R10, R9, RZ ;  /* 0x000000090a097210 */ /* 0x000fc80007f3e0ff */
[----:B---3--:R-:W3:Y:S01]  /*100b0*/  LDG.E.128 R4, [R6.64] ;  /* 0x0000000606047981 */ /* 0x008ee2000c1e1d00 */
[----:B------:R-:W-:Y:S02]  /*100c0*/  LEA.HI.X.SX32 R8, R10, R8, 0x1, P1 ;  /* 0x000000080a087211 */ /* 0x000fe400008f0eff */
[----:B------:R-:W-:-:S04]  /*100d0*/  LEA R10, P1, R9, c[0x0][0x2a8], 0x1 ;  /* 0x0000aa00090a7a11 */ /* 0x000fc800078208ff */
[----:B------:R-:W-:-:S06]  /*100e0*/  LEA.HI.X R11, R9, c[0x0][0x2ac], R8, 0x1, P1 ;  /* 0x0000ab00090b7a11 */ /* 0x000fcc00008f0c08 */
[----:B----4-:R-:W4:Y:S01]  /*100f0*/  LDG.E.128 R8, [R10.64] ;  /* 0x000000060a087981 */ /* 0x010f22000c1e1d00 */
[----:B--2---:R-:W-:Y:S02]  /*10100*/  HADD2.F32 R34, -RZ, R20.H0_H0 ;  /* 0x20000014ff227230 */ /* 0x004fe40000004100 */
[----:B------:R-:W-:Y:S02]  /*10110*/  HADD2.F32 R33, -RZ, R21.H0_H0 ;  /* 0x20000015ff217230 */ /* 0x000fe40000004100 */
[--C-:B---3--:R-:W-:Y:S02]  /*10120*/  HADD2.F32 R13, -RZ, R4.reuse.H0_H0 ;  /* 0x20000004ff0d7230 */ /* 0x108fe40000004100 */
[----:B-1----:R-:W-:Y:S02]  /*10130*/  HADD2.F32 R30, -RZ, R4.H1_H1 ;  /* 0x30000004ff1e7230 */ /* 0x002fe40000004100 */
        /* <DEDUP_REMOVED lines=8> */
[----:B------:R-:W-:Y:S01]  /*101c0*/  @!P0 FADD.FTZ R30, -R30, -RZ ;  /* 0x800000ff1e1e8221 */ /* 0x000fe20000010100 */
        /* <DEDUP_REMOVED lines=8> */
[----:B------:R-:W-:Y:S01]  /*10250*/  FMUL.FTZ R35, R35, R30 ;  /* 0x0000001e23237220 */ /* 0x000fe20000410000 */
[--C-:B------:R-:W-:Y:S01]  /*10260*/  HADD2.F32 R30, -RZ, R22.reuse.H0_H0 ;  /* 0x20000016ff1e7230 */ /* 0x100fe20000004100 */
[----:B------:R-:W-:Y:S01]  /*10270*/  @!P0 FADD.FTZ R31, -R31, -RZ ;  /* 0x800000ff1f1f8221 */ /* 0x000fe20000010100 */
[----:B------:R-:W-:Y:S01]  /*10280*/  HADD2.F32 R21, -RZ, R22.H1_H1 ;  /* 0x30000016ff157230 */ /* 0x000fe20000004100 */
[----:B------:R-:W-:-:S02]  /*10290*/  @!P0 FADD.FTZ R5, -R5, -RZ ;  /* 0x800000ff05058221 */ /* 0x000fc40000010100 */
[----:B------:R-:W-:Y:S01]  /*102a0*/  FMUL.FTZ R6, R13, R6 ;  /* 0x000000060d067220 */ /* 0x000fe20000410000 */
[----:B-----5:R-:W-:Y:S01]  /*102b0*/  HADD2.F32 R13, -RZ, R24.H0_H0 ;  /* 0x20000018ff0d7230 */ /* 0x020fe20000004100 */
[----:B------:R-:W-:Y:S01]  /*102c0*/  FMUL.FTZ R7, R4, R7 ;  /* 0x0000000704077220 */ /* 0x000fe20000410000 */
[----:B----4-:R-:W-:Y:S01]  /*102d0*/  HADD2.F32 R4, -RZ, R8.H0_H0 ;  /* 0x20000008ff047230 */ /* 0x010fe20000004100 */
[----:B------:R-:W-:Y:S02]  /*102e0*/  @!P0 FADD.FTZ R32, -R32, -RZ ;  /* 0x800000ff20208221 */ /* 0x000fe40000010100 */
[----:B------:R-:W-:Y:S01]  /*102f0*/  FMUL.FTZ R20, R20, R31 ;  /* 0x0000001f14147220 */ /* 0x000fe20000410000 */
[--C-:B------:R-:W-:Y:S01]  /*10300*/  HADD2.F32 R31, -RZ, R10.reuse.H1_H1 ;  /* 0x3000000aff1f7230 */ /* 0x100fe20000004100 */
[----:B------:R-:W-:Y:S01]  /*10310*/  FMUL.FTZ R5, R30, R5 ;  /* 0x000000051e057220 */ /* 0x000fe20000410000 */
[----:B------:R-:W-:Y:S01]  /*10320*/  HADD2.F32 R30, -RZ, R10.H0_H0 ;  /* 0x2000000aff1e7230 */ /* 0x000fe20000004100 */
        /* <DEDUP_REMOVED lines=25> */
.L_x_2680:
[----:B------:R-:W-:Y:S05]  /*104c0*/  BSYNC B0 ;  /* 0x0000000000007941 */ /* 0x000fea0003800000 */
.L_x_2679:
[----:B--2---:R2:W5:Y:S01]  /*104d0*/  LDG.E.128 R20, [R18.64+0x80] ;  /* 0x0000800612147981 */ /* 0x004562000c1e1d00 */
[----:B------:R-:W-:Y:S01]  /*104e0*/  IADD3 R4, R16, 0x40, RZ ;  /* 0x0000004010047810 */ /* 0x000fe20007ffe0ff */
[----:B------:R-:W-:Y:S02]  /*104f0*/  BSSY B0, `(.L_x_2681) ;  /* 0x0000057000007945 */ /* 0x000fe40003800000 */
[----:B-----5:R2:W-:Y:S01]  /*10500*/  STS.128 [R230+0x800], R24 ;  /* 0x00080018e6007388 */ /* 0x0205e20000000c00 */
[----:B------:R-:W-:-:S13]  /*10510*/  ISETP.GE.AND P0, PT, R4, c[0x0][0x230], PT ;  /* 0x00008c0004007a0c */ /* 0x000fda0003f06270 */
[----:B------:R-:W-:Y:S05]  /*10520*/  @P0 BRA `(.L_x_2682) ;  /* 0x0000053000000947 */ /* 0x000fea0003800000 */
[-C--:B------:R-:W-:Y:S02]  /*10530*/  ISETP.GE.AND P0, PT, R4, R171.reuse, PT ;  /* 0x000000ab0400720c */ /* 0x080fe40003f06270 */
[----:B------:R-:W-:Y:S02]  /*10540*/  MOV R5, R171 ;  /* 0x000000ab00057202 */ /* 0x000fe40000000f00 */
[----:B------:R-:W-:Y:S02]  /*10550*/  IADD3 R9, R169, 0x40, RZ ;  /* 0x00000040a9097810 */ /* 0x000fe40007ffe0ff */
[----:B------:R-:W-:Y:S02]  /*10560*/  MOV R4, RZ ;  /* 0x000000ff00047202 */ /* 0x000fe40000000f00 */
[----:B------:R-:W-:Y:S02]  /*10570*/  IADD3 R11, P1, R9, R0, RZ ;  /* 0x00000000090b7210 */ /* 0x000fe40007f3e0ff */
[----:B------:R-:W-:-:S02]  /*10580*/  MOV R8, RZ ;  /* 0x000000ff00087202 */ /* 0x000fc40000000f00 */
[----:B------:R-:W-:Y:S02]  /*10590*/  LEA.HI.X.SX32 R9, R9, R12, 0x1, P1 ;  /* 0x0000000c09097211 */ /* 0x000fe400008f0eff */
        /* <DEDUP_REMOVED lines=8> */
[----:B------:R-:W2:Y:S01]  /*10620*/  LDG.E.128 R24, [R24.64+0x80] ;  /* 0x0000800618187981 */ /* 0x000ea2000c1e1d00 */
[----:B------:R-:W-:Y:S02]  /*10630*/  LEA.HI.X R7, R7, c[0x0][0x2b4], R4, 0x1, P1 ;  /* 0x0000ad0007077a11 */ /* 0x000fe400008f0c04 */
[----:B------:R-:W-:-:S04]  /*10640*/  IADD3 R11, P1, R8, R11, RZ ;  /* 0x0000000b080b7210 */ /* 0x000fc80007f3e0ff */
[----:B------:R-:W5:Y:S01]  /*10650*/  LDG.E.128 R4, [R6.64] ;  /* 0x0000000606047981 */ /* 0x000f62000c1e1d00 */
[----:B------:R-:W-:Y:S02]  /*10660*/  LEA.HI.X.SX32 R8, R8, R9, 0x1, P1 ;  /* 0x0000000908087211 */ /* 0x000fe400008f0eff */
[----:B------:R-:W-:-:S04]  /*10670*/  LEA R10, P1, R11, c[0x0][0x2a8], 0x1 ;  /* 0x0000aa000b0a7a11 */ /* 0x000fc800078208ff */
[----:B------:R-:W-:-:S06]  /*10680*/  LEA.HI.X R11, R11, c[0x0][0x2ac], R8, 0x1, P1 ;  /* 0x0000ab000b0b7a11 */ /* 0x000fcc00008f0c08 */
[----:B---3--:R-:W3:Y:S01]  /*10690*/  LDG.E.128 R8, [R10.64] ;  /* 0x000000060a087981 */ /* 0x008ee2000c1e1d00 */
[----:B--2---:R-:W-:Y:S02]  /*106a0*/  HADD2.F32 R32, -RZ, R24.H0_H0 ;  /* 0x20000018ff207230 */ /* 0x004fe40000004100 */
[----:B-1----:R-:W-:Y:S02]  /*106b0*/  HADD2.F32 R31, -RZ, R25.H0_H0 ;  /* 0x20000019ff1f7230 */ /* 0x002fe40000004100 */
[--C-:B-----5:R-:W-:Y:S02]  /*106c0*/  HADD2.F32 R13, -RZ, R4.reuse.H0_H0 ;  /* 0x20000004ff0d7230 */ /* 0x120fe40000004100 */
        /* <DEDUP_REMOVED lines=12> */
[----:B------:R-:W-:Y:S01]  /*10790*/  HADD2.F32 R24, -RZ, R25.H1_H1 ;  /* 0x30000019ff187230 */ /* 0x000fe20000004100 */
[----:B------:R-:W-:Y:S01]  /*107a0*/  @!P0 FADD.FTZ R19, -R19, -RZ ;  /* 0x800000ff13138221 */ /* 0x000fe20000010100 */
[--C-:B------:R-:W-:Y:S01]  /*107b0*/  HADD2.F32 R13, -RZ, R27.reuse.H0_H0 ;  /* 0x2000001bff0d7230 */ /* 0x100fe20000004100 */
        /* <DEDUP_REMOVED lines=9> */
[----:B------:R-:W-:Y:S01]  /*10850*/  HADD2.F32 R13, -RZ, R20.H0_H0 ;  /* 0x20000014ff0d7230 */ /* 0x000fe20000004100 */
[----:B------:R-:W-:Y:S01]  /*10860*/  FMUL.FTZ R7, R4, R7 ;  /* 0x0000000704077220 */ /* 0x000fe20000410000 */
[----:B---3--:R-:W-:Y:S01]  /*10870*/  HADD2.F32 R4, -RZ, R8.H0_H0 ;  /* 0x20000008ff047230 */ /* 0x008fe20000004100 */
[----:B------:R-:W-:-:S02]  /*10880*/  @!P0 FADD.FTZ R30, -R30, -RZ ;  /* 0x800000ff1e1e8221 */ /* 0x000fc40000010100 */
[----:B------:R-:W-:Y:S01]  /*10890*/  @!P0 FADD.FTZ R5, -R5, -RZ ;  /* 0x800000ff05058221 */ /* 0x000fe20000010100 */
        /* <DEDUP_REMOVED lines=28> */
.L_x_2682:
[----:B------:R-:W-:Y:S05]  /*10a60*/  BSYNC B0 ;  /* 0x0000000000007941 */ /* 0x000fea0003800000 */
.L_x_2681:
[----:B------:R1:W-:Y:S02]  /*10a70*/  STS.128 [R230+0x2800], R20 ;  /* 0x00280014e6007388 */ /* 0x0003e40000000c00 */
.L_x_2678:
[----:B------:R-:W-:Y:S05]  /*10a80*/  BSYNC B1 ;  /* 0x0000000000017941 */ /* 0x000fea0003800000 */
.L_x_2677:
[----:B--23--:R-:W-:Y:S01]  /*10a90*/  IADD3 R18, R226, 0x20, RZ ;  /* 0x00000020e2127810 */ /* 0x00cfe20007ffe0ff */
[----:B------:R-:W-:Y:S03]  /*10aa0*/  BSSY B1, `(.L_x_2683) ;  /* 0x00000b7000017945 */ /* 0x000fe60003800000 */
[----:B------:R-:W-:-:S04]  /*10ab0*/  ISETP.GE.AND P0, PT, R18, R3, PT ;  /* 0x000000031200720c */ /* 0x000fc80003f06270 */
[----:B------:R-:W-:-:S13]  /*10ac0*/  ISETP.LT.OR P0, PT, R59, -0x107, P0 ;  /* 0xfffffef93b00780c */ /* 0x000fda0000701670 */
[----:B------:R-:W-:Y:S05]  /*10ad0*/  @P0 BRA `(.L_x_2684) ;  /* 0x00000b3000000947 */ /* 0x000fea0003800000 */
[----:B-1----:R1:W5:Y:S01]  /*10ae0*/  LDG.E.128 R20, [R28.64] ;  /* 0x000000061c147981 */ /* 0x002362000c1e1d00 */
        /* <DEDUP_REMOVED lines=8> */
[C---:B------:R-:W-:Y:S02]  /*10b70*/  SHF.L.U32 R5, R171.reuse, 0x5, RZ ;  /* 0x00000005ab057819 */ /* 0x040fe400000006ff */
[----:B------:R-:W-:Y:S02]  /*10b80*/  @P0 IADD3 R4, -R171, RZ, RZ ;  /* 0x000000ffab040210 */ /* 0x000fe40007ffe1ff */
[----:B------:R-:W-:Y:S02]  /*10b90*/  IADD3 R9, P1, R5, R0, RZ ;  /* 0x0000000005097210 */ /* 0x000fe40007f3e0ff */
[----:B------:R-:W-:Y:S02]  /*10ba0*/  @P0 IADD3 R7, -R171, RZ, RZ ;  /* 0x000000ffab070210 */ /* 0x000fe40007ffe1ff */
[----:B------:R-:W-:Y:S02]  /*10bb0*/  LEA.HI.X.SX32 R8, R5, R12, 0x1, P1 ;  /* 0x0000000c05087211 */ /* 0x000fe400008f0eff */
[----:B------:R-:W-:Y:S01]  /*10bc0*/  IADD3 R5, P1, R4, R9, RZ ;  /* 0x0000000904057210 */ /* 0x000fe20007f3e0ff */
[----:B------:R-:W-:Y:S01]  /*10bd0*/  IMAD.WIDE R24, R7, 0x2, R28 ;  /* 0x0000000207187825 */ /* 0x000fe200078e021c */
[----:B------:R-:W-:-:S02]  /*10be0*/  @P0 IADD3 R10, -R171, RZ, RZ ;  /* 0x000000ffab0a0210 */ /* 0x000fc40007ffe1ff */
[----:B------:R-:W-:Y:S02]  /*10bf0*/  LEA.HI.X.SX32 R4, R4, R8, 0x1, P1 ;  /* 0x0000000804047211 */ /* 0x000fe400008f0eff */
[C---:B------:R-:W-:Y:S01]  /*10c00*/  LEA R6, P1, R5.reuse, c[0x0][0x2b0], 0x1 ;  /* 0x0000ac0005067a11 */ /* 0x040fe200078208ff */
[----:B------:R-:W2:Y:S03]  /*10c10*/  LDG.E.128 R24, [R24.64] ;  /* 0x0000000618187981 */ /* 0x000ea6000c1e1d00 */
        /* <DEDUP_REMOVED lines=17> */
[--C-:B------:R-:W-:Y:S01]  /*10d30*/  HADD2.F32 R6, -RZ, R7.reuse.H0_H0 ;  /* 0x20000007ff067230 */ /* 0x100fe20000004100 */
[----:B------:R-:W-:Y:S01]  /*10d40*/  @!P0 FADD.FTZ R30, -R30, -RZ ;  /* 0x800000ff1e1e8221 */ /* 0x000fe20000010100 */
[----:B------:R-:W-:Y:S02]  /*10d50*/  HADD2.F32 R7, -RZ, R7.H1_H1 ;  /* 0x30000007ff077230 */ /* 0x000fe40000004100 */
[----:B------:R-:W-:Y:S01]  /*10d60*/  HADD2.F32 R25, -RZ, R25.H1_H1 ;  /* 0x30000019ff197230 */ /* 0x000fe20000004100 */
[----:B------:R-:W-:Y:S01]  /*10d70*/  FMUL.FTZ R32, R32, R13 ;  /* 0x0000000d20207220 */ /* 0x000fe20000410000 */
[--C-:B------:R-:W-:Y:S01]  /*10d80*/  HADD2.F32 R13, -RZ, R27.reuse.H0_H0 ;  /* 0x2000001bff0d7230 */ /* 0x100fe20000004100 */
[----:B------:R-:W-:Y:S01]  /*10d90*/  FMUL.FTZ R33, R33, R4 ;  /* 0x0000000421217220 */ /* 0x000fe20000410000 */
[----:B------:R-:W-:Y:S01]  /*10da0*/  HADD2.F32 R4, -RZ, R27.H1_H1 ;  /* 0x3000001bff047230 */ /* 0x000fe20000004100 */
[----:B------:R-:W-:Y:S01]  /*10db0*/  FMUL.FTZ R25, R25, R30 ;  /* 0x0000001e19197220 */ /* 0x000fe20000410000 */
[----:B------:R-:W-:Y:S01]  /*10dc0*/  HADD2.F32 R30, -RZ, R26.H0_H0 ;  /* 0x2000001aff1e7230 */ /* 0x000fe20000004100 */
[----:B------:R-:W-:-:S02]  /*10dd0*/  @!P0 FADD.FTZ R6, -R6, -RZ ;  /* 0x800000ff06068221 */ /* 0x000fc40000010100 */
[----:B------:R-:W-:Y:S01]  /*10de0*/  @!P0 FADD.FTZ R7, -R7, -RZ ;  /* 0x800000ff07078221 */ /* 0x000fe20000010100 */
[----:B------:R-:W-:Y:S01]  /*10df0*/  HADD2.F32 R26, -RZ, R26.H1_H1 ;  /* 0x3000001aff1a7230 */ /* 0x000fe20000004100 */
[----:B------:R-:W-:Y:S01]  /*10e00*/  @!P0 FADD.FTZ R31, -R31, -RZ ;  /* 0x800000ff1f1f8221 */ /* 0x000fe20000010100 */
[----:B------:R-:W-:Y:S01]  /*10e10*/  HADD2.F32 R24, -RZ, R24.H1_H1 ;  /* 0x30000018ff187230 */ /* 0x000fe20000004100 */
[----:B------:R-:W-:Y:S01]  /*10e20*/  FMUL.FTZ R6, R13, R6 ;  /* 0x000000060d067220 */ /* 0x000fe20000410000 */
[----:B-----5:R-:W-:Y:S01]  /*10e30*/  HADD2.F32 R13, -RZ, R20.H0_H0 ;  /* 0x20000014ff0d7230 */ /* 0x020fe20000004100 */
[----:B------:R-:W-:Y:S01]  /*10e40*/  FMUL.FTZ R7, R4, R7 ;  /* 0x0000000704077220 */ /* 0x000fe20000410000 */
[----:B----4-:R-:W-:Y:S01]  /*10e50*/  HADD2.F32 R4, -RZ, R8.H0_H0 ;  /* 0x20000008ff047230 */ /* 0x010fe20000004100 */
[----:B------:R-:W-:Y:S02]  /*10e60*/  @!P0 FADD.FTZ R19, -R19, -RZ ;  /* 0x800000ff13138221 */ /* 0x000fe40000010100 */
[----:B------:R-:W-:-:S02]  /*10e70*/  @!P0 FADD.FTZ R5, -R5, -RZ ;  /* 0x800000ff05058221 */ /* 0x000fc40000010100 */
        /* <DEDUP_REMOVED lines=29> */
.L_x_2686:
[----:B------:R-:W-:Y:S05]  /*11050*/  BSYNC B0 ;  /* 0x0000000000007941 */ /* 0x000fea0003800000 */
.L_x_2685:
[----:B------:R2:W5:Y:S01]  /*11060*/  LDG.E.128 R24, [R28.64+0x80] ;  /* 0x000080061c187981 */ /* 0x000562000c1e1d00 */
[----:B------:R-:W-:Y:S01]  /*11070*/  IADD3 R4, R16, 0x40, RZ ;  /* 0x0000004010047810 */ /* 0x000fe20007ffe0ff */
[----:B------:R-:W-:Y:S02]  /*11080*/  BSSY B0, `(.L_x_2687) ;  /* 0x0000057000007945 */ /* 0x000fe40003800000 */
[----:B-----5:R2:W-:Y:S01]  /*11090*/  STS.128 [R230+0x1000], R20 ;  /* 0x00100014e6007388 */ /* 0x0205e20000000c00 */
[----:B------:R-:W-:-:S13]  /*110a0*/  ISETP.GE.AND P0, PT, R4, c[0x0][0x230], PT ;  /* 0x00008c0004007a0c */ /* 0x000fda0003f06270 */
[----:B------:R-:W-:Y:S05]  /*110b0*/  @P0 BRA `(.L_x_2688) ;  /* 0x0000053000000947 */ /* 0x000fea0003800000 */
[-C--:B------:R-:W-:Y:S02]  /*110c0*/  ISETP.GE.AND P0, PT, R4, R171.reuse, PT ;  /* 0x000000ab0400720c */ /* 0x080fe40003f06270 */
[----:B------:R-:W-:Y:S02]  /*110d0*/  MOV R7, R171 ;  /* 0x000000ab00077202 */ /* 0x000fe40000000f00 */
[----:B------:R-:W-:Y:S02]  /*110e0*/  MOV R4, RZ ;  /* 0x000000ff00047202 */ /* 0x000fe40000000f00 */
[----:B------:R-:W-:-:S07]  /*110f0*/  MOV R10, RZ ;  /* 0x000000ff000a7202 */ /* 0x000fce0000000f00 */
[----:B------:R-:W-:-:S04]  /*11100*/  @P0 SHF.R.S32.HI R171, RZ, 0x1, R170 ;  /* 0x00000001ffab0819 */ /* 0x000fc800000114aa */
[C---:B------:R-:W-:Y:S02]  /*11110*/  LEA R5, R171.reuse, 0x40, 0x5 ;  /* 0x00000040ab057811 */ /* 0x040fe400078e28ff */
[----:B------:R-:W-:Y:S02]  /*11120*/  @P0 IADD3 R4, -R171, RZ, RZ ;  /* 0x000000ffab040210 */ /* 0x000fe40007ffe1ff */
[----:B------:R-:W-:Y:S02]  /*11130*/  IADD3 R9, P1, R5, R0, RZ ;  /* 0x0000000005097210 */ /* 0x000fe40007f3e0ff */
[----:B------:R-:W-:Y:S02]  /*11140*/  @P0 IADD3 R7, -R171, RZ, RZ ;  /* 0x000000ffab070210 */ /* 0x000fe40007ffe1ff */
[----:B------:R-:W-:Y:S02]  /*11150*/  LEA.HI.X.SX32 R8, R5, R12, 0x1, P1 ;  /* 0x0000000c05087211 */ /* 0x000fe400008f0eff */
[----:B------:R-:W-:Y:S01]  /*11160*/  IADD3 R5, P1, R4, R9, RZ ;  /* 0x0000000904057210 */ /* 0x000fe20007f3e0ff */
[----:B--2---:R-:W-:Y:S01]  /*11170*/  IMAD.WIDE R20, R7, 0x2, R28 ;  /* 0x0000000207147825 */ /* 0x004fe200078e021c */
[----:B------:R-:W-:-:S02]  /*11180*/  @P0 IADD3 R10, -R171, RZ, RZ ;  /* 0x000000ffab0a0210 */ /* 0x000fc40007ffe1ff */
[----:B------:R-:W-:Y:S02]  /*11190*/  LEA.HI.X.SX32 R4, R4, R8, 0x1, P1 ;  /* 0x0000000804047211 */ /* 0x000fe400008f0eff */
[C---:B------:R-:W-:Y:S01]  /*111a0*/  LEA R6, P1, R5.reuse, c[0x0][0x2b0], 0x1 ;  /* 0x0000ac0005067a11 */ /* 0x040fe200078208ff */
[----:B------:R-:W2:Y:S03]  /*111b0*/  LDG.E.128 R20, [R20.64+0x80] ;  /* 0x0000800614147981 */ /* 0x000ea6000c1e1d00 */
[----:B------:R-:W-:Y:S02]  /*111c0*/  LEA.HI.X R7, R5, c[0x0][0x2b4], R4, 0x1, P1 ;  /* 0x0000ad0005077a11 */ /* 0x000fe400008f0c04 */
[----:B------:R-:W-:-:S04]  /*111d0*/  IADD3 R9, P1, R10, R9, RZ ;  /* 0x000000090a097210 */ /* 0x000fc80007f3e0ff */
[----:B------:R-:W3:Y:S01]  /*111e0*/  LDG.E.128 R4, [R6.64] ;  /* 0x0000000606047981 */ /* 0x000ee2000c1e1d00 */
[----:B------:R-:W-:Y:S02]  /*111f0*/  LEA.HI.X.SX32 R8, R10, R8, 0x1, P1 ;  /* 0x000000080a087211 */ /* 0x000fe400008f0eff */
[----:B------:R-:W-:-:S04]  /*11200*/  LEA R10, P1, R9, c[0x0][0x2a8], 0x1 ;  /* 0x0000aa00090a7a11 */ /* 0x000fc800078208ff */
[----:B------:R-:W-:-:S06]  /*11210*/  LEA.HI.X R11, R9, c[0x0][0x2ac], R8, 0x1, P1 ;  /* 0x0000ab00090b7a11 */ /* 0x000fcc00008f0c08 */
[----:B------:R-:W5:Y:S01]  /*11220*/  LDG.E.128 R8, [R10.64] ;  /* 0x000000060a087981 */ /* 0x000f62000c1e1d00 */
        /* <DEDUP_REMOVED lines=19> */
[----:B------:R-:W-:-:S02]  /*11360*/  @!P0 FADD.FTZ R7, -R7, -RZ ;  /* 0x800000ff07078221 */ /* 0x000fc40000010100 */
[----:B------:R-:W-:Y:S01]  /*11370*/  FMUL.FTZ R21, R21, R28 ;  /* 0x0000001c15157220 */ /* 0x000fe20000410000 */
[----:B------:R-:W-:Y:S01]  /*11380*/  HADD2.F32 R28, -RZ, R22.H0_H0 ;  /* 0x20000016ff1c7230 */ /* 0x000fe20000004100 */
[----:B------:R-:W-:Y:S01]  /*11390*/  @!P0 FADD.FTZ R5, -R5, -RZ ;  /* 0x800000ff05058221 */ /* 0x000fe20000010100 */
[----:B------:R-:W-:Y:S01]  /*113a0*/  HADD2.F32 R20, -RZ, R20.H1_H1 ;  /* 0x30000014ff147230 */ /* 0x000fe20000004100 */
[----:B------:R-:W-:Y:S01]  /*113b0*/  FMUL.FTZ R6, R13, R6 ;  /* 0x000000060d067220 */ /* 0x000fe20000410000 */
[----:B------:R-:W-:Y:S01]  /*113c0*/  HADD2.F32 R22, -RZ, R22.H1_H1 ;  /* 0x30000016ff167230 */ /* 0x000fe20000004100 */
[----:B------:R-:W-:Y:S01]  /*113d0*/  FMUL.FTZ R7, R4, R7 ;  /* 0x0000000704077220 */ /* 0x000fe20000410000 */
[----:B------:R-:W-:Y:S01]  /*113e0*/  HADD2.F32 R13, -RZ, R24.H0_H0 ;  /* 0x20000018ff0d7230 */ /* 0x000fe20000004100 */
[----:B------:R-:W-:Y:S01]  /*113f0*/  @!P0 FADD.FTZ R19, -R19, -RZ ;  /* 0x800000ff13138221 */ /* 0x000fe20000010100 */
[--C-:B-----5:R-:W-:Y:S01]  /*11400*/  HADD2.F32 R4, -RZ, R8.reuse.H0_H0 ;  /* 0x20000008ff047230 */ /* 0x120fe20000004100 */
        /* <DEDUP_REMOVED lines=30> */
.L_x_2688:
[----:B------:R-:W-:Y:S05]  /*115f0*/  BSYNC B0 ;  /* 0x0000000000007941 */ /* 0x000fea0003800000 */
.L_x_2687:
[----:B------:R3:W-:Y:S02]  /*11600*/  STS.128 [R230+0x3000], R24 ;  /* 0x00300018e6007388 */ /* 0x0007e40000000c00 */
.L_x_2684:
[----:B------:R-:W-:Y:S05]  /*11610*/  BSYNC B1 ;  /* 0x0000000000017941 */ /* 0x000fea0003800000 */
.L_x_2683:
[----:B-12---:R-:W-:-:S04]  /*11620*/  IADD3 R28, R226, 0x30, RZ ;  /* 0x00000030e21c7810 */ /* 0x006fc80007ffe0ff */
        /* <DEDUP_REMOVED lines=12> */
[C---:B------:R-:W-:Y:S01]  /*116f0*/  @P0 IADD3 R4, -R171.reuse, RZ, RZ ;  /* 0x000000ffab040210 */ /* 0x040fe20007ffe1ff */
[C---:B------:R-:W-:Y:S01]  /*11700*/  IMAD R3, R171.reuse, 0x30, RZ ;  /* 0x00000030ab037824 */ /* 0x040fe200078e02ff */
[C---:B------:R-:W-:Y:S02]  /*11710*/  @P0 IADD3 R7, -R171.reuse, RZ, RZ ;  /* 0x000000ffab070210 */ /* 0x040fe40007ffe1ff */
[----:B------:R-:W-:Y:S02]  /*11720*/  @P0 IADD3 R9, -R171, RZ, RZ ;  /* 0x000000ffab090210 */ /* 0x000fe40007ffe1ff */
[----:B------:R-:W-:Y:S01]  /*11730*/  IADD3 R8, P1, R3, R0, RZ ;  /* 0x0000000003087210 */ /* 0x000fe20007f3e0ff */
[----:B------:R-:W-:-:S03]  /*11740*/  IMAD.WIDE R20, R7, 0x2, R14 ;  /* 0x0000000207147825 */ /* 0x000fc600078e020e */
[----:B------:R-:W-:Y:S02]  /*11750*/  LEA.HI.X.SX32 R3, R3, R12, 0x1, P1 ;  /* 0x0000000c03037211 */ /* 0x000fe400008f0eff */
[C---:B------:R-:W-:Y:S01]  /*11760*/  IADD3 R5, P1, R4.reuse, R8, RZ ;  /* 0x0000000804057210 */ /* 0x040fe20007f3e0ff */
[----:B------:R-:W2:Y:S03]  /*11770*/  LDG.E.128 R20, [R20.64] ;  /* 0x0000000614147981 */ /* 0x000ea6000c1e1d00 */
[----:B------:R-:W-:Y:S02]  /*11780*/  LEA.HI.X.SX32 R4, R4, R3, 0x1, P1 ;  /* 0x0000000304047211 */ /* 0x000fe400008f0eff */
[----:B------:R-:W-:-:S04]  /*11790*/  LEA R6, P1, R5, c[0x0][0x2b0], 0x1 ;  /* 0x0000ac0005067a11 */ /* 0x000fc800078208ff */
        /* <DEDUP_REMOVED lines=27> */
[----:B------:R-:W-:Y:S01]  /*11950*/  HADD2.F32 R32, -RZ, R21.H1_H1 ;  /* 0x30000015ff207230 */ /* 0x000fe20000004100 */
[----:B------:R-:W-:Y:S01]  /*11960*/  FMUL.FTZ R7, R4, R7 ;  /* 0x0000000704077220 */ /* 0x000fe20000410000 */
[--C-:B------:R-:W-:Y:S01]  /*11970*/  HADD2.F32 R34, -RZ, R22.reuse.H0_H0 ;  /* 0x20000016ff227230 */ /* 0x100fe20000004100 */
[----:B------:R-:W-:Y:S01]  /*11980*/  @!P0 FADD.FTZ R13, -R13, -RZ ;  /* 0x800000ff0d0d8221 */ /* 0x000fe20000010100 */
[----:B------:R-:W-:Y:S01]  /*11990*/  HADD2.F32 R22, -RZ, R22.H1_H1 ;  /* 0x30000016ff167230 */ /* 0x000fe20000004100 */
[----:B------:R-:W-:Y:S01]  /*119a0*/  @!P0 FADD.FTZ R19, -R19, -RZ ;  /* 0x800000ff13138221 */ /* 0x000fe20000010100 */
[----:B-----5:R-:W-:Y:S01]  /*119b0*/  HADD2.F32 R3, -RZ, R24.H0_H0 ;  /* 0x20000018ff037230 */ /* 0x020fe20000004100 */
[----:B------:R-:W-:Y:S01]  /*119c0*/  @!P0 FADD.FTZ R5, -R5, -RZ ;  /* 0x800000ff05058221 */ /* 0x000fe20000010100 */
[----:B----4-:R-:W-:Y:S01]  /*119d0*/  HADD2.F32 R4, -RZ, R8.H0_H0 ;  /* 0x20000008ff047230 */ /* 0x010fe20000004100 */
        /* <DEDUP_REMOVED lines=31> */
.L_x_2690:
[----:B------:R-:W-:Y:S05]  /*11bd0*/  BSYNC B0 ;  /* 0x0000000000007941 */ /* 0x000fea0003800000 */
.L_x_2689:
        /* <DEDUP_REMOVED lines=8> */
[----:B------:R-:W-:-:S09]  /*11c60*/  MOV R4, 0x30 ;  /* 0x0000003000047802 */ /* 0x000fd20000000f00 */
[--C-:B------:R-:W-:Y:S02]  /*11c70*/  @P0 SHF.R.S32.HI R171, RZ, 0x1, R170.reuse ;  /* 0x00000001ffab0819 */ /* 0x100fe400000114aa */
[----:B------:R-:W-:Y:S02]  /*11c80*/  @P0 SHF.R.S32.HI R3, RZ, 0x1, R170 ;  /* 0x00000001ff030819 */ /* 0x000fe400000114aa */
[C---:B------:R-:W-:Y:S01]  /*11c90*/  @P0 IADD3 R5, -R171.reuse, RZ, RZ ;  /* 0x000000ffab050210 */ /* 0x040fe20007ffe1ff */
[----:B------:R-:W-:Y:S01]  /*11ca0*/  IMAD R7, R171, R4, 0x40 ;  /* 0x00000040ab077424 */ /* 0x000fe200078e0204 */
[----:B------:R-:W-:Y:S02]  /*11cb0*/  MOV R4, RZ ;  /* 0x000000ff00047202 */ /* 0x000fe40000000f00 */
[----:B------:R-:W-:Y:S01]  /*11cc0*/  @P0 IADD3 R4, -R3, RZ, RZ ;  /* 0x000000ff03040210 */ /* 0x000fe20007ffe1ff */
[----:B-12---:R-:W-:Y:S01]  /*11cd0*/  IMAD.WIDE R14, R5, 0x2, R14 ;  /* 0x00000002050e7825 */ /* 0x006fe200078e020e */
[----:B------:R-:W-:-:S04]  /*11ce0*/  IADD3 R0, P1, R7, R0, RZ ;  /* 0x0000000007007210 */ /* 0x000fc80007f3e0ff */
[----:B------:R-:W-:Y:S02]  /*11cf0*/  LEA.HI.X.SX32 R3, R7, R12, 0x1, P1 ;  /* 0x0000000c07037211 */ /* 0x000fe400008f0eff */
[C---:B------:R-:W-:Y:S01]  /*11d00*/  IADD3 R6, P1, R4.reuse, R0, RZ ;  /* 0x0000000004067210 */ /* 0x040fe20007f3e0ff */
[----:B------:R-:W2:Y:S03]  /*11d10*/  LDG.E.128 R12, [R14.64+0x80] ;  /* 0x000080060e0c7981 */ /* 0x000ea6000c1e1d00 */
[----:B------:R-:W-:Y:S02]  /*11d20*/  LEA.HI.X.SX32 R7, R4, R3, 0x1, P1 ;  /* 0x0000000304077211 */ /* 0x000fe400008f0eff */
[----:B------:R-:W-:Y:S02]  /*11d30*/  LEA R4, P1, R6, c[0x0][0x2b0], 0x1 ;  /* 0x0000ac0006047a11 */ /* 0x000fe400078208ff */
[----:B------:R-:W-:-:S02]  /*11d40*/  @P0 SHF.R.S32.HI R170, RZ, 0x1, R170 ;  /* 0x00000001ffaa0819 */ /* 0x000fc400000114aa */
[----:B------:R-:W-:Y:S02]  /*11d50*/  LEA.HI.X R5, R6, c[0x0][0x2b4], R7, 0x1, P1 ;  /* 0x0000ad0006057a11 */ /* 0x000fe400008f0c07 */
[----:B------:R-:W-:Y:S02]  /*11d60*/  MOV R8, RZ ;  /* 0x000000ff00087202 */ /* 0x000fe40000000f00 */
[----:B------:R-:W-:Y:S02]  /*11d70*/  @P0 IADD3 R8, -R170, RZ, RZ ;  /* 0x000000ffaa080210 */ /* 0x000fe40007ffe1ff */
[----:B------:R-:W3:Y:S02]  /*11d80*/  LDG.E.128 R4, [R4.64] ;  /* 0x0000000604047981 */ /* 0x000ee4000c1e1d00 */
[----:B------:R-:W-:-:S04]  /*11d90*/  IADD3 R0, P1, R8, R0, RZ ;  /* 0x0000000008007210 */ /* 0x000fc80007f3e0ff */
[----:B------:R-:W-:Y:S02]  /*11da0*/  LEA.HI.X.SX32 R3, R8, R3, 0x1, P1 ;  /* 0x0000000308037211 */ /* 0x000fe400008f0eff */
[----:B------:R-:W-:-:S04]  /*11db0*/  LEA R8, P1, R0, c[0x0][0x2a8], 0x1 ;  /* 0x0000aa0000087a11 */ /* 0x000fc800078208ff */
[----:B------:R-:W-:-:S06]  /*11dc0*/  LEA.HI.X R9, R0, c[0x0][0x2ac], R3, 0x1, P1 ;  /* 0x0000ab0000097a11 */ /* 0x000fcc00008f0c03 */
[----:B------:R-:W5:Y:S01]  /*11dd0*/  LDG.E.128 R8, [R8.64] ;  /* 0x0000000608087981 */ /* 0x000f62000c1e1d00 */
[--C-:B--2---:R-:W-:Y:S02]  /*11de0*/  HADD2.F32 R19, -RZ, R13.reuse.H0_H0 ;  /* 0x2000000dff137230 */ /* 0x104fe40000004100 */
[----:B------:R-:W-:Y:S02]  /*11df0*/  HADD2.F32 R24, -RZ, R13.H1_H1 ;  /* 0x3000000dff187230 */ /* 0x000fe40000004100 */
[----:B------:R-:W-:Y:S02]  /*11e00*/  HADD2.F32 R26, -RZ, R12.H0_H0 ;  /* 0x2000000cff1a7230 */ /* 0x000fe40000004100 */
[--C-:B---3--:R-:W-:Y:S02]  /*11e10*/  HADD2.F32 R0, -RZ, R5.reuse.H0_H0 ;  /* 0x20000005ff007230 */ /* 0x108fe40000004100 */
[----:B------:R-:W-:Y:S02]  /*11e20*/  HADD2.F32 R5, -RZ, R5.H1_H1 ;  /* 0x30000005ff057230 */ /* 0x000fe40000004100 */
[----:B------:R-:W-:-:S02]  /*11e30*/  HADD2.F32 R3, -RZ, R4.H0_H0 ;  /* 0x20000004ff037230 */ /* 0x000fc40000004100 */
[----:B------:R-:W-:Y:S01]  /*11e40*/  HADD2.F32 R16, -RZ, R4.H1_H1 ;  /* 0x30000004ff107230 */ /* 0x000fe20000004100 */
[----:B------:R-:W-:Y:S01]  /*11e50*/  @!P0 FADD.FTZ R0, -R0, -RZ ;  /* 0x800000ff00008221 */ /* 0x000fe20000010100 */
[--C-:B------:R-:W-:Y:S01]  /*11e60*/  HADD2.F32 R4, -RZ, R6.reuse.H0_H0 ;  /* 0x20000006ff047230 */ /* 0x100fe20000004100 */
[----:B------:R-:W-:Y:S01]  /*11e70*/  @!P0 FADD.FTZ R5, -R5, -RZ ;  /* 0x800000ff05058221 */ /* 0x000fe20000010100 */
[----:B------:R-:W-:Y:S01]  /*11e80*/  HADD2.F32 R17, -RZ, R6.H1_H1 ;  /* 0x30000006ff117230 */ /* 0x000fe20000004100 */
[----:B------:R-:W-:Y:S01]  /*11e90*/  @!P0 FADD.FTZ R3, -R3, -RZ ;  /* 0x800000ff03038221 */ /* 0x000fe20000010100 */
[--C-:B------:R-:W-:Y:S02]  /*11ea0*/  HADD2.F32 R6, -RZ, R7.reuse.H0_H0 ;  /* 0x20000007ff067230 */ /* 0x100fe40000004100 */
[----:B------:R-:W-:Y:S01]  /*11eb0*/  HADD2.F32 R7, -RZ, R7.H1_H1 ;  /* 0x30000007ff077230 */ /* 0x000fe20000004100 */
[----:B------:R-:W-:Y:S01]  /*11ec0*/  FMUL.FTZ R19, R19, R0 ;  /* 0x0000000013137220 */ /* 0x000fe20000410000 */
[--C-:B------:R-:W-:Y:S01]  /*11ed0*/  HADD2.F32 R0, -RZ, R15.reuse.H1_H1 ;  /* 0x3000000fff007230 */ /* 0x100fe20000004100 */
[----:B------:R-:W-:Y:S01]  /*11ee0*/  FMUL.FTZ R24, R24, R5 ;  /* 0x0000000518187220 */ /* 0x000fe20000410000 */
[----:B------:R-:W-:Y:S01]  /*11ef0*/  HADD2.F32 R5, -RZ, R14.H0_H0 ;  /* 0x2000000eff057230 */ /* 0x000fe20000004100 */
[----:B------:R-:W-:Y:S01]  /*11f00*/  FMUL.FTZ R26, R26, R3 ;  /* 0x000000031a1a7220 */ /* 0x000fe20000410000 */
[----:B------:R-:W-:Y:S01]  /*11f10*/  HADD2.F32 R3, -RZ, R15.H0_H0 ;  /* 0x2000000fff037230 */ /* 0x000fe20000004100 */
[----:B------:R-:W-:-:S02]  /*11f20*/  @!P0 FADD.FTZ R4, -R4, -RZ ;  /* 0x800000ff04048221 */ /* 0x000fc40000010100 */
[----:B------:R-:W-:Y:S02]  /*11f30*/  @!P0 FADD.FTZ R6, -R6, -RZ ;  /* 0x800000ff06068221 */ /* 0x000fe40000010100 */
[----:B------:R-:W-:Y:S01]  /*11f40*/  @!P0 FADD.FTZ R7, -R7, -RZ ;  /* 0x800000ff07078221 */ /* 0x000fe20000010100 */
[----:B------:R-:W-:Y:S01]  /*11f50*/  HADD2.F32 R13, -RZ, R12.H1_H1 ;  /* 0x3000000cff0d7230 */ /* 0x000fe20000004100 */
[----:B------:R-:W-:Y:S01]  /*11f60*/  FMUL.FTZ R4, R5, R4 ;  /* 0x0000000405047220 */ /* 0x000fe20000410000 */
[----:B------:R-:W-:Y:S01]  /*11f70*/  HADD2.F32 R14, -RZ, R14.H1_H1 ;  /* 0x3000000eff0e7230 */ /* 0x000fe20000004100 */
[----:B------:R-:W-:Y:S01]  /*11f80*/  FMUL.FTZ R6, R3, R6 ;  /* 0x0000000603067220 */ /* 0x000fe20000410000 */
[----:B------:R-:W-:Y:S01]  /*11f90*/  HADD2.F32 R5, -RZ, R20.H0_H0 ;  /* 0x20000014ff057230 */ /* 0x000fe20000004100 */
[----:B------:R-:W-:Y:S01]  /*11fa0*/  FMUL.FTZ R7, R0, R7 ;  /* 0x0000000700077220 */ /* 0x000fe20000410000 */
[----:B------:R-:W-:Y:S01]  /*11fb0*/  HADD2.F32 R0, -RZ, R21.H0_H0 ;  /* 0x20000015ff007230 */ /* 0x000fe20000004100 */
[----:B------:R-:W-:Y:S01]  /*11fc0*/  @!P0 FADD.FTZ R17, -R17, -RZ ;  /* 0x800000ff11118221 */ /* 0x000fe20000010100 */
[----:B-----5:R-:W-:-:S02]  /*11fd0*/  HADD2.F32 R3, -RZ, R9.H0_H0 ;  /* 0x20000009ff037230 */ /* 0x020fc40000004100 */
[----:B------:R-:W-:Y:S01]  /*11fe0*/  HADD2.F32 R12, -RZ, R8.H0_H0 ;  /* 0x20000008ff0c7230 */ /* 0x000fe20000004100 */
[----:B------:R-:W-:Y:S01]  /*11ff0*/  @!P0 FADD.FTZ R16, -R16, -RZ ;  /* 0x800000ff10108221 */ /* 0x000fe20000010100 */
[--C-:B------:R-:W-:Y:S01]  /*12000*/  HADD2.F32 R15, -RZ, R11.reuse.H0_H0 ;  /* 0x2000000bff0f7230 */ /* 0x100fe20000004100 */
[----:B------:R-:W-:Y:S01]  /*12010*/  FMUL.FTZ R17, R14, R17 ;  /* 0x000000110e117220 */ /* 0x000fe20000410000 */
[----:B------:R-:W-:Y:S01]  /*12020*/  HADD2.F32 R14, -RZ, R11.H1_H1 ;  /* 0x3000000bff0e7230 */ /* 0x000fe20000004100 */
[----:B------:R-:W-:Y:S01]  /*12030*/  FFMA.FTZ R0, R0, R3, R19 ;  /* 0x0000000300007223 */ /* 0x000fe20000010013 */
[----:B------:R-:W-:Y:S01]  /*12040*/  HADD2.F32 R11, -RZ, R10.H0_H0 ;  /* 0x2000000aff0b7230 */ /* 0x000fe20000004100 */
[----:B------:R-:W-:Y:S01]  /*12050*/  FFMA.FTZ R5, R5, R12, R26 ;  /* 0x0000000c05057223 */ /* 0x000fe2000001001a */
[----:B------:R-:W-:Y:S02]  /*12060*/  HADD2.F32 R3, -RZ, R23.H0_H0 ;  /* 0x20000017ff037230 */ /* 0x000fe40000004100 */
[----:B------:R-:W-:Y:S01]  /*12070*/  HADD2.F32 R12, -RZ, R22.H0_H0 ;  /* 0x20000016ff0c7230 */ /* 0x000fe20000004100 */
[----:B------:R-:W-:Y:S01]  /*12080*/  FMUL.FTZ R13, R13, R16 ;  /* 0x000000100d0d7220 */ /* 0x000fe20000410000 */
[----:B------:R-:W-:-:S02]  /*12090*/  HADD2.F32 R21, -RZ, R21.H1_H1 ;  /* 0x30000015ff157230 */ /* 0x000fc40000004100 */
[----:B------:R-:W-:Y:S02]  /*120a0*/  HADD2.F32 R9, -RZ, R9.H1_H1 ;  /* 0x30000009ff097230 */ /* 0x000fe40000004100 */
[----:B------:R-:W-:Y:S02]  /*120b0*/  HADD2.F32 R8, -RZ, R8.H1_H1 ;  /* 0x30000008ff087230 */ /* 0x000fe40000004100 */
        /* <DEDUP_REMOVED lines=14> */
.L_x_2692:
[----:B------:R-:W-:Y:S05]  /*121a0*/  BSYNC B0 ;  /* 0x0000000000007941 */ /* 0x000fea0003800000 */
.L_x_2691:
[----:B------:R3:W-:Y:S01]  /*121b0*/  STS.128 [R230+0x3800], R20 ;  /* 0x00380014e6007388 */ /* 0x0007e20000000c00 */
[----:B------:R-:W-:Y:S05]  /*121c0*/  BRA `(.L_x_2666) ;  /* 0x0000026000007947 */ /* 0x000fea0003800000 */
.L_x_2646:
[----:B------:R-:W-:Y:S01]  /*121d0*/  IMAD.IADD R9, R223, 0x1, -R62 ;  /* 0x00000001df097824 */ /* 0x000fe200078e0a3e */
[C---:B------:R-:W-:Y:S02]  /*121e0*/  IADD3 R2, R226.reuse, 0x10, RZ ;  /* 0x00000010e2027810 */ /* 0x040fe40007ffe0ff */
[----:B------:R-:W-:Y:S02]  /*121f0*/  IADD3 R28, R226, 0x30, RZ ;  /* 0x00000030e21c7810 */ /* 0x000fe40007ffe0ff */
[-C--:B------:R-:W-:Y:S02]  /*12200*/  ISETP.GE.AND P2, PT, R2, R9.reuse, PT ;  /* 0x000000090200720c */ /* 0x080fe40003f46270 */
[----:B------:R-:W-:-:S02]  /*12210*/  ISETP.GE.AND P3, PT, R226, R9, PT ;  /* 0x00000009e200720c */ /* 0x000fc40003f66270 */
[----:B------:R-:W-:Y:S02]  /*12220*/  IADD3 R18, R226, 0x20, RZ ;  /* 0x00000020e2127810 */ /* 0x000fe40007ffe0ff */
[-C--:B------:R-:W-:Y:S02]  /*12230*/  ISETP.GE.AND P0, PT, R28, R9.reuse, PT ;  /* 0x000000091c00720c */ /* 0x080fe40003f06270 */
[----:B------:R-:W-:-:S05]  /*12240*/  ISETP.GE.AND P1, PT, R18, R9, PT ;  /* 0x000000091200720c */ /* 0x000fca0003f26270 */
[----:B------:R-:W-:Y:S02]  /*12250*/  @!P2 IADD3 R7, P5, R7, R180, RZ ;  /* 0x000000b40707a210 */ /* 0x000fe40007fbe0ff */
[----:B------:R-:W-:-:S03]  /*12260*/  @!P3 LEA R8, P4, R180, c[0x0][0x160], 0x1 ;  /* 0x00005800b408ba11 */ /* 0x000fc600078808ff */
[--C-:B------:R-:W-:Y:S01]  /*12270*/  @!P2 IMAD.X R6, R5, 0x1, R175.reuse, P5 ;  /* 0x000000010506a824 */ /* 0x100fe200028e06af */
[--C-:B------:R-:W-:Y:S01]  /*12280*/  @!P3 LEA.HI.X R9, R180, c[0x0][0x164], R175.reuse, 0x1, P4 ;  /* 0x00005900b409ba11 */ /* 0x100fe200020f0caf */
[----:B------:R-:W-:Y:S01]  /*12290*/  @!P0 IMAD.MOV.U32 R10, RZ, RZ, R180 ;  /* 0x000000ffff0a8224 */ /* 0x000fe200078e00b4 */
[----:B------:R-:W-:Y:S01]  /*122a0*/  @!P2 LEA R12, P5, R7, c[0x0][0x160], 0x1 ;  /* 0x00005800070caa11 */ /* 0x000fe200078a08ff */
[----:B------:R-:W-:Y:S01]  /*122b0*/  @!P0 IMAD.MOV.U32 R11, RZ, RZ, R175 ;  /* 0x000000ffff0b8224 */ /* 0x000fe200078e00af */
[----:B------:R-:W-:Y:S01]  /*122c0*/  @!P1 LEA R0, P4, R3, R180, 0x5 ;  /* 0x000000b403009211 */ /* 0x000fe200078828ff */
[----:B------:R-:W-:Y:S01]  /*122d0*/  @!P0 IMAD.MOV.U32 R4, RZ, RZ, c[0x0][0x194] ;  /* 0x00006500ff048624 */ /* 0x000fe200078e00ff */
[----:B------:R-:W-:Y:S01]  /*122e0*/  @!P2 LEA.HI.X R13, R7, c[0x0][0x164], R6, 0x1, P5 ;  /* 0x00005900070daa11 */ /* 0x000fe200028f0c06 */
[----:B------:R-:W-:Y:S01]  /*122f0*/  @!P1 IMAD.MOV.U32 R174, RZ, RZ, c[0x0][0x194] ;  /* 0x00006500ffae9624 */ /* 0x000fe200078e00ff */
[----:B------:R-:W-:Y:S01]  /*12300*/  @!P1 LEA R6, P5, R0, c[0x0][0x160], 0x1 ;  /* 0x0000580000069a11 */ /* 0x000fe200078a08ff */
[C---:B------:R-:W-:Y:S01]  /*12310*/  @!P0 IMAD.WIDE.U32 R10, R3.reuse, 0x30, R10 ;  /* 0x00000030030a8825 */ /* 0x040fe200078e000a */
[----:B------:R-:W-:Y:S01]  /*12320*/  @!PT LDS RZ, [RZ] ;  /* 0x00000000fffff984 */ /* 0x000fe20000000800 */
[----:B------:R-:W-:Y:S01]  /*12330*/  @!PT LDS RZ, [RZ] ;  /* 0x00000000fffff984 */ /* 0x000fe20000000800 */
[----:B------:R-:W-:Y:S01]  /*12340*/  @!PT LDS RZ, [RZ] ;  /* 0x00000000fffff984 */ /* 0x000fe20000000800 */
[----:B------:R1:W-:Y:S02]  /*12350*/  @!P3 LDGSTS.E.BYPASS.LTC128B.128 [R230], [R8.64] ;  /* 0x0000000008e6bfae */ /* 0x0003e4000b901d46 */
[----:B------:R-:W-:Y:S01]  /*12360*/  @!P1 LEA.HI.X R3, R3, R175, R174, 0x5, P4 ;  /* 0x000000af03039211 */ /* 0x000fe200020f2cae */
[----:B------:R-:W-:Y:S01]  /*12370*/  @!P0 IMAD R4, R4, 0x30, RZ ;  /* 0x0000003004048824 */ /* 0x000fe200078e02ff */
[----:B------:R1:W-:Y:S02]  /*12380*/  @!P3 LDGSTS.E.BYPASS.LTC128B.128 [R230+0x2000], [R8.64+0x80] ;  /* 0x0200008008e6bfae */ /* 0x0003e4000b901d46 */
[----:B------:R-:W-:Y:S01]  /*12390*/  @!P1 LEA.HI.X R7, R0, c[0x0][0x164], R3, 0x1, P5 ;  /* 0x0000590000079a11 */ /* 0x000fe200028f0c03 */
[----:B------:R-:W-:Y:S01]  /*123a0*/  @!P0 IMAD.IADD R5, R11, 0x1, R4 ;  /* 0x000000010b058824 */ /* 0x000fe200078e0204 */
[C---:B------:R-:W-:Y:S01]  /*123b0*/  @!P0 LEA R4, P4, R10.reuse, c[0x0][0x160], 0x1 ;  /* 0x000058000a048a11 */ /* 0x040fe200078808ff */
[----:B------:R1:W-:Y:S03]  /*123c0*/  @!P2 LDGSTS.E.BYPASS.LTC128B.128 [R230+0x800], [R12.64] ;  /* 0x008000000ce6afae */ /* 0x0003e6000b901d46 */
[----:B------:R-:W-:Y:S01]  /*123d0*/  @!P0 LEA.HI.X R5, R10, c[0x0][0x164], R5, 0x1, P4 ;  /* 0x000059000a058a11 */ /* 0x000fe200020f0c05 */
[----:B------:R1:W-:Y:S04]  /*123e0*/  @!P2 LDGSTS.E.BYPASS.LTC128B.128 [R230+0x2800], [R12.64+0x80] ;  /* 0x028000800ce6afae */ /* 0x0003e8000b901d46 */
[----:B------:R1:W-:Y:S04]  /*123f0*/  @!P1 LDGSTS.E.BYPASS.LTC128B.128 [R230+0x1000], [R6.64] ;  /* 0x0100000006e69fae */ /* 0x0003e8000b901d46 */
[----:B------:R1:W-:Y:S04]  /*12400*/  @!P1 LDGSTS.E.BYPASS.LTC128B.128 [R230+0x3000], [R6.64+0x80] ;  /* 0x0300008006e69fae */ /* 0x0003e8000b901d46 */
[----:B------:R1:W-:Y:S04]  /*12410*/  @!P0 LDGSTS.E.BYPASS.LTC128B.128 [R230+0x1800], [R4.64] ;  /* 0x0180000004e68fae */ /* 0x0003e8000b901d46 */
[----:B------:R1:W-:Y:S02]  /*12420*/  @!P0 LDGSTS.E.BYPASS.LTC128B.128 [R230+0x3800], [R4.64+0x80] ;  /* 0x0380008004e68fae */ /* 0x0003e4000b901d46 */
.L_x_2666:
[----:B------:R-:W-:Y:S05]  /*12430*/  BSYNC B2 ;  /* 0x0000000000027941 */ /* 0x000fea0003800000 */
.L_x_2645:
[----:B------:R-:W-:Y:S01]  /*12440*/  IADD3 R234, R57, -0x1, RZ ;  /* 0xffffffff39ea7810 */ /* 0x000fe20007ffe0ff */
[----:B------:R-:W-:Y:S01]  /*12450*/  IMAD.SHL.U32 R41, R65, 0x40, RZ ;  /* 0x0000004041297824 */ /* 0x000fe200078e00ff */
[----:B------:R-:W-:Y:S01]  /*12460*/  LEA R232, P0, R178, c[0x0][0x168], 0x1 ;  /* 0x00005a00b2e87a11 */ /* 0x000fe200078008ff */
[----:B------:R-:W-:Y:S01]  /*12470*/  IMAD.SHL.U32 R59, R59, 0x2, RZ ;  /* 0x000000023b3b7824 */ /* 0x000fe200078e00ff */
[----:B-1----:R-:W-:Y:S01]  /*12480*/  IADD3 R6, R226, 0x50, RZ ;  /* 0x00000050e2067810 */ /* 0x002fe20007ffe0ff */
[----:B------:R-:W-:Y:S01]  /*12490*/  IMAD.SHL.U32 R3, R234, 0x80, RZ ;  /* 0x00000080ea037824 */ /* 0x000fe200078e00ff */
[----:B------:R-:W-:-:S02]  /*124a0*/  LEA.HI.X R231, R178, c[0x0][0x16c], R58, 0x1, P0 ;  /* 0x00005b00b2e77a11 */ /* 0x000fc400000f0c3a */
[----:B------:R-:W-:Y:S01]  /*124b0*/  IADD3 R8, R226, 0x40, RZ ;  /* 0x00000040e2087810 */ /* 0x000fe20007ffe0ff */
[----:B------:R-:W-:Y:S01]  /*124c0*/  IMAD.IADD R5, R64, 0x1, -R3 ;  /* 0x0000000140057824 */ /* 0x000fe200078e0a03 */
[C---:B------:R-:W-:Y:S02]  /*124d0*/  IADD3 R4, R226.reuse, 0x60, RZ ;  /* 0x00000060e2047810 */ /* 0x040fe40007ffe0ff */
[----:B------:R-:W-:Y:S02]  /*124e0*/  IADD3 R0, R226, 0x70, RZ ;  /* 0x00000070e2007810 */ /* 0x000fe40007ffe0ff */
[-C--:B------:R-:W-:Y:S02]  /*124f0*/  ISETP.GE.AND P4, PT, R2, R5.reuse, PT ;  /* 0x000000050200720c */ /* 0x080fe40003f86270 */
[-C--:B------:R-:W-:Y:S02]  /*12500*/  ISETP.GE.AND P1, PT, R226, R5.reuse, PT ;  /* 0x00000005e200720c */ /* 0x080fe40003f26270 */
[----:B------:R-:W-:-:S02]  /*12510*/  ISETP.GE.AND P5, PT, R18, R5, PT ;  /* 0x000000051200720c */ /* 0x000fc40003fa6270 */
[-C--:B------:R-:W-:Y:S02]  /*12520*/  ISETP.GE.AND P3, PT, R28, R5.reuse, PT ;  /* 0x000000051c00720c */ /* 0x080fe40003f66270 */
[----:B------:R-:W-:Y:S02]  /*12530*/  ISETP.GE.AND P2, PT, R6, R5, PT ;  /* 0x000000050600720c */ /* 0x000fe40003f46270 */
[----:B------:R-:W-:Y:S02]  /*12540*/  LOP3.LUT R41, R41, 0xfffffe00, RZ, 0xc0, !PT ;  /* 0xfffffe0029297812 */ /* 0x000fe400078ec0ff */
[----:B------:R-:W-:Y:S02]  /*12550*/  LOP3.LUT R59, R59, 0x6, RZ, 0xc0, !PT ;  /* 0x000000063b3b7812 */ /* 0x000fe400078ec0ff */
[C---:B--2---:R-:W-:Y:S01]  /*12560*/  @!P4 LEA R12, P0, R131.reuse, R232, 0x1 ;  /* 0x000000e8830cc211 */ /* 0x044fe200078008ff */
[----:B------:R-:W-:Y:S02]  /*12570*/  @!P1 IMAD.MOV.U32 R233, RZ, RZ, R231 ;  /* 0x000000ffffe99224 */ /* 0x000fe400078e00e7 */
[----:B------:R-:W-:Y:S01]  /*12580*/  @!P5 IMAD.MOV.U32 R7, RZ, RZ, c[0x0][0x198] ;  /* 0x00006600ff07d624 */ /* 0x000fe200078e00ff */
[----:B------:R-:W-:Y:S01]  /*12590*/  @!P4 LEA.HI.X R13, R131, R231, R130, 0x1, P0 ;  /* 0x000000e7830dc211 */ /* 0x000fe200000f0c82 */
[----:B------:R-:W-:Y:S01]  /*125a0*/  @!P5 IMAD.MOV.U32 R10, RZ, RZ, c[0x0][0x19c] ;  /* 0x00006700ff0ad624 */ /* 0x000fe200078e00ff */
[----:B------:R-:W-:Y:S01]  /*125b0*/  @!PT LDS RZ, [RZ] ;  /* 0x00000000fffff984 */ /* 0x000fe20000000800 */
[----:B------:R-:W-:Y:S01]  /*125c0*/  @!PT LDS RZ, [RZ] ;  /* 0x00000000fffff984 */ /* 0x000fe20000000800 */
[----:B------:R-:W-:Y:S01]  /*125d0*/  @!PT LDS RZ, [RZ] ;  /* 0x00000000fffff984 */ /* 0x000fe20000000800 */
[----:B------:R1:W-:Y:S01]  /*125e0*/  @!P1 LDGSTS.E.BYPASS.LTC128B.128 [R230+0x4000], [R232.64] ;  /* 0x04000000e8e69fae */ /* 0x0003e2000b901d46 */
[----:B---3--:R-:W-:Y:S01]  /*125f0*/  @!P3 IMAD.MOV.U32 R22, RZ, RZ, c[0x0][0x198] ;  /* 0x00006600ff16b624 */ /* 0x008fe200078e00ff */
[-C--:B------:R-:W-:Y:S01]  /*12600*/  ISETP.GE.AND P0, PT, R0, R5.reuse, PT ;  /* 0x000000050000720c */ /* 0x080fe20003f06270 */
[----:B------:R-:W-:Y:S01]  /*12610*/  @!P2 IMAD.MOV.U32 R20, RZ, RZ, c[0x0][0x198] ;  /* 0x00006600ff14a624 */ /* 0x000fe200078e00ff */
[----:B------:R1:W-:Y:S01]  /*12620*/  @!P1 LDGSTS.E.BYPASS.LTC128B.128 [R230+0x8000], [R232.64+0x80] ;  /* 0x08000080e8e69fae */ /* 0x0003e2000b901d46 */
[----:B------:R-:W-:Y:S01]  /*12630*/  ISETP.GE.AND P1, PT, R4, R5, PT ;  /* 0x000000050400720c */ /* 0x000fe20003f26270 */
[----:B------:R-:W-:-:S02]  /*12640*/  IMAD.IADD R65, R3, 0x1, R59 ;  /* 0x0000000103417824 */ /* 0x000fc400078e023b */
[----:B------:R2:W-:Y:S04]  /*12650*/  @!P4 LDGSTS.E.BYPASS.LTC128B.128 [R230+0x4800], [R12.64] ;  /* 0x048000000ce6cfae */ /* 0x0005e8000b901d46 */
[----:B------:R2:W-:Y:S01]  /*12660*/  @!P4 LDGSTS.E.BYPASS.LTC128B.128 [R230+0x8800], [R12.64+0x80] ;  /* 0x088000800ce6cfae */ /* 0x0005e2000b901d46 */
[C---:B------:R-:W-:Y:S02]  /*12670*/  @!P5 LEA R24, P4, R7.reuse, R232, 0x6 ;  /* 0x000000e80718d211 */ /* 0x040fe400078830ff */
[----:B------:R-:W-:Y:S02]  /*12680*/  @!P0 IMAD.MOV.U32 R14, RZ, RZ, c[0x0][0x198] ;  /* 0x00006600ff0e8624 */ /* 0x000fe400078e00ff */
[----:B------:R-:W-:Y:S01]  /*12690*/  @!P5 LEA.HI.X R25, R7, R231, R10, 0x6, P4 ;  /* 0x000000e70719d211 */ /* 0x000fe200020f340a */
[----:B------:R-:W-:Y:S01]  /*126a0*/  @!P1 IMAD.MOV.U32 R16, RZ, RZ, c[0x0][0x198] ;  /* 0x00006600ff109624 */ /* 0x000fe200078e00ff */
[----:B------:R-:W-:Y:S01]  /*126b0*/  ISETP.GE.AND P4, PT, R8, R5, PT ;  /* 0x000000050800720c */ /* 0x000fe20003f86270 */
[----:B------:R-:W-:-:S02]  /*126c0*/  @!P2 IMAD.MOV.U32 R10, RZ, RZ, c[0x0][0x19c] ;  /* 0x00006700ff0aa624 */ /* 0x000fc400078e00ff */
[----:B------:R3:W-:Y:S01]  /*126d0*/  @!P5 LDGSTS.E.BYPASS.LTC128B.128 [R230+0x5000], [R24.64] ;  /* 0x0500000018e6dfae */ /* 0x0007e2000b901d46 */
[----:B------:R-:W-:Y:S02]  /*126e0*/  @!P1 IMAD.MOV.U32 R9, RZ, RZ, c[0x0][0x19c] ;  /* 0x00006700ff099624 */ /* 0x000fe400078e00ff */
[----:B------:R-:W-:Y:S01]  /*126f0*/  @!P0 IMAD.MOV.U32 R7, RZ, RZ, c[0x0][0x19c] ;  /* 0x00006700ff078624 */ /* 0x000fe200078e00ff */
[----:B------:R3:W-:Y:S01]  /*12700*/  @!P5 LDGSTS.E.BYPASS.LTC128B.128 [R230+0x9000], [R24.64+0x80] ;  /* 0x0900008018e6dfae */ /* 0x0007e2000b901d46 */
[----:B------:R-:W-:Y:S02]  /*12710*/  @!P2 IMAD R10, R10, 0xa0, RZ ;  /* 0x000000a00a0aa824 */ /* 0x000fe400078e02ff */
[----:B------:R-:W-:Y:S02]  /*12720*/  @!P1 IMAD R9, R9, 0xc0, RZ ;  /* 0x000000c009099824 */ /* 0x000fe400078e02ff */
[----:B-1----:R-:W-:Y:S02]  /*12730*/  @!P3 IMAD.MOV.U32 R233, RZ, RZ, R231 ;  /* 0x000000ffffe9b224 */ /* 0x002fe400078e00e7 */
[----:B------:R-:W-:-:S02]  /*12740*/  @!P4 IMAD.MOV.U32 R11, RZ, RZ, c[0x0][0x198] ;  /* 0x00006600ff0bc624 */ /* 0x000fc400078e00ff */
[----:B------:R-:W-:-:S04]  /*12750*/  @!P3 IMAD.WIDE.U32 R22, R22, 0x60, R232 ;  /* 0x000000601616b825 */ /* 0x000fc800078e00e8 */
[----:B------:R-:W-:Y:S02]  /*12760*/  @!P2 IMAD.MOV.U32 R233, RZ, RZ, R231 ;  /* 0x000000ffffe9a224 */ /* 0x000fe400078e00e7 */
[----:B--2---:R-:W-:Y:S02]  /*12770*/  @!P3 IMAD.MOV.U32 R13, RZ, RZ, c[0x0][0x19c] ;  /* 0x00006700ff0db624 */ /* 0x004fe400078e00ff */
[----:B------:R-:W-:-:S04]  /*12780*/  @!P2 IMAD.WIDE.U32 R20, R20, 0xa0, R232 ;  /* 0x000000a01414a825 */ /* 0x000fc800078e00e8 */
[----:B------:R-:W-:Y:S02]  /*12790*/  @!P1 IMAD.MOV.U32 R233, RZ, RZ, R231 ;  /* 0x000000ffffe99224 */ /* 0x000fe400078e00e7 */
[----:B------:R-:W-:Y:S02]  /*127a0*/  @!P3 IMAD R13, R13, 0x60, RZ ;  /* 0x000000600d0db824 */ /* 0x000fe400078e02ff */
[----:B------:R-:W-:Y:S01]  /*127b0*/  @!P4 IMAD.MOV.U32 R12, RZ, RZ, c[0x0][0x19c] ;  /* 0x00006700ff0cc624 */ /* 0x000fe200078e00ff */
[----:B---3--:R-:W-:Y:S01]  /*127c0*/  @!P4 LEA R24, P5, R11, R232, 0x7 ;  /* 0x000000e80b18c211 */ /* 0x008fe200078a38ff */
[----:B------:R-:W-:-:S03]  /*127d0*/  @!P1 IMAD.WIDE.U32 R16, R16, 0xc0, R232 ;  /* 0x000000c010109825 */ /* 0x000fc600078e00e8 */
[----:B------:R-:W-:Y:S01]  /*127e0*/  @!P4 LEA.HI.X R25, R11, R231, R12, 0x7, P5 ;  /* 0x000000e70b19c211 */ /* 0x000fe200028f3c0c */
[----:B------:R-:W-:Y:S01]  /*127f0*/  @!P0 IMAD.MOV.U32 R233, RZ, RZ, R231 ;  /* 0x000000ffffe98224 */ /* 0x000fe200078e00e7 */
[----:B------:R-:W-:Y:S01]  /*12800*/  ISETP.GE.AND P5, PT, R18, R5, PT ;  /* 0x000000051200720c */ /* 0x000fe20003fa6270 */
[----:B------:R-:W-:Y:S02]  /*12810*/  @!P3 IMAD.IADD R23, R23, 0x1, R13 ;  /* 0x000000011717b824 */ /* 0x000fe400078e020d */
[----:B------:R-:W-:-:S03]  /*12820*/  @!P0 IMAD.WIDE.U32 R14, R14, 0xe0, R232 ;  /* 0x000000e00e0e8825 */ /* 0x000fc600078e00e8 */
[----:B------:R1:W-:Y:S01]  /*12830*/  @!P3 LDGSTS.E.BYPASS.LTC128B.128 [R230+0x5800], [R22.64] ;  /* 0x0580000016e6bfae */ /* 0x0003e2000b901d46 */
[----:B------:R-:W-:Y:S02]  /*12840*/  @!P0 IMAD R7, R7, 0xe0, RZ ;  /* 0x000000e007078824 */ /* 0x000fe400078e02ff */
[----:B------:R-:W-:Y:S01]  /*12850*/  @!P2 IMAD.IADD R21, R21, 0x1, R10 ;  /* 0x000000011515a824 */ /* 0x000fe200078e020a */
[----:B------:R1:W-:Y:S01]  /*12860*/  @!P3 LDGSTS.E.BYPASS.LTC128B.128 [R230+0x9800], [R22.64+0x80] ;  /* 0x0980008016e6bfae */ /* 0x0003e2000b901d46 */
[----:B------:R-:W-:Y:S01]  /*12870*/  @!P1 IMAD.IADD R17, R17, 0x1, R9 ;  /* 0x0000000111119824 */ /* 0x000fe200078e0209 */
[----:B------:R-:W-:Y:S01]  /*12880*/  ISETP.GE.AND P3, PT, R28, R5, PT ;  /* 0x000000051c00720c */ /* 0x000fe20003f66270 */
[----:B------:R-:W-:Y:S01]  /*12890*/  @!P0 IMAD.IADD R15, R15, 0x1, R7 ;  /* 0x000000010f0f8824 */ /* 0x000fe200078e0207 */
[----:B------:R2:W-:Y:S01]  /*128a0*/  @!P4 LDGSTS.E.BYPASS.LTC128B.128 [R230+0x6000], [R24.64] ;  /* 0x0600000018e6cfae */ /* 0x0005e2000b901d46 */
[----:B------:R-:W-:Y:S01]  /*128b0*/  IMAD.SHL.U32 R7, R63, 0x40, RZ ;  /* 0x000000403f077824 */ /* 0x000fe200078e00ff */
[----:B------:R-:W-:-:S02]  /*128c0*/  SHF.R.S32.HI R10, RZ, 0x4, R173 ;  /* 0x00000004ff0a7819 */ /* 0x000fc400000114ad */
[----:B------:R2:W-:Y:S01]  /*128d0*/  @!P4 LDGSTS.E.BYPASS.LTC128B.128 [R230+0xa000], [R24.64+0x80] ;  /* 0x0a00008018e6cfae */ /* 0x0005e2000b901d46 */
[-C--:B------:R-:W-:Y:S01]  /*128e0*/  ISETP.GE.AND P4, PT, R2, R5.reuse, PT ;  /* 0x000000050200720c */ /* 0x080fe20003f86270 */
[----:B------:R-:W-:Y:S01]  /*128f0*/  @!P5 IMAD.MOV.U32 R2, RZ, RZ, c[0x0][0x1a0] ;  /* 0x00006800ff02d624 */ /* 0x000fe200078e00ff */
[----:B------:R-:W-:Y:S01]  /*12900*/  LEA.HI R173, R173, R10, RZ, 0x1 ;  /* 0x0000000aadad7211 */ /* 0x000fe200078f08ff */
[----:B------:R1:W-:Y:S01]  /*12910*/  @!P2 LDGSTS.E.BYPASS.LTC128B.128 [R230+0x6800], [R20.64] ;  /* 0x0680000014e6afae */ /* 0x0003e2000b901d46 */
[----:B------:R-:W-:Y:S02]  /*12920*/  LOP3.LUT R7, R7, 0x1c0, RZ, 0xc0, !PT ;  /* 0x000001c007077812 */ /* 0x000fe400078ec0ff */
[----:B------:R-:W-:Y:S01]  /*12930*/  LOP3.LUT R173, R173, 0xfffffffe, RZ, 0xc0, !PT ;  /* 0xfffffffeadad7812 */ /* 0x000fe200078ec0ff */
[----:B------:R1:W-:Y:S01]  /*12940*/  @!P2 LDGSTS.E.BYPASS.LTC128B.128 [R230+0xa800], [R20.64+0x80] ;  /* 0x0a80008014e6afae */ /* 0x0003e2000b901d46 */
[----:B------:R-:W-:Y:S01]  /*12950*/  ISETP.GE.AND P2, PT, R6, R5, PT ;  /* 0x000000050600720c */ /* 0x000fe20003f46270 */
[----:B------:R-:W-:Y:S01]  /*12960*/  IMAD.SHL.U32 R6, R226, 0x8, RZ ;  /* 0x00000008e2067824 */ /* 0x000fe200078e00ff */
[----:B------:R-:W-:Y:S01]  /*12970*/  SHF.R.U32.HI R221, RZ, 0x3, R7 ;  /* 0x00000003ffdd7819 */ /* 0x000fe20000011607 */
[----:B------:R3:W-:Y:S03]  /*12980*/  @!P1 LDGSTS.E.BYPASS.LTC128B.128 [R230+0x7000], [R16.64] ;  /* 0x0700000010e69fae */ /* 0x0007e6000b901d46 */
[----:B------:R-:W-:Y:S01]  /*12990*/  LOP3.LUT R6, R7, 0x8, R6, 0xf8, !PT ;  /* 0x0000000807067812 */ /* 0x000fe200078ef806 */
[----:B------:R3:W-:Y:S01]  /*129a0*/  @!P1 LDGSTS.E.BYPASS.LTC128B.128 [R230+0xb000], [R16.64+0x80] ;  /* 0x0b00008010e69fae */ /* 0x0007e2000b901d46 */
[----:B------:R-:W-:Y:S01]  /*129b0*/  LEA R236, P1, R176, c[0x0][0x170], 0x1 ;  /* 0x00005c00b0ec7a11 */ /* 0x000fe200078208ff */
[----:B------:R-:W-:Y:S01]  /*129c0*/  IMAD.SHL.U32 R7, R172, 0x40, RZ ;  /* 0x00000040ac077824 */ /* 0x000fe200078e00ff */
[----:B------:R-:W-:Y:S01]  /*129d0*/  LOP3.LUT R221, R6, R221, RZ, 0x3c, !PT ;  /* 0x000000dd06dd7212 */ /* 0x000fe200078e3cff */
[----:B------:R5:W-:Y:S01]  /*129e0*/  @!P0 LDGSTS.E.BYPASS.LTC128B.128 [R230+0x7800], [R14.64] ;  /* 0x078000000ee68fae */ /* 0x000be2000b901d46 */
[----:B------:R-:W-:Y:S01]  /*129f0*/  LEA.HI.X R235, R176, c[0x0][0x174], R56, 0x1, P1 ;  /* 0x00005d00b0eb7a11 */ /* 0x000fe200008f0c38 */
[----:B------:R-:W-:Y:S01]  /*12a00*/  @!P3 IMAD.MOV.U32 R6, RZ, RZ, c[0x0][0x1a4] ;  /* 0x00006900ff06b624 */ /* 0x000fe200078e00ff */
[C---:B------:R-:W-:Y:S01]  /*12a10*/  @!P4 LEA R12, P1, R133.reuse, R236, 0x1 ;  /* 0x000000ec850cc211 */ /* 0x040fe200078208ff */
[----:B------:R5:W-:Y:S01]  /*12a20*/  @!P0 LDGSTS.E.BYPASS.LTC128B.128 [R230+0xb800], [R14.64+0x80] ;  /* 0x0b8000800ee68fae */ /* 0x000be2000b901d46 */
[----:B------:R-:W-:Y:S01]  /*12a30*/  ISETP.GE.AND P0, PT, R226, R5, PT ;  /* 0x00000005e200720c */ /* 0x000fe20003f06270 */
[----:B------:R-:W-:Y:S01]  /*12a40*/  @!P3 IMAD R6, R6, 0x60, RZ ;  /* 0x000000600606b824 */ /* 0x000fe200078e02ff */
[----:B------:R-:W-:Y:S01]  /*12a50*/  @!P4 LEA.HI.X R13, R133, R235, R132, 0x1, P1 ;  /* 0x000000eb850dc211 */ /* 0x000fe200008f0c84 */
[----:B------:R-:W0:Y:S01]  /*12a60*/  LDGDEPBAR ;  /* 0x00000000000079af */ /* 0x000e220000000000 */
[----:B------:R-:W-:Y:S01]  /*12a70*/  ISETP.GE.AND P1, PT, R4, R5, PT ;  /* 0x000000050400720c */ /* 0x000fe20003f26270 */
[----:B------:R-:W-:Y:S01]  /*12a80*/  @!P5 IMAD.MOV.U32 R4, RZ, RZ, c[0x0][0x1a4] ;  /* 0x00006900ff04d624 */ /* 0x000fe200078e00ff */
[----:B------:R-:W-:-:S07]  /*12a90*/  LOP3.LUT R7, R7, 0x1c0, RZ, 0xc0, !PT ;  /* 0x000001c007077812 */ /* 0x000fce00078ec0ff */
[----:B------:R-:W-:Y:S02]  /*12aa0*/  @!P0 IMAD.MOV.U32 R237, RZ, RZ, R235 ;  /* 0x000000ffffed8224 */ /* 0x000fe400078e00eb */
[----:B-----5:R-:W-:Y:S01]  /*12ab0*/  @!P3 IMAD.MOV.U32 R14, RZ, RZ, c[0x0][0x1a0] ;  /* 0x00006800ff0eb624 */ /* 0x020fe200078e00ff */
[----:B------:R-:W-:-:S04]  /*12ac0*/  DEPBAR.LE SB0, 0x0 ;  /* 0x000080000000791a */ /* 0x000fc80000000000 */
[----:B------:R-:W-:Y:S06]  /*12ad0*/  BAR.SYNC.DEFER_BLOCKING 0x0 ;  /* 0x0000000000007b1d */ /* 0x000fec0000010000 */
[----:B------:R-:W-:Y:S04]  /*12ae0*/  @P0 STS.128 [R230+0xc000], RZ ;  /* 0x00c000ffe6000388 */ /* 0x000fe80000000c00 */
[----:B------:R-:W-:Y:S04]  /*12af0*/  @P0 STS.128 [R230+0x10000], RZ ;  /* 0x010000ffe6000388 */ /* 0x000fe80000000c00 */
[----:B------:R-:W-:Y:S01]  /*12b00*/  @!PT LDS RZ, [RZ] ;  /* 0x00000000fffff984 */ /* 0x000fe20000000800 */
[----:B------:R-:W-:Y:S01]  /*12b10*/  @!PT LDS RZ, [RZ] ;  /* 0x00000000fffff984 */ /* 0x000fe20000000800 */
[----:B------:R-:W-:Y:S01]  /*12b20*/  @!PT LDS RZ, [RZ] ;  /* 0x00000000fffff984 */ /* 0x000fe20000000800 */
[----:B------:R5:W-:Y:S04]  /*12b30*/  @!P0 LDGSTS.E.BYPASS.LTC128B.128 [R230+0xc000], [R236.64] ;  /* 0x0c000000ece68fae */ /* 0x000be8000b901d46 */
[----:B------:R5:W-:Y:S01]  /*12b40*/  @!P0 LDGSTS.E.BYPASS.LTC128B.128 [R230+0x10000], [R236.64+0x80] ;  /* 0x10000080ece68fae */ /* 0x000be2000b901d46 */
[----:B------:R-:W-:-:S03]  /*12b50*/  @!P5 LEA R18, P0, R2, R236, 0x6 ;  /* 0x000000ec0212d211 */ /* 0x000fc600078030ff */
[----:B------:R-:W-:Y:S01]  /*12b60*/  @P4 STS.128 [R230+0xc800], RZ ;  /* 0x00c800ffe6004388 */ /* 0x000fe20000000c00 */
[----:B------:R-:W-:Y:S01]  /*12b70*/  @!P5 LEA.HI.X R19, R2, R235, R4, 0x6, P0 ;  /* 0x000000eb0213d211 */ /* 0x000fe200000f3404 */
[----:B------:R-:W-:Y:S01]  /*12b80*/  @!P1 IMAD.MOV.U32 R4, RZ, RZ, c[0x0][0x1a4] ;  /* 0x00006900ff049624 */ /* 0x000fe200078e00ff */
[-C--:B------:R-:W-:Y:S01]  /*12b90*/  ISETP.GE.AND P0, PT, R0, R5.reuse, PT ;  /* 0x000000050000720c */ /* 0x080fe20003f06270 */
[----:B------:R-:W-:Y:S01]  /*12ba0*/  @P4 STS.128 [R230+0x10800], RZ ;  /* 0x010800ffe6004388 */ /* 0x000fe20000000c00 */
[----:B------:R-:W-:Y:S02]  /*12bb0*/  IMAD.IADD R0, R10, 0x1, -R173 ;  /* 0x000000010a007824 */ /* 0x000fe400078e0aad */
[----:B------:R-:W-:Y:S01]  /*12bc0*/  @!P1 IMAD.MOV.U32 R10, RZ, RZ, c[0x0][0x1a0] ;  /* 0x00006800ff0a9624 */ /* 0x000fe200078e00ff */
[----:B------:R-:W-:Y:S01]  /*12bd0*/  @!PT LDS RZ, [RZ] ;  /* 0x00000000fffff984 */ /* 0x000fe20000000800 */
[----:B------:R-:W-:Y:S01]  /*12be0*/  @!PT LDS RZ, [RZ] ;  /* 0x00000000fffff984 */ /* 0x000fe20000000800 */
[----:B------:R-:W-:Y:S01]  /*12bf0*/  @!PT LDS RZ, [RZ] ;  /* 0x00000000fffff984 */ /* 0x000fe20000000800 */
[----:B------:R4:W-:Y:S01]  /*12c00*/  @!P4 LDGSTS.E.BYPASS.LTC128B.128 [R230+0xc800], [R12.64] ;  /* 0x0c8000000ce6cfae */ /* 0x0009e2000b901d46 */
[C---:B------:R-:W-:Y:S02]  /*12c10*/  IMAD R221, R0.reuse, 0x200, R221 ;  /* 0x0000020000dd7824 */ /* 0x040fe400078e02dd */
[----:B------:R-:W-:Y:S01]  /*12c20*/  IMAD.SHL.U32 R0, R0, 0x8, RZ ;  /* 0x0000000800007824 */ /* 0x000fe200078e00ff */
[----:B------:R4:W-:Y:S01]  /*12c30*/  @!P4 LDGSTS.E.BYPASS.LTC128B.128 [R230+0x10800], [R12.64+0x80] ;  /* 0x108000800ce6cfae */ /* 0x0009e2000b901d46 */
[----:B------:R-:W-:Y:S01]  /*12c40*/  ISETP.GE.AND P4, PT, R8, R5, PT ;  /* 0x000000050800720c */ /* 0x000fe20003f86270 */
[----:B------:R-:W-:-:S02]  /*12c50*/  @!P1 IMAD R4, R4, 0xc0, RZ ;  /* 0x000000c004049824 */ /* 0x000fc400078e02ff */
[----:B------:R-:W-:Y:S01]  /*12c60*/  @P5 STS.128 [R230+0xd000], RZ ;  /* 0x00d000ffe6005388 */ /* 0x000fe20000000c00 */
[----:B------:R-:W-:Y:S01]  /*12c70*/  LOP3.LUT R0, R7, 0x8, R0, 0xf8, !PT ;  /* 0x0000000807007812 */ /* 0x000fe200078ef800 */
[----:B---3--:R-:W-:Y:S01]  /*12c80*/  @!P0 IMAD.MOV.U32 R16, RZ, RZ, c[0x0][0x1a0] ;  /* 0x00006800ff108624 */ /* 0x008fe200078e00ff */
[----:B------:R-:W-:Y:S01]  /*12c90*/  SHF.R.U32.HI R7, RZ, 0x3, R7 ;  /* 0x00000003ff077819 */ /* 0x000fe20000011607 */
[----:B------:R-:W-:Y:S01]  /*12ca0*/  @P5 STS.128 [R230+0x11000], RZ ;  /* 0x011000ffe6005388 */ /* 0x000fe20000000c00 */
[----:B------:R-:W-:Y:S02]  /*12cb0*/  IMAD.SHL.U32 R221, R221, 0x2, RZ ;  /* 0x00000002dddd7824 */ /* 0x000fe400078e00ff */
[----:B-----5:R-:W-:Y:S01]  /*12cc0*/  @!P3 IMAD.MOV.U32 R237, RZ, RZ, R235 ;  /* 0x000000ffffedb224 */ /* 0x020fe200078e00eb */
[----:B------:R-:W-:Y:S01]  /*12cd0*/  @!PT LDS RZ, [RZ] ;  /* 0x00000000fffff984 */ /* 0x000fe20000000800 */
[----:B------:R-:W-:Y:S01]  /*12ce0*/  @!PT LDS RZ, [RZ] ;  /* 0x00000000fffff984 */ /* 0x000fe20000000800 */
[----:B------:R-:W-:Y:S01]  /*12cf0*/  @!PT LDS RZ, [RZ] ;  /* 0x00000000fffff984 */ /* 0x000fe20000000800 */
[----:B------:R3:W-:Y:S01]  /*12d00*/  @!P5 LDGSTS.E.BYPASS.LTC128B.128 [R230+0xd000], [R18.64] ;  /* 0x0d00000012e6dfae */ /* 0x0007e2000b901d46 */
[----:B------:R-:W-:Y:S01]  /*12d10*/  LOP3.LUT R40, R0, R7, RZ, 0x3c, !PT ;  /* 0x0000000700287212 */ /* 0x000fe200078e3cff */
[----:B------:R-:W-:Y:S01]  /*12d20*/  @!P4 IMAD.MOV.U32 R5, RZ, RZ, c[0x0][0x1a0] ;  /* 0x00006800ff05c624 */ /* 0x000fe200078e00ff */
[C---:B------:R-:W-:Y:S01]  /*12d30*/  IADD3 R0, R221.reuse, 0x4000, RZ ;  /* 0x00004000dd007810 */ /* 0x040fe20007ffe0ff */
[----:B------:R3:W-:Y:S01]  /*12d40*/  @!P5 LDGSTS.E.BYPASS.LTC128B.128 [R230+0x11000], [R18.64+0x80] ;  /* 0x1100008012e6dfae */ /* 0x0007e2000b901d46 */
[----:B------:R-:W-:Y:S01]  /*12d50*/  @!P4 IMAD.MOV.U32 R2, RZ, RZ, c[0x0][0x1a4] ;  /* 0x00006900ff02c624 */ /* 0x000fe200078e00ff */
[----:B------:R-:W-:Y:S01]  /*12d60*/  IADD3 R219, R221, 0x4020, RZ ;  /* 0x00004020dddb7810 */ /* 0x000fe20007ffe0ff */
[----:B------:R-:W-:Y:S01]  /*12d70*/  @!P3 IMAD.WIDE.U32 R14, R14, 0x60, R236 ;  /* 0x000000600e0eb825 */ /* 0x000fe200078e00ec */
[C---:B------:R-:W-:Y:S01]  /*12d80*/  @!P4 LEA R8, P5, R5.reuse, R236, 0x7 ;  /* 0x000000ec0508c211 */ /* 0x040fe200078a38ff */
[----:B------:R-:W-:Y:S02]  /*12d90*/  @P3 STS.128 [R230+0xd800], RZ ;  /* 0x00d800ffe6003388 */ /* 0x000fe40000000c00 */
[----:B------:R-:W-:Y:S01]  /*12da0*/  @!P2 IMAD.MOV.U32 R237, RZ, RZ, R235 ;  /* 0x000000ffffeda224 */ /* 0x000fe200078e00eb */
[----:B------:R-:W-:Y:S01]  /*12db0*/  @!P4 LEA.HI.X R9, R5, R235, R2, 0x7, P5 ;  /* 0x000000eb0509c211 */ /* 0x000fe200028f3c02 */
[----:B------:R-:W-:Y:S01]  /*12dc0*/  @!P2 IMAD.MOV.U32 R5, RZ, RZ, c[0x0][0x1a4] ;  /* 0x00006900ff05a624 */ /* 0x000fe200078e00ff */
[----:B------:R-:W-:Y:S01]  /*12dd0*/  @P3 STS.128 [R230+0x11800], RZ ;  /* 0x011800ffe6003388 */ /* 0x000fe20000000c00 */
[----:B----4-:R-:W-:-:S02]  /*12de0*/  @!P2 IMAD.MOV.U32 R12, RZ, RZ, c[0x0][0x1a0] ;  /* 0x00006800ff0ca624 */ /* 0x010fc400078e00ff */
[----:B------:R-:W-:Y:S02]  /*12df0*/  @!P3 IMAD.IADD R15, R15, 0x1, R6 ;  /* 0x000000010f0fb824 */ /* 0x000fe400078e0206 */
[----:B------:R-:W-:-:S03]  /*12e00*/  @!P2 IMAD.WIDE.U32 R12, R12, 0xa0, R236 ;  /* 0x000000a00c0ca825 */ /* 0x000fc600078e00ec */
[----:B------:R-:W-:Y:S01]  /*12e10*/  @!PT LDS RZ, [RZ] ;  /* 0x00000000fffff984 */ /* 0x000fe20000000800 */
[----:B------:R-:W-:Y:S01]  /*12e20*/  @!PT LDS RZ, [RZ] ;  /* 0x00000000fffff984 */ /* 0x000fe20000000800 */
[----:B------:R-:W-:Y:S01]  /*12e30*/  @!PT LDS RZ, [RZ] ;  /* 0x00000000fffff984 */ /* 0x000fe20000000800 */
[----:B------:R4:W-:Y:S01]  /*12e40*/  @!P3 LDGSTS.E.BYPASS.LTC128B.128 [R230+0xd800], [R14.64] ;  /* 0x0d8000000ee6bfae */ /* 0x0009e2000b901d46 */
[----:B------:R-:W-:Y:S02]  /*12e50*/  @!P1 IMAD.MOV.U32 R237, RZ, RZ, R235 ;  /* 0x000000ffffed9224 */ /* 0x000fe400078e00eb */
[----:B------:R-:W-:Y:S01]  /*12e60*/  @!P2 IMAD R5, R5, 0xa0, RZ ;  /* 0x000000a00505a824 */ /* 0x000fe200078e02ff */
[----:B------:R4:W-:Y:S01]  /*12e70*/  @!P3 LDGSTS.E.BYPASS.LTC128B.128 [R230+0x11800], [R14.64+0x80] ;  /* 0x118000800ee6bfae */ /* 0x0009e2000b901d46 */
[----:B------:R-:W-:-:S03]  /*12e80*/  @!P1 IMAD.WIDE.U32 R10, R10, 0xc0, R236 ;  /* 0x000000c00a0a9825 */ /* 0x000fc600078e00ec */
[----:B------:R-:W-:Y:S01]  /*12e90*/  @P4 STS.128 [R230+0xe000], RZ ;  /* 0x00e000ffe6004388 */ /* 0x000fe20000000c00 */
[----:B------:R-:W-:Y:S02]  /*12ea0*/  @!P0 IMAD.MOV.U32 R237, RZ, RZ, R235 ;  /* 0x000000ffffed8224 */ /* 0x000fe400078e00eb */
[----:B------:R-:W-:Y:S01]  /*12eb0*/  @!P0 IMAD.MOV.U32 R2, RZ, RZ, c[0x0][0x1a4] ;  /* 0x00006900ff028624 */ /* 0x000fe200078e00ff */
[----:B------:R-:W-:Y:S01]  /*12ec0*/  @P4 STS.128 [R230+0x12000], RZ ;  /* 0x012000ffe6004388 */ /* 0x000fe20000000c00 */
[----:B------:R-:W-:Y:S02]  /*12ed0*/  @!P2 IMAD.IADD R13, R13, 0x1, R5 ;  /* 0x000000010d0da824 */ /* 0x000fe400078e0205 */
[----:B------:R-:W-:Y:S01]  /*12ee0*/  IMAD R7, R60, 0x400, R41 ;  /* 0x000004003c077824 */ /* 0x000fe200078e0229 */
[----:B------:R-:W-:Y:S01]  /*12ef0*/  @!PT LDS RZ, [RZ] ;  /* 0x00000000fffff984 */ /* 0x000fe20000000800 */
[----:B------:R-:W-:Y:S01]  /*12f00*/  @!PT LDS RZ, [RZ] ;  /* 0x00000000fffff984 */ /* 0x000fe20000000800 */
[----:B------:R-:W-:Y:S01]  /*12f10*/  @!PT LDS RZ, [RZ] ;  /* 0x00000000fffff984 */ /* 0x000fe20000000800 */
[----:B------:R5:W-:Y:S01]  /*12f20*/  @!P4 LDGSTS.E.BYPASS.LTC128B.128 [R230+0xe000], [R8.64] ;  /* 0x0e00000008e6cfae */ /* 0x000be2000b901d46 */
[----:B------:R-:W-:-:S03]  /*12f30*/  @!P0 IMAD.WIDE.U32 R16, R16, 0xe0, R236 ;  /* 0x000000e010108825 */ /* 0x000fc600078e00ec */
[----:B------:R5:W-:Y:S01]  /*12f40*/  @!P4 LDGSTS.E.BYPASS.LTC128B.128 [R230+0x12000], [R8.64+0x80] ;  /* 0x1200008008e6cfae */ /* 0x000be2000b901d46 */
[----:B------:R-:W-:Y:S02]  /*12f50*/  @!P0 IMAD R2, R2, 0xe0, RZ ;  /* 0x000000e002028824 */ /* 0x000fe400078e02ff */
[----:B------:R-:W-:Y:S01]  /*12f60*/  @!P1 IMAD.IADD R5, R11, 0x1, R4 ;  /* 0x000000010b059824 */ /* 0x000fe200078e0204 */
[----:B------:R-:W-:Y:S01]  /*12f70*/  @P2 STS.128 [R230+0xe800], RZ ;  /* 0x00e800ffe6002388 */ /* 0x000fe20000000c00 */
[----:B------:R-:W-:Y:S02]  /*12f80*/  @!P1 IMAD.MOV.U32 R4, RZ, RZ, R10 ;  /* 0x000000ffff049224 */ /* 0x000fe400078e000a */
[----:B------:R-:W-:Y:S01]  /*12f90*/  IMAD.IADD R222, R40, 0x1, R7 ;  /* 0x0000000128de7824 */ /* 0x000fe200078e0207 */
[----:B------:R-:W-:Y:S01]  /*12fa0*/  @P2 STS.128 [R230+0x12800], RZ ;  /* 0x012800ffe6002388 */ /* 0x000fe20000000c00 */
[----:B------:R-:W-:Y:S02]  /*12fb0*/  @!P0 IMAD.IADD R17, R17, 0x1, R2 ;  /* 0x0000000111118824 */ /* 0x000fe400078e0202 */
[----:B------:R-:W-:Y:S01]  /*12fc0*/  IMAD.SHL.U32 R222, R222, 0x2, RZ ;  /* 0x00000002dede7824 */ /* 0x000fe200078e00ff */
[----:B------:R-:W-:Y:S01]  /*12fd0*/  @!PT LDS RZ, [RZ] ;  /* 0x00000000fffff984 */ /* 0x000fe20000000800 */
[----:B------:R-:W-:Y:S01]  /*12fe0*/  @!PT LDS RZ, [RZ] ;  /* 0x00000000fffff984 */ /* 0x000fe20000000800 */
[----:B------:R-:W-:Y:S01]  /*12ff0*/  @!PT LDS RZ, [RZ] ;  /* 0x00000000fffff984 */ /* 0x000fe20000000800 */
[----:B------:R4:W-:Y:S03]  /*13000*/  @!P2 LDGSTS.E.BYPASS.LTC128B.128 [R230+0xe800], [R12.64] ;  /* 0x0e8000000ce6afae */ /* 0x0009e6000b901d46 */
[--C-:B------:R-:W-:Y:S01]  /*13010*/  IMAD R220, R45, 0x2, R222.reuse ;  /* 0x000000022ddc7824 */ /* 0x100fe200078e02de */
[----:B------:R4:W-:Y:S01]  /*13020*/  @!P2 LDGSTS.E.BYPASS.LTC128B.128 [R230+0x12800], [R12.64+0x80] ;  /* 0x128000800ce6afae */ /* 0x0009e2000b901d46 */
[----:B------:R-:W-:-:S02]  /*13030*/  IMAD R218, R43, 0x2, R222 ;  /* 0x000000022bda7824 */ /* 0x000fc400078e02de */
[----:B------:R-:W-:Y:S01]  /*13040*/  IMAD R217, R43, 0x2, R220 ;  /* 0x000000022bd97824 */ /* 0x000fe200078e02dc */
[----:B------:R-:W-:Y:S04]  /*13050*/  @P1 STS.128 [R230+0xf000], RZ ;  /* 0x00f000ffe6001388 */ /* 0x000fe80000000c00 */
[----:B------:R-:W-:Y:S04]  /*13060*/  @P1 STS.128 [R230+0x13000], RZ ;  /* 0x013000ffe6001388 */ /* 0x000fe80000000c00 */
[----:B------:R-:W-:Y:S01]  /*13070*/  @!PT LDS RZ, [RZ] ;  /* 0x00000000fffff984 */ /* 0x000fe20000000800 */
[----:B------:R-:W-:Y:S01]  /*13080*/  @!PT LDS RZ, [RZ] ;  /* 0x00000000fffff984 */ /* 0x000fe20000000800 */
[----:B------:R-:W-:Y:S01]  /*13090*/  @!PT LDS RZ, [RZ] ;  /* 0x00000000fffff984 */ /* 0x000fe20000000800 */
[----:B------:R1:W-:Y:S04]  /*130a0*/  @!P1 LDGSTS.E.BYPASS.LTC128B.128 [R230+0xf000], [R4.64] ;  /* 0x0f00000004e69fae */ /* 0x0003e8000b901d46 */
[----:B------:R1:W-:Y:S01]  /*130b0*/  @!P1 LDGSTS.E.BYPASS.LTC128B.128 [R230+0x13000], [R4.64+0x80] ;  /* 0x1300008004e69fae */ /* 0x0003e2000b901d46 */
[----:B------:R-:W-:-:S03]  /*130c0*/  R2P PR, R63, 0x6 ;  /* 0x000000063f007804 */ /* 0x000fc60000000000 */
[----:B------:R-:W-:Y:S04]  /*130d0*/  @P0 STS.128 [R230+0xf800], RZ ;  /* 0x00f800ffe6000388 */ /* 0x000fe80000000c00 */
[----:B------:R-:W-:Y:S04]  /*130e0*/  @P0 STS.128 [R230+0x13800], RZ ;  /* 0x013800ffe6000388 */ /* 0x000fe80000000c00 */
[----:B------:R-:W-:Y:S01]  /*130f0*/  @!PT LDS RZ, [RZ] ;  /* 0x00000000fffff984 */ /* 0x000fe20000000800 */
[----:B------:R-:W-:Y:S01]  /*13100*/  @!PT LDS RZ, [RZ] ;  /* 0x00000000fffff984 */ /* 0x000fe20000000800 */
[----:B------:R-:W-:Y:S01]  /*13110*/  @!PT LDS RZ, [RZ] ;  /* 0x00000000fffff984 */ /* 0x000fe20000000800 */
[----:B------:R3:W-:Y:S02]  /*13120*/  @!P0 LDGSTS.E.BYPASS.LTC128B.128 [R230+0xf800], [R16.64] ;  /* 0x0f80000010e68fae */ /* 0x0007e4000b901d46 */
[----:B------:R-:W-:Y:S01]  /*13130*/  @P1 IADD3 R219, R0, -0x20, RZ ;  /* 0xffffffe000db1810 */ /* 0x000fe20007ffe0ff */
[----:B------:R-:W-:Y:S01]  /*13140*/  IMAD.MOV.U32 R0, RZ, RZ, 0x40 ;  /* 0x00000040ff007424 */ /* 0x000fe200078e00ff */
[----:B------:R3:W-:Y:S02]  /*13150*/  @!P0 LDGSTS.E.BYPASS.LTC128B.128 [R230+0x13800], [R16.64+0x80] ;  /* 0x1380008010e68fae */ /* 0x0007e4000b901d46 */
[----:B------:R-:W-:-:S02]  /*13160*/  IADD3 R211, R219, 0x800, RZ ;  /* 0x00000800dbd37810 */ /* 0x000fc40007ffe0ff */
[----:B-----5:R-:W-:Y:S01]  /*13170*/  LDSM.16.M88.4 R8, [R222] ;  /* 0x00000000de08783b */ /* 0x020fe20000000200 */
[----:B------:R-:W-:Y:S02]  /*13180*/  SEL R0, R0, 0xffffffc0, !P2 ;  /* 0xffffffc000007807 */ /* 0x000fe40005000000 */
[C---:B------:R-:W-:Y:S01]  /*13190*/  IADD3 R210, R219.reuse, 0x1000, RZ ;  /* 0x00001000dbd27810 */ /* 0x040fe20007ffe0ff */
[----:B------:R-:W5:Y:S01]  /*131a0*/  LDSM.16.M88.4 R92, [R221+0x4800] ;  /* 0x00480000dd5c783b */ /* 0x000f620000000200 */
[----:B------:R-:W-:Y:S01]  /*131b0*/  IADD3 R209, R219, 0x1800, RZ ;  /* 0x00001800dbd17810 */ /* 0x000fe20007ffe0ff */
[----:B------:R-:W-:Y:S01]  /*131c0*/  IMAD.IADD R215, R221, 0x1, R0 ;  /* 0x00000001ddd77824 */ /* 0x000fe200078e0200 */
[----:B------:R-:W-:Y:S01]  /*131d0*/  IADD3 R208, R219, 0x2000, RZ ;  /* 0x00002000dbd07810 */ /* 0x000fe20007ffe0ff */
[----:B------:R-:W2:Y:S01]  /*131e0*/  LDSM.16.M88.4 R100, [R221+0x4000] ;  /* 0x00400000dd64783b */ /* 0x000ea20000000200 */
[----:B------:R-:W-:Y:S01]  /*131f0*/  IMAD.IADD R204, R0, 0x1, R219 ;  /* 0x0000000100cc7824 */ /* 0x000fe200078e02db */
[----:B------:R-:W-:-:S02]  /*13200*/  SHF.R.S32.HI R0, RZ, 0x1f, R61 ;  /* 0x0000001fff007819 */ /* 0x000fc4000001143d */
[----:B------:R-:W2:Y:S01]  /*13210*/  LDSM.16.M88.4 R84, [R221+0x5000] ;  /* 0x00500000dd54783b */ /* 0x000ea20000000200 */
[C---:B------:R-:W-:Y:S02]  /*13220*/  IADD3 R207, R219.reuse, 0x2800, RZ ;  /* 0x00002800dbcf7810 */ /* 0x040fe40007ffe0ff */
[----:B------:R-:W-:Y:S01]  /*13230*/  LEA.HI R0, R0, R61, RZ, 0x2 ;  /* 0x0000003d00007211 */ /* 0x000fe200078f10ff */
[----:B------:R-:W2:Y:S01]  /*13240*/  LDSM.16.M88.4 R76, [R221+0x5800] ;  /* 0x00580000dd4c783b */ /* 0x000ea20000000200 */
[C---:B------:R-:W-:Y:S02]  /*13250*/  IADD3 R206, R219.reuse, 0x3000, RZ ;  /* 0x00003000dbce7810 */ /* 0x040fe40007ffe0ff */
[----:B------:R-:W-:Y:S01]  /*13260*/  SHF.R.S32.HI R238, RZ, 0x2, R0 ;  /* 0x00000002ffee7819 */ /* 0x000fe20000011400 */
[----:B------:R-:W2:Y:S01]  /*13270*/  LDSM.16.M88.4 R68, [R221+0x6000] ;  /* 0x00600000dd44783b */ /* 0x000ea20000000200 */
[----:B------:R-:W-:Y:S02]  /*13280*/  LOP3.LUT R0, R40, R41, RZ, 0xfc, !PT ;  /* 0x0000002928007212 */ /* 0x000fe400078efcff */
[C---:B------:R-:W-:Y:S01]  /*13290*/  IADD3 R205, R219.reuse, 0x3800, RZ ;  /* 0x00003800dbcd7810 */ /* 0x040fe20007ffe0ff */
[----:B------:R-:W2:Y:S01]  /*132a0*/  LDSM.16.M88.4 R48, [R221+0x6800] ;  /* 0x00680000dd30783b */ /* 0x000ea20000000200 */
[----:B------:R-:W-:-:S02]  /*132b0*/  IADD3 R203, R219, 0x4000, RZ ;  /* 0x00004000dbcb7810 */ /* 0x000fc40007ffe0ff */
[C---:B------:R-:W-:Y:S01]  /*132c0*/  IADD3 R202, R219.reuse, 0x4800, RZ ;  /* 0x00004800dbca7810 */ /* 0x040fe20007ffe0ff */
[----:B------:R-:W2:Y:S01]  /*132d0*/  LDSM.16.M88.4 R32, [R221+0x7000] ;  /* 0x00700000dd20783b */ /* 0x000ea20000000200 */
[C---:B------:R-:W-:Y:S02]  /*132e0*/  IADD3 R201, R219.reuse, 0x5000, RZ ;  /* 0x00005000dbc97810 */ /* 0x040fe40007ffe0ff */
[C---:B------:R-:W-:Y:S01]  /*132f0*/  IADD3 R200, R219.reuse, 0x5800, RZ ;  /* 0x00005800dbc87810 */ /* 0x040fe20007ffe0ff */
[----:B---3--:R-:W3:Y:S01]  /*13300*/  LDSM.16.M88.4 R16, [R221+0x7800] ;  /* 0x00780000dd10783b */ /* 0x008ee20000000200 */
[C---:B------:R-:W-:Y:S02]  /*13310*/  IADD3 R199, R219.reuse, 0x6000, RZ ;  /* 0x00006000dbc77810 */ /* 0x040fe40007ffe0ff */
[C---:B------:R-:W-:Y:S01]  /*13320*/  IADD3 R198, R219.reuse, 0x6800, RZ ;  /* 0x00006800dbc67810 */ /* 0x040fe20007ffe0ff */
[----:B------:R-:W-:Y:S01]  /*13330*/  LDSM.16.M88.4 R112, [R220] ;  /* 0x00000000dc70783b */ /* 0x000fe20000000200 */
[----:B------:R-:W-:-:S02]  /*13340*/  IADD3 R197, R219, 0x7000, RZ ;  /* 0x00007000dbc57810 */ /* 0x000fc40007ffe0ff */
[----:B------:R-:W-:Y:S01]  /*13350*/  IADD3 R196, R219, 0x7800, RZ ;  /* 0x00007800dbc47810 */ /* 0x000fe20007ffe0ff */
[----:B-1----:R-:W1:Y:S01]  /*13360*/  LDSM.16.M88.4 R4, [R219+0x800] ;  /* 0x00080000db04783b */ /* 0x002e620000000200 */
[C---:B-----5:R-:W-:Y:S03]  /*13370*/  HMMA.16816.F32 R96, R8.reuse, R92, RZ ;  /* 0x0000005c0860723c */ /* 0x060fe600000018ff */
[----:B----4-:R-:W4:Y:S04]  /*13380*/  LDSM.16.M88.4 R12, [R219] ;  /* 0x00000000db0c783b */ /* 0x010f280000000200 */
[----:B------:R-:W5:Y:S01]  /*13390*/  LDSM.16.M88.4 R128, [R219+0x1000] ;  /* 0x00100000db80783b */ /* 0x000f620000000200 */
[C---:B------:R-:W-:Y:S03]  /*133a0*/  HMMA.16816.F32 R92, R8.reuse, R94, RZ ;  /* 0x0000005e085c723c */ /* 0x040fe600000018ff */
[----:B--2---:R-:W2:Y:S04]  /*133b0*/  LDSM.16.M88.4 R24, [R219+0x2800] ;  /* 0x00280000db18783b */ /* 0x004ea80000000200 */
[----:B------:R-:W-:Y:S01]  /*133c0*/  LDSM.16.M88.4 R104, [R218] ;  /* 0x00000000da68783b */ /* 0x000fe20000000200 */
[C---:B------:R-:W-:Y:S03]  /*133d0*/  HMMA.16816.F32 R20, R8.reuse, R100, RZ ;  /* 0x000000640814723c */ /* 0x040fe600000018ff */
[----:B------:R-:W-:Y:S04]  /*133e0*/  LDSM.16.M88.4 R124, [R219+0x1800] ;  /* 0x00180000db7c783b */ /* 0x000fe80000000200 */
[----:B------:R-:W-:Y:S01]  /*133f0*/  LDSM.16.M88.4 R120, [R219+0x2000] ;  /* 0x00200000db78783b */ /* 0x000fe20000000200 */
[C---:B------:R-:W-:Y:S03]  /*13400*/  HMMA.16816.F32 R88, R8.reuse, R84, RZ ;  /* 0x000000540858723c */ /* 0x040fe600000018ff */
[----:B------:R-:W-:Y:S04]  /*13410*/  LDSM.16.M88.4 R116, [R219+0x3800] ;  /* 0x00380000db74783b */ /* 0x000fe80000000200 */
[----:B------:R-:W-:Y:S01]  /*13420*/  LDSM.16.M88.4 R108, [R215+0x4000] ;  /* 0x00400000d76c783b */ /* 0x000fe20000000200 */
[C---:B------:R-:W-:Y:S03]  /*13430*/  HMMA.16816.F32 R100, R8.reuse, R102, RZ ;  /* 0x000000660864723c */ /* 0x040fe600000018ff */
        /* <DEDUP_REMOVED lines=10> */
[C---:B---3--:R-:W-:Y:S08]  /*134e0*/  HMMA.16816.F32 R28, R8.reuse, R16, RZ ;  /* 0x00000010081c723c */ /* 0x048ff000000018ff */
[----:B------:R-:W-:Y:S01]  /*134f0*/  HMMA.16816.F32 R8, R8, R18, RZ ;  /* 0x000000120808723c */ /* 0x000fe200000018ff */
[----:B------:R-:W3:Y:S07]  /*13500*/  LDSM.16.M88.4 R16, [R219+0x3000] ;  /* 0x00300000db10783b */ /* 0x000eee0000000200 */
[C---:B-1----:R-:W-:Y:S08]  /*13510*/  HMMA.16816.F32 R96, R112.reuse, R4, R96 ;  /* 0x000000047060723c */ /* 0x042ff00000001860 */
[C---:B------:R-:W-:Y:S01]  /*13520*/  HMMA.16816.F32 R92, R112.reuse, R6, R92 ;  /* 0x00000006705c723c */ /* 0x040fe2000000185c */
[----:B------:R-:W1:Y:S07]  /*13530*/  LDSM.16.M88.4 R4, [R215+0x5000] ;  /* 0x00500000d704783b */ /* 0x000e6e0000000200 */
[C---:B----4-:R-:W-:Y:S08]  /*13540*/  HMMA.16816.F32 R20, R112.reuse, R12, R20 ;  /* 0x0000000c7014723c */ /* 0x050ff00000001814 */
[C---:B------:R-:W-:Y:S01]  /*13550*/  HMMA.16816.F32 R100, R112.reuse, R14, R100 ;  /* 0x0000000e7064723c */ /* 0x040fe20000001864 */
[----:B------:R-:W4:Y:S07]  /*13560*/  LDSM.16.M88.4 R12, [R215+0x4800] ;  /* 0x00480000d70c783b */ /* 0x000f2e0000000200 */
[C---:B-----5:R-:W-:Y:S08]  /*13570*/  HMMA.16816.F32 R88, R112.reuse, R128, R88 ;  /* 0x000000807058723c */ /* 0x060ff00000001858 */
[C---:B------:R-:W-:Y:S01]  /*13580*/  HMMA.16816.F32 R84, R112.reuse, R130, R84 ;  /* 0x000000827054723c */ /* 0x040fe20000001854 */
[----:B------:R-:W-:Y:S07]  /*13590*/  LDSM.16.M88.4 R128, [R204+0x2000] ;  /* 0x00200000cc80783b */ /* 0x000fee0000000200 */
[C---:B--2---:R-:W-:Y:S08]  /*135a0*/  HMMA.16816.F32 R52, R112.reuse, R24, R52 ;  /* 0x000000187034723c */ /* 0x044ff00000001834 */
[C---:B------:R-:W-:Y:S01]  /*135b0*/  HMMA.16816.F32 R48, R112.reuse, R26, R48 ;  /* 0x0000001a7030723c */ /* 0x040fe20000001830 */
[----:B------:R-:W2:Y:S07]  /*135c0*/  LDSM.16.M88.4 R24, [R215+0x5800] ;  /* 0x00580000d718783b */ /* 0x000eae0000000200 */
[C---:B---3--:R-:W-:Y:S08]  /*135d0*/  HMMA.16816.F32 R36, R112.reuse, R16, R36 ;  /* 0x000000107024723c */ /* 0x048ff00000001824 */
[----:B------:R-:W-:Y:S01]  /*135e0*/  HMMA.16816.F32 R32, R112, R18, R32 ;  /* 0x000000127020723c */ /* 0x000fe20000001820 */
[----:B------:R-:W3:Y:S07]  /*135f0*/  LDSM.16.M88.4 R16, [R215+0x6000] ;  /* 0x00600000d710783b */ /* 0x000eee0000000200 */
[C---:B-1----:R-:W-:Y:S08]  /*13600*/  HMMA.16816.F32 R88, R104.reuse, R4, R88 ;  /* 0x000000046858723c */ /* 0x042ff00000001858 */
[----:B------:R-:W-:Y:S01]  /*13610*/  HMMA.16816.F32 R84, R104, R6, R84 ;  /* 0x000000066854723c */ /* 0x000fe20000001854 */
[----:B------:R-:W1:Y:S07]  /*13620*/  LDSM.16.M88.4 R4, [R215+0x7000] ;  /* 0x00700000d704783b */ /* 0x000e6e0000000200 */
[C---:B------:R-:W-:Y:S08]  /*13630*/  HMMA.16816.F32 R80, R112.reuse, R124, R80 ;  /* 0x0000007c7050723c */ /* 0x040ff00000001850 */
[C---:B------:R-:W-:Y:S01]  /*13640*/  HMMA.16816.F32 R76, R112.reuse, R126, R76 ;  /* 0x0000007e704c723c */ /* 0x040fe2000000184c */
[----:B------:R-:W-:Y:S07]  /*13650*/  LDSM.16.M88.4 R124, [R204+0x3000] ;  /* 0x00300000cc7c783b */ /* 0x000fee0000000200 */
[C---:B------:R-:W-:Y:S08]  /*13660*/  HMMA.16816.F32 R72, R112.reuse, R120, R72 ;  /* 0x000000787048723c */ /* 0x040ff00000001848 */
[----:B------:R-:W-:Y:S01]  /*13670*/  HMMA.16816.F32 R68, R112, R122, R68 ;  /* 0x0000007a7044723c */ /* 0x000fe20000001844 */
[----:B------:R-:W-:Y:S07]  /*13680*/  LDSM.16.M88.4 R120, [R204+0x3800] ;  /* 0x00380000cc78783b */ /* 0x000fee0000000200 */
[C---:B----4-:R-:W-:Y:S08]  /*13690*/  HMMA.16816.F32 R96, R104.reuse, R12, R96 ;  /* 0x0000000c6860723c */ /* 0x050ff00000001860 */
[----:B------:R-:W-:Y:S01]  /*136a0*/  HMMA.16816.F32 R92, R104, R14, R92 ;  /* 0x0000000e685c723c */ /* 0x000fe2000000185c */
[----:B------:R-:W4:Y:S07]  /*136b0*/  LDSM.16.M88.4 R12, [R215+0x6800] ;  /* 0x00680000d70c783b */ /* 0x000f2e0000000200 */
        /* <DEDUP_REMOVED lines=15> */
[----:B------:R-:W5:Y:S07]  /*137b0*/  LDSM.16.M88.4 R108, [R215+0x7800] ;  /* 0x00780000d76c783b */ /* 0x000f6e0000000200 */
[C---:B----4-:R-:W-:Y:S08]  /*137c0*/  HMMA.16816.F32 R52, R104.reuse, R12, R52 ;  /* 0x0000000c6834723c */ /* 0x050ff00000001834 */
[----:B------:R-:W-:Y:S01]  /*137d0*/  HMMA.16816.F32 R48, R104, R14, R48 ;  /* 0x0000000e6830723c */ /* 0x000fe20000001830 */
[----:B------:R-:W4:Y:S07]  /*137e0*/  LDSM.16.M88.4 R12, [R204+0x1000] ;  /* 0x00100000cc0c783b */ /* 0x000f2e0000000200 */
[C---:B--2---:R-:W-:Y:S08]  /*137f0*/  HMMA.16816.F32 R20, R116.reuse, R24, R20 ;  /* 0x000000187414723c */ /* 0x044ff00000001814 */
[C---:B------:R-:W-:Y:S01]  /*13800*/  HMMA.16816.F32 R100, R116.reuse, R26, R100 ;  /* 0x0000001a7464723c */ /* 0x040fe20000001864 */
[----:B------:R-:W-:Y:S07]  /*13810*/  LDSM.16.M88.4 R24, [R222+0x2000] ;  /* 0x00200000de18783b */ /* 0x000fee0000000200 */
[C---:B---3--:R-:W-:Y:S08]  /*13820*/  HMMA.16816.F32 R96, R116.reuse, R16, R96 ;  /* 0x000000107460723c */ /* 0x048ff00000001860 */
[C---:B------:R-:W-:Y:S01]  /*13830*/  HMMA.16816.F32 R92, R116.reuse, R18, R92 ;  /* 0x00000012745c723c */ /* 0x040fe2000000185c */
[----:B------:R-:W2:Y:S07]  /*13840*/  LDSM.16.M88.4 R16, [R221+0x9000] ;  /* 0x00900000dd10783b */ /* 0x000eae0000000200 */
[C---:B-1----:R-:W-:Y:S08]  /*13850*/  HMMA.16816.F32 R80, R116.reuse, R4, R80 ;  /* 0x000000047450723c */ /* 0x042ff00000001850 */
[----:B------:R-:W-:Y:S01]  /*13860*/  HMMA.16816.F32 R76, R116, R6, R76 ;  /* 0x00000006744c723c */ /* 0x000fe2000000184c */
[----:B------:R-:W1:Y:S07]  /*13870*/  LDSM.16.M88.4 R4, [R221+0x9800] ;  /* 0x00980000dd04783b */ /* 0x000e6e0000000200 */
[C---:B-----5:R-:W-:Y:S08]  /*13880*/  HMMA.16816.F32 R28, R104.reuse, R108, R28 ;  /* 0x0000006c681c723c */ /* 0x060ff0000000181c */
[----:B------:R-:W-:Y:S01]  /*13890*/  HMMA.16816.F32 R8, R104, R110, R8 ;  /* 0x0000006e6808723c */ /* 0x000fe20000001808 */
[----:B------:R-:W3:Y:S04]  /*138a0*/  LDSM.16.M88.4 R108, [R204+0x2800] ;  /* 0x00280000cc6c783b */ /* 0x000ee80000000200 */
[----:B------:R-:W5:Y:S03]  /*138b0*/  LDSM.16.M88.4 R104, [R221+0x8000] ;  /* 0x00800000dd68783b */ /* 0x000f660000000200 */
[C---:B----4-:R-:W-:Y:S08]  /*138c0*/  HMMA.16816.F32 R88, R116.reuse, R12, R88 ;  /* 0x0000000c7458723c */ /* 0x050ff00000001858 */
[C---:B------:R-:W-:Y:S01]  /*138d0*/  HMMA.16816.F32 R84, R116.reuse, R14, R84 ;  /* 0x0000000e7454723c */ /* 0x040fe20000001854 */
[----:B------:R-:W4:Y:S07]  /*138e0*/  LDSM.16.M88.4 R12, [R221+0xa000] ;  /* 0x00a00000dd0c783b */ /* 0x000f2e0000000200 */
[----:B------:R-:W-:Y:S08]  /*138f0*/  HMMA.16816.F32 R72, R116, R128, R72 ;  /* 0x000000807448723c */ /* 0x000ff00000001848 */
[C---:B--2---:R-:W-:Y:S08]  /*13900*/  HMMA.16816.F32 R88, R24.reuse, R16, R88 ;  /* 0x000000101858723c */ /* 0x044ff00000001858 */
[C---:B------:R-:W-:Y:S01]  /*13910*/  HMMA.16816.F32 R84, R24.reuse, R18, R84 ;  /* 0x000000121854723c */ /* 0x040fe20000001854 */
[----:B------:R-:W-:Y:S07]  /*13920*/  LDSM.16.M88.4 R16, [R219+0x4000] ;  /* 0x00400000db10783b */ /* 0x000fee0000000200 */
[C---:B-1----:R-:W-:Y:S08]  /*13930*/  HMMA.16816.F32 R80, R24.reuse, R4, R80 ;  /* 0x000000041850723c */ /* 0x042ff00000001850 */
[----:B------:R-:W-:Y:S01]  /*13940*/  HMMA.16816.F32 R76, R24, R6, R76 ;  /* 0x00000006184c723c */ /* 0x000fe2000000184c */
[----:B------:R-:W1:Y:S07]  /*13950*/  LDSM.16.M88.4 R4, [R220+0x2000] ;  /* 0x00200000dc04783b */ /* 0x000e6e0000000200 */
[C---:B------:R-:W-:Y:S01]  /*13960*/  HMMA.16816.F32 R68, R116.reuse, R130, R68 ;  /* 0x000000827444723c */ /* 0x040fe20000001844 */
[----:B------:R-:W-:Y:S07]  /*13970*/  LDSM.16.M88.4 R128, [R215+0x8000] ;  /* 0x00800000d780783b */ /* 0x000fee0000000200 */
[C---:B---3--:R-:W-:Y:S08]  /*13980*/  HMMA.16816.F32 R52, R116.reuse, R108, R52 ;  /* 0x0000006c7434723c */ /* 0x048ff00000001834 */
[C---:B------:R-:W-:Y:S01]  /*13990*/  HMMA.16816.F32 R48, R116.reuse, R110, R48 ;  /* 0x0000006e7430723c */ /* 0x040fe20000001830 */
[----:B------:R-:W2:Y:S07]  /*139a0*/  LDSM.16.M88.4 R108, [R221+0xa800] ;  /* 0x00a80000dd6c783b */ /* 0x000eae0000000200 */
[C---:B------:R-:W-:Y:S08]  /*139b0*/  HMMA.16816.F32 R28, R116.reuse, R120, R28 ;  /* 0x00000078741c723c */ /* 0x040ff0000000181c */
[----:B------:R-:W-:Y:S01]  /*139c0*/  HMMA.16816.F32 R8, R116, R122, R8 ;  /* 0x0000007a7408723c */ /* 0x000fe20000001808 */
[----:B------:R-:W-:Y:S07]  /*139d0*/  LDSM.16.M88.4 R120, [R221+0xb800] ;  /* 0x00b80000dd78783b */ /* 0x000fee0000000200 */
[C---:B-----5:R-:W-:Y:S08]  /*139e0*/  HMMA.16816.F32 R20, R24.reuse, R104, R20 ;  /* 0x000000681814723c */ /* 0x060ff00000001814 */
[----:B------:R-:W-:Y:S01]  /*139f0*/  HMMA.16816.F32 R100, R24, R106, R100 ;  /* 0x0000006a1864723c */ /* 0x000fe20000001864 */
[----:B------:R-:W3:Y:S07]  /*13a00*/  LDSM.16.M88.4 R104, [R221+0xb000] ;  /* 0x00b00000dd68783b */ /* 0x000eee0000000200 */
[C---:B------:R-:W-:Y:S08]  /*13a10*/  HMMA.16816.F32 R36, R116.reuse, R124, R36 ;  /* 0x0000007c7424723c */ /* 0x040ff00000001824 */
[----:B------:R-:W-:Y:S01]  /*13a20*/  HMMA.16816.F32 R32, R116, R126, R32 ;  /* 0x0000007e7420723c */ /* 0x000fe20000001820 */
[----:B------:R-:W-:Y:S04]  /*13a30*/  LDSM.16.M88.4 R116, [R219+0x4800] ;  /* 0x00480000db74783b */ /* 0x000fe80000000200 */
[----:B------:R-:W-:Y:S03]  /*13a40*/  LDSM.16.M88.4 R124, [R215+0x8800] ;  /* 0x00880000d77c783b */ /* 0x000fe60000000200 */
[C---:B----4-:R-:W-:Y:S08]  /*13a50*/  HMMA.16816.F32 R72, R24.reuse, R12, R72 ;  /* 0x0000000c1848723c */ /* 0x050ff00000001848 */
[----:B------:R-:W-:Y:S01]  /*13a60*/  HMMA.16816.F32 R68, R24, R14, R68 ;  /* 0x0000000e1844723c */ /* 0x000fe20000001844 */
[----:B------:R-:W4:Y:S07]  /*13a70*/  LDSM.16.M88.4 R12, [R219+0x5800] ;  /* 0x00580000db0c783b */ /* 0x000f2e0000000200 */
[C---:B-1----:R-:W-:Y:S08]  /*13a80*/  HMMA.16816.F32 R20, R4.reuse, R16, R20 ;  /* 0x000000100414723c */ /* 0x042ff00000001814 */
[----:B------:R-:W-:Y:S01]  /*13a90*/  HMMA.16816.F32 R100, R4, R18, R100 ;  /* 0x000000120464723c */ /* 0x000fe20000001864 */
        /* <DEDUP_REMOVED lines=32> */
[C---:B------:R-:W-:Y:S08]  /*13ca0*/  HMMA.16816.F32 R36, R4.reuse, R24, R36 ;  /* 0x000000180424723c */ /* 0x040ff00000001824 */
[----:B------:R-:W-:Y:S01]  /*13cb0*/  HMMA.16816.F32 R32, R4, R26, R32 ;  /* 0x0000001a0420723c */ /* 0x000fe20000001820 */
[----:B------:R-:W-:Y:S04]  /*13cc0*/  LDSM.16.M88.4 R4, [R217+0x2000] ;  /* 0x00200000d904783b */ /* 0x000fe80000000200 */
[----:B------:R-:W2:Y:S03]  /*13cd0*/  LDSM.16.M88.4 R24, [R204+0x4000] ;  /* 0x00400000cc18783b */ /* 0x000ea60000000200 */
[C---:B----4-:R-:W-:Y:S08]  /*13ce0*/  HMMA.16816.F32 R100, R12.reuse, R130, R100 ;  /* 0x000000820c64723c */ /* 0x050ff00000001864 */
[C---:B------:R-:W-:Y:S08]  /*13cf0*/  HMMA.16816.F32 R20, R12.reuse, R128, R20 ;  /* 0x000000800c14723c */ /* 0x040ff00000001814 */
[C---:B-1----:R-:W-:Y:S07]  /*13d00*/  HMMA.16816.F32 R28, R12.reuse, R16, R28 ;  /* 0x000000100c1c723c */ /* 0x042fee000000181c */
[----:B------:R-:W-:Y:S01]  /*13d10*/  IMAD R17, R60, 0x10, R62 ;  /* 0x000000103c117824 */ /* 0x000fe200078e023e */
[----:B------:R-:W-:Y:S01]  /*13d20*/  HMMA.16816.F32 R88, R12, R120, R88 ;  /* 0x000000780c58723c */ /* 0x000fe20000001858 */
[----:B------:R-:W-:Y:S01]  /*13d30*/  LDSM.16.M88.4 R60, [R204+0x5000] ;  /* 0x00500000cc3c783b */ /* 0x000fe20000000200 */
[----:B------:R-:W-:-:S02]  /*13d40*/  IADD3 R16, R65, 0x1, RZ ;  /* 0x0000000141107810 */ /* 0x000fc40007ffe0ff */
[----:B------:R-:W-:-:S04]  /*13d50*/  IADD3 R17, R17, 0x1, R238 ;  /* 0x0000000111117810 */ /* 0x000fc80007ffe0ee */
[----:B------:R-:W-:Y:S01]  /*13d60*/  HMMA.16816.F32 R84, R12, R122, R84 ;  /* 0x0000007a0c54723c */ /* 0x000fe20000001854 */
[----:B------:R-:W1:Y:S01]  /*13d70*/  LDSM.16.M88.4 R120, [R204+0x4800] ;  /* 0x00480000cc78783b */ /* 0x000e620000000200 */
[----:B------:R-:W-:-:S04]  /*13d80*/  IADD3 R17, R64, R17, -R223 ;  /* 0x0000001140117210 */ /* 0x000fc80007ffe8df */
[----:B------:R-:W-:Y:S02]  /*13d90*/  IADD3 R17, R17, c[0x0][0x2e8], RZ ;  /* 0x0000ba0011117a10 */ /* 0x000fe40007ffe0ff */
[C---:B--2---:R-:W-:Y:S02]  /*13da0*/  HMMA.16816.F32 R100, R4.reuse, R26, R100 ;  /* 0x0000001a0464723c */ /* 0x044fe40000001864 */
[C---:B------:R-:W-:Y:S02]  /*13db0*/  IADD3 R133, R17.reuse, 0x8, RZ ;  /* 0x0000000811857810 */ /* 0x040fe40007ffe0ff */
[-C--:B------:R-:W-:Y:S02]  /*13dc0*/  IMNMX R2, R17, R64.reuse, PT ;  /* 0x0000004011027217 */ /* 0x080fe40003800200 */
[----:B------:R-:W-:Y:S02]  /*13dd0*/  IMNMX R133, R133, R64, PT ;  /* 0x0000004085857217 */ /* 0x000fe40003800200 */
[----:B------:R-:W-:Y:S01]  /*13de0*/  HMMA.16816.F32 R20, R4, R24, R20 ;  /* 0x000000180414723c */ /* 0x000fe20000001814 */
[----:B------:R-:W-:-:S02]  /*13df0*/  ISETP.GE.AND P1, PT, R16, R2, PT ;  /* 0x000000021000720c */ /* 0x000fc40003f26270 */
[-C--:B------:R-:W-:Y:S02]  /*13e00*/  ISETP.GE.AND P0, PT, R16, R133.reuse, PT ;  /* 0x000000851000720c */ /* 0x080fe40003f06270 */
[C---:B------:R-:W-:Y:S02]  /*13e10*/  IADD3 R16, R65.reuse, 0x8, RZ ;  /* 0x0000000841107810 */ /* 0x040fe40007ffe0ff */
[----:B------:R-:W-:Y:S01]  /*13e20*/  P2R R64, PR, RZ, 0x1 ;  /* 0x00000001ff407803 */ /* 0x000fe20000000000 */
[----:B------:R-:W-:Y:S01]  /*13e30*/  HMMA.16816.F32 R96, R12, R124, R96 ;  /* 0x0000007c0c60723c */ /* 0x000fe20000001860 */
[C---:B------:R-:W-:Y:S02]  /*13e40*/  ISETP.GE.AND P0, PT, R16.reuse, R2, PT ;  /* 0x000000021000720c */ /* 0x040fe40003f06270 */
[----:B------:R-:W-:Y:S02]  /*13e50*/  ISETP.GE.AND P2, PT, R16, R133, PT ;  /* 0x000000851000720c */ /* 0x000fe40003f46270 */
[----:B------:R-:W-:-:S02]  /*13e60*/  IADD3 R17, R65, 0x9, RZ ;  /* 0x0000000941117810 */ /* 0x000fc40007ffe0ff */
[----:B------:R-:W-:Y:S01]  /*13e70*/  IADD3 R16, R65, 0x10, RZ ;  /* 0x0000001041107810 */ /* 0x000fe20007ffe0ff */
        /* <DEDUP_REMOVED lines=8> */
[----:B------:R-:W-:Y:S02]  /*13f00*/  FSEL R44, R103, -INF , !P4 ;  /* 0xff800000672c7808 */ /* 0x000fe40006000000 */
[----:B------:R-:W-:Y:S01]  /*13f10*/  ISETP.GE.AND P2, PT, R17, R133, PT ;  /* 0x000000851100720c */ /* 0x000fe20003f46270 */
[----:B------:R-:W-:Y:S01]  /*13f20*/  HMMA.16816.F32 R76, R12, R118, R76 ;  /* 0x000000760c4c723c */ /* 0x000fe2000000184c */
[----:B------:R-:W-:-:S07]  /*13f30*/  IADD3 R24, R65, 0x21, RZ ;  /* 0x0000002141187810 */ /* 0x000fce0007ffe0ff */
[C---:B------:R-:W-:Y:S08]  /*13f40*/  HMMA.16816.F32 R72, R12.reuse, R112, R72 ;  /* 0x000000700c48723c */ /* 0x040ff00000001848 */
[C---:B------:R-:W-:Y:S08]  /*13f50*/  HMMA.16816.F32 R68, R12.reuse, R114, R68 ;  /* 0x000000720c44723c */ /* 0x040ff00000001844 */
[C---:B------:R-:W-:Y:S07]  /*13f60*/  HMMA.16816.F32 R52, R12.reuse, R108, R52 ;  /* 0x0000006c0c34723c */ /* 0x040fee0000001834 */
[----:B------:R-:W-:Y:S01]  /*13f70*/  FSEL R109, R21, -INF , !P1 ;  /* 0xff800000156d7808 */ /* 0x000fe20004800000 */
[----:B------:R-:W-:Y:S01]  /*13f80*/  HMMA.16816.F32 R48, R12, R110, R48 ;  /* 0x0000006e0c30723c */ /* 0x000fe20000001830 */
[----:B------:R-:W-:-:S02]  /*13f90*/  ISETP.GE.AND P1, PT, R17, R2, PT ;  /* 0x000000021100720c */ /* 0x000fc40003f26270 */
[----:B------:R-:W-:-:S05]  /*13fa0*/  IADD3 R21, R65, 0x19, RZ ;  /* 0x0000001941157810 */ /* 0x000fca0007ffe0ff */
[C---:B------:R-:W-:Y:S08]  /*13fb0*/  HMMA.16816.F32 R36, R12.reuse, R104, R36 ;  /* 0x000000680c24723c */ /* 0x040ff00000001824 */
[C---:B------:R-:W-:Y:S07]  /*13fc0*/  HMMA.16816.F32 R32, R12.reuse, R106, R32 ;  /* 0x0000006a0c20723c */ /* 0x040fee0000001820 */
[----:B------:R-:W-:Y:S01]  /*13fd0*/  FSEL R107, R100, -INF , !P0 ;  /* 0xff800000646b7808 */ /* 0x000fe20004000000 */
[----:B------:R-:W-:Y:S01]  /*13fe0*/  HMMA.16816.F32 R8, R12, R18, R8 ;  /* 0x000000120c08723c */ /* 0x000fe20000001808 */
[----:B------:R-:W2:Y:S01]  /*13ff0*/  LDSM.16.M88.4 R12, [R204+0x5800] ;  /* 0x00580000cc0c783b */ /* 0x000ea20000000200 */
[----:B------:R-:W-:-:S02]  /*14000*/  ISETP.GE.AND P0, PT, R16, R133, PT ;  /* 0x000000851000720c */ /* 0x000fc40003f06270 */
[----:B------:R-:W-:-:S04]  /*14010*/  IADD3 R16, R65, 0x18, RZ ;  /* 0x0000001841107810 */ /* 0x000fc80007ffe0ff */
[C---:B------:R-:W-:Y:S01]  /*14020*/  ISETP.GE.AND P3, PT, R16.reuse, R2, PT ;  /* 0x000000021000720c */ /* 0x040fe20003f66270 */
[C---:B-1----:R-:W-:Y:S01]  /*14030*/  HMMA.16816.F32 R96, R4.reuse, R120, R96 ;  /* 0x000000780460723c */ /* 0x042fe20000001860 */
[----:B------:R-:W-:Y:S02]  /*14040*/  ISETP.GE.AND P4, PT, R16, R133, PT ;  /* 0x000000851000720c */ /* 0x000fe40003f86270 */
[----:B------:R-:W1:Y:S05]  /*14050*/  LDSM.16.M88.4 R16, [R204+0x6000] ;  /* 0x00600000cc10783b */ /* 0x000e6a0000000200 */
[C---:B------:R-:W-:Y:S08]  /*14060*/  HMMA.16816.F32 R92, R4.reuse, R122, R92 ;  /* 0x0000007a045c723c */ /* 0x040ff0000000185c */
[C---:B------:R-:W-:Y:S07]  /*14070*/  HMMA.16816.F32 R88, R4.reuse, R60, R88 ;  /* 0x0000003c0458723c */ /* 0x040fee0000001858 */
[----:B------:R-:W-:Y:S01]  /*14080*/  IADD3 R60, R65, 0x48, RZ ;  /* 0x00000048413c7810 */ /* 0x000fe20007ffe0ff */
[----:B------:R-:W-:Y:S01]  /*14090*/  HMMA.16816.F32 R84, R4, R62, R84 ;  /* 0x0000003e0454723c */ /* 0x000fe20000001854 */
[----:B------:R-:W-:-:S02]  /*140a0*/  FSEL R105, R96, -INF , !P5 ;  /* 0xff80000060697808 */ /* 0x000fc40006800000 */
[----:B------:R-:W-:Y:S02]  /*140b0*/  FSEL R98, R98, -INF , !P0 ;  /* 0xff80000062627808 */ /* 0x000fe40004000000 */
[C---:B------:R-:W-:Y:S02]  /*140c0*/  ISETP.GE.AND P5, PT, R21.reuse, R2, PT ;  /* 0x000000021500720c */ /* 0x040fe40003fa6270 */
[----:B------:R-:W-:Y:S01]  /*140d0*/  ISETP.GE.AND P0, PT, R21, R133, PT ;  /* 0x000000851500720c */ /* 0x000fe20003f06270 */
[----:B--2---:R-:W-:Y:S01]  /*140e0*/  HMMA.16816.F32 R80, R4, R12, R80 ;  /* 0x0000000c0450723c */ /* 0x004fe20000001850 */
[----:B------:R-:W-:Y:S02]  /*140f0*/  IADD3 R21, R65, 0x20, RZ ;  /* 0x0000002041157810 */ /* 0x000fe40007ffe0ff */
[----:B------:R-:W-:Y:S02]  /*14100*/  FSEL R47, R92, -INF , !P3 ;  /* 0xff8000005c2f7808 */ /* 0x000fe40005800000 */
[----:B------:R-:W-:-:S02]  /*14110*/  FSEL R42, R94, -INF , !P4 ;  /* 0xff8000005e2a7808 */ /* 0x000fc40006000000 */
[CC--:B------:R-:W-:Y:S01]  /*14120*/  ISETP.GE.AND P3, PT, R24.reuse, R2.reuse, PT ;  /* 0x000000021800720c */ /* 0x0c0fe20003f66270 */
[C---:B------:R-:W-:Y:S01]  /*14130*/  HMMA.16816.F32 R76, R4.reuse, R14, R76 ;  /* 0x0000000e044c723c */ /* 0x040fe2000000184c */
[----:B------:R-:W-:Y:S02]  /*14140*/  ISETP.GE.AND P4, PT, R24, R133, PT ;  /* 0x000000851800720c */ /* 0x000fe40003f86270 */
[----:B------:R-:W-:Y:S02]  /*14150*/  FSEL R97, R97, -INF , !P1 ;  /* 0xff80000061617808 */ /* 0x000fe40004800000 */
[----:B------:R-:W-:Y:S02]  /*14160*/  FSEL R46, R99, -INF , !P2 ;  /* 0xff800000632e7808 */ /* 0x000fe40005000000 */
[----:B------:R-:W-:Y:S01]  /*14170*/  IADD3 R24, R65, 0x28, RZ ;  /* 0x0000002841187810 */ /* 0x000fe20007ffe0ff */
[----:B-1----:R-:W-:Y:S01]  /*14180*/  HMMA.16816.F32 R72, R4, R16, R72 ;  /* 0x000000100448723c */ /* 0x002fe20000001848 */
[----:B------:R-:W-:-:S02]  /*14190*/  ISETP.GE.AND P1, PT, R21, R2, PT ;  /* 0x000000021500720c */ /* 0x000fc40003f26270 */
[----:B------:R-:W-:Y:S02]  /*141a0*/  ISETP.GE.AND P2, PT, R21, R133, PT ;  /* 0x000000851500720c */ /* 0x000fe40003f46270 */
[----:B------:R-:W-:Y:S02]  /*141b0*/  IADD3 R12, R65, 0x29, RZ ;  /* 0x00000029410c7810 */ /* 0x000fe40007ffe0ff */
[----:B------:R-:W-:Y:S01]  /*141c0*/  FSEL R21, R93, -INF , !P5 ;  /* 0xff8000005d157808 */ /* 0x000fe20006800000 */
[----:B------:R-:W-:Y:S01]  /*141d0*/  HMMA.16816.F32 R68, R4, R18, R68 ;  /* 0x000000120444723c */ /* 0x000fe20000001844 */
[----:B------:R-:W-:Y:S02]  /*141e0*/  FSEL R40, R95, -INF , !P0 ;  /* 0xff8000005f287808 */ /* 0x000fe40004000000 */
[----:B------:R-:W-:Y:S02]  /*141f0*/  ISETP.GE.AND P5, PT, R24, R2, PT ;  /* 0x000000021800720c */ /* 0x000fe40003fa6270 */
[----:B------:R-:W-:-:S02]  /*14200*/  FSEL R175, R88, -INF , !P1 ;  /* 0xff80000058af7808 */ /* 0x000fc40004800000 */
[-C--:B------:R-:W-:Y:S02]  /*14210*/  ISETP.GE.AND P0, PT, R24, R133.reuse, PT ;  /* 0x000000851800720c */ /* 0x080fe40003f06270 */
[----:B------:R-:W-:Y:S01]  /*14220*/  FSEL R172, R90, -INF , !P2 ;  /* 0xff8000005aac7808 */ /* 0x000fe20005000000 */
[----:B------:R-:W1:Y:S01]  /*14230*/  LDSM.16.M88.4 R24, [R204+0x6800] ;  /* 0x00680000cc18783b */ /* 0x000e620000000200 */
[C---:B------:R-:W-:Y:S02]  /*14240*/  ISETP.GE.AND P1, PT, R12.reuse, R2, PT ;  /* 0x000000020c00720c */ /* 0x040fe40003f26270 */
[----:B------:R-:W-:Y:S02]  /*14250*/  ISETP.GE.AND P2, PT, R12, R133, PT ;  /* 0x000000850c00720c */ /* 0x000fe40003f46270 */
[----:B------:R-:W-:Y:S02]  /*14260*/  IADD3 R12, R65, 0x30, RZ ;  /* 0x00000030410c7810 */ /* 0x000fe40007ffe0ff */
[----:B------:R-:W-:-:S02]  /*14270*/  FSEL R173, R89, -INF , !P3 ;  /* 0xff80000059ad7808 */ /* 0x000fc40005800000 */
[----:B------:R-:W-:Y:S02]  /*14280*/  FSEL R174, R91, -INF , !P4 ;  /* 0xff8000005bae7808 */ /* 0x000fe40006000000 */
[C---:B------:R-:W-:Y:S02]  /*14290*/  ISETP.GE.AND P3, PT, R12.reuse, R2, PT ;  /* 0x000000020c00720c */ /* 0x040fe40003f66270 */
[----:B------:R-:W-:Y:S02]  /*142a0*/  ISETP.GE.AND P4, PT, R12, R133, PT ;  /* 0x000000850c00720c */ /* 0x000fe40003f86270 */
[C---:B------:R-:W-:Y:S02]  /*142b0*/  IADD3 R13, R65.reuse, 0x31, RZ ;  /* 0x00000031410d7810 */ /* 0x040fe40007ffe0ff */
[C---:B------:R-:W-:Y:S02]  /*142c0*/  IADD3 R12, R65.reuse, 0x38, RZ ;  /* 0x00000038410c7810 */ /* 0x040fe40007ffe0ff */
[----:B------:R-:W-:-:S02]  /*142d0*/  IADD3 R16, R65, 0x39, RZ ;  /* 0x0000003941107810 */ /* 0x000fc40007ffe0ff */
[----:B------:R-:W-:Y:S02]  /*142e0*/  FSEL R147, R80, -INF , !P3 ;  /* 0xff80000050937808 */ /* 0x000fe40005800000 */
[----:B------:R-:W-:Y:S02]  /*142f0*/  FSEL R144, R82, -INF , !P4 ;  /* 0xff80000052907808 */ /* 0x000fe40006000000 */
[----:B------:R-:W-:Y:S02]  /*14300*/  FSEL R181, R84, -INF , !P5 ;  /* 0xff80000054b57808 */ /* 0x000fe40006800000 */
[----:B------:R-:W-:Y:S02]  /*14310*/  FSEL R138, R86, -INF , !P0 ;  /* 0xff800000568a7808 */ /* 0x000fe40004000000 */
[----:B------:R-:W-:Y:S02]  /*14320*/  FSEL R41, R85, -INF , !P1 ;  /* 0xff80000055297808 */ /* 0x000fe40004800000 */
[----:B------:R-:W-:-:S02]  /*14330*/  FSEL R134, R87, -INF , !P2 ;  /* 0xff80000057867808 */ /* 0x000fc40005000000 */
[CC--:B------:R-:W-:Y:S02]  /*14340*/  ISETP.GE.AND P3, PT, R16.reuse, R2.reuse, PT ;  /* 0x000000021000720c */ /* 0x0c0fe40003f66270 */
[-C--:B------:R-:W-:Y:S02]  /*14350*/  ISETP.GE.AND P4, PT, R16, R133.reuse, PT ;  /* 0x000000851000720c */ /* 0x080fe40003f86270 */
[CC--:B------:R-:W-:Y:S02]  /*14360*/  ISETP.GE.AND P5, PT, R13.reuse, R2.reuse, PT ;  /* 0x000000020d00720c */ /* 0x0c0fe40003fa6270 */
[-C--:B------:R-:W-:Y:S01]  /*14370*/  ISETP.GE.AND P0, PT, R13, R133.reuse, PT ;  /* 0x000000850d00720c */ /* 0x080fe20003f06270 */
[----:B-1----:R-:W-:Y:S01]  /*14380*/  HMMA.16816.F32 R52, R4, R24, R52 ;  /* 0x000000180434723c */ /* 0x002fe20000001834 */
[C---:B------:R-:W-:Y:S02]  /*14390*/  ISETP.GE.AND P1, PT, R12.reuse, R2, PT ;  /* 0x000000020c00720c */ /* 0x040fe40003f26270 */
[----:B------:R-:W-:-:S02]  /*143a0*/  ISETP.GE.AND P2, PT, R12, R133, PT ;  /* 0x000000850c00720c */ /* 0x000fc40003f46270 */
[C---:B------:R-:W-:Y:S01]  /*143b0*/  IADD3 R16, R65.reuse, 0x40, RZ ;  /* 0x0000004041107810 */ /* 0x040fe20007ffe0ff */
[----:B------:R-:W1:Y:S01]  /*143c0*/  LDSM.16.M88.4 R12, [R204+0x7000] ;  /* 0x00700000cc0c783b */ /* 0x000e620000000200 */
[----:B------:R-:W-:Y:S01]  /*143d0*/  IADD3 R17, R65, 0x41, RZ ;  /* 0x0000004141117810 */ /* 0x000fe20007ffe0ff */
[----:B------:R-:W-:Y:S01]  /*143e0*/  HMMA.16816.F32 R48, R4, R26, R48 ;  /* 0x0000001a0430723c */ /* 0x000fe20000001830 */
        /* <DEDUP_REMOVED lines=8> */
[----:B------:R-:W2:Y:S01]  /*14470*/  LDSM.16.M88.4 R16, [R204+0x7800] ;  /* 0x00780000cc10783b */ /* 0x000ea20000000200 */
        /* <DEDUP_REMOVED lines=9> */
[C---:B------:R-:W-:Y:S01]  /*14510*/  ISETP.GE.AND P1, PT, R24.reuse, R2, PT ;  /* 0x000000021800720c */ /* 0x040fe20003f26270 */
[C---:B-1----:R-:W-:Y:S01]  /*14520*/  HMMA.16816.F32 R36, R4.reuse, R12, R36 ;  /* 0x0000000c0424723c */ /* 0x042fe20000001824 */
[-C--:B------:R-:W-:Y:S02]  /*14530*/  ISETP.GE.AND P2, PT, R24, R133.reuse, PT ;  /* 0x000000851800720c */ /* 0x080fe40003f46270 */
[----:B------:R-:W-:Y:S02]  /*14540*/  IADD3 R24, R65, 0x58, RZ ;  /* 0x0000005841187810 */ /* 0x000fe40007ffe0ff */
[----:B------:R-:W-:Y:S02]  /*14550*/  FSEL R152, R79, -INF , !P4 ;  /* 0xff8000004f987808 */ /* 0x000fe40006000000 */
[----:B------:R-:W-:Y:S01]  /*14560*/  ISETP.GE.AND P4, PT, R60, R133, PT ;  /* 0x000000853c00720c */ /* 0x000fe20003f86270 */
[----:B------:R-:W-:Y:S01]  /*14570*/  HMMA.16816.F32 R32, R4, R14, R32 ;  /* 0x0000000e0420723c */ /* 0x000fe20000001820 */
[----:B------:R-:W-:-:S02]  /*14580*/  IADD3 R25, R65, 0x51, RZ ;  /* 0x0000005141197810 */ /* 0x000fc40007ffe0ff */
[----:B------:R-:W-:Y:S02]  /*14590*/  IADD3 R12, R65, 0x59, RZ ;  /* 0x00000059410c7810 */ /* 0x000fe40007ffe0ff */
[----:B------:R-:W-:Y:S02]  /*145a0*/  FSEL R171, R52, -INF , !P1 ;  /* 0xff80000034ab7808 */ /* 0x000fe40004800000 */
[----:B------:R-:W-:Y:S02]  /*145b0*/  ISETP.GE.AND P1, PT, R24, R133, PT ;  /* 0x000000851800720c */ /* 0x000fe40003f26270 */
[----:B------:R-:W-:Y:S01]  /*145c0*/  FSEL R161, R69, -INF , !P5 ;  /* 0xff80000045a17808 */ /* 0x000fe20006800000 */
[----:B--2---:R-:W-:Y:S01]  /*145d0*/  HMMA.16816.F32 R28, R4, R16, R28 ;  /* 0x00000010041c723c */ /* 0x004fe2000000181c */
[----:B------:R-:W-:Y:S02]  /*145e0*/  IADD3 R13, R65, 0x61, RZ ;  /* 0x00000061410d7810 */ /* 0x000fe40007ffe0ff */
[----:B------:R-:W-:-:S02]  /*145f0*/  FSEL R162, R70, -INF , !P4 ;  /* 0xff80000046a27808 */ /* 0x000fc40006000000 */
[----:B------:R-:W-:Y:S01]  /*14600*/  FSEL R168, R71, -INF , !P0 ;  /* 0xff80000047a87808 */ /* 0x000fe20004000000 */
[----:B------:R-:W-:Y:S01]  /*14610*/  BAR.SYNC.DEFER_BLOCKING 0x0 ;  /* 0x0000000000007b1d */ /* 0x000fe20000010000 */
[-C--:B------:R-:W-:Y:S01]  /*14620*/  ISETP.GE.AND P5, PT, R24, R2.reuse, PT ;  /* 0x000000021800720c */ /* 0x080fe20003fa6270 */
[----:B------:R-:W-:Y:S01]  /*14630*/  HMMA.16816.F32 R8, R4, R18, R8 ;  /* 0x000000120408723c */ /* 0x000fe20000001808 */
[----:B------:R-:W-:Y:S02]  /*14640*/  FSEL R166, R54, -INF , !P2 ;  /* 0xff80000036a67808 */ /* 0x000fe40005000000 */
[-C--:B------:R-:W-:Y:S02]  /*14650*/  ISETP.GE.AND P4, PT, R25, R133.reuse, PT ;  /* 0x000000851900720c */ /* 0x080fe40003f86270 */
[C---:B------:R-:W-:Y:S02]  /*14660*/  ISETP.GE.AND P2, PT, R12.reuse, R2, PT ;  /* 0x000000020c00720c */ /* 0x040fe40003f46270 */
[----:B------:R-:W-:-:S02]  /*14670*/  ISETP.GE.AND P0, PT, R12, R133, PT ;  /* 0x000000850c00720c */ /* 0x000fc40003f06270 */
[----:B------:R-:W-:Y:S02]  /*14680*/  IADD3 R12, R65, 0x60, RZ ;  /* 0x00000060410c7810 */ /* 0x000fe40007ffe0ff */
[----:B------:R-:W-:Y:S02]  /*14690*/  FSEL R160, R50, -INF , !P1 ;  /* 0xff80000032a07808 */ /* 0x000fe40004800000 */
[----:B------:R-:W-:Y:S02]  /*146a0*/  ISETP.GE.AND P1, PT, R13, R2, PT ;  /* 0x000000020d00720c */ /* 0x000fe40003f26270 */
        /* <DEDUP_REMOVED lines=8> */
[----:B------:R-:W-:-:S02]  /*14730*/  P2R R13, PR, RZ, 0x2 ;  /* 0x00000002ff0d7803 */ /* 0x000fc40000000000 */
[----:B------:R-:W-:Y:S02]  /*14740*/  IADD3 R12, R65, 0x68, RZ ;  /* 0x00000068410c7810 */ /* 0x000fe40007ffe0ff */
[----:B------:R-:W-:Y:S02]  /*14750*/  FSEL R148, R39, -INF , !P5 ;  /* 0xff80000027947808 */ /* 0x000fe40006800000 */
[----:B------:R-:W-:Y:S02]  /*14760*/  FSEL R159, R68, -INF , !P3 ;  /* 0xff800000449f7808 */ /* 0x000fe40005800000 */
[----:B------:R-:W-:Y:S02]  /*14770*/  FSEL R156, R51, -INF , !P0 ;  /* 0xff800000339c7808 */ /* 0x000fe40004000000 */
[-C--:B------:R-:W-:Y:S02]  /*14780*/  ISETP.GE.AND P5, PT, R4, R2.reuse, PT ;  /* 0x000000020400720c */ /* 0x080fe40003fa6270 */
[----:B------:R-:W-:-:S02]  /*14790*/  ISETP.GE.AND P3, PT, R25, R2, PT ;  /* 0x000000021900720c */ /* 0x000fc40003f66270 */
[----:B------:R-:W-:Y:S02]  /*147a0*/  ISETP.NE.AND P0, PT, R13, RZ, PT ;  /* 0x000000ff0d00720c */ /* 0x000fe40003f05270 */
[----:B------:R-:W-:Y:S02]  /*147b0*/  ISETP.GE.AND P1, PT, R12, R133, PT ;  /* 0x000000850c00720c */ /* 0x000fe40003f26270 */
[----:B------:R-:W-:Y:S02]  /*147c0*/  IADD3 R13, R65, 0x69, RZ ;  /* 0x00000069410d7810 */ /* 0x000fe40007ffe0ff */
[----:B------:R-:W-:Y:S02]  /*147d0*/  FSEL R141, R29, -INF , !P5 ;  /* 0xff8000001d8d7808 */ /* 0x000fe40006800000 */
[----:B------:R-:W-:Y:S02]  /*147e0*/  FSEL R169, R53, -INF , !P3 ;  /* 0xff80000035a97808 */ /* 0x000fe40005800000 */
[----:B------:R-:W-:-:S02]  /*147f0*/  FSEL R155, R36, -INF , !P4 ;  /* 0xff800000249b7808 */ /* 0x000fc40006000000 */
[----:B------:R-:W-:Y:S02]  /*14800*/  FSEL R153, R37, -INF , !P0 ;  /* 0xff80000025997808 */ /* 0x000fe40004000000 */
[----:B------:R-:W-:Y:S02]  /*14810*/  FSEL R142, R34, -INF , !P1 ;  /* 0xff800000228e7808 */ /* 0x000fe40004800000 */
[----:B------:R-:W-:Y:S02]  /*14820*/  ISETP.GE.AND P5, PT, R57, 0x2, PT ;  /* 0x000000023900780c */ /* 0x000fe40003fa6270 */
[----:B------:R-:W-:Y:S02]  /*14830*/  ISETP.GE.AND P3, PT, R12, R2, PT ;  /* 0x000000020c00720c */ /* 0x000fe40003f66270 */
[----:B------:R-:W-:Y:S02]  /*14840*/  ISETP.NE.AND P4, PT, R64, RZ, PT ;  /* 0x000000ff4000720c */ /* 0x000fe40003f85270 */
[----:B------:R-:W-:-:S02]  /*14850*/  ISETP.GE.AND P0, PT, R13, R133, PT ;  /* 0x000000850d00720c */ /* 0x000fc40003f06270 */
[----:B------:R-:W-:Y:S02]  /*14860*/  ISETP.GE.AND P1, PT, R4, R133, PT ;  /* 0x000000850400720c */ /* 0x000fe40003f26270 */
[C---:B------:R-:W-:Y:S02]  /*14870*/  IADD3 R12, R65.reuse, 0x70, RZ ;  /* 0x00000070410c7810 */ /* 0x040fe40007ffe0ff */
[----:B------:R-:W-:Y:S02]  /*14880*/  IADD3 R5, R65, 0x78, RZ ;  /* 0x0000007841057810 */ /* 0x000fe40007ffe0ff */
[----:B------:R-:W-:Y:S02]  /*14890*/  FSEL R165, R49, -INF , !P2 ;  /* 0xff80000031a57808 */ /* 0x000fe40005000000 */
[----:B------:R-:W-:Y:S02]  /*148a0*/  FSEL R150, R38, -INF , !P6 ;  /* 0xff80000026967808 */ /* 0x000fe40007000000 */
[----:B------:R-:W-:-:S02]  /*148b0*/  FSEL R151, R32, -INF , !P3 ;  /* 0xff80000020977808 */ /* 0x000fc40005800000 */
[----:B------:R-:W-:Y:S02]  /*148c0*/  FSEL R140, R35, -INF , !P0 ;  /* 0xff800000238c7808 */ /* 0x000fe40004000000 */
[----:B------:R-:W-:Y:S02]  /*148d0*/  FSEL R4, R23, -INF , !P4 ;  /* 0xff80000017047808 */ /* 0x000fe40006000000 */
[----:B------:R-:W-:Y:S02]  /*148e0*/  P2R R6, PR, RZ, 0x2 ;  /* 0x00000002ff067803 */ /* 0x000fe40000000000 */
[-C--:B------:R-:W-:Y:S02]  /*148f0*/  ISETP.GE.AND P2, PT, R13, R2.reuse, PT ;  /* 0x000000020d00720c */ /* 0x080fe40003f46270 */
[C---:B------:R-:W-:Y:S02]  /*14900*/  ISETP.GE.AND P6, PT, R12.reuse, R2, PT ;  /* 0x000000020c00720c */ /* 0x040fe40003fc6270 */
[----:B------:R-:W-:-:S02]  /*14910*/  ISETP.GE.AND P3, PT, R12, R133, PT ;  /* 0x000000850c00720c */ /* 0x000fc40003f66270 */
[CC--:B------:R-:W-:Y:S02]  /*14920*/  ISETP.GE.AND P4, PT, R5.reuse, R2.reuse, PT ;  /* 0x000000020500720c */ /* 0x0c0fe40003f86270 */
[----:B------:R-:W-:Y:S02]  /*14930*/  ISETP.GE.AND P1, PT, R5, R133, PT ;  /* 0x000000850500720c */ /* 0x000fe40003f26270 */
[C---:B------:R-:W-:Y:S02]  /*14940*/  ISETP.GE.AND P0, PT, R65.reuse, R2, PT ;  /* 0x000000024100720c */ /* 0x040fe40003f06270 */
[----:B------:R-:W-:Y:S02]  /*14950*/  IADD3 R5, R65, 0x79, RZ ;  /* 0x0000007941057810 */ /* 0x000fe40007ffe0ff */
[----:B------:R-:W-:Y:S02]  /*14960*/  FSEL R149, R33, -INF , !P2 ;  /* 0xff80000021957808 */ /* 0x000fe40005000000 */
[----:B------:R-:W-:-:S02]  /*14970*/  FSEL R143, R28, -INF , !P6 ;  /* 0xff8000001c8f7808 */ /* 0x000fc40007000000 */
[----:B------:R-:W-:Y:S02]  /*14980*/  FSEL R66, R30, -INF , !P3 ;  /* 0xff8000001e427808 */ /* 0x000fe40005800000 */
[----:B------:R-:W-:Y:S02]  /*14990*/  FSEL R20, R20, -INF , !P0 ;  /* 0xff80000014147808 */ /* 0x000fe40004000000 */
[----:B------:R-:W-:Y:S02]  /*149a0*/  ISETP.NE.AND P6, PT, R6, RZ, PT ;  /* 0x000000ff0600720c */ /* 0x000fe40003fc5270 */
[-C--:B------:R-:W-:Y:S02]  /*149b0*/  ISETP.GE.AND P2, PT, R65, R133.reuse, PT ;  /* 0x000000854100720c */ /* 0x080fe40003f46270 */
[C---:B------:R-:W-:Y:S02]  /*149c0*/  ISETP.GE.AND P3, PT, R5.reuse, R2, PT ;  /* 0x000000020500720c */ /* 0x040fe40003f66270 */
[----:B------:R-:W-:-:S02]  /*149d0*/  ISETP.GE.AND P0, PT, R5, R133, PT ;  /* 0x000000850500720c */ /* 0x000fc40003f06270 */
[----:B------:R-:W-:Y:S02]  /*149e0*/  FSEL R22, R22, -INF , !P2 ;  /* 0xff80000016167808 */ /* 0x000fe40005000000 */
[----:B------:R-:W-:Y:S02]  /*149f0*/  FSEL R64, R31, -INF , !P6 ;  /* 0xff8000001f407808 */ /* 0x000fe40007000000 */
[----:B------:R-:W-:Y:S02]  /*14a00*/  FSEL R139, R8, -INF , !P4 ;  /* 0xff800000088b7808 */ /* 0x000fe40006000000 */
[----:B------:R-:W-:Y:S02]  /*14a10*/  FSEL R62, R10, -INF , !P1 ;  /* 0xff8000000a3e7808 */ /* 0x000fe40004800000 */
[----:B------:R-:W-:Y:S02]  /*14a20*/  FSEL R67, R9, -INF , !P3 ;  /* 0xff80000009437808 */ /* 0x000fe40005800000 */
[----:B------:R-:W-:Y:S01]  /*14a30*/  FSEL R60, R11, -INF , !P0 ;  /* 0xff8000000b3c7808 */ /* 0x000fe20004000000 */
[----:B------:R-:W-:Y:S05]  /*14a40*/  @!P5 BRA `(.L_x_2693) ;  /* 0x000006c00000d947 */ /* 0x000fea0003800000 */
[----:B------:R-:W-:-:S13]  /*14a50*/  LOP3.LUT P6, RZ, R225, 0x4, RZ, 0xc0, !PT ;  /* 0x00000004e1ff7812 */ /* 0x000fda00078cc0ff */
[----:B------:R-:W-:Y:S05]  /*14a60*/  @!P6 BRA `(.L_x_2694) ;  /* 0x000003a00000e947 */ /* 0x000fea0003800000 */
[----:B------:R-:W-:Y:S02]  /*14a70*/  IABS R5, c[0x0][0x2d0] ;  /* 0x0000b40000057a13 */ /* 0x000fe40000000000 */
[C---:B------:R-:W-:Y:S02]  /*14a80*/  IADD3 R11, R3.reuse, -0x80, RZ ;  /* 0xffffff80030b7810 */ /* 0x040fe40007ffe0ff */
[----:B------:R-:W1:Y:S01]  /*14a90*/  I2F.RP R6, R5 ;  /* 0x0000000500067306 */ /* 0x000e620000209400 */
        /* <DEDUP_REMOVED lines=47> */
[----:B------:R-:W-:Y:S01]  /*14d90*/  SHF.R.S32.HI R5, RZ, 0x1f, R7 ;  /* 0x0000001fff057819 */ /* 0x000fe20000011407 */
[----:B------:R-:W-:-:S04]  /*14da0*/  IMAD.IADD R9, R9, 0x1, R3 ;  /* 0x0000000109097824 */ /* 0x000fc800078e0203 */
[----:B------:R-:W-:Y:S02]  /*14db0*/  IMAD R6, R5, c[0x0][0x180], RZ ;  /* 0x0000600005067a24 */ /* 0x000fe400078e02ff */
[----:B------:R-:W-:-:S04]  /*14dc0*/  IMAD.WIDE.U32 R8, R7, c[0x0][0x180], R8 ;  /* 0x0000600007087a25 */ /* 0x000fc800078e0008 */
[----:B------:R-:W-:Y:S02]  /*14dd0*/  IMAD R6, R7, c[0x0][0x184], R6 ;  /* 0x0000610007067a24 */ /* 0x000fe400078e0206 */
[----:B------:R-:W-:-:S03]  /*14de0*/  IMAD.MOV.U32 R3, RZ, RZ, R8 ;  /* 0x000000ffff037224 */ /* 0x000fc600078e0008 */
[----:B------:R-:W-:Y:S01]  /*14df0*/  IADD3 R6, R9, R6, RZ ;  /* 0x0000000609067210 */ /* 0x000fe20007ffe0ff */
[----:B------:R-:W-:Y:S05]  /*14e00*/  BRA `(.L_x_2695) ;  /* 0x0000003000007947 */ /* 0x000fea0003800000 */
.L_x_2694:
[----:B------:R-:W-:-:S05]  /*14e10*/  IMAD.MOV.U32 R3, RZ, RZ, c[0x0][0x198] ;  /* 0x00006600ff037624 */ /* 0x000fca00078e00ff */
[----:B------:R-:W-:-:S04]  /*14e20*/  LEA R3, -R3, RZ, 0x7 ;  /* 0x000000ff03037211 */ /* 0x000fc800078e39ff */
[----:B------:R-:W-:Y:S02]  /*14e30*/  SHF.R.S32.HI R6, RZ, 0x1f, R3 ;  /* 0x0000001fff067819 */ /* 0x000fe40000011403 */
.L_x_2695:
        /* <DEDUP_REMOVED lines=8> */
[----:B------:R-:W-:-:S02]  /*14ec0*/  IMAD.MOV.U32 R233, RZ, RZ, R231 ;  /* 0x000000ffffe97224 */ /* 0x000fc400078e00e7 */
[----:B------:R-:W-:Y:S01]  /*14ed0*/  IMAD.X R6, R6, 0x1, R58, P1 ;  /* 0x0000000106067824 */ /* 0x000fe200008e063a */
[----:B------:R-:W-:Y:S02]  /*14ee0*/  IADD3.X R9, R231, UR5, RZ, P0, !PT ;  /* 0x00000005e7097c10 */ /* 0x000fe400087fe4ff */
        /* <DEDUP_REMOVED lines=8> */
[----:B------:R-:W-:-:S02]  /*14f70*/  LEA.HI.X R15, R3, c[0x0][0x16c], R6, 0x1, P1 ;  /* 0x00005b00030f7a11 */ /* 0x000fc400008f0c06 */
        /* <DEDUP_REMOVED lines=25> */
.L_x_2693:
        /* <DEDUP_REMOVED lines=64> */
[-C--:B------:R-:W-:Y:S01]  /*15510*/  LEA R214, R45, R216.reuse, 0x1 ;  /* 0x000000d82dd67211 */ /* 0x080fe200078e08ff */
[----:B------:R-:W2:Y:S01]  /*15520*/  SHFL.BFLY PT, R6, R7, 0x2, 0x1f ;  /* 0x0c401f0007067f89 */ /* 0x000ea200000e0000 */
        /* <DEDUP_REMOVED lines=27> */
[--C-:B------:R-:W-:Y:S02]  /*156e0*/  FFMA.FTZ R55, R20, c[0x0][0x23c], -R136.reuse ;  /* 0x00008f0014377a23 */ /* 0x100fe40000010888 */
[--C-:B------:R-:W-:Y:S02]  /*156f0*/  FFMA.FTZ R54, R109, c[0x0][0x23c], -R136.reuse ;  /* 0x00008f006d367a23 */ /* 0x100fe40000010888 */
[--C-:B------:R-:W-:Y:S01]  /*15700*/  FFMA.FTZ R61, R102, c[0x0][0x23c], -R65.reuse ;  /* 0x00008f00663d7a23 */ /* 0x100fe20000010841 */
[----:B------:R-:W-:Y:S01]  /*15710*/  MUFU.EX2 R49, R49 ;  /* 0x0000003100317308 */ /* 0x000fe20000000800 */
[----:B------:R-:W1:Y:S01]  /*15720*/  LDSM.16.MT88.4 R100, [R216+0x10000] ;  /* 0x01000000d864783b */ /* 0x000e620000004200 */
[----:B------:R-:W-:Y:S02]  /*15730*/  FFMA.FTZ R52, R107, c[0x0][0x23c], -R136 ;  /* 0x00008f006b347a23 */ /* 0x000fe40000010888 */
[----:B------:R-:W-:-:S02]  /*15740*/  FFMA.FTZ R63, R22, c[0x0][0x23c], -R65 ;  /* 0x00008f00163f7a23 */ /* 0x000fc40000010841 */
[--C-:B------:R-:W-:Y:S02]  /*15750*/  FFMA.FTZ R58, R4, c[0x0][0x23c], -R65.reuse ;  /* 0x00008f00043a7a23 */ /* 0x100fe40000010841 */
[--C-:B------:R-:W-:Y:S01]  /*15760*/  FFMA.FTZ R50, R44, c[0x0][0x23c], -R65.reuse ;  /* 0x00008f002c327a23 */ /* 0x100fe20000010841 */
[----:B------:R-:W2:Y:S01]  /*15770*/  LDSM.16.MT88.4 R4, [R212+0x10000] ;  /* 0x01000000d404783b */ /* 0x000ea20000004200 */
[----:B------:R-:W-:Y:S01]  /*15780*/  MUFU.EX2 R55, R55 ;  /* 0x0000003700377308 */ /* 0x000fe20000000800 */
[----:B------:R-:W-:Y:S02]  /*15790*/  FFMA.FTZ R45, R42, c[0x0][0x23c], -R65 ;  /* 0x00008f002a2d7a23 */ /* 0x000fe40000010841 */
[--C-:B------:R-:W-:Y:S02]  /*157a0*/  FFMA.FTZ R53, R105, c[0x0][0x23c], -R136.reuse ;  /* 0x00008f0069357a23 */ /* 0x100fe40000010888 */
[--C-:B------:R-:W-:Y:S02]  /*157b0*/  FFMA.FTZ R48, R97, c[0x0][0x23c], -R136.reuse ;  /* 0x00008f0061307a23 */ /* 0x100fe40000010888 */
[--C-:B------:R-:W-:Y:S01]  /*157c0*/  FFMA.FTZ R47, R47, c[0x0][0x23c], -R136.reuse ;  /* 0x00008f002f2f7a23 */ /* 0x100fe20000010888 */
[----:B------:R-:W3:Y:S01]  /*157d0*/  MUFU.EX2 R54, R54 ;  /* 0x0000003600367308 */ /* 0x000ee20000000800 */
[----:B------:R-:W-:-:S02]  /*157e0*/  FFMA.FTZ R44, R21, c[0x0][0x23c], -R136 ;  /* 0x00008f00152c7a23 */ /* 0x000fc40000010888 */
[--C-:B------:R-:W-:Y:S01]  /*157f0*/  FFMA.FTZ R51, R98, c[0x0][0x23c], -R65.reuse ;  /* 0x00008f0062337a23 */ /* 0x100fe20000010841 */
[----:B------:R-:W4:Y:S01]  /*15800*/  LDSM.16.MT88.4 R20, [R214+0xc800] ;  /* 0x00c80000d614783b */ /* 0x000f220000004200 */
[--C-:B------:R-:W-:Y:S02]  /*15810*/  FFMA.FTZ R46, R46, c[0x0][0x23c], -R65.reuse ;  /* 0x00008f002e2e7a23 */ /* 0x100fe40000010841 */
[----:B------:R-:W-:Y:S01]  /*15820*/  FFMA.FTZ R42, R40, c[0x0][0x23c], -R65 ;  /* 0x00008f00282a7a23 */ /* 0x000fe20000010841 */
[----:B------:R-:W5:Y:S01]  /*15830*/  MUFU.EX2 R52, R52 ;  /* 0x0000003400347308 */ /* 0x000f620000000800 */
[--C-:B------:R-:W-:Y:S02]  /*15840*/  FFMA.FTZ R36, R41, c[0x0][0x23c], -R136.reuse ;  /* 0x00008f0029247a23 */ /* 0x100fe40000010888 */
[--C-:B------:R-:W-:Y:S02]  /*15850*/  FFMA.FTZ R43, R175, c[0x0][0x23c], -R136.reuse ;  /* 0x00008f00af2b7a23 */ /* 0x100fe40000010888 */
        /* <DEDUP_REMOVED lines=17> */
[----:B------:R-:W5:Y:S01]  /*15970*/  MUFU.EX2 R50, R50 ;  /* 0x0000003200327308 */ /* 0x000f620000000800 */
        /* <DEDUP_REMOVED lines=9> */
[----:B-----5:R-:W-:Y:S01]  /*15a10*/  F2FP.PACK_AB R119, R50, R61 ;  /* 0x0000003d3277723e */ /* 0x020fe200000000ff */
        /* <DEDUP_REMOVED lines=54> */
[----:B------:R-:W4:Y:S06]  /*15d80*/  MUFU.EX2 R0, R0 ;  /* 0x0000000000007308 */ /* 0x000f2c0000000800 */
[C---:B--2---:R-:W-:Y:S02]  /*15d90*/  HMMA.16816.F32 R120, R116.reuse, R4, RZ ;  /* 0x000000047478723c */ /* 0x044fe400000018ff */
        /* <DEDUP_REMOVED lines=73> */
[----:B------:R-:W3:Y:S05]  /*16230*/  LDSM.16.MT88.4 R8, [R212+0x11000] ;  /* 0x01100000d408783b */ /* 0x000eea0000004200 */
[----:B------:R-:W-:Y:S02]  /*16240*/  MUFU.EX2 R160, R160 ;  /* 0x000000a000a07308 */ /* 0x000fe40000000800 */
[C---:B-1----:R-:W-:Y:S06]  /*16250*/  HMMA.16816.F32 R80, R4.reuse, R16, R80 ;  /* 0x000000100450723c */ /* 0x042fec0000001850 */
        /* <DEDUP_REMOVED lines=65> */
[----:B----4-:R-:W-:Y:S01]  /*16670*/  F2FP.PACK_AB R4, R157, R152 ;  /* 0x000000989d04723e */ /* 0x010fe200000000ff */
        /* <DEDUP_REMOVED lines=152> */
[----:B------:R-:W-:Y:S01]  /*17000*/  LOP3.LUT P1, RZ, R225, 0x4, RZ, 0xc0, !PT ;  /* 0x00000004e1ff7812 */ /* 0x000fe2000782c0ff */
[----:B------:R-:W-:-:S04]  /*17010*/  DEPBAR.LE SB0, 0x0 ;  /* 0x000080000000791a */ /* 0x000fc80000000000 */
[----:B------:R-:W-:Y:S01]  /*17020*/  IADD3 R234, R57, -0x2, RZ ;  /* 0xfffffffe39ea7810 */ /* 0x000fe20007ffe0ff */
[----:B------:R-:W-:Y:S07]  /*17030*/  BAR.SYNC.DEFER_BLOCKING 0x0 ;  /* 0x0000000000007b1d */ /* 0x000fee0000010000 */
[----:B------:R-:W-:Y:S05]  /*17040*/  @!P1 BRA `(.L_x_2697) ;  /* 0x000003b000009947 */ /* 0x000fea0003800000 */
[----:B------:R-:W-:Y:S01]  /*17050*/  IABS R0, c[0x0][0x2d0] ;  /* 0x0000b40000007a13 */ /* 0x000fe20000000000 */
[----:B------:R-:W-:-:S03]  /*17060*/  IMAD.SHL.U32 R4, R234, 0x80, RZ ;  /* 0x00000080ea047824 */ /* 0x000fc600078e00ff */
[----:B------:R-:W1:Y:S02]  /*17070*/  I2F.RP R5, R0 ;  /* 0x0000000000057306 */ /* 0x000e640000209400 */
[C---:B------:R-:W-:Y:S02]  /*17080*/  IADD3 R11, R4.reuse, 0x80, RZ ;  /* 0x00000080040b7810 */ /* 0x040fe40007ffe0ff */
        /* <DEDUP_REMOVED lines=55> */
.L_x_2697:
[----:B------:R-:W-:-:S05]  /*17400*/  IMAD.MOV.U32 R0, RZ, RZ, c[0x0][0x1a0] ;  /* 0x00006800ff007624 */ /* 0x000fca00078e00ff */
[----:B------:R-:W-:-:S04]  /*17410*/  LEA R0, -R0, RZ, 0x7 ;  /* 0x000000ff00007211 */ /* 0x000fc800078e39ff */
[----:B------:R-:W-:Y:S02]  /*17420*/  SHF.R.S32.HI R5, RZ, 0x1f, R0 ;  /* 0x0000001fff057819 */ /* 0x000fe40000011400 */
.L_x_2698:
[----:B------:R-:W-:Y:S01]  /*17430*/  ULDC.64 UR4, c[0x0][0x1a0] ;  /* 0x0000680000047ab9 */ /* 0x000fe20000000a00 */
[----:B------:R-:W-:Y:S01]  /*17440*/  LEA R236, P0, R0, R236, 0x1 ;  /* 0x000000ec00ec7211 */ /* 0x000fe200078008ff */
[----:B------:R-:W-:Y:S01]  /*17450*/  USHF.L.U32 UR9, UR4, 0x5, URZ ;  /* 0x0000000504097899 */ /* 0x000fe2000800063f */
[----:B------:R-:W-:Y:S01]  /*17460*/  IMAD R59, R234, 0x80, R59 ;  /* 0x00000080ea3b7824 */ /* 0x000fe200078e023b */
[----:B------:R-:W-:Y:S01]  /*17470*/  UMOV UR8, 0x5 ;  /* 0x0000000500087882 */ /* 0x000fe20000000000 */
[C---:B------:R-:W-:Y:S01]  /*17480*/  LEA.HI.X R235, R0.reuse, R235, R5, 0x1, P0 ;  /* 0x000000eb00eb7211 */ /* 0x040fe200000f0c05 */
[----:B------:R-:W-:Y:S01]  /*17490*/  USHF.L.U64.HI UR5, UR4, UR8, UR5 ;  /* 0x0000000804057299 */ /* 0x000fe20008010205 */
[----:B------:R-:W-:Y:S02]  /*174a0*/  IADD3 R0, P1, R0, R176, RZ ;  /* 0x000000b000007210 */ /* 0x000fe40007f3e0ff */
[----:B------:R-:W-:Y:S01]  /*174b0*/  IADD3 R6, P0, R236, UR9, RZ ;  /* 0x00000009ec067c10 */ /* 0x000fe2000ff1e0ff */
[----:B------:R-:W-:Y:S01]  /*174c0*/  IMAD.MOV.U32 R237, RZ, RZ, R235 ;  /* 0x000000ffffed7224 */ /* 0x000fe200078e00eb */
[----:B------:R-:W-:Y:S01]  /*174d0*/  LOP3.LUT R225, R225, 0xfffffffe, RZ, 0xc0, !PT ;  /* 0xfffffffee1e17812 */ /* 0x000fe200078ec0ff */
        /* <DEDUP_REMOVED lines=13> */
[----:B------:R2:W-:Y:S01]  /*175b0*/  LDGSTS.E.BYPASS.LTC128B.128 [R230+0x10000], [R10.64+0x80] ;  /* 0x100000800ae67fae */ /* 0x0005e2000b901d46 */
[----:B------:R-:W-:Y:S02]  /*175c0*/  IADD3 R0, R59, 0x1, RZ ;  /* 0x000000013b007810 */ /* 0x000fe40007ffe0ff */
[----:B------:R-:W-:Y:S01]  /*175d0*/  IADD3.X R17, R5, UR5, RZ, P0, !PT ;  /* 0x0000000505117c10 */ /* 0x000fe200087fe4ff */
[----:B------:R3:W-:Y:S01]  /*175e0*/  LDGSTS.E.BYPASS.LTC128B.128 [R230+0xc800], [R6.64] ;  /* 0x0c80000006e67fae */ /* 0x0007e2000b901d46 */
[----:B------:R-:W-:Y:S02]  /*175f0*/  IADD3 R18, P0, R16, UR9, RZ ;  /* 0x0000000910127c10 */ /* 0x000fe4000ff1e0ff */
[----:B------:R-:W-:Y:S01]  /*17600*/  ISETP.GE.AND P3, PT, R0, R2, PT ;  /* 0x000000020000720c */ /* 0x000fe20003f66270 */
[----:B------:R3:W-:Y:S01]  /*17610*/  LDGSTS.E.BYPASS.LTC128B.128 [R230+0x10800], [R6.64+0x80] ;  /* 0x1080008006e67fae */ /* 0x0007e2000b901d46 */
[----:B------:R-:W-:-:S02]  /*17620*/  IADD3.X R19, R17, UR5, RZ, P0, !PT ;  /* 0x0000000511137c10 */ /* 0x000fc400087fe4ff */
[----:B------:R-:W-:Y:S01]  /*17630*/  IADD3 R20, P0, R18, UR9, RZ ;  /* 0x0000000912147c10 */ /* 0x000fe2000ff1e0ff */
[----:B------:R2:W-:Y:S01]  /*17640*/  LDGSTS.E.BYPASS.LTC128B.128 [R230+0xd000], [R8.64] ;  /* 0x0d00000008e67fae */ /* 0x0005e2000b901d46 */
[----:B------:R-:W-:Y:S02]  /*17650*/  ISETP.GE.AND P4, PT, R0, R133, PT ;  /* 0x000000850000720c */ /* 0x000fe40003f86270 */
[----:B------:R-:W-:Y:S01]  /*17660*/  IADD3.X R21, R19, UR5, RZ, P0, !PT ;  /* 0x0000000513157c10 */ /* 0x000fe200087fe4ff */
[----:B------:R2:W-:Y:S01]  /*17670*/  LDGSTS.E.BYPASS.LTC128B.128 [R230+0x11000], [R8.64+0x80] ;  /* 0x1100008008e67fae */ /* 0x0005e2000b901d46 */
[----:B------:R-:W-:Y:S02]  /*17680*/  IADD3 R22, P0, R20, UR9, RZ ;  /* 0x0000000914167c10 */ /* 0x000fe4000ff1e0ff */
[----:B------:R-:W-:Y:S01]  /*17690*/  IADD3 R0, R59, 0x8, RZ ;  /* 0x000000083b007810 */ /* 0x000fe20007ffe0ff */
[----:B------:R3:W-:Y:S01]  /*176a0*/  LDGSTS.E.BYPASS.LTC128B.128 [R230+0xd800], [R4.64] ;  /* 0x0d80000004e67fae */ /* 0x0007e2000b901d46 */
[----:B------:R-:W-:-:S02]  /*176b0*/  IADD3.X R23, R21, UR5, RZ, P0, !PT ;  /* 0x0000000515177c10 */ /* 0x000fc400087fe4ff */
[C---:B------:R-:W-:Y:S01]  /*176c0*/  ISETP.GE.AND P2, PT, R0.reuse, R2, PT ;  /* 0x000000020000720c */ /* 0x040fe20003f46270 */
[----:B------:R3:W-:Y:S01]  /*176d0*/  LDGSTS.E.BYPASS.LTC128B.128 [R230+0x11800], [R4.64+0x80] ;  /* 0x1180008004e67fae */ /* 0x0007e2000b901d46 */
[----:B------:R-:W-:Y:S02]  /*176e0*/  ISETP.GE.AND P5, PT, R0, R133, PT ;  /* 0x000000850000720c */ /* 0x000fe40003fa6270 */
[----:B------:R-:W-:Y:S01]  /*176f0*/  ISETP.GE.AND P0, PT, R57, 0x3, PT ;  /* 0x000000033900780c */ /* 0x000fe20003f06270 */
[----:B------:R4:W-:Y:S04]  /*17700*/  LDGSTS.E.BYPASS.LTC128B.128 [R230+0xe000], [R16.64] ;  /* 0x0e00000010e67fae */ /* 0x0009e8000b901d46 */
[----:B------:R4:W-:Y:S04]  /*17710*/  LDGSTS.E.BYPASS.LTC128B.128 [R230+0x12000], [R16.64+0x80] ;  /* 0x1200008010e67fae */ /* 0x0009e8000b901d46 */
[----:B------:R4:W-:Y:S04]  /*17720*/  LDGSTS.E.BYPASS.LTC128B.128 [R230+0xe800], [R18.64] ;  /* 0x0e80000012e67fae */ /* 0x0009e8000b901d46 */
[----:B------:R4:W-:Y:S01]  /*17730*/  LDGSTS.E.BYPASS.LTC128B.128 [R230+0x12800], [R18.64+0x80] ;  /* 0x1280008012e67fae */ /* 0x0009e2000b901d46 */
[----:B------:R-:W-:-:S02]  /*17740*/  @P0 LOP3.LUT R225, R225, 0x1, RZ, 0xfc, !PT ;  /* 0x00000001e1e10812 */ /* 0x000fc400078efcff */
[C---:B------:R-:W-:Y:S01]  /*17750*/  ISETP.GE.AND P0, PT, R59.reuse, R2, PT ;  /* 0x000000023b00720c */ /* 0x040fe20003f06270 */
        /* <DEDUP_REMOVED lines=9> */
[----:B------:R-:W-:Y:S04]  /*177f0*/  LDSM.16.M88.4 R164, [R220] ;  /* 0x00000000dca4783b */ /* 0x000fe80000000200 */
[----:B------:R-:W1:Y:S04]  /*17800*/  LDSM.16.M88.4 R24, [R219] ;  /* 0x00000000db18783b */ /* 0x000e680000000200 */
[----:B-----5:R-:W5:Y:S04]  /*17810*/  LDSM.16.M88.4 R20, [R211] ;  /* 0x00000000d314783b */ /* 0x020f680000000200 */
[----:B------:R-:W1:Y:S04]  /*17820*/  LDSM.16.M88.4 R148, [R221+0x5800] ;  /* 0x00580000dd94783b */ /* 0x000e680000000200 */
[----:B------:R-:W1:Y:S04]  /*17830*/  LDSM.16.M88.4 R64, [R221+0x6800] ;  /* 0x00680000dd40783b */ /* 0x000e680000000200 */
[----:B------:R-:W1:Y:S04]  /*17840*/  LDSM.16.M88.4 R52, [R221+0x7000] ;  /* 0x00700000dd34783b */ /* 0x000e680000000200 */
[----:B------:R-:W1:Y:S01]  /*17850*/  LDSM.16.M88.4 R28, [R221+0x7800] ;  /* 0x00780000dd1c783b */ /* 0x000e620000000200 */
[C---:B----4-:R-:W-:Y:S03]  /*17860*/  HMMA.16816.F32 R16, R44.reuse, R12, RZ ;  /* 0x0000000c2c10723c */ /* 0x050fe600000018ff */
[----:B------:R-:W4:Y:S04]  /*17870*/  LDSM.16.M88.4 R180, [R210] ;  /* 0x00000000d2b4783b */ /* 0x000f280000000200 */
[----:B------:R-:W1:Y:S01]  /*17880*/  LDSM.16.M88.4 R40, [R208] ;  /* 0x00000000d028783b */ /* 0x000e620000000200 */
[C---:B--2---:R-:W-:Y:S03]  /*17890*/  HMMA.16816.F32 R8, R44.reuse, R4, RZ ;  /* 0x000000042c08723c */ /* 0x044fe600000018ff */
[----:B------:R-:W2:Y:S04]  /*178a0*/  LDSM.16.M88.4 R176, [R209] ;  /* 0x00000000d1b0783b */ /* 0x000ea80000000200 */
[----:B------:R-:W2:Y:S01]  /*178b0*/  LDSM.16.M88.4 R32, [R207] ;  /* 0x00000000cf20783b */ /* 0x000ea20000000200 */
[C---:B------:R-:W-:Y:S03]  /*178c0*/  HMMA.16816.F32 R12, R44.reuse, R14, RZ ;  /* 0x0000000e2c0c723c */ /* 0x040fe600000018ff */
        /* <DEDUP_REMOVED lines=8> */
[C---:B------:R-:W-:Y:S03]  /*17950*/  HMMA.16816.F32 R156, R44.reuse, R158, RZ ;  /* 0x0000009e2c9c723c */ /* 0x040fe600000018ff */
[----:B------:R-:W0:Y:S05]  /*17960*/  LDGDEPBAR ;  /* 0x00000000000079af */ /* 0x000e2a0000000000 */
[C---:B-1----:R-:W-:Y:S08]  /*17970*/  HMMA.16816.F32 R144, R44.reuse, R140, RZ ;  /* 0x0000008c2c90723c */ /* 0x042ff000000018ff */
[----:B------:R-:W-:Y:S08]  /*17980*/  HMMA.16816.F32 R140, R44, R142, RZ ;  /* 0x0000008e2c8c723c */ /* 0x000ff000000018ff */
[C---:B------:R-:W-:Y:S08]  /*17990*/  HMMA.16816.F32 R16, R164.reuse, R24, R16 ;  /* 0x00000018a410723c */ /* 0x040ff00000001810 */
[C---:B------:R-:W-:Y:S01]  /*179a0*/  HMMA.16816.F32 R12, R164.reuse, R26, R12 ;  /* 0x0000001aa40c723c */ /* 0x040fe2000000180c */
[----:B------:R-:W1:Y:S07]  /*179b0*/  LDSM.16.M88.4 R24, [R215+0x4800] ;  /* 0x00480000d718783b */ /* 0x000e6e0000000200 */
[C---:B-----5:R-:W-:Y:S08]  /*179c0*/  HMMA.16816.F32 R8, R164.reuse, R20, R8 ;  /* 0x00000014a408723c */ /* 0x060ff00000001808 */
[----:B------:R-:W-:Y:S01]  /*179d0*/  HMMA.16816.F32 R4, R164, R22, R4 ;  /* 0x00000016a404723c */ /* 0x000fe20000001804 */
[----:B------:R-:W3:Y:S07]  /*179e0*/  LDSM.16.M88.4 R20, [R215+0x5000] ;  /* 0x00500000d714783b */ /* 0x000eee0000000200 */
        /* <DEDUP_REMOVED lines=8> */
[----:B------:R-:W5:Y:S07]  /*17a70*/  LDSM.16.M88.4 R28, [R215+0x4000] ;  /* 0x00400000d71c783b */ /* 0x000f6e0000000200 */
[C---:B----4-:R-:W-:Y:S08]  /*17a80*/  HMMA.16816.F32 R160, R164.reuse, R180, R160 ;  /* 0x000000b4a4a0723c */ /* 0x050ff000000018a0 */
[C---:B------:R-:W-:Y:S01]  /*17a90*/  HMMA.16816.F32 R156, R164.reuse, R182, R156 ;  /* 0x000000b6a49c723c */ /* 0x040fe2000000189c */
[----:B------:R-:W-:Y:S07]  /*17aa0*/  LDSM.16.M88.4 R180, [R215+0x7800] ;  /* 0x00780000d7b4783b */ /* 0x000fee0000000200 */
[C---:B------:R-:W-:Y:S08]  /*17ab0*/  HMMA.16816.F32 R144, R164.reuse, R40, R144 ;  /* 0x00000028a490723c */ /* 0x040ff00000001890 */
[C---:B------:R-:W-:Y:S01]  /*17ac0*/  HMMA.16816.F32 R140, R164.reuse, R42, R140 ;  /* 0x0000002aa48c723c */ /* 0x040fe2000000188c */
[----:B------:R-:W4:Y:S07]  /*17ad0*/  LDSM.16.M88.4 R40, [R215+0x5800] ;  /* 0x00580000d728783b */ /* 0x000f2e0000000200 */
[C---:B--2---:R-:W-:Y:S08]  /*17ae0*/  HMMA.16816.F32 R152, R164.reuse, R176, R152 ;  /* 0x000000b0a498723c */ /* 0x044ff00000001898 */
[C---:B------:R-:W-:Y:S01]  /*17af0*/  HMMA.16816.F32 R148, R164.reuse, R178, R148 ;  /* 0x000000b2a494723c */ /* 0x040fe20000001894 */
[----:B------:R-:W-:Y:S07]  /*17b00*/  LDSM.16.M88.4 R176, [R204+0x1000] ;  /* 0x00100000ccb0783b */ /* 0x000fee0000000200 */
[C---:B------:R-:W-:Y:S08]  /*17b10*/  HMMA.16816.F32 R136, R164.reuse, R32, R136 ;  /* 0x00000020a488723c */ /* 0x040ff00000001888 */
[----:B------:R-:W-:Y:S01]  /*17b20*/  HMMA.16816.F32 R64, R164, R34, R64 ;  /* 0x00000022a440723c */ /* 0x000fe20000001840 */
[----:B------:R-:W2:Y:S07]  /*17b30*/  LDSM.16.M88.4 R32, [R215+0x6000] ;  /* 0x00600000d720783b */ /* 0x000eae0000000200 */
[C---:B-1----:R-:W-:Y:S08]  /*17b40*/  HMMA.16816.F32 R8, R36.reuse, R24, R8 ;  /* 0x000000182408723c */ /* 0x042ff00000001808 */
[C---:B------:R-:W-:Y:S01]  /*17b50*/  HMMA.16816.F32 R4, R36.reuse, R26, R4 ;  /* 0x0000001a2404723c */ /* 0x040fe20000001804 */
[----:B------:R-:W-:Y:S07]  /*17b60*/  LDSM.16.M88.4 R24, [R217] ;  /* 0x00000000d918783b */ /* 0x000fee0000000200 */
[C---:B---3--:R-:W-:Y:S08]  /*17b70*/  HMMA.16816.F32 R160, R36.reuse, R20, R160 ;  /* 0x0000001424a0723c */ /* 0x048ff000000018a0 */
[C---:B------:R-:W-:Y:S01]  /*17b80*/  HMMA.16816.F32 R156, R36.reuse, R22, R156 ;  /* 0x00000016249c723c */ /* 0x040fe2000000189c */
[----:B------:R-:W1:Y:S07]  /*17b90*/  LDSM.16.M88.4 R20, [R204+0x800] ;  /* 0x00080000cc14783b */ /* 0x000e6e0000000200 */
[C---:B-----5:R-:W-:Y:S08]  /*17ba0*/  HMMA.16816.F32 R16, R36.reuse, R28, R16 ;  /* 0x0000001c2410723c */ /* 0x060ff00000001810 */
[----:B------:R-:W-:Y:S01]  /*17bb0*/  HMMA.16816.F32 R12, R36, R30, R12 ;  /* 0x0000001e240c723c */ /* 0x000fe2000000180c */
[----:B------:R-:W3:Y:S07]  /*17bc0*/  LDSM.16.M88.4 R28, [R204] ;  /* 0x00000000cc1c783b */ /* 0x000eee0000000200 */
[C---:B------:R-:W-:Y:S08]  /*17bd0*/  HMMA.16816.F32 R60, R164.reuse, R172, R60 ;  /* 0x000000aca43c723c */ /* 0x040ff0000000183c */
[C---:B------:R-:W-:Y:S01]  /*17be0*/  HMMA.16816.F32 R52, R164.reuse, R174, R52 ;  /* 0x000000aea434723c */ /* 0x040fe20000001834 */
[----:B------:R-:W5:Y:S07]  /*17bf0*/  LDSM.16.M88.4 R172, [R204+0x1800] ;  /* 0x00180000ccac783b */ /* 0x000f6e0000000200 */
[C---:B------:R-:W-:Y:S08]  /*17c00*/  HMMA.16816.F32 R48, R164.reuse, R168, R48 ;  /* 0x000000a8a430723c */ /* 0x040ff00000001830 */
[----:B------:R-:W-:Y:S01]  /*17c10*/  HMMA.16816.F32 R44, R164, R170, R44 ;  /* 0x000000aaa42c723c */ /* 0x000fe2000000182c */
[----:B------:R-:W1:Y:S04]  /*17c20*/  LDSM.16.M88.4 R168, [R204+0x2000] ;  /* 0x00200000cca8783b */ /* 0x000e680000000200 */
[----:B------:R-:W1:Y:S03]  /*17c30*/  LDSM.16.M88.4 R164, [R204+0x2800] ;  /* 0x00280000cca4783b */ /* 0x000e660000000200 */
[C---:B----4-:R-:W-:Y:S08]  /*17c40*/  HMMA.16816.F32 R152, R36.reuse, R40, R152 ;  /* 0x000000282498723c */ /* 0x050ff00000001898 */
[C---:B------:R-:W-:Y:S01]  /*17c50*/  HMMA.16816.F32 R148, R36.reuse, R42, R148 ;  /* 0x0000002a2494723c */ /* 0x040fe20000001894 */
[----:B------:R-:W4:Y:S07]  /*17c60*/  LDSM.16.M88.4 R40, [R204+0x3000] ;  /* 0x00300000cc28783b */ /* 0x000f2e0000000200 */
        /* <DEDUP_REMOVED lines=21> */
[----:B------:R-:W1:Y:S07]  /*17dc0*/  LDSM.16.M88.4 R176, [R221+0x9800] ;  /* 0x00980000ddb0783b */ /* 0x000e6e0000000200 */
[C---:B-----5:R-:W-:Y:S08]  /*17dd0*/  HMMA.16816.F32 R152, R24.reuse, R172, R152 ;  /* 0x000000ac1898723c */ /* 0x060ff00000001898 */
[C---:B------:R-:W-:Y:S01]  /*17de0*/  HMMA.16816.F32 R148, R24.reuse, R174, R148 ;  /* 0x000000ae1894723c */ /* 0x040fe20000001894 */
[----:B------:R-:W5:Y:S07]  /*17df0*/  LDSM.16.M88.4 R172, [R221+0xa000] ;  /* 0x00a00000ddac783b */ /* 0x000f6e0000000200 */
[C---:B------:R-:W-:Y:S08]  /*17e00*/  HMMA.16816.F32 R144, R24.reuse, R168, R144 ;  /* 0x000000a81890723c */ /* 0x040ff00000001890 */
[C---:B------:R-:W-:Y:S01]  /*17e10*/  HMMA.16816.F32 R140, R24.reuse, R170, R140 ;  /* 0x000000aa188c723c */ /* 0x040fe2000000188c */
[----:B------:R-:W1:Y:S07]  /*17e20*/  LDSM.16.M88.4 R168, [R221+0xa800] ;  /* 0x00a80000dda8783b */ /* 0x000e6e0000000200 */
[C---:B------:R-:W-:Y:S08]  /*17e30*/  HMMA.16816.F32 R136, R24.reuse, R164, R136 ;  /* 0x000000a41888723c */ /* 0x040ff00000001888 */
[C---:B------:R-:W-:Y:S01]  /*17e40*/  HMMA.16816.F32 R64, R24.reuse, R166, R64 ;  /* 0x000000a61840723c */ /* 0x040fe20000001840 */
[----:B------:R-:W3:Y:S07]  /*17e50*/  LDSM.16.M88.4 R164, [R221+0xb000] ;  /* 0x00b00000dda4783b */ /* 0x000eee0000000200 */
[C---:B----4-:R-:W-:Y:S08]  /*17e60*/  HMMA.16816.F32 R60, R24.reuse, R40, R60 ;  /* 0x00000028183c723c */ /* 0x050ff0000000183c */
[C---:B------:R-:W-:Y:S01]  /*17e70*/  HMMA.16816.F32 R52, R24.reuse, R42, R52 ;  /* 0x0000002a1834723c */ /* 0x040fe20000001834 */
[----:B------:R-:W4:Y:S07]  /*17e80*/  LDSM.16.M88.4 R40, [R221+0xb800] ;  /* 0x00b80000dd28783b */ /* 0x000f2e0000000200 */
[C---:B--2---:R-:W-:Y:S08]  /*17e90*/  HMMA.16816.F32 R48, R24.reuse, R32, R48 ;  /* 0x000000201830723c */ /* 0x044ff00000001830 */
[----:B------:R-:W-:Y:S01]  /*17ea0*/  HMMA.16816.F32 R44, R24, R34, R44 ;  /* 0x00000022182c723c */ /* 0x000fe2000000182c */
[----:B------:R-:W-:Y:S04]  /*17eb0*/  LDSM.16.M88.4 R24, [R220+0x2000] ;  /* 0x00200000dc18783b */ /* 0x000fe80000000200 */
[----:B------:R-:W-:Y:S03]  /*17ec0*/  LDSM.16.M88.4 R32, [R203] ;  /* 0x00000000cb20783b */ /* 0x000fe60000000200 */
[C---:B-1----:R-:W-:Y:S08]  /*17ed0*/  HMMA.16816.F32 R160, R36.reuse, R20, R160 ;  /* 0x0000001424a0723c */ /* 0x042ff000000018a0 */
[C---:B------:R-:W-:Y:S01]  /*17ee0*/  HMMA.16816.F32 R156, R36.reuse, R22, R156 ;  /* 0x00000016249c723c */ /* 0x040fe2000000189c */
[----:B------:R-:W1:Y:S07]  /*17ef0*/  LDSM.16.M88.4 R20, [R201] ;  /* 0x00000000c914783b */ /* 0x000e6e0000000200 */
[C---:B---3--:R-:W-:Y:S08]  /*17f00*/  HMMA.16816.F32 R8, R36.reuse, R28, R8 ;  /* 0x0000001c2408723c */ /* 0x048ff00000001808 */
        /* <DEDUP_REMOVED lines=16> */
[----:B------:R-:W-:Y:S07]  /*18010*/  LDSM.16.M88.4 R164, [R200] ;  /* 0x00000000c8a4783b */ /* 0x000fee0000000200 */
[C---:B----4-:R-:W-:Y:S08]  /*18020*/  HMMA.16816.F32 R48, R36.reuse, R40, R48 ;  /* 0x000000282430723c */ /* 0x050ff00000001830 */
[----:B------:R-:W-:Y:S01]  /*18030*/  HMMA.16816.F32 R44, R36, R42, R44 ;  /* 0x0000002a242c723c */ /* 0x000fe2000000182c */
[----:B------:R-:W3:Y:S04]  /*18040*/  LDSM.16.M88.4 R40, [R199] ;  /* 0x00000000c728783b */ /* 0x000ee80000000200 */
[----:B------:R-:W4:Y:S03]  /*18050*/  LDSM.16.M88.4 R36, [R198] ;  /* 0x00000000c624783b */ /* 0x000f260000000200 */
[C---:B-1----:R-:W-:Y:S08]  /*18060*/  HMMA.16816.F32 R160, R24.reuse, R20, R160 ;  /* 0x0000001418a0723c */ /* 0x042ff000000018a0 */
[C---:B------:R-:W-:Y:S01]  /*18070*/  HMMA.16816.F32 R156, R24.reuse, R22, R156 ;  /* 0x00000016189c723c */ /* 0x040fe2000000189c */
[----:B------:R-:W1:Y:S07]  /*18080*/  LDSM.16.M88.4 R20, [R215+0x8000] ;  /* 0x00800000d714783b */ /* 0x000e6e0000000200 */
[C---:B------:R-:W-:Y:S08]  /*18090*/  HMMA.16816.F32 R16, R24.reuse, R32, R16 ;  /* 0x000000201810723c */ /* 0x040ff00000001810 */
[C---:B------:R-:W-:Y:S01]  /*180a0*/  HMMA.16816.F32 R12, R24.reuse, R34, R12 ;  /* 0x00000022180c723c */ /* 0x040fe2000000180c */
[----:B------:R-:W5:Y:S07]  /*180b0*/  LDSM.16.M88.4 R32, [R197] ;  /* 0x00000000c520783b */ /* 0x000f6e0000000200 */
[C---:B--2---:R-:W-:Y:S08]  /*180c0*/  HMMA.16816.F32 R8, R24.reuse, R28, R8 ;  /* 0x0000001c1808723c */ /* 0x044ff00000001808 */
[C---:B------:R-:W-:Y:S01]  /*180d0*/  HMMA.16816.F32 R4, R24.reuse, R30, R4 ;  /* 0x0000001e1804723c */ /* 0x040fe20000001804 */
[----:B------:R-:W2:Y:S07]  /*180e0*/  LDSM.16.M88.4 R28, [R196] ;  /* 0x00000000c41c783b */ /* 0x000eae0000000200 */
[C---:B---3--:R-:W-:Y:S08]  /*180f0*/  HMMA.16816.F32 R144, R24.reuse, R40, R144 ;  /* 0x000000281890723c */ /* 0x048ff00000001890 */
[C---:B------:R-:W-:Y:S01]  /*18100*/  HMMA.16816.F32 R140, R24.reuse, R42, R140 ;  /* 0x0000002a188c723c */ /* 0x040fe2000000188c */
[----:B------:R-:W-:Y:S07]  /*18110*/  LDSM.16.M88.4 R40, [R217+0x2000] ;  /* 0x00200000d928783b */ /* 0x000fee0000000200 */
[C---:B----4-:R-:W-:Y:S08]  /*18120*/  HMMA.16816.F32 R136, R24.reuse, R36, R136 ;  /* 0x000000241888723c */ /* 0x050ff00000001888 */
        /* <DEDUP_REMOVED lines=12> */
[----:B------:R-:W-:Y:S01]  /*181f0*/  HMMA.16816.F32 R44, R24, R30, R44 ;  /* 0x0000001e182c723c */ /* 0x000fe2000000182c */
[----:B------:R-:W2:Y:S04]  /*18200*/  LDSM.16.M88.4 R24, [R204+0x5800] ;  /* 0x00580000cc18783b */ /* 0x000ea80000000200 */
[----:B------:R-:W4:Y:S03]  /*18210*/  LDSM.16.M88.4 R28, [R204+0x5000] ;  /* 0x00500000cc1c783b */ /* 0x000f260000000200 */
[----:B------:R-:W-:Y:S08]  /*18220*/  HMMA.16816.F32 R144, R188, R176, R144 ;  /* 0x000000b0bc90723c */ /* 0x000ff00000001890 */
[----:B---3--:R-:W-:Y:S07]  /*18230*/  HMMA.16816.F32 R16, R40, R36, R16 ;  /* 0x000000242810723c */ /* 0x008fee0000001810 */
[C---:B------:R-:W-:Y:S01]  /*18240*/  IADD3 R36, R59.reuse, 0x31, RZ ;  /* 0x000000313b247810 */ /* 0x040fe20007ffe0ff */
[----:B------:R-:W-:Y:S01]  /*18250*/  HMMA.16816.F32 R140, R188, R178, R140 ;  /* 0x000000b2bc8c723c */ /* 0x000fe2000000188c */
[----:B------:R-:W3:Y:S01]  /*18260*/  LDSM.16.M88.4 R176, [R204+0x6800] ;  /* 0x00680000ccb0783b */ /* 0x000ee20000000200 */
[----:B------:R-:W-:-:S06]  /*18270*/  IADD3 R37, R59, 0x30, RZ ;  /* 0x000000303b257810 */ /* 0x000fcc0007ffe0ff */
[C---:B------:R-:W-:Y:S08]  /*18280*/  HMMA.16816.F32 R152, R188.reuse, R180, R152 ;  /* 0x000000b4bc98723c */ /* 0x040ff00000001898 */
[----:B------:R-:W-:Y:S01]  /*18290*/  HMMA.16816.F32 R148, R188, R182, R148 ;  /* 0x000000b6bc94723c */ /* 0x000fe20000001894 */
[----:B------:R-:W-:Y:S02]  /*182a0*/  FSEL R0, R17, -INF , !P3 ;  /* 0xff80000011007808 */ /* 0x000fe40005800000 */
[----:B------:R-:W-:-:S02]  /*182b0*/  FSEL R16, R16, -INF , !P0 ;  /* 0xff80000010107808 */ /* 0x000fc40004000000 */
[CC--:B------:R-:W-:Y:S02]  /*182c0*/  ISETP.GE.AND P0, PT, R59.reuse, R133.reuse, PT ;  /* 0x000000853b00720c */ /* 0x0c0fe40003f06270 */
[----:B------:R-:W-:Y:S01]  /*182d0*/  IADD3 R17, R59, 0x11, RZ ;  /* 0x000000113b117810 */ /* 0x000fe20007ffe0ff */
[C---:B------:R-:W-:Y:S01]  /*182e0*/  HMMA.16816.F32 R4, R188.reuse, R194, R4 ;  /* 0x000000c2bc04723c */ /* 0x040fe20000001804 */
[----:B------:R-:W-:Y:S02]  /*182f0*/  FSEL R18, R18, -INF , !P0 ;  /* 0xff80000012127808 */ /* 0x000fe40004000000 */
[----:B------:R-:W-:Y:S02]  /*18300*/  FSEL R19, R19, -INF , !P4 ;  /* 0xff80000013137808 */ /* 0x000fe40006000000 */
[CC--:B------:R-:W-:Y:S02]  /*18310*/  ISETP.GE.AND P0, PT, R17.reuse, R2.reuse, PT ;  /* 0x000000021100720c */ /* 0x0c0fe40003f06270 */
[----:B------:R-:W-:Y:S01]  /*18320*/  ISETP.GE.AND P4, PT, R17, R133, PT ;  /* 0x000000851100720c */ /* 0x000fe20003f86270 */
[----:B------:R-:W-:Y:S08]  /*18330*/  HMMA.16816.F32 R8, R188, R192, R8 ;  /* 0x000000c0bc08723c */ /* 0x000ff00000001808 */
[----:B-1----:R-:W-:Y:S07]  /*18340*/  HMMA.16816.F32 R144, R40, R20, R144 ;  /* 0x000000142890723c */ /* 0x002fee0000001890 */
[----:B------:R-:W-:Y:S01]  /*18350*/  IADD3 R20, R59, 0x9, RZ ;  /* 0x000000093b147810 */ /* 0x000fe20007ffe0ff */
[----:B------:R-:W-:Y:S03]  /*18360*/  HMMA.16816.F32 R160, R188, R184, R160 ;  /* 0x000000b8bca0723c */ /* 0x000fe600000018a0 */
[----:B------:R-:W-:-:S02]  /*18370*/  ISETP.GE.AND P1, PT, R20, R2, PT ;  /* 0x000000021400720c */ /* 0x000fc40003f26270 */
[----:B------:R-:W-:-:S03]  /*18380*/  ISETP.GE.AND P3, PT, R20, R133, PT ;  /* 0x000000851400720c */ /* 0x000fc60003f66270 */
[C---:B------:R-:W-:Y:S01]  /*18390*/  HMMA.16816.F32 R140, R40.reuse, R22, R140 ;  /* 0x00000016288c723c */ /* 0x040fe2000000188c */
[----:B------:R-:W1:Y:S07]  /*183a0*/  LDSM.16.M88.4 R20, [R204+0x7800] ;  /* 0x00780000cc14783b */ /* 0x000e6e0000000200 */
[----:B------:R-:W-:Y:S08]  /*183b0*/  HMMA.16816.F32 R12, R40, R38, R12 ;  /* 0x00000026280c723c */ /* 0x000ff0000000180c */
[----:B------:R-:W-:Y:S08]  /*183c0*/  HMMA.16816.F32 R156, R188, R186, R156 ;  /* 0x000000babc9c723c */ /* 0x000ff0000000189c */
[C---:B--2---:R-:W-:Y:S08]  /*183d0*/  HMMA.16816.F32 R152, R40.reuse, R24, R152 ;  /* 0x000000182898723c */ /* 0x044ff00000001898 */
[----:B------:R-:W-:Y:S01]  /*183e0*/  HMMA.16816.F32 R148, R40, R26, R148 ;  /* 0x0000001a2894723c */ /* 0x000fe20000001894 */
[----:B------:R-:W2:Y:S01]  /*183f0*/  LDSM.16.M88.4 R24, [R204+0x7000] ;  /* 0x00700000cc18783b */ /* 0x000ea20000000200 */
[----:B------:R-:W-:Y:S01]  /*18400*/  FSEL R17, R15, -INF , !P3 ;  /* 0xff8000000f117808 */ /* 0x000fe20005800000 */
[----:B------:R-:W-:-:S04]  /*18410*/  DEPBAR.LE SB0, 0x0 ;  /* 0x000080000000791a */ /* 0x000fc80000000000 */
[----:B------:R-:W-:Y:S01]  /*18420*/  IADD3 R15, R59, 0x19, RZ ;  /* 0x000000193b0f7810 */ /* 0x000fe20007ffe0ff */
[----:B------:R-:W-:Y:S08]  /*18430*/  HMMA.16816.F32 R64, R188, R174, R64 ;  /* 0x000000aebc40723c */ /* 0x000ff00000001840 */
[C---:B------:R-:W-:Y:S08]  /*18440*/  HMMA.16816.F32 R4, R40.reuse, R34, R4 ;  /* 0x000000222804723c */ /* 0x040ff00000001804 */
[----:B------:R-:W-:Y:S08]  /*18450*/  HMMA.16816.F32 R8, R40, R32, R8 ;  /* 0x000000202808723c */ /* 0x000ff00000001808 */
[C---:B------:R-:W-:Y:S08]  /*18460*/  HMMA.16816.F32 R136, R188.reuse, R172, R136 ;  /* 0x000000acbc88723c */ /* 0x040ff00000001888 */
[C---:B------:R-:W-:Y:S08]  /*18470*/  HMMA.16816.F32 R48, R188.reuse, R164, R48 ;  /* 0x000000a4bc30723c */ /* 0x040ff00000001830 */
[----:B------:R-:W-:Y:S01]  /*18480*/  HMMA.16816.F32 R52, R188, R170, R52 ;  /* 0x000000aabc34723c */ /* 0x000fe20000001834 */
[----:B------:R-:W-:-:S02]  /*18490*/  FSEL R184, R9, -INF , !P0 ;  /* 0xff80000009b87808 */ /* 0x000fc40004000000 */
[----:B------:R-:W-:Y:S02]  /*184a0*/  ISETP.GE.AND P0, PT, R15, R133, PT ;  /* 0x000000850f00720c */ /* 0x000fe40003f06270 */
[----:B------:R-:W-:Y:S02]  /*184b0*/  IADD3 R9, R59, 0x61, RZ ;  /* 0x000000613b097810 */ /* 0x000fe40007ffe0ff */
[----:B------:R-:W-:Y:S01]  /*184c0*/  FSEL R33, R7, -INF , !P0 ;  /* 0xff80000007217808 */ /* 0x000fe20004000000 */
[----:B----4-:R-:W-:Y:S01]  /*184d0*/  HMMA.16816.F32 R160, R40, R28, R160 ;  /* 0x0000001c28a0723c */ /* 0x010fe200000018a0 */
[----:B------:R-:W-:-:S06]  /*184e0*/  IADD3 R7, R59, 0x69, RZ ;  /* 0x000000693b077810 */ /* 0x000fcc0007ffe0ff */
[----:B------:R-:W-:Y:S01]  /*184f0*/  FSEL R28, R12, -INF , !P2 ;  /* 0xff8000000c1c7808 */ /* 0x000fe20005000000 */
[----:B------:R-:W-:Y:S01]  /*18500*/  HMMA.16816.F32 R60, R188, R168, R60 ;  /* 0x000000a8bc3c723c */ /* 0x000fe2000000183c */
[----:B------:R-:W-:Y:S02]  /*18510*/  FSEL R12, R13, -INF , !P1 ;  /* 0xff8000000d0c7808 */ /* 0x000fe40004800000 */
[----:B------:R-:W-:Y:S02]  /*18520*/  FSEL R13, R14, -INF , !P5 ;  /* 0xff8000000e0d7808 */ /* 0x000fe40006800000 */
[C---:B------:R-:W-:Y:S02]  /*18530*/  IADD3 R14, R59.reuse, 0x18, RZ ;  /* 0x000000183b0e7810 */ /* 0x040fe40007ffe0ff */
[----:B------:R-:W-:Y:S01]  /*18540*/  IADD3 R29, R59, 0x10, RZ ;  /* 0x000000103b1d7810 */ /* 0x000fe20007ffe0ff */
[----:B------:R-:W-:Y:S01]  /*18550*/  HMMA.16816.F32 R156, R40, R30, R156 ;  /* 0x0000001e289c723c */ /* 0x000fe2000000189c */
[----:B------:R-:W-:-:S02]  /*18560*/  ISETP.GE.AND P2, PT, R14, R2, PT ;  /* 0x000000020e00720c */ /* 0x000fc40003f46270 */
[-C--:B------:R-:W-:Y:S02]  /*18570*/  ISETP.GE.AND P1, PT, R29, R2.reuse, PT ;  /* 0x000000021d00720c */ /* 0x080fe40003f26270 */
[----:B------:R-:W-:Y:S02]  /*18580*/  FSEL R56, R4, -INF , !P2 ;  /* 0xff80000004387808 */ /* 0x000fe40005000000 */
[----:B------:R-:W-:Y:S01]  /*18590*/  IADD3 R4, R59, 0x20, RZ ;  /* 0x000000203b047810 */ /* 0x000fe20007ffe0ff */
[----:B---3--:R-:W-:Y:S01]  /*185a0*/  HMMA.16816.F32 R64, R40, R178, R64 ;  /* 0x000000b22840723c */ /* 0x008fe20000001840 */
[----:B------:R-:W-:Y:S02]  /*185b0*/  FSEL R186, R8, -INF , !P1 ;  /* 0xff80000008ba7808 */ /* 0x000fe40004800000 */
[C---:B------:R-:W-:Y:S02]  /*185c0*/  ISETP.GE.AND P2, PT, R4.reuse, R2, PT ;  /* 0x000000020400720c */ /* 0x040fe40003f46270 */
[----:B------:R-:W-:-:S02]  /*185d0*/  ISETP.GE.AND P5, PT, R4, R133, PT ;  /* 0x000000850400720c */ /* 0x000fc40003fa6270 */
[----:B------:R-:W-:Y:S01]  /*185e0*/  IADD3 R4, R59, 0x28, RZ ;  /* 0x000000283b047810 */ /* 0x000fe20007ffe0ff */
[C---:B------:R-:W-:Y:S01]  /*185f0*/  HMMA.16816.F32 R136, R40.reuse, R176, R136 ;  /* 0x000000b02888723c */ /* 0x040fe20000001888 */
[-C--:B------:R-:W-:Y:S02]  /*18600*/  ISETP.GE.AND P6, PT, R29, R133.reuse, PT ;  /* 0x000000851d00720c */ /* 0x080fe40003fc6270 */
[----:B------:R-:W-:Y:S02]  /*18610*/  ISETP.GE.AND P1, PT, R15, R2, PT ;  /* 0x000000020f00720c */ /* 0x000fe40003f26270 */
[-C--:B------:R-:W-:Y:S02]  /*18620*/  ISETP.GE.AND P0, PT, R4, R133.reuse, PT ;  /* 0x000000850400720c */ /* 0x080fe40003f06270 */
[----:B------:R-:W-:Y:S01]  /*18630*/  IADD3 R29, R59, 0x40, RZ ;  /* 0x000000403b1d7810 */ /* 0x000fe20007ffe0ff */
[----:B-1----:R-:W-:Y:S01]  /*18640*/  HMMA.16816.F32 R48, R40, R20, R48 ;  /* 0x000000142830723c */ /* 0x002fe20000001830 */
[----:B------:R-:W-:-:S02]  /*18650*/  ISETP.GE.AND P3, PT, R14, R133, PT ;  /* 0x000000850e00720c */ /* 0x000fc40003f66270 */
[----:B------:R-:W-:Y:S02]  /*18660*/  FSEL R177, R158, -INF , !P0 ;  /* 0xff8000009eb17808 */ /* 0x000fe40004000000 */
[----:B------:R-:W-:Y:S02]  /*18670*/  IADD3 R8, R59, 0x21, RZ ;  /* 0x000000213b087810 */ /* 0x000fe40007ffe0ff */
[----:B------:R-:W-:Y:S01]  /*18680*/  ISETP.GE.AND P0, PT, R29, R2, PT ;  /* 0x000000021d00720c */ /* 0x000fe20003f06270 */
[----:B--2---:R-:W-:Y:S01]  /*18690*/  HMMA.16816.F32 R52, R40, R26, R52 ;  /* 0x0000001a2834723c */ /* 0x004fe20000001834 */
[C---:B------:R-:W-:Y:S02]  /*186a0*/  IADD3 R31, R59.reuse, 0x38, RZ ;  /* 0x000000383b1f7810 */ /* 0x040fe40007ffe0ff */
[----:B------:R-:W-:Y:S02]  /*186b0*/  IADD3 R14, R59, 0x58, RZ ;  /* 0x000000583b0e7810 */ /* 0x000fe40007ffe0ff */
[----:B------:R-:W-:-:S02]  /*186c0*/  FSEL R35, R6, -INF , !P3 ;  /* 0xff80000006237808 */ /* 0x000fc40005800000 */
[----:B------:R-:W-:Y:S01]  /*186d0*/  ISETP.GE.AND P3, PT, R8, R133, PT ;  /* 0x000000850800720c */ /* 0x000fe20003f66270 */
[----:B------:R-:W-:Y:S01]  /*186e0*/  HMMA.16816.F32 R60, R40, R24, R60 ;  /* 0x00000018283c723c */ /* 0x000fe2000000183c */
[----:B------:R-:W-:Y:S02]  /*186f0*/  FSEL R172, R144, -INF , !P0 ;  /* 0xff80000090ac7808 */ /* 0x000fe40004000000 */
[-C--:B------:R-:W-:Y:S02]  /*18700*/  ISETP.GE.AND P0, PT, R14, R2.reuse, PT ;  /* 0x000000020e00720c */ /* 0x080fe40003f06270 */
[----:B------:R-:W-:Y:S02]  /*18710*/  IADD3 R15, R59, 0x51, RZ ;  /* 0x000000513b0f7810 */ /* 0x000fe40007ffe0ff */
[----:B------:R-:W-:Y:S01]  /*18720*/  FSEL R24, R5, -INF , !P1 ;  /* 0xff80000005187808 */ /* 0x000fe20004800000 */
[----:B------:R-:W-:Y:S01]  /*18730*/  HMMA.16816.F32 R188, R188, R166, R44 ;  /* 0x000000a6bcbc723c */ /* 0x000fe2000000182c */
[----:B------:R-:W-:-:S02]  /*18740*/  ISETP.GE.AND P1, PT, R4, R2, PT ;  /* 0x000000020400720c */ /* 0x000fc40003f26270 */
[----:B------:R-:W-:Y:S02]  /*18750*/  IADD3 R6, R59, 0x70, RZ ;  /* 0x000000703b067810 */ /* 0x000fe40007ffe0ff */
[----:B------:R-:W-:Y:S02]  /*18760*/  FSEL R182, R156, -INF , !P1 ;  /* 0xff8000009cb67808 */ /* 0x000fe40004800000 */
[-C--:B------:R-:W-:Y:S02]  /*18770*/  ISETP.GE.AND P1, PT, R31, R2.reuse, PT ;  /* 0x000000021f00720c */ /* 0x080fe40003f26270 */
[----:B------:R-:W-:Y:S02]  /*18780*/  FSEL R181, R163, -INF , !P3 ;  /* 0xff800000a3b57808 */ /* 0x000fe40005800000 */
[----:B------:R-:W-:Y:S02]  /*18790*/  FSEL R34, R160, -INF , !P2 ;  /* 0xff800000a0227808 */ /* 0x000fe40005000000 */
[----:B------:R-:W-:-:S02]  /*187a0*/  ISETP.GE.AND P3, PT, R36, R2, PT ;  /* 0x000000022400720c */ /* 0x000fc40003f66270 */
[----:B------:R-:W-:Y:S02]  /*187b0*/  FSEL R176, R148, -INF , !P1 ;  /* 0xff80000094b07808 */ /* 0x000fe40004800000 */
[----:B------:R-:W-:Y:S02]  /*187c0*/  FSEL R158, R64, -INF , !P0 ;  /* 0xff800000409e7808 */ /* 0x000fe40004000000 */
[----:B------:R-:W-:Y:S02]  /*187d0*/  IADD3 R26, R59, 0x48, RZ ;  /* 0x000000483b1a7810 */ /* 0x000fe40007ffe0ff */
[-C--:B------:R-:W-:Y:S02]  /*187e0*/  ISETP.GE.AND P2, PT, R37, R2.reuse, PT ;  /* 0x000000022500720c */ /* 0x080fe40003f46270 */
[-C--:B------:R-:W-:Y:S01]  /*187f0*/  ISETP.GE.AND P1, PT, R15, R2.reuse, PT ;  /* 0x000000020f00720c */ /* 0x080fe20003f26270 */
[----:B------:R-:W-:Y:S01]  /*18800*/  HMMA.16816.F32 R188, R40, R22, R188 ;  /* 0x0000001628bc723c */ /* 0x000fe200000018bc */
[----:B------:R-:W-:-:S02]  /*18810*/  ISETP.GE.AND P0, PT, R6, R2, PT ;  /* 0x000000020600720c */ /* 0x000fc40003f06270 */
[----:B------:R-:W-:Y:S02]  /*18820*/  IADD3 R20, R59, 0x50, RZ ;  /* 0x000000503b147810 */ /* 0x000fe40007ffe0ff */
[----:B------:R-:W-:Y:S02]  /*18830*/  FSEL R178, R153, -INF , !P3 ;  /* 0xff80000099b27808 */ /* 0x000fe40005800000 */
[----:B------:R-:W-:Y:S02]  /*18840*/  FSEL R25, R11, -INF , !P4 ;  /* 0xff8000000b197808 */ /* 0x000fe40006000000 */
[----:B------:R-:W-:Y:S02]  /*18850*/  FSEL R180, R152, -INF , !P2 ;  /* 0xff80000098b47808 */ /* 0x000fe40005000000 */
[----:B------:R-:W-:Y:S02]  /*18860*/  ISETP.GE.AND P3, PT, R26, R2, PT ;  /* 0x000000021a00720c */ /* 0x000fe40003f66270 */
[----:B------:R-:W-:-:S02]  /*18870*/  FSEL R160, R137, -INF , !P1 ;  /* 0xff80000089a07808 */ /* 0x000fc40004800000 */
[----:B------:R-:W-:Y:S02]  /*18880*/  FSEL R48, R48, -INF , !P0 ;  /* 0xff80000030307808 */ /* 0x000fe40004000000 */
[-C--:B------:R-:W-:Y:S02]  /*18890*/  ISETP.GE.AND P4, PT, R8, R2.reuse, PT ;  /* 0x000000020800720c */ /* 0x080fe40003f86270 */
[-C--:B------:R-:W-:Y:S02]  /*188a0*/  ISETP.GE.AND P2, PT, R20, R2.reuse, PT ;  /* 0x000000021400720c */ /* 0x080fe40003f46270 */
[----:B------:R-:W-:Y:S02]  /*188b0*/  ISETP.GE.AND P1, PT, R7, R2, PT ;  /* 0x000000020700720c */ /* 0x000fe40003f26270 */
        /* <DEDUP_REMOVED lines=8> */
[----:B------:R-:W-:Y:S02]  /*18940*/  ISETP.GE.AND P2, PT, R8, R2, PT ;  /* 0x000000020800720c */ /* 0x000fe40003f46270 */
[-C--:B------:R-:W-:Y:S02]  /*18950*/  ISETP.GE.AND P1, PT, R36, R133.reuse, PT ;  /* 0x000000852400720c */ /* 0x080fe40003f26270 */
[----:B------:R-:W-:Y:S02]  /*18960*/  ISETP.GE.AND P0, PT, R30, R133, PT ;  /* 0x000000851e00720c */ /* 0x000fe40003f06270 */
[----:B------:R-:W-:Y:S02]  /*18970*/  FSEL R32, R161, -INF , !P4 ;  /* 0xff800000a1207808 */ /* 0x000fe40006000000 */
        /* <DEDUP_REMOVED lines=8> */
[----:B------:R-:W-:Y:S02]  /*18a00*/  IADD3 R21, R59, 0x49, RZ ;  /* 0x000000493b157810 */ /* 0x000fe40007ffe0ff */
[----:B------:R-:W-:Y:S02]  /*18a10*/  FSEL R135, R10, -INF , !P6 ;  /* 0xff8000000a877808 */ /* 0x000fe40007000000 */
[C---:B------:R-:W-:Y:S02]  /*18a20*/  ISETP.GE.AND P4, PT, R5.reuse, R2, PT ;  /* 0x000000020500720c */ /* 0x040fe40003f86270 */
[----:B------:R-:W-:Y:S02]  /*18a30*/  ISETP.GE.AND P6, PT, R5, R133, PT ;  /* 0x000000850500720c */ /* 0x000fe40003fc6270 */
[----:B------:R-:W-:Y:S02]  /*18a40*/  FSEL R173, R150, -INF , !P2 ;  /* 0xff80000096ad7808 */ /* 0x000fe40005000000 */
[----:B------:R-:W-:-:S02]  /*18a50*/  FSEL R171, R146, -INF , !P1 ;  /* 0xff80000092ab7808 */ /* 0x000fc40004800000 */
[----:B------:R-:W-:Y:S02]  /*18a60*/  FSEL R165, R142, -INF , !P0 ;  /* 0xff8000008ea57808 */ /* 0x000fe40004000000 */
[-C--:B------:R-:W-:Y:S02]  /*18a70*/  ISETP.GE.AND P5, PT, R30, R2.reuse, PT ;  /* 0x000000021e00720c */ /* 0x080fe40003fa6270 */
[----:B------:R-:W-:Y:S02]  /*18a80*/  ISETP.GE.AND P3, PT, R9, R2, PT ;  /* 0x000000020900720c */ /* 0x000fe40003f66270 */
[-C--:B------:R-:W-:Y:S02]  /*18a90*/  ISETP.GE.AND P2, PT, R27, R133.reuse, PT ;  /* 0x000000851b00720c */ /* 0x080fe40003f46270 */
        /* <DEDUP_REMOVED lines=8> */
[----:B------:R-:W-:Y:S02]  /*18b20*/  LOP3.LUT P6, RZ, R225, 0x1, RZ, 0xc0, !PT ;  /* 0x00000001e1ff7812 */ /* 0x000fe400078cc0ff */
[----:B------:R-:W-:Y:S02]  /*18b30*/  FSEL R169, R147, -INF , !P2 ;  /* 0xff80000093a97808 */ /* 0x000fe40005000000 */
[----:B------:R-:W-:Y:S02]  /*18b40*/  FSEL R167, R143, -INF , !P1 ;  /* 0xff8000008fa77808 */ /* 0x000fe40004800000 */
[----:B------:R-:W-:Y:S02]  /*18b50*/  FSEL R157, R139, -INF , !P0 ;  /* 0xff8000008b9d7808 */ /* 0x000fe40004000000 */
[-C--:B------:R-:W-:Y:S02]  /*18b60*/  ISETP.GE.AND P4, PT, R27, R2.reuse, PT ;  /* 0x000000021b00720c */ /* 0x080fe40003f86270 */
        /* <DEDUP_REMOVED lines=11> */
[----:B------:R-:W-:Y:S02]  /*18c20*/  FSEL R147, R62, -INF , !P0 ;  /* 0xff8000003e937808 */ /* 0x000fe40004000000 */
[----:B------:R-:W-:Y:S01]  /*18c30*/  IADD3 R4, R59, 0x78, RZ ;  /* 0x000000783b047810 */ /* 0x000fe20007ffe0ff */
[----:B------:R-:W-:Y:S01]  /*18c40*/  BAR.SYNC.DEFER_BLOCKING 0x0 ;  /* 0x0000000000007b1d */ /* 0x000fe20000010000 */
[----:B------:R-:W-:-:S02]  /*18c50*/  ISETP.GE.AND P5, PT, R11, R2, PT ;  /* 0x000000020b00720c */ /* 0x000fc40003fa6270 */
[----:B------:R-:W-:Y:S02]  /*18c60*/  ISETP.GE.AND P4, PT, R10, R2, PT ;  /* 0x000000020a00720c */ /* 0x000fe40003f86270 */
[-C--:B------:R-:W-:Y:S02]  /*18c70*/  ISETP.GE.AND P2, PT, R11, R133.reuse, PT ;  /* 0x000000850b00720c */ /* 0x080fe40003f46270 */
        /* <DEDUP_REMOVED lines=14> */
[-C--:B------:R-:W-:Y:S02]  /*18d60*/  ISETP.GE.AND P1, PT, R4, R133.reuse, PT ;  /* 0x000000850400720c */ /* 0x080fe40003f26270 */
        /* <DEDUP_REMOVED lines=69> */
.L_x_2700:
[----:B------:R-:W-:-:S05]  /*191c0*/  IMAD.MOV.U32 R4, RZ, RZ, c[0x0][0x198] ;  /* 0x00006600ff047624 */ /* 0x000fca00078e00ff */
[----:B------:R-:W-:-:S04]  /*191d0*/  LEA R4, -R4, RZ, 0x7 ;  /* 0x000000ff04047211 */ /* 0x000fc800078e39ff */
[----:B------:R-:W-:Y:S02]  /*191e0*/  SHF.R.S32.HI R2, RZ, 0x1f, R4 ;  /* 0x0000001fff027819 */ /* 0x000fe40000011404 */
.L_x_2701:
[----:B------:R-:W-:Y:S01]  /*191f0*/  ULDC.64 UR4, c[0x0][0x198] ;  /* 0x0000660000047ab9 */ /* 0x000fe20000000a00 */
[C---:B------:R-:W-:Y:S01]  /*19200*/  LEA R232, P0, R4.reuse, R232, 0x1 ;  /* 0x000000e804e87211 */ /* 0x040fe200078008ff */
[----:B------:R-:W-:Y:S02]  /*19210*/  USHF.L.U32 UR9, UR4, 0x5, URZ ;  /* 0x0000000504097899 */ /* 0x000fe4000800063f */
[----:B------:R-:W-:Y:S01]  /*19220*/  USHF.L.U64.HI UR5, UR4, UR8, UR5 ;  /* 0x0000000804057299 */ /* 0x000fe20008010205 */
[----:B------:R-:W-:-:S03]  /*19230*/  LEA.HI.X R231, R4, R231, R2, 0x1, P0 ;  /* 0x000000e704e77211 */ /* 0x000fc600000f0c02 */
[----:B------:R-:W-:Y:S02]  /*19240*/  IADD3 R20, P0, R232, UR9, RZ ;  /* 0x00000009e8147c10 */ /* 0x000fe4000ff1e0ff */
        /* <DEDUP_REMOVED lines=34> */
.L_x_2699:
        /* <DEDUP_REMOVED lines=118> */
[--C-:B------:R-:W-:Y:S02]  /*19bd0*/  FFMA.FTZ R139, R53, c[0x0][0x23c], -R46.reuse ;  /* 0x00008f00358b7a23 */ /* 0x100fe4000001082e */
[----:B------:R-:W-:Y:S01]  /*19be0*/  FFMA.FTZ R135, R182, c[0x0][0x23c], -R61 ;  /* 0x00008f00b6877a23 */ /* 0x000fe2000001083d */
[----:B------:R-:W-:Y:S01]  /*19bf0*/  LDSM.16.MT88.4 R52, [R213+0x11000] ;  /* 0x01100000d534783b */ /* 0x000fe20000004200 */
        /* <DEDUP_REMOVED lines=447> */
.L_x_2696:
[----:B------:R-:W-:-:S13]  /*1b7f0*/  ISETP.GE.AND P0, PT, R234, 0x1, PT ;  /* 0x00000001ea00780c */ /* 0x000fda0003f06270 */
        /* <DEDUP_REMOVED lines=13> */
.L_x_2706:
[----:B------:R-:W-:Y:S04]  /*1b8d0*/  DEPBAR.LE SB0, 0x0 ;  /* 0x000080000000791a */ /* 0x000fe80000000000 */
[----:B------:R-:W-:Y:S01]  /*1b8e0*/  BAR.SYNC.DEFER_BLOCKING 0x0 ;  /* 0x0000000000007b1d */ /* 0x000fe20000010000 */
[----:B------:R-:W-:Y:S01]  /*1b8f0*/  LOP3.LUT P6, RZ, R225, 0x4, RZ, 0xc0, !PT ;  /* 0x00000004e1ff7812 */ /* 0x000fe200078cc0ff */
[----:B------:R-:W-:Y:S01]  /*1b900*/  IMAD.MOV.U32 R6, RZ, RZ, R240 ;  /* 0x000000ffff067224 */ /* 0x000fe200078e00f0 */
[----:B------:R-:W-:Y:S11]  /*1b910*/  MOV R3, R239 ;  /* 0x000000ef00037202 */ /* 0x000ff60000000f00 */
        /* <DEDUP_REMOVED lines=60> */
.L_x_2703:
        /* <DEDUP_REMOVED lines=38> */
[----:B--2---:R-:W4:Y:S05]  /*1bf40*/  LDSM.16.M88.4 R8, [R221+0x4000] ;  /* 0x00400000dd08783b */ /* 0x004f2a0000000200 */
[----:B------:R-:W3:Y:S05]  /*1bf50*/  LDSM.16.M88.4 R16, [R221+0x4800] ;  /* 0x00480000dd10783b */ /* 0x000eea0000000200 */
[----:B------:R-:W2:Y:S05]  /*1bf60*/  LDSM.16.M88.4 R24, [R221+0x5000] ;  /* 0x00500000dd18783b */ /* 0x000eaa0000000200 */
[----:B------:R-:W0:Y:S05]  /*1bf70*/  LDGDEPBAR ;  /* 0x00000000000079af */ /* 0x000e2a0000000000 */
[----:B------:R-:W5:Y:S05]  /*1bf80*/  LDSM.16.M88.4 R32, [R221+0x5800] ;  /* 0x00580000dd20783b */ /* 0x000f6a0000000200 */
[----:B------:R-:W1:Y:S05]  /*1bf90*/  LDSM.16.M88.4 R40, [R221+0x6000] ;  /* 0x00600000dd28783b */ /* 0x000e6a0000000200 */
[----:B------:R-:W1:Y:S05]  /*1bfa0*/  LDSM.16.M88.4 R48, [R221+0x6800] ;  /* 0x00680000dd30783b */ /* 0x000e6a0000000200 */
[----:B------:R-:W1:Y:S01]  /*1bfb0*/  LDSM.16.M88.4 R56, [R221+0x7000] ;  /* 0x00700000dd38783b */ /* 0x000e620000000200 */
[C---:B----4-:R-:W-:Y:S04]  /*1bfc0*/  HMMA.16816.F32 R4, R64.reuse, R8, RZ ;  /* 0x000000084004723c */ /* 0x050fe800000018ff */
[----:B------:R-:W4:Y:S05]  /*1bfd0*/  LDSM.16.M88.4 R136, [R221+0x7800] ;  /* 0x00780000dd88783b */ /* 0x000f2a0000000200 */
[----:B------:R-:W-:Y:S01]  /*1bfe0*/  LDSM.16.M88.4 R140, [R220] ;  /* 0x00000000dc8c783b */ /* 0x000fe20000000200 */
[C---:B------:R-:W-:Y:S04]  /*1bff0*/  HMMA.16816.F32 R8, R64.reuse, R10, RZ ;  /* 0x0000000a4008723c */ /* 0x040fe800000018ff */
[----:B------:R-:W1:Y:S04]  /*1c000*/  LDSM.16.M88.4 R144, [R219] ;  /* 0x00000000db90783b */ /* 0x000e680000000200 */
[C---:B---3--:R-:W-:Y:S01]  /*1c010*/  HMMA.16816.F32 R12, R64.reuse, R16, RZ ;  /* 0x00000010400c723c */ /* 0x048fe200000018ff */
[----:B------:R-:W3:Y:S05]  /*1c020*/  LDSM.16.M88.4 R148, [R211] ;  /* 0x00000000d394783b */ /* 0x000eea0000000200 */
[----:B------:R-:W1:Y:S02]  /*1c030*/  LDSM.16.M88.4 R152, [R210] ;  /* 0x00000000d298783b */ /* 0x000e640000000200 */
[C---:B------:R-:W-:Y:S03]  /*1c040*/  HMMA.16816.F32 R16, R64.reuse, R18, RZ ;  /* 0x000000124010723c */ /* 0x040fe600000018ff */
[----:B------:R-:W3:Y:S05]  /*1c050*/  LDSM.16.M88.4 R156, [R209] ;  /* 0x00000000d19c783b */ /* 0x000eea0000000200 */
[C---:B--2---:R-:W-:Y:S01]  /*1c060*/  HMMA.16816.F32 R20, R64.reuse, R24, RZ ;  /* 0x000000184014723c */ /* 0x044fe200000018ff */
[----:B------:R-:W-:Y:S05]  /*1c070*/  LDSM.16.M88.4 R160, [R215+0x4000] ;  /* 0x00400000d7a0783b */ /* 0x000fea0000000200 */
[----:B------:R-:W-:Y:S02]  /*1c080*/  LDSM.16.M88.4 R164, [R204+0x1000] ;  /* 0x00100000cca4783b */ /* 0x000fe40000000200 */
[C---:B------:R-:W-:Y:S03]  /*1c090*/  HMMA.16816.F32 R24, R64.reuse, R26, RZ ;  /* 0x0000001a4018723c */ /* 0x040fe600000018ff */
[----:B------:R-:W-:Y:S05]  /*1c0a0*/  LDSM.16.M88.4 R168, [R221+0x8000] ;  /* 0x00800000dda8783b */ /* 0x000fea0000000200 */
[C---:B-----5:R-:W-:Y:S01]  /*1c0b0*/  HMMA.16816.F32 R28, R64.reuse, R32, RZ ;  /* 0x00000020401c723c */ /* 0x060fe200000018ff */
[----:B------:R-:W-:Y:S05]  /*1c0c0*/  LDSM.16.M88.4 R172, [R221+0x8800] ;  /* 0x00880000ddac783b */ /* 0x000fea0000000200 */
[----:B------:R-:W-:Y:S02]  /*1c0d0*/  LDSM.16.M88.4 R176, [R221+0xa000] ;  /* 0x00a00000ddb0783b */ /* 0x000fe40000000200 */
[C---:B------:R-:W-:Y:S03]  /*1c0e0*/  HMMA.16816.F32 R32, R64.reuse, R34, RZ ;  /* 0x000000224020723c */ /* 0x040fe600000018ff */
[----:B------:R-:W-:Y:S05]  /*1c0f0*/  LDSM.16.M88.4 R180, [R200] ;  /* 0x00000000c8b4783b */ /* 0x000fea0000000200 */
[C---:B-1----:R-:W-:Y:S01]  /*1c100*/  HMMA.16816.F32 R36, R64.reuse, R40, RZ ;  /* 0x000000284024723c */ /* 0x042fe200000018ff */
[----:B------:R-:W-:Y:S05]  /*1c110*/  LDSM.16.M88.4 R184, [R218+0x2000] ;  /* 0x00200000dab8783b */ /* 0x000fea0000000200 */
[----:B------:R-:W-:Y:S02]  /*1c120*/  LDSM.16.M88.4 R188, [R215+0x8000] ;  /* 0x00800000d7bc783b */ /* 0x000fe40000000200 */
[C---:B------:R-:W-:Y:S03]  /*1c130*/  HMMA.16816.F32 R40, R64.reuse, R42, RZ ;  /* 0x0000002a4028723c */ /* 0x040fe600000018ff */
[----:B------:R-:W-:Y:S05]  /*1c140*/  LDSM.16.M88.4 R192, [R204+0x7000] ;  /* 0x00700000ccc0783b */ /* 0x000fea0000000200 */
[C---:B------:R-:W-:Y:S08]  /*1c150*/  HMMA.16816.F32 R44, R64.reuse, R48, RZ ;  /* 0x00000030402c723c */ /* 0x040ff000000018ff */
[C---:B------:R-:W-:Y:S08]  /*1c160*/  HMMA.16816.F32 R48, R64.reuse, R50, RZ ;  /* 0x000000324030723c */ /* 0x040ff000000018ff */
[C---:B------:R-:W-:Y:S08]  /*1c170*/  HMMA.16816.F32 R52, R64.reuse, R56, RZ ;  /* 0x000000384034723c */ /* 0x040ff000000018ff */
[C---:B------:R-:W-:Y:S08]  /*1c180*/  HMMA.16816.F32 R56, R64.reuse, R58, RZ ;  /* 0x0000003a4038723c */ /* 0x040ff000000018ff */
[C---:B----4-:R-:W-:Y:S08]  /*1c190*/  HMMA.16816.F32 R60, R64.reuse, R136, RZ ;  /* 0x00000088403c723c */ /* 0x050ff000000018ff */
[----:B------:R-:W-:Y:S01]  /*1c1a0*/  HMMA.16816.F32 R64, R64, R138, RZ ;  /* 0x0000008a4040723c */ /* 0x000fe200000018ff */
[----:B------:R-:W1:Y:S07]  /*1c1b0*/  LDSM.16.M88.4 R136, [R208] ;  /* 0x00000000d088783b */ /* 0x000e6e0000000200 */
[C---:B------:R-:W-:Y:S08]  /*1c1c0*/  HMMA.16816.F32 R4, R140.reuse, R144, R4 ;  /* 0x000000908c04723c */ /* 0x040ff00000001804 */
[C---:B------:R-:W-:Y:S01]  /*1c1d0*/  HMMA.16816.F32 R8, R140.reuse, R146, R8 ;  /* 0x000000928c08723c */ /* 0x040fe20000001808 */
[----:B------:R-:W2:Y:S07]  /*1c1e0*/  LDSM.16.M88.4 R144, [R207] ;  /* 0x00000000cf90783b */ /* 0x000eae0000000200 */
[C---:B---3--:R-:W-:Y:S08]  /*1c1f0*/  HMMA.16816.F32 R12, R140.reuse, R148, R12 ;  /* 0x000000948c0c723c */ /* 0x048ff0000000180c */
        /* <DEDUP_REMOVED lines=20> */
[----:B------:R-:W-:Y:S02]  /*1c340*/  LDSM.16.M88.4 R152, [R217] ;  /* 0x00000000d998783b */ /* 0x000fe40000000200 */
        /* <DEDUP_REMOVED lines=23> */
[----:B------:R-:W-:Y:S05]  /*1c4c0*/  LDSM.16.M88.4 R148, [R204+0x3000] ;  /* 0x00300000cc94783b */ /* 0x000fea0000000200 */
[----:B------:R-:W-:Y:S02]  /*1c4d0*/  LDSM.16.M88.4 R156, [R204+0x3800] ;  /* 0x00380000cc9c783b */ /* 0x000fe40000000200 */
        /* <DEDUP_REMOVED lines=23> */
[----:B------:R-:W-:Y:S05]  /*1c650*/  LDSM.16.M88.4 R152, [R220+0x2000] ;  /* 0x00200000dc98783b */ /* 0x000fea0000000200 */
[----:B------:R-:W1:Y:S02]  /*1c660*/  LDSM.16.M88.4 R156, [R203] ;  /* 0x00000000cb9c783b */ /* 0x000e640000000200 */
        /* <DEDUP_REMOVED lines=23> */
[----:B------:R-:W5:Y:S05]  /*1c7e0*/  LDSM.16.M88.4 R148, [R215+0x9000] ;  /* 0x00900000d794783b */ /* 0x000f6a0000000200 */
        /* <DEDUP_REMOVED lines=24> */
[----:B------:R-:W2:Y:S05]  /*1c970*/  LDSM.16.M88.4 R144, [R215+0xa000] ;  /* 0x00a00000d790783b */ /* 0x000eaa0000000200 */
[----:B------:R-:W4:Y:S02]  /*1c980*/  LDSM.16.M88.4 R152, [R215+0xa800] ;  /* 0x00a80000d798783b */ /* 0x000f240000000200 */
        /* <DEDUP_REMOVED lines=35> */
[C---:B-----5:R-:W-:Y:S08]  /*1cbc0*/  HMMA.16816.F32 R60, R164.reuse, R148, R60 ;  /* 0x00000094a43c723c */ /* 0x060ff0000000183c */
        /* <DEDUP_REMOVED lines=68> */
.L_x_2705:
[C---:B------:R-:W-:Y:S01]  /*1d010*/  LEA R232, P0, R136.reuse, R232, 0x1 ;  /* 0x000000e888e87211 */ /* 0x040fe200078008ff */
[----:B------:R-:W-:Y:S02]  /*1d020*/  USHF.L.U32 UR5, UR9, 0x5, URZ ;  /* 0x0000000509057899 */ /* 0x000fe4000800063f */
[----:B------:R-:W-:Y:S01]  /*1d030*/  USHF.L.U64.HI UR9, UR9, UR12, UR4 ;  /* 0x0000000c09097299 */ /* 0x000fe20008010204 */
[----:B------:R-:W-:Y:S03]  /*1d040*/  LEA.HI.X R231, R136, R231, R3, 0x1, P0 ;  /* 0x000000e788e77211 */ /* 0x000fe600000f0c03 */
        /* <DEDUP_REMOVED lines=26> */
[----:B------:R-:W-:Y:S03]  /*1d1f0*/  IADD3.X R145, R3, UR9, RZ, P0, !PT ;  /* 0x0000000903917c10 */ /* 0x000fe600087fe4ff */
        /* <DEDUP_REMOVED lines=8> */
.L_x_2704:
        /* <DEDUP_REMOVED lines=570> */
.L_x_2702:
[----:B------:R-:W1:Y:S01]  /*1f620*/  SHFL.BFLY PT, R0, R241, 0x2, 0x1f ;  /* 0x0c401f00f1007f89 */ /* 0x000e6200000e0000 */
[----:B------:R-:W-:Y:S01]  /*1f630*/  MOV R5, 0x3f800000 ;  /* 0x3f80000000057802 */ /* 0x000fe20000000f00 */
[----:B------:R-:W-:Y:S01]  /*1f640*/  ULDC.U8 UR4, c[0x0][0x328] ;  /* 0x0000ca0000047ab9 */ /* 0x000fe20000000000 */
        /* <DEDUP_REMOVED lines=10> */
[----:B------:R-:W-:Y:S02]  /*1f6f0*/  LEA.HI R8, R7, R0, RZ, 0x2 ;  /* 0x0000000007087211 */ /* 0x000fe400078f10ff */
[----:B------:R-:W-:Y:S02]  /*1f700*/  FSETP.NE.FTZ.AND P0, PT, R2, RZ, PT ;  /* 0x000000ff0200720b */ /* 0x000fe40003f15000 */
[--C-:B------:R-:W-:Y:S02]  /*1f710*/  SHF.R.S32.HI R10, RZ, 0x2, R8.reuse ;  /* 0x00000002ff0a7819 */ /* 0x100fe40000011408 */
[----:B------:R-:W-:Y:S02]  /*1f720*/  SHF.R.S32.HI R9, RZ, 0x1f, R8 ;  /* 0x0000001fff097819 */ /* 0x000fe40000011408 */
[----:B------:R-:W-:Y:S02]  /*1f730*/  FSETP.NE.FTZ.AND P3, PT, R4, RZ, PT ;  /* 0x000000ff0400720b */ /* 0x000fe40003f75000 */
[----:B------:R-:W-:-:S02]  /*1f740*/  LEA.HI R9, R9, R10, RZ, 0x3 ;  /* 0x0000000a09097211 */ /* 0x000fc400078f18ff */
[----:B------:R-:W-:Y:S02]  /*1f750*/  LOP3.LUT R11, R8, 0x3ffffffc, RZ, 0xc0, !PT ;  /* 0x3ffffffc080b7812 */ /* 0x000fe400078ec0ff */
[----:B------:R-:W-:Y:S01]  /*1f760*/  LOP3.LUT R9, R9, 0xfffffff8, RZ, 0xc0, !PT ;  /* 0xfffffff809097812 */ /* 0x000fe200078ec0ff */
[----:B------:R-:W1:Y:S01]  /*1f770*/  @P0 MUFU.RCP R6, R2 ;  /* 0x0000000200060308 */ /* 0x000e620000001000 */
[-C--:B------:R-:W-:Y:S02]  /*1f780*/  IADD3 R11, -R11, R0.reuse, RZ ;  /* 0x000000000b0b7210 */ /* 0x080fe40007ffe1ff */
[----:B------:R-:W-:Y:S02]  /*1f790*/  IADD3 R9, R10, -R9, RZ ;  /* 0x800000090a097210 */ /* 0x000fe40007ffe0ff */
[----:B------:R-:W-:Y:S02]  /*1f7a0*/  LEA.HI R10, R7, R0, RZ, 0x5 ;  /* 0x00000000070a7211 */ /* 0x000fe400078f28ff */
[----:B------:R-:W-:Y:S01]  /*1f7b0*/  SHF.L.U32 R12, R9, 0x6, RZ ;  /* 0x00000006090c7819 */ /* 0x000fe200000006ff */
[----:B------:R-:W2:Y:S01]  /*1f7c0*/  @P3 MUFU.RCP R5, R4 ;  /* 0x0000000400053308 */ /* 0x000ea20000001000 */
[----:B------:R-:W-:-:S02]  /*1f7d0*/  SHF.R.S32.HI R8, RZ, 0x5, R10 ;  /* 0x00000005ff087819 */ /* 0x000fc4000001140a */
[----:B------:R-:W-:Y:S02]  /*1f7e0*/  LOP3.LUT R12, R12, 0x1c0, RZ, 0xc0, !PT ;  /* 0x000001c00c0c7812 */ /* 0x000fe400078ec0ff */
[----:B------:R-:W-:Y:S02]  /*1f7f0*/  LOP3.LUT R13, R9, 0x1, RZ, 0xc0, !PT ;  /* 0x00000001090d7812 */ /* 0x000fe400078ec0ff */
[----:B------:R-:W-:Y:S01]  /*1f800*/  LEA R11, R8, R11, 0x9 ;  /* 0x0000000b080b7211 */ /* 0x000fe200078e48ff */
[----:B-1----:R-:W-:Y:S01]  /*1f810*/  FMUL.FTZ R131, R6, R131 ;  /* 0x0000008306837220 */ /* 0x002fe20000410000 */
[----:B------:R-:W-:Y:S01]  /*1f820*/  LEA.HI R12, R12, R12, RZ, 0x1d ;  /* 0x0000000c0c0c7211 */ /* 0x000fe200078fe8ff */
[C---:B------:R-:W-:Y:S01]  /*1f830*/  FMUL.FTZ R130, R6.reuse, R130 ;  /* 0x0000008206827220 */ /* 0x040fe20000410000 */
[----:B------:R-:W-:Y:S01]  /*1f840*/  ISETP.NE.U32.AND P4, PT, R13, 0x1, PT ;  /* 0x000000010d00780c */ /* 0x000fe20003f85070 */
[C---:B------:R-:W-:Y:S01]  /*1f850*/  FMUL.FTZ R71, R6.reuse, R71 ;  /* 0x0000004706477220 */ /* 0x040fe20000410000 */
[----:B------:R-:W-:Y:S01]  /*1f860*/  LEA R11, R11, R12, 0x1 ;  /* 0x0000000c0b0b7211 */ /* 0x000fe200078e08ff */
[C---:B------:R-:W-:Y:S01]  /*1f870*/  FMUL.FTZ R70, R6.reuse, R70 ;  /* 0x0000004606467220 */ /* 0x040fe20000410000 */
[----:B------:R-:W-:Y:S01]  /*1f880*/  R2P PR, R9, 0x6 ;  /* 0x0000000609007804 */ /* 0x000fe20000000000 */
[C---:B--2---:R-:W-:Y:S01]  /*1f890*/  FMUL.FTZ R128, R5.reuse, R128 ;  /* 0x0000008005807220 */ /* 0x044fe20000410000 */
[----:B------:R-:W-:Y:S01]  /*1f8a0*/  MOV R9, 0x20 ;  /* 0x0000002000097802 */ /* 0x000fe20000000f00 */
[----:B------:R-:W-:Y:S01]  /*1f8b0*/  FMUL.FTZ R129, R5, R129 ;  /* 0x0000008105817220 */ /* 0x000fe20000410000 */
[----:B------:R-:W-:Y:S01]  /*1f8c0*/  SHF.L.U32 R11, R11, 0x1, RZ ;  /* 0x000000010b0b7819 */ /* 0x000fe200000006ff */
[----:B------:R-:W-:Y:S01]  /*1f8d0*/  FMUL.FTZ R68, R5, R68 ;  /* 0x0000004405447220 */ /* 0x000fe20000410000 */
[----:B------:R-:W-:Y:S01]  /*1f8e0*/  SEL R12, R9, 0xffffffe0, !P1 ;  /* 0xffffffe0090c7807 */ /* 0x000fe20004800000 */
[C---:B------:R-:W-:Y:S01]  /*1f8f0*/  FMUL.FTZ R69, R5.reuse, R69 ;  /* 0x0000004505457220 */ /* 0x040fe20000410000 */
[----:B------:R-:W-:Y:S01]  /*1f900*/  MOV R9, 0x40 ;  /* 0x0000004000097802 */ /* 0x000fe20000000f00 */
[----:B------:R-:W-:Y:S01]  /*1f910*/  FMUL.FTZ R72, R5, R72 ;  /* 0x0000004805487220 */ /* 0x000fe20000410000 */
[----:B------:R-:W-:Y:S01]  /*1f920*/  IADD3 R13, R11, -0x10, RZ ;  /* 0xfffffff00b0d7810 */ /* 0x000fe20007ffe0ff */
[----:B------:R-:W-:Y:S01]  /*1f930*/  FMUL.FTZ R73, R5, R73 ;  /* 0x0000004905497220 */ /* 0x000fe20000410000 */
[----:B------:R-:W-:Y:S01]  /*1f940*/  @P4 IADD3 R13, R11, 0x10, RZ ;  /* 0x000000100b0d4810 */ /* 0x000fe20007ffe0ff */
[C---:B------:R-:W-:Y:S01]  /*1f950*/  FMUL.FTZ R75, R6.reuse, R75 ;  /* 0x0000004b064b7220 */ /* 0x040fe20000410000 */
[----:B------:R-:W-:Y:S01]  /*1f960*/  F2FP.PACK_AB R128, R129, R128 ;  /* 0x000000808180723e */ /* 0x000fe200000000ff */
[C---:B------:R-:W-:Y:S01]  /*1f970*/  FMUL.FTZ R74, R6.reuse, R74 ;  /* 0x0000004a064a7220 */ /* 0x040fe20000410000 */
[----:B------:R-:W-:Y:S01]  /*1f980*/  F2FP.PACK_AB R130, R131, R130 ;  /* 0x000000828382723e */ /* 0x000fe200000000ff */
[----:B------:R-:W-:Y:S01]  /*1f990*/  FMUL.FTZ R76, R5, R76 ;  /* 0x0000004c054c7220 */ /* 0x000fe20000410000 */
[----:B------:R-:W-:Y:S01]  /*1f9a0*/  SEL R14, R9, 0xffffffc0, !P2 ;  /* 0xffffffc0090e7807 */ /* 0x000fe20005000000 */
[----:B------:R-:W-:Y:S01]  /*1f9b0*/  FMUL.FTZ R77, R5, R77 ;  /* 0x0000004d054d7220 */ /* 0x000fe20000410000 */
[----:B------:R-:W-:Y:S01]  /*1f9c0*/  F2FP.PACK_AB R68, R69, R68 ;  /* 0x000000444544723e */ /* 0x000fe200000000ff */
[C---:B------:R-:W-:Y:S01]  /*1f9d0*/  FMUL.FTZ R79, R6.reuse, R79 ;  /* 0x0000004f064f7220 */ /* 0x040fe20000410000 */
[----:B------:R-:W-:Y:S01]  /*1f9e0*/  F2FP.PACK_AB R70, R71, R70 ;  /* 0x000000464746723e */ /* 0x000fe200000000ff */
[C---:B------:R-:W-:Y:S01]  /*1f9f0*/  FMUL.FTZ R78, R6.reuse, R78 ;  /* 0x0000004e064e7220 */ /* 0x040fe20000410000 */
[----:B------:R-:W-:Y:S01]  /*1fa00*/  F2FP.PACK_AB R72, R73, R72 ;  /* 0x000000484948723e */ /* 0x000fe200000000ff */
[----:B------:R-:W-:Y:S01]  /*1fa10*/  FMUL.FTZ R80, R5, R80 ;  /* 0x0000005005507220 */ /* 0x000fe20000410000 */
[----:B------:R-:W-:Y:S01]  /*1fa20*/  F2FP.PACK_AB R74, R75, R74 ;  /* 0x0000004a4b4a723e */ /* 0x000fe200000000ff */
[----:B------:R-:W-:Y:S01]  /*1fa30*/  FMUL.FTZ R81, R5, R81 ;  /* 0x0000005105517220 */ /* 0x000fe20000410000 */
[----:B------:R-:W-:Y:S01]  /*1fa40*/  IADD3 R15, R11, R12, RZ ;  /* 0x0000000c0b0f7210 */ /* 0x000fe20007ffe0ff */
[C---:B------:R-:W-:Y:S01]  /*1fa50*/  FMUL.FTZ R83, R6.reuse, R83 ;  /* 0x0000005306537220 */ /* 0x040fe20000410000 */
[----:B------:R-:W-:Y:S01]  /*1fa60*/  F2FP.PACK_AB R76, R77, R76 ;  /* 0x0000004c4d4c723e */ /* 0x000fe200000000ff */
[----:B------:R-:W-:Y:S01]  /*1fa70*/  FMUL.FTZ R82, R6, R82 ;  /* 0x0000005206527220 */ /* 0x000fe20000410000 */
[----:B------:R-:W-:Y:S01]  /*1fa80*/  F2FP.PACK_AB R78, R79, R78 ;  /* 0x0000004e4f4e723e */ /* 0x000fe200000000ff */
[C---:B------:R-:W-:Y:S01]  /*1fa90*/  FMUL.FTZ R84, R5.reuse, R84 ;  /* 0x0000005405547220 */ /* 0x040fe20000410000 */
[----:B------:R-:W-:Y:S01]  /*1faa0*/  IADD3 R9, R12, R13, RZ ;  /* 0x0000000d0c097210 */ /* 0x000fe20007ffe0ff */
[----:B------:R-:W-:Y:S01]  /*1fab0*/  FMUL.FTZ R85, R5, R85 ;  /* 0x0000005505557220 */ /* 0x000fe20000410000 */
[----:B------:R-:W-:Y:S01]  /*1fac0*/  F2FP.PACK_AB R80, R81, R80 ;  /* 0x000000505150723e */ /* 0x000fe200000000ff */
[C---:B------:R-:W-:Y:S01]  /*1fad0*/  FMUL.FTZ R87, R6.reuse, R87 ;  /* 0x0000005706577220 */ /* 0x040fe20000410000 */
[----:B------:R-:W-:Y:S01]  /*1fae0*/  F2FP.PACK_AB R82, R83, R82 ;  /* 0x000000525352723e */ /* 0x000fe200000000ff */
[C---:B------:R-:W-:Y:S01]  /*1faf0*/  FMUL.FTZ R86, R6.reuse, R86 ;  /* 0x0000005606567220 */ /* 0x040fe20000410000 */
[----:B------:R-:W-:Y:S01]  /*1fb00*/  IADD3 R17, R11, R14, RZ ;  /* 0x0000000e0b117210 */ /* 0x000fe20007ffe0ff */
[----:B------:R-:W-:Y:S01]  /*1fb10*/  FMUL.FTZ R88, R5, R88 ;  /* 0x0000005805587220 */ /* 0x000fe20000410000 */
        /* <DEDUP_REMOVED lines=26> */
[----:B------:R-:W-:Y:S01]  /*1fcc0*/  IADD3 R23, R9, R14, RZ ;  /* 0x0000000e09177210 */ /* 0x000fe20007ffe0ff */
[C---:B------:R-:W-:Y:S01]  /*1fcd0*/  FMUL.FTZ R103, R6.reuse, R103 ;  /* 0x0000006706677220 */ /* 0x040fe20000410000 */
[----:B------:R-:W-:Y:S01]  /*1fce0*/  STS [R15+0x400], R74 ;  /* 0x0004004a0f007388 */ /* 0x000fe20000000800 */
[C---:B------:R-:W-:Y:S01]  /*1fcf0*/  FMUL.FTZ R102, R6.reuse, R102 ;  /* 0x0000006606667220 */ /* 0x040fe20000410000 */
[----:B------:R-:W-:Y:S01]  /*1fd00*/  F2FP.PACK_AB R96, R97, R96 ;  /* 0x000000606160723e */ /* 0x000fe200000000ff */
[----:B------:R-:W-:Y:S01]  /*1fd10*/  FMUL.FTZ R104, R5, R104 ;  /* 0x0000006805687220 */ /* 0x000fe20000410000 */
        /* <DEDUP_REMOVED lines=42> */
[----:B------:R-:W-:Y:S01]  /*1ffc0*/  STS [R11+0x2000], R96 ;  /* 0x002000600b007388 */ /* 0x000fe20000000800 */
[----:B------:R-:W-:Y:S01]  /*1ffd0*/  FMUL.FTZ R5, R5, R117 ;  /* 0x0000007505057220 */ /* 0x000fe20000410000 */
[----:B------:R-:W-:Y:S01]  /*1ffe0*/  F2FP.PACK_AB R120, R121, R120 ;  /* 0x000000787978723e */ /* 0x000fe200000000ff */
[----:B------:R-:W-:Y:S01]  /*1fff0*/  FMUL.FTZ R6, R6, R118 ;  /* 0x0000007606067220 */ /* 0x000fe20000410000 */
[----:B------:R1:W-:Y:S01]  /*20000*/  STS [R11+0x2400], R98 ;  /* 0x002400620b007388 */ /* 0x0003e20000000800 */
[----:B------:R-:W-:Y:S01]  /*20010*/  F2FP.PACK_AB R122, R123, R122 ;  /* 0x0000007a7b7a723e */ /* 0x000fe200000000ff */
[----:B------:R2:W1:Y:S01]  /*20020*/  @P3 MUFU.LG2 R12, R4 ;  /* 0x00000004000c3308 */ /* 0x0004620000000c00 */
[----:B------:R-:W-:Y:S01]  /*20030*/  F2FP.PACK_AB R5, R5, R116 ;  /* 0x000000740505723e */ /* 0x000fe200000000ff */
[----:B------:R-:W-:Y:S01]  /*20040*/  STS [R13+0x2000], R100 ;  /* 0x002000640d007388 */ /* 0x000fe20000000800 */
[----:B------:R-:W-:-:S02]  /*20050*/  F2FP.PACK_AB R6, R119, R6 ;  /* 0x000000067706723e */ /* 0x000fc400000000ff */
[----:B------:R-:W-:Y:S01]  /*20060*/  ISETP.NE.AND P1, PT, RZ, UR4, PT ;  /* 0x00000004ff007c0c */ /* 0x000fe2000bf25270 */
[----:B------:R-:W-:Y:S02]  /*20070*/  STS [R13+0x2400], R102 ;  /* 0x002400660d007388 */ /* 0x000fe40000000800 */
[----:B------:R-:W3:Y:S02]  /*20080*/  @P0 MUFU.LG2 R2, R2 ;  /* 0x0000000200020308 */ /* 0x000ee40000000c00 */
[----:B------:R-:W-:Y:S04]  /*20090*/  STS [R15+0x2000], R104 ;  /* 0x002000680f007388 */ /* 0x000fe80000000800 */
[----:B------:R-:W-:Y:S01]  /*200a0*/  STS [R15+0x2400], R106 ;  /* 0x0024006a0f007388 */ /* 0x000fe20000000800 */
[----:B--2---:R-:W-:-:S03]  /*200b0*/  MOV R4, 0x7f800000 ;  /* 0x7f80000000047802 */ /* 0x004fc60000000f00 */
[----:B------:R-:W-:Y:S04]  /*200c0*/  STS [R9+0x2000], R124 ;  /* 0x0020007c09007388 */ /* 0x000fe80000000800 */
[----:B------:R2:W-:Y:S01]  /*200d0*/  STS [R9+0x2400], R126 ;  /* 0x0024007e09007388 */ /* 0x0005e20000000800 */
[----:B-1----:R-:W-:Y:S02]  /*200e0*/  @P3 FMUL.FTZ R11, R12, 0.69314718246459960938 ;  /* 0x3f3172180c0b3820 */ /* 0x002fe40000410000 */
[----:B---3--:R-:W-:Y:S01]  /*200f0*/  @P0 FMUL.FTZ R12, R2, 0.69314718246459960938 ;  /* 0x3f317218020c0820 */ /* 0x008fe20000410000 */
[----:B------:R1:W-:Y:S01]  /*20100*/  STS [R17+0x2000], R108 ;  /* 0x0020006c11007388 */ /* 0x0003e20000000800 */
[----:B------:R-:W-:-:S03]  /*20110*/  @P3 FFMA.FTZ R4, R132, c[0x0][0x238], R11 ;  /* 0x00008e0084043a23 */ /* 0x000fc6000001000b */
[----:B------:R1:W-:Y:S04]  /*20120*/  STS [R17+0x2400], R110 ;  /* 0x0024006e11007388 */ /* 0x0003e80000000800 */
[----:B------:R1:W-:Y:S04]  /*20130*/  STS [R19+0x2000], R112 ;  /* 0x0020007013007388 */ /* 0x0003e80000000800 */
[----:B------:R1:W-:Y:S04]  /*20140*/  STS [R19+0x2400], R114 ;  /* 0x0024007213007388 */ /* 0x0003e80000000800 */
[----:B------:R1:W-:Y:S04]  /*20150*/  STS [R21+0x2000], R120 ;  /* 0x0020007815007388 */ /* 0x0003e80000000800 */
[----:B------:R1:W-:Y:S01]  /*20160*/  STS [R21+0x2400], R122 ;  /* 0x0024007a15007388 */ /* 0x0003e20000000800 */
[----:B--2---:R-:W-:Y:S01]  /*20170*/  MOV R9, 0x7f800000 ;  /* 0x7f80000000097802 */ /* 0x004fe20000000f00 */
[----:B------:R-:W-:-:S02]  /*20180*/  @P0 FFMA.FTZ R9, R3, c[0x0][0x238], R12 ;  /* 0x00008e0003090a23 */ /* 0x000fc4000001000c */
[----:B------:R1:W-:Y:S04]  /*20190*/  STS [R23+0x2000], R5 ;  /* 0x0020000517007388 */ /* 0x0003e80000000800 */
[----:B------:R1:W-:Y:S01]  /*201a0*/  STS [R23+0x2400], R6 ;  /* 0x0024000617007388 */ /* 0x0003e20000000800 */
[----:B------:R-:W-:Y:S05]  /*201b0*/  @!P1 BRA `(.L_x_2707) ;  /* 0x0000007000009947 */ /* 0x000fea0003800000 */
[----:B------:R-:W2:Y:S01]  /*201c0*/  S2R R2, SR_CTAID.Y ;  /* 0x0000000000027919 */ /* 0x000ea20000002600 */
[----:B------:R-:W-:-:S03]  /*201d0*/  ISETP.NE.AND P0, PT, R224, -0x1, PT ;  /* 0xffffffffe000780c */ /* 0x000fc60003f05270 */
[----:B------:R-:W3:Y:S01]  /*201e0*/  S2R R3, SR_CTAID.Z ;  /* 0x0000000000037919 */ /* 0x000ee20000002700 */
[----:B-12---:R-:W-:-:S05]  /*201f0*/  IMAD R5, R2, c[0x0][0x214], RZ ;  /* 0x0000850002057a24 */ /* 0x006fca00078e02ff */
[----:B------:R-:W-:-:S05]  /*20200*/  SEL R6, R5, R224, !P0 ;  /* 0x000000e005067207 */ /* 0x000fca0004000000 */
[----:B---3--:R-:W-:Y:S01]  /*20210*/  IMAD R5, R3, c[0x0][0x234], R6 ;  /* 0x00008d0003057a24 */ /* 0x008fe200078e0206 */
[----:B------:R-:W-:Y:S05]  /*20220*/  BRA `(.L_x_2708) ;  /* 0x0000004000007947 */ /* 0x000fea0003800000 */
.L_x_2707:
[----:B------:R-:W2:Y:S04]  /*20230*/  S2R R3, SR_CTAID.Z ;  /* 0x0000000000037919 */ /* 0x000ea80000002700 */
[----:B------:R-:W2:Y:S02]  /*20240*/  S2R R2, SR_CTAID.Y ;  /* 0x0000000000027919 */ /* 0x000ea40000002600 */
[----:B-12---:R-:W-:-:S04]  /*20250*/  IMAD R5, R2, c[0x0][0x1c0], R3 ;  /* 0x0000700002057a24 */ /* 0x006fc800078e0203 */
[----:B------:R-:W-:Y:S02]  /*20260*/  IMAD R5, R5, c[0x0][0x214], RZ ;  /* 0x0000850005057a24 */ /* 0x000fe400078e02ff */
.L_x_2708:
[----:B------:R-:W-:Y:S01]  /*20270*/  BAR.SYNC.DEFER_BLOCKING 0x0 ;  /* 0x0000000000007b1d */ /* 0x000fe20000010000 */
[----:B------:R-:W-:Y:S01]  /*20280*/  LOP3.LUT R45, R10, 0xffffffe0, RZ, 0xc0, !PT ;  /* 0xffffffe00a2d7812 */ /* 0x000fe200078ec0ff */
[----:B------:R-:W-:Y:S01]  /*20290*/  IMAD.WIDE.U32 R46, R224, c[0x0][0x1e8], RZ ;  /* 0x00007a00e02e7a25 */ /* 0x000fe200078e00ff */
[----:B------:R-:W-:Y:S02]  /*202a0*/  SHF.R.S32.HI R11, RZ, 0x1f, R8 ;  /* 0x0000001fff0b7819 */ /* 0x000fe40000011408 */
[----:B------:R-:W-:Y:S01]  /*202b0*/  SHF.R.S32.HI R10, RZ, 0x1f, R2 ;  /* 0x0000001fff0a7819 */ /* 0x000fe20000011402 */
[----:B------:R-:W-:Y:S01]  /*202c0*/  IMAD.IADD R6, R0, 0x1, -R45 ;  /* 0x0000000100067824 */ /* 0x000fe200078e0a2d */
[----:B------:R-:W-:Y:S01]  /*202d0*/  ISETP.NE.AND P0, PT, R224, -0x1, PT ;  /* 0xffffffffe000780c */ /* 0x000fe20003f05270 */
[----:B------:R-:W-:Y:S01]  /*202e0*/  IMAD.WIDE.U32 R48, R2, c[0x0][0x1e0], RZ ;  /* 0x0000780002307a25 */ /* 0x000fe200078e00ff */
[----:B------:R-:W-:Y:S01]  /*202f0*/  LEA.HI R11, R11, R8, RZ, 0x2 ;  /* 0x000000080b0b7211 */ /* 0x000fe200078f10ff */
[----:B------:R-:W-:Y:S01]  /*20300*/  BSSY B0, `(.L_x_2709) ;  /* 0x0000020000007945 */ /* 0x000fe20003800000 */
[----:B------:R-:W-:Y:S01]  /*20310*/  LOP3.LUT P1, RZ, R6, 0x3, RZ, 0xc0, !PT ;  /* 0x0000000306ff7812 */ /* 0x000fe2000782c0ff */
[----:B------:R-:W-:Y:S01]  /*20320*/  IMAD R45, R10, c[0x0][0x1e0], RZ ;  /* 0x000078000a2d7a24 */ /* 0x000fe200078e02ff */
[----:B------:R-:W-:Y:S01]  /*20330*/  LOP3.LUT R11, R11, 0xffffffc, RZ, 0xc0, !PT ;  /* 0x0ffffffc0b0b7812 */ /* 0x000fe200078ec0ff */
[----:B------:R-:W-:-:S02]  /*20340*/  IMAD R224, R224, c[0x0][0x1ec], R47 ;  /* 0x00007b00e0e07a24 */ /* 0x000fc400078e022f */
[----:B------:R-:W-:Y:S01]  /*20350*/  IMAD R45, R2, c[0x0][0x1e4], R45 ;  /* 0x00007900022d7a24 */ /* 0x000fe200078e022d */
[----:B------:R-:W-:Y:S01]  /*20360*/  SEL R2, R48, R46, !P0 ;  /* 0x0000002e30027207 */ /* 0x000fe20004000000 */
[----:B------:R-:W-:-:S03]  /*20370*/  IMAD.IADD R11, R8, 0x1, -R11 ;  /* 0x00000001080b7824 */ /* 0x000fc600078e0a0b */
[----:B------:R-:W-:Y:S01]  /*20380*/  @!P0 IADD3 R224, R49, R45, RZ ;  /* 0x0000002d31e08210 */ /* 0x000fe20007ffe0ff */
[----:B------:R-:W-:Y:S01]  /*20390*/  IMAD R238, R11, 0x10, R238 ;  /* 0x000000100bee7824 */ /* 0x000fe200078e02ee */
[----:B------:R1:W2:Y:S04]  /*203a0*/  LDS.128 R36, [R230] ;  /* 0x00000000e6247984 */ /* 0x0002a80000000c00 */
[----:B------:R1:W3:Y:S04]  /*203b0*/  LDS.128 R32, [R230+0x800] ;  /* 0x00080000e6207984 */ /* 0x0002e80000000c00 */
[----:B------:R1:W4:Y:S04]  /*203c0*/  LDS.128 R28, [R230+0x1000] ;  /* 0x00100000e61c7984 */ /* 0x0003280000000c00 */
[----:B------:R1:W1:Y:S04]  /*203d0*/  LDS.128 R24, [R230+0x1800] ;  /* 0x00180000e6187984 */ /* 0x0002680000000c00 */
[----:B------:R1:W1:Y:S04]  /*203e0*/  LDS.128 R20, [R230+0x2000] ;  /* 0x00200000e6147984 */ /* 0x0002680000000c00 */
[----:B------:R1:W1:Y:S04]  /*203f0*/  LDS.128 R16, [R230+0x2800] ;  /* 0x00280000e6107984 */ /* 0x0002680000000c00 */
[----:B------:R1:W1:Y:S04]  /*20400*/  LDS.128 R12, [R230+0x3000] ;  /* 0x00300000e60c7984 */ /* 0x0002680000000c00 */
[----:B------:R1:W1:Y:S01]  /*20410*/  LDS.128 R40, [R230+0x3800] ;  /* 0x00380000e6287984 */ /* 0x0002620000000c00 */
[----:B------:R-:W-:Y:S05]  /*20420*/  @P1 BRA `(.L_x_2710) ;  /* 0x000000d000001947 */ /* 0x000fea0003800000 */
[----:B------:R-:W5:Y:S01]  /*20430*/  S2R R6, SR_CTAID.X ;  /* 0x0000000000067919 */ /* 0x000f620000002500 */
[----:B------:R-:W-:Y:S01]  /*20440*/  IADD3 R8, R238, 0x8, RZ ;  /* 0x00000008ee087810 */ /* 0x000fe20007ffe0ff */
[----:B-----5:R-:W-:-:S02]  /*20450*/  IMAD R45, R6, 0x40, R5 ;  /* 0x00000040062d7824 */ /* 0x020fc400078e0205 */
[----:B------:R-:W-:-:S03]  /*20460*/  IMAD R5, R6, -0x40, R223 ;  /* 0xffffffc006057824 */ /* 0x000fc600078e02df */
[----:B------:R-:W-:Y:S02]  /*20470*/  SHF.R.S32.HI R11, RZ, 0x1f, R45 ;  /* 0x0000001fff0b7819 */ /* 0x000fe4000001142d */
[C---:B------:R-:W-:Y:S02]  /*20480*/  IADD3 R6, P0, R238.reuse, R45, RZ ;  /* 0x0000002dee067210 */ /* 0x040fe40007f1e0ff */
[-C--:B------:R-:W-:Y:S02]  /*20490*/  ISETP.GE.AND P2, PT, R238, R5.reuse, PT ;  /* 0x00000005ee00720c */ /* 0x080fe40003f46270 */
[----:B------:R-:W-:Y:S02]  /*204a0*/  ISETP.GE.AND P1, PT, R8, R5, PT ;  /* 0x000000050800720c */ /* 0x000fe40003f26270 */
[----:B------:R-:W-:Y:S02]  /*204b0*/  LEA.HI.X.SX32 R11, R238, R11, 0x1, P0 ;  /* 0x0000000bee0b7211 */ /* 0x000fe400000f0eff */
[----:B------:R-:W-:-:S04]  /*204c0*/  LEA R10, P0, R6, c[0x0][0x200], 0x2 ;  /* 0x00008000060a7a11 */ /* 0x000fc800078010ff */
[----:B------:R-:W-:-:S05]  /*204d0*/  LEA.HI.X R11, R6, c[0x0][0x204], R11, 0x2, P0 ;  /* 0x00008100060b7a11 */ /* 0x000fca00000f140b */
[----:B------:R4:W-:Y:S04]  /*204e0*/  @!P2 STG.E [R10.64], R4 ;  /* 0x000000040a00a986 */ /* 0x0009e8000c101906 */
[----:B------:R4:W-:Y:S02]  /*204f0*/  @!P1 STG.E [R10.64+0x20], R9 ;  /* 0x000020090a009986 */ /* 0x0009e4000c101906 */
.L_x_2710:
[----:B------:R-:W-:Y:S05]  /*20500*/  BSYNC B0 ;  /* 0x0000000000007941 */ /* 0x000fea0003800000 */
.L_x_2709:
[----:B----4-:R-:W4:Y:S01]  /*20510*/  S2R R4, SR_CTAID.X ;  /* 0x0000000000047919 */ /* 0x010f220000002500 */
[----:B------:R-:W-:Y:S01]  /*20520*/  LEA.HI R5, R7, R0, RZ, 0x3 ;  /* 0x0000000007057211 */ /* 0x000fe200078f18ff */
[----:B------:R-:W-:Y:S03]  /*20530*/  BSSY B0, `(.L_x_2711) ;  /* 0x000001d000007945 */ /* 0x000fe60003800000 */
[----:B------:R-:W-:-:S05]  /*20540*/  LOP3.LUT R5, R5, 0xfffffff8, RZ, 0xc0, !PT ;  /* 0xfffffff805057812 */ /* 0x000fca00078ec0ff */
[----:B------:R-:W-:-:S04]  /*20550*/  IMAD.IADD R5, R0, 0x1, -R5 ;  /* 0x0000000100057824 */ /* 0x000fc800078e0a05 */
[----:B------:R-:W-:-:S05]  /*20560*/  IMAD.SHL.U32 R6, R5, 0x8, RZ ;  /* 0x0000000805067824 */ /* 0x000fca00078e00ff */
[----:B------:R-:W-:Y:S02]  /*20570*/  SHF.R.S32.HI R7, RZ, 0x1f, R6 ;  /* 0x0000001fff077819 */ /* 0x000fe40000011406 */
[----:B----4-:R-:W-:Y:S02]  /*20580*/  SHF.L.U32 R0, R4, 0x6, RZ ;  /* 0x0000000604007819 */ /* 0x010fe400000006ff */
[----:B------:R-:W-:Y:S02]  /*20590*/  SHF.R.S32.HI R4, RZ, 0x1f, R3 ;  /* 0x0000001fff047819 */ /* 0x000fe40000011403 */
[----:B------:R-:W-:Y:S01]  /*205a0*/  SHF.R.S32.HI R5, RZ, 0x1f, R0 ;  /* 0x0000001fff057819 */ /* 0x000fe20000011400 */
[C---:B------:R-:W-:Y:S01]  /*205b0*/  IMAD.WIDE.U32 R6, R0.reuse, c[0x0][0x1e8], R6 ;  /* 0x00007a0000067a25 */ /* 0x040fe200078e0006 */
[----:B------:R-:W-:-:S03]  /*205c0*/  IADD3 R223, -R0, R223, RZ ;  /* 0x000000df00df7210 */ /* 0x000fc60007ffe1ff */
[----:B------:R-:W-:Y:S01]  /*205d0*/  IMAD R5, R5, c[0x0][0x1e8], RZ ;  /* 0x00007a0005057a24 */ /* 0x000fe200078e02ff */
[----:B------:R-:W-:Y:S01]  /*205e0*/  IADD3 R6, P0, R2, R6, RZ ;  /* 0x0000000602067210 */ /* 0x000fe20007f1e0ff */
[----:B------:R-:W-:Y:S02]  /*205f0*/  IMAD R4, R4, c[0x0][0x1f0], RZ ;  /* 0x00007c0004047a24 */ /* 0x000fe400078e02ff */
[----:B------:R-:W-:Y:S02]  /*20600*/  IMAD R5, R0, c[0x0][0x1ec], R5 ;  /* 0x00007b0000057a24 */ /* 0x000fe400078e0205 */
[----:B------:R-:W-:-:S03]  /*20610*/  IMAD R4, R3, c[0x0][0x1f4], R4 ;  /* 0x00007d0003047a24 */ /* 0x000fc600078e0204 */
[----:B------:R-:W-:Y:S02]  /*20620*/  IADD3.X R7, R224, R5, R7, P0, !PT ;  /* 0x00000005e0077210 */ /* 0x000fe400007fe407 */
[----:B------:R-:W-:-:S03]  /*20630*/  ISETP.GE.AND P0, PT, R226, R223, PT ;  /* 0x000000dfe200720c */ /* 0x000fc60003f06270 */
        /* <DEDUP_REMOVED lines=12> */
.L_x_2712:
[----:B------:R-:W-:Y:S05]  /*20700*/  BSYNC B0 ;  /* 0x0000000000007941 */ /* 0x000fea0003800000 */
.L_x_2711:
        /* <DEDUP_REMOVED lines=14> */
[----:B---3--:R2:W-:Y:S04]  /*207f0*/  STG.E.128 [R2.64], R32 ;  /* 0x0000002002007986 */ /* 0x0085e8000c101d06 */
[----:B-1----:R2:W-:Y:S02]  /*20800*/  STG.E.128 [R2.64+0x80], R16 ;  /* 0x0000801002007986 */ /* 0x0025e4000c101d06 */
.L_x_2714:
[----:B------:R-:W-:Y:S05]  /*20810*/  BSYNC B0 ;  /* 0x0000000000007941 */ /* 0x000fea0003800000 */
.L_x_2713:
        /* <DEDUP_REMOVED lines=14> */
[----:B------:R2:W-:Y:S04]  /*20900*/  STG.E.128 [R2.64], R28 ;  /* 0x0000001c02007986 */ /* 0x0005e8000c101d06 */
[----:B-1----:R2:W-:Y:S02]  /*20910*/  STG.E.128 [R2.64+0x80], R12 ;  /* 0x0000800c02007986 */ /* 0x0025e4000c101d06 */
.L_x_2716:
[----:B------:R-:W-:Y:S05]  /*20920*/  BSYNC B0 ;  /* 0x0000000000007941 */ /* 0x000fea0003800000 */
.L_x_2715:
[----:B------:R-:W-:-:S04]  /*20930*/  IADD3 R0, R226, 0x30, RZ ;  /* 0x00000030e2007810 */ /* 0x000fc80007ffe0ff */
[----:B------:R-:W-:-:S13]  /*20940*/  ISETP.GE.AND P0, PT, R0, R223, PT ;  /* 0x000000df0000720c */ /* 0x000fda0003f06270 */
[----:B------:R-:W-:Y:S05]  /*20950*/  @P0 EXIT ;  /* 0x000000000000094d */ /* 0x000fea0003800000 */
[----:B------:R-:W-:Y:S02]  /*20960*/  IADD3 R0, P0, R226, 0x30, RZ ;  /* 0x00000030e2007810 */ /* 0x000fe40007f1e0ff */
[----:B------:R-:W-:Y:S02]  /*20970*/  MOV R4, R6 ;  /* 0x0000000600047202 */ /* 0x000fe40000000f00 */
[----:B--2---:R-:W-:-:S03]  /*20980*/  IADD3.X R3, RZ, R227, RZ, P0, !PT ;  /* 0x000000e3ff037210 */ /* 0x004fc600007fe4ff */
[----:B------:R-:W-:-:S04]  /*20990*/  IMAD.WIDE.U32 R4, R0, c[0x0][0x1e8], R4 ;  /* 0x00007a0000047a25 */ /* 0x000fc800078e0004 */
[----:B------:R-:W-:Y:S01]  /*209a0*/  IMAD R3, R3, c[0x0][0x1e8], RZ ;  /* 0x00007a0003037a24 */ /* 0x000fe200078e02ff */
[----:B------:R-:W-:-:S03]  /*209b0*/  LEA R2, P0, R4, c[0x0][0x1d0], 0x1 ;  /* 0x0000740004027a11 */ /* 0x000fc600078008ff */
[----:B------:R-:W-:-:S05]  /*209c0*/  IMAD R3, R0, c[0x0][0x1ec], R3 ;  /* 0x00007b0000037a24 */ /* 0x000fca00078e0203 */
[----:B------:R-:W-:-:S04]  /*209d0*/  IADD3 R3, R3, R5, RZ ;  /* 0x0000000503037210 */ /* 0x000fc80007ffe0ff */
[----:B------:R-:W-:-:S05]  /*209e0*/  LEA.HI.X R3, R4, c[0x0][0x1d4], R3, 0x1, P0 ;  /* 0x0000750004037a11 */ /* 0x000fca00000f0c03 */
[----:B-1----:R-:W-:Y:S04]  /*209f0*/  STG.E.128 [R2.64], R24 ;  /* 0x0000001802007986 */ /* 0x002fe8000c101d06 */
[----:B------:R-:W-:Y:S01]  /*20a00*/  STG.E.128 [R2.64+0x80], R40 ;  /* 0x0000802802007986 */ /* 0x000fe2000c101d06 */
[----:B------:R-:W-:Y:S05]  /*20a10*/  EXIT ;  /* 0x000000000000794d */ /* 0x000fea0003800000 */
.L_x_2717:
        /* <DEDUP_REMOVED lines=14> */
.L_x_8234:


//--------------------- .text._ZN5flash24flash_fwd_splitkv_kernelI23Flash_fwd_kernel_traitsILi128ELi64ELi128ELi4ELb0ELb0EN7cutlass6half_tE19Flash_kernel_traitsILi128ELi64ELi128ELi4ES3_EELb1ELb0ELb0ELb0ELb1ELb1ELb0ELb1EEEvNS_16Flash_fwd_paramsE --------------------------
	.section	.text._ZN5flash24flash_fwd_splitkv_kernelI23Flash_fwd_kernel_traitsILi128ELi64ELi128ELi4ELb0ELb0EN7cutlass6half_tE19Flash_kernel_traitsILi128ELi64ELi128ELi4ES3_EELb1ELb0ELb0ELb0ELb1ELb1ELb0ELb1EEEvNS_16Flash_fwd_paramsE,"ax",@progbits
	.sectioninfo	@"SHI_REGISTERS=254"
	.align	128
        .global         _ZN5flash24flash_fwd_splitkv_kernelI23Flash_fwd_kernel_traitsILi128ELi64ELi128ELi4ELb0ELb0EN7cutlass6half_tE19Flash_kernel_traitsILi128ELi64ELi128ELi4ES3_EELb1ELb0ELb0ELb0ELb1ELb1ELb0ELb1EEEvNS_16Flash_fwd_paramsE
        .type           _ZN5flash24flash_fwd_splitkv_kernelI23Flash_fwd_kernel_traitsILi128ELi64ELi128ELi4ELb0ELb0EN7cutlass6half_tE19Flash_kernel_traitsILi128ELi64ELi128ELi4ES3_EELb1ELb0ELb0ELb0ELb1ELb1ELb0ELb1EEEvNS_16Flash_fwd_paramsE,@function
        .size           _ZN5flash24flash_fwd_splitkv_kernelI23Flash_fwd_kernel_traitsILi128ELi64ELi128ELi4ELb0ELb0EN7cutlass6half_tE19Flash_kernel_traitsILi128ELi64ELi128ELi4ES3_EELb1ELb0ELb0ELb0ELb1ELb1ELb0ELb1EEEvNS_16Flash_fwd_paramsE,(.L_x_8235 - _ZN5flash24flash_fwd_splitkv_kernelI23Flash_fwd_kernel_traitsILi128ELi64ELi128ELi4ELb0ELb0EN7cutlass6half_tE19Flash_kernel_traitsILi128ELi64ELi128ELi4ES3_EELb1ELb0ELb0ELb0ELb1ELb1ELb0ELb1EEEvNS_16Flash_fwd_paramsE)
        .other          _ZN5flash24flash_fwd_splitkv_kernelI23Flash_fwd_kernel_traitsILi128ELi64ELi128ELi4ELb0ELb0EN7cutlass6half_tE19Flash_kernel_traitsILi128ELi64ELi128ELi4ES3_EELb1ELb0ELb0ELb0ELb1ELb1ELb0ELb1EEEvNS_16Flash_fwd_paramsE,@"STO_CUDA_ENTRY STV_DEFAULT"
_ZN5flash24flash_fwd_splitkv_kernelI23Flash_fwd_kernel_traitsILi128ELi64ELi128ELi4ELb0ELb0EN7cutlass6half_tE19Flash_kernel_traitsILi128ELi64ELi128ELi4ES3_EELb1ELb0ELb0ELb0ELb1ELb1ELb0ELb1EEEvNS_16Flash_fwd_paramsE:
.text._ZN5flash24flash_fwd_splitkv_kernelI23Flash_fwd_kernel_traitsILi128ELi64ELi128ELi4ELb0ELb0EN7cutlass6half_tE19Flash_kernel_traitsILi128ELi64ELi128ELi4ES3_EELb1ELb0ELb0ELb0ELb1ELb1ELb0ELb1EEEvNS_16Flash_fwd_paramsE:
        /* <DEDUP_REMOVED lines=36> */
.L_x_2718:
[----:B-1-34-:R-:W-:Y:S02]  /*0240*/  MOV R69, c[0x0][0x218] ;  /* 0x0000860000457a02 */ /* 0x01afe40000000f00 */
.L_x_2719:
        /* <DEDUP_REMOVED lines=74> */
.L_x_2722:
[----:B------:R-:W-:Y:S05]  /*06f0*/  BSYNC B0 ;  /* 0x0000000000007941 */ /* 0x000fea0003800000 */
.L_x_2721:
        /* <DEDUP_REMOVED lines=16> */
.L_x_2724:
[----:B------:R-:W-:Y:S05]  /*0800*/  BSYNC B0 ;  /* 0x0000000000007941 */ /* 0x000fea0003800000 */
.L_x_2723:
        /* <DEDUP_REMOVED lines=16> */
.L_x_2726:
[----:B------:R-:W-:Y:S05]  /*0910*/  BSYNC B0 ;  /* 0x0000000000007941 */ /* 0x000fea0003800000 */
.L_x_2725:
        /* <DEDUP_REMOVED lines=15> */
.L_x_2728:
[----:B------:R-:W-:Y:S05]  /*0a10*/  BSYNC B0 ;  /* 0x0000000000007941 */ /* 0x000fea0003800000 */
.L_x_2727:
        /* <DEDUP_REMOVED lines=19> */
.L_x_2720:
        /* <DEDUP_REMOVED lines=94> */
.L_x_2729:
        /* <DEDUP_REMOVED lines=16> */
.L_x_2731:
        /* <DEDUP_REMOVED lines=53> */
.L_x_2730:
        /* <DEDUP_REMOVED lines=286> */
.L_x_2802:
        /* <DEDUP_REMOVED lines=200> */
.L_x_2736:
[----:B------:R-:W-:Y:S05]  /*33e0*/  BSYNC B0 ;  /* 0x0000000000007941 */ /* 0x000fea0003800000 */
.L_x_2735:
        /* <DEDUP_REMOVED lines=111> */
.L_x_2738:
[----:B------:R-:W-:Y:S05]  /*3ae0*/  BSYNC B0 ;  /* 0x0000000000007941 */ /* 0x000fea0003800000 */
.L_x_2737:
        /* <DEDUP_REMOVED lines=116> */
.L_x_2740:
[----:B------:R-:W-:Y:S05]  /*4230*/  BSYNC B0 ;  /* 0x0000000000007941 */ /* 0x000fea0003800000 */
.L_x_2739:
        /* <DEDUP_REMOVED lines=117> */
.L_x_2742:
[----:B------:R-:W-:Y:S05]  /*4990*/  BSYNC B0 ;  /* 0x0000000000007941 */ /* 0x000fea0003800000 */
.L_x_2741:
        /* <DEDUP_REMOVED lines=114> */
.L_x_2744:
[----:B------:R-:W-:Y:S05]  /*50c0*/  BSYNC B0 ;  /* 0x0000000000007941 */ /* 0x000fea0003800000 */
.L_x_2743:
        /* <DEDUP_REMOVED lines=117> */
.L_x_2746:
[----:B------:R-:W-:Y:S05]  /*5820*/  BSYNC B0 ;  /* 0x0000000000007941 */ /* 0x000fea0003800000 */
.L_x_2745:
        /* <DEDUP_REMOVED lines=119> */
.L_x_2748:
[----:B------:R-:W-:Y:S05]  /*5fa0*/  BSYNC B0 ;  /* 0x0000000000007941 */ /* 0x000fea0003800000 */
.L_x_2747:
        /* <DEDUP_REMOVED lines=119> */
.L_x_2750:
[----:B------:R-:W-:Y:S05]  /*6720*/  BSYNC B0 ;  /* 0x0000000000007941 */ /* 0x000fea0003800000 */
.L_x_2749:
        /* <DEDUP_REMOVED lines=9> */
.L_x_2734:
        /* <DEDUP_REMOVED lines=89> */
.L_x_2755:
[----:B------:R-:W-:Y:S05]  /*6d50*/  BSYNC B0 ;  /* 0x0000000000007941 */ /* 0x000fea0003800000 */
.L_x_2754:
        /* <DEDUP_REMOVED lines=89> */
.L_x_2757:
[----:B------:R-:W-:Y:S05]  /*72f0*/  BSYNC B0 ;  /* 0x0000000000007941 */ /* 0x000fea0003800000 */
.L_x_2756:
[----:B-----5:R4:W-:Y:S02]  /*7300*/  STG.E.128 [R118.64+0x80], R36 ;  /* 0x0000802476007986 */ /* 0x0209e4000c101d06 */
.L_x_2753:
[----:B------:R-:W-:Y:S05]  /*7310*/  BSYNC B1 ;  /* 0x0000000000017941 */ /* 0x000fea0003800000 */
.L_x_2752:
        /* <DEDUP_REMOVED lines=92> */
.L_x_2761:
[----:B------:R-:W-:Y:S05]  /*78e0*/  BSYNC B0 ;  /* 0x0000000000007941 */ /* 0x000fea0003800000 */
.L_x_2760:
        /* <DEDUP_REMOVED lines=94> */
.L_x_2763:
[----:B------:R-:W-:Y:S05]  /*7ed0*/  BSYNC B0 ;  /* 0x0000000000007941 */ /* 0x000fea0003800000 */
.L_x_2762:
[----:B-----5:R1:W-:Y:S02]  /*7ee0*/  STG.E.128 [R198.64+0x80], R52 ;  /* 0x00008034c6007986 */ /* 0x0203e4000c101d06 */
.L_x_2759:
[----:B------:R-:W-:Y:S05]  /*7ef0*/  BSYNC B1 ;  /* 0x0000000000017941 */ /* 0x000fea0003800000 */
.L_x_2758:
        /* <DEDUP_REMOVED lines=96> */
.L_x_2767:
[----:B------:R-:W-:Y:S05]  /*8500*/  BSYNC B0 ;  /* 0x0000000000007941 */ /* 0x000fea0003800000 */
.L_x_2766:
        /* <DEDUP_REMOVED lines=100> */
.L_x_2769:
[----:B------:R-:W-:Y:S05]  /*8b50*/  BSYNC B0 ;  /* 0x0000000000007941 */ /* 0x000fea0003800000 */
.L_x_2768:
[C---:B-1----:R-:W-:Y:S04]  /*8b60*/  LEA R2, P0, R80.reuse, R118, 0x1 ;  /* 0x0000007650027211 */ /* 0x042fe800078008ff */
[----:B------:R-:W-:Y:S05]  /*8b70*/  LEA.HI.X R3, R80, R119, R79, 0x1, P0 ;  /* 0x0000007750037211 */ /* 0x000fea00000f0c4f */
[----:B-----5:R1:W-:Y:S04]  /*8b80*/  STG.E.128 [R2.64], R4 ;  /* 0x0000000402007986 */ /* 0x0203e8000c101d06 */
.L_x_2765:
[----:B------:R-:W-:Y:S05]  /*8b90*/  BSYNC B1 ;  /* 0x0000000000017941 */ /* 0x000fea0003800000 */
.L_x_2764:
        /* <DEDUP_REMOVED lines=99> */
.L_x_2773:
[----:B------:R-:W-:Y:S05]  /*91d0*/  BSYNC B0 ;  /* 0x0000000000007941 */ /* 0x000fea0003800000 */
.L_x_2772:
        /* <DEDUP_REMOVED lines=101> */
.L_x_2775:
[----:B------:R-:W-:Y:S05]  /*9830*/  BSYNC B0 ;  /* 0x0000000000007941 */ /* 0x000fea0003800000 */
.L_x_2774:
[C---:B-1----:R-:W-:Y:S04]  /*9840*/  LEA R2, P0, R84.reuse, R118, 0x1 ;  /* 0x0000007654027211 */ /* 0x042fe800078008ff */
[----:B------:R-:W-:Y:S05]  /*9850*/  LEA.HI.X R3, R84, R119, R83, 0x1, P0 ;  /* 0x0000007754037211 */ /* 0x000fea00000f0c53 */
[----:B-----5:R1:W-:Y:S04]  /*9860*/  STG.E.128 [R2.64], R4 ;  /* 0x0000000402007986 */ /* 0x0203e8000c101d06 */
.L_x_2771:
[----:B------:R-:W-:Y:S05]  /*9870*/  BSYNC B1 ;  /* 0x0000000000017941 */ /* 0x000fea0003800000 */
.L_x_2770:
        /* <DEDUP_REMOVED lines=97> */
.L_x_2779:
[----:B------:R-:W-:Y:S05]  /*9e90*/  BSYNC B0 ;  /* 0x0000000000007941 */ /* 0x000fea0003800000 */
.L_x_2778:
        /* <DEDUP_REMOVED lines=100> */
.L_x_2781:
[----:B------:R-:W-:Y:S05]  /*a4e0*/  BSYNC B0 ;  /* 0x0000000000007941 */ /* 0x000fea0003800000 */
.L_x_2780:
[C---:B-1----:R-:W-:Y:S04]  /*a4f0*/  LEA R2, P0, R91.reuse, R118, 0x1 ;  /* 0x000000765b027211 */ /* 0x042fe800078008ff */
[----:B------:R-:W-:Y:S05]  /*a500*/  LEA.HI.X R3, R91, R119, R90, 0x1, P0 ;  /* 0x000000775b037211 */ /* 0x000fea00000f0c5a */
[----:B-----5:R1:W-:Y:S04]  /*a510*/  STG.E.128 [R2.64], R4 ;  /* 0x0000000402007986 */ /* 0x0203e8000c101d06 */
.L_x_2777:
[----:B------:R-:W-:Y:S05]  /*a520*/  BSYNC B1 ;  /* 0x0000000000017941 */ /* 0x000fea0003800000 */
.L_x_2776:
        /* <DEDUP_REMOVED lines=99> */
.L_x_2785:
[----:B------:R-:W-:Y:S05]  /*ab60*/  BSYNC B0 ;  /* 0x0000000000007941 */ /* 0x000fea0003800000 */
.L_x_2784:
        /* <DEDUP_REMOVED lines=101> */
.L_x_2787:
[----:B------:R-:W-:Y:S05]  /*b1c0*/  BSYNC B0 ;  /* 0x0000000000007941 */ /* 0x000fea0003800000 */
.L_x_2786:
[C---:B-1----:R-:W-:Y:S04]  /*b1d0*/  LEA R2, P0, R95.reuse, R118, 0x1 ;  /* 0x000000765f027211 */ /* 0x042fe800078008ff */
[----:B------:R-:W-:Y:S05]  /*b1e0*/  LEA.HI.X R3, R95, R119, R94, 0x1, P0 ;  /* 0x000000775f037211 */ /* 0x000fea00000f0c5e */
[----:B-----5:R1:W-:Y:S04]  /*b1f0*/  STG.E.128 [R2.64], R4 ;  /* 0x0000000402007986 */ /* 0x0203e8000c101d06 */
.L_x_2783:
[----:B------:R-:W-:Y:S05]  /*b200*/  BSYNC B1 ;  /* 0x0000000000017941 */ /* 0x000fea0003800000 */
.L_x_2782:
        /* <DEDUP_REMOVED lines=101> */
.L_x_2791:
[----:B------:R-:W-:Y:S05]  /*b860*/  BSYNC B0 ;  /* 0x0000000000007941 */ /* 0x000fea0003800000 */
.L_x_2790:
        /* <DEDUP_REMOVED lines=101> */
.L_x_2793:
[----:B------:R-:W-:Y:S05]  /*bec0*/  BSYNC B0 ;  /* 0x0000000000007941 */ /* 0x000fea0003800000 */
.L_x_2792:
[C---:B-1----:R-:W-:Y:S04]  /*bed0*/  LEA R2, P0, R99.reuse, R118, 0x1 ;  /* 0x0000007663027211 */ /* 0x042fe800078008ff */
[----:B------:R-:W-:Y:S05]  /*bee0*/  LEA.HI.X R3, R99, R119, R98, 0x1, P0 ;  /* 0x0000007763037211 */ /* 0x000fea00000f0c62 */
[----:B-----5:R1:W-:Y:S04]  /*bef0*/  STG.E.128 [R2.64], R4 ;  /* 0x0000000402007986 */ /* 0x0203e8000c101d06 */
.L_x_2789:
[----:B------:R-:W-:Y:S05]  /*bf00*/  BSYNC B1 ;  /* 0x0000000000017941 */ /* 0x000fea0003800000 */
.L_x_2788:
        /* <DEDUP_REMOVED lines=101> */
.L_x_2797:
[----:B------:R-:W-:Y:S05]  /*c560*/  BSYNC B0 ;  /* 0x0000000000007941 */ /* 0x000fea0003800000 */
.L_x_2796:
        /* <DEDUP_REMOVED lines=101> */
.L_x_2799:
[----:B------:R-:W-:Y:S05]  /*cbc0*/  BSYNC B0 ;  /* 0x0000000000007941 */ /* 0x000fea0003800000 */
.L_x_2798:
[C---:B-1----:R-:W-:Y:S04]  /*cbd0*/  LEA R2, P0, R103.reuse, R118, 0x1 ;  /* 0x0000007667027211 */ /* 0x042fe800078008ff */
[----:B------:R-:W-:Y:S05]  /*cbe0*/  LEA.HI.X R3, R103, R119, R102, 0x1, P0 ;  /* 0x0000007767037211 */ /* 0x000fea00000f0c66 */
[----:B-----5:R1:W-:Y:S04]  /*cbf0*/  STG.E.128 [R2.64], R4 ;  /* 0x0000000402007986 */ /* 0x0203e8000c101d06 */
.L_x_2795:
[----:B------:R-:W-:Y:S05]  /*cc00*/  BSYNC B1 ;  /* 0x0000000000017941 */ /* 0x000fea0003800000 */
.L_x_2794:
        /* <DEDUP_REMOVED lines=8> */
.L_x_2733:
        /* <DEDUP_REMOVED lines=75> */
.L_x_2751:
        /* <DEDUP_REMOVED lines=81> */
.L_x_2800:
        /* <DEDUP_REMOVED lines=8> */
.L_x_2801:
[----:B------:R-:W-:Y:S04]  /*d6d0*/  IADD3 R11, R11, -0x1, RZ ;  /* 0xffffffff0b0b7810 */ /* 0x000fe80007ffe0ff */
[----:B------:R-:W-:Y:S11]  /*d6e0*/  ISETP.GT.AND P0, PT, R11, R70, PT ;  /* 0x000000460b00720c */ /* 0x000ff60003f04270 */
[----:B------:R-:W-:Y:S02]  /*d6f0*/  @!UPT UIADD3 URZ, URZ, URZ, URZ ;  /* 0x0000003f3f3ff290 */ /* 0x000fe4000fffe03f */
[----:B------:R-:W-:-:S05]  /*d700*/  @P0 BRA `(.L_x_2802) ;  /* 0xffff505000000947 */ /* 0x000fca000383ffff */
.L_x_2732:
        /* <DEDUP_REMOVED lines=94> */
.L_x_2809:
[----:B------:R-:W-:Y:S05]  /*dcf0*/  BSYNC B0 ;  /* 0x0000000000007941 */ /* 0x000fea0003800000 */
.L_x_2808:
        /* <DEDUP_REMOVED lines=45> */
.L_x_2811:
[----:B------:R-:W-:Y:S05]  /*dfd0*/  BSYNC B0 ;  /* 0x0000000000007941 */ /* 0x000fea0003800000 */
.L_x_2810:
[----:B------:R3:W-:Y:S02]  /*dfe0*/  STS.128 [R234+0x2000], R8 ;  /* 0x00200008ea007388 */ /* 0x0007e40000000c00 */
.L_x_2807:
[----:B------:R-:W-:Y:S05]  /*dff0*/  BSYNC B1 ;  /* 0x0000000000017941 */ /* 0x000fea0003800000 */
.L_x_2806:
        /* <DEDUP_REMOVED lines=58> */
.L_x_2815:
[----:B------:R-:W-:Y:S05]  /*e3a0*/  BSYNC B0 ;  /* 0x0000000000007941 */ /* 0x000fea0003800000 */
.L_x_2814:
        /* <DEDUP_REMOVED lines=45> */
.L_x_2817:
[----:B------:R-:W-:Y:S05]  /*e680*/  BSYNC B0 ;  /* 0x0000000000007941 */ /* 0x000fea0003800000 */
.L_x_2816:
[----:B------:R2:W-:Y:S02]  /*e690*/  STS.128 [R234+0x2800], R20 ;  /* 0x00280014ea007388 */ /* 0x0005e40000000c00 */
.L_x_2813:
[----:B------:R-:W-:Y:S05]  /*e6a0*/  BSYNC B1 ;  /* 0x0000000000017941 */ /* 0x000fea0003800000 */
.L_x_2812:
        /* <DEDUP_REMOVED lines=59> */
.L_x_2821:
[----:B-1----:R-:W-:Y:S05]  /*ea60*/  BSYNC B0 ;  /* 0x0000000000007941 */ /* 0x002fea0003800000 */
.L_x_2820:
        /* <DEDUP_REMOVED lines=44> */
.L_x_2823:
[----:B------:R-:W-:Y:S05]  /*ed30*/  BSYNC B0 ;  /* 0x0000000000007941 */ /* 0x000fea0003800000 */
.L_x_2822:
[----:B------:R2:W-:Y:S02]  /*ed40*/  STS.128 [R234+0x3000], R28 ;  /* 0x0030001cea007388 */ /* 0x0005e40000000c00 */
.L_x_2819:
[----:B------:R-:W-:Y:S05]  /*ed50*/  BSYNC B1 ;  /* 0x0000000000017941 */ /* 0x000fea0003800000 */
.L_x_2818:
        /* <DEDUP_REMOVED lines=56> */
.L_x_2826:
[----:B-1----:R-:W-:Y:S05]  /*f0e0*/  BSYNC B0 ;  /* 0x0000000000007941 */ /* 0x002fea0003800000 */
.L_x_2825:
        /* <DEDUP_REMOVED lines=47> */
.L_x_2828:
[----:B------:R-:W-:Y:S05]  /*f3e0*/  BSYNC B0 ;  /* 0x0000000000007941 */ /* 0x000fea0003800000 */
.L_x_2827:
[----:B------:R2:W-:Y:S01]  /*f3f0*/  STS.128 [R234+0x3800], R12 ;  /* 0x0038000cea007388 */ /* 0x0005e20000000c00 */
[----:B------:R-:W-:Y:S05]  /*f400*/  BRA `(.L_x_2824) ;  /* 0x0000302000007947 */ /* 0x000fea0003800000 */
.L_x_2805:
        /* <DEDUP_REMOVED lines=86> */
.L_x_2832:
[----:B------:R-:W-:Y:S05]  /*f970*/  BSYNC B0 ;  /* 0x0000000000007941 */ /* 0x000fea0003800000 */
.L_x_2831:
        /* <DEDUP_REMOVED lines=86> */
.L_x_2834:
[----:B------:R-:W-:Y:S05]  /*fee0*/  BSYNC B0 ;  /* 0x0000000000007941 */ /* 0x000fea0003800000 */
.L_x_2833:
[----:B------:R3:W-:Y:S02]  /*fef0*/  STS.128 [R234+0x2000], R24 ;  /* 0x00200018ea007388 */ /* 0x0007e40000000c00 */
.L_x_2830:
[----:B------:R-:W-:Y:S05]  /*ff00*/  BSYNC B1 ;  /* 0x0000000000017941 */ /* 0x000fea0003800000 */
.L_x_2829:
        /* <DEDUP_REMOVED lines=91> */
.L_x_2838:
[----:B------:R-:W-:Y:S05]  /*104c0*/  BSYNC B0 ;  /* 0x0000000000007941 */ /* 0x000fea0003800000 */
.L_x_2837:
        /* <DEDUP_REMOVED lines=89> */
.L_x_2840:
[----:B------:R-:W-:Y:S05]  /*10a60*/  BSYNC B0 ;  /* 0x0000000000007941 */ /* 0x000fea0003800000 */
.L_x_2839:
[----:B------:R1:W-:Y:S02]  /*10a70*/  STS.128 [R234+0x2800], R20 ;  /* 0x00280014ea007388 */ /* 0x0003e40000000c00 */
.L_x_2836:
[----:B------:R-:W-:Y:S05]  /*10a80*/  BSYNC B1 ;  /* 0x0000000000017941 */ /* 0x000fea0003800000 */
.L_x_2835:
        /* <DEDUP_REMOVED lines=92> */
.L_x_2844:
[----:B------:R-:W-:Y:S05]  /*11050*/  BSYNC B0 ;  /* 0x0000000000007941 */ /* 0x000fea0003800000 */
.L_x_2843:
        /* <DEDUP_REMOVED lines=89> */
.L_x_2846:
[----:B------:R-:W-:Y:S05]  /*115f0*/  BSYNC B0 ;  /* 0x0000000000007941 */ /* 0x000fea0003800000 */
.L_x_2845:
[----:B------:R3:W-:Y:S02]  /*11600*/  STS.128 [R234+0x3000], R24 ;  /* 0x00300018ea007388 */ /* 0x0007e40000000c00 */
.L_x_2842:
[----:B------:R-:W-:Y:S05]  /*11610*/  BSYNC B1 ;  /* 0x0000000000017941 */ /* 0x000fea0003800000 */
.L_x_2841:
        /* <DEDUP_REMOVED lines=91> */
.L_x_2848:
[----:B------:R-:W-:Y:S05]  /*11bd0*/  BSYNC B0 ;  /* 0x0000000000007941 */ /* 0x000fea0003800000 */
.L_x_2847:
        /* <DEDUP_REMOVED lines=92> */
.L_x_2850:
[----:B------:R-:W-:Y:S05]  /*121a0*/  BSYNC B0 ;  /* 0x0000000000007941 */ /* 0x000fea0003800000 */
.L_x_2849:
[----:B------:R3:W-:Y:S01]  /*121b0*/  STS.128 [R234+0x3800], R20 ;  /* 0x00380014ea007388 */ /* 0x0007e20000000c00 */
[----:B------:R-:W-:Y:S05]  /*121c0*/  BRA `(.L_x_2824) ;  /* 0x0000026000007947 */ /* 0x000fea0003800000 */
.L_x_2804:
        /* <DEDUP_REMOVED lines=38> */
.L_x_2824:
[----:B------:R-:W-:Y:S05]  /*12430*/  BSYNC B2 ;  /* 0x0000000000027941 */ /* 0x000fea0003800000 */
.L_x_2803:
        /* <DEDUP_REMOVED lines=17> */
[----:B------:R-:W-:Y:S02]  /*12550*/  SHF.R.S32.HI R242, RZ, 0x1f, R61 ;  /* 0x0000001ffff27819 */ /* 0x000fe4000001143d */
[C---:B--2---:R-:W-:Y:S01]  /*12560*/  @!P4 LEA R12, P0, R131.reuse, R236, 0x1 ;  /* 0x000000ec830cc211 */ /* 0x044fe200078008ff */
[----:B------:R-:W-:Y:S01]  /*12570*/  @!P1 IMAD.MOV.U32 R237, RZ, RZ, R235 ;  /* 0x000000ffffed9224 */ /* 0x000fe200078e00eb */
[----:B------:R-:W-:Y:S01]  /*12580*/  LEA.HI R242, R242, R61, RZ, 0x2 ;  /* 0x0000003df2f27211 */ /* 0x000fe200078f10ff */
        /* <DEDUP_REMOVED lines=11> */
[----:B------:R-:W-:-:S02]  /*12640*/  ISETP.GE.AND P1, PT, R4, R5, PT ;  /* 0x000000050400720c */ /* 0x000fc40003f26270 */
[----:B------:R-:W-:Y:S01]  /*12650*/  SHF.R.S32.HI R242, RZ, 0x2, R242 ;  /* 0x00000002fff27819 */ /* 0x000fe200000114f2 */
[----:B------:R2:W-:Y:S01]  /*12660*/  @!P4 LDGSTS.E.BYPASS.LTC128B.128 [R234+0x4800], [R12.64] ;  /* 0x048000000ceacfae */ /* 0x0005e2000b901d46 */
[----:B------:R-:W-:-:S03]  /*12670*/  LOP3.LUT R59, R59, 0x6, RZ, 0xc0, !PT ;  /* 0x000000063b3b7812 */ /* 0x000fc600078ec0ff */
[----:B------:R2:W-:Y:S01]  /*12680*/  @!P4 LDGSTS.E.BYPASS.LTC128B.128 [R234+0x8800], [R12.64+0x80] ;  /* 0x088000800ceacfae */ /* 0x0005e2000b901d46 */
[C---:B------:R-:W-:Y:S02]  /*12690*/  @!P5 LEA R24, P4, R7.reuse, R236, 0x6 ;  /* 0x000000ec0718d211 */ /* 0x040fe400078830ff */
[----:B------:R-:W-:Y:S02]  /*126a0*/  @!P0 IMAD.MOV.U32 R14, RZ, RZ, c[0x0][0x198] ;  /* 0x00006600ff0e8624 */ /* 0x000fe400078e00ff */
[----:B------:R-:W-:Y:S01]  /*126b0*/  @!P5 LEA.HI.X R25, R7, R235, R10, 0x6, P4 ;  /* 0x000000eb0719d211 */ /* 0x000fe200020f340a */
[----:B------:R-:W-:Y:S01]  /*126c0*/  @!P1 IMAD.MOV.U32 R16, RZ, RZ, c[0x0][0x198] ;  /* 0x00006600ff109624 */ /* 0x000fe200078e00ff */
[----:B------:R-:W-:Y:S01]  /*126d0*/  ISETP.GE.AND P4, PT, R8, R5, PT ;  /* 0x000000050800720c */ /* 0x000fe20003f86270 */
[----:B------:R-:W-:Y:S02]  /*126e0*/  @!P2 IMAD.MOV.U32 R10, RZ, RZ, c[0x0][0x19c] ;  /* 0x00006700ff0aa624 */ /* 0x000fe400078e00ff */
[----:B------:R3:W-:Y:S01]  /*126f0*/  @!P5 LDGSTS.E.BYPASS.LTC128B.128 [R234+0x5000], [R24.64] ;  /* 0x0500000018eadfae */ /* 0x0007e2000b901d46 */
[----:B------:R-:W-:-:S02]  /*12700*/  @!P1 IMAD.MOV.U32 R9, RZ, RZ, c[0x0][0x19c] ;  /* 0x00006700ff099624 */ /* 0x000fc400078e00ff */
[----:B------:R-:W-:Y:S01]  /*12710*/  @!P0 IMAD.MOV.U32 R7, RZ, RZ, c[0x0][0x19c] ;  /* 0x00006700ff078624 */ /* 0x000fe200078e00ff */
[----:B------:R3:W-:Y:S01]  /*12720*/  @!P5 LDGSTS.E.BYPASS.LTC128B.128 [R234+0x9000], [R24.64+0x80] ;  /* 0x0900008018eadfae */ /* 0x0007e2000b901d46 */
[----:B------:R-:W-:Y:S02]  /*12730*/  @!P2 IMAD R10, R10, 0xa0, RZ ;  /* 0x000000a00a0aa824 */ /* 0x000fe400078e02ff */
[----:B------:R-:W-:Y:S02]  /*12740*/  @!P1 IMAD R9, R9, 0xc0, RZ ;  /* 0x000000c009099824 */ /* 0x000fe400078e02ff */
[----:B-1----:R-:W-:Y:S02]  /*12750*/  @!P3 IMAD.MOV.U32 R237, RZ, RZ, R235 ;  /* 0x000000ffffedb224 */ /* 0x002fe400078e00eb */
[----:B------:R-:W-:Y:S02]  /*12760*/  @!P4 IMAD.MOV.U32 R11, RZ, RZ, c[0x0][0x198] ;  /* 0x00006600ff0bc624 */ /* 0x000fe400078e00ff */
        /* <DEDUP_REMOVED lines=131> */
[----:B------:R-:W-:Y:S02]  /*12fa0*/  IMAD.IADD R226, R40, 0x1, R7 ;  /* 0x0000000128e27824 */ /* 0x000fe400078e0207 */
[----:B------:R-:W-:Y:S01]  /*12fb0*/  @!P0 IMAD.IADD R5, R17, 0x1, R2 ;  /* 0x0000000111058824 */ /* 0x000fe200078e0202 */
[----:B------:R-:W-:Y:S01]  /*12fc0*/  @P2 STS.128 [R234+0x12800], RZ ;  /* 0x012800ffea002388 */ /* 0x000fe20000000c00 */
[----:B------:R-:W-:Y:S02]  /*12fd0*/  @!P0 IMAD.MOV.U32 R4, RZ, RZ, R16 ;  /* 0x000000ffff048224 */ /* 0x000fe400078e0010 */
        /* <DEDUP_REMOVED lines=27> */
[----:B------:R-:W-:Y:S01]  /*13190*/  LDSM.16.M88.4 R68, [R226] ;  /* 0x00000000e244783b */ /* 0x000fe20000000200 */
[----:B------:R-:W-:Y:S02]  /*131a0*/  SEL R0, R0, 0xffffffc0, !P2 ;  /* 0xffffffc000007807 */ /* 0x000fe40005000000 */
[C---:B------:R-:W-:Y:S01]  /*131b0*/  IADD3 R214, R223.reuse, 0x1000, RZ ;  /* 0x00001000dfd67810 */ /* 0x040fe20007ffe0ff */
[----:B------:R-:W1:Y:S01]  /*131c0*/  LDSM.16.M88.4 R32, [R225+0x4000] ;  /* 0x00400000e120783b */ /* 0x000e620000000200 */
[----:B------:R-:W-:Y:S01]  /*131d0*/  IADD3 R213, R223, 0x1800, RZ ;  /* 0x00001800dfd57810 */ /* 0x000fe20007ffe0ff */
[----:B------:R-:W-:Y:S01]  /*131e0*/  IMAD.IADD R219, R225, 0x1, R0 ;  /* 0x00000001e1db7824 */ /* 0x000fe200078e0200 */
[----:B------:R-:W-:Y:S01]  /*131f0*/  IADD3 R212, R223, 0x2000, RZ ;  /* 0x00002000dfd47810 */ /* 0x000fe20007ffe0ff */
[----:B--2---:R-:W2:Y:S01]  /*13200*/  LDSM.16.M88.4 R24, [R225+0x4800] ;  /* 0x00480000e118783b */ /* 0x004ea20000000200 */
[----:B------:R-:W-:Y:S01]  /*13210*/  IMAD.IADD R208, R0, 0x1, R223 ;  /* 0x0000000100d07824 */ /* 0x000fe200078e02df */
[----:B------:R-:W-:-:S02]  /*13220*/  LOP3.LUT R0, R40, R41, RZ, 0xfc, !PT ;  /* 0x0000002928007212 */ /* 0x000fc400078efcff */
[----:B---3--:R-:W3:Y:S01]  /*13230*/  LDSM.16.M88.4 R16, [R225+0x5000] ;  /* 0x00500000e110783b */ /* 0x008ee20000000200 */
[C---:B------:R-:W-:Y:S02]  /*13240*/  IADD3 R211, R223.reuse, 0x2800, RZ ;  /* 0x00002800dfd37810 */ /* 0x040fe40007ffe0ff */
[C---:B------:R-:W-:Y:S01]  /*13250*/  IADD3 R210, R223.reuse, 0x3000, RZ ;  /* 0x00003000dfd27810 */ /* 0x040fe20007ffe0ff */
[----:B-----5:R-:W4:Y:S01]  /*13260*/  LDSM.16.M88.4 R8, [R225+0x5800] ;  /* 0x00580000e108783b */ /* 0x020f220000000200 */
[C---:B------:R-:W-:Y:S02]  /*13270*/  IADD3 R209, R223.reuse, 0x3800, RZ ;  /* 0x00003800dfd17810 */ /* 0x040fe40007ffe0ff */
[C---:B------:R-:W-:Y:S01]  /*13280*/  IADD3 R207, R223.reuse, 0x4000, RZ ;  /* 0x00004000dfcf7810 */ /* 0x040fe20007ffe0ff */
[----:B------:R-:W5:Y:S01]  /*13290*/  LDSM.16.M88.4 R92, [R225+0x6000] ;  /* 0x00600000e15c783b */ /* 0x000f620000000200 */
        /* <DEDUP_REMOVED lines=8> */
[----:B------:R-:W4:Y:S01]  /*13320*/  LDSM.16.M88.4 R100, [R225+0x7800] ;  /* 0x00780000e164783b */ /* 0x000f220000000200 */
[----:B------:R-:W-:-:S03]  /*13330*/  IADD3 R200, R223, 0x7800, RZ ;  /* 0x00007800dfc87810 */ /* 0x000fc60007ffe0ff */
[----:B------:R-:W-:Y:S04]  /*13340*/  LDSM.16.M88.4 R116, [R224] ;  /* 0x00000000e074783b */ /* 0x000fe80000000200 */
[----:B------:R-:W4:Y:S04]  /*13350*/  LDSM.16.M88.4 R96, [R223] ;  /* 0x00000000df60783b */ /* 0x000f280000000200 */
[----:B------:R-:W4:Y:S01]  /*13360*/  LDSM.16.M88.4 R52, [R223+0x800] ;  /* 0x00080000df34783b */ /* 0x000f220000000200 */
[C---:B-1----:R-:W-:Y:S03]  /*13370*/  HMMA.16816.F32 R36, R68.reuse, R32, RZ ;  /* 0x000000204424723c */ /* 0x042fe600000018ff */
[----:B------:R-:W1:Y:S04]  /*13380*/  LDSM.16.M88.4 R48, [R223+0x1000] ;  /* 0x00100000df30783b */ /* 0x000e680000000200 */
[----:B------:R-:W1:Y:S01]  /*13390*/  LDSM.16.M88.4 R104, [R223+0x1800] ;  /* 0x00180000df68783b */ /* 0x000e620000000200 */
[C---:B--2---:R-:W-:Y:S03]  /*133a0*/  HMMA.16816.F32 R28, R68.reuse, R24, RZ ;  /* 0x00000018441c723c */ /* 0x044fe600000018ff */
[----:B------:R-:W2:Y:S04]  /*133b0*/  LDSM.16.M88.4 R128, [R223+0x2000] ;  /* 0x00200000df80783b */ /* 0x000ea80000000200 */
[----:B------:R-:W-:Y:S01]  /*133c0*/  LDSM.16.M88.4 R124, [R223+0x3000] ;  /* 0x00300000df7c783b */ /* 0x000fe20000000200 */
[C---:B---3--:R-:W-:Y:S03]  /*133d0*/  HMMA.16816.F32 R20, R68.reuse, R16, RZ ;  /* 0x000000104414723c */ /* 0x048fe600000018ff */
[----:B------:R-:W-:Y:S04]  /*133e0*/  LDSM.16.M88.4 R120, [R223+0x3800] ;  /* 0x00380000df78783b */ /* 0x000fe80000000200 */
[----:B------:R-:W-:Y:S01]  /*133f0*/  LDSM.16.M88.4 R112, [R219+0x4000] ;  /* 0x00400000db70783b */ /* 0x000fe20000000200 */
[C---:B------:R-:W-:Y:S03]  /*13400*/  HMMA.16816.F32 R32, R68.reuse, R34, RZ ;  /* 0x000000224420723c */ /* 0x040fe600000018ff */
[----:B------:R-:W-:Y:S04]  /*13410*/  LDSM.16.M88.4 R108, [R219+0x5800] ;  /* 0x00580000db6c783b */ /* 0x000fe80000000200 */
[----:B------:R-:W0:Y:S01]  /*13420*/  LDGDEPBAR ;  /* 0x00000000000079af */ /* 0x000e220000000000 */
[C---:B------:R-:W-:Y:S08]  /*13430*/  HMMA.16816.F32 R24, R68.reuse, R26, RZ ;  /* 0x0000001a4418723c */ /* 0x040ff000000018ff */
[C---:B------:R-:W-:Y:S08]  /*13440*/  HMMA.16816.F32 R16, R68.reuse, R18, RZ ;  /* 0x000000124410723c */ /* 0x040ff000000018ff */
[C---:B----4-:R-:W-:Y:S08]  /*13450*/  HMMA.16816.F32 R12, R68.reuse, R8, RZ ;  /* 0x00000008440c723c */ /* 0x050ff000000018ff */
        /* <DEDUP_REMOVED lines=21> */
[----:B------:R-:W4:Y:S07]  /*135b0*/  LDSM.16.M88.4 R104, [R219+0x6000] ;  /* 0x00600000db68783b */ /* 0x000f2e0000000200 */
[C---:B--2---:R-:W-:Y:S08]  /*135c0*/  HMMA.16816.F32 R4, R116.reuse, R128, R4 ;  /* 0x000000807404723c */ /* 0x044ff00000001804 */
[C---:B------:R-:W-:Y:S08]  /*135d0*/  HMMA.16816.F32 R92, R116.reuse, R130, R92 ;  /* 0x00000082745c723c */ /* 0x040ff0000000185c */
[C---:B---3--:R-:W-:Y:S08]  /*135e0*/  HMMA.16816.F32 R88, R116.reuse, R100, R88 ;  /* 0x000000647458723c */ /* 0x048ff00000001858 */
[----:B------:R-:W-:Y:S01]  /*135f0*/  HMMA.16816.F32 R84, R116, R102, R84 ;  /* 0x000000667454723c */ /* 0x000fe20000001854 */
[----:B------:R-:W2:Y:S07]  /*13600*/  LDSM.16.M88.4 R100, [R219+0x6800] ;  /* 0x00680000db64783b */ /* 0x000eae0000000200 */
[C---:B-1----:R-:W-:Y:S08]  /*13610*/  HMMA.16816.F32 R28, R48.reuse, R96, R28 ;  /* 0x00000060301c723c */ /* 0x042ff0000000181c */
[C---:B------:R-:W-:Y:S01]  /*13620*/  HMMA.16816.F32 R24, R48.reuse, R98, R24 ;  /* 0x000000623018723c */ /* 0x040fe20000001818 */
[----:B------:R-:W1:Y:S07]  /*13630*/  LDSM.16.M88.4 R96, [R219+0x7000] ;  /* 0x00700000db60783b */ /* 0x000e6e0000000200 */
[C---:B------:R-:W-:Y:S08]  /*13640*/  HMMA.16816.F32 R20, R48.reuse, R52, R20 ;  /* 0x000000343014723c */ /* 0x040ff00000001814 */
[----:B------:R-:W-:Y:S01]  /*13650*/  HMMA.16816.F32 R16, R48, R54, R16 ;  /* 0x000000363010723c */ /* 0x000fe20000001810 */
[----:B------:R-:W3:Y:S07]  /*13660*/  LDSM.16.M88.4 R52, [R219+0x7800] ;  /* 0x00780000db34783b */ /* 0x000eee0000000200 */
        /* <DEDUP_REMOVED lines=15> */
[----:B------:R-:W4:Y:S07]  /*13760*/  LDSM.16.M88.4 R108, [R208+0x1800] ;  /* 0x00180000d06c783b */ /* 0x000f2e0000000200 */
[C---:B--2---:R-:W-:Y:S08]  /*13770*/  HMMA.16816.F32 R88, R48.reuse, R100, R88 ;  /* 0x000000643058723c */ /* 0x044ff00000001858 */
[C---:B------:R-:W-:Y:S01]  /*13780*/  HMMA.16816.F32 R84, R48.reuse, R102, R84 ;  /* 0x000000663054723c */ /* 0x040fe20000001854 */
[----:B------:R-:W-:Y:S07]  /*13790*/  LDSM.16.M88.4 R100, [R208+0x2800] ;  /* 0x00280000d064783b */ /* 0x000fee0000000200 */
[C---:B-1----:R-:W-:Y:S08]  /*137a0*/  HMMA.16816.F32 R80, R48.reuse, R96, R80 ;  /* 0x000000603050723c */ /* 0x042ff00000001850 */
[C---:B------:R-:W-:Y:S01]  /*137b0*/  HMMA.16816.F32 R76, R48.reuse, R98, R76 ;  /* 0x00000062304c723c */ /* 0x040fe2000000184c */
[----:B------:R-:W-:Y:S07]  /*137c0*/  LDSM.16.M88.4 R96, [R208+0x3000] ;  /* 0x00300000d060783b */ /* 0x000fee0000000200 */
[C---:B---3--:R-:W-:Y:S08]  /*137d0*/  HMMA.16816.F32 R72, R48.reuse, R52, R72 ;  /* 0x000000343048723c */ /* 0x048ff00000001848 */
        /* <DEDUP_REMOVED lines=11> */
[C---:B----4-:R-:W-:Y:S01]  /*13890*/  HMMA.16816.F32 R116, R124.reuse, R104, R4 ;  /* 0x000000687c74723c */ /* 0x050fe20000001804 */
[----:B------:R-:W2:Y:S07]  /*138a0*/  LDSM.16.M88.4 R4, [R224+0x2000] ;  /* 0x00200000e004783b */ /* 0x000eae0000000200 */
[C---:B------:R-:W-:Y:S08]  /*138b0*/  HMMA.16816.F32 R12, R124.reuse, R108, R12 ;  /* 0x0000006c7c0c723c */ /* 0x040ff0000000180c */
[----:B------:R-:W-:Y:S01]  /*138c0*/  HMMA.16816.F32 R8, R124, R110, R8 ;  /* 0x0000006e7c08723c */ /* 0x000fe20000001808 */
[----:B------:R-:W3:Y:S07]  /*138d0*/  LDSM.16.M88.4 R108, [R208+0x3800] ;  /* 0x00380000d06c783b */ /* 0x000eee0000000200 */
[C---:B-1----:R-:W-:Y:S08]  /*138e0*/  HMMA.16816.F32 R32, R52.reuse, R50, R32 ;  /* 0x000000323420723c */ /* 0x042ff00000001820 */
[----:B------:R-:W-:Y:S01]  /*138f0*/  HMMA.16816.F32 R36, R52, R48, R36 ;  /* 0x000000303424723c */ /* 0x000fe20000001824 */
[----:B------:R-:W-:Y:S07]  /*13900*/  LDSM.16.M88.4 R48, [R223+0x4800] ;  /* 0x00480000df30783b */ /* 0x000fee0000000200 */
[C---:B------:R-:W-:Y:S08]  /*13910*/  HMMA.16816.F32 R92, R124.reuse, R106, R92 ;  /* 0x0000006a7c5c723c */ /* 0x040ff0000000185c */
[C---:B------:R-:W-:Y:S08]  /*13920*/  HMMA.16816.F32 R80, R124.reuse, R96, R80 ;  /* 0x000000607c50723c */ /* 0x040ff00000001850 */
[C---:B------:R-:W-:Y:S01]  /*13930*/  HMMA.16816.F32 R104, R124.reuse, R98, R76 ;  /* 0x000000627c68723c */ /* 0x040fe2000000184c */
[----:B------:R-:W-:Y:S04]  /*13940*/  LDSM.16.M88.4 R76, [R222+0x2000] ;  /* 0x00200000de4c783b */ /* 0x000fe80000000200 */
[----:B------:R-:W1:Y:S03]  /*13950*/  LDSM.16.M88.4 R96, [R219+0x8000] ;  /* 0x00800000db60783b */ /* 0x000e660000000200 */
[C---:B------:R-:W-:Y:S08]  /*13960*/  HMMA.16816.F32 R88, R124.reuse, R100, R88 ;  /* 0x000000647c58723c */ /* 0x040ff00000001858 */
[----:B------:R-:W-:Y:S01]  /*13970*/  HMMA.16816.F32 R84, R124, R102, R84 ;  /* 0x000000667c54723c */ /* 0x000fe20000001854 */
[----:B------:R-:W4:Y:S07]  /*13980*/  LDSM.16.M88.4 R100, [R225+0x8800] ;  /* 0x00880000e164783b */ /* 0x000f2e0000000200 */
[C---:B--2---:R-:W-:Y:S08]  /*13990*/  HMMA.16816.F32 R32, R4.reuse, R114, R32 ;  /* 0x000000720420723c */ /* 0x044ff00000001820 */
[----:B------:R-:W-:Y:S01]  /*139a0*/  HMMA.16816.F32 R128, R4, R112, R36 ;  /* 0x000000700480723c */ /* 0x000fe20000001824 */
[----:B------:R-:W-:Y:S04]  /*139b0*/  LDSM.16.M88.4 R36, [R221+0x2000] ;  /* 0x00200000dd24783b */ /* 0x000fe80000000200 */
[----:B------:R-:W-:Y:S03]  /*139c0*/  LDSM.16.M88.4 R112, [R219+0x8800] ;  /* 0x00880000db70783b */ /* 0x000fe60000000200 */
[C---:B---3--:R-:W-:Y:S08]  /*139d0*/  HMMA.16816.F32 R72, R124.reuse, R108, R72 ;  /* 0x0000006c7c48723c */ /* 0x048ff00000001848 */
[----:B------:R-:W-:Y:S01]  /*139e0*/  HMMA.16816.F32 R108, R124, R110, R68 ;  /* 0x0000006e7c6c723c */ /* 0x000fe20000001844 */
[----:B------:R-:W2:Y:S04]  /*139f0*/  LDSM.16.M88.4 R68, [R208+0x4000] ;  /* 0x00400000d044783b */ /* 0x000ea80000000200 */
[----:B------:R-:W3:Y:S03]  /*13a00*/  LDSM.16.M88.4 R124, [R225+0x9800] ;  /* 0x00980000e17c783b */ /* 0x000ee60000000200 */
[C---:B-1----:R-:W-:Y:S08]  /*13a10*/  HMMA.16816.F32 R32, R76.reuse, R98, R32 ;  /* 0x000000624c20723c */ /* 0x042ff00000001820 */
[----:B------:R-:W-:Y:S01]  /*13a20*/  HMMA.16816.F32 R128, R76, R96, R128 ;  /* 0x000000604c80723c */ /* 0x000fe20000001880 */
[----:B------:R-:W-:Y:S07]  /*13a30*/  LDSM.16.M88.4 R96, [R208+0x4800] ;  /* 0x00480000d060783b */ /* 0x000fee0000000200 */
[C---:B----4-:R-:W-:Y:S08]  /*13a40*/  HMMA.16816.F32 R28, R52.reuse, R100, R28 ;  /* 0x00000064341c723c */ /* 0x050ff0000000181c */
[C---:B------:R-:W-:Y:S01]  /*13a50*/  HMMA.16816.F32 R24, R52.reuse, R102, R24 ;  /* 0x000000663418723c */ /* 0x040fe20000001818 */
[----:B------:R-:W1:Y:S07]  /*13a60*/  LDSM.16.M88.4 R100, [R223+0x5000] ;  /* 0x00500000df64783b */ /* 0x000e6e0000000200 */
[----:B------:R-:W-:Y:S08]  /*13a70*/  HMMA.16816.F32 R16, R52, R122, R16 ;  /* 0x0000007a3410723c */ /* 0x000ff00000001810 */
[----:B--2---:R-:W-:Y:S08]  /*13a80*/  HMMA.16816.F32 R32, R36, R70, R32 ;  /* 0x000000462420723c */ /* 0x004ff00000001820 */
[----:B------:R-:W-:Y:S01]  /*13a90*/  HMMA.16816.F32 R20, R52, R120, R20 ;  /* 0x000000783414723c */ /* 0x000fe20000001814 */
[----:B------:R-:W-:Y:S07]  /*13aa0*/  LDSM.16.M88.4 R120, [R225+0xa000] ;  /* 0x00a00000e178783b */ /* 0x000fee0000000200 */
[----:B------:R-:W-:Y:S01]  /*13ab0*/  HMMA.16816.F32 R128, R36, R68, R128 ;  /* 0x000000442480723c */ /* 0x000fe20000001880 */
[----:B------:R-:W2:Y:S07]  /*13ac0*/  LDSM.16.M88.4 R68, [R223+0x5800] ;  /* 0x00580000df44783b */ /* 0x000eae0000000200 */
[----:B------:R-:W-:Y:S01]  /*13ad0*/  HMMA.16816.F32 R28, R4, R48, R28 ;  /* 0x00000030041c723c */ /* 0x000fe2000000181c */
[----:B------:R-:W-:-:S02]  /*13ae0*/  FMUL.FTZ R32, R32, c[0x0][0x2ec] ;  /* 0x0000bb0020207a20 */ /* 0x000fc40000410000 */
[----:B------:R-:W-:Y:S02]  /*13af0*/  FMUL.FTZ R63, R33, c[0x0][0x2ec] ;  /* 0x0000bb00213f7a20 */ /* 0x000fe40000410000 */
[----:B------:R4:W-:Y:S01]  /*13b00*/  MUFU.TANH R47, R32 ;  /* 0x00000020002f7308 */ /* 0x0009e20000002400 */
[----:B------:R-:W-:Y:S02]  /*13b10*/  FMUL.FTZ R65, R34, c[0x0][0x2ec] ;  /* 0x0000bb0022417a20 */ /* 0x000fe40000410000 */
[----:B------:R-:W-:Y:S01]  /*13b20*/  HMMA.16816.F32 R24, R4, R50, R24 ;  /* 0x000000320418723c */ /* 0x000fe20000001818 */
[----:B------:R-:W5:Y:S01]  /*13b30*/  LDSM.16.M88.4 R48, [R219+0x9000] ;  /* 0x00900000db30783b */ /* 0x000f620000000200 */
[----:B------:R-:W-:-:S03]  /*13b40*/  FMUL.FTZ R66, R35, c[0x0][0x2ec] ;  /* 0x0000bb0023427a20 */ /* 0x000fc60000410000 */
[----:B------:R-:W-:Y:S03]  /*13b50*/  MUFU.TANH R65, R65 ;  /* 0x0000004100417308 */ /* 0x000fe60000002400 */
[----:B---3--:R-:W-:Y:S01]  /*13b60*/  HMMA.16816.F32 R12, R52, R124, R12 ;  /* 0x0000007c340c723c */ /* 0x008fe2000000180c */
[----:B------:R-:W-:Y:S02]  /*13b70*/  FMUL.FTZ R46, R131, c[0x0][0x2ec] ;  /* 0x0000bb00832e7a20 */ /* 0x000fe40000410000 */
[----:B------:R-:W-:Y:S01]  /*13b80*/  FMUL.FTZ R44, R129, c[0x0][0x2ec] ;  /* 0x0000bb00812c7a20 */ /* 0x000fe20000410000 */
[----:B----4-:R-:W3:Y:S01]  /*13b90*/  LDSM.16.M88.4 R32, [R219+0x9800] ;  /* 0x00980000db20783b */ /* 0x010ee20000000200 */
[----:B------:R-:W-:Y:S01]  /*13ba0*/  MUFU.TANH R63, R63 ;  /* 0x0000003f003f7308 */ /* 0x000fe20000002400 */
[----:B------:R-:W-:Y:S02]  /*13bb0*/  FMUL.FTZ R42, R128, c[0x0][0x2ec] ;  /* 0x0000bb00802a7a20 */ /* 0x000fe40000410000 */
[----:B-1----:R-:W-:Y:S01]  /*13bc0*/  HMMA.16816.F32 R16, R4, R102, R16 ;  /* 0x000000660410723c */ /* 0x002fe20000001810 */
[----:B------:R-:W-:-:S04]  /*13bd0*/  FMUL.FTZ R130, R130, c[0x0][0x2ec] ;  /* 0x0000bb0082827a20 */ /* 0x000fc80000410000 */
[----:B------:R-:W1:Y:S03]  /*13be0*/  MUFU.TANH R46, R46 ;  /* 0x0000002e002e7308 */ /* 0x000e660000002400 */
[----:B------:R-:W-:Y:S01]  /*13bf0*/  HMMA.16816.F32 R20, R4, R100, R20 ;  /* 0x000000640414723c */ /* 0x000fe20000001814 */
[----:B------:R-:W-:Y:S04]  /*13c00*/  LDSM.16.M88.4 R100, [R225+0xa800] ;  /* 0x00a80000e164783b */ /* 0x000fe80000000200 */
[----:B------:R-:W4:Y:S03]  /*13c10*/  MUFU.TANH R44, R44 ;  /* 0x0000002c002c7308 */ /* 0x000f260000002400 */
[C---:B------:R-:W-:Y:S05]  /*13c20*/  HMMA.16816.F32 R28, R76.reuse, R112, R28 ;  /* 0x000000704c1c723c */ /* 0x040fea000000181c */
[----:B------:R-:W-:Y:S03]  /*13c30*/  MUFU.TANH R66, R66 ;  /* 0x0000004200427308 */ /* 0x000fe60000002400 */
[----:B------:R-:W-:Y:S01]  /*13c40*/  HMMA.16816.F32 R24, R76, R114, R24 ;  /* 0x000000724c18723c */ /* 0x000fe20000001818 */
[----:B------:R-:W1:Y:S04]  /*13c50*/  LDSM.16.M88.4 R112, [R208+0x5000] ;  /* 0x00500000d070783b */ /* 0x000e680000000200 */
[----:B------:R-:W-:Y:S03]  /*13c60*/  MUFU.TANH R42, R42 ;  /* 0x0000002a002a7308 */ /* 0x000fe60000002400 */
[----:B--2---:R-:W-:Y:S08]  /*13c70*/  HMMA.16816.F32 R12, R4, R68, R12 ;  /* 0x00000044040c723c */ /* 0x004ff0000000180c */
[C---:B-----5:R-:W-:Y:S08]  /*13c80*/  HMMA.16816.F32 R16, R76.reuse, R50, R16 ;  /* 0x000000324c10723c */ /* 0x060ff00000001810 */
[----:B------:R-:W-:Y:S01]  /*13c90*/  HMMA.16816.F32 R20, R76, R48, R20 ;  /* 0x000000304c14723c */ /* 0x000fe20000001814 */
[----:B------:R-:W2:Y:S07]  /*13ca0*/  LDSM.16.M88.4 R48, [R208+0x5800] ;  /* 0x00580000d030783b */ /* 0x000eae0000000200 */
[----:B------:R-:W-:Y:S08]  /*13cb0*/  HMMA.16816.F32 R28, R36, R96, R28 ;  /* 0x00000060241c723c */ /* 0x000ff0000000181c */
[----:B------:R-:W-:Y:S08]  /*13cc0*/  HMMA.16816.F32 R8, R52, R126, R8 ;  /* 0x0000007e3408723c */ /* 0x000ff00000001808 */
[----:B---3--:R-:W-:Y:S08]  /*13cd0*/  HMMA.16816.F32 R12, R76, R32, R12 ;  /* 0x000000204c0c723c */ /* 0x008ff0000000180c */
[----:B-1----:R-:W-:Y:S01]  /*13ce0*/  HMMA.16816.F32 R16, R36, R114, R16 ;  /* 0x000000722410723c */ /* 0x002fe20000001810 */
[----:B------:R-:W-:-:S02]  /*13cf0*/  FMUL.FTZ R96, R28, c[0x0][0x2ec] ;  /* 0x0000bb001c607a20 */ /* 0x000fc40000410000 */
[----:B------:R-:W-:Y:S02]  /*13d00*/  FMUL.FTZ R67, R29, c[0x0][0x2ec] ;  /* 0x0000bb001d437a20 */ /* 0x000fe40000410000 */
[----:B------:R-:W-:Y:S02]  /*13d10*/  FMUL.FTZ R97, R31, c[0x0][0x2ec] ;  /* 0x0000bb001f617a20 */ /* 0x000fe40000410000 */
[----:B------:R-:W1:Y:S01]  /*13d20*/  MUFU.TANH R96, R96 ;  /* 0x0000006000607308 */ /* 0x000e620000002400 */
[----:B------:R-:W-:Y:S07]  /*13d30*/  HMMA.16816.F32 R24, R36, R98, R24 ;  /* 0x000000622418723c */ /* 0x000fee0000001818 */
[----:B------:R-:W-:Y:S01]  /*13d40*/  FMUL.FTZ R98, R30, c[0x0][0x2ec] ;  /* 0x0000bb001e627a20 */ /* 0x000fe20000410000 */
[----:B------:R-:W-:Y:S01]  /*13d50*/  HMMA.16816.F32 R8, R4, R70, R8 ;  /* 0x000000460408723c */ /* 0x000fe20000001808 */
[----:B------:R-:W3:Y:S01]  /*13d60*/  LDSM.16.M88.4 R28, [R223+0x6000] ;  /* 0x00600000df1c783b */ /* 0x000ee20000000200 */
[----:B------:R-:W-:Y:S03]  /*13d70*/  MUFU.TANH R67, R67 ;  /* 0x0000004300437308 */ /* 0x000fe60000002400 */
[----:B------:R-:W-:Y:S03]  /*13d80*/  LDSM.16.M88.4 R68, [R225+0xb000] ;  /* 0x00b00000e144783b */ /* 0x000fe60000000200 */
[----:B------:R-:W-:Y:S01]  /*13d90*/  HMMA.16816.F32 R20, R36, R112, R20 ;  /* 0x000000702414723c */ /* 0x000fe20000001814 */
[----:B------:R-:W-:Y:S01]  /*13da0*/  FMUL.FTZ R138, R18, c[0x0][0x2ec] ;  /* 0x0000bb00128a7a20 */ /* 0x000fe20000410000 */
[----:B------:R-:W-:Y:S01]  /*13db0*/  MUFU.TANH R97, R97 ;  /* 0x0000006100617308 */ /* 0x000fe20000002400 */
[----:B------:R-:W-:-:S05]  /*13dc0*/  FMUL.FTZ R134, R19, c[0x0][0x2ec] ;  /* 0x0000bb0013867a20 */ /* 0x000fca0000410000 */
[----:B--2---:R-:W-:Y:S01]  /*13dd0*/  HMMA.16816.F32 R12, R36, R48, R12 ;  /* 0x00000030240c723c */ /* 0x004fe2000000180c */
[----:B------:R-:W-:Y:S01]  /*13de0*/  FMUL.FTZ R24, R24, c[0x0][0x2ec] ;  /* 0x0000bb0018187a20 */ /* 0x000fe20000410000 */
[----:B------:R-:W-:Y:S01]  /*13df0*/  MUFU.TANH R98, R98 ;  /* 0x0000006200627308 */ /* 0x000fe20000002400 */
[----:B------:R-:W-:-:S04]  /*13e00*/  FMUL.FTZ R112, R27, c[0x0][0x2ec] ;  /* 0x0000bb001b707a20 */ /* 0x000fc80000410000 */
[----:B------:R-:W-:Y:S01]  /*13e10*/  FMUL.FTZ R49, R16, c[0x0][0x2ec] ;  /* 0x0000bb0010317a20 */ /* 0x000fe20000410000 */
[C---:B------:R-:W-:Y:S01]  /*13e20*/  HMMA.16816.F32 R116, R52.reuse, R120, R116 ;  /* 0x000000783474723c */ /* 0x040fe20000001874 */
[----:B------:R-:W-:Y:S01]  /*13e30*/  FMUL.FTZ R48, R17, c[0x0][0x2ec] ;  /* 0x0000bb0011307a20 */ /* 0x000fe20000410000 */
[----:B------:R2:W5:Y:S01]  /*13e40*/  MUFU.TANH R99, R24 ;  /* 0x0000001800637308 */ /* 0x0005620000002400 */
[----:B------:R-:W1:Y:S05]  /*13e50*/  LDSM.16.M88.4 R16, [R223+0x6800] ;  /* 0x00680000df10783b */ /* 0x000e6a0000000200 */
[----:B------:R-:W-:Y:S01]  /*13e60*/  HMMA.16816.F32 R88, R52, R100, R88 ;  /* 0x000000643458723c */ /* 0x000fe20000001858 */
[----:B------:R-:W-:Y:S01]  /*13e70*/  FMUL.FTZ R113, R20, c[0x0][0x2ec] ;  /* 0x0000bb0014717a20 */ /* 0x000fe20000410000 */
[----:B------:R-:W-:Y:S01]  /*13e80*/  MUFU.TANH R112, R112 ;  /* 0x0000007000707308 */ /* 0x000fe20000002400 */
[----:B------:R-:W-:-:S02]  /*13e90*/  FMUL.FTZ R173, R21, c[0x0][0x2ec] ;  /* 0x0000bb0015ad7a20 */ /* 0x000fc40000410000 */
[----:B------:R-:W-:Y:S02]  /*13ea0*/  FMUL.FTZ R172, R22, c[0x0][0x2ec] ;  /* 0x0000bb0016ac7a20 */ /* 0x000fe40000410000 */
[----:B------:R-:W-:Y:S01]  /*13eb0*/  FMUL.FTZ R100, R25, c[0x0][0x2ec] ;  /* 0x0000bb0019647a20 */ /* 0x000fe20000410000 */
[----:B------:R-:W-:Y:S01]  /*13ec0*/  HMMA.16816.F32 R8, R76, R34, R8 ;  /* 0x000000224c08723c */ /* 0x000fe20000001808 */
[----:B------:R-:W-:Y:S01]  /*13ed0*/  FMUL.FTZ R101, R26, c[0x0][0x2ec] ;  /* 0x0000bb001a657a20 */ /* 0x000fe20000410000 */
[----:B------:R-:W-:Y:S01]  /*13ee0*/  LDSM.16.M88.4 R32, [R208+0x6000] ;  /* 0x00600000d020783b */ /* 0x000fe20000000200 */
[----:B------:R-:W-:Y:S01]  /*13ef0*/  FMUL.FTZ R174, R23, c[0x0][0x2ec] ;  /* 0x0000bb0017ae7a20 */ /* 0x000fe20000410000 */
[----:B------:R-:W-:Y:S01]  /*13f00*/  MUFU.TANH R113, R113 ;  /* 0x0000007100717308 */ /* 0x000fe20000002400 */
[----:B------:R-:W-:Y:S01]  /*13f10*/  FMUL.FTZ R12, R12, c[0x0][0x2ec] ;  /* 0x0000bb000c0c7a20 */ /* 0x000fe20000410000 */
[----:B--2---:R-:W2:Y:S01]  /*13f20*/  LDSM.16.M88.4 R24, [R219+0xa000] ;  /* 0x00a00000db18783b */ /* 0x004ea20000000200 */
[----:B------:R-:W-:Y:S01]  /*13f30*/  FMUL.FTZ R135, R13, c[0x0][0x2ec] ;  /* 0x0000bb000d877a20 */ /* 0x000fe20000410000 */
[----:B---3--:R-:W-:Y:S01]  /*13f40*/  HMMA.16816.F32 R116, R4, R28, R116 ;  /* 0x0000001c0474723c */ /* 0x008fe20000001874 */
[----:B------:R-:W-:Y:S01]  /*13f50*/  FMUL.FTZ R144, R14, c[0x0][0x2ec] ;  /* 0x0000bb000e907a20 */ /* 0x000fe20000410000 */
[----:B------:R-:W3:Y:S01]  /*13f60*/  LDSM.16.M88.4 R20, [R225+0xb800] ;  /* 0x00b80000e114783b */ /* 0x000ee20000000200 */
[----:B------:R-:W-:Y:S01]  /*13f70*/  FMUL.FTZ R154, R15, c[0x0][0x2ec] ;  /* 0x0000bb000f9a7a20 */ /* 0x000fe20000410000 */
[----:B------:R1:W-:Y:S04]  /*13f80*/  MUFU.TANH R147, R12 ;  /* 0x0000000c00937308 */ /* 0x0003e80000002400 */
[----:B------:R-:W-:Y:S04]  /*13f90*/  HMMA.16816.F32 R92, R52, R122, R92 ;  /* 0x0000007a345c723c */ /* 0x000fe8000000185c */
[----:B------:R-:W2:Y:S04]  /*13fa0*/  MUFU.TANH R100, R100 ;  /* 0x0000006400647308 */ /* 0x000ea80000002400 */
[----:B------:R-:W-:Y:S01]  /*13fb0*/  HMMA.16816.F32 R8, R36, R50, R8 ;  /* 0x000000322408723c */ /* 0x000fe20000001808 */
[----:B-1----:R-:W1:Y:S03]  /*13fc0*/  LDSM.16.M88.4 R12, [R219+0xa800] ;  /* 0x00a80000db0c783b */ /* 0x002e660000000200 */
[----:B------:R-:W1:Y:S04]  /*13fd0*/  MUFU.TANH R172, R172 ;  /* 0x000000ac00ac7308 */ /* 0x000e680000002400 */
[----:B------:R-:W-:Y:S04]  /*13fe0*/  HMMA.16816.F32 R84, R52, R102, R84 ;  /* 0x000000663454723c */ /* 0x000fe80000001854 */
[----:B------:R-:W1:Y:S04]  /*13ff0*/  MUFU.TANH R49, R49 ;  /* 0x0000003100317308 */ /* 0x000e680000002400 */
[----:B------:R-:W-:Y:S04]  /*14000*/  HMMA.16816.F32 R88, R4, R16, R88 ;  /* 0x000000100458723c */ /* 0x000fe80000001858 */
[----:B------:R-:W1:Y:S04]  /*14010*/  MUFU.TANH R101, R101 ;  /* 0x0000006500657308 */ /* 0x000e680000002400 */
[----:B--2---:R-:W-:Y:S01]  /*14020*/  HMMA.16816.F32 R116, R76, R24, R116 ;  /* 0x000000184c74723c */ /* 0x004fe20000001874 */
[----:B------:R-:W-:-:S02]  /*14030*/  FMUL.FTZ R8, R8, c[0x0][0x2ec] ;  /* 0x0000bb0008087a20 */ /* 0x000fc40000410000 */
[----:B------:R-:W-:Y:S02]  /*14040*/  FMUL.FTZ R137, R9, c[0x0][0x2ec] ;  /* 0x0000bb0009897a20 */ /* 0x000fe40000410000 */
[----:B------:R2:W-:Y:S01]  /*14050*/  MUFU.TANH R145, R8 ;  /* 0x0000000800917308 */ /* 0x0005e20000002400 */
[----:B------:R-:W-:Y:S02]  /*14060*/  FMUL.FTZ R146, R10, c[0x0][0x2ec] ;  /* 0x0000bb000a927a20 */ /* 0x000fe40000410000 */
[----:B------:R-:W-:Y:S01]  /*14070*/  HMMA.16816.F32 R92, R4, R30, R92 ;  /* 0x0000001e045c723c */ /* 0x000fe2000000185c */
[----:B------:R-:W4:Y:S01]  /*14080*/  LDSM.16.M88.4 R28, [R223+0x7000] ;  /* 0x00700000df1c783b */ /* 0x000f220000000200 */
[----:B------:R-:W-:-:S03]  /*14090*/  FMUL.FTZ R152, R11, c[0x0][0x2ec] ;  /* 0x0000bb000b987a20 */ /* 0x000fc60000410000 */
[----:B------:R-:W1:Y:S03]  /*140a0*/  MUFU.TANH R174, R174 ;  /* 0x000000ae00ae7308 */ /* 0x000e660000002400 */
[----:B---3--:R-:W-:Y:S01]  /*140b0*/  HMMA.16816.F32 R72, R52, R20, R72 ;  /* 0x000000143448723c */ /* 0x008fe20000001848 */
[----:B--2---:R-:W2:Y:S04]  /*140c0*/  LDSM.16.M88.4 R8, [R208+0x6800] ;  /* 0x00680000d008783b */ /* 0x004ea80000000200 */
[----:B------:R-:W3:Y:S02]  /*140d0*/  MUFU.TANH R173, R173 ;  /* 0x000000ad00ad7308 */ /* 0x000ee40000002400 */
[----:B------:R-:W-:Y:S01]  /*140e0*/  IMAD R21, R60, 0x10, R62 ;  /* 0x000000103c157824 */ /* 0x000fe200078e023e */
[----:B------:R-:W-:Y:S01]  /*140f0*/  HMMA.16816.F32 R84, R4, R18, R84 ;  /* 0x000000120454723c */ /* 0x000fe20000001854 */
[----:B------:R-:W2:Y:S03]  /*14100*/  LDSM.16.M88.4 R16, [R219+0xb000] ;  /* 0x00b00000db10783b */ /* 0x000ea60000000200 */
[----:B------:R-:W-:Y:S01]  /*14110*/  IADD3 R21, R21, 0x1, R242 ;  /* 0x0000000115157810 */ /* 0x000fe20007ffe0f2 */
[----:B------:R-:W2:Y:S03]  /*14120*/  MUFU.TANH R138, R138 ;  /* 0x0000008a008a7308 */ /* 0x000ea60000002400 */
[----:B-1----:R-:W-:Y:S05]  /*14130*/  HMMA.16816.F32 R88, R76, R12, R88 ;  /* 0x0000000c4c58723c */ /* 0x002fea0000001858 */
[----:B------:R-:W1:Y:S02]  /*14140*/  MUFU.TANH R48, R48 ;  /* 0x0000003000307308 */ /* 0x000e640000002400 */
[----:B------:R-:W-:Y:S01]  /*14150*/  IADD3 R13, R64, R21, -R227 ;  /* 0x00000015400d7210 */ /* 0x000fe20007ffe8e3 */
[----:B------:R-:W-:Y:S03]  /*14160*/  HMMA.16816.F32 R116, R36, R32, R116 ;  /* 0x000000202474723c */ /* 0x000fe60000001874 */
[----:B------:R-:W-:-:S02]  /*14170*/  IADD3 R13, R13, c[0x0][0x2e8], RZ ;  /* 0x0000ba000d0d7a10 */ /* 0x000fc40007ffe0ff */
[----:B------:R-:W1:Y:S02]  /*14180*/  MUFU.TANH R134, R134 ;  /* 0x0000008600867308 */ /* 0x000e640000002400 */
[----:B------:R-:W-:Y:S01]  /*14190*/  IMAD.IADD R32, R3, 0x1, R59 ;  /* 0x0000000103207824 */ /* 0x000fe200078e023b */
[----:B------:R-:W-:Y:S01]  /*141a0*/  HMMA.16816.F32 R80, R52, R68, R80 ;  /* 0x000000443450723c */ /* 0x000fe20000001850 */
[C---:B------:R-:W-:Y:S02]  /*141b0*/  IADD3 R133, R13.reuse, 0x8, RZ ;  /* 0x000000080d857810 */ /* 0x040fe40007ffe0ff */
[-C--:B------:R-:W-:Y:S02]  /*141c0*/  IMNMX R2, R13, R64.reuse, PT ;  /* 0x000000400d027217 */ /* 0x080fe40003800200 */
[----:B------:R-:W-:Y:S01]  /*141d0*/  IADD3 R12, R32, 0x1, RZ ;  /* 0x00000001200c7810 */ /* 0x000fe20007ffe0ff */
[----:B------:R-:W1:Y:S01]  /*141e0*/  MUFU.TANH R144, R144 ;  /* 0x0000009000907308 */ /* 0x000e620000002400 */
[----:B------:R-:W-:Y:S01]  /*141f0*/  IMNMX R133, R133, R64, PT ;  /* 0x0000004085857217 */ /* 0x000fe20003800200 */
[----:B------:R-:W-:Y:S01]  /*14200*/  HMMA.16816.F32 R84, R76, R14, R84 ;  /* 0x0000000e4c54723c */ /* 0x000fe20000001854 */
[----:B------:R-:W-:-:S02]  /*14210*/  ISETP.GE.AND P1, PT, R12, R2, PT ;  /* 0x000000020c00720c */ /* 0x000fc40003f26270 */
[-C--:B------:R-:W-:Y:S02]  /*14220*/  ISETP.GE.AND P0, PT, R12, R133.reuse, PT ;  /* 0x000000850c00720c */ /* 0x080fe40003f06270 */
[----:B------:R-:W1:Y:S01]  /*14230*/  LDSM.16.M88.4 R12, [R223+0x7800] ;  /* 0x00780000df0c783b */ /* 0x000e620000000200 */
[----:B------:R-:W-:Y:S01]  /*14240*/  IADD3 R20, R32, 0x8, RZ ;  /* 0x0000000820147810 */ /* 0x000fe20007ffe0ff */
[----:B------:R-:W1:Y:S01]  /*14250*/  MUFU.TANH R154, R154 ;  /* 0x0000009a009a7308 */ /* 0x000e620000002400 */
[----:B------:R-:W-:Y:S01]  /*14260*/  HMMA.16816.F32 R104, R52, R70, R104 ;  /* 0x000000463468723c */ /* 0x000fe20000001868 */
[----:B------:R-:W-:Y:S01]  /*14270*/  FSEL R46, R46, -INF , !P0 ;  /* 0xff8000002e2e7808 */ /* 0x000fe20004000000 */
[----:B------:R-:W-:Y:S01]  /*14280*/  FMUL.FTZ R118, R118, c[0x0][0x2ec] ;  /* 0x0000bb0076767a20 */ /* 0x000fe20000410000 */
[----:B------:R-:W-:Y:S01]  /*14290*/  ISETP.GE.AND P2, PT, R20, R2, PT ;  /* 0x000000021400720c */ /* 0x000fe20003f46270 */
[----:B------:R-:W-:Y:S01]  /*142a0*/  FMUL.FTZ R116, R116, c[0x0][0x2ec] ;  /* 0x0000bb0074747a20 */ /* 0x000fe20000410000 */
[----:B------:R-:W-:Y:S01]  /*142b0*/  ISETP.GE.AND P3, PT, R20, R133, PT ;  /* 0x000000851400720c */ /* 0x000fe20003f66270 */
[----:B------:R-:W-:Y:S01]  /*142c0*/  FMUL.FTZ R117, R117, c[0x0][0x2ec] ;  /* 0x0000bb0075757a20 */ /* 0x000fe20000410000 */
[----:B------:R-:W-:Y:S01]  /*142d0*/  FSEL R47, R47, -INF , !P2 ;  /* 0xff8000002f2f7808 */ /* 0x000fe20005000000 */
[----:B----4-:R-:W-:Y:S01]  /*142e0*/  HMMA.16816.F32 R80, R4, R28, R80 ;  /* 0x0000001c0450723c */ /* 0x010fe20000001850 */
[----:B------:R-:W-:Y:S01]  /*142f0*/  FSEL R33, R44, -INF , !P1 ;  /* 0xff8000002c217808 */ /* 0x000fe20004800000 */
[----:B------:R-:W4:Y:S01]  /*14300*/  MUFU.TANH R135, R135 ;  /* 0x0000008700877308 */ /* 0x000f220000002400 */
[----:B------:R-:W-:-:S05]  /*14310*/  FMUL.FTZ R119, R119, c[0x0][0x2ec] ;  /* 0x0000bb0077777a20 */ /* 0x000fca0000410000 */
[----:B--2---:R-:W-:Y:S02]  /*14320*/  HMMA.16816.F32 R88, R36, R8, R88 ;  /* 0x000000082458723c */ /* 0x004fe40000001858 */
[----:B------:R-:W-:Y:S05]  /*14330*/  MUFU.TANH R137, R137 ;  /* 0x0000008900897308 */ /* 0x000fea0000002400 */
[C---:B------:R-:W-:Y:S01]  /*14340*/  IADD3 R8, R32.reuse, 0x9, RZ ;  /* 0x0000000920087810 */ /* 0x040fe20007ffe0ff */
[----:B------:R-:W-:Y:S01]  /*14350*/  HMMA.16816.F32 R108, R52, R22, R108 ;  /* 0x00000016346c723c */ /* 0x000fe2000000186c */
[----:B------:R-:W2:Y:S01]  /*14360*/  LDSM.16.M88.4 R20, [R208+0x7000] ;  /* 0x00700000d014783b */ /* 0x000ea20000000200 */
[----:B------:R-:W-:Y:S01]  /*14370*/  IADD3 R9, R32, 0x10, RZ ;  /* 0x0000001020097810 */ /* 0x000fe20007ffe0ff */
[----:B------:R-:W1:Y:S01]  /*14380*/  MUFU.TANH R146, R146 ;  /* 0x0000009200927308 */ /* 0x000e620000002400 */
[----:B------:R-:W-:-:S02]  /*14390*/  ISETP.GE.AND P4, PT, R8, R2, PT ;  /* 0x000000020800720c */ /* 0x000fc40003f86270 */
[-C--:B------:R-:W-:Y:S02]  /*143a0*/  ISETP.GE.AND P5, PT, R8, R133.reuse, PT ;  /* 0x000000850800720c */ /* 0x080fe40003fa6270 */
[----:B------:R-:W-:Y:S01]  /*143b0*/  IADD3 R8, R32, 0x11, RZ ;  /* 0x0000001120087810 */ /* 0x000fe20007ffe0ff */
[C---:B------:R-:W-:Y:S01]  /*143c0*/  HMMA.16816.F32 R92, R76.reuse, R26, R92 ;  /* 0x0000001a4c5c723c */ /* 0x040fe2000000185c */
[CC--:B------:R-:W-:Y:S01]  /*143d0*/  ISETP.GE.AND P6, PT, R9.reuse, R2.reuse, PT ;  /* 0x000000020900720c */ /* 0x0c0fe20003fc6270 */
[----:B------:R-:W1:Y:S01]  /*143e0*/  MUFU.TANH R152, R152 ;  /* 0x0000009800987308 */ /* 0x000e620000002400 */
[CC--:B------:R-:W-:Y:S02]  /*143f0*/  ISETP.GE.AND P2, PT, R8.reuse, R2.reuse, PT ;  /* 0x000000020800720c */ /* 0x0c0fe40003f46270 */
[-C--:B------:R-:W-:Y:S02]  /*14400*/  ISETP.GE.AND P0, PT, R8, R133.reuse, PT ;  /* 0x000000850800720c */ /* 0x080fe40003f06270 */
[C---:B------:R-:W-:Y:S01]  /*14410*/  IADD3 R8, R32.reuse, 0x19, RZ ;  /* 0x0000001920087810 */ /* 0x040fe20007ffe0ff */
[----:B------:R-:W-:Y:S01]  /*14420*/  HMMA.16816.F32 R80, R76, R16, R80 ;  /* 0x000000104c50723c */ /* 0x000fe20000001850 */
[-C--:B------:R-:W-:Y:S01]  /*14430*/  ISETP.GE.AND P1, PT, R9, R133.reuse, PT ;  /* 0x000000850900720c */ /* 0x080fe20003f26270 */
[----:B------:R-:W2:Y:S01]  /*14440*/  MUFU.TANH R158, R118 ;  /* 0x00000076009e7308 */ /* 0x000ea20000002400 */
[----:B------:R-:W-:Y:S01]  /*14450*/  IADD3 R9, R32, 0x18, RZ ;  /* 0x0000001820097810 */ /* 0x000fe20007ffe0ff */
[----:B------:R-:W-:Y:S01]  /*14460*/  FMUL.FTZ R88, R88, c[0x0][0x2ec] ;  /* 0x0000bb0058587a20 */ /* 0x000fe20000410000 */
[----:B------:R-:W-:Y:S01]  /*14470*/  FSEL R27, R96, -INF , !P6 ;  /* 0xff800000601b7808 */ /* 0x000fe20007000000 */
[----:B------:R-:W-:Y:S01]  /*14480*/  FMUL.FTZ R89, R89, c[0x0][0x2ec] ;  /* 0x0000bb0059597a20 */ /* 0x000fe20000410000 */
[-C--:B------:R-:W-:Y:S01]  /*14490*/  ISETP.GE.AND P6, PT, R8, R2.reuse, PT ;  /* 0x000000020800720c */ /* 0x080fe20003fc6270 */
[C---:B------:R-:W-:Y:S01]  /*144a0*/  HMMA.16816.F32 R104, R4.reuse, R30, R104 ;  /* 0x0000001e0468723c */ /* 0x040fe20000001868 */
[----:B------:R-:W-:Y:S01]  /*144b0*/  FSEL R26, R65, -INF , !P3 ;  /* 0xff800000411a7808 */ /* 0x000fe20005800000 */
[----:B------:R-:W2:Y:S01]  /*144c0*/  MUFU.TANH R163, R116 ;  /* 0x0000007400a37308 */ /* 0x000ea20000002400 */
[----:B------:R-:W-:Y:S01]  /*144d0*/  ISETP.GE.AND P3, PT, R9, R2, PT ;  /* 0x000000020900720c */ /* 0x000fe20003f66270 */
[----:B------:R-:W-:Y:S01]  /*144e0*/  FMUL.FTZ R90, R90, c[0x0][0x2ec] ;  /* 0x0000bb005a5a7a20 */ /* 0x000fe20000410000 */
[----:B------:R-:W-:Y:S01]  /*144f0*/  P2R R16, PR, RZ, 0x40 ;  /* 0x00000040ff107803 */ /* 0x000fe20000000000 */
[----:B------:R-:W-:Y:S01]  /*14500*/  FMUL.FTZ R91, R91, c[0x0][0x2ec] ;  /* 0x0000bb005b5b7a20 */ /* 0x000fe20000410000 */
[----:B------:R-:W-:Y:S01]  /*14510*/  FSEL R63, R63, -INF , !P4 ;  /* 0xff8000003f3f7808 */ /* 0x000fe20006000000 */
[----:B-1----:R-:W-:Y:S01]  /*14520*/  HMMA.16816.F32 R72, R4, R12, R72 ;  /* 0x0000000c0448723c */ /* 0x002fe20000001848 */
[----:B------:R-:W-:Y:S01]  /*14530*/  FSEL R30, R66, -INF , !P5 ;  /* 0xff800000421e7808 */ /* 0x000fe20006800000 */
[----:B------:R-:W1:Y:S01]  /*14540*/  MUFU.TANH R157, R117 ;  /* 0x00000075009d7308 */ /* 0x000e620000002400 */
[----:B------:R-:W-:-:S02]  /*14550*/  ISETP.GE.AND P5, PT, R9, R133, PT ;  /* 0x000000850900720c */ /* 0x000fc40003fa6270 */
[----:B------:R-:W-:Y:S02]  /*14560*/  ISETP.GE.AND P4, PT, R8, R133, PT ;  /* 0x000000850800720c */ /* 0x000fe40003f86270 */
[----:B------:R-:W-:Y:S01]  /*14570*/  IADD3 R13, R32, 0x21, RZ ;  /* 0x00000021200d7810 */ /* 0x000fe20007ffe0ff */
[C---:B------:R-:W-:Y:S01]  /*14580*/  HMMA.16816.F32 R84, R36.reuse, R10, R84 ;  /* 0x0000000a2454723c */ /* 0x040fe20000001854 */
[----:B-----5:R-:W-:Y:S01]  /*14590*/  FSEL R99, R99, -INF , !P3 ;  /* 0xff80000063637808 */ /* 0x020fe20005800000 */
[----:B------:R-:W5:Y:S01]  /*145a0*/  LDSM.16.M88.4 R8, [R219+0xb800] ;  /* 0x00b80000db08783b */ /* 0x000f620000000200 */
[----:B------:R-:W-:Y:S01]  /*145b0*/  ISETP.NE.AND P3, PT, R16, RZ, PT ;  /* 0x000000ff1000720c */ /* 0x000fe20003f65270 */
[----:B------:R-:W1:Y:S01]  /*145c0*/  MUFU.TANH R170, R119 ;  /* 0x0000007700aa7308 */ /* 0x000e620000002400 */
[----:B------:R-:W-:Y:S02]  /*145d0*/  IADD3 R17, R32, 0x28, RZ ;  /* 0x0000002820117810 */ /* 0x000fe40007ffe0ff */
[----:B------:R-:W-:Y:S01]  /*145e0*/  FSEL R25, R67, -INF , !P2 ;  /* 0xff80000043197808 */ /* 0x000fe20005000000 */
[----:B--2---:R-:W-:Y:S01]  /*145f0*/  HMMA.16816.F32 R80, R36, R20, R80 ;  /* 0x000000142450723c */ /* 0x004fe20000001850 */
[----:B------:R-:W-:-:S02]  /*14600*/  FSEL R24, R97, -INF , !P0 ;  /* 0xff80000061187808 */ /* 0x000fc40004000000 */
[CC--:B------:R-:W-:Y:S01]  /*14610*/  ISETP.GE.AND P2, PT, R13.reuse, R2.reuse, PT ;  /* 0x000000020d00720c */ /* 0x0c0fe20003f46270 */
[----:B------:R-:W-:Y:S01]  /*14620*/  MUFU.TANH R171, R88 ;  /* 0x0000005800ab7308 */ /* 0x000fe20000002400 */
[----:B------:R-:W-:Y:S02]  /*14630*/  ISETP.GE.AND P0, PT, R13, R133, PT ;  /* 0x000000850d00720c */ /* 0x000fe40003f06270 */
[----:B------:R-:W-:Y:S01]  /*14640*/  IADD3 R12, R32, 0x20, RZ ;  /* 0x00000020200c7810 */ /* 0x000fe20007ffe0ff */
[----:B------:R-:W-:Y:S01]  /*14650*/  HMMA.16816.F32 R104, R76, R18, R104 ;  /* 0x000000124c68723c */ /* 0x000fe20000001868 */
[----:B------:R-:W-:Y:S02]  /*14660*/  FSEL R13, R100, -INF , !P3 ;  /* 0xff800000640d7808 */ /* 0x000fe40005800000 */
[----:B------:R-:W-:Y:S01]  /*14670*/  ISETP.GE.AND P3, PT, R17, R2, PT ;  /* 0x000000021100720c */ /* 0x000fe20003f66270 */
[----:B------:R-:W-:Y:S01]  /*14680*/  MUFU.TANH R169, R89 ;  /* 0x0000005900a97308 */ /* 0x000fe20000002400 */
[----:B------:R-:W-:-:S02]  /*14690*/  FSEL R98, R98, -INF , !P1 ;  /* 0xff80000062627808 */ /* 0x000fc40004800000 */
[----:B------:R-:W-:Y:S01]  /*146a0*/  FSEL R28, R112, -INF , !P4 ;  /* 0xff800000701c7808 */ /* 0x000fe20006000000 */
[----:B------:R-:W-:Y:S01]  /*146b0*/  HMMA.16816.F32 R108, R4, R14, R108 ;  /* 0x0000000e046c723c */ /* 0x000fe2000000186c */
[-C--:B------:R-:W-:Y:S01]  /*146c0*/  ISETP.GE.AND P6, PT, R12, R2.reuse, PT ;  /* 0x000000020c00720c */ /* 0x080fe20003fc6270 */
[----:B------:R-:W-:Y:S01]  /*146d0*/  FMUL.FTZ R84, R84, c[0x0][0x2ec] ;  /* 0x0000bb0054547a20 */ /* 0x000fe20000410000 */
[-C--:B------:R-:W-:Y:S01]  /*146e0*/  ISETP.GE.AND P1, PT, R12, R133.reuse, PT ;  /* 0x000000850c00720c */ /* 0x080fe20003f26270 */
[----:B------:R-:W-:Y:S01]  /*146f0*/  MUFU.TANH R166, R90 ;  /* 0x0000005a00a67308 */ /* 0x000fe20000002400 */
[-C--:B------:R-:W-:Y:S01]  /*14700*/  ISETP.GE.AND P4, PT, R17, R133.reuse, PT ;  /* 0x000000851100720c */ /* 0x080fe20003f86270 */
[----:B------:R-:W-:Y:S01]  /*14710*/  FMUL.FTZ R85, R85, c[0x0][0x2ec] ;  /* 0x0000bb0055557a20 */ /* 0x000fe20000410000 */
[----:B------:R-:W-:Y:S01]  /*14720*/  IADD3 R16, R32, 0x29, RZ ;  /* 0x0000002920107810 */ /* 0x000fe20007ffe0ff */
[C---:B------:R-:W-:Y:S01]  /*14730*/  HMMA.16816.F32 R92, R36.reuse, R34, R92 ;  /* 0x00000022245c723c */ /* 0x040fe2000000185c */
[----:B------:R-:W-:Y:S01]  /*14740*/  P2R R17, PR, RZ, 0x8 ;  /* 0x00000008ff117803 */ /* 0x000fe20000000000 */
[----:B------:R-:W-:Y:S01]  /*14750*/  FMUL.FTZ R86, R86, c[0x0][0x2ec] ;  /* 0x0000bb0056567a20 */ /* 0x000fe20000410000 */
[----:B------:R-:W-:Y:S01]  /*14760*/  FSEL R29, R113, -INF , !P6 ;  /* 0xff800000711d7808 */ /* 0x000fe20007000000 */
[----:B------:R-:W-:Y:S01]  /*14770*/  MUFU.TANH R164, R91 ;  /* 0x0000005b00a47308 */ /* 0x000fe20000002400 */
[----:B------:R-:W-:Y:S01]  /*14780*/  FSEL R172, R172, -INF , !P1 ;  /* 0xff800000acac7808 */ /* 0x000fe20004800000 */
[----:B------:R-:W-:Y:S01]  /*14790*/  FMUL.FTZ R80, R80, c[0x0][0x2ec] ;  /* 0x0000bb0050507a20 */ /* 0x000fe20000410000 */
[CC--:B------:R-:W-:Y:S01]  /*147a0*/  ISETP.GE.AND P6, PT, R16.reuse, R2.reuse, PT ;  /* 0x000000021000720c */ /* 0x0c0fe20003fc6270 */
[----:B------:R-:W-:Y:S01]  /*147b0*/  HMMA.16816.F32 R104, R36, R22, R104 ;  /* 0x000000162468723c */ /* 0x000fe20000001868 */
[----:B------:R-:W-:Y:S01]  /*147c0*/  ISETP.NE.AND P1, PT, R17, RZ, PT ;  /* 0x000000ff1100720c */ /* 0x000fe20003f25270 */
[----:B------:R-:W-:Y:S01]  /*147d0*/  FMUL.FTZ R83, R83, c[0x0][0x2ec] ;  /* 0x0000bb0053537a20 */ /* 0x000fe20000410000 */
[-C--:B------:R-:W-:Y:S01]  /*147e0*/  ISETP.GE.AND P3, PT, R16, R133.reuse, PT ;  /* 0x000000851000720c */ /* 0x080fe20003f66270 */
[----:B------:R-:W-:Y:S01]  /*147f0*/  MUFU.TANH R167, R84 ;  /* 0x0000005400a77308 */ /* 0x000fe20000002400 */
[C---:B------:R-:W-:Y:S01]  /*14800*/  IADD3 R16, R32.reuse, 0x31, RZ ;  /* 0x0000003120107810 */ /* 0x040fe20007ffe0ff */
[----:B------:R-:W-:Y:S01]  /*14810*/  FMUL.FTZ R87, R87, c[0x0][0x2ec] ;  /* 0x0000bb0057577a20 */ /* 0x000fe20000410000 */
[----:B------:R-:W-:Y:S01]  /*14820*/  FSEL R31, R49, -INF , !P1 ;  /* 0xff800000311f7808 */ /* 0x000fe20004800000 */
[C---:B-----5:R-:W-:Y:S01]  /*14830*/  HMMA.16816.F32 R72, R76.reuse, R8, R72 ;  /* 0x000000084c48723c */ /* 0x060fe20000001848 */
[----:B------:R-:W-:Y:S01]  /*14840*/  IADD3 R17, R32, 0x30, RZ ;  /* 0x0000003020117810 */ /* 0x000fe20007ffe0ff */
[----:B------:R-:W-:Y:S01]  /*14850*/  FMUL.FTZ R81, R81, c[0x0][0x2ec] ;  /* 0x0000bb0051517a20 */ /* 0x000fe20000410000 */
[-C--:B------:R-:W-:Y:S01]  /*14860*/  ISETP.GE.AND P1, PT, R16, R2.reuse, PT ;  /* 0x000000021000720c */ /* 0x080fe20003f26270 */
[----:B------:R-:W-:Y:S01]  /*14870*/  MUFU.TANH R165, R85 ;  /* 0x0000005500a57308 */ /* 0x000fe20000002400 */
[----:B------:R-:W-:Y:S01]  /*14880*/  FSEL R12, R101, -INF , !P5 ;  /* 0xff800000650c7808 */ /* 0x000fe20006800000 */
[----:B------:R-:W-:Y:S01]  /*14890*/  FMUL.FTZ R82, R82, c[0x0][0x2ec] ;  /* 0x0000bb0052527a20 */ /* 0x000fe20000410000 */
[----:B------:R-:W-:Y:S01]  /*148a0*/  FSEL R174, R174, -INF , !P0 ;  /* 0xff800000aeae7808 */ /* 0x000fe20004000000 */
[----:B------:R-:W-:Y:S01]  /*148b0*/  HMMA.16816.F32 R108, R76, R10, R108 ;  /* 0x0000000a4c6c723c */ /* 0x000fe2000000186c */
[----:B------:R-:W-:Y:S01]  /*148c0*/  P2R R20, PR, RZ, 0x2 ;  /* 0x00000002ff147803 */ /* 0x000fe20000000000 */
[----:B------:R-:W-:Y:S01]  /*148d0*/  FMUL.FTZ R94, R94, c[0x0][0x2ec] ;  /* 0x0000bb005e5e7a20 */ /* 0x000fe20000410000 */
[CC--:B------:R-:W-:Y:S01]  /*148e0*/  ISETP.GE.AND P5, PT, R17.reuse, R2.reuse, PT ;  /* 0x000000021100720c */ /* 0x0c0fe20003fa6270 */
[----:B------:R-:W-:Y:S01]  /*148f0*/  FMUL.FTZ R92, R92, c[0x0][0x2ec] ;  /* 0x0000bb005c5c7a20 */ /* 0x000fe20000410000 */
[-C--:B------:R-:W-:Y:S01]  /*14900*/  ISETP.GE.AND P0, PT, R17, R133.reuse, PT ;  /* 0x000000851100720c */ /* 0x080fe20003f06270 */
[----:B------:R-:W2:Y:S01]  /*14910*/  MUFU.TANH R162, R94 ;  /* 0x0000005e00a27308 */ /* 0x000ea20000002400 */
[-C--:B------:R-:W-:Y:S01]  /*14920*/  ISETP.GE.AND P1, PT, R16, R133.reuse, PT ;  /* 0x000000851000720c */ /* 0x080fe20003f26270 */
[----:B------:R-:W-:Y:S01]  /*14930*/  FMUL.FTZ R93, R93, c[0x0][0x2ec] ;  /* 0x0000bb005d5d7a20 */ /* 0x000fe20000410000 */
[----:B------:R-:W5:Y:S01]  /*14940*/  LDSM.16.M88.4 R16, [R208+0x7800] ;  /* 0x00780000d010783b */ /* 0x000f620000000200 */
[----:B------:R-:W-:Y:S01]  /*14950*/  IADD3 R9, R32, 0x38, RZ ;  /* 0x0000003820097810 */ /* 0x000fe20007ffe0ff */
[----:B------:R-:W-:Y:S01]  /*14960*/  FMUL.FTZ R95, R95, c[0x0][0x2ec] ;  /* 0x0000bb005f5f7a20 */ /* 0x000fe20000410000 */
[----:B---3--:R-:W-:Y:S01]  /*14970*/  FSEL R173, R173, -INF , !P2 ;  /* 0xff800000adad7808 */ /* 0x008fe20005000000 */
[----:B------:R-:W-:Y:S01]  /*14980*/  FMUL.FTZ R104, R104, c[0x0][0x2ec] ;  /* 0x0000bb0068687a20 */ /* 0x000fe20000410000 */
[----:B------:R-:W-:Y:S01]  /*14990*/  FSEL R138, R138, -INF , !P4 ;  /* 0xff8000008a8a7808 */ /* 0x000fe20006000000 */
[----:B------:R-:W3:Y:S01]  /*149a0*/  MUFU.TANH R159, R92 ;  /* 0x0000005c009f7308 */ /* 0x000ee20000002400 */
[C---:B------:R-:W-:Y:S01]  /*149b0*/  ISETP.GE.AND P4, PT, R9.reuse, R2, PT ;  /* 0x000000020900720c */ /* 0x040fe20003f86270 */
[----:B------:R-:W-:Y:S01]  /*149c0*/  FMUL.FTZ R106, R106, c[0x0][0x2ec] ;  /* 0x0000bb006a6a7a20 */ /* 0x000fe20000410000 */
[----:B------:R-:W-:Y:S01]  /*149d0*/  ISETP.GE.AND P2, PT, R9, R133, PT ;  /* 0x000000850900720c */ /* 0x000fe20003f46270 */
[----:B------:R-:W-:Y:S01]  /*149e0*/  FMUL.FTZ R105, R105, c[0x0][0x2ec] ;  /* 0x0000bb0069697a20 */ /* 0x000fe20000410000 */
[C---:B------:R-:W-:Y:S01]  /*149f0*/  IADD3 R8, R32.reuse, 0x39, RZ ;  /* 0x0000003920087810 */ /* 0x040fe20007ffe0ff */
[----:B------:R-:W-:Y:S01]  /*14a00*/  FMUL.FTZ R107, R107, c[0x0][0x2ec] ;  /* 0x0000bb006b6b7a20 */ /* 0x000fe20000410000 */
[----:B------:R-:W-:Y:S01]  /*14a10*/  IADD3 R9, R32, 0x40, RZ ;  /* 0x0000004020097810 */ /* 0x000fe20007ffe0ff */
[----:B------:R-:W1:Y:S01]  /*14a20*/  MUFU.TANH R161, R93 ;  /* 0x0000005d00a17308 */ /* 0x000e620000002400 */
[----:B------:R-:W-:Y:S01]  /*14a30*/  FSEL R41, R48, -INF , !P6 ;  /* 0xff80000030297808 */ /* 0x000fe20007000000 */
[----:B------:R-:W-:-:S04]  /*14a40*/  DEPBAR.LE SB0, 0x0 ;  /* 0x000080000000791a */ /* 0x000fc80000000000 */
[----:B------:R-:W-:Y:S02]  /*14a50*/  FSEL R134, R134, -INF , !P3 ;  /* 0xff80000086867808 */ /* 0x000fe40005800000 */
[----:B------:R-:W1:Y:S01]  /*14a60*/  MUFU.TANH R168, R95 ;  /* 0x0000005f00a87308 */ /* 0x000e620000002400 */
[----:B------:R-:W-:Y:S02]  /*14a70*/  FSEL R144, R144, -INF , !P0 ;  /* 0xff80000090907808 */ /* 0x000fe40004000000 */
[----:B------:R-:W-:Y:S02]  /*14a80*/  FSEL R154, R154, -INF , !P1 ;  /* 0xff8000009a9a7808 */ /* 0x000fe40004800000 */
[----:B------:R-:W-:Y:S02]  /*14a90*/  ISETP.NE.AND P6, PT, R20, RZ, PT ;  /* 0x000000ff1400720c */ /* 0x000fe40003fc5270 */
[C---:B------:R-:W-:Y:S01]  /*14aa0*/  ISETP.GE.AND P3, PT, R8.reuse, R2, PT ;  /* 0x000000020800720c */ /* 0x040fe20003f66270 */
[----:B------:R-:W1:Y:S01]  /*14ab0*/  MUFU.TANH R160, R86 ;  /* 0x0000005600a07308 */ /* 0x000e620000002400 */
[----:B------:R-:W-:-:S02]  /*14ac0*/  ISETP.GE.AND P0, PT, R8, R133, PT ;  /* 0x000000850800720c */ /* 0x000fc40003f06270 */
[----:B------:R-:W-:Y:S02]  /*14ad0*/  ISETP.GE.AND P1, PT, R9, R133, PT ;  /* 0x000000850900720c */ /* 0x000fe40003f26270 */
[C---:B------:R-:W-:Y:S02]  /*14ae0*/  IADD3 R8, R32.reuse, 0x41, RZ ;  /* 0x0000004120087810 */ /* 0x040fe40007ffe0ff */
[C---:B------:R-:W-:Y:S01]  /*14af0*/  IADD3 R5, R32.reuse, 0x48, RZ ;  /* 0x0000004820057810 */ /* 0x040fe20007ffe0ff */
[----:B------:R-:W1:Y:S01]  /*14b00*/  MUFU.TANH R155, R80 ;  /* 0x00000050009b7308 */ /* 0x000e620000002400 */
[----:B------:R-:W-:Y:S01]  /*14b10*/  IADD3 R4, R32, 0x49, RZ ;  /* 0x0000004920047810 */ /* 0x000fe20007ffe0ff */
[----:B-----5:R-:W-:Y:S01]  /*14b20*/  HMMA.16816.F32 R72, R36, R16, R72 ;  /* 0x000000102448723c */ /* 0x020fe20000001848 */
[----:B------:R-:W-:Y:S02]  /*14b30*/  FSEL R147, R147, -INF , !P5 ;  /* 0xff80000093937808 */ /* 0x000fe40006800000 */
[----:B----4-:R-:W-:-:S02]  /*14b40*/  FSEL R135, R135, -INF , !P6 ;  /* 0xff80000087877808 */ /* 0x010fc40007000000 */
[----:B------:R-:W-:Y:S01]  /*14b50*/  FSEL R145, R145, -INF , !P4 ;  /* 0xff80000091917808 */ /* 0x000fe20006000000 */
[----:B------:R-:W4:Y:S01]  /*14b60*/  MUFU.TANH R148, R83 ;  /* 0x0000005300947308 */ /* 0x000f220000002400 */
[----:B------:R-:W-:Y:S01]  /*14b70*/  FSEL R146, R146, -INF , !P2 ;  /* 0xff80000092927808 */ /* 0x000fe20005000000 */
[----:B------:R-:W-:Y:S01]  /*14b80*/  HMMA.16816.F32 R16, R36, R18, R108 ;  /* 0x000000122410723c */ /* 0x000fe2000000186c */
[----:B------:R-:W-:Y:S02]  /*14b90*/  FSEL R137, R137, -INF , !P3 ;  /* 0xff80000089897808 */ /* 0x000fe40005800000 */
[----:B------:R-:W-:Y:S02]  /*14ba0*/  FSEL R152, R152, -INF , !P0 ;  /* 0xff80000098987808 */ /* 0x000fe40004000000 */
[----:B------:R-:W-:Y:S01]  /*14bb0*/  FSEL R158, R158, -INF , !P1 ;  /* 0xff8000009e9e7808 */ /* 0x000fe20004800000 */
[----:B------:R-:W5:Y:S01]  /*14bc0*/  MUFU.TANH R151, R104 ;  /* 0x0000006800977308 */ /* 0x000f620000002400 */
[----:B------:R-:W-:-:S02]  /*14bd0*/  ISETP.GE.AND P5, PT, R9, R2, PT ;  /* 0x000000020900720c */ /* 0x000fc40003fa6270 */
[CC--:B------:R-:W-:Y:S02]  /*14be0*/  ISETP.GE.AND P4, PT, R8.reuse, R2.reuse, PT ;  /* 0x000000020800720c */ /* 0x0c0fe40003f86270 */
[-C--:B------:R-:W-:Y:S02]  /*14bf0*/  ISETP.GE.AND P2, PT, R8, R133.reuse, PT ;  /* 0x000000850800720c */ /* 0x080fe40003f46270 */
[CC--:B------:R-:W-:Y:S01]  /*14c00*/  ISETP.GE.AND P3, PT, R5.reuse, R2.reuse, PT ;  /* 0x000000020500720c */ /* 0x0c0fe20003f66270 */
[----:B------:R-:W2:Y:S01]  /*14c10*/  MUFU.TANH R156, R87 ;  /* 0x00000057009c7308 */ /* 0x000ea20000002400 */
[-C--:B------:R-:W-:Y:S01]  /*14c20*/  ISETP.GE.AND P0, PT, R5, R133.reuse, PT ;  /* 0x000000850500720c */ /* 0x080fe20003f06270 */
[----:B------:R-:W-:Y:S01]  /*14c30*/  FMUL.FTZ R64, R75, c[0x0][0x2ec] ;  /* 0x0000bb004b407a20 */ /* 0x000fe20000410000 */
[-C--:B------:R-:W-:Y:S01]  /*14c40*/  ISETP.GE.AND P6, PT, R4, R2.reuse, PT ;  /* 0x000000020400720c */ /* 0x080fe20003fc6270 */
[----:B------:R-:W-:Y:S01]  /*14c50*/  FMUL.FTZ R66, R74, c[0x0][0x2ec] ;  /* 0x0000bb004a427a20 */ /* 0x000fe20000410000 */
[-C--:B------:R-:W-:Y:S01]  /*14c60*/  ISETP.GE.AND P1, PT, R4, R133.reuse, PT ;  /* 0x000000850400720c */ /* 0x080fe20003f26270 */
[----:B------:R-:W-:Y:S01]  /*14c70*/  FMUL.FTZ R72, R72, c[0x0][0x2ec] ;  /* 0x0000bb0048487a20 */ /* 0x000fe20000410000 */
[C---:B------:R-:W-:Y:S01]  /*14c80*/  IADD3 R5, R32.reuse, 0x50, RZ ;  /* 0x0000005020057810 */ /* 0x040fe20007ffe0ff */
[----:B------:R-:W-:Y:S01]  /*14c90*/  MUFU.TANH R153, R81 ;  /* 0x0000005100997308 */ /* 0x000fe20000002400 */
[----:B------:R-:W-:Y:S01]  /*14ca0*/  IADD3 R4, R32, 0x51, RZ ;  /* 0x0000005120047810 */ /* 0x000fe20007ffe0ff */
[----:B------:R-:W-:Y:S01]  /*14cb0*/  FMUL.FTZ R73, R73, c[0x0][0x2ec] ;  /* 0x0000bb0049497a20 */ /* 0x000fe20000410000 */
[----:B------:R-:W-:Y:S01]  /*14cc0*/  FSEL R163, R163, -INF , !P5 ;  /* 0xff800000a3a37808 */ /* 0x000fe20006800000 */
[----:B------:R-:W-:Y:S01]  /*14cd0*/  FMUL.FTZ R16, R16, c[0x0][0x2ec] ;  /* 0x0000bb0010107a20 */ /* 0x000fe20000410000 */
[----:B-1----:R-:W-:Y:S01]  /*14ce0*/  FSEL R157, R157, -INF , !P4 ;  /* 0xff8000009d9d7808 */ /* 0x002fe20006000000 */
[----:B------:R-:W-:Y:S01]  /*14cf0*/  FMUL.FTZ R17, R17, c[0x0][0x2ec] ;  /* 0x0000bb0011117a20 */ /* 0x000fe20000410000 */
[----:B------:R-:W-:Y:S01]  /*14d00*/  FSEL R170, R170, -INF , !P2 ;  /* 0xff800000aaaa7808 */ /* 0x000fe20005000000 */
[----:B------:R-:W1:Y:S01]  /*14d10*/  MUFU.TANH R150, R82 ;  /* 0x0000005200967308 */ /* 0x000e620000002400 */
[----:B--2---:R-:W-:Y:S01]  /*14d20*/  FSEL R162, R162, -INF , !P0 ;  /* 0xff800000a2a27808 */ /* 0x004fe20004000000 */
[----:B------:R-:W-:Y:S01]  /*14d30*/  FMUL.FTZ R18, R18, c[0x0][0x2ec] ;  /* 0x0000bb0012127a20 */ /* 0x000fe20000410000 */
[----:B------:R-:W-:Y:S01]  /*14d40*/  ISETP.GE.AND P5, PT, R5, R2, PT ;  /* 0x000000020500720c */ /* 0x000fe20003fa6270 */
[----:B------:R-:W-:Y:S01]  /*14d50*/  FMUL.FTZ R19, R19, c[0x0][0x2ec] ;  /* 0x0000bb0013137a20 */ /* 0x000fe20000410000 */
[----:B------:R-:W-:-:S02]  /*14d60*/  ISETP.GE.AND P2, PT, R5, R133, PT ;  /* 0x000000850500720c */ /* 0x000fc40003f46270 */
[C---:B------:R-:W-:Y:S01]  /*14d70*/  ISETP.GE.AND P4, PT, R4.reuse, R2, PT ;  /* 0x000000020400720c */ /* 0x040fe20003f86270 */
[----:B------:R-:W2:Y:S01]  /*14d80*/  MUFU.TANH R142, R106 ;  /* 0x0000006a008e7308 */ /* 0x000ea20000002400 */
[----:B------:R-:W-:Y:S02]  /*14d90*/  ISETP.GE.AND P0, PT, R4, R133, PT ;  /* 0x000000850400720c */ /* 0x000fe40003f06270 */
[C---:B------:R-:W-:Y:S02]  /*14da0*/  IADD3 R5, R32.reuse, 0x58, RZ ;  /* 0x0000005820057810 */ /* 0x040fe40007ffe0ff */
[----:B------:R-:W-:Y:S02]  /*14db0*/  IADD3 R4, R32, 0x59, RZ ;  /* 0x0000005920047810 */ /* 0x000fe40007ffe0ff */
[----:B---3--:R-:W-:Y:S01]  /*14dc0*/  FSEL R159, R159, -INF , !P3 ;  /* 0xff8000009f9f7808 */ /* 0x008fe20005800000 */
[----:B------:R-:W3:Y:S01]  /*14dd0*/  MUFU.TANH R64, R64 ;  /* 0x0000004000407308 */ /* 0x000ee20000002400 */
[----:B------:R-:W-:-:S02]  /*14de0*/  FSEL R161, R161, -INF , !P6 ;  /* 0xff800000a1a17808 */ /* 0x000fc40007000000 */
[----:B------:R-:W-:Y:S02]  /*14df0*/  FSEL R168, R168, -INF , !P1 ;  /* 0xff800000a8a87808 */ /* 0x000fe40004800000 */
[----:B------:R-:W-:Y:S02]  /*14e00*/  FSEL R171, R171, -INF , !P5 ;  /* 0xff800000abab7808 */ /* 0x000fe40006800000 */
[CC--:B------:R-:W-:Y:S01]  /*14e10*/  ISETP.GE.AND P6, PT, R5.reuse, R2.reuse, PT ;  /* 0x000000020500720c */ /* 0x0c0fe20003fc6270 */
[----:B------:R-:W1:Y:S01]  /*14e20*/  MUFU.TANH R149, R105 ;  /* 0x0000006900957308 */ /* 0x000e620000002400 */
[-C--:B------:R-:W-:Y:S02]  /*14e30*/  ISETP.GE.AND P1, PT, R5, R133.reuse, PT ;  /* 0x000000850500720c */ /* 0x080fe40003f26270 */
[C---:B------:R-:W-:Y:S02]  /*14e40*/  ISETP.GE.AND P5, PT, R4.reuse, R2, PT ;  /* 0x000000020400720c */ /* 0x040fe40003fa6270 */
[----:B------:R-:W-:-:S02]  /*14e50*/  ISETP.GE.AND P3, PT, R4, R133, PT ;  /* 0x000000850400720c */ /* 0x000fc40003f66270 */
[C---:B------:R-:W-:Y:S01]  /*14e60*/  IADD3 R5, R32.reuse, 0x60, RZ ;  /* 0x0000006020057810 */ /* 0x040fe20007ffe0ff */
[----:B------:R-:W1:Y:S01]  /*14e70*/  MUFU.TANH R140, R107 ;  /* 0x0000006b008c7308 */ /* 0x000e620000002400 */
[----:B------:R-:W-:Y:S02]  /*14e80*/  IADD3 R4, R32, 0x61, RZ ;  /* 0x0000006120047810 */ /* 0x000fe40007ffe0ff */
[----:B------:R-:W-:Y:S02]  /*14e90*/  FSEL R166, R166, -INF , !P2 ;  /* 0xff800000a6a67808 */ /* 0x000fe40005000000 */
[----:B------:R-:W-:Y:S02]  /*14ea0*/  FSEL R169, R169, -INF , !P4 ;  /* 0xff800000a9a97808 */ /* 0x000fe40006000000 */
[----:B------:R-:W-:Y:S01]  /*14eb0*/  FSEL R164, R164, -INF , !P0 ;  /* 0xff800000a4a47808 */ /* 0x000fe20004000000 */
[----:B------:R-:W1:Y:S01]  /*14ec0*/  MUFU.TANH R143, R72 ;  /* 0x00000048008f7308 */ /* 0x000e620000002400 */
[----:B------:R-:W-:-:S02]  /*14ed0*/  FSEL R167, R167, -INF , !P6 ;  /* 0xff800000a7a77808 */ /* 0x000fc40007000000 */
[CC--:B------:R-:W-:Y:S02]  /*14ee0*/  ISETP.GE.AND P4, PT, R5.reuse, R2.reuse, PT ;  /* 0x000000020500720c */ /* 0x0c0fe40003f86270 */
[-C--:B------:R-:W-:Y:S02]  /*14ef0*/  ISETP.GE.AND P0, PT, R5, R133.reuse, PT ;  /* 0x000000850500720c */ /* 0x080fe40003f06270 */
[C---:B------:R-:W-:Y:S01]  /*14f00*/  ISETP.GE.AND P6, PT, R4.reuse, R2, PT ;  /* 0x000000020400720c */ /* 0x040fe20003fc6270 */
[----:B------:R-:W-:Y:S01]  /*14f10*/  MUFU.TANH R141, R73 ;  /* 0x00000049008d7308 */ /* 0x000fe20000002400 */
[----:B------:R-:W-:Y:S02]  /*14f20*/  ISETP.GE.AND P2, PT, R4, R133, PT ;  /* 0x000000850400720c */ /* 0x000fe40003f46270 */
[C---:B------:R-:W-:Y:S02]  /*14f30*/  IADD3 R5, R32.reuse, 0x68, RZ ;  /* 0x0000006820057810 */ /* 0x040fe40007ffe0ff */
[----:B------:R-:W-:-:S02]  /*14f40*/  IADD3 R4, R32, 0x69, RZ ;  /* 0x0000006920047810 */ /* 0x000fc40007ffe0ff */
[----:B------:R-:W-:Y:S01]  /*14f50*/  FSEL R160, R160, -INF , !P1 ;  /* 0xff800000a0a07808 */ /* 0x000fe20004800000 */
[----:B------:R-:W1:Y:S01]  /*14f60*/  MUFU.TANH R66, R66 ;  /* 0x0000004200427308 */ /* 0x000e620000002400 */
[----:B------:R-:W-:Y:S02]  /*14f70*/  FSEL R165, R165, -INF , !P5 ;  /* 0xff800000a5a57808 */ /* 0x000fe40006800000 */
[----:B------:R-:W-:Y:S02]  /*14f80*/  FSEL R155, R155, -INF , !P4 ;  /* 0xff8000009b9b7808 */ /* 0x000fe40006000000 */
[-C--:B------:R-:W-:Y:S02]  /*14f90*/  ISETP.GE.AND P5, PT, R5, R2.reuse, PT ;  /* 0x000000020500720c */ /* 0x080fe40003fa6270 */
[C---:B------:R-:W-:Y:S01]  /*14fa0*/  ISETP.GE.AND P4, PT, R4.reuse, R2, PT ;  /* 0x000000020400720c */ /* 0x040fe20003f86270 */
[----:B------:R-:W1:Y:S01]  /*14fb0*/  MUFU.TANH R139, R16 ;  /* 0x00000010008b7308 */ /* 0x000e620000002400 */
[----:B------:R-:W-:-:S02]  /*14fc0*/  ISETP.GE.AND P1, PT, R4, R133, PT ;  /* 0x000000850400720c */ /* 0x000fc40003f26270 */
[----:B------:R-:W-:Y:S02]  /*14fd0*/  IADD3 R4, R32, 0x71, RZ ;  /* 0x0000007120047810 */ /* 0x000fe40007ffe0ff */
[----:B----4-:R-:W-:Y:S02]  /*14fe0*/  FSEL R148, R148, -INF , !P2 ;  /* 0xff80000094947808 */ /* 0x010fe40005000000 */
[----:B-----5:R-:W-:Y:S01]  /*14ff0*/  FSEL R151, R151, -INF , !P5 ;  /* 0xff80000097977808 */ /* 0x020fe20006800000 */
[----:B------:R-:W-:Y:S01]  /*15000*/  MUFU.TANH R67, R17 ;  /* 0x0000001100437308 */ /* 0x000fe20000002400 */
[----:B------:R-:W-:Y:S02]  /*15010*/  FSEL R156, R156, -INF , !P3 ;  /* 0xff8000009c9c7808 */ /* 0x000fe40005800000 */
[C---:B------:R-:W-:Y:S02]  /*15020*/  ISETP.GE.AND P2, PT, R4.reuse, R2, PT ;  /* 0x000000020400720c */ /* 0x040fe40003f46270 */
[----:B------:R-:W-:-:S02]  /*15030*/  ISETP.GE.AND P5, PT, R4, R133, PT ;  /* 0x000000850400720c */ /* 0x000fc40003fa6270 */
[----:B------:R-:W-:Y:S01]  /*15040*/  ISETP.GE.AND P3, PT, R5, R133, PT ;  /* 0x000000850500720c */ /* 0x000fe20003f66270 */
[----:B------:R-:W4:Y:S01]  /*15050*/  MUFU.TANH R62, R18 ;  /* 0x00000012003e7308 */ /* 0x000f220000002400 */
[C---:B------:R-:W-:Y:S02]  /*15060*/  IADD3 R4, R32.reuse, 0x78, RZ ;  /* 0x0000007820047810 */ /* 0x040fe40007ffe0ff */
[----:B------:R-:W-:Y:S02]  /*15070*/  IADD3 R6, R32, 0x70, RZ ;  /* 0x0000007020067810 */ /* 0x000fe40007ffe0ff */
[----:B-1----:R-:W-:Y:S02]  /*15080*/  FSEL R150, R150, -INF , !P0 ;  /* 0xff80000096967808 */ /* 0x002fe40004000000 */
[----:B------:R-:W-:Y:S01]  /*15090*/  FSEL R153, R153, -INF , !P6 ;  /* 0xff80000099997808 */ /* 0x000fe20007000000 */
[----:B------:R-:W-:Y:S01]  /*150a0*/  MUFU.TANH R60, R19 ;  /* 0x00000013003c7308 */ /* 0x000fe20000002400 */
[----:B--2---:R-:W-:Y:S01]  /*150b0*/  FSEL R142, R142, -INF , !P3 ;  /* 0xff8000008e8e7808 */ /* 0x004fe20005800000 */
[----:B------:R-:W-:Y:S01]  /*150c0*/  BAR.SYNC.DEFER_BLOCKING 0x0 ;  /* 0x0000000000007b1d */ /* 0x000fe20000010000 */
[----:B------:R-:W-:-:S02]  /*150d0*/  ISETP.GE.AND P0, PT, R6, R2, PT ;  /* 0x000000020600720c */ /* 0x000fc40003f06270 */
[C---:B------:R-:W-:Y:S02]  /*150e0*/  ISETP.GE.AND P6, PT, R4.reuse, R2, PT ;  /* 0x000000020400720c */ /* 0x040fe40003fc6270 */
[----:B------:R-:W-:Y:S02]  /*150f0*/  ISETP.GE.AND P3, PT, R4, R133, PT ;  /* 0x000000850400720c */ /* 0x000fe40003f66270 */
[----:B------:R-:W1:Y:S01]  /*15100*/  MUFU.TANH R4, R130 ;  /* 0x0000008200047308 */ /* 0x000e620000002400 */
[----:B---3--:R-:W-:Y:S02]  /*15110*/  FSEL R64, R64, -INF , !P5 ;  /* 0xff80000040407808 */ /* 0x008fe40006800000 */
[----:B------:R-:W-:Y:S02]  /*15120*/  ISETP.GE.AND P5, PT, R57, 0x2, PT ;  /* 0x000000023900780c */ /* 0x000fe40003fa6270 */
[----:B------:R-:W-:Y:S02]  /*15130*/  P2R R5, PR, RZ, 0x1 ;  /* 0x00000001ff057803 */ /* 0x000fe40000000000 */
[----:B------:R-:W-:-:S02]  /*15140*/  FSEL R149, R149, -INF , !P4 ;  /* 0xff80000095957808 */ /* 0x000fc40006000000 */
[----:B------:R-:W-:Y:S02]  /*15150*/  ISETP.GE.AND P0, PT, R6, R133, PT ;  /* 0x000000850600720c */ /* 0x000fe40003f06270 */
[----:B------:R-:W-:Y:S02]  /*15160*/  ISETP.NE.AND P4, PT, R5, RZ, PT ;  /* 0x000000ff0500720c */ /* 0x000fe40003f85270 */
[----:B------:R-:W-:Y:S02]  /*15170*/  IADD3 R5, R32, 0x79, RZ ;  /* 0x0000007920057810 */ /* 0x000fe40007ffe0ff */
[----:B------:R-:W-:Y:S02]  /*15180*/  FSEL R140, R140, -INF , !P1 ;  /* 0xff8000008c8c7808 */ /* 0x000fe40004800000 */
[----:B------:R-:W-:Y:S02]  /*15190*/  FSEL R143, R143, -INF , !P4 ;  /* 0xff8000008f8f7808 */ /* 0x000fe40006000000 */
[----:B------:R-:W-:-:S02]  /*151a0*/  FSEL R66, R66, -INF , !P0 ;  /* 0xff80000042427808 */ /* 0x000fc40004000000 */
[----:B------:R-:W-:Y:S02]  /*151b0*/  FSEL R141, R141, -INF , !P2 ;  /* 0xff8000008d8d7808 */ /* 0x000fe40005000000 */
[CC--:B------:R-:W-:Y:S02]  /*151c0*/  ISETP.GE.AND P4, PT, R32.reuse, R2.reuse, PT ;  /* 0x000000022000720c */ /* 0x0c0fe40003f86270 */
[-C--:B------:R-:W-:Y:S02]  /*151d0*/  ISETP.GE.AND P1, PT, R32, R133.reuse, PT ;  /* 0x000000852000720c */ /* 0x080fe40003f26270 */
[C---:B------:R-:W-:Y:S02]  /*151e0*/  ISETP.GE.AND P2, PT, R5.reuse, R2, PT ;  /* 0x000000020500720c */ /* 0x040fe40003f46270 */
[----:B------:R-:W-:Y:S02]  /*151f0*/  ISETP.GE.AND P0, PT, R5, R133, PT ;  /* 0x000000850500720c */ /* 0x000fe40003f06270 */
[----:B------:R-:W-:-:S02]  /*15200*/  FSEL R139, R139, -INF , !P6 ;  /* 0xff8000008b8b7808 */ /* 0x000fc40007000000 */
[----:B----4-:R-:W-:Y:S02]  /*15210*/  FSEL R62, R62, -INF , !P3 ;  /* 0xff8000003e3e7808 */ /* 0x010fe40005800000 */
[----:B------:R-:W-:Y:S02]  /*15220*/  FSEL R42, R42, -INF , !P4 ;  /* 0xff8000002a2a7808 */ /* 0x000fe40006000000 */
[----:B-1----:R-:W-:Y:S02]  /*15230*/  FSEL R4, R4, -INF , !P1 ;  /* 0xff80000004047808 */ /* 0x002fe40004800000 */
        /* <DEDUP_REMOVED lines=63> */
.L_x_2852:
[----:B------:R-:W-:-:S05]  /*15630*/  IMAD.MOV.U32 R3, RZ, RZ, c[0x0][0x198] ;  /* 0x00006600ff037624 */ /* 0x000fca00078e00ff */
[----:B------:R-:W-:-:S04]  /*15640*/  LEA R3, -R3, RZ, 0x7 ;  /* 0x000000ff03037211 */ /* 0x000fc800078e39ff */
[----:B------:R-:W-:Y:S02]  /*15650*/  SHF.R.S32.HI R6, RZ, 0x1f, R3 ;  /* 0x0000001fff067819 */ /* 0x000fe40000011403 */
.L_x_2853:
        /* <DEDUP_REMOVED lines=45> */
.L_x_2851:
        /* <DEDUP_REMOVED lines=85> */
[----:B------:R-:W-:-:S03]  /*15e80*/  FSETP.NEU.FTZ.AND P0, PT, R132, -INF , PT ;  /* 0xff8000008400780b */ /* 0x000fc60003f1d000 */
[C---:B------:R-:W-:Y:S01]  /*15e90*/  FMUL.FTZ R65, R3.reuse, c[0x0][0x23c] ;  /* 0x00008f0003417a20 */ /* 0x040fe20000410000 */
[----:B------:R-:W-:Y:S02]  /*15ea0*/  FSEL R136, R136, RZ, P0 ;  /* 0x000000ff88887208 */ /* 0x000fe40000000000 */
[----:B------:R-:W-:-:S03]  /*15eb0*/  FSETP.NEU.FTZ.AND P0, PT, R3, -INF , PT ;  /* 0xff8000000300780b */ /* 0x000fc60003f1d000 */
[--C-:B------:R-:W-:Y:S01]  /*15ec0*/  FFMA.FTZ R49, R63, c[0x0][0x23c], -R136.reuse ;  /* 0x00008f003f317a23 */ /* 0x100fe20000010888 */
[----:B------:R-:W-:Y:S01]  /*15ed0*/  FSEL R65, R65, RZ, P0 ;  /* 0x000000ff41417208 */ /* 0x000fe20000000000 */
[--C-:B------:R-:W-:Y:S02]  /*15ee0*/  FFMA.FTZ R55, R42, c[0x0][0x23c], -R136.reuse ;  /* 0x00008f002a377a23 */ /* 0x100fe40000010888 */
[--C-:B------:R-:W-:Y:S02]  /*15ef0*/  FFMA.FTZ R54, R33, c[0x0][0x23c], -R136.reuse ;  /* 0x00008f0021367a23 */ /* 0x100fe40000010888 */
[----:B------:R-:W-:Y:S01]  /*15f00*/  FFMA.FTZ R52, R47, c[0x0][0x23c], -R136 ;  /* 0x00008f002f347a23 */ /* 0x000fe20000010888 */
[----:B------:R-:W-:Y:S01]  /*15f10*/  MUFU.EX2 R49, R49 ;  /* 0x0000003100317308 */ /* 0x000fe20000000800 */
[--C-:B------:R-:W-:Y:S01]  /*15f20*/  FFMA.FTZ R63, R4, c[0x0][0x23c], -R65.reuse ;  /* 0x00008f00043f7a23 */ /* 0x100fe20000010841 */
[----:B------:R-:W-:Y:S01]  /*15f30*/  LDSM.16.MT88.4 R32, [R218+0x10800] ;  /* 0x01080000da20783b */ /* 0x000fe20000004200 */
[----:B------:R-:W-:-:S02]  /*15f40*/  FFMA.FTZ R58, R46, c[0x0][0x23c], -R65 ;  /* 0x00008f002e3a7a23 */ /* 0x000fc40000010841 */
[--C-:B------:R-:W-:Y:S01]  /*15f50*/  FFMA.FTZ R61, R26, c[0x0][0x23c], -R65.reuse ;  /* 0x00008f001a3d7a23 */ /* 0x100fe20000010841 */
[----:B------:R-:W1:Y:S01]  /*15f60*/  LDSM.16.MT88.4 R4, [R216+0x10000] ;  /* 0x01000000d804783b */ /* 0x000e620000004200 */
[--C-:B------:R-:W-:Y:S01]  /*15f70*/  FFMA.FTZ R50, R30, c[0x0][0x23c], -R65.reuse ;  /* 0x00008f001e327a23 */ /* 0x100fe20000010841 */
[----:B------:R-:W-:Y:S01]  /*15f80*/  MUFU.EX2 R55, R55 ;  /* 0x0000003700377308 */ /* 0x000fe20000000800 */
[--C-:B------:R-:W-:Y:S02]  /*15f90*/  FFMA.FTZ R44, R13, c[0x0][0x23c], -R136.reuse ;  /* 0x00008f000d2c7a23 */ /* 0x100fe40000010888 */
[----:B------:R-:W-:Y:S02]  /*15fa0*/  FFMA.FTZ R45, R12, c[0x0][0x23c], -R65 ;  /* 0x00008f000c2d7a23 */ /* 0x000fe40000010841 */
[----:B------:R-:W2:Y:S01]  /*15fb0*/  LDSM.16.MT88.4 R12, [R216+0xc800] ;  /* 0x00c80000d80c783b */ /* 0x000ea20000004200 */
[--C-:B------:R-:W-:Y:S02]  /*15fc0*/  FFMA.FTZ R53, R27, c[0x0][0x23c], -R136.reuse ;  /* 0x00008f001b357a23 */ /* 0x100fe40000010888 */
[----:B------:R-:W5:Y:S01]  /*15fd0*/  MUFU.EX2 R54, R54 ;  /* 0x0000003600367308 */ /* 0x000f620000000800 */
[----:B------:R-:W-:-:S02]  /*15fe0*/  FFMA.FTZ R48, R25, c[0x0][0x23c], -R136 ;  /* 0x00008f0019307a23 */ /* 0x000fc40000010888 */
[--C-:B------:R-:W-:Y:S02]  /*15ff0*/  FFMA.FTZ R47, R99, c[0x0][0x23c], -R136.reuse ;  /* 0x00008f00632f7a23 */ /* 0x100fe40000010888 */
[--C-:B------:R-:W-:Y:S02]  /*16000*/  FFMA.FTZ R51, R98, c[0x0][0x23c], -R65.reuse ;  /* 0x00008f0062337a23 */ /* 0x100fe40000010841 */
[--C-:B------:R-:W-:Y:S01]  /*16010*/  FFMA.FTZ R46, R24, c[0x0][0x23c], -R65.reuse ;  /* 0x00008f00182e7a23 */ /* 0x100fe20000010841 */
[----:B------:R-:W3:Y:S01]  /*16020*/  MUFU.EX2 R52, R52 ;  /* 0x0000003400347308 */ /* 0x000ee20000000800 */
[----:B------:R-:W-:Y:S01]  /*16030*/  FFMA.FTZ R42, R28, c[0x0][0x23c], -R65 ;  /* 0x00008f001c2a7a23 */ /* 0x000fe20000010841 */
[----:B------:R-:W1:Y:S01]  /*16040*/  LDSM.16.MT88.4 R24, [R220+0xc800] ;  /* 0x00c80000dc18783b */ /* 0x000e620000004200 */
[--C-:B------:R-:W-:Y:S02]  /*16050*/  FFMA.FTZ R43, R29, c[0x0][0x23c], -R136.reuse ;  /* 0x00008f001d2b7a23 */ /* 0x100fe40000010888 */
[----:B------:R-:W-:-:S02]  /*16060*/  FFMA.FTZ R39, R31, c[0x0][0x23c], -R136 ;  /* 0x00008f001f277a23 */ /* 0x000fc40000010888 */
[----:B------:R-:W1:Y:S01]  /*16070*/  LDSM.16.MT88.4 R28, [R217+0x10800] ;  /* 0x01080000d91c783b */ /* 0x000e620000004200 */
[----:B------:R-:W-:Y:S01]  /*16080*/  MUFU.EX2 R63, R63 ;  /* 0x0000003f003f7308 */ /* 0x000fe20000000800 */
[----:B-----5:R-:W-:Y:S01]  /*16090*/  F2FP.PACK_AB R68, R54, R55 ;  /* 0x000000373644723e */ /* 0x020fe200000000ff */
[--C-:B------:R-:W-:Y:S02]  /*160a0*/  FFMA.FTZ R36, R41, c[0x0][0x23c], -R136.reuse ;  /* 0x00008f0029247a23 */ /* 0x100fe40000010888 */
[----:B------:R-:W-:Y:S02]  /*160b0*/  FFMA.FTZ R40, R173, c[0x0][0x23c], -R136 ;  /* 0x00008f00ad287a23 */ /* 0x000fe40000010888 */
[--C-:B------:R-:W-:Y:S02]  /*160c0*/  FFMA.FTZ R41, R172, c[0x0][0x23c], -R65.reuse ;  /* 0x00008f00ac297a23 */ /* 0x100fe40000010841 */
        /* <DEDUP_REMOVED lines=77> */
[----:B------:R-:W2:Y:S06]  /*165a0*/  MUFU.EX2 R0, R0 ;  /* 0x0000000000007308 */ /* 0x000eac0000000800 */
[C---:B-1----:R-:W-:Y:S02]  /*165b0*/  HMMA.16816.F32 R72, R68.reuse, R4, RZ ;  /* 0x000000044448723c */ /* 0x042fe400000018ff */
[----:B------:R-:W-:Y:S05]  /*165c0*/  MUFU.EX2 R134, R134 ;  /* 0x0000008600867308 */ /* 0x000fea0000000800 */
[----:B---3--:R-:W-:Y:S01]  /*165d0*/  F2FP.PACK_AB R4, R48, R53 ;  /* 0x000000353004723e */ /* 0x008fe200000000ff */
[----:B------:R-:W-:Y:S01]  /*165e0*/  HMMA.16816.F32 R68, R68, R6, RZ ;  /* 0x000000064444723c */ /* 0x000fe200000018ff */
[----:B-----5:R-:W-:Y:S01]  /*165f0*/  F2FP.PACK_AB R5, R46, R51 ;  /* 0x000000332e05723e */ /* 0x020fe200000000ff */
        /* <DEDUP_REMOVED lines=10> */
[----:B--2---:R-:W-:Y:S01]  /*166a0*/  HMMA.16816.F32 R104, R4, R12, R104 ;  /* 0x0000000c0468723c */ /* 0x004fe20000001868 */
        /* <DEDUP_REMOVED lines=56> */
[----:B------:R-:W4:Y:S02]  /*16a30*/  MUFU.EX2 R164, R164 ;  /* 0x000000a400a47308 */ /* 0x000f240000000800 */
[C---:B------:R-:W-:Y:S01]  /*16a40*/  HMMA.16816.F32 R100, R4.reuse, R10, R100 ;  /* 0x0000000a0464723c */ /* 0x040fe20000001864 */
[----:B------:R-:W5:Y:S05]  /*16a50*/  LDSM.16.MT88.4 R8, [R216+0x11000] ;  /* 0x01100000d808783b */ /* 0x000f6a0000004200 */
        /* <DEDUP_REMOVED lines=284> */
.L_x_2855:
[----:B------:R-:W-:-:S05]  /*17c20*/  IMAD.MOV.U32 R0, RZ, RZ, c[0x0][0x1a0] ;  /* 0x00006800ff007624 */ /* 0x000fca00078e00ff */
[----:B------:R-:W-:-:S04]  /*17c30*/  LEA R0, -R0, RZ, 0x7 ;  /* 0x000000ff00007211 */ /* 0x000fc800078e39ff */
[----:B------:R-:W-:Y:S02]  /*17c40*/  SHF.R.S32.HI R5, RZ, 0x1f, R0 ;  /* 0x0000001fff057819 */ /* 0x000fe40000011400 */
.L_x_2856:
        /* <DEDUP_REMOVED lines=47> */
[----:B------:R-:W1:Y:S04]  /*17f40*/  LDSM.16.M88.4 R52, [R225+0x4000] ;  /* 0x00400000e134783b */ /* 0x000e680000000200 */
[----:B------:R-:W2:Y:S04]  /*17f50*/  LDSM.16.M88.4 R36, [R225+0x5000] ;  /* 0x00500000e124783b */ /* 0x000ea80000000200 */
[----:B------:R-:W2:Y:S04]  /*17f60*/  LDSM.16.M88.4 R44, [R225+0x4800] ;  /* 0x00480000e12c783b */ /* 0x000ea80000000200 */
[----:B------:R-:W3:Y:S04]  /*17f70*/  LDSM.16.M88.4 R28, [R225+0x5800] ;  /* 0x00580000e11c783b */ /* 0x000ee80000000200 */
[----:B------:R-:W3:Y:S04]  /*17f80*/  LDSM.16.M88.4 R20, [R225+0x6000] ;  /* 0x00600000e114783b */ /* 0x000ee80000000200 */
[----:B----4-:R-:W5:Y:S04]  /*17f90*/  LDSM.16.M88.4 R12, [R225+0x6800] ;  /* 0x00680000e10c783b */ /* 0x010f680000000200 */
[----:B------:R-:W4:Y:S04]  /*17fa0*/  LDSM.16.M88.4 R172, [R225+0x7000] ;  /* 0x00700000e1ac783b */ /* 0x000f280000000200 */
[----:B------:R-:W-:Y:S04]  /*17fb0*/  LDSM.16.M88.4 R144, [R224] ;  /* 0x00000000e090783b */ /* 0x000fe80000000200 */
[----:B------:R-:W4:Y:S04]  /*17fc0*/  LDSM.16.M88.4 R148, [R223] ;  /* 0x00000000df94783b */ /* 0x000f280000000200 */
[----:B------:R-:W4:Y:S04]  /*17fd0*/  LDSM.16.M88.4 R136, [R214] ;  /* 0x00000000d688783b */ /* 0x000f280000000200 */
[----:B------:R-:W4:Y:S01]  /*17fe0*/  LDSM.16.M88.4 R140, [R215] ;  /* 0x00000000d78c783b */ /* 0x000f220000000200 */
[C---:B-1----:R-:W-:Y:S03]  /*17ff0*/  HMMA.16816.F32 R60, R164.reuse, R52, RZ ;  /* 0x00000034a43c723c */ /* 0x042fe600000018ff */
[----:B------:R-:W1:Y:S04]  /*18000*/  LDSM.16.M88.4 R156, [R225+0x7800] ;  /* 0x00780000e19c783b */ /* 0x000e680000000200 */
[----:B------:R-:W1:Y:S01]  /*18010*/  LDSM.16.M88.4 R64, [R213] ;  /* 0x00000000d540783b */ /* 0x000e620000000200 */
[C---:B--2---:R-:W-:Y:S03]  /*18020*/  HMMA.16816.F32 R40, R164.reuse, R36, RZ ;  /* 0x00000024a428723c */ /* 0x044fe600000018ff */
[----:B------:R-:W2:Y:S04]  /*18030*/  LDSM.16.M88.4 R8, [R212] ;  /* 0x00000000d408783b */ /* 0x000ea80000000200 */
[----:B---3--:R-:W3:Y:S01]  /*18040*/  LDSM.16.M88.4 R4, [R211] ;  /* 0x00000000d304783b */ /* 0x008ee20000000200 */
[C---:B------:R-:W-:Y:S03]  /*18050*/  HMMA.16816.F32 R52, R164.reuse, R54, RZ ;  /* 0x00000036a434723c */ /* 0x040fe600000018ff */
[----:B------:R-:W1:Y:S04]  /*18060*/  LDSM.16.M88.4 R152, [R210] ;  /* 0x00000000d298783b */ /* 0x000e680000000200 */
        /* <DEDUP_REMOVED lines=11> */
[C---:B-----5:R-:W-:Y:S08]  /*18120*/  HMMA.16816.F32 R16, R164.reuse, R12, RZ ;  /* 0x0000000ca410723c */ /* 0x060ff000000018ff */
[C---:B------:R-:W-:Y:S08]  /*18130*/  HMMA.16816.F32 R28, R164.reuse, R30, RZ ;  /* 0x0000001ea41c723c */ /* 0x040ff000000018ff */
[C---:B------:R-:W-:Y:S08]  /*18140*/  HMMA.16816.F32 R20, R164.reuse, R22, RZ ;  /* 0x00000016a414723c */ /* 0x040ff000000018ff */
[C---:B------:R-:W-:Y:S08]  /*18150*/  HMMA.16816.F32 R12, R164.reuse, R14, RZ ;  /* 0x0000000ea40c723c */ /* 0x040ff000000018ff */
[----:B----4-:R-:W-:Y:S08]  /*18160*/  HMMA.16816.F32 R176, R164, R172, RZ ;  /* 0x000000aca4b0723c */ /* 0x010ff000000018ff */
[C---:B------:R-:W-:Y:S08]  /*18170*/  HMMA.16816.F32 R60, R144.reuse, R148, R60 ;  /* 0x00000094903c723c */ /* 0x040ff0000000183c */
[C---:B------:R-:W-:Y:S01]  /*18180*/  HMMA.16816.F32 R52, R144.reuse, R150, R52 ;  /* 0x000000969034723c */ /* 0x040fe20000001834 */
[----:B------:R-:W4:Y:S07]  /*18190*/  LDSM.16.M88.4 R148, [R209] ;  /* 0x00000000d194783b */ /* 0x000f2e0000000200 */
[C---:B------:R-:W-:Y:S08]  /*181a0*/  HMMA.16816.F32 R40, R144.reuse, R136, R40 ;  /* 0x000000889028723c */ /* 0x040ff00000001828 */
[----:B------:R-:W-:Y:S01]  /*181b0*/  HMMA.16816.F32 R36, R144, R138, R36 ;  /* 0x0000008a9024723c */ /* 0x000fe20000001824 */
[----:B------:R-:W5:Y:S07]  /*181c0*/  LDSM.16.M88.4 R136, [R219+0x4800] ;  /* 0x00480000db88783b */ /* 0x000f6e0000000200 */
[----:B------:R-:W-:Y:S08]  /*181d0*/  HMMA.16816.F32 R172, R164, R174, RZ ;  /* 0x000000aea4ac723c */ /* 0x000ff000000018ff */
[C---:B------:R-:W-:Y:S08]  /*181e0*/  HMMA.16816.F32 R48, R144.reuse, R140, R48 ;  /* 0x0000008c9030723c */ /* 0x040ff00000001830 */
[----:B------:R-:W-:Y:S01]  /*181f0*/  HMMA.16816.F32 R44, R144, R142, R44 ;  /* 0x0000008e902c723c */ /* 0x000fe2000000182c */
[----:B------:R-:W3:Y:S07]  /*18200*/  LDSM.16.M88.4 R140, [R219+0x4000] ;  /* 0x00400000db8c783b */ /* 0x000eee0000000200 */
[C---:B-1----:R-:W-:Y:S08]  /*18210*/  HMMA.16816.F32 R168, R164.reuse, R156, RZ ;  /* 0x0000009ca4a8723c */ /* 0x042ff000000018ff */
[----:B------:R-:W-:Y:S01]  /*18220*/  HMMA.16816.F32 R164, R164, R158, RZ ;  /* 0x0000009ea4a4723c */ /* 0x000fe200000018ff */
[----:B------:R-:W-:Y:S07]  /*18230*/  LDSM.16.M88.4 R156, [R208] ;  /* 0x00000000d09c783b */ /* 0x000fee0000000200 */
        /* <DEDUP_REMOVED lines=14> */
[----:B------:R-:W4:Y:S04]  /*18320*/  LDSM.16.M88.4 R148, [R208+0x1000] ;  /* 0x00100000d094783b */ /* 0x000f280000000200 */
[----:B------:R-:W-:Y:S03]  /*18330*/  LDSM.16.M88.4 R144, [R208+0x1800] ;  /* 0x00180000d090783b */ /* 0x000fe60000000200 */
[C---:B-----5:R-:W-:Y:S08]  /*18340*/  HMMA.16816.F32 R48, R188.reuse, R136, R48 ;  /* 0x00000088bc30723c */ /* 0x060ff00000001830 */
[C---:B------:R-:W-:Y:S01]  /*18350*/  HMMA.16816.F32 R44, R188.reuse, R138, R44 ;  /* 0x0000008abc2c723c */ /* 0x040fe2000000182c */
[----:B------:R-:W5:Y:S07]  /*18360*/  LDSM.16.M88.4 R136, [R208+0x2800] ;  /* 0x00280000d088783b */ /* 0x000f6e0000000200 */
[C---:B------:R-:W-:Y:S08]  /*18370*/  HMMA.16816.F32 R60, R188.reuse, R140, R60 ;  /* 0x0000008cbc3c723c */ /* 0x040ff0000000183c */
[C---:B------:R-:W-:Y:S01]  /*18380*/  HMMA.16816.F32 R52, R188.reuse, R142, R52 ;  /* 0x0000008ebc34723c */ /* 0x040fe20000001834 */
[----:B------:R-:W-:Y:S07]  /*18390*/  LDSM.16.M88.4 R140, [R208+0x2000] ;  /* 0x00200000d08c783b */ /* 0x000fee0000000200 */
[C---:B-1----:R-:W-:Y:S08]  /*183a0*/  HMMA.16816.F32 R40, R188.reuse, R64, R40 ;  /* 0x00000040bc28723c */ /* 0x042ff00000001828 */
[C---:B------:R-:W-:Y:S01]  /*183b0*/  HMMA.16816.F32 R36, R188.reuse, R66, R36 ;  /* 0x00000042bc24723c */ /* 0x040fe20000001824 */
[----:B------:R-:W-:Y:S07]  /*183c0*/  LDSM.16.M88.4 R64, [R208+0x3000] ;  /* 0x00300000d040783b */ /* 0x000fee0000000200 */
[C---:B--2---:R-:W-:Y:S08]  /*183d0*/  HMMA.16816.F32 R32, R188.reuse, R8, R32 ;  /* 0x00000008bc20723c */ /* 0x044ff00000001820 */
[C---:B------:R-:W-:Y:S01]  /*183e0*/  HMMA.16816.F32 R28, R188.reuse, R10, R28 ;  /* 0x0000000abc1c723c */ /* 0x040fe2000000181c */
[----:B------:R-:W-:Y:S07]  /*183f0*/  LDSM.16.M88.4 R8, [R226+0x2000] ;  /* 0x00200000e208783b */ /* 0x000fee0000000200 */
[C---:B---3--:R-:W-:Y:S08]  /*18400*/  HMMA.16816.F32 R24, R188.reuse, R4, R24 ;  /* 0x00000004bc18723c */ /* 0x048ff00000001818 */
[C---:B------:R-:W-:Y:S01]  /*18410*/  HMMA.16816.F32 R20, R188.reuse, R6, R20 ;  /* 0x00000006bc14723c */ /* 0x040fe20000001814 */
[----:B------:R-:W1:Y:S07]  /*18420*/  LDSM.16.M88.4 R4, [R225+0x8000] ;  /* 0x00800000e104783b */ /* 0x000e6e0000000200 */
[C---:B------:R-:W-:Y:S08]  /*18430*/  HMMA.16816.F32 R16, R188.reuse, R192, R16 ;  /* 0x000000c0bc10723c */ /* 0x040ff00000001810 */
[----:B------:R-:W-:Y:S08]  /*18440*/  HMMA.16816.F32 R12, R188, R194, R12 ;  /* 0x000000c2bc0c723c */ /* 0x000ff0000000180c */
[C---:B------:R-:W-:Y:S08]  /*18450*/  HMMA.16816.F32 R48, R160.reuse, R152, R48 ;  /* 0x00000098a030723c */ /* 0x040ff00000001830 */
[C---:B------:R-:W-:Y:S01]  /*18460*/  HMMA.16816.F32 R44, R160.reuse, R154, R44 ;  /* 0x0000009aa02c723c */ /* 0x040fe2000000182c */
[----:B------:R-:W2:Y:S07]  /*18470*/  LDSM.16.M88.4 R152, [R208+0x3800] ;  /* 0x00380000d098783b */ /* 0x000eae0000000200 */
[C---:B------:R-:W-:Y:S08]  /*18480*/  HMMA.16816.F32 R60, R160.reuse, R156, R60 ;  /* 0x0000009ca03c723c */ /* 0x040ff0000000183c */
[----:B------:R-:W-:Y:S08]  /*18490*/  HMMA.16816.F32 R52, R160, R158, R52 ;  /* 0x0000009ea034723c */ /* 0x000ff00000001834 */
[C---:B------:R-:W-:Y:S08]  /*184a0*/  HMMA.16816.F32 R176, R188.reuse, R184, R176 ;  /* 0x000000b8bcb0723c */ /* 0x040ff000000018b0 */
[----:B------:R-:W-:Y:S01]  /*184b0*/  HMMA.16816.F32 R172, R188, R186, R172 ;  /* 0x000000babcac723c */ /* 0x000fe200000018ac */
[----:B------:R-:W3:Y:S07]  /*184c0*/  LDSM.16.M88.4 R184, [R225+0x8800] ;  /* 0x00880000e1b8783b */ /* 0x000eee0000000200 */
[C---:B----4-:R-:W-:Y:S08]  /*184d0*/  HMMA.16816.F32 R40, R160.reuse, R148, R40 ;  /* 0x00000094a028723c */ /* 0x050ff00000001828 */
[C---:B------:R-:W-:Y:S01]  /*184e0*/  HMMA.16816.F32 R156, R160.reuse, R150, R36 ;  /* 0x00000096a09c723c */ /* 0x040fe20000001824 */
[----:B------:R-:W-:Y:S04]  /*184f0*/  LDSM.16.M88.4 R148, [R224+0x2000] ;  /* 0x00200000e094783b */ /* 0x000fe80000000200 */
[----:B------:R-:W4:Y:S03]  /*18500*/  LDSM.16.M88.4 R36, [R207] ;  /* 0x00000000cf24783b */ /* 0x000f260000000200 */
[C---:B-----5:R-:W-:Y:S08]  /*18510*/  HMMA.16816.F32 R16, R160.reuse, R136, R16 ;  /* 0x00000088a010723c */ /* 0x060ff00000001810 */
[----:B------:R-:W-:Y:S01]  /*18520*/  HMMA.16816.F32 R12, R160, R138, R12 ;  /* 0x0000008aa00c723c */ /* 0x000fe2000000180c */
[----:B------:R-:W5:Y:S07]  /*18530*/  LDSM.16.M88.4 R136, [R225+0x9800] ;  /* 0x00980000e188783b */ /* 0x000f6e0000000200 */
[C---:B------:R-:W-:Y:S08]  /*18540*/  HMMA.16816.F32 R168, R188.reuse, R180, R168 ;  /* 0x000000b4bca8723c */ /* 0x040ff000000018a8 */
[----:B------:R-:W-:Y:S01]  /*18550*/  HMMA.16816.F32 R164, R188, R182, R164 ;  /* 0x000000b6bca4723c */ /* 0x000fe200000018a4 */
[----:B------:R-:W-:Y:S07]  /*18560*/  LDSM.16.M88.4 R180, [R225+0x9000] ;  /* 0x00900000e1b4783b */ /* 0x000fee0000000200 */
[----:B------:R-:W-:Y:S08]  /*18570*/  HMMA.16816.F32 R32, R160, R144, R32 ;  /* 0x00000090a020723c */ /* 0x000ff00000001820 */
[C---:B-1----:R-:W-:Y:S08]  /*18580*/  HMMA.16816.F32 R60, R8.reuse, R4, R60 ;  /* 0x00000004083c723c */ /* 0x042ff0000000183c */
[----:B------:R-:W-:Y:S01]  /*18590*/  HMMA.16816.F32 R52, R8, R6, R52 ;  /* 0x000000060834723c */ /* 0x000fe20000001834 */
        /* <DEDUP_REMOVED lines=8> */
[----:B------:R-:W1:Y:S07]  /*18620*/  LDSM.16.M88.4 R64, [R219+0x8000] ;  /* 0x00800000db40783b */ /* 0x000e6e0000000200 */
[C---:B--2---:R-:W-:Y:S08]  /*18630*/  HMMA.16816.F32 R168, R160.reuse, R152, R168 ;  /* 0x00000098a0a8723c */ /* 0x044ff000000018a8 */
[----:B------:R-:W-:Y:S01]  /*18640*/  HMMA.16816.F32 R164, R160, R154, R164 ;  /* 0x0000009aa0a4723c */ /* 0x000fe200000018a4 */
[----:B------:R-:W2:Y:S04]  /*18650*/  LDSM.16.M88.4 R160, [R225+0xa800] ;  /* 0x00a80000e1a0783b */ /* 0x000ea80000000200 */
[----:B------:R-:W-:Y:S03]  /*18660*/  LDSM.16.M88.4 R152, [R208+0x4000] ;  /* 0x00400000d098783b */ /* 0x000fe60000000200 */
[C---:B---3--:R-:W-:Y:S08]  /*18670*/  HMMA.16816.F32 R48, R8.reuse, R184, R48 ;  /* 0x000000b80830723c */ /* 0x048ff00000001830 */
[----:B------:R-:W-:Y:S08]  /*18680*/  HMMA.16816.F32 R44, R8, R186, R44 ;  /* 0x000000ba082c723c */ /* 0x000ff0000000182c */
[----:B----4-:R-:W-:Y:S08]  /*18690*/  HMMA.16816.F32 R60, R148, R36, R60 ;  /* 0x00000024943c723c */ /* 0x010ff0000000183c */
[----:B-----5:R-:W-:Y:S08]  /*186a0*/  HMMA.16816.F32 R32, R8, R136, R32 ;  /* 0x000000880820723c */ /* 0x020ff00000001820 */
[----:B------:R-:W-:Y:S01]  /*186b0*/  HMMA.16816.F32 R52, R148, R38, R52 ;  /* 0x000000269434723c */ /* 0x000fe20000001834 */
[----:B------:R-:W-:Y:S07]  /*186c0*/  LDSM.16.M88.4 R36, [R205] ;  /* 0x00000000cd24783b */ /* 0x000fee0000000200 */
[----:B------:R-:W-:Y:S01]  /*186d0*/  HMMA.16816.F32 R136, R8, R138, R28 ;  /* 0x0000008a0888723c */ /* 0x000fe2000000181c */
[----:B------:R-:W3:Y:S07]  /*186e0*/  LDSM.16.M88.4 R28, [R219+0x8800] ;  /* 0x00880000db1c783b */ /* 0x000eee0000000200 */
[C---:B-1----:R-:W-:Y:S08]  /*186f0*/  HMMA.16816.F32 R48, R148.reuse, R4, R48 ;  /* 0x000000049430723c */ /* 0x042ff00000001830 */
[----:B------:R-:W-:Y:S01]  /*18700*/  HMMA.16816.F32 R44, R148, R6, R44 ;  /* 0x00000006942c723c */ /* 0x000fe2000000182c */
[----:B------:R-:W1:Y:S07]  /*18710*/  LDSM.16.M88.4 R4, [R225+0xb000] ;  /* 0x00b00000e104783b */ /* 0x000e6e0000000200 */
[----:B------:R-:W-:Y:S08]  /*18720*/  HMMA.16816.F32 R40, R8, R180, R40 ;  /* 0x000000b40828723c */ /* 0x000ff00000001828 */
[C---:B------:R-:W-:Y:S08]  /*18730*/  HMMA.16816.F32 R60, R140.reuse, R64, R60 ;  /* 0x000000408c3c723c */ /* 0x040ff0000000183c */
[----:B------:R-:W-:Y:S08]  /*18740*/  HMMA.16816.F32 R52, R140, R66, R52 ;  /* 0x000000428c34723c */ /* 0x000ff00000001834 */
[C---:B------:R-:W-:Y:S01]  /*18750*/  HMMA.16816.F32 R180, R8.reuse, R182, R156 ;  /* 0x000000b608b4723c */ /* 0x040fe2000000189c */
[----:B------:R-:W-:Y:S07]  /*18760*/  LDSM.16.M88.4 R156, [R221+0x2000] ;  /* 0x00200000dd9c783b */ /* 0x000fee0000000200 */
[----:B--2---:R-:W-:Y:S01]  /*18770*/  HMMA.16816.F32 R64, R8, R160, R16 ;  /* 0x000000a00840723c */ /* 0x004fe20000001810 */
[----:B------:R-:W2:Y:S07]  /*18780*/  LDSM.16.M88.4 R16, [R208+0x4800] ;  /* 0x00480000d010783b */ /* 0x000eae0000000200 */
[C---:B---3--:R-:W-:Y:S08]  /*18790*/  HMMA.16816.F32 R48, R140.reuse, R28, R48 ;  /* 0x0000001c8c30723c */ /* 0x048ff00000001830 */
[----:B------:R-:W-:Y:S01]  /*187a0*/  HMMA.16816.F32 R44, R140, R30, R44 ;  /* 0x0000001e8c2c723c */ /* 0x000fe2000000182c */
[----:B------:R-:W3:Y:S07]  /*187b0*/  LDSM.16.M88.4 R28, [R204] ;  /* 0x00000000cc1c783b */ /* 0x000eee0000000200 */
[C---:B------:R-:W-:Y:S08]  /*187c0*/  HMMA.16816.F32 R24, R8.reuse, R144, R24 ;  /* 0x000000900818723c */ /* 0x040ff00000001818 */
[C---:B------:R-:W-:Y:S01]  /*187d0*/  HMMA.16816.F32 R20, R8.reuse, R146, R20 ;  /* 0x000000920814723c */ /* 0x040fe20000001814 */
[----:B------:R-:W4:Y:S07]  /*187e0*/  LDSM.16.M88.4 R144, [R219+0x9000] ;  /* 0x00900000db90783b */ /* 0x000f2e0000000200 */
[----:B-1----:R-:W-:Y:S08]  /*187f0*/  HMMA.16816.F32 R176, R8, R4, R176 ;  /* 0x0000000408b0723c */ /* 0x002ff000000018b0 */
[----:B--2---:R-:W-:Y:S08]  /*18800*/  HMMA.16816.F32 R48, R156, R16, R48 ;  /* 0x000000109c30723c */ /* 0x004ff00000001830 */
[----:B------:R-:W-:Y:S01]  /*18810*/  HMMA.16816.F32 R172, R8, R6, R172 ;  /* 0x0000000608ac723c */ /* 0x000fe200000018ac */
[----:B------:R-:W1:Y:S07]  /*18820*/  LDSM.16.M88.4 R4, [R219+0x9800] ;  /* 0x00980000db04783b */ /* 0x000e6e0000000200 */
[C---:B------:R-:W-:Y:S01]  /*18830*/  HMMA.16816.F32 R44, R156.reuse, R18, R44 ;  /* 0x000000129c2c723c */ /* 0x040fe2000000182c */
[----:B------:R-:W2:Y:S07]  /*18840*/  LDSM.16.M88.4 R16, [R225+0xb800] ;  /* 0x00b80000e110783b */ /* 0x000eae0000000200 */
[----:B------:R-:W-:Y:S01]  /*18850*/  HMMA.16816.F32 R52, R156, R154, R52 ;  /* 0x0000009a9c34723c */ /* 0x000fe20000001834 */
[----:B------:R-:W-:-:S02]  /*18860*/  FMUL.FTZ R48, R48, c[0x0][0x2ec] ;  /* 0x0000bb0030307a20 */ /* 0x000fc40000410000 */
[----:B------:R-:W-:Y:S02]  /*18870*/  FMUL.FTZ R49, R49, c[0x0][0x2ec] ;  /* 0x0000bb0031317a20 */ /* 0x000fe40000410000 */
[----:B------:R-:W-:Y:S03]  /*18880*/  MUFU.TANH R135, R48 ;  /* 0x0000003000877308 */ /* 0x000fe60000002400 */
[C---:B------:R-:W-:Y:S08]  /*18890*/  HMMA.16816.F32 R40, R148.reuse, R36, R40 ;  /* 0x000000249428723c */ /* 0x040ff00000001828 */
[----:B------:R-:W-:Y:S01]  /*188a0*/  HMMA.16816.F32 R180, R148, R38, R180 ;  /* 0x0000002694b4723c */ /* 0x000fe200000018b4 */
[----:B------:R-:W5:Y:S01]  /*188b0*/  LDSM.16.M88.4 R36, [R208+0x5000] ;  /* 0x00500000d024783b */ /* 0x000f620000000200 */
[----:B------:R-:W-:-:S02]  /*188c0*/  FMUL.FTZ R44, R44, c[0x0][0x2ec] ;  /* 0x0000bb002c2c7a20 */ /* 0x000fc40000410000 */
[----:B------:R-:W-:Y:S02]  /*188d0*/  FMUL.FTZ R46, R46, c[0x0][0x2ec] ;  /* 0x0000bb002e2e7a20 */ /* 0x000fe40000410000 */
[----:B------:R-:W-:Y:S02]  /*188e0*/  FMUL.FTZ R45, R45, c[0x0][0x2ec] ;  /* 0x0000bb002d2d7a20 */ /* 0x000fe40000410000 */
[----:B------:R-:W-:Y:S01]  /*188f0*/  HMMA.16816.F32 R60, R156, R152, R60 ;  /* 0x000000989c3c723c */ /* 0x000fe2000000183c */
[----:B------:R-:W-:Y:S01]  /*18900*/  FMUL.FTZ R52, R52, c[0x0][0x2ec] ;  /* 0x0000bb0034347a20 */ /* 0x000fe20000410000 */
[----:B------:R-:W-:Y:S01]  /*18910*/  MUFU.TANH R44, R44 ;  /* 0x0000002c002c7308 */ /* 0x000fe20000002400 */
[----:B------:R-:W-:Y:S02]  /*18920*/  FMUL.FTZ R53, R53, c[0x0][0x2ec] ;  /* 0x0000bb0035357a20 */ /* 0x000fe40000410000 */
[----:B------:R-:W-:Y:S02]  /*18930*/  FMUL.FTZ R54, R54, c[0x0][0x2ec] ;  /* 0x0000bb0036367a20 */ /* 0x000fe40000410000 */
[----:B------:R-:W-:Y:S01]  /*18940*/  FMUL.FTZ R55, R55, c[0x0][0x2ec] ;  /* 0x0000bb0037377a20 */ /* 0x000fe20000410000 */
[C---:B---3--:R-:W-:Y:S01]  /*18950*/  HMMA.16816.F32 R32, R148.reuse, R28, R32 ;  /* 0x0000001c9420723c */ /* 0x048fe20000001820 */
[----:B------:R-:W-:Y:S01]  /*18960*/  FMUL.FTZ R47, R47, c[0x0][0x2ec] ;  /* 0x0000bb002f2f7a20 */ /* 0x000fe20000410000 */
[----:B------:R-:W-:Y:S06]  /*18970*/  MUFU.TANH R46, R46 ;  /* 0x0000002e002e7308 */ /* 0x000fec0000002400 */
[----:B------:R-:W-:Y:S01]  /*18980*/  HMMA.16816.F32 R136, R148, R30, R136 ;  /* 0x0000001e9488723c */ /* 0x000fe20000001888 */
[----:B------:R-:W3:Y:S01]  /*18990*/  LDSM.16.M88.4 R28, [R202] ;  /* 0x00000000ca1c783b */ /* 0x000ee20000000200 */
[----:B------:R-:W-:Y:S06]  /*189a0*/  MUFU.TANH R134, R55 ;  /* 0x0000003700867308 */ /* 0x000fec0000002400 */
[----:B----4-:R-:W-:Y:S01]  /*189b0*/  HMMA.16816.F32 R40, R140, R144, R40 ;  /* 0x000000908c28723c */ /* 0x010fe20000001828 */
[----:B------:R-:W-:Y:S01]  /*189c0*/  FMUL.FTZ R56, R62, c[0x0][0x2ec] ;  /* 0x0000bb003e387a20 */ /* 0x000fe20000410000 */
[----:B------:R4:W-:Y:S01]  /*189d0*/  MUFU.TANH R144, R49 ;  /* 0x0000003100907308 */ /* 0x0009e20000002400 */
[----:B------:R-:W-:-:S02]  /*189e0*/  FMUL.FTZ R0, R60, c[0x0][0x2ec] ;  /* 0x0000bb003c007a20 */ /* 0x000fc40000410000 */
[----:B------:R-:W-:Y:S02]  /*189f0*/  FMUL.FTZ R58, R61, c[0x0][0x2ec] ;  /* 0x0000bb003d3a7a20 */ /* 0x000fe40000410000 */
[----:B------:R-:W-:Y:S01]  /*18a00*/  FMUL.FTZ R145, R50, c[0x0][0x2ec] ;  /* 0x0000bb0032917a20 */ /* 0x000fe20000410000 */
[----:B------:R-:W-:Y:S01]  /*18a10*/  HMMA.16816.F32 R180, R140, R146, R180 ;  /* 0x000000928cb4723c */ /* 0x000fe200000018b4 */
[----:B------:R-:W-:Y:S01]  /*18a20*/  FMUL.FTZ R62, R63, c[0x0][0x2ec] ;  /* 0x0000bb003f3e7a20 */ /* 0x000fe20000410000 */
[----:B------:R-:W-:Y:S05]  /*18a30*/  MUFU.TANH R60, R52 ;  /* 0x00000034003c7308 */ /* 0x000fea0000002400 */
[----:B------:R-:W-:Y:S01]  /*18a40*/  FMUL.FTZ R146, R51, c[0x0][0x2ec] ;  /* 0x0000bb0033927a20 */ /* 0x000fe20000410000 */
[----:B------:R-:W-:Y:S01]  /*18a50*/  HMMA.16816.F32 R12, R8, R162, R12 ;  /* 0x000000a2080c723c */ /* 0x000fe2000000180c */
[----:B------:R-:W-:Y:S01]  /*18a60*/  IADD3 R147, R59, 0x39, RZ ;  /* 0x000000393b937810 */ /* 0x000fe20007ffe0ff */
[----:B----4-:R-:W4:Y:S01]  /*18a70*/  LDSM.16.M88.4 R48, [R208+0x5800] ;  /* 0x00580000d030783b */ /* 0x010f220000000200 */
[----:B------:R-:W-:Y:S05]  /*18a80*/  MUFU.TANH R61, R53 ;  /* 0x00000035003d7308 */ /* 0x000fea0000002400 */
[C---:B-1----:R-:W-:Y:S03]  /*18a90*/  HMMA.16816.F32 R32, R140.reuse, R4, R32 ;  /* 0x000000048c20723c */ /* 0x042fe60000001820 */
[----:B------:R1:W-:Y:S05]  /*18aa0*/  MUFU.TANH R63, R54 ;  /* 0x00000036003f7308 */ /* 0x0003ea0000002400 */
[----:B------:R-:W-:Y:S01]  /*18ab0*/  HMMA.16816.F32 R136, R140, R6, R136 ;  /* 0x000000068c88723c */ /* 0x000fe20000001888 */
[----:B------:R-:W-:Y:S02]  /*18ac0*/  LDSM.16.M88.4 R4, [R201] ;  /* 0x00000000c904783b */ /* 0x000fe40000000200 */
[----:B------:R-:W3:Y:S05]  /*18ad0*/  MUFU.TANH R0, R0 ;  /* 0x0000000000007308 */ /* 0x000eea0000002400 */
[C---:B--2---:R-:W-:Y:S01]  /*18ae0*/  HMMA.16816.F32 R168, R8.reuse, R16, R168 ;  /* 0x0000001008a8723c */ /* 0x044fe200000018a8 */
[----:B-1----:R-:W1:Y:S02]  /*18af0*/  LDSM.16.M88.4 R52, [R203] ;  /* 0x00000000cb34783b */ /* 0x002e640000000200 */
[----:B------:R-:W2:Y:S05]  /*18b00*/  MUFU.TANH R58, R58 ;  /* 0x0000003a003a7308 */ /* 0x000eaa0000002400 */
[----:B------:R-:W-:Y:S01]  /*18b10*/  HMMA.16816.F32 R164, R8, R18, R164 ;  /* 0x0000001208a4723c */ /* 0x000fe200000018a4 */
[----:B------:R-:W1:Y:S02]  /*18b20*/  LDSM.16.M88.4 R16, [R200] ;  /* 0x00000000c810783b */ /* 0x000e640000000200 */
[----:B------:R-:W1:Y:S02]  /*18b30*/  MUFU.TANH R56, R56 ;  /* 0x0000003800387308 */ /* 0x000e640000002400 */
[----:B------:R-:W-:Y:S03]  /*18b40*/  LDSM.16.M88.4 R8, [R208+0x6000] ;  /* 0x00600000d008783b */ /* 0x000fe60000000200 */
[C---:B-----5:R-:W-:Y:S03]  /*18b50*/  HMMA.16816.F32 R40, R156.reuse, R36, R40 ;  /* 0x000000249c28723c */ /* 0x060fe60000001828 */
[----:B------:R-:W5:Y:S05]  /*18b60*/  MUFU.TANH R62, R62 ;  /* 0x0000003e003e7308 */ /* 0x000f6a0000002400 */
[----:B------:R-:W-:Y:S01]  /*18b70*/  HMMA.16816.F32 R180, R156, R38, R180 ;  /* 0x000000269cb4723c */ /* 0x000fe200000018b4 */
[----:B------:R-:W2:Y:S02]  /*18b80*/  LDSM.16.M88.4 R36, [R219+0xa000] ;  /* 0x00a00000db24783b */ /* 0x000ea40000000200 */
[----:B------:R-:W1:Y:S05]  /*18b90*/  MUFU.TANH R145, R145 ;  /* 0x0000009100917308 */ /* 0x000e6a0000002400 */
[C---:B---3--:R-:W-:Y:S03]  /*18ba0*/  HMMA.16816.F32 R64, R148.reuse, R28, R64 ;  /* 0x0000001c9440723c */ /* 0x048fe60000001840 */
[----:B------:R-:W3:Y:S05]  /*18bb0*/  MUFU.TANH R45, R45 ;  /* 0x0000002d002d7308 */ /* 0x000eea0000002400 */
[----:B------:R-:W-:Y:S01]  /*18bc0*/  HMMA.16816.F32 R12, R148, R30, R12 ;  /* 0x0000001e940c723c */ /* 0x000fe2000000180c */
[----:B------:R-:W2:Y:S01]  /*18bd0*/  LDSM.16.M88.4 R28, [R219+0xa800] ;  /* 0x00a80000db1c783b */ /* 0x000ea20000000200 */
[----:B------:R-:W-:Y:S01]  /*18be0*/  FMUL.FTZ R40, R40, c[0x0][0x2ec] ;  /* 0x0000bb0028287a20 */ /* 0x000fe20000410000 */
[----:B------:R-:W2:Y:S01]  /*18bf0*/  MUFU.TANH R146, R146 ;  /* 0x0000009200927308 */ /* 0x000ea20000002400 */
[----:B------:R-:W-:-:S02]  /*18c00*/  FMUL.FTZ R41, R41, c[0x0][0x2ec] ;  /* 0x0000bb0029297a20 */ /* 0x000fc40000410000 */
[----:B------:R-:W-:Y:S02]  /*18c10*/  FMUL.FTZ R43, R43, c[0x0][0x2ec] ;  /* 0x0000bb002b2b7a20 */ /* 0x000fe40000410000 */
[----:B----4-:R-:W-:Y:S01]  /*18c20*/  HMMA.16816.F32 R32, R156, R48, R32 ;  /* 0x000000309c20723c */ /* 0x010fe20000001820 */
[----:B------:R-:W-:Y:S02]  /*18c30*/  FMUL.FTZ R42, R42, c[0x0][0x2ec] ;  /* 0x0000bb002a2a7a20 */ /* 0x000fe40000410000 */
[----:B------:R-:W4:Y:S04]  /*18c40*/  MUFU.TANH R47, R47 ;  /* 0x0000002f002f7308 */ /* 0x000f280000002400 */
[----:B------:R-:W-:Y:S01]  /*18c50*/  FMUL.FTZ R48, R181, c[0x0][0x2ec] ;  /* 0x0000bb00b5307a20 */ /* 0x000fe20000410000 */
[C---:B-1----:R-:W-:Y:S03]  /*18c60*/  HMMA.16816.F32 R24, R148.reuse, R52, R24 ;  /* 0x000000349418723c */ /* 0x042fe60000001818 */
[----:B------:R-:W1:Y:S04]  /*18c70*/  MUFU.TANH R40, R40 ;  /* 0x0000002800287308 */ /* 0x000e680000002400 */
[----:B------:R-:W-:Y:S01]  /*18c80*/  FMUL.FTZ R52, R180, c[0x0][0x2ec] ;  /* 0x0000bb00b4347a20 */ /* 0x000fe20000410000 */
[----:B------:R-:W-:Y:S01]  /*18c90*/  HMMA.16816.F32 R20, R148, R54, R20 ;  /* 0x000000369414723c */ /* 0x000fe20000001814 */
[----:B------:R-:W-:-:S02]  /*18ca0*/  FMUL.FTZ R53, R183, c[0x0][0x2ec] ;  /* 0x0000bb00b7357a20 */ /* 0x000fc40000410000 */
[----:B------:R-:W1:Y:S04]  /*18cb0*/  MUFU.TANH R48, R48 ;  /* 0x0000003000307308 */ /* 0x000e680000002400 */
[----:B------:R-:W-:Y:S01]  /*18cc0*/  FMUL.FTZ R55, R182, c[0x0][0x2ec] ;  /* 0x0000bb00b6377a20 */ /* 0x000fe20000410000 */
[----:B------:R-:W-:Y:S01]  /*18cd0*/  HMMA.16816.F32 R176, R148, R4, R176 ;  /* 0x0000000494b0723c */ /* 0x000fe200000018b0 */
[----:B------:R-:W-:Y:S02]  /*18ce0*/  FMUL.FTZ R32, R32, c[0x0][0x2ec] ;  /* 0x0000bb0020207a20 */ /* 0x000fe40000410000 */
[----:B------:R-:W-:Y:S01]  /*18cf0*/  FMUL.FTZ R54, R33, c[0x0][0x2ec] ;  /* 0x0000bb0021367a20 */ /* 0x000fe20000410000 */
[----:B------:R-:W1:Y:S01]  /*18d00*/  MUFU.TANH R41, R41 ;  /* 0x0000002900297308 */ /* 0x000e620000002400 */
[----:B------:R-:W-:-:S03]  /*18d10*/  FMUL.FTZ R155, R35, c[0x0][0x2ec] ;  /* 0x0000bb00239b7a20 */ /* 0x000fc60000410000 */
[C---:B------:R-:W-:Y:S01]  /*18d20*/  HMMA.16816.F32 R172, R148.reuse, R6, R172 ;  /* 0x0000000694ac723c */ /* 0x040fe200000018ac */
[----:B------:R-:W1:Y:S03]  /*18d30*/  LDSM.16.M88.4 R4, [R208+0x6800] ;  /* 0x00680000d004783b */ /* 0x000e660000000200 */
[----:B------:R-:W1:Y:S04]  /*18d40*/  MUFU.TANH R52, R52 ;  /* 0x0000003400347308 */ /* 0x000e680000002400 */
[C---:B------:R-:W-:Y:S04]  /*18d50*/  HMMA.16816.F32 R168, R148.reuse, R16, R168 ;  /* 0x0000001094a8723c */ /* 0x040fe800000018a8 */
[----:B------:R-:W1:Y:S04]  /*18d60*/  MUFU.TANH R55, R55 ;  /* 0x0000003700377308 */ /* 0x000e680000002400 */
[----:B------:R-:W-:Y:S01]  /*18d70*/  HMMA.16816.F32 R164, R148, R18, R164 ;  /* 0x0000001294a4723c */ /* 0x000fe200000018a4 */
[----:B------:R-:W1:Y:S03]  /*18d80*/  LDSM.16.M88.4 R16, [R219+0xb800] ;  /* 0x00b80000db10783b */ /* 0x000e660000000200 */
[----:B------:R-:W-:Y:S04]  /*18d90*/  MUFU.TANH R54, R54 ;  /* 0x0000003600367308 */ /* 0x000fe80000002400 */
[C---:B--2---:R-:W-:Y:S04]  /*18da0*/  HMMA.16816.F32 R24, R140.reuse, R36, R24 ;  /* 0x000000248c18723c */ /* 0x044fe80000001818 */
[----:B------:R2:W-:Y:S03]  /*18db0*/  MUFU.TANH R37, R32 ;  /* 0x0000002000257308 */ /* 0x0005e60000002400 */
[----:B------:R-:W-:Y:S01]  /*18dc0*/  FMUL.FTZ R36, R34, c[0x0][0x2ec] ;  /* 0x0000bb0022247a20 */ /* 0x000fe20000410000 */
[C---:B------:R-:W-:Y:S04]  /*18dd0*/  HMMA.16816.F32 R20, R140.reuse, R38, R20 ;  /* 0x000000268c14723c */ /* 0x040fe80000001814 */
[----:B------:R-:W-:Y:S04]  /*18de0*/  MUFU.TANH R43, R43 ;  /* 0x0000002b002b7308 */ /* 0x000fe80000002400 */
[C---:B------:R-:W-:Y:S01]  /*18df0*/  HMMA.16816.F32 R64, R140.reuse, R28, R64 ;  /* 0x0000001c8c40723c */ /* 0x040fe20000001840 */
[----:B--2---:R-:W2:Y:S03]  /*18e00*/  LDSM.16.M88.4 R32, [R219+0xb000] ;  /* 0x00b00000db20783b */ /* 0x004ea60000000200 */
[----:B------:R-:W-:Y:S04]  /*18e10*/  MUFU.TANH R42, R42 ;  /* 0x0000002a002a7308 */ /* 0x000fe80000002400 */
[----:B------:R-:W-:Y:S04]  /*18e20*/  HMMA.16816.F32 R12, R140, R30, R12 ;  /* 0x0000001e8c0c723c */ /* 0x000fe8000000180c */
[----:B------:R-:W-:Y:S04]  /*18e30*/  MUFU.TANH R36, R36 ;  /* 0x0000002400247308 */ /* 0x000fe80000002400 */
[C---:B------:R-:W-:Y:S04]  /*18e40*/  HMMA.16816.F32 R24, R156.reuse, R8, R24 ;  /* 0x000000089c18723c */ /* 0x040fe80000001818 */
[----:B------:R-:W-:Y:S04]  /*18e50*/  MUFU.TANH R155, R155 ;  /* 0x0000009b009b7308 */ /* 0x000fe80000002400 */
[C---:B------:R-:W-:Y:S01]  /*18e60*/  HMMA.16816.F32 R20, R156.reuse, R10, R20 ;  /* 0x0000000a9c14723c */ /* 0x040fe20000001814 */
[----:B------:R-:W3:Y:S03]  /*18e70*/  LDSM.16.M88.4 R8, [R208+0x7000] ;  /* 0x00700000d008783b */ /* 0x000ee60000000200 */
[----:B------:R-:W-:Y:S04]  /*18e80*/  MUFU.TANH R53, R53 ;  /* 0x0000003500357308 */ /* 0x000fe80000002400 */
[----:B-1----:R-:W-:Y:S07]  /*18e90*/  HMMA.16816.F32 R64, R156, R4, R64 ;  /* 0x000000049c40723c */ /* 0x002fee0000001840 */
[C---:B------:R-:W-:Y:S01]  /*18ea0*/  IADD3 R4, R59.reuse, 0x1, RZ ;  /* 0x000000013b047810 */ /* 0x040fe20007ffe0ff */
[----:B------:R-:W-:Y:S01]  /*18eb0*/  HMMA.16816.F32 R168, R140, R16, R168 ;  /* 0x000000108ca8723c */ /* 0x000fe200000018a8 */
[----:B------:R-:W-:Y:S01]  /*18ec0*/  IADD3 R5, R59, 0x8, RZ ;  /* 0x000000083b057810 */ /* 0x000fe20007ffe0ff */
[----:B------:R-:W-:Y:S01]  /*18ed0*/  FMUL.FTZ R24, R24, c[0x0][0x2ec] ;  /* 0x0000bb0018187a20 */ /* 0x000fe20000410000 */
[-C--:B------:R-:W-:Y:S01]  /*18ee0*/  ISETP.GE.AND P3, PT, R4, R2.reuse, PT ;  /* 0x000000020400720c */ /* 0x080fe20003f66270 */
[----:B------:R-:W-:Y:S01]  /*18ef0*/  FMUL.FTZ R26, R26, c[0x0][0x2ec] ;  /* 0x0000bb001a1a7a20 */ /* 0x000fe20000410000 */
[-C--:B------:R-:W-:Y:S01]  /*18f00*/  ISETP.GE.AND P4, PT, R4, R133.reuse, PT ;  /* 0x000000850400720c */ /* 0x080fe20003f86270 */
[----:B------:R-:W-:Y:S01]  /*18f10*/  FMUL.FTZ R25, R25, c[0x0][0x2ec] ;  /* 0x0000bb0019197a20 */ /* 0x000fe20000410000 */
[----:B------:R-:W-:Y:S01]  /*18f20*/  P2R R16, PR, RZ, 0x1 ;  /* 0x00000001ff107803 */ /* 0x000fe20000000000 */
[C---:B------:R-:W-:Y:S01]  /*18f30*/  HMMA.16816.F32 R12, R156.reuse, R6, R12 ;  /* 0x000000069c0c723c */ /* 0x040fe2000000180c */
[CC--:B------:R-:W-:Y:S01]  /*18f40*/  ISETP.GE.AND P0, PT, R59.reuse, R2.reuse, PT ;  /* 0x000000023b00720c */ /* 0x0c0fe20003f06270 */
[----:B------:R-:W-:Y:S01]  /*18f50*/  FMUL.FTZ R20, R20, c[0x0][0x2ec] ;  /* 0x0000bb0014147a20 */ /* 0x000fe20000410000 */
[----:B------:R-:W-:Y:S01]  /*18f60*/  IADD3 R4, R59, 0x9, RZ ;  /* 0x000000093b047810 */ /* 0x000fe20007ffe0ff */
[----:B------:R-:W-:Y:S01]  /*18f70*/  FMUL.FTZ R21, R21, c[0x0][0x2ec] ;  /* 0x0000bb0015157a20 */ /* 0x000fe20000410000 */
[----:B------:R-:W-:Y:S01]  /*18f80*/  FSEL R17, R0, -INF , !P0 ;  /* 0xff80000000117808 */ /* 0x000fe20004000000 */
[----:B------:R1:W-:Y:S01]  /*18f90*/  MUFU.TANH R31, R20 ;  /* 0x00000014001f7308 */ /* 0x0003e20000002400 */
[----:B------:R-:W-:Y:S01]  /*18fa0*/  FSEL R0, R58, -INF , !P3 ;  /* 0xff8000003a007808 */ /* 0x000fe20005800000 */
[----:B------:R-:W-:Y:S01]  /*18fb0*/  HMMA.16816.F32 R136, R156, R50, R136 ;  /* 0x000000329c88723c */ /* 0x000fe20000001888 */
[CC--:B------:R-:W-:Y:S01]  /*18fc0*/  ISETP.GE.AND P2, PT, R5.reuse, R2.reuse, PT ;  /* 0x000000020500720c */ /* 0x0c0fe20003f46270 */
[----:B------:R-:W-:Y:S01]  /*18fd0*/  FMUL.FTZ R22, R22, c[0x0][0x2ec] ;  /* 0x0000bb0016167a20 */ /* 0x000fe20000410000 */
[-C--:B------:R-:W-:Y:S01]  /*18fe0*/  ISETP.GE.AND P5, PT, R5, R133.reuse, PT ;  /* 0x000000850500720c */ /* 0x080fe20003fa6270 */
[----:B------:R-:W-:Y:S01]  /*18ff0*/  FMUL.FTZ R23, R23, c[0x0][0x2ec] ;  /* 0x0000bb0017177a20 */ /* 0x000fe20000410000 */
[CC--:B------:R-:W-:Y:S01]  /*19000*/  ISETP.GE.AND P1, PT, R4.reuse, R2.reuse, PT ;  /* 0x000000020400720c */ /* 0x0c0fe20003f26270 */
[----:B------:R3:W-:Y:S01]  /*19010*/  MUFU.TANH R51, R21 ;  /* 0x0000001500337308 */ /* 0x0007e20000002400 */
[-C--:B------:R-:W-:Y:S01]  /*19020*/  ISETP.GE.AND P3, PT, R4, R133.reuse, PT ;  /* 0x000000850400720c */ /* 0x080fe20003f66270 */
[C---:B--2---:R-:W-:Y:S01]  /*19030*/  HMMA.16816.F32 R176, R140.reuse, R32, R176 ;  /* 0x000000208cb0723c */ /* 0x044fe200000018b0 */
[----:B------:R-:W2:Y:S01]  /*19040*/  LDSM.16.M88.4 R4, [R208+0x7800] ;  /* 0x00780000d004783b */ /* 0x000ea20000000200 */
[-C--:B------:R-:W-:Y:S01]  /*19050*/  ISETP.GE.AND P0, PT, R59, R133.reuse, PT ;  /* 0x000000853b00720c */ /* 0x080fe20003f06270 */
[----:B------:R-:W-:Y:S01]  /*19060*/  FMUL.FTZ R64, R64, c[0x0][0x2ec] ;  /* 0x0000bb0040407a20 */ /* 0x000fe20000410000 */
[----:B------:R-:W-:Y:S01]  /*19070*/  FSEL R63, R63, -INF , !P5 ;  /* 0xff8000003f3f7808 */ /* 0x000fe20006800000 */
[----:B------:R-:W-:Y:S01]  /*19080*/  FMUL.FTZ R65, R65, c[0x0][0x2ec] ;  /* 0x0000bb0041417a20 */ /* 0x000fe20000410000 */
[----:B-1----:R-:W-:Y:S01]  /*19090*/  IADD3 R20, R59, 0x11, RZ ;  /* 0x000000113b147810 */ /* 0x002fe20007ffe0ff */
[----:B------:R-:W-:Y:S01]  /*190a0*/  MUFU.TANH R50, R24 ;  /* 0x0000001800327308 */ /* 0x000fe20000002400 */
[C---:B------:R-:W-:Y:S01]  /*190b0*/  HMMA.16816.F32 R172, R140.reuse, R34, R172 ;  /* 0x000000228cac723c */ /* 0x040fe200000018ac */
[----:B------:R-:W-:Y:S01]  /*190c0*/  FSEL R57, R134, -INF , !P3 ;  /* 0xff80000086397808 */ /* 0x000fe20005800000 */
[----:B------:R-:W-:Y:S01]  /*190d0*/  FMUL.FTZ R13, R13, c[0x0][0x2ec] ;  /* 0x0000bb000d0d7a20 */ /* 0x000fe20000410000 */
[-C--:B------:R-:W-:Y:S01]  /*190e0*/  ISETP.GE.AND P6, PT, R20, R133.reuse, PT ;  /* 0x000000851400720c */ /* 0x080fe20003fc6270 */
[----:B------:R-:W-:Y:S01]  /*190f0*/  FMUL.FTZ R12, R12, c[0x0][0x2ec] ;  /* 0x0000bb000c0c7a20 */ /* 0x000fe20000410000 */
[C---:B------:R-:W-:Y:S01]  /*19100*/  IADD3 R58, R59.reuse, 0x31, RZ ;  /* 0x000000313b3a7810 */ /* 0x040fe20007ffe0ff */
[----:B------:R-:W-:Y:S01]  /*19110*/  FMUL.FTZ R66, R66, c[0x0][0x2ec] ;  /* 0x0000bb0042427a20 */ /* 0x000fe20000410000 */
[----:B------:R-:W-:Y:S01]  /*19120*/  FSEL R35, R56, -INF , !P0 ;  /* 0xff80000038237808 */ /* 0x000fe20004000000 */
[----:B------:R-:W-:Y:S01]  /*19130*/  HMMA.16816.F32 R164, R140, R18, R164 ;  /* 0x000000128ca4723c */ /* 0x000fe200000018a4 */
[----:B------:R-:W-:Y:S01]  /*19140*/  FMUL.FTZ R38, R138, c[0x0][0x2ec] ;  /* 0x0000bb008a267a20 */ /* 0x000fe20000410000 */
[----:B------:R-:W-:Y:S01]  /*19150*/  FSEL R138, R60, -INF , !P2 ;  /* 0xff8000003c8a7808 */ /* 0x000fe20005000000 */
[----:B------:R1:W-:Y:S01]  /*19160*/  MUFU.TANH R28, R26 ;  /* 0x0000001a001c7308 */ /* 0x0003e20000002400 */
[-C--:B------:R-:W-:Y:S01]  /*19170*/  ISETP.GE.AND P0, PT, R20, R2.reuse, PT ;  /* 0x000000021400720c */ /* 0x080fe20003f06270 */
[----:B------:R-:W-:Y:S01]  /*19180*/  FMUL.FTZ R39, R136, c[0x0][0x2ec] ;  /* 0x0000bb0088277a20 */ /* 0x000fe20000410000 */
[----:B------:R-:W-:Y:S01]  /*19190*/  IADD3 R60, R59, 0x30, RZ ;  /* 0x000000303b3c7810 */ /* 0x000fe20007ffe0ff */
[----:B------:R-:W-:Y:S01]  /*191a0*/  FMUL.FTZ R137, R137, c[0x0][0x2ec] ;  /* 0x0000bb0089897a20 */ /* 0x000fe20000410000 */
[----:B------:R-:W-:Y:S01]  /*191b0*/  IADD3 R19, R59, 0x10, RZ ;  /* 0x000000103b137810 */ /* 0x000fe20007ffe0ff */
[C---:B---3--:R-:W-:Y:S01]  /*191c0*/  HMMA.16816.F32 R176, R156.reuse, R8, R176 ;  /* 0x000000089cb0723c */ /* 0x048fe200000018b0 */
[----:B------:R-:W-:Y:S01]  /*191d0*/  FSEL R18, R61, -INF , !P1 ;  /* 0xff8000003d127808 */ /* 0x000fe20004800000 */
[----:B------:R-:W-:Y:S01]  /*191e0*/  MUFU.TANH R29, R25 ;  /* 0x00000019001d7308 */ /* 0x000fe20000002400 */
[----:B------:R-:W-:Y:S01]  /*191f0*/  ISETP.GE.AND P2, PT, R19, R133, PT ;  /* 0x000000851300720c */ /* 0x000fe20003f46270 */
[----:B------:R-:W-:Y:S01]  /*19200*/  FMUL.FTZ R61, R67, c[0x0][0x2ec] ;  /* 0x0000bb00433d7a20 */ /* 0x000fe20000410000 */
[----:B------:R-:W-:Y:S01]  /*19210*/  ISETP.GE.AND P1, PT, R19, R2, PT ;  /* 0x000000021300720c */ /* 0x000fe20003f26270 */
[----:B------:R-:W-:Y:S01]  /*19220*/  FMUL.FTZ R49, R139, c[0x0][0x2ec] ;  /* 0x0000bb008b317a20 */ /* 0x000fe20000410000 */
[----:B------:R-:W-:Y:S01]  /*19230*/  P2R R21, PR, RZ, 0x4 ;  /* 0x00000004ff157803 */ /* 0x000fe20000000000 */
[----:B------:R-:W-:Y:S01]  /*19240*/  HMMA.16816.F32 R172, R156, R10, R172 ;  /* 0x0000000a9cac723c */ /* 0x000fe200000018ac */
[C---:B------:R-:W-:Y:S01]  /*19250*/  IADD3 R9, R59.reuse, 0x18, RZ ;  /* 0x000000183b097810 */ /* 0x040fe20007ffe0ff */
[----:B------:R3:W-:Y:S01]  /*19260*/  MUFU.TANH R30, R22 ;  /* 0x00000016001e7308 */ /* 0x0007e20000002400 */
[----:B------:R-:W-:Y:S01]  /*19270*/  IADD3 R8, R59, 0x19, RZ ;  /* 0x000000193b087810 */ /* 0x000fe20007ffe0ff */
[----:B------:R-:W-:Y:S01]  /*19280*/  FMUL.FTZ R15, R15, c[0x0][0x2ec] ;  /* 0x0000bb000f0f7a20 */ /* 0x000fe20000410000 */
[----:B-----5:R-:W-:Y:S01]  /*19290*/  FSEL R19, R62, -INF , !P4 ;  /* 0xff8000003e137808 */ /* 0x020fe20006000000 */
[----:B------:R-:W-:Y:S01]  /*192a0*/  FMUL.FTZ R14, R14, c[0x0][0x2ec] ;  /* 0x0000bb000e0e7a20 */ /* 0x000fe20000410000 */
[----:B-1----:R-:W-:Y:S01]  /*192b0*/  FSEL R26, R135, -INF , !P1 ;  /* 0xff800000871a7808 */ /* 0x002fe20004800000 */
[----:B------:R-:W-:Y:S01]  /*192c0*/  FMUL.FTZ R27, R27, c[0x0][0x2ec] ;  /* 0x0000bb001b1b7a20 */ /* 0x000fe20000410000 */
[----:B------:R-:W-:Y:S01]  /*192d0*/  FSEL R24, R144, -INF , !P0 ;  /* 0xff80000090187808 */ /* 0x000fe20004000000 */
[----:B------:R1:W-:Y:S01]  /*192e0*/  MUFU.TANH R163, R23 ;  /* 0x0000001700a37308 */ /* 0x0003e20000002400 */
[----:B------:R-:W-:Y:S01]  /*192f0*/  ISETP.NE.AND P5, PT, R21, RZ, PT ;  /* 0x000000ff1500720c */ /* 0x000fe20003fa5270 */
[----:B------:R-:W-:-:S04]  /*19300*/  DEPBAR.LE SB0, 0x0 ;  /* 0x000080000000791a */ /* 0x000fc80000000000 */
[-C--:B------:R-:W-:Y:S01]  /*19310*/  ISETP.GE.AND P2, PT, R9, R2.reuse, PT ;  /* 0x000000020900720c */ /* 0x080fe20003f46270 */
[----:B------:R-:W-:Y:S01]  /*19320*/  FMUL.FTZ R144, R177, c[0x0][0x2ec] ;  /* 0x0000bb00b1907a20 */ /* 0x000fe20000410000 */
[-C--:B------:R-:W-:Y:S01]  /*19330*/  ISETP.GE.AND P4, PT, R9, R133.reuse, PT ;  /* 0x000000850900720c */ /* 0x080fe20003f86270 */
[----:B------:R-:W5:Y:S01]  /*19340*/  MUFU.TANH R152, R137 ;  /* 0x0000008900987308 */ /* 0x000f620000002400 */
[C---:B------:R-:W-:Y:S01]  /*19350*/  ISETP.GE.AND P1, PT, R8.reuse, R2, PT ;  /* 0x000000020800720c */ /* 0x040fe20003f26270 */
[----:B------:R-:W-:Y:S01]  /*19360*/  FMUL.FTZ R179, R179, c[0x0][0x2ec] ;  /* 0x0000bb00b3b37a20 */ /* 0x000fe20000410000 */
[----:B------:R-:W-:Y:S02]  /*19370*/  ISETP.GE.AND P0, PT, R8, R133, PT ;  /* 0x000000850800720c */ /* 0x000fe40003f06270 */
[----:B------:R-:W-:Y:S01]  /*19380*/  IADD3 R9, R59, 0x20, RZ ;  /* 0x000000203b097810 */ /* 0x000fe20007ffe0ff */
[----:B------:R-:W-:Y:S01]  /*19390*/  FMUL.FTZ R140, R173, c[0x0][0x2ec] ;  /* 0x0000bb00ad8c7a20 */ /* 0x000fe20000410000 */
[----:B------:R-:W-:Y:S01]  /*193a0*/  IADD3 R8, R59, 0x21, RZ ;  /* 0x000000213b087810 */ /* 0x000fe20007ffe0ff */
[----:B------:R-:W1:Y:S01]  /*193b0*/  MUFU.TANH R39, R39 ;  /* 0x0000002700277308 */ /* 0x000e620000002400 */
[----:B---3--:R-:W-:Y:S01]  /*193c0*/  FSEL R22, R44, -INF , !P2 ;  /* 0xff8000002c167808 */ /* 0x008fe20005000000 */
[----:B------:R-:W-:Y:S01]  /*193d0*/  FMUL.FTZ R142, R172, c[0x0][0x2ec] ;  /* 0x0000bb00ac8e7a20 */ /* 0x000fe20000410000 */
[----:B------:R-:W-:Y:S01]  /*193e0*/  FSEL R25, R145, -INF , !P5 ;  /* 0xff80000091197808 */ /* 0x000fe20006800000 */
[----:B------:R-:W-:Y:S01]  /*193f0*/  FMUL.FTZ R145, R178, c[0x0][0x2ec] ;  /* 0x0000bb00b2917a20 */ /* 0x000fe20000410000 */
[----:B------:R-:W-:-:S02]  /*19400*/  FSEL R21, R46, -INF , !P4 ;  /* 0xff8000002e157808 */ /* 0x000fc40006000000 */
[CC--:B------:R-:W-:Y:S01]  /*19410*/  ISETP.GE.AND P2, PT, R9.reuse, R2.reuse, PT ;  /* 0x000000020900720c */ /* 0x0c0fe20003f46270 */
[----:B------:R3:W-:Y:S01]  /*19420*/  MUFU.TANH R162, R64 ;  /* 0x0000004000a27308 */ /* 0x0007e20000002400 */
[-C--:B------:R-:W-:Y:S02]  /*19430*/  ISETP.GE.AND P5, PT, R9, R133.reuse, PT ;  /* 0x000000850900720c */ /* 0x080fe40003fa6270 */
[C---:B------:R-:W-:Y:S02]  /*19440*/  ISETP.GE.AND P3, PT, R8.reuse, R2, PT ;  /* 0x000000020800720c */ /* 0x040fe40003f66270 */
[----:B------:R-:W-:Y:S02]  /*19450*/  ISETP.GE.AND P4, PT, R8, R133, PT ;  /* 0x000000850800720c */ /* 0x000fe40003f86270 */
[----:B--2---:R-:W-:Y:S01]  /*19460*/  HMMA.16816.F32 R8, R156, R4, R168 ;  /* 0x000000049c08723c */ /* 0x004fe200000018a8 */
[----:B------:R-:W-:Y:S01]  /*19470*/  FSEL R20, R45, -INF , !P1 ;  /* 0xff8000002d147808 */ /* 0x000fe20004800000 */
[----:B------:R-:W2:Y:S01]  /*19480*/  MUFU.TANH R13, R13 ;  /* 0x0000000d000d7308 */ /* 0x000ea20000002400 */
[----:B-1----:R-:W-:Y:S01]  /*19490*/  FSEL R23, R146, -INF , !P6 ;  /* 0xff80000092177808 */ /* 0x002fe20007000000 */
[----:B------:R-:W-:Y:S01]  /*194a0*/  FMUL.FTZ R146, R176, c[0x0][0x2ec] ;  /* 0x0000bb00b0927a20 */ /* 0x000fe20000410000 */
[----:B----4-:R-:W-:-:S02]  /*194b0*/  FSEL R33, R47, -INF , !P0 ;  /* 0xff8000002f217808 */ /* 0x010fc40004000000 */
[C---:B------:R-:W-:Y:S02]  /*194c0*/  IADD3 R5, R59.reuse, 0x28, RZ ;  /* 0x000000283b057810 */ /* 0x040fe40007ffe0ff */
[----:B------:R-:W-:Y:S01]  /*194d0*/  IADD3 R4, R59, 0x29, RZ ;  /* 0x000000293b047810 */ /* 0x000fe20007ffe0ff */
[----:B------:R1:W4:Y:S01]  /*194e0*/  MUFU.TANH R160, R65 ;  /* 0x0000004100a07308 */ /* 0x0003220000002400 */
[----:B------:R-:W-:Y:S02]  /*194f0*/  FSEL R134, R40, -INF , !P2 ;  /* 0xff80000028867808 */ /* 0x000fe40005000000 */
[CC--:B------:R-:W-:Y:S02]  /*19500*/  ISETP.GE.AND P1, PT, R5.reuse, R2.reuse, PT ;  /* 0x000000020500720c */ /* 0x0c0fe40003f26270 */
[-C--:B------:R-:W-:Y:S02]  /*19510*/  ISETP.GE.AND P0, PT, R5, R133.reuse, PT ;  /* 0x000000850500720c */ /* 0x080fe40003f06270 */
[C---:B------:R-:W-:Y:S01]  /*19520*/  ISETP.GE.AND P2, PT, R4.reuse, R2, PT ;  /* 0x000000020400720c */ /* 0x040fe20003f46270 */
[----:B------:R-:W1:Y:S01]  /*19530*/  MUFU.TANH R12, R12 ;  /* 0x0000000c000c7308 */ /* 0x000e620000002400 */
[----:B------:R-:W-:-:S02]  /*19540*/  ISETP.GE.AND P6, PT, R4, R133, PT ;  /* 0x000000850400720c */ /* 0x000fc40003fc6270 */
[----:B------:R-:W-:Y:S01]  /*19550*/  HMMA.16816.F32 R4, R156, R6, R164 ;  /* 0x000000069c04723c */ /* 0x000fe200000018a4 */
[----:B------:R-:W-:Y:S02]  /*19560*/  IADD3 R56, R59, 0x38, RZ ;  /* 0x000000383b387810 */ /* 0x000fe40007ffe0ff */
[----:B---3--:R-:W-:Y:S01]  /*19570*/  FMUL.FTZ R64, R8, c[0x0][0x2ec] ;  /* 0x0000bb0008407a20 */ /* 0x008fe20000410000 */
[----:B------:R-:W-:Y:S01]  /*19580*/  FSEL R136, R48, -INF , !P2 ;  /* 0xff80000030887808 */ /* 0x000fe20005000000 */
[----:B------:R-:W-:Y:S01]  /*19590*/  FMUL.FTZ R8, R9, c[0x0][0x2ec] ;  /* 0x0000bb0009087a20 */ /* 0x000fe20000410000 */
[----:B------:R-:W-:Y:S01]  /*195a0*/  FSEL R34, R41, -INF , !P3 ;  /* 0xff80000029227808 */ /* 0x000fe20005800000 */
[----:B------:R-:W3:Y:S01]  /*195b0*/  MUFU.TANH R140, R140 ;  /* 0x0000008c008c7308 */ /* 0x000ee20000002400 */
[----:B------:R-:W-:Y:S01]  /*195c0*/  FSEL R32, R52, -INF , !P1 ;  /* 0xff80000034207808 */ /* 0x000fe20004800000 */
[----:B------:R-:W-:Y:S01]  /*195d0*/  FMUL.FTZ R10, R10, c[0x0][0x2ec] ;  /* 0x0000bb000a0a7a20 */ /* 0x000fe20000410000 */
[----:B------:R-:W-:Y:S01]  /*195e0*/  FSEL R55, R55, -INF , !P0 ;  /* 0xff80000037377808 */ /* 0x000fe20004000000 */
[----:B------:R-:W-:Y:S01]  /*195f0*/  FMUL.FTZ R11, R11, c[0x0][0x2ec] ;  /* 0x0000bb000b0b7a20 */ /* 0x000fe20000410000 */
[----:B------:R-:W-:-:S02]  /*19600*/  ISETP.GE.AND P2, PT, R147, R2, PT ;  /* 0x000000029300720c */ /* 0x000fc40003f46270 */
[C---:B------:R-:W-:Y:S01]  /*19610*/  IADD3 R67, R59.reuse, 0x49, RZ ;  /* 0x000000493b437810 */ /* 0x040fe20007ffe0ff */
[----:B------:R-:W1:Y:S01]  /*19620*/  MUFU.TANH R146, R146 ;  /* 0x0000009200927308 */ /* 0x000e620000002400 */
[-C--:B------:R-:W-:Y:S02]  /*19630*/  ISETP.GE.AND P1, PT, R60, R2.reuse, PT ;  /* 0x000000023c00720c */ /* 0x080fe40003f26270 */
[-C--:B------:R-:W-:Y:S02]  /*19640*/  ISETP.GE.AND P3, PT, R58, R2.reuse, PT ;  /* 0x000000023a00720c */ /* 0x080fe40003f66270 */
[----:B------:R-:W-:Y:S02]  /*19650*/  ISETP.GE.AND P0, PT, R56, R2, PT ;  /* 0x000000023800720c */ /* 0x000fe40003f06270 */
[C---:B------:R-:W-:Y:S01]  /*19660*/  IADD3 R143, R59.reuse, 0x40, RZ ;  /* 0x000000403b8f7810 */ /* 0x040fe20007ffe0ff */
[----:B------:R-:W1:Y:S01]  /*19670*/  MUFU.TANH R144, R144 ;  /* 0x0000009000907308 */ /* 0x000e620000002400 */
[C---:B------:R-:W-:Y:S01]  /*19680*/  IADD3 R141, R59.reuse, 0x41, RZ ;  /* 0x000000413b8d7810 */ /* 0x040fe20007ffe0ff */
[----:B------:R-:W-:Y:S01]  /*19690*/  FMUL.FTZ R4, R4, c[0x0][0x2ec] ;  /* 0x0000bb0004047a20 */ /* 0x000fe20000410000 */
[----:B------:R-:W-:Y:S01]  /*196a0*/  IADD3 R139, R59, 0x48, RZ ;  /* 0x000000483b8b7810 */ /* 0x000fe20007ffe0ff */
[----:B------:R-:W-:Y:S01]  /*196b0*/  FMUL.FTZ R5, R5, c[0x0][0x2ec] ;  /* 0x0000bb0005057a20 */ /* 0x000fe20000410000 */
[----:B-----5:R-:W-:Y:S01]  /*196c0*/  FSEL R152, R152, -INF , !P2 ;  /* 0xff80000098987808 */ /* 0x020fe20005000000 */
[----:B------:R-:W-:Y:S01]  /*196d0*/  FMUL.FTZ R6, R6, c[0x0][0x2ec] ;  /* 0x0000bb0006067a20 */ /* 0x000fe20000410000 */
[----:B------:R-:W-:Y:S01]  /*196e0*/  FSEL R148, R37, -INF , !P1 ;  /* 0xff80000025947808 */ /* 0x000fe20004800000 */
[----:B------:R-:W5:Y:S01]  /*196f0*/  MUFU.TANH R142, R142 ;  /* 0x0000008e008e7308 */ /* 0x000f620000002400 */
[----:B------:R-:W-:Y:S01]  /*19700*/  FSEL R54, R54, -INF , !P3 ;  /* 0xff80000036367808 */ /* 0x000fe20005800000 */
[----:B------:R-:W-:Y:S01]  /*19710*/  FMUL.FTZ R7, R7, c[0x0][0x2ec] ;  /* 0x0000bb0007077a20 */ /* 0x000fe20000410000 */
[----:B------:R-:W-:-:S02]  /*19720*/  FSEL R52, R39, -INF , !P0 ;  /* 0xff80000027347808 */ /* 0x000fc40004000000 */
[-C--:B------:R-:W-:Y:S02]  /*19730*/  ISETP.GE.AND P2, PT, R67, R2.reuse, PT ;  /* 0x000000024300720c */ /* 0x080fe40003f46270 */
[----:B------:R-:W-:Y:S01]  /*19740*/  IADD3 R47, R59, 0x59, RZ ;  /* 0x000000593b2f7810 */ /* 0x000fe20007ffe0ff */
[----:B------:R-:W2:Y:S01]  /*19750*/  MUFU.TANH R8, R8 ;  /* 0x0000000800087308 */ /* 0x000ea20000002400 */
[-C--:B------:R-:W-:Y:S02]  /*19760*/  ISETP.GE.AND P1, PT, R143, R2.reuse, PT ;  /* 0x000000028f00720c */ /* 0x080fe40003f26270 */
[-C--:B------:R-:W-:Y:S02]  /*19770*/  ISETP.GE.AND P3, PT, R141, R2.reuse, PT ;  /* 0x000000028d00720c */ /* 0x080fe40003f66270 */
[----:B------:R-:W-:Y:S02]  /*19780*/  ISETP.GE.AND P0, PT, R139, R2, PT ;  /* 0x000000028b00720c */ /* 0x000fe40003f06270 */
[C---:B-1----:R-:W-:Y:S01]  /*19790*/  IADD3 R65, R59.reuse, 0x51, RZ ;  /* 0x000000513b417810 */ /* 0x042fe20007ffe0ff */
[----:B------:R1:W-:Y:S01]  /*197a0*/  MUFU.TANH R161, R66 ;  /* 0x0000004200a17308 */ /* 0x0003e20000002400 */
[----:B------:R-:W-:-:S02]  /*197b0*/  IADD3 R62, R59, 0x58, RZ ;  /* 0x000000583b3e7810 */ /* 0x000fc40007ffe0ff */
[----:B------:R-:W-:Y:S02]  /*197c0*/  FSEL R164, R51, -INF , !P2 ;  /* 0xff80000033a47808 */ /* 0x000fe40005000000 */
[----:B------:R-:W-:Y:S02]  /*197d0*/  FSEL R166, R50, -INF , !P1 ;  /* 0xff80000032a67808 */ /* 0x000fe40004800000 */
[----:B------:R-:W-:Y:S01]  /*197e0*/  FSEL R170, R29, -INF , !P3 ;  /* 0xff8000001daa7808 */ /* 0x000fe20005800000 */
[----:B------:R-:W2:Y:S01]  /*197f0*/  MUFU.TANH R4, R4 ;  /* 0x0000000400047308 */ /* 0x000ea20000002400 */
[----:B------:R-:W-:Y:S02]  /*19800*/  FSEL R168, R31, -INF , !P0 ;  /* 0xff8000001fa87808 */ /* 0x000fe40004000000 */
[----:B------:R-:W-:Y:S02]  /*19810*/  ISETP.GE.AND P2, PT, R47, R2, PT ;  /* 0x000000022f00720c */ /* 0x000fe40003f46270 */
[----:B------:R-:W-:-:S02]  /*19820*/  IADD3 R41, R59, 0x69, RZ ;  /* 0x000000693b297810 */ /* 0x000fc40007ffe0ff */
[-C--:B------:R-:W-:Y:S01]  /*19830*/  ISETP.GE.AND P3, PT, R65, R2.reuse, PT ;  /* 0x000000024100720c */ /* 0x080fe20003f66270 */
[----:B------:R3:W-:Y:S01]  /*19840*/  MUFU.TANH R151, R15 ;  /* 0x0000000f00977308 */ /* 0x0007e20000002400 */
[C---:B-1----:R-:W-:Y:S02]  /*19850*/  IADD3 R66, R59.reuse, 0x50, RZ ;  /* 0x000000503b427810 */ /* 0x042fe40007ffe0ff */
[-C--:B------:R-:W-:Y:S02]  /*19860*/  ISETP.GE.AND P0, PT, R62, R2.reuse, PT ;  /* 0x000000023e00720c */ /* 0x080fe40003f06270 */
[----:B------:R-:W-:Y:S02]  /*19870*/  ISETP.GE.AND P1, PT, R66, R2, PT ;  /* 0x000000024200720c */ /* 0x000fe40003f26270 */
[C---:B------:R-:W-:Y:S01]  /*19880*/  IADD3 R46, R59.reuse, 0x60, RZ ;  /* 0x000000603b2e7810 */ /* 0x040fe20007ffe0ff */
[----:B------:R-:W1:Y:S01]  /*19890*/  MUFU.TANH R49, R49 ;  /* 0x0000003100317308 */ /* 0x000e620000002400 */
[----:B------:R-:W-:-:S02]  /*198a0*/  IADD3 R45, R59, 0x61, RZ ;  /* 0x000000613b2d7810 */ /* 0x000fc40007ffe0ff */
[----:B------:R-:W-:Y:S02]  /*198b0*/  IADD3 R44, R59, 0x68, RZ ;  /* 0x000000683b2c7810 */ /* 0x000fe40007ffe0ff */
[----:B--2---:R-:W-:Y:S02]  /*198c0*/  FSEL R156, R13, -INF , !P2 ;  /* 0xff8000000d9c7808 */ /* 0x004fe40005000000 */
[----:B------:R-:W-:Y:S01]  /*198d0*/  FSEL R162, R162, -INF , !P1 ;  /* 0xff800000a2a27808 */ /* 0x000fe20004800000 */
[----:B------:R2:W-:Y:S01]  /*198e0*/  MUFU.TANH R153, R14 ;  /* 0x0000000e00997308 */ /* 0x0005e20000002400 */
[----:B---3--:R-:W-:Y:S02]  /*198f0*/  IADD3 R15, R59, 0x71, RZ ;  /* 0x000000713b0f7810 */ /* 0x008fe40007ffe0ff */
[----:B----4-:R-:W-:Y:S02]  /*19900*/  FSEL R160, R160, -INF , !P3 ;  /* 0xff800000a0a07808 */ /* 0x010fe40005800000 */
[----:B------:R-:W-:-:S02]  /*19910*/  FSEL R158, R12, -INF , !P0 ;  /* 0xff8000000c9e7808 */ /* 0x000fc40004000000 */
[-C--:B------:R-:W-:Y:S01]  /*19920*/  ISETP.GE.AND P2, PT, R41, R2.reuse, PT ;  /* 0x000000022900720c */ /* 0x080fe20003f46270 */
[----:B------:R-:W-:Y:S01]  /*19930*/  MUFU.TANH R145, R145 ;  /* 0x0000009100917308 */ /* 0x000fe20000002400 */
[----:B------:R-:W-:Y:S02]  /*19940*/  IADD3 R40, R59, 0x70, RZ ;  /* 0x000000703b287810 */ /* 0x000fe40007ffe0ff */
[----:B------:R-:W-:Y:S02]  /*19950*/  FSEL R137, R43, -INF , !P4 ;  /* 0xff8000002b897808 */ /* 0x000fe40006000000 */
[-C--:B------:R-:W-:Y:S02]  /*19960*/  ISETP.GE.AND P1, PT, R46, R2.reuse, PT ;  /* 0x000000022e00720c */ /* 0x080fe40003f26270 */
[----:B------:R-:W-:Y:S01]  /*19970*/  ISETP.GE.AND P3, PT, R45, R2, PT ;  /* 0x000000022d00720c */ /* 0x000fe20003f66270 */
[----:B------:R-:W3:Y:S01]  /*19980*/  MUFU.TANH R64, R64 ;  /* 0x0000004000407308 */ /* 0x000ee20000002400 */
[----:B--2---:R-:W-:-:S02]  /*19990*/  IADD3 R14, R59, 0x78, RZ ;  /* 0x000000783b0e7810 */ /* 0x004fc40007ffe0ff */
[-C--:B------:R-:W-:Y:S02]  /*199a0*/  ISETP.GE.AND P0, PT, R44, R2.reuse, PT ;  /* 0x000000022c00720c */ /* 0x080fe40003f06270 */
[----:B------:R-:W-:Y:S02]  /*199b0*/  IADD3 R59, R59, 0x79, RZ ;  /* 0x000000793b3b7810 */ /* 0x000fe40007ffe0ff */
[----:B------:R-:W-:Y:S01]  /*199c0*/  ISETP.GE.AND P4, PT, R15, R2, PT ;  /* 0x000000020f00720c */ /* 0x000fe20003f86270 */
[----:B------:R-:W2:Y:S01]  /*199d0*/  MUFU.TANH R5, R5 ;  /* 0x0000000500057308 */ /* 0x000ea20000002400 */
[----:B------:R-:W-:Y:S02]  /*199e0*/  FSEL R140, R140, -INF , !P2 ;  /* 0xff8000008c8c7808 */ /* 0x000fe40005000000 */
[----:B------:R-:W-:Y:S02]  /*199f0*/  FSEL R146, R146, -INF , !P1 ;  /* 0xff80000092927808 */ /* 0x000fe40004800000 */
[----:B------:R-:W-:-:S02]  /*19a00*/  FSEL R144, R144, -INF , !P3 ;  /* 0xff80000090907808 */ /* 0x000fc40005800000 */
[----:B-----5:R-:W-:Y:S01]  /*19a10*/  FSEL R142, R142, -INF , !P0 ;  /* 0xff8000008e8e7808 */ /* 0x020fe20004000000 */
[----:B------:R-:W4:Y:S01]  /*19a20*/  MUFU.TANH R38, R38 ;  /* 0x0000002600267308 */ /* 0x000f220000002400 */
[-C--:B------:R-:W-:Y:S02]  /*19a30*/  ISETP.GE.AND P2, PT, R60, R133.reuse, PT ;  /* 0x000000853c00720c */ /* 0x080fe40003f46270 */
[-C--:B------:R-:W-:Y:S02]  /*19a40*/  ISETP.GE.AND P1, PT, R40, R2.reuse, PT ;  /* 0x000000022800720c */ /* 0x080fe40003f26270 */
[-C--:B------:R-:W-:Y:S02]  /*19a50*/  ISETP.GE.AND P0, PT, R14, R2.reuse, PT ;  /* 0x000000020e00720c */ /* 0x080fe40003f06270 */
[----:B------:R-:W-:Y:S01]  /*19a60*/  ISETP.GE.AND P3, PT, R59, R2, PT ;  /* 0x000000023b00720c */ /* 0x000fe20003f66270 */
[----:B------:R-:W-:Y:S01]  /*19a70*/  FMUL.FTZ R2, R174, c[0x0][0x2ec] ;  /* 0x0000bb00ae027a20 */ /* 0x000fe20000410000 */
[----:B------:R-:W-:Y:S01]  /*19a80*/  FSEL R60, R8, -INF , !P4 ;  /* 0xff800000083c7808 */ /* 0x000fe20006000000 */
[----:B------:R-:W5:Y:S01]  /*19a90*/  MUFU.TANH R27, R27 ;  /* 0x0000001b001b7308 */ /* 0x000f620000002400 */
[----:B------:R-:W-:-:S02]  /*19aa0*/  ISETP.GE.AND P4, PT, R58, R133, PT ;  /* 0x000000853a00720c */ /* 0x000fc40003f86270 */
[----:B------:R-:W-:Y:S02]  /*19ab0*/  FSEL R135, R42, -INF , !P5 ;  /* 0xff8000002a877808 */ /* 0x000fe40006800000 */
[-C--:B------:R-:W-:Y:S02]  /*19ac0*/  ISETP.GE.AND P5, PT, R139, R133.reuse, PT ;  /* 0x000000858b00720c */ /* 0x080fe40003fa6270 */
[----:B------:R-:W-:Y:S01]  /*19ad0*/  FSEL R58, R4, -INF , !P0 ;  /* 0xff800000043a7808 */ /* 0x000fe20004000000 */
[----:B------:R-:W-:Y:S01]  /*19ae0*/  FMUL.FTZ R4, R175, c[0x0][0x2ec] ;  /* 0x0000bb00af047a20 */ /* 0x000fe20000410000 */
[----:B------:R-:W-:Y:S01]  /*19af0*/  FSEL R173, R36, -INF , !P2 ;  /* 0xff80000024ad7808 */ /* 0x000fe20005000000 */
[----:B------:R-:W2:Y:S01]  /*19b00*/  MUFU.TANH R61, R61 ;  /* 0x0000003d003d7308 */ /* 0x000ea20000002400 */
[----:B------:R-:W-:Y:S02]  /*19b10*/  FSEL R155, R155, -INF , !P4 ;  /* 0xff8000009b9b7808 */ /* 0x000fe40006000000 */
[----:B------:R-:W-:-:S02]  /*19b20*/  ISETP.GE.AND P0, PT, R147, R133, PT ;  /* 0x000000859300720c */ /* 0x000fc40003f06270 */
[-C--:B------:R-:W-:Y:S02]  /*19b30*/  ISETP.GE.AND P4, PT, R67, R133.reuse, PT ;  /* 0x000000854300720c */ /* 0x080fe40003f86270 */
[-C--:B------:R-:W-:Y:S01]  /*19b40*/  ISETP.GE.AND P2, PT, R66, R133.reuse, PT ;  /* 0x000000854200720c */ /* 0x080fe20003f46270 */
[----:B------:R-:W2:Y:S01]  /*19b50*/  MUFU.TANH R2, R2 ;  /* 0x0000000200027308 */ /* 0x000ea20000002400 */
[----:B------:R-:W-:Y:S02]  /*19b60*/  FSEL R165, R30, -INF , !P5 ;  /* 0xff8000001ea57808 */ /* 0x000fe40006800000 */
[----:B------:R-:W-:Y:S02]  /*19b70*/  ISETP.GE.AND P5, PT, R46, R133, PT ;  /* 0x000000852e00720c */ /* 0x000fe40003fa6270 */
[----:B-1----:R-:W-:Y:S02]  /*19b80*/  FSEL R159, R49, -INF , !P0 ;  /* 0xff800000319f7808 */ /* 0x002fe40004000000 */
[----:B------:R-:W-:Y:S01]  /*19b90*/  FSEL R163, R163, -INF , !P4 ;  /* 0xff800000a3a37808 */ /* 0x000fe20006000000 */
[----:B------:R-:W1:Y:S01]  /*19ba0*/  MUFU.TANH R179, R179 ;  /* 0x000000b300b37308 */ /* 0x000e620000002400 */
[----:B------:R-:W-:-:S02]  /*19bb0*/  FSEL R161, R161, -INF , !P2 ;  /* 0xff800000a1a17808 */ /* 0x000fc40005000000 */
[-C--:B------:R-:W-:Y:S02]  /*19bc0*/  ISETP.GE.AND P0, PT, R47, R133.reuse, PT ;  /* 0x000000852f00720c */ /* 0x080fe40003f06270 */
[-C--:B------:R-:W-:Y:S02]  /*19bd0*/  ISETP.GE.AND P4, PT, R45, R133.reuse, PT ;  /* 0x000000852d00720c */ /* 0x080fe40003f86270 */
[-C--:B------:R-:W-:Y:S01]  /*19be0*/  ISETP.GE.AND P2, PT, R44, R133.reuse, PT ;  /* 0x000000852c00720c */ /* 0x080fe20003f46270 */
[----:B------:R-:W1:Y:S01]  /*19bf0*/  MUFU.TANH R4, R4 ;  /* 0x0000000400047308 */ /* 0x000e620000002400 */
[----:B---3--:R-:W-:Y:S02]  /*19c00*/  FSEL R64, R64, -INF , !P1 ;  /* 0xff80000040407808 */ /* 0x008fe40004800000 */
[----:B------:R-:W-:Y:S02]  /*19c10*/  FSEL R145, R145, -INF , !P5 ;  /* 0xff80000091917808 */ /* 0x000fe40006800000 */
[----:B------:R-:W-:-:S02]  /*19c20*/  ISETP.GE.AND P1, PT, R56, R133, PT ;  /* 0x000000853800720c */ /* 0x000fc40003f26270 */
[----:B------:R-:W-:Y:S01]  /*19c30*/  FSEL R53, R53, -INF , !P6 ;  /* 0xff80000035357808 */ /* 0x000fe20007000000 */
[----:B------:R-:W3:Y:S01]  /*19c40*/  MUFU.TANH R51, R10 ;  /* 0x0000000a00337308 */ /* 0x000ee20000002400 */
[----:B------:R-:W-:Y:S02]  /*19c50*/  ISETP.NE.AND P5, PT, R16, RZ, PT ;  /* 0x000000ff1000720c */ /* 0x000fe40003fa5270 */
[----:B--2---:R-:W-:Y:S02]  /*19c60*/  FSEL R56, R5, -INF , !P3 ;  /* 0xff80000005387808 */ /* 0x004fe40005800000 */
[----:B------:R-:W-:Y:S02]  /*19c70*/  ISETP.GE.AND P6, PT, R143, R133, PT ;  /* 0x000000858f00720c */ /* 0x000fe40003fc6270 */
[----:B------:R-:W-:Y:S01]  /*19c80*/  P2R R5, PR, RZ, 0x4 ;  /* 0x00000004ff057803 */ /* 0x000fe20000000000 */
[----:B------:R-:W2:Y:S01]  /*19c90*/  MUFU.TANH R49, R11 ;  /* 0x0000000b00317308 */ /* 0x000ea20000002400 */
[----:B----4-:R-:W-:-:S02]  /*19ca0*/  FSEL R171, R38, -INF , !P1 ;  /* 0xff80000026ab7808 */ /* 0x010fc40004800000 */
[----:B------:R-:W-:Y:S02]  /*19cb0*/  FSEL R169, R28, -INF , !P6 ;  /* 0xff8000001ca97808 */ /* 0x000fe40007000000 */
[----:B------:R-:W-:Y:S02]  /*19cc0*/  FSEL R151, R151, -INF , !P0 ;  /* 0xff80000097977808 */ /* 0x000fe40004000000 */
[-C--:B------:R-:W-:Y:S01]  /*19cd0*/  ISETP.GE.AND P3, PT, R141, R133.reuse, PT ;  /* 0x000000858d00720c */ /* 0x080fe20003f66270 */
[----:B------:R-:W4:Y:S01]  /*19ce0*/  MUFU.TANH R47, R6 ;  /* 0x00000006002f7308 */ /* 0x000f220000002400 */
[----:B------:R-:W-:Y:S01]  /*19cf0*/  BAR.SYNC.DEFER_BLOCKING 0x0 ;  /* 0x0000000000007b1d */ /* 0x000fe20000010000 */
[-C--:B------:R-:W-:Y:S02]  /*19d00*/  ISETP.GE.AND P6, PT, R65, R133.reuse, PT ;  /* 0x000000854100720c */ /* 0x080fe40003fc6270 */
[----:B------:R-:W-:Y:S02]  /*19d10*/  ISETP.GE.AND P1, PT, R62, R133, PT ;  /* 0x000000853e00720c */ /* 0x000fe40003f26270 */
[----:B------:R-:W-:-:S02]  /*19d20*/  ISETP.NE.AND P0, PT, R5, RZ, PT ;  /* 0x000000ff0500720c */ /* 0x000fc40003f05270 */
[----:B------:R-:W1:Y:S01]  /*19d30*/  MUFU.TANH R45, R7 ;  /* 0x00000007002d7308 */ /* 0x000e620000002400 */
[----:B-----5:R-:W-:Y:S02]  /*19d40*/  FSEL R167, R27, -INF , !P3 ;  /* 0xff8000001ba77808 */ /* 0x020fe40005800000 */
        /* <DEDUP_REMOVED lines=8> */
[----:B-1----:R-:W-:Y:S02]  /*19dd0*/  FSEL R143, R179, -INF , !P4 ;  /* 0xff800000b38f7808 */ /* 0x002fe40006000000 */
[----:B------:R-:W-:Y:S02]  /*19de0*/  FSEL R141, R4, -INF , !P6 ;  /* 0xff800000048d7808 */ /* 0x000fe40007000000 */
[----:B---3--:R-:W-:-:S02]  /*19df0*/  FSEL R51, R51, -INF , !P3 ;  /* 0xff80000033337808 */ /* 0x008fc40005800000 */
[----:B--2---:R-:W-:Y:S02]  /*19e00*/  FSEL R49, R49, -INF , !P2 ;  /* 0xff80000031317808 */ /* 0x004fe40005000000 */
[----:B----4-:R-:W-:Y:S02]  /*19e10*/  FSEL R47, R47, -INF , !P1 ;  /* 0xff8000002f2f7808 */ /* 0x010fe40004800000 */
        /* <DEDUP_REMOVED lines=63> */
.L_x_2858:
[----:B------:R-:W-:-:S05]  /*1a210*/  IMAD.MOV.U32 R4, RZ, RZ, c[0x0][0x198] ;  /* 0x00006600ff047624 */ /* 0x000fca00078e00ff */
[----:B------:R-:W-:-:S04]  /*1a220*/  LEA R4, -R4, RZ, 0x7 ;  /* 0x000000ff04047211 */ /* 0x000fc800078e39ff */
[----:B------:R-:W-:Y:S02]  /*1a230*/  SHF.R.S32.HI R2, RZ, 0x1f, R4 ;  /* 0x0000001fff027819 */ /* 0x000fe40000011404 */
.L_x_2859:
        /* <DEDUP_REMOVED lines=40> */
.L_x_2857:
        /* <DEDUP_REMOVED lines=92> */
[--C-:B------:R-:W-:Y:S01]  /*1aa80*/  FFMA.FTZ R0, R63, c[0x0][0x23c], -R46.reuse ;  /* 0x00008f003f007a23 */ /* 0x100fe2000001082e */
[----:B------:R-:W1:Y:S01]  /*1aa90*/  LDSM.16.MT88.4 R16, [R217+0xc000] ;  /* 0x00c00000d910783b */ /* 0x000e620000004200 */
[--C-:B------:R-:W-:Y:S01]  /*1aaa0*/  FFMA.FTZ R39, R57, c[0x0][0x23c], -R46.reuse ;  /* 0x00008f0039277a23 */ /* 0x100fe2000001082e */
[----:B------:R-:W2:Y:S01]  /*1aab0*/  MUFU.EX2 R36, R36 ;  /* 0x0000002400247308 */ /* 0x000ea20000000800 */
[----:B------:R-:W-:Y:S02]  /*1aac0*/  FMUL.FTZ R44, R4, c[0x0][0x23c] ;  /* 0x00008f00042c7a20 */ /* 0x000fe40000410000 */
[----:B------:R-:W-:Y:S02]  /*1aad0*/  FMUL.FTZ R3, R6, c[0x0][0x23c] ;  /* 0x00008f0006037a20 */ /* 0x000fe40000410000 */
[--C-:B------:R-:W-:Y:S02]  /*1aae0*/  FFMA.FTZ R50, R22, c[0x0][0x23c], -R59.reuse ;  /* 0x00008f0016327a23 */ /* 0x100fe4000001083b */
[----:B------:R-:W-:Y:S01]  /*1aaf0*/  FFMA.FTZ R61, R20, c[0x0][0x23c], -R59 ;  /* 0x00008f00143d7a23 */ /* 0x000fe2000001083b */
[----:B------:R-:W-:Y:S01]  /*1ab00*/  MUFU.EX2 R30, R30 ;  /* 0x0000001e001e7308 */ /* 0x000fe20000000800 */
[----:B------:R-:W-:-:S02]  /*1ab10*/  FFMA.FTZ R66, R23, c[0x0][0x23c], -R46 ;  /* 0x00008f0017427a23 */ /* 0x000fc4000001082e */
[--C-:B------:R-:W-:Y:S02]  /*1ab20*/  FFMA.FTZ R62, R21, c[0x0][0x23c], -R46.reuse ;  /* 0x00008f00153e7a23 */ /* 0x100fe4000001082e */
[----:B------:R-:W-:Y:S01]  /*1ab30*/  LDSM.16.MT88.4 R20, [R218+0xc800] ;  /* 0x00c80000da14783b */ /* 0x000fe20000004200 */
[--C-:B------:R-:W-:Y:S02]  /*1ab40*/  FFMA.FTZ R48, R26, c[0x0][0x23c], -R59.reuse ;  /* 0x00008f001a307a23 */ /* 0x100fe4000001083b */
[----:B------:R-:W3:Y:S01]  /*1ab50*/  MUFU.EX2 R29, R29 ;  /* 0x0000001d001d7308 */ /* 0x000ee20000000800 */
[----:B--2---:R-:W-:Y:S01]  /*1ab60*/  F2FP.PACK_AB R4, R31, R36 ;  /* 0x000000241f04723e */ /* 0x004fe200000000ff */
[--C-:B------:R-:W-:Y:S02]  /*1ab70*/  FFMA.FTZ R57, R24, c[0x0][0x23c], -R59.reuse ;  /* 0x00008f0018397a23 */ /* 0x100fe4000001083b */
[--C-:B------:R-:W-:Y:S02]  /*1ab80*/  FFMA.FTZ R63, R25, c[0x0][0x23c], -R46.reuse ;  /* 0x00008f00193f7a23 */ /* 0x100fe4000001082e */
[----:B------:R-:W-:Y:S01]  /*1ab90*/  FFMA.FTZ R65, R33, c[0x0][0x23c], -R46 ;  /* 0x00008f0021417a23 */ /* 0x000fe2000001082e */
[----:B------:R-:W-:Y:S01]  /*1aba0*/  LDSM.16.MT88.4 R24, [R220+0xc800] ;  /* 0x00c80000dc18783b */ /* 0x000fe20000004200 */
[----:B------:R-:W-:Y:S01]  /*1abb0*/  MUFU.EX2 R28, R28 ;  /* 0x0000001c001c7308 */ /* 0x000fe20000000800 */
[----:B------:R-:W-:-:S02]  /*1abc0*/  FFMA.FTZ R67, R134, c[0x0][0x23c], -R59 ;  /* 0x00008f0086437a23 */ /* 0x000fc4000001083b */
[--C-:B------:R-:W-:Y:S02]  /*1abd0*/  FFMA.FTZ R132, R34, c[0x0][0x23c], -R59.reuse ;  /* 0x00008f0022847a23 */ /* 0x100fe4000001083b */
[--C-:B------:R-:W-:Y:S02]  /*1abe0*/  FFMA.FTZ R134, R32, c[0x0][0x23c], -R59.reuse ;  /* 0x00008f0020867a23 */ /* 0x100fe4000001083b */
[----:B------:R-:W-:Y:S01]  /*1abf0*/  LDSM.16.MT88.4 R32, [R217+0x10800] ;  /* 0x01080000d920783b */ /* 0x000fe20000004200 */
[----:B------:R-:W2:Y:S01]  /*1ac00*/  MUFU.EX2 R2, R2 ;  /* 0x0000000200027308 */ /* 0x000ea20000000800 */
[----:B---3--:R-:W-:Y:S01]  /*1ac10*/  F2FP.PACK_AB R6, R29, R30 ;  /* 0x0000001e1d06723e */ /* 0x008fe200000000ff */
[--C-:B------:R-:W-:Y:S02]  /*1ac20*/  FFMA.FTZ R133, R136, c[0x0][0x23c], -R59.reuse ;  /* 0x00008f0088857a23 */ /* 0x100fe4000001083b */
[----:B------:R-:W-:Y:S02]  /*1ac30*/  FFMA.FTZ R136, R137, c[0x0][0x23c], -R46 ;  /* 0x00008f0089887a23 */ /* 0x000fe4000001082e */
[----:B------:R-:W-:-:S02]  /*1ac40*/  FFMA.FTZ R147, R148, c[0x0][0x23c], -R59 ;  /* 0x00008f0094937a23 */ /* 0x000fc4000001083b */
[----:B------:R-:W-:Y:S01]  /*1ac50*/  MUFU.EX2 R0, R0 ;  /* 0x0000000000007308 */ /* 0x000fe20000000800 */
[--C-:B------:R-:W-:Y:S02]  /*1ac60*/  FFMA.FTZ R137, R55, c[0x0][0x23c], -R46.reuse ;  /* 0x00008f0037897a23 */ /* 0x100fe4000001082e */
[--C-:B------:R-:W-:Y:S02]  /*1ac70*/  FFMA.FTZ R138, R53, c[0x0][0x23c], -R46.reuse ;  /* 0x00008f00358a7a23 */ /* 0x100fe4000001082e */
[--C-:B------:R-:W-:Y:S02]  /*1ac80*/  FFMA.FTZ R148, R54, c[0x0][0x23c], -R59.reuse ;  /* 0x00008f0036947a23 */ /* 0x100fe4000001083b */
[--C-:B------:R-:W-:Y:S01]  /*1ac90*/  FFMA.FTZ R150, R52, c[0x0][0x23c], -R59.reuse ;  /* 0x00008f0034967a23 */ /* 0x100fe2000001083b */
[----:B------:R-:W3:Y:S01]  /*1aca0*/  MUFU.EX2 R39, R39 ;  /* 0x0000002700277308 */ /* 0x000ee20000000800 */
[----:B--2---:R-:W-:Y:S01]  /*1acb0*/  F2FP.PACK_AB R5, R2, R28 ;  /* 0x0000001c0205723e */ /* 0x004fe200000000ff */
[----:B------:R-:W-:Y:S01]  /*1acc0*/  FFMA.FTZ R135, R135, c[0x0][0x23c], -R46 ;  /* 0x00008f0087877a23 */ /* 0x000fe2000001082e */
[----:B------:R-:W-:Y:S01]  /*1acd0*/  LDSM.16.MT88.4 R52, [R217+0x11000] ;  /* 0x01100000d934783b */ /* 0x000fe20000004200 */
[----:B------:R-:W-:-:S02]  /*1ace0*/  FFMA.FTZ R149, R152, c[0x0][0x23c], -R59 ;  /* 0x00008f0098957a23 */ /* 0x000fc4000001083b */
[--C-:B------:R-:W-:Y:S02]  /*1acf0*/  FFMA.FTZ R152, R173, c[0x0][0x23c], -R46.reuse ;  /* 0x00008f00ad987a23 */ /* 0x100fe4000001082e */
        /* <DEDUP_REMOVED lines=83> */
[----:B------:R-:W2:Y:S01]  /*1b230*/  MUFU.EX2 R133, R133 ;  /* 0x0000008500857308 */ /* 0x000ea20000000800 */
        /* <DEDUP_REMOVED lines=30> */
[----:B------:R-:W-:Y:S01]  /*1b420*/  MUFU.EX2 R147, R147 ;  /* 0x0000009300937308 */ /* 0x000fe20000000800 */
[----:B------:R-:W-:Y:S02]  /*1b430*/  FFMA.FTZ R158, R158, c[0x0][0x23c], -R59 ;  /* 0x00008f009e9e7a23 */ /* 0x000fe4000001083b */
[----:B------:R-:W-:Y:S01]  /*1b440*/  HMMA.16816.F32 R68, R4, R10, R68 ;  /* 0x0000000a0444723c */ /* 0x000fe20000001844 */
[----:B------:R-:W3:Y:S01]  /*1b450*/  LDSM.16.MT88.4 R8, [R220+0x10800] ;  /* 0x01080000dc08783b */ /* 0x000ee20000004200 */
        /* <DEDUP_REMOVED lines=11> */
[----:B------:R-:W-:Y:S01]  /*1b510*/  MUFU.EX2 R150, R150 ;  /* 0x0000009600967308 */ /* 0x000fe20000000800 */
[----:B------:R-:W-:-:S02]  /*1b520*/  FFMA.FTZ R141, R141, c[0x0][0x23c], -R46 ;  /* 0x00008f008d8d7a23 */ /* 0x000fc4000001082e */
[----:B------:R-:W-:Y:S02]  /*1b530*/  FFMA.FTZ R36, R247, R44, R36 ;  /* 0x0000002cf7247223 */ /* 0x000fe40000010024 */
[----:B------:R-:W-:Y:S01]  /*1b540*/  FFMA.FTZ R3, R245, R3, R28 ;  /* 0x00000003f5037223 */ /* 0x000fe2000001001c */
[C---:B------:R-:W-:Y:S01]  /*1b550*/  HMMA.16816.F32 R120, R4.reuse, R20, R120 ;  /* 0x000000140478723c */ /* 0x040fe20000001878 */
[----:B------:R-:W-:Y:S01]  /*1b560*/  FADD.FTZ R31, R31, R36 ;  /* 0x000000241f1f7221 */ /* 0x000fe20000010000 */
[----:B------:R-:W-:Y:S01]  /*1b570*/  MUFU.EX2 R149, R149 ;  /* 0x0000009500957308 */ /* 0x000fe20000000800 */
[----:B------:R-:W-:Y:S02]  /*1b580*/  FADD.FTZ R3, R2, R3 ;  /* 0x0000000302037221 */ /* 0x000fe40000010000 */
[----:B------:R-:W-:Y:S02]  /*1b590*/  FADD.FTZ R30, R30, R31 ;  /* 0x0000001f1e1e7221 */ /* 0x000fe40000010000 */
[----:B------:R-:W-:Y:S01]  /*1b5a0*/  FADD.FTZ R0, R0, R3 ;  /* 0x0000000300007221 */ /* 0x000fe20000010000 */
[----:B------:R-:W-:Y:S01]  /*1b5b0*/  HMMA.16816.F32 R116, R4, R22, R116 ;  /* 0x000000160474723c */ /* 0x000fe20000001874 */
[----:B------:R-:W5:Y:S01]  /*1b5c0*/  LDSM.16.MT88.4 R20, [R216+0x10800] ;  /* 0x01080000d814783b */ /* 0x000f620000004200 */
        /* <DEDUP_REMOVED lines=16> */
[----:B--2---:R-:W-:Y:S01]  /*1b6d0*/  HMMA.16816.F32 R104, R4, R12, R104 ;  /* 0x0000000c0468723c */ /* 0x004fe20000001868 */
[----:B------:R-:W-:Y:S01]  /*1b6e0*/  FADD.FTZ R3, R67, R0 ;  /* 0x0000000043037221 */ /* 0x000fe20000010000 */
[----:B------:R-:W2:Y:S03]  /*1b6f0*/  MUFU.EX2 R159, R159 ;  /* 0x0000009f009f7308 */ /* 0x000ea60000000800 */
[----:B------:R-:W-:-:S03]  /*1b700*/  FADD.FTZ R3, R132, R3 ;  /* 0x0000000384037221 */ /* 0x000fc60000010000 */
[----:B------:R-:W-:Y:S01]  /*1b710*/  HMMA.16816.F32 R100, R4, R14, R100 ;  /* 0x0000000e0464723c */ /* 0x000fe20000001864 */
[----:B------:R-:W1:Y:S01]  /*1b720*/  LDSM.16.MT88.4 R12, [R217+0xd000] ;  /* 0x00d00000d90c783b */ /* 0x000e620000004200 */
[----:B------:R-:W-:Y:S01]  /*1b730*/  MUFU.EX2 R166, R166 ;  /* 0x000000a600a67308 */ /* 0x000fe20000000800 */
[----:B----4-:R-:W-:-:S04]  /*1b740*/  FADD.FTZ R0, R134, R3 ;  /* 0x0000000386007221 */ /* 0x010fc80000010000 */
[----:B------:R-:W-:Y:S01]  /*1b750*/  FADD.FTZ R0, R133, R0 ;  /* 0x0000000085007221 */ /* 0x000fe20000010000 */
[C---:B---3--:R-:W-:Y:S02]  /*1b760*/  HMMA.16816.F32 R96, R4.reuse, R8, R96 ;  /* 0x000000080460723c */ /* 0x048fe40000001860 */
[----:B------:R-:W3:Y:S06]  /*1b770*/  MUFU.EX2 R171, R171 ;  /* 0x000000ab00ab7308 */ /* 0x000eec0000000800 */
[C---:B------:R-:W-:Y:S01]  /*1b780*/  HMMA.16816.F32 R92, R4.reuse, R10, R92 ;  /* 0x0000000a045c723c */ /* 0x040fe2000000185c */
[----:B------:R-:W4:Y:S01]  /*1b790*/  LDSM.16.MT88.4 R8, [R216+0xd000] ;  /* 0x00d00000d808783b */ /* 0x000f220000004200 */
        /* <DEDUP_REMOVED lines=16> */
[C---:B-----5:R-:W-:Y:S02]  /*1b8a0*/  HMMA.16816.F32 R72, R4.reuse, R20, R72 ;  /* 0x000000140448723c */ /* 0x060fe40000001848 */
[----:B------:R-:W-:Y:S06]  /*1b8b0*/  MUFU.EX2 R146, R146 ;  /* 0x0000009200927308 */ /* 0x000fec0000000800 */
[----:B------:R-:W-:Y:S01]  /*1b8c0*/  HMMA.16816.F32 R68, R4, R22, R68 ;  /* 0x000000160444723c */ /* 0x000fe20000001844 */
[----:B------:R-:W5:Y:S01]  /*1b8d0*/  LDSM.16.MT88.4 R20, [R220+0x11000] ;  /* 0x01100000dc14783b */ /* 0x000f620000004200 */
        /* <DEDUP_REMOVED lines=10> */
[----:B-1----:R-:W-:Y:S01]  /*1b980*/  HMMA.16816.F32 R120, R4, R16, R120 ;  /* 0x000000100478723c */ /* 0x002fe20000001878 */
[----:B------:R-:W-:-:S04]  /*1b990*/  FADD.FTZ R3, R137, R136 ;  /* 0x0000008889037221 */ /* 0x000fc80000010000 */
[----:B------:R-:W-:-:S03]  /*1b9a0*/  FADD.FTZ R3, R138, R3 ;  /* 0x000000038a037221 */ /* 0x000fc60000010000 */
[C---:B------:R-:W-:Y:S01]  /*1b9b0*/  HMMA.16816.F32 R116, R4.reuse, R18, R116 ;  /* 0x000000120474723c */ /* 0x040fe20000001874 */
[----:B------:R-:W1:Y:S07]  /*1b9c0*/  LDSM.16.MT88.4 R16, [R218+0xd800] ;  /* 0x00d80000da10783b */ /* 0x000e6e0000004200 */
[C---:B------:R-:W-:Y:S08]  /*1b9d0*/  HMMA.16816.F32 R112, R4.reuse, R12, R112 ;  /* 0x0000000c0470723c */ /* 0x040ff00000001870 */
[C---:B------:R-:W-:Y:S01]  /*1b9e0*/  HMMA.16816.F32 R108, R4.reuse, R14, R108 ;  /* 0x0000000e046c723c */ /* 0x040fe2000000186c */
[----:B------:R-:W1:Y:S07]  /*1b9f0*/  LDSM.16.MT88.4 R12, [R217+0xd800] ;  /* 0x00d80000d90c783b */ /* 0x000e6e0000004200 */
[C---:B----4-:R-:W-:Y:S08]  /*1ba00*/  HMMA.16816.F32 R104, R4.reuse, R8, R104 ;  /* 0x000000080468723c */ /* 0x050ff00000001868 */
[C---:B------:R-:W-:Y:S01]  /*1ba10*/  HMMA.16816.F32 R100, R4.reuse, R10, R100 ;  /* 0x0000000a0464723c */ /* 0x040fe20000001864 */
[----:B------:R-:W4:Y:S07]  /*1ba20*/  LDSM.16.MT88.4 R8, [R216+0xd800] ;  /* 0x00d80000d808783b */ /* 0x000f2e0000004200 */
[C---:B------:R-:W-:Y:S08]  /*1ba30*/  HMMA.16816.F32 R80, R4.reuse, R52, R80 ;  /* 0x000000340450723c */ /* 0x040ff00000001850 */
[C---:B------:R-:W-:Y:S01]  /*1ba40*/  HMMA.16816.F32 R76, R4.reuse, R54, R76 ;  /* 0x00000036044c723c */ /* 0x040fe2000000184c */
[----:B------:R-:W1:Y:S07]  /*1ba50*/  LDSM.16.MT88.4 R52, [R218+0x11800] ;  /* 0x01180000da34783b */ /* 0x000e6e0000004200 */
[C---:B------:R-:W-:Y:S08]  /*1ba60*/  HMMA.16816.F32 R88, R4.reuse, R40, R88 ;  /* 0x000000280458723c */ /* 0x040ff00000001858 */
[C---:B--2---:R-:W-:Y:S08]  /*1ba70*/  HMMA.16816.F32 R128, R4.reuse, R24, R128 ;  /* 0x000000180480723c */ /* 0x044ff00000001880 */
[C---:B------:R-:W-:Y:S01]  /*1ba80*/  HMMA.16816.F32 R124, R4.reuse, R26, R124 ;  /* 0x0000001a047c723c */ /* 0x040fe2000000187c */
[----:B------:R-:W2:Y:S07]  /*1ba90*/  LDSM.16.MT88.4 R24, [R220+0xd800] ;  /* 0x00d80000dc18783b */ /* 0x000eae0000004200 */
[C---:B-----5:R-:W-:Y:S08]  /*1baa0*/  HMMA.16816.F32 R96, R4.reuse, R20, R96 ;  /* 0x000000140460723c */ /* 0x060ff00000001860 */
[C---:B------:R-:W-:Y:S01]  /*1bab0*/  HMMA.16816.F32 R92, R4.reuse, R22, R92 ;  /* 0x00000016045c723c */ /* 0x040fe2000000185c */
[----:B------:R-:W5:Y:S07]  /*1bac0*/  LDSM.16.MT88.4 R20, [R220+0x11800] ;  /* 0x01180000dc14783b */ /* 0x000f6e0000004200 */
[C---:B------:R-:W-:Y:S01]  /*1bad0*/  HMMA.16816.F32 R84, R4.reuse, R42, R84 ;  /* 0x0000002a0454723c */ /* 0x040fe20000001854 */
[----:B------:R-:W2:Y:S07]  /*1bae0*/  LDSM.16.MT88.4 R40, [R217+0x11800] ;  /* 0x01180000d928783b */ /* 0x000eae0000004200 */
        /* <DEDUP_REMOVED lines=24> */
[C---:B------:R-:W-:Y:S07]  /*1bc70*/  HMMA.16816.F32 R88, R4.reuse, R52, R88 ;  /* 0x000000340458723c */ /* 0x040fee0000001858 */
[--C-:B------:R-:W-:Y:S01]  /*1bc80*/  FFMA.FTZ R52, R165, c[0x0][0x23c], -R46.reuse ;  /* 0x00008f00a5347a23 */ /* 0x100fe2000001082e */
[----:B--2---:R-:W-:Y:S01]  /*1bc90*/  HMMA.16816.F32 R128, R4, R24, R128 ;  /* 0x000000180480723c */ /* 0x004fe20000001880 */
[----:B------:R-:W-:-:S02]  /*1bca0*/  FFMA.FTZ R53, R163, c[0x0][0x23c], -R46 ;  /* 0x00008f00a3357a23 */ /* 0x000fc4000001082e */
[--C-:B------:R-:W-:Y:S02]  /*1bcb0*/  FFMA.FTZ R163, R156, c[0x0][0x23c], -R59.reuse ;  /* 0x00008f009ca37a23 */ /* 0x100fe4000001083b */
[----:B------:R-:W-:Y:S01]  /*1bcc0*/  MUFU.EX2 R52, R52 ;  /* 0x0000003400347308 */ /* 0x000fe20000000800 */
[--C-:B------:R-:W-:Y:S02]  /*1bcd0*/  FFMA.FTZ R156, R161, c[0x0][0x23c], -R46.reuse ;  /* 0x00008f00a19c7a23 */ /* 0x100fe4000001082e */
[C---:B------:R-:W-:Y:S01]  /*1bce0*/  HMMA.16816.F32 R124, R4.reuse, R26, R124 ;  /* 0x0000001a047c723c */ /* 0x040fe2000000187c */
[----:B------:R-:W2:Y:S01]  /*1bcf0*/  LDSM.16.MT88.4 R24, [R220+0xe000] ;  /* 0x00e00000dc18783b */ /* 0x000ea20000004200 */
[--C-:B------:R-:W-:Y:S02]  /*1bd00*/  FFMA.FTZ R161, R140, c[0x0][0x23c], -R59.reuse ;  /* 0x00008f008ca17a23 */ /* 0x100fe4000001083b */
[----:B------:R-:W-:Y:S01]  /*1bd10*/  FFMA.FTZ R140, R145, c[0x0][0x23c], -R46 ;  /* 0x00008f00918c7a23 */ /* 0x000fe2000001082e */
[----:B------:R-:W1:Y:S03]  /*1bd20*/  MUFU.EX2 R53, R53 ;  /* 0x0000003500357308 */ /* 0x000e660000000800 */
[C---:B-----5:R-:W-:Y:S05]  /*1bd30*/  HMMA.16816.F32 R96, R4.reuse, R20, R96 ;  /* 0x000000140460723c */ /* 0x060fea0000001860 */
[----:B------:R-:W-:Y:S03]  /*1bd40*/  MUFU.EX2 R163, R163 ;  /* 0x000000a300a37308 */ /* 0x000fe60000000800 */
[C---:B------:R-:W-:Y:S01]  /*1bd50*/  HMMA.16816.F32 R92, R4.reuse, R22, R92 ;  /* 0x00000016045c723c */ /* 0x040fe2000000185c */
[----:B------:R-:W5:Y:S04]  /*1bd60*/  LDSM.16.MT88.4 R20, [R220+0x12000] ;  /* 0x01200000dc14783b */ /* 0x000f680000004200 */
        /* <DEDUP_REMOVED lines=17> */
[----:B---3--:R-:W-:Y:S01]  /*1be80*/  F2FP.PACK_AB R4, R171, R166 ;  /* 0x000000a6ab04723e */ /* 0x008fe200000000ff */
        /* <DEDUP_REMOVED lines=15> */
[----:B------:R-:W3:Y:S02]  /*1bf80*/  LDSM.16.MT88.4 R16, [R217+0x12000] ;  /* 0x01200000d910783b */ /* 0x000ee40000004200 */
[----:B------:R-:W-:-:S04]  /*1bf90*/  FADD.FTZ R0, R157, R0 ;  /* 0x000000009d007221 */ /* 0x000fc80000010000 */
[----:B------:R-:W-:Y:S01]  /*1bfa0*/  FADD.FTZ R3, R153, R0 ;  /* 0x0000000099037221 */ /* 0x000fe20000010000 */
[----:B------:R-:W-:Y:S03]  /*1bfb0*/  HMMA.16816.F32 R112, R4, R12, R112 ;  /* 0x0000000c0470723c */ /* 0x000fe60000001870 */
[----:B------:R-:W-:-:S04]  /*1bfc0*/  FADD.FTZ R3, R160, R3 ;  /* 0x00000003a0037221 */ /* 0x000fc80000010000 */
[----:B-1----:R-:W-:Y:S01]  /*1bfd0*/  FADD.FTZ R0, R140, R3 ;  /* 0x000000038c007221 */ /* 0x002fe20000010000 */
[----:B------:R-:W-:Y:S01]  /*1bfe0*/  HMMA.16816.F32 R108, R4, R14, R108 ;  /* 0x0000000e046c723c */ /* 0x000fe2000000186c */
[----:B------:R-:W1:Y:S02]  /*1bff0*/  LDSM.16.MT88.4 R12, [R216+0x12000] ;  /* 0x01200000d80c783b */ /* 0x000e640000004200 */
[----:B------:R-:W-:-:S04]  /*1c000*/  FADD.FTZ R0, R143, R0 ;  /* 0x000000008f007221 */ /* 0x000fc80000010000 */
[----:B------:R-:W-:Y:S01]  /*1c010*/  FADD.FTZ R3, R139, R0 ;  /* 0x000000008b037221 */ /* 0x000fe20000010000 */
[C---:B----4-:R-:W-:Y:S08]  /*1c020*/  HMMA.16816.F32 R104, R4.reuse, R8, R104 ;  /* 0x000000080468723c */ /* 0x050ff00000001868 */
[C---:B------:R-:W-:Y:S01]  /*1c030*/  HMMA.16816.F32 R100, R4.reuse, R10, R100 ;  /* 0x0000000a0464723c */ /* 0x040fe20000001864 */
[----:B------:R-:W4:Y:S07]  /*1c040*/  LDSM.16.MT88.4 R8, [R218+0xe800] ;  /* 0x00e80000da08783b */ /* 0x000f2e0000004200 */
[C---:B--2---:R-:W-:Y:S08]  /*1c050*/  HMMA.16816.F32 R128, R4.reuse, R24, R128 ;  /* 0x000000180480723c */ /* 0x044ff00000001880 */
[C---:B------:R-:W-:Y:S01]  /*1c060*/  HMMA.16816.F32 R124, R4.reuse, R26, R124 ;  /* 0x0000001a047c723c */ /* 0x040fe2000000187c */
[----:B------:R-:W-:Y:S07]  /*1c070*/  LDSM.16.MT88.4 R24, [R220+0xe800] ;  /* 0x00e80000dc18783b */ /* 0x000fee0000004200 */
[C---:B-----5:R-:W-:Y:S08]  /*1c080*/  HMMA.16816.F32 R96, R4.reuse, R20, R96 ;  /* 0x000000140460723c */ /* 0x060ff00000001860 */
[C---:B------:R-:W-:Y:S01]  /*1c090*/  HMMA.16816.F32 R92, R4.reuse, R22, R92 ;  /* 0x00000016045c723c */ /* 0x040fe2000000185c */
[----:B------:R-:W-:Y:S07]  /*1c0a0*/  LDSM.16.MT88.4 R20, [R217+0xe800] ;  /* 0x00e80000d914783b */ /* 0x000fee0000004200 */
[C---:B------:R-:W-:Y:S08]  /*1c0b0*/  HMMA.16816.F32 R88, R4.reuse, R32, R88 ;  /* 0x000000200458723c */ /* 0x040ff00000001858 */
[C---:B------:R-:W-:Y:S01]  /*1c0c0*/  HMMA.16816.F32 R84, R4.reuse, R34, R84 ;  /* 0x000000220454723c */ /* 0x040fe20000001854 */
[----:B------:R-:W-:Y:S07]  /*1c0d0*/  LDSM.16.MT88.4 R32, [R220+0xf000] ;  /* 0x00f00000dc20783b */ /* 0x000fee0000004200 */
[C---:B---3--:R-:W-:Y:S08]  /*1c0e0*/  HMMA.16816.F32 R80, R4.reuse, R16, R80 ;  /* 0x000000100450723c */ /* 0x048ff00000001850 */
        /* <DEDUP_REMOVED lines=117> */
.L_x_2854:
        /* <DEDUP_REMOVED lines=14> */
.L_x_2864:
        /* <DEDUP_REMOVED lines=65> */
.L_x_2861:
        /* <DEDUP_REMOVED lines=38> */
[----:B--2---:R-:W4:Y:S08]  /*1cf90*/  LDSM.16.M88.4 R8, [R225+0x4000] ;  /* 0x00400000e108783b */ /* 0x004f300000000200 */
[----:B------:R-:W3:Y:S08]  /*1cfa0*/  LDSM.16.M88.4 R16, [R225+0x4800] ;  /* 0x00480000e110783b */ /* 0x000ef00000000200 */
[----:B------:R-:W2:Y:S08]  /*1cfb0*/  LDSM.16.M88.4 R24, [R225+0x5000] ;  /* 0x00500000e118783b */ /* 0x000eb00000000200 */
[----:B------:R-:W0:Y:S08]  /*1cfc0*/  LDGDEPBAR ;  /* 0x00000000000079af */ /* 0x000e300000000000 */
[----:B------:R-:W5:Y:S01]  /*1cfd0*/  LDSM.16.M88.4 R32, [R225+0x5800] ;  /* 0x00580000e120783b */ /* 0x000f620000000200 */
[C---:B----4-:R-:W-:Y:S07]  /*1cfe0*/  HMMA.16816.F32 R4, R64.reuse, R8, RZ ;  /* 0x000000084004723c */ /* 0x050fee00000018ff */
[----:B------:R-:W4:Y:S01]  /*1cff0*/  LDSM.16.M88.4 R40, [R225+0x6000] ;  /* 0x00600000e128783b */ /* 0x000f220000000200 */
[C---:B------:R-:W-:Y:S07]  /*1d000*/  HMMA.16816.F32 R8, R64.reuse, R10, RZ ;  /* 0x0000000a4008723c */ /* 0x040fee00000018ff */
[----:B------:R-:W1:Y:S01]  /*1d010*/  LDSM.16.M88.4 R48, [R225+0x6800] ;  /* 0x00680000e130783b */ /* 0x000e620000000200 */
[C---:B---3--:R-:W-:Y:S07]  /*1d020*/  HMMA.16816.F32 R12, R64.reuse, R16, RZ ;  /* 0x00000010400c723c */ /* 0x048fee00000018ff */
[----:B------:R-:W3:Y:S01]  /*1d030*/  LDSM.16.M88.4 R56, [R225+0x7000] ;  /* 0x00700000e138783b */ /* 0x000ee20000000200 */
[C---:B------:R-:W-:Y:S07]  /*1d040*/  HMMA.16816.F32 R16, R64.reuse, R18, RZ ;  /* 0x000000124010723c */ /* 0x040fee00000018ff */
[----:B------:R-:W1:Y:S01]  /*1d050*/  LDSM.16.M88.4 R136, [R225+0x7800] ;  /* 0x00780000e188783b */ /* 0x000e620000000200 */
[C---:B--2---:R-:W-:Y:S07]  /*1d060*/  HMMA.16816.F32 R20, R64.reuse, R24, RZ ;  /* 0x000000184014723c */ /* 0x044fee00000018ff */
[----:B------:R-:W-:Y:S01]  /*1d070*/  LDSM.16.M88.4 R140, [R224] ;  /* 0x00000000e08c783b */ /* 0x000fe20000000200 */
[C---:B------:R-:W-:Y:S07]  /*1d080*/  HMMA.16816.F32 R24, R64.reuse, R26, RZ ;  /* 0x0000001a4018723c */ /* 0x040fee00000018ff */
[----:B------:R-:W2:Y:S01]  /*1d090*/  LDSM.16.M88.4 R144, [R223] ;  /* 0x00000000df90783b */ /* 0x000ea20000000200 */
[C---:B-----5:R-:W-:Y:S07]  /*1d0a0*/  HMMA.16816.F32 R28, R64.reuse, R32, RZ ;  /* 0x00000020401c723c */ /* 0x060fee00000018ff */
[----:B------:R-:W5:Y:S01]  /*1d0b0*/  LDSM.16.M88.4 R148, [R215] ;  /* 0x00000000d794783b */ /* 0x000f620000000200 */
[C---:B------:R-:W-:Y:S07]  /*1d0c0*/  HMMA.16816.F32 R32, R64.reuse, R34, RZ ;  /* 0x000000224020723c */ /* 0x040fee00000018ff */
[----:B------:R-:W2:Y:S01]  /*1d0d0*/  LDSM.16.M88.4 R152, [R214] ;  /* 0x00000000d698783b */ /* 0x000ea20000000200 */
[C---:B----4-:R-:W-:Y:S07]  /*1d0e0*/  HMMA.16816.F32 R36, R64.reuse, R40, RZ ;  /* 0x000000284024723c */ /* 0x050fee00000018ff */
[----:B------:R-:W4:Y:S01]  /*1d0f0*/  LDSM.16.M88.4 R156, [R213] ;  /* 0x00000000d59c783b */ /* 0x000f220000000200 */
[C---:B------:R-:W-:Y:S07]  /*1d100*/  HMMA.16816.F32 R40, R64.reuse, R42, RZ ;  /* 0x0000002a4028723c */ /* 0x040fee00000018ff */
[----:B------:R-:W2:Y:S01]  /*1d110*/  LDSM.16.M88.4 R160, [R212] ;  /* 0x00000000d4a0783b */ /* 0x000ea20000000200 */
[C---:B-1----:R-:W-:Y:S07]  /*1d120*/  HMMA.16816.F32 R44, R64.reuse, R48, RZ ;  /* 0x00000030402c723c */ /* 0x042fee00000018ff */
[----:B------:R-:W1:Y:S01]  /*1d130*/  LDSM.16.M88.4 R164, [R211] ;  /* 0x00000000d3a4783b */ /* 0x000e620000000200 */
[C---:B------:R-:W-:Y:S07]  /*1d140*/  HMMA.16816.F32 R48, R64.reuse, R50, RZ ;  /* 0x000000324030723c */ /* 0x040fee00000018ff */
[----:B------:R-:W1:Y:S01]  /*1d150*/  LDSM.16.M88.4 R168, [R210] ;  /* 0x00000000d2a8783b */ /* 0x000e620000000200 */
[C---:B---3--:R-:W-:Y:S07]  /*1d160*/  HMMA.16816.F32 R52, R64.reuse, R56, RZ ;  /* 0x000000384034723c */ /* 0x048fee00000018ff */
[----:B------:R-:W3:Y:S01]  /*1d170*/  LDSM.16.M88.4 R172, [R209] ;  /* 0x00000000d1ac783b */ /* 0x000ee20000000200 */
[C---:B------:R-:W-:Y:S07]  /*1d180*/  HMMA.16816.F32 R56, R64.reuse, R58, RZ ;  /* 0x0000003a4038723c */ /* 0x040fee00000018ff */
[----:B------:R-:W-:Y:S01]  /*1d190*/  LDSM.16.M88.4 R176, [R222] ;  /* 0x00000000deb0783b */ /* 0x000fe20000000200 */
[C---:B------:R-:W-:Y:S07]  /*1d1a0*/  HMMA.16816.F32 R60, R64.reuse, R136, RZ ;  /* 0x00000088403c723c */ /* 0x040fee00000018ff */
[----:B------:R-:W1:Y:S01]  /*1d1b0*/  LDSM.16.M88.4 R180, [R219+0x4000] ;  /* 0x00400000dbb4783b */ /* 0x000e620000000200 */
[----:B------:R-:W-:Y:S07]  /*1d1c0*/  HMMA.16816.F32 R64, R64, R138, RZ ;  /* 0x0000008a4040723c */ /* 0x000fee00000018ff */
[----:B------:R-:W1:Y:S01]  /*1d1d0*/  LDSM.16.M88.4 R136, [R219+0x4800] ;  /* 0x00480000db88783b */ /* 0x000e620000000200 */
[C---:B--2---:R-:W-:Y:S07]  /*1d1e0*/  HMMA.16816.F32 R4, R140.reuse, R144, R4 ;  /* 0x000000908c04723c */ /* 0x044fee0000001804 */
[----:B------:R-:W-:Y:S01]  /*1d1f0*/  LDSM.16.M88.4 R184, [R224+0x2000] ;  /* 0x00200000e0b8783b */ /* 0x000fe20000000200 */
[C---:B------:R-:W-:Y:S07]  /*1d200*/  HMMA.16816.F32 R8, R140.reuse, R146, R8 ;  /* 0x000000928c08723c */ /* 0x040fee0000001808 */
[----:B------:R-:W2:Y:S01]  /*1d210*/  LDSM.16.M88.4 R144, [R219+0x5000] ;  /* 0x00500000db90783b */ /* 0x000ea20000000200 */
[C---:B-----5:R-:W-:Y:S07]  /*1d220*/  HMMA.16816.F32 R12, R140.reuse, R148, R12 ;  /* 0x000000948c0c723c */ /* 0x060fee000000180c */
[----:B------:R-:W-:Y:S01]  /*1d230*/  LDSM.16.M88.4 R188, [R207] ;  /* 0x00000000cfbc783b */ /* 0x000fe20000000200 */
[C---:B------:R-:W-:Y:S07]  /*1d240*/  HMMA.16816.F32 R16, R140.reuse, R150, R16 ;  /* 0x000000968c10723c */ /* 0x040fee0000001810 */
[----:B------:R-:W5:Y:S01]  /*1d250*/  LDSM.16.M88.4 R148, [R219+0x5800] ;  /* 0x00580000db94783b */ /* 0x000f620000000200 */
[C---:B------:R-:W-:Y:S07]  /*1d260*/  HMMA.16816.F32 R20, R140.reuse, R152, R20 ;  /* 0x000000988c14723c */ /* 0x040fee0000001814 */
[----:B------:R-:W-:Y:S01]  /*1d270*/  LDSM.16.M88.4 R192, [R221+0x2000] ;  /* 0x00200000ddc0783b */ /* 0x000fe20000000200 */
[C---:B------:R-:W-:Y:S07]  /*1d280*/  HMMA.16816.F32 R24, R140.reuse, R154, R24 ;  /* 0x0000009a8c18723c */ /* 0x040fee0000001818 */
[----:B------:R-:W2:Y:S01]  /*1d290*/  LDSM.16.M88.4 R152, [R219+0x6000] ;  /* 0x00600000db98783b */ /* 0x000ea20000000200 */
[C---:B----4-:R-:W-:Y:S07]  /*1d2a0*/  HMMA.16816.F32 R28, R140.reuse, R156, R28 ;  /* 0x0000009c8c1c723c */ /* 0x050fee000000181c */
[----:B------:R-:W-:Y:S01]  /*1d2b0*/  LDSM.16.M88.4 R196, [R208+0x4000] ;  /* 0x00400000d0c4783b */ /* 0x000fe20000000200 */
[C---:B------:R-:W-:Y:S07]  /*1d2c0*/  HMMA.16816.F32 R32, R140.reuse, R158, R32 ;  /* 0x0000009e8c20723c */ /* 0x040fee0000001820 */
[----:B------:R-:W4:Y:S01]  /*1d2d0*/  LDSM.16.M88.4 R156, [R219+0x6800] ;  /* 0x00680000db9c783b */ /* 0x000f220000000200 */
        /* <DEDUP_REMOVED lines=9> */
[C---:B---3--:R-:W-:Y:S08]  /*1d370*/  HMMA.16816.F32 R60, R140.reuse, R172, R60 ;  /* 0x000000ac8c3c723c */ /* 0x048ff0000000183c */
[----:B------:R-:W-:Y:S01]  /*1d380*/  HMMA.16816.F32 R64, R140, R174, R64 ;  /* 0x000000ae8c40723c */ /* 0x000fe20000001840 */
[----:B------:R-:W1:Y:S07]  /*1d390*/  LDSM.16.M88.4 R140, [R219+0x7000] ;  /* 0x00700000db8c783b */ /* 0x000e6e0000000200 */
[C---:B------:R-:W-:Y:S01]  /*1d3a0*/  HMMA.16816.F32 R4, R176.reuse, R180, R4 ;  /* 0x000000b4b004723c */ /* 0x040fe20000001804 */
[----:B------:R-:W3:Y:S07]  /*1d3b0*/  LDSM.16.M88.4 R172, [R208+0x800] ;  /* 0x00080000d0ac783b */ /* 0x000eee0000000200 */
        /* <DEDUP_REMOVED lines=14> */
[C---:B----4-:R-:W-:Y:S08]  /*1d4a0*/  HMMA.16816.F32 R44, R176.reuse, R156, R44 ;  /* 0x0000009cb02c723c */ /* 0x050ff0000000182c */
[C---:B------:R-:W-:Y:S01]  /*1d4b0*/  HMMA.16816.F32 R48, R176.reuse, R158, R48 ;  /* 0x0000009eb030723c */ /* 0x040fe20000001830 */
[----:B------:R-:W-:Y:S07]  /*1d4c0*/  LDSM.16.M88.4 R156, [R226+0x2000] ;  /* 0x00200000e29c783b */ /* 0x000fee0000000200 */
[C---:B-1----:R-:W-:Y:S08]  /*1d4d0*/  HMMA.16816.F32 R52, R176.reuse, R140, R52 ;  /* 0x0000008cb034723c */ /* 0x042ff00000001834 */
[C---:B------:R-:W-:Y:S01]  /*1d4e0*/  HMMA.16816.F32 R56, R176.reuse, R142, R56 ;  /* 0x0000008eb038723c */ /* 0x040fe20000001838 */
[----:B------:R-:W1:Y:S07]  /*1d4f0*/  LDSM.16.M88.4 R140, [R208+0x3800] ;  /* 0x00380000d08c783b */ /* 0x000e6e0000000200 */
[C---:B------:R-:W-:Y:S08]  /*1d500*/  HMMA.16816.F32 R60, R176.reuse, R160, R60 ;  /* 0x000000a0b03c723c */ /* 0x040ff0000000183c */
[----:B------:R-:W-:Y:S01]  /*1d510*/  HMMA.16816.F32 R64, R176, R162, R64 ;  /* 0x000000a2b040723c */ /* 0x000fe20000001840 */
[----:B------:R-:W4:Y:S07]  /*1d520*/  LDSM.16.M88.4 R160, [R225+0x8000] ;  /* 0x00800000e1a0783b */ /* 0x000f2e0000000200 */
[C---:B------:R-:W-:Y:S01]  /*1d530*/  HMMA.16816.F32 R4, R164.reuse, R168, R4 ;  /* 0x000000a8a404723c */ /* 0x040fe20000001804 */
[----:B------:R-:W-:Y:S07]  /*1d540*/  LDSM.16.M88.4 R176, [R225+0x9800] ;  /* 0x00980000e1b0783b */ /* 0x000fee0000000200 */
        /* <DEDUP_REMOVED lines=19> */
[----:B------:R-:W2:Y:S07]  /*1d680*/  LDSM.16.M88.4 R152, [R206] ;  /* 0x00000000ce98783b */ /* 0x000eae0000000200 */
[C---:B-1----:R-:W-:Y:S08]  /*1d690*/  HMMA.16816.F32 R60, R164.reuse, R140, R60 ;  /* 0x0000008ca43c723c */ /* 0x042ff0000000183c */
[----:B------:R-:W-:Y:S01]  /*1d6a0*/  HMMA.16816.F32 R64, R164, R142, R64 ;  /* 0x0000008ea440723c */ /* 0x000fe20000001840 */
[----:B------:R-:W1:Y:S07]  /*1d6b0*/  LDSM.16.M88.4 R140, [R205] ;  /* 0x00000000cd8c783b */ /* 0x000e6e0000000200 */
[C---:B----4-:R-:W-:Y:S01]  /*1d6c0*/  HMMA.16816.F32 R4, R156.reuse, R160, R4 ;  /* 0x000000a09c04723c */ /* 0x050fe20000001804 */
[----:B------:R-:W-:Y:S07]  /*1d6d0*/  LDSM.16.M88.4 R164, [R219+0x8000] ;  /* 0x00800000dba4783b */ /* 0x000fee0000000200 */
[C---:B------:R-:W-:Y:S01]  /*1d6e0*/  HMMA.16816.F32 R8, R156.reuse, R162, R8 ;  /* 0x000000a29c08723c */ /* 0x040fe20000001808 */
[----:B------:R-:W4:Y:S07]  /*1d6f0*/  LDSM.16.M88.4 R160, [R204] ;  /* 0x00000000cca0783b */ /* 0x000f2e0000000200 */
[C---:B------:R-:W-:Y:S08]  /*1d700*/  HMMA.16816.F32 R12, R156.reuse, R168, R12 ;  /* 0x000000a89c0c723c */ /* 0x040ff0000000180c */
[C---:B------:R-:W-:Y:S01]  /*1d710*/  HMMA.16816.F32 R16, R156.reuse, R170, R16 ;  /* 0x000000aa9c10723c */ /* 0x040fe20000001810 */
[----:B------:R-:W-:Y:S07]  /*1d720*/  LDSM.16.M88.4 R168, [R219+0x9000] ;  /* 0x00900000dba8783b */ /* 0x000fee0000000200 */
[C---:B---3--:R-:W-:Y:S08]  /*1d730*/  HMMA.16816.F32 R20, R156.reuse, R172, R20 ;  /* 0x000000ac9c14723c */ /* 0x048ff00000001814 */
[C---:B------:R-:W-:Y:S01]  /*1d740*/  HMMA.16816.F32 R24, R156.reuse, R174, R24 ;  /* 0x000000ae9c18723c */ /* 0x040fe20000001818 */
[----:B------:R-:W-:Y:S07]  /*1d750*/  LDSM.16.M88.4 R172, [R219+0x9800] ;  /* 0x00980000dbac783b */ /* 0x000fee0000000200 */
[C---:B------:R-:W-:Y:S08]  /*1d760*/  HMMA.16816.F32 R28, R156.reuse, R176, R28 ;  /* 0x000000b09c1c723c */ /* 0x040ff0000000181c */
[C---:B------:R-:W-:Y:S01]  /*1d770*/  HMMA.16816.F32 R32, R156.reuse, R178, R32 ;  /* 0x000000b29c20723c */ /* 0x040fe20000001820 */
[----:B------:R-:W-:Y:S07]  /*1d780*/  LDSM.16.M88.4 R176, [R219+0xa000] ;  /* 0x00a00000dbb0783b */ /* 0x000fee0000000200 */
[C---:B------:R-:W-:Y:S08]  /*1d790*/  HMMA.16816.F32 R36, R156.reuse, R136, R36 ;  /* 0x000000889c24723c */ /* 0x040ff00000001824 */
[C---:B------:R-:W-:Y:S01]  /*1d7a0*/  HMMA.16816.F32 R40, R156.reuse, R138, R40 ;  /* 0x0000008a9c28723c */ /* 0x040fe20000001828 */
[----:B------:R-:W3:Y:S07]  /*1d7b0*/  LDSM.16.M88.4 R136, [R203] ;  /* 0x00000000cb88783b */ /* 0x000eee0000000200 */
[C---:B--2---:R-:W-:Y:S08]  /*1d7c0*/  HMMA.16816.F32 R44, R156.reuse, R144, R44 ;  /* 0x000000909c2c723c */ /* 0x044ff0000000182c */
[C---:B------:R-:W-:Y:S01]  /*1d7d0*/  HMMA.16816.F32 R48, R156.reuse, R146, R48 ;  /* 0x000000929c30723c */ /* 0x040fe20000001830 */
[----:B------:R-:W2:Y:S07]  /*1d7e0*/  LDSM.16.M88.4 R144, [R202] ;  /* 0x00000000ca90783b */ /* 0x000eae0000000200 */
[C---:B-----5:R-:W-:Y:S08]  /*1d7f0*/  HMMA.16816.F32 R52, R156.reuse, R148, R52 ;  /* 0x000000949c34723c */ /* 0x060ff00000001834 */
[C---:B------:R-:W-:Y:S01]  /*1d800*/  HMMA.16816.F32 R56, R156.reuse, R150, R56 ;  /* 0x000000969c38723c */ /* 0x040fe20000001838 */
[----:B------:R-:W5:Y:S07]  /*1d810*/  LDSM.16.M88.4 R148, [R201] ;  /* 0x00000000c994783b */ /* 0x000f6e0000000200 */
        /* <DEDUP_REMOVED lines=9> */
[----:B------:R-:W2:Y:S07]  /*1d8b0*/  LDSM.16.M88.4 R152, [R200] ;  /* 0x00000000c898783b */ /* 0x000eae0000000200 */
[C---:B-1----:R-:W-:Y:S08]  /*1d8c0*/  HMMA.16816.F32 R20, R184.reuse, R140, R20 ;  /* 0x0000008cb814723c */ /* 0x042ff00000001814 */
[C---:B------:R-:W-:Y:S01]  /*1d8d0*/  HMMA.16816.F32 R24, R184.reuse, R142, R24 ;  /* 0x0000008eb818723c */ /* 0x040fe20000001818 */
[----:B------:R-:W1:Y:S07]  /*1d8e0*/  LDSM.16.M88.4 R140, [R219+0x8800] ;  /* 0x00880000db8c783b */ /* 0x000e6e0000000200 */
[C---:B----4-:R-:W-:Y:S08]  /*1d8f0*/  HMMA.16816.F32 R28, R184.reuse, R160, R28 ;  /* 0x000000a0b81c723c */ /* 0x050ff0000000181c */
[C---:B------:R-:W-:Y:S01]  /*1d900*/  HMMA.16816.F32 R32, R184.reuse, R162, R32 ;  /* 0x000000a2b820723c */ /* 0x040fe20000001820 */
[----:B------:R-:W4:Y:S07]  /*1d910*/  LDSM.16.M88.4 R160, [R219+0xb800] ;  /* 0x00b80000dba0783b */ /* 0x000f2e0000000200 */
[C---:B---3--:R-:W-:Y:S08]  /*1d920*/  HMMA.16816.F32 R36, R184.reuse, R136, R36 ;  /* 0x00000088b824723c */ /* 0x048ff00000001824 */
[C---:B------:R-:W-:Y:S01]  /*1d930*/  HMMA.16816.F32 R40, R184.reuse, R138, R40 ;  /* 0x0000008ab828723c */ /* 0x040fe20000001828 */
[----:B------:R-:W3:Y:S07]  /*1d940*/  LDSM.16.M88.4 R136, [R208+0x4800] ;  /* 0x00480000d088783b */ /* 0x000eee0000000200 */
[C---:B--2---:R-:W-:Y:S08]  /*1d950*/  HMMA.16816.F32 R44, R184.reuse, R144, R44 ;  /* 0x00000090b82c723c */ /* 0x044ff0000000182c */
[C---:B------:R-:W-:Y:S08]  /*1d960*/  HMMA.16816.F32 R48, R184.reuse, R146, R48 ;  /* 0x00000092b830723c */ /* 0x040ff00000001830 */
[C---:B-----5:R-:W-:Y:S08]  /*1d970*/  HMMA.16816.F32 R52, R184.reuse, R148, R52 ;  /* 0x00000094b834723c */ /* 0x060ff00000001834 */
[C---:B------:R-:W-:Y:S08]  /*1d980*/  HMMA.16816.F32 R56, R184.reuse, R150, R56 ;  /* 0x00000096b838723c */ /* 0x040ff00000001838 */
[C---:B------:R-:W-:Y:S08]  /*1d990*/  HMMA.16816.F32 R60, R184.reuse, R152, R60 ;  /* 0x00000098b83c723c */ /* 0x040ff0000000183c */
        /* <DEDUP_REMOVED lines=15> */
[C---:B----4-:R-:W-:Y:S08]  /*1da90*/  HMMA.16816.F32 R60, R156.reuse, R160, R60 ;  /* 0x000000a09c3c723c */ /* 0x050ff0000000183c */
[----:B------:R-:W-:Y:S08]  /*1daa0*/  HMMA.16816.F32 R64, R156, R162, R64 ;  /* 0x000000a29c40723c */ /* 0x000ff00000001840 */
[C---:B------:R-:W-:Y:S08]  /*1dab0*/  HMMA.16816.F32 R4, R192.reuse, R196, R4 ;  /* 0x000000c4c004723c */ /* 0x040ff00000001804 */
[C---:B------:R-:W-:Y:S08]  /*1dac0*/  HMMA.16816.F32 R8, R192.reuse, R198, R8 ;  /* 0x000000c6c008723c */ /* 0x040ff00000001808 */
[C---:B---3--:R-:W-:Y:S08]  /*1dad0*/  HMMA.16816.F32 R12, R192.reuse, R136, R12 ;  /* 0x00000088c00c723c */ /* 0x048ff0000000180c */
[----:B------:R-:W-:Y:S01]  /*1dae0*/  FMUL.FTZ R143, R4, c[0x0][0x2ec] ;  /* 0x0000bb00048f7a20 */ /* 0x000fe20000410000 */
[C---:B------:R-:W-:Y:S03]  /*1daf0*/  HMMA.16816.F32 R16, R192.reuse, R138, R16 ;  /* 0x0000008ac010723c */ /* 0x040fe60000001810 */
[----:B------:R-:W-:Y:S02]  /*1db00*/  FMUL.FTZ R142, R5, c[0x0][0x2ec] ;  /* 0x0000bb00058e7a20 */ /* 0x000fe40000410000 */
[----:B------:R-:W1:Y:S01]  /*1db10*/  MUFU.TANH R143, R143 ;  /* 0x0000008f008f7308 */ /* 0x000e620000002400 */
[----:B------:R-:W-:Y:S02]  /*1db20*/  FMUL.FTZ R248, R6, c[0x0][0x2ec] ;  /* 0x0000bb0006f87a20 */ /* 0x000fe40000410000 */
[----:B------:R-:W-:Y:S04]  /*1db30*/  FMUL.FTZ R9, R9, c[0x0][0x2ec] ;  /* 0x0000bb0009097a20 */ /* 0x000fe80000410000 */
[----:B------:R-:W-:Y:S02]  /*1db40*/  FMUL.FTZ R10, R10, c[0x0][0x2ec] ;  /* 0x0000bb000a0a7a20 */ /* 0x000fe40000410000 */
[----:B------:R-:W-:Y:S01]  /*1db50*/  FMUL.FTZ R11, R11, c[0x0][0x2ec] ;  /* 0x0000bb000b0b7a20 */ /* 0x000fe20000410000 */
[----:B------:R-:W2:Y:S01]  /*1db60*/  MUFU.TANH R250, R9 ;  /* 0x0000000900fa7308 */ /* 0x000ea20000002400 */
[----:B------:R-:W-:Y:S02]  /*1db70*/  FMUL.FTZ R140, R7, c[0x0][0x2ec] ;  /* 0x0000bb00078c7a20 */ /* 0x000fe40000410000 */
[----:B------:R-:W3:Y:S01]  /*1db80*/  LDSM.16.M88.4 R4, [R208+0x5000] ;  /* 0x00500000d004783b */ /* 0x000ee20000000200 */
[----:B------:R-:W-:Y:S02]  /*1db90*/  FMUL.FTZ R141, R8, c[0x0][0x2ec] ;  /* 0x0000bb00088d7a20 */ /* 0x000fe40000410000 */
[----:B------:R-:W-:Y:S02]  /*1dba0*/  FMUL.FTZ R246, R12, c[0x0][0x2ec] ;  /* 0x0000bb000cf67a20 */ /* 0x000fe40000410000 */
[----:B------:R-:W-:Y:S02]  /*1dbb0*/  FMUL.FTZ R13, R13, c[0x0][0x2ec] ;  /* 0x0000bb000d0d7a20 */ /* 0x000fe40000410000 */
[----:B------:R-:W4:Y:S01]  /*1dbc0*/  MUFU.TANH R137, R10 ;  /* 0x0000000a00897308 */ /* 0x000f220000002400 */
        /* <DEDUP_REMOVED lines=9> */
[C---:B---3--:R-:W-:Y:S01]  /*1dc60*/  HMMA.16816.F32 R20, R192.reuse, R4, R20 ;  /* 0x00000004c014723c */ /* 0x048fe20000001814 */
[----:B-----5:R-:W3:Y:S08]  /*1dc70*/  LDSM.16.M88.4 R8, [R208+0x5800] ;  /* 0x00580000d008783b */ /* 0x020ef00000000200 */
[----:B------:R-:W1:Y:S01]  /*1dc80*/  MUFU.TANH R140, R140 ;  /* 0x0000008c008c7308 */ /* 0x000e620000002400 */
[C---:B------:R-:W-:Y:S01]  /*1dc90*/  HMMA.16816.F32 R24, R192.reuse, R6, R24 ;  /* 0x00000006c018723c */ /* 0x040fe20000001818 */
[----:B------:R-:W5:Y:S08]  /*1dca0*/  LDSM.16.M88.4 R4, [R208+0x6000] ;  /* 0x00600000d004783b */ /* 0x000f700000000200 */
[----:B------:R-:W1:Y:S05]  /*1dcb0*/  MUFU.TANH R141, R141 ;  /* 0x0000008d008d7308 */ /* 0x000e6a0000002400 */
[----:B------:R-:W-:Y:S02]  /*1dcc0*/  FMUL.FTZ R152, R20, c[0x0][0x2ec] ;  /* 0x0000bb0014987a20 */ /* 0x000fe40000410000 */
[----:B------:R-:W-:Y:S03]  /*1dcd0*/  FMUL.FTZ R21, R21, c[0x0][0x2ec] ;  /* 0x0000bb0015157a20 */ /* 0x000fe60000410000 */
[----:B------:R-:W1:Y:S01]  /*1dce0*/  MUFU.TANH R246, R246 ;  /* 0x000000f600f67308 */ /* 0x000e620000002400 */
[----:B------:R-:W-:Y:S02]  /*1dcf0*/  FMUL.FTZ R22, R22, c[0x0][0x2ec] ;  /* 0x0000bb0016167a20 */ /* 0x000fe40000410000 */
[----:B------:R-:W-:Y:S02]  /*1dd00*/  FMUL.FTZ R23, R23, c[0x0][0x2ec] ;  /* 0x0000bb0017177a20 */ /* 0x000fe40000410000 */
[----:B------:R-:W-:Y:S02]  /*1dd10*/  FMUL.FTZ R156, R24, c[0x0][0x2ec] ;  /* 0x0000bb00189c7a20 */ /* 0x000fe40000410000 */
[----:B------:R-:W-:Y:S02]  /*1dd20*/  FMUL.FTZ R25, R25, c[0x0][0x2ec] ;  /* 0x0000bb0019197a20 */ /* 0x000fe40000410000 */
[----:B------:R-:W-:Y:S01]  /*1dd30*/  FMUL.FTZ R26, R26, c[0x0][0x2ec] ;  /* 0x0000bb001a1a7a20 */ /* 0x000fe20000410000 */
[----:B------:R1:W1:Y:S01]  /*1dd40*/  MUFU.TANH R198, R13 ;  /* 0x0000000d00c67308 */ /* 0x0002620000002400 */
[----:B------:R-:W-:Y:S01]  /*1dd50*/  FMUL.FTZ R27, R27, c[0x0][0x2ec] ;  /* 0x0000bb001b1b7a20 */ /* 0x000fe20000410000 */
[C---:B---3--:R-:W-:Y:S08]  /*1dd60*/  HMMA.16816.F32 R28, R192.reuse, R8, R28 ;  /* 0x00000008c01c723c */ /* 0x048ff0000000181c */
[----:B------:R3:W1:Y:S01]  /*1dd70*/  MUFU.TANH R196, R14 ;  /* 0x0000000e00c47308 */ /* 0x0006620000002400 */
[C---:B------:R-:W-:Y:S01]  /*1dd80*/  HMMA.16816.F32 R32, R192.reuse, R10, R32 ;  /* 0x0000000ac020723c */ /* 0x040fe20000001820 */
[----:B------:R-:W1:Y:S08]  /*1dd90*/  LDSM.16.M88.4 R8, [R208+0x6800] ;  /* 0x00680000d008783b */ /* 0x000e700000000200 */
[----:B------:R3:W1:Y:S01]  /*1dda0*/  MUFU.TANH R190, R15 ;  /* 0x0000000f00be7308 */ /* 0x0006620000002400 */
[C---:B-----5:R-:W-:Y:S05]  /*1ddb0*/  HMMA.16816.F32 R36, R192.reuse, R4, R36 ;  /* 0x00000004c024723c */ /* 0x060fea0000001824 */
[----:B------:R-:W-:Y:S03]  /*1ddc0*/  FMUL.FTZ R186, R28, c[0x0][0x2ec] ;  /* 0x0000bb001cba7a20 */ /* 0x000fe60000410000 */
[C---:B------:R-:W-:Y:S01]  /*1ddd0*/  HMMA.16816.F32 R40, R192.reuse, R6, R40 ;  /* 0x00000006c028723c */ /* 0x040fe20000001828 */
[----:B------:R-:W2:Y:S01]  /*1dde0*/  MUFU.TANH R188, R188 ;  /* 0x000000bc00bc7308 */ /* 0x000ea20000002400 */
[----:B------:R-:W5:Y:S02]  /*1ddf0*/  LDSM.16.M88.4 R4, [R208+0x7000] ;  /* 0x00700000d004783b */ /* 0x000f640000000200 */
[----:B------:R-:W-:Y:S02]  /*1de00*/  FMUL.FTZ R29, R29, c[0x0][0x2ec] ;  /* 0x0000bb001d1d7a20 */ /* 0x000fe40000410000 */
[----:B------:R-:W-:Y:S02]  /*1de10*/  FMUL.FTZ R30, R30, c[0x0][0x2ec] ;  /* 0x0000bb001e1e7a20 */ /* 0x000fe40000410000 */
[----:B------:R-:W-:Y:S03]  /*1de20*/  FMUL.FTZ R164, R32, c[0x0][0x2ec] ;  /* 0x0000bb0020a47a20 */ /* 0x000fe60000410000 */
[----:B------:R3:W2:Y:S01]  /*1de30*/  MUFU.TANH R148, R17 ;  /* 0x0000001100947308 */ /* 0x0006a20000002400 */
[----:B------:R-:W-:Y:S02]  /*1de40*/  FMUL.FTZ R31, R31, c[0x0][0x2ec] ;  /* 0x0000bb001f1f7a20 */ /* 0x000fe40000410000 */
[----:B------:R-:W-:Y:S02]  /*1de50*/  FMUL.FTZ R33, R33, c[0x0][0x2ec] ;  /* 0x0000bb0021217a20 */ /* 0x000fe40000410000 */
[----:B------:R-:W-:Y:S02]  /*1de60*/  FMUL.FTZ R180, R36, c[0x0][0x2ec] ;  /* 0x0000bb0024b47a20 */ /* 0x000fe40000410000 */
[----:B------:R-:W-:Y:S02]  /*1de70*/  FMUL.FTZ R34, R34, c[0x0][0x2ec] ;  /* 0x0000bb0022227a20 */ /* 0x000fe40000410000 */
[----:B------:R-:W-:Y:S01]  /*1de80*/  FMUL.FTZ R35, R35, c[0x0][0x2ec] ;  /* 0x0000bb0023237a20 */ /* 0x000fe20000410000 */
[----:B------:R3:W2:Y:S01]  /*1de90*/  MUFU.TANH R150, R18 ;  /* 0x0000001200967308 */ /* 0x0006a20000002400 */
[----:B------:R-:W-:Y:S01]  /*1dea0*/  FMUL.FTZ R37, R37, c[0x0][0x2ec] ;  /* 0x0000bb0025257a20 */ /* 0x000fe20000410000 */
[C---:B-1----:R-:W-:Y:S03]  /*1deb0*/  HMMA.16816.F32 R44, R192.reuse, R8, R44 ;  /* 0x00000008c02c723c */ /* 0x042fe6000000182c */
[----:B------:R-:W-:Y:S02]  /*1dec0*/  FMUL.FTZ R172, R40, c[0x0][0x2ec] ;  /* 0x0000bb0028ac7a20 */ /* 0x000fe40000410000 */
[----:B------:R-:W-:Y:S03]  /*1ded0*/  FMUL.FTZ R38, R38, c[0x0][0x2ec] ;  /* 0x0000bb0026267a20 */ /* 0x000fe60000410000 */
[----:B------:R3:W1:Y:S01]  /*1dee0*/  MUFU.TANH R169, R19 ;  /* 0x0000001300a97308 */ /* 0x0006620000002400 */
[C---:B------:R-:W-:Y:S01]  /*1def0*/  HMMA.16816.F32 R48, R192.reuse, R10, R48 ;  /* 0x0000000ac030723c */ /* 0x040fe20000001830 */
[----:B------:R-:W1:Y:S01]  /*1df00*/  LDSM.16.M88.4 R8, [R208+0x7800] ;  /* 0x00780000d008783b */ /* 0x000e620000000200 */
[----:B------:R-:W-:Y:S04]  /*1df10*/  DEPBAR.LE SB0, 0x0 ;  /* 0x000080000000791a */ /* 0x000fe80000000000 */
[----:B------:R-:W-:Y:S02]  /*1df20*/  FMUL.FTZ R39, R39, c[0x0][0x2ec] ;  /* 0x0000bb0027277a20 */ /* 0x000fe40000410000 */
[----:B------:R-:W-:Y:S01]  /*1df30*/  FMUL.FTZ R41, R41, c[0x0][0x2ec] ;  /* 0x0000bb0029297a20 */ /* 0x000fe20000410000 */
[----:B------:R-:W1:Y:S01]  /*1df40*/  MUFU.TANH R152, R152 ;  /* 0x0000009800987308 */ /* 0x000e620000002400 */
[----:B------:R-:W-:Y:S01]  /*1df50*/  BAR.SYNC.DEFER_BLOCKING 0x0 ;  /* 0x0000000000007b1d */ /* 0x000fe20000010000 */
[C---:B-----5:R-:W-:Y:S05]  /*1df60*/  HMMA.16816.F32 R52, R192.reuse, R4, R52 ;  /* 0x00000004c034723c */ /* 0x060fea0000001834 */
[----:B------:R-:W-:Y:S02]  /*1df70*/  FMUL.FTZ R241, R44, c[0x0][0x2ec] ;  /* 0x0000bb002cf17a20 */ /* 0x000fe40000410000 */
[----:B------:R-:W-:Y:S01]  /*1df80*/  FMUL.FTZ R42, R42, c[0x0][0x2ec] ;  /* 0x0000bb002a2a7a20 */ /* 0x000fe20000410000 */
[----:B------:R3:W2:Y:S01]  /*1df90*/  MUFU.TANH R175, R21 ;  /* 0x0000001500af7308 */ /* 0x0006a20000002400 */
[C---:B------:R-:W-:Y:S03]  /*1dfa0*/  HMMA.16816.F32 R56, R192.reuse, R6, R56 ;  /* 0x00000006c038723c */ /* 0x040fe60000001838 */
[----:B------:R-:W-:Y:S02]  /*1dfb0*/  FMUL.FTZ R43, R43, c[0x0][0x2ec] ;  /* 0x0000bb002b2b7a20 */ /* 0x000fe40000410000 */
[----:B------:R-:W-:Y:S02]  /*1dfc0*/  FMUL.FTZ R189, R48, c[0x0][0x2ec] ;  /* 0x0000bb0030bd7a20 */ /* 0x000fe40000410000 */
[----:B------:R-:W-:Y:S02]  /*1dfd0*/  FMUL.FTZ R45, R45, c[0x0][0x2ec] ;  /* 0x0000bb002d2d7a20 */ /* 0x000fe40000410000 */
[----:B------:R3:W2:Y:S03]  /*1dfe0*/  MUFU.TANH R154, R22 ;  /* 0x00000016009a7308 */ /* 0x0006a60000002400 */
        /* <DEDUP_REMOVED lines=8> */
[----:B------:R-:W-:Y:S02]  /*1e070*/  FMUL.FTZ R51, R51, c[0x0][0x2ec] ;  /* 0x0000bb0033337a20 */ /* 0x000fe40000410000 */
[----:B------:R-:W-:Y:S01]  /*1e080*/  FMUL.FTZ R53, R53, c[0x0][0x2ec] ;  /* 0x0000bb0035357a20 */ /* 0x000fe20000410000 */
[----:B------:R-:W1:Y:S01]  /*1e090*/  MUFU.TANH R156, R156 ;  /* 0x0000009c009c7308 */ /* 0x000e620000002400 */
        /* <DEDUP_REMOVED lines=87> */
[C---:B------:R-:W-:Y:S02]  /*1e610*/  IMAD R6, R2.reuse, R5, R6 ;  /* 0x0000000502067224 */ /* 0x040fe400078e0206 */
[----:B------:R-:W-:Y:S01]  /*1e620*/  IMAD.MOV.U32 R3, RZ, RZ, c[0x0][0x2d0] ;  /* 0x0000b400ff037624 */ /* 0x000fe200078e00ff */
        /* <DEDUP_REMOVED lines=35> */
.L_x_2863:
        /* <DEDUP_REMOVED lines=39> */
.L_x_2862:
[----:B--2-4-:R-:W-:Y:S01]  /*1ead0*/  FMNMX.FTZ R3, R143, R135, !PT ;  /* 0x000000878f037209 */ /* 0x014fe20007810000 */
[----:B---3--:R-:W-:Y:S01]  /*1eae0*/  LDSM.16.MT88.4 R12, [R220+0xc000] ;  /* 0x00c00000dc0c783b */ /* 0x008fe20000004200 */
[----:B------:R-:W-:Y:S02]  /*1eaf0*/  FMNMX.FTZ R5, R248, R0, !PT ;  /* 0x00000000f8057209 */ /* 0x000fe40007810000 */
[----:B------:R-:W-:Y:S04]  /*1eb00*/  FMNMX.FTZ R2, R142, R3, !PT ;  /* 0x000000038e027209 */ /* 0x000fe80007810000 */
        /* <DEDUP_REMOVED lines=150> */
[----:B------:R-:W-:Y:S02]  /*1f470*/  FMUL.FTZ R67, R0, R71 ;  /* 0x0000004700437220 */ /* 0x000fe40000410000 */
[----:B------:R-:W-:Y:S01]  /*1f480*/  LDSM.16.MT88.4 R100, [R216+0xf800] ;  /* 0x00f80000d864783b */ /* 0x000fe20000004200 */
[----:B------:R-:W-:Y:S02]  /*1f490*/  FFMA.FTZ R152, R152, c[0x0][0x23c], -R146 ;  /* 0x00008f0098987a23 */ /* 0x000fe40000010892 */
[----:B------:R-:W-:Y:S01]  /*1f4a0*/  MUFU.EX2 R148, R148 ;  /* 0x0000009400947308 */ /* 0x000fe20000000800 */
[--C-:B------:R-:W-:Y:S02]  /*1f4b0*/  FFMA.FTZ R150, R150, c[0x0][0x23c], -R144.reuse ;  /* 0x00008f0096967a23 */ /* 0x100fe40000010890 */
[----:B------:R-:W-:Y:S02]  /*1f4c0*/  FFMA.FTZ R169, R169, c[0x0][0x23c], -R144 ;  /* 0x00008f00a9a97a23 */ /* 0x000fe40000010890 */
[----:B------:R-:W-:Y:S02]  /*1f4d0*/  FFMA.FTZ R175, R175, c[0x0][0x23c], -R146 ;  /* 0x00008f00afaf7a23 */ /* 0x000fe40000010892 */
[--C-:B------:R-:W-:Y:S02]  /*1f4e0*/  FFMA.FTZ R154, R154, c[0x0][0x23c], -R144.reuse ;  /* 0x00008f009a9a7a23 */ /* 0x100fe40000010890 */
[----:B------:R-:W-:Y:S01]  /*1f4f0*/  FFMA.FTZ R177, R177, c[0x0][0x23c], -R144 ;  /* 0x00008f00b1b17a23 */ /* 0x000fe20000010890 */
[----:B------:R-:W-:Y:S01]  /*1f500*/  MUFU.EX2 R152, R152 ;  /* 0x0000009800987308 */ /* 0x000fe20000000800 */
[--C-:B------:R-:W-:Y:S02]  /*1f510*/  FFMA.FTZ R156, R156, c[0x0][0x23c], -R146.reuse ;  /* 0x00008f009c9c7a23 */ /* 0x100fe40000010892 */
[----:B------:R-:W-:Y:S01]  /*1f520*/  FFMA.FTZ R179, R179, c[0x0][0x23c], -R146 ;  /* 0x00008f00b3b37a23 */ /* 0x000fe20000010892 */
[----:B----4-:R-:W-:Y:S01]  /*1f530*/  F2FP.PACK_AB R131, R136, R137 ;  /* 0x000000898883723e */ /* 0x010fe200000000ff */
[--C-:B------:R-:W-:Y:S02]  /*1f540*/  FFMA.FTZ R158, R158, c[0x0][0x23c], -R144.reuse ;  /* 0x00008f009e9e7a23 */ /* 0x100fe40000010890 */
[----:B------:R-:W-:Y:S02]  /*1f550*/  FFMA.FTZ R181, R181, c[0x0][0x23c], -R144 ;  /* 0x00008f00b5b57a23 */ /* 0x000fe40000010890 */
[--C-:B------:R-:W-:Y:S01]  /*1f560*/  FFMA.FTZ R193, R186, c[0x0][0x23c], -R146.reuse ;  /* 0x00008f00bac17a23 */ /* 0x100fe20000010892 */
[----:B------:R-:W-:Y:S01]  /*1f570*/  MUFU.EX2 R150, R150 ;  /* 0x0000009600967308 */ /* 0x000fe20000000800 */
[C---:B------:R-:W-:Y:S05]  /*1f580*/  HMMA.16816.F32 R4, R128.reuse, R12, R4 ;  /* 0x0000000c8004723c */ /* 0x040fea0000001804 */
[----:B------:R-:W-:Y:S02]  /*1f590*/  FFMA.FTZ R160, R160, c[0x0][0x23c], -R146 ;  /* 0x00008f00a0a07a23 */ /* 0x000fe40000010892 */
[C---:B------:R-:W-:Y:S01]  /*1f5a0*/  FMUL.FTZ R12, R2.reuse, R120 ;  /* 0x00000078020c7220 */ /* 0x040fe20000410000 */
[C---:B------:R-:W-:Y:S01]  /*1f5b0*/  HMMA.16816.F32 R8, R128.reuse, R14, R8 ;  /* 0x0000000e8008723c */ /* 0x040fe20000001808 */
[----:B------:R-:W1:Y:S03]  /*1f5c0*/  MUFU.EX2 R169, R169 ;  /* 0x000000a900a97308 */ /* 0x000e660000000800 */
[----:B------:R-:W-:Y:S02]  /*1f5d0*/  FMUL.FTZ R13, R2, R121 ;  /* 0x00000079020d7220 */ /* 0x000fe40000410000 */
[--C-:B------:R-:W-:Y:S02]  /*1f5e0*/  FFMA.FTZ R162, R162, c[0x0][0x23c], -R144.reuse ;  /* 0x00008f00a2a27a23 */ /* 0x100fe40000010890 */
[C---:B------:R-:W-:Y:S03]  /*1f5f0*/  FMUL.FTZ R14, R0.reuse, R122 ;  /* 0x0000007a000e7220 */ /* 0x040fe60000410000 */
[----:B------:R-:W-:Y:S01]  /*1f600*/  MUFU.EX2 R175, R175 ;  /* 0x000000af00af7308 */ /* 0x000fe20000000800 */
[----:B------:R-:W-:Y:S02]  /*1f610*/  FMUL.FTZ R15, R0, R123 ;  /* 0x0000007b000f7220 */ /* 0x000fe40000410000 */
[----:B------:R-:W-:Y:S02]  /*1f620*/  FFMA.FTZ R195, R184, c[0x0][0x23c], -R144 ;  /* 0x00008f00b8c37a23 */ /* 0x000fe40000010890 */
[--C-:B------:R-:W-:Y:S02]  /*1f630*/  FFMA.FTZ R164, R164, c[0x0][0x23c], -R146.reuse ;  /* 0x00008f00a4a47a23 */ /* 0x100fe40000010892 */
[----:B------:R-:W-:Y:S01]  /*1f640*/  FFMA.FTZ R237, R182, c[0x0][0x23c], -R146 ;  /* 0x00008f00b6ed7a23 */ /* 0x000fe20000010892 */
[C---:B------:R-:W-:Y:S02]  /*1f650*/  HMMA.16816.F32 R12, R128.reuse, R20, R12 ;  /* 0x00000014800c723c */ /* 0x040fe4000000180c */
[----:B------:R-:W-:Y:S01]  /*1f660*/  MUFU.EX2 R154, R154 ;  /* 0x0000009a009a7308 */ /* 0x000fe20000000800 */
[--C-:B------:R-:W-:Y:S02]  /*1f670*/  FFMA.FTZ R166, R166, c[0x0][0x23c], -R144.reuse ;  /* 0x00008f00a6a67a23 */ /* 0x100fe40000010890 */
[----:B------:R-:W-:Y:S01]  /*1f680*/  FFMA.FTZ R249, R249, c[0x0][0x23c], -R144 ;  /* 0x00008f00f9f97a23 */ /* 0x000fe20000010890 */
[----:B-1----:R-:W-:Y:S01]  /*1f690*/  F2FP.PACK_AB R71, R169, R150 ;  /* 0x00000096a947723e */ /* 0x002fe200000000ff */
        /* <DEDUP_REMOVED lines=9> */
[----:B------:R-:W-:Y:S02]  /*1f730*/  FFMA.FTZ R178, R178, c[0x0][0x23c], -R146 ;  /* 0x00008f00b2b27a23 */ /* 0x000fe40000010892 */
[--C-:B------:R-:W-:Y:S01]  /*1f740*/  FFMA.FTZ R176, R176, c[0x0][0x23c], -R144.reuse ;  /* 0x00008f00b0b07a23 */ /* 0x100fe20000010890 */
[C---:B------:R-:W-:Y:S03]  /*1f750*/  HMMA.16816.F32 R20, R128.reuse, R28, R20 ;  /* 0x0000001c8014723c */ /* 0x040fe60000001814 */
[----:B------:R-:W-:Y:S02]  /*1f760*/  FFMA.FTZ R174, R174, c[0x0][0x23c], -R144 ;  /* 0x00008f00aeae7a23 */ /* 0x000fe40000010890 */
        /* <DEDUP_REMOVED lines=10> */
[----:B------:R-:W-:Y:S02]  /*1f810*/  FFMA.FTZ R105, R198, c[0x0][0x23c], -R146 ;  /* 0x00008f00c6697a23 */ /* 0x000fe40000010892 */
[--C-:B------:R-:W-:Y:S02]  /*1f820*/  FFMA.FTZ R106, R196, c[0x0][0x23c], -R144.reuse ;  /* 0x00008f00c46a7a23 */ /* 0x100fe40000010890 */
[----:B------:R-:W-:Y:S01]  /*1f830*/  FFMA.FTZ R107, R190, c[0x0][0x23c], -R144 ;  /* 0x00008f00be6b7a23 */ /* 0x000fe20000010890 */
[C---:B------:R-:W-:Y:S01]  /*1f840*/  HMMA.16816.F32 R28, R128.reuse, R36, R28 ;  /* 0x00000024801c723c */ /* 0x040fe2000000181c */
[----:B------:R-:W-:Y:S02]  /*1f850*/  MUFU.EX2 R104, R104 ;  /* 0x0000006800687308 */ /* 0x000fe40000000800 */
[----:B------:R-:W-:Y:S02]  /*1f860*/  FFMA.FTZ R170, R170, c[0x0][0x23c], -R146 ;  /* 0x00008f00aaaa7a23 */ /* 0x000fe40000010892 */
[--C-:B------:R-:W-:Y:S02]  /*1f870*/  FFMA.FTZ R168, R168, c[0x0][0x23c], -R144.reuse ;  /* 0x00008f00a8a87a23 */ /* 0x100fe40000010890 */
[C---:B------:R-:W-:Y:S01]  /*1f880*/  FMUL.FTZ R36, R2.reuse, R96 ;  /* 0x0000006002247220 */ /* 0x040fe20000410000 */
[C---:B------:R-:W-:Y:S03]  /*1f890*/  HMMA.16816.F32 R32, R128.reuse, R38, R32 ;  /* 0x000000268020723c */ /* 0x040fe60000001820 */
[----:B------:R-:W1:Y:S01]  /*1f8a0*/  MUFU.EX2 R105, R105 ;  /* 0x0000006900697308 */ /* 0x000e620000000800 */
[----:B------:R-:W-:Y:S02]  /*1f8b0*/  FMUL.FTZ R37, R2, R97 ;  /* 0x0000006102257220 */ /* 0x000fe40000410000 */
[----:B------:R-:W-:Y:S02]  /*1f8c0*/  FFMA.FTZ R251, R251, c[0x0][0x23c], -R144 ;  /* 0x00008f00fbfb7a23 */ /* 0x000fe40000010890 */
[C---:B------:R-:W-:Y:S04]  /*1f8d0*/  FMUL.FTZ R38, R0.reuse, R98 ;  /* 0x0000006200267220 */ /* 0x040fe80000410000 */
[----:B------:R-:W-:Y:S01]  /*1f8e0*/  FMUL.FTZ R39, R0, R99 ;  /* 0x0000006300277220 */ /* 0x000fe20000410000 */
[----:B------:R-:W-:Y:S01]  /*1f8f0*/  MUFU.EX2 R106, R106 ;  /* 0x0000006a006a7308 */ /* 0x000fe20000000800 */
[----:B------:R-:W-:Y:S01]  /*1f900*/  LDSM.16.MT88.4 R96, [R216+0x13000] ;  /* 0x01300000d860783b */ /* 0x000fe20000004200 */
[--C-:B------:R-:W-:Y:S02]  /*1f910*/  FFMA.FTZ R182, R241, c[0x0][0x23c], -R146.reuse ;  /* 0x00008f00f1b67a23 */ /* 0x100fe40000010892 */
[----:B------:R-:W-:Y:S02]  /*1f920*/  FFMA.FTZ R199, R199, c[0x0][0x23c], -R146 ;  /* 0x00008f00c7c77a23 */ /* 0x000fe40000010892 */
[C---:B------:R-:W-:Y:S03]  /*1f930*/  HMMA.16816.F32 R36, R128.reuse, R44, R36 ;  /* 0x0000002c8024723c */ /* 0x040fe60000001824 */
[--C-:B------:R-:W-:Y:S01]  /*1f940*/  FFMA.FTZ R184, R197, c[0x0][0x23c], -R144.reuse ;  /* 0x00008f00c5b87a23 */ /* 0x100fe20000010890 */
[----:B------:R-:W4:Y:S01]  /*1f950*/  MUFU.EX2 R107, R107 ;  /* 0x0000006b006b7308 */ /* 0x000f220000000800 */
[----:B------:R-:W-:Y:S02]  /*1f960*/  FFMA.FTZ R191, R191, c[0x0][0x23c], -R144 ;  /* 0x00008f00bfbf7a23 */ /* 0x000fe40000010890 */
        /* <DEDUP_REMOVED lines=13> */
[----:B----4-:R-:W-:Y:S01]  /*1fa40*/  F2FP.PACK_AB R69, R107, R106 ;  /* 0x0000006a6b45723e */ /* 0x010fe200000000ff */
        /* <DEDUP_REMOVED lines=8> */
[----:B------:R-:W4:Y:S01]  /*1fad0*/  MUFU.EX2 R160, R160 ;  /* 0x000000a000a07308 */ /* 0x000f220000000800 */
[----:B------:R-:W-:Y:S01]  /*1fae0*/  LDSM.16.MT88.4 R80, [R217+0xc800] ;  /* 0x00c80000d950783b */ /* 0x000fe20000004200 */
[----:B------:R-:W-:Y:S02]  /*1faf0*/  FFMA.FTZ R190, R173, c[0x0][0x23c], -R146 ;  /* 0x00008f00adbe7a23 */ /* 0x000fe40000010892 */
[--C-:B------:R-:W-:Y:S02]  /*1fb00*/  FFMA.FTZ R167, R167, c[0x0][0x23c], -R144.reuse ;  /* 0x00008f00a7a77a23 */ /* 0x100fe40000010890 */
[C---:B------:R-:W-:Y:S03]  /*1fb10*/  HMMA.16816.F32 R52, R128.reuse, R60, R52 ;  /* 0x0000003c8034723c */ /* 0x040fe60000001834 */
[----:B------:R-:W-:Y:S01]  /*1fb20*/  FFMA.FTZ R192, R165, c[0x0][0x23c], -R144 ;  /* 0x00008f00a5c07a23 */ /* 0x000fe20000010890 */
[----:B------:R-:W-:Y:S01]  /*1fb30*/  MUFU.EX2 R162, R162 ;  /* 0x000000a200a27308 */ /* 0x000fe20000000800 */
[--C-:B------:R-:W-:Y:S02]  /*1fb40*/  FFMA.FTZ R163, R163, c[0x0][0x23c], -R146.reuse ;  /* 0x00008f00a3a37a23 */ /* 0x100fe40000010892 */
[C---:B------:R-:W-:Y:S01]  /*1fb50*/  FMUL.FTZ R60, R2.reuse, R72 ;  /* 0x00000048023c7220 */ /* 0x040fe20000410000 */
[C---:B------:R-:W-:Y:S04]  /*1fb60*/  HMMA.16816.F32 R56, R128.reuse, R62, R56 ;  /* 0x0000003e8038723c */ /* 0x040fe80000001838 */
[----:B------:R-:W-:Y:S02]  /*1fb70*/  FMUL.FTZ R61, R2, R73 ;  /* 0x00000049023d7220 */ /* 0x000fe40000410000 */
[----:B------:R-:W5:Y:S01]  /*1fb80*/  MUFU.EX2 R195, R195 ;  /* 0x000000c300c37308 */ /* 0x000f620000000800 */
[C---:B------:R-:W-:Y:S02]  /*1fb90*/  FMUL.FTZ R62, R0.reuse, R74 ;  /* 0x0000004a003e7220 */ /* 0x040fe40000410000 */
[----:B------:R-:W-:Y:S02]  /*1fba0*/  FMUL.FTZ R63, R0, R75 ;  /* 0x0000004b003f7220 */ /* 0x000fe40000410000 */
[----:B------:R-:W1:Y:S01]  /*1fbb0*/  LDSM.16.MT88.4 R72, [R218+0xc800] ;  /* 0x00c80000da48783b */ /* 0x000e620000004200 */
[----:B------:R-:W-:Y:S02]  /*1fbc0*/  FFMA.FTZ R194, R161, c[0x0][0x23c], -R146 ;  /* 0x00008f00a1c27a23 */ /* 0x000fe40000010892 */
[--C-:B------:R-:W-:Y:S02]  /*1fbd0*/  FFMA.FTZ R159, R159, c[0x0][0x23c], -R144.reuse ;  /* 0x00008f009f9f7a23 */ /* 0x100fe40000010890 */
[C---:B--2---:R-:W-:Y:S01]  /*1fbe0*/  HMMA.16816.F32 R60, R128.reuse, R84, R60 ;  /* 0x00000054803c723c */ /* 0x044fe2000000183c */
[----:B------:R-:W-:Y:S02]  /*1fbf0*/  MUFU.EX2 R164, R164 ;  /* 0x000000a400a47308 */ /* 0x000fe40000000800 */
[----:B------:R-:W-:Y:S02]  /*1fc00*/  FFMA.FTZ R196, R157, c[0x0][0x23c], -R144 ;  /* 0x00008f009dc47a23 */ /* 0x000fe40000010890 */
[--C-:B------:R-:W-:Y:S02]  /*1fc10*/  FFMA.FTZ R153, R153, c[0x0][0x23c], -R146.reuse ;  /* 0x00008f0099997a23 */ /* 0x100fe40000010892 */
[----:B------:R-:W-:Y:S01]  /*1fc20*/  FFMA.FTZ R198, R155, c[0x0][0x23c], -R146 ;  /* 0x00008f009bc67a23 */ /* 0x000fe20000010892 */
[----:B------:R-:W-:Y:S01]  /*1fc30*/  HMMA.16816.F32 R64, R128, R86, R64 ;  /* 0x000000568040723c */ /* 0x000fe20000001840 */
[----:B------:R-:W2:Y:S02]  /*1fc40*/  LDSM.16.MT88.4 R84, [R216+0xc800] ;  /* 0x00c80000d854783b */ /* 0x000ea40000004200 */
[----:B------:R-:W1:Y:S01]  /*1fc50*/  MUFU.EX2 R237, R237 ;  /* 0x000000ed00ed7308 */ /* 0x000e620000000800 */
[--C-:B------:R-:W-:Y:S02]  /*1fc60*/  FFMA.FTZ R151, R151, c[0x0][0x23c], -R144.reuse ;  /* 0x00008f0097977a23 */ /* 0x100fe40000010890 */
[----:B------:R-:W-:Y:S02]  /*1fc70*/  FFMA.FTZ R246, R149, c[0x0][0x23c], -R144 ;  /* 0x00008f0095f67a23 */ /* 0x000fe40000010890 */
[C---:B---3--:R-:W-:Y:S05]  /*1fc80*/  HMMA.16816.F32 R4, R68.reuse, R76, R4 ;  /* 0x0000004c4404723c */ /* 0x048fea0000001804 */
[----:B------:R-:W-:Y:S01]  /*1fc90*/  MUFU.EX2 R166, R166 ;  /* 0x000000a600a67308 */ /* 0x000fe20000000800 */
[--C-:B------:R-:W-:Y:S02]  /*1fca0*/  FFMA.FTZ R147, R147, c[0x0][0x23c], -R146.reuse ;  /* 0x00008f0093937a23 */ /* 0x100fe40000010892 */
[C---:B------:R-:W-:Y:S01]  /*1fcb0*/  HMMA.16816.F32 R8, R68.reuse, R78, R8 ;  /* 0x0000004e4408723c */ /* 0x040fe20000001808 */
[----:B------:R-:W3:Y:S03]  /*1fcc0*/  LDSM.16.MT88.4 R76, [R220+0x10800] ;  /* 0x01080000dc4c783b */ /* 0x000ee60000004200 */
[----:B------:R-:W-:Y:S02]  /*1fcd0*/  FFMA.FTZ R146, R145, c[0x0][0x23c], -R146 ;  /* 0x00008f0091927a23 */ /* 0x000fe40000010892 */
[--C-:B------:R-:W-:Y:S01]  /*1fce0*/  FFMA.FTZ R134, R134, c[0x0][0x23c], -R144.reuse ;  /* 0x00008f0086867a23 */ /* 0x100fe20000010890 */
[----:B------:R-:W2:Y:S01]  /*1fcf0*/  MUFU.EX2 R249, R249 ;  /* 0x000000f900f97308 */ /* 0x000ea20000000800 */
[----:B------:R-:W-:Y:S01]  /*1fd00*/  FFMA.FTZ R144, R133, c[0x0][0x23c], -R144 ;  /* 0x00008f0085907a23 */ /* 0x000fe20000010890 */
[C---:B-1----:R-:W-:Y:S03]  /*1fd10*/  HMMA.16816.F32 R12, R68.reuse, R72, R12 ;  /* 0x00000048440c723c */ /* 0x042fe6000000180c */
[----:B------:R-:W-:Y:S02]  /*1fd20*/  FFMA.FTZ R139, R0, R245, R139 ;  /* 0x000000f5008b7223 */ /* 0x000fe4000001008b */
[----:B------:R-:W-:Y:S03]  /*1fd30*/  FFMA.FTZ R143, R2, R247, R143 ;  /* 0x000000f7028f7223 */ /* 0x000fe6000001008f */
[----:B------:R-:W-:Y:S01]  /*1fd40*/  MUFU.EX2 R180, R180 ;  /* 0x000000b400b47308 */ /* 0x000fe20000000800 */
[----:B------:R-:W-:Y:S01]  /*1fd50*/  FADD.FTZ R138, R138, R139 ;  /* 0x0000008b8a8a7221 */ /* 0x000fe20000010000 */
        /* <DEDUP_REMOVED lines=36> */
[----:B------:R-:W-:Y:S03]  /*1ffa0*/  F2FP.PACK_AB R69, R177, R154 ;  /* 0x0000009ab145723e */ /* 0x000fe600000000ff */
[----:B------:R-:W-:Y:S02]  /*1ffb0*/  F2FP.PACK_AB R70, R179, R156 ;  /* 0x0000009cb346723e */ /* 0x000fe400000000ff */
[----:B------:R-:W-:Y:S02]  /*1ffc0*/  F2FP.PACK_AB R71, R181, R158 ;  /* 0x0000009eb547723e */ /* 0x000fe400000000ff */
[----:B------:R-:W1:Y:S05]  /*1ffd0*/  MUFU.EX2 R191, R191 ;  /* 0x000000bf00bf7308 */ /* 0x000e6a0000000800 */
        /* <DEDUP_REMOVED lines=37> */
[----:B-----5:R-:W-:Y:S03]  /*20230*/  F2FP.PACK_AB R69, R195, R162 ;  /* 0x000000a2c345723e */ /* 0x020fe600000000ff */
[----:B------:R-:W-:Y:S01]  /*20240*/  F2FP.PACK_AB R70, R237, R164 ;  /* 0x000000a4ed46723e */ /* 0x000fe200000000ff */
[----:B------:R-:W-:Y:S01]  /*20250*/  MUFU.EX2 R153, R153 ;  /* 0x0000009900997308 */ /* 0x000fe20000000800 */
[----:B------:R-:W-:Y:S07]  /*20260*/  F2FP.PACK_AB R71, R249, R166 ;  /* 0x000000a6f947723e */ /* 0x000fee00000000ff */
[C---:B-1----:R-:W-:Y:S02]  /*20270*/  HMMA.16816.F32 R4, R68.reuse, R72, R4 ;  /* 0x000000484404723c */ /* 0x042fe40000001804 */
[----:B------:R-:W1:Y:S06]  /*20280*/  MUFU.EX2 R198, R198 ;  /* 0x000000c600c67308 */ /* 0x000e6c0000000800 */
[C---:B------:R-:W-:Y:S01]  /*20290*/  HMMA.16816.F32 R8, R68.reuse, R74, R8 ;  /* 0x0000004a4408723c */ /* 0x040fe20000001808 */
[----:B------:R-:W5:Y:S03]  /*202a0*/  LDSM.16.MT88.4 R72, [R220+0x11800] ;  /* 0x01180000dc48783b */ /* 0x000f660000004200 */
[----:B------:R-:W-:Y:S04]  /*202b0*/  MUFU.EX2 R151, R151 ;  /* 0x0000009700977308 */ /* 0x000fe80000000800 */
[C---:B----4-:R-:W-:Y:S06]  /*202c0*/  HMMA.16816.F32 R12, R68.reuse, R80, R12 ;  /* 0x00000050440c723c */ /* 0x050fec000000180c */
[----:B------:R-:W4:Y:S02]  /*202d0*/  MUFU.EX2 R246, R246 ;  /* 0x000000f600f67308 */ /* 0x000f240000000800 */
[C---:B------:R-:W-:Y:S01]  /*202e0*/  HMMA.16816.F32 R16, R68.reuse, R82, R16 ;  /* 0x000000524410723c */ /* 0x040fe20000001810 */
[----:B------:R-:W1:Y:S07]  /*202f0*/  LDSM.16.MT88.4 R80, [R218+0x11800] ;  /* 0x01180000da50783b */ /* 0x000e6e0000004200 */
        /* <DEDUP_REMOVED lines=8> */
[----:B------:R-:W2:Y:S06]  /*20380*/  LDSM.16.MT88.4 R84, [R220+0xe000] ;  /* 0x00e00000dc54783b */ /* 0x000eac0000004200 */
[----:B------:R-:W2:Y:S01]  /*20390*/  MUFU.EX2 R133, R144 ;  /* 0x0000009000857308 */ /* 0x000ea20000000800 */
[C---:B-----5:R-:W-:Y:S08]  /*203a0*/  HMMA.16816.F32 R36, R68.reuse, R72, R36 ;  /* 0x000000484424723c */ /* 0x060ff00000001824 */
[C---:B------:R-:W-:Y:S01]  /*203b0*/  HMMA.16816.F32 R40, R68.reuse, R74, R40 ;  /* 0x0000004a4428723c */ /* 0x040fe20000001828 */
[----:B------:R-:W5:Y:S07]  /*203c0*/  LDSM.16.MT88.4 R72, [R218+0xe000] ;  /* 0x00e00000da48783b */ /* 0x000f6e0000004200 */
[C---:B-1----:R-:W-:Y:S08]  /*203d0*/  HMMA.16816.F32 R44, R68.reuse, R80, R44 ;  /* 0x00000050442c723c */ /* 0x042ff0000000182c */
[C---:B------:R-:W-:Y:S01]  /*203e0*/  HMMA.16816.F32 R48, R68.reuse, R82, R48 ;  /* 0x000000524430723c */ /* 0x040fe20000001830 */
[----:B------:R-:W-:Y:S07]  /*203f0*/  LDSM.16.MT88.4 R80, [R216+0xe000] ;  /* 0x00e00000d850783b */ /* 0x000fee0000004200 */
[C---:B------:R-:W-:Y:S08]  /*20400*/  HMMA.16816.F32 R52, R68.reuse, R88, R52 ;  /* 0x000000584434723c */ /* 0x040ff00000001834 */
[C---:B------:R-:W-:Y:S01]  /*20410*/  HMMA.16816.F32 R56, R68.reuse, R90, R56 ;  /* 0x0000005a4438723c */ /* 0x040fe20000001838 */
[----:B------:R-:W-:Y:S07]  /*20420*/  LDSM.16.MT88.4 R88, [R217+0x12000] ;  /* 0x01200000d958783b */ /* 0x000fee0000004200 */
[C---:B---3--:R-:W-:Y:S08]  /*20430*/  HMMA.16816.F32 R60, R68.reuse, R76, R60 ;  /* 0x0000004c443c723c */ /* 0x048ff0000000183c */
        /* <DEDUP_REMOVED lines=15> */
[C---:B------:R-:W-:Y:S08]  /*20530*/  HMMA.16816.F32 R28, R68.reuse, R80, R28 ;  /* 0x00000050441c723c */ /* 0x040ff0000000181c */
[C---:B------:R-:W-:Y:S01]  /*20540*/  HMMA.16816.F32 R32, R68.reuse, R82, R32 ;  /* 0x000000524420723c */ /* 0x040fe20000001820 */
[----:B------:R-:W5:Y:S07]  /*20550*/  LDSM.16.MT88.4 R80, [R218+0xe800] ;  /* 0x00e80000da50783b */ /* 0x000f6e0000004200 */
        /* <DEDUP_REMOVED lines=12> */
[----:B------:R-:W-:Y:S02]  /*20620*/  F2FP.PACK_AB R68, R199, R182 ;  /* 0x000000b6c744723e */ /* 0x000fe400000000ff */
[----:B------:R-:W-:Y:S03]  /*20630*/  F2FP.PACK_AB R69, R191, R184 ;  /* 0x000000b8bf45723e */ /* 0x000fe600000000ff */
[----:B------:R-:W-:Y:S02]  /*20640*/  F2FP.PACK_AB R70, R187, R186 ;  /* 0x000000babb46723e */ /* 0x000fe400000000ff */
[----:B------:R-:W-:Y:S07]  /*20650*/  F2FP.PACK_AB R71, R188, R185 ;  /* 0x000000b9bc47723e */ /* 0x000fee00000000ff */
[C---:B-1----:R-:W-:Y:S08]  /*20660*/  HMMA.16816.F32 R4, R68.reuse, R76, R4 ;  /* 0x0000004c4404723c */ /* 0x042ff00000001804 */
[C---:B------:R-:W-:Y:S01]  /*20670*/  HMMA.16816.F32 R8, R68.reuse, R78, R8 ;  /* 0x0000004e4408723c */ /* 0x040fe20000001808 */
[----:B------:R-:W1:Y:S07]  /*20680*/  LDSM.16.MT88.4 R76, [R218+0x12800] ;  /* 0x01280000da4c783b */ /* 0x000e6e0000004200 */
[C---:B-----5:R-:W-:Y:S08]  /*20690*/  HMMA.16816.F32 R12, R68.reuse, R80, R12 ;  /* 0x00000050440c723c */ /* 0x060ff0000000180c */
[C---:B------:R-:W-:Y:S01]  /*206a0*/  HMMA.16816.F32 R16, R68.reuse, R82, R16 ;  /* 0x000000524410723c */ /* 0x040fe20000001810 */
[----:B------:R-:W5:Y:S07]  /*206b0*/  LDSM.16.MT88.4 R80, [R217+0x12800] ;  /* 0x01280000d950783b */ /* 0x000f6e0000004200 */
        /* <DEDUP_REMOVED lines=55> */
[----:B------:R-:W-:Y:S02]  /*20a30*/  FADD.FTZ R107, R107, R106 ;  /* 0x0000006a6b6b7221 */ /* 0x000fe40000010000 */
[----:B------:R-:W-:Y:S01]  /*20a40*/  FADD.FTZ R152, R152, R5 ;  /* 0x0000000598987221 */ /* 0x000fe20000010000 */
[C---:B------:R-:W-:Y:S01]  /*20a50*/  HMMA.16816.F32 R112, R68.reuse, R108, R20 ;  /* 0x0000006c4470723c */ /* 0x040fe20000001814 */
[----:B------:R-:W2:Y:S02]  /*20a60*/  LDSM.16.MT88.4 R4, [R216+0x13800] ;  /* 0x01380000d804783b */ /* 0x000ea40000004200 */
        /* <DEDUP_REMOVED lines=40> */
[----:B------:R-:W-:Y:S01]  /*20cf0*/  FADD.FTZ R185, R185, R0 ;  /* 0x00000000b9b97221 */ /* 0x000fe20000010000 */
[----:B------:R-:W-:Y:S01]  /*20d00*/  IADD3 R0, R238, -0x1, RZ ;  /* 0xffffffffee007810 */ /* 0x000fe20007ffe0ff */
[----:B------:R-:W-:Y:S02]  /*20d10*/  FADD.FTZ R186, R187, R186 ;  /* 0x000000babbba7221 */ /* 0x000fe40000010000 */
[----:B------:R-:W-:Y:S01]  /*20d20*/  FADD.FTZ R188, R188, R185 ;  /* 0x000000b9bcbc7221 */ /* 0x000fe20000010000 */
[----:B------:R-:W-:Y:S04]  /*20d30*/  HMMA.16816.F32 R68, R68, R6, R64 ;  /* 0x000000064444723c */ /* 0x000fe80000001840 */
[----:B------:R-:W-:Y:S01]  /*20d40*/  FADD.FTZ R171, R171, R186 ;  /* 0x000000baabab7221 */ /* 0x000fe20000010000 */
[----:B------:R-:W-:Y:S01]  /*20d50*/  MOV R238, R0 ;  /* 0x0000000000ee7202 */ /* 0x000fe20000000f00 */
[----:B------:R-:W-:Y:S01]  /*20d60*/  FADD.FTZ R167, R167, R188 ;  /* 0x000000bca7a77221 */ /* 0x000fe20000010000 */
[----:B------:R-:W-:Y:S01]  /*20d70*/  MOV R0, R3 ;  /* 0x0000000300007202 */ /* 0x000fe20000000f00 */
        /* <DEDUP_REMOVED lines=15> */
.L_x_2860:
        /* <DEDUP_REMOVED lines=193> */
.L_x_2865:
[----:B------:R-:W2:Y:S04]  /*21a80*/  S2R R3, SR_CTAID.Z ;  /* 0x0000000000037919 */ /* 0x000ea80000002700 */
[----:B------:R-:W2:Y:S02]  /*21a90*/  S2R R2, SR_CTAID.Y ;  /* 0x0000000000027919 */ /* 0x000ea40000002600 */
[----:B-12---:R-:W-:-:S04]  /*21aa0*/  IMAD R5, R2, c[0x0][0x1c0], R3 ;  /* 0x0000700002057a24 */ /* 0x006fc800078e0203 */
[----:B------:R-:W-:Y:S02]  /*21ab0*/  IMAD R5, R5, c[0x0][0x214], RZ ;  /* 0x0000850005057a24 */ /* 0x000fe400078e02ff */
.L_x_2866:
        /* <DEDUP_REMOVED lines=41> */
.L_x_2868:
[----:B------:R-:W-:Y:S05]  /*21d50*/  BSYNC B0 ;  /* 0x0000000000007941 */ /* 0x000fea0003800000 */
.L_x_2867:
        /* <DEDUP_REMOVED lines=31> */
.L_x_2870:
[----:B------:R-:W-:Y:S05]  /*21f50*/  BSYNC B0 ;  /* 0x0000000000007941 */ /* 0x000fea0003800000 */
.L_x_2869:
        /* <DEDUP_REMOVED lines=16> */
.L_x_2872:
[----:B------:R-:W-:Y:S05]  /*22060*/  BSYNC B0 ;  /* 0x0000000000007941 */ /* 0x000fea0003800000 */
.L_x_2871:
        /* <DEDUP_REMOVED lines=16> */
.L_x_2874:
[----:B------:R-:W-:Y:S05]  /*22170*/  BSYNC B0 ;  /* 0x0000000000007941 */ /* 0x000fea0003800000 */
.L_x_2873:
        /* <DEDUP_REMOVED lines=15> */
.L_x_2875:
        /* <DEDUP_REMOVED lines=9> */
.L_x_8235:


//--------------------- .text._ZN5flash24flash_fwd_splitkv_kernelI23Flash_fwd_kernel_traitsILi128ELi64ELi128ELi4ELb0ELb0EN7cutlass6half_tE19Flash_kernel_traitsILi128ELi64ELi128ELi4ES3_EELb1ELb0ELb1ELb0ELb0ELb0ELb0ELb1EEEvNS_16Flash_fwd_paramsE --------------------------
	.section	.text._ZN5flash24flash_fwd_splitkv_kernelI23Flash_fwd_kernel_traitsILi128ELi64ELi128ELi4ELb0ELb0EN7cutlass6half_tE19Flash_kernel_traitsILi128ELi64ELi128ELi4ES3_EELb1ELb0ELb1ELb0ELb0ELb0ELb0ELb1EEEvNS_16Flash_fwd_paramsE,"ax",@progbits
	.sectioninfo	@"SHI_REGISTERS=252"
	.align	128
        .global         _ZN5flash24flash_fwd_splitkv_kernelI23Flash_fwd_kernel_traitsILi128ELi64ELi128ELi4ELb0ELb0EN7cutlass6half_tE19Flash_kernel_traitsILi128ELi64ELi128ELi4ES3_EELb1ELb0ELb1ELb0ELb0ELb0ELb0ELb1EEEvNS_16Flash_fwd_paramsE
        .type           _ZN5flash24flash_fwd_splitkv_kernelI23Flash_fwd_kernel_traitsILi128ELi64ELi128ELi4ELb0ELb0EN7cutlass6half_tE19Flash_kernel_traitsILi128ELi64ELi128ELi4ES3_EELb1ELb0ELb1ELb0ELb0ELb0ELb0ELb1EEEvNS_16Flash_fwd_paramsE,@function
        .size           _ZN5flash24flash_fwd_splitkv_kernelI23Flash_fwd_kernel_traitsILi128ELi64ELi128ELi4ELb0ELb0EN7cutlass6half_tE19Flash_kernel_traitsILi128ELi64ELi128ELi4ES3_EELb1ELb0ELb1ELb0ELb0ELb0ELb0ELb1EEEvNS_16Flash_fwd_paramsE,(.L_x_8183 - _ZN5flash24flash_fwd_splitkv_kernelI23Flash_fwd_kernel_traitsILi128ELi64ELi128ELi4ELb0ELb0EN7cutlass6half_tE19Flash_kernel_traitsILi128ELi64ELi128ELi4ES3_EELb1ELb0ELb1ELb0ELb0ELb0ELb0ELb1EEEvNS_16Flash_fwd_paramsE)
        .other          _ZN5flash24flash_fwd_splitkv_kernelI23Flash_fwd_kernel_traitsILi128ELi64ELi128ELi4ELb0ELb0EN7cutlass6half_tE19Flash_kernel_traitsILi128ELi64ELi128ELi4ES3_EELb1ELb0ELb1ELb0ELb0ELb0ELb0ELb1EEEvNS_16Flash_fwd_paramsE,@"STO_CUDA_ENTRY STV_DEFAULT"
_ZN5flash24flash_fwd_splitkv_kernelI23Flash_fwd_kernel_traitsILi128ELi64ELi128ELi4ELb0ELb0EN7cutlass6half_tE19Flash_kernel_traitsILi128ELi64ELi128ELi4ES3_EELb1ELb0ELb1ELb0ELb0ELb0ELb0ELb1EEEvNS_16Flash_fwd_paramsE:
.text._ZN5flash24flash_fwd_splitkv_kernelI23Flash_fwd_kernel_traitsILi128ELi64ELi128ELi4ELb0ELb0EN7cutlass6half_tE19Flash_kernel_traitsILi128ELi64ELi128ELi4ES3_EELb1ELb0ELb1ELb0ELb0ELb0ELb0ELb1EEEvNS_16Flash_fwd_paramsE:
        /* <DEDUP_REMOVED lines=9> */
[----:B-123--:R-:W-:Y:S05]  /*0090*/  CALL.REL.NOINC `($_ZN5flash24flash_fwd_splitkv_kernelI23Flash_fwd_kernel_traitsILi128ELi64ELi128ELi4ELb0ELb0EN7cutlass6half_tE19Flash_kernel_traitsILi128ELi64ELi128ELi4ES3_EELb1ELb0ELb1ELb0ELb0ELb0ELb0ELb1EEEvNS_16Flash_fwd_paramsE$_ZN5flash30compute_attn_1rowblock_splitkvI23Flash_fwd_kernel_traitsILi128ELi64ELi128ELi4ELb0ELb0EN7cutlass6half_tE19Flash_kernel_traitsILi128ELi64ELi128ELi4ES3_EELb1ELb0ELb1ELb0ELb0ELb0ELb0ELb1ENS_16Flash_fwd_paramsEEEvRKT8_iiiii) ;  /* 0x0000002000007944 */ /* 0x00efea0003c00000 */
[----:B------:R-:W-:Y:S05]  /*00a0*/  BSYNC B4 ;  /* 0x0000000000047941 */ /* 0x000fea0003800000 */
.L_x_2876:
[----:B------:R-:W-:Y:S05]  /*00b0*/  EXIT ;  /* 0x000000000000794d */ /* 0x000fea0003800000 */
        .type           $_ZN5flash24flash_fwd_splitkv_kernelI23Flash_fwd_kernel_traitsILi128ELi64ELi128ELi4ELb0ELb0EN7cutlass6half_tE19Flash_kernel_traitsILi128ELi64ELi128ELi4ES3_EELb1ELb0ELb1ELb0ELb0ELb0ELb0ELb1EEEvNS_16Flash_fwd_paramsE$_ZN5flash30compute_attn_1rowblock_splitkvI23Flash_fwd_kernel_traitsILi128ELi64ELi128ELi4ELb0ELb0EN7cutlass6half_tE19Flash_kernel_traitsILi128ELi64ELi128ELi4ES3_EELb1ELb0ELb1ELb0ELb0ELb0ELb0ELb1ENS_16Flash_fwd_paramsEEEvRKT8_iiiii,@function
        .size           $_ZN5flash24flash_fwd_splitkv_kernelI23Flash_fwd_kernel_traitsILi128ELi64ELi128ELi4ELb0ELb0EN7cutlass6half_tE19Flash_kernel_traitsILi128ELi64ELi128ELi4ES3_EELb1ELb0ELb1ELb0ELb0ELb0ELb0ELb1EEEvNS_16Flash_fwd_paramsE$_ZN5flash30compute_attn_1rowblock_splitkvI23Flash_fwd_kernel_traitsILi128ELi64ELi128ELi4ELb0ELb0EN7cutlass6half_tE19Flash_kernel_traitsILi128ELi64ELi128ELi4ES3_EELb1ELb0ELb1ELb0ELb0ELb0ELb0ELb1ENS_16Flash_fwd_paramsEEEvRKT8_iiiii,($__internal_18_$__cuda_sm70_shflsync_bfly_p - $_ZN5flash24flash_fwd_splitkv_kernelI23Flash_fwd_kernel_traitsILi128ELi64ELi128ELi4ELb0ELb0EN7cutlass6half_tE19Flash_kernel_traitsILi128ELi64ELi128ELi4ES3_EELb1ELb0ELb1ELb0ELb0ELb0ELb0ELb1EEEvNS_16Flash_fwd_paramsE$_ZN5flash30compute_attn_1rowblock_splitkvI23Flash_fwd_kernel_traitsILi128ELi64ELi128ELi4ELb0ELb0EN7cutlass6half_tE19Flash_kernel_traitsILi128ELi64ELi128ELi4ES3_EELb1ELb0ELb1ELb0ELb0ELb0ELb0ELb1ENS_16Flash_fwd_paramsEEEvRKT8_iiiii)
$_ZN5flash24flash_fwd_splitkv_kernelI23Flash_fwd_kernel_traitsILi128ELi64ELi128ELi4ELb0ELb0EN7cutlass6half_tE19Flash_kernel_traitsILi128ELi64ELi128ELi4ES3_EELb1ELb0ELb1ELb0ELb0ELb0ELb0ELb1EEEvNS_16Flash_fwd_paramsE$_ZN5flash30compute_attn_1rowblock_splitkvI23Flash_fwd_kernel_traitsILi128ELi64ELi128ELi4ELb0ELb0EN7cutlass6half_tE19Flash_kernel_traitsILi128ELi64ELi128ELi4ES3_EELb1ELb0ELb1ELb0ELb0ELb0ELb0ELb1ENS_16Flash_fwd_paramsEEEvRKT8_iiiii:
        /* <DEDUP_REMOVED lines=20> */
.L_x_2878:
[----:B------:R-:W-:Y:S05]  /*0200*/  BSYNC B0 ;  /* 0x0000000000007941 */ /* 0x000fea0003800000 */
.L_x_2877:
        /* <DEDUP_REMOVED lines=17> */
.L_x_2880:
[----:B-1----:R1:W5:Y:S02]  /*0320*/  LD.E R3, [R10.64+0xb8] ;  /* 0x0000b8060a037980 */ /* 0x002364000c101900 */
.L_x_2881:
[----:B------:R-:W-:Y:S05]  /*0330*/  BSYNC B0 ;  /* 0x0000000000007941 */ /* 0x000fea0003800000 */
.L_x_2879:
        /* <DEDUP_REMOVED lines=10> */
.L_x_2883:
[----:B------:R-:W2:Y:S01]  /*03e0*/  LD.E.64 R2, [R10.64+0x108] ;  /* 0x000108060a027980 */ /* 0x000ea2000c101b00 */
[----:B------:R-:W-:Y:S01]  /*03f0*/  BSSY B0, `(.L_x_2885) ;  /* 0x0000006000007945 */ /* 0x000fe20003800000 */
[----:B--2---:R-:W-:-:S04]  /*0400*/  ISETP.NE.U32.AND P0, PT, R2, RZ, PT ;  /* 0x000000ff0200720c */ /* 0x004fc80003f05070 */
[----:B------:R-:W-:Y:S01]  /*0410*/  ISETP.NE.AND.EX P0, PT, R3, RZ, PT, P0 ;  /* 0x000000ff0300720c */ /* 0x000fe20003f05300 */
[----:B------:R-:W-:-:S12]  /*0420*/  IMAD.MOV.U32 R3, RZ, RZ, RZ ;  /* 0x000000ffff037224 */ /* 0x000fd800078e00ff */
[----:B------:R-:W-:Y:S05]  /*0430*/  @!P0 BRA `(.L_x_2886) ;  /* 0x0000001000008947 */ /* 0x000fea0003800000 */
[----:B------:R1:W5:Y:S02]  /*0440*/  LD.E R3, [R10.64+0xbc] ;  /* 0x0000bc060a037980 */ /* 0x000364000c101900 */
.L_x_2886:
[----:B------:R-:W-:Y:S05]  /*0450*/  BSYNC B0 ;  /* 0x0000000000007941 */ /* 0x000fea0003800000 */
.L_x_2885:
[----:B-----5:R-:W-:Y:S02]  /*0460*/  IADD3 R58, R90, R3, RZ ;  /* 0x000000035a3a7210 */ /* 0x020fe40007ffe0ff */
.L_x_2884:
[----:B------:R-:W-:Y:S05]  /*0470*/  BSYNC B1 ;  /* 0x0000000000017941 */ /* 0x000fea0003800000 */
.L_x_2882:
[----:B------:R-:W-:Y:S01]  /*0480*/  IMAD.SHL.U32 R65, R231, 0x40, RZ ;  /* 0x00000040e7417824 */ /* 0x000fe200078e00ff */
[----:B------:R-:W-:Y:S01]  /*0490*/  MOV R2, R230 ;  /* 0x000000e600027202 */ /* 0x000fe20000000f00 */
[----:B------:R-:W-:-:S03]  /*04a0*/  IMAD.MOV.U32 R3, RZ, RZ, 0x0 ;  /* 0x00000000ff037424 */ /* 0x000fc600078e00ff */
[----:B------:R-:W-:-:S13]  /*04b0*/  ISETP.GT.AND P0, PT, R234, R65, PT ;  /* 0x00000041ea00720c */ /* 0x000fda0003f04270 */
[----:B------:R-:W-:Y:S05]  /*04c0*/  @!P0 RET.REL.NODEC R2 `(_ZN5flash24flash_fwd_splitkv_kernelI23Flash_fwd_kernel_traitsILi128ELi64ELi128ELi4ELb0ELb0EN7cutlass6half_tE19Flash_kernel_traitsILi128ELi64ELi128ELi4ES3_EELb1ELb0ELb1ELb0ELb0ELb0ELb0ELb1EEEvNS_16Flash_fwd_paramsE) ;  /* 0xfffffb3002008950 */ /* 0x000fea0003c3ffff */
        /* <DEDUP_REMOVED lines=51> */
[----:B------:R-:W-:Y:S02]  /*0800*/  IADD3 R10, P0, R10, R22, RZ ;  /* 0x000000160a0a7210 */ /* 0x000fe40007f1e0ff */
[----:B------:R-:W-:Y:S02]  /*0810*/  SHF.R.S32.HI R9, RZ, 0x3, R6 ;  /* 0x00000003ff097819 */ /* 0x000fe40000011406 */
[----:B------:R-:W-:Y:S02]  /*0820*/  IADD3.X R11, R7, R23, R14, P0, !PT ;  /* 0x00000017070b7210 */ /* 0x000fe400007fe40e */
[----:B------:R-:W-:Y:S01]  /*0830*/  ISETP.GE.AND P0, PT, R9, R234, PT ;  /* 0x000000ea0900720c */ /* 0x000fe20003f06270 */
[----:B----4-:R-:W-:Y:S01]  /*0840*/  IMAD R5, R5, R232, RZ ;  /* 0x000000e805057224 */ /* 0x010fe200078e02ff */
[--C-:B------:R-:W-:Y:S01]  /*0850*/  SHF.R.S32.HI R7, RZ, 0x1f, R232.reuse ;  /* 0x0000001fff077819 */ /* 0x100fe200000114e8 */
[----:B------:R-:W-:-:S02]  /*0860*/  IMAD R3, R229, R3, R232 ;  /* 0x00000003e5037224 */ /* 0x000fc400078e02e8 */
        /* <DEDUP_REMOVED lines=18> */
.L_x_2889:
[----:B------:R-:W-:Y:S05]  /*0990*/  BSYNC B0 ;  /* 0x0000000000007941 */ /* 0x000fea0003800000 */
.L_x_2888:
        /* <DEDUP_REMOVED lines=18> */
.L_x_2891:
[----:B------:R-:W-:Y:S05]  /*0ac0*/  BSYNC B0 ;  /* 0x0000000000007941 */ /* 0x000fea0003800000 */
.L_x_2890:
        /* <DEDUP_REMOVED lines=18> */
.L_x_2893:
[----:B------:R-:W-:Y:S05]  /*0bf0*/  BSYNC B0 ;  /* 0x0000000000007941 */ /* 0x000fea0003800000 */
.L_x_2892:
[----:B------:R-:W-:Y:S01]  /*0c00*/  IADD3 R15, R9, 0x30, RZ ;  /* 0x00000030090f7810 */ /* 0x000fe20007ffe0ff */
[----:B------:R-:W-:Y:S03]  /*0c10*/  BSSY B0, `(.L_x_2894) ;  /* 0x0000010000007945 */ /* 0x000fe60003800000 */
[----:B------:R-:W-:-:S13]  /*0c20*/  ISETP.GE.AND P0, PT, R15, R234, PT ;  /* 0x000000ea0f00720c */ /* 0x000fda0003f06270 */
[----:B------:R-:W-:Y:S05]  /*0c30*/  @P0 BRA `(.L_x_2895) ;  /* 0x000000d000000947 */ /* 0x000fea0003800000 */
[----:B------:R-:W-:Y:S02]  /*0c40*/  IADD3 R11, P0, R9, 0x30, RZ ;  /* 0x00000030090b7810 */ /* 0x000fe40007f1e0ff */
        /* <DEDUP_REMOVED lines=12> */
.L_x_2895:
[----:B------:R-:W-:Y:S05]  /*0d10*/  BSYNC B0 ;  /* 0x0000000000007941 */ /* 0x000fea0003800000 */
.L_x_2894:
[----:B------:R-:W-:Y:S01]  /*0d20*/  ISETP.NE.AND P4, PT, R151, RZ, PT ;  /* 0x000000ff9700720c */ /* 0x000fe20003f85270 */
[----:B------:R-:W-:-:S03]  /*0d30*/  IMAD.MOV.U32 R231, RZ, RZ, 0x0 ;  /* 0x00000000ffe77424 */ /* 0x000fc600078e00ff */
[-C--:B------:R-:W-:Y:S02]  /*0d40*/  ISETP.GE.OR P3, PT, R9, R234.reuse, P4 ;  /* 0x000000ea0900720c */ /* 0x080fe40002766670 */
[-C--:B------:R-:W-:Y:S02]  /*0d50*/  ISETP.GE.OR P2, PT, R25, R234.reuse, P4 ;  /* 0x000000ea1900720c */ /* 0x080fe40002746670 */
[-C--:B------:R-:W-:Y:S02]  /*0d60*/  ISETP.GE.OR P1, PT, R23, R234.reuse, P4 ;  /* 0x000000ea1700720c */ /* 0x080fe40002726670 */
[C---:B------:R-:W-:Y:S02]  /*0d70*/  IADD3 R9, P0, R0.reuse, R9, RZ ;  /* 0x0000000900097210 */ /* 0x040fe40007f1e0ff */
[----:B------:R-:W-:Y:S02]  /*0d80*/  ISETP.GE.OR P4, PT, R15, R234, P4 ;  /* 0x000000ea0f00720c */ /* 0x000fe40002786670 */
[----:B------:R-:W-:-:S02]  /*0d90*/  LEA.HI.X.SX32 R0, R0, R3, 0x1, P0 ;  /* 0x0000000300007211 */ /* 0x000fc400000f0eff */
[----:B-----5:R-:W-:-:S03]  /*0da0*/  LEA R2, P0, R9, R18, 0x2 ;  /* 0x0000001209027211 */ /* 0x020fc600078010ff */
[----:B------:R-:W-:Y:S01]  /*0db0*/  @!P2 IMAD.MOV.U32 R7, RZ, RZ, 0x7f800000 ;  /* 0x7f800000ff07a424 */ /* 0x000fe200078e00ff */
[----:B------:R-:W-:Y:S01]  /*0dc0*/  LEA.HI.X R3, R9, R19, R0, 0x2, P0 ;  /* 0x0000001309037211 */ /* 0x000fe200000f1400 */
[----:B------:R-:W-:Y:S02]  /*0dd0*/  @!P3 IMAD.MOV.U32 R9, RZ, RZ, 0x7f800000 ;  /* 0x7f800000ff09b424 */ /* 0x000fe400078e00ff */
[----:B-1----:R-:W-:Y:S02]  /*0de0*/  @!P1 IMAD.MOV.U32 R5, RZ, RZ, 0x7f800000 ;  /* 0x7f800000ff059424 */ /* 0x002fe400078e00ff */
[----:B------:R1:W-:Y:S04]  /*0df0*/  @!P2 ST.E [R2.64+0x40], R7 ;  /* 0x000040070200a985 */ /* 0x0003e8000c101906 */
[----:B------:R1:W-:Y:S04]  /*0e00*/  @!P3 ST.E [R2.64], R9 ;  /* 0x000000090200b985 */ /* 0x0003e8000c101906 */
[----:B------:R1:W-:Y:S01]  /*0e10*/  @!P1 ST.E [R2.64+0x80], R5 ;  /* 0x0000800502009985 */ /* 0x0003e2000c101906 */
[----:B------:R-:W-:Y:S05]  /*0e20*/  @P4 RET.REL.NODEC R230 `(_ZN5flash24flash_fwd_splitkv_kernelI23Flash_fwd_kernel_traitsILi128ELi64ELi128ELi4ELb0ELb0EN7cutlass6half_tE19Flash_kernel_traitsILi128ELi64ELi128ELi4ES3_EELb1ELb0ELb1ELb0ELb0ELb0ELb0ELb1EEEvNS_16Flash_fwd_paramsE) ;  /* 0xfffff1d0e6004950 */ /* 0x000fea0003c3ffff */
[----:B-1----:R-:W-:Y:S02]  /*0e30*/  MOV R5, 0x7f800000 ;  /* 0x7f80000000057802 */ /* 0x002fe40000000f00 */
[----:B------:R-:W-:-:S03]  /*0e40*/  MOV R231, 0x0 ;  /* 0x0000000000e77802 */ /* 0x000fc60000000f00 */
[----:B------:R1:W-:Y:S01]  /*0e50*/  ST.E [R2.64+0xc0], R5 ;  /* 0x0000c00502007985 */ /* 0x0003e2000c101906 */
[----:B------:R-:W-:Y:S05]  /*0e60*/  RET.REL.NODEC R230 `(_ZN5flash24flash_fwd_splitkv_kernelI23Flash_fwd_kernel_traitsILi128ELi64ELi128ELi4ELb0ELb0EN7cutlass6half_tE19Flash_kernel_traitsILi128ELi64ELi128ELi4ES3_EELb1ELb0ELb1ELb0ELb0ELb0ELb0ELb1EEEvNS_16Flash_fwd_paramsE) ;  /* 0xfffff190e6007950 */ /* 0x000fea0003c3ffff */
.L_x_2887:
        /* <DEDUP_REMOVED lines=58> */
[----:B-----5:R-:W4:Y:S08]  /*1210*/  I2F.RP R8, R6 ;  /* 0x0000000600087306 */ /* 0x020f300000209400 */
[----:B----4-:R-:W4:Y:S02]  /*1220*/  MUFU.RCP R4, R8 ;  /* 0x0000000800047308 */ /* 0x010f240000001000 */
[----:B----4-:R-:W-:-:S06]  /*1230*/  IADD3 R4, R4, 0xffffffe, RZ ;  /* 0x0ffffffe04047810 */ /* 0x010fcc0007ffe0ff */
[----:B------:R-:W4:Y:S01]  /*1240*/  F2I.FTZ.U32.TRUNC.NTZ R25, R4 ;  /* 0x0000000400197305 */ /* 0x000f22000021f000 */
[----:B------:R-:W-:Y:S01]  /*1250*/  IMAD.MOV.U32 R24, RZ, RZ, RZ ;  /* 0x000000ffff187224 */ /* 0x000fe200078e00ff */
[----:B------:R-:W-:Y:S02]  /*1260*/  IABS R7, R9 ;  /* 0x0000000900077213 */ /* 0x000fe40000000000 */
[----:B----4-:R-:W-:-:S05]  /*1270*/  IADD3 R0, RZ, -R25, RZ ;  /* 0x80000019ff007210 */ /* 0x010fca0007ffe0ff */
[----:B-1----:R-:W-:Y:S01]  /*1280*/  IMAD R19, R0, R6, RZ ;  /* 0x0000000600137224 */ /* 0x002fe200078e02ff */
        /* <DEDUP_REMOVED lines=9> */
[----:B------:R-:W-:Y:S01]  /*1320*/  LOP3.LUT R6, R232, R9, RZ, 0x3c, !PT ;  /* 0x00000009e8067212 */ /* 0x000fe200078e3cff */
[----:B------:R-:W-:Y:S01]  /*1330*/  IMAD R2, R2, R15, R5 ;  /* 0x0000000f02027224 */ /* 0x000fe200078e0205 */
[----:B------:R-:W-:Y:S02]  /*1340*/  @!P1 IADD3 R4, R4, 0x1, RZ ;  /* 0x0000000104049810 */ /* 0x000fe40007ffe0ff */
[----:B------:R-:W-:Y:S02]  /*1350*/  ISETP.GE.AND P0, PT, R6, RZ, PT ;  /* 0x000000ff0600720c */ /* 0x000fe40003f06270 */
[----:B------:R-:W-:Y:S01]  /*1360*/  ISETP.NE.AND P1, PT, R9, RZ, PT ;  /* 0x000000ff0900720c */ /* 0x000fe20003f25270 */
[----:B---3--:R-:W-:-:S04]  /*1370*/  IMAD R6, R63, R2, RZ ;  /* 0x000000023f067224 */ /* 0x008fc800078e02ff */
[----:B------:R-:W-:-:S06]  /*1380*/  @P2 IADD3 R4, R4, 0x1, RZ ;  /* 0x0000000104042810 */ /* 0x000fcc0007ffe0ff */
[----:B------:R-:W-:Y:S02]  /*1390*/  @!P0 IMAD.MOV R4, RZ, RZ, -R4 ;  /* 0x000000ffff048224 */ /* 0x000fe400078e0a04 */
[----:B------:R-:W-:Y:S02]  /*13a0*/  @!P1 LOP3.LUT R4, RZ, R9, RZ, 0x33, !PT ;  /* 0x00000009ff049212 */ /* 0x000fe400078e33ff */
        /* <DEDUP_REMOVED lines=11> */
[----:B------:R-:W-:Y:S02]  /*1460*/  IMAD R6, R17, R4, RZ ;  /* 0x0000000411067224 */ /* 0x000fe400078e02ff */
        /* <DEDUP_REMOVED lines=9> */
.L_x_2897:
        /* <DEDUP_REMOVED lines=8> */
[----:B------:R-:W-:-:S02]  /*1580*/  IMAD.MOV.U32 R12, RZ, RZ, RZ ;  /* 0x000000ffff0c7224 */ /* 0x000fc400078e00ff */
[----:B------:R-:W-:Y:S01]  /*1590*/  @P3 IMAD.IADD R6, R14, 0x1, R15 ;  /* 0x000000010e063824 */ /* 0x000fe200078e020f */
        /* <DEDUP_REMOVED lines=11> */
[----:B------:R-:W-:-:S04]  /*1650*/  IMAD.HI.U32 R2, R5, R0, RZ ;  /* 0x0000000005027227 */ /* 0x000fc800078e00ff */
[----:B------:R-:W-:Y:S01]  /*1660*/  IMAD R0, R2, R7, R0 ;  /* 0x0000000702007224 */ /* 0x000fe200078e0200 */
[----:B------:R-:W-:-:S04]  /*1670*/  @!P3 SHF.R.S32.HI R4, RZ, 0x1f, R14 ;  /* 0x0000001fff04b819 */ /* 0x000fc8000001140e */
[----:B------:R-:W-:Y:S01]  /*1680*/  ISETP.GT.U32.AND P0, PT, R3, R0, PT ;  /* 0x000000000300720c */ /* 0x000fe20003f04070 */
[-C--:B----4-:R-:W-:Y:S02]  /*1690*/  @!P3 IMAD R5, R63, R14.reuse, RZ ;  /* 0x0000000e3f05b224 */ /* 0x090fe400078e02ff */
[----:B------:R-:W-:-:S04]  /*16a0*/  @!P3 IMAD.WIDE.U32 R12, R62, R14, RZ ;  /* 0x0000000e3e0cb225 */ /* 0x000fc800078e00ff */
[----:B------:R-:W-:Y:S01]  /*16b0*/  @!P3 IMAD R4, R4, R62, R5 ;  /* 0x0000003e0404b224 */ /* 0x000fe200078e0205 */
[----:B-----5:R-:W-:Y:S01]  /*16c0*/  @!P3 SHF.R.S32.HI R5, RZ, 0x1f, R8 ;  /* 0x0000001fff05b819 */ /* 0x020fe20000011408 */
[----:B------:R-:W-:-:S03]  /*16d0*/  @P3 IMAD.WIDE.U32 R24, R62, R6, RZ ;  /* 0x000000063e183225 */ /* 0x000fc600078e00ff */
[----:B------:R-:W-:Y:S01]  /*16e0*/  @!P3 IADD3 R7, R13, R4, RZ ;  /* 0x000000040d07b210 */ /* 0x000fe20007ffe0ff */
[----:B------:R-:W-:Y:S02]  /*16f0*/  @!P0 IMAD.IADD R0, R0, 0x1, -R3 ;  /* 0x0000000100008824 */ /* 0x000fe400078e0a03 */
[----:B------:R-:W-:Y:S02]  /*1700*/  @P3 IMAD R13, R63, R6, RZ ;  /* 0x000000063f0d3224 */ /* 0x000fe400078e02ff */
[-C--:B---3--:R-:W-:Y:S02]  /*1710*/  @!P3 IMAD R4, R21, R8.reuse, RZ ;  /* 0x000000081504b224 */ /* 0x088fe400078e02ff */
[----:B------:R-:W-:Y:S01]  /*1720*/  @!P3 IMAD.MOV.U32 R6, RZ, RZ, R12 ;  /* 0x000000ffff06b224 */ /* 0x000fe200078e000c */
[----:B------:R-:W-:Y:S01]  /*1730*/  ISETP.GE.U32.AND P2, PT, R0, R3, PT ;  /* 0x000000030000720c */ /* 0x000fe20003f46070 */
[C---:B------:R-:W-:Y:S02]  /*1740*/  @!P3 IMAD R4, R20.reuse, R5, R4 ;  /* 0x000000051404b224 */ /* 0x040fe400078e0204 */
[----:B------:R-:W-:Y:S01]  /*1750*/  @!P3 IMAD.WIDE.U32 R6, R20, R8, R6 ;  /* 0x000000081406b225 */ /* 0x000fe200078e0006 */
[----:B------:R-:W-:-:S02]  /*1760*/  LOP3.LUT R0, R232, R9, RZ, 0x3c, !PT ;  /* 0x00000009e8007212 */ /* 0x000fc400078e3cff */
[----:B------:R-:W-:Y:S02]  /*1770*/  @P3 IADD3 R13, R25, R13, RZ ;  /* 0x0000000d190d3210 */ /* 0x000fe40007ffe0ff */
[----:B------:R-:W-:Y:S02]  /*1780*/  @P3 MOV R12, R24 ;  /* 0x00000018000c3202 */ /* 0x000fe40000000f00 */
[----:B------:R-:W-:Y:S02]  /*1790*/  @!P3 IADD3 R13, R7, R4, RZ ;  /* 0x00000004070db210 */ /* 0x000fe40007ffe0ff */
[----:B------:R-:W-:Y:S02]  /*17a0*/  LEA R5, R48, 0xffffff80, 0x7 ;  /* 0xffffff8030057811 */ /* 0x000fe400078e38ff */
[----:B------:R-:W-:Y:S01]  /*17b0*/  @!P3 MOV R12, R6 ;  /* 0x00000006000cb202 */ /* 0x000fe20000000f00 */
[----:B------:R-:W-:Y:S01]  /*17c0*/  @!P3 IMAD R4, R61, R14, RZ ;  /* 0x0000000e3d04b224 */ /* 0x000fe200078e02ff */
[----:B------:R-:W-:-:S02]  /*17d0*/  @!P3 SHF.R.S32.HI R3, RZ, 0x1f, R14 ;  /* 0x0000001fff03b819 */ /* 0x000fc4000001140e */
[----:B------:R-:W-:Y:S02]  /*17e0*/  ISETP.GE.AND P1, PT, R0, RZ, PT ;  /* 0x000000ff0000720c */ /* 0x000fe40003f26270 */
[----:B------:R-:W-:Y:S02]  /*17f0*/  @!P0 IADD3 R2, R2, 0x1, RZ ;  /* 0x0000000102028810 */ /* 0x000fe40007ffe0ff */
[----:B------:R-:W-:Y:S01]  /*1800*/  ISETP.NE.AND P0, PT, R9, RZ, PT ;  /* 0x000000ff0900720c */ /* 0x000fe20003f05270 */
[----:B------:R-:W-:Y:S01]  /*1810*/  IMAD.WIDE.U32 R20, R62, R5, R12 ;  /* 0x000000053e147225 */ /* 0x000fe200078e000c */
[----:B------:R-:W-:-:S03]  /*1820*/  @P2 IADD3 R2, R2, 0x1, RZ ;  /* 0x0000000102022810 */ /* 0x000fc60007ffe0ff */
[----:B------:R-:W-:Y:S02]  /*1830*/  @!P3 IMAD R3, R3, R60, R4 ;  /* 0x0000003c0303b224 */ /* 0x000fe400078e0204 */
[----:B------:R-:W-:Y:S01]  /*1840*/  @!P3 IMAD.WIDE.U32 R12, R60, R14, RZ ;  /* 0x0000000e3c0cb225 */ /* 0x000fe200078e00ff */
[----:B------:R-:W-:Y:S02]  /*1850*/  MOV R4, R2 ;  /* 0x0000000200047202 */ /* 0x000fe40000000f00 */
[----:B------:R-:W-:Y:S01]  /*1860*/  SHF.R.S32.HI R7, RZ, 0x1f, R5 ;  /* 0x0000001fff077819 */ /* 0x000fe20000011405 */
[----:B------:R-:W-:Y:S01]  /*1870*/  IMAD R6, R63, R5, RZ ;  /* 0x000000053f067224 */ /* 0x000fe200078e02ff */
[----:B------:R-:W-:Y:S01]  /*1880*/  @!P3 IADD3 R13, R13, R3, RZ ;  /* 0x000000030d0db210 */ /* 0x000fe20007ffe0ff */
[----:B------:R-:W-:Y:S01]  /*1890*/  @!P3 IMAD R0, R19, R8, RZ ;  /* 0x000000081300b224 */ /* 0x000fe200078e02ff */
[----:B------:R-:W-:Y:S02]  /*18a0*/  @!P3 SHF.R.S32.HI R3, RZ, 0x1f, R8 ;  /* 0x0000001fff03b819 */ /* 0x000fe40000011408 */
[----:B------:R-:W-:Y:S01]  /*18b0*/  @!P1 IADD3 R4, -R4, RZ, RZ ;  /* 0x000000ff04049210 */ /* 0x000fe20007ffe1ff */
[----:B------:R-:W-:Y:S01]  /*18c0*/  IMAD R6, R7, R62, R6 ;  /* 0x0000003e07067224 */ /* 0x000fe200078e0206 */
[----:B------:R-:W-:Y:S01]  /*18d0*/  @!P0 LOP3.LUT R4, RZ, R9, RZ, 0x33, !PT ;  /* 0x00000009ff048212 */ /* 0x000fe200078e33ff */
[----:B------:R-:W-:-:S02]  /*18e0*/  @P3 IMAD.IADD R14, R14, 0x1, R15 ;  /* 0x000000010e0e3824 */ /* 0x000fc400078e020f */
[C---:B------:R-:W-:Y:S02]  /*18f0*/  @!P3 IMAD R0, R18.reuse, R3, R0 ;  /* 0x000000031200b224 */ /* 0x040fe400078e0200 */
[----:B------:R-:W-:Y:S01]  /*1900*/  @!P3 IMAD.WIDE.U32 R18, R18, R8, R12 ;  /* 0x000000081212b225 */ /* 0x000fe200078e000c */
[----:B------:R-:W-:-:S03]  /*1910*/  SHF.R.S32.HI R13, RZ, 0x1f, R4 ;  /* 0x0000001fff0d7819 */ /* 0x000fc60000011404 */
[----:B------:R-:W-:Y:S02]  /*1920*/  IMAD.IADD R21, R21, 0x1, R6 ;  /* 0x0000000115157824 */ /* 0x000fe400078e0206 */
        /* <DEDUP_REMOVED lines=12> */
.L_x_2898:
[----:B-1----:R-:W-:Y:S05]  /*19f0*/  BSYNC B0 ;  /* 0x0000000000007941 */ /* 0x002fea0003800000 */
.L_x_2896:
[----:B------:R-:W-:Y:S01]  /*1a00*/  ISETP.NE.AND P0, PT, R233, -0x1, PT ;  /* 0xffffffffe900780c */ /* 0x000fe20003f05270 */
[----:B------:R-:W2:Y:S04]  /*1a10*/  LD.E.64 R238, [R10.64+0x30] ;  /* 0x000030060aee7980 */ /* 0x000ea8000c101b00 */
[----:B------:R-:W3:Y:S04]  /*1a20*/  LD.E.64 R14, [R10.64+0x10] ;  /* 0x000010060a0e7980 */ /* 0x000ee8000c101b00 */
[----:B------:R-:W4:Y:S04]  /*1a30*/  LD.E.64 R20, [R10.64+0x48] ;  /* 0x000048060a147980 */ /* 0x000f28000c101b00 */
[----:B------:R-:W3:Y:S04]  /*1a40*/  @!P0 LD.E.64 R8, [R10.64+0x18] ;  /* 0x000018060a088980 */ /* 0x000ee8000c101b00 */
[----:B------:R-:W4:Y:S04]  /*1a50*/  LD.E R173, [R10.64+0xc0] ;  /* 0x0000c0060aad7980 */ /* 0x000f28000c101900 */
[----:B------:R-:W4:Y:S04]  /*1a60*/  LD.E.64 R220, [R10.64+0x8] ;  /* 0x000008060adc7980 */ /* 0x000f28000c101b00 */
[----:B------:R1:W5:Y:S04]  /*1a70*/  @P4 LD.E R12, [R26.64] ;  /* 0x000000061a0c4980 */ /* 0x000368000c101900 */
[----:B------:R1:W5:Y:S01]  /*1a80*/  LD.E.64 R240, [R10.64] ;  /* 0x000000060af07980 */ /* 0x000362000c101b00 */
[----:B------:R-:W-:-:S04]  /*1a90*/  SHF.R.S32.HI R56, RZ, 0x1f, R151 ;  /* 0x0000001fff387819 */ /* 0x000fc80000011497 */
[----:B------:R-:W-:-:S04]  /*1aa0*/  LEA.HI R178, R56, R151, RZ, 0x3 ;  /* 0x0000009738b27211 */ /* 0x000fc800078f18ff */
[----:B------:R-:W-:Y:S02]  /*1ab0*/  LOP3.LUT R64, R178, 0xfffffff8, RZ, 0xc0, !PT ;  /* 0xfffffff8b2407812 */ /* 0x000fe400078ec0ff */
[----:B------:R-:W-:-:S03]  /*1ac0*/  SHF.R.S32.HI R178, RZ, 0x3, R178 ;  /* 0x00000003ffb27819 */ /* 0x000fc600000114b2 */
[----:B------:R-:W-:Y:S02]  /*1ad0*/  IMAD.IADD R64, R151, 0x1, -R64 ;  /* 0x0000000197407824 */ /* 0x000fe400078e0a40 */
[----:B------:R-:W-:Y:S02]  /*1ae0*/  IMAD.SHL.U32 R175, R178, 0x40, RZ ;  /* 0x00000040b2af7824 */ /* 0x000fe400078e00ff */
[----:B------:R-:W-:-:S03]  /*1af0*/  IMAD.SHL.U32 R18, R64, 0x8, RZ ;  /* 0x0000000840127824 */ /* 0x000fc600078e00ff */
[----:B------:R-:W-:Y:S02]  /*1b00*/  LOP3.LUT R175, R175, 0x1c0, RZ, 0xc0, !PT ;  /* 0x000001c0afaf7812 */ /* 0x000fe400078ec0ff */
[----:B------:R-:W-:Y:S02]  /*1b10*/  IADD3 R24, P1, R18, R6, RZ ;  /* 0x0000000612187210 */ /* 0x000fe40007f3e0ff */
[--C-:B------:R-:W-:Y:S01]  /*1b20*/  SHF.R.S32.HI R19, RZ, 0x1f, R18.reuse ;  /* 0x0000001fff137819 */ /* 0x100fe20000011412 */
[-C--:B------:R-:W-:Y:S01]  /*1b30*/  IMAD R7, R7, R60.reuse, RZ ;  /* 0x0000003c07077224 */ /* 0x080fe200078e02ff */
[----:B------:R-:W-:Y:S02]  /*1b40*/  LOP3.LUT R6, R175, 0x38, R18, 0xf8, !PT ;  /* 0x00000038af067812 */ /* 0x000fe400078ef812 */
[----:B------:R-:W-:Y:S01]  /*1b50*/  SHF.R.U32.HI R175, RZ, 0x3, R175 ;  /* 0x00000003ffaf7819 */ /* 0x000fe200000116af */
[----:B------:R-:W-:Y:S01]  /*1b60*/  IMAD.X R25, R19, 0x1, R17, P1 ;  /* 0x0000000113197824 */ /* 0x000fe200008e0611 */
[----:B------:R-:W-:Y:S01]  /*1b70*/  LEA.HI R68, R56, R151, RZ, 0x4 ;  /* 0x0000009738447211 */ /* 0x000fe200078f20ff */
[----:B------:R-:W-:Y:S01]  /*1b80*/  IMAD R7, R2, R61, R7 ;  /* 0x0000003d02077224 */ /* 0x000fe200078e0207 */
[----:B------:R-:W-:Y:S01]  /*1b90*/  LOP3.LUT R175, R6, R175, RZ, 0x3c, !PT ;  /* 0x000000af06af7212 */ /* 0x000fe200078e3cff */
[----:B------:R-:W-:Y:S01]  /*1ba0*/  IMAD.WIDE.U32 R24, R2, R60, R24 ;  /* 0x0000003c02187225 */ /* 0x000fe200078e0018 */
[----:B------:R-:W-:-:S02]  /*1bb0*/  LEA.HI R2, R56, R151, RZ, 0x6 ;  /* 0x0000009738027211 */ /* 0x000fc400078f30ff */
[----:B------:R-:W-:Y:S01]  /*1bc0*/  LOP3.LUT R6, R68, 0xfffffff0, RZ, 0xc0, !PT ;  /* 0xfffffff044067812 */ /* 0x000fe200078ec0ff */
[----:B------:R-:W-:Y:S02]  /*1bd0*/  IMAD.IADD R25, R25, 0x1, R7 ;  /* 0x0000000119197824 */ /* 0x000fe400078e0207 */
[----:B------:R-:W-:Y:S02]  /*1be0*/  IMAD.SHL.U32 R2, R2, 0x8, RZ ;  /* 0x0000000802027824 */ /* 0x000fe400078e00ff */
[----:B------:R-:W-:Y:S02]  /*1bf0*/  IMAD R16, R23, R4, RZ ;  /* 0x0000000417107224 */ /* 0x000fe400078e02ff */
[----:B------:R-:W-:Y:S01]  /*1c00*/  IMAD.IADD R7, R151, 0x1, -R6 ;  /* 0x0000000197077824 */ /* 0x000fe200078e0a06 */
[----:B------:R-:W-:Y:S01]  /*1c10*/  LOP3.LUT R175, R175, 0xfffffe00, R2, 0xf8, !PT ;  /* 0xfffffe00afaf7812 */ /* 0x000fe200078ef802 */
[-C--:B------:R-:W-:Y:S01]  /*1c20*/  IMAD R16, R13, R22.reuse, R16 ;  /* 0x000000160d107224 */ /* 0x080fe200078e0210 */
[----:B------:R-:W-:Y:S01]  /*1c30*/  SHF.R.S32.HI R72, RZ, 0x1f, R229 ;  /* 0x0000001fff487819 */ /* 0x000fe200000114e5 */
[----:B------:R-:W-:Y:S01]  /*1c40*/  IMAD.WIDE.U32 R22, R4, R22, R24 ;  /* 0x0000001604167225 */ /* 0x000fe200078e0018 */
[----:B------:R-:W-:-:S04]  /*1c50*/  SHF.R.S32.HI R2, RZ, 0x1f, R7 ;  /* 0x0000001fff027819 */ /* 0x000fc80000011407 */
[----:B------:R-:W-:Y:S01]  /*1c60*/  LEA.HI R67, R2, R7, RZ, 0x3 ;  /* 0x0000000702437211 */ /* 0x000fe200078f18ff */
[----:B------:R-:W-:Y:S01]  /*1c70*/  IMAD R149, R61, R178, RZ ;  /* 0x000000b23d957224 */ /* 0x000fe200078e02ff */
[----:B------:R-:W-:Y:S02]  /*1c80*/  SHF.R.S32.HI R179, RZ, 0x1f, R178 ;  /* 0x0000001fffb37819 */ /* 0x000fe400000114b2 */
[----:B------:R-:W-:-:S03]  /*1c90*/  SHF.R.S32.HI R91, RZ, 0x1f, R90 ;  /* 0x0000001fff5b7819 */ /* 0x000fc6000001145a */
[----:B------:R-:W-:Y:S01]  /*1ca0*/  IMAD R149, R179, R60, R149 ;  /* 0x0000003cb3957224 */ /* 0x000fe200078e0295 */
[----:B------:R-:W-:Y:S02]  /*1cb0*/  LOP3.LUT R66, R67, 0xfffffff8, RZ, 0xc0, !PT ;  /* 0xfffffff843427812 */ /* 0x000fe400078ec0ff */
[----:B------:R-:W-:Y:S02]  /*1cc0*/  LEA.HI R91, R91, R90, RZ, 0x7 ;  /* 0x0000005a5b5b7211 */ /* 0x000fe400078f38ff */
[----:B------:R-:W-:Y:S01]  /*1cd0*/  SHF.R.S32.HI R199, RZ, 0x1f, R232 ;  /* 0x0000001fffc77819 */ /* 0x000fe200000114e8 */
[----:B------:R-:W-:Y:S01]  /*1ce0*/  IMAD.IADD R66, R7, 0x1, -R66 ;  /* 0x0000000107427824 */ /* 0x000fe200078e0a42 */
[----:B------:R-:W-:-:S04]  /*1cf0*/  SHF.R.S32.HI R91, RZ, 0x7, R91 ;  /* 0x00000007ff5b7819 */ /* 0x000fc8000001145b */
[----:B------:R-:W-:Y:S01]  /*1d00*/  IMNMX R91, RZ, R91, !PT ;  /* 0x0000005bff5b7217 */ /* 0x000fe20007800200 */
[----:B------:R-:W-:-:S04]  /*1d10*/  IMAD.WIDE R196, R231, 0x40, R178 ;  /* 0x00000040e7c47825 */ /* 0x000fc800078e02b2 */
        /* <DEDUP_REMOVED lines=12> */
[----:B------:R-:W-:Y:S01]  /*1de0*/  IADD3 R174, -R174, R151, RZ ;  /* 0x00000097aeae7210 */ /* 0x000fe20007ffe1ff */
[----:B--2---:R-:W-:-:S04]  /*1df0*/  @P0 IMAD.WIDE.U32 R24, R238, R233, RZ ;  /* 0x000000e9ee180225 */ /* 0x004fc800078e00ff */
[----:B------:R-:W-:Y:S02]  /*1e00*/  @P0 IMAD.MOV.U32 R2, RZ, RZ, R24 ;  /* 0x000000ffff020224 */ /* 0x000fe400078e0018 */
[-C--:B---3--:R-:W-:Y:S02]  /*1e10*/  @!P0 IMAD R17, R9, R229.reuse, RZ ;  /* 0x000000e509118224 */ /* 0x088fe400078e02ff */
[----:B-1----:R-:W-:-:S04]  /*1e20*/  @!P0 IMAD.WIDE.U32 R26, R8, R229, RZ ;  /* 0x000000e5081a8225 */ /* 0x002fc800078e00ff */
[----:B------:R-:W-:Y:S02]  /*1e30*/  @P0 IMAD R9, R239, R233, RZ ;  /* 0x000000e9ef090224 */ /* 0x000fe400078e02ff */
[----:B------:R-:W-:Y:S01]  /*1e40*/  @!P0 IMAD R6, R8, R72, R17 ;  /* 0x0000004808068224 */ /* 0x000fe200078e0211 */
[----:B------:R-:W-:Y:S01]  /*1e50*/  IADD3 R17, R23, R16, RZ ;  /* 0x0000001017117210 */ /* 0x000fe20007ffe0ff */
[----:B------:R-:W-:Y:S02]  /*1e60*/  @!P0 IMAD.MOV.U32 R2, RZ, RZ, R26 ;  /* 0x000000ffff028224 */ /* 0x000fe400078e001a */
[----:B------:R-:W-:Y:S02]  /*1e70*/  IMAD.MOV.U32 R16, RZ, RZ, R22 ;  /* 0x000000ffff107224 */ /* 0x000fe400078e0016 */
[----:B------:R-:W-:Y:S01]  /*1e80*/  @P0 IMAD.IADD R9, R25, 0x1, R9 ;  /* 0x0000000119090824 */ /* 0x000fe200078e0209 */
[----:B------:R-:W-:Y:S01]  /*1e90*/  @!P0 IADD3 R9, R27, R6, RZ ;  /* 0x000000061b098210 */ /* 0x000fe20007ffe0ff */
[----:B------:R-:W-:Y:S01]  /*1ea0*/  IMAD.WIDE.U32 R16, R178, R60, R16 ;  /* 0x0000003cb2107225 */ /* 0x000fe200078e0010 */
[----:B------:R-:W-:-:S03]  /*1eb0*/  IADD3 R22, P1, R18, R2, RZ ;  /* 0x0000000212167210 */ /* 0x000fc60007f3e0ff */
[----:B------:R-:W-:Y:S01]  /*1ec0*/  IMAD.IADD R149, R17, 0x1, R149 ;  /* 0x0000000111957824 */ /* 0x000fe200078e0295 */
[----:B------:R-:W-:Y:S01]  /*1ed0*/  LEA R148, P0, R16, R14, 0x1 ;  /* 0x0000000e10947211 */ /* 0x000fe200078008ff */
[----:B------:R-:W-:Y:S01]  /*1ee0*/  IMAD.X R23, R19, 0x1, R9, P1 ;  /* 0x0000000113177824 */ /* 0x000fe200008e0609 */
[C---:B------:R-:W-:Y:S01]  /*1ef0*/  IADD3 R9, R18.reuse, 0x40, RZ ;  /* 0x0000004012097810 */ /* 0x040fe20007ffe0ff */
[----:B----4-:R-:W-:Y:S01]  /*1f00*/  IMAD R7, R21, R232, RZ ;  /* 0x000000e815077224 */ /* 0x010fe200078e02ff */
[-C--:B------:R-:W-:Y:S02]  /*1f10*/  ISETP.GE.AND P2, PT, R18, R173.reuse, PT ;  /* 0x000000ad1200720c */ /* 0x080fe40003f46270 */
[----:B------:R-:W-:Y:S02]  /*1f20*/  ISETP.GE.AND P1, PT, R9, R173, PT ;  /* 0x000000ad0900720c */ /* 0x000fe40003f26270 */
[----:B------:R-:W-:Y:S02]  /*1f30*/  LEA.HI.X R149, R16, R15, R149, 0x1, P0 ;  /* 0x0000000f10957211 */ /* 0x000fe400000f0c95 */
[----:B------:R-:W-:Y:S01]  /*1f40*/  IADD3 R194, P0, R18, R0, RZ ;  /* 0x0000000012c27210 */ /* 0x000fe20007f1e0ff */
[----:B------:R-:W-:Y:S01]  /*1f50*/  IMAD R2, R20, R199, R7 ;  /* 0x000000c714027224 */ /* 0x000fe200078e0207 */
[----:B------:R-:W-:-:S02]  /*1f60*/  SEL R150, RZ, 0xffffffff, P1 ;  /* 0xffffffffff967807 */ /* 0x000fc40000800000 */
[----:B------:R-:W-:Y:S02]  /*1f70*/  SEL R7, RZ, 0x1, P2 ;  /* 0x00000001ff077807 */ /* 0x000fe40001000000 */
[----:B------:R-:W-:Y:S02]  /*1f80*/  R2P PR, R66, 0x6 ;  /* 0x0000000642007804 */ /* 0x000fe40000000000 */
[----:B------:R-:W-:Y:S01]  /*1f90*/  ISETP.GT.AND P3, PT, R48, R91, PT ;  /* 0x0000005b3000720c */ /* 0x000fe20003f64270 */
[----:B------:R-:W-:Y:S02]  /*1fa0*/  IMAD.X R195, R19, 0x1, R3, P0 ;  /* 0x0000000113c37824 */ /* 0x000fe400000e0603 */
[----:B------:R-:W-:-:S04]  /*1fb0*/  IMAD.WIDE.U32 R20, R232, R20, R22 ;  /* 0x00000014e8147225 */ /* 0x000fc800078e0016 */
[----:B------:R-:W-:Y:S02]  /*1fc0*/  IMAD R203, R197, R238, RZ ;  /* 0x000000eec5cb7224 */ /* 0x000fe400078e02ff */
[----:B------:R-:W-:-:S04]  /*1fd0*/  IMAD.WIDE.U32 R194, R178, R62, R194 ;  /* 0x0000003eb2c27225 */ /* 0x000fc800078e00c2 */
[----:B------:R-:W-:Y:S01]  /*1fe0*/  IMAD.IADD R21, R21, 0x1, R2 ;  /* 0x0000000115157824 */ /* 0x000fe200078e0202 */
[----:B------:R-:W-:Y:S01]  /*1ff0*/  LEA R228, P0, R194, R220, 0x1 ;  /* 0x000000dcc2e47211 */ /* 0x000fe200078008ff */
[----:B------:R-:W-:Y:S02]  /*2000*/  IMAD.SHL.U32 R150, R150, 0x2, RZ ;  /* 0x0000000296967824 */ /* 0x000fe400078e00ff */
[C---:B------:R-:W-:Y:S02]  /*2010*/  IMAD R203, R196.reuse, R239, R203 ;  /* 0x000000efc4cb7224 */ /* 0x040fe400078e02cb */
[----:B------:R-:W-:Y:S02]  /*2020*/  IMAD.IADD R201, R195, 0x1, R201 ;  /* 0x00000001c3c97824 */ /* 0x000fe400078e02c9 */
        /* <DEDUP_REMOVED lines=24> */
[C---:B------:R-:W-:Y:S01]  /*21b0*/  IMAD.WIDE.U32 R186, R60.reuse, 0x60, RZ ;  /* 0x000000603cba7825 */ /* 0x040fe200078e00ff */
[C---:B------:R-:W-:Y:S02]  /*21c0*/  SHF.L.U32 R79, R60.reuse, 0x5, RZ ;  /* 0x000000053c4f7819 */ /* 0x040fe400000006ff */
[C---:B------:R-:W-:Y:S01]  /*21d0*/  SHF.L.U64.HI R77, R60.reuse, 0x6, R61 ;  /* 0x000000063c4d7819 */ /* 0x040fe2000001023d */
[----:B------:R-:W-:Y:S01]  /*21e0*/  IMAD.SHL.U32 R76, R60, 0x40, RZ ;  /* 0x000000403c4c7824 */ /* 0x000fe200078e00ff */
[----:B------:R-:W-:Y:S01]  /*21f0*/  LOP3.LUT R170, R169, 0x1, RZ, 0xc0, !PT ;  /* 0x00000001a9aa7812 */ /* 0x000fe200078ec0ff */
[----:B------:R-:W-:Y:S01]  /*2200*/  IMAD R75, R61, 0xa0, RZ ;  /* 0x000000a03d4b7824 */ /* 0x000fe200078e02ff */
[----:B------:R-:W-:Y:S01]  /*2210*/  SHF.L.U64.HI R80, R79, 0x1, R80 ;  /* 0x000000014f507819 */ /* 0x000fe20000010250 */
[----:B------:R-:W-:Y:S01]  /*2220*/  IMAD R73, R61, 0xe0, RZ ;  /* 0x000000e03d497824 */ /* 0x000fe200078e02ff */
[----:B------:R-:W-:Y:S01]  /*2230*/  SHF.L.U64.HI R77, R76, 0x1, R77 ;  /* 0x000000014c4d7819 */ /* 0x000fe2000001024d */
[----:B------:R-:W-:Y:S01]  /*2240*/  IMAD.WIDE.U32 R184, R60, 0xa0, RZ ;  /* 0x000000a03cb87825 */ /* 0x000fe200078e00ff */
[----:B------:R-:W-:-:S02]  /*2250*/  IADD3 R71, R178, 0x10, RZ ;  /* 0x00000010b2477810 */ /* 0x000fc40007ffe0ff */
[----:B------:R-:W-:Y:S01]  /*2260*/  IADD3 R70, R178, 0x20, RZ ;  /* 0x00000020b2467810 */ /* 0x000fe20007ffe0ff */
[----:B------:R-:W-:Y:S01]  /*2270*/  IMAD.WIDE.U32 R180, R60, 0xe0, RZ ;  /* 0x000000e03cb47825 */ /* 0x000fe200078e00ff */
[C---:B------:R-:W-:Y:S02]  /*2280*/  IADD3 R69, R178.reuse, 0x30, RZ ;  /* 0x00000030b2457810 */ /* 0x040fe40007ffe0ff */
[----:B------:R-:W-:Y:S01]  /*2290*/  IADD3 R168, R178, 0x40, RZ ;  /* 0x00000040b2a87810 */ /* 0x000fe20007ffe0ff */
[----:B------:R-:W-:Y:S01]  /*22a0*/  IMAD.SHL.U32 R88, R62, 0x20, RZ ;  /* 0x000000203e587824 */ /* 0x000fe200078e00ff */
[C---:B------:R-:W-:Y:S01]  /*22b0*/  IADD3 R167, R178.reuse, 0x50, RZ ;  /* 0x00000050b2a77810 */ /* 0x040fe20007ffe0ff */
[----:B------:R-:W-:Y:S01]  /*22c0*/  IMAD.MOV.U32 R130, RZ, RZ, R228 ;  /* 0x000000ffff827224 */ /* 0x000fe200078e00e4 */
[C---:B------:R-:W-:Y:S01]  /*22d0*/  IADD3 R166, R178.reuse, 0x60, RZ ;  /* 0x00000060b2a67810 */ /* 0x040fe20007ffe0ff */
[----:B------:R-:W-:Y:S01]  /*22e0*/  IMAD.MOV.U32 R131, RZ, RZ, R227 ;  /* 0x000000ffff837224 */ /* 0x000fe200078e00e3 */
[----:B------:R-:W-:Y:S01]  /*22f0*/  IADD3 R164, R178, 0x70, RZ ;  /* 0x00000070b2a47810 */ /* 0x000fe20007ffe0ff */
[----:B------:R-:W-:Y:S01]  /*2300*/  IMAD.MOV.U32 R133, RZ, RZ, R149 ;  /* 0x000000ffff857224 */ /* 0x000fe200078e0095 */
[----:B------:R-:W-:Y:S01]  /*2310*/  SHF.L.U64.HI R89, R62, 0x5, R63 ;  /* 0x000000053e597819 */ /* 0x000fe2000001023f */
[----:B------:R-:W-:Y:S01]  /*2320*/  IMAD.SHL.U32 R79, R79, 0x2, RZ ;  /* 0x000000024f4f7824 */ /* 0x000fe200078e00ff */
[----:B------:R-:W-:Y:S01]  /*2330*/  MOV R132, R148 ;  /* 0x0000009400847202 */ /* 0x000fe20000000f00 */
[----:B------:R-:W-:Y:S01]  /*2340*/  IMAD.IADD R75, R185, 0x1, R75 ;  /* 0x00000001b94b7824 */ /* 0x000fe200078e024b */
[----:B------:R-:W-:Y:S01]  /*2350*/  LOP3.LUT R169, R169, 0x2, RZ, 0xc0, !PT ;  /* 0x00000002a9a97812 */ /* 0x000fe200078ec0ff */
[----:B------:R-:W-:Y:S01]  /*2360*/  IMAD.IADD R73, R181, 0x1, R73 ;  /* 0x00000001b5497824 */ /* 0x000fe200078e0249 */
[----:B------:R-:W-:Y:S01]  /*2370*/  SHF.L.U32 R76, R76, 0x1, RZ ;  /* 0x000000014c4c7819 */ /* 0x000fe200000006ff */
        /* <DEDUP_REMOVED lines=19> */
[C---:B------:R-:W-:Y:S01]  /*24b0*/  IMAD R2, R204.reuse, R3, R2 ;  /* 0x00000003cc027224 */ /* 0x040fe200078e0202 */
        /* <DEDUP_REMOVED lines=46> */
[----:B------:R-:W-:Y:S01]  /*27a0*/  IMAD R5, R61, 0xc0, RZ ;  /* 0x000000c03d057824 */ /* 0x000fe200078e02ff */
[----:B------:R-:W-:Y:S01]  /*27b0*/  SHF.L.U64.HI R13, R13, 0x1, R2 ;  /* 0x000000010d0d7819 */ /* 0x000fe20000010202 */
[----:B------:R-:W-:Y:S01]  /*27c0*/  IMAD.SHL.U32 R115, R204, 0x20, RZ ;  /* 0x00000020cc737824 */ /* 0x000fe200078e00ff */
[----:B------:R-:W-:Y:S01]  /*27d0*/  LEA.HI.X R125, R16, R21, R125, 0x1, P0 ;  /* 0x00000015107d7211 */ /* 0x000fe200000f0c7d */
[----:B------:R-:W-:Y:S01]  /*27e0*/  IMAD.SHL.U32 R118, R204, 0x40, RZ ;  /* 0x00000040cc767824 */ /* 0x000fe200078e00ff */
[----:B------:R-:W-:Y:S01]  /*27f0*/  IADD3 R12, P0, R6, R12, RZ ;  /* 0x0000000c060c7210 */ /* 0x000fe20007f1e0ff */
[----:B------:R-:W-:Y:S01]  /*2800*/  IMAD.X R51, R15, 0x1, R13, P1 ;  /* 0x000000010f337824 */ /* 0x000fe200008e060d */
[----:B------:R-:W-:Y:S01]  /*2810*/  IADD3 R162, R171, 0x40, RZ ;  /* 0x00000040aba27810 */ /* 0x000fe20007ffe0ff */
[----:B------:R-:W-:Y:S01]  /*2820*/  IMAD R163, R155, 0x30, RZ ;  /* 0x000000309ba37824 */ /* 0x000fe200078e02ff */
[----:B------:R-:W-:Y:S01]  /*2830*/  IADD3.X R13, R7, R13, RZ, P0, !PT ;  /* 0x0000000d070d7210 */ /* 0x000fe200007fe4ff */
[----:B------:R-:W-:Y:S01]  /*2840*/  IMAD.SHL.U32 R161, R155, 0x40, RZ ;  /* 0x000000409ba17824 */ /* 0x000fe200078e00ff */
        /* <DEDUP_REMOVED lines=10> */
[----:B------:R-:W-:Y:S01]  /*28f0*/  SHF.L.U32 R128, R129, 0x1, RZ ;  /* 0x0000000181807819 */ /* 0x000fe200000006ff */
[----:B------:R-:W-:Y:S01]  /*2900*/  IMAD.X R213, RZ, RZ, R85, P0 ;  /* 0x000000ffffd57224 */ /* 0x000fe200000e0655 */
[----:B------:R-:W-:Y:S01]  /*2910*/  IADD3 R94, P0, R93, 0x40, RZ ;  /* 0x000000405d5e7810 */ /* 0x000fe20007f1e0ff */
[----:B------:R-:W-:Y:S01]  /*2920*/  IMAD.IADD R156, R171, 0x1, R158 ;  /* 0x00000001ab9c7824 */ /* 0x000fe200078e029e */
[----:B------:R-:W-:Y:S01]  /*2930*/  IADD3.X R217, R87, R226, RZ, P1, !PT ;  /* 0x000000e257d97210 */ /* 0x000fe20000ffe4ff */
[----:B------:R-:W-:Y:S01]  /*2940*/  IMAD R119, R205, 0xa0, RZ ;  /* 0x000000a0cd777824 */ /* 0x000fe200078e02ff */
[----:B------:R-:W-:Y:S01]  /*2950*/  IADD3 R214, P1, R216, R225, RZ ;  /* 0x000000e1d8d67210 */ /* 0x000fe20007f3e0ff */
[----:B------:R-:W-:Y:S01]  /*2960*/  IMAD.X R95, RZ, RZ, R92, P0 ;  /* 0x000000ffff5f7224 */ /* 0x000fe200000e065c */
[----:B------:R-:W-:Y:S01]  /*2970*/  SHF.L.U64.HI R129, R129, 0x1, R0 ;  /* 0x0000000181817819 */ /* 0x000fe20000010200 */
[----:B------:R-:W-:Y:S01]  /*2980*/  IMAD.IADD R154, R171, 0x1, R156 ;  /* 0x00000001ab9a7824 */ /* 0x000fe200078e029c */
[-C--:B------:R-:W-:Y:S01]  /*2990*/  IADD3 R126, P3, R14, R128.reuse, RZ ;  /* 0x000000800e7e7210 */ /* 0x080fe20007f7e0ff */
[----:B------:R-:W-:Y:S01]  /*29a0*/  IMAD R121, R205, 0xe0, RZ ;  /* 0x000000e0cd797824 */ /* 0x000fe200078e02ff */
[----:B------:R-:W-:Y:S01]  /*29b0*/  IADD3 R128, P2, R6, R128, RZ ;  /* 0x0000008006807210 */ /* 0x000fe20007f5e0ff */
[----:B------:R-:W-:Y:S01]  /*29c0*/  IMAD.WIDE.U32 R210, R204, 0x60, RZ ;  /* 0x00000060ccd27825 */ /* 0x000fe200078e00ff */
[----:B------:R-:W-:-:S02]  /*29d0*/  IADD3.X R215, R217, R226, RZ, P1, !PT ;  /* 0x000000e2d9d77210 */ /* 0x000fc40000ffe4ff */
[----:B------:R-:W-:Y:S01]  /*29e0*/  IADD3 R102, P0, R101, R94, RZ ;  /* 0x0000005e65667210 */ /* 0x000fe20007f1e0ff */
[--C-:B------:R-:W-:Y:S01]  /*29f0*/  IMAD.X R127, R15, 0x1, R129.reuse, P3 ;  /* 0x000000010f7f7824 */ /* 0x100fe200018e0681 */
[----:B------:R-:W-:Y:S01]  /*2a00*/  IADD3 R97, P1, R94, R93, RZ ;  /* 0x0000005d5e617210 */ /* 0x000fe20007f3e0ff */
[----:B------:R-:W-:Y:S01]  /*2a10*/  IMAD.X R129, R7, 0x1, R129, P2 ;  /* 0x0000000107817824 */ /* 0x000fe200010e0681 */
[----:B------:R-:W-:Y:S01]  /*2a20*/  IADD3 R153, R171, R154, RZ ;  /* 0x0000009aab997210 */ /* 0x000fe20007ffe0ff */
[----:B------:R-:W-:Y:S01]  /*2a30*/  IMAD.X R103, R100, 0x1, R95, P0 ;  /* 0x0000000164677824 */ /* 0x000fe200000e065f */
[----:B------:R-:W-:Y:S01]  /*2a40*/  IADD3.X R96, R95, R92, RZ, P1, !PT ;  /* 0x0000005c5f607210 */ /* 0x000fe20000ffe4ff */
[----:B------:R-:W-:Y:S01]  /*2a50*/  IMAD R7, R61, 0x60, RZ ;  /* 0x000000603d077824 */ /* 0x000fe200078e02ff */
[----:B------:R-:W-:Y:S01]  /*2a60*/  IADD3 R104, P1, R101, R97, RZ ;  /* 0x0000006165687210 */ /* 0x000fe20007f3e0ff */
[----:B------:R-:W-:Y:S01]  /*2a70*/  IMAD.WIDE.U32 R208, R204, 0xa0, RZ ;  /* 0x000000a0ccd07825 */ /* 0x000fe200078e00ff */
[----:B------:R-:W-:-:S02]  /*2a80*/  IADD3 R106, P0, R102, R101, RZ ;  /* 0x00000065666a7210 */ /* 0x000fc40007f1e0ff */
[----:B------:R-:W-:Y:S01]  /*2a90*/  IADD3 R74, R183, R5, RZ ;  /* 0x00000005b74a7210 */ /* 0x000fe20007ffe0ff */
[----:B------:R-:W-:Y:S01]  /*2aa0*/  IMAD.IADD R78, R187, 0x1, R7 ;  /* 0x00000001bb4e7824 */ /* 0x000fe200078e0207 */
[----:B------:R-:W-:Y:S01]  /*2ab0*/  IADD3.X R105, R100, R96, RZ, P1, !PT ;  /* 0x0000006064697210 */ /* 0x000fe20000ffe4ff */
[----:B------:R-:W-:Y:S01]  /*2ac0*/  IMAD R7, R205, 0x60, RZ ;  /* 0x00000060cd077824 */ /* 0x000fe200078e02ff */
[----:B------:R-:W-:Y:S01]  /*2ad0*/  IADD3.X R107, R103, R100, RZ, P0, !PT ;  /* 0x00000064676b7210 */ /* 0x000fe200007fe4ff */
[----:B------:R-:W-:Y:S01]  /*2ae0*/  IMAD R5, R205, 0xc0, RZ ;  /* 0x000000c0cd057824 */ /* 0x000fe200078e02ff */
[-C--:B------:R-:W-:Y:S01]  /*2af0*/  IADD3 R109, P1, R104, R101.reuse, RZ ;  /* 0x00000065686d7210 */ /* 0x080fe20007f3e0ff */
[----:B------:R-:W-:Y:S01]  /*2b00*/  IMAD.WIDE.U32 R206, R204, 0xc0, RZ ;  /* 0x000000c0ccce7825 */ /* 0x000fe200078e00ff */
[----:B------:R-:W-:Y:S02]  /*2b10*/  IADD3 R111, P0, R106, R101, RZ ;  /* 0x000000656a6f7210 */ /* 0x000fe40007f1e0ff */
[----:B------:R-:W-:Y:S01]  /*2b20*/  IADD3 R152, R171, R153, RZ ;  /* 0x00000099ab987210 */ /* 0x000fe20007ffe0ff */
[----:B------:R-:W-:Y:S01]  /*2b30*/  IMAD R155, R155, 0x70, RZ ;  /* 0x000000709b9b7824 */ /* 0x000fe200078e02ff */
[----:B------:R-:W-:Y:S01]  /*2b40*/  SHF.L.U64.HI R114, R115, 0x1, R114 ;  /* 0x0000000173727819 */ /* 0x000fe20000010272 */
[----:B------:R-:W-:Y:S01]  /*2b50*/  IMAD.WIDE.U32 R192, R62, 0x30, R216 ;  /* 0x000000303ec07825 */ /* 0x000fe200078e00d8 */
[----:B------:R-:W-:-:S02]  /*2b60*/  SHF.L.U64.HI R117, R118, 0x1, R117 ;  /* 0x0000000176757819 */ /* 0x000fc40000010275 */
[----:B------:R-:W-:Y:S01]  /*2b70*/  MOV R14, R48 ;  /* 0x00000030000e7202 */ /* 0x000fe20000000f00 */
[----:B------:R-:W-:Y:S01]  /*2b80*/  IMAD.WIDE.U32 R190, R62, 0x30, R214 ;  /* 0x000000303ebe7825 */ /* 0x000fe200078e00d6 */
[----:B------:R-:W-:Y:S02]  /*2b90*/  SHF.L.U32 R115, R115, 0x1, RZ ;  /* 0x0000000173737819 */ /* 0x000fe400000006ff */
[----:B------:R-:W-:Y:S01]  /*2ba0*/  IADD3 R119, R209, R119, RZ ;  /* 0x00000077d1777210 */ /* 0x000fe20007ffe0ff */
[----:B------:R-:W-:Y:S01]  /*2bb0*/  IMAD.WIDE.U32 R204, R204, 0xe0, RZ ;  /* 0x000000e0cccc7825 */ /* 0x000fe200078e00ff */
[----:B------:R-:W-:Y:S02]  /*2bc0*/  SHF.R.S32.HI R147, RZ, 0x1f, R171 ;  /* 0x0000001fff937819 */ /* 0x000fe400000114ab */
[----:B------:R-:W-:Y:S01]  /*2bd0*/  SHF.R.S32.HI R144, RZ, 0x1f, R163 ;  /* 0x0000001fff907819 */ /* 0x000fe200000114a3 */
[----:B------:R-:W-:Y:S01]  /*2be0*/  IMAD.WIDE.U32 R188, R62, 0x30, R212 ;  /* 0x000000303ebc7825 */ /* 0x000fe200078e00d4 */
[----:B------:R-:W-:-:S02]  /*2bf0*/  SHF.R.S32.HI R142, RZ, 0x1f, R161 ;  /* 0x0000001fff8e7819 */ /* 0x000fc400000114a1 */
[----:B------:R-:W-:Y:S01]  /*2c00*/  SHF.R.S32.HI R140, RZ, 0x1f, R159 ;  /* 0x0000001fff8c7819 */ /* 0x000fe2000001149f */
[----:B------:R-:W-:Y:S01]  /*2c10*/  IMAD.SHL.U32 R99, R218, 0x40, RZ ;  /* 0x00000040da637824 */ /* 0x000fe200078e00ff */
[----:B------:R-:W-:Y:S01]  /*2c20*/  SHF.R.S32.HI R138, RZ, 0x1f, R157 ;  /* 0x0000001fff8a7819 */ /* 0x000fe2000001149d */
[----:B------:R-:W-:Y:S01]  /*2c30*/  IMAD.SHL.U32 R113, R113, 0x2, RZ ;  /* 0x0000000271717824 */ /* 0x000fe200078e00ff */
[----:B------:R-:W-:Y:S01]  /*2c40*/  SHF.R.S32.HI R136, RZ, 0x1f, R155 ;  /* 0x0000001fff887819 */ /* 0x000fe2000001149b */
[----:B------:R-:W-:Y:S01]  /*2c50*/  IMAD.SHL.U32 R118, R118, 0x2, RZ ;  /* 0x0000000276767824 */ /* 0x000fe200078e00ff */
[----:B------:R-:W-:Y:S01]  /*2c60*/  IADD3 R83, R193, R3, RZ ;  /* 0x00000003c1537210 */ /* 0x000fe20007ffe0ff */
[----:B------:R-:W-:Y:S01]  /*2c70*/  IMAD.IADD R116, R211, 0x1, R7 ;  /* 0x00000001d3747824 */ /* 0x000fe200078e0207 */
[----:B------:R-:W-:Y:S01]  /*2c80*/  SHF.R.S32.HI R145, RZ, 0x1f, R162 ;  /* 0x0000001fff917819 */ /* 0x000fe200000114a2 */
[----:B------:R-:W-:Y:S01]  /*2c90*/  IMAD.IADD R120, R207, 0x1, R5 ;  /* 0x00000001cf787824 */ /* 0x000fe200078e0205 */
[----:B------:R-:W-:Y:S01]  /*2ca0*/  IADD3 R82, R3, R191, RZ ;  /* 0x000000bf03527210 */ /* 0x000fe20007ffe0ff */
[----:B------:R-:W-:Y:S01]  /*2cb0*/  IMAD.IADD R121, R205, 0x1, R121 ;  /* 0x00000001cd797824 */ /* 0x000fe200078e0279 */
[----:B------:R-:W-:Y:S01]  /*2cc0*/  SHF.R.S32.HI R143, RZ, 0x1f, R160 ;  /* 0x0000001fff8f7819 */ /* 0x000fe200000114a0 */
[----:B------:R-:W-:Y:S01]  /*2cd0*/  IMAD.IADD R81, R3, 0x1, R189 ;  /* 0x0000000103517824 */ /* 0x000fe200078e02bd */
[----:B------:R-:W-:Y:S01]  /*2ce0*/  SHF.R.S32.HI R141, RZ, 0x1f, R158 ;  /* 0x0000001fff8d7819 */ /* 0x000fe2000001149e */
[----:B------:R-:W-:Y:S01]  /*2cf0*/  IMAD.X R108, R105, 0x1, R100, P1 ;  /* 0x00000001696c7824 */ /* 0x000fe200008e0664 */
[----:B------:R-:W-:Y:S01]  /*2d00*/  SHF.R.S32.HI R139, RZ, 0x1f, R156 ;  /* 0x0000001fff8b7819 */ /* 0x000fe2000001149c */
[----:B------:R-:W-:Y:S01]  /*2d10*/  IMAD.X R110, R107, 0x1, R100, P0 ;  /* 0x000000016b6e7824 */ /* 0x000fe200000e0664 */
[----:B------:R-:W-:-:S02]  /*2d20*/  SHF.R.S32.HI R137, RZ, 0x1f, R154 ;  /* 0x0000001fff897819 */ /* 0x000fc4000001149a */
[----:B------:R-:W-:Y:S02]  /*2d30*/  SHF.R.S32.HI R135, RZ, 0x1f, R153 ;  /* 0x0000001fff877819 */ /* 0x000fe40000011499 */
[----:B------:R-:W-:Y:S02]  /*2d40*/  SHF.R.S32.HI R134, RZ, 0x1f, R152 ;  /* 0x0000001fff867819 */ /* 0x000fe40000011498 */
.L_x_3033:
        /* <DEDUP_REMOVED lines=11> */
[----:B------:R-:W2:Y:S04]  /*2e00*/  @P1 LD.E.128 R20, [R122.64] ;  /* 0x000000067a141980 */ /* 0x000ea8000c101d00 */
[----:B--2---:R1:W-:Y:S04]  /*2e10*/  @P1 ST.E.128 [R132.64], R20 ;  /* 0x0000001484001985 */ /* 0x0043e8000c101d06 */
[----:B------:R-:W2:Y:S04]  /*2e20*/  @P0 LD.E.128 R4, [R122.64+0x80] ;  /* 0x000080067a040980 */ /* 0x000ea8000c101d00 */
[----:B--2---:R1:W-:Y:S02]  /*2e30*/  @P0 ST.E.128 [R132.64+0x80], R4 ;  /* 0x0000800484000985 */ /* 0x0043e4000c101d06 */
.L_x_2901:
[----:B------:R-:W-:Y:S05]  /*2e40*/  BSYNC B0 ;  /* 0x0000000000007941 */ /* 0x000fea0003800000 */
.L_x_2900:
        /* <DEDUP_REMOVED lines=15> */
.L_x_2903:
[----:B------:R-:W-:Y:S05]  /*2f40*/  BSYNC B0 ;  /* 0x0000000000007941 */ /* 0x000fea0003800000 */
.L_x_2902:
        /* <DEDUP_REMOVED lines=15> */
.L_x_2905:
[----:B------:R-:W-:Y:S05]  /*3040*/  BSYNC B0 ;  /* 0x0000000000007941 */ /* 0x000fea0003800000 */
.L_x_2904:
        /* <DEDUP_REMOVED lines=15> */
.L_x_2907:
[----:B------:R-:W-:Y:S05]  /*3140*/  BSYNC B0 ;  /* 0x0000000000007941 */ /* 0x000fea0003800000 */
.L_x_2906:
        /* <DEDUP_REMOVED lines=15> */
.L_x_2909:
[----:B------:R-:W-:Y:S05]  /*3240*/  BSYNC B0 ;  /* 0x0000000000007941 */ /* 0x000fea0003800000 */
.L_x_2908:
        /* <DEDUP_REMOVED lines=15> */
.L_x_2911:
[----:B------:R-:W-:Y:S05]  /*3340*/  BSYNC B0 ;  /* 0x0000000000007941 */ /* 0x000fea0003800000 */
.L_x_2910:
        /* <DEDUP_REMOVED lines=15> */
.L_x_2913:
[----:B------:R-:W-:Y:S05]  /*3440*/  BSYNC B0 ;  /* 0x0000000000007941 */ /* 0x000fea0003800000 */
.L_x_2912:
        /* <DEDUP_REMOVED lines=15> */
.L_x_2915:
[----:B------:R-:W-:Y:S05]  /*3540*/  BSYNC B0 ;  /* 0x0000000000007941 */ /* 0x000fea0003800000 */
.L_x_2914:
[----:B------:R-:W2:Y:S01]  /*3550*/  LD.E R17, [R10.64+0xd0] ;  /* 0x0000d0060a117980 */ /* 0x000ea2000c101900 */
[----:B------:R-:W-:Y:S03]  /*3560*/  BSSY B3, `(.L_x_2916) ;  /* 0x0000b30000037945 */ /* 0x000fe60003800000 */
        /* <DEDUP_REMOVED lines=67> */
.L_x_2922:
[----:B------:R-:W-:Y:S05]  /*39a0*/  BSYNC B0 ;  /* 0x0000000000007941 */ /* 0x000fea0003800000 */
.L_x_2921:
        /* <DEDUP_REMOVED lines=53> */
.L_x_2920:
[----:B------:R-:W-:Y:S05]  /*3d00*/  BSYNC B1 ;  /* 0x0000000000017941 */ /* 0x000fea0003800000 */
.L_x_2919:
        /* <DEDUP_REMOVED lines=14> */
[C---:B------:R-:W-:Y:S02]  /*3df0*/  LEA R38, P1, R93.reuse, R124, 0x1 ;  /* 0x0000007c5d267211 */ /* 0x040fe400078208ff */
        /* <DEDUP_REMOVED lines=52> */
.L_x_2926:
[----:B------:R-:W-:Y:S05]  /*4140*/  BSYNC B0 ;  /* 0x0000000000007941 */ /* 0x000fea0003800000 */
.L_x_2925:
        /* <DEDUP_REMOVED lines=56> */
.L_x_2924:
[----:B------:R-:W-:Y:S05]  /*44d0*/  BSYNC B1 ;  /* 0x0000000000017941 */ /* 0x000fea0003800000 */
.L_x_2923:
        /* <DEDUP_REMOVED lines=67> */
.L_x_2930:
[----:B------:R-:W-:Y:S05]  /*4910*/  BSYNC B0 ;  /* 0x0000000000007941 */ /* 0x000fea0003800000 */
.L_x_2929:
        /* <DEDUP_REMOVED lines=56> */
.L_x_2928:
[----:B------:R-:W-:Y:S05]  /*4ca0*/  BSYNC B1 ;  /* 0x0000000000017941 */ /* 0x000fea0003800000 */
.L_x_2927:
        /* <DEDUP_REMOVED lines=69> */
.L_x_2934:
[----:B------:R-:W-:Y:S05]  /*5100*/  BSYNC B0 ;  /* 0x0000000000007941 */ /* 0x000fea0003800000 */
.L_x_2933:
        /* <DEDUP_REMOVED lines=56> */
.L_x_2932:
[----:B------:R-:W-:Y:S05]  /*5490*/  BSYNC B1 ;  /* 0x0000000000017941 */ /* 0x000fea0003800000 */
.L_x_2931:
        /* <DEDUP_REMOVED lines=67> */
.L_x_2938:
[----:B------:R-:W-:Y:S05]  /*58d0*/  BSYNC B0 ;  /* 0x0000000000007941 */ /* 0x000fea0003800000 */
.L_x_2937:
        /* <DEDUP_REMOVED lines=56> */
.L_x_2936:
[----:B------:R-:W-:Y:S05]  /*5c60*/  BSYNC B1 ;  /* 0x0000000000017941 */ /* 0x000fea0003800000 */
.L_x_2935:
        /* <DEDUP_REMOVED lines=69> */
.L_x_2942:
[----:B------:R-:W-:Y:S05]  /*60c0*/  BSYNC B0 ;  /* 0x0000000000007941 */ /* 0x000fea0003800000 */
.L_x_2941:
        /* <DEDUP_REMOVED lines=56> */
.L_x_2940:
[----:B------:R-:W-:Y:S05]  /*6450*/  BSYNC B1 ;  /* 0x0000000000017941 */ /* 0x000fea0003800000 */
.L_x_2939:
        /* <DEDUP_REMOVED lines=69> */
.L_x_2946:
[----:B------:R-:W-:Y:S05]  /*68b0*/  BSYNC B0 ;  /* 0x0000000000007941 */ /* 0x000fea0003800000 */
.L_x_2945:
        /* <DEDUP_REMOVED lines=56> */
.L_x_2944:
[----:B------:R-:W-:Y:S05]  /*6c40*/  BSYNC B1 ;  /* 0x0000000000017941 */ /* 0x000fea0003800000 */
.L_x_2943:
        /* <DEDUP_REMOVED lines=69> */
.L_x_2950:
[----:B------:R-:W-:Y:S05]  /*70a0*/  BSYNC B0 ;  /* 0x0000000000007941 */ /* 0x000fea0003800000 */
.L_x_2949:
        /* <DEDUP_REMOVED lines=56> */
.L_x_2948:
[----:B------:R-:W-:Y:S05]  /*7430*/  BSYNC B1 ;  /* 0x0000000000017941 */ /* 0x000fea0003800000 */
.L_x_2947:
[----:B------:R-:W2:Y:S02]  /*7440*/  LD.E R3, [R10.64+0xd0] ;  /* 0x0000d0060a037980 */ /* 0x000ea4000c101900 */
[----:B--2---:R-:W-:Y:S05]  /*7450*/  IMAD.U32 R3, R3, -0x40, RZ ;  /* 0xffffffc003037824 */ /* 0x004fea00078e00ff */
[C---:B------:R-:W-:Y:S02]  /*7460*/  LEA R12, P1, R3.reuse, R12, 0x1 ;  /* 0x0000000c030c7211 */ /* 0x040fe400078208ff */
[C---:B------:R-:W-:Y:S02]  /*7470*/  LEA R50, P0, R3.reuse, R50, 0x1 ;  /* 0x0000003203327211 */ /* 0x040fe400078008ff */
[C---:B------:R-:W-:Y:S02]  /*7480*/  LEA.HI.X.SX32 R13, R3.reuse, R13, 0x1, P1 ;  /* 0x0000000d030d7211 */ /* 0x040fe400008f0eff */
[----:B------:R-:W-:Y:S01]  /*7490*/  LEA.HI.X.SX32 R51, R3, R51, 0x1, P0 ;  /* 0x0000003303337211 */ /* 0x000fe200000f0eff */
[----:B------:R-:W-:-:S05]  /*74a0*/  BRA `(.L_x_2951) ;  /* 0x000073b000007947 */ /* 0x000fca0003800000 */
.L_x_2918:
        /* <DEDUP_REMOVED lines=96> */
.L_x_2957:
[----:B------:R-:W-:Y:S05]  /*7ab0*/  BSYNC B0 ;  /* 0x0000000000007941 */ /* 0x000fea0003800000 */
.L_x_2956:
[----:B-----5:R2:W-:Y:S02]  /*7ac0*/  ST.E.128 [R130.64], R36 ;  /* 0x0000002482007985 */ /* 0x0205e4000c101d06 */
.L_x_2955:
[----:B------:R-:W-:Y:S05]  /*7ad0*/  BSYNC B1 ;  /* 0x0000000000017941 */ /* 0x000fea0003800000 */
.L_x_2954:
        /* <DEDUP_REMOVED lines=19> */
[C---:B------:R-:W-:Y:S02]  /*7c10*/  @P2 IADD3 R243, -R222.reuse, RZ, RZ ;  /* 0x000000ffdef32210 */ /* 0x040fe40007ffe1ff */
[----:B------:R-:W-:Y:S02]  /*7c20*/  LEA R20, P1, R245, R124, 0x1 ;  /* 0x0000007cf5147211 */ /* 0x000fe400078208ff */
[----:B------:R-:W-:Y:S02]  /*7c30*/  LEA R246, P0, R243, R126, 0x1 ;  /* 0x0000007ef3f67211 */ /* 0x000fe400078008ff */
[----:B------:R-:W-:Y:S02]  /*7c40*/  LEA.HI.X.SX32 R21, R245, R125, 0x1, P1 ;  /* 0x0000007df5157211 */ /* 0x000fe400008f0eff */
[----:B------:R-:W-:Y:S02]  /*7c50*/  LEA.HI.X.SX32 R247, R243, R127, 0x1, P0 ;  /* 0x0000007ff3f77211 */ /* 0x000fe400000f0eff */
[----:B------:R-:W-:Y:S02]  /*7c60*/  MOV R243, RZ ;  /* 0x000000ff00f37202 */ /* 0x000fe40000000f00 */
[----:B------:R-:W-:Y:S01]  /*7c70*/  @P2 IADD3 R243, -R222, RZ, RZ ;  /* 0x000000ffdef32210 */ /* 0x000fe20007ffe1ff */
[----:B------:R-:W3:Y:S03]  /*7c80*/  LD.E.128 R20, [R20.64+0x80] ;  /* 0x0000800614147980 */ /* 0x000ee6000c101d00 */
[C---:B------:R-:W-:Y:S04]  /*7c90*/  LEA R40, P0, R243.reuse, R128, 0x1 ;  /* 0x00000080f3287211 */ /* 0x040fe800078008ff */
[----:B------:R-:W-:Y:S01]  /*7ca0*/  LEA.HI.X.SX32 R41, R243, R129, 0x1, P0 ;  /* 0x00000081f3297211 */ /* 0x000fe200000f0eff */
        /* <DEDUP_REMOVED lines=64> */
.L_x_2959:
[----:B------:R-:W-:Y:S05]  /*80b0*/  BSYNC B0 ;  /* 0x0000000000007941 */ /* 0x000fea0003800000 */
.L_x_2958:
[----:B-----5:R3:W-:Y:S02]  /*80c0*/  ST.E.128 [R130.64+0x80], R36 ;  /* 0x0000802482007985 */ /* 0x0207e4000c101d06 */
.L_x_2953:
[----:B------:R-:W-:Y:S05]  /*80d0*/  BSYNC B2 ;  /* 0x0000000000027941 */ /* 0x000fea0003800000 */
.L_x_2952:
        /* <DEDUP_REMOVED lines=104> */
.L_x_2965:
[----:B------:R-:W-:Y:S05]  /*8760*/  BSYNC B0 ;  /* 0x0000000000007941 */ /* 0x000fea0003800000 */
.L_x_2964:
[C---:B------:R-:W-:Y:S04]  /*8770*/  LEA R2, P0, R225.reuse, R130, 0x1 ;  /* 0x00000082e1027211 */ /* 0x040fe800078008ff */
[----:B------:R-:W-:Y:S05]  /*8780*/  LEA.HI.X R3, R225, R131, R226, 0x1, P0 ;  /* 0x00000083e1037211 */ /* 0x000fea00000f0ce2 */
[----:B-----5:R3:W-:Y:S04]  /*8790*/  ST.E.128 [R2.64], R36 ;  /* 0x0000002402007985 */ /* 0x0207e8000c101d06 */
.L_x_2963:
[----:B------:R-:W-:Y:S05]  /*87a0*/  BSYNC B1 ;  /* 0x0000000000017941 */ /* 0x000fea0003800000 */
.L_x_2962:
        /* <DEDUP_REMOVED lines=24> */
[C---:B--2---:R-:W-:Y:S02]  /*8930*/  LEA R246, P0, R242.reuse, R126, 0x1 ;  /* 0x0000007ef2f67211 */ /* 0x044fe400078008ff */
        /* <DEDUP_REMOVED lines=73> */
.L_x_2967:
[----:B------:R-:W-:Y:S05]  /*8dd0*/  BSYNC B0 ;  /* 0x0000000000007941 */ /* 0x000fea0003800000 */
.L_x_2966:
[C---:B------:R-:W-:Y:S04]  /*8de0*/  LEA R2, P0, R86.reuse, R130, 0x1 ;  /* 0x0000008256027211 */ /* 0x040fe800078008ff */
[----:B------:R-:W-:Y:S05]  /*8df0*/  LEA.HI.X R3, R86, R131, R87, 0x1, P0 ;  /* 0x0000008356037211 */ /* 0x000fea00000f0c57 */
[----:B-----5:R3:W-:Y:S04]  /*8e00*/  ST.E.128 [R2.64], R36 ;  /* 0x0000002402007985 */ /* 0x0207e8000c101d06 */
.L_x_2961:
[----:B------:R-:W-:Y:S05]  /*8e10*/  BSYNC B2 ;  /* 0x0000000000027941 */ /* 0x000fea0003800000 */
.L_x_2960:
        /* <DEDUP_REMOVED lines=104> */
.L_x_2973:
[----:B------:R-:W-:Y:S05]  /*94a0*/  BSYNC B0 ;  /* 0x0000000000007941 */ /* 0x000fea0003800000 */
.L_x_2972:
[C---:B------:R-:W-:Y:S04]  /*94b0*/  LEA R2, P0, R88.reuse, R130, 0x1 ;  /* 0x0000008258027211 */ /* 0x040fe800078008ff */
[----:B------:R-:W-:Y:S05]  /*94c0*/  LEA.HI.X R3, R88, R131, R89, 0x1, P0 ;  /* 0x0000008358037211 */ /* 0x000fea00000f0c59 */
[----:B-----5:R3:W-:Y:S04]  /*94d0*/  ST.E.128 [R2.64], R36 ;  /* 0x0000002402007985 */ /* 0x0207e8000c101d06 */
.L_x_2971:
[----:B------:R-:W-:Y:S05]  /*94e0*/  BSYNC B1 ;  /* 0x0000000000017941 */ /* 0x000fea0003800000 */
.L_x_2970:
        /* <DEDUP_REMOVED lines=98> */
.L_x_2975:
[----:B------:R-:W-:Y:S05]  /*9b10*/  BSYNC B0 ;  /* 0x0000000000007941 */ /* 0x000fea0003800000 */
.L_x_2974:
[C---:B------:R-:W-:Y:S04]  /*9b20*/  LEA R2, P0, R216.reuse, R130, 0x1 ;  /* 0x00000082d8027211 */ /* 0x040fe800078008ff */
[----:B------:R-:W-:Y:S05]  /*9b30*/  LEA.HI.X R3, R216, R131, R217, 0x1, P0 ;  /* 0x00000083d8037211 */ /* 0x000fea00000f0cd9 */
[----:B-----5:R3:W-:Y:S04]  /*9b40*/  ST.E.128 [R2.64], R36 ;  /* 0x0000002402007985 */ /* 0x0207e8000c101d06 */
.L_x_2969:
[----:B------:R-:W-:Y:S05]  /*9b50*/  BSYNC B2 ;  /* 0x0000000000027941 */ /* 0x000fea0003800000 */
.L_x_2968:
        /* <DEDUP_REMOVED lines=105> */
.L_x_2981:
[----:B------:R-:W-:Y:S05]  /*a1f0*/  BSYNC B0 ;  /* 0x0000000000007941 */ /* 0x000fea0003800000 */
.L_x_2980:
[----:B------:R-:W-:Y:S02]  /*a200*/  IMAD R0, R63, 0x60, RZ ;  /* 0x000000603f007824 */ /* 0x000fe400078e02ff */
[----:B------:R-:W-:Y:S05]  /*a210*/  IMAD.WIDE.U32 R2, R62, 0x60, R130 ;  /* 0x000000603e027825 */ /* 0x000fea00078e0082 */
[----:B------:R-:W-:Y:S05]  /*a220*/  IADD3 R3, R3, R0, RZ ;  /* 0x0000000003037210 */ /* 0x000fea0007ffe0ff */
[----:B-----5:R3:W-:Y:S02]  /*a230*/  ST.E.128 [R2.64], R36 ;  /* 0x0000002402007985 */ /* 0x0207e4000c101d06 */
.L_x_2979:
[----:B------:R-:W-:Y:S05]  /*a240*/  BSYNC B1 ;  /* 0x0000000000017941 */ /* 0x000fea0003800000 */
.L_x_2978:
        /* <DEDUP_REMOVED lines=98> */
.L_x_2983:
[----:B------:R-:W-:Y:S05]  /*a870*/  BSYNC B0 ;  /* 0x0000000000007941 */ /* 0x000fea0003800000 */
.L_x_2982:
[C---:B------:R-:W-:Y:S04]  /*a880*/  LEA R2, P0, R214.reuse, R130, 0x1 ;  /* 0x00000082d6027211 */ /* 0x040fe800078008ff */
[----:B------:R-:W-:Y:S05]  /*a890*/  LEA.HI.X R3, R214, R131, R215, 0x1, P0 ;  /* 0x00000083d6037211 */ /* 0x000fea00000f0cd7 */
[----:B-----5:R3:W-:Y:S04]  /*a8a0*/  ST.E.128 [R2.64], R36 ;  /* 0x0000002402007985 */ /* 0x0207e8000c101d06 */
.L_x_2977:
[----:B------:R-:W-:Y:S05]  /*a8b0*/  BSYNC B2 ;  /* 0x0000000000027941 */ /* 0x000fea0003800000 */
.L_x_2976:
        /* <DEDUP_REMOVED lines=104> */
.L_x_2989:
[----:B------:R-:W-:Y:S05]  /*af40*/  BSYNC B0 ;  /* 0x0000000000007941 */ /* 0x000fea0003800000 */
.L_x_2988:
[C---:B------:R-:W-:Y:S04]  /*af50*/  LEA R2, P0, R84.reuse, R130, 0x1 ;  /* 0x0000008254027211 */ /* 0x040fe800078008ff */
[----:B------:R-:W-:Y:S05]  /*af60*/  LEA.HI.X R3, R84, R131, R85, 0x1, P0 ;  /* 0x0000008354037211 */ /* 0x000fea00000f0c55 */
[----:B-----5:R3:W-:Y:S04]  /*af70*/  ST.E.128 [R2.64], R36 ;  /* 0x0000002402007985 */ /* 0x0207e8000c101d06 */
.L_x_2987:
[----:B------:R-:W-:Y:S05]  /*af80*/  BSYNC B1 ;  /* 0x0000000000017941 */ /* 0x000fea0003800000 */
.L_x_2986:
        /* <DEDUP_REMOVED lines=98> */
.L_x_2991:
[----:B------:R-:W-:Y:S05]  /*b5b0*/  BSYNC B0 ;  /* 0x0000000000007941 */ /* 0x000fea0003800000 */
.L_x_2990:
[C---:B------:R-:W-:Y:S04]  /*b5c0*/  LEA R2, P0, R212.reuse, R130, 0x1 ;  /* 0x00000082d4027211 */ /* 0x040fe800078008ff */
[----:B------:R-:W-:Y:S05]  /*b5d0*/  LEA.HI.X R3, R212, R131, R213, 0x1, P0 ;  /* 0x00000083d4037211 */ /* 0x000fea00000f0cd5 */
[----:B-----5:R3:W-:Y:S04]  /*b5e0*/  ST.E.128 [R2.64], R36 ;  /* 0x0000002402007985 */ /* 0x0207e8000c101d06 */
.L_x_2985:
[----:B------:R-:W-:Y:S05]  /*b5f0*/  BSYNC B2 ;  /* 0x0000000000027941 */ /* 0x000fea0003800000 */
.L_x_2984:
        /* <DEDUP_REMOVED lines=105> */
.L_x_2997:
[----:B------:R-:W-:Y:S05]  /*bc90*/  BSYNC B0 ;  /* 0x0000000000007941 */ /* 0x000fea0003800000 */
.L_x_2996:
[----:B------:R-:W-:Y:S02]  /*bca0*/  IMAD R0, R63, 0xa0, RZ ;  /* 0x000000a03f007824 */ /* 0x000fe400078e02ff */
[----:B---3--:R-:W-:Y:S05]  /*bcb0*/  IMAD.WIDE.U32 R2, R62, 0xa0, R130 ;  /* 0x000000a03e027825 */ /* 0x008fea00078e0082 */
[----:B------:R-:W-:Y:S05]  /*bcc0*/  IADD3 R3, R3, R0, RZ ;  /* 0x0000000003037210 */ /* 0x000fea0007ffe0ff */
[----:B-----5:R3:W-:Y:S02]  /*bcd0*/  ST.E.128 [R2.64], R28 ;  /* 0x0000001c02007985 */ /* 0x0207e4000c101d06 */
.L_x_2995:
[----:B------:R-:W-:Y:S05]  /*bce0*/  BSYNC B1 ;  /* 0x0000000000017941 */ /* 0x000fea0003800000 */
.L_x_2994:
        /* <DEDUP_REMOVED lines=98> */
.L_x_2999:
[----:B------:R-:W-:Y:S05]  /*c310*/  BSYNC B0 ;  /* 0x0000000000007941 */ /* 0x000fea0003800000 */
.L_x_2998:
[C---:B---3--:R-:W-:Y:S04]  /*c320*/  LEA R2, P0, R192.reuse, R130, 0x1 ;  /* 0x00000082c0027211 */ /* 0x048fe800078008ff */
[----:B------:R-:W-:Y:S05]  /*c330*/  LEA.HI.X R3, R192, R131, R83, 0x1, P0 ;  /* 0x00000083c0037211 */ /* 0x000fea00000f0c53 */
[----:B-----5:R3:W-:Y:S04]  /*c340*/  ST.E.128 [R2.64], R24 ;  /* 0x0000001802007985 */ /* 0x0207e8000c101d06 */
.L_x_2993:
[----:B------:R-:W-:Y:S05]  /*c350*/  BSYNC B2 ;  /* 0x0000000000027941 */ /* 0x000fea0003800000 */
.L_x_2992:
        /* <DEDUP_REMOVED lines=105> */
.L_x_3005:
[----:B------:R-:W-:Y:S05]  /*c9f0*/  BSYNC B0 ;  /* 0x0000000000007941 */ /* 0x000fea0003800000 */
.L_x_3004:
[----:B------:R-:W-:Y:S02]  /*ca00*/  IMAD R0, R63, 0xc0, RZ ;  /* 0x000000c03f007824 */ /* 0x000fe400078e02ff */
[----:B---3--:R-:W-:Y:S05]  /*ca10*/  IMAD.WIDE.U32 R2, R62, 0xc0, R130 ;  /* 0x000000c03e027825 */ /* 0x008fea00078e0082 */
[----:B------:R-:W-:Y:S05]  /*ca20*/  IADD3 R3, R3, R0, RZ ;  /* 0x0000000003037210 */ /* 0x000fea0007ffe0ff */
[----:B-----5:R3:W-:Y:S02]  /*ca30*/  ST.E.128 [R2.64], R24 ;  /* 0x0000001802007985 */ /* 0x0207e4000c101d06 */
.L_x_3003:
[----:B------:R-:W-:Y:S05]  /*ca40*/  BSYNC B1 ;  /* 0x0000000000017941 */ /* 0x000fea0003800000 */
.L_x_3002:
        /* <DEDUP_REMOVED lines=98> */
.L_x_3007:
[----:B------:R-:W-:Y:S05]  /*d070*/  BSYNC B0 ;  /* 0x0000000000007941 */ /* 0x000fea0003800000 */
.L_x_3006:
[C---:B---3--:R-:W-:Y:S04]  /*d080*/  LEA R2, P0, R190.reuse, R130, 0x1 ;  /* 0x00000082be027211 */ /* 0x048fe800078008ff */
[----:B------:R-:W-:Y:S05]  /*d090*/  LEA.HI.X R3, R190, R131, R82, 0x1, P0 ;  /* 0x00000083be037211 */ /* 0x000fea00000f0c52 */
[----:B-----5:R3:W-:Y:S04]  /*d0a0*/  ST.E.128 [R2.64], R24 ;  /* 0x0000001802007985 */ /* 0x0207e8000c101d06 */
.L_x_3001:
[----:B------:R-:W-:Y:S05]  /*d0b0*/  BSYNC B2 ;  /* 0x0000000000027941 */ /* 0x000fea0003800000 */
.L_x_3000:
        /* <DEDUP_REMOVED lines=105> */
.L_x_3013:
[----:B------:R-:W-:Y:S05]  /*d750*/  BSYNC B0 ;  /* 0x0000000000007941 */ /* 0x000fea0003800000 */
.L_x_3012:
[----:B------:R-:W-:Y:S02]  /*d760*/  IMAD R0, R63, 0xe0, RZ ;  /* 0x000000e03f007824 */ /* 0x000fe400078e02ff */
[----:B---3--:R-:W-:Y:S05]  /*d770*/  IMAD.WIDE.U32 R2, R62, 0xe0, R130 ;  /* 0x000000e03e027825 */ /* 0x008fea00078e0082 */
[----:B------:R-:W-:Y:S05]  /*d780*/  IADD3 R3, R3, R0, RZ ;  /* 0x0000000003037210 */ /* 0x000fea0007ffe0ff */
[----:B-----5:R3:W-:Y:S02]  /*d790*/  ST.E.128 [R2.64], R24 ;  /* 0x0000001802007985 */ /* 0x0207e4000c101d06 */
.L_x_3011:
[----:B------:R-:W-:Y:S05]  /*d7a0*/  BSYNC B1 ;  /* 0x0000000000017941 */ /* 0x000fea0003800000 */
.L_x_3010:
        /* <DEDUP_REMOVED lines=100> */
.L_x_3015:
[----:B------:R-:W-:Y:S05]  /*ddf0*/  BSYNC B0 ;  /* 0x0000000000007941 */ /* 0x000fea0003800000 */
.L_x_3014:
[C---:B---3--:R-:W-:Y:S04]  /*de00*/  LEA R2, P0, R188.reuse, R130, 0x1 ;  /* 0x00000082bc027211 */ /* 0x048fe800078008ff */
[----:B------:R-:W-:Y:S05]  /*de10*/  LEA.HI.X R3, R188, R131, R81, 0x1, P0 ;  /* 0x00000083bc037211 */ /* 0x000fea00000f0c51 */
[----:B-----5:R3:W-:Y:S04]  /*de20*/  ST.E.128 [R2.64], R4 ;  /* 0x0000000402007985 */ /* 0x0207e8000c101d06 */
.L_x_3009:
[----:B------:R-:W-:Y:S05]  /*de30*/  BSYNC B2 ;  /* 0x0000000000027941 */ /* 0x000fea0003800000 */
.L_x_3008:
[----:B---3--:R-:W3:Y:S02]  /*de40*/  LD.E R3, [R10.64+0xd0] ;  /* 0x0000d0060a037980 */ /* 0x008ee4000c101900 */
[----:B---3--:R-:W-:Y:S05]  /*de50*/  IMAD.U32 R3, R3, -0x40, RZ ;  /* 0xffffffc003037824 */ /* 0x008fea00078e00ff */
[C---:B------:R-:W-:Y:S02]  /*de60*/  LEA R128, P1, R3.reuse, R128, 0x1 ;  /* 0x0000008003807211 */ /* 0x040fe400078208ff */
[C---:B------:R-:W-:Y:S02]  /*de70*/  LEA R126, P0, R3.reuse, R126, 0x1 ;  /* 0x0000007e037e7211 */ /* 0x040fe400078008ff */
[C---:B------:R-:W-:Y:S02]  /*de80*/  LEA.HI.X.SX32 R129, R3.reuse, R129, 0x1, P1 ;  /* 0x0000008103817211 */ /* 0x040fe400008f0eff */
[----:B------:R-:W-:Y:S01]  /*de90*/  LEA.HI.X.SX32 R127, R3, R127, 0x1, P0 ;  /* 0x0000007f037f7211 */ /* 0x000fe200000f0eff */
[----:B------:R-:W-:-:S05]  /*dea0*/  BRA `(.L_x_2951) ;  /* 0x000009b000007947 */ /* 0x000fca0003800000 */
.L_x_2917:
        /* <DEDUP_REMOVED lines=8> */
.L_x_3017:
[----:B------:R-:W-:Y:S05]  /*df30*/  BSYNC B0 ;  /* 0x0000000000007941 */ /* 0x000fea0003800000 */
.L_x_3016:
[C---:B------:R-:W-:Y:S01]  /*df40*/  ISETP.GE.AND P0, PT, R71.reuse, R235, PT ;  /* 0x000000eb4700720c */ /* 0x040fe20003f06270 */
[----:B------:R-:W-:Y:S03]  /*df50*/  BSSY B0, `(.L_x_3018) ;  /* 0x0000012000007945 */ /* 0x000fe60003800000 */
[----:B------:R-:W-:Y:S11]  /*df60*/  ISETP.GE.AND P0, PT, R71, R177, !P0 ;  /* 0x000000b14700720c */ /* 0x000ff60004706270 */
[----:B------:R-:W-:Y:S02]  /*df70*/  @!UPT UIADD3 URZ, URZ, URZ, URZ ;  /* 0x0000003f3f3ff290 */ /* 0x000fe4000fffe03f */
[----:B------:R-:W-:-:S05]  /*df80*/  @!P0 BRA `(.L_x_3019) ;  /* 0x000000e000008947 */ /* 0x000fca0003800000 */
[----:B------:R-:W-:Y:S02]  /*df90*/  ISETP.NE.AND P3, PT, R170, RZ, PT ;  /* 0x000000ffaa00720c */ /* 0x000fe40003f65270 */
[----:B------:R-:W-:Y:S11]  /*dfa0*/  ISETP.NE.AND P1, PT, R169, RZ, PT ;  /* 0x000000ffa900720c */ /* 0x000ff60003f25270 */
[----:B------:R-:W-:Y:S02]  /*dfb0*/  @P3 LEA R28, P0, R93, R124, 0x1 ;  /* 0x0000007c5d1c3211 */ /* 0x000fe400078008ff */
[----:B------:R-:W-:Y:S02]  /*dfc0*/  @P3 LEA R24, P2, R225, R130, 0x1 ;  /* 0x00000082e1183211 */ /* 0x000fe400078408ff */
[----:B------:R-:W-:Y:S02]  /*dfd0*/  @P3 LEA.HI.X R29, R93, R125, R92, 0x1, P0 ;  /* 0x0000007d5d1d3211 */ /* 0x000fe400000f0c5c */
[C---:B------:R-:W-:Y:S02]  /*dfe0*/  @P1 LEA R2, P0, R94.reuse, R124, 0x1 ;  /* 0x0000007c5e021211 */ /* 0x040fe400078008ff */
        /* <DEDUP_REMOVED lines=8> */
.L_x_3019:
[----:B------:R-:W-:Y:S05]  /*e070*/  BSYNC B0 ;  /* 0x0000000000007941 */ /* 0x000fea0003800000 */
.L_x_3018:
        /* <DEDUP_REMOVED lines=19> */
.L_x_3021:
[----:B------:R-:W-:Y:S05]  /*e1b0*/  BSYNC B0 ;  /* 0x0000000000007941 */ /* 0x000fea0003800000 */
.L_x_3020:
        /* <DEDUP_REMOVED lines=21> */
.L_x_3023:
[----:B------:R-:W-:Y:S05]  /*e310*/  BSYNC B0 ;  /* 0x0000000000007941 */ /* 0x000fea0003800000 */
.L_x_3022:
        /* <DEDUP_REMOVED lines=19> */
.L_x_3025:
[----:B------:R-:W-:Y:S05]  /*e450*/  BSYNC B0 ;  /* 0x0000000000007941 */ /* 0x000fea0003800000 */
.L_x_3024:
        /* <DEDUP_REMOVED lines=21> */
.L_x_3027:
[----:B------:R-:W-:Y:S05]  /*e5b0*/  BSYNC B0 ;  /* 0x0000000000007941 */ /* 0x000fea0003800000 */
.L_x_3026:
        /* <DEDUP_REMOVED lines=21> */
.L_x_3029:
[----:B------:R-:W-:Y:S05]  /*e710*/  BSYNC B0 ;  /* 0x0000000000007941 */ /* 0x000fea0003800000 */
.L_x_3028:
        /* <DEDUP_REMOVED lines=20> */
.L_x_2951:
[----:B------:R-:W-:Y:S05]  /*e860*/  BSYNC B3 ;  /* 0x0000000000037941 */ /* 0x000fea0003800000 */
.L_x_2916:
        /* <DEDUP_REMOVED lines=89> */
.L_x_3031:
        /* <DEDUP_REMOVED lines=8> */
.L_x_3032:
[----:B------:R-:W-:Y:S05]  /*ee80*/  BSYNC B0 ;  /* 0x0000000000007941 */ /* 0x000fea0003800000 */
.L_x_3030:
[----:B------:R-:W-:Y:S04]  /*ee90*/  IADD3 R14, R14, -0x1, RZ ;  /* 0xffffffff0e0e7810 */ /* 0x000fe80007ffe0ff */
[----:B------:R-:W-:Y:S11]  /*eea0*/  ISETP.GT.AND P0, PT, R14, R91, PT ;  /* 0x0000005b0e00720c */ /* 0x000ff60003f04270 */
[----:B------:R-:W-:Y:S02]  /*eeb0*/  @!UPT UIADD3 URZ, URZ, URZ, URZ ;  /* 0x0000003f3f3ff290 */ /* 0x000fe4000fffe03f */
[----:B------:R-:W-:-:S05]  /*eec0*/  @P0 BRA `(.L_x_3033) ;  /* 0xffff3e8000000947 */ /* 0x000fca000383ffff */
.L_x_2899:
        /* <DEDUP_REMOVED lines=10> */
[----:B----4-:R-:W-:-:S03]  /*ef70*/  IMAD.MOV.U32 R6, RZ, RZ, RZ ;  /* 0x000000ffff067224 */ /* 0x010fc600078e00ff */
        /* <DEDUP_REMOVED lines=8> */
[----:B------:R-:W2:Y:S01]  /*f000*/  @P1 LD.E R6, [R14.64] ;  /* 0x000000060e061980 */ /* 0x000ea2000c101900 */
[----:B------:R-:W-:Y:S02]  /*f010*/  IADD3 R5, P1, R5, R196, RZ ;  /* 0x000000c405057210 */ /* 0x000fe40007f3e0ff */
[----:B------:R-:W-:-:S03]  /*f020*/  LEA.HI R3, R0, R0, RZ, 0x1 ;  /* 0x0000000000037211 */ /* 0x000fc600078f08ff */
[----:B-----5:R-:W-:Y:S01]  /*f030*/  IMAD.X R12, R13, 0x1, R203, P1 ;  /* 0x000000010d0c7824 */ /* 0x020fe200008e06cb */
[C---:B------:R-:W-:Y:S02]  /*f040*/  LEA R38, P1, R5.reuse, R240, 0x1 ;  /* 0x000000f005267211 */ /* 0x040fe400078208ff */
        /* <DEDUP_REMOVED lines=17> */
[C---:B------:R-:W-:Y:S01]  /*f160*/  LEA R34, P1, R202.reuse, R240, 0x1 ;  /* 0x000000f0ca227211 */ /* 0x040fe200078208ff */
[----:B------:R-:W-:Y:S01]  /*f170*/  IMAD.SHL.U32 R28, R3, 0x10, RZ ;  /* 0x00000010031c7824 */ /* 0x000fe200078e00ff */
[----:B------:R-:W-:Y:S02]  /*f180*/  ISETP.GT.AND P0, PT, R151, -0x8, !P0 ;  /* 0xfffffff89700780c */ /* 0x000fe40004704270 */
[----:B------:R-:W-:-:S02]  /*f190*/  LEA.HI.X R35, R202, R241, R7, 0x1, P1 ;  /* 0x000000f1ca237211 */ /* 0x000fc400008f0c07 */
[----:B--2---:R-:W-:-:S05]  /*f1a0*/  IADD3 R6, R6, R90, R65 ;  /* 0x0000005a06067210 */ /* 0x004fca0007ffe041 */
        /* <DEDUP_REMOVED lines=63> */
.L_x_3042:
[----:B------:R-:W-:Y:S05]  /*f5a0*/  BSYNC B0 ;  /* 0x0000000000007941 */ /* 0x000fea0003800000 */
.L_x_3041:
[----:B-----5:R3:W-:Y:S02]  /*f5b0*/  STS.128 [R235], R12 ;  /* 0x0000000ceb007388 */ /* 0x0207e40000000c00 */
.L_x_3040:
[----:B------:R-:W-:Y:S05]  /*f5c0*/  BSYNC B1 ;  /* 0x0000000000017941 */ /* 0x000fea0003800000 */
.L_x_3039:
        /* <DEDUP_REMOVED lines=47> */
.L_x_3044:
[----:B------:R-:W-:Y:S05]  /*f8c0*/  BSYNC B0 ;  /* 0x0000000000007941 */ /* 0x000fea0003800000 */
.L_x_3043:
[----:B-----5:R1:W-:Y:S02]  /*f8d0*/  STS.128 [R235+0x2000], R12 ;  /* 0x0020000ceb007388 */ /* 0x0203e40000000c00 */
.L_x_3038:
[----:B------:R-:W-:Y:S05]  /*f8e0*/  BSYNC B2 ;  /* 0x0000000000027941 */ /* 0x000fea0003800000 */
.L_x_3037:
        /* <DEDUP_REMOVED lines=61> */
.L_x_3050:
[----:B------:R-:W-:Y:S05]  /*fcc0*/  BSYNC B0 ;  /* 0x0000000000007941 */ /* 0x000fea0003800000 */
.L_x_3049:
[----:B-----5:R3:W-:Y:S02]  /*fcd0*/  STS.128 [R235+0x800], R12 ;  /* 0x0008000ceb007388 */ /* 0x0207e40000000c00 */
.L_x_3048:
[----:B------:R-:W-:Y:S05]  /*fce0*/  BSYNC B1 ;  /* 0x0000000000017941 */ /* 0x000fea0003800000 */
.L_x_3047:
        /* <DEDUP_REMOVED lines=47> */
.L_x_3052:
[----:B------:R-:W-:Y:S05]  /*ffe0*/  BSYNC B0 ;  /* 0x0000000000007941 */ /* 0x000fea0003800000 */
.L_x_3051:
[----:B-----5:R3:W-:Y:S02]  /*fff0*/  STS.128 [R235+0x2800], R12 ;  /* 0x0028000ceb007388 */ /* 0x0207e40000000c00 */
.L_x_3046:
[----:B------:R-:W-:Y:S05]  /*10000*/  BSYNC B2 ;  /* 0x0000000000027941 */ /* 0x000fea0003800000 */
.L_x_3045:
        /* <DEDUP_REMOVED lines=62> */
.L_x_3058:
[----:B------:R-:W-:Y:S05]  /*103f0*/  BSYNC B0 ;  /* 0x0000000000007941 */ /* 0x000fea0003800000 */
.L_x_3057:
[----:B-----5:R2:W-:Y:S02]  /*10400*/  STS.128 [R235+0x1000], R12 ;  /* 0x0010000ceb007388 */ /* 0x0205e40000000c00 */
.L_x_3056:
[----:B------:R-:W-:Y:S05]  /*10410*/  BSYNC B1 ;  /* 0x0000000000017941 */ /* 0x000fea0003800000 */
.L_x_3055:
        /* <DEDUP_REMOVED lines=45> */
.L_x_3060:
[----:B------:R-:W-:Y:S05]  /*106f0*/  BSYNC B0 ;  /* 0x0000000000007941 */ /* 0x000fea0003800000 */
.L_x_3059:
[----:B-----5:R1:W-:Y:S02]  /*10700*/  STS.128 [R235+0x3000], R36 ;  /* 0x00300024eb007388 */ /* 0x0203e40000000c00 */
.L_x_3054:
[----:B------:R-:W-:Y:S05]  /*10710*/  BSYNC B2 ;  /* 0x0000000000027941 */ /* 0x000fea0003800000 */
.L_x_3053:
        /* <DEDUP_REMOVED lines=61> */
.L_x_3065:
[----:B------:R-:W-:Y:S05]  /*10af0*/  BSYNC B0 ;  /* 0x0000000000007941 */ /* 0x000fea0003800000 */
.L_x_3064:
[----:B-----5:R3:W-:Y:S02]  /*10b00*/  STS.128 [R235+0x1800], R12 ;  /* 0x0018000ceb007388 */ /* 0x0207e40000000c00 */
.L_x_3063:
[----:B------:R-:W-:Y:S05]  /*10b10*/  BSYNC B1 ;  /* 0x0000000000017941 */ /* 0x000fea0003800000 */
.L_x_3062:
        /* <DEDUP_REMOVED lines=45> */
.L_x_3067:
[----:B------:R-:W-:Y:S05]  /*10df0*/  BSYNC B0 ;  /* 0x0000000000007941 */ /* 0x000fea0003800000 */
.L_x_3066:
[----:B-----5:R2:W-:Y:S01]  /*10e00*/  STS.128 [R235+0x3800], R32 ;  /* 0x00380020eb007388 */ /* 0x0205e20000000c00 */
[----:B------:R-:W-:Y:S05]  /*10e10*/  BRA `(.L_x_3061) ;  /* 0x0000350000007947 */ /* 0x000fea0003800000 */
.L_x_3036:
        /* <DEDUP_REMOVED lines=90> */
.L_x_3073:
[----:B------:R-:W-:Y:S05]  /*113c0*/  BSYNC B0 ;  /* 0x0000000000007941 */ /* 0x000fea0003800000 */
.L_x_3072:
[----:B-----5:R3:W-:Y:S02]  /*113d0*/  STS.128 [R235], R24 ;  /* 0x00000018eb007388 */ /* 0x0207e40000000c00 */
.L_x_3071:
[----:B------:R-:W-:Y:S05]  /*113e0*/  BSYNC B1 ;  /* 0x0000000000017941 */ /* 0x000fea0003800000 */
.L_x_3070:
        /* <DEDUP_REMOVED lines=86> */
.L_x_3075:
[----:B------:R-:W-:Y:S05]  /*11950*/  BSYNC B0 ;  /* 0x0000000000007941 */ /* 0x000fea0003800000 */
.L_x_3074:
[----:B-----5:R1:W-:Y:S02]  /*11960*/  STS.128 [R235+0x2000], R24 ;  /* 0x00200018eb007388 */ /* 0x0203e40000000c00 */
.L_x_3069:
[----:B------:R-:W-:Y:S05]  /*11970*/  BSYNC B2 ;  /* 0x0000000000027941 */ /* 0x000fea0003800000 */
.L_x_3068:
        /* <DEDUP_REMOVED lines=95> */
.L_x_3081:
[----:B------:R-:W-:Y:S05]  /*11f70*/  BSYNC B0 ;  /* 0x0000000000007941 */ /* 0x000fea0003800000 */
.L_x_3080:
[----:B-----5:R3:W-:Y:S02]  /*11f80*/  STS.128 [R235+0x800], R24 ;  /* 0x00080018eb007388 */ /* 0x0207e40000000c00 */
.L_x_3079:
[----:B------:R-:W-:Y:S05]  /*11f90*/  BSYNC B1 ;  /* 0x0000000000017941 */ /* 0x000fea0003800000 */
.L_x_3078:
        /* <DEDUP_REMOVED lines=90> */
.L_x_3083:
[----:B------:R-:W-:Y:S05]  /*12540*/  BSYNC B0 ;  /* 0x0000000000007941 */ /* 0x000fea0003800000 */
.L_x_3082:
[----:B-----5:R3:W-:Y:S02]  /*12550*/  STS.128 [R235+0x2800], R24 ;  /* 0x00280018eb007388 */ /* 0x0207e40000000c00 */
.L_x_3077:
[----:B------:R-:W-:Y:S05]  /*12560*/  BSYNC B2 ;  /* 0x0000000000027941 */ /* 0x000fea0003800000 */
.L_x_3076:
        /* <DEDUP_REMOVED lines=96> */
.L_x_3089:
[----:B------:R-:W-:Y:S05]  /*12b70*/  BSYNC B0 ;  /* 0x0000000000007941 */ /* 0x000fea0003800000 */
.L_x_3088:
[----:B-----5:R3:W-:Y:S02]  /*12b80*/  STS.128 [R235+0x1000], R24 ;  /* 0x00100018eb007388 */ /* 0x0207e40000000c00 */
.L_x_3087:
[----:B------:R-:W-:Y:S05]  /*12b90*/  BSYNC B1 ;  /* 0x0000000000017941 */ /* 0x000fea0003800000 */
.L_x_3086:
        /* <DEDUP_REMOVED lines=90> */
.L_x_3091:
[----:B------:R-:W-:Y:S05]  /*13140*/  BSYNC B0 ;  /* 0x0000000000007941 */ /* 0x000fea0003800000 */
.L_x_3090:
[----:B-----5:R3:W-:Y:S02]  /*13150*/  STS.128 [R235+0x3000], R24 ;  /* 0x00300018eb007388 */ /* 0x0207e40000000c00 */
.L_x_3085:
[----:B------:R-:W-:Y:S05]  /*13160*/  BSYNC B2 ;  /* 0x0000000000027941 */ /* 0x000fea0003800000 */
.L_x_3084:
        /* <DEDUP_REMOVED lines=94> */
.L_x_3095:
[----:B------:R-:W-:Y:S05]  /*13750*/  BSYNC B0 ;  /* 0x0000000000007941 */ /* 0x000fea0003800000 */
.L_x_3094:
[----:B-----5:R1:W-:Y:S02]  /*13760*/  STS.128 [R235+0x1800], R20 ;  /* 0x00180014eb007388 */ /* 0x0203e40000000c00 */
.L_x_3093:
[----:B------:R-:W-:Y:S05]  /*13770*/  BSYNC B1 ;  /* 0x0000000000017941 */ /* 0x000fea0003800000 */
.L_x_3092:
        /* <DEDUP_REMOVED lines=92> */
.L_x_3097:
[----:B------:R-:W-:Y:S05]  /*13d40*/  BSYNC B0 ;  /* 0x0000000000007941 */ /* 0x000fea0003800000 */
.L_x_3096:
[----:B-----5:R1:W-:Y:S01]  /*13d50*/  STS.128 [R235+0x3800], R20 ;  /* 0x00380014eb007388 */ /* 0x0203e20000000c00 */
[----:B------:R-:W-:Y:S05]  /*13d60*/  BRA `(.L_x_3061) ;  /* 0x000005b000007947 */ /* 0x000fea0003800000 */
.L_x_3035:
        /* <DEDUP_REMOVED lines=21> */
.L_x_3099:
[----:B------:R-:W-:Y:S05]  /*13ec0*/  BSYNC B0 ;  /* 0x0000000000007941 */ /* 0x000fea0003800000 */
.L_x_3098:
        /* <DEDUP_REMOVED lines=22> */
.L_x_3101:
[----:B------:R-:W-:Y:S05]  /*14030*/  BSYNC B0 ;  /* 0x0000000000007941 */ /* 0x000fea0003800000 */
.L_x_3100:
        /* <DEDUP_REMOVED lines=22> */
.L_x_3103:
[----:B------:R-:W-:Y:S05]  /*141a0*/  BSYNC B0 ;  /* 0x0000000000007941 */ /* 0x000fea0003800000 */
.L_x_3102:
        /* <DEDUP_REMOVED lines=23> */
.L_x_3061:
[----:B------:R-:W-:Y:S05]  /*14320*/  BSYNC B3 ;  /* 0x0000000000037941 */ /* 0x000fea0003800000 */
.L_x_3034:
[----:B------:R-:W-:Y:S01]  /*14330*/  IADD3 R238, R48, -0x1, RZ ;  /* 0xffffffff30ee7810 */ /* 0x000fe20007ffe0ff */
[----:B------:R-:W-:Y:S01]  /*14340*/  BSSY B0, `(.L_x_3104) ;  /* 0x0000017000007945 */ /* 0x000fe20003800000 */
[----:B------:R-:W-:-:S03]  /*14350*/  LOP3.LUT R239, R150, 0xff, RZ, 0xc0, !PT ;  /* 0x000000ff96ef7812 */ /* 0x000fc600078ec0ff */
[----:B------:R-:W-:-:S04]  /*14360*/  IMAD.SHL.U32 R9, R238, 0x80, RZ ;  /* 0x00000080ee097824 */ /* 0x000fc800078e00ff */
[----:B--2---:R-:W-:-:S05]  /*14370*/  IMAD.IADD R5, R58, 0x1, -R9 ;  /* 0x000000013a057824 */ /* 0x004fca00078e0a09 */
[----:B------:R-:W-:-:S13]  /*14380*/  ISETP.GE.AND P0, PT, R178, R5, PT ;  /* 0x00000005b200720c */ /* 0x000fda0003f06270 */
[----:B------:R-:W-:Y:S05]  /*14390*/  @P0 BRA `(.L_x_3105) ;  /* 0x0000011000000947 */ /* 0x000fea0003800000 */
[C---:B------:R-:W-:Y:S02]  /*143a0*/  LOP3.LUT R0, R239.reuse, 0x1, RZ, 0xc0, !PT ;  /* 0x00000001ef007812 */ /* 0x040fe400078ec0ff */
[----:B------:R-:W-:Y:S02]  /*143b0*/  LOP3.LUT P0, RZ, R239, 0x2, RZ, 0xc0, !PT ;  /* 0x00000002efff7812 */ /* 0x000fe4000780c0ff */
[----:B------:R-:W-:-:S11]  /*143c0*/  ISETP.NE.U32.AND P1, PT, R0, 0x1, PT ;  /* 0x000000010000780c */ /* 0x000fd60003f25070 */
[----:B---3--:R-:W-:Y:S02]  /*143d0*/  @P0 IMAD.MOV.U32 R2, RZ, RZ, R228 ;  /* 0x000000ffff020224 */ /* 0x008fe400078e00e4 */
[----:B-1--4-:R-:W-:Y:S01]  /*143e0*/  @!P1 MOV R6, R228 ;  /* 0x000000e400069202 */ /* 0x012fe20000000f00 */
        /* <DEDUP_REMOVED lines=12> */
.L_x_3105:
[----:B------:R-:W-:Y:S05]  /*144b0*/  BSYNC B0 ;  /* 0x0000000000007941 */ /* 0x000fea0003800000 */
.L_x_3104:
[----:B------:R-:W-:Y:S01]  /*144c0*/  ISETP.GE.AND P0, PT, R8, R5, PT ;  /* 0x000000050800720c */ /* 0x000fe20003f06270 */
[----:B------:R-:W-:-:S12]  /*144d0*/  BSSY B0, `(.L_x_3106) ;  /* 0x0000015000007945 */ /* 0x000fd80003800000 */
[----:B------:R-:W-:Y:S05]  /*144e0*/  @P0 BRA `(.L_x_3107) ;  /* 0x0000013000000947 */ /* 0x000fea0003800000 */
[C---:B------:R-:W-:Y:S02]  /*144f0*/  LOP3.LUT R0, R239.reuse, 0x1, RZ, 0xc0, !PT ;  /* 0x00000001ef007812 */ /* 0x040fe400078ec0ff */
[----:B------:R-:W-:Y:S02]  /*14500*/  LOP3.LUT P0, RZ, R239, 0x2, RZ, 0xc0, !PT ;  /* 0x00000002efff7812 */ /* 0x000fe4000780c0ff */
[----:B------:R-:W-:-:S11]  /*14510*/  ISETP.NE.U32.AND P1, PT, R0, 0x1, PT ;  /* 0x000000010000780c */ /* 0x000fd60003f25070 */
[C---:B-1--4-:R-:W-:Y:S02]  /*14520*/  @P0 IADD3 R7, P2, R225.reuse, R194, RZ ;  /* 0x000000c2e1070210 */ /* 0x052fe40007f5e0ff */
[----:B---3-5:R-:W-:-:S03]  /*14530*/  @!P1 LEA R12, P3, R225, R228, 0x1 ;  /* 0x000000e4e10c9211 */ /* 0x028fc600078608ff */
[--C-:B------:R-:W-:Y:S01]  /*14540*/  @P0 IMAD.X R3, R201, 0x1, R226.reuse, P2 ;  /* 0x00000001c9030824 */ /* 0x100fe200010e06e2 */
        /* <DEDUP_REMOVED lines=13> */
.L_x_3107:
[----:B------:R-:W-:Y:S05]  /*14620*/  BSYNC B0 ;  /* 0x0000000000007941 */ /* 0x000fea0003800000 */
.L_x_3106:
[----:B------:R-:W-:Y:S01]  /*14630*/  ISETP.GE.AND P0, PT, R28, R5, PT ;  /* 0x000000051c00720c */ /* 0x000fe20003f06270 */
[----:B------:R-:W-:-:S12]  /*14640*/  BSSY B0, `(.L_x_3108) ;  /* 0x0000017000007945 */ /* 0x000fd80003800000 */
[----:B------:R-:W-:Y:S05]  /*14650*/  @P0 BRA `(.L_x_3109) ;  /* 0x0000015000000947 */ /* 0x000fea0003800000 */
[C---:B------:R-:W-:Y:S01]  /*14660*/  LOP3.LUT R0, R239.reuse, 0x1, RZ, 0xc0, !PT ;  /* 0x00000001ef007812 */ /* 0x040fe200078ec0ff */
[----:B-1-3--:R-:W-:Y:S01]  /*14670*/  IMAD.SHL.U32 R3, R62, 0x20, RZ ;  /* 0x000000203e037824 */ /* 0x00afe200078e00ff */
[----:B------:R-:W-:Y:S02]  /*14680*/  LOP3.LUT P0, RZ, R239, 0x2, RZ, 0xc0, !PT ;  /* 0x00000002efff7812 */ /* 0x000fe4000780c0ff */
[----:B------:R-:W-:Y:S02]  /*14690*/  ISETP.NE.U32.AND P1, PT, R0, 0x1, PT ;  /* 0x000000010000780c */ /* 0x000fe40003f25070 */
[----:B------:R-:W-:-:S09]  /*146a0*/  SHF.L.U64.HI R0, R62, 0x5, R63 ;  /* 0x000000053e007819 */ /* 0x000fd2000001023f */
[C---:B------:R-:W-:Y:S02]  /*146b0*/  @P0 IADD3 R13, P2, R3.reuse, R194, RZ ;  /* 0x000000c2030d0210 */ /* 0x040fe40007f5e0ff */
[----:B------:R-:W-:-:S03]  /*146c0*/  @!P1 LEA R14, P3, R3, R228, 0x1 ;  /* 0x000000e4030e9211 */ /* 0x000fc600078608ff */
[----:B----4-:R-:W-:Y:S01]  /*146d0*/  @P0 IMAD.X R7, R0, 0x1, R201, P2 ;  /* 0x0000000100070824 */ /* 0x010fe200010e06c9 */
        /* <DEDUP_REMOVED lines=13> */
.L_x_3109:
[----:B------:R-:W-:Y:S05]  /*147b0*/  BSYNC B0 ;  /* 0x0000000000007941 */ /* 0x000fea0003800000 */
.L_x_3108:
[----:B------:R-:W-:Y:S01]  /*147c0*/  ISETP.GE.AND P0, PT, R36, R5, PT ;  /* 0x000000052400720c */ /* 0x000fe20003f06270 */
[----:B------:R-:W-:-:S12]  /*147d0*/  BSSY B0, `(.L_x_3110) ;  /* 0x000001a000007945 */ /* 0x000fd80003800000 */
[----:B------:R-:W-:Y:S05]  /*147e0*/  @P0 BRA `(.L_x_3111) ;  /* 0x0000018000000947 */ /* 0x000fea0003800000 */
[C---:B------:R-:W-:Y:S02]  /*147f0*/  LOP3.LUT R0, R239.reuse, 0x1, RZ, 0xc0, !PT ;  /* 0x00000001ef007812 */ /* 0x040fe400078ec0ff */
[----:B------:R-:W-:Y:S02]  /*14800*/  LOP3.LUT P0, RZ, R239, 0x2, RZ, 0xc0, !PT ;  /* 0x00000002efff7812 */ /* 0x000fe4000780c0ff */
[----:B------:R-:W-:-:S11]  /*14810*/  ISETP.NE.U32.AND P1, PT, R0, 0x1, PT ;  /* 0x000000010000780c */ /* 0x000fd60003f25070 */
[----:B------:R-:W-:Y:S02]  /*14820*/  @P0 IMAD.MOV.U32 R200, RZ, RZ, R194 ;  /* 0x000000ffffc80224 */ /* 0x000fe400078e00c2 */
[----:B-1-3-5:R-:W-:Y:S01]  /*14830*/  @!P1 MOV R12, R228 ;  /* 0x000000e4000c9202 */ /* 0x02afe20000000f00 */
        /* <DEDUP_REMOVED lines=19> */
.L_x_3111:
[----:B------:R-:W-:Y:S05]  /*14970*/  BSYNC B0 ;  /* 0x0000000000007941 */ /* 0x000fea0003800000 */
.L_x_3110:
[----:B-1-3-5:R-:W-:Y:S01]  /*14980*/  IADD3 R12, R178, 0x40, RZ ;  /* 0x00000040b20c7810 */ /* 0x02afe20007ffe0ff */
[----:B------:R-:W-:Y:S03]  /*14990*/  BSSY B0, `(.L_x_3112) ;  /* 0x0000018000007945 */ /* 0x000fe60003800000 */
[----:B------:R-:W-:-:S13]  /*149a0*/  ISETP.GE.AND P0, PT, R12, R5, PT ;  /* 0x000000050c00720c */ /* 0x000fda0003f06270 */
[----:B------:R-:W-:Y:S05]  /*149b0*/  @P0 BRA `(.L_x_3113) ;  /* 0x0000015000000947 */ /* 0x000fea0003800000 */
[C---:B------:R-:W-:Y:S01]  /*149c0*/  LOP3.LUT R0, R239.reuse, 0x1, RZ, 0xc0, !PT ;  /* 0x00000001ef007812 */ /* 0x040fe200078ec0ff */
[----:B------:R-:W-:Y:S01]  /*149d0*/  IMAD.SHL.U32 R3, R62, 0x40, RZ ;  /* 0x000000403e037824 */ /* 0x000fe200078e00ff */
        /* <DEDUP_REMOVED lines=19> */
.L_x_3113:
[----:B------:R-:W-:Y:S05]  /*14b10*/  BSYNC B0 ;  /* 0x0000000000007941 */ /* 0x000fea0003800000 */
.L_x_3112:
[----:B----4-:R-:W-:Y:S01]  /*14b20*/  IADD3 R6, R178, 0x50, RZ ;  /* 0x00000050b2067810 */ /* 0x010fe20007ffe0ff */
[----:B------:R-:W-:Y:S03]  /*14b30*/  BSSY B0, `(.L_x_3114) ;  /* 0x000001c000007945 */ /* 0x000fe60003800000 */
[----:B------:R-:W-:-:S13]  /*14b40*/  ISETP.GE.AND P0, PT, R6, R5, PT ;  /* 0x000000050600720c */ /* 0x000fda0003f06270 */
[----:B------:R-:W-:Y:S05]  /*14b50*/  @P0 BRA `(.L_x_3115) ;  /* 0x0000019000000947 */ /* 0x000fea0003800000 */
[C---:B------:R-:W-:Y:S02]  /*14b60*/  LOP3.LUT R0, R239.reuse, 0x1, RZ, 0xc0, !PT ;  /* 0x00000001ef007812 */ /* 0x040fe400078ec0ff */
        /* <DEDUP_REMOVED lines=24> */
.L_x_3115:
[----:B------:R-:W-:Y:S05]  /*14cf0*/  BSYNC B0 ;  /* 0x0000000000007941 */ /* 0x000fea0003800000 */
.L_x_3114:
[----:B------:R-:W-:Y:S01]  /*14d00*/  IADD3 R4, R178, 0x60, RZ ;  /* 0x00000060b2047810 */ /* 0x000fe20007ffe0ff */
        /* <DEDUP_REMOVED lines=28> */
.L_x_3117:
[----:B------:R-:W-:Y:S05]  /*14ed0*/  BSYNC B0 ;  /* 0x0000000000007941 */ /* 0x000fea0003800000 */
.L_x_3116:
[----:B-1----:R-:W-:Y:S01]  /*14ee0*/  IADD3 R2, R178, 0x70, RZ ;  /* 0x00000070b2027810 */ /* 0x002fe20007ffe0ff */
        /* <DEDUP_REMOVED lines=11> */
[C---:B------:R-:W-:Y:S02]  /*14fa0*/  @P0 LEA R18, P2, R14.reuse, R220, 0x1 ;  /* 0x000000dc0e120211 */ /* 0x040fe400078408ff */
        /* <DEDUP_REMOVED lines=16> */
.L_x_3119:
[----:B------:R-:W-:Y:S05]  /*150b0*/  BSYNC B0 ;  /* 0x0000000000007941 */ /* 0x000fea0003800000 */
.L_x_3118:
[----:B-1----:R-:W2:Y:S04]  /*150c0*/  LD.E.64 R18, [R10.64+0x1c0] ;  /* 0x0001c0060a127980 */ /* 0x002ea8000c101b00 */
[----:B------:R-:W3:Y:S01]  /*150d0*/  LD.E.64 R14, [R10.64+0x1b8] ;  /* 0x0001b8060a0e7980 */ /* 0x000ee2000c101b00 */
[----:B------:R-:W-:-:S03]  /*150e0*/  IMAD.MOV.U32 R198, RZ, RZ, R232 ;  /* 0x000000ffffc67224 */ /* 0x000fc600078e00e8 */
[----:B------:R-:W4:Y:S04]  /*150f0*/  LD.E R7, [R10.64+0xd8] ;  /* 0x0000d8060a077980 */ /* 0x000f28000c101900 */
[----:B------:R-:W0:Y:S01]  /*15100*/  LDGDEPBAR ;  /* 0x00000000000079af */ /* 0x000e220000000000 */
[----:B--2---:R-:W-:Y:S02]  /*15110*/  IMAD R3, R19, R229, RZ ;  /* 0x000000e513037224 */ /* 0x004fe400078e02ff */
[----:B------:R-:W-:-:S04]  /*15120*/  IMAD.WIDE.U32 R16, R229, R18, R198 ;  /* 0x00000012e5107225 */ /* 0x000fc800078e00c6 */
[----:B------:R-:W-:Y:S01]  /*15130*/  IMAD R3, R18, R72, R3 ;  /* 0x0000004812037224 */ /* 0x000fe200078e0203 */
[----:B---3--:R-:W-:-:S03]  /*15140*/  LEA R14, P0, R16, R14, 0x2 ;  /* 0x0000000e100e7211 */ /* 0x008fc600078010ff */
[----:B------:R-:W-:-:S05]  /*15150*/  IMAD.IADD R3, R17, 0x1, R3 ;  /* 0x0000000111037824 */ /* 0x000fca00078e0203 */
[----:B------:R-:W-:Y:S02]  /*15160*/  LEA.HI.X R15, R16, R15, R3, 0x2, P0 ;  /* 0x0000000f100f7211 */ /* 0x000fe400000f1403 */
[----:B------:R1:W5:Y:S04]  /*15170*/  LD.E R3, [R10.64+0x188] ;  /* 0x000188060a037980 */ /* 0x000368000c101900 */
[----:B------:R-:W2:Y:S01]  /*15180*/  LD.E R0, [R14.64] ;  /* 0x000000060e007980 */ /* 0x000ea2000c101900 */
[----:B------:R-:W-:-:S04]  /*15190*/  DEPBAR.LE SB0, 0x0 ;  /* 0x000080000000791a */ /* 0x000fc80000000000 */
[----:B------:R-:W-:Y:S01]  /*151a0*/  BAR.SYNC.DEFER_BLOCKING 0x0 ;  /* 0x0000000000007b1d */ /* 0x000fe20000010000 */
[----:B------:R-:W-:-:S05]  /*151b0*/  ISETP.GE.AND P0, PT, R178, R5, PT ;  /* 0x00000005b200720c */ /* 0x000fca0003f06270 */
[----:B----4-:R-:W2:Y:S01]  /*151c0*/  MUFU.RCP R7, R7 ;  /* 0x0000000700077308 */ /* 0x010ea20000001000 */
[----:B------:R-:W-:Y:S01]  /*151d0*/  SHF.R.S32.HI R51, RZ, 0x1f, R174 ;  /* 0x0000001fff337819 */ /* 0x000fe200000114ae */
[----:B------:R-:W-:-:S06]  /*151e0*/  IMAD.SHL.U32 R44, R151, 0x2, RZ ;  /* 0x00000002972c7824 */ /* 0x000fcc00078e00ff */
[----:B------:R1:W-:Y:S04]  /*151f0*/  @P0 STS.128 [R235+0xc000], RZ ;  /* 0x00c000ffeb000388 */ /* 0x0003e80000000c00 */
[----:B------:R1:W-:Y:S01]  /*15200*/  @P0 STS.128 [R235+0x10000], RZ ;  /* 0x010000ffeb000388 */ /* 0x0003e20000000c00 */
[----:B------:R-:W-:Y:S01]  /*15210*/  LEA.HI R51, R51, R174, RZ, 0x2 ;  /* 0x000000ae33337211 */ /* 0x000fe200078f10ff */
[----:B------:R-:W-:Y:S01]  /*15220*/  BSSY B0, `(.L_x_3120) ;  /* 0x0000014000007945 */ /* 0x000fe20003800000 */
[----:B------:R-:W-:Y:S02]  /*15230*/  LOP3.LUT R44, R44, 0x6, RZ, 0xc0, !PT ;  /* 0x000000062c2c7812 */ /* 0x000fe400078ec0ff */
[----:B------:R-:W-:Y:S01]  /*15240*/  SHF.R.S32.HI R51, RZ, 0x2, R51 ;  /* 0x00000002ff337819 */ /* 0x000fe20000011433 */
[----:B--2---:R-:W-:Y:S01]  /*15250*/  FMUL.FTZ R0, R0, R7 ;  /* 0x0000000700007220 */ /* 0x004fe20000410000 */
[----:B------:R-:W-:Y:S05]  /*15260*/  @P0 BRA `(.L_x_3121) ;  /* 0x000000f000000947 */ /* 0x000fea0003800000 */
[C---:B-1----:R-:W-:Y:S02]  /*15270*/  LOP3.LUT R7, R239.reuse, 0x1, RZ, 0xc0, !PT ;  /* 0x00000001ef077812 */ /* 0x042fe400078ec0ff */
        /* <DEDUP_REMOVED lines=14> */
.L_x_3121:
[----:B-1----:R-:W-:Y:S05]  /*15360*/  BSYNC B0 ;  /* 0x0000000000007941 */ /* 0x002fea0003800000 */
.L_x_3120:
        /* <DEDUP_REMOVED lines=22> */
.L_x_3123:
[----:B------:R-:W-:Y:S05]  /*154d0*/  BSYNC B0 ;  /* 0x0000000000007941 */ /* 0x000fea0003800000 */
.L_x_3122:
        /* <DEDUP_REMOVED lines=10> */
[CC--:B--2---:R-:W-:Y:S02]  /*15580*/  @P1 LEA R14, P0, R7.reuse, R148.reuse, 0x1 ;  /* 0x00000094070e1211 */ /* 0x0c4fe400078008ff */
        /* <DEDUP_REMOVED lines=13> */
.L_x_3125:
[----:B------:R-:W-:Y:S05]  /*15660*/  BSYNC B0 ;  /* 0x0000000000007941 */ /* 0x000fea0003800000 */
.L_x_3124:
        /* <DEDUP_REMOVED lines=10> */
[----:B--2---:R-:W-:-:S04]  /*15710*/  @!P1 IMAD.WIDE.U32 R16, R60, 0x60, R148 ;  /* 0x000000603c109825 */ /* 0x004fc800078e0094 */
        /* <DEDUP_REMOVED lines=13> */
.L_x_3127:
[----:B------:R-:W-:Y:S05]  /*157f0*/  BSYNC B0 ;  /* 0x0000000000007941 */ /* 0x000fea0003800000 */
.L_x_3126:
        /* <DEDUP_REMOVED lines=11> */
[C---:B--2---:R-:W-:Y:S02]  /*158b0*/  @!P2 LEA R14, P3, R7.reuse, R148, 0x1 ;  /* 0x00000094070ea211 */ /* 0x044fe400078608ff */
        /* <DEDUP_REMOVED lines=12> */
.L_x_3129:
[----:B------:R-:W-:Y:S05]  /*15980*/  BSYNC B0 ;  /* 0x0000000000007941 */ /* 0x000fea0003800000 */
.L_x_3128:
        /* <DEDUP_REMOVED lines=24> */
.L_x_3131:
[----:B------:R-:W-:Y:S05]  /*15b10*/  BSYNC B0 ;  /* 0x0000000000007941 */ /* 0x000fea0003800000 */
.L_x_3130:
        /* <DEDUP_REMOVED lines=24> */
.L_x_3133:
[----:B------:R-:W-:Y:S05]  /*15ca0*/  BSYNC B0 ;  /* 0x0000000000007941 */ /* 0x000fea0003800000 */
.L_x_3132:
        /* <DEDUP_REMOVED lines=24> */
.L_x_3135:
[----:B------:R-:W-:Y:S05]  /*15e30*/  BSYNC B0 ;  /* 0x0000000000007941 */ /* 0x000fea0003800000 */
.L_x_3134:
[----:B------:R-:W-:Y:S01]  /*15e40*/  SHF.R.S32.HI R221, RZ, 0x4, R68 ;  /* 0x00000004ffdd7819 */ /* 0x000fe20000011444 */
[C---:B------:R-:W-:Y:S01]  /*15e50*/  IMAD.SHL.U32 R2, R64.reuse, 0x40, RZ ;  /* 0x0000004040027824 */ /* 0x040fe200078e00ff */
[----:B------:R-:W-:Y:S01]  /*15e60*/  R2P PR, R64, 0x6 ;  /* 0x0000000640007804 */ /* 0x000fe20000000000 */
[----:B------:R-:W-:Y:S01]  /*15e70*/  IMAD.SHL.U32 R66, R66, 0x40, RZ ;  /* 0x0000004042427824 */ /* 0x000fe200078e00ff */
[----:B-1----:R-:W-:Y:S01]  /*15e80*/  LEA.HI R4, R68, R221, RZ, 0x1 ;  /* 0x000000dd44047211 */ /* 0x002fe200078f08ff */
[----:B------:R-:W-:Y:S01]  /*15e90*/  IMAD.SHL.U32 R178, R178, 0x8, RZ ;  /* 0x00000008b2b27824 */ /* 0x000fe200078e00ff */
[----:B------:R-:W-:Y:S01]  /*15ea0*/  LOP3.LUT R5, R2, 0x1c0, RZ, 0xc0, !PT ;  /* 0x000001c002057812 */ /* 0x000fe200078ec0ff */
[----:B------:R-:W-:Y:S01]  /*15eb0*/  IMAD.SHL.U32 R45, R67, 0x40, RZ ;  /* 0x00000040432d7824 */ /* 0x000fe200078e00ff */
[----:B------:R-:W-:Y:S01]  /*15ec0*/  LOP3.LUT R4, R4, 0xfffffffe, RZ, 0xc0, !PT ;  /* 0xfffffffe04047812 */ /* 0x000fe200078ec0ff */
[----:B------:R-:W0:Y:S01]  /*15ed0*/  LDGDEPBAR ;  /* 0x00000000000079af */ /* 0x000e220000000000 */
[----:B------:R-:W-:Y:S01]  /*15ee0*/  LOP3.LUT R7, R66, 0x1c0, RZ, 0xc0, !PT ;  /* 0x000001c042077812 */ /* 0x000fe200078ec0ff */
[----:B------:R-:W-:Y:S01]  /*15ef0*/  BSSY B1, `(.L_x_3136) ;  /* 0x00002c0000017945 */ /* 0x000fe20003800000 */
[----:B------:R-:W-:Y:S01]  /*15f00*/  LOP3.LUT R178, R5, 0x8, R178, 0xf8, !PT ;  /* 0x0000000805b27812 */ /* 0x000fe200078ef8b2 */
[----:B------:R-:W-:Y:S01]  /*15f10*/  IMAD.IADD R221, R221, 0x1, -R4 ;  /* 0x00000001dddd7824 */ /* 0x000fe200078e0a04 */
[----:B------:R-:W-:-:S02]  /*15f20*/  LOP3.LUT R45, R45, 0xfffffe00, RZ, 0xc0, !PT ;  /* 0xfffffe002d2d7812 */ /* 0x000fc400078ec0ff */
[----:B------:R-:W-:Y:S01]  /*15f30*/  SHF.R.U32.HI R5, RZ, 0x3, R5 ;  /* 0x00000003ff057819 */ /* 0x000fe20000011605 */
[----:B------:R-:W-:-:S03]  /*15f40*/  IMAD.SHL.U32 R2, R221, 0x8, RZ ;  /* 0x00000008dd027824 */ /* 0x000fc600078e00ff */
[----:B------:R-:W-:Y:S01]  /*15f50*/  LOP3.LUT R178, R178, R5, RZ, 0x3c, !PT ;  /* 0x00000005b2b27212 */ /* 0x000fe200078e3cff */
[C---:B------:R-:W-:Y:S01]  /*15f60*/  IMAD R5, R56.reuse, 0x400, R45 ;  /* 0x0000040038057824 */ /* 0x040fe200078e022d */
[----:B------:R-:W-:Y:S01]  /*15f70*/  LOP3.LUT R2, R7, 0x8, R2, 0xf8, !PT ;  /* 0x0000000807027812 */ /* 0x000fe200078ef802 */
[----:B------:R-:W-:Y:S01]  /*15f80*/  IMAD R56, R56, 0x10, R51 ;  /* 0x0000001038387824 */ /* 0x000fe200078e0233 */
[----:B------:R-:W-:Y:S01]  /*15f90*/  SHF.R.U32.HI R7, RZ, 0x3, R7 ;  /* 0x00000003ff077819 */ /* 0x000fe20000011607 */
[----:B------:R-:W-:-:S03]  /*15fa0*/  IMAD R221, R221, 0x200, R178 ;  /* 0x00000200dddd7824 */ /* 0x000fc600078e02b2 */
[----:B------:R-:W-:Y:S01]  /*15fb0*/  LOP3.LUT R8, R2, R7, RZ, 0x3c, !PT ;  /* 0x0000000702087212 */ /* 0x000fe200078e3cff */
[----:B------:R-:W-:Y:S01]  /*15fc0*/  IMAD.SHL.U32 R221, R221, 0x2, RZ ;  /* 0x00000002dddd7824 */ /* 0x000fe200078e00ff */
[----:B------:R-:W-:-:S03]  /*15fd0*/  IADD3 R65, R56, 0x1, R65 ;  /* 0x0000000138417810 */ /* 0x000fc60007ffe041 */
[----:B------:R-:W-:Y:S01]  /*15fe0*/  IMAD.IADD R222, R8, 0x1, R5 ;  /* 0x0000000108de7824 */ /* 0x000fe200078e0205 */
[----:B------:R-:W-:Y:S01]  /*15ff0*/  LDSM.16.M88.4 R68, [R221+0x4000] ;  /* 0x00400000dd44783b */ /* 0x000fe20000000200 */
[C---:B------:R-:W-:Y:S02]  /*16000*/  IADD3 R2, R221.reuse, 0x4000, RZ ;  /* 0x00004000dd027810 */ /* 0x040fe40007ffe0ff */
[----:B------:R-:W-:Y:S01]  /*16010*/  IMAD.SHL.U32 R222, R222, 0x2, RZ ;  /* 0x00000002dede7824 */ /* 0x000fe200078e00ff */
[----:B------:R-:W-:Y:S01]  /*16020*/  LDSM.16.M88.4 R52, [R221+0x4800] ;  /* 0x00480000dd34783b */ /* 0x000fe20000000200 */
[----:B------:R-:W-:Y:S02]  /*16030*/  IADD3 R219, R221, 0x4020, RZ ;  /* 0x00004020dddb7810 */ /* 0x000fe40007ffe0ff */
[----:B------:R-:W-:Y:S01]  /*16040*/  @P1 IADD3 R219, R2, -0x20, RZ ;  /* 0xffffffe002db1810 */ /* 0x000fe20007ffe0ff */
[----:B------:R-:W1:Y:S01]  /*16050*/  LDSM.16.M88.4 R88, [R222] ;  /* 0x00000000de58783b */ /* 0x000e620000000200 */
[----:B------:R-:W-:-:S02]  /*16060*/  IMAD R220, R49, 0x2, R222 ;  /* 0x0000000231dc7824 */ /* 0x000fc400078e02de */
[----:B------:R-:W-:Y:S01]  /*16070*/  IMAD.MOV.U32 R2, RZ, RZ, 0x40 ;  /* 0x00000040ff027424 */ /* 0x000fe200078e00ff */
[----:B------:R-:W2:Y:S01]  /*16080*/  LDSM.16.M88.4 R36, [R221+0x5000] ;  /* 0x00500000dd24783b */ /* 0x000ea20000000200 */
[----:B------:R-:W-:Y:S01]  /*16090*/  IMAD R218, R47, 0x2, R222 ;  /* 0x000000022fda7824 */ /* 0x000fe200078e02de */
[----:B------:R-:W-:Y:S01]  /*160a0*/  IADD3 R211, R219, 0x800, RZ ;  /* 0x00000800dbd37810 */ /* 0x000fe20007ffe0ff */
[----:B------:R-:W-:Y:S01]  /*160b0*/  IMAD R217, R47, 0x2, R220 ;  /* 0x000000022fd97824 */ /* 0x000fe200078e02dc */
[----:B------:R-:W3:Y:S01]  /*160c0*/  LDSM.16.M88.4 R20, [R221+0x5800] ;  /* 0x00580000dd14783b */ /* 0x000ee20000000200 */
[----:B------:R-:W-:Y:S02]  /*160d0*/  SEL R2, R2, 0xffffffc0, !P2 ;  /* 0xffffffc002027807 */ /* 0x000fe40005000000 */
        /* <DEDUP_REMOVED lines=10> */
[----:B------:R-:W-:-:S02]  /*16180*/  IADD3 R44, R58, R65, -R234 ;  /* 0x000000413a2c7210 */ /* 0x000fc40007ffe8ea */
[----:B------:R-:W-:Y:S01]  /*16190*/  IADD3 R206, R219, 0x3000, RZ ;  /* 0x00003000dbce7810 */ /* 0x000fe20007ffe0ff */
[----:B------:R-:W3:Y:S01]  /*161a0*/  LDSM.16.M88.4 R24, [R221+0x7800] ;  /* 0x00780000dd18783b */ /* 0x000ee20000000200 */
[C---:B------:R-:W-:Y:S01]  /*161b0*/  IADD3 R56, R2.reuse, 0x18, RZ ;  /* 0x0000001802387810 */ /* 0x040fe20007ffe0ff */
[----:B-----5:R-:W-:Y:S01]  /*161c0*/  IMAD.IADD R3, R3, 0x1, R44 ;  /* 0x0000000103037824 */ /* 0x020fe200078e022c */
[C---:B------:R-:W-:Y:S01]  /*161d0*/  IADD3 R66, R2.reuse, 0x19, RZ ;  /* 0x0000001902427810 */ /* 0x040fe20007ffe0ff */
[----:B--2---:R-:W-:Y:S01]  /*161e0*/  LDSM.16.M88.4 R12, [R219] ;  /* 0x00000000db0c783b */ /* 0x004fe20000000200 */
[----:B------:R-:W-:Y:S01]  /*161f0*/  I2F R67, R56 ;  /* 0x0000003800437306 */ /* 0x000fe20000201400 */
[----:B------:R-:W-:Y:S02]  /*16200*/  IADD3 R64, R2, 0x20, RZ ;  /* 0x0000002002407810 */ /* 0x000fe40007ffe0ff */
[----:B------:R-:W2:Y:S01]  /*16210*/  LDSM.16.M88.4 R28, [R220] ;  /* 0x00000000dc1c783b */ /* 0x000ea20000000200 */
[----:B------:R-:W-:-:S02]  /*16220*/  IADD3 R205, R219, 0x3800, RZ ;  /* 0x00003800dbcd7810 */ /* 0x000fc40007ffe0ff */
[C---:B------:R-:W-:Y:S01]  /*16230*/  IADD3 R203, R219.reuse, 0x4000, RZ ;  /* 0x00004000dbcb7810 */ /* 0x040fe20007ffe0ff */
[----:B------:R-:W2:Y:S01]  /*16240*/  LDSM.16.M88.4 R4, [R219+0x800] ;  /* 0x00080000db04783b */ /* 0x000ea20000000200 */
[----:B------:R-:W-:Y:S01]  /*16250*/  I2F R65, R64 ;  /* 0x0000004000417306 */ /* 0x000fe20000201400 */
[C---:B------:R-:W-:Y:S01]  /*16260*/  IADD3 R202, R219.reuse, 0x4800, RZ ;  /* 0x00004800dbca7810 */ /* 0x040fe20007ffe0ff */
[----:B-1----:R-:W-:Y:S01]  /*16270*/  HMMA.16816.F32 R72, R88, R68, RZ ;  /* 0x000000445848723c */ /* 0x002fe200000018ff */
[----:B------:R-:W1:Y:S01]  /*16280*/  LDSM.16.M88.4 R84, [R219+0x2000] ;  /* 0x00200000db54783b */ /* 0x000e620000000200 */
[C---:B------:R-:W-:Y:S02]  /*16290*/  IADD3 R201, R219.reuse, 0x5000, RZ ;  /* 0x00005000dbc97810 */ /* 0x040fe40007ffe0ff */
[C---:B------:R-:W-:Y:S01]  /*162a0*/  IADD3 R200, R219.reuse, 0x5800, RZ ;  /* 0x00005800dbc87810 */ /* 0x040fe20007ffe0ff */
[----:B------:R-:W-:Y:S01]  /*162b0*/  LDSM.16.M88.4 R76, [R219+0x3800] ;  /* 0x00380000db4c783b */ /* 0x000fe20000000200 */
[----:B------:R-:W-:-:S02]  /*162c0*/  IADD3 R199, R219, 0x6000, RZ ;  /* 0x00006000dbc77810 */ /* 0x000fc40007ffe0ff */
[C---:B------:R-:W-:Y:S01]  /*162d0*/  HMMA.16816.F32 R60, R88.reuse, R52, RZ ;  /* 0x00000034583c723c */ /* 0x040fe200000018ff */
[----:B------:R-:W-:Y:S01]  /*162e0*/  LDSM.16.M88.4 R120, [R219+0x1000] ;  /* 0x00100000db78783b */ /* 0x000fe20000000200 */
[C---:B------:R-:W-:Y:S02]  /*162f0*/  IADD3 R198, R219.reuse, 0x6800, RZ ;  /* 0x00006800dbc67810 */ /* 0x040fe40007ffe0ff */
[C---:B------:R-:W-:Y:S01]  /*16300*/  IADD3 R197, R219.reuse, 0x7000, RZ ;  /* 0x00007000dbc57810 */ /* 0x040fe20007ffe0ff */
[----:B------:R-:W-:Y:S01]  /*16310*/  LDSM.16.M88.4 R116, [R219+0x1800] ;  /* 0x00180000db74783b */ /* 0x000fe20000000200 */
[----:B------:R-:W-:Y:S02]  /*16320*/  IADD3 R196, R219, 0x7800, RZ ;  /* 0x00007800dbc47810 */ /* 0x000fe40007ffe0ff */
[C---:B------:R-:W-:Y:S01]  /*16330*/  HMMA.16816.F32 R40, R88.reuse, R36, RZ ;  /* 0x000000245828723c */ /* 0x040fe200000018ff */
[----:B------:R-:W-:Y:S04]  /*16340*/  LDSM.16.M88.4 R80, [R219+0x2800] ;  /* 0x00280000db50783b */ /* 0x000fe80000000200 */
[----:B------:R-:W-:Y:S03]  /*16350*/  LDSM.16.M88.4 R124, [R215+0x4800] ;  /* 0x00480000d77c783b */ /* 0x000fe60000000200 */
[C---:B---3--:R-:W-:Y:S01]  /*16360*/  HMMA.16816.F32 R32, R88.reuse, R20, RZ ;  /* 0x000000145820723c */ /* 0x048fe200000018ff */
[----:B------:R-:W-:Y:S04]  /*16370*/  LDSM.16.M88.4 R132, [R221+0x8800] ;  /* 0x00880000dd84783b */ /* 0x000fe80000000200 */
[----:B------:R-:W-:Y:S03]  /*16380*/  LDSM.16.M88.4 R136, [R221+0x8000] ;  /* 0x00800000dd88783b */ /* 0x000fe60000000200 */
[C---:B----4-:R-:W-:Y:S01]  /*16390*/  HMMA.16816.F32 R16, R88.reuse, R112, RZ ;  /* 0x000000705810723c */ /* 0x050fe200000018ff */
[----:B------:R-:W-:Y:S07]  /*163a0*/  LDSM.16.M88.4 R128, [R220+0x2000] ;  /* 0x00200000dc80783b */ /* 0x000fee0000000200 */
        /* <DEDUP_REMOVED lines=12> */
[C---:B--2---:R-:W-:Y:S08]  /*16470*/  HMMA.16816.F32 R72, R28.reuse, R12, R72 ;  /* 0x0000000c1c48723c */ /* 0x044ff00000001848 */
[C---:B------:R-:W-:Y:S01]  /*16480*/  HMMA.16816.F32 R68, R28.reuse, R14, R68 ;  /* 0x0000000e1c44723c */ /* 0x040fe20000001844 */
[----:B------:R-:W-:Y:S07]  /*16490*/  LDSM.16.M88.4 R12, [R215+0x4000] ;  /* 0x00400000d70c783b */ /* 0x000fee0000000200 */
[C---:B------:R-:W-:Y:S08]  /*164a0*/  HMMA.16816.F32 R60, R28.reuse, R4, R60 ;  /* 0x000000041c3c723c */ /* 0x040ff0000000183c */
[C---:B------:R-:W-:Y:S01]  /*164b0*/  HMMA.16816.F32 R52, R28.reuse, R6, R52 ;  /* 0x000000061c34723c */ /* 0x040fe20000001834 */
[----:B------:R-:W2:Y:S07]  /*164c0*/  LDSM.16.M88.4 R4, [R218] ;  /* 0x00000000da04783b */ /* 0x000eae0000000200 */
[C---:B-1----:R-:W-:Y:S08]  /*164d0*/  HMMA.16816.F32 R16, R28.reuse, R84, R16 ;  /* 0x000000541c10723c */ /* 0x042ff00000001810 */
[C---:B---3--:R-:W-:Y:S08]  /*164e0*/  HMMA.16816.F32 R100, R28.reuse, R24, R100 ;  /* 0x000000181c64723c */ /* 0x048ff00000001864 */
[C---:B------:R-:W-:Y:S01]  /*164f0*/  HMMA.16816.F32 R96, R28.reuse, R26, R96 ;  /* 0x0000001a1c60723c */ /* 0x040fe20000001860 */
[----:B------:R-:W1:Y:S07]  /*16500*/  LDSM.16.M88.4 R24, [R215+0x6000] ;  /* 0x00600000d718783b */ /* 0x000e6e0000000200 */
[C---:B------:R-:W-:Y:S01]  /*16510*/  HMMA.16816.F32 R112, R28.reuse, R86, R112 ;  /* 0x000000561c70723c */ /* 0x040fe20000001870 */
[----:B------:R-:W-:Y:S07]  /*16520*/  LDSM.16.M88.4 R84, [R215+0x5800] ;  /* 0x00580000d754783b */ /* 0x000fee0000000200 */
[C---:B------:R-:W-:Y:S08]  /*16530*/  HMMA.16816.F32 R92, R28.reuse, R76, R92 ;  /* 0x0000004c1c5c723c */ /* 0x040ff0000000185c */
[C---:B------:R-:W-:Y:S01]  /*16540*/  HMMA.16816.F32 R88, R28.reuse, R78, R88 ;  /* 0x0000004e1c58723c */ /* 0x040fe20000001858 */
[----:B------:R-:W3:Y:S07]  /*16550*/  LDSM.16.M88.4 R76, [R215+0x7000] ;  /* 0x00700000d74c783b */ /* 0x000eee0000000200 */
        /* <DEDUP_REMOVED lines=8> */
[----:B------:R-:W3:Y:S04]  /*165e0*/  LDSM.16.M88.4 R80, [R215+0x6800] ;  /* 0x00680000d750783b */ /* 0x000ee80000000200 */
[----:B------:R-:W-:Y:S03]  /*165f0*/  LDSM.16.M88.4 R28, [R204] ;  /* 0x00000000cc1c783b */ /* 0x000fe60000000200 */
        /* <DEDUP_REMOVED lines=8> */
[----:B------:R-:W-:Y:S07]  /*16680*/  LDSM.16.M88.4 R124, [R221+0x9000] ;  /* 0x00900000dd7c783b */ /* 0x000fee0000000200 */
        /* <DEDUP_REMOVED lines=15> */
[----:B------:R-:W-:Y:S03]  /*16780*/  LDSM.16.M88.4 R116, [R221+0xa800] ;  /* 0x00a80000dd74783b */ /* 0x000fe60000000200 */
[C---:B--2---:R-:W-:Y:S08]  /*16790*/  HMMA.16816.F32 R72, R12.reuse, R28, R72 ;  /* 0x0000001c0c48723c */ /* 0x044ff00000001848 */
[C---:B------:R-:W-:Y:S01]  /*167a0*/  HMMA.16816.F32 R68, R12.reuse, R30, R68 ;  /* 0x0000001e0c44723c */ /* 0x040fe20000001844 */
[----:B------:R-:W2:Y:S07]  /*167b0*/  LDSM.16.M88.4 R28, [R204+0x3000] ;  /* 0x00300000cc1c783b */ /* 0x000eae0000000200 */
[C---:B-1----:R-:W-:Y:S08]  /*167c0*/  HMMA.16816.F32 R60, R12.reuse, R24, R60 ;  /* 0x000000180c3c723c */ /* 0x042ff0000000183c */
        /* <DEDUP_REMOVED lines=16> */
[----:B------:R-:W-:Y:S07]  /*168d0*/  LDSM.16.M88.4 R28, [R219+0x4000] ;  /* 0x00400000db1c783b */ /* 0x000fee0000000200 */
[C---:B-1----:R-:W-:Y:S08]  /*168e0*/  HMMA.16816.F32 R92, R12.reuse, R24, R92 ;  /* 0x000000180c5c723c */ /* 0x042ff0000000185c */
[----:B------:R-:W-:Y:S01]  /*168f0*/  HMMA.16816.F32 R88, R12, R26, R88 ;  /* 0x0000001a0c58723c */ /* 0x000fe20000001858 */
[----:B------:R-:W1:Y:S04]  /*16900*/  LDSM.16.M88.4 R12, [R219+0x4800] ;  /* 0x00480000db0c783b */ /* 0x000e680000000200 */
[----:B------:R-:W2:Y:S03]  /*16910*/  LDSM.16.M88.4 R24, [R219+0x5000] ;  /* 0x00500000db18783b */ /* 0x000ea60000000200 */
[C---:B---3--:R-:W-:Y:S08]  /*16920*/  HMMA.16816.F32 R60, R76.reuse, R132, R60 ;  /* 0x000000844c3c723c */ /* 0x048ff0000000183c */
[C---:B------:R-:W-:Y:S01]  /*16930*/  HMMA.16816.F32 R52, R76.reuse, R134, R52 ;  /* 0x000000864c34723c */ /* 0x040fe20000001834 */
[----:B------:R-:W-:Y:S07]  /*16940*/  LDSM.16.M88.4 R132, [R219+0x6000] ;  /* 0x00600000db84783b */ /* 0x000fee0000000200 */
[C---:B----4-:R-:W-:Y:S08]  /*16950*/  HMMA.16816.F32 R16, R76.reuse, R4, R16 ;  /* 0x000000044c10723c */ /* 0x050ff00000001810 */
[C---:B------:R-:W-:Y:S01]  /*16960*/  HMMA.16816.F32 R112, R76.reuse, R6, R112 ;  /* 0x000000064c70723c */ /* 0x040fe20000001870 */
[----:B------:R-:W3:Y:S07]  /*16970*/  LDSM.16.M88.4 R4, [R219+0x5800] ;  /* 0x00580000db04783b */ /* 0x000eee0000000200 */
[C---:B------:R-:W-:Y:S08]  /*16980*/  HMMA.16816.F32 R72, R76.reuse, R136, R72 ;  /* 0x000000884c48723c */ /* 0x040ff00000001848 */
[C---:B------:R-:W-:Y:S08]  /*16990*/  HMMA.16816.F32 R68, R76.reuse, R138, R68 ;  /* 0x0000008a4c44723c */ /* 0x040ff00000001844 */
        /* <DEDUP_REMOVED lines=17> */
[----:B------:R-:W4:Y:S04]  /*16ab0*/  LDSM.16.M88.4 R76, [R215+0x9000] ;  /* 0x00900000d74c783b */ /* 0x000f280000000200 */
        /* <DEDUP_REMOVED lines=11> */
[C---:B------:R-:W-:Y:S01]  /*16b70*/  HMMA.16816.F32 R68, R12.reuse, R86, R68 ;  /* 0x000000560c44723c */ /* 0x040fe20000001844 */
[----:B------:R-:W-:Y:S07]  /*16b80*/  I2F R87, R2 ;  /* 0x0000000200577306 */ /* 0x000fee0000201400 */
[C---:B----4-:R-:W-:Y:S08]  /*16b90*/  HMMA.16816.F32 R40, R12.reuse, R76, R40 ;  /* 0x0000004c0c28723c */ /* 0x050ff00000001828 */
[C---:B------:R-:W-:Y:S01]  /*16ba0*/  HMMA.16816.F32 R36, R12.reuse, R78, R36 ;  /* 0x0000004e0c24723c */ /* 0x040fe20000001824 */
[----:B------:R-:W1:Y:S07]  /*16bb0*/  LDSM.16.M88.4 R76, [R204+0x4800] ;  /* 0x00480000cc4c783b */ /* 0x000e6e0000000200 */
[C---:B--2---:R-:W-:Y:S07]  /*16bc0*/  HMMA.16816.F32 R32, R12.reuse, R24, R32 ;  /* 0x000000180c20723c */ /* 0x044fee0000001820 */
[----:B------:R-:W-:Y:S01]  /*16bd0*/  IADD3 R25, R3, 0x8, RZ ;  /* 0x0000000803197810 */ /* 0x000fe20007ffe0ff */
[----:B------:R-:W-:Y:S01]  /*16be0*/  HMMA.16816.F32 R60, R12, R80, R60 ;  /* 0x000000500c3c723c */ /* 0x000fe2000000183c */
[----:B------:R-:W-:-:S02]  /*16bf0*/  IADD3 R24, R2, 0x1, RZ ;  /* 0x0000000102187810 */ /* 0x000fc40007ffe0ff */
[-C--:B------:R-:W-:Y:S02]  /*16c00*/  IMNMX R3, R3, R58.reuse, PT ;  /* 0x0000003a03037217 */ /* 0x080fe40003800200 */
[----:B------:R-:W-:Y:S02]  /*16c10*/  IMNMX R50, R25, R58, PT ;  /* 0x0000003a19327217 */ /* 0x000fe40003800200 */
[CC--:B------:R-:W-:Y:S01]  /*16c20*/  ISETP.GE.AND P2, PT, R24.reuse, R3.reuse, PT ;  /* 0x000000031800720c */ /* 0x0c0fe20003f46270 */
[----:B------:R-:W-:Y:S01]  /*16c30*/  HMMA.16816.F32 R52, R12, R82, R52 ;  /* 0x000000520c34723c */ /* 0x000fe20000001834 */
[----:B------:R-:W-:Y:S01]  /*16c40*/  ISETP.GE.AND P0, PT, R24, R50, PT ;  /* 0x000000321800720c */ /* 0x000fe20003f06270 */
[----:B------:R-:W-:Y:S06]  /*16c50*/  LDSM.16.M88.4 R80, [R215+0xa000] ;  /* 0x00a00000d750783b */ /* 0x000fec0000000200 */
[C---:B---3--:R-:W-:Y:S01]  /*16c60*/  HMMA.16816.F32 R72, R4.reuse, R28, R72 ;  /* 0x0000001c0448723c */ /* 0x048fe20000001848 */
[----:B------:R2:W3:Y:S07]  /*16c70*/  I2F R28, R24 ;  /* 0x00000018001c7306 */ /* 0x0004ee0000201400 */
[----:B------:R-:W-:Y:S07]  /*16c80*/  HMMA.16816.F32 R68, R4, R30, R68 ;  /* 0x0000001e0444723c */ /* 0x000fee0000001844 */
[C---:B------:R-:W-:Y:S01]  /*16c90*/  IADD3 R31, R2.reuse, 0x8, RZ ;  /* 0x00000008021f7810 */ /* 0x040fe20007ffe0ff */
[----:B------:R-:W-:Y:S01]  /*16ca0*/  HMMA.16816.F32 R20, R12, R26, R20 ;  /* 0x0000001a0c14723c */ /* 0x000fe20000001814 */
[----:B--2---:R-:W2:Y:S01]  /*16cb0*/  LDSM.16.M88.4 R24, [R204+0x5000] ;  /* 0x00500000cc18783b */ /* 0x004ea20000000200 */
[----:B------:R-:W-:Y:S01]  /*16cc0*/  IADD3 R30, R2, 0x9, RZ ;  /* 0x00000009021e7810 */ /* 0x000fe20007ffe0ff */
[----:B------:R-:W4:Y:S01]  /*16cd0*/  I2F R29, R31 ;  /* 0x0000001f001d7306 */ /* 0x000f220000201400 */
[----:B------:R-:W-:-:S02]  /*16ce0*/  ISETP.GE.AND P1, PT, R31, R3, PT ;  /* 0x000000031f00720c */ /* 0x000fc40003f26270 */
[----:B------:R-:W-:Y:S02]  /*16cf0*/  ISETP.GE.AND P3, PT, R31, R50, PT ;  /* 0x000000321f00720c */ /* 0x000fe40003f66270 */
[C---:B-1----:R-:W-:Y:S01]  /*16d00*/  HMMA.16816.F32 R60, R4.reuse, R76, R60 ;  /* 0x0000004c043c723c */ /* 0x042fe2000000183c */
[----:B---3--:R-:W-:Y:S01]  /*16d10*/  FFMA.FTZ R73, R0, R28, R73 ;  /* 0x0000001c00497223 */ /* 0x008fe20000010049 */
[C---:B------:R-:W-:Y:S01]  /*16d20*/  ISETP.GE.AND P6, PT, R30.reuse, R3, PT ;  /* 0x000000031e00720c */ /* 0x040fe20003fc6270 */
[----:B------:R1:W3:Y:S01]  /*16d30*/  I2F R44, R30 ;  /* 0x0000001e002c7306 */ /* 0x0002e20000201400 */
[----:B------:R-:W-:Y:S01]  /*16d40*/  ISETP.GE.AND P4, PT, R30, R50, PT ;  /* 0x000000321e00720c */ /* 0x000fe20003f86270 */
[C---:B------:R-:W-:Y:S01]  /*16d50*/  FFMA.FTZ R28, R0.reuse, R28, R75 ;  /* 0x0000001c001c7223 */ /* 0x040fe2000001004b */
[----:B------:R-:W-:Y:S02]  /*16d60*/  FSEL R73, R73, -INF , !P2 ;  /* 0xff80000049497808 */ /* 0x000fe40005000000 */
[----:B------:R-:W-:Y:S01]  /*16d70*/  HMMA.16816.F32 R52, R4, R78, R52 ;  /* 0x0000004e0434723c */ /* 0x000fe20000001834 */
[-C--:B----4-:R-:W-:Y:S01]  /*16d80*/  FFMA.FTZ R68, R0, R29.reuse, R68 ;  /* 0x0000001d00447223 */ /* 0x090fe20000010044 */
[----:B------:R-:W-:Y:S01]  /*16d90*/  IADD3 R31, R2, 0x10, RZ ;  /* 0x00000010021f7810 */ /* 0x000fe20007ffe0ff */
[----:B------:R-:W-:Y:S01]  /*16da0*/  FFMA.FTZ R75, R0, R29, R70 ;  /* 0x0000001d004b7223 */ /* 0x000fe20000010046 */
[----:B------:R-:W-:-:S02]  /*16db0*/  FSEL R70, R28, -INF , !P0 ;  /* 0xff8000001c467808 */ /* 0x000fc40004000000 */
[----:B------:R-:W4:Y:S01]  /*16dc0*/  I2F R51, R31 ;  /* 0x0000001f00337306 */ /* 0x000f220000201400 */
[----:B------:R-:W-:Y:S01]  /*16dd0*/  FSEL R68, R68, -INF , !P1 ;  /* 0xff80000044447808 */ /* 0x000fe20004800000 */
[C---:B------:R-:W-:Y:S01]  /*16de0*/  HMMA.16816.F32 R16, R128.reuse, R132, R16 ;  /* 0x000000848010723c */ /* 0x040fe20000001810 */
[----:B-1----:R-:W-:Y:S01]  /*16df0*/  IADD3 R30, R2, 0x11, RZ ;  /* 0x00000011021e7810 */ /* 0x002fe20007ffe0ff */
[CC--:B---3--:R-:W-:Y:S01]  /*16e00*/  FFMA.FTZ R69, R0.reuse, R44.reuse, R69 ;  /* 0x0000002c00457223 */ /* 0x0c8fe20000010045 */
[CC--:B------:R-:W-:Y:S01]  /*16e10*/  ISETP.GE.AND P5, PT, R31.reuse, R3.reuse, PT ;  /* 0x000000031f00720c */ /* 0x0c0fe20003fa6270 */
[----:B------:R-:W-:Y:S01]  /*16e20*/  FFMA.FTZ R71, R0, R44, R71 ;  /* 0x0000002c00477223 */ /* 0x000fe20000010047 */
[-C--:B------:R-:W-:Y:S01]  /*16e30*/  ISETP.GE.AND P2, PT, R31, R50.reuse, PT ;  /* 0x000000321f00720c */ /* 0x080fe20003f46270 */
[----:B------:R-:W1:Y:S01]  /*16e40*/  I2F R46, R30 ;  /* 0x0000001e002e7306 */ /* 0x000e620000201400 */
[C---:B------:R-:W-:Y:S01]  /*16e50*/  ISETP.GE.AND P0, PT, R30.reuse, R3, PT ;  /* 0x000000031e00720c */ /* 0x040fe20003f06270 */
[----:B------:R-:W-:Y:S01]  /*16e60*/  HMMA.16816.F32 R108, R128, R124, R108 ;  /* 0x0000007c806c723c */ /* 0x000fe2000000186c */
[----:B------:R-:W-:-:S02]  /*16e70*/  ISETP.GE.AND P1, PT, R30, R50, PT ;  /* 0x000000321e00720c */ /* 0x000fc40003f26270 */
[----:B------:R-:W-:Y:S02]  /*16e80*/  FSEL R75, R75, -INF , !P3 ;  /* 0xff8000004b4b7808 */ /* 0x000fe40005800000 */
[----:B------:R-:W-:Y:S01]  /*16e90*/  FSEL R69, R69, -INF , !P6 ;  /* 0xff80000045457808 */ /* 0x000fe20007000000 */
[----:B------:R-:W3:Y:S01]  /*16ea0*/  I2F R44, R66 ;  /* 0x00000042002c7306 */ /* 0x000ee20000201400 */
[----:B------:R-:W-:Y:S01]  /*16eb0*/  ISETP.GE.AND P3, PT, R56, R3, PT ;  /* 0x000000033800720c */ /* 0x000fe20003f66270 */
[-C--:B----4-:R-:W-:Y:S01]  /*16ec0*/  FFMA.FTZ R60, R0, R51.reuse, R60 ;  /* 0x00000033003c7223 */ /* 0x090fe2000001003c */
[----:B------:R-:W-:Y:S01]  /*16ed0*/  ISETP.GE.AND P6, PT, R56, R50, PT ;  /* 0x000000323800720c */ /* 0x000fe20003fc6270 */
[C---:B------:R-:W-:Y:S01]  /*16ee0*/  FFMA.FTZ R62, R0.reuse, R51, R62 ;  /* 0x00000033003e7223 */ /* 0x040fe2000001003e */
[----:B------:R-:W-:Y:S01]  /*16ef0*/  LDSM.16.M88.4 R56, [R204+0x5800] ;  /* 0x00580000cc38783b */ /* 0x000fe20000000200 */
[----:B------:R-:W-:Y:S01]  /*16f00*/  FSEL R71, R71, -INF , !P4 ;  /* 0xff80000047477808 */ /* 0x000fe20006000000 */
[C---:B--2---:R-:W-:Y:S01]  /*16f10*/  HMMA.16816.F32 R40, R4.reuse, R24, R40 ;  /* 0x000000180428723c */ /* 0x044fe20000001828 */
[CC--:B-1----:R-:W-:Y:S01]  /*16f20*/  FFMA.FTZ R61, R0.reuse, R46.reuse, R61 ;  /* 0x0000002e003d7223 */ /* 0x0c2fe2000001003d */
[----:B------:R-:W1:Y:S01]  /*16f30*/  LDSM.16.M88.4 R28, [R215+0xa800] ;  /* 0x00a80000d71c783b */ /* 0x000e620000000200 */
[----:B------:R-:W-:Y:S01]  /*16f40*/  FFMA.FTZ R63, R0, R46, R63 ;  /* 0x0000002e003f7223 */ /* 0x000fe2000001003f */
[----:B------:R-:W-:Y:S01]  /*16f50*/  ISETP.GE.AND P4, PT, R66, R3, PT ;  /* 0x000000034200720c */ /* 0x000fe20003f86270 */
[-C--:B------:R-:W-:Y:S01]  /*16f60*/  FFMA.FTZ R51, R0, R67.reuse, R52 ;  /* 0x0000004300337223 */ /* 0x080fe20000010034 */
[----:B------:R-:W-:Y:S01]  /*16f70*/  FSEL R84, R60, -INF , !P5 ;  /* 0xff8000003c547808 */ /* 0x000fe20006800000 */
[----:B------:R-:W-:Y:S01]  /*16f80*/  FFMA.FTZ R54, R0, R67, R54 ;  /* 0x0000004300367223 */ /* 0x000fe20000010036 */
[----:B------:R-:W-:Y:S01]  /*16f90*/  IADD3 R25, R2, 0x21, RZ ;  /* 0x0000002102197810 */ /* 0x000fe20007ffe0ff */
[-C--:B---3--:R-:W-:Y:S01]  /*16fa0*/  FFMA.FTZ R46, R0, R44.reuse, R53 ;  /* 0x0000002c002e7223 */ /* 0x088fe20000010035 */
[----:B------:R-:W-:Y:S01]  /*16fb0*/  IADD3 R24, R2, 0x28, RZ ;  /* 0x0000002802187810 */ /* 0x000fe20007ffe0ff */
[----:B------:R-:W-:Y:S01]  /*16fc0*/  FFMA.FTZ R44, R0, R44, R55 ;  /* 0x0000002c002c7223 */ /* 0x000fe20000010037 */
[----:B------:R-:W-:Y:S01]  /*16fd0*/  FSEL R52, R61, -INF , !P0 ;  /* 0xff8000003d347808 */ /* 0x000fe20004000000 */
[----:B------:R-:W2:Y:S01]  /*16fe0*/  I2F R60, R25 ;  /* 0x00000019003c7306 */ /* 0x000ea20000201400 */
[----:B------:R-:W-:Y:S01]  /*16ff0*/  FSEL R85, R63, -INF , !P1 ;  /* 0xff8000003f557808 */ /* 0x000fe20004800000 */
[----:B------:R-:W-:Y:S01]  /*17000*/  HMMA.16816.F32 R36, R4, R26, R36 ;  /* 0x0000001a0424723c */ /* 0x000fe20000001824 */
[----:B------:R-:W-:-:S02]  /*17010*/  FSEL R51, R51, -INF , !P3 ;  /* 0xff80000033337808 */ /* 0x000fc40005800000 */
[----:B------:R-:W-:Y:S02]  /*17020*/  FSEL R55, R54, -INF , !P6 ;  /* 0xff80000036377808 */ /* 0x000fe40007000000 */
[----:B------:R-:W-:Y:S01]  /*17030*/  FSEL R46, R46, -INF , !P4 ;  /* 0xff8000002e2e7808 */ /* 0x000fe20006000000 */
[----:B------:R3:W4:Y:S01]  /*17040*/  I2F R61, R24 ;  /* 0x00000018003d7306 */ /* 0x0007220000201400 */
[C---:B------:R-:W-:Y:S01]  /*17050*/  ISETP.GE.AND P1, PT, R25.reuse, R3, PT ;  /* 0x000000031900720c */ /* 0x040fe20003f26270 */
[----:B------:R-:W-:Y:S01]  /*17060*/  HMMA.16816.F32 R112, R128, R134, R112 ;  /* 0x000000868070723c */ /* 0x000fe20000001870 */
[-C--:B------:R-:W-:Y:S01]  /*17070*/  ISETP.GE.AND P3, PT, R25, R50.reuse, PT ;  /* 0x000000321900720c */ /* 0x080fe20003f66270 */
[----:B------:R-:W-:Y:S01]  /*17080*/  FFMA.FTZ R40, R0, R65, R40 ;  /* 0x0000004100287223 */ /* 0x000fe20000010028 */
[----:B------:R-:W-:Y:S01]  /*17090*/  ISETP.GE.AND P6, PT, R24, R3, PT ;  /* 0x000000031800720c */ /* 0x000fe20003fc6270 */
[----:B------:R-:W-:Y:S01]  /*170a0*/  FFMA.FTZ R42, R0, R65, R42 ;  /* 0x00000041002a7223 */ /* 0x000fe2000001002a */
[----:B------:R-:W-:Y:S01]  /*170b0*/  ISETP.GE.AND P4, PT, R24, R50, PT ;  /* 0x000000321800720c */ /* 0x000fe20003f86270 */
[-C--:B--2---:R-:W-:Y:S01]  /*170c0*/  FFMA.FTZ R178, R0, R60.reuse, R41 ;  /* 0x0000003c00b27223 */ /* 0x084fe20000010029 */
[----:B------:R-:W-:Y:S01]  /*170d0*/  IADD3 R53, R2, 0x29, RZ ;  /* 0x0000002902357810 */ /* 0x000fe20007ffe0ff */
[----:B------:R-:W-:Y:S01]  /*170e0*/  HMMA.16816.F32 R16, R12, R80, R16 ;  /* 0x000000500c10723c */ /* 0x000fe20000001810 */
[----:B------:R-:W-:Y:S01]  /*170f0*/  FSEL R76, R62, -INF , !P2 ;  /* 0xff8000003e4c7808 */ /* 0x000fe20005000000 */
[----:B------:R-:W-:Y:S01]  /*17100*/  FFMA.FTZ R179, R0, R60, R43 ;  /* 0x0000003c00b37223 */ /* 0x000fe2000001002b */
[----:B------:R-:W-:-:S02]  /*17110*/  ISETP.GE.AND P5, PT, R66, R50, PT ;  /* 0x000000324200720c */ /* 0x000fc40003fa6270 */
[C---:B------:R-:W-:Y:S01]  /*17120*/  ISETP.GE.AND P2, PT, R64.reuse, R3, PT ;  /* 0x000000034000720c */ /* 0x040fe20003f46270 */
[----:B---3--:R-:W2:Y:S01]  /*17130*/  LDSM.16.M88.4 R24, [R204+0x6000] ;  /* 0x00600000cc18783b */ /* 0x008ea20000000200 */
[-C--:B------:R-:W-:Y:S01]  /*17140*/  ISETP.GE.AND P0, PT, R64, R50.reuse, PT ;  /* 0x000000324000720c */ /* 0x080fe20003f06270 */
[----:B------:R-:W-:Y:S01]  /*17150*/  HMMA.16816.F32 R104, R128, R126, R104 ;  /* 0x0000007e8068723c */ /* 0x000fe20000001868 */
[----:B------:R-:W-:Y:S01]  /*17160*/  FSEL R44, R44, -INF , !P5 ;  /* 0xff8000002c2c7808 */ /* 0x000fe20006800000 */
[-C--:B----4-:R-:W-:Y:S01]  /*17170*/  FFMA.FTZ R36, R0, R61.reuse, R36 ;  /* 0x0000003d00247223 */ /* 0x090fe20000010024 */
[----:B------:R-:W-:Y:S01]  /*17180*/  FSEL R176, R40, -INF , !P2 ;  /* 0xff80000028b07808 */ /* 0x000fe20005000000 */
[----:B------:R-:W-:Y:S01]  /*17190*/  FFMA.FTZ R181, R0, R61, R38 ;  /* 0x0000003d00b57223 */ /* 0x000fe20000010026 */
[C---:B------:R-:W-:Y:S02]  /*171a0*/  ISETP.GE.AND P5, PT, R53.reuse, R3, PT ;  /* 0x000000033500720c */ /* 0x040fe40003fa6270 */
[----:B------:R-:W-:Y:S01]  /*171b0*/  ISETP.GE.AND P2, PT, R53, R50, PT ;  /* 0x000000323500720c */ /* 0x000fe20003f46270 */
[----:B-1----:R-:W-:Y:S01]  /*171c0*/  HMMA.16816.F32 R108, R12, R28, R108 ;  /* 0x0000001c0c6c723c */ /* 0x002fe2000000186c */
[----:B------:R-:W1:Y:S01]  /*171d0*/  I2F R28, R53 ;  /* 0x00000035001c7306 */ /* 0x000e620000201400 */
[----:B------:R-:W-:-:S02]  /*171e0*/  FSEL R180, R42, -INF , !P0 ;  /* 0xff8000002ab47808 */ /* 0x000fc40004000000 */
[----:B------:R-:W-:Y:S01]  /*171f0*/  FSEL R178, R178, -INF , !P1 ;  /* 0xff800000b2b27808 */ /* 0x000fe20004800000 */
[----:B------:R-:W-:Y:S01]  /*17200*/  LDSM.16.M88.4 R40, [R215+0xb000] ;  /* 0x00b00000d728783b */ /* 0x000fe20000000200 */
[C---:B------:R-:W-:Y:S02]  /*17210*/  IADD3 R38, R2.reuse, 0x39, RZ ;  /* 0x0000003902267810 */ /* 0x040fe40007ffe0ff */
[----:B------:R-:W-:Y:S01]  /*17220*/  HMMA.16816.F32 R32, R4, R56, R32 ;  /* 0x000000380420723c */ /* 0x000fe20000001820 */
[----:B------:R-:W-:Y:S02]  /*17230*/  IADD3 R29, R2, 0x30, RZ ;  /* 0x00000030021d7810 */ /* 0x000fe40007ffe0ff */
[----:B------:R-:W-:Y:S02]  /*17240*/  FSEL R177, R36, -INF , !P6 ;  /* 0xff80000024b17808 */ /* 0x000fe40007000000 */
[----:B------:R3:W4:Y:S01]  /*17250*/  I2F R53, R29 ;  /* 0x0000001d00357306 */ /* 0x0007220000201400 */
[----:B------:R-:W-:-:S02]  /*17260*/  ISETP.GE.AND P0, PT, R29, R3, PT ;  /* 0x000000031d00720c */ /* 0x000fc40003f06270 */
[----:B------:R-:W-:Y:S01]  /*17270*/  IADD3 R56, R2, 0x31, RZ ;  /* 0x0000003102387810 */ /* 0x000fe20007ffe0ff */
[----:B------:R-:W-:Y:S01]  /*17280*/  HMMA.16816.F32 R20, R4, R58, R20 ;  /* 0x0000003a0414723c */ /* 0x000fe20000001814 */
[----:B------:R-:W-:Y:S01]  /*17290*/  ISETP.GE.AND P1, PT, R29, R50, PT ;  /* 0x000000321d00720c */ /* 0x000fe20003f26270 */
[CC--:B-1----:R-:W-:Y:S01]  /*172a0*/  FFMA.FTZ R175, R0.reuse, R28.reuse, R37 ;  /* 0x0000001c00af7223 */ /* 0x0c2fe20000010025 */
[----:B------:R-:W-:Y:S01]  /*172b0*/  FSEL R181, R181, -INF , !P4 ;  /* 0xff800000b5b57808 */ /* 0x000fe20006000000 */
[----:B------:R-:W1:Y:S01]  /*172c0*/  I2F R54, R56 ;  /* 0x0000003800367306 */ /* 0x000e620000201400 */
[----:B------:R-:W-:Y:S01]  /*172d0*/  FFMA.FTZ R39, R0, R28, R39 ;  /* 0x0000001c00277223 */ /* 0x000fe20000010027 */
[----:B------:R-:W-:Y:S02]  /*172e0*/  ISETP.GE.AND P6, PT, R56, R50, PT ;  /* 0x000000323800720c */ /* 0x000fe40003fc6270 */
[----:B------:R-:W-:Y:S01]  /*172f0*/  HMMA.16816.F32 R112, R12, R82, R112 ;  /* 0x000000520c70723c */ /* 0x000fe20000001870 */
[----:B------:R-:W-:-:S02]  /*17300*/  FSEL R175, R175, -INF , !P5 ;  /* 0xff800000afaf7808 */ /* 0x000fc40006800000 */
[----:B------:R-:W-:Y:S01]  /*17310*/  FSEL R174, R39, -INF , !P2 ;  /* 0xff80000027ae7808 */ /* 0x000fe20005000000 */
[----:B------:R-:W1:Y:S01]  /*17320*/  I2F R36, R38 ;  /* 0x0000002600247306 */ /* 0x000e620000201400 */
[----:B---3--:R-:W-:Y:S02]  /*17330*/  IADD3 R29, R2, 0x38, RZ ;  /* 0x00000038021d7810 */ /* 0x008fe40007ffe0ff */
[C---:B----4-:R-:W-:Y:S01]  /*17340*/  FFMA.FTZ R32, R0.reuse, R53, R32 ;  /* 0x0000003500207223 */ /* 0x050fe20000010020 */
[----:B--2---:R-:W-:Y:S01]  /*17350*/  HMMA.16816.F32 R16, R4, R24, R16 ;  /* 0x000000180410723c */ /* 0x004fe20000001810 */
[C---:B------:R-:W-:Y:S01]  /*17360*/  ISETP.GE.AND P4, PT, R29.reuse, R3, PT ;  /* 0x000000031d00720c */ /* 0x040fe20003f86270 */
[C---:B------:R-:W-:Y:S01]  /*17370*/  FFMA.FTZ R140, R0.reuse, R53, R34 ;  /* 0x00000035008c7223 */ /* 0x040fe20000010022 */
[----:B------:R-:W-:Y:S01]  /*17380*/  ISETP.GE.AND P5, PT, R29, R50, PT ;  /* 0x000000321d00720c */ /* 0x000fe20003fa6270 */
[----:B------:R2:W3:Y:S01]  /*17390*/  I2F R37, R29 ;  /* 0x0000001d00257306 */ /* 0x0004e20000201400 */
[-C--:B-1----:R-:W-:Y:S01]  /*173a0*/  FFMA.FTZ R144, R0, R54.reuse, R33 ;  /* 0x0000003600907223 */ /* 0x082fe20000010021 */
[----:B------:R-:W-:Y:S01]  /*173b0*/  ISETP.GE.AND P2, PT, R38, R3, PT ;  /* 0x000000032600720c */ /* 0x000fe20003f46270 */
[----:B------:R-:W-:Y:S01]  /*173c0*/  FFMA.FTZ R35, R0, R54, R35 ;  /* 0x0000003600237223 */ /* 0x000fe20000010023 */
[----:B------:R-:W-:Y:S01]  /*173d0*/  IADD3 R24, R2, 0x40, RZ ;  /* 0x0000004002187810 */ /* 0x000fe20007ffe0ff */
[----:B------:R-:W-:Y:S01]  /*173e0*/  HMMA.16816.F32 R104, R12, R30, R104 ;  /* 0x0000001e0c68723c */ /* 0x000fe20000001868 */
[----:B------:R-:W-:-:S02]  /*173f0*/  FSEL R143, R32, -INF , !P0 ;  /* 0xff800000208f7808 */ /* 0x000fc40004000000 */
[----:B------:R-:W1:Y:S01]  /*17400*/  I2F R33, R24 ;  /* 0x0000001800217306 */ /* 0x000e620000201400 */
[----:B------:R-:W-:Y:S01]  /*17410*/  FFMA.FTZ R21, R0, R36, R21 ;  /* 0x0000002400157223 */ /* 0x000fe20000010015 */
[----:B------:R-:W-:Y:S01]  /*17420*/  ISETP.GE.AND P0, PT, R38, R50, PT ;  /* 0x000000322600720c */ /* 0x000fe20003f06270 */
[----:B------:R-:W-:Y:S01]  /*17430*/  FFMA.FTZ R23, R0, R36, R23 ;  /* 0x0000002400177223 */ /* 0x000fe20000010017 */
[----:B------:R-:W-:Y:S01]  /*17440*/  IADD3 R34, R2, 0x41, RZ ;  /* 0x0000004102227810 */ /* 0x000fe20007ffe0ff */
[----:B------:R-:W-:Y:S01]  /*17450*/  HMMA.16816.F32 R112, R4, R26, R112 ;  /* 0x0000001a0470723c */ /* 0x000fe20000001870 */
[----:B------:R-:W-:Y:S01]  /*17460*/  FSEL R141, R35, -INF , !P6 ;  /* 0xff800000238d7808 */ /* 0x000fe20007000000 */
[----:B--2---:R-:W2:Y:S01]  /*17470*/  LDSM.16.M88.4 R28, [R204+0x6800] ;  /* 0x00680000cc1c783b */ /* 0x004ea20000000200 */
[CC--:B---3--:R-:W-:Y:S01]  /*17480*/  FFMA.FTZ R20, R0.reuse, R37.reuse, R20 ;  /* 0x0000002500147223 */ /* 0x0c8fe20000010014 */
[----:B------:R-:W-:Y:S01]  /*17490*/  FSEL R150, R21, -INF , !P2 ;  /* 0xff80000015967808 */ /* 0x000fe20005000000 */
[----:B------:R-:W-:Y:S01]  /*174a0*/  FFMA.FTZ R22, R0, R37, R22 ;  /* 0x0000002500167223 */ /* 0x000fe20000010016 */
[----:B------:R-:W-:Y:S01]  /*174b0*/  IADD3 R37, R2, 0x49, RZ ;  /* 0x0000004902257810 */ /* 0x000fe20007ffe0ff */
[----:B------:R-:W3:Y:S01]  /*174c0*/  I2F R32, R34 ;  /* 0x0000002200207306 */ /* 0x000ee20000201400 */
[----:B------:R-:W-:Y:S01]  /*174d0*/  FSEL R145, R20, -INF , !P4 ;  /* 0xff80000014917808 */ /* 0x000fe20006000000 */
[C---:B------:R-:W-:Y:S01]  /*174e0*/  HMMA.16816.F32 R96, R128.reuse, R122, R96 ;  /* 0x0000007a8060723c */ /* 0x040fe20000001860 */
[----:B------:R-:W-:Y:S01]  /*174f0*/  IADD3 R20, R2, 0x48, RZ ;  /* 0x0000004802147810 */ /* 0x000fe20007ffe0ff */
[-C--:B-1----:R-:W-:Y:S01]  /*17500*/  FFMA.FTZ R161, R0, R33.reuse, R16 ;  /* 0x0000002100a17223 */ /* 0x082fe20000010010 */
[----:B------:R-:W-:Y:S01]  /*17510*/  FSEL R142, R22, -INF , !P5 ;  /* 0xff800000168e7808 */ /* 0x000fe20006800000 */
[----:B------:R-:W-:Y:S01]  /*17520*/  FFMA.FTZ R18, R0, R33, R18 ;  /* 0x0000002100127223 */ /* 0x000fe20000010012 */
[C---:B------:R-:W-:Y:S01]  /*17530*/  ISETP.GE.AND P5, PT, R20.reuse, R3, PT ;  /* 0x000000031400720c */ /* 0x040fe20003fa6270 */
[----:B------:R1:W4:Y:S01]  /*17540*/  I2F R35, R20 ;  /* 0x0000001400237306 */ /* 0x0003220000201400 */
[----:B------:R-:W-:Y:S01]  /*17550*/  ISETP.GE.AND P2, PT, R20, R50, PT ;  /* 0x000000321400720c */ /* 0x000fe20003f46270 */
[----:B------:R-:W-:Y:S01]  /*17560*/  HMMA.16816.F32 R100, R128, R120, R100 ;  /* 0x000000788064723c */ /* 0x000fe20000001864 */
[----:B------:R-:W-:-:S02]  /*17570*/  FSEL R151, R23, -INF , !P0 ;  /* 0xff80000017977808 */ /* 0x000fc40004000000 */
[----:B------:R-:W-:Y:S02]  /*17580*/  FSEL R179, R179, -INF , !P3 ;  /* 0xff800000b3b37808 */ /* 0x000fe40005800000 */
[-C--:B------:R-:W-:Y:S01]  /*17590*/  ISETP.GE.AND P3, PT, R56, R3.reuse, PT ;  /* 0x000000033800720c */ /* 0x080fe20003f66270 */
[----:B------:R-:W2:Y:S01]  /*175a0*/  I2F R16, R37 ;  /* 0x0000002500107306 */ /* 0x000ea20000201400 */
[----:B------:R-:W-:Y:S01]  /*175b0*/  FSEL R140, R140, -INF , !P1 ;  /* 0xff8000008c8c7808 */ /* 0x000fe20004800000 */
[C---:B------:R-:W-:Y:S01]  /*175c0*/  HMMA.16816.F32 R88, R128.reuse, R118, R88 ;  /* 0x000000768058723c */ /* 0x040fe20000001858 */
[----:B------:R-:W-:Y:S01]  /*175d0*/  FSEL R144, R144, -INF , !P3 ;  /* 0xff80000090907808 */ /* 0x000fe20005800000 */
[----:B---3--:R-:W-:Y:S01]  /*175e0*/  FFMA.FTZ R162, R0, R32, R17 ;  /* 0x0000002000a27223 */ /* 0x008fe20000010011 */
[----:B------:R-:W-:Y:S01]  /*175f0*/  ISETP.GE.AND P3, PT, R24, R50, PT ;  /* 0x000000321800720c */ /* 0x000fe20003f66270 */
[----:B------:R-:W-:Y:S01]  /*17600*/  FFMA.FTZ R19, R0, R32, R19 ;  /* 0x0000002000137223 */ /* 0x000fe20000010013 */
[----:B------:R-:W-:Y:S01]  /*17610*/  ISETP.GE.AND P1, PT, R24, R3, PT ;  /* 0x000000031800720c */ /* 0x000fe20003f26270 */
[----:B-1----:R-:W1:Y:S01]  /*17620*/  LDSM.16.M88.4 R20, [R215+0xb800] ;  /* 0x00b80000d714783b */ /* 0x002e620000000200 */
[----:B------:R-:W-:Y:S01]  /*17630*/  FSEL R158, R18, -INF , !P3 ;  /* 0xff800000129e7808 */ /* 0x000fe20005800000 */
[-C--:B----4-:R-:W-:Y:S01]  /*17640*/  FFMA.FTZ R112, R0, R35.reuse, R112 ;  /* 0x0000002300707223 */ /* 0x090fe20000010070 */
[----:B------:R-:W-:Y:S01]  /*17650*/  ISETP.GE.AND P4, PT, R34, R50, PT ;  /* 0x000000322200720c */ /* 0x000fe20003f86270 */
[----:B------:R-:W-:Y:S01]  /*17660*/  FFMA.FTZ R114, R0, R35, R114 ;  /* 0x0000002300727223 */ /* 0x000fe20000010072 */
[----:B------:R-:W-:Y:S01]  /*17670*/  ISETP.GE.AND P0, PT, R37, R3, PT ;  /* 0x000000032500720c */ /* 0x000fe20003f06270 */
[----:B------:R-:W-:Y:S01]  /*17680*/  HMMA.16816.F32 R92, R128, R116, R92 ;  /* 0x00000074805c723c */ /* 0x000fe2000000185c */
[----:B------:R-:W-:Y:S01]  /*17690*/  IADD3 R17, R2, 0x51, RZ ;  /* 0x0000005102117810 */ /* 0x000fe20007ffe0ff */
[-C--:B--2---:R-:W-:Y:S01]  /*176a0*/  FFMA.FTZ R113, R0, R16.reuse, R113 ;  /* 0x0000001000717223 */ /* 0x084fe20000010071 */
[----:B------:R-:W-:Y:S01]  /*176b0*/  IADD3 R18, R2, 0x58, RZ ;  /* 0x0000005802127810 */ /* 0x000fe20007ffe0ff */
[----:B------:R-:W2:Y:S01]  /*176c0*/  LDSM.16.M88.4 R24, [R204+0x7000] ;  /* 0x00700000cc18783b */ /* 0x000ea20000000200 */
[----:B------:R-:W-:Y:S01]  /*176d0*/  FSEL R159, R19, -INF , !P4 ;  /* 0xff800000139f7808 */ /* 0x000fe20006000000 */
[----:B------:R-:W-:Y:S01]  /*176e0*/  FFMA.FTZ R115, R0, R16, R115 ;  /* 0x0000001000737223 */ /* 0x000fe20000010073 */
[----:B------:R-:W-:Y:S01]  /*176f0*/  FSEL R164, R112, -INF , !P5 ;  /* 0xff80000070a47808 */ /* 0x000fe20006800000 */
[----:B------:R-:W-:Y:S01]  /*17700*/  HMMA.16816.F32 R108, R4, R28, R108 ;  /* 0x0000001c046c723c */ /* 0x000fe2000000186c */
[----:B------:R-:W-:Y:S01]  /*17710*/  FSEL R160, R114, -INF , !P2 ;  /* 0xff80000072a07808 */ /* 0x000fe20005000000 */
[----:B------:R-:W3:Y:S01]  /*17720*/  I2F R28, R17 ;  /* 0x00000011001c7306 */ /* 0x000ee20000201400 */
[----:B------:R-:W-:-:S02]  /*17730*/  FSEL R165, R113, -INF , !P0 ;  /* 0xff80000071a57808 */ /* 0x000fc40004000000 */
[CC--:B------:R-:W-:Y:S02]  /*17740*/  ISETP.GE.AND P4, PT, R17.reuse, R3.reuse, PT ;  /* 0x000000031100720c */ /* 0x0c0fe40003f86270 */
[-C--:B------:R-:W-:Y:S01]  /*17750*/  ISETP.GE.AND P5, PT, R17, R50.reuse, PT ;  /* 0x000000321100720c */ /* 0x080fe20003fa6270 */
[C---:B------:R-:W-:Y:S01]  /*17760*/  HMMA.16816.F32 R96, R12.reuse, R42, R96 ;  /* 0x0000002a0c60723c */ /* 0x040fe20000001860 */
[CC--:B------:R-:W-:Y:S01]  /*17770*/  ISETP.GE.AND P2, PT, R18.reuse, R3.reuse, PT ;  /* 0x000000031200720c */ /* 0x0c0fe20003f46270 */
[----:B------:R4:W-:Y:S01]  /*17780*/  I2F R29, R18 ;  /* 0x00000012001d7306 */ /* 0x0009e20000201400 */
[----:B------:R-:W-:Y:S02]  /*17790*/  ISETP.GE.AND P0, PT, R18, R50, PT ;  /* 0x000000321200720c */ /* 0x000fe40003f06270 */
[----:B------:R-:W-:Y:S02]  /*177a0*/  ISETP.GE.AND P6, PT, R34, R3, PT ;  /* 0x000000032200720c */ /* 0x000fe40003fc6270 */
[----:B------:R-:W-:Y:S01]  /*177b0*/  IADD3 R34, R2, 0x50, RZ ;  /* 0x0000005002227810 */ /* 0x000fe20007ffe0ff */
[----:B------:R-:W-:Y:S01]  /*177c0*/  HMMA.16816.F32 R100, R12, R40, R100 ;  /* 0x000000280c64723c */ /* 0x000fe20000001864 */
[----:B------:R-:W-:-:S02]  /*177d0*/  FSEL R161, R161, -INF , !P1 ;  /* 0xff800000a1a17808 */ /* 0x000fc40004800000 */
[----:B------:R-:W2:Y:S01]  /*177e0*/  I2F R33, R34 ;  /* 0x0000002200217306 */ /* 0x000ea20000201400 */
[----:B------:R-:W-:Y:S02]  /*177f0*/  ISETP.GE.AND P1, PT, R37, R50, PT ;  /* 0x000000322500720c */ /* 0x000fe40003f26270 */
[----:B------:R-:W-:Y:S02]  /*17800*/  ISETP.GE.AND P3, PT, R34, R3, PT ;  /* 0x000000032200720c */ /* 0x000fe40003f66270 */
[----:B------:R-:W-:Y:S01]  /*17810*/  HMMA.16816.F32 R104, R4, R30, R104 ;  /* 0x0000001e0468723c */ /* 0x000fe20000001868 */
[CC--:B---3--:R-:W-:Y:S01]  /*17820*/  FFMA.FTZ R109, R0.reuse, R28.reuse, R109 ;  /* 0x0000001c006d7223 */ /* 0x0c8fe2000001006d */
[----:B----4-:R-:W3:Y:S01]  /*17830*/  LDSM.16.M88.4 R16, [R204+0x7800] ;  /* 0x00780000cc10783b */ /* 0x010ee20000000200 */
[----:B------:R-:W-:Y:S01]  /*17840*/  FFMA.FTZ R111, R0, R28, R111 ;  /* 0x0000001c006f7223 */ /* 0x000fe2000001006f */
[----:B------:R-:W-:Y:S01]  /*17850*/  IADD3 R28, R2, 0x68, RZ ;  /* 0x00000068021c7810 */ /* 0x000fe20007ffe0ff */
[----:B------:R-:W-:-:S04]  /*17860*/  DEPBAR.LE SB0, 0x0 ;  /* 0x000080000000791a */ /* 0x000fc80000000000 */
[C---:B-1----:R-:W-:Y:S01]  /*17870*/  HMMA.16816.F32 R88, R12.reuse, R22, R88 ;  /* 0x000000160c58723c */ /* 0x042fe20000001858 */
[----:B------:R-:W-:Y:S01]  /*17880*/  IADD3 R30, R2, 0x59, RZ ;  /* 0x00000059021e7810 */ /* 0x000fe20007ffe0ff */
[CC--:B--2---:R-:W-:Y:S01]  /*17890*/  FFMA.FTZ R108, R0.reuse, R33.reuse, R108 ;  /* 0x00000021006c7223 */ /* 0x0c4fe2000001006c */
[----:B------:R-:W-:Y:S01]  /*178a0*/  FSEL R167, R115, -INF , !P1 ;  /* 0xff80000073a77808 */ /* 0x000fe20004800000 */
[----:B------:R-:W-:Y:S01]  /*178b0*/  FFMA.FTZ R110, R0, R33, R110 ;  /* 0x00000021006e7223 */ /* 0x000fe2000001006e */
[----:B------:R-:W-:Y:S02]  /*178c0*/  ISETP.GE.AND P1, PT, R30, R3, PT ;  /* 0x000000031e00720c */ /* 0x000fe40003f26270 */
[----:B------:R-:W-:Y:S01]  /*178d0*/  FSEL R170, R108, -INF , !P3 ;  /* 0xff8000006caa7808 */ /* 0x000fe20005800000 */
[----:B------:R-:W-:Y:S01]  /*178e0*/  HMMA.16816.F32 R92, R12, R20, R92 ;  /* 0x000000140c5c723c */ /* 0x000fe2000000185c */
[----:B------:R-:W1:Y:S01]  /*178f0*/  I2F R21, R28 ;  /* 0x0000001c00157306 */ /* 0x000e620000201400 */
[----:B------:R-:W-:-:S02]  /*17900*/  ISETP.GE.AND P3, PT, R30, R50, PT ;  /* 0x000000321e00720c */ /* 0x000fc40003f66270 */
[----:B------:R-:W-:Y:S02]  /*17910*/  IADD3 R31, R2, 0x60, RZ ;  /* 0x00000060021f7810 */ /* 0x000fe40007ffe0ff */
[----:B------:R-:W-:Y:S01]  /*17920*/  FSEL R162, R162, -INF , !P6 ;  /* 0xff800000a2a27808 */ /* 0x000fe20007000000 */
[-C--:B------:R-:W-:Y:S01]  /*17930*/  FFMA.FTZ R104, R0, R29.reuse, R104 ;  /* 0x0000001d00687223 */ /* 0x080fe20000010068 */
[----:B------:R-:W-:Y:S01]  /*17940*/  HMMA.16816.F32 R96, R4, R26, R96 ;  /* 0x0000001a0460723c */ /* 0x000fe20000001860 */
[----:B------:R-:W-:Y:S01]  /*17950*/  IADD3 R13, R2, 0x70, RZ ;  /* 0x00000070020d7810 */ /* 0x000fe20007ffe0ff */
[----:B------:R-:W-:Y:S01]  /*17960*/  FFMA.FTZ R106, R0, R29, R106 ;  /* 0x0000001d006a7223 */ /* 0x000fe2000001006a */
[----:B------:R-:W-:Y:S02]  /*17970*/  ISETP.GE.AND P6, PT, R34, R50, PT ;  /* 0x000000322200720c */ /* 0x000fe40003fc6270 */
[----:B------:R-:W-:Y:S01]  /*17980*/  I2F R15, R13 ;  /* 0x0000000d000f7306 */ /* 0x000fe20000201400 */
[----:B------:R-:W-:-:S02]  /*17990*/  FSEL R172, R111, -INF , !P5 ;  /* 0xff8000006fac7808 */ /* 0x000fc40006800000 */
[C---:B------:R-:W-:Y:S01]  /*179a0*/  HMMA.16816.F32 R100, R4.reuse, R24, R100 ;  /* 0x000000180464723c */ /* 0x040fe20000001864 */
[----:B------:R-:W-:Y:S02]  /*179b0*/  IADD3 R26, R2, 0x69, RZ ;  /* 0x00000069021a7810 */ /* 0x000fe40007ffe0ff */
[----:B------:R-:W-:Y:S02]  /*179c0*/  FSEL R168, R104, -INF , !P2 ;  /* 0xff80000068a87808 */ /* 0x000fe40005000000 */
[----:B------:R2:W4:Y:S01]  /*179d0*/  I2F R24, R30 ;  /* 0x0000001e00187306 */ /* 0x0005220000201400 */
[----:B------:R-:W-:Y:S02]  /*179e0*/  FSEL R173, R110, -INF , !P6 ;  /* 0xff8000006ead7808 */ /* 0x000fe40007000000 */
[----:B------:R-:W-:Y:S01]  /*179f0*/  FSEL R169, R109, -INF , !P4 ;  /* 0xff8000006da97808 */ /* 0x000fe20006000000 */
[----:B---3--:R-:W-:Y:S01]  /*17a00*/  HMMA.16816.F32 R88, R4, R18, R88 ;  /* 0x000000120458723c */ /* 0x008fe20000001858 */
[----:B------:R-:W-:-:S02]  /*17a10*/  FSEL R171, R106, -INF , !P0 ;  /* 0xff8000006aab7808 */ /* 0x000fc40004000000 */
[C---:B------:R-:W-:Y:S01]  /*17a20*/  ISETP.GE.AND P6, PT, R31.reuse, R3, PT ;  /* 0x000000031f00720c */ /* 0x040fe20003fc6270 */
[----:B------:R-:W3:Y:S01]  /*17a30*/  I2F R25, R31 ;  /* 0x0000001f00197306 */ /* 0x000ee20000201400 */
[----:B------:R-:W-:Y:S02]  /*17a40*/  ISETP.GE.AND P4, PT, R31, R50, PT ;  /* 0x000000321f00720c */ /* 0x000fe40003f86270 */
[CC--:B-1----:R-:W-:Y:S01]  /*17a50*/  FFMA.FTZ R98, R0.reuse, R21.reuse, R98 ;  /* 0x0000001500627223 */ /* 0x0c2fe20000010062 */
[----:B------:R-:W-:Y:S01]  /*17a60*/  HMMA.16816.F32 R92, R4, R16, R92 ;  /* 0x00000010045c723c */ /* 0x000fe2000000185c */
[----:B------:R-:W-:Y:S01]  /*17a70*/  FFMA.FTZ R96, R0, R21, R96 ;  /* 0x0000001500607223 */ /* 0x000fe20000010060 */
[----:B------:R-:W-:Y:S02]  /*17a80*/  ISETP.GE.AND P0, PT, R28, R3, PT ;  /* 0x000000031c00720c */ /* 0x000fe40003f06270 */
[----:B--2---:R-:W-:Y:S01]  /*17a90*/  IADD3 R30, R2, 0x61, RZ ;  /* 0x00000061021e7810 */ /* 0x004fe20007ffe0ff */
[-C--:B----4-:R-:W-:Y:S01]  /*17aa0*/  FFMA.FTZ R105, R0, R24.reuse, R105 ;  /* 0x0000001800697223 */ /* 0x090fe20000010069 */
[----:B------:R-:W1:Y:S01]  /*17ab0*/  I2F R12, R26 ;  /* 0x0000001a000c7306 */ /* 0x000e620000201400 */
[----:B------:R-:W-:Y:S01]  /*17ac0*/  IADD3 R6, R2, 0x78, RZ ;  /* 0x0000007802067810 */ /* 0x000fe20007ffe0ff */
[----:B------:R-:W-:Y:S01]  /*17ad0*/  FFMA.FTZ R107, R0, R24, R107 ;  /* 0x00000018006b7223 */ /* 0x000fe2000001006b */
[----:B------:R-:W-:-:S02]  /*17ae0*/  IADD3 R16, R2, 0x71, RZ ;  /* 0x0000007102107810 */ /* 0x000fc40007ffe0ff */
[----:B------:R-:W-:Y:S01]  /*17af0*/  FSEL R166, R105, -INF , !P1 ;  /* 0xff80000069a67808 */ /* 0x000fe20004800000 */
[-C--:B---3--:R-:W-:Y:S01]  /*17b00*/  FFMA.FTZ R100, R0, R25.reuse, R100 ;  /* 0x0000001900647223 */ /* 0x088fe20000010064 */
[----:B------:R-:W-:Y:S01]  /*17b10*/  IADD3 R4, R2, 0x79, RZ ;  /* 0x0000007902047810 */ /* 0x000fe20007ffe0ff */
[----:B------:R-:W2:Y:S01]  /*17b20*/  I2F R5, R6 ;  /* 0x0000000600057306 */ /* 0x000ea20000201400 */
[-C--:B------:R-:W-:Y:S01]  /*17b30*/  ISETP.GE.AND P1, PT, R28, R50.reuse, PT ;  /* 0x000000321c00720c */ /* 0x080fe20003f26270 */
[----:B------:R-:W-:Y:S01]  /*17b40*/  FFMA.FTZ R102, R0, R25, R102 ;  /* 0x0000001900667223 */ /* 0x000fe20000010066 */
[-C--:B------:R-:W-:Y:S02]  /*17b50*/  ISETP.GE.AND P5, PT, R30, R3.reuse, PT ;  /* 0x000000031e00720c */ /* 0x080fe40003fa6270 */
[----:B------:R-:W-:Y:S02]  /*17b60*/  FSEL R155, R98, -INF , !P1 ;  /* 0xff800000629b7808 */ /* 0x000fe40004800000 */
[----:B------:R-:W-:Y:S01]  /*17b70*/  ISETP.GE.AND P1, PT, R6, R3, PT ;  /* 0x000000030600720c */ /* 0x000fe20003f26270 */
[----:B------:R-:W3:Y:S01]  /*17b80*/  I2F R20, R30 ;  /* 0x0000001e00147306 */ /* 0x000ee20000201400 */
[----:B------:R-:W-:Y:S01]  /*17b90*/  ISETP.GE.AND P2, PT, R30, R50, PT ;  /* 0x000000321e00720c */ /* 0x000fe20003f46270 */
[C---:B------:R-:W-:Y:S01]  /*17ba0*/  FFMA.FTZ R94, R0.reuse, R15, R94 ;  /* 0x0000000f005e7223 */ /* 0x040fe2000001005e */
[----:B------:R-:W-:Y:S01]  /*17bb0*/  FSEL R163, R107, -INF , !P3 ;  /* 0xff8000006ba37808 */ /* 0x000fe20005800000 */
[-C--:B-1----:R-:W-:Y:S01]  /*17bc0*/  FFMA.FTZ R97, R0, R12.reuse, R97 ;  /* 0x0000000c00617223 */ /* 0x082fe20000010061 */
[----:B------:R-:W-:Y:S01]  /*17bd0*/  FSEL R154, R100, -INF , !P6 ;  /* 0xff800000649a7808 */ /* 0x000fe20007000000 */
[----:B------:R-:W-:Y:S01]  /*17be0*/  FFMA.FTZ R99, R0, R12, R99 ;  /* 0x0000000c00637223 */ /* 0x000fe20000010063 */
[----:B------:R-:W-:Y:S01]  /*17bf0*/  FSEL R157, R102, -INF , !P4 ;  /* 0xff800000669d7808 */ /* 0x000fe20006000000 */
[----:B------:R-:W1:Y:S01]  /*17c00*/  I2F R14, R16 ;  /* 0x00000010000e7306 */ /* 0x000e620000201400 */
[----:B--2---:R-:W-:Y:S01]  /*17c10*/  FFMA.FTZ R88, R0, R5, R88 ;  /* 0x0000000500587223 */ /* 0x004fe20000010058 */
[----:B------:R-:W-:Y:S01]  /*17c20*/  FSEL R152, R96, -INF , !P0 ;  /* 0xff80000060987808 */ /* 0x000fe20004000000 */
[----:B------:R-:W-:Y:S01]  /*17c30*/  FFMA.FTZ R92, R0, R15, R92 ;  /* 0x0000000f005c7223 */ /* 0x000fe2000001005c */
[----:B------:R-:W-:Y:S01]  /*17c40*/  ISETP.GE.AND P3, PT, R26, R3, PT ;  /* 0x000000031a00720c */ /* 0x000fe20003f66270 */
[----:B------:R-:W-:Y:S01]  /*17c50*/  FFMA.FTZ R90, R0, R5, R90 ;  /* 0x00000005005a7223 */ /* 0x000fe2000001005a */
[----:B------:R-:W-:Y:S01]  /*17c60*/  FSEL R134, R88, -INF , !P1 ;  /* 0xff80000058867808 */ /* 0x000fe20004800000 */
[C---:B------:R-:W-:Y:S01]  /*17c70*/  FFMA.FTZ R5, R0.reuse, R87, R74 ;  /* 0x0000005700057223 */ /* 0x040fe2000001004a */
[----:B------:R-:W2:Y:S01]  /*17c80*/  I2F R63, R4 ;  /* 0x00000004003f7306 */ /* 0x000ea20000201400 */
[-C--:B---3--:R-:W-:Y:S01]  /*17c90*/  FFMA.FTZ R101, R0, R20.reuse, R101 ;  /* 0x0000001400657223 */ /* 0x088fe20000010065 */
[----:B------:R-:W-:Y:S01]  /*17ca0*/  ISETP.GE.AND P1, PT, R48, 0x2, PT ;  /* 0x000000023000780c */ /* 0x000fe20003f26270 */
[----:B------:R-:W-:Y:S01]  /*17cb0*/  FFMA.FTZ R103, R0, R20, R103 ;  /* 0x0000001400677223 */ /* 0x000fe20000010067 */
[----:B------:R-:W-:-:S02]  /*17cc0*/  ISETP.GE.AND P6, PT, R26, R50, PT ;  /* 0x000000321a00720c */ /* 0x000fc40003fc6270 */
[----:B------:R-:W-:Y:S02]  /*17cd0*/  FSEL R153, R101, -INF , !P5 ;  /* 0xff80000065997808 */ /* 0x000fe40006800000 */
[----:B------:R-:W-:Y:S01]  /*17ce0*/  FSEL R156, R103, -INF , !P2 ;  /* 0xff800000679c7808 */ /* 0x000fe20005000000 */
[C---:B-1----:R-:W-:Y:S01]  /*17cf0*/  FFMA.FTZ R67, R0.reuse, R14, R93 ;  /* 0x0000000e00437223 */ /* 0x042fe2000001005d */
[C---:B------:R-:W-:Y:S01]  /*17d00*/  ISETP.GE.AND P5, PT, R13.reuse, R50, PT ;  /* 0x000000320d00720c */ /* 0x040fe20003fa6270 */
[----:B------:R-:W-:Y:S01]  /*17d10*/  FFMA.FTZ R95, R0, R14, R95 ;  /* 0x0000000e005f7223 */ /* 0x000fe2000001005f */
[----:B------:R-:W-:Y:S01]  /*17d20*/  BAR.SYNC.DEFER_BLOCKING 0x0 ;  /* 0x0000000000007b1d */ /* 0x000fe20000010000 */
[-C--:B------:R-:W-:Y:S02]  /*17d30*/  ISETP.GE.AND P2, PT, R16, R3.reuse, PT ;  /* 0x000000031000720c */ /* 0x080fe40003f46270 */
[----:B------:R-:W-:Y:S01]  /*17d40*/  ISETP.GE.AND P4, PT, R13, R3, PT ;  /* 0x000000030d00720c */ /* 0x000fe20003f86270 */
[-C--:B--2---:R-:W-:Y:S01]  /*17d50*/  FFMA.FTZ R66, R0, R63.reuse, R89 ;  /* 0x0000003f00427223 */ /* 0x084fe20000010059 */
[----:B------:R-:W-:Y:S01]  /*17d60*/  ISETP.GE.AND P0, PT, R16, R50, PT ;  /* 0x000000321000720c */ /* 0x000fe20003f06270 */
[----:B------:R-:W-:Y:S01]  /*17d70*/  FFMA.FTZ R63, R0, R63, R91 ;  /* 0x0000003f003f7223 */ /* 0x000fe2000001005b */
[----:B------:R-:W-:-:S02]  /*17d80*/  FSEL R139, R94, -INF , !P5 ;  /* 0xff8000005e8b7808 */ /* 0x000fc40006800000 */
[----:B------:R-:W-:Y:S02]  /*17d90*/  FSEL R67, R67, -INF , !P2 ;  /* 0xff80000043437808 */ /* 0x000fe40005000000 */
[C---:B------:R-:W-:Y:S02]  /*17da0*/  ISETP.GE.AND P5, PT, R4.reuse, R3, PT ;  /* 0x000000030400720c */ /* 0x040fe40003fa6270 */
[----:B------:R-:W-:Y:S01]  /*17db0*/  ISETP.GE.AND P2, PT, R4, R50, PT ;  /* 0x000000320400720c */ /* 0x000fe20003f46270 */
[----:B------:R-:W-:Y:S01]  /*17dc0*/  FFMA.FTZ R4, R0, R87, R72 ;  /* 0x0000005700047223 */ /* 0x000fe20000010048 */
[----:B------:R-:W-:Y:S02]  /*17dd0*/  FSEL R147, R97, -INF , !P3 ;  /* 0xff80000061937808 */ /* 0x000fe40005800000 */
[----:B------:R-:W-:Y:S02]  /*17de0*/  FSEL R146, R99, -INF , !P6 ;  /* 0xff80000063927808 */ /* 0x000fe40007000000 */
[----:B------:R-:W-:-:S02]  /*17df0*/  FSEL R135, R92, -INF , !P4 ;  /* 0xff8000005c877808 */ /* 0x000fc40006000000 */
[----:B------:R-:W-:Y:S02]  /*17e00*/  FSEL R138, R95, -INF , !P0 ;  /* 0xff8000005f8a7808 */ /* 0x000fe40004000000 */
[-C--:B------:R-:W-:Y:S02]  /*17e10*/  ISETP.GE.AND P3, PT, R6, R50.reuse, PT ;  /* 0x000000320600720c */ /* 0x080fe40003f66270 */
[C---:B------:R-:W-:Y:S02]  /*17e20*/  ISETP.GE.AND P6, PT, R2.reuse, R3, PT ;  /* 0x000000030200720c */ /* 0x040fe40003fc6270 */
[----:B------:R-:W-:Y:S02]  /*17e30*/  ISETP.GE.AND P4, PT, R2, R50, PT ;  /* 0x000000320200720c */ /* 0x000fe40003f86270 */
[----:B------:R-:W-:Y:S02]  /*17e40*/  ISETP.NE.U32.AND P0, PT, R236, RZ, PT ;  /* 0x000000ffec00720c */ /* 0x000fe40003f05070 */
[----:B------:R-:W-:-:S02]  /*17e50*/  LOP3.LUT R2, R8, R45, RZ, 0xfc, !PT ;  /* 0x0000002d08027212 */ /* 0x000fc400078efcff */
[----:B------:R-:W-:Y:S02]  /*17e60*/  ISETP.NE.AND.EX P0, PT, R237, RZ, PT, P0 ;  /* 0x000000ffed00720c */ /* 0x000fe40003f05300 */
[----:B------:R-:W-:Y:S02]  /*17e70*/  FSEL R137, R90, -INF , !P3 ;  /* 0xff8000005a897808 */ /* 0x000fe40005800000 */
        /* <DEDUP_REMOVED lines=66> */
.L_x_3139:
[----:B------:R-:W2:Y:S02]  /*182a0*/  LD.E R8, [R10.64+0x38] ;  /* 0x000038060a087980 */ /* 0x000ea4000c101900 */
[----:B--2---:R-:W-:-:S04]  /*182b0*/  LEA R8, -R8, RZ, 0x7 ;  /* 0x000000ff08087211 */ /* 0x004fc800078e39ff */
[----:B------:R-:W-:Y:S02]  /*182c0*/  SHF.R.S32.HI R6, RZ, 0x1f, R8 ;  /* 0x0000001fff067819 */ /* 0x000fe40000011408 */
.L_x_3140:
[----:B------:R-:W-:Y:S05]  /*182d0*/  BSYNC B0 ;  /* 0x0000000000007941 */ /* 0x000fea0003800000 */
.L_x_3138:
        /* <DEDUP_REMOVED lines=129> */
.L_x_3137:
[----:B------:R-:W-:Y:S05]  /*18af0*/  BSYNC B1 ;  /* 0x0000000000017941 */ /* 0x000fea0003800000 */
.L_x_3136:
[----:B------:R-:W2:Y:S01]  /*18b00*/  LD.E R65, [R10.64+0xdc] ;  /* 0x0000dc060a417980 */ /* 0x000ea2000c101900 */
[----:B------:R-:W-:-:S02]  /*18b10*/  FMNMX.FTZ R6, R5, R70, !PT ;  /* 0x0000004605067209 */ /* 0x000fc40007810000 */
[----:B------:R-:W-:Y:S02]  /*18b20*/  FMNMX.FTZ R9, R4, R73, !PT ;  /* 0x0000004904097209 */ /* 0x000fe40007810000 */
[----:B------:R-:W-:Y:S02]  /*18b30*/  FMNMX.FTZ R6, R75, R6, !PT ;  /* 0x000000064b067209 */ /* 0x000fe40007810000 */
[----:B------:R-:W-:Y:S02]  /*18b40*/  FMNMX.FTZ R8, R68, R9, !PT ;  /* 0x0000000944087209 */ /* 0x000fe40007810000 */
[----:B------:R-:W-:Y:S02]  /*18b50*/  FMNMX.FTZ R7, R71, R6, !PT ;  /* 0x0000000647077209 */ /* 0x000fe40007810000 */
[----:B------:R-:W-:Y:S02]  /*18b60*/  SHF.L.U32 R216, R2, 0x1, RZ ;  /* 0x0000000102d87819 */ /* 0x000fe400000006ff */
[----:B------:R-:W-:-:S02]  /*18b70*/  FMNMX.FTZ R6, R76, R7, !PT ;  /* 0x000000074c067209 */ /* 0x000fc40007810000 */
[----:B------:R-:W-:Y:S01]  /*18b80*/  LEA R214, R49, R216, 0x1 ;  /* 0x000000d831d67211 */ /* 0x000fe200078e08ff */
[----:B------:R-:W-:Y:S01]  /*18b90*/  LDSM.16.MT88.4 R96, [R216+0x10000] ;  /* 0x01000000d860783b */ /* 0x000fe20000004200 */
[----:B------:R-:W-:Y:S02]  /*18ba0*/  FMNMX.FTZ R6, R85, R6, !PT ;  /* 0x0000000655067209 */ /* 0x000fe40007810000 */
[----:B------:R-:W-:Y:S01]  /*18bb0*/  LEA R212, R47, R214, 0x1 ;  /* 0x000000d62fd47211 */ /* 0x000fe200078e08ff */
[----:B------:R-:W-:Y:S01]  /*18bc0*/  LDSM.16.MT88.4 R124, [R216+0xc000] ;  /* 0x00c00000d87c783b */ /* 0x000fe20000004200 */
[----:B------:R-:W-:Y:S02]  /*18bd0*/  FMNMX.FTZ R7, R55, R6, !PT ;  /* 0x0000000637077209 */ /* 0x000fe40007810000 */
[----:B------:R-:W-:Y:S01]  /*18be0*/  LEA R213, R47, R216, 0x1 ;  /* 0x000000d82fd57211 */ /* 0x000fe200078e08ff */
        /* <DEDUP_REMOVED lines=10> */
[----:B------:R-:W-:Y:S01]  /*18c90*/  FMNMX.FTZ R6, R52, R7, !PT ;  /* 0x0000000734067209 */ /* 0x000fe20007810000 */
[----:B-1----:R-:W-:Y:S01]  /*18ca0*/  LDSM.16.MT88.4 R16, [R212+0xc800] ;  /* 0x00c80000d410783b */ /* 0x002fe20000004200 */
        /* <DEDUP_REMOVED lines=69> */
[-CC-:B------:R-:W-:Y:S02]  /*19100*/  FFMA.FTZ R58, R75, R65.reuse, -R64.reuse ;  /* 0x000000414b3a7223 */ /* 0x180fe40000010840 */
[-C--:B------:R-:W-:Y:S01]  /*19110*/  FFMA.FTZ R53, R71, R65.reuse, -R64 ;  /* 0x0000004147357223 */ /* 0x080fe20000010840 */
[----:B------:R-:W-:Y:S01]  /*19120*/  MUFU.EX2 R60, R60 ;  /* 0x0000003c003c7308 */ /* 0x000fe20000000800 */
[-CC-:B------:R-:W-:Y:S02]  /*19130*/  FFMA.FTZ R62, R4, R65.reuse, -R136.reuse ;  /* 0x00000041043e7223 */ /* 0x180fe40000010888 */
[-CC-:B------:R-:W-:Y:S01]  /*19140*/  FFMA.FTZ R61, R73, R65.reuse, -R136.reuse ;  /* 0x00000041493d7223 */ /* 0x180fe20000010888 */
[----:B------:R-:W-:Y:S01]  /*19150*/  LDSM.16.MT88.4 R4, [R212+0x10000] ;  /* 0x01000000d404783b */ /* 0x000fe20000004200 */
[----:B------:R-:W-:-:S02]  /*19160*/  FFMA.FTZ R59, R68, R65, -R136 ;  /* 0x00000041443b7223 */ /* 0x000fc40000010888 */
[-C--:B------:R-:W-:Y:S01]  /*19170*/  FFMA.FTZ R54, R69, R65.reuse, -R136 ;  /* 0x0000004145367223 */ /* 0x080fe20000010888 */
[----:B------:R-:W1:Y:S01]  /*19180*/  LDSM.16.MT88.4 R72, [R214+0xc000] ;  /* 0x00c00000d648783b */ /* 0x000e620000004200 */
[----:B------:R-:W2:Y:S01]  /*19190*/  MUFU.EX2 R57, R57 ;  /* 0x0000003900397308 */ /* 0x000ea20000000800 */
[-CC-:B------:R-:W-:Y:S02]  /*191a0*/  FFMA.FTZ R47, R55, R65.reuse, -R64.reuse ;  /* 0x00000041372f7223 */ /* 0x180fe40000010840 */
[-CC-:B------:R-:W-:Y:S02]  /*191b0*/  FFMA.FTZ R56, R76, R65.reuse, -R64.reuse ;  /* 0x000000414c387223 */ /* 0x180fe40000010840 */
[-C--:B------:R-:W-:Y:S02]  /*191c0*/  FFMA.FTZ R49, R85, R65.reuse, -R64 ;  /* 0x0000004155317223 */ /* 0x080fe40000010840 */
[-CC-:B------:R-:W-:Y:S01]  /*191d0*/  FFMA.FTZ R55, R84, R65.reuse, -R136.reuse ;  /* 0x0000004154377223 */ /* 0x180fe20000010888 */
[----:B------:R-:W-:Y:S01]  /*191e0*/  MUFU.EX2 R58, R58 ;  /* 0x0000003a003a7308 */ /* 0x000fe20000000800 */
[----:B------:R-:W-:-:S02]  /*191f0*/  FFMA.FTZ R52, R52, R65, -R136 ;  /* 0x0000004134347223 */ /* 0x000fc40000010888 */
[-CC-:B------:R-:W-:Y:S02]  /*19200*/  FFMA.FTZ R51, R51, R65.reuse, -R136.reuse ;  /* 0x0000004133337223 */ /* 0x180fe40000010888 */
[-C--:B------:R-:W-:Y:S02]  /*19210*/  FFMA.FTZ R46, R46, R65.reuse, -R136 ;  /* 0x000000412e2e7223 */ /* 0x080fe40000010888 */
[-CC-:B------:R-:W-:Y:S01]  /*19220*/  FFMA.FTZ R44, R44, R65.reuse, -R64.reuse ;  /* 0x000000412c2c7223 */ /* 0x180fe20000010840 */
[----:B------:R-:W3:Y:S01]  /*19230*/  MUFU.EX2 R53, R53 ;  /* 0x0000003500357308 */ /* 0x000ee20000000800 */
[----:B--2---:R-:W-:Y:S01]  /*19240*/  F2FP.PACK_AB R113, R57, R60 ;  /* 0x0000003c3971723e */ /* 0x004fe200000000ff */
[-CC-:B------:R-:W-:Y:S02]  /*19250*/  FFMA.FTZ R43, R180, R65.reuse, -R64.reuse ;  /* 0x00000041b42b7223 */ /* 0x180fe40000010840 */
[-CC-:B------:R-:W-:Y:S02]  /*19260*/  FFMA.FTZ R40, R179, R65.reuse, -R64.reuse ;  /* 0x00000041b3287223 */ /* 0x180fe40000010840 */
[----:B------:R-:W-:-:S02]  /*19270*/  FFMA.FTZ R9, R181, R65, -R64 ;  /* 0x00000041b5097223 */ /* 0x000fc40000010840 */
[----:B------:R-:W-:Y:S01]  /*19280*/  MUFU.EX2 R62, R62 ;  /* 0x0000003e003e7308 */ /* 0x000fe20000000800 */
[-CC-:B------:R-:W-:Y:S02]  /*19290*/  FFMA.FTZ R45, R176, R65.reuse, -R136.reuse ;  /* 0x00000041b02d7223 */ /* 0x180fe40000010888 */
[-CC-:B------:R-:W-:Y:S02]  /*192a0*/  FFMA.FTZ R42, R178, R65.reuse, -R136.reuse ;  /* 0x00000041b22a7223 */ /* 0x180fe40000010888 */
[-CC-:B------:R-:W-:Y:S02]  /*192b0*/  FFMA.FTZ R41, R177, R65.reuse, -R136.reuse ;  /* 0x00000041b1297223 */ /* 0x180fe40000010888 */
[-C--:B------:R-:W-:Y:S01]  /*192c0*/  FFMA.FTZ R8, R175, R65.reuse, -R136 ;  /* 0x00000041af087223 */ /* 0x080fe20000010888 */
        /* <DEDUP_REMOVED lines=24> */
[-C--:B------:R-:W-:Y:S01]  /*19450*/  FFMA.FTZ R167, R167, R65.reuse, -R64 ;  /* 0x00000041a7a77223 */ /* 0x080fe20000010840 */
[C---:B------:R-:W-:Y:S01]  /*19460*/  HMMA.16816.F32 R84, R112.reuse, R88, RZ ;  /* 0x000000587054723c */ /* 0x040fe200000018ff */
[-C--:B------:R-:W-:Y:S01]  /*19470*/  FFMA.FTZ R175, R166, R65.reuse, -R136 ;  /* 0x00000041a6af7223 */ /* 0x080fe20000010888 */
        /* <DEDUP_REMOVED lines=12> */
[----:B------:R-:W2:Y:S01]  /*19540*/  MUFU.EX2 R52, R52 ;  /* 0x0000003400347308 */ /* 0x000ea20000000800 */
        /* <DEDUP_REMOVED lines=11> */
[----:B------:R-:W3:Y:S01]  /*19600*/  MUFU.EX2 R46, R46 ;  /* 0x0000002e002e7308 */ /* 0x000ee20000000800 */
[----:B------:R-:W-:Y:S02]  /*19610*/  FADD.FTZ R62, R62, R61 ;  /* 0x0000003d3e3e7221 */ /* 0x000fe40000010000 */
[----:B------:R-:W-:Y:S02]  /*19620*/  FADD.FTZ R58, R58, R57 ;  /* 0x000000393a3a7221 */ /* 0x000fe40000010000 */
[----:B------:R-:W-:Y:S01]  /*19630*/  FADD.FTZ R59, R59, R62 ;  /* 0x0000003e3b3b7221 */ /* 0x000fe20000010000 */
[----:B-1----:R-:W-:Y:S01]  /*19640*/  HMMA.16816.F32 R68, R112, R72, RZ ;  /* 0x000000487044723c */ /* 0x002fe200000018ff */
[-C--:B------:R-:W-:Y:S01]  /*19650*/  FFMA.FTZ R240, R66, R65.reuse, -R136 ;  /* 0x0000004142f07223 */ /* 0x080fe20000010888 */
[----:B------:R-:W1:Y:S01]  /*19660*/  MUFU.EX2 R44, R44 ;  /* 0x0000002c002c7308 */ /* 0x000e620000000800 */
[----:B------:R-:W-:-:S02]  /*19670*/  FFMA.FTZ R241, R63, R65, -R64 ;  /* 0x000000413ff17223 */ /* 0x000fc40000010840 */
[----:B------:R-:W-:Y:S02]  /*19680*/  FADD.FTZ R53, R53, R58 ;  /* 0x0000003a35357221 */ /* 0x000fe40000010000 */
[----:B------:R-:W-:Y:S01]  /*19690*/  FADD.FTZ R54, R54, R59 ;  /* 0x0000003b36367221 */ /* 0x000fe20000010000 */
        /* <DEDUP_REMOVED lines=15> */
[----:B------:R-:W1:Y:S06]  /*19790*/  MUFU.EX2 R2, R2 ;  /* 0x0000000200027308 */ /* 0x000e6c0000000800 */
[C---:B------:R-:W-:Y:S02]  /*197a0*/  HMMA.16816.F32 R116, R112.reuse, R4, RZ ;  /* 0x000000047074723c */ /* 0x040fe400000018ff */
[----:B------:R-:W-:Y:S05]  /*197b0*/  MUFU.EX2 R140, R140 ;  /* 0x0000008c008c7308 */ /* 0x000fea0000000800 */
[----:B--2---:R-:W-:Y:S01]  /*197c0*/  F2FP.PACK_AB R4, R52, R55 ;  /* 0x000000373404723e */ /* 0x004fe200000000ff */
[----:B------:R-:W-:Y:S01]  /*197d0*/  HMMA.16816.F32 R112, R112, R6, RZ ;  /* 0x000000067070723c */ /* 0x000fe200000018ff */
[----:B------:R-:W-:Y:S01]  /*197e0*/  F2FP.PACK_AB R5, R49, R56 ;  /* 0x000000383105723e */ /* 0x000fe200000000ff */
[----:B------:R-:W-:Y:S01]  /*197f0*/  MUFU.EX2 R141, R141 ;  /* 0x0000008d008d7308 */ /* 0x000fe20000000800 */
[----:B------:R-:W-:-:S02]  /*19800*/  FADD.FTZ R56, R56, R53 ;  /* 0x0000003538387221 */ /* 0x000fc40000010000 */
[----:B------:R-:W-:Y:S02]  /*19810*/  FADD.FTZ R55, R55, R54 ;  /* 0x0000003637377221 */ /* 0x000fe40000010000 */
[----:B---3--:R-:W-:Y:S01]  /*19820*/  F2FP.PACK_AB R6, R46, R51 ;  /* 0x000000332e06723e */ /* 0x008fe200000000ff */
        /* <DEDUP_REMOVED lines=232> */
[----:B-----5:R-:W-:Y:S01]  /*1a6b0*/  HMMA.16816.F32 R68, R4, R28, R68 ;  /* 0x0000001c0444723c */ /* 0x020fe20000001844 */
[----:B------:R-:W-:-:S04]  /*1a6c0*/  FFMA.FTZ R33, R134, R65, -R136 ;  /* 0x0000004186217223 */ /* 0x000fc80000010888 */
[----:B------:R-:W-:Y:S02]  /*1a6d0*/  MUFU.EX2 R32, R32 ;  /* 0x0000002000207308 */ /* 0x000fe40000000800 */
[-CC-:B------:R-:W-:Y:S01]  /*1a6e0*/  FFMA.FTZ R28, R139, R65.reuse, -R64.reuse ;  /* 0x000000418b1c7223 */ /* 0x180fe20000010840 */
[----:B------:R-:W-:Y:S01]  /*1a6f0*/  HMMA.16816.F32 R72, R4, R30, R72 ;  /* 0x0000001e0448723c */ /* 0x000fe20000001848 */
[----:B------:R-:W-:-:S04]  /*1a700*/  FFMA.FTZ R29, R138, R65, -R64 ;  /* 0x000000418a1d7223 */ /* 0x000fc80000010840 */
[----:B------:R-:W-:Y:S02]  /*1a710*/  MUFU.EX2 R28, R28 ;  /* 0x0000001c001c7308 */ /* 0x000fe40000000800 */
[-C--:B------:R-:W-:Y:S01]  /*1a720*/  FFMA.FTZ R30, R137, R65.reuse, -R64 ;  /* 0x00000041891e7223 */ /* 0x080fe20000010840 */
[----:B------:R-:W-:Y:S01]  /*1a730*/  HMMA.16816.F32 R124, R4, R34, R124 ;  /* 0x00000022047c723c */ /* 0x000fe2000000187c */
[----:B------:R-:W-:-:S04]  /*1a740*/  FFMA.FTZ R31, R135, R65, -R136 ;  /* 0x00000041871f7223 */ /* 0x000fc80000010888 */
[----:B------:R-:W-:Y:S03]  /*1a750*/  MUFU.EX2 R29, R29 ;  /* 0x0000001d001d7308 */ /* 0x000fe60000000800 */
[C---:B-1----:R-:W-:Y:S05]  /*1a760*/  HMMA.16816.F32 R108, R4.reuse, R16, R108 ;  /* 0x00000010046c723c */ /* 0x042fea000000186c */
[----:B------:R-:W-:Y:S03]  /*1a770*/  MUFU.EX2 R30, R30 ;  /* 0x0000001e001e7308 */ /* 0x000fe60000000800 */
[C---:B------:R-:W-:Y:S01]  /*1a780*/  HMMA.16816.F32 R120, R4.reuse, R18, R120 ;  /* 0x000000120478723c */ /* 0x040fe20000001878 */
[----:B------:R-:W1:Y:S04]  /*1a790*/  LDSM.16.MT88.4 R16, [R213+0xf800] ;  /* 0x00f80000d510783b */ /* 0x000e680000004200 */
[----:B------:R-:W3:Y:S03]  /*1a7a0*/  MUFU.EX2 R31, R31 ;  /* 0x0000001f001f7308 */ /* 0x000ee60000000800 */
[C---:B----4-:R-:W-:Y:S05]  /*1a7b0*/  HMMA.16816.F32 R116, R4.reuse, R24, R116 ;  /* 0x000000180474723c */ /* 0x050fea0000001874 */
[----:B------:R-:W4:Y:S03]  /*1a7c0*/  MUFU.EX2 R33, R33 ;  /* 0x0000002100217308 */ /* 0x000f260000000800 */
[----:B------:R-:W-:Y:S07]  /*1a7d0*/  HMMA.16816.F32 R112, R4, R26, R112 ;  /* 0x0000001a0470723c */ /* 0x000fee0000001870 */
[----:B---3--:R-:W-:Y:S01]  /*1a7e0*/  F2FP.PACK_AB R4, R32, R31 ;  /* 0x0000001f2004723e */ /* 0x008fe200000000ff */
        /* <DEDUP_REMOVED lines=26> */
[C---:B-1----:R-:W-:Y:S08]  /*1a990*/  HMMA.16816.F32 R100, R4.reuse, R16, R100 ;  /* 0x000000100464723c */ /* 0x042ff00000001864 */
[C---:B------:R-:W-:Y:S08]  /*1a9a0*/  HMMA.16816.F32 R104, R4.reuse, R18, R104 ;  /* 0x000000120468723c */ /* 0x040ff00000001868 */
[C---:B--2---:R-:W-:Y:S08]  /*1a9b0*/  HMMA.16816.F32 R108, R4.reuse, R12, R108 ;  /* 0x0000000c046c723c */ /* 0x044ff0000000186c */
[C---:B------:R-:W-:Y:S08]  /*1a9c0*/  HMMA.16816.F32 R120, R4.reuse, R14, R120 ;  /* 0x0000000e0478723c */ /* 0x040ff00000001878 */
[C---:B---3--:R-:W-:Y:S08]  /*1a9d0*/  HMMA.16816.F32 R116, R4.reuse, R20, R116 ;  /* 0x000000140474723c */ /* 0x048ff00000001874 */
        /* <DEDUP_REMOVED lines=68> */
.L_x_3143:
[----:B------:R-:W2:Y:S02]  /*1ae20*/  LD.E R4, [R10.64+0x40] ;  /* 0x000040060a047980 */ /* 0x000ea4000c101900 */
[----:B--2---:R-:W-:-:S04]  /*1ae30*/  LEA R4, -R4, RZ, 0x7 ;  /* 0x000000ff04047211 */ /* 0x004fc800078e39ff */
[----:B------:R-:W-:Y:S02]  /*1ae40*/  SHF.R.S32.HI R2, RZ, 0x1f, R4 ;  /* 0x0000001fff027819 */ /* 0x000fe40000011404 */
.L_x_3144:
[----:B------:R-:W-:Y:S05]  /*1ae50*/  BSYNC B0 ;  /* 0x0000000000007941 */ /* 0x000fea0003800000 */
.L_x_3142:
        /* <DEDUP_REMOVED lines=134> */
[----:B------:R-:W5:Y:S04]  /*1b6c0*/  LDSM.16.M88.4 R64, [R221+0x4000] ;  /* 0x00400000dd40783b */ /* 0x000f680000000200 */
[----:B------:R-:W5:Y:S04]  /*1b6d0*/  LDSM.16.M88.4 R56, [R221+0x4800] ;  /* 0x00480000dd38783b */ /* 0x000f680000000200 */
[----:B------:R-:W-:Y:S04]  /*1b6e0*/  LDSM.16.M88.4 R152, [R220] ;  /* 0x00000000dc98783b */ /* 0x000fe80000000200 */
[----:B-1----:R-:W1:Y:S04]  /*1b6f0*/  LDSM.16.M88.4 R8, [R219] ;  /* 0x00000000db08783b */ /* 0x002e680000000200 */
[----:B------:R-:W1:Y:S04]  /*1b700*/  LDSM.16.M88.4 R4, [R211] ;  /* 0x00000000d304783b */ /* 0x000e680000000200 */
[----:B--2---:R-:W2:Y:S04]  /*1b710*/  LDSM.16.M88.4 R28, [R221+0x6000] ;  /* 0x00600000dd1c783b */ /* 0x004ea80000000200 */
[----:B---3--:R-:W3:Y:S04]  /*1b720*/  LDSM.16.M88.4 R20, [R221+0x6800] ;  /* 0x00680000dd14783b */ /* 0x008ee80000000200 */
[----:B------:R-:W1:Y:S04]  /*1b730*/  LDSM.16.M88.4 R36, [R221+0x5800] ;  /* 0x00580000dd24783b */ /* 0x000e680000000200 */
[----:B------:R-:W1:Y:S04]  /*1b740*/  LDSM.16.M88.4 R44, [R221+0x5000] ;  /* 0x00500000dd2c783b */ /* 0x000e680000000200 */
[----:B----4-:R-:W4:Y:S01]  /*1b750*/  LDSM.16.M88.4 R12, [R221+0x7000] ;  /* 0x00700000dd0c783b */ /* 0x010f220000000200 */
[C---:B-----5:R-:W-:Y:S03]  /*1b760*/  HMMA.16816.F32 R136, R164.reuse, R64, RZ ;  /* 0x00000040a488723c */ /* 0x060fe600000018ff */
[----:B------:R-:W5:Y:S04]  /*1b770*/  LDSM.16.M88.4 R148, [R221+0x7800] ;  /* 0x00780000dd94783b */ /* 0x000f680000000200 */
[----:B------:R-:W-:Y:S01]  /*1b780*/  LDSM.16.M88.4 R140, [R209] ;  /* 0x00000000d18c783b */ /* 0x000fe20000000200 */
[C---:B------:R-:W-:Y:S03]  /*1b790*/  HMMA.16816.F32 R60, R164.reuse, R56, RZ ;  /* 0x00000038a43c723c */ /* 0x040fe600000018ff */
[----:B------:R-:W-:Y:S04]  /*1b7a0*/  LDSM.16.M88.4 R144, [R210] ;  /* 0x00000000d290783b */ /* 0x000fe80000000200 */
[----:B------:R-:W-:Y:S01]  /*1b7b0*/  LDSM.16.M88.4 R156, [R205] ;  /* 0x00000000cd9c783b */ /* 0x000fe20000000200 */
[C---:B------:R-:W-:Y:S03]  /*1b7c0*/  HMMA.16816.F32 R64, R164.reuse, R66, RZ ;  /* 0x00000042a440723c */ /* 0x040fe600000018ff */
[----:B------:R-:W-:Y:S04]  /*1b7d0*/  LDSM.16.M88.4 R176, [R220+0x2000] ;  /* 0x00200000dcb0783b */ /* 0x000fe80000000200 */
[----:B------:R-:W-:Y:S01]  /*1b7e0*/  LDSM.16.M88.4 R160, [R218+0x2000] ;  /* 0x00200000daa0783b */ /* 0x000fe20000000200 */
[----:B------:R-:W-:Y:S03]  /*1b7f0*/  HMMA.16816.F32 R56, R164, R58, RZ ;  /* 0x0000003aa438723c */ /* 0x000fe600000018ff */
[----:B------:R-:W-:Y:S04]  /*1b800*/  LDSM.16.M88.4 R172, [R196] ;  /* 0x00000000c4ac783b */ /* 0x000fe80000000200 */
[----:B------:R-:W2:Y:S01]  /*1b810*/  S2R R2, SR_TID.X ;  /* 0x0000000000027919 */ /* 0x000ea20000002100 */
[C---:B-1----:R-:W-:Y:S03]  /*1b820*/  HMMA.16816.F32 R136, R152.reuse, R8, R136 ;  /* 0x000000089888723c */ /* 0x042fe60000001888 */
[----:B------:R-:W-:Y:S04]  /*1b830*/  LDSM.16.M88.4 R180, [R197] ;  /* 0x00000000c5b4783b */ /* 0x000fe80000000200 */
[----:B------:R-:W0:Y:S01]  /*1b840*/  LDGDEPBAR ;  /* 0x00000000000079af */ /* 0x000e220000000000 */
[C---:B------:R-:W-:Y:S03]  /*1b850*/  HMMA.16816.F32 R64, R152.reuse, R10, R64 ;  /* 0x0000000a9840723c */ /* 0x040fe60000001840 */
[----:B------:R-:W1:Y:S05]  /*1b860*/  LDSM.16.M88.4 R8, [R208] ;  /* 0x00000000d008783b */ /* 0x000e6a0000000200 */
[----:B------:R-:W-:Y:S01]  /*1b870*/  HMMA.16816.F32 R60, R152, R4, R60 ;  /* 0x00000004983c723c */ /* 0x000fe2000000183c */
[----:B--2---:R-:W-:-:S07]  /*1b880*/  IMAD.SHL.U32 R2, R2, 0x2, RZ ;  /* 0x0000000202027824 */ /* 0x004fce00078e00ff */
[----:B------:R-:W-:Y:S01]  /*1b890*/  HMMA.16816.F32 R56, R152, R6, R56 ;  /* 0x000000069838723c */ /* 0x000fe20000001838 */
[----:B------:R-:W2:Y:S07]  /*1b8a0*/  LDSM.16.M88.4 R4, [R207] ;  /* 0x00000000cf04783b */ /* 0x000eae0000000200 */
[C---:B------:R-:W-:Y:S08]  /*1b8b0*/  HMMA.16816.F32 R32, R164.reuse, R28, RZ ;  /* 0x0000001ca420723c */ /* 0x040ff000000018ff */
[C---:B---3--:R-:W-:Y:S08]  /*1b8c0*/  HMMA.16816.F32 R24, R164.reuse, R20, RZ ;  /* 0x00000014a418723c */ /* 0x048ff000000018ff */
[C---:B------:R-:W-:Y:S08]  /*1b8d0*/  HMMA.16816.F32 R28, R164.reuse, R30, RZ ;  /* 0x0000001ea41c723c */ /* 0x040ff000000018ff */
[C---:B------:R-:W-:Y:S08]  /*1b8e0*/  HMMA.16816.F32 R20, R164.reuse, R22, RZ ;  /* 0x00000016a414723c */ /* 0x040ff000000018ff */
[C---:B------:R-:W-:Y:S08]  /*1b8f0*/  HMMA.16816.F32 R40, R164.reuse, R36, RZ ;  /* 0x00000024a428723c */ /* 0x040ff000000018ff */
[C---:B------:R-:W-:Y:S08]  /*1b900*/  HMMA.16816.F32 R36, R164.reuse, R38, RZ ;  /* 0x00000026a424723c */ /* 0x040ff000000018ff */
[C---:B------:R-:W-:Y:S08]  /*1b910*/  HMMA.16816.F32 R52, R164.reuse, R44, RZ ;  /* 0x0000002ca434723c */ /* 0x040ff000000018ff */
[C---:B------:R-:W-:Y:S08]  /*1b920*/  HMMA.16816.F32 R44, R164.reuse, R46, RZ ;  /* 0x0000002ea42c723c */ /* 0x040ff000000018ff */
[C---:B----4-:R-:W-:Y:S08]  /*1b930*/  HMMA.16816.F32 R16, R164.reuse, R12, RZ ;  /* 0x0000000ca410723c */ /* 0x050ff000000018ff */
[C---:B------:R-:W-:Y:S08]  /*1b940*/  HMMA.16816.F32 R12, R164.reuse, R14, RZ ;  /* 0x0000000ea40c723c */ /* 0x040ff000000018ff */
[C---:B-----5:R-:W-:Y:S08]  /*1b950*/  HMMA.16816.F32 R168, R164.reuse, R148, RZ ;  /* 0x00000094a4a8723c */ /* 0x060ff000000018ff */
[----:B------:R-:W-:Y:S01]  /*1b960*/  HMMA.16816.F32 R164, R164, R150, RZ ;  /* 0x00000096a4a4723c */ /* 0x000fe200000018ff */
[----:B------:R-:W-:Y:S07]  /*1b970*/  LDSM.16.M88.4 R148, [R218] ;  /* 0x00000000da94783b */ /* 0x000fee0000000200 */
        /* <DEDUP_REMOVED lines=10> */
[----:B------:R-:W-:Y:S01]  /*1ba20*/  HMMA.16816.F32 R44, R152, R146, R44 ;  /* 0x00000092982c723c */ /* 0x000fe2000000182c */
        /* <DEDUP_REMOVED lines=13> */
[C---:B------:R-:W-:Y:S08]  /*1bb00*/  HMMA.16816.F32 R168, R152.reuse, R156, R168 ;  /* 0x0000009c98a8723c */ /* 0x040ff000000018a8 */
[----:B------:R-:W-:Y:S01]  /*1bb10*/  HMMA.16816.F32 R164, R152, R158, R164 ;  /* 0x0000009e98a4723c */ /* 0x000fe200000018a4 */
[----:B------:R-:W5:Y:S04]  /*1bb20*/  LDSM.16.M88.4 R156, [R215+0x7800] ;  /* 0x00780000d79c783b */ /* 0x000f680000000200 */
[----:B------:R-:W-:Y:S03]  /*1bb30*/  LDSM.16.M88.4 R152, [R217] ;  /* 0x00000000d998783b */ /* 0x000fe60000000200 */
        /* <DEDUP_REMOVED lines=11> */
[----:B------:R-:W4:Y:S07]  /*1bbf0*/  LDSM.16.M88.4 R144, [R204] ;  /* 0x00000000cc90783b */ /* 0x000f2e0000000200 */
[C---:B-----5:R-:W-:Y:S08]  /*1bc00*/  HMMA.16816.F32 R168, R148.reuse, R156, R168 ;  /* 0x0000009c94a8723c */ /* 0x060ff000000018a8 */
        /* <DEDUP_REMOVED lines=16> */
[----:B------:R-:W-:Y:S01]  /*1bd10*/  HMMA.16816.F32 R12, R152, R10, R12 ;  /* 0x0000000a980c723c */ /* 0x000fe2000000180c */
[----:B------:R-:W1:Y:S07]  /*1bd20*/  LDSM.16.M88.4 R8, [R221+0x9800] ;  /* 0x00980000dd08783b */ /* 0x000e6e0000000200 */
[C---:B--2---:R-:W-:Y:S08]  /*1bd30*/  HMMA.16816.F32 R136, R148.reuse, R4, R136 ;  /* 0x000000049488723c */ /* 0x044ff00000001888 */
[----:B------:R-:W-:Y:S01]  /*1bd40*/  HMMA.16816.F32 R64, R148, R6, R64 ;  /* 0x000000069440723c */ /* 0x000fe20000001840 */
[----:B------:R-:W2:Y:S07]  /*1bd50*/  LDSM.16.M88.4 R4, [R221+0xa000] ;  /* 0x00a00000dd04783b */ /* 0x000eae0000000200 */
[C---:B---3--:R-:W-:Y:S08]  /*1bd60*/  HMMA.16816.F32 R24, R152.reuse, R140, R24 ;  /* 0x0000008c9818723c */ /* 0x048ff00000001818 */
[C---:B------:R-:W-:Y:S01]  /*1bd70*/  HMMA.16816.F32 R20, R152.reuse, R142, R20 ;  /* 0x0000008e9814723c */ /* 0x040fe20000001814 */
[----:B------:R-:W3:Y:S07]  /*1bd80*/  LDSM.16.M88.4 R140, [R221+0x9000] ;  /* 0x00900000dd8c783b */ /* 0x000eee0000000200 */
[C---:B----4-:R-:W-:Y:S08]  /*1bd90*/  HMMA.16816.F32 R32, R152.reuse, R144, R32 ;  /* 0x000000909820723c */ /* 0x050ff00000001820 */
[----:B------:R-:W-:Y:S01]  /*1bda0*/  HMMA.16816.F32 R28, R152, R146, R28 ;  /* 0x00000092981c723c */ /* 0x000fe2000000181c */
[----:B------:R-:W4:Y:S07]  /*1bdb0*/  LDSM.16.M88.4 R144, [R221+0x8800] ;  /* 0x00880000dd90783b */ /* 0x000f2e0000000200 */
[C---:B-1----:R-:W-:Y:S08]  /*1bdc0*/  HMMA.16816.F32 R40, R148.reuse, R8, R40 ;  /* 0x000000089428723c */ /* 0x042ff00000001828 */
[C---:B------:R-:W-:Y:S01]  /*1bdd0*/  HMMA.16816.F32 R36, R148.reuse, R10, R36 ;  /* 0x0000000a9424723c */ /* 0x040fe20000001824 */
[----:B------:R-:W1:Y:S07]  /*1bde0*/  LDSM.16.M88.4 R8, [R203] ;  /* 0x00000000cb08783b */ /* 0x000e6e0000000200 */
[C---:B--2---:R-:W-:Y:S08]  /*1bdf0*/  HMMA.16816.F32 R32, R148.reuse, R4, R32 ;  /* 0x000000049420723c */ /* 0x044ff00000001820 */
[C---:B------:R-:W-:Y:S01]  /*1be00*/  HMMA.16816.F32 R28, R148.reuse, R6, R28 ;  /* 0x00000006941c723c */ /* 0x040fe2000000181c */
[----:B------:R-:W2:Y:S07]  /*1be10*/  LDSM.16.M88.4 R4, [R202] ;  /* 0x00000000ca04783b */ /* 0x000eae0000000200 */
[C---:B---3--:R-:W-:Y:S08]  /*1be20*/  HMMA.16816.F32 R52, R148.reuse, R140, R52 ;  /* 0x0000008c9434723c */ /* 0x048ff00000001834 */
[C---:B------:R-:W-:Y:S01]  /*1be30*/  HMMA.16816.F32 R44, R148.reuse, R142, R44 ;  /* 0x0000008e942c723c */ /* 0x040fe2000000182c */
[----:B------:R-:W3:Y:S07]  /*1be40*/  LDSM.16.M88.4 R140, [R221+0xb000] ;  /* 0x00b00000dd8c783b */ /* 0x000eee0000000200 */
[C---:B----4-:R-:W-:Y:S08]  /*1be50*/  HMMA.16816.F32 R60, R148.reuse, R144, R60 ;  /* 0x00000090943c723c */ /* 0x050ff0000000183c */
[----:B------:R-:W-:Y:S01]  /*1be60*/  HMMA.16816.F32 R56, R148, R146, R56 ;  /* 0x000000929438723c */ /* 0x000fe20000001838 */
[----:B------:R-:W4:Y:S07]  /*1be70*/  LDSM.16.M88.4 R144, [R221+0xa800] ;  /* 0x00a80000dd90783b */ /* 0x000f2e0000000200 */
[C---:B------:R-:W-:Y:S08]  /*1be80*/  HMMA.16816.F32 R168, R152.reuse, R156, R168 ;  /* 0x0000009c98a8723c */ /* 0x040ff000000018a8 */
[----:B------:R-:W-:Y:S01]  /*1be90*/  HMMA.16816.F32 R164, R152, R158, R164 ;  /* 0x0000009e98a4723c */ /* 0x000fe200000018a4 */
[----:B------:R-:W5:Y:S04]  /*1bea0*/  LDSM.16.M88.4 R152, [R221+0xb800] ;  /* 0x00b80000dd98783b */ /* 0x000f680000000200 */
[----:B------:R-:W-:Y:S03]  /*1beb0*/  LDSM.16.M88.4 R156, [R215+0x8000] ;  /* 0x00800000d79c783b */ /* 0x000fe60000000200 */
[C---:B-1----:R-:W-:Y:S08]  /*1bec0*/  HMMA.16816.F32 R136, R176.reuse, R8, R136 ;  /* 0x00000008b088723c */ /* 0x042ff00000001888 */
[C---:B------:R-:W-:Y:S01]  /*1bed0*/  HMMA.16816.F32 R64, R176.reuse, R10, R64 ;  /* 0x0000000ab040723c */ /* 0x040fe20000001840 */
[----:B------:R-:W1:Y:S07]  /*1bee0*/  LDSM.16.M88.4 R8, [R199] ;  /* 0x00000000c708783b */ /* 0x000e6e0000000200 */
[C---:B--2---:R-:W-:Y:S08]  /*1bef0*/  HMMA.16816.F32 R60, R176.reuse, R4, R60 ;  /* 0x00000004b03c723c */ /* 0x044ff0000000183c */
[----:B------:R-:W-:Y:S01]  /*1bf00*/  HMMA.16816.F32 R56, R176, R6, R56 ;  /* 0x00000006b038723c */ /* 0x000fe20000001838 */
[----:B------:R-:W2:Y:S07]  /*1bf10*/  LDSM.16.M88.4 R4, [R198] ;  /* 0x00000000c604783b */ /* 0x000eae0000000200 */
[C---:B---3--:R-:W-:Y:S08]  /*1bf20*/  HMMA.16816.F32 R16, R148.reuse, R140, R16 ;  /* 0x0000008c9410723c */ /* 0x048ff00000001810 */
[C---:B------:R-:W-:Y:S01]  /*1bf30*/  HMMA.16816.F32 R12, R148.reuse, R142, R12 ;  /* 0x0000008e940c723c */ /* 0x040fe2000000180c */
[----:B------:R-:W3:Y:S07]  /*1bf40*/  LDSM.16.M88.4 R140, [R200] ;  /* 0x00000000c88c783b */ /* 0x000eee0000000200 */
[C---:B----4-:R-:W-:Y:S08]  /*1bf50*/  HMMA.16816.F32 R24, R148.reuse, R144, R24 ;  /* 0x000000909418723c */ /* 0x050ff00000001818 */
[C---:B------:R-:W-:Y:S01]  /*1bf60*/  HMMA.16816.F32 R20, R148.reuse, R146, R20 ;  /* 0x000000929414723c */ /* 0x040fe20000001814 */
[----:B------:R-:W4:Y:S07]  /*1bf70*/  LDSM.16.M88.4 R144, [R201] ;  /* 0x00000000c990783b */ /* 0x000f2e0000000200 */
[C---:B-----5:R-:W-:Y:S08]  /*1bf80*/  HMMA.16816.F32 R168, R148.reuse, R152, R168 ;  /* 0x0000009894a8723c */ /* 0x060ff000000018a8 */
[----:B------:R-:W-:Y:S01]  /*1bf90*/  HMMA.16816.F32 R164, R148, R154, R164 ;  /* 0x0000009a94a4723c */ /* 0x000fe200000018a4 */
[----:B------:R-:W5:Y:S04]  /*1bfa0*/  LDSM.16.M88.4 R152, [R215+0x8800] ;  /* 0x00880000d798783b */ /* 0x000f680000000200 */
[----:B------:R-:W-:Y:S03]  /*1bfb0*/  LDSM.16.M88.4 R148, [R215+0x9000] ;  /* 0x00900000d794783b */ /* 0x000fe60000000200 */
[C---:B-1----:R-:W-:Y:S08]  /*1bfc0*/  HMMA.16816.F32 R32, R176.reuse, R8, R32 ;  /* 0x00000008b020723c */ /* 0x042ff00000001820 */
[C---:B------:R-:W-:Y:S01]  /*1bfd0*/  HMMA.16816.F32 R28, R176.reuse, R10, R28 ;  /* 0x0000000ab01c723c */ /* 0x040fe2000000181c */
[----:B------:R-:W-:Y:S07]  /*1bfe0*/  LDSM.16.M88.4 R8, [R217+0x2000] ;  /* 0x00200000d908783b */ /* 0x000fee0000000200 */
[C---:B--2---:R-:W-:Y:S08]  /*1bff0*/  HMMA.16816.F32 R24, R176.reuse, R4, R24 ;  /* 0x00000004b018723c */ /* 0x044ff00000001818 */
[C---:B------:R-:W-:Y:S01]  /*1c000*/  HMMA.16816.F32 R20, R176.reuse, R6, R20 ;  /* 0x00000006b014723c */ /* 0x040fe20000001814 */
[----:B------:R-:W1:Y:S07]  /*1c010*/  LDSM.16.M88.4 R4, [R204+0x4000] ;  /* 0x00400000cc04783b */ /* 0x000e6e0000000200 */
[C---:B---3--:R-:W-:Y:S08]  /*1c020*/  HMMA.16816.F32 R40, R176.reuse, R140, R40 ;  /* 0x0000008cb028723c */ /* 0x048ff00000001828 */
[----:B------:R-:W-:Y:S01]  /*1c030*/  HMMA.16816.F32 R36, R176, R142, R36 ;  /* 0x0000008eb024723c */ /* 0x000fe20000001824 */
[----:B------:R-:W2:Y:S07]  /*1c040*/  LDSM.16.M88.4 R140, [R215+0xa000] ;  /* 0x00a00000d78c783b */ /* 0x000eae0000000200 */
[----:B------:R-:W-:Y:S08]  /*1c050*/  HMMA.16816.F32 R136, R160, R156, R136 ;  /* 0x0000009ca088723c */ /* 0x000ff00000001888 */
[C---:B------:R-:W-:Y:S08]  /*1c060*/  HMMA.16816.F32 R168, R176.reuse, R172, R168 ;  /* 0x000000acb0a8723c */ /* 0x040ff000000018a8 */
[C---:B------:R-:W-:Y:S01]  /*1c070*/  HMMA.16816.F32 R164, R176.reuse, R174, R164 ;  /* 0x000000aeb0a4723c */ /* 0x040fe200000018a4 */
[----:B------:R-:W3:Y:S07]  /*1c080*/  LDSM.16.M88.4 R172, [R204+0x4800] ;  /* 0x00480000ccac783b */ /* 0x000eee0000000200 */
[C---:B----4-:R-:W-:Y:S08]  /*1c090*/  HMMA.16816.F32 R52, R176.reuse, R144, R52 ;  /* 0x00000090b034723c */ /* 0x050ff00000001834 */
[----:B------:R-:W-:Y:S01]  /*1c0a0*/  HMMA.16816.F32 R44, R176, R146, R44 ;  /* 0x00000092b02c723c */ /* 0x000fe2000000182c */
[----:B------:R-:W4:Y:S07]  /*1c0b0*/  LDSM.16.M88.4 R144, [R215+0x9800] ;  /* 0x00980000d790783b */ /* 0x000f2e0000000200 */
[C---:B------:R-:W-:Y:S01]  /*1c0c0*/  HMMA.16816.F32 R64, R160.reuse, R158, R64 ;  /* 0x0000009ea040723c */ /* 0x040fe20000001840 */
[----:B------:R-:W-:Y:S07]  /*1c0d0*/  LDSM.16.M88.4 R156, [R215+0xa800] ;  /* 0x00a80000d79c783b */ /* 0x000fee0000000200 */
[----:B-----5:R-:W-:Y:S08]  /*1c0e0*/  HMMA.16816.F32 R60, R160, R152, R60 ;  /* 0x00000098a03c723c */ /* 0x020ff0000000183c */
[----:B-1----:R-:W-:Y:S07]  /*1c0f0*/  HMMA.16816.F32 R136, R8, R4, R136 ;  /* 0x000000040888723c */ /* 0x002fee0000001888 */
[----:B------:R-:W-:Y:S01]  /*1c100*/  LOP3.LUT R5, R2, 0x6, RZ, 0xc0, !PT ;  /* 0x0000000602057812 */ /* 0x000fe200078ec0ff */
[----:B--2---:R-:W-:Y:S04]  /*1c110*/  HMMA.16816.F32 R32, R160, R140, R32 ;  /* 0x0000008ca020723c */ /* 0x004fe80000001820 */
[----:B------:R-:W-:-:S04]  /*1c120*/  IMAD R2, R238, 0x80, R5 ;  /* 0x00000080ee027824 */ /* 0x000fc800078e0205 */
[----:B------:R-:W-:Y:S01]  /*1c130*/  HMMA.16816.F32 R64, R8, R6, R64 ;  /* 0x000000060840723c */ /* 0x000fe20000001840 */
[C---:B------:R-:W-:Y:S01]  /*1c140*/  IADD3 R140, R2.reuse, 0x1, RZ ;  /* 0x00000001028c7810 */ /* 0x040fe20007ffe0ff */
[----:B------:R-:W1:Y:S01]  /*1c150*/  LDSM.16.M88.4 R4, [R204+0x5000] ;  /* 0x00500000cc04783b */ /* 0x000e620000000200 */
[----:B------:R-:W-:Y:S02]  /*1c160*/  IADD3 R48, R2, 0x10, RZ ;  /* 0x0000001002307810 */ /* 0x000fe40007ffe0ff */
[----:B------:R-:W2:Y:S01]  /*1c170*/  I2F R49, R140 ;  /* 0x0000008c00317306 */ /* 0x000ea20000201400 */
[C---:B------:R-:W-:Y:S02]  /*1c180*/  ISETP.GE.AND P6, PT, R140.reuse, R50, PT ;  /* 0x000000328c00720c */ /* 0x040fe40003fc6270 */
[----:B------:R-:W-:Y:S01]  /*1c190*/  HMMA.16816.F32 R56, R160, R154, R56 ;  /* 0x0000009aa038723c */ /* 0x000fe20000001838 */
[----:B------:R-:W-:-:S07]  /*1c1a0*/  ISETP.GE.AND P3, PT, R140, R3, PT ;  /* 0x000000038c00720c */ /* 0x000fce0003f66270 */
[----:B---3--:R-:W-:Y:S01]  /*1c1b0*/  HMMA.16816.F32 R60, R8, R172, R60 ;  /* 0x000000ac083c723c */ /* 0x008fe2000000183c */
[-C--:B--2---:R-:W-:Y:S01]  /*1c1c0*/  FFMA.FTZ R193, R0, R49.reuse, R137 ;  /* 0x0000003100c17223 */ /* 0x084fe20000010089 */
[----:B------:R-:W-:Y:S01]  /*1c1d0*/  IADD3 R137, R2, 0x11, RZ ;  /* 0x0000001102897810 */ /* 0x000fe20007ffe0ff */
[----:B------:R-:W-:-:S05]  /*1c1e0*/  FFMA.FTZ R139, R0, R49, R139 ;  /* 0x00000031008b7223 */ /* 0x000fca000001008b */
[C---:B----4-:R-:W-:Y:S01]  /*1c1f0*/  HMMA.16816.F32 R40, R160.reuse, R144, R40 ;  /* 0x00000090a028723c */ /* 0x050fe20000001828 */
[----:B------:R-:W2:Y:S01]  /*1c200*/  I2F R145, R48 ;  /* 0x0000003000917306 */ /* 0x000ea20000201400 */
[----:B------:R-:W-:Y:S02]  /*1c210*/  FSEL R193, R193, -INF , !P3 ;  /* 0xff800000c1c17808 */ /* 0x000fe40005800000 */
[----:B------:R-:W-:Y:S02]  /*1c220*/  FSEL R195, R139, -INF , !P6 ;  /* 0xff8000008bc37808 */ /* 0x000fe40007000000 */
[C---:B------:R-:W-:Y:S02]  /*1c230*/  IADD3 R139, R2.reuse, 0x18, RZ ;  /* 0x00000018028b7810 */ /* 0x040fe40007ffe0ff */
[----:B------:R-:W-:Y:S01]  /*1c240*/  IADD3 R144, R2, 0x9, RZ ;  /* 0x0000000902907810 */ /* 0x000fe20007ffe0ff */
[----:B------:R-:W-:Y:S01]  /*1c250*/  HMMA.16816.F32 R52, R160, R148, R52 ;  /* 0x00000094a034723c */ /* 0x000fe20000001834 */
[----:B------:R-:W3:Y:S01]  /*1c260*/  I2F R49, R137 ;  /* 0x0000008900317306 */ /* 0x000ee20000201400 */
[----:B------:R-:W-:-:S02]  /*1c270*/  ISETP.GE.AND P3, PT, R48, R3, PT ;  /* 0x000000033000720c */ /* 0x000fc40003f66270 */
[C---:B------:R-:W-:Y:S02]  /*1c280*/  ISETP.GE.AND P4, PT, R144.reuse, R3, PT ;  /* 0x000000039000720c */ /* 0x040fe40003f86270 */
[-C--:B------:R-:W-:Y:S01]  /*1c290*/  ISETP.GE.AND P5, PT, R144, R50.reuse, PT ;  /* 0x000000329000720c */ /* 0x080fe20003fa6270 */
[----:B------:R-:W-:Y:S01]  /*1c2a0*/  IMAD.MOV.U32 R148, RZ, RZ, R134 ;  /* 0x000000ffff947224 */ /* 0x000fe200078e0086 */
[----:B------:R-:W-:Y:S01]  /*1c2b0*/  HMMA.16816.F32 R56, R8, R174, R56 ;  /* 0x000000ae0838723c */ /* 0x000fe20000001838 */
[----:B------:R-:W4:Y:S01]  /*1c2c0*/  I2F R51, R144 ;  /* 0x0000009000337306 */ /* 0x000f220000201400 */
[-C--:B--2---:R-:W-:Y:S01]  /*1c2d0*/  FFMA.FTZ R60, R0, R145.reuse, R60 ;  /* 0x00000091003c7223 */ /* 0x084fe2000001003c */
[----:B------:R-:W-:Y:S01]  /*1c2e0*/  ISETP.GE.AND P6, PT, R48, R50, PT ;  /* 0x000000323000720c */ /* 0x000fe20003fc6270 */
[----:B------:R-:W-:Y:S02]  /*1c2f0*/  FFMA.FTZ R62, R0, R145, R62 ;  /* 0x00000091003e7223 */ /* 0x000fe4000001003e */
[----:B------:R-:W-:-:S02]  /*1c300*/  IMAD.MOV.U32 R149, RZ, RZ, R135 ;  /* 0x000000ffff957224 */ /* 0x000fc400078e0087 */
[----:B------:R-:W-:Y:S01]  /*1c310*/  HMMA.16816.F32 R44, R160, R150, R44 ;  /* 0x00000096a02c723c */ /* 0x000fe2000000182c */
[----:B------:R-:W-:Y:S01]  /*1c320*/  FSEL R191, R62, -INF , !P6 ;  /* 0xff8000003ebf7808 */ /* 0x000fe20007000000 */
[----:B---3--:R-:W-:Y:S01]  /*1c330*/  FFMA.FTZ R190, R0, R49, R63 ;  /* 0x0000003100be7223 */ /* 0x008fe2000001003f */
[----:B------:R-:W-:-:S05]  /*1c340*/  ISETP.GE.AND P6, PT, R139, R50, PT ;  /* 0x000000328b00720c */ /* 0x000fca0003fc6270 */
[----:B-1----:R-:W-:Y:S01]  /*1c350*/  HMMA.16816.F32 R52, R8, R4, R52 ;  /* 0x000000040834723c */ /* 0x002fe20000001834 */
[CC--:B----4-:R-:W-:Y:S02]  /*1c360*/  FFMA.FTZ R65, R0.reuse, R51.reuse, R65 ;  /* 0x0000003300417223 */ /* 0x0d0fe40000010041 */
[C---:B------:R-:W-:Y:S02]  /*1c370*/  FFMA.FTZ R67, R0.reuse, R51, R67 ;  /* 0x0000003300437223 */ /* 0x040fe40000010043 */
[----:B------:R-:W1:Y:S01]  /*1c380*/  I2F R51, R139 ;  /* 0x0000008b00337306 */ /* 0x000e620000201400 */
[----:B------:R-:W-:Y:S01]  /*1c390*/  FSEL R192, R65, -INF , !P4 ;  /* 0xff80000041c07808 */ /* 0x000fe20006000000 */
[----:B------:R-:W-:Y:S01]  /*1c3a0*/  FFMA.FTZ R65, R0, R49, R61 ;  /* 0x0000003100417223 */ /* 0x000fe2000001003d */
[----:B------:R-:W-:Y:S01]  /*1c3b0*/  FSEL R194, R67, -INF , !P5 ;  /* 0xff80000043c27808 */ /* 0x000fe20006800000 */
[----:B------:R-:W-:Y:S01]  /*1c3c0*/  HMMA.16816.F32 R28, R160, R142, R28 ;  /* 0x0000008ea01c723c */ /* 0x000fe2000000181c */
[----:B------:R-:W-:Y:S01]  /*1c3d0*/  FSEL R67, R60, -INF , !P3 ;  /* 0xff8000003c437808 */ /* 0x000fe20005800000 */
[----:B------:R-:W-:Y:S01]  /*1c3e0*/  LDSM.16.M88.4 R140, [R215+0xb000] ;  /* 0x00b00000d78c783b */ /* 0x000fe20000000200 */
[----:B------:R-:W-:-:S02]  /*1c3f0*/  ISETP.GE.AND P4, PT, R137, R3, PT ;  /* 0x000000038900720c */ /* 0x000fc40003f86270 */
[----:B------:R-:W-:Y:S01]  /*1c400*/  ISETP.GE.AND P5, PT, R137, R50, PT ;  /* 0x000000328900720c */ /* 0x000fe20003fa6270 */
[----:B------:R-:W2:Y:S01]  /*1c410*/  LDSM.16.M88.4 R60, [R204+0x5800] ;  /* 0x00580000cc3c783b */ /* 0x000ea20000000200 */
[C---:B------:R-:W-:Y:S01]  /*1c420*/  IADD3 R137, R2.reuse, 0x19, RZ ;  /* 0x0000001902897810 */ /* 0x040fe20007ffe0ff */
[----:B------:R-:W-:Y:S01]  /*1c430*/  HMMA.16816.F32 R44, R8, R6, R44 ;  /* 0x00000006082c723c */ /* 0x000fe2000000182c */
[----:B------:R-:W-:Y:S02]  /*1c440*/  IADD3 R4, R2, 0x20, RZ ;  /* 0x0000002002047810 */ /* 0x000fe40007ffe0ff */
[----:B------:R-:W3:Y:S01]  /*1c450*/  I2F R48, R137 ;  /* 0x0000008900307306 */ /* 0x000ee20000201400 */
[C---:B-1----:R-:W-:Y:S01]  /*1c460*/  FFMA.FTZ R56, R0.reuse, R51, R56 ;  /* 0x0000003300387223 */ /* 0x042fe20000010038 */
[----:B------:R-:W-:Y:S01]  /*1c470*/  ISETP.GE.AND P3, PT, R139, R3, PT ;  /* 0x000000038b00720c */ /* 0x000fe20003f66270 */
[----:B------:R-:W-:Y:S01]  /*1c480*/  FFMA.FTZ R189, R0, R51, R58 ;  /* 0x0000003300bd7223 */ /* 0x000fe2000001003a */
[----:B------:R-:W-:Y:S01]  /*1c490*/  IADD3 R58, R2, 0x21, RZ ;  /* 0x00000021023a7810 */ /* 0x000fe20007ffe0ff */
[----:B------:R-:W-:Y:S01]  /*1c4a0*/  HMMA.16816.F32 R36, R160, R146, R36 ;  /* 0x00000092a024723c */ /* 0x000fe20000001824 */
[----:B------:R-:W-:Y:S01]  /*1c4b0*/  FSEL R188, R56, -INF , !P3 ;  /* 0xff80000038bc7808 */ /* 0x000fe20005800000 */
[----:B------:R-:W-:Y:S01]  /*1c4c0*/  LDSM.16.M88.4 R144, [R215+0xb800] ;  /* 0x00b80000d790783b */ /* 0x000fe20000000200 */
[----:B------:R1:W4:Y:S01]  /*1c4d0*/  I2F R49, R4 ;  /* 0x0000000400317306 */ /* 0x0003220000201400 */
[----:B------:R-:W-:-:S02]  /*1c4e0*/  FSEL R189, R189, -INF , !P6 ;  /* 0xff800000bdbd7808 */ /* 0x000fc40007000000 */
[C---:B------:R-:W-:Y:S02]  /*1c4f0*/  ISETP.GE.AND P3, PT, R4.reuse, R3, PT ;  /* 0x000000030400720c */ /* 0x040fe40003f66270 */
[----:B------:R-:W-:Y:S01]  /*1c500*/  ISETP.GE.AND P6, PT, R4, R50, PT ;  /* 0x000000320400720c */ /* 0x000fe20003fc6270 */
[C---:B------:R-:W-:Y:S01]  /*1c510*/  HMMA.16816.F32 R16, R176.reuse, R180, R16 ;  /* 0x000000b4b010723c */ /* 0x040fe20000001810 */
[----:B------:R-:W-:Y:S01]  /*1c520*/  FSEL R65, R65, -INF , !P4 ;  /* 0xff80000041417808 */ /* 0x000fe20006000000 */
[-C--:B---3--:R-:W-:Y:S01]  /*1c530*/  FFMA.FTZ R187, R0, R48.reuse, R57 ;  /* 0x0000003000bb7223 */ /* 0x088fe20000010039 */
[----:B------:R-:W3:Y:S01]  /*1c540*/  I2F R56, R58 ;  /* 0x0000003a00387306 */ /* 0x000ee20000201400 */
[----:B------:R-:W-:Y:S01]  /*1c550*/  IADD3 R57, R2, 0x28, RZ ;  /* 0x0000002802397810 */ /* 0x000fe20007ffe0ff */
[----:B------:R-:W-:Y:S01]  /*1c560*/  FFMA.FTZ R59, R0, R48, R59 ;  /* 0x00000030003b7223 */ /* 0x000fe2000001003b */
[----:B------:R-:W-:Y:S02]  /*1c570*/  IADD3 R48, R2, 0x29, RZ ;  /* 0x0000002902307810 */ /* 0x000fe40007ffe0ff */
[----:B------:R-:W-:Y:S01]  /*1c580*/  HMMA.16816.F32 R12, R176, R182, R12 ;  /* 0x000000b6b00c723c */ /* 0x000fe2000000180c */
[----:B------:R-:W-:Y:S01]  /*1c590*/  FSEL R190, R190, -INF , !P5 ;  /* 0xff800000bebe7808 */ /* 0x000fe20006800000 */
[----:B-1----:R-:W1:Y:S01]  /*1c5a0*/  LDSM.16.M88.4 R4, [R204+0x6000] ;  /* 0x00600000cc04783b */ /* 0x002e620000000200 */
[C---:B----4-:R-:W-:Y:S01]  /*1c5b0*/  FFMA.FTZ R52, R0.reuse, R49, R52 ;  /* 0x0000003100347223 */ /* 0x050fe20000010034 */
[C---:B------:R-:W-:Y:S01]  /*1c5c0*/  ISETP.GE.AND P4, PT, R137.reuse, R3, PT ;  /* 0x000000038900720c */ /* 0x040fe20003f86270 */
[----:B------:R-:W4:Y:S01]  /*1c5d0*/  I2F R51, R57 ;  /* 0x0000003900337306 */ /* 0x000f220000201400 */
[----:B------:R-:W-:Y:S01]  /*1c5e0*/  ISETP.GE.AND P5, PT, R137, R50, PT ;  /* 0x000000328900720c */ /* 0x000fe20003fa6270 */
[----:B------:R-:W-:Y:S01]  /*1c5f0*/  FFMA.FTZ R54, R0, R49, R54 ;  /* 0x0000003100367223 */ /* 0x000fe20000010036 */
[----:B------:R-:W-:Y:S01]  /*1c600*/  FSEL R137, R52, -INF , !P3 ;  /* 0xff80000034897808 */ /* 0x000fe20005800000 */
[----:B------:R-:W-:Y:S01]  /*1c610*/  HMMA.16816.F32 R20, R160, R158, R20 ;  /* 0x0000009ea014723c */ /* 0x000fe20000001814 */
[----:B------:R-:W-:Y:S01]  /*1c620*/  FSEL R187, R187, -INF , !P4 ;  /* 0xff800000bbbb7808 */ /* 0x000fe20006000000 */
[CC--:B---3--:R-:W-:Y:S01]  /*1c630*/  FFMA.FTZ R53, R0.reuse, R56.reuse, R53 ;  /* 0x0000003800357223 */ /* 0x0c8fe20000010035 */
[----:B------:R-:W-:Y:S01]  /*1c640*/  FSEL R186, R59, -INF , !P5 ;  /* 0xff8000003bba7808 */ /* 0x000fe20006800000 */
[----:B------:R-:W3:Y:S01]  /*1c650*/  I2F R52, R48 ;  /* 0x0000003000347306 */ /* 0x000ee20000201400 */
[----:B------:R-:W-:Y:S01]  /*1c660*/  FFMA.FTZ R55, R0, R56, R55 ;  /* 0x0000003800377223 */ /* 0x000fe20000010037 */
[----:B------:R-:W-:-:S02]  /*1c670*/  ISETP.GE.AND P4, PT, R58, R3, PT ;  /* 0x000000033a00720c */ /* 0x000fc40003f86270 */
[C---:B--2---:R-:W-:Y:S01]  /*1c680*/  HMMA.16816.F32 R40, R8.reuse, R60, R40 ;  /* 0x0000003c0828723c */ /* 0x044fe20000001828 */
[----:B------:R-:W-:Y:S02]  /*1c690*/  FSEL R158, R54, -INF , !P6 ;  /* 0xff800000369e7808 */ /* 0x000fe40007000000 */
[----:B------:R-:W-:Y:S01]  /*1c6a0*/  IADD3 R54, R2, 0x30, RZ ;  /* 0x0000003002367810 */ /* 0x000fe20007ffe0ff */
[-C--:B----4-:R-:W-:Y:S01]  /*1c6b0*/  FFMA.FTZ R44, R0, R51.reuse, R44 ;  /* 0x00000033002c7223 */ /* 0x090fe2000001002c */
[----:B------:R-:W-:Y:S01]  /*1c6c0*/  ISETP.GE.AND P5, PT, R58, R50, PT ;  /* 0x000000323a00720c */ /* 0x000fe20003fa6270 */
[C---:B------:R-:W-:Y:S01]  /*1c6d0*/  FFMA.FTZ R46, R0.reuse, R51, R46 ;  /* 0x00000033002e7223 */ /* 0x040fe2000001002e */
[----:B------:R-:W2:Y:S01]  /*1c6e0*/  I2F R49, R54 ;  /* 0x0000003600317306 */ /* 0x000ea20000201400 */
[----:B------:R-:W-:Y:S01]  /*1c6f0*/  HMMA.16816.F32 R36, R8, R62, R36 ;  /* 0x0000003e0824723c */ /* 0x000fe20000001824 */
[----:B------:R-:W-:Y:S02]  /*1c700*/  FSEL R153, R53, -INF , !P4 ;  /* 0xff80000035997808 */ /* 0x000fe40006000000 */
[----:B------:R-:W-:Y:S01]  /*1c710*/  FSEL R184, R55, -INF , !P5 ;  /* 0xff80000037b87808 */ /* 0x000fe20006800000 */
[-C--:B---3--:R-:W-:Y:S01]  /*1c720*/  FFMA.FTZ R45, R0, R52.reuse, R45 ;  /* 0x00000034002d7223 */ /* 0x088fe2000001002d */
[----:B------:R-:W-:Y:S01]  /*1c730*/  IADD3 R51, R2, 0x38, RZ ;  /* 0x0000003802337810 */ /* 0x000fe20007ffe0ff */
[----:B------:R-:W-:Y:S01]  /*1c740*/  FFMA.FTZ R47, R0, R52, R47 ;  /* 0x00000034002f7223 */ /* 0x000fe2000001002f */
[CC--:B------:R-:W-:Y:S01]  /*1c750*/  ISETP.GE.AND P3, PT, R57.reuse, R3.reuse, PT ;  /* 0x000000033900720c */ /* 0x0c0fe20003f66270 */
[----:B------:R-:W-:Y:S01]  /*1c760*/  HMMA.16816.F32 R24, R160, R156, R24 ;  /* 0x0000009ca018723c */ /* 0x000fe20000001818 */
[----:B------:R-:W-:Y:S01]  /*1c770*/  ISETP.GE.AND P6, PT, R57, R50, PT ;  /* 0x000000323900720c */ /* 0x000fe20003fc6270 */
[----:B------:R-:W3:Y:S01]  /*1c780*/  I2F R55, R51 ;  /* 0x0000003300377306 */ /* 0x000ee20000201400 */
[----:B------:R-:W-:-:S02]  /*1c790*/  ISETP.GE.AND P4, PT, R48, R3, PT ;  /* 0x000000033000720c */ /* 0x000fc40003f86270 */
[-C--:B------:R-:W-:Y:S02]  /*1c7a0*/  ISETP.GE.AND P5, PT, R48, R50.reuse, PT ;  /* 0x000000323000720c */ /* 0x080fe40003fa6270 */
[----:B------:R-:W-:Y:S01]  /*1c7b0*/  IADD3 R53, R2, 0x31, RZ ;  /* 0x0000003102357810 */ /* 0x000fe20007ffe0ff */
[C---:B------:R-:W-:Y:S01]  /*1c7c0*/  HMMA.16816.F32 R16, R160.reuse, R140, R16 ;  /* 0x0000008ca010723c */ /* 0x040fe20000001810 */
[----:B------:R-:W-:Y:S01]  /*1c7d0*/  FSEL R156, R44, -INF , !P3 ;  /* 0xff8000002c9c7808 */ /* 0x000fe20005800000 */
[-C--:B--2---:R-:W-:Y:S01]  /*1c7e0*/  FFMA.FTZ R40, R0, R49.reuse, R40 ;  /* 0x0000003100287223 */ /* 0x084fe20000010028 */
[----:B------:R-:W-:Y:S01]  /*1c7f0*/  FSEL R185, R46, -INF , !P6 ;  /* 0xff8000002eb97808 */ /* 0x000fe20007000000 */
[----:B------:R-:W2:Y:S01]  /*1c800*/  I2F R48, R53 ;  /* 0x0000003500307306 */ /* 0x000ea20000201400 */
[----:B------:R-:W-:Y:S01]  /*1c810*/  IADD3 R52, R2, 0x39, RZ ;  /* 0x0000003902347810 */ /* 0x000fe20007ffe0ff */
[----:B------:R-:W-:Y:S01]  /*1c820*/  FFMA.FTZ R49, R0, R49, R42 ;  /* 0x0000003100317223 */ /* 0x000fe2000001002a */
[----:B------:R-:W-:Y:S01]  /*1c830*/  FSEL R141, R45, -INF , !P4 ;  /* 0xff8000002d8d7808 */ /* 0x000fe20006000000 */
[----:B------:R-:W-:Y:S01]  /*1c840*/  HMMA.16816.F32 R12, R160, R142, R12 ;  /* 0x0000008ea00c723c */ /* 0x000fe2000000180c */
[----:B------:R-:W-:Y:S01]  /*1c850*/  ISETP.GE.AND P3, PT, R54, R3, PT ;  /* 0x000000033600720c */ /* 0x000fe20003f66270 */
[-C--:B---3--:R-:W-:Y:S01]  /*1c860*/  FFMA.FTZ R182, R0, R55.reuse, R36 ;  /* 0x0000003700b67223 */ /* 0x088fe20000010024 */
[----:B------:R-:W-:Y:S01]  /*1c870*/  ISETP.GE.AND P6, PT, R54, R50, PT ;  /* 0x000000323600720c */ /* 0x000fe20003fc6270 */
[----:B------:R-:W-:Y:S01]  /*1c880*/  FFMA.FTZ R38, R0, R55, R38 ;  /* 0x0000003700267223 */ /* 0x000fe20000010026 */
[----:B------:R-:W-:-:S02]  /*1c890*/  FSEL R159, R40, -INF , !P3 ;  /* 0xff800000289f7808 */ /* 0x000fc40005800000 */
[----:B------:R-:W-:Y:S01]  /*1c8a0*/  FSEL R142, R47, -INF , !P5 ;  /* 0xff8000002f8e7808 */ /* 0x000fe20006800000 */
[C---:B-1----:R-:W-:Y:S01]  /*1c8b0*/  HMMA.16816.F32 R32, R8.reuse, R4, R32 ;  /* 0x000000040820723c */ /* 0x042fe20000001820 */
[----:B------:R-:W1:Y:S01]  /*1c8c0*/  LDSM.16.M88.4 R44, [R204+0x6800] ;  /* 0x00680000cc2c783b */ /* 0x000e620000000200 */
[----:B------:R-:W3:Y:S01]  /*1c8d0*/  I2F R4, R52 ;  /* 0x0000003400047306 */ /* 0x000ee20000201400 */
[----:B------:R-:W-:Y:S01]  /*1c8e0*/  FSEL R49, R49, -INF , !P6 ;  /* 0xff80000031317808 */ /* 0x000fe20007000000 */
[CC--:B--2---:R-:W-:Y:S01]  /*1c8f0*/  FFMA.FTZ R183, R0.reuse, R48.reuse, R41 ;  /* 0x0000003000b77223 */ /* 0x0c4fe20000010029 */
[C---:B------:R-:W-:Y:S01]  /*1c900*/  ISETP.GE.AND P3, PT, R51.reuse, R3, PT ;  /* 0x000000033300720c */ /* 0x040fe20003f66270 */
[----:B------:R-:W-:Y:S01]  /*1c910*/  FFMA.FTZ R43, R0, R48, R43 ;  /* 0x00000030002b7223 */ /* 0x000fe2000001002b */
[----:B------:R-:W-:Y:S01]  /*1c920*/  ISETP.GE.AND P6, PT, R51, R50, PT ;  /* 0x000000323300720c */ /* 0x000fe20003fc6270 */
[----:B------:R-:W-:Y:S01]  /*1c930*/  HMMA.16816.F32 R28, R8, R6, R28 ;  /* 0x00000006081c723c */ /* 0x000fe2000000181c */
[----:B------:R-:W-:-:S02]  /*1c940*/  IADD3 R5, R2, 0x40, RZ ;  /* 0x0000004002057810 */ /* 0x000fc40007ffe0ff */
[----:B------:R-:W-:Y:S02]  /*1c950*/  FSEL R182, R182, -INF , !P3 ;  /* 0xff800000b6b67808 */ /* 0x000fe40005800000 */
[----:B------:R-:W-:Y:S01]  /*1c960*/  FSEL R48, R38, -INF , !P6 ;  /* 0xff80000026307808 */ /* 0x000fe20007000000 */
[----:B------:R2:W4:Y:S01]  /*1c970*/  I2F R41, R5 ;  /* 0x0000000500297306 */ /* 0x0005220000201400 */
[C---:B------:R-:W-:Y:S01]  /*1c980*/  ISETP.GE.AND P3, PT, R5.reuse, R3, PT ;  /* 0x000000030500720c */ /* 0x040fe20003f66270 */
[----:B------:R-:W-:Y:S01]  /*1c990*/  HMMA.16816.F32 R168, R160, R144, R168 ;  /* 0x00000090a0a8723c */ /* 0x000fe200000018a8 */
[----:B------:R-:W-:Y:S01]  /*1c9a0*/  ISETP.GE.AND P6, PT, R5, R50, PT ;  /* 0x000000320500720c */ /* 0x000fe20003fc6270 */
[-C--:B---3--:R-:W-:Y:S01]  /*1c9b0*/  FFMA.FTZ R37, R0, R4.reuse, R37 ;  /* 0x0000000400257223 */ /* 0x088fe20000010025 */
[----:B------:R-:W-:Y:S01]  /*1c9c0*/  IADD3 R40, R2, 0x41, RZ ;  /* 0x0000004102287810 */ /* 0x000fe20007ffe0ff */
[----:B------:R-:W-:Y:S01]  /*1c9d0*/  FFMA.FTZ R180, R0, R4, R39 ;  /* 0x0000000400b47223 */ /* 0x000fe20000010027 */
[----:B------:R-:W-:-:S02]  /*1c9e0*/  ISETP.GE.AND P5, PT, R53, R50, PT ;  /* 0x000000323500720c */ /* 0x000fc40003fa6270 */
[----:B------:R-:W3:Y:S01]  /*1c9f0*/  I2F R36, R40 ;  /* 0x0000002800247306 */ /* 0x000ee20000201400 */
[----:B------:R-:W-:Y:S01]  /*1ca00*/  IADD3 R38, R2, 0x48, RZ ;  /* 0x0000004802267810 */ /* 0x000fe20007ffe0ff */
[----:B------:R-:W-:Y:S01]  /*1ca10*/  HMMA.16816.F32 R164, R160, R146, R164 ;  /* 0x00000092a0a4723c */ /* 0x000fe200000018a4 */
[----:B------:R-:W-:Y:S02]  /*1ca20*/  ISETP.GE.AND P4, PT, R53, R3, PT ;  /* 0x000000033500720c */ /* 0x000fe40003f86270 */
[----:B------:R-:W-:Y:S01]  /*1ca30*/  FSEL R51, R43, -INF , !P5 ;  /* 0xff8000002b337808 */ /* 0x000fe20006800000 */
[----:B--2---:R-:W2:Y:S02]  /*1ca40*/  LDSM.16.M88.4 R4, [R204+0x7000] ;  /* 0x00700000cc04783b */ /* 0x004ea40000000200 */
[----:B------:R-:W5:Y:S01]  /*1ca50*/  I2F R43, R38 ;  /* 0x00000026002b7306 */ /* 0x000f620000201400 */
[----:B------:R-:W-:Y:S01]  /*1ca60*/  FSEL R183, R183, -INF , !P4 ;  /* 0xff800000b7b77808 */ /* 0x000fe20006000000 */
[----:B----4-:R-:W-:Y:S01]  /*1ca70*/  FFMA.FTZ R34, R0, R41, R34 ;  /* 0x0000002900227223 */ /* 0x010fe20000010022 */
[----:B------:R-:W-:Y:S01]  /*1ca80*/  ISETP.GE.AND P4, PT, R52, R3, PT ;  /* 0x000000033400720c */ /* 0x000fe20003f86270 */
[----:B------:R-:W-:Y:S01]  /*1ca90*/  FFMA.FTZ R175, R0, R41, R32 ;  /* 0x0000002900af7223 */ /* 0x000fe20000010020 */
[----:B------:R-:W-:-:S02]  /*1caa0*/  IADD3 R39, R2, 0x49, RZ ;  /* 0x0000004902277810 */ /* 0x000fc40007ffe0ff */
[----:B------:R-:W-:Y:S01]  /*1cab0*/  FSEL R181, R37, -INF , !P4 ;  /* 0xff80000025b57808 */ /* 0x000fe20006000000 */
[-C--:B---3--:R-:W-:Y:S01]  /*1cac0*/  FFMA.FTZ R176, R0, R36.reuse, R33 ;  /* 0x0000002400b07223 */ /* 0x088fe20000010021 */
[----:B------:R-:W-:Y:S01]  /*1cad0*/  IADD3 R37, R2, 0x50, RZ ;  /* 0x0000005002257810 */ /* 0x000fe20007ffe0ff */
[C---:B-1----:R-:W-:Y:S01]  /*1cae0*/  HMMA.16816.F32 R24, R8.reuse, R44, R24 ;  /* 0x0000002c0818723c */ /* 0x042fe20000001818 */
[----:B------:R-:W1:Y:S01]  /*1caf0*/  I2F R32, R39 ;  /* 0x0000002700207306 */ /* 0x000e620000201400 */
[----:B------:R-:W-:Y:S01]  /*1cb00*/  FSEL R177, R34, -INF , !P6 ;  /* 0xff80000022b17808 */ /* 0x000fe20007000000 */
[----:B------:R-:W-:Y:S01]  /*1cb10*/  FFMA.FTZ R35, R0, R36, R35 ;  /* 0x0000002400237223 */ /* 0x000fe20000010023 */
[----:B------:R-:W-:Y:S01]  /*1cb20*/  IADD3 R34, R2, 0x51, RZ ;  /* 0x0000005102227810 */ /* 0x000fe20007ffe0ff */
[CC--:B-----5:R-:W-:Y:S01]  /*1cb30*/  FFMA.FTZ R178, R0.reuse, R43.reuse, R30 ;  /* 0x0000002b00b27223 */ /* 0x0e0fe2000001001e */
[----:B------:R-:W-:Y:S02]  /*1cb40*/  FSEL R175, R175, -INF , !P3 ;  /* 0xff800000afaf7808 */ /* 0x000fe40005800000 */
[----:B------:R-:W-:Y:S01]  /*1cb50*/  HMMA.16816.F32 R44, R8, R46, R20 ;  /* 0x0000002e082c723c */ /* 0x000fe20000001814 */
[----:B------:R-:W3:Y:S01]  /*1cb60*/  LDSM.16.M88.4 R20, [R204+0x7800] ;  /* 0x00780000cc14783b */ /* 0x000ee20000000200 */
[----:B------:R-:W4:Y:S01]  /*1cb70*/  I2F R33, R37 ;  /* 0x0000002500217306 */ /* 0x000f220000201400 */
[----:B------:R-:W-:Y:S01]  /*1cb80*/  FFMA.FTZ R28, R0, R43, R28 ;  /* 0x0000002b001c7223 */ /* 0x000fe2000001001c */
[----:B------:R-:W-:Y:S01]  /*1cb90*/  ISETP.GE.AND P3, PT, R38, R3, PT ;  /* 0x000000032600720c */ /* 0x000fe20003f66270 */
[----:B------:R-:W-:-:S04]  /*1cba0*/  DEPBAR.LE SB0, 0x0 ;  /* 0x000080000000791a */ /* 0x000fc80000000000 */
[----:B------:R-:W-:Y:S01]  /*1cbb0*/  FSEL R174, R28, -INF , !P3 ;  /* 0xff8000001cae7808 */ /* 0x000fe20005800000 */
[----:B------:R-:W5:Y:S01]  /*1cbc0*/  I2F R30, R34 ;  /* 0x00000022001e7306 */ /* 0x000f620000201400 */
[----:B------:R-:W-:Y:S01]  /*1cbd0*/  IADD3 R28, R2, 0x58, RZ ;  /* 0x00000058021c7810 */ /* 0x000fe20007ffe0ff */
[----:B-1----:R-:W-:Y:S01]  /*1cbe0*/  FFMA.FTZ R173, R0, R32, R29 ;  /* 0x0000002000ad7223 */ /* 0x002fe2000001001d */
[----:B------:R-:W-:Y:S01]  /*1cbf0*/  ISETP.GE.AND P5, PT, R52, R50, PT ;  /* 0x000000323400720c */ /* 0x000fe20003fa6270 */
[----:B------:R-:W-:Y:S01]  /*1cc00*/  FFMA.FTZ R172, R0, R32, R31 ;  /* 0x0000002000ac7223 */ /* 0x000fe2000001001f */
[----:B------:R-:W-:Y:S02]  /*1cc10*/  IADD3 R31, R2, 0x59, RZ ;  /* 0x00000059021f7810 */ /* 0x000fe40007ffe0ff */
[----:B------:R-:W-:Y:S01]  /*1cc20*/  FSEL R180, R180, -INF , !P5 ;  /* 0xff800000b4b47808 */ /* 0x000fe20006800000 */
[----:B------:R-:W1:Y:S01]  /*1cc30*/  I2F R29, R28 ;  /* 0x0000001c001d7306 */ /* 0x000e620000201400 */
[----:B----4-:R-:W-:Y:S01]  /*1cc40*/  FFMA.FTZ R157, R0, R33, R24 ;  /* 0x00000021009d7223 */ /* 0x010fe20000010018 */
[----:B------:R-:W-:Y:S01]  /*1cc50*/  IADD3 R24, R2, 0x60, RZ ;  /* 0x0000006002187810 */ /* 0x000fe20007ffe0ff */
[----:B--2---:R-:W-:Y:S01]  /*1cc60*/  HMMA.16816.F32 R16, R8, R4, R16 ;  /* 0x000000040810723c */ /* 0x004fe20000001810 */
[----:B------:R-:W-:Y:S01]  /*1cc70*/  ISETP.GE.AND P4, PT, R40, R3, PT ;  /* 0x000000032800720c */ /* 0x000fe20003f86270 */
[----:B------:R-:W-:Y:S01]  /*1cc80*/  FFMA.FTZ R26, R0, R33, R26 ;  /* 0x00000021001a7223 */ /* 0x000fe2000001001a */
[----:B------:R-:W-:-:S02]  /*1cc90*/  ISETP.GE.AND P5, PT, R40, R50, PT ;  /* 0x000000322800720c */ /* 0x000fc40003fa6270 */
[----:B------:R-:W2:Y:S01]  /*1cca0*/  I2F R4, R31 ;  /* 0x0000001f00047306 */ /* 0x000ea20000201400 */
[----:B-----5:R-:W-:Y:S01]  /*1ccb0*/  FFMA.FTZ R155, R0, R30, R25 ;  /* 0x0000001e009b7223 */ /* 0x020fe20000010019 */
[----:B------:R-:W-:Y:S01]  /*1ccc0*/  IADD3 R25, R2, 0x61, RZ ;  /* 0x0000006102197810 */ /* 0x000fe20007ffe0ff */
[----:B------:R-:W-:Y:S01]  /*1ccd0*/  HMMA.16816.F32 R12, R8, R6, R12 ;  /* 0x00000006080c723c */ /* 0x000fe2000000180c */
[----:B------:R-:W-:Y:S01]  /*1cce0*/  ISETP.GE.AND P6, PT, R38, R50, PT ;  /* 0x000000322600720c */ /* 0x000fe20003fc6270 */
[----:B------:R-:W-:Y:S01]  /*1ccf0*/  FFMA.FTZ R27, R0, R30, R27 ;  /* 0x0000001e001b7223 */ /* 0x000fe2000001001b */
[----:B------:R-:W-:Y:S02]  /*1cd00*/  FSEL R176, R176, -INF , !P4 ;  /* 0xff800000b0b07808 */ /* 0x000fe40006000000 */
[----:B------:R-:W4:Y:S01]  /*1cd10*/  I2F R5, R24 ;  /* 0x0000001800057306 */ /* 0x000f220000201400 */
[----:B------:R-:W-:Y:S01]  /*1cd20*/  FSEL R179, R35, -INF , !P5 ;  /* 0xff80000023b37808 */ /* 0x000fe20006800000 */
[C---:B-1----:R-:W-:Y:S01]  /*1cd30*/  FFMA.FTZ R44, R0.reuse, R29, R44 ;  /* 0x0000001d002c7223 */ /* 0x042fe2000001002c */
[C---:B------:R-:W-:Y:S01]  /*1cd40*/  ISETP.GE.AND P4, PT, R39.reuse, R3, PT ;  /* 0x000000032700720c */ /* 0x040fe20003f86270 */
[----:B------:R-:W-:Y:S01]  /*1cd50*/  FFMA.FTZ R46, R0, R29, R46 ;  /* 0x0000001d002e7223 */ /* 0x000fe2000001002e */
[----:B------:R-:W-:-:S02]  /*1cd60*/  ISETP.GE.AND P5, PT, R39, R50, PT ;  /* 0x000000322700720c */ /* 0x000fc40003fa6270 */
[----:B------:R-:W-:Y:S01]  /*1cd70*/  FSEL R178, R178, -INF , !P6 ;  /* 0xff800000b2b27808 */ /* 0x000fe20007000000 */
[----:B------:R-:W1:Y:S01]  /*1cd80*/  I2F R6, R25 ;  /* 0x0000001900067306 */ /* 0x000e620000201400 */
[C---:B------:R-:W-:Y:S01]  /*1cd90*/  ISETP.GE.AND P3, PT, R37.reuse, R3, PT ;  /* 0x000000032500720c */ /* 0x040fe20003f66270 */
[C---:B---3--:R-:W-:Y:S01]  /*1cda0*/  HMMA.16816.F32 R168, R8.reuse, R20, R168 ;  /* 0x0000001408a8723c */ /* 0x048fe200000018a8 */
[----:B------:R-:W-:Y:S01]  /*1cdb0*/  ISETP.GE.AND P6, PT, R37, R50, PT ;  /* 0x000000322500720c */ /* 0x000fe20003fc6270 */
[CC--:B--2---:R-:W-:Y:S01]  /*1cdc0*/  FFMA.FTZ R45, R0.reuse, R4.reuse, R45 ;  /* 0x00000004002d7223 */ /* 0x0c4fe2000001002d */
[----:B------:R-:W-:Y:S01]  /*1cdd0*/  FSEL R173, R173, -INF , !P4 ;  /* 0xff800000adad7808 */ /* 0x000fe20006000000 */
[----:B------:R-:W-:Y:S01]  /*1cde0*/  FFMA.FTZ R47, R0, R4, R47 ;  /* 0x00000004002f7223 */ /* 0x000fe2000001002f */
[----:B------:R-:W-:Y:S01]  /*1cdf0*/  FSEL R172, R172, -INF , !P5 ;  /* 0xff800000acac7808 */ /* 0x000fe20006800000 */
[----:B----4-:R-:W-:Y:S01]  /*1ce00*/  FFMA.FTZ R16, R0, R5, R16 ;  /* 0x0000000500107223 */ /* 0x010fe20000010010 */
[----:B------:R-:W-:Y:S01]  /*1ce10*/  ISETP.GE.AND P4, PT, R34, R3, PT ;  /* 0x000000032200720c */ /* 0x000fe20003f86270 */
[----:B------:R-:W-:Y:S01]  /*1ce20*/  FFMA.FTZ R18, R0, R5, R18 ;  /* 0x0000000500127223 */ /* 0x000fe20000010012 */
[----:B------:R-:W-:Y:S01]  /*1ce30*/  ISETP.GE.AND P5, PT, R34, R50, PT ;  /* 0x000000322200720c */ /* 0x000fe20003fa6270 */
[----:B------:R-:W-:Y:S01]  /*1ce40*/  HMMA.16816.F32 R164, R8, R22, R164 ;  /* 0x0000001608a4723c */ /* 0x000fe200000018a4 */
[----:B------:R-:W-:-:S02]  /*1ce50*/  FSEL R157, R157, -INF , !P3 ;  /* 0xff8000009d9d7808 */ /* 0x000fc40005800000 */
[----:B------:R-:W-:Y:S01]  /*1ce60*/  FSEL R162, R26, -INF , !P6 ;  /* 0xff8000001aa27808 */ /* 0x000fe20007000000 */
[-C--:B-1----:R-:W-:Y:S01]  /*1ce70*/  FFMA.FTZ R144, R0, R6.reuse, R17 ;  /* 0x0000000600907223 */ /* 0x082fe20000010011 */
[----:B------:R-:W-:Y:S01]  /*1ce80*/  ISETP.GE.AND P3, PT, R28, R3, PT ;  /* 0x000000031c00720c */ /* 0x000fe20003f66270 */
[----:B------:R-:W-:Y:S01]  /*1ce90*/  FFMA.FTZ R19, R0, R6, R19 ;  /* 0x0000000600137223 */ /* 0x000fe20000010013 */
[----:B------:R-:W-:Y:S01]  /*1cea0*/  ISETP.GE.AND P6, PT, R28, R50, PT ;  /* 0x000000321c00720c */ /* 0x000fe20003fc6270 */
[----:B------:R-:W-:Y:S01]  /*1ceb0*/  IMAD.U32 R10, RZ, RZ, UR4 ;  /* 0x00000004ff0a7e24 */ /* 0x000fe2000f8e00ff */
[----:B------:R-:W-:Y:S02]  /*1cec0*/  IADD3 R7, R2, 0x68, RZ ;  /* 0x0000006802077810 */ /* 0x000fe40007ffe0ff */
[----:B------:R-:W-:Y:S02]  /*1ced0*/  FSEL R155, R155, -INF , !P4 ;  /* 0xff8000009b9b7808 */ /* 0x000fe40006000000 */
[----:B------:R-:W-:-:S02]  /*1cee0*/  FSEL R161, R27, -INF , !P5 ;  /* 0xff8000001ba17808 */ /* 0x000fc40006800000 */
[CC--:B------:R-:W-:Y:S01]  /*1cef0*/  ISETP.GE.AND P4, PT, R31.reuse, R3.reuse, PT ;  /* 0x000000031f00720c */ /* 0x0c0fe20003f86270 */
[----:B------:R-:W1:Y:S01]  /*1cf00*/  I2F R27, R7 ;  /* 0x00000007001b7306 */ /* 0x000e620000201400 */
[-C--:B------:R-:W-:Y:S02]  /*1cf10*/  ISETP.GE.AND P5, PT, R31, R50.reuse, PT ;  /* 0x000000321f00720c */ /* 0x080fe40003fa6270 */
[----:B------:R-:W-:Y:S02]  /*1cf20*/  FSEL R154, R44, -INF , !P3 ;  /* 0xff8000002c9a7808 */ /* 0x000fe40005800000 */
[----:B------:R-:W-:Y:S02]  /*1cf30*/  FSEL R160, R46, -INF , !P6 ;  /* 0xff8000002ea07808 */ /* 0x000fe40007000000 */
[C---:B------:R-:W-:Y:S02]  /*1cf40*/  ISETP.GE.AND P3, PT, R24.reuse, R3, PT ;  /* 0x000000031800720c */ /* 0x040fe40003f66270 */
[----:B------:R-:W-:-:S02]  /*1cf50*/  ISETP.GE.AND P6, PT, R24, R50, PT ;  /* 0x000000321800720c */ /* 0x000fc40003fc6270 */
[C---:B------:R-:W-:Y:S02]  /*1cf60*/  IADD3 R4, R2.reuse, 0x69, RZ ;  /* 0x0000006902047810 */ /* 0x040fe40007ffe0ff */
[----:B------:R-:W-:Y:S02]  /*1cf70*/  IADD3 R5, R2, 0x70, RZ ;  /* 0x0000007002057810 */ /* 0x000fe40007ffe0ff */
[----:B------:R-:W-:Y:S01]  /*1cf80*/  FSEL R152, R45, -INF , !P4 ;  /* 0xff8000002d987808 */ /* 0x000fe20006000000 */
[----:B------:R-:W2:Y:S01]  /*1cf90*/  I2F R20, R4 ;  /* 0x0000000400147306 */ /* 0x000ea20000201400 */
[----:B------:R-:W-:Y:S01]  /*1cfa0*/  FSEL R151, R47, -INF , !P5 ;  /* 0xff8000002f977808 */ /* 0x000fe20006800000 */
[C---:B-1----:R-:W-:Y:S01]  /*1cfb0*/  FFMA.FTZ R12, R0.reuse, R27, R12 ;  /* 0x0000001b000c7223 */ /* 0x042fe2000001000c */
[C---:B------:R-:W-:Y:S01]  /*1cfc0*/  ISETP.GE.AND P4, PT, R25.reuse, R3, PT ;  /* 0x000000031900720c */ /* 0x040fe20003f86270 */
[----:B------:R-:W-:Y:S01]  /*1cfd0*/  FFMA.FTZ R14, R0, R27, R14 ;  /* 0x0000001b000e7223 */ /* 0x000fe2000001000e */
[----:B------:R-:W-:-:S02]  /*1cfe0*/  ISETP.GE.AND P5, PT, R25, R50, PT ;  /* 0x000000321900720c */ /* 0x000fc40003fa6270 */
[----:B------:R-:W-:Y:S01]  /*1cff0*/  FSEL R145, R16, -INF , !P3 ;  /* 0xff80000010917808 */ /* 0x000fe20005800000 */
[----:B------:R-:W1:Y:S01]  /*1d000*/  I2F R17, R5 ;  /* 0x0000000500117306 */ /* 0x000e620000201400 */
[----:B------:R-:W-:Y:S02]  /*1d010*/  FSEL R150, R18, -INF , !P6 ;  /* 0xff80000012967808 */ /* 0x000fe40007000000 */
[C---:B------:R-:W-:Y:S02]  /*1d020*/  ISETP.GE.AND P3, PT, R7.reuse, R3, PT ;  /* 0x000000030700720c */ /* 0x040fe40003f66270 */
[----:B------:R-:W-:Y:S02]  /*1d030*/  ISETP.GE.AND P6, PT, R7, R50, PT ;  /* 0x000000320700720c */ /* 0x000fe40003fc6270 */
[----:B------:R-:W-:Y:S01]  /*1d040*/  IADD3 R6, R2, 0x71, RZ ;  /* 0x0000007102067810 */ /* 0x000fe20007ffe0ff */
[-C--:B--2---:R-:W-:Y:S01]  /*1d050*/  FFMA.FTZ R13, R0, R20.reuse, R13 ;  /* 0x00000014000d7223 */ /* 0x084fe2000001000d */
[----:B------:R-:W-:Y:S01]  /*1d060*/  IADD3 R7, R2, 0x78, RZ ;  /* 0x0000007802077810 */ /* 0x000fe20007ffe0ff */
[----:B------:R-:W-:Y:S01]  /*1d070*/  FFMA.FTZ R15, R0, R20, R15 ;  /* 0x00000014000f7223 */ /* 0x000fe2000001000f */
[----:B------:R-:W-:-:S02]  /*1d080*/  FSEL R144, R144, -INF , !P4 ;  /* 0xff80000090907808 */ /* 0x000fc40006000000 */
[----:B------:R-:W-:Y:S01]  /*1d090*/  FSEL R147, R19, -INF , !P5 ;  /* 0xff80000013937808 */ /* 0x000fe20006800000 */
[----:B------:R-:W2:Y:S01]  /*1d0a0*/  I2F R9, R7 ;  /* 0x0000000700097306 */ /* 0x000ea20000201400 */
[----:B------:R-:W-:Y:S01]  /*1d0b0*/  ISETP.GE.AND P4, PT, R4, R3, PT ;  /* 0x000000030400720c */ /* 0x000fe20003f86270 */
[-C--:B-1----:R-:W-:Y:S01]  /*1d0c0*/  FFMA.FTZ R58, R0, R17.reuse, R168 ;  /* 0x00000011003a7223 */ /* 0x082fe200000100a8 */
[----:B------:R-:W-:Y:S01]  /*1d0d0*/  ISETP.GE.AND P5, PT, R4, R50, PT ;  /* 0x000000320400720c */ /* 0x000fe20003fa6270 */
[----:B------:R-:W-:Y:S01]  /*1d0e0*/  FFMA.FTZ R63, R0, R17, R170 ;  /* 0x00000011003f7223 */ /* 0x000fe200000100aa */
[----:B------:R-:W-:Y:S02]  /*1d0f0*/  FSEL R143, R12, -INF , !P3 ;  /* 0xff8000000c8f7808 */ /* 0x000fe40005800000 */
[----:B------:R-:W-:Y:S01]  /*1d100*/  FSEL R146, R14, -INF , !P6 ;  /* 0xff8000000e927808 */ /* 0x000fe20007000000 */
[----:B------:R-:W1:Y:S01]  /*1d110*/  I2F R4, R6 ;  /* 0x0000000600047306 */ /* 0x000e620000201400 */
[----:B------:R-:W-:-:S02]  /*1d120*/  ISETP.GE.AND P3, PT, R5, R3, PT ;  /* 0x000000030500720c */ /* 0x000fc40003f66270 */
[----:B------:R-:W-:Y:S02]  /*1d130*/  ISETP.GE.AND P6, PT, R5, R50, PT ;  /* 0x000000320500720c */ /* 0x000fe40003fc6270 */
[----:B------:R-:W-:Y:S02]  /*1d140*/  IADD3 R5, R2, 0x8, RZ ;  /* 0x0000000802057810 */ /* 0x000fe40007ffe0ff */
[----:B------:R-:W-:Y:S01]  /*1d150*/  FSEL R140, R13, -INF , !P4 ;  /* 0xff8000000d8c7808 */ /* 0x000fe20006000000 */
[-C--:B--2---:R-:W-:Y:S01]  /*1d160*/  FFMA.FTZ R46, R0, R9.reuse, R164 ;  /* 0x00000009002e7223 */ /* 0x084fe200000100a4 */
[----:B------:R-:W-:Y:S01]  /*1d170*/  FSEL R58, R58, -INF , !P3 ;  /* 0xff8000003a3a7808 */ /* 0x000fe20005800000 */
[----:B------:R-:W-:Y:S01]  /*1d180*/  FFMA.FTZ R57, R0, R9, R166 ;  /* 0x0000000900397223 */ /* 0x000fe200000100a6 */
[----:B------:R-:W-:Y:S01]  /*1d190*/  FSEL R63, R63, -INF , !P6 ;  /* 0xff8000003f3f7808 */ /* 0x000fe20007000000 */
[----:B------:R-:W2:Y:S01]  /*1d1a0*/  I2F R11, R5 ;  /* 0x00000005000b7306 */ /* 0x000ea20000201400 */
[----:B------:R-:W-:Y:S01]  /*1d1b0*/  BAR.SYNC.DEFER_BLOCKING 0x0 ;  /* 0x0000000000007b1d */ /* 0x000fe20000010000 */
[-C--:B------:R-:W-:Y:S01]  /*1d1c0*/  ISETP.GE.AND P4, PT, R6, R3.reuse, PT ;  /* 0x000000030600720c */ /* 0x080fe20003f86270 */
[CC--:B-1----:R-:W-:Y:S01]  /*1d1d0*/  FFMA.FTZ R52, R0.reuse, R4.reuse, R169 ;  /* 0x0000000400347223 */ /* 0x0c2fe200000100a9 */
[C---:B------:R-:W-:Y:S01]  /*1d1e0*/  ISETP.GE.AND P3, PT, R7.reuse, R3, PT ;  /* 0x000000030700720c */ /* 0x040fe20003f66270 */
[----:B------:R-:W-:Y:S01]  /*1d1f0*/  FFMA.FTZ R61, R0, R4, R171 ;  /* 0x00000004003d7223 */ /* 0x000fe200000100ab */
[----:B------:R-:W-:-:S02]  /*1d200*/  ISETP.GE.AND P6, PT, R7, R50, PT ;  /* 0x000000320700720c */ /* 0x000fc40003fc6270 */
[----:B------:R-:W1:Y:S01]  /*1d210*/  I2F R7, R2 ;  /* 0x0000000200077306 */ /* 0x000e620000201400 */
[----:B------:R-:W-:Y:S02]  /*1d220*/  IADD3 R8, R2, 0x79, RZ ;  /* 0x0000007902087810 */ /* 0x000fe40007ffe0ff */
[----:B------:R-:W-:Y:S02]  /*1d230*/  FSEL R52, R52, -INF , !P4 ;  /* 0xff80000034347808 */ /* 0x000fe40006000000 */
[----:B------:R-:W-:Y:S02]  /*1d240*/  FSEL R46, R46, -INF , !P3 ;  /* 0xff8000002e2e7808 */ /* 0x000fe40005800000 */
[----:B------:R-:W-:Y:S01]  /*1d250*/  FSEL R57, R57, -INF , !P6 ;  /* 0xff80000039397808 */ /* 0x000fe20007000000 */
[----:B------:R-:W3:Y:S01]  /*1d260*/  I2F R9, R8 ;  /* 0x0000000800097306 */ /* 0x000ee20000201400 */
[----:B------:R-:W-:Y:S01]  /*1d270*/  ISETP.GE.AND P4, PT, R2, R3, PT ;  /* 0x000000030200720c */ /* 0x000fe20003f86270 */
[----:B--2---:R-:W-:Y:S01]  /*1d280*/  FFMA.FTZ R4, R0, R11, R64 ;  /* 0x0000000b00047223 */ /* 0x004fe20000010040 */
[-C--:B------:R-:W-:Y:S01]  /*1d290*/  ISETP.GE.AND P3, PT, R5, R3.reuse, PT ;  /* 0x000000030500720c */ /* 0x080fe20003f66270 */
[----:B------:R-:W-:Y:S01]  /*1d2a0*/  IMAD.U32 R11, RZ, RZ, UR5 ;  /* 0x00000005ff0b7e24 */ /* 0x000fe2000f8e00ff */
[----:B------:R-:W-:Y:S01]  /*1d2b0*/  ISETP.GE.AND P6, PT, R8, R3, PT ;  /* 0x000000030800720c */ /* 0x000fe20003fc6270 */
[----:B------:R-:W-:Y:S01]  /*1d2c0*/  ULDC.64 UR4, c[0x0][0x118] ;  /* 0x0000460000047ab9 */ /* 0x000fe20000000a00 */
[----:B------:R-:W-:Y:S01]  /*1d2d0*/  FSEL R139, R15, -INF , !P5 ;  /* 0xff8000000f8b7808 */ /* 0x000fe20006800000 */
[----:B------:R-:W2:Y:S01]  /*1d2e0*/  I2F R3, R5 ;  /* 0x0000000500037306 */ /* 0x000ea20000201400 */
[----:B------:R-:W-:Y:S01]  /*1d2f0*/  ISETP.GE.AND P5, PT, R6, R50, PT ;  /* 0x000000320600720c */ /* 0x000fe20003fa6270 */
[-C--:B-1----:R-:W-:Y:S01]  /*1d300*/  FFMA.FTZ R6, R0, R7.reuse, R136 ;  /* 0x0000000700067223 */ /* 0x082fe20000010088 */
[----:B------:R-:W-:Y:S01]  /*1d310*/  FSEL R4, R4, -INF , !P3 ;  /* 0xff80000004047808 */ /* 0x000fe20005800000 */
[----:B------:R-:W-:Y:S01]  /*1d320*/  FFMA.FTZ R138, R0, R7, R138 ;  /* 0x00000007008a7223 */ /* 0x000fe2000001008a */
[----:B------:R-:W-:-:S02]  /*1d330*/  FSEL R61, R61, -INF , !P5 ;  /* 0xff8000003d3d7808 */ /* 0x000fc40006800000 */
[-C--:B------:R-:W-:Y:S01]  /*1d340*/  ISETP.GE.AND P5, PT, R2, R50.reuse, PT ;  /* 0x000000320200720c */ /* 0x080fe20003fa6270 */
[-C--:B---3--:R-:W-:Y:S01]  /*1d350*/  FFMA.FTZ R56, R0, R9.reuse, R165 ;  /* 0x0000000900387223 */ /* 0x088fe200000100a5 */
[----:B------:R-:W-:Y:S01]  /*1d360*/  FSEL R6, R6, -INF , !P4 ;  /* 0xff80000006067808 */ /* 0x000fe20006000000 */
[----:B------:R-:W-:Y:S01]  /*1d370*/  FFMA.FTZ R47, R0, R9, R167 ;  /* 0x00000009002f7223 */ /* 0x000fe200000100a7 */
[-C--:B------:R-:W-:Y:S02]  /*1d380*/  ISETP.GE.AND P4, PT, R5, R50.reuse, PT ;  /* 0x000000320500720c */ /* 0x080fe40003f86270 */
[----:B------:R-:W-:Y:S02]  /*1d390*/  ISETP.GE.AND P3, PT, R8, R50, PT ;  /* 0x000000320800720c */ /* 0x000fe40003f66270 */
[----:B------:R-:W-:Y:S01]  /*1d3a0*/  FSEL R56, R56, -INF , !P6 ;  /* 0xff80000038387808 */ /* 0x000fe20007000000 */
[----:B--2---:R-:W-:Y:S01]  /*1d3b0*/  FFMA.FTZ R2, R0, R3, R66 ;  /* 0x0000000300027223 */ /* 0x004fe20000010042 */
[----:B------:R-:W-:-:S02]  /*1d3c0*/  FSEL R3, R138, -INF , !P5 ;  /* 0xff8000008a037808 */ /* 0x000fc40006800000 */
        /* <DEDUP_REMOVED lines=23> */
[----:B------:R-:W-:-:S03]  /*1d540*/  IMAD.HI.U32 R18, R21, R18, R20 ;  /* 0x0000001215127227 */ /* 0x000fc600078e0014 */
[----:B------:R-:W-:-:S03]  /*1d550*/  ISETP.GE.AND P0, PT, R14, RZ, PT ;  /* 0x000000ff0e00720c */ /* 0x000fc60003f06270 */
[----:B------:R-:W-:-:S04]  /*1d560*/  IMAD.HI.U32 R15, R18, R9, RZ ;  /* 0x00000009120f7227 */ /* 0x000fc800078e00ff */
[----:B------:R-:W-:Y:S02]  /*1d570*/  IMAD.HI.U32 R13, R18, R7, RZ ;  /* 0x00000007120d7227 */ /* 0x000fe400078e00ff */
[----:B------:R-:W2:Y:S02]  /*1d580*/  LD.E.64 R18, [R10.64+0x20] ;  /* 0x000020040a127980 */ /* 0x000ea4000c101b00 */
        /* <DEDUP_REMOVED lines=17> */
[----:B------:R-:W-:Y:S01]  /*1d6a0*/  SEL R9, R8, R13, !P2 ;  /* 0x0000000d08097207 */ /* 0x000fe20005000000 */
[----:B------:R-:W3:Y:S02]  /*1d6b0*/  LD.E.64 R14, [R10.64+0x38] ;  /* 0x000038040a0e7980 */ /* 0x000ee4000c101b00 */
[----:B------:R-:W-:-:S04]  /*1d6c0*/  IMAD.WIDE R22, R7, 0x4, R236 ;  /* 0x0000000407167825 */ /* 0x000fc800078e02ec */
        /* <DEDUP_REMOVED lines=17> */
.L_x_3148:
[----:B------:R-:W2:Y:S02]  /*1d7e0*/  LD.E R8, [R10.64+0x38] ;  /* 0x000038040a087980 */ /* 0x000ea4000c101900 */
[----:B--2---:R-:W-:-:S04]  /*1d7f0*/  LEA R8, -R8, RZ, 0x7 ;  /* 0x000000ff08087211 */ /* 0x004fc800078e39ff */
[----:B------:R-:W-:Y:S02]  /*1d800*/  SHF.R.S32.HI R5, RZ, 0x1f, R8 ;  /* 0x0000001fff057819 */ /* 0x000fe40000011408 */
.L_x_3149:
[----:B------:R-:W-:Y:S05]  /*1d810*/  BSYNC B0 ;  /* 0x0000000000007941 */ /* 0x000fea0003800000 */
.L_x_3147:
[----:B------:R-:W-:Y:S02]  /*1d820*/  LOP3.LUT R7, R239, 0x1, RZ, 0xc0, !PT ;  /* 0x00000001ef077812 */ /* 0x000fe400078ec0ff */
[C---:B------:R-:W-:Y:S02]  /*1d830*/  LEA R24, P3, R8.reuse, R228, 0x1 ;  /* 0x000000e408187211 */ /* 0x040fe400078608ff */
[----:B------:R-:W-:Y:S02]  /*1d840*/  ISETP.NE.U32.AND P2, PT, R7, 0x1, PT ;  /* 0x000000010700780c */ /* 0x000fe40003f45070 */
[C---:B------:R-:W-:Y:S02]  /*1d850*/  @P1 IADD3 R7, P0, R8.reuse, R225, RZ ;  /* 0x000000e108071210 */ /* 0x040fe40007f1e0ff */
[----:B------:R-:W-:-:S03]  /*1d860*/  LEA.HI.X R25, R8, R227, R5, 0x1, P3 ;  /* 0x000000e308197211 */ /* 0x000fc600018f0c05 */
[----:B------:R-:W-:Y:S01]  /*1d870*/  @P1 IMAD.X R12, R5, 0x1, R226, P0 ;  /* 0x00000001050c1824 */ /* 0x000fe200000e06e2 */
[----:B------:R-:W-:-:S04]  /*1d880*/  @P1 LEA R16, P0, R7, R228, 0x1 ;  /* 0x000000e407101211 */ /* 0x000fc800078008ff */
[----:B------:R-:W-:Y:S01]  /*1d890*/  @P1 LEA.HI.X R17, R7, R227, R12, 0x1, P0 ;  /* 0x000000e307111211 */ /* 0x000fe200000f0c0c */
[----:B------:R-:W-:Y:S01]  /*1d8a0*/  @!PT LDS RZ, [RZ] ;  /* 0x00000000fffff984 */ /* 0x000fe20000000800 */
[----:B------:R-:W-:Y:S01]  /*1d8b0*/  @!PT LDS RZ, [RZ] ;  /* 0x00000000fffff984 */ /* 0x000fe20000000800 */
[----:B------:R-:W-:Y:S01]  /*1d8c0*/  @!PT LDS RZ, [RZ] ;  /* 0x00000000fffff984 */ /* 0x000fe20000000800 */
[----:B------:R1:W-:Y:S01]  /*1d8d0*/  @!P2 LDGSTS.E.BYPASS.LTC128B.128 [R235+0x4000], [R24.64] ;  /* 0x0400000018ebafae */ /* 0x0003e2000b901d44 */
[-C--:B------:R-:W-:Y:S02]  /*1d8e0*/  @!P2 IADD3 R9, P4, R8, R225.reuse, RZ ;  /* 0x000000e10809a210 */ /* 0x080fe40007f9e0ff */
[----:B------:R-:W-:Y:S01]  /*1d8f0*/  IADD3 R7, P3, P0, R225, R225, R8 ;  /* 0x000000e1e1077210 */ /* 0x000fe2000787e008 */
[----:B------:R1:W-:Y:S01]  /*1d900*/  @P2 STS.128 [R235+0x4000], RZ ;  /* 0x004000ffeb002388 */ /* 0x0003e20000000c00 */
[----:B------:R-:W-:Y:S01]  /*1d910*/  @!P2 LEA R22, P5, R9, R228, 0x1 ;  /* 0x000000e40916a211 */ /* 0x000fe200078a08ff */
[----:B------:R-:W-:Y:S01]  /*1d920*/  @!P2 IMAD.X R12, R5, 0x1, R226, P4 ;  /* 0x00000001050ca824 */ /* 0x000fe200020e06e2 */
[----:B------:R-:W-:Y:S01]  /*1d930*/  IADD3.X R8, R226, R226, R5, P3, P0 ;  /* 0x000000e2e2087210 */ /* 0x000fe20001fe0405 */
[----:B------:R-:W-:Y:S01]  /*1d940*/  @!PT LDS RZ, [RZ] ;  /* 0x00000000fffff984 */ /* 0x000fe20000000800 */
[----:B------:R-:W-:Y:S01]  /*1d950*/  @!PT LDS RZ, [RZ] ;  /* 0x00000000fffff984 */ /* 0x000fe20000000800 */
[----:B------:R-:W-:Y:S01]  /*1d960*/  @!PT LDS RZ, [RZ] ;  /* 0x00000000fffff984 */ /* 0x000fe20000000800 */
[----:B------:R1:W-:Y:S01]  /*1d970*/  @P1 LDGSTS.E.BYPASS.LTC128B.128 [R235+0x8000], [R24.64+0x80] ;  /* 0x0800008018eb1fae */ /* 0x0003e2000b901d44 */
[----:B------:R-:W-:-:S02]  /*1d980*/  @P1 LEA R14, P0, R7, R228, 0x1 ;  /* 0x000000e4070e1211 */ /* 0x000fc400078008ff */
[CC--:B------:R-:W-:Y:S01]  /*1d990*/  @!P2 LEA R20, P4, R7.reuse, R228.reuse, 0x1 ;  /* 0x000000e40714a211 */ /* 0x0c0fe200078808ff */
[----:B------:R1:W-:Y:S01]  /*1d9a0*/  @!P1 STS.128 [R235+0x8000], RZ ;  /* 0x008000ffeb009388 */ /* 0x0003e20000000c00 */
[C---:B------:R-:W-:Y:S02]  /*1d9b0*/  IADD3 R5, P3, R7.reuse, R225, RZ ;  /* 0x000000e107057210 */ /* 0x040fe40007f7e0ff */
[CCC-:B------:R-:W-:Y:S02]  /*1d9c0*/  @P1 LEA.HI.X R15, R7.reuse, R227.reuse, R8.reuse, 0x1, P0 ;  /* 0x000000e3070f1211 */ /* 0x1c0fe400000f0c08 */
[-C--:B------:R-:W-:Y:S01]  /*1d9d0*/  @!P2 LEA.HI.X R21, R7, R227.reuse, R8, 0x1, P4 ;  /* 0x000000e30715a211 */ /* 0x080fe200020f0c08 */
[----:B------:R-:W-:Y:S01]  /*1d9e0*/  IMAD.X R8, R8, 0x1, R226, P3 ;  /* 0x0000000108087824 */ /* 0x000fe200018e06e2 */
[----:B------:R-:W-:Y:S02]  /*1d9f0*/  @!P2 LEA.HI.X R23, R9, R227, R12, 0x1, P5 ;  /* 0x000000e30917a211 */ /* 0x000fe400028f0c0c */
[----:B------:R-:W-:-:S02]  /*1da00*/  @!P2 LEA R18, P4, R5, R228, 0x1 ;  /* 0x000000e40512a211 */ /* 0x000fc400078808ff */
        /* <DEDUP_REMOVED lines=100> */
.L_x_3146:
[----:B------:R-:W-:Y:S05]  /*1e050*/  BSYNC B1 ;  /* 0x0000000000017941 */ /* 0x000fea0003800000 */
.L_x_3145:
[----:B------:R2:W3:Y:S01]  /*1e060*/  LD.E R53, [R10.64+0xdc] ;  /* 0x0000dc040a357980 */ /* 0x0004e2000c101900 */
[----:B------:R-:W-:-:S02]  /*1e070*/  FMNMX.FTZ R8, R132, R3, !PT ;  /* 0x0000000384087209 */ /* 0x000fc40007810000 */
[----:B-1----:R-:W-:Y:S01]  /*1e080*/  FMNMX.FTZ R12, R133, R6, !PT ;  /* 0x00000006850c7209 */ /* 0x002fe20007810000 */
        /* <DEDUP_REMOVED lines=9> */
[----:B------:R-:W-:-:S03]  /*1e120*/  FMNMX.FTZ R5, R191, R8, !PT ;  /* 0x00000008bf057209 */ /* 0x000fc60007810000 */
[----:B------:R-:W-:Y:S01]  /*1e130*/  LDSM.16.MT88.4 R28, [R213+0x10800] ;  /* 0x01080000d51c783b */ /* 0x000fe20000004200 */
[----:B------:R-:W-:-:S03]  /*1e140*/  FMNMX.FTZ R8, R190, R5, !PT ;  /* 0x00000005be087209 */ /* 0x000fc60007810000 */
[----:B------:R-:W-:Y:S01]  /*1e150*/  LDSM.16.MT88.4 R24, [R216+0xc800] ;  /* 0x00c80000d818783b */ /* 0x000fe20000004200 */
[----:B------:R-:W-:Y:S02]  /*1e160*/  FMNMX.FTZ R5, R189, R8, !PT ;  /* 0x00000008bd057209 */ /* 0x000fe40007810000 */
[----:B--2---:R-:W-:Y:S02]  /*1e170*/  FMNMX.FTZ R10, R192, R7, !PT ;  /* 0x00000007c00a7209 */ /* 0x004fe40007810000 */
[----:B------:R-:W-:Y:S02]  /*1e180*/  FMNMX.FTZ R5, R186, R5, !PT ;  /* 0x00000005ba057209 */ /* 0x000fe40007810000 */
[----:B------:R-:W-:Y:S02]  /*1e190*/  FMNMX.FTZ R10, R67, R10, !PT ;  /* 0x0000000a430a7209 */ /* 0x000fe40007810000 */
[----:B------:R-:W-:Y:S02]  /*1e1a0*/  FMNMX.FTZ R5, R158, R5, !PT ;  /* 0x000000059e057209 */ /* 0x000fe40007810000 */
[----:B------:R-:W-:-:S02]  /*1e1b0*/  FMNMX.FTZ R7, R65, R10, !PT ;  /* 0x0000000a41077209 */ /* 0x000fc40007810000 */
        /* <DEDUP_REMOVED lines=51> */
[----:B-1----:R-:W-:-:S05]  /*1e4f0*/  FMNMX.FTZ R8, R7, R8, !PT ;  /* 0x0000000807087209 */ /* 0x002fca0007810000 */
[----:B------:R-:W1:Y:S01]  /*1e500*/  SHFL.BFLY PT, R41, R8, 0x1, 0x1f ;  /* 0x0c201f0008297f89 */ /* 0x000e6200000e0000 */
[----:B--2---:R-:W-:-:S05]  /*1e510*/  FMNMX.FTZ R5, R10, R5, !PT ;  /* 0x000000050a057209 */ /* 0x004fca0007810000 */
[----:B------:R-:W2:Y:S01]  /*1e520*/  SHFL.BFLY PT, R42, R5, 0x1, 0x1f ;  /* 0x0c201f00052a7f89 */ /* 0x000ea200000e0000 */
[----:B-1----:R-:W-:-:S03]  /*1e530*/  FMNMX.FTZ R41, R8, R41, !PT ;  /* 0x0000002908297209 */ /* 0x002fc60007810000 */
[----:B------:R-:W1:Y:S01]  /*1e540*/  LDSM.16.MT88.4 R8, [R214+0xc000] ;  /* 0x00c00000d608783b */ /* 0x000e620000004200 */
[----:B------:R-:W-:Y:S02]  /*1e550*/  FSETP.NEU.FTZ.AND P0, PT, R41, -INF , PT ;  /* 0xff8000002900780b */ /* 0x000fe40003f1d000 */
[----:B--2---:R-:W-:Y:S02]  /*1e560*/  FMNMX.FTZ R42, R5, R42, !PT ;  /* 0x0000002a052a7209 */ /* 0x004fe40007810000 */
[----:B------:R-:W-:Y:S02]  /*1e570*/  FSEL R5, R41, RZ, P0 ;  /* 0x000000ff29057208 */ /* 0x000fe40000000000 */
[----:B------:R-:W-:Y:S01]  /*1e580*/  FSETP.NEU.FTZ.AND P1, PT, R42, -INF , PT ;  /* 0xff8000002a00780b */ /* 0x000fe20003f3d000 */
[C---:B---3--:R-:W-:Y:S02]  /*1e590*/  FMUL.FTZ R60, R53.reuse, R42 ;  /* 0x0000002a353c7220 */ /* 0x048fe40000410000 */
[----:B------:R-:W-:-:S03]  /*1e5a0*/  FMUL.FTZ R54, R53, R41 ;  /* 0x0000002935367220 */ /* 0x000fc60000410000 */
[----:B------:R-:W-:Y:S02]  /*1e5b0*/  FSEL R60, R60, RZ, P1 ;  /* 0x000000ff3c3c7208 */ /* 0x000fe40000800000 */
[----:B------:R-:W-:-:S03]  /*1e5c0*/  FSEL R54, R54, RZ, P0 ;  /* 0x000000ff36367208 */ /* 0x000fc60000000000 */
[-CC-:B------:R-:W-:Y:S01]  /*1e5d0*/  FFMA.FTZ R40, R6, R53.reuse, -R60.reuse ;  /* 0x0000003506287223 */ /* 0x180fe2000001083c */
[----:B------:R-:W-:Y:S01]  /*1e5e0*/  FSEL R6, R42, RZ, P1 ;  /* 0x000000ff2a067208 */ /* 0x000fe20000800000 */
[-C--:B------:R-:W-:Y:S02]  /*1e5f0*/  FFMA.FTZ R34, R4, R53.reuse, -R60 ;  /* 0x0000003504227223 */ /* 0x080fe4000001083c */
[----:B------:R-:W-:Y:S02]  /*1e600*/  FADD.FTZ R4, R132, -R5 ;  /* 0x8000000584047221 */ /* 0x000fe40000010000 */
[----:B------:R-:W-:Y:S01]  /*1e610*/  FADD.FTZ R6, R133, -R6 ;  /* 0x8000000685067221 */ /* 0x000fe20000010000 */
[----:B------:R-:W-:Y:S01]  /*1e620*/  MUFU.EX2 R40, R40 ;  /* 0x0000002800287308 */ /* 0x000fe20000000800 */
[-CC-:B------:R-:W-:Y:S02]  /*1e630*/  FFMA.FTZ R33, R3, R53.reuse, -R54.reuse ;  /* 0x0000003503217223 */ /* 0x180fe40000010836 */
[----:B------:R-:W-:-:S02]  /*1e640*/  FFMA.FTZ R3, R2, R53, -R54 ;  /* 0x0000003502037223 */ /* 0x000fc40000010836 */
[-CC-:B------:R-:W-:Y:S02]  /*1e650*/  FFMA.FTZ R32, R195, R53.reuse, -R54.reuse ;  /* 0x00000035c3207223 */ /* 0x180fe40000010836 */
[-C--:B------:R-:W-:Y:S01]  /*1e660*/  FFMA.FTZ R2, R194, R53.reuse, -R54 ;  /* 0x00000035c2027223 */ /* 0x080fe20000010836 */
[----:B------:R-:W-:Y:S01]  /*1e670*/  MUFU.EX2 R33, R33 ;  /* 0x0000002100217308 */ /* 0x000fe20000000800 */
[-CC-:B------:R-:W-:Y:S02]  /*1e680*/  FFMA.FTZ R35, R193, R53.reuse, -R60.reuse ;  /* 0x00000035c1237223 */ /* 0x180fe4000001083c */
[-CC-:B------:R-:W-:Y:S02]  /*1e690*/  FFMA.FTZ R43, R192, R53.reuse, -R60.reuse ;  /* 0x00000035c02b7223 */ /* 0x180fe4000001083c */
[C---:B------:R-:W-:Y:S02]  /*1e6a0*/  FMUL.FTZ R44, R53.reuse, R4 ;  /* 0x00000004352c7220 */ /* 0x040fe40000410000 */
[----:B------:R-:W-:Y:S01]  /*1e6b0*/  FMUL.FTZ R45, R53, R6 ;  /* 0x00000006352d7220 */ /* 0x000fe20000410000 */
[----:B------:R-:W2:Y:S01]  /*1e6c0*/  MUFU.EX2 R32, R32 ;  /* 0x0000002000207308 */ /* 0x000ea20000000800 */
        /* <DEDUP_REMOVED lines=9> */
[----:B------:R-:W3:Y:S01]  /*1e760*/  MUFU.EX2 R2, R2 ;  /* 0x0000000200027308 */ /* 0x000ee20000000800 */
[----:B--2---:R-:W-:Y:S01]  /*1e770*/  F2FP.PACK_AB R5, R32, R33 ;  /* 0x000000212005723e */ /* 0x004fe200000000ff */
[-C--:B------:R-:W-:Y:S02]  /*1e780*/  FFMA.FTZ R136, R137, R53.reuse, -R60 ;  /* 0x0000003589887223 */ /* 0x080fe4000001083c */
[-C--:B------:R-:W-:Y:S02]  /*1e790*/  FFMA.FTZ R133, R158, R53.reuse, -R54 ;  /* 0x000000359e857223 */ /* 0x080fe40000010836 */
[-CC-:B------:R-:W-:Y:S02]  /*1e7a0*/  FFMA.FTZ R137, R153, R53.reuse, -R60.reuse ;  /* 0x0000003599897223 */ /* 0x180fe4000001083c */
[----:B------:R-:W2:Y:S01]  /*1e7b0*/  MUFU.EX2 R35, R35 ;  /* 0x0000002300237308 */ /* 0x000ea20000000800 */
[----:B------:R-:W-:-:S02]  /*1e7c0*/  FFMA.FTZ R138, R156, R53, -R60 ;  /* 0x000000359c8a7223 */ /* 0x000fc4000001083c */
[-CC-:B------:R-:W-:Y:S02]  /*1e7d0*/  FFMA.FTZ R153, R49, R53.reuse, -R54.reuse ;  /* 0x0000003531997223 */ /* 0x180fe40000010836 */
[-CC-:B------:R-:W-:Y:S02]  /*1e7e0*/  FFMA.FTZ R156, R51, R53.reuse, -R54.reuse ;  /* 0x00000035339c7223 */ /* 0x180fe40000010836 */
[--C-:B------:R-:W-:Y:S01]  /*1e7f0*/  FFMA.FTZ R158, R48, R53, -R54.reuse ;  /* 0x00000035309e7223 */ /* 0x100fe20000010836 */
[----:B------:R-:W-:Y:S01]  /*1e800*/  MUFU.EX2 R34, R34 ;  /* 0x0000002200227308 */ /* 0x000fe20000000800 */
[----:B---3--:R-:W-:Y:S01]  /*1e810*/  F2FP.PACK_AB R7, R2, R3 ;  /* 0x000000030207723e */ /* 0x008fe200000000ff */
[-CC-:B------:R-:W-:Y:S01]  /*1e820*/  FFMA.FTZ R134, R184, R53.reuse, -R54.reuse ;  /* 0x00000035b8867223 */ /* 0x180fe20000010836 */
[----:B------:R-:W-:Y:S01]  /*1e830*/  LDSM.16.MT88.4 R48, [R213+0x11000] ;  /* 0x01100000d530783b */ /* 0x000fe20000004200 */
[-C--:B------:R-:W-:Y:S02]  /*1e840*/  FFMA.FTZ R135, R185, R53.reuse, -R54 ;  /* 0x00000035b9877223 */ /* 0x080fe40000010836 */
[----:B------:R-:W-:-:S02]  /*1e850*/  FFMA.FTZ R141, R141, R53, -R60 ;  /* 0x000000358d8d7223 */ /* 0x000fc4000001083c */
[----:B------:R-:W3:Y:S01]  /*1e860*/  MUFU.EX2 R43, R43 ;  /* 0x0000002b002b7308 */ /* 0x000ee20000000800 */
[----:B--2---:R-:W-:Y:S01]  /*1e870*/  F2FP.PACK_AB R4, R35, R40 ;  /* 0x000000282304723e */ /* 0x004fe200000000ff */
[-C--:B------:R-:W-:Y:S02]  /*1e880*/  FFMA.FTZ R142, R142, R53.reuse, -R54 ;  /* 0x000000358e8e7223 */ /* 0x080fe40000010836 */
[-CC-:B------:R-:W-:Y:S02]  /*1e890*/  FFMA.FTZ R159, R159, R53.reuse, -R60.reuse ;  /* 0x000000359f9f7223 */ /* 0x180fe4000001083c */
[-CC-:B------:R-:W-:Y:S02]  /*1e8a0*/  FFMA.FTZ R164, R183, R53.reuse, -R60.reuse ;  /* 0x00000035b7a47223 */ /* 0x180fe4000001083c */
[----:B------:R-:W2:Y:S01]  /*1e8b0*/  MUFU.EX2 R44, R44 ;  /* 0x0000002c002c7308 */ /* 0x000ea20000000800 */
[-CC-:B------:R-:W-:Y:S02]  /*1e8c0*/  FFMA.FTZ R163, R182, R53.reuse, -R60.reuse ;  /* 0x00000035b6a37223 */ /* 0x180fe4000001083c */
[----:B------:R-:W-:-:S02]  /*1e8d0*/  FFMA.FTZ R166, R181, R53, -R60 ;  /* 0x00000035b5a67223 */ /* 0x000fc4000001083c */
[-CC-:B------:R-:W-:Y:S02]  /*1e8e0*/  FFMA.FTZ R165, R180, R53.reuse, -R54.reuse ;  /* 0x00000035b4a57223 */ /* 0x180fe40000010836 */
[-CC-:B------:R-:W-:Y:S01]  /*1e8f0*/  FFMA.FTZ R167, R177, R53.reuse, -R54.reuse ;  /* 0x00000035b1a77223 */ /* 0x180fe20000010836 */
[----:B------:R-:W4:Y:S01]  /*1e900*/  MUFU.EX2 R45, R45 ;  /* 0x0000002d002d7308 */ /* 0x000f220000000800 */
[----:B---3--:R-:W-:Y:S01]  /*1e910*/  F2FP.PACK_AB R6, R43, R34 ;  /* 0x000000222b06723e */ /* 0x008fe200000000ff */
[-CC-:B------:R-:W-:Y:S02]  /*1e920*/  FFMA.FTZ R168, R179, R53.reuse, -R54.reuse ;  /* 0x00000035b3a87223 */ /* 0x180fe40000010836 */
[-C--:B------:R-:W-:Y:S02]  /*1e930*/  FFMA.FTZ R169, R178, R53.reuse, -R54 ;  /* 0x00000035b2a97223 */ /* 0x080fe40000010836 */
[----:B------:R-:W-:Y:S02]  /*1e940*/  FFMA.FTZ R170, R175, R53, -R60 ;  /* 0x00000035afaa7223 */ /* 0x000fe4000001083c */
[-C--:B--2---:R-:W-:Y:S01]  /*1e950*/  FMUL.FTZ R130, R130, R44.reuse ;  /* 0x0000002c82827220 */ /* 0x084fe20000410000 */
[----:B------:R-:W-:Y:S01]  /*1e960*/  MUFU.EX2 R55, R55 ;  /* 0x0000003700377308 */ /* 0x000fe20000000800 */
[----:B------:R-:W-:-:S02]  /*1e970*/  FMUL.FTZ R131, R131, R44 ;  /* 0x0000002c83837220 */ /* 0x000fc40000410000 */
[-C--:B------:R-:W-:Y:S02]  /*1e980*/  FMUL.FTZ R126, R126, R44.reuse ;  /* 0x0000002c7e7e7220 */ /* 0x080fe40000410000 */
[----:B------:R-:W-:Y:S02]  /*1e990*/  FMUL.FTZ R127, R127, R44 ;  /* 0x0000002c7f7f7220 */ /* 0x000fe40000410000 */
[-C--:B----4-:R-:W-:Y:S01]  /*1e9a0*/  FMUL.FTZ R128, R128, R45.reuse ;  /* 0x0000002d80807220 */ /* 0x090fe20000410000 */
[----:B------:R-:W-:Y:S01]  /*1e9b0*/  MUFU.EX2 R62, R62 ;  /* 0x0000003e003e7308 */ /* 0x000fe20000000800 */
[-C--:B------:R-:W-:Y:S02]  /*1e9c0*/  FMUL.FTZ R129, R129, R45.reuse ;  /* 0x0000002d81817220 */ /* 0x080fe40000410000 */
[-C--:B------:R-:W-:Y:S02]  /*1e9d0*/  FMUL.FTZ R124, R124, R45.reuse ;  /* 0x0000002d7c7c7220 */ /* 0x080fe40000410000 */
[----:B------:R-:W-:-:S02]  /*1e9e0*/  FMUL.FTZ R125, R125, R45 ;  /* 0x0000002d7d7d7220 */ /* 0x000fc40000410000 */
        /* <DEDUP_REMOVED lines=8> */
[----:B------:R-:W-:Y:S01]  /*1ea70*/  FMUL.FTZ R75, R75, R44 ;  /* 0x0000002c4b4b7220 */ /* 0x000fe20000410000 */
[----:B------:R-:W2:Y:S01]  /*1ea80*/  LDSM.16.MT88.4 R12, [R212+0xc000] ;  /* 0x00c00000d40c783b */ /* 0x000ea20000004200 */
[-C--:B------:R-:W-:Y:S01]  /*1ea90*/  FMUL.FTZ R72, R72, R45.reuse ;  /* 0x0000002d48487220 */ /* 0x080fe20000410000 */
[----:B------:R-:W-:Y:S01]  /*1eaa0*/  MUFU.EX2 R64, R64 ;  /* 0x0000004000407308 */ /* 0x000fe20000000800 */
[----:B------:R-:W-:-:S02]  /*1eab0*/  FMUL.FTZ R73, R73, R45 ;  /* 0x0000002d49497220 */ /* 0x000fc40000410000 */
[-C--:B------:R-:W-:Y:S01]  /*1eac0*/  FMUL.FTZ R78, R78, R44.reuse ;  /* 0x0000002c4e4e7220 */ /* 0x080fe20000410000 */
[C---:B-1----:R-:W-:Y:S01]  /*1ead0*/  HMMA.16816.F32 R68, R4.reuse, R8, R68 ;  /* 0x000000080444723c */ /* 0x042fe20000001844 */
[-C--:B------:R-:W-:Y:S02]  /*1eae0*/  FMUL.FTZ R79, R79, R44.reuse ;  /* 0x0000002c4f4f7220 */ /* 0x080fe40000410000 */
[-C--:B------:R-:W-:Y:S01]  /*1eaf0*/  FMUL.FTZ R76, R76, R45.reuse ;  /* 0x0000002d4c4c7220 */ /* 0x080fe20000410000 */
[----:B------:R-:W1:Y:S01]  /*1eb00*/  MUFU.EX2 R67, R67 ;  /* 0x0000004300437308 */ /* 0x000e620000000800 */
        /* <DEDUP_REMOVED lines=9> */
[----:B------:R-:W-:Y:S01]  /*1eba0*/  HMMA.16816.F32 R76, R4, R16, R76 ;  /* 0x00000010044c723c */ /* 0x000fe2000000184c */
[----:B------:R-:W-:Y:S02]  /*1ebb0*/  FMUL.FTZ R87, R87, R44 ;  /* 0x0000002c57577220 */ /* 0x000fe40000410000 */
[-C--:B------:R-:W-:Y:S01]  /*1ebc0*/  FMUL.FTZ R84, R84, R45.reuse ;  /* 0x0000002d54547220 */ /* 0x080fe20000410000 */
[----:B------:R-:W4:Y:S01]  /*1ebd0*/  MUFU.EX2 R65, R65 ;  /* 0x0000004100417308 */ /* 0x000f220000000800 */
        /* <DEDUP_REMOVED lines=43> */
[----:B------:R-:W4:Y:S01]  /*1ee90*/  LDSM.16.MT88.4 R16, [R213+0xc800] ;  /* 0x00c80000d510783b */ /* 0x000f220000004200 */
[-C--:B------:R-:W-:Y:S01]  /*1eea0*/  FMUL.FTZ R120, R120, R45.reuse ;  /* 0x0000002d78787220 */ /* 0x080fe20000410000 */
[----:B------:R-:W-:Y:S01]  /*1eeb0*/  MUFU.EX2 R138, R138 ;  /* 0x0000008a008a7308 */ /* 0x000fe20000000800 */
[----:B------:R-:W-:Y:S02]  /*1eec0*/  FMUL.FTZ R121, R121, R45 ;  /* 0x0000002d79797220 */ /* 0x000fe40000410000 */
[-C--:B------:R-:W-:Y:S01]  /*1eed0*/  FMUL.FTZ R118, R118, R44.reuse ;  /* 0x0000002c76767220 */ /* 0x080fe20000410000 */
[----:B--2---:R-:W-:Y:S01]  /*1eee0*/  HMMA.16816.F32 R108, R4, R12, R108 ;  /* 0x0000000c046c723c */ /* 0x004fe2000000186c */
[----:B------:R-:W-:-:S02]  /*1eef0*/  FMUL.FTZ R119, R119, R44 ;  /* 0x0000002c77777220 */ /* 0x000fc40000410000 */
[-C--:B------:R-:W-:Y:S01]  /*1ef00*/  FMUL.FTZ R116, R116, R45.reuse ;  /* 0x0000002d74747220 */ /* 0x080fe20000410000 */
[----:B------:R-:W2:Y:S01]  /*1ef10*/  MUFU.EX2 R141, R141 ;  /* 0x0000008d008d7308 */ /* 0x000ea20000000800 */
        /* <DEDUP_REMOVED lines=9> */
[-CC-:B------:R-:W-:Y:S02]  /*1efb0*/  FFMA.FTZ R171, R176, R53.reuse, -R60.reuse ;  /* 0x00000035b0ab7223 */ /* 0x180fe4000001083c */
[-C--:B------:R-:W-:Y:S02]  /*1efc0*/  FFMA.FTZ R174, R174, R53.reuse, -R60 ;  /* 0x00000035aeae7223 */ /* 0x080fe4000001083c */
[----:B------:R-:W3:Y:S01]  /*1efd0*/  MUFU.EX2 R153, R153 ;  /* 0x0000009900997308 */ /* 0x000ee20000000800 */
[-C--:B------:R-:W-:Y:S02]  /*1efe0*/  FFMA.FTZ R160, R160, R53.reuse, -R54 ;  /* 0x00000035a0a07223 */ /* 0x080fe40000010836 */
[----:B------:R-:W-:Y:S01]  /*1eff0*/  HMMA.16816.F32 R112, R4, R10, R112 ;  /* 0x0000000a0470723c */ /* 0x000fe20000001870 */
[----:B------:R-:W2:Y:S01]  /*1f000*/  LDSM.16.MT88.4 R8, [R216+0x10800] ;  /* 0x01080000d808783b */ /* 0x000ea20000004200 */
[----:B------:R-:W-:-:S02]  /*1f010*/  FFMA.FTZ R157, R157, R53, -R60 ;  /* 0x000000359d9d7223 */ /* 0x000fc4000001083c */
[-C--:B------:R-:W-:Y:S01]  /*1f020*/  FFMA.FTZ R154, R154, R53.reuse, -R60 ;  /* 0x000000359a9a7223 */ /* 0x080fe2000001083c */
[----:B------:R-:W2:Y:S01]  /*1f030*/  MUFU.EX2 R156, R156 ;  /* 0x0000009c009c7308 */ /* 0x000ea20000000800 */
[-CC-:B------:R-:W-:Y:S01]  /*1f040*/  FFMA.FTZ R151, R151, R53.reuse, -R54.reuse ;  /* 0x0000003597977223 */ /* 0x180fe20000010836 */
[----:B-1----:R-:W-:Y:S01]  /*1f050*/  F2FP.PACK_AB R4, R67, R64 ;  /* 0x000000404304723e */ /* 0x002fe200000000ff */
[--C-:B------:R-:W-:Y:S01]  /*1f060*/  FFMA.FTZ R150, R150, R53, -R54.reuse ;  /* 0x0000003596967223 */ /* 0x100fe20000010836 */
[----:B------:R-:W-:Y:S01]  /*1f070*/  F2FP.PACK_AB R5, R62, R55 ;  /* 0x000000373e05723e */ /* 0x000fe200000000ff */
[-CC-:B------:R-:W-:Y:S01]  /*1f080*/  FFMA.FTZ R147, R147, R53.reuse, -R54.reuse ;  /* 0x0000003593937223 */ /* 0x180fe20000010836 */
[----:B----4-:R-:W-:Y:S01]  /*1f090*/  F2FP.PACK_AB R6, R65, R66 ;  /* 0x000000424106723e */ /* 0x010fe200000000ff */
[----:B------:R-:W-:Y:S01]  /*1f0a0*/  FFMA.FTZ R146, R146, R53, -R54 ;  /* 0x0000003592927223 */ /* 0x000fe20000010836 */
[----:B------:R-:W-:Y:S01]  /*1f0b0*/  F2FP.PACK_AB R7, R132, R59 ;  /* 0x0000003b8407723e */ /* 0x000fe200000000ff */
[----:B------:R-:W-:Y:S01]  /*1f0c0*/  MUFU.EX2 R158, R158 ;  /* 0x0000009e009e7308 */ /* 0x000fe20000000800 */
[----:B------:R-:W-:-:S02]  /*1f0d0*/  FFMA.FTZ R145, R145, R53, -R60 ;  /* 0x0000003591917223 */ /* 0x000fc4000001083c */
[-CC-:B------:R-:W-:Y:S02]  /*1f0e0*/  FFMA.FTZ R144, R144, R53.reuse, -R60.reuse ;  /* 0x0000003590907223 */ /* 0x180fe4000001083c */
[-CC-:B------:R-:W-:Y:S01]  /*1f0f0*/  FFMA.FTZ R143, R143, R53.reuse, -R60.reuse ;  /* 0x000000358f8f7223 */ /* 0x180fe2000001083c */
[C---:B------:R-:W-:Y:S01]  /*1f100*/  HMMA.16816.F32 R68, R4.reuse, R20, R68 ;  /* 0x000000140444723c */ /* 0x040fe20000001844 */
[-C--:B------:R-:W-:Y:S01]  /*1f110*/  FFMA.FTZ R140, R140, R53.reuse, -R60 ;  /* 0x000000358c8c7223 */ /* 0x080fe2000001083c */
[----:B------:R-:W-:Y:S01]  /*1f120*/  MUFU.EX2 R159, R159 ;  /* 0x0000009f009f7308 */ /* 0x000fe20000000800 */
[----:B------:R-:W-:Y:S02]  /*1f130*/  FFMA.FTZ R139, R139, R53, -R54 ;  /* 0x000000358b8b7223 */ /* 0x000fe40000010836 */
[----:B------:R-:W-:Y:S02]  /*1f140*/  FFMA.FTZ R33, R241, R44, R33 ;  /* 0x0000002cf1217223 */ /* 0x000fe40000010021 */
[----:B------:R-:W-:Y:S01]  /*1f150*/  FFMA.FTZ R40, R240, R45, R40 ;  /* 0x0000002df0287223 */ /* 0x000fe20000010028 */
[----:B------:R-:W-:Y:S01]  /*1f160*/  HMMA.16816.F32 R72, R4, R22, R72 ;  /* 0x000000160448723c */ /* 0x000fe20000001848 */
[----:B------:R-:W1:Y:S01]  /*1f170*/  LDSM.16.MT88.4 R20, [R212+0x10800] ;  /* 0x01080000d414783b */ /* 0x000e620000004200 */
[----:B------:R-:W4:Y:S01]  /*1f180*/  MUFU.EX2 R164, R164 ;  /* 0x000000a400a47308 */ /* 0x000f220000000800 */
[----:B------:R-:W-:-:S02]  /*1f190*/  FADD.FTZ R32, R32, R33 ;  /* 0x0000002120207221 */ /* 0x000fc40000010000 */
[----:B------:R-:W-:Y:S02]  /*1f1a0*/  FADD.FTZ R35, R35, R40 ;  /* 0x0000002823237221 */ /* 0x000fe40000010000 */
[----:B------:R-:W-:Y:S01]  /*1f1b0*/  FADD.FTZ R3, R3, R32 ;  /* 0x0000002003037221 */ /* 0x000fe20000010000 */
[C---:B------:R-:W-:Y:S01]  /*1f1c0*/  HMMA.16816.F32 R76, R4.reuse, R16, R76 ;  /* 0x00000010044c723c */ /* 0x040fe2000000184c */
[----:B------:R-:W-:Y:S01]  /*1f1d0*/  FADD.FTZ R34, R34, R35 ;  /* 0x0000002322227221 */ /* 0x000fe20000010000 */
[----:B------:R-:W-:Y:S01]  /*1f1e0*/  MUFU.EX2 R163, R163 ;  /* 0x000000a300a37308 */ /* 0x000fe20000000800 */
        /* <DEDUP_REMOVED lines=50> */
[----:B------:R-:W-:Y:S01]  /*1f510*/  FADD.FTZ R137, R137, R136 ;  /* 0x0000008889897221 */ /* 0x000fe20000010000 */
[----:B------:R-:W-:Y:S01]  /*1f520*/  MOV R132, R41 ;  /* 0x0000002900847202 */ /* 0x000fe20000000f00 */
[----:B------:R-:W-:Y:S01]  /*1f530*/  FADD.FTZ R134, R134, R133 ;  /* 0x0000008586867221 */ /* 0x000fe20000010000 */
[----:B------:R-:W-:Y:S01]  /*1f540*/  MOV R133, R42 ;  /* 0x0000002a00857202 */ /* 0x000fe20000000f00 */
[----:B------:R-:W-:Y:S01]  /*1f550*/  MUFU.EX2 R146, R146 ;  /* 0x0000009200927308 */ /* 0x000fe20000000800 */
[----:B------:R-:W-:Y:S01]  /*1f560*/  FADD.FTZ R2, R138, R137 ;  /* 0x000000898a027221 */ /* 0x000fe20000010000 */
[----:B------:R-:W-:Y:S01]  /*1f570*/  HMMA.16816.F32 R68, R4, R16, R68 ;  /* 0x000000100444723c */ /* 0x000fe20000001844 */
[----:B------:R-:W-:-:S02]  /*1f580*/  FADD.FTZ R135, R135, R134 ;  /* 0x0000008687877221 */ /* 0x000fc40000010000 */
[----:B------:R-:W-:Y:S02]  /*1f590*/  FADD.FTZ R2, R141, R2 ;  /* 0x000000028d027221 */ /* 0x000fe40000010000 */
[----:B------:R-:W-:Y:S01]  /*1f5a0*/  FADD.FTZ R142, R142, R135 ;  /* 0x000000878e8e7221 */ /* 0x000fe20000010000 */
[----:B------:R-:W-:Y:S02]  /*1f5b0*/  MUFU.EX2 R145, R145 ;  /* 0x0000009100917308 */ /* 0x000fe40000000800 */
[----:B------:R-:W-:Y:S01]  /*1f5c0*/  HMMA.16816.F32 R72, R4, R18, R72 ;  /* 0x000000120448723c */ /* 0x000fe20000001848 */
[----:B------:R-:W5:Y:S01]  /*1f5d0*/  LDSM.16.MT88.4 R16, [R214+0xd800] ;  /* 0x00d80000d610783b */ /* 0x000f620000004200 */
[----:B---3--:R-:W-:-:S04]  /*1f5e0*/  FADD.FTZ R3, R153, R142 ;  /* 0x0000008e99037221 */ /* 0x008fc80000010000 */
[----:B------:R-:W-:Y:S01]  /*1f5f0*/  MUFU.EX2 R144, R144 ;  /* 0x0000009000907308 */ /* 0x000fe20000000800 */
[----:B------:R-:W-:Y:S01]  /*1f600*/  FADD.FTZ R3, R156, R3 ;  /* 0x000000039c037221 */ /* 0x000fe20000010000 */
[C---:B------:R-:W-:Y:S06]  /*1f610*/  HMMA.16816.F32 R76, R4.reuse, R12, R76 ;  /* 0x0000000c044c723c */ /* 0x040fec000000184c */
[----:B------:R-:W-:Y:S02]  /*1f620*/  MUFU.EX2 R143, R143 ;  /* 0x0000008f008f7308 */ /* 0x000fe40000000800 */
[C---:B------:R-:W-:Y:S01]  /*1f630*/  HMMA.16816.F32 R80, R4.reuse, R14, R80 ;  /* 0x0000000e0450723c */ /* 0x040fe20000001850 */
[----:B------:R-:W3:Y:S05]  /*1f640*/  LDSM.16.MT88.4 R12, [R213+0xd800] ;  /* 0x00d80000d50c783b */ /* 0x000eea0000004200 */
[----:B------:R-:W-:Y:S02]  /*1f650*/  MUFU.EX2 R140, R140 ;  /* 0x0000008c008c7308 */ /* 0x000fe40000000800 */
        /* <DEDUP_REMOVED lines=24> */
[C---:B------:R-:W-:Y:S01]  /*1f7e0*/  F2FP.PACK_AB R7, R165.reuse, R158 ;  /* 0x0000009ea507723e */ /* 0x040fe200000000ff */
[----:B------:R-:W-:-:S02]  /*1f7f0*/  FADD.FTZ R2, R165, R2 ;  /* 0x00000002a5027221 */ /* 0x000fc40000010000 */
[----:B------:R-:W-:-:S04]  /*1f800*/  FADD.FTZ R3, R163, R164 ;  /* 0x000000a4a3037221 */ /* 0x000fc80000010000 */
[----:B-----5:R-:W-:Y:S01]  /*1f810*/  HMMA.16816.F32 R68, R4, R16, R68 ;  /* 0x000000100444723c */ /* 0x020fe20000001844 */
[----:B------:R-:W-:-:S07]  /*1f820*/  FADD.FTZ R3, R166, R3 ;  /* 0x00000003a6037221 */ /* 0x000fce0000010000 */
[C---:B------:R-:W-:Y:S01]  /*1f830*/  HMMA.16816.F32 R72, R4.reuse, R18, R72 ;  /* 0x000000120448723c */ /* 0x040fe20000001848 */
[----:B------:R-:W4:Y:S07]  /*1f840*/  LDSM.16.MT88.4 R16, [R214+0xe000] ;  /* 0x00e00000d610783b */ /* 0x000f2e0000004200 */
[C---:B---3--:R-:W-:Y:S08]  /*1f850*/  HMMA.16816.F32 R76, R4.reuse, R12, R76 ;  /* 0x0000000c044c723c */ /* 0x048ff0000000184c */
[C---:B------:R-:W-:Y:S01]  /*1f860*/  HMMA.16816.F32 R80, R4.reuse, R14, R80 ;  /* 0x0000000e0450723c */ /* 0x040fe20000001850 */
[----:B------:R-:W3:Y:S07]  /*1f870*/  LDSM.16.MT88.4 R12, [R213+0xe000] ;  /* 0x00e00000d50c783b */ /* 0x000eee0000004200 */
[C---:B------:R-:W-:Y:S08]  /*1f880*/  HMMA.16816.F32 R84, R4.reuse, R8, R84 ;  /* 0x000000080454723c */ /* 0x040ff00000001854 */
[C---:B------:R-:W-:Y:S01]  /*1f890*/  HMMA.16816.F32 R88, R4.reuse, R10, R88 ;  /* 0x0000000a0458723c */ /* 0x040fe20000001858 */
[----:B------:R-:W5:Y:S07]  /*1f8a0*/  LDSM.16.MT88.4 R8, [R212+0xe000] ;  /* 0x00e00000d408783b */ /* 0x000f6e0000004200 */
[C---:B------:R-:W-:Y:S07]  /*1f8b0*/  HMMA.16816.F32 R100, R4.reuse, R48, R100 ;  /* 0x000000300464723c */ /* 0x040fee0000001864 */
[-C--:B------:R-:W-:Y:S01]  /*1f8c0*/  FFMA.FTZ R49, R173, R53.reuse, -R60 ;  /* 0x00000035ad317223 */ /* 0x080fe2000001083c */
[----:B--2---:R-:W-:Y:S01]  /*1f8d0*/  HMMA.16816.F32 R128, R4, R24, R128 ;  /* 0x000000180480723c */ /* 0x004fe20000001880 */
[----:B------:R-:W-:-:S04]  /*1f8e0*/  FFMA.FTZ R48, R172, R53, -R54 ;  /* 0x00000035ac307223 */ /* 0x000fc80000010836 */
[----:B------:R-:W2:Y:S03]  /*1f8f0*/  MUFU.EX2 R49, R49 ;  /* 0x0000003100317308 */ /* 0x000ea60000000800 */
[C---:B------:R-:W-:Y:S01]  /*1f900*/  HMMA.16816.F32 R124, R4.reuse, R26, R124 ;  /* 0x0000001a047c723c */ /* 0x040fe2000000187c */
[----:B------:R-:W2:Y:S04]  /*1f910*/  LDSM.16.MT88.4 R24, [R216+0xe000] ;  /* 0x00e00000d818783b */ /* 0x000ea80000004200 */
[----:B------:R-:W2:Y:S03]  /*1f920*/  MUFU.EX2 R48, R48 ;  /* 0x0000003000307308 */ /* 0x000ea60000000800 */
[C---:B-1----:R-:W-:Y:S08]  /*1f930*/  HMMA.16816.F32 R92, R4.reuse, R20, R92 ;  /* 0x00000014045c723c */ /* 0x042ff0000000185c */
[C---:B------:R-:W-:Y:S01]  /*1f940*/  HMMA.16816.F32 R96, R4.reuse, R22, R96 ;  /* 0x000000160460723c */ /* 0x040fe20000001860 */
[----:B------:R-:W1:Y:S07]  /*1f950*/  LDSM.16.MT88.4 R20, [R216+0x12000] ;  /* 0x01200000d814783b */ /* 0x000e6e0000004200 */
[C---:B------:R-:W-:Y:S07]  /*1f960*/  HMMA.16816.F32 R104, R4.reuse, R50, R104 ;  /* 0x000000320468723c */ /* 0x040fee0000001868 */
[-C--:B------:R-:W-:Y:S01]  /*1f970*/  FFMA.FTZ R50, R162, R53.reuse, -R54 ;  /* 0x00000035a2327223 */ /* 0x080fe20000010836 */
[----:B------:R-:W-:Y:S01]  /*1f980*/  HMMA.16816.F32 R108, R4, R36, R108 ;  /* 0x00000024046c723c */ /* 0x000fe2000000186c */
[----:B------:R-:W-:-:S02]  /*1f990*/  FFMA.FTZ R162, R155, R53, -R60 ;  /* 0x000000359ba27223 */ /* 0x000fc4000001083c */
[-C--:B------:R-:W-:Y:S02]  /*1f9a0*/  FFMA.FTZ R51, R161, R53.reuse, -R54 ;  /* 0x00000035a1337223 */ /* 0x080fe40000010836 */
[----:B------:R-:W-:Y:S01]  /*1f9b0*/  FFMA.FTZ R155, R152, R53, -R60 ;  /* 0x00000035989b7223 */ /* 0x000fe2000001083c */
[----:B------:R-:W-:Y:S02]  /*1f9c0*/  MUFU.EX2 R50, R50 ;  /* 0x0000003200327308 */ /* 0x000fe40000000800 */
[C---:B------:R-:W-:Y:S01]  /*1f9d0*/  HMMA.16816.F32 R120, R4.reuse, R38, R120 ;  /* 0x000000260478723c */ /* 0x040fe20000001878 */
[----:B------:R-:W-:Y:S05]  /*1f9e0*/  LDSM.16.MT88.4 R36, [R213+0x12800] ;  /* 0x01280000d524783b */ /* 0x000fea0000004200 */
[----:B------:R-:W-:Y:S02]  /*1f9f0*/  MUFU.EX2 R51, R51 ;  /* 0x0000003300337308 */ /* 0x000fe40000000800 */
[C---:B------:R-:W-:Y:S06]  /*1fa00*/  HMMA.16816.F32 R116, R4.reuse, R28, R116 ;  /* 0x0000001c0474723c */ /* 0x040fec0000001874 */
[----:B------:R-:W1:Y:S02]  /*1fa10*/  MUFU.EX2 R162, R162 ;  /* 0x000000a200a27308 */ /* 0x000e640000000800 */
[----:B------:R-:W-:Y:S01]  /*1fa20*/  HMMA.16816.F32 R112, R4, R30, R112 ;  /* 0x0000001e0470723c */ /* 0x000fe20000001870 */
[----:B------:R-:W1:Y:S05]  /*1fa30*/  LDSM.16.MT88.4 R28, [R214+0x12000] ;  /* 0x01200000d61c783b */ /* 0x000e6a0000004200 */
[----:B------:R-:W1:Y:S01]  /*1fa40*/  MUFU.EX2 R155, R155 ;  /* 0x0000009b009b7308 */ /* 0x000e620000000800 */
[----:B------:R-:W-:Y:S01]  /*1fa50*/  F2FP.PACK_AB R4, R171, R170 ;  /* 0x000000aaab04723e */ /* 0x000fe200000000ff */
[----:B------:R-:W-:Y:S01]  /*1fa60*/  FADD.FTZ R170, R170, R3 ;  /* 0x00000003aaaa7221 */ /* 0x000fe20000010000 */
[----:B------:R-:W-:Y:S01]  /*1fa70*/  F2FP.PACK_AB R5, R168, R167 ;  /* 0x000000a7a805723e */ /* 0x000fe200000000ff */
[----:B------:R-:W-:Y:S01]  /*1fa80*/  FADD.FTZ R167, R167, R2 ;  /* 0x00000002a7a77221 */ /* 0x000fe20000010000 */
[----:B--2---:R-:W-:Y:S01]  /*1fa90*/  F2FP.PACK_AB R6, R49, R174 ;  /* 0x000000ae3106723e */ /* 0x004fe200000000ff */
        /* <DEDUP_REMOVED lines=25> */
[C---:B--2---:R-:W-:Y:S08]  /*1fc30*/  HMMA.16816.F32 R108, R4.reuse, R16, R108 ;  /* 0x00000010046c723c */ /* 0x044ff0000000186c */
        /* <DEDUP_REMOVED lines=123> */
.L_x_3141:
[----:B------:R-:W-:-:S13]  /*203f0*/  ISETP.GE.AND P0, PT, R238, 0x1, PT ;  /* 0x00000001ee00780c */ /* 0x000fda0003f06270 */
[----:B------:R-:W-:Y:S05]  /*20400*/  @!P0 BRA `(.L_x_3150) ;  /* 0x000052b000008947 */ /* 0x000fea0003800000 */
[----:B------:R-:W-:Y:S02]  /*20410*/  MOV R135, R132 ;  /* 0x0000008400877202 */ /* 0x000fe40000000f00 */
[----:B------:R-:W-:Y:S02]  /*20420*/  MOV R3, R133 ;  /* 0x0000008500037202 */ /* 0x000fe40000000f00 */
.L_x_3159:
        /* <DEDUP_REMOVED lines=14> */
[----:B------:R-:W3:Y:S01]  /*20510*/  LD.E.64 R14, [R132.64+0x28] ;  /* 0x00002804840e7980 */ /* 0x000ee2000c101b00 */
        /* <DEDUP_REMOVED lines=8> */
[----:B------:R-:W-:Y:S04]  /*205a0*/  LOP3.LUT R10, R10, R11, RZ, 0x3c, !PT ;  /* 0x0000000b0a0a7212 */ /* 0x000fe800078e3cff */
        /* <DEDUP_REMOVED lines=8> */
[----:B------:R-:W-:Y:S02]  /*20630*/  ISETP.GE.AND P0, PT, R2, RZ, PT ;  /* 0x000000ff0200720c */ /* 0x000fe40003f06270 */
[----:B------:R-:W-:Y:S01]  /*20640*/  LOP3.LUT R2, RZ, R11, RZ, 0x33, !PT ;  /* 0x0000000bff027212 */ /* 0x000fe200078e33ff */
        /* <DEDUP_REMOVED lines=39> */
.L_x_3152:
[----:B------:R-:W-:Y:S02]  /*208c0*/  ULDC.64 UR4, c[0x0][0x118] ;  /* 0x0000460000047ab9 */ /* 0x000fe40000000a00 */
[----:B------:R-:W2:Y:S02]  /*208d0*/  LD.E R8, [R132.64+0x40] ;  /* 0x0000400484087980 */ /* 0x000ea4000c101900 */
[----:B--2---:R-:W-:Y:S04]  /*208e0*/  LEA R8, -R8, RZ, 0x7 ;  /* 0x000000ff08087211 */ /* 0x004fe800078e39ff */
[----:B------:R-:W-:Y:S02]  /*208f0*/  SHF.R.S32.HI R7, RZ, 0x1f, R8 ;  /* 0x0000001fff077819 */ /* 0x000fe40000011408 */
.L_x_3153:
[----:B------:R-:W-:Y:S05]  /*20900*/  BSYNC B0 ;  /* 0x0000000000007941 */ /* 0x000fea0003800000 */
.L_x_3151:
        /* <DEDUP_REMOVED lines=346> */
[-C--:B--2---:R-:W-:Y:S02]  /*21eb0*/  IABS R139, R141.reuse ;  /* 0x0000008d008b7213 */ /* 0x084fe40000000000 */
[-C--:B------:R-:W-:Y:S02]  /*21ec0*/  IABS R137, R141.reuse ;  /* 0x0000008d00897213 */ /* 0x080fe40000000000 */
[----:B------:R-:W1:Y:S03]  /*21ed0*/  I2F.RP R136, R139 ;  /* 0x0000008b00887306 */ /* 0x000e660000209400 */
[----:B------:R-:W-:Y:S07]  /*21ee0*/  IMAD.MOV R137, RZ, RZ, -R137 ;  /* 0x000000ffff897224 */ /* 0x000fee00078e0a89 */
[----:B-1----:R-:W1:Y:S02]  /*21ef0*/  MUFU.RCP R2, R136 ;  /* 0x0000008800027308 */ /* 0x002e640000001000 */
[----:B-1----:R-:W-:Y:S02]  /*21f00*/  IADD3 R144, R2, 0xffffffe, RZ ;  /* 0x0ffffffe02907810 */ /* 0x002fe40007ffe0ff */
[----:B------:R-:W-:Y:S06]  /*21f10*/  IABS R2, R138 ;  /* 0x0000008a00027213 */ /* 0x000fec0000000000 */
        /* <DEDUP_REMOVED lines=11> */
[----:B------:R-:W-:Y:S02]  /*21fd0*/  IMAD.HI.U32 R140, R143, R134, RZ ;  /* 0x000000868f8c7227 */ /* 0x000fe400078e00ff */
[----:B------:R-:W2:Y:S02]  /*21fe0*/  LD.E.64 R142, [R132.64+0x38] ;  /* 0x00003804848e7980 */ /* 0x000ea4000c101b00 */
        /* <DEDUP_REMOVED lines=38> */
.L_x_3157:
[----:B------:R-:W-:Y:S02]  /*22250*/  ULDC.64 UR4, c[0x0][0x118] ;  /* 0x0000460000047ab9 */ /* 0x000fe40000000a00 */
[----:B------:R-:W2:Y:S02]  /*22260*/  LD.E R140, [R132.64+0x38] ;  /* 0x00003804848c7980 */ /* 0x000ea4000c101900 */
[----:B--2---:R-:W-:Y:S04]  /*22270*/  LEA R140, -R140, RZ, 0x7 ;  /* 0x000000ff8c8c7211 */ /* 0x004fe800078e39ff */
[----:B------:R-:W-:Y:S02]  /*22280*/  SHF.R.S32.HI R139, RZ, 0x1f, R140 ;  /* 0x0000001fff8b7819 */ /* 0x000fe4000001148c */
.L_x_3158:
[----:B------:R-:W-:Y:S05]  /*22290*/  BSYNC B0 ;  /* 0x0000000000007941 */ /* 0x000fea0003800000 */
.L_x_3156:
        /* <DEDUP_REMOVED lines=130> */
.L_x_3155:
[----:B------:R-:W-:Y:S05]  /*22ac0*/  BSYNC B1 ;  /* 0x0000000000017941 */ /* 0x000fea0003800000 */
.L_x_3154:
[----:B------:R-:W-:Y:S01]  /*22ad0*/  ULDC.64 UR4, c[0x0][0x118] ;  /* 0x0000460000047ab9 */ /* 0x000fe20000000a00 */
[----:B-1----:R-:W1:Y:S01]  /*22ae0*/  S2R R139, SR_TID.X ;  /* 0x00000000008b7919 */ /* 0x002e620000002100 */
[----:B------:R-:W-:Y:S07]  /*22af0*/  IADD3 R150, R238, -0x1, RZ ;  /* 0xffffffffee967810 */ /* 0x000fee0007ffe0ff */
[----:B------:R2:W3:Y:S01]  /*22b00*/  LD.E R134, [R132.64+0xdc] ;  /* 0x0000dc0484867980 */ /* 0x0004e2000c101900 */
[----:B-1----:R-:W-:Y:S04]  /*22b10*/  SHF.L.U32 R139, R139, 0x1, RZ ;  /* 0x000000018b8b7819 */ /* 0x002fe800000006ff */
[----:B------:R-:W-:Y:S04]  /*22b20*/  LOP3.LUT R139, R139, 0x6, RZ, 0xc0, !PT ;  /* 0x000000068b8b7812 */ /* 0x000fe800078ec0ff */
[----:B------:R-:W-:Y:S04]  /*22b30*/  LEA R2, R150, R139, 0x7 ;  /* 0x0000008b96027211 */ /* 0x000fe800078e38ff */
[C---:B------:R-:W-:Y:S01]  /*22b40*/  IADD3 R154, R2.reuse, 0x1, RZ ;  /* 0x00000001029a7810 */ /* 0x040fe20007ffe0ff */
[----:B------:R-:W1:Y:S01]  /*22b50*/  I2F R161, R2 ;  /* 0x0000000200a17306 */ /* 0x000e620000201400 */
[C---:B------:R-:W-:Y:S02]  /*22b60*/  IADD3 R137, R2.reuse, 0x9, RZ ;  /* 0x0000000902897810 */ /* 0x040fe40007ffe0ff */
[C---:B------:R-:W-:Y:S02]  /*22b70*/  IADD3 R152, R2.reuse, 0x11, RZ ;  /* 0x0000001102987810 */ /* 0x040fe40007ffe0ff */
[C---:B------:R-:W-:Y:S02]  /*22b80*/  IADD3 R140, R2.reuse, 0x19, RZ ;  /* 0x00000019028c7810 */ /* 0x040fe40007ffe0ff */
[C---:B------:R-:W-:Y:S02]  /*22b90*/  IADD3 R151, R2.reuse, 0x21, RZ ;  /* 0x0000002102977810 */ /* 0x040fe40007ffe0ff */
[C---:B------:R-:W-:Y:S01]  /*22ba0*/  IADD3 R143, R2.reuse, 0x28, RZ ;  /* 0x00000028028f7810 */ /* 0x040fe20007ffe0ff */
[----:B------:R-:W4:Y:S01]  /*22bb0*/  I2F R154, R154 ;  /* 0x0000009a009a7306 */ /* 0x000f220000201400 */
[C---:B------:R-:W-:Y:S02]  /*22bc0*/  IADD3 R159, R2.reuse, 0x8, RZ ;  /* 0x00000008029f7810 */ /* 0x040fe40007ffe0ff */
[C---:B------:R-:W-:Y:S02]  /*22bd0*/  IADD3 R153, R2.reuse, 0x20, RZ ;  /* 0x0000002002997810 */ /* 0x040fe40007ffe0ff */
[C---:B------:R-:W-:Y:S02]  /*22be0*/  IADD3 R157, R2.reuse, 0x10, RZ ;  /* 0x00000010029d7810 */ /* 0x040fe40007ffe0ff */
[C---:B------:R-:W-:Y:S02]  /*22bf0*/  IADD3 R155, R2.reuse, 0x18, RZ ;  /* 0x00000018029b7810 */ /* 0x040fe40007ffe0ff */
[C---:B------:R-:W-:Y:S01]  /*22c00*/  IADD3 R147, R2.reuse, 0x30, RZ ;  /* 0x0000003002937810 */ /* 0x040fe20007ffe0ff */
[----:B------:R-:W5:Y:S01]  /*22c10*/  I2F R137, R137 ;  /* 0x0000008900897306 */ /* 0x000f620000201400 */
[C---:B------:R-:W-:Y:S02]  /*22c20*/  IADD3 R145, R2.reuse, 0x38, RZ ;  /* 0x0000003802917810 */ /* 0x040fe40007ffe0ff */
[----:B------:R-:W-:Y:S01]  /*22c30*/  IADD3 R146, R2, 0x31, RZ ;  /* 0x0000003102927810 */ /* 0x000fe20007ffe0ff */
[-C--:B-1----:R-:W-:Y:S01]  /*22c40*/  FFMA.FTZ R6, R0, R161.reuse, R6 ;  /* 0x000000a100067223 */ /* 0x082fe20000010006 */
[----:B------:R-:W-:Y:S01]  /*22c50*/  IADD3 R142, R2, 0x39, RZ ;  /* 0x00000039028e7810 */ /* 0x000fe20007ffe0ff */
[----:B------:R-:W-:Y:S01]  /*22c60*/  FFMA.FTZ R4, R0, R161, R4 ;  /* 0x000000a100047223 */ /* 0x000fe20000010004 */
[C---:B------:R-:W-:Y:S02]  /*22c70*/  IADD3 R141, R2.reuse, 0x40, RZ ;  /* 0x00000040028d7810 */ /* 0x040fe40007ffe0ff */
[----:B------:R-:W-:Y:S01]  /*22c80*/  IADD3 R144, R2, 0x29, RZ ;  /* 0x0000002902907810 */ /* 0x000fe20007ffe0ff */
[----:B------:R-:W1:Y:S01]  /*22c90*/  I2F R152, R152 ;  /* 0x0000009800987306 */ /* 0x000e620000201400 */
[----:B------:R-:W-:Y:S02]  /*22ca0*/  FMNMX.FTZ R156, R4, R3, !PT ;  /* 0x00000003049c7209 */ /* 0x000fe40007810000 */
[----:B------:R-:W-:Y:S01]  /*22cb0*/  IADD3 R139, R2, 0x48, RZ ;  /* 0x00000048028b7810 */ /* 0x000fe20007ffe0ff */
[-C--:B----4-:R-:W-:Y:S01]  /*22cc0*/  FFMA.FTZ R7, R0, R154.reuse, R7 ;  /* 0x0000009a00077223 */ /* 0x090fe20000010007 */
[----:B------:R-:W-:Y:S01]  /*22cd0*/  IADD3 R138, R2, 0x41, RZ ;  /* 0x00000041028a7810 */ /* 0x000fe20007ffe0ff */
[----:B------:R-:W-:Y:S01]  /*22ce0*/  FFMA.FTZ R5, R0, R154, R5 ;  /* 0x0000009a00057223 */ /* 0x000fe20000010005 */
[C---:B------:R-:W-:Y:S02]  /*22cf0*/  IADD3 R154, R2.reuse, 0x58, RZ ;  /* 0x00000058029a7810 */ /* 0x040fe40007ffe0ff */
[C---:B--2---:R-:W-:Y:S01]  /*22d00*/  IADD3 R133, R2.reuse, 0x50, RZ ;  /* 0x0000005002857810 */ /* 0x044fe20007ffe0ff */
[----:B------:R-:W2:Y:S01]  /*22d10*/  I2F R140, R140 ;  /* 0x0000008c008c7306 */ /* 0x000ea20000201400 */
[C---:B------:R-:W-:Y:S02]  /*22d20*/  IADD3 R136, R2.reuse, 0x49, RZ ;  /* 0x0000004902887810 */ /* 0x040fe40007ffe0ff */
[----:B------:R-:W-:Y:S01]  /*22d30*/  IADD3 R132, R2, 0x51, RZ ;  /* 0x0000005102847810 */ /* 0x000fe20007ffe0ff */
[CC--:B-----5:R-:W-:Y:S02]  /*22d40*/  FFMA.FTZ R11, R0.reuse, R137.reuse, R11 ;  /* 0x00000089000b7223 */ /* 0x0e0fe4000001000b */
[C---:B------:R-:W-:Y:S04]  /*22d50*/  FFMA.FTZ R9, R0.reuse, R137, R9 ;  /* 0x0000008900097223 */ /* 0x040fe80000010009 */
[----:B------:R4:W5:Y:S01]  /*22d60*/  I2F R137, R154 ;  /* 0x0000009a00897306 */ /* 0x0009620000201400 */
[CC--:B-1----:R-:W-:Y:S02]  /*22d70*/  FFMA.FTZ R15, R0.reuse, R152.reuse, R15 ;  /* 0x00000098000f7223 */ /* 0x0c2fe4000001000f */
[----:B------:R-:W-:Y:S01]  /*22d80*/  FFMA.FTZ R13, R0, R152, R13 ;  /* 0x00000098000d7223 */ /* 0x000fe2000001000d */
[----:B------:R-:W-:Y:S06]  /*22d90*/  IADD3 R152, R2, 0x59, RZ ;  /* 0x0000005902987810 */ /* 0x000fec0007ffe0ff */
[----:B------:R-:W1:Y:S01]  /*22da0*/  I2F R151, R151 ;  /* 0x0000009700977306 */ /* 0x000e620000201400 */
[CC--:B--2---:R-:W-:Y:S02]  /*22db0*/  FFMA.FTZ R19, R0.reuse, R140.reuse, R19 ;  /* 0x0000008c00137223 */ /* 0x0c4fe40000010013 */
[----:B------:R-:W-:Y:S07]  /*22dc0*/  FFMA.FTZ R17, R0, R140, R17 ;  /* 0x0000008c00117223 */ /* 0x000fee0000010011 */
[----:B------:R-:W2:Y:S01]  /*22dd0*/  I2F R143, R143 ;  /* 0x0000008f008f7306 */ /* 0x000ea20000201400 */
[----:B----4-:R-:W-:Y:S01]  /*22de0*/  FMNMX.FTZ R154, R6, R135, !PT ;  /* 0x00000087069a7209 */ /* 0x010fe20007810000 */
[CC--:B-----5:R-:W-:Y:S02]  /*22df0*/  FFMA.FTZ R50, R0.reuse, R137.reuse, R50 ;  /* 0x0000008900327223 */ /* 0x0e0fe40000010032 */
[C---:B------:R-:W-:Y:S06]  /*22e00*/  FFMA.FTZ R48, R0.reuse, R137, R48 ;  /* 0x0000008900307223 */ /* 0x040fec0000010030 */
[----:B------:R-:W4:Y:S01]  /*22e10*/  I2F R159, R159 ;  /* 0x0000009f009f7306 */ /* 0x000f220000201400 */
[CC--:B-1----:R-:W-:Y:S02]  /*22e20*/  FFMA.FTZ R23, R0.reuse, R151.reuse, R23 ;  /* 0x0000009700177223 */ /* 0x0c2fe40000010017 */
[----:B------:R-:W-:Y:S01]  /*22e30*/  FFMA.FTZ R21, R0, R151, R21 ;  /* 0x0000009700157223 */ /* 0x000fe20000010015 */
[----:B------:R-:W-:Y:S06]  /*22e40*/  IADD3 R151, R2, 0x60, RZ ;  /* 0x0000006002977810 */ /* 0x000fec0007ffe0ff */
[----:B------:R-:W1:Y:S01]  /*22e50*/  I2F R153, R153 ;  /* 0x0000009900997306 */ /* 0x000e620000201400 */
[CC--:B--2---:R-:W-:Y:S02]  /*22e60*/  FFMA.FTZ R26, R0.reuse, R143.reuse, R26 ;  /* 0x0000008f001a7223 */ /* 0x0c4fe4000001001a */
[C---:B------:R-:W-:Y:S07]  /*22e70*/  FFMA.FTZ R24, R0.reuse, R143, R24 ;  /* 0x0000008f00187223 */ /* 0x040fee0000010018 */
[----:B------:R-:W2:Y:S01]  /*22e80*/  I2F R157, R157 ;  /* 0x0000009d009d7306 */ /* 0x000ea20000201400 */
[CC--:B----4-:R-:W-:Y:S02]  /*22e90*/  FFMA.FTZ R10, R0.reuse, R159.reuse, R10 ;  /* 0x0000009f000a7223 */ /* 0x0d0fe4000001000a */
[C---:B------:R-:W-:Y:S07]  /*22ea0*/  FFMA.FTZ R8, R0.reuse, R159, R8 ;  /* 0x0000009f00087223 */ /* 0x040fee0000010008 */
[----:B------:R-:W4:Y:S01]  /*22eb0*/  I2F R155, R155 ;  /* 0x0000009b009b7306 */ /* 0x000f220000201400 */
[CC--:B-1----:R-:W-:Y:S02]  /*22ec0*/  FFMA.FTZ R22, R0.reuse, R153.reuse, R22 ;  /* 0x0000009900167223 */ /* 0x0c2fe40000010016 */
[----:B------:R-:W-:Y:S01]  /*22ed0*/  FFMA.FTZ R20, R0, R153, R20 ;  /* 0x0000009900147223 */ /* 0x000fe20000010014 */
[----:B------:R-:W-:Y:S06]  /*22ee0*/  FMNMX.FTZ R153, R7, R154, !PT ;  /* 0x0000009a07997209 */ /* 0x000fec0007810000 */
[----:B------:R1:W5:Y:S01]  /*22ef0*/  I2F R140, R152 ;  /* 0x00000098008c7306 */ /* 0x0003620000201400 */
[----:B------:R-:W-:Y:S02]  /*22f00*/  FMNMX.FTZ R154, R10, R153, !PT ;  /* 0x000000990a9a7209 */ /* 0x000fe40007810000 */
[----:B------:R-:W-:Y:S01]  /*22f10*/  FMNMX.FTZ R153, R5, R156, !PT ;  /* 0x0000009c05997209 */ /* 0x000fe20007810000 */
[CC--:B--2---:R-:W-:Y:S02]  /*22f20*/  FFMA.FTZ R14, R0.reuse, R157.reuse, R14 ;  /* 0x0000009d000e7223 */ /* 0x0c4fe4000001000e */
[C---:B------:R-:W-:Y:S04]  /*22f30*/  FFMA.FTZ R12, R0.reuse, R157, R12 ;  /* 0x0000009d000c7223 */ /* 0x040fe8000001000c */
[----:B------:R-:W2:Y:S01]  /*22f40*/  I2F R147, R147 ;  /* 0x0000009300937306 */ /* 0x000ea20000201400 */
[CC--:B----4-:R-:W-:Y:S02]  /*22f50*/  FFMA.FTZ R18, R0.reuse, R155.reuse, R18 ;  /* 0x0000009b00127223 */ /* 0x0d0fe40000010012 */
[----:B------:R-:W-:Y:S01]  /*22f60*/  FFMA.FTZ R16, R0, R155, R16 ;  /* 0x0000009b00107223 */ /* 0x000fe20000010010 */
[----:B------:R-:W-:Y:S02]  /*22f70*/  FMNMX.FTZ R155, R11, R154, !PT ;  /* 0x0000009a0b9b7209 */ /* 0x000fe40007810000 */
[----:B------:R-:W-:Y:S04]  /*22f80*/  FMNMX.FTZ R154, R8, R153, !PT ;  /* 0x00000099089a7209 */ /* 0x000fe80007810000 */
[----:B------:R-:W4:Y:S01]  /*22f90*/  I2F R145, R145 ;  /* 0x0000009100917306 */ /* 0x000f220000201400 */
[----:B-1----:R-:W-:Y:S01]  /*22fa0*/  FMNMX.FTZ R152, R14, R155, !PT ;  /* 0x0000009b0e987209 */ /* 0x002fe20007810000 */
[C---:B-----5:R-:W-:Y:S01]  /*22fb0*/  FFMA.FTZ R51, R0.reuse, R140, R51 ;  /* 0x0000008c00337223 */ /* 0x060fe20000010033 */
[----:B------:R-:W-:Y:S01]  /*22fc0*/  FMNMX.FTZ R155, R9, R154, !PT ;  /* 0x0000009a099b7209 */ /* 0x000fe20007810000 */
[----:B------:R-:W-:Y:S01]  /*22fd0*/  FFMA.FTZ R49, R0, R140, R49 ;  /* 0x0000008c00317223 */ /* 0x000fe20000010031 */
[----:B------:R-:W-:Y:S05]  /*22fe0*/  FMNMX.FTZ R153, R15, R152, !PT ;  /* 0x000000980f997209 */ /* 0x000fea0007810000 */
[----:B------:R1:W5:Y:S01]  /*22ff0*/  I2F R143, R151 ;  /* 0x00000097008f7306 */ /* 0x0003620000201400 */
[----:B------:R-:W-:Y:S02]  /*23000*/  FMNMX.FTZ R152, R12, R155, !PT ;  /* 0x0000009b0c987209 */ /* 0x000fe40007810000 */
[----:B------:R-:W-:Y:S01]  /*23010*/  FMNMX.FTZ R154, R18, R153, !PT ;  /* 0x00000099129a7209 */ /* 0x000fe20007810000 */
[CC--:B--2---:R-:W-:Y:S01]  /*23020*/  FFMA.FTZ R30, R0.reuse, R147.reuse, R30 ;  /* 0x00000093001e7223 */ /* 0x0c4fe2000001001e */
[----:B------:R-:W-:Y:S01]  /*23030*/  FMNMX.FTZ R153, R13, R152, !PT ;  /* 0x000000980d997209 */ /* 0x000fe20007810000 */
[----:B------:R-:W-:Y:S01]  /*23040*/  FFMA.FTZ R28, R0, R147, R28 ;  /* 0x00000093001c7223 */ /* 0x000fe2000001001c */
[----:B------:R-:W-:Y:S02]  /*23050*/  IADD3 R147, R2, 0x68, RZ ;  /* 0x0000006802937810 */ /* 0x000fe40007ffe0ff */
[----:B------:R-:W-:Y:S01]  /*23060*/  FMNMX.FTZ R152, R16, R153, !PT ;  /* 0x0000009910987209 */ /* 0x000fe20007810000 */
[----:B------:R-:W2:Y:S01]  /*23070*/  I2F R146, R146 ;  /* 0x0000009200927306 */ /* 0x000ea20000201400 */
[CC--:B----4-:R-:W-:Y:S02]  /*23080*/  FFMA.FTZ R34, R0.reuse, R145.reuse, R34 ;  /* 0x0000009100227223 */ /* 0x0d0fe40000010022 */
[C---:B------:R-:W-:Y:S07]  /*23090*/  FFMA.FTZ R32, R0.reuse, R145, R32 ;  /* 0x0000009100207223 */ /* 0x040fee0000010020 */
[----:B------:R-:W4:Y:S01]  /*230a0*/  I2F R142, R142 ;  /* 0x0000008e008e7306 */ /* 0x000f220000201400 */
[----:B-1----:R-:W-:Y:S01]  /*230b0*/  FMNMX.FTZ R151, R19, R154, !PT ;  /* 0x0000009a13977209 */ /* 0x002fe20007810000 */
[CC--:B-----5:R-:W-:Y:S02]  /*230c0*/  FFMA.FTZ R54, R0.reuse, R143.reuse, R54 ;  /* 0x0000008f00367223 */ /* 0x0e0fe40000010036 */
[C---:B------:R-:W-:Y:S06]  /*230d0*/  FFMA.FTZ R52, R0.reuse, R143, R52 ;  /* 0x0000008f00347223 */ /* 0x040fec0000010034 */
[----:B------:R-:W1:Y:S01]  /*230e0*/  I2F R141, R141 ;  /* 0x0000008d008d7306 */ /* 0x000e620000201400 */
[CC--:B--2---:R-:W-:Y:S02]  /*230f0*/  FFMA.FTZ R31, R0.reuse, R146.reuse, R31 ;  /* 0x00000092001f7223 */ /* 0x0c4fe4000001001f */
[----:B------:R-:W-:Y:S01]  /*23100*/  FFMA.FTZ R29, R0, R146, R29 ;  /* 0x00000092001d7223 */ /* 0x000fe2000001001d */
[----:B------:R-:W-:Y:S02]  /*23110*/  FMNMX.FTZ R146, R22, R151, !PT ;  /* 0x0000009716927209 */ /* 0x000fe40007810000 */
[----:B------:R-:W-:Y:S04]  /*23120*/  FMNMX.FTZ R151, R17, R152, !PT ;  /* 0x0000009811977209 */ /* 0x000fe80007810000 */
[----:B------:R-:W2:Y:S01]  /*23130*/  I2F R144, R144 ;  /* 0x0000009000907306 */ /* 0x000ea20000201400 */
[----:B------:R-:W-:Y:S02]  /*23140*/  FMNMX.FTZ R153, R23, R146, !PT ;  /* 0x0000009217997209 */ /* 0x000fe40007810000 */
[----:B------:R-:W-:Y:S01]  /*23150*/  FMNMX.FTZ R152, R20, R151, !PT ;  /* 0x0000009714987209 */ /* 0x000fe20007810000 */
[-C--:B----4-:R-:W-:Y:S01]  /*23160*/  FFMA.FTZ R35, R0, R142.reuse, R35 ;  /* 0x0000008e00237223 */ /* 0x090fe20000010023 */
[----:B------:R-:W-:Y:S01]  /*23170*/  FMNMX.FTZ R146, R26, R153, !PT ;  /* 0x000000991a927209 */ /* 0x000fe20007810000 */
[----:B------:R-:W-:Y:S01]  /*23180*/  FFMA.FTZ R33, R0, R142, R33 ;  /* 0x0000008e00217223 */ /* 0x000fe20000010021 */
[----:B------:R-:W-:Y:S02]  /*23190*/  IADD3 R142, R2, 0x69, RZ ;  /* 0x00000069028e7810 */ /* 0x000fe40007ffe0ff */
[----:B------:R-:W-:Y:S01]  /*231a0*/  FMNMX.FTZ R153, R21, R152, !PT ;  /* 0x0000009815997209 */ /* 0x000fe20007810000 */
[----:B------:R-:W4:Y:S01]  /*231b0*/  I2F R145, R147 ;  /* 0x0000009300917306 */ /* 0x000f220000201400 */
[CC--:B-1----:R-:W-:Y:S02]  /*231c0*/  FFMA.FTZ R38, R0.reuse, R141.reuse, R38 ;  /* 0x0000008d00267223 */ /* 0x0c2fe40000010026 */
[C---:B------:R-:W-:Y:S07]  /*231d0*/  FFMA.FTZ R36, R0.reuse, R141, R36 ;  /* 0x0000008d00247223 */ /* 0x040fee0000010024 */
[----:B------:R-:W1:Y:S01]  /*231e0*/  I2F R139, R139 ;  /* 0x0000008b008b7306 */ /* 0x000e620000201400 */
[CC--:B--2---:R-:W-:Y:S02]  /*231f0*/  FFMA.FTZ R27, R0.reuse, R144.reuse, R27 ;  /* 0x00000090001b7223 */ /* 0x0c4fe4000001001b */
[----:B------:R-:W-:Y:S01]  /*23200*/  FFMA.FTZ R25, R0, R144, R25 ;  /* 0x0000009000197223 */ /* 0x000fe20000010019 */
[----:B------:R-:W-:Y:S02]  /*23210*/  IADD3 R144, R2, 0x61, RZ ;  /* 0x0000006102907810 */ /* 0x000fe40007ffe0ff */
[----:B------:R-:W-:Y:S04]  /*23220*/  FMNMX.FTZ R151, R27, R146, !PT ;  /* 0x000000921b977209 */ /* 0x000fe80007810000 */
[----:B------:R-:W2:Y:S01]  /*23230*/  I2F R138, R138 ;  /* 0x0000008a008a7306 */ /* 0x000ea20000201400 */
[----:B------:R-:W-:Y:S02]  /*23240*/  FMNMX.FTZ R146, R24, R153, !PT ;  /* 0x0000009918927209 */ /* 0x000fe40007810000 */
[----:B------:R-:W-:Y:S01]  /*23250*/  FMNMX.FTZ R152, R30, R151, !PT ;  /* 0x000000971e987209 */ /* 0x000fe20007810000 */
[CC--:B----4-:R-:W-:Y:S01]  /*23260*/  FFMA.FTZ R58, R0.reuse, R145.reuse, R58 ;  /* 0x00000091003a7223 */ /* 0x0d0fe2000001003a */
[----:B------:R-:W-:Y:S01]  /*23270*/  FMNMX.FTZ R153, R25, R146, !PT ;  /* 0x0000009219997209 */ /* 0x000fe20007810000 */
[----:B------:R-:W-:Y:S01]  /*23280*/  FFMA.FTZ R56, R0, R145, R56 ;  /* 0x0000009100387223 */ /* 0x000fe20000010038 */
[----:B------:R-:W-:Y:S02]  /*23290*/  IADD3 R147, R2, 0x70, RZ ;  /* 0x0000007002937810 */ /* 0x000fe40007ffe0ff */
[----:B------:R-:W-:Y:S01]  /*232a0*/  FMNMX.FTZ R151, R31, R152, !PT ;  /* 0x000000981f977209 */ /* 0x000fe20007810000 */
[----:B------:R4:W5:Y:S01]  /*232b0*/  I2F R141, R142 ;  /* 0x0000008e008d7306 */ /* 0x0009620000201400 */
[----:B------:R-:W-:Y:S01]  /*232c0*/  FMNMX.FTZ R146, R28, R153, !PT ;  /* 0x000000991c927209 */ /* 0x000fe20007810000 */
[CC--:B-1----:R-:W-:Y:S02]  /*232d0*/  FFMA.FTZ R42, R0.reuse, R139.reuse, R42 ;  /* 0x0000008b002a7223 */ /* 0x0c2fe4000001002a */
        /* <DEDUP_REMOVED lines=8> */
[----:B----4-:R-:W-:Y:S01]  /*23360*/  FMNMX.FTZ R142, R32, R151, !PT ;  /* 0x00000097208e7209 */ /* 0x010fe20007810000 */
[----:B-----5:R-:W-:Y:S01]  /*23370*/  FFMA.FTZ R59, R0, R141, R59 ;  /* 0x0000008d003b7223 */ /* 0x020fe2000001003b */
[----:B------:R-:W-:Y:S01]  /*23380*/  FMNMX.FTZ R138, R38, R153, !PT ;  /* 0x00000099268a7209 */ /* 0x000fe20007810000 */
[----:B------:R-:W-:Y:S01]  /*23390*/  FFMA.FTZ R57, R0, R141, R57 ;  /* 0x0000008d00397223 */ /* 0x000fe20000010039 */
[----:B------:R-:W-:Y:S03]  /*233a0*/  FMNMX.FTZ R153, R33, R142, !PT ;  /* 0x0000008e21997209 */ /* 0x000fe60007810000 */
[----:B------:R4:W5:Y:S01]  /*233b0*/  I2F R139, R147 ;  /* 0x00000093008b7306 */ /* 0x0009620000201400 */
[----:B------:R-:W-:Y:S02]  /*233c0*/  FMNMX.FTZ R151, R39, R138, !PT ;  /* 0x0000008a27977209 */ /* 0x000fe40007810000 */
[----:B------:R-:W-:Y:S01]  /*233d0*/  FMNMX.FTZ R138, R36, R153, !PT ;  /* 0x00000099248a7209 */ /* 0x000fe20007810000 */
[----:B-1----:R-:W-:Y:S01]  /*233e0*/  FFMA.FTZ R46, R0, R133, R46 ;  /* 0x00000085002e7223 */ /* 0x002fe2000001002e */
[----:B------:R-:W-:Y:S01]  /*233f0*/  FMNMX.FTZ R142, R42, R151, !PT ;  /* 0x000000972a8e7209 */ /* 0x000fe20007810000 */
[----:B------:R-:W-:Y:S01]  /*23400*/  FFMA.FTZ R44, R0, R133, R44 ;  /* 0x00000085002c7223 */ /* 0x000fe2000001002c */
[----:B------:R-:W-:Y:S02]  /*23410*/  IADD3 R133, R2, 0x78, RZ ;  /* 0x0000007802857810 */ /* 0x000fe40007ffe0ff */
[----:B------:R-:W-:Y:S01]  /*23420*/  FMNMX.FTZ R151, R37, R138, !PT ;  /* 0x0000008a25977209 */ /* 0x000fe20007810000 */
[----:B------:R-:W1:Y:S03]  /*23430*/  I2F R132, R132 ;  /* 0x0000008400847306 */ /* 0x000e660000201400 */
[----:B------:R-:W-:Y:S01]  /*23440*/  FMNMX.FTZ R138, R40, R151, !PT ;  /* 0x00000097288a7209 */ /* 0x000fe20007810000 */
[CC--:B--2---:R-:W-:Y:S02]  /*23450*/  FFMA.FTZ R43, R0.reuse, R136.reuse, R43 ;  /* 0x00000088002b7223 */ /* 0x0c4fe4000001002b */
[----:B------:R-:W-:Y:S01]  /*23460*/  FFMA.FTZ R41, R0, R136, R41 ;  /* 0x0000008800297223 */ /* 0x000fe20000010029 */
[C---:B------:R-:W-:Y:S02]  /*23470*/  IADD3 R136, R2.reuse, 0x71, RZ ;  /* 0x0000007102887810 */ /* 0x040fe40007ffe0ff */
[----:B------:R-:W-:Y:S01]  /*23480*/  IADD3 R2, R2, 0x79, RZ ;  /* 0x0000007902027810 */ /* 0x000fe20007ffe0ff */
[----:B------:R-:W2:Y:S01]  /*23490*/  I2F R144, R144 ;  /* 0x0000009000907306 */ /* 0x000ea20000201400 */
[----:B----4-:R-:W-:Y:S01]  /*234a0*/  FMNMX.FTZ R147, R43, R142, !PT ;  /* 0x0000008e2b937209 */ /* 0x010fe20007810000 */
[CC--:B-----5:R-:W-:Y:S02]  /*234b0*/  FFMA.FTZ R62, R0.reuse, R139.reuse, R62 ;  /* 0x0000008b003e7223 */ /* 0x0e0fe4000001003e */
[C---:B------:R-:W-:Y:S06]  /*234c0*/  FFMA.FTZ R60, R0.reuse, R139, R60 ;  /* 0x0000008b003c7223 */ /* 0x040fec000001003c */
[----:B------:R-:W4:Y:S01]  /*234d0*/  I2F R137, R133 ;  /* 0x0000008500897306 */ /* 0x000f220000201400 */
[CC--:B-1----:R-:W-:Y:S02]  /*234e0*/  FFMA.FTZ R47, R0.reuse, R132.reuse, R47 ;  /* 0x00000084002f7223 */ /* 0x0c2fe4000001002f */
[----:B------:R-:W-:Y:S01]  /*234f0*/  FFMA.FTZ R45, R0, R132, R45 ;  /* 0x00000084002d7223 */ /* 0x000fe2000001002d */
[----:B------:R-:W-:Y:S02]  /*23500*/  FMNMX.FTZ R132, R46, R147, !PT ;  /* 0x000000932e847209 */ /* 0x000fe40007810000 */
[----:B------:R-:W-:Y:S04]  /*23510*/  FMNMX.FTZ R147, R41, R138, !PT ;  /* 0x0000008a29937209 */ /* 0x000fe80007810000 */
[----:B------:R-:W1:Y:S01]  /*23520*/  I2F R136, R136 ;  /* 0x0000008800887306 */ /* 0x000e620000201400 */
[----:B------:R-:W-:Y:S02]  /*23530*/  FMNMX.FTZ R151, R47, R132, !PT ;  /* 0x000000842f977209 */ /* 0x000fe40007810000 */
[----:B------:R-:W-:Y:S01]  /*23540*/  FMNMX.FTZ R132, R44, R147, !PT ;  /* 0x000000932c847209 */ /* 0x000fe20007810000 */
[-C--:B--2---:R-:W-:Y:S01]  /*23550*/  FFMA.FTZ R55, R0, R144.reuse, R55 ;  /* 0x0000009000377223 */ /* 0x084fe20000010037 */
[----:B------:R-:W-:Y:S01]  /*23560*/  FMNMX.FTZ R138, R50, R151, !PT ;  /* 0x00000097328a7209 */ /* 0x000fe20007810000 */
[----:B------:R-:W-:Y:S01]  /*23570*/  FFMA.FTZ R53, R0, R144, R53 ;  /* 0x0000009000357223 */ /* 0x000fe20000010035 */
[----:B------:R-:W-:Y:S02]  /*23580*/  FMNMX.FTZ R147, R45, R132, !PT ;  /* 0x000000842d937209 */ /* 0x000fe40007810000 */
[----:B------:R-:W-:Y:S01]  /*23590*/  FMNMX.FTZ R151, R51, R138, !PT ;  /* 0x0000008a33977209 */ /* 0x000fe20007810000 */
[----:B------:R-:W2:Y:S01]  /*235a0*/  I2F R2, R2 ;  /* 0x0000000200027306 */ /* 0x000ea20000201400 */
[----:B------:R-:W-:Y:S02]  /*235b0*/  FMNMX.FTZ R132, R48, R147, !PT ;  /* 0x0000009330847209 */ /* 0x000fe40007810000 */
[----:B------:R-:W-:Y:S01]  /*235c0*/  FMNMX.FTZ R138, R54, R151, !PT ;  /* 0x00000097368a7209 */ /* 0x000fe20007810000 */
[CC--:B----4-:R-:W-:Y:S01]  /*235d0*/  FFMA.FTZ R66, R0.reuse, R137.reuse, R66 ;  /* 0x0000008900427223 */ /* 0x0d0fe20000010042 */
[----:B------:R-:W-:Y:S01]  /*235e0*/  FMNMX.FTZ R133, R49, R132, !PT ;  /* 0x0000008431857209 */ /* 0x000fe20007810000 */
[----:B------:R-:W-:Y:S01]  /*235f0*/  FFMA.FTZ R64, R0, R137, R64 ;  /* 0x0000008900407223 */ /* 0x000fe20000010040 */
[----:B------:R-:W-:Y:S01]  /*23600*/  FMNMX.FTZ R143, R55, R138, !PT ;  /* 0x0000008a378f7209 */ /* 0x000fe20007810000 */
[----:B------:R-:W-:Y:S01]  /*23610*/  LDSM.16.MT88.4 R144, [R213+0xc000] ;  /* 0x00c00000d590783b */ /* 0x000fe20000004200 */
[----:B------:R-:W-:Y:S02]  /*23620*/  FMNMX.FTZ R132, R52, R133, !PT ;  /* 0x0000008534847209 */ /* 0x000fe40007810000 */
[----:B------:R-:W-:Y:S02]  /*23630*/  FMNMX.FTZ R138, R58, R143, !PT ;  /* 0x0000008f3a8a7209 */ /* 0x000fe40007810000 */
[----:B------:R-:W-:Y:S01]  /*23640*/  FMNMX.FTZ R133, R53, R132, !PT ;  /* 0x0000008435857209 */ /* 0x000fe20007810000 */
[C---:B-1----:R-:W-:Y:S01]  /*23650*/  FFMA.FTZ R63, R0.reuse, R136, R63 ;  /* 0x00000088003f7223 */ /* 0x042fe2000001003f */
[----:B------:R-:W-:Y:S01]  /*23660*/  FMNMX.FTZ R143, R59, R138, !PT ;  /* 0x0000008a3b8f7209 */ /* 0x000fe20007810000 */
[----:B------:R-:W-:Y:S01]  /*23670*/  FFMA.FTZ R61, R0, R136, R61 ;  /* 0x00000088003d7223 */ /* 0x000fe2000001003d */
[----:B------:R-:W-:Y:S02]  /*23680*/  FMNMX.FTZ R132, R56, R133, !PT ;  /* 0x0000008538847209 */ /* 0x000fe40007810000 */
[----:B------:R-:W-:Y:S02]  /*23690*/  FMNMX.FTZ R138, R62, R143, !PT ;  /* 0x0000008f3e8a7209 */ /* 0x000fe40007810000 */
[----:B------:R-:W-:Y:S01]  /*236a0*/  FMNMX.FTZ R139, R57, R132, !PT ;  /* 0x00000084398b7209 */ /* 0x000fe20007810000 */
[----:B------:R-:W-:Y:S01]  /*236b0*/  LDSM.16.MT88.4 R140, [R214+0xc000] ;  /* 0x00c00000d68c783b */ /* 0x000fe20000004200 */
[----:B------:R-:W-:Y:S01]  /*236c0*/  FMNMX.FTZ R133, R63, R138, !PT ;  /* 0x0000008a3f857209 */ /* 0x000fe20007810000 */
[-C--:B--2---:R-:W-:Y:S01]  /*236d0*/  FFMA.FTZ R67, R0, R2.reuse, R67 ;  /* 0x0000000200437223 */ /* 0x084fe20000010043 */
[----:B------:R-:W-:Y:S01]  /*236e0*/  FMNMX.FTZ R136, R60, R139, !PT ;  /* 0x0000008b3c887209 */ /* 0x000fe20007810000 */
[----:B------:R-:W-:Y:S01]  /*236f0*/  FFMA.FTZ R65, R0, R2, R65 ;  /* 0x0000000200417223 */ /* 0x000fe20000010041 */
        /* <DEDUP_REMOVED lines=12> */
[----:B------:R-:W-:Y:S01]  /*237c0*/  FSETP.NEU.FTZ.AND P0, PT, R132, -INF , PT ;  /* 0xff8000008400780b */ /* 0x000fe20003f1d000 */
[----:B---3--:R-:W-:Y:S02]  /*237d0*/  FMUL.FTZ R159, R134, R132 ;  /* 0x00000084869f7220 */ /* 0x008fe40000410000 */
[----:B------:R-:W-:Y:S01]  /*237e0*/  FADD.FTZ R135, -R132, R135 ;  /* 0x0000008784877221 */ /* 0x000fe20000010100 */
[----:B--2---:R-:W-:Y:S02]  /*237f0*/  FMNMX.FTZ R133, R136, R133, !PT ;  /* 0x0000008588857209 */ /* 0x004fe40007810000 */
[----:B------:R-:W-:Y:S01]  /*23800*/  FSEL R159, R159, RZ, P0 ;  /* 0x000000ff9f9f7208 */ /* 0x000fe20000000000 */
[C---:B------:R-:W-:Y:S01]  /*23810*/  FMUL.FTZ R2, R134.reuse, R135 ;  /* 0x0000008786027220 */ /* 0x040fe20000410000 */
[C---:B------:R-:W-:Y:S01]  /*23820*/  FSETP.NEU.FTZ.AND P0, PT, R133.reuse, -INF , PT ;  /* 0xff8000008500780b */ /* 0x040fe20003f1d000 */
[----:B------:R-:W-:Y:S01]  /*23830*/  FMUL.FTZ R157, R134, R133 ;  /* 0x00000085869d7220 */ /* 0x000fe20000410000 */
[----:B------:R-:W1:Y:S01]  /*23840*/  LDSM.16.MT88.4 R136, [R216+0xc000] ;  /* 0x00c00000d888783b */ /* 0x000e620000004200 */
[----:B------:R-:W-:Y:S02]  /*23850*/  FADD.FTZ R135, -R133, R3 ;  /* 0x0000000385877221 */ /* 0x000fe40000010100 */
[-CC-:B------:R-:W-:Y:S01]  /*23860*/  FFMA.FTZ R152, R10, R134.reuse, -R159.reuse ;  /* 0x000000860a987223 */ /* 0x180fe2000001089f */
[----:B------:R-:W-:Y:S01]  /*23870*/  FSEL R157, R157, RZ, P0 ;  /* 0x000000ff9d9d7208 */ /* 0x000fe20000000000 */
[----:B------:R-:W-:Y:S01]  /*23880*/  FMUL.FTZ R3, R134, R135 ;  /* 0x0000008786037220 */ /* 0x000fe20000410000 */
[----:B------:R-:W2:Y:S01]  /*23890*/  MUFU.EX2 R2, R2 ;  /* 0x0000000200027308 */ /* 0x000ea20000000800 */
[-C--:B------:R-:W-:Y:S01]  /*238a0*/  FFMA.FTZ R135, R11, R134.reuse, -R159 ;  /* 0x000000860b877223 */ /* 0x080fe2000001089f */
[----:B------:R-:W-:Y:S01]  /*238b0*/  ISETP.GT.AND P0, PT, R238, 0x1, PT ;  /* 0x00000001ee00780c */ /* 0x000fe20003f04270 */
[--C-:B------:R-:W-:Y:S01]  /*238c0*/  FFMA.FTZ R154, R8, R134, -R157.reuse ;  /* 0x00000086089a7223 */ /* 0x100fe2000001089d */
[----:B------:R-:W-:Y:S01]  /*238d0*/  MOV R238, R150 ;  /* 0x0000009600ee7202 */ /* 0x000fe20000000f00 */
[-C--:B------:R-:W-:Y:S02]  /*238e0*/  FFMA.FTZ R153, R9, R134.reuse, -R157 ;  /* 0x0000008609997223 */ /* 0x080fe4000001089d */
[-CC-:B------:R-:W-:Y:S02]  /*238f0*/  FFMA.FTZ R158, R6, R134.reuse, -R159.reuse ;  /* 0x00000086069e7223 */ /* 0x180fe4000001089f */
[-C--:B------:R-:W-:Y:S01]  /*23900*/  FFMA.FTZ R151, R7, R134.reuse, -R159 ;  /* 0x0000008607977223 */ /* 0x080fe2000001089f */
[----:B------:R-:W3:Y:S01]  /*23910*/  MUFU.EX2 R3, R3 ;  /* 0x0000000300037308 */ /* 0x000ee20000000800 */
[-CC-:B------:R-:W-:Y:S02]  /*23920*/  FFMA.FTZ R156, R4, R134.reuse, -R157.reuse ;  /* 0x00000086049c7223 */ /* 0x180fe4000001089d */
[-C--:B------:R-:W-:Y:S02]  /*23930*/  FFMA.FTZ R155, R5, R134.reuse, -R157 ;  /* 0x00000086059b7223 */ /* 0x080fe4000001089d */
[-CC-:B------:R-:W-:Y:S02]  /*23940*/  FFMA.FTZ R166, R26, R134.reuse, -R159.reuse ;  /* 0x000000861aa67223 */ /* 0x180fe4000001089f */
[-C--:B------:R-:W-:Y:S02]  /*23950*/  FFMA.FTZ R167, R27, R134.reuse, -R159 ;  /* 0x000000861ba77223 */ /* 0x080fe4000001089f */
[-CC-:B------:R-:W-:Y:S01]  /*23960*/  FFMA.FTZ R170, R24, R134.reuse, -R157.reuse ;  /* 0x0000008618aa7223 */ /* 0x180fe2000001089d */
[----:B------:R-:W-:Y:S01]  /*23970*/  MUFU.EX2 R158, R158 ;  /* 0x0000009e009e7308 */ /* 0x000fe20000000800 */
[--C-:B------:R-:W-:Y:S02]  /*23980*/  FFMA.FTZ R171, R25, R134, -R157.reuse ;  /* 0x0000008619ab7223 */ /* 0x100fe4000001089d */
        /* <DEDUP_REMOVED lines=15> */
[----:B------:R-:W-:Y:S02]  /*23a80*/  FMUL.FTZ R69, R3, R69 ;  /* 0x0000004503457220 */ /* 0x000fe40000410000 */
[----:B------:R-:W4:Y:S01]  /*23a90*/  MUFU.EX2 R135, R135 ;  /* 0x0000008700877308 */ /* 0x000f220000000800 */
[C---:B------:R-:W-:Y:S02]  /*23aa0*/  FMUL.FTZ R74, R2.reuse, R74 ;  /* 0x0000004a024a7220 */ /* 0x040fe40000410000 */
[C---:B------:R-:W-:Y:S01]  /*23ab0*/  FMUL.FTZ R75, R2.reuse, R75 ;  /* 0x0000004b024b7220 */ /* 0x040fe20000410000 */
        /* <DEDUP_REMOVED lines=9> */
[C---:B------:R-:W-:Y:S01]  /*23b50*/  FMUL.FTZ R83, R2.reuse, R83 ;  /* 0x0000005302537220 */ /* 0x040fe20000410000 */
[----:B------:R-:W2:Y:S01]  /*23b60*/  MUFU.EX2 R155, R155 ;  /* 0x0000009b009b7308 */ /* 0x000ea20000000800 */
[C---:B------:R-:W-:Y:S02]  /*23b70*/  FMUL.FTZ R80, R3.reuse, R80 ;  /* 0x0000005003507220 */ /* 0x040fe40000410000 */
[----:B------:R-:W-:Y:S01]  /*23b80*/  FMUL.FTZ R81, R3, R81 ;  /* 0x0000005103517220 */ /* 0x000fe20000410000 */
[----:B----4-:R-:W-:Y:S01]  /*23b90*/  F2FP.PACK_AB R131, R135, R152 ;  /* 0x000000988783723e */ /* 0x010fe200000000ff */
[C---:B------:R-:W-:Y:S02]  /*23ba0*/  FMUL.FTZ R86, R2.reuse, R86 ;  /* 0x0000005602567220 */ /* 0x040fe40000410000 */
[----:B------:R-:W-:Y:S02]  /*23bb0*/  FMUL.FTZ R87, R2, R87 ;  /* 0x0000005702577220 */ /* 0x000fe40000410000 */
[C---:B------:R-:W-:Y:S01]  /*23bc0*/  FMUL.FTZ R84, R3.reuse, R84 ;  /* 0x0000005403547220 */ /* 0x040fe20000410000 */
[----:B------:R-:W-:Y:S01]  /*23bd0*/  MUFU.EX2 R154, R154 ;  /* 0x0000009a009a7308 */ /* 0x000fe20000000800 */
[----:B------:R-:W-:Y:S02]  /*23be0*/  FMUL.FTZ R85, R3, R85 ;  /* 0x0000005503557220 */ /* 0x000fe40000410000 */
[-CC-:B------:R-:W-:Y:S02]  /*23bf0*/  FFMA.FTZ R172, R28, R134.reuse, -R157.reuse ;  /* 0x000000861cac7223 */ /* 0x180fe4000001089d */
[-CC-:B------:R-:W-:Y:S02]  /*23c00*/  FFMA.FTZ R173, R29, R134.reuse, -R157.reuse ;  /* 0x000000861dad7223 */ /* 0x180fe4000001089d */
[-CC-:B------:R-:W-:Y:S02]  /*23c10*/  FFMA.FTZ R174, R32, R134.reuse, -R157.reuse ;  /* 0x0000008620ae7223 */ /* 0x180fe4000001089d */
[-CC-:B------:R-:W-:Y:S01]  /*23c20*/  FFMA.FTZ R175, R33, R134.reuse, -R157.reuse ;  /* 0x0000008621af7223 */ /* 0x180fe2000001089d */
[----:B------:R-:W4:Y:S01]  /*23c30*/  MUFU.EX2 R153, R153 ;  /* 0x0000009900997308 */ /* 0x000f220000000800 */
[-CC-:B------:R-:W-:Y:S02]  /*23c40*/  FFMA.FTZ R176, R36, R134.reuse, -R157.reuse ;  /* 0x0000008624b07223 */ /* 0x180fe4000001089d */
[--C-:B------:R-:W-:Y:S01]  /*23c50*/  FFMA.FTZ R177, R37, R134, -R157.reuse ;  /* 0x0000008625b17223 */ /* 0x100fe2000001089d */
[----:B--2---:R-:W-:Y:S01]  /*23c60*/  F2FP.PACK_AB R128, R155, R156 ;  /* 0x0000009c9b80723e */ /* 0x004fe200000000ff */
[-CC-:B------:R-:W-:Y:S02]  /*23c70*/  FFMA.FTZ R178, R40, R134.reuse, -R157.reuse ;  /* 0x0000008628b27223 */ /* 0x180fe4000001089d */
[-C--:B------:R-:W-:Y:S02]  /*23c80*/  FFMA.FTZ R179, R41, R134.reuse, -R157 ;  /* 0x0000008629b37223 */ /* 0x080fe4000001089d */
[-CC-:B------:R-:W-:Y:S01]  /*23c90*/  FFMA.FTZ R180, R46, R134.reuse, -R159.reuse ;  /* 0x000000862eb47223 */ /* 0x180fe2000001089f */
[----:B------:R-:W-:Y:S01]  /*23ca0*/  MUFU.EX2 R166, R166 ;  /* 0x000000a600a67308 */ /* 0x000fe20000000800 */
[-CC-:B------:R-:W-:Y:S02]  /*23cb0*/  FFMA.FTZ R181, R47, R134.reuse, -R159.reuse ;  /* 0x000000862fb57223 */ /* 0x180fe4000001089f */
[-CC-:B------:R-:W-:Y:S02]  /*23cc0*/  FFMA.FTZ R182, R50, R134.reuse, -R159.reuse ;  /* 0x0000008632b67223 */ /* 0x180fe4000001089f */
[-C--:B------:R-:W-:Y:S02]  /*23cd0*/  FFMA.FTZ R183, R51, R134.reuse, -R159 ;  /* 0x0000008633b77223 */ /* 0x080fe4000001089f */
[-CC-:B------:R-:W-:Y:S02]  /*23ce0*/  FFMA.FTZ R184, R44, R134.reuse, -R157.reuse ;  /* 0x000000862cb87223 */ /* 0x180fe4000001089d */
[-CC-:B------:R-:W-:Y:S01]  /*23cf0*/  FFMA.FTZ R185, R45, R134.reuse, -R157.reuse ;  /* 0x000000862db97223 */ /* 0x180fe2000001089d */
[----:B------:R-:W-:Y:S01]  /*23d00*/  MUFU.EX2 R167, R167 ;  /* 0x000000a700a77308 */ /* 0x000fe20000000800 */
[----:B------:R-:W-:Y:S01]  /*23d10*/  LDSM.16.MT88.4 R44, [R213+0x13000] ;  /* 0x01300000d52c783b */ /* 0x000fe20000004200 */
[--C-:B------:R-:W-:Y:S01]  /*23d20*/  FFMA.FTZ R186, R48, R134, -R157.reuse ;  /* 0x0000008630ba7223 */ /* 0x100fe2000001089d */
[----:B----4-:R-:W-:Y:S01]  /*23d30*/  F2FP.PACK_AB R130, R153, R154 ;  /* 0x0000009a9982723e */ /* 0x010fe200000000ff */
[----:B------:R-:W-:Y:S02]  /*23d40*/  FFMA.FTZ R187, R49, R134, -R157 ;  /* 0x0000008631bb7223 */ /* 0x000fe4000001089d */
        /* <DEDUP_REMOVED lines=43> */
[--C-:B------:R-:W-:Y:S02]  /*24000*/  FFMA.FTZ R144, R14, R134, -R159.reuse ;  /* 0x000000860e907223 */ /* 0x100fe4000001089f */
[C---:B------:R-:W-:Y:S02]  /*24010*/  FMUL.FTZ R14, R2.reuse, R122 ;  /* 0x0000007a020e7220 */ /* 0x040fe40000410000 */
[C---:B--2---:R-:W-:Y:S01]  /*24020*/  HMMA.16816.F32 R100, R128.reuse, R140, R100 ;  /* 0x0000008c8064723c */ /* 0x044fe20000001864 */
[----:B------:R-:W-:Y:S03]  /*24030*/  MUFU.EX2 R178, R178 ;  /* 0x000000b200b27308 */ /* 0x000fe60000000800 */
[-C--:B------:R-:W-:Y:S02]  /*24040*/  FFMA.FTZ R145, R15, R134.reuse, -R159 ;  /* 0x000000860f917223 */ /* 0x080fe4000001089f */
[----:B------:R-:W-:Y:S02]  /*24050*/  FMUL.FTZ R15, R2, R123 ;  /* 0x0000007b020f7220 */ /* 0x000fe40000410000 */
[C---:B------:R-:W-:Y:S01]  /*24060*/  HMMA.16816.F32 R104, R128.reuse, R142, R104 ;  /* 0x0000008e8068723c */ /* 0x040fe20000001868 */
[----:B------:R-:W-:Y:S02]  /*24070*/  LDSM.16.MT88.4 R140, [R213+0xc800] ;  /* 0x00c80000d58c783b */ /* 0x000fe40000004200 */
[----:B------:R-:W-:Y:S01]  /*24080*/  MUFU.EX2 R144, R144 ;  /* 0x0000009000907308 */ /* 0x000fe20000000800 */
[--C-:B------:R-:W-:Y:S02]  /*24090*/  FFMA.FTZ R160, R12, R134, -R157.reuse ;  /* 0x000000860ca07223 */ /* 0x100fe4000001089d */
[----:B------:R-:W-:Y:S02]  /*240a0*/  FMUL.FTZ R12, R3, R120 ;  /* 0x00000078030c7220 */ /* 0x000fe40000410000 */
[----:B------:R-:W-:Y:S04]  /*240b0*/  FFMA.FTZ R161, R13, R134, -R157 ;  /* 0x000000860da17223 */ /* 0x000fe8000001089d */
[C---:B------:R-:W-:Y:S01]  /*240c0*/  FMUL.FTZ R13, R3.reuse, R121 ;  /* 0x00000079030d7220 */ /* 0x040fe20000410000 */
[----:B------:R-:W2:Y:S01]  /*240d0*/  MUFU.EX2 R145, R145 ;  /* 0x0000009100917308 */ /* 0x000ea20000000800 */
[----:B------:R-:W4:Y:S01]  /*240e0*/  LDSM.16.MT88.4 R120, [R216+0xc800] ;  /* 0x00c80000d878783b */ /* 0x000f220000004200 */
[C---:B------:R-:W-:Y:S02]  /*240f0*/  FMUL.FTZ R110, R2.reuse, R110 ;  /* 0x0000006e026e7220 */ /* 0x040fe40000410000 */
[----:B------:R-:W-:Y:S02]  /*24100*/  FMUL.FTZ R111, R2, R111 ;  /* 0x0000006f026f7220 */ /* 0x000fe40000410000 */
[C---:B------:R-:W-:Y:S02]  /*24110*/  FMUL.FTZ R108, R3.reuse, R108 ;  /* 0x0000006c036c7220 */ /* 0x040fe40000410000 */
[----:B------:R-:W-:Y:S02]  /*24120*/  FMUL.FTZ R109, R3, R109 ;  /* 0x0000006d036d7220 */ /* 0x000fe40000410000 */
[-CC-:B------:R-:W-:Y:S01]  /*24130*/  FFMA.FTZ R146, R18, R134.reuse, -R159.reuse ;  /* 0x0000008612927223 */ /* 0x180fe2000001089f */
[----:B------:R-:W-:Y:S01]  /*24140*/  MUFU.EX2 R160, R160 ;  /* 0x000000a000a07308 */ /* 0x000fe20000000800 */
[-C--:B------:R-:W-:Y:S02]  /*24150*/  FFMA.FTZ R147, R19, R134.reuse, -R159 ;  /* 0x0000008613937223 */ /* 0x080fe4000001089f */
[-CC-:B------:R-:W-:Y:S01]  /*24160*/  FFMA.FTZ R162, R16, R134.reuse, -R157.reuse ;  /* 0x0000008610a27223 */ /* 0x180fe2000001089d */
[C---:B---3--:R-:W-:Y:S03]  /*24170*/  HMMA.16816.F32 R108, R128.reuse, R124, R108 ;  /* 0x0000007c806c723c */ /* 0x048fe6000000186c */
[----:B------:R-:W-:Y:S02]  /*24180*/  FFMA.FTZ R163, R17, R134, -R157 ;  /* 0x0000008611a37223 */ /* 0x000fe4000001089d */
        /* <DEDUP_REMOVED lines=15> */
[--C-:B------:R-:W-:Y:S01]  /*24280*/  FFMA.FTZ R164, R22, R134, -R159.reuse ;  /* 0x0000008616a47223 */ /* 0x100fe2000001089f */
[----:B------:R-:W-:Y:S03]  /*24290*/  F2FP.PACK_AB R22, R171, R170 ;  /* 0x000000aaab16723e */ /* 0x000fe600000000ff */
[----:B------:R-:W-:Y:S01]  /*242a0*/  FFMA.FTZ R165, R23, R134, -R159 ;  /* 0x0000008617a57223 */ /* 0x000fe2000001089f */
[----:B------:R-:W-:Y:S01]  /*242b0*/  HMMA.16816.F32 R112, R128, R138, R112 ;  /* 0x0000008a8070723c */ /* 0x000fe20000001870 */
[----:B------:R-:W5:Y:S01]  /*242c0*/  LDSM.16.MT88.4 R128, [R212+0xc800] ;  /* 0x00c80000d480783b */ /* 0x000f620000004200 */
[----:B------:R-:W-:Y:S01]  /*242d0*/  MUFU.EX2 R162, R162 ;  /* 0x000000a200a27308 */ /* 0x000fe20000000800 */
[----:B------:R-:W-:Y:S01]  /*242e0*/  F2FP.PACK_AB R23, R167, R166 ;  /* 0x000000a6a717723e */ /* 0x000fe200000000ff */
[--C-:B------:R-:W-:Y:S01]  /*242f0*/  FFMA.FTZ R168, R20, R134, -R157.reuse ;  /* 0x0000008614a87223 */ /* 0x100fe2000001089d */
[----:B--2---:R-:W-:Y:S01]  /*24300*/  F2FP.PACK_AB R119, R147, R146 ;  /* 0x000000929377723e */ /* 0x004fe200000000ff */
[-C--:B------:R-:W-:Y:S03]  /*24310*/  FFMA.FTZ R169, R21, R134.reuse, -R157 ;  /* 0x0000008615a97223 */ /* 0x080fe6000001089d */
[----:B------:R-:W-:Y:S03]  /*24320*/  LDSM.16.MT88.4 R136, [R213+0x10800] ;  /* 0x01080000d588783b */ /* 0x000fe60000004200 */
[----:B------:R-:W2:Y:S01]  /*24330*/  MUFU.EX2 R163, R163 ;  /* 0x000000a300a37308 */ /* 0x000ea20000000800 */
[-CC-:B------:R-:W-:Y:S02]  /*24340*/  FFMA.FTZ R54, R54, R134.reuse, -R159.reuse ;  /* 0x0000008636367223 */ /* 0x180fe4000001089f */
[--C-:B------:R-:W-:Y:S01]  /*24350*/  FFMA.FTZ R55, R55, R134, -R159.reuse ;  /* 0x0000008637377223 */ /* 0x100fe2000001089f */
[----:B-1----:R-:W-:Y:S01]  /*24360*/  F2FP.PACK_AB R116, R161, R160 ;  /* 0x000000a0a174723e */ /* 0x002fe200000000ff */
        /* <DEDUP_REMOVED lines=9> */
[----:B------:R-:W1:Y:S01]  /*24400*/  MUFU.EX2 R165, R165 ;  /* 0x000000a500a57308 */ /* 0x000e620000000800 */
[-C--:B------:R-:W-:Y:S02]  /*24410*/  FFMA.FTZ R66, R66, R134.reuse, -R159 ;  /* 0x0000008642427223 */ /* 0x080fe4000001089f */
[----:B------:R-:W-:Y:S01]  /*24420*/  FFMA.FTZ R60, R60, R134, -R157 ;  /* 0x000000863c3c7223 */ /* 0x000fe2000001089d */
        /* <DEDUP_REMOVED lines=63> */
[-CC-:B------:R-:W-:Y:S01]  /*24820*/  FFMA.FTZ R141, R30, R134.reuse, -R159.reuse ;  /* 0x000000861e8d7223 */ /* 0x180fe2000001089f */
[----:B------:R-:W-:Y:S01]  /*24830*/  HMMA.16816.F32 R112, R116, R142, R112 ;  /* 0x0000008e7470723c */ /* 0x000fe20000001870 */
[----:B------:R-:W1:Y:S03]  /*24840*/  LDSM.16.MT88.4 R116, [R212+0xd000] ;  /* 0x00d00000d474783b */ /* 0x000e660000004200 */
[-CC-:B------:R-:W-:Y:S02]  /*24850*/  FFMA.FTZ R140, R31, R134.reuse, -R159.reuse ;  /* 0x000000861f8c7223 */ /* 0x180fe4000001089f */
[----:B------:R-:W-:Y:S01]  /*24860*/  MUFU.EX2 R141, R141 ;  /* 0x0000008d008d7308 */ /* 0x000fe20000000800 */
[-CC-:B------:R-:W-:Y:S01]  /*24870*/  FFMA.FTZ R142, R34, R134.reuse, -R159.reuse ;  /* 0x00000086228e7223 */ /* 0x180fe2000001089f */
[C---:B----4-:R-:W-:Y:S01]  /*24880*/  HMMA.16816.F32 R4, R20.reuse, R128, R4 ;  /* 0x000000801404723c */ /* 0x050fe20000001804 */
[----:B------:R-:W-:Y:S04]  /*24890*/  LDSM.16.MT88.4 R28, [R216+0xd800] ;  /* 0x00d80000d81c783b */ /* 0x000fe80000004200 */
[-CC-:B------:R-:W-:Y:S03]  /*248a0*/  FFMA.FTZ R143, R35, R134.reuse, -R159.reuse ;  /* 0x00000086238f7223 */ /* 0x180fe6000001089f */
        /* <DEDUP_REMOVED lines=32> */
[-CC-:B------:R-:W-:Y:S01]  /*24ab0*/  FFMA.FTZ R137, R38, R134.reuse, -R159.reuse ;  /* 0x0000008626897223 */ /* 0x180fe2000001089f */
[----:B------:R-:W-:Y:S04]  /*24ac0*/  HMMA.16816.F32 R112, R20, R138, R112 ;  /* 0x0000008a1470723c */ /* 0x000fe80000001870 */
[-CC-:B------:R-:W-:Y:S01]  /*24ad0*/  FFMA.FTZ R136, R39, R134.reuse, -R159.reuse ;  /* 0x0000008627887223 */ /* 0x180fe2000001089f */
[----:B------:R-:W-:Y:S01]  /*24ae0*/  MUFU.EX2 R137, R137 ;  /* 0x0000008900897308 */ /* 0x000fe20000000800 */
[----:B------:R-:W-:Y:S01]  /*24af0*/  LDSM.16.MT88.4 R36, [R216+0xe000] ;  /* 0x00e00000d824783b */ /* 0x000fe20000004200 */
[----:B---3--:R-:W-:Y:S01]  /*24b00*/  F2FP.PACK_AB R21, R140, R141 ;  /* 0x0000008d8c15723e */ /* 0x008fe200000000ff */
[--C-:B------:R-:W-:Y:S01]  /*24b10*/  FFMA.FTZ R138, R42, R134, -R159.reuse ;  /* 0x000000862a8a7223 */ /* 0x100fe2000001089f */
[----:B-----5:R-:W-:Y:S03]  /*24b20*/  F2FP.PACK_AB R23, R143, R142 ;  /* 0x0000008e8f17723e */ /* 0x020fe600000000ff */
[----:B------:R-:W-:Y:S01]  /*24b30*/  F2FP.PACK_AB R20, R173, R172 ;  /* 0x000000acad14723e */ /* 0x000fe200000000ff */
[--C-:B------:R-:W-:Y:S01]  /*24b40*/  FFMA.FTZ R139, R43, R134, -R159.reuse ;  /* 0x000000862b8b7223 */ /* 0x100fe2000001089f */
[----:B------:R-:W-:Y:S01]  /*24b50*/  F2FP.PACK_AB R22, R175, R174 ;  /* 0x000000aeaf16723e */ /* 0x000fe200000000ff */
[----:B------:R-:W-:Y:S01]  /*24b60*/  LDSM.16.MT88.4 R40, [R213+0x12000] ;  /* 0x01200000d528783b */ /* 0x000fe20000004200 */
[----:B------:R-:W2:Y:S01]  /*24b70*/  MUFU.EX2 R136, R136 ;  /* 0x0000008800887308 */ /* 0x000ea20000000800 */
[----:B------:R-:W-:Y:S02]  /*24b80*/  FFMA.FTZ R159, R67, R134, -R159 ;  /* 0x00000086439f7223 */ /* 0x000fe4000001089f */
        /* <DEDUP_REMOVED lines=125> */
[-CC-:B------:R-:W-:Y:S01]  /*25360*/  FFMA.FTZ R33, R61, R134.reuse, -R157.reuse ;  /* 0x000000863d217223 */ /* 0x180fe2000001089d */
[C---:B------:R-:W-:Y:S04]  /*25370*/  HMMA.16816.F32 R72, R20.reuse, R34, R72 ;  /* 0x000000221448723c */ /* 0x040fe80000001848 */
[-CC-:B------:R-:W-:Y:S01]  /*25380*/  FFMA.FTZ R32, R64, R134.reuse, -R157.reuse ;  /* 0x0000008640207223 */ /* 0x180fe2000001089d */
[----:B------:R-:W3:Y:S01]  /*25390*/  MUFU.EX2 R33, R33 ;  /* 0x0000002100217308 */ /* 0x000ee20000000800 */
[----:B------:R-:W-:Y:S02]  /*253a0*/  FFMA.FTZ R157, R65, R134, -R157 ;  /* 0x00000086419d7223 */ /* 0x000fe4000001089d */
        /* <DEDUP_REMOVED lines=49> */
.L_x_3150:
        /* <DEDUP_REMOVED lines=11> */
.L_x_3173:
[----:B--23--:R-:W-:Y:S01]  /*25770*/  FADD.FTZ R240, R5, R240 ;  /* 0x000000f005f07221 */ /* 0x00cfe20000010000 */
[----:B------:R-:W-:Y:S05]  /*25780*/  BRA.DIV ~URZ, `(.L_x_3161) ;  /* 0x000017127f007947 */ /* 0x000fea000b800000 */
[----:B------:R-:W2:Y:S04]  /*25790*/  SHFL.BFLY PT, R8, R241, 0x2, 0x1f ;  /* 0x0c401f00f1087f89 */ /* 0x000ea800000e0000 */
[----:B------:R-:W3:Y:S01]  /*257a0*/  SHFL.BFLY PT, R9, R240, 0x1, 0x1f ;  /* 0x0c201f00f0097f89 */ /* 0x000ee200000e0000 */
[----:B--2---:R-:W-:Y:S02]  /*257b0*/  FADD.FTZ R8, R8, R241 ;  /* 0x000000f108087221 */ /* 0x004fe40000010000 */
[----:B---3--:R-:W-:-:S03]  /*257c0*/  FADD.FTZ R9, R240, R9 ;  /* 0x00000009f0097221 */ /* 0x008fc60000010000 */
[----:B------:R2:W3:Y:S04]  /*257d0*/  SHFL.BFLY PT, R5, R8, 0x1, 0x1f ;  /* 0x0c201f0008057f89 */ /* 0x0004e800000e0000 */
.L_x_3174:
        /* <DEDUP_REMOVED lines=73> */
[----:B---3--:R-:W-:Y:S01]  /*25c70*/  SHF.R.S32.HI R11, RZ, 0x1f, R0 ;  /* 0x0000001fff0b7819 */ /* 0x008fe20000011400 */
[----:B------:R-:W-:Y:S01]  /*25c80*/  FMUL.FTZ R87, R3, R87 ;  /* 0x0000005703577220 */ /* 0x000fe20000410000 */
[----:B------:R-:W-:Y:S01]  /*25c90*/  F2FP.PACK_AB R78, R79, R78 ;  /* 0x0000004e4f4e723e */ /* 0x000fe200000000ff */
[----:B------:R-:W-:Y:S01]  /*25ca0*/  FMUL.FTZ R86, R3, R86 ;  /* 0x0000005603567220 */ /* 0x000fe20000410000 */
[----:B------:R-:W-:Y:S01]  /*25cb0*/  LEA.HI R4, R11, R0, RZ, 0x2 ;  /* 0x000000000b047211 */ /* 0x000fe200078f10ff */
[----:B------:R-:W-:Y:S01]  /*25cc0*/  FMUL.FTZ R91, R3, R91 ;  /* 0x0000005b035b7220 */ /* 0x000fe20000410000 */
[----:B------:R-:W-:Y:S01]  /*25cd0*/  F2FP.PACK_AB R82, R83, R82 ;  /* 0x000000525352723e */ /* 0x000fe200000000ff */
[C---:B------:R-:W-:Y:S01]  /*25ce0*/  FMUL.FTZ R90, R3.reuse, R90 ;  /* 0x0000005a035a7220 */ /* 0x040fe20000410000 */
[--C-:B------:R-:W-:Y:S01]  /*25cf0*/  SHF.R.S32.HI R13, RZ, 0x2, R4.reuse ;  /* 0x00000002ff0d7819 */ /* 0x100fe20000011404 */
[C---:B------:R-:W-:Y:S01]  /*25d00*/  FMUL.FTZ R95, R3.reuse, R95 ;  /* 0x0000005f035f7220 */ /* 0x040fe20000410000 */
[----:B--2---:R-:W-:Y:S01]  /*25d10*/  SHF.R.S32.HI R8, RZ, 0x1f, R4 ;  /* 0x0000001fff087819 */ /* 0x004fe20000011404 */
[----:B------:R-:W-:Y:S01]  /*25d20*/  FMUL.FTZ R94, R3, R94 ;  /* 0x0000005e035e7220 */ /* 0x000fe20000410000 */
[----:B------:R-:W-:Y:S01]  /*25d30*/  F2FP.PACK_AB R86, R87, R86 ;  /* 0x000000565756723e */ /* 0x000fe200000000ff */
[C---:B------:R-:W-:Y:S01]  /*25d40*/  FMUL.FTZ R99, R3.reuse, R99 ;  /* 0x0000006303637220 */ /* 0x040fe20000410000 */
[----:B------:R-:W-:Y:S01]  /*25d50*/  LEA.HI R8, R8, R13, RZ, 0x3 ;  /* 0x0000000d08087211 */ /* 0x000fe200078f18ff */
[----:B------:R-:W-:Y:S01]  /*25d60*/  FMUL.FTZ R98, R3, R98 ;  /* 0x0000006203627220 */ /* 0x000fe20000410000 */
[----:B------:R-:W-:Y:S01]  /*25d70*/  F2FP.PACK_AB R90, R91, R90 ;  /* 0x0000005a5b5a723e */ /* 0x000fe200000000ff */
[C---:B------:R-:W-:Y:S01]  /*25d80*/  FMUL.FTZ R103, R3.reuse, R103 ;  /* 0x0000006703677220 */ /* 0x040fe20000410000 */
[----:B------:R-:W-:Y:S01]  /*25d90*/  LOP3.LUT R8, R8, 0xfffffff8, RZ, 0xc0, !PT ;  /* 0xfffffff808087812 */ /* 0x000fe200078ec0ff */
[----:B------:R-:W-:Y:S01]  /*25da0*/  FMUL.FTZ R102, R3, R102 ;  /* 0x0000006603667220 */ /* 0x000fe20000410000 */
[----:B------:R-:W-:Y:S01]  /*25db0*/  F2FP.PACK_AB R94, R95, R94 ;  /* 0x0000005e5f5e723e */ /* 0x000fe200000000ff */
[----:B------:R-:W-:Y:S01]  /*25dc0*/  FMUL.FTZ R107, R3, R107 ;  /* 0x0000006b036b7220 */ /* 0x000fe20000410000 */
[----:B------:R-:W-:Y:S01]  /*25dd0*/  IADD3 R8, R13, -R8, RZ ;  /* 0x800000080d087210 */ /* 0x000fe20007ffe0ff */
[C---:B------:R-:W-:Y:S01]  /*25de0*/  FMUL.FTZ R106, R3.reuse, R106 ;  /* 0x0000006a036a7220 */ /* 0x040fe20000410000 */
[----:B------:R-:W-:Y:S01]  /*25df0*/  LOP3.LUT R13, R4, 0x3ffffffc, RZ, 0xc0, !PT ;  /* 0x3ffffffc040d7812 */ /* 0x000fe200078ec0ff */
[C---:B------:R-:W-:Y:S01]  /*25e00*/  FMUL.FTZ R111, R3.reuse, R111 ;  /* 0x0000006f036f7220 */ /* 0x040fe20000410000 */
[----:B------:R-:W-:Y:S01]  /*25e10*/  SHF.L.U32 R10, R8, 0x6, RZ ;  /* 0x00000006080a7819 */ /* 0x000fe200000006ff */
[----:B------:R-:W-:Y:S01]  /*25e20*/  FMUL.FTZ R110, R3, R110 ;  /* 0x0000006e036e7220 */ /* 0x000fe20000410000 */
[----:B------:R-:W-:Y:S01]  /*25e30*/  IADD3 R13, -R13, R0, RZ ;  /* 0x000000000d0d7210 */ /* 0x000fe20007ffe1ff */
[C---:B------:R-:W-:Y:S01]  /*25e40*/  FMUL.FTZ R123, R3.reuse, R123 ;  /* 0x0000007b037b7220 */ /* 0x040fe20000410000 */
[----:B------:R-:W-:Y:S01]  /*25e50*/  LOP3.LUT R10, R10, 0x1c0, RZ, 0xc0, !PT ;  /* 0x000001c00a0a7812 */ /* 0x000fe200078ec0ff */
[C---:B------:R-:W-:Y:S01]  /*25e60*/  FMUL.FTZ R122, R3.reuse, R122 ;  /* 0x0000007a037a7220 */ /* 0x040fe20000410000 */
[----:B------:R-:W-:Y:S01]  /*25e70*/  LOP3.LUT R12, R8, 0x1, RZ, 0xc0, !PT ;  /* 0x00000001080c7812 */ /* 0x000fe200078ec0ff */
[C---:B------:R-:W-:Y:S01]  /*25e80*/  FMUL.FTZ R119, R3.reuse, R119 ;  /* 0x0000007703777220 */ /* 0x040fe20000410000 */
[----:B------:R-:W-:Y:S01]  /*25e90*/  LEA.HI R10, R10, R10, RZ, 0x1d ;  /* 0x0000000a0a0a7211 */ /* 0x000fe200078fe8ff */
[C---:B------:R-:W-:Y:S01]  /*25ea0*/  FMUL.FTZ R118, R3.reuse, R118 ;  /* 0x0000007603767220 */ /* 0x040fe20000410000 */
[----:B------:R-:W-:Y:S01]  /*25eb0*/  ISETP.NE.U32.AND P0, PT, R12, 0x1, PT ;  /* 0x000000010c00780c */ /* 0x000fe20003f05070 */
[----:B------:R-:W-:Y:S01]  /*25ec0*/  FMUL.FTZ R115, R3, R115 ;  /* 0x0000007303737220 */ /* 0x000fe20000410000 */
[----:B------:R-:W-:Y:S01]  /*25ed0*/  F2FP.PACK_AB R98, R99, R98 ;  /* 0x000000626362723e */ /* 0x000fe200000000ff */
[----:B------:R-:W-:Y:S01]  /*25ee0*/  FMUL.FTZ R114, R3, R114 ;  /* 0x0000007203727220 */ /* 0x000fe20000410000 */
[----:B------:R-:W-:-:S02]  /*25ef0*/  LEA.HI R3, R11, R0, RZ, 0x5 ;  /* 0x000000000b037211 */ /* 0x000fc400078f28ff */
[----:B------:R-:W-:Y:S02]  /*25f00*/  R2P PR, R8, 0x6 ;  /* 0x0000000608007804 */ /* 0x000fe40000000000 */
[----:B------:R-:W-:Y:S02]  /*25f10*/  SHF.R.S32.HI R4, RZ, 0x5, R3 ;  /* 0x00000005ff047819 */ /* 0x000fe40000011403 */
[----:B------:R-:W-:Y:S02]  /*25f20*/  MOV R8, 0x20 ;  /* 0x0000002000087802 */ /* 0x000fe40000000f00 */
[----:B------:R-:W-:Y:S02]  /*25f30*/  LEA R13, R4, R13, 0x9 ;  /* 0x0000000d040d7211 */ /* 0x000fe400078e48ff */
[----:B------:R-:W-:Y:S02]  /*25f40*/  SEL R8, R8, 0xffffffe0, !P1 ;  /* 0xffffffe008087807 */ /* 0x000fe40004800000 */
[----:B------:R-:W-:-:S02]  /*25f50*/  LEA R10, R13, R10, 0x1 ;  /* 0x0000000a0d0a7211 */ /* 0x000fc400078e08ff */
[----:B------:R-:W-:Y:S02]  /*25f60*/  F2FP.PACK_AB R102, R103, R102 ;  /* 0x000000666766723e */ /* 0x000fe400000000ff */
[----:B------:R-:W-:Y:S02]  /*25f70*/  SHF.L.U32 R13, R10, 0x1, RZ ;  /* 0x000000010a0d7819 */ /* 0x000fe400000006ff */
[----:B------:R-:W-:Y:S02]  /*25f80*/  MOV R10, 0x40 ;  /* 0x00000040000a7802 */ /* 0x000fe40000000f00 */
[C---:B------:R-:W-:Y:S01]  /*25f90*/  IADD3 R15, R13.reuse, -0x10, RZ ;  /* 0xfffffff00d0f7810 */ /* 0x040fe20007ffe0ff */
[----:B------:R-:W-:Y:S01]  /*25fa0*/  STS [R13], R128 ;  /* 0x000000800d007388 */ /* 0x000fe20000000800 */
[C---:B------:R-:W-:Y:S02]  /*25fb0*/  @P0 IADD3 R15, R13.reuse, 0x10, RZ ;  /* 0x000000100d0f0810 */ /* 0x040fe40007ffe0ff */
[----:B------:R-:W-:Y:S01]  /*25fc0*/  SEL R10, R10, 0xffffffc0, !P2 ;  /* 0xffffffc00a0a7807 */ /* 0x000fe20005000000 */
[----:B------:R-:W-:Y:S01]  /*25fd0*/  STS [R13+0x400], R130 ;  /* 0x000400820d007388 */ /* 0x000fe20000000800 */
[----:B------:R-:W-:-:S02]  /*25fe0*/  IADD3 R17, R13, R8, RZ ;  /* 0x000000080d117210 */ /* 0x000fc40007ffe0ff */
[-C--:B------:R-:W-:Y:S01]  /*25ff0*/  IADD3 R19, R8, R15.reuse, RZ ;  /* 0x0000000f08137210 */ /* 0x080fe20007ffe0ff */
[----:B------:R-:W-:Y:S01]  /*26000*/  STS [R15], R124 ;  /* 0x0000007c0f007388 */ /* 0x000fe20000000800 */
[-C--:B------:R-:W-:Y:S02]  /*26010*/  IADD3 R21, R13, R10.reuse, RZ ;  /* 0x0000000a0d157210 */ /* 0x080fe40007ffe0ff */
[----:B------:R-:W-:Y:S01]  /*26020*/  IADD3 R23, R10, R15, RZ ;  /* 0x0000000f0a177210 */ /* 0x000fe20007ffe0ff */
[----:B------:R-:W-:Y:S01]  /*26030*/  STS [R15+0x400], R126 ;  /* 0x0004007e0f007388 */ /* 0x000fe20000000800 */
[-C--:B------:R-:W-:Y:S02]  /*26040*/  IADD3 R25, R17, R10.reuse, RZ ;  /* 0x0000000a11197210 */ /* 0x080fe40007ffe0ff */
[----:B------:R-:W-:Y:S01]  /*26050*/  IADD3 R27, R19, R10, RZ ;  /* 0x0000000a131b7210 */ /* 0x000fe20007ffe0ff */
[----:B------:R-:W-:Y:S01]  /*26060*/  STS [R17], R68 ;  /* 0x0000004411007388 */ /* 0x000fe20000000800 */
[----:B------:R-:W-:-:S02]  /*26070*/  F2FP.PACK_AB R106, R107, R106 ;  /* 0x0000006a6b6a723e */ /* 0x000fc400000000ff */
[----:B------:R-:W-:Y:S01]  /*26080*/  F2FP.PACK_AB R110, R111, R110 ;  /* 0x0000006e6f6e723e */ /* 0x000fe200000000ff */
[----:B------:R-:W-:Y:S01]  /*26090*/  STS [R17+0x400], R70 ;  /* 0x0004004611007388 */ /* 0x000fe20000000800 */
[----:B------:R-:W-:Y:S02]  /*260a0*/  F2FP.PACK_AB R122, R123, R122 ;  /* 0x0000007a7b7a723e */ /* 0x000fe400000000ff */
[----:B------:R-:W-:Y:S01]  /*260b0*/  ISETP.NE.AND P0, PT, R233, -0x1, PT ;  /* 0xffffffffe900780c */ /* 0x000fe20003f05270 */
[----:B------:R-:W-:Y:S01]  /*260c0*/  STS [R19], R72 ;  /* 0x0000004813007388 */ /* 0x000fe20000000800 */
[----:B------:R-:W-:Y:S02]  /*260d0*/  F2FP.PACK_AB R118, R119, R118 ;  /* 0x000000767776723e */ /* 0x000fe400000000ff */
[----:B------:R-:W-:Y:S01]  /*260e0*/  F2FP.PACK_AB R114, R115, R114 ;  /* 0x000000727372723e */ /* 0x000fe200000000ff */
[----:B------:R-:W-:Y:S04]  /*260f0*/  STS [R19+0x400], R74 ;  /* 0x0004004a13007388 */ /* 0x000fe80000000800 */
[----:B------:R-:W-:Y:S04]  /*26100*/  STS [R21], R76 ;  /* 0x0000004c15007388 */ /* 0x000fe80000000800 */
[----:B------:R-:W-:Y:S04]  /*26110*/  STS [R21+0x400], R78 ;  /* 0x0004004e15007388 */ /* 0x000fe80000000800 */
        /* <DEDUP_REMOVED lines=9> */
[----:B------:R2:W-:Y:S04]  /*261b0*/  STS [R15+0x2400], R98 ;  /* 0x002400620f007388 */ /* 0x0005e80000000800 */
[----:B------:R-:W-:Y:S04]  /*261c0*/  STS [R17+0x2000], R100 ;  /* 0x0020006411007388 */ /* 0x000fe80000000800 */
        /* <DEDUP_REMOVED lines=11> */
[----:B------:R-:W3:Y:S04]  /*26280*/  LD.E.U8 R8, [R6.64+0x1c8] ;  /* 0x0001c80406087980 */ /* 0x000ee8000c101100 */
[----:B--2---:R-:W2:Y:S04]  /*26290*/  @!P0 LD.E.64 R14, [R6.64+0x80] ;  /* 0x00008004060e8980 */ /* 0x004ea8000c101b00 */
[----:B------:R-:W4:Y:S01]  /*262a0*/  LD.E.64 R52, [R6.64+0x88] ;  /* 0x0000880406347980 */ /* 0x000f22000c101b00 */
[----:B------:R-:W1:Y:S08]  /*262b0*/  @P4 MUFU.LG2 R13, R9 ;  /* 0x00000009000d4308 */ /* 0x000e700000000c00 */
[----:B------:R-:W1:Y:S01]  /*262c0*/  @P3 MUFU.LG2 R5, R5 ;  /* 0x0000000500053308 */ /* 0x000e620000000c00 */
[----:B------:R-:W-:Y:S01]  /*262d0*/  @!P0 SHF.R.S32.HI R12, RZ, 0x1f, R229 ;  /* 0x0000001fff0c8819 */ /* 0x000fe200000114e5 */
[----:B------:R2:W5:Y:S01]  /*262e0*/  LD.E.64 R50, [R6.64+0x90] ;  /* 0x0000900406327980 */ /* 0x000562000c101b00 */
[----:B------:R-:W-:Y:S01]  /*262f0*/  BSSY B0, `(.L_x_3162) ;  /* 0x000001e000007945 */ /* 0x000fe20003800000 */
[----:B------:R-:W-:Y:S01]  /*26300*/  MOV R10, 0x7f800000 ;  /* 0x7f800000000a7802 */ /* 0x000fe20000000f00 */
[----:B-1----:R-:W-:Y:S01]  /*26310*/  @P4 FMUL.FTZ R13, R13, 0.69314718246459960938 ;  /* 0x3f3172180d0d4820 */ /* 0x002fe20000410000 */
[----:B------:R-:W-:-:S03]  /*26320*/  MOV R44, 0x7f800000 ;  /* 0x7f800000002c7802 */ /* 0x000fc60000000f00 */
[----:B-----5:R-:W-:Y:S02]  /*26330*/  @P4 FFMA.FTZ R10, R133, R2, R13 ;  /* 0x00000002850a4223 */ /* 0x020fe4000001000d */
[----:B------:R-:W-:-:S04]  /*26340*/  @P3 FMUL.FTZ R9, R5, 0.69314718246459960938 ;  /* 0x3f31721805093820 */ /* 0x000fc80000410000 */
[----:B------:R-:W-:Y:S01]  /*26350*/  @P3 FFMA.FTZ R44, R132, R2, R9 ;  /* 0x00000002842c3223 */ /* 0x000fe20000010009 */
[----:B---3--:R-:W-:Y:S01]  /*26360*/  ISETP.NE.AND P1, PT, R8, RZ, PT ;  /* 0x000000ff0800720c */ /* 0x008fe20003f25270 */
[----:B--2---:R-:W-:Y:S02]  /*26370*/  @!P0 IMAD R15, R15, R229, RZ ;  /* 0x000000e50f0f8224 */ /* 0x004fe400078e02ff */
[-C--:B----4-:R-:W-:Y:S02]  /*26380*/  @P0 IMAD R8, R53, R233.reuse, RZ ;  /* 0x000000e935080224 */ /* 0x090fe400078e02ff */
[----:B------:R-:W-:-:S04]  /*26390*/  @P0 IMAD.WIDE.U32 R16, R52, R233, RZ ;  /* 0x000000e934100225 */ /* 0x000fc800078e00ff */
[C---:B------:R-:W-:Y:S02]  /*263a0*/  @!P0 IMAD R12, R14.reuse, R12, R15 ;  /* 0x0000000c0e0c8224 */ /* 0x040fe400078e020f */
[----:B------:R-:W-:Y:S01]  /*263b0*/  @!P0 IMAD.WIDE.U32 R14, R14, R229, RZ ;  /* 0x000000e50e0e8225 */ /* 0x000fe200078e00ff */
[----:B------:R-:W-:Y:S02]  /*263c0*/  @P0 IADD3 R5, R17, R8, RZ ;  /* 0x0000000811050210 */ /* 0x000fe40007ffe0ff */
        /* <DEDUP_REMOVED lines=11> */
.L_x_3163:
[----:B------:R-:W-:Y:S02]  /*26480*/  ULDC.64 UR4, c[0x0][0x118] ;  /* 0x0000460000047ab9 */ /* 0x000fe40000000a00 */
[----:B------:R-:W2:Y:S04]  /*26490*/  LD.E R2, [R6.64+0x60] ;  /* 0x0000600406027980 */ /* 0x000ea8000c101900 */
[----:B------:R-:W3:Y:S01]  /*264a0*/  LD.E R46, [R6.64+0xb4] ;  /* 0x0000b404062e7980 */ /* 0x000ee2000c101900 */
[----:B--2---:R-:W-:-:S04]  /*264b0*/  IMAD R229, R2, R229, R232 ;  /* 0x000000e502e57224 */ /* 0x004fc800078e02e8 */
[----:B---3--:R-:W-:Y:S02]  /*264c0*/  IMAD R46, R46, R229, RZ ;  /* 0x000000e52e2e7224 */ /* 0x008fe400078e02ff */
.L_x_3164:
[----:B------:R-:W-:Y:S05]  /*264d0*/  BSYNC B0 ;  /* 0x0000000000007941 */ /* 0x000fea0003800000 */
.L_x_3162:
        /* <DEDUP_REMOVED lines=12> */
[----:B------:R-:W-:-:S05]  /*265a0*/  LOP3.LUT R47, R47, 0xffffffc, RZ, 0xc0, !PT ;  /* 0x0ffffffc2f2f7812 */ /* 0x000fca00078ec0ff */
[----:B------:R-:W-:Y:S01]  /*265b0*/  IMAD.IADD R3, R4, 0x1, -R47 ;  /* 0x0000000104037824 */ /* 0x000fe200078e0a2f */
        /* <DEDUP_REMOVED lines=13> */
[----:B------:R-:W-:-:S04]  /*26690*/  LEA.HI R48, R48, R9, RZ, 0x2 ;  /* 0x0000000930307211 */ /* 0x000fc800078f10ff */
[----:B------:R-:W-:-:S05]  /*266a0*/  SHF.R.S32.HI R48, RZ, 0x2, R48 ;  /* 0x00000002ff307819 */ /* 0x000fca0000011430 */
[----:B------:R-:W-:Y:S01]  /*266b0*/  IMAD R3, R3, 0x10, R48 ;  /* 0x0000001003037824 */ /* 0x000fe200078e0230 */
[----:B------:R-:W-:Y:S05]  /*266c0*/  @P0 BRA `(.L_x_3166) ;  /* 0x000000d000000947 */ /* 0x000fea0003800000 */
[----:B------:R-:W-:Y:S01]  /*266d0*/  IMAD R48, R231, 0x40, R46 ;  /* 0x00000040e7307824 */ /* 0x000fe200078e022e */
[----:B------:R-:W-:Y:S01]  /*266e0*/  IADD3 R47, R3, 0x8, RZ ;  /* 0x00000008032f7810 */ /* 0x000fe20007ffe0ff */
        /* <DEDUP_REMOVED lines=11> */
.L_x_3166:
[----:B------:R-:W-:Y:S05]  /*267a0*/  BSYNC B0 ;  /* 0x0000000000007941 */ /* 0x000fea0003800000 */
.L_x_3165:
[----:B------:R-:W-:Y:S01]  /*267b0*/  LEA.HI R3, R11, R0, RZ, 0x3 ;  /* 0x000000000b037211 */ /* 0x000fe200078f18ff */
[----:B------:R-:W-:Y:S01]  /*267c0*/  ULDC.64 UR4, c[0x0][0x118] ;  /* 0x0000460000047ab9 */ /* 0x000fe20000000a00 */
[----:B------:R-:W-:Y:S01]  /*267d0*/  IMAD.SHL.U32 R231, R231, 0x40, RZ ;  /* 0x00000040e7e77824 */ /* 0x000fe200078e00ff */
[----:B------:R-:W-:Y:S01]  /*267e0*/  LEA.HI R45, R45, R2, RZ, 0x3 ;  /* 0x000000022d2d7211 */ /* 0x000fe200078f18ff */
[----:B-1----:R1:W5:Y:S01]  /*267f0*/  LD.E R6, [R6.64+0xc0] ;  /* 0x0000c00406067980 */ /* 0x002362000c101900 */
[----:B------:R-:W-:Y:S01]  /*26800*/  LOP3.LUT R3, R3, 0xfffffff8, RZ, 0xc0, !PT ;  /* 0xfffffff803037812 */ /* 0x000fe200078ec0ff */
[----:B------:R-:W-:Y:S01]  /*26810*/  BSSY B0, `(.L_x_3167) ;  /* 0x0000024000007945 */ /* 0x000fe20003800000 */
[----:B------:R-:W-:-:S03]  /*26820*/  SHF.R.S32.HI R4, RZ, 0x1f, R232 ;  /* 0x0000001fff047819 */ /* 0x000fc600000114e8 */
[----:B------:R-:W-:Y:S01]  /*26830*/  IMAD.IADD R3, R0, 0x1, -R3 ;  /* 0x0000000100037824 */ /* 0x000fe200078e0a03 */
[----:B------:R-:W-:-:S03]  /*26840*/  SHF.R.S32.HI R0, RZ, 0x1f, R231 ;  /* 0x0000001fff007819 */ /* 0x000fc600000114e7 */
[----:B----4-:R-:W-:Y:S02]  /*26850*/  IMAD.SHL.U32 R10, R3, 0x8, RZ ;  /* 0x00000008030a7824 */ /* 0x010fe400078e00ff */
[----:B------:R-:W-:-:S03]  /*26860*/  IMAD R3, R53, R231, RZ ;  /* 0x000000e735037224 */ /* 0x000fc600078e02ff */
[--C-:B------:R-:W-:Y:S01]  /*26870*/  SHF.R.S32.HI R11, RZ, 0x1f, R10.reuse ;  /* 0x0000001fff0b7819 */ /* 0x100fe2000001140a */
[C---:B------:R-:W-:Y:S02]  /*26880*/  IMAD R0, R52.reuse, R0, R3 ;  /* 0x0000000034007224 */ /* 0x040fe400078e0203 */
[----:B------:R-:W-:Y:S02]  /*26890*/  IMAD R3, R51, R232, RZ ;  /* 0x000000e833037224 */ /* 0x000fe400078e02ff */
        /* <DEDUP_REMOVED lines=9> */
[----:B------:R-:W-:Y:S02]  /*26930*/  IMAD.IADD R5, R2, 0x1, -R5 ;  /* 0x0000000102057824 */ /* 0x000fe400078e0a05 */
[----:B------:R-:W-:Y:S02]  /*26940*/  IMAD.IADD R47, R51, 0x1, R3 ;  /* 0x00000001332f7824 */ /* 0x000fe400078e0203 */
[----:B-1----:R-:W-:Y:S01]  /*26950*/  IMAD.SHL.U32 R7, R5, 0x8, RZ ;  /* 0x0000000805077824 */ /* 0x002fe200078e00ff */
[----:B------:R-:W-:-:S04]  /*26960*/  SHF.R.S32.HI R5, RZ, 0x1f, R45 ;  /* 0x0000001fff057819 */ /* 0x000fc8000001142d */
[----:B------:R-:W-:-:S03]  /*26970*/  IADD3 R7, R7, 0x40, RZ ;  /* 0x0000004007077810 */ /* 0x000fc60007ffe0ff */
[----:B------:R-:W-:Y:S05]  /*26980*/  @P0 BRA `(.L_x_3168) ;  /* 0x000000c000000947 */ /* 0x000fea0003800000 */
[----:B------:R-:W-:Y:S01]  /*26990*/  IMAD R0, R53, R45, RZ ;  /* 0x0000002d35007224 */ /* 0x000fe200078e02ff */
        /* <DEDUP_REMOVED lines=11> */
.L_x_3168:
[----:B------:R-:W-:Y:S05]  /*26a50*/  BSYNC B0 ;  /* 0x0000000000007941 */ /* 0x000fea0003800000 */
.L_x_3167:
        /* <DEDUP_REMOVED lines=17> */
[----:B------:R1:W-:Y:S04]  /*26b70*/  @!P1 ST.E.128 [R2.64], R32 ;  /* 0x0000002002009985 */ /* 0x0003e8000c101d04 */
[----:B------:R1:W-:Y:S02]  /*26b80*/  @!P0 ST.E.128 [R2.64+0x80], R16 ;  /* 0x0000801002008985 */ /* 0x0003e4000c101d04 */
.L_x_3170:
[----:B------:R-:W-:Y:S05]  /*26b90*/  BSYNC B0 ;  /* 0x0000000000007941 */ /* 0x000fea0003800000 */
.L_x_3169:
        /* <DEDUP_REMOVED lines=17> */
[----:B--2---:R1:W-:Y:S04]  /*26cb0*/  @!P1 ST.E.128 [R2.64], R28 ;  /* 0x0000001c02009985 */ /* 0x0043e8000c101d04 */
[----:B------:R1:W-:Y:S02]  /*26cc0*/  @!P0 ST.E.128 [R2.64+0x80], R12 ;  /* 0x0000800c02008985 */ /* 0x0003e4000c101d04 */
.L_x_3172:
[----:B------:R-:W-:Y:S05]  /*26cd0*/  BSYNC B0 ;  /* 0x0000000000007941 */ /* 0x000fea0003800000 */
.L_x_3171:
[----:B------:R-:W-:-:S04]  /*26ce0*/  IADD3 R0, R45, 0x30, RZ ;  /* 0x000000302d007810 */ /* 0x000fc80007ffe0ff */
[----:B------:R-:W-:Y:S01]  /*26cf0*/  ISETP.GE.AND P0, PT, R0, R231, PT ;  /* 0x000000e70000720c */ /* 0x000fe20003f06270 */
[----:B------:R-:W-:-:S12]  /*26d00*/  IMAD.MOV.U32 R231, RZ, RZ, 0x0 ;  /* 0x00000000ffe77424 */ /* 0x000fd800078e00ff */
[----:B------:R-:W-:Y:S05]  /*26d10*/  @P0 RET.REL.NODEC R230 `(_ZN5flash24flash_fwd_splitkv_kernelI23Flash_fwd_kernel_traitsILi128ELi64ELi128ELi4ELb0ELb0EN7cutlass6half_tE19Flash_kernel_traitsILi128ELi64ELi128ELi4ES3_EELb1ELb0ELb1ELb0ELb0ELb0ELb0ELb1EEEvNS_16Flash_fwd_paramsE) ;  /* 0xfffd92e0e6000950 */ /* 0x000fea0003c3ffff */
[----:B------:R-:W-:Y:S01]  /*26d20*/  IADD3 R45, P0, R45, 0x30, RZ ;  /* 0x000000302d2d7810 */ /* 0x000fe20007f1e0ff */
[----:B-1----:R-:W-:Y:S01]  /*26d30*/  IMAD.MOV.U32 R3, RZ, RZ, R47 ;  /* 0x000000ffff037224 */ /* 0x002fe200078e002f */
        /* <DEDUP_REMOVED lines=11> */
[----:B------:R1:W-:Y:S01]  /*26df0*/  @!P0 ST.E.128 [R4.64], R24 ;  /* 0x0000001804008985 */ /* 0x0003e2000c101d04 */
[----:B------:R-:W-:-:S13]  /*26e00*/  ISETP.GE.AND P0, PT, R7, R6, PT ;  /* 0x000000060700720c */ /* 0x000fda0003f06270 */
[----:B------:R-:W-:Y:S05]  /*26e10*/  @P0 RET.REL.NODEC R230 `(_ZN5flash24flash_fwd_splitkv_kernelI23Flash_fwd_kernel_traitsILi128ELi64ELi128ELi4ELb0ELb0EN7cutlass6half_tE19Flash_kernel_traitsILi128ELi64ELi128ELi4ES3_EELb1ELb0ELb1ELb0ELb0ELb0ELb0ELb1EEEvNS_16Flash_fwd_paramsE) ;  /* 0xfffd91e0e6000950 */ /* 0x000fea0003c3ffff */
[----:B------:R-:W-:Y:S01]  /*26e20*/  MOV R231, 0x0 ;  /* 0x0000000000e77802 */ /* 0x000fe20000000f00 */
[----:B------:R-:W-:Y:S02]  /*26e30*/  ULDC.64 UR4, c[0x0][0x118] ;  /* 0x0000460000047ab9 */ /* 0x000fe40000000a00 */
[----:B------:R4:W-:Y:S01]  /*26e40*/  ST.E.128 [R4.64+0x80], R40 ;  /* 0x0000802804007985 */ /* 0x0009e2000c101d04 */
[----:B------:R-:W-:Y:S05]  /*26e50*/  RET.REL.NODEC R230 `(_ZN5flash24flash_fwd_splitkv_kernelI23Flash_fwd_kernel_traitsILi128ELi64ELi128ELi4ELb0ELb0EN7cutlass6half_tE19Flash_kernel_traitsILi128ELi64ELi128ELi4ES3_EELb1ELb0ELb1ELb0ELb0ELb0ELb0ELb1EEEvNS_16Flash_fwd_paramsE) ;  /* 0xfffd91a0e6007950 */ /* 0x000fea0003c3ffff */
.L_x_3160:
[----:B------:R-:W-:Y:S02]  /*26e60*/  MOV R5, 0x2 ;  /* 0x0000000200057802 */ /* 0x000fe40000000f00 */
[----:B------:R-:W-:Y:S02]  /*26e70*/  MOV R4, 0x26e90 ;  /* 0x00026e9000047802 */ /* 0x000fe40000000f00 */
[----:B-1---5:R-:W-:Y:S05]  /*26e80*/  CALL.REL.NOINC `($__internal_18_$__cuda_sm70_shflsync_bfly_p) ;  /* 0x000000f000007944 */ /* 0x022fea0003c00000 */
[----:B-12---:R-:W-:Y:S05]  /*26e90*/  BRA `(.L_x_3173) ;  /* 0xffffe8d000007947 */ /* 0x006fea000383ffff */
.L_x_3161:
[----:B------:R-:W-:Y:S02]  /*26ea0*/  MOV R5, 0x1 ;  /* 0x0000000100057802 */ /* 0x000fe40000000f00 */
[----:B------:R-:W-:Y:S02]  /*26eb0*/  MOV R4, 0x26ed0 ;  /* 0x00026ed000047802 */ /* 0x000fe40000000f00 */
[----:B-1---5:R-:W-:Y:S05]  /*26ec0*/  CALL.REL.NOINC `($__internal_18_$__cuda_sm70_shflsync_bfly_p) ;  /* 0x000000b000007944 */ /* 0x022fea0003c00000 */
[----:B--2---:R-:W-:Y:S01]  /*26ed0*/  FADD.FTZ R9, R240, R5 ;  /* 0x00000005f0097221 */ /* 0x004fe20000010000 */
[----:B-1----:R-:W-:Y:S02]  /*26ee0*/  MOV R240, R241 ;  /* 0x000000f100f07202 */ /* 0x002fe40000000f00 */
[----:B------:R-:W-:-:S02]  /*26ef0*/  MOV R5, 0x2 ;  /* 0x0000000200057802 */ /* 0x000fc40000000f00 */
[----:B------:R-:W-:Y:S02]  /*26f00*/  MOV R4, 0x26f20 ;  /* 0x00026f2000047802 */ /* 0x000fe40000000f00 */
[----:B------:R-:W-:Y:S05]  /*26f10*/  CALL.REL.NOINC `($__internal_18_$__cuda_sm70_shflsync_bfly_p) ;  /* 0x0000006000007944 */ /* 0x000fea0003c00000 */
[----:B--2---:R-:W-:Y:S01]  /*26f20*/  FADD.FTZ R8, R241, R5 ;  /* 0x00000005f1087221 */ /* 0x004fe20000010000 */
[----:B------:R-:W-:Y:S02]  /*26f30*/  MOV R5, 0x1 ;  /* 0x0000000100057802 */ /* 0x000fe40000000f00 */
[----:B------:R-:W-:Y:S02]  /*26f40*/  MOV R4, 0x26f70 ;  /* 0x00026f7000047802 */ /* 0x000fe40000000f00 */
[----:B-1----:R-:W-:Y:S02]  /*26f50*/  MOV R240, R8 ;  /* 0x0000000800f07202 */ /* 0x002fe40000000f00 */
[----:B------:R-:W-:Y:S05]  /*26f60*/  CALL.REL.NOINC `($__internal_18_$__cuda_sm70_shflsync_bfly_p) ;  /* 0x0000001000007944 */ /* 0x000fea0003c00000 */
[----:B-12---:R-:W-:Y:S05]  /*26f70*/  BRA `(.L_x_3174) ;  /* 0xffffe86000007947 */ /* 0x006fea000383ffff */
        .weak           $__internal_18_$__cuda_sm70_shflsync_bfly_p
        .type           $__internal_18_$__cuda_sm70_shflsync_bfly_p,@function
        .size           $__internal_18_$__cuda_sm70_shflsync_bfly_p,(.L_x_8183 - $__internal_18_$__cuda_sm70_shflsync_bfly_p)
$__internal_18_$__cuda_sm70_shflsync_bfly_p:
[----:B------:R-:W-:Y:S01]  /*26f80*/  MOV R10, R4 ;  /* 0x00000004000a7202 */ /* 0x000fe20000000f00 */
[----:B------:R-:W-:Y:S04]  /*26f90*/  WARPSYNC R0 ;  /* 0x0000000000007348 */ /* 0x000fe80003800000 */
[----:B------:R-:W-:Y:S01]  /*26fa0*/  MOV R11, 0x0 ;  /* 0x00000000000b7802 */ /* 0x000fe20000000f00 */
[----:B------:R1:W2:Y:S03]  /*26fb0*/  SHFL.BFLY PT, R5, R240, R5, R3 ;  /* 0x0c000005f0057389 */ /* 0x0002a600000e0003 */
[----:B------:R-:W-:Y:S05]  /*26fc0*/  RET.REL.NODEC R10 `(_ZN5flash24flash_fwd_splitkv_kernelI23Flash_fwd_kernel_traitsILi128ELi64ELi128ELi4ELb0ELb0EN7cutlass6half_tE19Flash_kernel_traitsILi128ELi64ELi128ELi4ES3_EELb1ELb0ELb1ELb0ELb0ELb0ELb0ELb1EEEvNS_16Flash_fwd_paramsE) ;  /* 0xfffd90300a007950 */ /* 0x000fea0003c3ffff */
.L_x_3175:
        /* <DEDUP_REMOVED lines=11> */
.L_x_8183:


//--------------------- .text._ZN5flash24flash_fwd_splitkv_kernelI23Flash_fwd_kernel_traitsILi128ELi64ELi128ELi4ELb0ELb0EN7cutlass6half_tE19Flash_kernel_traitsILi128ELi64ELi128ELi4ES3_EELb1ELb0ELb1ELb0ELb0ELb1ELb0ELb1EEEvNS_16Flash_fwd_paramsE --------------------------
	.section	.text._ZN5flash24flash_fwd_splitkv_kernelI23Flash_fwd_kernel_traitsILi128ELi64ELi128ELi4ELb0ELb0EN7cutlass6half_tE19Flash_kernel_traitsILi128ELi64ELi128ELi4ES3_EELb1ELb0ELb1ELb0ELb0ELb1ELb0ELb1EEEvNS_16Flash_fwd_paramsE,"ax",@progbits
	.sectioninfo	@"SHI_REGISTERS=255"
	.align	128
        .global         _ZN5flash24flash_fwd_splitkv_kernelI23Flash_fwd_kernel_traitsILi128ELi64ELi128ELi4ELb0ELb0EN7cutlass6half_tE19Flash_kernel_traitsILi128ELi64ELi128ELi4ES3_EELb1ELb0ELb1ELb0ELb0ELb1ELb0ELb1EEEvNS_16Flash_fwd_paramsE
        .type           _ZN5flash24flash_fwd_splitkv_kernelI23Flash_fwd_kernel_traitsILi128ELi64ELi128ELi4ELb0ELb0EN7cutlass6half_tE19Flash_kernel_traitsILi128ELi64ELi128ELi4ES3_EELb1ELb0ELb1ELb0ELb0ELb1ELb0ELb1EEEvNS_16Flash_fwd_paramsE,@function
        .size           _ZN5flash24flash_fwd_splitkv_kernelI23Flash_fwd_kernel_traitsILi128ELi64ELi128ELi4ELb0ELb0EN7cutlass6half_tE19Flash_kernel_traitsILi128ELi64ELi128ELi4ES3_EELb1ELb0ELb1ELb0ELb0ELb1ELb0ELb1EEEvNS_16Flash_fwd_paramsE,(.L_x_8185 - _ZN5flash24flash_fwd_splitkv_kernelI23Flash_fwd_kernel_traitsILi128ELi64ELi128ELi4ELb0ELb0EN7cutlass6half_tE19Flash_kernel_traitsILi128ELi64ELi128ELi4ES3_EELb1ELb0ELb1ELb0ELb0ELb1ELb0ELb1EEEvNS_16Flash_fwd_paramsE)
        .other          _ZN5flash24flash_fwd_splitkv_kernelI23Flash_fwd_kernel_traitsILi128ELi64ELi128ELi4ELb0ELb0EN7cutlass6half_tE19Flash_kernel_traitsILi128ELi64ELi128ELi4ES3_EELb1ELb0ELb1ELb0ELb0ELb1ELb0ELb1EEEvNS_16Flash_fwd_paramsE,@"STO_CUDA_ENTRY STV_DEFAULT"
_ZN5flash24flash_fwd_splitkv_kernelI23Flash_fwd_kernel_traitsILi128ELi64ELi128ELi4ELb0ELb0EN7cutlass6half_tE19Flash_kernel_traitsILi128ELi64ELi128ELi4ES3_EELb1ELb0ELb1ELb0ELb0ELb1ELb0ELb1EEEvNS_16Flash_fwd_paramsE:
.text._ZN5flash24flash_fwd_splitkv_kernelI23Flash_fwd_kernel_traitsILi128ELi64ELi128ELi4ELb0ELb0EN7cutlass6half_tE19Flash_kernel_traitsILi128ELi64ELi128ELi4ES3_EELb1ELb0ELb1ELb0ELb0ELb1ELb0ELb1EEEvNS_16Flash_fwd_paramsE:
        /* <DEDUP_REMOVED lines=9> */
[----:B-123--:R-:W-:Y:S05]  /*0090*/  CALL.REL.NOINC `($_ZN5flash24flash_fwd_splitkv_kernelI23Flash_fwd_kernel_traitsILi128ELi64ELi128ELi4ELb0ELb0EN7cutlass6half_tE19Flash_kernel_traitsILi128ELi64ELi128ELi4ES3_EELb1ELb0ELb1ELb0ELb0ELb1ELb0ELb1EEEvNS_16Flash_fwd_paramsE$_ZN5flash30compute_attn_1rowblock_splitkvI23Flash_fwd_kernel_traitsILi128ELi64ELi128ELi4ELb0ELb0EN7cutlass6half_tE19Flash_kernel_traitsILi128ELi64ELi128ELi4ES3_EELb1ELb0ELb1ELb0ELb0ELb1ELb0ELb1ENS_16Flash_fwd_paramsEEEvRKT8_iiiii) ;  /* 0x0000002000007944 */ /* 0x00efea0003c00000 */
[----:B------:R-:W-:Y:S05]  /*00a0*/  BSYNC B4 ;  /* 0x0000000000047941 */ /* 0x000fea0003800000 */
.L_x_3176:
[----:B------:R-:W-:Y:S05]  /*00b0*/  EXIT ;  /* 0x000000000000794d */ /* 0x000fea0003800000 */
        .type           $_ZN5flash24flash_fwd_splitkv_kernelI23Flash_fwd_kernel_traitsILi128ELi64ELi128ELi4ELb0ELb0EN7cutlass6half_tE19Flash_kernel_traitsILi128ELi64ELi128ELi4ES3_EELb1ELb0ELb1ELb0ELb0ELb1ELb0ELb1EEEvNS_16Flash_fwd_paramsE$_ZN5flash30compute_attn_1rowblock_splitkvI23Flash_fwd_kernel_traitsILi128ELi64ELi128ELi4ELb0ELb0EN7cutlass6half_tE19Flash_kernel_traitsILi128ELi64ELi128ELi4ES3_EELb1ELb0ELb1ELb0ELb0ELb1ELb0ELb1ENS_16Flash_fwd_paramsEEEvRKT8_iiiii,@function
        .size           $_ZN5flash24flash_fwd_splitkv_kernelI23Flash_fwd_kernel_traitsILi128ELi64ELi128ELi4ELb0ELb0EN7cutlass6half_tE19Flash_kernel_traitsILi128ELi64ELi128ELi4ES3_EELb1ELb0ELb1ELb0ELb0ELb1ELb0ELb1EEEvNS_16Flash_fwd_paramsE$_ZN5flash30compute_attn_1rowblock_splitkvI23Flash_fwd_kernel_traitsILi128ELi64ELi128ELi4ELb0ELb0EN7cutlass6half_tE19Flash_kernel_traitsILi128ELi64ELi128ELi4ES3_EELb1ELb0ELb1ELb0ELb0ELb1ELb0ELb1ENS_16Flash_fwd_paramsEEEvRKT8_iiiii,($__internal_19_$__cuda_sm70_shflsync_bfly_p - $_ZN5flash24flash_fwd_splitkv_kernelI23Flash_fwd_kernel_traitsILi128ELi64ELi128ELi4ELb0ELb0EN7cutlass6half_tE19Flash_kernel_traitsILi128ELi64ELi128ELi4ES3_EELb1ELb0ELb1ELb0ELb0ELb1ELb0ELb1EEEvNS_16Flash_fwd_paramsE$_ZN5flash30compute_attn_1rowblock_splitkvI23Flash_fwd_kernel_traitsILi128ELi64ELi128ELi4ELb0ELb0EN7cutlass6half_tE19Flash_kernel_traitsILi128ELi64ELi128ELi4ES3_EELb1ELb0ELb1ELb0ELb0ELb1ELb0ELb1ENS_16Flash_fwd_paramsEEEvRKT8_iiiii)
$_ZN5flash24flash_fwd_splitkv_kernelI23Flash_fwd_kernel_traitsILi128ELi64ELi128ELi4ELb0ELb0EN7cutlass6half_tE19Flash_kernel_traitsILi128ELi64ELi128ELi4ES3_EELb1ELb0ELb1ELb0ELb0ELb1ELb0ELb1EEEvNS_16Flash_fwd_paramsE$_ZN5flash30compute_attn_1rowblock_splitkvI23Flash_fwd_kernel_traitsILi128ELi64ELi128ELi4ELb0ELb0EN7cutlass6half_tE19Flash_kernel_traitsILi128ELi64ELi128ELi4ES3_EELb1ELb0ELb1ELb0ELb0ELb1ELb0ELb1ENS_16Flash_fwd_paramsEEEvRKT8_iiiii:
        /* <DEDUP_REMOVED lines=20> */
.L_x_3178:
[----:B------:R-:W-:Y:S05]  /*0200*/  BSYNC B0 ;  /* 0x0000000000007941 */ /* 0x000fea0003800000 */
.L_x_3177:
        /* <DEDUP_REMOVED lines=17> */
.L_x_3180:
[----:B------:R4:W5:Y:S02]  /*0320*/  LD.E R78, [R10.64+0xb8] ;  /* 0x0000b8060a4e7980 */ /* 0x000964000c101900 */
.L_x_3181:
[----:B------:R-:W-:Y:S05]  /*0330*/  BSYNC B0 ;  /* 0x0000000000007941 */ /* 0x000fea0003800000 */
.L_x_3179:
        /* <DEDUP_REMOVED lines=10> */
.L_x_3183:
[----:B------:R-:W2:Y:S01]  /*03e0*/  LD.E.64 R2, [R10.64+0x108] ;  /* 0x000108060a027980 */ /* 0x000ea2000c101b00 */
[----:B------:R-:W-:Y:S01]  /*03f0*/  BSSY B0, `(.L_x_3185) ;  /* 0x0000006000007945 */ /* 0x000fe20003800000 */
[----:B------:R-:W-:Y:S01]  /*0400*/  IMAD.MOV.U32 R51, RZ, RZ, RZ ;  /* 0x000000ffff337224 */ /* 0x000fe200078e00ff */
[----:B--2---:R-:W-:-:S04]  /*0410*/  ISETP.NE.U32.AND P0, PT, R2, RZ, PT ;  /* 0x000000ff0200720c */ /* 0x004fc80003f05070 */
[----:B------:R-:W-:-:S13]  /*0420*/  ISETP.NE.AND.EX P0, PT, R3, RZ, PT, P0 ;  /* 0x000000ff0300720c */ /* 0x000fda0003f05300 */
[----:B------:R-:W-:Y:S05]  /*0430*/  @!P0 BRA `(.L_x_3186) ;  /* 0x0000001000008947 */ /* 0x000fea0003800000 */
[----:B------:R2:W5:Y:S02]  /*0440*/  LD.E R51, [R10.64+0xbc] ;  /* 0x0000bc060a337980 */ /* 0x000564000c101900 */
.L_x_3186:
[----:B------:R-:W-:Y:S05]  /*0450*/  BSYNC B0 ;  /* 0x0000000000007941 */ /* 0x000fea0003800000 */
.L_x_3185:
[----:B-----5:R-:W-:Y:S02]  /*0460*/  IADD3 R51, R78, R51, RZ ;  /* 0x000000334e337210 */ /* 0x020fe40007ffe0ff */
.L_x_3184:
[----:B------:R-:W-:Y:S05]  /*0470*/  BSYNC B1 ;  /* 0x0000000000017941 */ /* 0x000fea0003800000 */
.L_x_3182:
[----:B------:R-:W-:Y:S01]  /*0480*/  IMAD.SHL.U32 R50, R236, 0x40, RZ ;  /* 0x00000040ec327824 */ /* 0x000fe200078e00ff */
[----:B------:R-:W-:Y:S01]  /*0490*/  MOV R2, R233 ;  /* 0x000000e900027202 */ /* 0x000fe20000000f00 */
[----:B------:R-:W-:-:S03]  /*04a0*/  IMAD.MOV.U32 R3, RZ, RZ, 0x0 ;  /* 0x00000000ff037424 */ /* 0x000fc600078e00ff */
[----:B------:R-:W-:-:S13]  /*04b0*/  ISETP.GT.AND P0, PT, R237, R50, PT ;  /* 0x00000032ed00720c */ /* 0x000fda0003f04270 */
[----:B------:R-:W-:Y:S05]  /*04c0*/  @!P0 RET.REL.NODEC R2 `(_ZN5flash24flash_fwd_splitkv_kernelI23Flash_fwd_kernel_traitsILi128ELi64ELi128ELi4ELb0ELb0EN7cutlass6half_tE19Flash_kernel_traitsILi128ELi64ELi128ELi4ES3_EELb1ELb0ELb1ELb0ELb0ELb1ELb0ELb1EEEvNS_16Flash_fwd_paramsE) ;  /* 0xfffffb3002008950 */ /* 0x000fea0003c3ffff */
        /* <DEDUP_REMOVED lines=76> */
.L_x_3189:
[----:B------:R-:W-:Y:S05]  /*0990*/  BSYNC B0 ;  /* 0x0000000000007941 */ /* 0x000fea0003800000 */
.L_x_3188:
        /* <DEDUP_REMOVED lines=18> */
.L_x_3191:
[----:B------:R-:W-:Y:S05]  /*0ac0*/  BSYNC B0 ;  /* 0x0000000000007941 */ /* 0x000fea0003800000 */
.L_x_3190:
        /* <DEDUP_REMOVED lines=18> */
.L_x_3193:
[----:B------:R-:W-:Y:S05]  /*0bf0*/  BSYNC B0 ;  /* 0x0000000000007941 */ /* 0x000fea0003800000 */
.L_x_3192:
        /* <DEDUP_REMOVED lines=17> */
.L_x_3195:
[----:B------:R-:W-:Y:S05]  /*0d10*/  BSYNC B0 ;  /* 0x0000000000007941 */ /* 0x000fea0003800000 */
.L_x_3194:
        /* <DEDUP_REMOVED lines=17> */
[----:B----4-:R-:W-:Y:S05]  /*0e30*/  @P4 RET.REL.NODEC R4 `(_ZN5flash24flash_fwd_splitkv_kernelI23Flash_fwd_kernel_traitsILi128ELi64ELi128ELi4ELb0ELb0EN7cutlass6half_tE19Flash_kernel_traitsILi128ELi64ELi128ELi4ES3_EELb1ELb0ELb1ELb0ELb0ELb1ELb0ELb1EEEvNS_16Flash_fwd_paramsE) ;  /* 0xfffff1c004004950 */ /* 0x010fea0003c3ffff */
[----:B------:R-:W-:-:S05]  /*0e40*/  MOV R0, 0x7f800000 ;  /* 0x7f80000000007802 */ /* 0x000fca0000000f00 */
[----:B------:R2:W-:Y:S02]  /*0e50*/  ST.E [R2.64+0xc0], R0 ;  /* 0x0000c00002007985 */ /* 0x0005e4000c101906 */
[----:B--2---:R-:W-:Y:S02]  /*0e60*/  MOV R2, R233 ;  /* 0x000000e900027202 */ /* 0x004fe40000000f00 */
[----:B------:R-:W-:-:S04]  /*0e70*/  MOV R3, 0x0 ;  /* 0x0000000000037802 */ /* 0x000fc80000000f00 */
[----:B------:R-:W-:Y:S05]  /*0e80*/  RET.REL.NODEC R2 `(_ZN5flash24flash_fwd_splitkv_kernelI23Flash_fwd_kernel_traitsILi128ELi64ELi128ELi4ELb0ELb0EN7cutlass6half_tE19Flash_kernel_traitsILi128ELi64ELi128ELi4ES3_EELb1ELb0ELb1ELb0ELb0ELb1ELb0ELb1EEEvNS_16Flash_fwd_paramsE) ;  /* 0xfffff17002007950 */ /* 0x000fea0003c3ffff */
.L_x_3187:
        /* <DEDUP_REMOVED lines=109> */
.L_x_3197:
        /* <DEDUP_REMOVED lines=81> */
.L_x_3198:
[----:B-1----:R-:W-:Y:S05]  /*1a70*/  BSYNC B0 ;  /* 0x0000000000007941 */ /* 0x002fea0003800000 */
.L_x_3196:
        /* <DEDUP_REMOVED lines=14> */
[----:B------:R-:W-:Y:S02]  /*1b60*/  IMAD.SHL.U32 R18, R52, 0x8, RZ ;  /* 0x0000000834127824 */ /* 0x000fe400078e00ff */
[----:B------:R-:W-:-:S03]  /*1b70*/  IMAD.SHL.U32 R163, R164, 0x40, RZ ;  /* 0x00000040a4a37824 */ /* 0x000fc600078e00ff */
[----:B------:R-:W-:Y:S02]  /*1b80*/  IADD3 R28, P1, R18, R9, RZ ;  /* 0x00000009121c7210 */ /* 0x000fe40007f3e0ff */
[----:B------:R-:W-:Y:S01]  /*1b90*/  SHF.R.S32.HI R19, RZ, 0x1f, R18 ;  /* 0x0000001fff137819 */ /* 0x000fe20000011412 */
[----:B------:R-:W-:Y:S01]  /*1ba0*/  IMAD R5, R5, R44, RZ ;  /* 0x0000002c05057224 */ /* 0x000fe200078e02ff */
[----:B------:R-:W-:-:S03]  /*1bb0*/  LOP3.LUT R163, R163, 0x1c0, RZ, 0xc0, !PT ;  /* 0x000001c0a3a37812 */ /* 0x000fc600078ec0ff */
[----:B------:R-:W-:Y:S01]  /*1bc0*/  IMAD.X R29, R19, 0x1, R8, P1 ;  /* 0x00000001131d7824 */ /* 0x000fe200008e0608 */
[----:B------:R-:W-:Y:S01]  /*1bd0*/  LOP3.LUT R8, R163, 0x38, R18, 0xf8, !PT ;  /* 0x00000038a3087812 */ /* 0x000fe200078ef812 */
[C---:B------:R-:W-:Y:S01]  /*1be0*/  IMAD R5, R4.reuse, R45, R5 ;  /* 0x0000002d04057224 */ /* 0x040fe200078e0205 */
[CC--:B------:R-:W-:Y:S01]  /*1bf0*/  LEA.HI R55, R49.reuse, R139.reuse, RZ, 0x4 ;  /* 0x0000008b31377211 */ /* 0x0c0fe200078f20ff */
[----:B------:R-:W-:Y:S01]  /*1c00*/  IMAD.WIDE.U32 R28, R4, R44, R28 ;  /* 0x0000002c041c7225 */ /* 0x000fe200078e001c */
[----:B------:R-:W-:Y:S02]  /*1c10*/  SHF.R.U32.HI R163, RZ, 0x3, R163 ;  /* 0x00000003ffa37819 */ /* 0x000fe400000116a3 */
[----:B------:R-:W-:Y:S01]  /*1c20*/  LEA.HI R4, R49, R139, RZ, 0x6 ;  /* 0x0000008b31047211 */ /* 0x000fe200078f30ff */
[----:B------:R-:W-:Y:S01]  /*1c30*/  IMAD R14, R27, R13, RZ ;  /* 0x0000000d1b0e7224 */ /* 0x000fe200078e02ff */
[----:B------:R-:W-:Y:S02]  /*1c40*/  LOP3.LUT R9, R55, 0xfffffff0, RZ, 0xc0, !PT ;  /* 0xfffffff037097812 */ /* 0x000fe400078ec0ff */
[----:B------:R-:W-:-:S02]  /*1c50*/  IADD3 R29, R29, R5, RZ ;  /* 0x000000051d1d7210 */ /* 0x000fc40007ffe0ff */
[----:B------:R-:W-:Y:S02]  /*1c60*/  LOP3.LUT R163, R8, R163, RZ, 0x3c, !PT ;  /* 0x000000a308a37212 */ /* 0x000fe400078e3cff */
[----:B------:R-:W-:Y:S01]  /*1c70*/  SHF.R.S32.HI R59, RZ, 0x1f, R235 ;  /* 0x0000001fff3b7819 */ /* 0x000fe200000114eb */
[----:B------:R-:W-:Y:S02]  /*1c80*/  IMAD.SHL.U32 R4, R4, 0x8, RZ ;  /* 0x0000000804047824 */ /* 0x000fe400078e00ff */
[-C--:B------:R-:W-:Y:S02]  /*1c90*/  IMAD R14, R12, R26.reuse, R14 ;  /* 0x0000001a0c0e7224 */ /* 0x080fe400078e020e */
[----:B------:R-:W-:Y:S02]  /*1ca0*/  IMAD.IADD R9, R139, 0x1, -R9 ;  /* 0x000000018b097824 */ /* 0x000fe400078e0a09 */
[----:B------:R-:W-:Y:S01]  /*1cb0*/  IMAD.WIDE.U32 R26, R13, R26, R28 ;  /* 0x0000001a0d1a7225 */ /* 0x000fe200078e001c */
[----:B------:R-:W-:-:S02]  /*1cc0*/  LOP3.LUT R163, R163, 0xfffffe00, R4, 0xf8, !PT ;  /* 0xfffffe00a3a37812 */ /* 0x000fc400078ef804 */
[----:B------:R-:W-:Y:S01]  /*1cd0*/  SHF.R.S32.HI R54, RZ, 0x1f, R9 ;  /* 0x0000001fff367819 */ /* 0x000fe20000011409 */
[----:B------:R-:W-:Y:S01]  /*1ce0*/  IMAD.IADD R15, R27, 0x1, R14 ;  /* 0x000000011b0f7824 */ /* 0x000fe200078e020e */
[----:B------:R-:W-:Y:S01]  /*1cf0*/  SHF.R.S32.HI R165, RZ, 0x1f, R164 ;  /* 0x0000001fffa57819 */ /* 0x000fe200000114a4 */
[----:B------:R-:W-:Y:S01]  /*1d00*/  IMAD.MOV.U32 R14, RZ, RZ, R26 ;  /* 0x000000ffff0e7224 */ /* 0x000fe200078e001a */
[----:B------:R-:W-:Y:S01]  /*1d10*/  LEA.HI R54, R54, R9, RZ, 0x3 ;  /* 0x0000000936367211 */ /* 0x000fe200078f18ff */
[----:B------:R-:W-:Y:S01]  /*1d20*/  IMAD R137, R45, R164, RZ ;  /* 0x000000a42d897224 */ /* 0x000fe200078e02ff */
[----:B------:R-:W-:Y:S01]  /*1d30*/  SHF.R.S32.HI R77, RZ, 0x1f, R78 ;  /* 0x0000001fff4d7819 */ /* 0x000fe2000001144e */
[-C--:B------:R-:W-:Y:S01]  /*1d40*/  IMAD.WIDE.U32 R14, R164, R44.reuse, R14 ;  /* 0x0000002ca40e7225 */ /* 0x080fe200078e000e */
[----:B------:R-:W-:Y:S02]  /*1d50*/  LOP3.LUT R53, R54, 0xfffffff8, RZ, 0xc0, !PT ;  /* 0xfffffff836357812 */ /* 0x000fe400078ec0ff */
[----:B------:R-:W-:Y:S01]  /*1d60*/  SHF.R.S32.HI R185, RZ, 0x1f, R234 ;  /* 0x0000001fffb97819 */ /* 0x000fe200000114ea */
[----:B------:R-:W-:Y:S01]  /*1d70*/  IMAD R137, R165, R44, R137 ;  /* 0x0000002ca5897224 */ /* 0x000fe200078e0289 */
[----:B------:R-:W-:-:S02]  /*1d80*/  LEA.HI R77, R77, R78, RZ, 0x7 ;  /* 0x0000004e4d4d7211 */ /* 0x000fc400078f38ff */
[----:B------:R-:W-:Y:S01]  /*1d90*/  IADD3 R53, R9, -R53, RZ ;  /* 0x8000003509357210 */ /* 0x000fe20007ffe0ff */
[----:B------:R-:W-:Y:S01]  /*1da0*/  IMAD.IADD R137, R15, 0x1, R137 ;  /* 0x000000010f897824 */ /* 0x000fe200078e0289 */
[----:B------:R-:W-:Y:S02]  /*1db0*/  IADD3 R9, R18, 0x40, RZ ;  /* 0x0000004012097810 */ /* 0x000fe40007ffe0ff */
[----:B------:R-:W-:-:S04]  /*1dc0*/  SHF.R.S32.HI R77, RZ, 0x7, R77 ;  /* 0x00000007ff4d7819 */ /* 0x000fc8000001144d */
[----:B------:R-:W-:Y:S01]  /*1dd0*/  IMNMX R77, RZ, R77, !PT ;  /* 0x0000004dff4d7217 */ /* 0x000fe20007800200 */
[----:B------:R-:W-:-:S04]  /*1de0*/  IMAD.WIDE R182, R236, 0x40, R164 ;  /* 0x00000040ecb67825 */ /* 0x000fc800078e02a4 */
        /* <DEDUP_REMOVED lines=14> */
[----:B------:R-:W-:Y:S02]  /*1ed0*/  @P0 IMAD.MOV.U32 R4, RZ, RZ, R28 ;  /* 0x000000ffff040224 */ /* 0x000fe400078e001c */
[----:B---3--:R-:W-:-:S04]  /*1ee0*/  @!P0 IMAD R8, R25, R235, RZ ;  /* 0x000000eb19088224 */ /* 0x008fc800078e02ff */
[C---:B------:R-:W-:Y:S02]  /*1ef0*/  @!P0 IMAD R8, R24.reuse, R59, R8 ;  /* 0x0000003b18088224 */ /* 0x040fe400078e0208 */
[----:B------:R-:W-:-:S04]  /*1f00*/  @!P0 IMAD.WIDE.U32 R24, R24, R235, RZ ;  /* 0x000000eb18188225 */ /* 0x000fc800078e00ff */
[----:B------:R-:W-:Y:S02]  /*1f10*/  @!P0 IMAD.MOV.U32 R4, RZ, RZ, R24 ;  /* 0x000000ffff048224 */ /* 0x000fe400078e0018 */
[----:B------:R-:W-:-:S03]  /*1f20*/  @P0 IMAD R5, R23, R238, RZ ;  /* 0x000000ee17050224 */ /* 0x000fc600078e02ff */
[----:B------:R-:W-:Y:S01]  /*1f30*/  IADD3 R24, P1, R18, R4, RZ ;  /* 0x0000000412187210 */ /* 0x000fe20007f3e0ff */
[----:B------:R-:W-:Y:S02]  /*1f40*/  @P0 IMAD.IADD R5, R29, 0x1, R5 ;  /* 0x000000011d050824 */ /* 0x000fe400078e0205 */
[----:B------:R-:W-:Y:S01]  /*1f50*/  @!P0 IMAD.IADD R5, R25, 0x1, R8 ;  /* 0x0000000119058824 */ /* 0x000fe200078e0208 */
[----:B------:R-:W-:Y:S01]  /*1f60*/  @P0 MOV R209, R23 ;  /* 0x0000001700d10202 */ /* 0x000fe20000000f00 */
[----:B------:R-:W-:Y:S02]  /*1f70*/  IMAD R4, R21, R234, RZ ;  /* 0x000000ea15047224 */ /* 0x000fe400078e02ff */
[--C-:B------:R-:W-:Y:S02]  /*1f80*/  @P0 IMAD.MOV.U32 R208, RZ, RZ, R22.reuse ;  /* 0x000000ffffd00224 */ /* 0x100fe400078e0016 */
[----:B------:R-:W-:Y:S02]  /*1f90*/  IMAD.X R25, R19, 0x1, R5, P1 ;  /* 0x0000000113197824 */ /* 0x000fe400008e0605 */
[----:B------:R-:W-:-:S02]  /*1fa0*/  @!P0 IMAD.MOV.U32 R208, RZ, RZ, R22 ;  /* 0x000000ffffd08224 */ /* 0x000fc400078e0016 */
[----:B------:R-:W-:Y:S01]  /*1fb0*/  @!P0 IMAD.MOV.U32 R209, RZ, RZ, R23 ;  /* 0x000000ffffd18224 */ /* 0x000fe200078e0017 */
[----:B----4-:R-:W-:Y:S01]  /*1fc0*/  LEA R138, P0, R14, R6, 0x1 ;  /* 0x000000060e8a7211 */ /* 0x010fe200078008ff */
[----:B------:R-:W-:Y:S02]  /*1fd0*/  IMAD R4, R20, R185, R4 ;  /* 0x000000b914047224 */ /* 0x000fe400078e0204 */
[----:B------:R-:W-:Y:S01]  /*1fe0*/  IMAD.WIDE.U32 R20, R234, R20, R24 ;  /* 0x00000014ea147225 */ /* 0x000fe200078e0018 */
[-C--:B------:R-:W-:Y:S02]  /*1ff0*/  ISETP.GE.AND P1, PT, R9, R161.reuse, PT ;  /* 0x000000a10900720c */ /* 0x080fe40003f26270 */
[----:B------:R-:W-:Y:S02]  /*2000*/  ISETP.GE.AND P2, PT, R18, R161, PT ;  /* 0x000000a11200720c */ /* 0x000fe40003f46270 */
[----:B------:R-:W-:Y:S02]  /*2010*/  LEA.HI.X R137, R14, R7, R137, 0x1, P0 ;  /* 0x000000070e897211 */ /* 0x000fe400000f0c89 */
[----:B------:R-:W-:-:S02]  /*2020*/  IADD3 R180, P0, R18, R3, RZ ;  /* 0x0000000312b47210 */ /* 0x000fc40007f1e0ff */
[----:B------:R-:W-:Y:S02]  /*2030*/  IADD3 R21, R21, R4, RZ ;  /* 0x0000000415157210 */ /* 0x000fe40007ffe0ff */
[----:B------:R-:W-:Y:S02]  /*2040*/  SEL R136, RZ, 0xffffffff, P1 ;  /* 0xffffffffff887807 */ /* 0x000fe40000800000 */
[----:B------:R-:W-:Y:S02]  /*2050*/  SEL R4, RZ, 0x1, P2 ;  /* 0x00000001ff047807 */ /* 0x000fe40001000000 */
[----:B------:R-:W-:Y:S02]  /*2060*/  R2P PR, R53, 0x6 ;  /* 0x0000000635007804 */ /* 0x000fe40000000000 */
[----:B------:R-:W-:Y:S01]  /*2070*/  ISETP.GT.AND P3, PT, R48, R77, PT ;  /* 0x0000004d3000720c */ /* 0x000fe20003f64270 */
[----:B------:R-:W-:Y:S02]  /*2080*/  IMAD.X R181, R19, 0x1, R0, P0 ;  /* 0x0000000113b57824 */ /* 0x000fe400000e0600 */
[----:B------:R-:W-:-:S02]  /*2090*/  IMAD R188, R183, R208, RZ ;  /* 0x000000d0b7bc7224 */ /* 0x000fc400078e02ff */
[----:B------:R-:W-:-:S04]  /*20a0*/  IMAD.WIDE.U32 R180, R164, R46, R180 ;  /* 0x0000002ea4b47225 */ /* 0x000fc800078e00b4 */
[----:B------:R-:W-:Y:S01]  /*20b0*/  IMAD.SHL.U32 R136, R136, 0x2, RZ ;  /* 0x0000000288887824 */ /* 0x000fe200078e00ff */
[----:B------:R-:W-:Y:S01]  /*20c0*/  LEA R232, P0, R180, R206, 0x1 ;  /* 0x000000ceb4e87211 */ /* 0x000fe200078008ff */
[C---:B------:R-:W-:Y:S01]  /*20d0*/  IMAD R188, R182.reuse, R209, R188 ;  /* 0x000000d1b6bc7224 */ /* 0x040fe200078e02bc */
[----:B------:R-:W-:Y:S01]  /*20e0*/  IADD3 R187, R181, R186, RZ ;  /* 0x000000bab5bb7210 */ /* 0x000fe20007ffe0ff */
        /* <DEDUP_REMOVED lines=33> */
[----:B------:R-:W-:Y:S01]  /*2300*/  IMAD R65, R45, 0x60, RZ ;  /* 0x000000602d417824 */ /* 0x000fe200078e02ff */
        /* <DEDUP_REMOVED lines=100> */
[--C-:B------:R-:W-:Y:S01]  /*2950*/  IMAD.X R33, R7, 0x1, R12.reuse, P1 ;  /* 0x0000000107217824 */ /* 0x100fe200008e060c */
[----:B------:R-:W-:Y:S01]  /*2960*/  SHF.L.U64.HI R99, R100, 0x1, R99 ;  /* 0x0000000164637819 */ /* 0x000fe20000010263 */
[----:B------:R-:W-:Y:S01]  /*2970*/  IMAD.X R12, R5, 0x1, R12, P0 ;  /* 0x00000001050c7824 */ /* 0x000fe200000e060c */
[----:B------:R-:W-:Y:S01]  /*2980*/  IADD3 R74, P0, R229, 0x40, RZ ;  /* 0x00000040e54a7810 */ /* 0x000fe20007f1e0ff */
[----:B------:R-:W-:Y:S01]  /*2990*/  IMAD.SHL.U32 R117, R116, 0x2, RZ ;  /* 0x0000000274757824 */ /* 0x000fe200078e00ff */
[----:B------:R-:W-:Y:S01]  /*29a0*/  LEA.HI.X.SX32 R0, R2, R0, 0x1, P2 ;  /* 0x0000000002007211 */ /* 0x000fe200010f0eff */
[C---:B------:R-:W-:Y:S01]  /*29b0*/  IMAD R103, R191.reuse, 0x60, RZ ;  /* 0x00000060bf677824 */ /* 0x040fe200078e02ff */
[----:B------:R-:W-:Y:S01]  /*29c0*/  IADD3.X R73, RZ, R230, RZ, P0, !PT ;  /* 0x000000e6ff497210 */ /* 0x000fe200007fe4ff */
[----:B------:R-:W-:Y:S01]  /*29d0*/  IMAD R106, R191, 0xa0, RZ ;  /* 0x000000a0bf6a7824 */ /* 0x000fe200078e02ff */
[----:B------:R-:W-:Y:S01]  /*29e0*/  IADD3 R198, P0, R71, 0x40, RZ ;  /* 0x0000004047c67810 */ /* 0x000fe20007f1e0ff */
[C---:B------:R-:W-:Y:S01]  /*29f0*/  IMAD R107, R191.reuse, 0xc0, RZ ;  /* 0x000000c0bf6b7824 */ /* 0x040fe200078e02ff */
        /* <DEDUP_REMOVED lines=22> */
[C---:B------:R-:W-:Y:S01]  /*2b60*/  IMAD.SHL.U32 R152, R142.reuse, 0x20, RZ ;  /* 0x000000208e987824 */ /* 0x040fe200078e00ff */
[----:B------:R-:W-:Y:S01]  /*2b70*/  IADD3.X R93, R89, R87, RZ, P0, !PT ;  /* 0x00000057595d7210 */ /* 0x000fe200007fe4ff */
[----:B------:R-:W-:Y:S01]  /*2b80*/  IMAD R150, R142, 0x30, RZ ;  /* 0x000000308e967824 */ /* 0x000fe200078e02ff */
[-C--:B------:R-:W-:Y:S01]  /*2b90*/  IADD3 R96, P1, R92, R88.reuse, RZ ;  /* 0x000000585c607210 */ /* 0x080fe20007f3e0ff */
[----:B------:R-:W-:Y:S01]  /*2ba0*/  IMAD.SHL.U32 R148, R142, 0x40, RZ ;  /* 0x000000408e947824 */ /* 0x000fe200078e00ff */
        /* <DEDUP_REMOVED lines=19> */
[----:B------:R-:W-:Y:S01]  /*2ce0*/  IMAD.IADD R68, R69, 0x1, R175 ;  /* 0x0000000145447824 */ /* 0x000fe200078e02af */
        /* <DEDUP_REMOVED lines=13> */
[--C-:B------:R-:W-:Y:S01]  /*2dc0*/  IMAD.X R95, R91, 0x1, R87.reuse, P1 ;  /* 0x000000015b5f7824 */ /* 0x100fe200008e0657 */
[----:B------:R-:W-:Y:S01]  /*2dd0*/  SHF.R.S32.HI R122, RZ, 0x1f, R140 ;  /* 0x0000001fff7a7819 */ /* 0x000fe2000001148c */
[----:B------:R-:W-:-:S02]  /*2de0*/  IMAD.X R97, R93, 0x1, R87, P0 ;  /* 0x000000015d617824 */ /* 0x000fc400000e0657 */
.L_x_3333:
        /* <DEDUP_REMOVED lines=13> */
[----:B------:R-:W-:Y:S03]  /*2ec0*/  @P1 IMAD.MOV.U32 R2, RZ, RZ, R121 ;  /* 0x000000ffff021224 */ /* 0x000fe600078e0079 */
[----:B------:R1:W2:Y:S02]  /*2ed0*/  @P1 LD.E.128 R4, [R110.64] ;  /* 0x000000066e041980 */ /* 0x0002a4000c101d00 */
[----:B-1----:R-:W-:Y:S02]  /*2ee0*/  @P0 IMAD.MOV.U32 R111, RZ, RZ, R109 ;  /* 0x000000ffff6f0224 */ /* 0x002fe400078e006d */
[----:B--2---:R1:W-:Y:S04]  /*2ef0*/  @P1 ST.E.128 [R2.64], R4 ;  /* 0x0000000402001985 */ /* 0x0043e8000c101d06 */
[----:B-1----:R-:W2:Y:S01]  /*2f00*/  @P0 LD.E.128 R4, [R110.64+0x80] ;  /* 0x000080066e040980 */ /* 0x002ea2000c101d00 */
[----:B------:R-:W-:Y:S01]  /*2f10*/  @P0 MOV R2, R121 ;  /* 0x0000007900020202 */ /* 0x000fe20000000f00 */
[----:B------:R-:W-:Y:S05]  /*2f20*/  @P0 IMAD.MOV.U32 R3, RZ, RZ, R120 ;  /* 0x000000ffff030224 */ /* 0x000fea00078e0078 */
[----:B--2---:R1:W-:Y:S02]  /*2f30*/  @P0 ST.E.128 [R2.64+0x80], R4 ;  /* 0x0000800402000985 */ /* 0x0043e4000c101d06 */
.L_x_3201:
[----:B------:R-:W-:Y:S05]  /*2f40*/  BSYNC B0 ;  /* 0x0000000000007941 */ /* 0x000fea0003800000 */
.L_x_3200:
        /* <DEDUP_REMOVED lines=15> */
.L_x_3203:
[----:B------:R-:W-:Y:S05]  /*3040*/  BSYNC B0 ;  /* 0x0000000000007941 */ /* 0x000fea0003800000 */
.L_x_3202:
        /* <DEDUP_REMOVED lines=15> */
.L_x_3205:
[----:B------:R-:W-:Y:S05]  /*3140*/  BSYNC B0 ;  /* 0x0000000000007941 */ /* 0x000fea0003800000 */
.L_x_3204:
        /* <DEDUP_REMOVED lines=15> */
.L_x_3207:
[----:B------:R-:W-:Y:S05]  /*3240*/  BSYNC B0 ;  /* 0x0000000000007941 */ /* 0x000fea0003800000 */
.L_x_3206:
        /* <DEDUP_REMOVED lines=15> */
.L_x_3209:
[----:B------:R-:W-:Y:S05]  /*3340*/  BSYNC B0 ;  /* 0x0000000000007941 */ /* 0x000fea0003800000 */
.L_x_3208:
        /* <DEDUP_REMOVED lines=15> */
.L_x_3211:
[----:B------:R-:W-:Y:S05]  /*3440*/  BSYNC B0 ;  /* 0x0000000000007941 */ /* 0x000fea0003800000 */
.L_x_3210:
        /* <DEDUP_REMOVED lines=15> */
.L_x_3213:
[----:B------:R-:W-:Y:S05]  /*3540*/  BSYNC B0 ;  /* 0x0000000000007941 */ /* 0x000fea0003800000 */
.L_x_3212:
        /* <DEDUP_REMOVED lines=15> */
.L_x_3215:
[----:B------:R-:W-:Y:S05]  /*3640*/  BSYNC B0 ;  /* 0x0000000000007941 */ /* 0x000fea0003800000 */
.L_x_3214:
[----:B------:R-:W2:Y:S01]  /*3650*/  LD.E R17, [R10.64+0xd0] ;  /* 0x0000d0060a117980 */ /* 0x000ea2000c101900 */
[----:B------:R-:W-:Y:S01]  /*3660*/  IMAD.MOV.U32 R111, RZ, RZ, R109 ;  /* 0x000000ffff6f7224 */ /* 0x000fe200078e006d */
[----:B------:R-:W-:Y:S02]  /*3670*/  BSSY B3, `(.L_x_3216) ;  /* 0x0000b89000037945 */ /* 0x000fe40003800000 */
        /* <DEDUP_REMOVED lines=11> */
[----:B---3--:R-:W-:Y:S01]  /*3730*/  BSSY B1, `(.L_x_3219) ;  /* 0x000007a000017945 */ /* 0x008fe20003800000 */
[----:B------:R-:W-:-:S05]  /*3740*/  @!P2 BRA `(.L_x_3220) ;  /* 0x000007800000a947 */ /* 0x000fca0003800000 */
[----:B-----5:R-:W-:Y:S01]  /*3750*/  ISETP.GE.AND P0, PT, R18, R111, PT ;  /* 0x0000006f1200720c */ /* 0x020fe20003f06270 */
[----:B------:R-:W-:Y:S01]  /*3760*/  @!UPT UIADD3 URZ, URZ, URZ, URZ ;  /* 0x0000003f3f3ff290 */ /* 0x000fe2000fffe03f */
[----:B------:R-:W-:Y:S11]  /*3770*/  BSSY B0, `(.L_x_3221) ;  /* 0x000003a000007945 */ /* 0x000ff60003800000 */
[----:B------:R-:W-:-:S05]  /*3780*/  @P0 BRA `(.L_x_3222) ;  /* 0x0000038000000947 */ /* 0x000fca0003800000 */
[----:B-1----:R-:W-:Y:S02]  /*3790*/  MOV R2, R113 ;  /* 0x0000007100027202 */ /* 0x002fe40000000f00 */
        /* <DEDUP_REMOVED lines=55> */
.L_x_3222:
[----:B------:R-:W-:Y:S05]  /*3b10*/  BSYNC B0 ;  /* 0x0000000000007941 */ /* 0x000fea0003800000 */
.L_x_3221:
[----:B------:R-:W-:Y:S11]  /*3b20*/  ISETP.GE.AND P0, PT, R9, R111, PT ;  /* 0x0000006f0900720c */ /* 0x000ff60003f06270 */
[----:B------:R-:W-:Y:S02]  /*3b30*/  @!UPT UIADD3 URZ, URZ, URZ, URZ ;  /* 0x0000003f3f3ff290 */ /* 0x000fe4000fffe03f */
[----:B------:R-:W-:-:S05]  /*3b40*/  @P0 BRA `(.L_x_3220) ;  /* 0x0000038000000947 */ /* 0x000fca0003800000 */
[----:B-1----:R-:W-:Y:S02]  /*3b50*/  MOV R2, R113 ;  /* 0x0000007100027202 */ /* 0x002fe40000000f00 */
[----:B------:R-:W-:Y:S02]  /*3b60*/  MOV R3, R112 ;  /* 0x0000007000037202 */ /* 0x000fe40000000f00 */
[----:B------:R-:W-:Y:S03]  /*3b70*/  ISETP.GE.AND P0, PT, R9, R17, PT ;  /* 0x000000110900720c */ /* 0x000fe60003f06270 */
[----:B------:R1:W2:Y:S10]  /*3b80*/  LD.E.128 R20, [R2.64+0x80] ;  /* 0x0000800602147980 */ /* 0x0002b4000c101d00 */
        /* <DEDUP_REMOVED lines=52> */
.L_x_3220:
[----:B------:R-:W-:Y:S05]  /*3ed0*/  BSYNC B1 ;  /* 0x0000000000017941 */ /* 0x000fea0003800000 */
.L_x_3219:
        /* <DEDUP_REMOVED lines=14> */
[----:B------:R-:W-:Y:S02]  /*3fc0*/  LEA R20, P1, R80, R113, 0x1 ;  /* 0x0000007150147211 */ /* 0x000fe400078208ff */
        /* <DEDUP_REMOVED lines=52> */
.L_x_3226:
[----:B------:R-:W-:Y:S05]  /*4310*/  BSYNC B0 ;  /* 0x0000000000007941 */ /* 0x000fea0003800000 */
.L_x_3225:
        /* <DEDUP_REMOVED lines=56> */
.L_x_3224:
[----:B------:R-:W-:Y:S05]  /*46a0*/  BSYNC B1 ;  /* 0x0000000000017941 */ /* 0x000fea0003800000 */
.L_x_3223:
        /* <DEDUP_REMOVED lines=67> */
.L_x_3230:
[----:B------:R-:W-:Y:S05]  /*4ae0*/  BSYNC B0 ;  /* 0x0000000000007941 */ /* 0x000fea0003800000 */
.L_x_3229:
        /* <DEDUP_REMOVED lines=56> */
.L_x_3228:
[----:B------:R-:W-:Y:S05]  /*4e70*/  BSYNC B1 ;  /* 0x0000000000017941 */ /* 0x000fea0003800000 */
.L_x_3227:
        /* <DEDUP_REMOVED lines=73> */
.L_x_3234:
[----:B------:R-:W-:Y:S05]  /*5310*/  BSYNC B0 ;  /* 0x0000000000007941 */ /* 0x000fea0003800000 */
.L_x_3233:
        /* <DEDUP_REMOVED lines=56> */
.L_x_3232:
[----:B------:R-:W-:Y:S05]  /*56a0*/  BSYNC B1 ;  /* 0x0000000000017941 */ /* 0x000fea0003800000 */
.L_x_3231:
        /* <DEDUP_REMOVED lines=67> */
.L_x_3238:
[----:B------:R-:W-:Y:S05]  /*5ae0*/  BSYNC B0 ;  /* 0x0000000000007941 */ /* 0x000fea0003800000 */
.L_x_3237:
        /* <DEDUP_REMOVED lines=56> */
.L_x_3236:
[----:B------:R-:W-:Y:S05]  /*5e70*/  BSYNC B1 ;  /* 0x0000000000017941 */ /* 0x000fea0003800000 */
.L_x_3235:
        /* <DEDUP_REMOVED lines=73> */
.L_x_3242:
[----:B------:R-:W-:Y:S05]  /*6310*/  BSYNC B0 ;  /* 0x0000000000007941 */ /* 0x000fea0003800000 */
.L_x_3241:
        /* <DEDUP_REMOVED lines=56> */
.L_x_3240:
[----:B------:R-:W-:Y:S05]  /*66a0*/  BSYNC B1 ;  /* 0x0000000000017941 */ /* 0x000fea0003800000 */
.L_x_3239:
        /* <DEDUP_REMOVED lines=73> */
.L_x_3246:
[----:B------:R-:W-:Y:S05]  /*6b40*/  BSYNC B0 ;  /* 0x0000000000007941 */ /* 0x000fea0003800000 */
.L_x_3245:
        /* <DEDUP_REMOVED lines=56> */
.L_x_3244:
[----:B------:R-:W-:Y:S05]  /*6ed0*/  BSYNC B1 ;  /* 0x0000000000017941 */ /* 0x000fea0003800000 */
.L_x_3243:
        /* <DEDUP_REMOVED lines=73> */
.L_x_3250:
[----:B------:R-:W-:Y:S05]  /*7370*/  BSYNC B0 ;  /* 0x0000000000007941 */ /* 0x000fea0003800000 */
.L_x_3249:
        /* <DEDUP_REMOVED lines=56> */
.L_x_3248:
[----:B------:R-:W-:Y:S05]  /*7700*/  BSYNC B1 ;  /* 0x0000000000017941 */ /* 0x000fea0003800000 */
.L_x_3247:
[----:B------:R-:W2:Y:S01]  /*7710*/  LD.E R0, [R10.64+0xd0] ;  /* 0x0000d0060a007980 */ /* 0x000ea2000c101900 */
[----:B-1----:R-:W-:Y:S02]  /*7720*/  IMAD.MOV.U32 R2, RZ, RZ, R13 ;  /* 0x000000ffff027224 */ /* 0x002fe400078e000d */
        /* <DEDUP_REMOVED lines=8> */
.L_x_3218:
[----:B---3--:R-:W-:Y:S01]  /*77b0*/  BSSY B2, `(.L_x_3252) ;  /* 0x00000d0000027945 */ /* 0x008fe20003800000 */
[----:B------:R-:W-:-:S05]  /*77c0*/  @!P2 BRA `(.L_x_3253) ;  /* 0x00000ce00000a947 */ /* 0x000fca0003800000 */
[----:B-----5:R-:W-:Y:S01]  /*77d0*/  ISETP.GE.AND P0, PT, R18, R111, PT ;  /* 0x0000006f1200720c */ /* 0x020fe20003f06270 */
[----:B------:R-:W-:Y:S01]  /*77e0*/  @!UPT UIADD3 URZ, URZ, URZ, URZ ;  /* 0x0000003f3f3ff290 */ /* 0x000fe2000fffe03f */
[----:B------:R-:W-:Y:S11]  /*77f0*/  BSSY B1, `(.L_x_3254) ;  /* 0x0000065000017945 */ /* 0x000ff60003800000 */
[----:B------:R-:W-:-:S05]  /*7800*/  @P0 BRA `(.L_x_3255) ;  /* 0x0000063000000947 */ /* 0x000fca0003800000 */
[----:B-1----:R-:W-:Y:S01]  /*7810*/  IMAD.MOV.U32 R4, RZ, RZ, R113 ;  /* 0x000000ffff047224 */ /* 0x002fe200078e0071 */
        /* <DEDUP_REMOVED lines=94> */
.L_x_3257:
[----:B------:R-:W-:Y:S05]  /*7e00*/  BSYNC B0 ;  /* 0x0000000000007941 */ /* 0x000fea0003800000 */
.L_x_3256:
[----:B------:R-:W-:Y:S02]  /*7e10*/  MOV R2, R119 ;  /* 0x0000007700027202 */ /* 0x000fe40000000f00 */
[----:B------:R-:W-:Y:S05]  /*7e20*/  MOV R3, R118 ;  /* 0x0000007600037202 */ /* 0x000fea0000000f00 */
[----:B-----5:R2:W-:Y:S02]  /*7e30*/  ST.E.128 [R2.64], R40 ;  /* 0x0000002802007985 */ /* 0x0205e4000c101d06 */
.L_x_3255:
[----:B------:R-:W-:Y:S05]  /*7e40*/  BSYNC B1 ;  /* 0x0000000000017941 */ /* 0x000fea0003800000 */
.L_x_3254:
        /* <DEDUP_REMOVED lines=10> */
[----:B-1----:R-:W-:Y:S01]  /*7ef0*/  IMAD.MOV.U32 R6, RZ, RZ, R115 ;  /* 0x000000ffff067224 */ /* 0x002fe200078e0073 */
        /* <DEDUP_REMOVED lines=87> */
.L_x_3259:
[----:B------:R-:W-:Y:S05]  /*8470*/  BSYNC B0 ;  /* 0x0000000000007941 */ /* 0x000fea0003800000 */
.L_x_3258:
[----:B-1----:R-:W-:Y:S02]  /*8480*/  MOV R2, R119 ;  /* 0x0000007700027202 */ /* 0x002fe40000000f00 */
[----:B------:R-:W-:Y:S05]  /*8490*/  MOV R3, R118 ;  /* 0x0000007600037202 */ /* 0x000fea0000000f00 */
[----:B-----5:R1:W-:Y:S02]  /*84a0*/  ST.E.128 [R2.64+0x80], R40 ;  /* 0x0000802802007985 */ /* 0x0203e4000c101d06 */
.L_x_3253:
[----:B------:R-:W-:Y:S05]  /*84b0*/  BSYNC B2 ;  /* 0x0000000000027941 */ /* 0x000fea0003800000 */
.L_x_3252:
        /* <DEDUP_REMOVED lines=9> */
[C---:B-1----:R-:W-:Y:S01]  /*8550*/  LEA R6, P0, R80.reuse, R113, 0x1 ;  /* 0x0000007150067211 */ /* 0x042fe200078008ff */
[----:B------:R-:W-:Y:S03]  /*8560*/  BSSY B0, `(.L_x_3264) ;  /* 0x000005e000007945 */ /* 0x000fe60003800000 */
[----:B------:R-:W-:Y:S02]  /*8570*/  LEA.HI.X R7, R80, R112, R79, 0x1, P0 ;  /* 0x0000007050077211 */ /* 0x000fe400000f0c4f */
[----:B------:R-:W-:Y:S03]  /*8580*/  ISETP.GE.AND P0, PT, R18, R17, PT ;  /* 0x000000111200720c */ /* 0x000fe60003f06270 */
[----:B--2---:R1:W5:Y:S10]  /*8590*/  LD.E.128 R40, [R6.64] ;  /* 0x0000000606287980 */ /* 0x004374000c101d00 */
        /* <DEDUP_REMOVED lines=17> */
[----:B-1----:R1:W2:Y:S08]  /*86b0*/  LD.E.128 R4, [R2.64] ;  /* 0x0000000602047980 */ /* 0x0022b0000c101d00 */
        /* <DEDUP_REMOVED lines=72> */
.L_x_3265:
[----:B------:R-:W-:Y:S05]  /*8b40*/  BSYNC B0 ;  /* 0x0000000000007941 */ /* 0x000fea0003800000 */
.L_x_3264:
[C---:B------:R-:W-:Y:S04]  /*8b50*/  LEA R2, P0, R229.reuse, R119, 0x1 ;  /* 0x00000077e5027211 */ /* 0x040fe800078008ff */
[----:B------:R-:W-:Y:S05]  /*8b60*/  LEA.HI.X R3, R229, R118, R230, 0x1, P0 ;  /* 0x00000076e5037211 */ /* 0x000fea00000f0ce6 */
[----:B-----5:R2:W-:Y:S04]  /*8b70*/  ST.E.128 [R2.64], R40 ;  /* 0x0000002802007985 */ /* 0x0205e8000c101d06 */
.L_x_3263:
[----:B------:R-:W-:Y:S05]  /*8b80*/  BSYNC B1 ;  /* 0x0000000000017941 */ /* 0x000fea0003800000 */
.L_x_3262:
[----:B------:R-:W-:Y:S11]  /*8b90*/  ISETP.GE.AND P0, PT, R9, R111, PT ;  /* 0x0000006f0900720c */ /* 0x000ff60003f06270 */
[----:B------:R-:W-:Y:S02]  /*8ba0*/  @!UPT UIADD3 URZ, URZ, URZ, URZ ;  /* 0x0000003f3f3ff290 */ /* 0x000fe4000fffe03f */
        /* <DEDUP_REMOVED lines=96> */
.L_x_3267:
[----:B------:R-:W-:Y:S05]  /*91b0*/  BSYNC B0 ;  /* 0x0000000000007941 */ /* 0x000fea0003800000 */
.L_x_3266:
[C---:B------:R-:W-:Y:S04]  /*91c0*/  LEA R2, P0, R74.reuse, R119, 0x1 ;  /* 0x000000774a027211 */ /* 0x040fe800078008ff */
[----:B------:R-:W-:Y:S05]  /*91d0*/  LEA.HI.X R3, R74, R118, R73, 0x1, P0 ;  /* 0x000000764a037211 */ /* 0x000fea00000f0c49 */
[----:B-----5:R2:W-:Y:S04]  /*91e0*/  ST.E.128 [R2.64], R40 ;  /* 0x0000002802007985 */ /* 0x0205e8000c101d06 */
.L_x_3261:
[----:B------:R-:W-:Y:S05]  /*91f0*/  BSYNC B2 ;  /* 0x0000000000027941 */ /* 0x000fea0003800000 */
.L_x_3260:
        /* <DEDUP_REMOVED lines=104> */
.L_x_3273:
[----:B------:R-:W-:Y:S05]  /*9880*/  BSYNC B0 ;  /* 0x0000000000007941 */ /* 0x000fea0003800000 */
.L_x_3272:
[C---:B------:R-:W-:Y:S04]  /*9890*/  LEA R2, P0, R75.reuse, R119, 0x1 ;  /* 0x000000774b027211 */ /* 0x040fe800078008ff */
[----:B------:R-:W-:Y:S05]  /*98a0*/  LEA.HI.X R3, R75, R118, R76, 0x1, P0 ;  /* 0x000000764b037211 */ /* 0x000fea00000f0c4c */
[----:B-----5:R2:W-:Y:S04]  /*98b0*/  ST.E.128 [R2.64], R40 ;  /* 0x0000002802007985 */ /* 0x0205e8000c101d06 */
.L_x_3271:
[----:B------:R-:W-:Y:S05]  /*98c0*/  BSYNC B1 ;  /* 0x0000000000017941 */ /* 0x000fea0003800000 */
.L_x_3270:
        /* <DEDUP_REMOVED lines=98> */
.L_x_3275:
[----:B------:R-:W-:Y:S05]  /*9ef0*/  BSYNC B0 ;  /* 0x0000000000007941 */ /* 0x000fea0003800000 */
.L_x_3274:
[C---:B------:R-:W-:Y:S04]  /*9f00*/  LEA R2, P0, R202.reuse, R119, 0x1 ;  /* 0x00000077ca027211 */ /* 0x040fe800078008ff */
[----:B------:R-:W-:Y:S05]  /*9f10*/  LEA.HI.X R3, R202, R118, R203, 0x1, P0 ;  /* 0x00000076ca037211 */ /* 0x000fea00000f0ccb */
[----:B-----5:R2:W-:Y:S04]  /*9f20*/  ST.E.128 [R2.64], R40 ;  /* 0x0000002802007985 */ /* 0x0205e8000c101d06 */
.L_x_3269:
[----:B------:R-:W-:Y:S05]  /*9f30*/  BSYNC B2 ;  /* 0x0000000000027941 */ /* 0x000fea0003800000 */
.L_x_3268:
        /* <DEDUP_REMOVED lines=9> */
[----:B-1----:R-:W-:Y:S01]  /*9fd0*/  MOV R6, R113 ;  /* 0x0000007100067202 */ /* 0x002fe20000000f00 */
[----:B------:R-:W-:Y:S01]  /*9fe0*/  IMAD R0, R205, 0x60, RZ ;  /* 0x00000060cd007824 */ /* 0x000fe200078e02ff */
[----:B------:R-:W-:Y:S01]  /*9ff0*/  MOV R7, R112 ;  /* 0x0000007000077202 */ /* 0x000fe20000000f00 */
[----:B------:R-:W-:Y:S01]  /*a000*/  BSSY B0, `(.L_x_3280) ;  /* 0x000005f000007945 */ /* 0x000fe20003800000 */
[----:B------:R-:W-:Y:S03]  /*a010*/  ISETP.GE.AND P0, PT, R18, R17, PT ;  /* 0x000000111200720c */ /* 0x000fe60003f06270 */
[----:B------:R-:W-:Y:S05]  /*a020*/  IMAD.WIDE.U32 R6, R204, 0x60, R6 ;  /* 0x00000060cc067825 */ /* 0x000fea00078e0006 */
[----:B------:R-:W-:Y:S05]  /*a030*/  IADD3 R7, R7, R0, RZ ;  /* 0x0000000007077210 */ /* 0x000fea0007ffe0ff */
[----:B--2---:R1:W5:Y:S01]  /*a040*/  LD.E.128 R40, [R6.64] ;  /* 0x0000000606287980 */ /* 0x004362000c101d00 */
        /* <DEDUP_REMOVED lines=90> */
.L_x_3281:
[----:B------:R-:W-:Y:S05]  /*a5f0*/  BSYNC B0 ;  /* 0x0000000000007941 */ /* 0x000fea0003800000 */
.L_x_3280:
[----:B------:R-:W-:Y:S01]  /*a600*/  MOV R2, R119 ;  /* 0x0000007700027202 */ /* 0x000fe20000000f00 */
[----:B------:R-:W-:Y:S01]  /*a610*/  IMAD R0, R47, 0x60, RZ ;  /* 0x000000602f007824 */ /* 0x000fe200078e02ff */
[----:B------:R-:W-:Y:S05]  /*a620*/  MOV R3, R118 ;  /* 0x0000007600037202 */ /* 0x000fea0000000f00 */
[----:B------:R-:W-:Y:S05]  /*a630*/  IMAD.WIDE.U32 R2, R46, 0x60, R2 ;  /* 0x000000602e027825 */ /* 0x000fea00078e0002 */
[----:B------:R-:W-:Y:S05]  /*a640*/  IADD3 R3, R3, R0, RZ ;  /* 0x0000000003037210 */ /* 0x000fea0007ffe0ff */
[----:B-----5:R2:W-:Y:S02]  /*a650*/  ST.E.128 [R2.64], R40 ;  /* 0x0000002802007985 */ /* 0x0205e4000c101d06 */
.L_x_3279:
[----:B------:R-:W-:Y:S05]  /*a660*/  BSYNC B1 ;  /* 0x0000000000017941 */ /* 0x000fea0003800000 */
.L_x_3278:
        /* <DEDUP_REMOVED lines=98> */
.L_x_3283:
[----:B------:R-:W-:Y:S05]  /*ac90*/  BSYNC B0 ;  /* 0x0000000000007941 */ /* 0x000fea0003800000 */
.L_x_3282:
[C---:B------:R-:W-:Y:S04]  /*aca0*/  LEA R2, P0, R200.reuse, R119, 0x1 ;  /* 0x00000077c8027211 */ /* 0x040fe800078008ff */
[----:B------:R-:W-:Y:S05]  /*acb0*/  LEA.HI.X R3, R200, R118, R201, 0x1, P0 ;  /* 0x00000076c8037211 */ /* 0x000fea00000f0cc9 */
[----:B-----5:R2:W-:Y:S04]  /*acc0*/  ST.E.128 [R2.64], R40 ;  /* 0x0000002802007985 */ /* 0x0205e8000c101d06 */
.L_x_3277:
[----:B------:R-:W-:Y:S05]  /*acd0*/  BSYNC B2 ;  /* 0x0000000000027941 */ /* 0x000fea0003800000 */
.L_x_3276:
        /* <DEDUP_REMOVED lines=104> */
.L_x_3289:
[----:B------:R-:W-:Y:S05]  /*b360*/  BSYNC B0 ;  /* 0x0000000000007941 */ /* 0x000fea0003800000 */
.L_x_3288:
[C---:B------:R-:W-:Y:S04]  /*b370*/  LEA R2, P0, R71.reuse, R119, 0x1 ;  /* 0x0000007747027211 */ /* 0x040fe800078008ff */
[----:B------:R-:W-:Y:S05]  /*b380*/  LEA.HI.X R3, R71, R118, R72, 0x1, P0 ;  /* 0x0000007647037211 */ /* 0x000fea00000f0c48 */
[----:B-----5:R2:W-:Y:S04]  /*b390*/  ST.E.128 [R2.64], R40 ;  /* 0x0000002802007985 */ /* 0x0205e8000c101d06 */
.L_x_3287:
[----:B------:R-:W-:Y:S05]  /*b3a0*/  BSYNC B1 ;  /* 0x0000000000017941 */ /* 0x000fea0003800000 */
.L_x_3286:
        /* <DEDUP_REMOVED lines=98> */
.L_x_3291:
[----:B------:R-:W-:Y:S05]  /*b9d0*/  BSYNC B0 ;  /* 0x0000000000007941 */ /* 0x000fea0003800000 */
.L_x_3290:
[C---:B------:R-:W-:Y:S04]  /*b9e0*/  LEA R2, P0, R198.reuse, R119, 0x1 ;  /* 0x00000077c6027211 */ /* 0x040fe800078008ff */
[----:B------:R-:W-:Y:S05]  /*b9f0*/  LEA.HI.X R3, R198, R118, R199, 0x1, P0 ;  /* 0x00000076c6037211 */ /* 0x000fea00000f0cc7 */
[----:B-----5:R2:W-:Y:S04]  /*ba00*/  ST.E.128 [R2.64], R40 ;  /* 0x0000002802007985 */ /* 0x0205e8000c101d06 */
.L_x_3285:
[----:B------:R-:W-:Y:S05]  /*ba10*/  BSYNC B2 ;  /* 0x0000000000027941 */ /* 0x000fea0003800000 */
.L_x_3284:
        /* <DEDUP_REMOVED lines=107> */
.L_x_3297:
[----:B------:R-:W-:Y:S05]  /*c0d0*/  BSYNC B0 ;  /* 0x0000000000007941 */ /* 0x000fea0003800000 */
.L_x_3296:
[----:B------:R-:W-:Y:S01]  /*c0e0*/  MOV R2, R119 ;  /* 0x0000007700027202 */ /* 0x000fe20000000f00 */
[----:B------:R-:W-:Y:S01]  /*c0f0*/  IMAD R0, R47, 0xa0, RZ ;  /* 0x000000a02f007824 */ /* 0x000fe200078e02ff */
[----:B------:R-:W-:Y:S05]  /*c100*/  MOV R3, R118 ;  /* 0x0000007600037202 */ /* 0x000fea0000000f00 */
[----:B------:R-:W-:Y:S05]  /*c110*/  IMAD.WIDE.U32 R2, R46, 0xa0, R2 ;  /* 0x000000a02e027825 */ /* 0x000fea00078e0002 */
[----:B------:R-:W-:Y:S05]  /*c120*/  IADD3 R3, R3, R0, RZ ;  /* 0x0000000003037210 */ /* 0x000fea0007ffe0ff */
[----:B-----5:R2:W-:Y:S02]  /*c130*/  ST.E.128 [R2.64], R40 ;  /* 0x0000002802007985 */ /* 0x0205e4000c101d06 */
.L_x_3295:
[----:B------:R-:W-:Y:S05]  /*c140*/  BSYNC B1 ;  /* 0x0000000000017941 */ /* 0x000fea0003800000 */
.L_x_3294:
        /* <DEDUP_REMOVED lines=98> */
.L_x_3299:
[----:B------:R-:W-:Y:S05]  /*c770*/  BSYNC B0 ;  /* 0x0000000000007941 */ /* 0x000fea0003800000 */
.L_x_3298:
[C---:B------:R-:W-:Y:S04]  /*c780*/  LEA R2, P0, R178.reuse, R119, 0x1 ;  /* 0x00000077b2027211 */ /* 0x040fe800078008ff */
[----:B------:R-:W-:Y:S05]  /*c790*/  LEA.HI.X R3, R178, R118, R70, 0x1, P0 ;  /* 0x00000076b2037211 */ /* 0x000fea00000f0c46 */
[----:B-----5:R2:W-:Y:S04]  /*c7a0*/  ST.E.128 [R2.64], R40 ;  /* 0x0000002802007985 */ /* 0x0205e8000c101d06 */
.L_x_3293:
[----:B------:R-:W-:Y:S05]  /*c7b0*/  BSYNC B2 ;  /* 0x0000000000027941 */ /* 0x000fea0003800000 */
.L_x_3292:
        /* <DEDUP_REMOVED lines=107> */
.L_x_3305:
[----:B------:R-:W-:Y:S05]  /*ce70*/  BSYNC B0 ;  /* 0x0000000000007941 */ /* 0x000fea0003800000 */
.L_x_3304:
[----:B------:R-:W-:Y:S01]  /*ce80*/  MOV R2, R119 ;  /* 0x0000007700027202 */ /* 0x000fe20000000f00 */
[----:B------:R-:W-:Y:S01]  /*ce90*/  IMAD R0, R47, 0xc0, RZ ;  /* 0x000000c02f007824 */ /* 0x000fe200078e02ff */
[----:B------:R-:W-:Y:S05]  /*cea0*/  MOV R3, R118 ;  /* 0x0000007600037202 */ /* 0x000fea0000000f00 */
[----:B------:R-:W-:Y:S05]  /*ceb0*/  IMAD.WIDE.U32 R2, R46, 0xc0, R2 ;  /* 0x000000c02e027825 */ /* 0x000fea00078e0002 */
[----:B------:R-:W-:Y:S05]  /*cec0*/  IADD3 R3, R3, R0, RZ ;  /* 0x0000000003037210 */ /* 0x000fea0007ffe0ff */
[----:B-----5:R2:W-:Y:S02]  /*ced0*/  ST.E.128 [R2.64], R40 ;  /* 0x0000002802007985 */ /* 0x0205e4000c101d06 */
.L_x_3303:
[----:B------:R-:W-:Y:S05]  /*cee0*/  BSYNC B1 ;  /* 0x0000000000017941 */ /* 0x000fea0003800000 */
.L_x_3302:
        /* <DEDUP_REMOVED lines=98> */
.L_x_3307:
[----:B------:R-:W-:Y:S05]  /*d510*/  BSYNC B0 ;  /* 0x0000000000007941 */ /* 0x000fea0003800000 */
.L_x_3306:
[C---:B------:R-:W-:Y:S04]  /*d520*/  LEA R2, P0, R176.reuse, R119, 0x1 ;  /* 0x00000077b0027211 */ /* 0x040fe800078008ff */
[----:B------:R-:W-:Y:S05]  /*d530*/  LEA.HI.X R3, R176, R118, R69, 0x1, P0 ;  /* 0x00000076b0037211 */ /* 0x000fea00000f0c45 */
[----:B-----5:R2:W-:Y:S04]  /*d540*/  ST.E.128 [R2.64], R40 ;  /* 0x0000002802007985 */ /* 0x0205e8000c101d06 */
.L_x_3301:
[----:B------:R-:W-:Y:S05]  /*d550*/  BSYNC B2 ;  /* 0x0000000000027941 */ /* 0x000fea0003800000 */
.L_x_3300:
        /* <DEDUP_REMOVED lines=107> */
.L_x_3313:
[----:B------:R-:W-:Y:S05]  /*dc10*/  BSYNC B0 ;  /* 0x0000000000007941 */ /* 0x000fea0003800000 */
.L_x_3312:
[----:B------:R-:W-:Y:S01]  /*dc20*/  MOV R2, R119 ;  /* 0x0000007700027202 */ /* 0x000fe20000000f00 */
[----:B------:R-:W-:Y:S01]  /*dc30*/  IMAD R0, R47, 0xe0, RZ ;  /* 0x000000e02f007824 */ /* 0x000fe200078e02ff */
[----:B------:R-:W-:Y:S05]  /*dc40*/  MOV R3, R118 ;  /* 0x0000007600037202 */ /* 0x000fea0000000f00 */
[----:B------:R-:W-:Y:S05]  /*dc50*/  IMAD.WIDE.U32 R2, R46, 0xe0, R2 ;  /* 0x000000e02e027825 */ /* 0x000fea00078e0002 */
[----:B------:R-:W-:Y:S05]  /*dc60*/  IADD3 R3, R3, R0, RZ ;  /* 0x0000000003037210 */ /* 0x000fea0007ffe0ff */
[----:B-----5:R2:W-:Y:S02]  /*dc70*/  ST.E.128 [R2.64], R40 ;  /* 0x0000002802007985 */ /* 0x0205e4000c101d06 */
.L_x_3311:
[----:B------:R-:W-:Y:S05]  /*dc80*/  BSYNC B1 ;  /* 0x0000000000017941 */ /* 0x000fea0003800000 */
.L_x_3310:
        /* <DEDUP_REMOVED lines=100> */
.L_x_3315:
[----:B------:R-:W-:Y:S05]  /*e2d0*/  BSYNC B0 ;  /* 0x0000000000007941 */ /* 0x000fea0003800000 */
.L_x_3314:
[C---:B------:R-:W-:Y:S04]  /*e2e0*/  LEA R2, P0, R174.reuse, R119, 0x1 ;  /* 0x00000077ae027211 */ /* 0x040fe800078008ff */
[----:B------:R-:W-:Y:S05]  /*e2f0*/  LEA.HI.X R3, R174, R118, R68, 0x1, P0 ;  /* 0x00000076ae037211 */ /* 0x000fea00000f0c44 */
[----:B-----5:R2:W-:Y:S04]  /*e300*/  ST.E.128 [R2.64], R4 ;  /* 0x0000000402007985 */ /* 0x0205e8000c101d06 */
.L_x_3309:
[----:B------:R-:W-:Y:S05]  /*e310*/  BSYNC B2 ;  /* 0x0000000000027941 */ /* 0x000fea0003800000 */
.L_x_3308:
[----:B-12---:R-:W-:Y:S01]  /*e320*/  MOV R5, R116 ;  /* 0x0000007400057202 */ /* 0x006fe20000000f00 */
[----:B------:R-:W2:Y:S01]  /*e330*/  LD.E R0, [R10.64+0xd0] ;  /* 0x0000d0060a007980 */ /* 0x000ea2000c101900 */
[----:B------:R-:W-:Y:S01]  /*e340*/  MOV R3, R114 ;  /* 0x0000007200037202 */ /* 0x000fe20000000f00 */
        /* <DEDUP_REMOVED lines=8> */
.L_x_3217:
[----:B------:R-:W-:Y:S01]  /*e3d0*/  BSSY B0, `(.L_x_3316) ;  /* 0x0000010000007945 */ /* 0x000fe20003800000 */
[----:B------:R-:W-:-:S05]  /*e3e0*/  @!P2 BRA `(.L_x_3317) ;  /* 0x000000e00000a947 */ /* 0x000fca0003800000 */
[----:B------:R-:W-:Y:S02]  /*e3f0*/  ISETP.NE.AND P1, PT, R158, RZ, PT ;  /* 0x000000ff9e00720c */ /* 0x000fe40003f25270 */
[----:B------:R-:W-:Y:S11]  /*e400*/  ISETP.NE.AND P0, PT, R157, RZ, PT ;  /* 0x000000ff9d00720c */ /* 0x000ff60003f05270 */
[----:B-1----:R-:W-:Y:S01]  /*e410*/  @P1 IMAD.MOV.U32 R2, RZ, RZ, R113 ;  /* 0x000000ffff021224 */ /* 0x002fe200078e0071 */
        /* <DEDUP_REMOVED lines=11> */
.L_x_3317:
[----:B------:R-:W-:Y:S05]  /*e4d0*/  BSYNC B0 ;  /* 0x0000000000007941 */ /* 0x000fea0003800000 */
.L_x_3316:
        /* <DEDUP_REMOVED lines=19> */
.L_x_3319:
[----:B------:R-:W-:Y:S05]  /*e610*/  BSYNC B0 ;  /* 0x0000000000007941 */ /* 0x000fea0003800000 */
.L_x_3318:
        /* <DEDUP_REMOVED lines=19> */
.L_x_3321:
[----:B------:R-:W-:Y:S05]  /*e750*/  BSYNC B0 ;  /* 0x0000000000007941 */ /* 0x000fea0003800000 */
.L_x_3320:
        /* <DEDUP_REMOVED lines=25> */
.L_x_3323:
[----:B------:R-:W-:Y:S05]  /*e8f0*/  BSYNC B0 ;  /* 0x0000000000007941 */ /* 0x000fea0003800000 */
.L_x_3322:
        /* <DEDUP_REMOVED lines=19> */
.L_x_3325:
[----:B------:R-:W-:Y:S05]  /*ea30*/  BSYNC B0 ;  /* 0x0000000000007941 */ /* 0x000fea0003800000 */
.L_x_3324:
        /* <DEDUP_REMOVED lines=25> */
.L_x_3327:
[----:B------:R-:W-:Y:S05]  /*ebd0*/  BSYNC B0 ;  /* 0x0000000000007941 */ /* 0x000fea0003800000 */
.L_x_3326:
        /* <DEDUP_REMOVED lines=25> */
.L_x_3329:
[----:B------:R-:W-:Y:S05]  /*ed70*/  BSYNC B0 ;  /* 0x0000000000007941 */ /* 0x000fea0003800000 */
.L_x_3328:
        /* <DEDUP_REMOVED lines=24> */
.L_x_3251:
[----:B------:R-:W-:Y:S05]  /*ef00*/  BSYNC B3 ;  /* 0x0000000000037941 */ /* 0x000fea0003800000 */
.L_x_3216:
        /* <DEDUP_REMOVED lines=91> */
.L_x_3331:
        /* <DEDUP_REMOVED lines=12> */
.L_x_3332:
[----:B------:R-:W-:Y:S05]  /*f580*/  BSYNC B0 ;  /* 0x0000000000007941 */ /* 0x000fea0003800000 */
.L_x_3330:
[----:B------:R-:W-:Y:S04]  /*f590*/  IADD3 R14, R14, -0x1, RZ ;  /* 0xffffffff0e0e7810 */ /* 0x000fe80007ffe0ff */
[----:B------:R-:W-:Y:S11]  /*f5a0*/  ISETP.GT.AND P0, PT, R14, R77, PT ;  /* 0x0000004d0e00720c */ /* 0x000ff60003f04270 */
[----:B------:R-:W-:Y:S02]  /*f5b0*/  @!UPT UIADD3 URZ, URZ, URZ, URZ ;  /* 0x0000003f3f3ff290 */ /* 0x000fe4000fffe03f */
[----:B------:R-:W-:-:S05]  /*f5c0*/  @P0 BRA `(.L_x_3333) ;  /* 0xffff382000000947 */ /* 0x000fca000383ffff */
.L_x_3199:
        /* <DEDUP_REMOVED lines=20> */
[----:B------:R-:W-:Y:S02]  /*f710*/  IADD3 R5, P1, R5, R182, RZ ;  /* 0x000000b605057210 */ /* 0x000fe40007f3e0ff */
[----:B------:R-:W-:-:S03]  /*f720*/  LEA.HI R3, R0, R0, RZ, 0x1 ;  /* 0x0000000000037211 */ /* 0x000fc600078f08ff */
[----:B------:R-:W-:Y:S01]  /*f730*/  IMAD.X R12, R12, 0x1, R189, P1 ;  /* 0x000000010c0c7824 */ /* 0x000fe200008e06bd */
[CC--:B-----5:R-:W-:Y:S02]  /*f740*/  LEA R42, P1, R5.reuse, R210.reuse, 0x1 ;  /* 0x000000d2052a7211 */ /* 0x0e0fe400078208ff */
[----:B------:R-:W-:Y:S02]  /*f750*/  SHF.R.S32.HI R3, RZ, 0x1, R3 ;  /* 0x00000001ff037819 */ /* 0x000fe40000011403 */
[----:B------:R-:W-:Y:S02]  /*f760*/  LEA.HI.X R43, R5, R211, R12, 0x1, P1 ;  /* 0x000000d3052b7211 */ /* 0x000fe400008f0c0c */
[----:B---3--:R-:W-:Y:S01]  /*f770*/  ISETP.NE.AND P4, PT, R4, RZ, PT ;  /* 0x000000ff0400720c */ /* 0x008fe20003f85270 */
[----:B------:R-:W-:Y:S01]  /*f780*/  IMAD.MOV.U32 R188, RZ, RZ, R182 ;  /* 0x000000ffffbc7224 */ /* 0x000fe200078e00b6 */
[----:B------:R-:W-:Y:S01]  /*f790*/  LEA R56, P2, R182, R210, 0x1 ;  /* 0x000000d2b6387211 */ /* 0x000fe200078408ff */
[----:B------:R-:W-:Y:S01]  /*f7a0*/  IMAD R21, R164, R3, R160 ;  /* 0x00000003a4157224 */ /* 0x000fe200078e02a0 */
[----:B------:R-:W-:Y:S01]  /*f7b0*/  LEA R6, P0, R208, R182, 0x5 ;  /* 0x000000b6d0067211 */ /* 0x000fe200078028ff */
[----:B------:R-:W-:Y:S01]  /*f7c0*/  IMAD R8, R209, 0x30, RZ ;  /* 0x00000030d1087824 */ /* 0x000fe200078e02ff */
[----:B------:R-:W-:Y:S01]  /*f7d0*/  LEA.HI.X R57, R182, R211, R189, 0x1, P2 ;  /* 0x000000d3b6397211 */ /* 0x000fe200010f0cbd */
[----:B------:R-:W-:Y:S01]  /*f7e0*/  IMAD.IADD R28, R237, 0x1, -R50 ;  /* 0x00000001ed1c7824 */ /* 0x000fe200078e0a32 */
[C---:B------:R-:W-:Y:S01]  /*f7f0*/  LEA.HI.X R13, R208.reuse, R189, R209, 0x5, P0 ;  /* 0x000000bdd00d7211 */ /* 0x040fe200000f2cd1 */
[----:B------:R-:W-:Y:S01]  /*f800*/  IMAD.WIDE.U32 R188, R208, 0x30, R188 ;  /* 0x00000030d0bc7825 */ /* 0x000fe200078e00bc */
[----:B------:R-:W-:-:S03]  /*f810*/  LEA R40, P0, R6, R210, 0x1 ;  /* 0x000000d206287211 */ /* 0x000fc600078008ff */
[----:B------:R-:W-:Y:S01]  /*f820*/  IMAD.IADD R160, R160, 0x1, R21 ;  /* 0x00000001a0a07824 */ /* 0x000fe200078e0215 */
[-C--:B------:R-:W-:Y:S01]  /*f830*/  LEA.HI.X R41, R6, R211.reuse, R13, 0x1, P0 ;  /* 0x000000d306297211 */ /* 0x080fe200000f0c0d */
[----:B------:R-:W-:Y:S01]  /*f840*/  IMAD.IADD R4, R189, 0x1, R8 ;  /* 0x00000001bd047824 */ /* 0x000fe200078e0208 */
[----:B------:R-:W-:Y:S02]  /*f850*/  ISETP.GE.AND P0, PT, R164, R28, PT ;  /* 0x0000001ca400720c */ /* 0x000fe40003f06270 */
[C---:B------:R-:W-:Y:S01]  /*f860*/  LEA R38, P1, R188.reuse, R210, 0x1 ;  /* 0x000000d2bc267211 */ /* 0x040fe200078208ff */
[----:B------:R-:W-:Y:S01]  /*f870*/  IMAD.SHL.U32 R29, R3, 0x10, RZ ;  /* 0x00000010031d7824 */ /* 0x000fe200078e00ff */
[----:B------:R-:W-:Y:S02]  /*f880*/  ISETP.GT.AND P0, PT, R139, -0x8, !P0 ;  /* 0xfffffff88b00780c */ /* 0x000fe40004704270 */
        /* <DEDUP_REMOVED lines=69> */
.L_x_3342:
[----:B------:R-:W-:Y:S05]  /*fce0*/  BSYNC B0 ;  /* 0x0000000000007941 */ /* 0x000fea0003800000 */
.L_x_3341:
[----:B-----5:R3:W-:Y:S02]  /*fcf0*/  STS.128 [R239], R12 ;  /* 0x0000000cef007388 */ /* 0x0207e40000000c00 */
.L_x_3340:
[----:B------:R-:W-:Y:S05]  /*fd00*/  BSYNC B1 ;  /* 0x0000000000017941 */ /* 0x000fea0003800000 */
.L_x_3339:
        /* <DEDUP_REMOVED lines=51> */
.L_x_3344:
[----:B------:R-:W-:Y:S05]  /*10040*/  BSYNC B0 ;  /* 0x0000000000007941 */ /* 0x000fea0003800000 */
.L_x_3343:
[----:B-----5:R1:W-:Y:S02]  /*10050*/  STS.128 [R239+0x2000], R12 ;  /* 0x0020000cef007388 */ /* 0x0203e40000000c00 */
.L_x_3338:
[----:B------:R-:W-:Y:S05]  /*10060*/  BSYNC B2 ;  /* 0x0000000000027941 */ /* 0x000fea0003800000 */
.L_x_3337:
        /* <DEDUP_REMOVED lines=35> */
[CC--:B------:R-:W-:Y:S01]  /*102a0*/  FMUL.FTZ R26, R25.reuse, R14.reuse ;  /* 0x0000000e191a7220 */ /* 0x0c0fe20000410000 */
        /* <DEDUP_REMOVED lines=29> */
.L_x_3350:
[----:B------:R-:W-:Y:S05]  /*10480*/  BSYNC B0 ;  /* 0x0000000000007941 */ /* 0x000fea0003800000 */
.L_x_3349:
[----:B-----5:R3:W-:Y:S02]  /*10490*/  STS.128 [R239+0x800], R12 ;  /* 0x0008000cef007388 */ /* 0x0207e40000000c00 */
.L_x_3348:
[----:B------:R-:W-:Y:S05]  /*104a0*/  BSYNC B1 ;  /* 0x0000000000017941 */ /* 0x000fea0003800000 */
.L_x_3347:
        /* <DEDUP_REMOVED lines=51> */
.L_x_3352:
[----:B------:R-:W-:Y:S05]  /*107e0*/  BSYNC B0 ;  /* 0x0000000000007941 */ /* 0x000fea0003800000 */
.L_x_3351:
[----:B-----5:R3:W-:Y:S02]  /*107f0*/  STS.128 [R239+0x2800], R12 ;  /* 0x0028000cef007388 */ /* 0x0207e40000000c00 */
.L_x_3346:
[----:B------:R-:W-:Y:S05]  /*10800*/  BSYNC B2 ;  /* 0x0000000000027941 */ /* 0x000fea0003800000 */
.L_x_3345:
        /* <DEDUP_REMOVED lines=66> */
.L_x_3358:
[----:B------:R-:W-:Y:S05]  /*10c30*/  BSYNC B0 ;  /* 0x0000000000007941 */ /* 0x000fea0003800000 */
.L_x_3357:
[----:B-----5:R2:W-:Y:S02]  /*10c40*/  STS.128 [R239+0x1000], R12 ;  /* 0x0010000cef007388 */ /* 0x0205e40000000c00 */
.L_x_3356:
[----:B------:R-:W-:Y:S05]  /*10c50*/  BSYNC B1 ;  /* 0x0000000000017941 */ /* 0x000fea0003800000 */
.L_x_3355:
        /* <DEDUP_REMOVED lines=53> */
.L_x_3360:
[----:B------:R-:W-:Y:S05]  /*10fb0*/  BSYNC B0 ;  /* 0x0000000000007941 */ /* 0x000fea0003800000 */
.L_x_3359:
[----:B-----5:R1:W-:Y:S02]  /*10fc0*/  STS.128 [R239+0x3000], R40 ;  /* 0x00300028ef007388 */ /* 0x0203e40000000c00 */
.L_x_3354:
[----:B------:R-:W-:Y:S05]  /*10fd0*/  BSYNC B2 ;  /* 0x0000000000027941 */ /* 0x000fea0003800000 */
.L_x_3353:
        /* <DEDUP_REMOVED lines=17> */
[----:B-123--:R1:W5:Y:S01]  /*110f0*/  LD.E.128 R12, [R38.64] ;  /* 0x00000006260c7980 */ /* 0x00e362000c101d00 */
        /* <DEDUP_REMOVED lines=8> */
[----:B------:R-:W-:Y:S01]  /*11180*/  HADD2.F32 R17, -RZ, R3.H1_H1 ;  /* 0x30000003ff117230 */ /* 0x000fe20000004100 */
[----:B------:R-:W-:Y:S01]  /*11190*/  MOV R18, R14 ;  /* 0x0000000e00127202 */ /* 0x000fe20000000f00 */
[----:B------:R-:W-:-:S02]  /*111a0*/  HADD2.F32 R19, -RZ, R22.H0_H0 ;  /* 0x20000016ff137230 */ /* 0x000fc40000004100 */
        /* <DEDUP_REMOVED lines=37> */
.L_x_3365:
[----:B------:R-:W-:Y:S05]  /*11400*/  BSYNC B0 ;  /* 0x0000000000007941 */ /* 0x000fea0003800000 */
.L_x_3364:
[----:B-----5:R2:W-:Y:S02]  /*11410*/  STS.128 [R239+0x1800], R12 ;  /* 0x0018000cef007388 */ /* 0x0205e40000000c00 */
.L_x_3363:
[----:B------:R-:W-:Y:S05]  /*11420*/  BSYNC B1 ;  /* 0x0000000000017941 */ /* 0x000fea0003800000 */
.L_x_3362:
        /* <DEDUP_REMOVED lines=20> */
[----:B------:R-:W-:Y:S01]  /*11570*/  FMUL.FTZ R0, R13, R7 ;  /* 0x000000070d007220 */ /* 0x000fe20000410000 */
[--C-:B------:R-:W-:Y:S01]  /*11580*/  HADD2.F32 R12, -RZ, R4.reuse.H1_H1 ;  /* 0x30000004ff0c7230 */ /* 0x100fe20000004100 */
[----:B------:R-:W-:Y:S01]  /*11590*/  FMUL.FTZ R18, R17, R8 ;  /* 0x0000000811127220 */ /* 0x000fe20000410000 */
        /* <DEDUP_REMOVED lines=30> */
.L_x_3367:
[----:B------:R-:W-:Y:S05]  /*11780*/  BSYNC B0 ;  /* 0x0000000000007941 */ /* 0x000fea0003800000 */
.L_x_3366:
[----:B-----5:R1:W-:Y:S01]  /*11790*/  STS.128 [R239+0x3800], R36 ;  /* 0x00380024ef007388 */ /* 0x0203e20000000c00 */
[----:B------:R-:W-:Y:S05]  /*117a0*/  BRA `(.L_x_3361) ;  /* 0x0000389000007947 */ /* 0x000fea0003800000 */
.L_x_3336:
        /* <DEDUP_REMOVED lines=22> */
[----:B----4-:R-:W-:Y:S02]  /*11910*/  MOV R12, RZ ;  /* 0x000000ff000c7202 */ /* 0x010fe40000000f00 */
[----:B------:R-:W-:-:S04]  /*11920*/  @P1 IADD3 R12, -R3, RZ, RZ ;  /* 0x000000ff030c1210 */ /* 0x000fc80007ffe1ff */
[----:B------:R-:W-:-:S04]  /*11930*/  IADD3 R13, P0, R12, R8, RZ ;  /* 0x000000080c0d7210 */ /* 0x000fc80007f1e0ff */
        /* <DEDUP_REMOVED lines=40> */
[----:B------:R-:W-:Y:S01]  /*11bc0*/  HADD2.F32 R16, -RZ, R24.H0_H0 ;  /* 0x20000018ff107230 */ /* 0x000fe20000004100 */
[----:B------:R-:W-:Y:S01]  /*11bd0*/  @!P1 FADD.FTZ R30, -R30, -RZ ;  /* 0x800000ff1e1e9221 */ /* 0x000fe20000010100 */
[--C-:B----4-:R-:W-:Y:S01]  /*11be0*/  HADD2.F32 R7, -RZ, R13.reuse.H0_H0 ;  /* 0x2000000dff077230 */ /* 0x110fe20000004100 */
[----:B------:R-:W-:Y:S01]  /*11bf0*/  FMUL.FTZ R60, R60, R22 ;  /* 0x000000163c3c7220 */ /* 0x000fe20000410000 */
[----:B------:R-:W-:-:S02]  /*11c00*/  HADD2.F32 R21, -RZ, R13.H1_H1 ;  /* 0x3000000dff157230 */ /* 0x000fc40000004100 */
        /* <DEDUP_REMOVED lines=28> */
.L_x_3373:
[----:B------:R-:W-:Y:S05]  /*11dd0*/  BSYNC B0 ;  /* 0x0000000000007941 */ /* 0x000fea0003800000 */
.L_x_3372:
[----:B-----5:R3:W-:Y:S02]  /*11de0*/  STS.128 [R239], R24 ;  /* 0x00000018ef007388 */ /* 0x0207e40000000c00 */
.L_x_3371:
[----:B------:R-:W-:Y:S05]  /*11df0*/  BSYNC B1 ;  /* 0x0000000000017941 */ /* 0x000fea0003800000 */
.L_x_3370:
        /* <DEDUP_REMOVED lines=16> */
[----:B--2---:R-:W2:Y:S01]  /*11f00*/  LD.E.128 R20, [R20.64+0x80] ;  /* 0x0000800614147980 */ /* 0x004ea2000c101d00 */
[----:B------:R-:W-:-:S05]  /*11f10*/  LEA.HI.X R13, R5, R37, R4, 0x1, P0 ;  /* 0x00000025050d7211 */ /* 0x000fca00000f0c04 */
[----:B---3--:R1:W3:Y:S02]  /*11f20*/  LD.E.128 R4, [R12.64+0x80] ;  /* 0x000080060c047980 */ /* 0x0082e4000c101d00 */
[----:B-1----:R-:W-:Y:S02]  /*11f30*/  MOV R12, RZ ;  /* 0x000000ff000c7202 */ /* 0x002fe40000000f00 */
[----:B------:R-:W-:-:S04]  /*11f40*/  @P1 IADD3 R12, -R3, RZ, RZ ;  /* 0x000000ff030c1210 */ /* 0x000fc80007ffe1ff */
[----:B------:R-:W-:-:S04]  /*11f50*/  IADD3 R13, P0, R12, R8, RZ ;  /* 0x000000080c0d7210 */ /* 0x000fc80007f1e0ff */
        /* <DEDUP_REMOVED lines=38> */
[----:B------:R-:W-:-:S02]  /*121c0*/  @!P1 FADD.FTZ R33, -R33, -RZ ;  /* 0x800000ff21219221 */ /* 0x000fc40000010100 */
[----:B------:R-:W-:Y:S01]  /*121d0*/  FMUL.FTZ R5, R22, R5 ;  /* 0x0000000516057220 */ /* 0x000fe20000410000 */
[----:B------:R-:W-:Y:S02]  /*121e0*/  HADD2.F32 R22, -RZ, R16.H0_H0 ;  /* 0x20000010ff167230 */ /* 0x000fe40000004100 */
[--C-:B----4-:R-:W-:Y:S02]  /*121f0*/  HADD2.F32 R21, -RZ, R12.reuse.H0_H0 ;  /* 0x2000000cff157230 */ /* 0x110fe40000004100 */
        /* <DEDUP_REMOVED lines=30> */
.L_x_3375:
[----:B------:R-:W-:Y:S05]  /*123e0*/  BSYNC B0 ;  /* 0x0000000000007941 */ /* 0x000fea0003800000 */
.L_x_3374:
[----:B-----5:R1:W-:Y:S02]  /*123f0*/  STS.128 [R239+0x2000], R24 ;  /* 0x00200018ef007388 */ /* 0x0203e40000000c00 */
.L_x_3369:
[----:B------:R-:W-:Y:S05]  /*12400*/  BSYNC B2 ;  /* 0x0000000000027941 */ /* 0x000fea0003800000 */
.L_x_3368:
        /* <DEDUP_REMOVED lines=100> */
.L_x_3381:
[----:B------:R-:W-:Y:S05]  /*12a50*/  BSYNC B0 ;  /* 0x0000000000007941 */ /* 0x000fea0003800000 */
.L_x_3380:
[----:B-----5:R3:W-:Y:S02]  /*12a60*/  STS.128 [R239+0x800], R24 ;  /* 0x00080018ef007388 */ /* 0x0207e40000000c00 */
.L_x_3379:
[----:B------:R-:W-:Y:S05]  /*12a70*/  BSYNC B1 ;  /* 0x0000000000017941 */ /* 0x000fea0003800000 */
.L_x_3378:
        /* <DEDUP_REMOVED lines=95> */
.L_x_3383:
[----:B------:R-:W-:Y:S05]  /*13070*/  BSYNC B0 ;  /* 0x0000000000007941 */ /* 0x000fea0003800000 */
.L_x_3382:
[----:B-----5:R3:W-:Y:S02]  /*13080*/  STS.128 [R239+0x2800], R24 ;  /* 0x00280018ef007388 */ /* 0x0207e40000000c00 */
.L_x_3377:
[----:B------:R-:W-:Y:S05]  /*13090*/  BSYNC B2 ;  /* 0x0000000000027941 */ /* 0x000fea0003800000 */
.L_x_3376:
        /* <DEDUP_REMOVED lines=101> */
.L_x_3389:
[----:B------:R-:W-:Y:S05]  /*136f0*/  BSYNC B0 ;  /* 0x0000000000007941 */ /* 0x000fea0003800000 */
.L_x_3388:
[----:B-----5:R3:W-:Y:S02]  /*13700*/  STS.128 [R239+0x1000], R24 ;  /* 0x00100018ef007388 */ /* 0x0207e40000000c00 */
.L_x_3387:
[----:B------:R-:W-:Y:S05]  /*13710*/  BSYNC B1 ;  /* 0x0000000000017941 */ /* 0x000fea0003800000 */
.L_x_3386:
        /* <DEDUP_REMOVED lines=95> */
.L_x_3391:
[----:B------:R-:W-:Y:S05]  /*13d10*/  BSYNC B0 ;  /* 0x0000000000007941 */ /* 0x000fea0003800000 */
.L_x_3390:
[----:B-----5:R3:W-:Y:S02]  /*13d20*/  STS.128 [R239+0x3000], R24 ;  /* 0x00300018ef007388 */ /* 0x0207e40000000c00 */
.L_x_3385:
[----:B------:R-:W-:Y:S05]  /*13d30*/  BSYNC B2 ;  /* 0x0000000000027941 */ /* 0x000fea0003800000 */
.L_x_3384:
[----:B------:R-:W-:-:S04]  /*13d40*/  IADD3 R33, R164, 0x30, RZ ;  /* 0x00000030a4217810 */ /* 0x000fc80007ffe0ff */
        /* <DEDUP_REMOVED lines=20> */
[----:B-1-3--:R-:W-:Y:S01]  /*13e90*/  IMAD.WIDE R24, R6, 0x2, R38 ;  /* 0x0000000206187825 */ /* 0x00afe200078e0226 */
        /* <DEDUP_REMOVED lines=81> */
.L_x_3395:
[----:B------:R-:W-:Y:S05]  /*143b0*/  BSYNC B0 ;  /* 0x0000000000007941 */ /* 0x000fea0003800000 */
.L_x_3394:
[----:B-----5:R1:W-:Y:S02]  /*143c0*/  STS.128 [R239+0x1800], R20 ;  /* 0x00180014ef007388 */ /* 0x0203e40000000c00 */
.L_x_3393:
[----:B------:R-:W-:Y:S05]  /*143d0*/  BSYNC B1 ;  /* 0x0000000000017941 */ /* 0x000fea0003800000 */
.L_x_3392:
        /* <DEDUP_REMOVED lines=24> */
[----:B--23--:R3:W2:Y:S01]  /*14560*/  LD.E.128 R24, [R6.64] ;  /* 0x0000000606187980 */ /* 0x00c6a2000c101d00 */
[----:B------:R-:W-:-:S04]  /*14570*/  @P0 IADD3 R0, -R3, RZ, RZ ;  /* 0x000000ff03000210 */ /* 0x000fc80007ffe1ff */
[----:B------:R-:W-:-:S04]  /*14580*/  IADD3 R8, P1, R0, R8, RZ ;  /* 0x0000000800087210 */ /* 0x000fc80007f3e0ff */
[----:B------:R-:W-:Y:S01]  /*14590*/  LEA.HI.X.SX32 R0, R0, R17, 0x1, P1 ;  /* 0x0000001100007211 */ /* 0x000fe200008f0eff */
[----:B---34-:R3:W4:Y:S02]  /*145a0*/  LD.E.128 R4, [R12.64] ;  /* 0x000000060c047980 */ /* 0x018724000c101d00 */
[----:B---3--:R-:W-:-:S04]  /*145b0*/  LEA R12, P1, R8, R34, 0x1 ;  /* 0x00000022080c7211 */ /* 0x008fc800078208ff */
[----:B------:R-:W-:-:S06]  /*145c0*/  LEA.HI.X R13, R8, R35, R0, 0x1, P1 ;  /* 0x00000023080d7211 */ /* 0x000fcc00008f0c00 */
[----:B------:R-:W3:Y:S01]  /*145d0*/  LD.E.128 R12, [R12.64] ;  /* 0x000000060c0c7980 */ /* 0x000ee2000c101d00 */
[----:B-----5:R-:W-:Y:S01]  /*145e0*/  IMAD.MOV.U32 R0, RZ, RZ, R21 ;  /* 0x000000ffff007224 */ /* 0x020fe200078e0015 */
[----:B------:R-:W-:Y:S02]  /*145f0*/  MOV R9, R22 ;  /* 0x0000001600097202 */ /* 0x000fe40000000f00 */
[----:B------:R-:W-:Y:S02]  /*14600*/  MOV R3, R20 ;  /* 0x0000001400037202 */ /* 0x000fe40000000f00 */
[----:B------:R-:W-:Y:S01]  /*14610*/  MOV R2, R23 ;  /* 0x0000001700027202 */ /* 0x000fe20000000f00 */
[----:B--2---:R-:W-:Y:S01]  /*14620*/  IMAD.MOV.U32 R8, RZ, RZ, R24 ;  /* 0x000000ffff087224 */ /* 0x004fe200078e0018 */
[----:B------:R-:W-:Y:S02]  /*14630*/  MOV R18, R25 ;  /* 0x0000001900127202 */ /* 0x000fe40000000f00 */
[----:B------:R-:W-:-:S02]  /*14640*/  MOV R17, R26 ;  /* 0x0000001a00117202 */ /* 0x000fc40000000f00 */
[--C-:B------:R-:W-:Y:S01]  /*14650*/  HADD2.F32 R24, -RZ, R8.reuse.H0_H0 ;  /* 0x20000008ff187230 */ /* 0x100fe20000004100 */
[----:B------:R-:W-:Y:S01]  /*14660*/  MOV R20, R27 ;  /* 0x0000001b00147202 */ /* 0x000fe20000000f00 */
[----:B------:R-:W-:Y:S02]  /*14670*/  HADD2.F32 R25, -RZ, R8.H1_H1 ;  /* 0x30000008ff197230 */ /* 0x000fe40000004100 */
[--C-:B------:R-:W-:Y:S02]  /*14680*/  HADD2.F32 R8, -RZ, R18.reuse.H0_H0 ;  /* 0x20000012ff087230 */ /* 0x100fe40000004100 */
[----:B------:R-:W-:Y:S02]  /*14690*/  HADD2.F32 R18, -RZ, R18.H1_H1 ;  /* 0x30000012ff127230 */ /* 0x000fe40000004100 */
[--C-:B----4-:R-:W-:Y:S02]  /*146a0*/  HADD2.F32 R19, -RZ, R4.reuse.H0_H0 ;  /* 0x20000004ff137230 */ /* 0x110fe40000004100 */
[----:B------:R-:W-:-:S02]  /*146b0*/  HADD2.F32 R21, -RZ, R4.H1_H1 ;  /* 0x30000004ff157230 */ /* 0x000fc40000004100 */
        /* <DEDUP_REMOVED lines=23> */
[----:B------:R-:W-:-:S02]  /*14830*/  FMUL.FTZ R7, R20, R7 ;  /* 0x0000000714077220 */ /* 0x000fc40000410000 */
[----:B------:R-:W-:Y:S01]  /*14840*/  FMUL.FTZ R23, R17, R23 ;  /* 0x0000001711177220 */ /* 0x000fe20000410000 */
[----:B------:R-:W-:Y:S01]  /*14850*/  HADD2.F32 R17, -RZ, R0.H0_H0 ;  /* 0x20000000ff117230 */ /* 0x000fe20000004100 */
[----:B------:R-:W-:Y:S02]  /*14860*/  @!P0 FADD.FTZ R22, -R22, -RZ ;  /* 0x800000ff16168221 */ /* 0x000fe40000010100 */
[----:B------:R-:W-:Y:S01]  /*14870*/  FMUL.FTZ R25, R25, R21 ;  /* 0x0000001519197220 */ /* 0x000fe20000410000 */
[--C-:B---3--:R-:W-:Y:S01]  /*14880*/  HADD2.F32 R3, -RZ, R12.reuse.H0_H0 ;  /* 0x2000000cff037230 */ /* 0x108fe20000004100 */
[----:B------:R-:W-:Y:S01]  /*14890*/  FMUL.FTZ R18, R18, R22 ;  /* 0x0000001612127220 */ /* 0x000fe20000410000 */
[----:B------:R-:W-:Y:S02]  /*148a0*/  HADD2.F32 R20, -RZ, R12.H1_H1 ;  /* 0x3000000cff147230 */ /* 0x000fe40000004100 */
[--C-:B------:R-:W-:Y:S01]  /*148b0*/  HADD2.F32 R12, -RZ, R13.reuse.H0_H0 ;  /* 0x2000000dff0c7230 */ /* 0x100fe20000004100 */
[----:B------:R-:W-:Y:S01]  /*148c0*/  FFMA.FTZ R3, R4, R3, R24 ;  /* 0x0000000304037223 */ /* 0x000fe20000010018 */
[----:B------:R-:W-:Y:S01]  /*148d0*/  HADD2.F32 R21, -RZ, R13.H1_H1 ;  /* 0x3000000dff157230 */ /* 0x000fe20000004100 */
[----:B------:R-:W-:Y:S01]  /*148e0*/  FFMA.FTZ R19, R19, R20, R25 ;  /* 0x0000001413137223 */ /* 0x000fe20000010019 */
[--C-:B------:R-:W-:Y:S01]  /*148f0*/  HADD2.F32 R13, -RZ, R14.reuse.H0_H0 ;  /* 0x2000000eff0d7230 */ /* 0x100fe20000004100 */
[----:B------:R-:W-:Y:S01]  /*14900*/  FFMA.FTZ R8, R17, R12, R8 ;  /* 0x0000000c11087223 */ /* 0x000fe20000010008 */
[----:B------:R-:W-:-:S02]  /*14910*/  HADD2.F32 R22, -RZ, R14.H1_H1 ;  /* 0x3000000eff167230 */ /* 0x000fc40000004100 */
[----:B------:R-:W-:Y:S01]  /*14920*/  HADD2.F32 R12, -RZ, R0.H1_H1 ;  /* 0x30000000ff0c7230 */ /* 0x000fe20000004100 */
[----:B------:R-:W-:Y:S01]  /*14930*/  F2FP.PACK_AB R3, R19, R3 ;  /* 0x000000031303723e */ /* 0x000fe200000000ff */
[----:B------:R-:W-:Y:S02]  /*14940*/  HADD2.F32 R14, -RZ, R15.H0_H0 ;  /* 0x2000000fff0e7230 */ /* 0x000fe40000004100 */
[----:B------:R-:W-:Y:S01]  /*14950*/  HADD2.F32 R4, -RZ, R9.H0_H0 ;  /* 0x20000009ff047230 */ /* 0x000fe20000004100 */
[----:B------:R-:W-:Y:S01]  /*14960*/  FFMA.FTZ R12, R12, R21, R18 ;  /* 0x000000150c0c7223 */ /* 0x000fe20000010012 */
[--C-:B------:R-:W-:Y:S01]  /*14970*/  HADD2.F32 R0, -RZ, R2.reuse.H0_H0 ;  /* 0x20000002ff007230 */ /* 0x100fe20000004100 */
[----:B------:R-:W-:Y:S01]  /*14980*/  IMAD.MOV.U32 R20, RZ, RZ, R3 ;  /* 0x000000ffff147224 */ /* 0x000fe200078e0003 */
        /* <DEDUP_REMOVED lines=10> */
[----:B------:R-:W-:Y:S02]  /*14a30*/  F2FP.PACK_AB R4, R9, R4 ;  /* 0x000000040904723e */ /* 0x000fe400000000ff */
[----:B------:R-:W-:Y:S02]  /*14a40*/  MOV R23, R0 ;  /* 0x0000000000177202 */ /* 0x000fe40000000f00 */
[----:B------:R-:W-:-:S02]  /*14a50*/  MOV R22, R4 ;  /* 0x0000000400167202 */ /* 0x000fc40000000f00 */
.L_x_3397:
[----:B------:R-:W-:Y:S05]  /*14a60*/  BSYNC B0 ;  /* 0x0000000000007941 */ /* 0x000fea0003800000 */
.L_x_3396:
[----:B-----5:R1:W-:Y:S01]  /*14a70*/  STS.128 [R239+0x3800], R20 ;  /* 0x00380014ef007388 */ /* 0x0203e20000000c00 */
[----:B------:R-:W-:Y:S05]  /*14a80*/  BRA `(.L_x_3361) ;  /* 0x000005b000007947 */ /* 0x000fea0003800000 */
.L_x_3335:
        /* <DEDUP_REMOVED lines=21> */
.L_x_3399:
[----:B------:R-:W-:Y:S05]  /*14be0*/  BSYNC B0 ;  /* 0x0000000000007941 */ /* 0x000fea0003800000 */
.L_x_3398:
[----:B-----5:R-:W-:Y:S01]  /*14bf0*/  IADD3 R16, R164, 0x10, RZ ;  /* 0x00000010a4107810 */ /* 0x020fe20007ffe0ff */
        /* <DEDUP_REMOVED lines=21> */
.L_x_3401:
[----:B------:R-:W-:Y:S05]  /*14d50*/  BSYNC B0 ;  /* 0x0000000000007941 */ /* 0x000fea0003800000 */
.L_x_3400:
        /* <DEDUP_REMOVED lines=22> */
.L_x_3403:
[----:B------:R-:W-:Y:S05]  /*14ec0*/  BSYNC B0 ;  /* 0x0000000000007941 */ /* 0x000fea0003800000 */
.L_x_3402:
        /* <DEDUP_REMOVED lines=23> */
.L_x_3361:
[----:B------:R-:W-:Y:S05]  /*15040*/  BSYNC B3 ;  /* 0x0000000000037941 */ /* 0x000fea0003800000 */
.L_x_3334:
[----:B------:R-:W-:Y:S01]  /*15050*/  IADD3 R242, R48, -0x1, RZ ;  /* 0xffffffff30f27810 */ /* 0x000fe20007ffe0ff */
[----:B------:R-:W-:Y:S01]  /*15060*/  BSSY B0, `(.L_x_3404) ;  /* 0x0000017000007945 */ /* 0x000fe20003800000 */
[----:B------:R-:W-:-:S03]  /*15070*/  LOP3.LUT R243, R136, 0xff, RZ, 0xc0, !PT ;  /* 0x000000ff88f37812 */ /* 0x000fc600078ec0ff */
[----:B------:R-:W-:-:S04]  /*15080*/  IMAD.SHL.U32 R8, R242, 0x80, RZ ;  /* 0x00000080f2087824 */ /* 0x000fc800078e00ff */
[----:B-1----:R-:W-:-:S05]  /*15090*/  IMAD.IADD R2, R51, 0x1, -R8 ;  /* 0x0000000133027824 */ /* 0x002fca00078e0a08 */
        /* <DEDUP_REMOVED lines=19> */
.L_x_3405:
[----:B------:R-:W-:Y:S05]  /*151d0*/  BSYNC B0 ;  /* 0x0000000000007941 */ /* 0x000fea0003800000 */
.L_x_3404:
[----:B------:R-:W-:Y:S01]  /*151e0*/  ISETP.GE.AND P0, PT, R16, R2, PT ;  /* 0x000000021000720c */ /* 0x000fe20003f06270 */
[----:B------:R-:W-:-:S12]  /*151f0*/  BSSY B0, `(.L_x_3406) ;  /* 0x0000015000007945 */ /* 0x000fd80003800000 */
[----:B------:R-:W-:Y:S05]  /*15200*/  @P0 BRA `(.L_x_3407) ;  /* 0x0000013000000947 */ /* 0x000fea0003800000 */
[C---:B------:R-:W-:Y:S02]  /*15210*/  LOP3.LUT R0, R243.reuse, 0x1, RZ, 0xc0, !PT ;  /* 0x00000001f3007812 */ /* 0x040fe400078ec0ff */
[----:B------:R-:W-:Y:S02]  /*15220*/  LOP3.LUT P0, RZ, R243, 0x2, RZ, 0xc0, !PT ;  /* 0x00000002f3ff7812 */ /* 0x000fe4000780c0ff */
[----:B------:R-:W-:-:S11]  /*15230*/  ISETP.NE.U32.AND P1, PT, R0, 0x1, PT ;  /* 0x000000010000780c */ /* 0x000fd60003f25070 */
[C---:B------:R-:W-:Y:S02]  /*15240*/  @P0 IADD3 R3, P2, R229.reuse, R180, RZ ;  /* 0x000000b4e5030210 */ /* 0x040fe40007f5e0ff */
[----:B-1----:R-:W-:-:S03]  /*15250*/  @!P1 LEA R6, P3, R229, R232, 0x1 ;  /* 0x000000e8e5069211 */ /* 0x002fc600078608ff */
        /* <DEDUP_REMOVED lines=14> */
.L_x_3407:
[----:B------:R-:W-:Y:S05]  /*15340*/  BSYNC B0 ;  /* 0x0000000000007941 */ /* 0x000fea0003800000 */
.L_x_3406:
[----:B------:R-:W-:Y:S01]  /*15350*/  ISETP.GE.AND P0, PT, R29, R2, PT ;  /* 0x000000021d00720c */ /* 0x000fe20003f06270 */
[----:B------:R-:W-:-:S12]  /*15360*/  BSSY B0, `(.L_x_3408) ;  /* 0x0000017000007945 */ /* 0x000fd80003800000 */
[----:B------:R-:W-:Y:S05]  /*15370*/  @P0 BRA `(.L_x_3409) ;  /* 0x0000015000000947 */ /* 0x000fea0003800000 */
[C---:B------:R-:W-:Y:S02]  /*15380*/  LOP3.LUT R0, R243.reuse, 0x1, RZ, 0xc0, !PT ;  /* 0x00000001f3007812 */ /* 0x040fe400078ec0ff */
[----:B------:R-:W-:Y:S02]  /*15390*/  LOP3.LUT P0, RZ, R243, 0x2, RZ, 0xc0, !PT ;  /* 0x00000002f3ff7812 */ /* 0x000fe4000780c0ff */
[----:B------:R-:W-:Y:S01]  /*153a0*/  ISETP.NE.U32.AND P1, PT, R0, 0x1, PT ;  /* 0x000000010000780c */ /* 0x000fe20003f25070 */
[C---:B------:R-:W-:Y:S01]  /*153b0*/  IMAD.SHL.U32 R0, R46.reuse, 0x20, RZ ;  /* 0x000000202e007824 */ /* 0x040fe200078e00ff */
[----:B------:R-:W-:-:S09]  /*153c0*/  SHF.L.U64.HI R3, R46, 0x5, R47 ;  /* 0x000000052e037819 */ /* 0x000fd2000001022f */
[C---:B-1----:R-:W-:Y:S02]  /*153d0*/  @P0 IADD3 R5, P2, R0.reuse, R180, RZ ;  /* 0x000000b400050210 */ /* 0x042fe40007f5e0ff */
[----:B--23--:R-:W-:-:S03]  /*153e0*/  @!P1 LEA R12, P3, R0, R232, 0x1 ;  /* 0x000000e8000c9211 */ /* 0x00cfc600078608ff */
[----:B------:R-:W-:Y:S01]  /*153f0*/  @P0 IMAD.X R4, R3, 0x1, R187, P2 ;  /* 0x0000000103040824 */ /* 0x000fe200010e06bb */
        /* <DEDUP_REMOVED lines=13> */
.L_x_3409:
[----:B------:R-:W-:Y:S05]  /*154d0*/  BSYNC B0 ;  /* 0x0000000000007941 */ /* 0x000fea0003800000 */
.L_x_3408:
[----:B------:R-:W-:Y:S01]  /*154e0*/  ISETP.GE.AND P0, PT, R33, R2, PT ;  /* 0x000000022100720c */ /* 0x000fe20003f06270 */
[----:B------:R-:W-:-:S12]  /*154f0*/  BSSY B0, `(.L_x_3410) ;  /* 0x000001a000007945 */ /* 0x000fd80003800000 */
[----:B------:R-:W-:Y:S05]  /*15500*/  @P0 BRA `(.L_x_3411) ;  /* 0x0000018000000947 */ /* 0x000fea0003800000 */
[C---:B------:R-:W-:Y:S02]  /*15510*/  LOP3.LUT R0, R243.reuse, 0x1, RZ, 0xc0, !PT ;  /* 0x00000001f3007812 */ /* 0x040fe400078ec0ff */
        /* <DEDUP_REMOVED lines=8> */
[----:B------:R-:W-:Y:S01]  /*155a0*/  @P0 IADD3 R0, R0, R5, RZ ;  /* 0x0000000500000210 */ /* 0x000fe20007ffe0ff */
[----:B------:R-:W-:Y:S01]  /*155b0*/  @!P1 IMAD.WIDE.U32 R6, R46, 0x60, R6 ;  /* 0x000000602e069825 */ /* 0x000fe200078e0006 */
[----:B--23--:R-:W-:-:S03]  /*155c0*/  @P0 LEA R12, P2, R4, R206, 0x1 ;  /* 0x000000ce040c0211 */ /* 0x00cfc600078408ff */
        /* <DEDUP_REMOVED lines=12> */
.L_x_3411:
[----:B------:R-:W-:Y:S05]  /*15690*/  BSYNC B0 ;  /* 0x0000000000007941 */ /* 0x000fea0003800000 */
.L_x_3410:
        /* <DEDUP_REMOVED lines=25> */
.L_x_3413:
[----:B------:R-:W-:Y:S05]  /*15830*/  BSYNC B0 ;  /* 0x0000000000007941 */ /* 0x000fea0003800000 */
.L_x_3412:
        /* <DEDUP_REMOVED lines=9> */
[----:B-123--:R-:W-:Y:S01]  /*158d0*/  @!P1 MOV R12, R232 ;  /* 0x000000e8000c9202 */ /* 0x00efe20000000f00 */
        /* <DEDUP_REMOVED lines=19> */
.L_x_3415:
[----:B------:R-:W-:Y:S05]  /*15a10*/  BSYNC B0 ;  /* 0x0000000000007941 */ /* 0x000fea0003800000 */
.L_x_3414:
[----:B------:R-:W-:Y:S01]  /*15a20*/  IADD3 R5, R164, 0x60, RZ ;  /* 0x00000060a4057810 */ /* 0x000fe20007ffe0ff */
[----:B------:R-:W-:Y:S03]  /*15a30*/  BSSY B0, `(.L_x_3416) ;  /* 0x000001c000007945 */ /* 0x000fe60003800000 */
[----:B------:R-:W-:-:S13]  /*15a40*/  ISETP.GE.AND P0, PT, R5, R2, PT ;  /* 0x000000020500720c */ /* 0x000fda0003f06270 */
[----:B------:R-:W-:Y:S05]  /*15a50*/  @P0 BRA `(.L_x_3417) ;  /* 0x0000019000000947 */ /* 0x000fea0003800000 */
[C---:B------:R-:W-:Y:S02]  /*15a60*/  LOP3.LUT R0, R243.reuse, 0x1, RZ, 0xc0, !PT ;  /* 0x00000001f3007812 */ /* 0x040fe400078ec0ff */
[----:B------:R-:W-:Y:S02]  /*15a70*/  LOP3.LUT P0, RZ, R243, 0x2, RZ, 0xc0, !PT ;  /* 0x00000002f3ff7812 */ /* 0x000fe4000780c0ff */
[----:B------:R-:W-:-:S11]  /*15a80*/  ISETP.NE.U32.AND P1, PT, R0, 0x1, PT ;  /* 0x000000010000780c */ /* 0x000fd60003f25070 */
[----:B-123--:R-:W-:Y:S02]  /*15a90*/  @P0 IMAD.MOV.U32 R12, RZ, RZ, R180 ;  /* 0x000000ffff0c0224 */ /* 0x00efe400078e00b4 */
        /* <DEDUP_REMOVED lines=21> */
.L_x_3417:
[----:B------:R-:W-:Y:S05]  /*15bf0*/  BSYNC B0 ;  /* 0x0000000000007941 */ /* 0x000fea0003800000 */
.L_x_3416:
[----:B------:R-:W-:Y:S01]  /*15c00*/  IADD3 R4, R164, 0x70, RZ ;  /* 0x00000070a4047810 */ /* 0x000fe20007ffe0ff */
[----:B------:R-:W-:Y:S03]  /*15c10*/  BSSY B0, `(.L_x_3418) ;  /* 0x000001c000007945 */ /* 0x000fe60003800000 */
[----:B------:R-:W-:-:S13]  /*15c20*/  ISETP.GE.AND P0, PT, R4, R2, PT ;  /* 0x000000020400720c */ /* 0x000fda0003f06270 */
[----:B------:R-:W-:Y:S05]  /*15c30*/  @P0 BRA `(.L_x_3419) ;  /* 0x0000019000000947 */ /* 0x000fea0003800000 */
[C---:B------:R-:W-:Y:S01]  /*15c40*/  LOP3.LUT R0, R243.reuse, 0x1, RZ, 0xc0, !PT ;  /* 0x00000001f3007812 */ /* 0x040fe200078ec0ff */
[----:B-123--:R-:W-:Y:S01]  /*15c50*/  IMAD.MOV.U32 R12, RZ, RZ, R180 ;  /* 0x000000ffff0c7224 */ /* 0x00efe200078e00b4 */
        /* <DEDUP_REMOVED lines=23> */
.L_x_3419:
[----:B------:R-:W-:Y:S05]  /*15dd0*/  BSYNC B0 ;  /* 0x0000000000007941 */ /* 0x000fea0003800000 */
.L_x_3418:
[----:B-12---:R-:W2:Y:S04]  /*15de0*/  LD.E.64 R18, [R10.64+0x1c0] ;  /* 0x0001c0060a127980 */ /* 0x006ea8000c101b00 */
[----:B---3--:R-:W3:Y:S01]  /*15df0*/  LD.E.64 R12, [R10.64+0x1b8] ;  /* 0x0001b8060a0c7980 */ /* 0x008ee2000c101b00 */
[----:B------:R-:W-:-:S03]  /*15e00*/  IMAD.MOV.U32 R184, RZ, RZ, R234 ;  /* 0x000000ffffb87224 */ /* 0x000fc600078e00ea */
[----:B----4-:R-:W4:Y:S04]  /*15e10*/  LD.E R0, [R10.64+0xd8] ;  /* 0x0000d8060a007980 */ /* 0x010f28000c101900 */
        /* <DEDUP_REMOVED lines=40> */
.L_x_3421:
[----:B-1----:R-:W-:Y:S05]  /*160a0*/  BSYNC B0 ;  /* 0x0000000000007941 */ /* 0x002fea0003800000 */
.L_x_3420:
        /* <DEDUP_REMOVED lines=22> */
.L_x_3423:
[----:B------:R-:W-:Y:S05]  /*16210*/  BSYNC B0 ;  /* 0x0000000000007941 */ /* 0x000fea0003800000 */
.L_x_3422:
        /* <DEDUP_REMOVED lines=9> */
[----:B--2---:R-:W-:-:S09]  /*162b0*/  SHF.L.U64.HI R12, R44, 0x5, R45 ;  /* 0x000000052c0c7819 */ /* 0x004fd2000001022d */
        /* <DEDUP_REMOVED lines=14> */
.L_x_3425:
[----:B------:R-:W-:Y:S05]  /*163a0*/  BSYNC B0 ;  /* 0x0000000000007941 */ /* 0x000fea0003800000 */
.L_x_3424:
        /* <DEDUP_REMOVED lines=8> */
[----:B--2---:R-:W-:Y:S01]  /*16430*/  @P0 MOV R12, R138 ;  /* 0x0000008a000c0202 */ /* 0x004fe20000000f00 */
[----:B------:R-:W-:Y:S01]  /*16440*/  @P0 IMAD R9, R45, 0x60, RZ ;  /* 0x000000602d090824 */ /* 0x000fe200078e02ff */
[-C--:B------:R-:W-:Y:S01]  /*16450*/  @P0 MOV R13, R137.reuse ;  /* 0x00000089000d0202 */ /* 0x080fe20000000f00 */
[----:B------:R-:W-:Y:S01]  /*16460*/  @!P1 IMAD.MOV.U32 R16, RZ, RZ, R138 ;  /* 0x000000ffff109224 */ /* 0x000fe200078e008a */
        /* <DEDUP_REMOVED lines=17> */
.L_x_3427:
[----:B------:R-:W-:Y:S05]  /*16580*/  BSYNC B0 ;  /* 0x0000000000007941 */ /* 0x000fea0003800000 */
.L_x_3426:
        /* <DEDUP_REMOVED lines=24> */
.L_x_3429:
[----:B------:R-:W-:Y:S05]  /*16710*/  BSYNC B0 ;  /* 0x0000000000007941 */ /* 0x000fea0003800000 */
.L_x_3428:
        /* <DEDUP_REMOVED lines=8> */
[-C--:B--2---:R-:W-:Y:S01]  /*167a0*/  @P0 MOV R12, R138.reuse ;  /* 0x0000008a000c0202 */ /* 0x084fe20000000f00 */
        /* <DEDUP_REMOVED lines=19> */
.L_x_3431:
[----:B------:R-:W-:Y:S05]  /*168e0*/  BSYNC B0 ;  /* 0x0000000000007941 */ /* 0x000fea0003800000 */
.L_x_3430:
        /* <DEDUP_REMOVED lines=11> */
[----:B--2---:R-:W-:Y:S01]  /*169a0*/  @!P1 IMAD.MOV.U32 R14, RZ, RZ, R138 ;  /* 0x000000ffff0e9224 */ /* 0x004fe200078e008a */
        /* <DEDUP_REMOVED lines=17> */
.L_x_3433:
[----:B------:R-:W-:Y:S05]  /*16ac0*/  BSYNC B0 ;  /* 0x0000000000007941 */ /* 0x000fea0003800000 */
.L_x_3432:
        /* <DEDUP_REMOVED lines=10> */
[----:B--2---:R-:W-:Y:S01]  /*16b70*/  @!P1 MOV R6, R138 ;  /* 0x0000008a00069202 */ /* 0x004fe20000000f00 */
        /* <DEDUP_REMOVED lines=17> */
.L_x_3435:
[----:B------:R-:W-:Y:S05]  /*16c90*/  BSYNC B0 ;  /* 0x0000000000007941 */ /* 0x000fea0003800000 */
.L_x_3434:
[----:B------:R-:W-:Y:S01]  /*16ca0*/  SHF.R.S32.HI R225, RZ, 0x4, R55 ;  /* 0x00000004ffe17819 */ /* 0x000fe20000011437 */
[C---:B------:R-:W-:Y:S01]  /*16cb0*/  IMAD.SHL.U32 R2, R52.reuse, 0x40, RZ ;  /* 0x0000004034027824 */ /* 0x040fe200078e00ff */
[----:B------:R-:W-:Y:S01]  /*16cc0*/  R2P PR, R52, 0x6 ;  /* 0x0000000634007804 */ /* 0x000fe20000000000 */
[----:B------:R-:W-:Y:S01]  /*16cd0*/  IMAD.SHL.U32 R53, R53, 0x40, RZ ;  /* 0x0000004035357824 */ /* 0x000fe200078e00ff */
[----:B--2---:R-:W-:Y:S01]  /*16ce0*/  LEA.HI R4, R55, R225, RZ, 0x1 ;  /* 0x000000e137047211 */ /* 0x004fe200078f08ff */
[----:B------:R-:W-:Y:S01]  /*16cf0*/  IMAD.SHL.U32 R164, R164, 0x8, RZ ;  /* 0x00000008a4a47824 */ /* 0x000fe200078e00ff */
[----:B------:R-:W-:Y:S01]  /*16d00*/  LOP3.LUT R2, R2, 0x1c0, RZ, 0xc0, !PT ;  /* 0x000001c002027812 */ /* 0x000fe200078ec0ff */
[----:B------:R-:W-:Y:S01]  /*16d10*/  IMAD.SHL.U32 R28, R54, 0x40, RZ ;  /* 0x00000040361c7824 */ /* 0x000fe200078e00ff */
[----:B------:R-:W-:Y:S01]  /*16d20*/  LOP3.LUT R4, R4, 0xfffffffe, RZ, 0xc0, !PT ;  /* 0xfffffffe04047812 */ /* 0x000fe200078ec0ff */
[----:B------:R-:W2:Y:S01]  /*16d30*/  LD.E R29, [R10.64+0x18c] ;  /* 0x00018c060a1d7980 */ /* 0x000ea2000c101900 */
[----:B------:R-:W-:-:S02]  /*16d40*/  LOP3.LUT R53, R53, 0x1c0, RZ, 0xc0, !PT ;  /* 0x000001c035357812 */ /* 0x000fc400078ec0ff */
[----:B------:R-:W-:Y:S01]  /*16d50*/  LOP3.LUT R164, R2, 0x8, R164, 0xf8, !PT ;  /* 0x0000000802a47812 */ /* 0x000fe200078ef8a4 */
[----:B------:R-:W-:Y:S01]  /*16d60*/  IMAD.IADD R225, R225, 0x1, -R4 ;  /* 0x00000001e1e17824 */ /* 0x000fe200078e0a04 */
[----:B------:R-:W-:Y:S01]  /*16d70*/  LOP3.LUT R28, R28, 0xfffffe00, RZ, 0xc0, !PT ;  /* 0xfffffe001c1c7812 */ /* 0x000fe200078ec0ff */
[----:B------:R-:W-:Y:S01]  /*16d80*/  IMAD R30, R49, 0x10, R30 ;  /* 0x00000010311e7824 */ /* 0x000fe200078e021e */
[----:B------:R-:W-:Y:S01]  /*16d90*/  SHF.R.U32.HI R2, RZ, 0x3, R2 ;  /* 0x00000003ff027819 */ /* 0x000fe20000011602 */
[----:B------:R-:W-:Y:S01]  /*16da0*/  IMAD.SHL.U32 R4, R225, 0x8, RZ ;  /* 0x00000008e1047824 */ /* 0x000fe200078e00ff */
[----:B------:R-:W-:Y:S01]  /*16db0*/  SHF.R.U32.HI R9, RZ, 0x3, R53 ;  /* 0x00000003ff097819 */ /* 0x000fe20000011635 */
[----:B------:R-:W-:Y:S01]  /*16dc0*/  IMAD R226, R49, 0x400, R28 ;  /* 0x0000040031e27824 */ /* 0x000fe200078e021c */
[----:B------:R-:W-:Y:S01]  /*16dd0*/  LOP3.LUT R2, R164, R2, RZ, 0x3c, !PT ;  /* 0x00000002a4027212 */ /* 0x000fe200078e3cff */
[----:B------:R-:W-:Y:S01]  /*16de0*/  IMAD.IADD R34, R8, 0x1, R34 ;  /* 0x0000000108227824 */ /* 0x000fe200078e0222 */
[----:B------:R-:W-:Y:S01]  /*16df0*/  LOP3.LUT R4, R53, 0x8, R4, 0xf8, !PT ;  /* 0x0000000835047812 */ /* 0x000fe200078ef804 */
[----:B------:R-:W0:Y:S02]  /*16e00*/  LDGDEPBAR ;  /* 0x00000000000079af */ /* 0x000e240000000000 */
[----:B------:R-:W-:Y:S01]  /*16e10*/  IMAD R225, R225, 0x200, R2 ;  /* 0x00000200e1e17824 */ /* 0x000fe200078e0202 */
[----:B------:R-:W-:-:S03]  /*16e20*/  LOP3.LUT R9, R4, R9, RZ, 0x3c, !PT ;  /* 0x0000000904097212 */ /* 0x000fc600078e3cff */
[----:B------:R-:W-:Y:S02]  /*16e30*/  IMAD.SHL.U32 R225, R225, 0x2, RZ ;  /* 0x00000002e1e17824 */ /* 0x000fe400078e00ff */
[----:B------:R-:W-:-:S03]  /*16e40*/  IMAD.IADD R226, R9, 0x1, R226 ;  /* 0x0000000109e27824 */ /* 0x000fc600078e02e2 */
[----:B------:R-:W-:Y:S01]  /*16e50*/  LDSM.16.M88.4 R12, [R225+0x4000] ;  /* 0x00400000e10c783b */ /* 0x000fe20000000200 */
[----:B------:R-:W-:Y:S01]  /*16e60*/  IMAD.SHL.U32 R226, R226, 0x2, RZ ;  /* 0x00000002e2e27824 */ /* 0x000fe200078e00ff */
[C---:B------:R-:W-:Y:S02]  /*16e70*/  IADD3 R2, R225.reuse, 0x4000, RZ ;  /* 0x00004000e1027810 */ /* 0x040fe40007ffe0ff */
[----:B------:R-:W-:Y:S01]  /*16e80*/  LDSM.16.M88.4 R108, [R225+0x4800] ;  /* 0x00480000e16c783b */ /* 0x000fe20000000200 */
[----:B------:R-:W-:Y:S01]  /*16e90*/  IADD3 R223, R225, 0x4020, RZ ;  /* 0x00004020e1df7810 */ /* 0x000fe20007ffe0ff */
[--C-:B------:R-:W-:Y:S01]  /*16ea0*/  IMAD R224, R32, 0x2, R226.reuse ;  /* 0x0000000220e07824 */ /* 0x100fe200078e02e2 */
[----:B------:R-:W-:Y:S01]  /*16eb0*/  @P1 IADD3 R223, R2, -0x20, RZ ;  /* 0xffffffe002df1810 */ /* 0x000fe20007ffe0ff */
[----:B------:R-:W1:Y:S01]  /*16ec0*/  LDSM.16.M88.4 R20, [R226] ;  /* 0x00000000e214783b */ /* 0x000e620000000200 */
[----:B------:R-:W-:Y:S02]  /*16ed0*/  IMAD.MOV.U32 R2, RZ, RZ, 0x40 ;  /* 0x00000040ff027424 */ /* 0x000fe400078e00ff */
[----:B------:R-:W-:Y:S01]  /*16ee0*/  IMAD R222, R31, 0x2, R226 ;  /* 0x000000021fde7824 */ /* 0x000fe200078e02e2 */
[----:B------:R-:W3:Y:S02]  /*16ef0*/  LDSM.16.M88.4 R72, [R225+0x5000] ;  /* 0x00500000e148783b */ /* 0x000ee40000000200 */
[----:B------:R-:W-:-:S02]  /*16f00*/  SEL R2, R2, 0xffffffc0, !P2 ;  /* 0xffffffc002027807 */ /* 0x000fc40005000000 */
[----:B------:R-:W4:Y:S03]  /*16f10*/  LDSM.16.M88.4 R64, [R225+0x5800] ;  /* 0x00580000e140783b */ /* 0x000f260000000200 */
[----:B------:R-:W-:Y:S01]  /*16f20*/  IMAD.IADD R219, R225, 0x1, R2 ;  /* 0x00000001e1db7824 */ /* 0x000fe200078e0202 */
[----:B------:R-:W3:Y:S04]  /*16f30*/  LDSM.16.M88.4 R56, [R225+0x6000] ;  /* 0x00600000e138783b */ /* 0x000ee80000000200 */
[----:B------:R-:W3:Y:S04]  /*16f40*/  LDSM.16.M88.4 R44, [R225+0x6800] ;  /* 0x00680000e12c783b */ /* 0x000ee80000000200 */
[----:B------:R-:W4:Y:S04]  /*16f50*/  LDSM.16.M88.4 R36, [R225+0x7000] ;  /* 0x00700000e124783b */ /* 0x000f280000000200 */
[----:B------:R-:W4:Y:S04]  /*16f60*/  LDSM.16.M88.4 R88, [R225+0x7800] ;  /* 0x00780000e158783b */ /* 0x000f280000000200 */
[----:B------:R-:W-:Y:S04]  /*16f70*/  LDSM.16.M88.4 R80, [R223] ;  /* 0x00000000df50783b */ /* 0x000fe80000000200 */
[----:B------:R-:W4:Y:S04]  /*16f80*/  LDSM.16.M88.4 R84, [R224] ;  /* 0x00000000e054783b */ /* 0x000f280000000200 */
[----:B------:R-:W4:Y:S01]  /*16f90*/  LDSM.16.M88.4 R92, [R223+0x3000] ;  /* 0x00300000df5c783b */ /* 0x000f220000000200 */
[C---:B-1----:R-:W-:Y:S03]  /*16fa0*/  HMMA.16816.F32 R16, R20.reuse, R12, RZ ;  /* 0x0000000c1410723c */ /* 0x042fe600000018ff */
[----:B------:R-:W1:Y:S04]  /*16fb0*/  LDSM.16.M88.4 R120, [R223+0x800] ;  /* 0x00080000df78783b */ /* 0x000e680000000200 */
[----:B------:R-:W1:Y:S01]  /*16fc0*/  LDSM.16.M88.4 R112, [R223+0x1000] ;  /* 0x00100000df70783b */ /* 0x000e620000000200 */
[C---:B------:R-:W-:Y:S03]  /*16fd0*/  HMMA.16816.F32 R4, R20.reuse, R108, RZ ;  /* 0x0000006c1404723c */ /* 0x040fe600000018ff */
[----:B------:R-:W1:Y:S04]  /*16fe0*/  LDSM.16.M88.4 R116, [R223+0x1800] ;  /* 0x00180000df74783b */ /* 0x000e680000000200 */
[----:B------:R-:W1:Y:S01]  /*16ff0*/  LDSM.16.M88.4 R100, [R223+0x2000] ;  /* 0x00200000df64783b */ /* 0x000e620000000200 */
[C---:B---3--:R-:W-:Y:S03]  /*17000*/  HMMA.16816.F32 R76, R20.reuse, R72, RZ ;  /* 0x00000048144c723c */ /* 0x048fe600000018ff */
[----:B------:R-:W3:Y:S04]  /*17010*/  LDSM.16.M88.4 R96, [R223+0x2800] ;  /* 0x00280000df60783b */ /* 0x000ee80000000200 */
[----:B------:R-:W-:Y:S01]  /*17020*/  LDSM.16.M88.4 R104, [R222] ;  /* 0x00000000de68783b */ /* 0x000fe20000000200 */
        /* <DEDUP_REMOVED lines=15> */
[C---:B------:R-:W-:Y:S01]  /*17120*/  HMMA.16816.F32 R12, R84.reuse, R82, R12 ;  /* 0x00000052540c723c */ /* 0x040fe2000000180c */
[----:B------:R-:W2:Y:S07]  /*17130*/  LDSM.16.M88.4 R80, [R219+0x4000] ;  /* 0x00400000db50783b */ /* 0x000eae0000000200 */
[C---:B------:R-:W-:Y:S08]  /*17140*/  HMMA.16816.F32 R40, R84.reuse, R92, R40 ;  /* 0x0000005c5428723c */ /* 0x040ff00000001828 */
[C---:B------:R-:W-:Y:S01]  /*17150*/  HMMA.16816.F32 R36, R84.reuse, R94, R36 ;  /* 0x0000005e5424723c */ /* 0x040fe20000001824 */
[----:B------:R-:W2:Y:S07]  /*17160*/  LDSM.16.M88.4 R92, [R219+0x6000] ;  /* 0x00600000db5c783b */ /* 0x000eae0000000200 */
[C---:B-1----:R-:W-:Y:S08]  /*17170*/  HMMA.16816.F32 R4, R84.reuse, R120, R4 ;  /* 0x000000785404723c */ /* 0x042ff00000001804 */
[C---:B------:R-:W-:Y:S08]  /*17180*/  HMMA.16816.F32 R108, R84.reuse, R122, R108 ;  /* 0x0000007a546c723c */ /* 0x040ff0000000186c */
[C---:B------:R-:W-:Y:S08]  /*17190*/  HMMA.16816.F32 R76, R84.reuse, R112, R76 ;  /* 0x00000070544c723c */ /* 0x040ff0000000184c */
[C---:B------:R-:W-:Y:S01]  /*171a0*/  HMMA.16816.F32 R72, R84.reuse, R114, R72 ;  /* 0x000000725448723c */ /* 0x040fe20000001848 */
[----:B------:R-:W-:Y:S07]  /*171b0*/  LDSM.16.M88.4 R112, [R219+0x4800] ;  /* 0x00480000db70783b */ /* 0x000fee0000000200 */
[C---:B------:R-:W-:Y:S08]  /*171c0*/  HMMA.16816.F32 R68, R84.reuse, R116, R68 ;  /* 0x000000745444723c */ /* 0x040ff00000001844 */
[C---:B------:R-:W-:Y:S08]  /*171d0*/  HMMA.16816.F32 R64, R84.reuse, R118, R64 ;  /* 0x000000765440723c */ /* 0x040ff00000001840 */
[C---:B------:R-:W-:Y:S08]  /*171e0*/  HMMA.16816.F32 R60, R84.reuse, R100, R60 ;  /* 0x00000064543c723c */ /* 0x040ff0000000183c */
[C---:B------:R-:W-:Y:S01]  /*171f0*/  HMMA.16816.F32 R56, R84.reuse, R102, R56 ;  /* 0x000000665438723c */ /* 0x040fe20000001838 */
[----:B------:R-:W-:Y:S07]  /*17200*/  LDSM.16.M88.4 R100, [R219+0x5000] ;  /* 0x00500000db64783b */ /* 0x000fee0000000200 */
[C---:B---3--:R-:W-:Y:S08]  /*17210*/  HMMA.16816.F32 R52, R84.reuse, R96, R52 ;  /* 0x000000605434723c */ /* 0x048ff00000001834 */
[C---:B------:R-:W-:Y:S01]  /*17220*/  HMMA.16816.F32 R44, R84.reuse, R98, R44 ;  /* 0x00000062542c723c */ /* 0x040fe2000000182c */
[----:B------:R-:W-:Y:S01]  /*17230*/  IMAD.IADD R208, R2, 0x1, R223 ;  /* 0x0000000102d07824 */ /* 0x000fe200078e02df */
[----:B------:R-:W-:Y:S06]  /*17240*/  LDSM.16.M88.4 R96, [R219+0x5800] ;  /* 0x00580000db60783b */ /* 0x000fec0000000200 */
[C---:B----4-:R-:W-:Y:S08]  /*17250*/  HMMA.16816.F32 R24, R84.reuse, R88, R24 ;  /* 0x000000585418723c */ /* 0x050ff00000001818 */
[----:B------:R-:W-:Y:S01]  /*17260*/  HMMA.16816.F32 R20, R84, R90, R20 ;  /* 0x0000005a5414723c */ /* 0x000fe20000001814 */
[----:B------:R-:W1:Y:S04]  /*17270*/  LDSM.16.M88.4 R84, [R219+0x7000] ;  /* 0x00700000db54783b */ /* 0x000e680000000200 */
[----:B------:R-:W3:Y:S03]  /*17280*/  LDSM.16.M88.4 R88, [R219+0x6800] ;  /* 0x00680000db58783b */ /* 0x000ee60000000200 */
[C---:B--2---:R-:W-:Y:S08]  /*17290*/  HMMA.16816.F32 R16, R104.reuse, R80, R16 ;  /* 0x000000506810723c */ /* 0x044ff00000001810 */
[----:B------:R-:W-:Y:S01]  /*172a0*/  HMMA.16816.F32 R12, R104, R82, R12 ;  /* 0x00000052680c723c */ /* 0x000fe2000000180c */
[----:B------:R-:W2:Y:S01]  /*172b0*/  LDSM.16.M88.4 R80, [R219+0x7800] ;  /* 0x00780000db50783b */ /* 0x000ea20000000200 */
[----:B------:R-:W-:-:S05]  /*172c0*/  IMAD R221, R31, 0x2, R224 ;  /* 0x000000021fdd7824 */ /* 0x000fca00078e02e0 */
[----:B------:R-:W-:Y:S01]  /*172d0*/  LDSM.16.M88.4 R116, [R221] ;  /* 0x00000000dd74783b */ /* 0x000fe20000000200 */
        /* <DEDUP_REMOVED lines=8> */
[----:B------:R-:W-:Y:S07]  /*17360*/  LDSM.16.M88.4 R112, [R208] ;  /* 0x00000000d070783b */ /* 0x000fee0000000200 */
[C---:B------:R-:W-:Y:S08]  /*17370*/  HMMA.16816.F32 R76, R104.reuse, R100, R76 ;  /* 0x00000064684c723c */ /* 0x040ff0000000184c */
[C---:B------:R-:W-:Y:S01]  /*17380*/  HMMA.16816.F32 R72, R104.reuse, R102, R72 ;  /* 0x000000666848723c */ /* 0x040fe20000001848 */
[----:B------:R-:W-:Y:S07]  /*17390*/  LDSM.16.M88.4 R100, [R225+0x8000] ;  /* 0x00800000e164783b */ /* 0x000fee0000000200 */
[C---:B---3--:R-:W-:Y:S08]  /*173a0*/  HMMA.16816.F32 R52, R104.reuse, R88, R52 ;  /* 0x000000586834723c */ /* 0x048ff00000001834 */
        /* <DEDUP_REMOVED lines=8> */
[C---:B----4-:R-:W-:Y:S08]  /*17430*/  HMMA.16816.F32 R4, R116.reuse, R92, R4 ;  /* 0x0000005c7404723c */ /* 0x050ff00000001804 */
[C---:B------:R-:W-:Y:S01]  /*17440*/  HMMA.16816.F32 R108, R116.reuse, R94, R108 ;  /* 0x0000005e746c723c */ /* 0x040fe2000000186c */
[----:B------:R-:W4:Y:S07]  /*17450*/  LDSM.16.M88.4 R92, [R208+0x2800] ;  /* 0x00280000d05c783b */ /* 0x000f2e0000000200 */
[C---:B-1----:R-:W-:Y:S08]  /*17460*/  HMMA.16816.F32 R76, R116.reuse, R84, R76 ;  /* 0x00000054744c723c */ /* 0x042ff0000000184c */
[C---:B------:R-:W-:Y:S01]  /*17470*/  HMMA.16816.F32 R72, R116.reuse, R86, R72 ;  /* 0x000000567448723c */ /* 0x040fe20000001848 */
[----:B------:R-:W1:Y:S07]  /*17480*/  LDSM.16.M88.4 R84, [R208+0x3000] ;  /* 0x00300000d054783b */ /* 0x000e6e0000000200 */
[C---:B---3--:R-:W-:Y:S01]  /*17490*/  HMMA.16816.F32 R96, R116.reuse, R88, R60 ;  /* 0x000000587460723c */ /* 0x048fe2000000183c */
[----:B------:R-:W3:Y:S07]  /*174a0*/  LDSM.16.M88.4 R60, [R226+0x2000] ;  /* 0x00200000e23c783b */ /* 0x000eee0000000200 */
[C---:B--2---:R-:W-:Y:S08]  /*174b0*/  HMMA.16816.F32 R68, R116.reuse, R80, R68 ;  /* 0x000000507444723c */ /* 0x044ff00000001844 */
[C---:B------:R-:W-:Y:S01]  /*174c0*/  HMMA.16816.F32 R64, R116.reuse, R82, R64 ;  /* 0x000000527440723c */ /* 0x040fe20000001840 */
[----:B------:R-:W2:Y:S07]  /*174d0*/  LDSM.16.M88.4 R80, [R208+0x3800] ;  /* 0x00380000d050783b */ /* 0x000eae0000000200 */
[C---:B------:R-:W-:Y:S08]  /*174e0*/  HMMA.16816.F32 R16, R116.reuse, R112, R16 ;  /* 0x000000707410723c */ /* 0x040ff00000001810 */
[C---:B----4-:R-:W-:Y:S08]  /*174f0*/  HMMA.16816.F32 R52, R116.reuse, R92, R52 ;  /* 0x0000005c7434723c */ /* 0x050ff00000001834 */
[C---:B------:R-:W-:Y:S08]  /*17500*/  HMMA.16816.F32 R44, R116.reuse, R94, R44 ;  /* 0x0000005e742c723c */ /* 0x040ff0000000182c */
[C---:B------:R-:W-:Y:S01]  /*17510*/  HMMA.16816.F32 R56, R116.reuse, R90, R56 ;  /* 0x0000005a7438723c */ /* 0x040fe20000001838 */
[----:B------:R-:W-:Y:S07]  /*17520*/  LDSM.16.M88.4 R88, [R223+0x4000] ;  /* 0x00400000df58783b */ /* 0x000fee0000000200 */
[C---:B-1----:R-:W-:Y:S01]  /*17530*/  HMMA.16816.F32 R92, R116.reuse, R84, R40 ;  /* 0x00000054745c723c */ /* 0x042fe20000001828 */
[----:B------:R-:W1:Y:S07]  /*17540*/  LDSM.16.M88.4 R40, [R224+0x2000] ;  /* 0x00200000e028783b */ /* 0x000e6e0000000200 */
[C---:B------:R-:W-:Y:S01]  /*17550*/  HMMA.16816.F32 R12, R116.reuse, R114, R12 ;  /* 0x00000072740c723c */ /* 0x040fe2000000180c */
[----:B------:R-:W-:Y:S07]  /*17560*/  LDSM.16.M88.4 R112, [R225+0x9000] ;  /* 0x00900000e170783b */ /* 0x000fee0000000200 */
[----:B------:R-:W-:Y:S01]  /*17570*/  HMMA.16816.F32 R36, R116, R86, R36 ;  /* 0x000000567424723c */ /* 0x000fe20000001824 */
[----:B------:R-:W4:Y:S07]  /*17580*/  LDSM.16.M88.4 R84, [R225+0x8800] ;  /* 0x00880000e154783b */ /* 0x000f2e0000000200 */
[----:B---3--:R-:W-:Y:S08]  /*17590*/  HMMA.16816.F32 R16, R60, R100, R16 ;  /* 0x000000643c10723c */ /* 0x008ff00000001810 */
[C---:B--2---:R-:W-:Y:S08]  /*175a0*/  HMMA.16816.F32 R24, R116.reuse, R80, R24 ;  /* 0x000000507418723c */ /* 0x044ff00000001818 */
[----:B------:R-:W-:Y:S01]  /*175b0*/  HMMA.16816.F32 R80, R116, R82, R20 ;  /* 0x000000527450723c */ /* 0x000fe20000001814 */
[----:B------:R-:W2:Y:S04]  /*175c0*/  LDSM.16.M88.4 R20, [R222+0x2000] ;  /* 0x00200000de14783b */ /* 0x000ea80000000200 */
[----:B------:R-:W-:Y:S03]  /*175d0*/  LDSM.16.M88.4 R116, [R208+0x4000] ;  /* 0x00400000d074783b */ /* 0x000fe60000000200 */
[----:B------:R-:W-:Y:S01]  /*175e0*/  HMMA.16816.F32 R12, R60, R102, R12 ;  /* 0x000000663c0c723c */ /* 0x000fe2000000180c */
[----:B------:R-:W3:Y:S07]  /*175f0*/  LDSM.16.M88.4 R100, [R223+0x4800] ;  /* 0x00480000df64783b */ /* 0x000eee0000000200 */
[----:B-1----:R-:W-:Y:S08]  /*17600*/  HMMA.16816.F32 R16, R40, R88, R16 ;  /* 0x000000582810723c */ /* 0x002ff00000001810 */
[----:B----4-:R-:W-:Y:S01]  /*17610*/  HMMA.16816.F32 R120, R60, R84, R4 ;  /* 0x000000543c78723c */ /* 0x010fe20000001804 */
[----:B------:R-:W1:Y:S07]  /*17620*/  LDSM.16.M88.4 R4, [R221+0x2000] ;  /* 0x00200000dd04783b */ /* 0x000e6e0000000200 */
[----:B------:R-:W-:Y:S01]  /*17630*/  HMMA.16816.F32 R12, R40, R90, R12 ;  /* 0x0000005a280c723c */ /* 0x000fe2000000180c */
[----:B------:R-:W-:Y:S07]  /*17640*/  LDSM.16.M88.4 R88, [R225+0x9800] ;  /* 0x00980000e158783b */ /* 0x000fee0000000200 */
[----:B------:R-:W-:Y:S01]  /*17650*/  HMMA.16816.F32 R108, R60, R86, R108 ;  /* 0x000000563c6c723c */ /* 0x000fe2000000186c */
[----:B------:R-:W4:Y:S07]  /*17660*/  LDSM.16.M88.4 R84, [R219+0x8800] ;  /* 0x00880000db54783b */ /* 0x000f2e0000000200 */
[C---:B--2---:R-:W-:Y:S08]  /*17670*/  HMMA.16816.F32 R16, R20.reuse, R104, R16 ;  /* 0x000000681410723c */ /* 0x044ff00000001810 */
[----:B------:R-:W-:Y:S01]  /*17680*/  HMMA.16816.F32 R12, R20, R106, R12 ;  /* 0x0000006a140c723c */ /* 0x000fe2000000180c */
[----:B------:R-:W2:Y:S07]  /*17690*/  LDSM.16.M88.4 R104, [R223+0x5000] ;  /* 0x00500000df68783b */ /* 0x000eae0000000200 */
[C---:B---3--:R-:W-:Y:S08]  /*176a0*/  HMMA.16816.F32 R120, R40.reuse, R100, R120 ;  /* 0x000000642878723c */ /* 0x048ff00000001878 */
[----:B------:R-:W-:Y:S01]  /*176b0*/  HMMA.16816.F32 R108, R40, R102, R108 ;  /* 0x00000066286c723c */ /* 0x000fe2000000186c */
[----:B------:R-:W-:Y:S07]  /*176c0*/  LDSM.16.M88.4 R100, [R219+0x9000] ;  /* 0x00900000db64783b */ /* 0x000fee0000000200 */
[----:B-1----:R-:W-:Y:S08]  /*176d0*/  HMMA.16816.F32 R16, R4, R116, R16 ;  /* 0x000000740410723c */ /* 0x002ff00000001810 */
[C---:B------:R-:W-:Y:S08]  /*176e0*/  HMMA.16816.F32 R76, R60.reuse, R112, R76 ;  /* 0x000000703c4c723c */ /* 0x040ff0000000184c */
[----:B------:R-:W-:Y:S01]  /*176f0*/  HMMA.16816.F32 R112, R60, R114, R72 ;  /* 0x000000723c70723c */ /* 0x000fe20000001848 */
[----:B------:R-:W1:Y:S07]  /*17700*/  LDSM.16.M88.4 R72, [R208+0x4800] ;  /* 0x00480000d048783b */ /* 0x000e6e0000000200 */
[----:B----4-:R-:W-:Y:S01]  /*17710*/  HMMA.16816.F32 R120, R20, R84, R120 ;  /* 0x000000541478723c */ /* 0x010fe20000001878 */
[----:B------:R-:W-:-:S02]  /*17720*/  FMUL.FTZ R16, R16, R29 ;  /* 0x0000001d10107220 */ /* 0x000fc40000410000 */
[-C--:B------:R-:W-:Y:S02]  /*17730*/  FMUL.FTZ R17, R17, R29.reuse ;  /* 0x0000001d11117220 */ /* 0x080fe40000410000 */
[----:B------:R-:W-:-:S03]  /*17740*/  FMUL.FTZ R18, R18, R29 ;  /* 0x0000001d12127220 */ /* 0x000fc60000410000 */
[----:B------:R-:W-:Y:S01]  /*17750*/  HMMA.16816.F32 R108, R20, R86, R108 ;  /* 0x00000056146c723c */ /* 0x000fe2000000186c */
[----:B------:R-:W-:Y:S01]  /*17760*/  MUFU.TANH R190, R16 ;  /* 0x0000001000be7308 */ /* 0x000fe20000002400 */
[----:B------:R-:W-:Y:S06]  /*17770*/  LDSM.16.M88.4 R84, [R208+0x5000] ;  /* 0x00500000d054783b */ /* 0x000fec0000000200 */
[----:B--2---:R-:W-:Y:S01]  /*17780*/  HMMA.16816.F32 R76, R40, R104, R76 ;  /* 0x00000068284c723c */ /* 0x004fe2000000184c */
[----:B------:R-:W-:Y:S06]  /*17790*/  MUFU.TANH R161, R17 ;  /* 0x0000001100a17308 */ /* 0x000fec0000002400 */
[----:B------:R-:W-:-:S02]  /*177a0*/  FMUL.FTZ R105, R19, R29 ;  /* 0x0000001d13697220 */ /* 0x000fc40000410000 */
[----:B------:R2:W-:Y:S01]  /*177b0*/  MUFU.TANH R104, R18 ;  /* 0x0000001200687308 */ /* 0x0005e20000002400 */
[----:B------:R-:W-:Y:S01]  /*177c0*/  HMMA.16816.F32 R12, R4, R118, R12 ;  /* 0x00000076040c723c */ /* 0x000fe2000000180c */
[----:B------:R-:W-:Y:S04]  /*177d0*/  LDSM.16.M88.4 R116, [R225+0xa000] ;  /* 0x00a00000e174783b */ /* 0x000fe80000000200 */
[----:B--2---:R-:W2:Y:S03]  /*177e0*/  LDSM.16.M88.4 R16, [R223+0x5800] ;  /* 0x00580000df10783b */ /* 0x004ea60000000200 */
[----:B------:R-:W-:Y:S08]  /*177f0*/  HMMA.16816.F32 R68, R60, R88, R68 ;  /* 0x000000583c44723c */ /* 0x000ff00000001844 */
[----:B-1----:R-:W-:Y:S08]  /*17800*/  HMMA.16816.F32 R120, R4, R72, R120 ;  /* 0x000000480478723c */ /* 0x002ff00000001878 */
[----:B------:R-:W-:Y:S08]  /*17810*/  HMMA.16816.F32 R64, R60, R90, R64 ;  /* 0x0000005a3c40723c */ /* 0x000ff00000001840 */
[----:B------:R-:W-:Y:S01]  /*17820*/  HMMA.16816.F32 R108, R4, R74, R108 ;  /* 0x0000004a046c723c */ /* 0x000fe2000000186c */
[----:B------:R-:W1:Y:S01]  /*17830*/  LDSM.16.M88.4 R72, [R225+0xa800] ;  /* 0x00a80000e148783b */ /* 0x000e620000000200 */
[----:B------:R-:W-:-:S02]  /*17840*/  FMUL.FTZ R12, R12, R29 ;  /* 0x0000001d0c0c7220 */ /* 0x000fc40000410000 */
[-C--:B------:R-:W-:Y:S01]  /*17850*/  FMUL.FTZ R13, R13, R29.reuse ;  /* 0x0000001d0d0d7220 */ /* 0x080fe20000410000 */
[----:B------:R-:W-:Y:S01]  /*17860*/  LDSM.16.M88.4 R88, [R223+0x6000] ;  /* 0x00600000df58783b */ /* 0x000fe20000000200 */
[-C--:B------:R-:W-:Y:S02]  /*17870*/  FMUL.FTZ R14, R14, R29.reuse ;  /* 0x0000001d0e0e7220 */ /* 0x080fe40000410000 */
[-C--:B------:R-:W-:Y:S01]  /*17880*/  FMUL.FTZ R15, R15, R29.reuse ;  /* 0x0000001d0f0f7220 */ /* 0x080fe20000410000 */
[C---:B------:R-:W-:Y:S01]  /*17890*/  HMMA.16816.F32 R112, R40.reuse, R106, R112 ;  /* 0x0000006a2870723c */ /* 0x040fe20000001870 */
[----:B------:R-:W-:Y:S07]  /*178a0*/  MUFU.TANH R170, R12 ;  /* 0x0000000c00aa7308 */ /* 0x000fee0000002400 */
[C---:B--2---:R-:W-:Y:S01]  /*178b0*/  HMMA.16816.F32 R68, R40.reuse, R16, R68 ;  /* 0x000000102844723c */ /* 0x044fe20000001844 */
[----:B------:R-:W-:Y:S07]  /*178c0*/  MUFU.TANH R173, R13 ;  /* 0x0000000d00ad7308 */ /* 0x000fee0000002400 */
[----:B------:R-:W-:Y:S01]  /*178d0*/  HMMA.16816.F32 R64, R40, R18, R64 ;  /* 0x000000122840723c */ /* 0x000fe20000001840 */
[----:B------:R-:W-:Y:S01]  /*178e0*/  MUFU.TANH R106, R14 ;  /* 0x0000000e006a7308 */ /* 0x000fe20000002400 */
[----:B------:R-:W-:Y:S07]  /*178f0*/  LDSM.16.M88.4 R16, [R225+0xb000] ;  /* 0x00b00000e110783b */ /* 0x000fee0000000200 */
[----:B------:R2:W-:Y:S02]  /*17900*/  MUFU.TANH R107, R15 ;  /* 0x0000000f006b7308 */ /* 0x0005e40000002400 */
[----:B--2---:R-:W2:Y:S01]  /*17910*/  LDSM.16.M88.4 R12, [R219+0x9800] ;  /* 0x00980000db0c783b */ /* 0x004ea20000000200 */
[C---:B-1----:R-:W-:Y:S08]  /*17920*/  HMMA.16816.F32 R52, R60.reuse, R72, R52 ;  /* 0x000000483c34723c */ /* 0x042ff00000001834 */
[----:B------:R-:W-:Y:S01]  /*17930*/  HMMA.16816.F32 R44, R60, R74, R44 ;  /* 0x0000004a3c2c723c */ /* 0x000fe2000000182c */
[----:B------:R-:W1:Y:S07]  /*17940*/  LDSM.16.M88.4 R72, [R223+0x6800] ;  /* 0x00680000df48783b */ /* 0x000e6e0000000200 */
[C---:B------:R-:W-:Y:S08]  /*17950*/  HMMA.16816.F32 R76, R20.reuse, R100, R76 ;  /* 0x00000064144c723c */ /* 0x040ff0000000184c */
[----:B------:R-:W-:Y:S01]  /*17960*/  HMMA.16816.F32 R112, R20, R102, R112 ;  /* 0x000000661470723c */ /* 0x000fe20000001870 */
[----:B------:R-:W3:Y:S07]  /*17970*/  LDSM.16.M88.4 R100, [R208+0x5800] ;  /* 0x00580000d064783b */ /* 0x000eee0000000200 */
[----:B------:R-:W-:Y:S08]  /*17980*/  HMMA.16816.F32 R96, R60, R116, R96 ;  /* 0x000000743c60723c */ /* 0x000ff00000001860 */
[----:B--2---:R-:W-:Y:S08]  /*17990*/  HMMA.16816.F32 R68, R20, R12, R68 ;  /* 0x0000000c1444723c */ /* 0x004ff00000001844 */
[C---:B------:R-:W-:Y:S08]  /*179a0*/  HMMA.16816.F32 R92, R60.reuse, R16, R92 ;  /* 0x000000103c5c723c */ /* 0x040ff0000000185c */
[C---:B------:R-:W-:Y:S01]  /*179b0*/  HMMA.16816.F32 R36, R60.reuse, R18, R36 ;  /* 0x000000123c24723c */ /* 0x040fe20000001824 */
[----:B------:R-:W2:Y:S07]  /*179c0*/  LDSM.16.M88.4 R16, [R219+0xa800] ;  /* 0x00a80000db10783b */ /* 0x000eae0000000200 */
[----:B------:R-:W-:Y:S08]  /*179d0*/  HMMA.16816.F32 R56, R60, R118, R56 ;  /* 0x000000763c38723c */ /* 0x000ff00000001838 */
[C---:B------:R-:W-:Y:S08]  /*179e0*/  HMMA.16816.F32 R76, R4.reuse, R84, R76 ;  /* 0x00000054044c723c */ /* 0x040ff0000000184c */
[----:B------:R-:W-:Y:S01]  /*179f0*/  HMMA.16816.F32 R112, R4, R86, R112 ;  /* 0x000000560470723c */ /* 0x000fe20000001870 */
[----:B------:R-:W4:Y:S07]  /*17a00*/  LDSM.16.M88.4 R84, [R219+0xa000] ;  /* 0x00a00000db54783b */ /* 0x000f2e0000000200 */
[C---:B-1----:R-:W-:Y:S08]  /*17a10*/  HMMA.16816.F32 R52, R40.reuse, R72, R52 ;  /* 0x000000482834723c */ /* 0x042ff00000001834 */
[C---:B------:R-:W-:Y:S01]  /*17a20*/  HMMA.16816.F32 R72, R40.reuse, R74, R44 ;  /* 0x0000004a2848723c */ /* 0x040fe2000000182c */
[----:B------:R-:W1:Y:S07]  /*17a30*/  LDSM.16.M88.4 R44, [R208+0x6800] ;  /* 0x00680000d02c783b */ /* 0x000e6e0000000200 */
[----:B------:R-:W-:Y:S08]  /*17a40*/  HMMA.16816.F32 R96, R40, R88, R96 ;  /* 0x000000582860723c */ /* 0x000ff00000001860 */
[----:B---3--:R-:W-:Y:S08]  /*17a50*/  HMMA.16816.F32 R68, R4, R100, R68 ;  /* 0x000000640444723c */ /* 0x008ff00000001844 */
[----:B------:R-:W-:Y:S01]  /*17a60*/  HMMA.16816.F32 R64, R20, R14, R64 ;  /* 0x0000000e1440723c */ /* 0x000fe20000001840 */
[----:B------:R-:W3:Y:S07]  /*17a70*/  LDSM.16.M88.4 R12, [R208+0x6000] ;  /* 0x00600000d00c783b */ /* 0x000eee0000000200 */
[----:B------:R-:W-:Y:S08]  /*17a80*/  HMMA.16816.F32 R56, R40, R90, R56 ;  /* 0x0000005a2838723c */ /* 0x000ff00000001838 */
[----:B--2---:R-:W-:Y:S01]  /*17a90*/  HMMA.16816.F32 R52, R20, R16, R52 ;  /* 0x000000101434723c */ /* 0x004fe20000001834 */
[----:B------:R-:W-:-:S02]  /*17aa0*/  FMUL.FTZ R68, R68, R29 ;  /* 0x0000001d44447220 */ /* 0x000fc40000410000 */
[-C--:B------:R-:W-:Y:S02]  /*17ab0*/  FMUL.FTZ R69, R69, R29.reuse ;  /* 0x0000001d45457220 */ /* 0x080fe40000410000 */
[-C--:B------:R-:W-:Y:S02]  /*17ac0*/  FMUL.FTZ R70, R70, R29.reuse ;  /* 0x0000001d46467220 */ /* 0x080fe40000410000 */
[----:B------:R-:W-:Y:S01]  /*17ad0*/  FMUL.FTZ R71, R71, R29 ;  /* 0x0000001d47477220 */ /* 0x000fe20000410000 */
[C---:B------:R-:W-:Y:S01]  /*17ae0*/  HMMA.16816.F32 R72, R20.reuse, R18, R72 ;  /* 0x000000121448723c */ /* 0x040fe20000001848 */
[----:B------:R-:W2:Y:S01]  /*17af0*/  LDSM.16.M88.4 R16, [R225+0xb800] ;  /* 0x00b80000e110783b */ /* 0x000ea20000000200 */
[----:B------:R-:W-:Y:S06]  /*17b00*/  MUFU.TANH R91, R70 ;  /* 0x00000046005b7308 */ /* 0x000fec0000002400 */
[----:B----4-:R-:W-:Y:S02]  /*17b10*/  HMMA.16816.F32 R96, R20, R84, R96 ;  /* 0x000000541460723c */ /* 0x010fe40000001860 */
[----:B------:R-:W-:Y:S06]  /*17b20*/  MUFU.TANH R85, R69 ;  /* 0x0000004500557308 */ /* 0x000fec0000002400 */
[----:B------:R-:W-:Y:S02]  /*17b30*/  HMMA.16816.F32 R64, R4, R102, R64 ;  /* 0x000000660440723c */ /* 0x000fe40000001840 */
[----:B------:R-:W-:Y:S01]  /*17b40*/  MUFU.TANH R102, R68 ;  /* 0x0000004400667308 */ /* 0x000fe20000002400 */
[----:B------:R-:W-:-:S05]  /*17b50*/  IADD3 R50, R30, 0x1, R50 ;  /* 0x000000011e327810 */ /* 0x000fca0007ffe032 */
[----:B------:R-:W-:Y:S02]  /*17b60*/  HMMA.16816.F32 R56, R20, R86, R56 ;  /* 0x000000561438723c */ /* 0x000fe40000001838 */
[----:B------:R4:W-:Y:S01]  /*17b70*/  MUFU.TANH R103, R71 ;  /* 0x0000004700677308 */ /* 0x0009e20000002400 */
[----:B------:R-:W-:Y:S01]  /*17b80*/  IADD3 R50, R51, R50, -R237 ;  /* 0x0000003233327210 */ /* 0x000fe20007ffe8ed */
[----:B----4-:R-:W4:Y:S04]  /*17b90*/  LDSM.16.M88.4 R68, [R223+0x7000] ;  /* 0x00700000df44783b */ /* 0x010f280000000200 */
[----:B-1----:R-:W-:Y:S01]  /*17ba0*/  HMMA.16816.F32 R52, R4, R44, R52 ;  /* 0x0000002c0434723c */ /* 0x002fe20000001834 */
[----:B-----5:R-:W-:Y:S02]  /*17bb0*/  IMAD.IADD R3, R3, 0x1, R50 ;  /* 0x0000000103037824 */ /* 0x020fe400078e0232 */
[----:B------:R-:W-:-:S02]  /*17bc0*/  FMUL.FTZ R108, R108, R29 ;  /* 0x0000001d6c6c7220 */ /* 0x000fc40000410000 */
[----:B------:R-:W-:-:S03]  /*17bd0*/  FMUL.FTZ R109, R109, R29 ;  /* 0x0000001d6d6d7220 */ /* 0x000fc60000410000 */
[----:B------:R-:W-:Y:S01]  /*17be0*/  HMMA.16816.F32 R72, R4, R46, R72 ;  /* 0x0000002e0448723c */ /* 0x000fe20000001848 */
[----:B------:R-:W1:Y:S01]  /*17bf0*/  LDSM.16.M88.4 R44, [R223+0x7800] ;  /* 0x00780000df2c783b */ /* 0x000e620000000200 */
[C---:B------:R-:W-:Y:S02]  /*17c00*/  IADD3 R134, R34.reuse, 0x18, RZ ;  /* 0x0000001822867810 */ /* 0x040fe40007ffe0ff */
[----:B------:R-:W-:-:S04]  /*17c10*/  IADD3 R136, R34, 0x19, RZ ;  /* 0x0000001922887810 */ /* 0x000fc80007ffe0ff */
[C---:B---3--:R-:W-:Y:S01]  /*17c20*/  HMMA.16816.F32 R96, R4.reuse, R12, R96 ;  /* 0x0000000c0460723c */ /* 0x048fe20000001860 */
[CC--:B------:R-:W-:Y:S01]  /*17c30*/  IMNMX R2, R3.reuse, R51.reuse, PT ;  /* 0x0000003303027217 */ /* 0x0c0fe20003800200 */
[----:B------:R-:W-:Y:S05]  /*17c40*/  I2F R133, R134 ;  /* 0x0000008600857306 */ /* 0x000fea0000201400 */
[----:B------:R-:W-:Y:S01]  /*17c50*/  IADD3 R12, R3, 0x8, RZ ;  /* 0x00000008030c7810 */ /* 0x000fe20007ffe0ff */
[----:B------:R-:W-:Y:S02]  /*17c60*/  HMMA.16816.F32 R56, R4, R14, R56 ;  /* 0x0000000e0438723c */ /* 0x000fe40000001838 */
[----:B------:R-:W-:Y:S01]  /*17c70*/  I2F R135, R136 ;  /* 0x0000008800877306 */ /* 0x000fe20000201400 */
[----:B------:R-:W-:-:S02]  /*17c80*/  IMNMX R3, R12, R51, PT ;  /* 0x000000330c037217 */ /* 0x000fc40003800200 */
[----:B------:R-:W3:Y:S05]  /*17c90*/  LDSM.16.M88.4 R12, [R219+0xb000] ;  /* 0x00b00000db0c783b */ /* 0x000eea0000000200 */
[----:B------:R-:W1:Y:S08]  /*17ca0*/  MUFU.TANH R108, R108 ;  /* 0x0000006c006c7308 */ /* 0x000e700000002400 */
[----:B------:R-:W4:Y:S01]  /*17cb0*/  MUFU.TANH R109, R109 ;  /* 0x0000006d006d7308 */ /* 0x000f220000002400 */
[----:B--2---:R-:W-:Y:S01]  /*17cc0*/  HMMA.16816.F32 R80, R60, R18, R80 ;  /* 0x000000123c50723c */ /* 0x004fe20000001850 */
[----:B------:R-:W-:-:S02]  /*17cd0*/  FMUL.FTZ R52, R52, R29 ;  /* 0x0000001d34347220 */ /* 0x000fc40000410000 */
[-C--:B------:R-:W-:Y:S02]  /*17ce0*/  FMUL.FTZ R53, R53, R29.reuse ;  /* 0x0000001d35357220 */ /* 0x080fe40000410000 */
[----:B------:R-:W-:Y:S01]  /*17cf0*/  FMUL.FTZ R54, R54, R29 ;  /* 0x0000001d36367220 */ /* 0x000fe20000410000 */
[----:B------:R-:W-:Y:S01]  /*17d00*/  IADD3 R124, R34, 0x1, RZ ;  /* 0x00000001227c7810 */ /* 0x000fe20007ffe0ff */
[----:B-1----:R-:W-:Y:S01]  /*17d10*/  FFMA.FTZ R90, R0, R133, R108 ;  /* 0x00000085005a7223 */ /* 0x002fe2000001006c */
[C---:B------:R-:W-:Y:S01]  /*17d20*/  IADD3 R126, R34.reuse, 0x8, RZ ;  /* 0x00000008227e7810 */ /* 0x040fe20007ffe0ff */
[----:B----4-:R-:W-:Y:S01]  /*17d30*/  HMMA.16816.F32 R36, R40, R70, R36 ;  /* 0x000000462824723c */ /* 0x010fe20000001824 */
[----:B------:R-:W-:Y:S01]  /*17d40*/  IADD3 R128, R34, 0x9, RZ ;  /* 0x0000000922807810 */ /* 0x000fe20007ffe0ff */
[----:B------:R-:W-:Y:S01]  /*17d50*/  MUFU.TANH R108, R52 ;  /* 0x00000034006c7308 */ /* 0x000fe20000002400 */
[----:B------:R-:W-:-:S05]  /*17d60*/  FFMA.FTZ R89, R0, R135, R109 ;  /* 0x0000008700597223 */ /* 0x000fca000001006d */
[----:B------:R-:W-:Y:S02]  /*17d70*/  HMMA.16816.F32 R24, R60, R16, R24 ;  /* 0x000000103c18723c */ /* 0x000fe40000001818 */
[----:B------:R-:W-:Y:S05]  /*17d80*/  MUFU.TANH R109, R53 ;  /* 0x00000035006d7308 */ /* 0x000fea0000002400 */
[-C--:B------:R-:W-:Y:S01]  /*17d90*/  FMUL.FTZ R16, R55, R29.reuse ;  /* 0x0000001d37107220 */ /* 0x080fe20000410000 */
[----:B------:R-:W-:Y:S02]  /*17da0*/  HMMA.16816.F32 R92, R40, R68, R92 ;  /* 0x00000044285c723c */ /* 0x000fe4000000185c */
[----:B------:R1:W-:Y:S08]  /*17db0*/  MUFU.TANH R70, R54 ;  /* 0x0000003600467308 */ /* 0x0003f00000002400 */
[----:B------:R-:W-:Y:S01]  /*17dc0*/  I2F R35, R124 ;  /* 0x0000007c00237306 */ /* 0x000fe20000201400 */
[----:B-1----:R-:W1:Y:S07]  /*17dd0*/  LDSM.16.M88.4 R52, [R219+0xb800] ;  /* 0x00b80000db34783b */ /* 0x002e6e0000000200 */
[----:B------:R-:W2:Y:S08]  /*17de0*/  I2F R125, R126 ;  /* 0x0000007e007d7306 */ /* 0x000eb00000201400 */
[----:B------:R-:W4:Y:S08]  /*17df0*/  I2F R127, R128 ;  /* 0x00000080007f7306 */ /* 0x000f300000201400 */
[----:B------:R-:W1:Y:S01]  /*17e00*/  MUFU.TANH R105, R105 ;  /* 0x0000006900697308 */ /* 0x000e620000002400 */
[----:B------:R-:W-:-:S02]  /*17e10*/  FMUL.FTZ R66, R66, R29 ;  /* 0x0000001d42427220 */ /* 0x000fc40000410000 */
[-C--:B------:R-:W-:Y:S02]  /*17e20*/  FMUL.FTZ R79, R79, R29.reuse ;  /* 0x0000001d4f4f7220 */ /* 0x080fe40000410000 */
[-C--:B------:R-:W-:Y:S02]  /*17e30*/  FMUL.FTZ R56, R56, R29.reuse ;  /* 0x0000001d38387220 */ /* 0x080fe40000410000 */
[-C--:B------:R-:W-:Y:S01]  /*17e40*/  FMUL.FTZ R57, R57, R29.reuse ;  /* 0x0000001d39397220 */ /* 0x080fe20000410000 */
[----:B------:R1:W-:Y:S01]  /*17e50*/  MUFU.TANH R87, R66 ;  /* 0x0000004200577308 */ /* 0x0003e20000002400 */
[-C--:B------:R-:W-:Y:S02]  /*17e60*/  FMUL.FTZ R58, R58, R29.reuse ;  /* 0x0000001d3a3a7220 */ /* 0x080fe40000410000 */
[-C--:B------:R-:W-:Y:S01]  /*17e70*/  FMUL.FTZ R116, R121, R29.reuse ;  /* 0x0000001d79747220 */ /* 0x080fe20000410000 */
[----:B------:R-:W-:Y:S01]  /*17e80*/  HMMA.16816.F32 R80, R40, R46, R80 ;  /* 0x0000002e2850723c */ /* 0x000fe20000001850 */
[----:B------:R-:W-:-:S02]  /*17e90*/  FMUL.FTZ R121, R122, R29 ;  /* 0x0000001d7a797220 */ /* 0x000fc40000410000 */
[C---:B--2---:R-:W-:Y:S01]  /*17ea0*/  FFMA.FTZ R84, R0.reuse, R125, R106 ;  /* 0x0000007d00547223 */ /* 0x044fe2000001006a */
[----:B------:R2:W-:Y:S01]  /*17eb0*/  MUFU.TANH R122, R79 ;  /* 0x0000004f007a7308 */ /* 0x0005e20000002400 */
[----:B----4-:R-:W-:Y:S02]  /*17ec0*/  FFMA.FTZ R86, R0, R127, R107 ;  /* 0x0000007f00567223 */ /* 0x010fe4000001006b */
[-C--:B------:R-:W-:Y:S02]  /*17ed0*/  FMUL.FTZ R107, R59, R29.reuse ;  /* 0x0000001d3b6b7220 */ /* 0x080fe40000410000 */
[-C--:B-1----:R-:W-:Y:S02]  /*17ee0*/  FMUL.FTZ R66, R96, R29.reuse ;  /* 0x0000001d60427220 */ /* 0x082fe40000410000 */
[-C--:B------:R-:W-:Y:S02]  /*17ef0*/  FMUL.FTZ R96, R97, R29.reuse ;  /* 0x0000001d61607220 */ /* 0x080fe40000410000 */
[-C--:B------:R-:W-:Y:S01]  /*17f00*/  FMUL.FTZ R97, R98, R29.reuse ;  /* 0x0000001d62617220 */ /* 0x080fe20000410000 */
[----:B------:R-:W-:Y:S01]  /*17f10*/  MUFU.TANH R106, R58 ;  /* 0x0000003a006a7308 */ /* 0x000fe20000002400 */
[----:B------:R-:W-:-:S02]  /*17f20*/  FMUL.FTZ R98, R99, R29 ;  /* 0x0000001d63627220 */ /* 0x000fc40000410000 */
[----:B--2---:R-:W-:-:S05]  /*17f30*/  FFMA.FTZ R79, R0, R35, R105 ;  /* 0x00000023004f7223 */ /* 0x004fca0000010069 */
[----:B------:R-:W-:Y:S01]  /*17f40*/  MUFU.TANH R99, R56 ;  /* 0x0000003800637308 */ /* 0x000fe20000002400 */
[C---:B---3--:R-:W-:Y:S07]  /*17f50*/  HMMA.16816.F32 R92, R20.reuse, R12, R92 ;  /* 0x0000000c145c723c */ /* 0x048fee000000185c */
[----:B------:R1:W-:Y:S01]  /*17f60*/  MUFU.TANH R105, R57 ;  /* 0x0000003900697308 */ /* 0x0003e20000002400 */
[----:B------:R-:W-:Y:S01]  /*17f70*/  HMMA.16816.F32 R36, R20, R14, R36 ;  /* 0x0000000e1424723c */ /* 0x000fe20000001824 */
[----:B------:R-:W-:Y:S07]  /*17f80*/  LDSM.16.M88.4 R12, [R208+0x7800] ;  /* 0x00780000d00c783b */ /* 0x000fee0000000200 */
[----:B------:R-:W-:Y:S01]  /*17f90*/  HMMA.16816.F32 R24, R40, R44, R24 ;  /* 0x0000002c2818723c */ /* 0x000fe20000001818 */
[----:B-1----:R-:W1:Y:S07]  /*17fa0*/  LDSM.16.M88.4 R56, [R208+0x7000] ;  /* 0x00700000d038783b */ /* 0x002e6e0000000200 */
[----:B------:R-:W-:Y:S01]  /*17fb0*/  HMMA.16816.F32 R80, R20, R54, R80 ;  /* 0x000000361450723c */ /* 0x000fe20000001850 */
[-C--:B------:R-:W-:Y:S01]  /*17fc0*/  FMUL.FTZ R120, R120, R29.reuse ;  /* 0x0000001d78787220 */ /* 0x080fe20000410000 */
[C---:B------:R-:W-:Y:S01]  /*17fd0*/  IADD3 R130, R34.reuse, 0x10, RZ ;  /* 0x0000001022827810 */ /* 0x040fe20007ffe0ff */
[-C--:B------:R-:W-:Y:S01]  /*17fe0*/  FMUL.FTZ R117, R123, R29.reuse ;  /* 0x0000001d7b757220 */ /* 0x080fe20000410000 */
[----:B------:R-:W-:Y:S01]  /*17ff0*/  IADD3 R132, R34, 0x11, RZ ;  /* 0x0000001122847810 */ /* 0x000fe20007ffe0ff */
[-C--:B------:R-:W-:Y:S01]  /*18000*/  FMUL.FTZ R110, R110, R29.reuse ;  /* 0x0000001d6e6e7220 */ /* 0x080fe20000410000 */
[----:B------:R-:W-:Y:S01]  /*18010*/  I2F R129, R130 ;  /* 0x0000008200817306 */ /* 0x000fe20000201400 */
[----:B------:R-:W-:-:S02]  /*18020*/  FMUL.FTZ R111, R111, R29 ;  /* 0x0000001d6f6f7220 */ /* 0x000fc40000410000 */
[-C--:B------:R-:W-:Y:S01]  /*18030*/  FMUL.FTZ R78, R78, R29.reuse ;  /* 0x0000001d4e4e7220 */ /* 0x080fe20000410000 */
[C---:B------:R-:W-:Y:S01]  /*18040*/  IADD3 R141, R34.reuse, 0x20, RZ ;  /* 0x00000020228d7810 */ /* 0x040fe20007ffe0ff */
[-C--:B------:R-:W-:Y:S01]  /*18050*/  FMUL.FTZ R77, R77, R29.reuse ;  /* 0x0000001d4d4d7220 */ /* 0x080fe20000410000 */
[----:B------:R-:W-:Y:S01]  /*18060*/  IADD3 R139, R34, 0x21, RZ ;  /* 0x00000021228b7810 */ /* 0x000fe20007ffe0ff */
[----:B------:R-:W-:-:S03]  /*18070*/  FMUL.FTZ R101, R112, R29 ;  /* 0x0000001d70657220 */ /* 0x000fc60000410000 */
[----:B------:R-:W-:Y:S01]  /*18080*/  HMMA.16816.F32 R24, R20, R52, R24 ;  /* 0x000000341418723c */ /* 0x000fe20000001818 */
[----:B------:R-:W2:Y:S01]  /*18090*/  MUFU.TANH R120, R120 ;  /* 0x0000007800787308 */ /* 0x000ea20000002400 */
[-C--:B------:R-:W-:Y:S01]  /*180a0*/  FMUL.FTZ R76, R76, R29.reuse ;  /* 0x0000001d4c4c7220 */ /* 0x080fe20000410000 */
[C---:B------:R-:W-:Y:S01]  /*180b0*/  IADD3 R142, R34.reuse, 0x28, RZ ;  /* 0x00000028228e7810 */ /* 0x040fe20007ffe0ff */
[-C--:B------:R-:W-:Y:S01]  /*180c0*/  FMUL.FTZ R100, R113, R29.reuse ;  /* 0x0000001d71647220 */ /* 0x080fe20000410000 */
[----:B------:R-:W-:Y:S01]  /*180d0*/  IADD3 R146, R34, 0x29, RZ ;  /* 0x0000002922927810 */ /* 0x000fe20007ffe0ff */
[-C--:B------:R-:W-:Y:S01]  /*180e0*/  FMUL.FTZ R113, R114, R29.reuse ;  /* 0x0000001d72717220 */ /* 0x080fe20000410000 */
[----:B------:R-:W-:Y:S01]  /*180f0*/  IADD3 R148, R34, 0x30, RZ ;  /* 0x0000003022947810 */ /* 0x000fe20007ffe0ff */
[-C--:B------:R-:W-:Y:S01]  /*18100*/  FMUL.FTZ R64, R64, R29.reuse ;  /* 0x0000001d40407220 */ /* 0x080fe20000410000 */
[----:B------:R-:W-:Y:S01]  /*18110*/  I2F R131, R132 ;  /* 0x0000008400837306 */ /* 0x000fe20000201400 */
[-C--:B------:R-:W-:Y:S01]  /*18120*/  FMUL.FTZ R112, R115, R29.reuse ;  /* 0x0000001d73707220 */ /* 0x080fe20000410000 */
[C---:B------:R-:W-:Y:S01]  /*18130*/  IADD3 R150, R34.reuse, 0x31, RZ ;  /* 0x0000003122967810 */ /* 0x040fe20007ffe0ff */
[-C--:B------:R-:W-:Y:S01]  /*18140*/  FMUL.FTZ R67, R67, R29.reuse ;  /* 0x0000001d43437220 */ /* 0x080fe20000410000 */
[C---:B------:R-:W-:Y:S01]  /*18150*/  IADD3 R152, R34.reuse, 0x38, RZ ;  /* 0x0000003822987810 */ /* 0x040fe20007ffe0ff */
[----:B------:R-:W-:Y:S01]  /*18160*/  FMUL.FTZ R65, R65, R29 ;  /* 0x0000001d41417220 */ /* 0x000fe20000410000 */
[----:B------:R-:W-:Y:S01]  /*18170*/  IADD3 R154, R34, 0x39, RZ ;  /* 0x00000039229a7810 */ /* 0x000fe20007ffe0ff */
[----:B------:R-:W-:Y:S01]  /*18180*/  FFMA.FTZ R170, R0, R125, R170 ;  /* 0x0000007d00aa7223 */ /* 0x000fe200000100aa */
[----:B------:R-:W3:Y:S01]  /*18190*/  MUFU.TANH R116, R116 ;  /* 0x0000007400747308 */ /* 0x000ee20000002400 */
[----:B------:R-:W-:Y:S01]  /*181a0*/  IADD3 R156, R34, 0x40, RZ ;  /* 0x00000040229c7810 */ /* 0x000fe20007ffe0ff */
[----:B------:R-:W-:Y:S01]  /*181b0*/  FFMA.FTZ R69, R0, R127, R173 ;  /* 0x0000007f00457223 */ /* 0x000fe200000100ad */
[----:B------:R-:W-:-:S02]  /*181c0*/  ISETP.GE.AND P0, PT, R124, R3, PT ;  /* 0x000000037c00720c */ /* 0x000fc40003f06270 */
[-C--:B------:R-:W-:Y:S02]  /*181d0*/  ISETP.GE.AND P1, PT, R126, R2.reuse, PT ;  /* 0x000000027e00720c */ /* 0x080fe40003f26270 */
[----:B------:R-:W-:Y:S01]  /*181e0*/  IADD3 R158, R34, 0x41, RZ ;  /* 0x00000041229e7810 */ /* 0x000fe20007ffe0ff */
[----:B------:R-:W4:Y:S01]  /*181f0*/  MUFU.TANH R117, R117 ;  /* 0x0000007500757308 */ /* 0x000f220000002400 */
[C---:B-1----:R-:W-:Y:S01]  /*18200*/  HMMA.16816.F32 R36, R4.reuse, R58, R36 ;  /* 0x0000003a0424723c */ /* 0x042fe20000001824 */
[-C--:B------:R-:W-:Y:S02]  /*18210*/  ISETP.GE.AND P2, PT, R124, R2.reuse, PT ;  /* 0x000000027c00720c */ /* 0x080fe40003f46270 */
[-C--:B------:R-:W-:Y:S02]  /*18220*/  ISETP.GE.AND P3, PT, R126, R3.reuse, PT ;  /* 0x000000037e00720c */ /* 0x080fe40003f66270 */
[----:B------:R-:W-:Y:S02]  /*18230*/  ISETP.GE.AND P6, PT, R128, R2, PT ;  /* 0x000000028000720c */ /* 0x000fe40003fc6270 */
[----:B------:R-:W-:Y:S01]  /*18240*/  IADD3 R159, R34, 0x48, RZ ;  /* 0x00000048229f7810 */ /* 0x000fe20007ffe0ff */
[----:B------:R-:W1:Y:S01]  /*18250*/  MUFU.TANH R121, R121 ;  /* 0x0000007900797308 */ /* 0x000e620000002400 */
[----:B------:R-:W-:Y:S01]  /*18260*/  HMMA.16816.F32 R80, R4, R14, R80 ;  /* 0x0000000e0450723c */ /* 0x000fe20000001850 */
[----:B------:R-:W-:-:S02]  /*18270*/  ISETP.GE.AND P4, PT, R128, R3, PT ;  /* 0x000000038000720c */ /* 0x000fc40003f86270 */
[C---:B------:R-:W-:Y:S02]  /*18280*/  IADD3 R162, R34.reuse, 0x49, RZ ;  /* 0x0000004922a27810 */ /* 0x040fe40007ffe0ff */
[C---:B------:R-:W-:Y:S02]  /*18290*/  IADD3 R169, R34.reuse, 0x59, RZ ;  /* 0x0000005922a97810 */ /* 0x040fe40007ffe0ff */
[C---:B------:R-:W-:Y:S01]  /*182a0*/  IADD3 R164, R34.reuse, 0x50, RZ ;  /* 0x0000005022a47810 */ /* 0x040fe20007ffe0ff */
[----:B------:R-:W1:Y:S01]  /*182b0*/  MUFU.TANH R118, R110 ;  /* 0x0000006e00767308 */ /* 0x000e620000002400 */
[----:B------:R-:W-:Y:S01]  /*182c0*/  IADD3 R180, R34, 0x68, RZ ;  /* 0x0000006822b47810 */ /* 0x000fe20007ffe0ff */
[-C--:B------:R-:W-:Y:S01]  /*182d0*/  FMUL.FTZ R17, R72, R29.reuse ;  /* 0x0000001d48117220 */ /* 0x080fe20000410000 */
[----:B------:R-:W-:Y:S01]  /*182e0*/  IADD3 R165, R34, 0x51, RZ ;  /* 0x0000005122a57810 */ /* 0x000fe20007ffe0ff */
[----:B------:R-:W-:Y:S01]  /*182f0*/  FMUL.FTZ R74, R74, R29 ;  /* 0x0000001d4a4a7220 */ /* 0x000fe20000410000 */
[----:B------:R-:W-:-:S02]  /*18300*/  IADD3 R167, R34, 0x58, RZ ;  /* 0x0000005822a77810 */ /* 0x000fc40007ffe0ff */
[C---:B------:R-:W-:Y:S01]  /*18310*/  IADD3 R188, R34.reuse, 0x78, RZ ;  /* 0x0000007822bc7810 */ /* 0x040fe20007ffe0ff */
[----:B------:R-:W1:Y:S01]  /*18320*/  MUFU.TANH R111, R111 ;  /* 0x0000006f006f7308 */ /* 0x000e620000002400 */
[C---:B------:R-:W-:Y:S01]  /*18330*/  IADD3 R178, R34.reuse, 0x61, RZ ;  /* 0x0000006122b27810 */ /* 0x040fe20007ffe0ff */
[----:B------:R-:W-:Y:S01]  /*18340*/  FMUL.FTZ R75, R75, R29 ;  /* 0x0000001d4b4b7220 */ /* 0x000fe20000410000 */
[----:B------:R-:W-:Y:S01]  /*18350*/  IADD3 R172, R34, 0x60, RZ ;  /* 0x0000006022ac7810 */ /* 0x000fe20007ffe0ff */
[----:B------:R-:W-:-:S04]  /*18360*/  DEPBAR.LE SB0, 0x0 ;  /* 0x000080000000791a */ /* 0x000fc80000000000 */
[----:B------:R-:W-:Y:S08]  /*18370*/  I2F R140, R141 ;  /* 0x0000008d008c7306 */ /* 0x000ff00000201400 */
[----:B------:R-:W-:Y:S08]  /*18380*/  I2F R143, R139 ;  /* 0x0000008b008f7306 */ /* 0x000ff00000201400 */
[----:B------:R-:W-:Y:S08]  /*18390*/  MUFU.TANH R110, R77 ;  /* 0x0000004d006e7308 */ /* 0x000ff00000002400 */
[----:B------:R-:W1:Y:S01]  /*183a0*/  MUFU.TANH R78, R78 ;  /* 0x0000004e004e7308 */ /* 0x000e620000002400 */
[----:B------:R-:W-:Y:S07]  /*183b0*/  HMMA.16816.F32 R92, R4, R56, R92 ;  /* 0x00000038045c723c */ /* 0x000fee000000185c */
[----:B------:R1:W1:Y:S08]  /*183c0*/  MUFU.TANH R119, R76 ;  /* 0x0000004c00777308 */ /* 0x0002700000002400 */
[----:B------:R-:W-:Y:S08]  /*183d0*/  I2F R144, R142 ;  /* 0x0000008e00907306 */ /* 0x000ff00000201400 */
[----:B------:R-:W3:Y:S01]  /*183e0*/  MUFU.TANH R101, R101 ;  /* 0x0000006500657308 */ /* 0x000ee20000002400 */
[----:B-1----:R-:W-:-:S07]  /*183f0*/  FFMA.FTZ R76, R0, R35, R161 ;  /* 0x00000023004c7223 */ /* 0x002fce00000100a1 */
[----:B------:R-:W-:Y:S01]  /*18400*/  I2F R145, R146 ;  /* 0x0000009200917306 */ /* 0x000fe20000201400 */
[----:B--2---:R-:W-:-:S07]  /*18410*/  FFMA.FTZ R51, R0, R129, R120 ;  /* 0x0000008100337223 */ /* 0x004fce0000010078 */
[----:B------:R-:W-:Y:S01]  /*18420*/  MUFU.TANH R100, R100 ;  /* 0x0000006400647308 */ /* 0x000fe20000002400 */
[----:B------:R-:W-:-:S07]  /*18430*/  ISETP.GE.AND P5, PT, R130, R2, PT ;  /* 0x000000028200720c */ /* 0x000fce0003fa6270 */
[----:B------:R-:W1:Y:S01]  /*18440*/  MUFU.TANH R113, R113 ;  /* 0x0000007100717308 */ /* 0x000e620000002400 */
[----:B------:R-:W-:Y:S01]  /*18450*/  FSEL R79, R79, -INF , !P0 ;  /* 0xff8000004f4f7808 */ /* 0x000fe20004000000 */
[----:B---3--:R-:W-:-:S06]  /*18460*/  FFMA.FTZ R30, R0, R131, R116 ;  /* 0x00000083001e7223 */ /* 0x008fcc0000010074 */
[----:B------:R-:W2:Y:S01]  /*18470*/  I2F R147, R148 ;  /* 0x0000009400937306 */ /* 0x000ea20000201400 */
[----:B------:R-:W-:Y:S01]  /*18480*/  FSEL R68, R170, -INF , !P1 ;  /* 0xff800000aa447808 */ /* 0x000fe20004800000 */
[----:B----4-:R-:W-:-:S06]  /*18490*/  FFMA.FTZ R50, R0, R131, R117 ;  /* 0x0000008300327223 */ /* 0x010fcc0000010075 */
[----:B------:R-:W3:Y:S01]  /*184a0*/  MUFU.TANH R112, R112 ;  /* 0x0000007000707308 */ /* 0x000ee20000002400 */
[----:B------:R-:W-:Y:S01]  /*184b0*/  FSEL R76, R76, -INF , !P2 ;  /* 0xff8000004c4c7808 */ /* 0x000fe20005000000 */
[----:B------:R-:W-:Y:S01]  /*184c0*/  FFMA.FTZ R49, R0, R129, R121 ;  /* 0x0000008100317223 */ /* 0x000fe20000010079 */
[----:B------:R-:W-:-:S05]  /*184d0*/  ISETP.GE.AND P0, PT, R132, R2, PT ;  /* 0x000000028400720c */ /* 0x000fca0003f06270 */
[----:B------:R-:W4:Y:S01]  /*184e0*/  I2F R149, R150 ;  /* 0x0000009600957306 */ /* 0x000f220000201400 */
[----:B------:R-:W-:Y:S01]  /*184f0*/  ISETP.GE.AND P1, PT, R132, R3, PT ;  /* 0x000000038400720c */ /* 0x000fe20003f26270 */
[----:B------:R-:W-:Y:S01]  /*18500*/  FFMA.FTZ R77, R0, R133, R118 ;  /* 0x00000085004d7223 */ /* 0x000fe20000010076 */
[----:B------:R-:W-:Y:S01]  /*18510*/  ISETP.GE.AND P2, PT, R130, R3, PT ;  /* 0x000000038200720c */ /* 0x000fe20003f46270 */
[----:B------:R-:W-:Y:S04]  /*18520*/  HMMA.16816.F32 R24, R4, R12, R24 ;  /* 0x0000000c0418723c */ /* 0x000fe80000001818 */
[----:B------:R-:W-:Y:S01]  /*18530*/  I2F R151, R152 ;  /* 0x0000009800977306 */ /* 0x000fe20000201400 */
[----:B------:R-:W-:Y:S02]  /*18540*/  FSEL R84, R84, -INF , !P3 ;  /* 0xff80000054547808 */ /* 0x000fe40005800000 */
[----:B------:R-:W-:-:S05]  /*18550*/  FSEL R69, R69, -INF , !P6 ;  /* 0xff80000045457808 */ /* 0x000fca0007000000 */
[----:B------:R-:W1:Y:S01]  /*18560*/  MUFU.TANH R64, R64 ;  /* 0x0000004000407308 */ /* 0x000e620000002400 */
[----:B------:R-:W-:Y:S01]  /*18570*/  ISETP.GE.AND P3, PT, R134, R2, PT ;  /* 0x000000028600720c */ /* 0x000fe20003f66270 */
[----:B------:R-:W-:Y:S01]  /*18580*/  FFMA.FTZ R88, R0, R135, R111 ;  /* 0x0000008700587223 */ /* 0x000fe2000001006f */
[----:B------:R-:W-:-:S05]  /*18590*/  ISETP.GE.AND P6, PT, R134, R3, PT ;  /* 0x000000038600720c */ /* 0x000fca0003fc6270 */
[----:B------:R-:W-:Y:S01]  /*185a0*/  I2F R153, R154 ;  /* 0x0000009a00997306 */ /* 0x000fe20000201400 */
[----:B------:R-:W-:Y:S01]  /*185b0*/  FSEL R86, R86, -INF , !P4 ;  /* 0xff80000056567808 */ /* 0x000fe20006000000 */
[----:B------:R-:W-:Y:S01]  /*185c0*/  FFMA.FTZ R35, R0, R140, R78 ;  /* 0x0000008c00237223 */ /* 0x000fe2000001004e */
[----:B------:R-:W-:-:S05]  /*185d0*/  FSEL R51, R51, -INF , !P5 ;  /* 0xff80000033337808 */ /* 0x000fca0006800000 */
[----:B------:R-:W-:Y:S01]  /*185e0*/  I2F R155, R156 ;  /* 0x0000009c009b7306 */ /* 0x000fe20000201400 */
[----:B------:R-:W-:Y:S01]  /*185f0*/  ISETP.GE.AND P4, PT, R136, R2, PT ;  /* 0x000000028800720c */ /* 0x000fe20003f86270 */
[----:B------:R-:W-:-:S06]  /*18600*/  FFMA.FTZ R110, R0, R143, R110 ;  /* 0x0000008f006e7223 */ /* 0x000fcc000001006e */
[----:B------:R-:W1:Y:S01]  /*18610*/  MUFU.TANH R67, R67 ;  /* 0x0000004300437308 */ /* 0x000e620000002400 */
[----:B------:R-:W-:-:S07]  /*18620*/  ISETP.GE.AND P5, PT, R136, R3, PT ;  /* 0x000000038800720c */ /* 0x000fce0003fa6270 */
[----:B------:R-:W1:Y:S01]  /*18630*/  MUFU.TANH R66, R66 ;  /* 0x0000004200427308 */ /* 0x000e620000002400 */
[----:B------:R-:W-:Y:S01]  /*18640*/  FSEL R30, R30, -INF , !P0 ;  /* 0xff8000001e1e7808 */ /* 0x000fe20004000000 */
[----:B------:R-:W-:Y:S01]  /*18650*/  FFMA.FTZ R119, R0, R140, R119 ;  /* 0x0000008c00777223 */ /* 0x000fe20000010077 */
[----:B------:R-:W-:-:S05]  /*18660*/  FSEL R50, R50, -INF , !P1 ;  /* 0xff80000032327808 */ /* 0x000fca0004800000 */
[----:B------:R-:W1:Y:S01]  /*18670*/  MUFU.TANH R65, R65 ;  /* 0x0000004100417308 */ /* 0x000e620000002400 */
[----:B------:R-:W-:Y:S01]  /*18680*/  FSEL R49, R49, -INF , !P2 ;  /* 0xff80000031317808 */ /* 0x000fe20005000000 */
[----:B------:R-:W-:Y:S01]  /*18690*/  FMUL.FTZ R56, R73, R29 ;  /* 0x0000001d49387220 */ /* 0x000fe20000410000 */
[----:B------:R-:W-:-:S05]  /*186a0*/  ISETP.GE.AND P0, PT, R141, R3, PT ;  /* 0x000000038d00720c */ /* 0x000fca0003f06270 */
[----:B------:R-:W-:Y:S01]  /*186b0*/  I2F R157, R158 ;  /* 0x0000009e009d7306 */ /* 0x000fe20000201400 */
[----:B------:R-:W-:Y:S01]  /*186c0*/  ISETP.GE.AND P1, PT, R139, R2, PT ;  /* 0x000000028b00720c */ /* 0x000fe20003f26270 */
[----:B------:R-:W-:-:S06]  /*186d0*/  FFMA.FTZ R122, R0, R143, R122 ;  /* 0x0000008f007a7223 */ /* 0x000fcc000001007a */
[----:B------:R-:W-:Y:S01]  /*186e0*/  MUFU.TANH R96, R96 ;  /* 0x0000006000607308 */ /* 0x000fe20000002400 */
[----:B------:R-:W-:Y:S01]  /*186f0*/  ISETP.GE.AND P2, PT, R141, R2, PT ;  /* 0x000000028d00720c */ /* 0x000fe20003f46270 */
[----:B------:R-:W-:-:S06]  /*18700*/  FFMA.FTZ R101, R0, R144, R101 ;  /* 0x0000009000657223 */ /* 0x000fcc0000010065 */
[----:B------:R-:W2:Y:S01]  /*18710*/  MUFU.TANH R97, R97 ;  /* 0x0000006100617308 */ /* 0x000ea20000002400 */
[----:B------:R-:W-:Y:S02]  /*18720*/  FSEL R90, R90, -INF , !P3 ;  /* 0xff8000005a5a7808 */ /* 0x000fe40005800000 */
[----:B------:R-:W-:-:S05]  /*18730*/  FSEL R77, R77, -INF , !P6 ;  /* 0xff8000004d4d7808 */ /* 0x000fca0007000000 */
[----:B------:R-:W-:Y:S01]  /*18740*/  I2F R160, R159 ;  /* 0x0000009f00a07306 */ /* 0x000fe20000201400 */
[----:B------:R-:W-:Y:S01]  /*18750*/  ISETP.GE.AND P3, PT, R139, R3, PT ;  /* 0x000000038b00720c */ /* 0x000fe20003f66270 */
[----:B-1----:R-:W-:Y:S01]  /*18760*/  FFMA.FTZ R113, R0, R144, R113 ;  /* 0x0000009000717223 */ /* 0x002fe20000010071 */
[----:B------:R-:W-:-:S05]  /*18770*/  ISETP.GE.AND P6, PT, R142, R2, PT ;  /* 0x000000028e00720c */ /* 0x000fca0003fc6270 */
[----:B------:R-:W1:Y:S01]  /*18780*/  MUFU.TANH R98, R98 ;  /* 0x0000006200627308 */ /* 0x000e620000002400 */
[----:B------:R-:W-:Y:S01]  /*18790*/  FSEL R89, R89, -INF , !P4 ;  /* 0xff80000059597808 */ /* 0x000fe20006000000 */
[----:B------:R-:W-:Y:S01]  /*187a0*/  FFMA.FTZ R100, R0, R145, R100 ;  /* 0x0000009100647223 */ /* 0x000fe20000010064 */
[----:B------:R-:W-:-:S05]  /*187b0*/  FSEL R88, R88, -INF , !P5 ;  /* 0xff80000058587808 */ /* 0x000fca0006800000 */
[----:B------:R-:W1:Y:S01]  /*187c0*/  I2F R163, R162 ;  /* 0x000000a200a37306 */ /* 0x000e620000201400 */
[----:B------:R-:W-:Y:S01]  /*187d0*/  ISETP.GE.AND P4, PT, R142, R3, PT ;  /* 0x000000038e00720c */ /* 0x000fe20003f86270 */
[-C--:B--2---:R-:W-:Y:S01]  /*187e0*/  FFMA.FTZ R102, R0, R147.reuse, R102 ;  /* 0x0000009300667223 */ /* 0x084fe20000010066 */
[----:B------:R-:W-:Y:S01]  /*187f0*/  ISETP.GE.AND P5, PT, R146, R2, PT ;  /* 0x000000029200720c */ /* 0x000fe20003fa6270 */
[----:B------:R-:W-:Y:S01]  /*18800*/  FFMA.FTZ R91, R0, R147, R91 ;  /* 0x00000093005b7223 */ /* 0x000fe2000001005b */
[----:B------:R-:W-:-:S03]  /*18810*/  FSEL R35, R35, -INF , !P0 ;  /* 0xff80000023237808 */ /* 0x000fc60004000000 */
[----:B------:R-:W2:Y:S01]  /*18820*/  MUFU.TANH R107, R107 ;  /* 0x0000006b006b7308 */ /* 0x000ea20000002400 */
[----:B------:R-:W-:Y:S01]  /*18830*/  FSEL R194, R110, -INF , !P1 ;  /* 0xff8000006ec27808 */ /* 0x000fe20004800000 */
[----:B---3--:R-:W-:Y:S01]  /*18840*/  FFMA.FTZ R112, R0, R145, R112 ;  /* 0x0000009100707223 */ /* 0x008fe20000010070 */
[----:B------:R-:W-:Y:S01]  /*18850*/  FSEL R191, R119, -INF , !P2 ;  /* 0xff80000077bf7808 */ /* 0x000fe20005000000 */
[----:B------:R-:W-:Y:S01]  /*18860*/  FMUL.FTZ R13, R38, R29 ;  /* 0x0000001d260d7220 */ /* 0x000fe20000410000 */
[----:B------:R-:W-:Y:S01]  /*18870*/  ISETP.GE.AND P0, PT, R148, R2, PT ;  /* 0x000000029400720c */ /* 0x000fe20003f06270 */
[----:B----4-:R-:W-:Y:S01]  /*18880*/  FFMA.FTZ R85, R0, R149, R85 ;  /* 0x0000009500557223 */ /* 0x010fe20000010055 */
[-C--:B------:R-:W-:Y:S01]  /*18890*/  ISETP.GE.AND P1, PT, R148, R3.reuse, PT ;  /* 0x000000039400720c */ /* 0x080fe20003f26270 */
[----:B------:R-:W-:Y:S01]  /*188a0*/  I2F R174, R169 ;  /* 0x000000a900ae7306 */ /* 0x000fe20000201400 */
[----:B------:R-:W-:Y:S01]  /*188b0*/  ISETP.GE.AND P2, PT, R146, R3, PT ;  /* 0x000000039200720c */ /* 0x000fe20003f46270 */
[----:B------:R-:W-:Y:S01]  /*188c0*/  FFMA.FTZ R103, R0, R149, R103 ;  /* 0x0000009500677223 */ /* 0x000fe20000010067 */
[----:B------:R-:W-:-:S02]  /*188d0*/  FSEL R196, R122, -INF , !P3 ;  /* 0xff8000007ac47808 */ /* 0x000fc40005800000 */
[----:B------:R-:W-:Y:S01]  /*188e0*/  FSEL R195, R101, -INF , !P6 ;  /* 0xff80000065c37808 */ /* 0x000fe20007000000 */
[----:B------:R-:W-:Y:S01]  /*188f0*/  FFMA.FTZ R64, R0, R151, R64 ;  /* 0x0000009700407223 */ /* 0x000fe20000010040 */
[CC--:B------:R-:W-:Y:S01]  /*18900*/  ISETP.GE.AND P3, PT, R150.reuse, R2.reuse, PT ;  /* 0x000000029600720c */ /* 0x0c0fe20003f66270 */
[----:B------:R-:W3:Y:S01]  /*18910*/  MUFU.TANH R56, R56 ;  /* 0x0000003800387308 */ /* 0x000ee20000002400 */
[----:B------:R-:W-:Y:S01]  /*18920*/  ISETP.GE.AND P6, PT, R150, R3, PT ;  /* 0x000000039600720c */ /* 0x000fe20003fc6270 */
[C---:B------:R-:W-:Y:S01]  /*18930*/  FFMA.FTZ R87, R0.reuse, R151, R87 ;  /* 0x0000009700577223 */ /* 0x040fe20000010057 */
[----:B------:R-:W-:Y:S01]  /*18940*/  FSEL R197, R113, -INF , !P4 ;  /* 0xff80000071c57808 */ /* 0x000fe20006000000 */
[----:B------:R-:W-:Y:S01]  /*18950*/  FFMA.FTZ R67, R0, R153, R67 ;  /* 0x0000009900437223 */ /* 0x000fe20000010043 */
[----:B------:R-:W-:Y:S01]  /*18960*/  FSEL R192, R100, -INF , !P5 ;  /* 0xff80000064c07808 */ /* 0x000fe20006800000 */
[----:B------:R-:W-:Y:S01]  /*18970*/  FFMA.FTZ R66, R0, R155, R66 ;  /* 0x0000009b00427223 */ /* 0x000fe20000010042 */
[CC--:B------:R-:W-:Y:S01]  /*18980*/  ISETP.GE.AND P4, PT, R152.reuse, R2.reuse, PT ;  /* 0x000000029800720c */ /* 0x0c0fe20003f86270 */
[----:B------:R4:W1:Y:S01]  /*18990*/  I2F R166, R164 ;  /* 0x000000a400a67306 */ /* 0x0008620000201400 */
[----:B------:R-:W-:Y:S01]  /*189a0*/  ISETP.GE.AND P5, PT, R152, R3, PT ;  /* 0x000000039800720c */ /* 0x000fe20003fa6270 */
[----:B------:R-:W-:Y:S01]  /*189b0*/  FFMA.FTZ R65, R0, R153, R65 ;  /* 0x0000009900417223 */ /* 0x000fe20000010041 */
[----:B------:R-:W-:Y:S01]  /*189c0*/  FSEL R145, R102, -INF , !P0 ;  /* 0xff80000066917808 */ /* 0x000fe20004000000 */
[----:B------:R-:W-:Y:S01]  /*189d0*/  FMUL.FTZ R7, R80, R29 ;  /* 0x0000001d50077220 */ /* 0x000fe20000410000 */
[----:B------:R-:W-:Y:S01]  /*189e0*/  FSEL R142, R91, -INF , !P1 ;  /* 0xff8000005b8e7808 */ /* 0x000fe20004800000 */
[----:B------:R-:W-:Y:S01]  /*189f0*/  FFMA.FTZ R97, R0, R155, R97 ;  /* 0x0000009b00617223 */ /* 0x000fe20000010061 */
[----:B------:R-:W-:Y:S01]  /*18a00*/  FSEL R193, R112, -INF , !P2 ;  /* 0xff80000070c17808 */ /* 0x000fe20005000000 */
[----:B------:R-:W-:Y:S01]  /*18a10*/  I2F R177, R180 ;  /* 0x000000b400b17306 */ /* 0x000fe20000201400 */
[----:B------:R-:W-:Y:S01]  /*18a20*/  ISETP.GE.AND P0, PT, R154, R3, PT ;  /* 0x000000039a00720c */ /* 0x000fe20003f06270 */
[----:B------:R-:W-:Y:S01]  /*18a30*/  FFMA.FTZ R96, R0, R157, R96 ;  /* 0x0000009d00607223 */ /* 0x000fe20000010060 */
[----:B------:R-:W-:-:S02]  /*18a40*/  ISETP.GE.AND P1, PT, R156, R2, PT ;  /* 0x000000029c00720c */ /* 0x000fc40003f26270 */
[----:B------:R-:W-:Y:S02]  /*18a50*/  ISETP.GE.AND P2, PT, R154, R2, PT ;  /* 0x000000029a00720c */ /* 0x000fe40003f46270 */
[----:B------:R-:W-:Y:S01]  /*18a60*/  FSEL R146, R85, -INF , !P3 ;  /* 0xff80000055927808 */ /* 0x000fe20005800000 */
[----:B------:R-:W2:Y:S01]  /*18a70*/  MUFU.TANH R13, R13 ;  /* 0x0000000d000d7308 */ /* 0x000ea20000002400 */
[----:B------:R-:W-:Y:S01]  /*18a80*/  FSEL R143, R103, -INF , !P6 ;  /* 0xff800000678f7808 */ /* 0x000fe20007000000 */
[----:B-1----:R-:W-:Y:S01]  /*18a90*/  FFMA.FTZ R98, R0, R157, R98 ;  /* 0x0000009d00627223 */ /* 0x002fe20000010062 */
[----:B------:R-:W-:Y:S01]  /*18aa0*/  ISETP.GE.AND P3, PT, R156, R3, PT ;  /* 0x000000039c00720c */ /* 0x000fe20003f66270 */
[----:B------:R-:W-:Y:S01]  /*18ab0*/  FFMA.FTZ R99, R0, R160, R99 ;  /* 0x000000a000637223 */ /* 0x000fe20000010063 */
[----:B------:R-:W-:Y:S02]  /*18ac0*/  ISETP.GE.AND P6, PT, R158, R2, PT ;  /* 0x000000029e00720c */ /* 0x000fe40003fc6270 */
[----:B------:R-:W-:-:S02]  /*18ad0*/  FSEL R147, R64, -INF , !P4 ;  /* 0xff80000040937808 */ /* 0x000fc40006000000 */
[----:B------:R-:W-:Y:S01]  /*18ae0*/  FSEL R144, R87, -INF , !P5 ;  /* 0xff80000057907808 */ /* 0x000fe20006800000 */
[----:B------:R1:W1:Y:S01]  /*18af0*/  I2F R168, R165 ;  /* 0x000000a500a87306 */ /* 0x0002620000201400 */
[----:B------:R-:W-:Y:S01]  /*18b00*/  ISETP.GE.AND P4, PT, R158, R3, PT ;  /* 0x000000039e00720c */ /* 0x000fe20003f86270 */
[----:B------:R-:W-:Y:S01]  /*18b10*/  FMUL.FTZ R40, R95, R29 ;  /* 0x0000001d5f287220 */ /* 0x000fe20000410000 */
[----:B------:R-:W-:Y:S01]  /*18b20*/  ISETP.GE.AND P5, PT, R159, R2, PT ;  /* 0x000000029f00720c */ /* 0x000fe20003fa6270 */
[C---:B------:R-:W-:Y:S01]  /*18b30*/  FFMA.FTZ R160, R0.reuse, R160, R106 ;  /* 0x000000a000a07223 */ /* 0x040fe2000001006a */
[----:B------:R-:W-:Y:S01]  /*18b40*/  FSEL R151, R67, -INF , !P0 ;  /* 0xff80000043977808 */ /* 0x000fe20004000000 */
[----:B------:R-:W-:Y:S01]  /*18b50*/  FFMA.FTZ R105, R0, R163, R105 ;  /* 0x000000a300697223 */ /* 0x000fe20000010069 */
[----:B------:R-:W-:Y:S01]  /*18b60*/  FSEL R161, R66, -INF , !P1 ;  /* 0xff80000042a17808 */ /* 0x000fe20004800000 */
[----:B------:R1:W-:Y:S01]  /*18b70*/  I2F R171, R167 ;  /* 0x000000a700ab7306 */ /* 0x0003e20000201400 */
[----:B------:R-:W-:Y:S01]  /*18b80*/  FSEL R150, R65, -INF , !P2 ;  /* 0xff80000041967808 */ /* 0x000fe20005000000 */
[-C--:B------:R-:W-:Y:S01]  /*18b90*/  FMUL.FTZ R19, R92, R29.reuse ;  /* 0x0000001d5c137220 */ /* 0x080fe20000410000 */
[CC--:B------:R-:W-:Y:S01]  /*18ba0*/  ISETP.GE.AND P0, PT, R162.reuse, R2.reuse, PT ;  /* 0x00000002a200720c */ /* 0x0c0fe20003f06270 */
[----:B------:R-:W-:Y:S01]  /*18bb0*/  FMUL.FTZ R45, R93, R29 ;  /* 0x0000001d5d2d7220 */ /* 0x000fe20000410000 */
[----:B------:R-:W-:Y:S01]  /*18bc0*/  ISETP.GE.AND P1, PT, R162, R3, PT ;  /* 0x00000003a200720c */ /* 0x000fe20003f26270 */
[----:B------:R-:W-:Y:S01]  /*18bd0*/  FMUL.FTZ R52, R94, R29 ;  /* 0x0000001d5e347220 */ /* 0x000fe20000410000 */
[----:B------:R-:W-:Y:S01]  /*18be0*/  ISETP.GE.AND P2, PT, R159, R3, PT ;  /* 0x000000039f00720c */ /* 0x000fe20003f46270 */
[----:B------:R-:W-:Y:S01]  /*18bf0*/  I2F R185, R188 ;  /* 0x000000bc00b97306 */ /* 0x000fe20000201400 */
[----:B------:R-:W-:Y:S01]  /*18c00*/  FSEL R158, R97, -INF , !P3 ;  /* 0xff800000619e7808 */ /* 0x000fe20005800000 */
[----:B------:R-:W-:Y:S01]  /*18c10*/  FMUL.FTZ R36, R36, R29 ;  /* 0x0000001d24247220 */ /* 0x000fe20000410000 */
[----:B------:R-:W-:Y:S01]  /*18c20*/  FSEL R162, R96, -INF , !P6 ;  /* 0xff80000060a27808 */ /* 0x000fe20007000000 */
[----:B--2---:R-:W-:Y:S01]  /*18c30*/  FFMA.FTZ R107, R0, R163, R107 ;  /* 0x000000a3006b7223 */ /* 0x004fe2000001006b */
[----:B------:R-:W-:-:S02]  /*18c40*/  ISETP.GE.AND P3, PT, R164, R2, PT ;  /* 0x00000002a400720c */ /* 0x000fc40003f66270 */
[----:B------:R-:W-:Y:S01]  /*18c50*/  ISETP.GE.AND P6, PT, R164, R3, PT ;  /* 0x00000003a400720c */ /* 0x000fe20003fc6270 */
[----:B------:R-:W2:Y:S01]  /*18c60*/  MUFU.TANH R17, R17 ;  /* 0x0000001100117308 */ /* 0x000ea20000002400 */
[----:B------:R-:W-:Y:S02]  /*18c70*/  FSEL R159, R98, -INF , !P4 ;  /* 0xff800000629f7808 */ /* 0x000fe40006000000 */
[----:B----4-:R-:W-:Y:S01]  /*18c80*/  FSEL R164, R99, -INF , !P5 ;  /* 0xff80000063a47808 */ /* 0x010fe20006800000 */
[----:B------:R-:W-:Y:S01]  /*18c90*/  FMUL.FTZ R4, R25, R29 ;  /* 0x0000001d19047220 */ /* 0x000fe20000410000 */
[----:B------:R-:W-:-:S03]  /*18ca0*/  ISETP.GE.AND P4, PT, R165, R2, PT ;  /* 0x00000002a500720c */ /* 0x000fc60003f86270 */
[----:B------:R-:W4:Y:S01]  /*18cb0*/  MUFU.TANH R7, R7 ;  /* 0x0000000700077308 */ /* 0x000f220000002400 */
[----:B------:R-:W-:Y:S01]  /*18cc0*/  ISETP.GE.AND P5, PT, R165, R3, PT ;  /* 0x00000003a500720c */ /* 0x000fe20003fa6270 */
[-C--:B------:R-:W-:Y:S01]  /*18cd0*/  FMUL.FTZ R12, R37, R29.reuse ;  /* 0x0000001d250c7220 */ /* 0x080fe20000410000 */
[----:B------:R-:W-:Y:S01]  /*18ce0*/  FSEL R160, R160, -INF , !P2 ;  /* 0xff800000a0a07808 */ /* 0x000fe20005000000 */
[----:B------:R-:W-:Y:S01]  /*18cf0*/  FMUL.FTZ R20, R39, R29 ;  /* 0x0000001d27147220 */ /* 0x000fe20000410000 */
[----:B-1----:R-:W-:-:S03]  /*18d00*/  FSEL R165, R105, -INF , !P0 ;  /* 0xff80000069a57808 */ /* 0x002fc60004000000 */
[----:B------:R-:W1:Y:S01]  /*18d10*/  MUFU.TANH R16, R16 ;  /* 0x0000001000107308 */ /* 0x000e620000002400 */
[C---:B------:R-:W-:Y:S01]  /*18d20*/  ISETP.GE.AND P2, PT, R167.reuse, R2, PT ;  /* 0x00000002a700720c */ /* 0x040fe20003f46270 */
[----:B------:R-:W-:Y:S01]  /*18d30*/  FMUL.FTZ R21, R24, R29 ;  /* 0x0000001d18157220 */ /* 0x000fe20000410000 */
[----:B------:R-:W-:Y:S01]  /*18d40*/  ISETP.GE.AND P0, PT, R167, R3, PT ;  /* 0x00000003a700720c */ /* 0x000fe20003f06270 */
[----:B------:R-:W-:-:S04]  /*18d50*/  FMUL.FTZ R6, R26, R29 ;  /* 0x0000001d1a067220 */ /* 0x000fc80000410000 */
[----:B------:R-:W1:Y:S01]  /*18d60*/  MUFU.TANH R44, R74 ;  /* 0x0000004a002c7308 */ /* 0x000e620000002400 */
[----:B------:R-:W-:Y:S01]  /*18d70*/  FMUL.FTZ R5, R27, R29 ;  /* 0x0000001d1b057220 */ /* 0x000fe20000410000 */
[----:B------:R-:W-:Y:S01]  /*18d80*/  IADD3 R186, R34, 0x71, RZ ;  /* 0x0000007122ba7810 */ /* 0x000fe20007ffe0ff */
[----:B---3--:R-:W-:Y:S01]  /*18d90*/  FFMA.FTZ R56, R0, R174, R56 ;  /* 0x000000ae00387223 */ /* 0x008fe20000010038 */
[----:B------:R-:W-:Y:S02]  /*18da0*/  FSEL R167, R107, -INF , !P1 ;  /* 0xff8000006ba77808 */ /* 0x000fe40004800000 */
[C---:B------:R-:W-:Y:S02]  /*18db0*/  IADD3 R182, R34.reuse, 0x69, RZ ;  /* 0x0000006922b67810 */ /* 0x040fe40007ffe0ff */
[----:B------:R-:W-:Y:S01]  /*18dc0*/  I2F R176, R178 ;  /* 0x000000b200b07306 */ /* 0x000fe20000201400 */
[----:B------:R-:W-:Y:S02]  /*18dd0*/  IADD3 R184, R34, 0x70, RZ ;  /* 0x0000007022b87810 */ /* 0x000fe40007ffe0ff */
[----:B------:R-:W-:-:S05]  /*18de0*/  ISETP.GE.AND P1, PT, R169, R2, PT ;  /* 0x00000002a900720c */ /* 0x000fca0003f26270 */
[----:B------:R-:W3:Y:S01]  /*18df0*/  MUFU.TANH R40, R40 ;  /* 0x0000002800287308 */ /* 0x000ee20000002400 */
[CC--:B------:R-:W-:Y:S02]  /*18e00*/  FFMA.FTZ R108, R0.reuse, R166.reuse, R108 ;  /* 0x000000a6006c7223 */ /* 0x0c0fe4000001006c */
[----:B------:R-:W-:-:S05]  /*18e10*/  FFMA.FTZ R70, R0, R166, R70 ;  /* 0x000000a600467223 */ /* 0x000fca0000010046 */
[----:B------:R-:W-:Y:S01]  /*18e20*/  I2F R175, R172 ;  /* 0x000000ac00af7306 */ /* 0x000fe20000201400 */
[----:B------:R-:W-:Y:S01]  /*18e30*/  FMUL.FTZ R63, R83, R29 ;  /* 0x0000001d533f7220 */ /* 0x000fe20000410000 */
[----:B------:R-:W-:Y:S01]  /*18e40*/  FSEL R166, R56, -INF , !P1 ;  /* 0xff80000038a67808 */ /* 0x000fe20004800000 */
[----:B------:R-:W-:-:S05]  /*18e50*/  FFMA.FTZ R155, R0, R177, R13 ;  /* 0x000000b1009b7223 */ /* 0x000fca000001000d */
[----:B------:R-:W1:Y:S01]  /*18e60*/  MUFU.TANH R18, R75 ;  /* 0x0000004b00127308 */ /* 0x000e620000002400 */
[----:B------:R-:W-:Y:S01]  /*18e70*/  IADD3 R189, R34, 0x79, RZ ;  /* 0x0000007922bd7810 */ /* 0x000fe20007ffe0ff */
[----:B------:R-:W-:-:S06]  /*18e80*/  FMUL.FTZ R81, R81, R29 ;  /* 0x0000001d51517220 */ /* 0x000fcc0000410000 */
[----:B------:R-:W1:Y:S01]  /*18e90*/  MUFU.TANH R19, R19 ;  /* 0x0000001300137308 */ /* 0x000e620000002400 */
[----:B------:R-:W-:Y:S01]  /*18ea0*/  ISETP.GE.AND P1, PT, R180, R3, PT ;  /* 0x00000003b400720c */ /* 0x000fe20003f26270 */
[----:B------:R-:W-:-:S06]  /*18eb0*/  FMUL.FTZ R82, R82, R29 ;  /* 0x0000001d52527220 */ /* 0x000fcc0000410000 */
[----:B------:R-:W-:Y:S08]  /*18ec0*/  MUFU.TANH R45, R45 ;  /* 0x0000002d002d7308 */ /* 0x000ff00000002400 */
[----:B------:R-:W1:Y:S08]  /*18ed0*/  MUFU.TANH R52, R52 ;  /* 0x0000003400347308 */ /* 0x000e700000002400 */
[----:B------:R-:W1:Y:S01]  /*18ee0*/  MUFU.TANH R36, R36 ;  /* 0x0000002400247308 */ /* 0x000e620000002400 */
[----:B------:R-:W-:Y:S01]  /*18ef0*/  FFMA.FTZ R109, R0, R168, R109 ;  /* 0x000000a8006d7223 */ /* 0x000fe2000001006d */
[----:B------:R-:W-:-:S06]  /*18f00*/  FSEL R155, R155, -INF , !P1 ;  /* 0xff8000009b9b7808 */ /* 0x000fcc0004800000 */
[----:B------:R-:W-:Y:S01]  /*18f10*/  I2F R183, R186 ;  /* 0x000000ba00b77306 */ /* 0x000fe20000201400 */
[----:B--2---:R-:W-:-:S07]  /*18f20*/  FFMA.FTZ R17, R0, R171, R17 ;  /* 0x000000ab00117223 */ /* 0x004fce0000010011 */
[----:B------:R-:W2:Y:S01]  /*18f30*/  MUFU.TANH R4, R4 ;  /* 0x0000000400047308 */ /* 0x000ea20000002400 */
[----:B----4-:R-:W-:Y:S01]  /*18f40*/  FFMA.FTZ R7, R0, R185, R7 ;  /* 0x000000b900077223 */ /* 0x010fe20000010007 */
[----:B------:R-:W-:-:S06]  /*18f50*/  ISETP.GE.AND P1, PT, R188, R2, PT ;  /* 0x00000002bc00720c */ /* 0x000fcc0003f26270 */
[----:B------:R-:W-:Y:S01]  /*18f60*/  I2F R179, R182 ;  /* 0x000000b600b37306 */ /* 0x000fe20000201400 */
[----:B-1----:R-:W-:-:S07]  /*18f70*/  FFMA.FTZ R16, R0, R168, R16 ;  /* 0x000000a800107223 */ /* 0x002fce0000010010 */
[----:B------:R-:W-:Y:S01]  /*18f80*/  I2F R181, R184 ;  /* 0x000000b800b57306 */ /* 0x000fe20000201400 */
[----:B------:R-:W-:-:S07]  /*18f90*/  FFMA.FTZ R171, R0, R171, R44 ;  /* 0x000000ab00ab7223 */ /* 0x000fce000001002c */
[----:B------:R-:W1:Y:S01]  /*18fa0*/  MUFU.TANH R12, R12 ;  /* 0x0000000c000c7308 */ /* 0x000e620000002400 */
[----:B------:R-:W-:-:S07]  /*18fb0*/  FSEL R170, R108, -INF , !P3 ;  /* 0xff8000006caa7808 */ /* 0x000fce0005800000 */
[----:B------:R-:W4:Y:S08]  /*18fc0*/  MUFU.TANH R20, R20 ;  /* 0x0000001400147308 */ /* 0x000f300000002400 */
[----:B------:R-:W1:Y:S08]  /*18fd0*/  MUFU.TANH R21, R21 ;  /* 0x0000001500157308 */ /* 0x000e700000002400 */
[----:B------:R-:W1:Y:S08]  /*18fe0*/  MUFU.TANH R6, R6 ;  /* 0x0000000600067308 */ /* 0x000e700000002400 */
[----:B------:R-:W1:Y:S01]  /*18ff0*/  MUFU.TANH R5, R5 ;  /* 0x0000000500057308 */ /* 0x000e620000002400 */
[----:B------:R-:W-:Y:S01]  /*19000*/  ISETP.GE.AND P3, PT, R169, R3, PT ;  /* 0x00000003a900720c */ /* 0x000fe20003f66270 */
[----:B---3--:R-:W-:Y:S01]  /*19010*/  FFMA.FTZ R40, R0, R176, R40 ;  /* 0x000000b000287223 */ /* 0x008fe20000010028 */
[----:B------:R-:W-:-:S05]  /*19020*/  FSEL R173, R70, -INF , !P6 ;  /* 0xff80000046ad7808 */ /* 0x000fca0007000000 */
[----:B------:R-:W-:Y:S01]  /*19030*/  I2F R33, R34 ;  /* 0x0000002200217306 */ /* 0x000fe20000201400 */
[----:B------:R-:W-:Y:S01]  /*19040*/  FSEL R169, R109, -INF , !P4 ;  /* 0xff8000006da97808 */ /* 0x000fe20006000000 */
[----:B------:R-:W-:Y:S01]  /*19050*/  FFMA.FTZ R18, R0, R174, R18 ;  /* 0x000000ae00127223 */ /* 0x000fe20000010012 */
[----:B------:R-:W-:-:S05]  /*19060*/  ISETP.GE.AND P6, PT, R172, R2, PT ;  /* 0x00000002ac00720c */ /* 0x000fca0003fc6270 */
[----:B------:R-:W-:Y:S01]  /*19070*/  I2F R187, R189 ;  /* 0x000000bd00bb7306 */ /* 0x000fe20000201400 */
[----:B------:R-:W-:Y:S01]  /*19080*/  ISETP.GE.AND P4, PT, R172, R3, PT ;  /* 0x00000003ac00720c */ /* 0x000fe20003f86270 */
[----:B------:R-:W-:Y:S01]  /*19090*/  FFMA.FTZ R19, R0, R175, R19 ;  /* 0x000000af00137223 */ /* 0x000fe20000010013 */
[----:B------:R-:W-:-:S05]  /*190a0*/  FSEL R168, R17, -INF , !P2 ;  /* 0xff80000011a87808 */ /* 0x000fca0005000000 */
[----:B------:R-:W-:Y:S01]  /*190b0*/  MUFU.TANH R13, R81 ;  /* 0x00000051000d7308 */ /* 0x000fe20000002400 */
[----:B------:R-:W-:Y:S01]  /*190c0*/  FSEL R67, R7, -INF , !P1 ;  /* 0xff80000007437808 */ /* 0x000fe20004800000 */
[----:B------:R-:W-:-:S06]  /*190d0*/  FFMA.FTZ R52, R0, R175, R52 ;  /* 0x000000af00347223 */ /* 0x000fcc0000010034 */
[----:B------:R-:W3:Y:S01]  /*190e0*/  MUFU.TANH R139, R82 ;  /* 0x00000052008b7308 */ /* 0x000ee20000002400 */
[----:B------:R-:W-:Y:S01]  /*190f0*/  FSEL R172, R16, -INF , !P5 ;  /* 0xff80000010ac7808 */ /* 0x000fe20006800000 */
[----:B------:R-:W-:-:S06]  /*19100*/  FFMA.FTZ R45, R0, R176, R45 ;  /* 0x000000b0002d7223 */ /* 0x000fcc000001002d */
[----:B------:R-:W3:Y:S01]  /*19110*/  MUFU.TANH R63, R63 ;  /* 0x0000003f003f7308 */ /* 0x000ee20000002400 */
[----:B------:R-:W-:Y:S01]  /*19120*/  ISETP.GE.AND P2, PT, R178, R3, PT ;  /* 0x00000003b200720c */ /* 0x000fe20003f46270 */
[----:B------:R-:W-:Y:S01]  /*19130*/  FFMA.FTZ R36, R0, R177, R36 ;  /* 0x000000b100247223 */ /* 0x000fe20000010024 */
[----:B------:R-:W-:Y:S02]  /*19140*/  FSEL R171, R171, -INF , !P0 ;  /* 0xff800000abab7808 */ /* 0x000fe40004000000 */
[----:B------:R-:W-:Y:S02]  /*19150*/  ISETP.GE.AND P1, PT, R48, 0x2, PT ;  /* 0x000000023000780c */ /* 0x000fe40003f26270 */
[-C--:B------:R-:W-:Y:S02]  /*19160*/  ISETP.GE.AND P5, PT, R178, R2.reuse, PT ;  /* 0x00000002b200720c */ /* 0x080fe40003fa6270 */
[-C--:B------:R-:W-:Y:S01]  /*19170*/  ISETP.GE.AND P0, PT, R180, R2.reuse, PT ;  /* 0x00000002b400720c */ /* 0x080fe20003f06270 */
[----:B--2---:R-:W-:Y:S01]  /*19180*/  FFMA.FTZ R4, R0, R183, R4 ;  /* 0x000000b700047223 */ /* 0x004fe20000010004 */
[----:B------:R-:W-:Y:S01]  /*19190*/  FSEL R156, R40, -INF , !P2 ;  /* 0xff800000289c7808 */ /* 0x000fe20005000000 */
[-C--:B-1----:R-:W-:Y:S01]  /*191a0*/  FFMA.FTZ R12, R0, R179.reuse, R12 ;  /* 0x000000b3000c7223 */ /* 0x082fe2000001000c */
[----:B------:R-:W-:Y:S01]  /*191b0*/  FSEL R163, R18, -INF , !P3 ;  /* 0xff80000012a37808 */ /* 0x000fe20005800000 */
[C---:B----4-:R-:W-:Y:S01]  /*191c0*/  FFMA.FTZ R20, R0.reuse, R179, R20 ;  /* 0x000000b300147223 */ /* 0x050fe20000010014 */
[----:B------:R-:W-:Y:S01]  /*191d0*/  FSEL R154, R19, -INF , !P6 ;  /* 0xff800000139a7808 */ /* 0x000fe20007000000 */
[-C--:B------:R-:W-:Y:S01]  /*191e0*/  FFMA.FTZ R21, R0, R181.reuse, R21 ;  /* 0x000000b500157223 */ /* 0x080fe20000010015 */
[----:B------:R-:W-:Y:S01]  /*191f0*/  FSEL R157, R52, -INF , !P4 ;  /* 0xff800000349d7808 */ /* 0x000fe20006000000 */
[C---:B------:R-:W-:Y:S01]  /*19200*/  FFMA.FTZ R6, R0.reuse, R181, R6 ;  /* 0x000000b500067223 */ /* 0x040fe20000010006 */
[----:B------:R-:W-:Y:S01]  /*19210*/  FSEL R153, R45, -INF , !P5 ;  /* 0xff8000002d997808 */ /* 0x000fe20006800000 */
[----:B------:R-:W-:Y:S01]  /*19220*/  FFMA.FTZ R140, R0, R183, R5 ;  /* 0x000000b7008c7223 */ /* 0x000fe20000010005 */
[----:B------:R-:W-:-:S02]  /*19230*/  ISETP.GE.AND P2, PT, R186, R2, PT ;  /* 0x00000002ba00720c */ /* 0x000fc40003f46270 */
[----:B------:R-:W-:Y:S02]  /*19240*/  FSEL R152, R36, -INF , !P0 ;  /* 0xff80000024987808 */ /* 0x000fe40004000000 */
[CC--:B------:R-:W-:Y:S02]  /*19250*/  ISETP.GE.AND P3, PT, R182.reuse, R2.reuse, PT ;  /* 0x00000002b600720c */ /* 0x0c0fe40003f66270 */
[-C--:B------:R-:W-:Y:S02]  /*19260*/  ISETP.GE.AND P6, PT, R182, R3.reuse, PT ;  /* 0x00000003b600720c */ /* 0x080fe40003fc6270 */
[C---:B------:R-:W-:Y:S02]  /*19270*/  ISETP.GE.AND P4, PT, R184.reuse, R2, PT ;  /* 0x00000002b800720c */ /* 0x040fe40003f86270 */
[-C--:B------:R-:W-:Y:S02]  /*19280*/  ISETP.GE.AND P5, PT, R184, R3.reuse, PT ;  /* 0x00000003b800720c */ /* 0x080fe40003fa6270 */
[----:B------:R-:W-:Y:S01]  /*19290*/  ISETP.GE.AND P0, PT, R186, R3, PT ;  /* 0x00000003ba00720c */ /* 0x000fe20003f06270 */
[----:B---3--:R-:W-:Y:S01]  /*192a0*/  FFMA.FTZ R139, R0, R185, R139 ;  /* 0x000000b9008b7223 */ /* 0x008fe2000001008b */
[----:B------:R-:W-:Y:S01]  /*192b0*/  FSEL R135, R4, -INF , !P2 ;  /* 0xff80000004877808 */ /* 0x000fe20005000000 */
[-C--:B------:R-:W-:Y:S01]  /*192c0*/  FFMA.FTZ R4, R0, R33.reuse, R190 ;  /* 0x0000002100047223 */ /* 0x080fe200000100be */
[----:B------:R-:W-:Y:S01]  /*192d0*/  FSEL R149, R12, -INF , !P3 ;  /* 0xff8000000c957808 */ /* 0x000fe20005800000 */
[----:B------:R-:W-:Y:S01]  /*192e0*/  FFMA.FTZ R5, R0, R33, R104 ;  /* 0x0000002100057223 */ /* 0x000fe20000010068 */
[----:B------:R-:W-:Y:S01]  /*192f0*/  FSEL R148, R20, -INF , !P6 ;  /* 0xff80000014947808 */ /* 0x000fe20007000000 */
[CC--:B------:R-:W-:Y:S01]  /*19300*/  FFMA.FTZ R13, R0.reuse, R187.reuse, R13 ;  /* 0x000000bb000d7223 */ /* 0x0c0fe2000001000d */
[----:B------:R-:W-:Y:S01]  /*19310*/  FSEL R136, R21, -INF , !P4 ;  /* 0xff80000015887808 */ /* 0x000fe20006000000 */
[----:B------:R-:W-:Y:S01]  /*19320*/  FFMA.FTZ R63, R0, R187, R63 ;  /* 0x000000bb003f7223 */ /* 0x000fe2000001003f */
[----:B------:R-:W-:-:S02]  /*19330*/  FSEL R141, R6, -INF , !P5 ;  /* 0xff800000068d7808 */ /* 0x000fc40006800000 */
[----:B------:R-:W-:Y:S01]  /*19340*/  FSEL R140, R140, -INF , !P0 ;  /* 0xff8000008c8c7808 */ /* 0x000fe20004000000 */
[----:B------:R-:W-:Y:S01]  /*19350*/  BSSY B1, `(.L_x_3436) ;  /* 0x00000e3000017945 */ /* 0x000fe20003800000 */
[-C--:B------:R-:W-:Y:S02]  /*19360*/  ISETP.GE.AND P3, PT, R188, R3.reuse, PT ;  /* 0x00000003bc00720c */ /* 0x080fe40003f66270 */
[CC--:B------:R-:W-:Y:S02]  /*19370*/  ISETP.GE.AND P6, PT, R34.reuse, R2.reuse, PT ;  /* 0x000000022200720c */ /* 0x0c0fe40003fc6270 */
[-C--:B------:R-:W-:Y:S02]  /*19380*/  ISETP.GE.AND P4, PT, R34, R3.reuse, PT ;  /* 0x000000032200720c */ /* 0x080fe40003f86270 */
[C---:B------:R-:W-:Y:S02]  /*19390*/  ISETP.GE.AND P5, PT, R189.reuse, R2, PT ;  /* 0x00000002bd00720c */ /* 0x040fe40003fa6270 */
[----:B------:R-:W-:-:S02]  /*193a0*/  ISETP.GE.AND P2, PT, R189, R3, PT ;  /* 0x00000003bd00720c */ /* 0x000fc40003f46270 */
[----:B------:R-:W-:Y:S02]  /*193b0*/  ISETP.NE.U32.AND P0, PT, R240, RZ, PT ;  /* 0x000000fff000720c */ /* 0x000fe40003f05070 */
[----:B------:R-:W-:Y:S02]  /*193c0*/  LOP3.LUT R220, R9, R28, RZ, 0xfc, !PT ;  /* 0x0000001c09dc7212 */ /* 0x000fe400078efcff */
[----:B------:R-:W-:Y:S02]  /*193d0*/  ISETP.NE.AND.EX P0, PT, R241, RZ, PT, P0 ;  /* 0x000000fff100720c */ /* 0x000fe40003f05300 */
        /* <DEDUP_REMOVED lines=15> */
[----:B------:R-:W-:Y:S02]  /*194d0*/  FSEL R139, R139, -INF , !P3 ;  /* 0xff8000008b8b7808 */ /* 0x000fe40005800000 */
[----:B------:R-:W-:Y:S02]  /*194e0*/  FSEL R4, R4, -INF , !P6 ;  /* 0xff80000004047808 */ /* 0x000fe40007000000 */
[----:B------:R-:W-:Y:S02]  /*194f0*/  FSEL R5, R5, -INF , !P4 ;  /* 0xff80000005057808 */ /* 0x000fe40006000000 */
[----:B------:R-:W-:Y:S02]  /*19500*/  FSEL R66, R13, -INF , !P5 ;  /* 0xff8000000d427808 */ /* 0x000fe40006800000 */
[----:B------:R-:W-:Y:S01]  /*19510*/  FSEL R63, R63, -INF , !P2 ;  /* 0xff8000003f3f7808 */ /* 0x000fe20005000000 */
        /* <DEDUP_REMOVED lines=35> */
[----:B------:R-:W-:Y:S02]  /*19750*/  ISETP.NE.AND P3, PT, R16, RZ, PT ;  /* 0x000000ff1000720c */ /* 0x000fe40003f65270 */
[----:B------:R-:W-:-:S03]  /*19760*/  LOP3.LUT R6, RZ, R16, RZ, 0x33, !PT ;  /* 0x00000010ff067212 */ /* 0x000fc600078e33ff */
        /* <DEDUP_REMOVED lines=10> */
[----:B------:R-:W-:Y:S02]  /*19810*/  IMAD.WIDE R14, R9, 0x4, R240 ;  /* 0x00000004090e7825 */ /* 0x000fe400078e02f0 */
[----:B------:R1:W3:Y:S04]  /*19820*/  LD.E R7, [R6.64] ;  /* 0x0000000606077980 */ /* 0x0002e8000c101900 */
[----:B-1----:R1:W3:Y:S04]  /*19830*/  LD.E R6, [R14.64] ;  /* 0x000000060e067980 */ /* 0x0022e8000c101900 */
        /* <DEDUP_REMOVED lines=15> */
.L_x_3439:
[----:B------:R-:W2:Y:S02]  /*19930*/  LD.E R8, [R10.64+0x38] ;  /* 0x000038060a087980 */ /* 0x000ea4000c101900 */
[----:B--2---:R-:W-:-:S04]  /*19940*/  LEA R8, -R8, RZ, 0x7 ;  /* 0x000000ff08087211 */ /* 0x004fc800078e39ff */
[----:B------:R-:W-:Y:S02]  /*19950*/  SHF.R.S32.HI R7, RZ, 0x1f, R8 ;  /* 0x0000001fff077819 */ /* 0x000fe40000011408 */
.L_x_3440:
[----:B------:R-:W-:Y:S05]  /*19960*/  BSYNC B0 ;  /* 0x0000000000007941 */ /* 0x000fea0003800000 */
.L_x_3438:
        /* <DEDUP_REMOVED lines=129> */
.L_x_3437:
[----:B------:R-:W-:Y:S05]  /*1a180*/  BSYNC B1 ;  /* 0x0000000000017941 */ /* 0x000fea0003800000 */
.L_x_3436:
        /* <DEDUP_REMOVED lines=66> */
[----:B------:R-:W-:Y:S01]  /*1a5b0*/  LDSM.16.MT88.4 R92, [R220+0x10000] ;  /* 0x01000000dc5c783b */ /* 0x000fe20000004200 */
[C---:B------:R-:W-:Y:S02]  /*1a5c0*/  LEA R217, R31.reuse, R220, 0x1 ;  /* 0x000000dc1fd97211 */ /* 0x040fe400078e08ff */
[----:B------:R-:W-:Y:S01]  /*1a5d0*/  LEA R216, R31, R218, 0x1 ;  /* 0x000000da1fd87211 */ /* 0x000fe200078e08ff */
[----:B------:R-:W-:Y:S04]  /*1a5e0*/  LDSM.16.MT88.4 R124, [R220+0xc000] ;  /* 0x00c00000dc7c783b */ /* 0x000fe80000004200 */
[----:B------:R-:W-:Y:S04]  /*1a5f0*/  LDSM.16.MT88.4 R100, [R216+0xc000] ;  /* 0x00c00000d864783b */ /* 0x000fe80000004200 */
[----:B------:R-:W-:Y:S04]  /*1a600*/  LDSM.16.MT88.4 R116, [R218+0xc000] ;  /* 0x00c00000da74783b */ /* 0x000fe80000004200 */
[----:B------:R-:W-:Y:S01]  /*1a610*/  LDSM.16.MT88.4 R108, [R217+0xc000] ;  /* 0x00c00000d96c783b */ /* 0x000fe20000004200 */
[----:B-1----:R-:W-:-:S03]  /*1a620*/  FMNMX.FTZ R7, R6, R7, !PT ;  /* 0x0000000706077209 */ /* 0x002fc60007810000 */
[----:B------:R-:W-:Y:S04]  /*1a630*/  LDSM.16.MT88.4 R16, [R216+0xc800] ;  /* 0x00c80000d810783b */ /* 0x000fe80000004200 */
[----:B------:R-:W1:Y:S04]  /*1a640*/  SHFL.BFLY PT, R6, R8, 0x2, 0x1f ;  /* 0x0c401f0008067f89 */ /* 0x000e6800000e0000 */
[----:B------:R-:W3:Y:S04]  /*1a650*/  SHFL.BFLY PT, R132, R7, 0x1, 0x1f ;  /* 0x0c201f0007847f89 */ /* 0x000ee800000e0000 */
[----:B------:R-:W-:Y:S04]  /*1a660*/  LDSM.16.MT88.4 R12, [R220+0x10800] ;  /* 0x01080000dc0c783b */ /* 0x000fe80000004200 */
[----:B------:R-:W-:Y:S04]  /*1a670*/  LDSM.16.MT88.4 R24, [R218+0xc800] ;  /* 0x00c80000da18783b */ /* 0x000fe80000004200 */
[----:B------:R-:W-:Y:S04]  /*1a680*/  LDSM.16.MT88.4 R20, [R217+0xc800] ;  /* 0x00c80000d914783b */ /* 0x000fe80000004200 */
[----:B------:R-:W-:Y:S01]  /*1a690*/  LDSM.16.MT88.4 R36, [R218+0x10800] ;  /* 0x01080000da24783b */ /* 0x000fe20000004200 */
[----:B-1----:R-:W-:-:S02]  /*1a6a0*/  FMNMX.FTZ R6, R8, R6, !PT ;  /* 0x0000000608067209 */ /* 0x002fc40007810000 */
[----:B---3--:R-:W-:-:S03]  /*1a6b0*/  FMNMX.FTZ R132, R7, R132, !PT ;  /* 0x0000008407847209 */ /* 0x008fc60007810000 */
[----:B------:R-:W1:Y:S01]  /*1a6c0*/  SHFL.BFLY PT, R133, R6, 0x1, 0x1f ;  /* 0x0c201f0006857f89 */ /* 0x000e6200000e0000 */
[----:B------:R-:W-:Y:S02]  /*1a6d0*/  FSETP.NEU.FTZ.AND P2, PT, R132, -INF , PT ;  /* 0xff8000008400780b */ /* 0x000fe40003f5d000 */
[----:B-1----:R-:W-:Y:S01]  /*1a6e0*/  FMNMX.FTZ R133, R6, R133, !PT ;  /* 0x0000008506857209 */ /* 0x002fe20007810000 */
        /* <DEDUP_REMOVED lines=10> */
[-CC-:B------:R-:W-:Y:S01]  /*1a790*/  FFMA.FTZ R62, R4, R65.reuse, -R134.reuse ;  /* 0x00000041043e7223 */ /* 0x180fe20000010886 */
[----:B------:R-:W1:Y:S01]  /*1a7a0*/  LDSM.16.MT88.4 R84, [R218+0x10000] ;  /* 0x01000000da54783b */ /* 0x000e620000004200 */
[----:B------:R-:W-:-:S02]  /*1a7b0*/  FFMA.FTZ R61, R76, R65, -R134 ;  /* 0x000000414c3d7223 */ /* 0x000fc40000010886 */
[-CC-:B------:R-:W-:Y:S01]  /*1a7c0*/  FFMA.FTZ R60, R68, R65.reuse, -R134.reuse ;  /* 0x00000041443c7223 */ /* 0x180fe20000010886 */
[----:B------:R-:W-:Y:S01]  /*1a7d0*/  LDSM.16.MT88.4 R4, [R216+0x10000] ;  /* 0x01000000d804783b */ /* 0x000fe20000004200 */
[-C--:B------:R-:W-:Y:S01]  /*1a7e0*/  FFMA.FTZ R54, R69, R65.reuse, -R134 ;  /* 0x0000004145367223 */ /* 0x080fe20000010886 */
[----:B------:R-:W2:Y:S01]  /*1a7f0*/  MUFU.EX2 R58, R58 ;  /* 0x0000003a003a7308 */ /* 0x000ea20000000800 */
[-CC-:B------:R-:W-:Y:S02]  /*1a800*/  FFMA.FTZ R55, R49, R65.reuse, -R64.reuse ;  /* 0x0000004131377223 */ /* 0x180fe40000010840 */
[-C--:B------:R-:W-:Y:S02]  /*1a810*/  FFMA.FTZ R49, R77, R65.reuse, -R64 ;  /* 0x000000414d317223 */ /* 0x080fe40000010840 */
[----:B------:R-:W3:Y:S01]  /*1a820*/  LDSM.16.MT88.4 R76, [R217+0x10000] ;  /* 0x01000000d94c783b */ /* 0x000ee20000004200 */
[-C--:B------:R-:W-:Y:S02]  /*1a830*/  FFMA.FTZ R56, R51, R65.reuse, -R134 ;  /* 0x0000004133387223 */ /* 0x080fe40000010886 */
[----:B------:R-:W-:Y:S01]  /*1a840*/  MUFU.EX2 R57, R57 ;  /* 0x0000003900397308 */ /* 0x000fe20000000800 */
[----:B------:R-:W-:-:S02]  /*1a850*/  FFMA.FTZ R50, R50, R65, -R64 ;  /* 0x0000004132327223 */ /* 0x000fc40000010840 */
[-CC-:B------:R-:W-:Y:S02]  /*1a860*/  FFMA.FTZ R52, R30, R65.reuse, -R134.reuse ;  /* 0x000000411e347223 */ /* 0x180fe40000010886 */
[-CC-:B------:R-:W-:Y:S01]  /*1a870*/  FFMA.FTZ R51, R90, R65.reuse, -R134.reuse ;  /* 0x000000415a337223 */ /* 0x180fe20000010886 */
[----:B------:R-:W4:Y:S01]  /*1a880*/  LDSM.16.MT88.4 R28, [R220+0xc800] ;  /* 0x00c80000dc1c783b */ /* 0x000f220000004200 */
[----:B------:R-:W-:Y:S01]  /*1a890*/  FFMA.FTZ R47, R89, R65, -R134 ;  /* 0x00000041592f7223 */ /* 0x000fe20000010886 */
[----:B------:R-:W5:Y:S01]  /*1a8a0*/  MUFU.EX2 R53, R53 ;  /* 0x0000003500357308 */ /* 0x000f620000000800 */
[----:B--2---:R-:W-:Y:S01]  /*1a8b0*/  F2FP.PACK_AB R69, R58, R59 ;  /* 0x0000003b3a45723e */ /* 0x004fe200000000ff */
[-CC-:B------:R-:W-:Y:S02]  /*1a8c0*/  FFMA.FTZ R45, R88, R65.reuse, -R64.reuse ;  /* 0x00000041582d7223 */ /* 0x180fe40000010840 */
[-CC-:B------:R-:W-:Y:S02]  /*1a8d0*/  FFMA.FTZ R44, R35, R65.reuse, -R64.reuse ;  /* 0x00000041232c7223 */ /* 0x180fe40000010840 */
[----:B------:R-:W2:Y:S01]  /*1a8e0*/  LDSM.16.MT88.4 R32, [R217+0x10800] ;  /* 0x01080000d920783b */ /* 0x000ea20000004200 */
[-CC-:B------:R-:W-:Y:S01]  /*1a8f0*/  FFMA.FTZ R41, R196, R65.reuse, -R64.reuse ;  /* 0x00000041c4297223 */ /* 0x180fe20000010840 */
[----:B------:R-:W-:Y:S01]  /*1a900*/  MUFU.EX2 R62, R62 ;  /* 0x0000003e003e7308 */ /* 0x000fe20000000800 */
[----:B------:R-:W-:-:S02]  /*1a910*/  FFMA.FTZ R40, R197, R65, -R64 ;  /* 0x00000041c5287223 */ /* 0x000fc40000010840 */
[-CC-:B------:R-:W-:Y:S02]  /*1a920*/  FFMA.FTZ R46, R191, R65.reuse, -R134.reuse ;  /* 0x00000041bf2e7223 */ /* 0x180fe40000010886 */
[-CC-:B------:R-:W-:Y:S02]  /*1a930*/  FFMA.FTZ R43, R194, R65.reuse, -R134.reuse ;  /* 0x00000041c22b7223 */ /* 0x180fe40000010886 */
[--C-:B------:R-:W-:Y:S01]  /*1a940*/  FFMA.FTZ R42, R195, R65, -R134.reuse ;  /* 0x00000041c32a7223 */ /* 0x100fe20000010886 */
[----:B------:R-:W1:Y:S01]  /*1a950*/  MUFU.EX2 R61, R61 ;  /* 0x0000003d003d7308 */ /* 0x000e620000000800 */
[----:B-----5:R-:W-:Y:S01]  /*1a960*/  F2FP.PACK_AB R71, R53, R57 ;  /* 0x000000393547723e */ /* 0x020fe200000000ff */
        /* <DEDUP_REMOVED lines=8> */
[----:B------:R-:W5:Y:S01]  /*1a9f0*/  MUFU.EX2 R54, R54 ;  /* 0x0000003600367308 */ /* 0x000f620000000800 */
[----:B-1----:R-:W-:Y:S01]  /*1aa00*/  F2FP.PACK_AB R68, R61, R62 ;  /* 0x0000003e3d44723e */ /* 0x002fe200000000ff */
[----:B------:R-:W-:-:S02]  /*1aa10*/  FFMA.FTZ R147, R147, R65, -R134 ;  /* 0x0000004193937223 */ /* 0x000fc40000010886 */
[-C--:B------:R-:W-:Y:S02]  /*1aa20*/  FFMA.FTZ R150, R150, R65.reuse, -R134 ;  /* 0x0000004196967223 */ /* 0x080fe40000010886 */
[-CC-:B------:R-:W-:Y:S02]  /*1aa30*/  FFMA.FTZ R151, R151, R65.reuse, -R64.reuse ;  /* 0x0000004197977223 */ /* 0x180fe40000010840 */
[----:B------:R-:W-:Y:S01]  /*1aa40*/  MUFU.EX2 R55, R55 ;  /* 0x0000003700377308 */ /* 0x000fe20000000800 */
[-CC-:B------:R-:W-:Y:S02]  /*1aa50*/  FFMA.FTZ R158, R158, R65.reuse, -R64.reuse ;  /* 0x000000419e9e7223 */ /* 0x180fe40000010840 */
[-CC-:B------:R-:W-:Y:S02]  /*1aa60*/  FFMA.FTZ R159, R159, R65.reuse, -R64.reuse ;  /* 0x000000419f9f7223 */ /* 0x180fe40000010840 */
[-C--:B------:R-:W-:Y:S02]  /*1aa70*/  FFMA.FTZ R160, R160, R65.reuse, -R64 ;  /* 0x00000041a0a07223 */ /* 0x080fe40000010840 */
[-CC-:B------:R-:W-:Y:S01]  /*1aa80*/  FFMA.FTZ R161, R161, R65.reuse, -R134.reuse ;  /* 0x00000041a1a17223 */ /* 0x180fe20000010886 */
[----:B-----5:R-:W-:Y:S01]  /*1aa90*/  F2FP.PACK_AB R70, R54, R60 ;  /* 0x0000003c3646723e */ /* 0x020fe200000000ff */
[----:B------:R-:W-:Y:S01]  /*1aaa0*/  MUFU.EX2 R50, R50 ;  /* 0x0000003200327308 */ /* 0x000fe20000000800 */
[----:B------:R-:W-:-:S02]  /*1aab0*/  FFMA.FTZ R162, R162, R65, -R134 ;  /* 0x00000041a2a27223 */ /* 0x000fc40000010886 */
[-CC-:B------:R-:W-:Y:S02]  /*1aac0*/  FFMA.FTZ R164, R164, R65.reuse, -R134.reuse ;  /* 0x00000041a4a47223 */ /* 0x180fe40000010886 */
[-C--:B------:R-:W-:Y:S01]  /*1aad0*/  FFMA.FTZ R165, R165, R65.reuse, -R134 ;  /* 0x00000041a5a57223 */ /* 0x080fe20000010886 */
        /* <DEDUP_REMOVED lines=13> */
[-CC-:B------:R-:W-:Y:S01]  /*1abb0*/  FFMA.FTZ R163, R163, R65.reuse, -R64.reuse ;  /* 0x00000041a3a37223 */ /* 0x180fe20000010840 */
[----:B------:R-:W1:Y:S01]  /*1abc0*/  MUFU.EX2 R52, R52 ;  /* 0x0000003400347308 */ /* 0x000e620000000800 */
        /* <DEDUP_REMOVED lines=11> */
[----:B------:R-:W5:Y:S01]  /*1ac80*/  MUFU.EX2 R47, R47 ;  /* 0x0000002f002f7308 */ /* 0x000f620000000800 */
[----:B------:R-:W-:Y:S02]  /*1ac90*/  FADD.FTZ R58, R59, R58 ;  /* 0x0000003a3b3a7221 */ /* 0x000fe40000010000 */
[----:B------:R-:W-:Y:S02]  /*1aca0*/  FADD.FTZ R61, R62, R61 ;  /* 0x0000003d3e3d7221 */ /* 0x000fe40000010000 */
[----:B------:R-:W-:Y:S01]  /*1acb0*/  FADD.FTZ R57, R57, R58 ;  /* 0x0000003a39397221 */ /* 0x000fe20000010000 */
[----:B------:R-:W-:Y:S01]  /*1acc0*/  HMMA.16816.F32 R120, R68, R116, RZ ;  /* 0x000000744478723c */ /* 0x000fe200000018ff */
        /* <DEDUP_REMOVED lines=10> */
[C---:B---3--:R-:W-:Y:S02]  /*1ad70*/  HMMA.16816.F32 R80, R68.reuse, R76, RZ ;  /* 0x0000004c4450723c */ /* 0x048fe400000018ff */
[----:B------:R-:W-:Y:S06]  /*1ad80*/  MUFU.EX2 R40, R40 ;  /* 0x0000002800287308 */ /* 0x000fec0000000800 */
[C---:B------:R-:W-:Y:S02]  /*1ad90*/  HMMA.16816.F32 R124, R68.reuse, R126, RZ ;  /* 0x0000007e447c723c */ /* 0x040fe400000018ff */
[----:B------:R-:W-:Y:S06]  /*1ada0*/  MUFU.EX2 R46, R46 ;  /* 0x0000002e002e7308 */ /* 0x000fec0000000800 */
[C---:B------:R-:W-:Y:S02]  /*1adb0*/  HMMA.16816.F32 R116, R68.reuse, R118, RZ ;  /* 0x000000764474723c */ /* 0x040fe400000018ff */
[----:B------:R-:W3:Y:S06]  /*1adc0*/  MUFU.EX2 R43, R43 ;  /* 0x0000002b002b7308 */ /* 0x000eec0000000800 */
[C---:B------:R-:W-:Y:S02]  /*1add0*/  HMMA.16816.F32 R108, R68.reuse, R110, RZ ;  /* 0x0000006e446c723c */ /* 0x040fe400000018ff */
[----:B------:R-:W-:Y:S06]  /*1ade0*/  MUFU.EX2 R42, R42 ;  /* 0x0000002a002a7308 */ /* 0x000fec0000000800 */
[C---:B------:R-:W-:Y:S02]  /*1adf0*/  HMMA.16816.F32 R84, R68.reuse, R86, RZ ;  /* 0x000000564454723c */ /* 0x040fe400000018ff */
[----:B------:R-:W1:Y:S06]  /*1ae00*/  MUFU.EX2 R9, R9 ;  /* 0x0000000900097308 */ /* 0x000e6c0000000800 */
        /* <DEDUP_REMOVED lines=10> */
[----:B-----5:R-:W-:Y:S01]  /*1aeb0*/  F2FP.PACK_AB R6, R47, R51 ;  /* 0x000000332f06723e */ /* 0x020fe200000000ff */
        /* <DEDUP_REMOVED lines=12> */
[----:B------:R-:W5:Y:S06]  /*1af80*/  MUFU.EX2 R146, R146 ;  /* 0x0000009200927308 */ /* 0x000f6c0000000800 */
[C---:B------:R-:W-:Y:S02]  /*1af90*/  HMMA.16816.F32 R96, R4.reuse, R12, R96 ;  /* 0x0000000c0460723c */ /* 0x040fe40000001860 */
[----:B------:R-:W-:Y:S06]  /*1afa0*/  MUFU.EX2 R147, R147 ;  /* 0x0000009300937308 */ /* 0x000fec0000000800 */
[C---:B------:R-:W-:Y:S01]  /*1afb0*/  HMMA.16816.F32 R92, R4.reuse, R14, R92 ;  /* 0x0000000e045c723c */ /* 0x040fe2000000185c */
[----:B------:R-:W1:Y:S01]  /*1afc0*/  LDSM.16.MT88.4 R12, [R216+0xd000] ;  /* 0x00d00000d80c783b */ /* 0x000e620000004200 */
[----:B------:R-:W1:Y:S06]  /*1afd0*/  MUFU.EX2 R150, R150 ;  /* 0x0000009600967308 */ /* 0x000e6c0000000800 */
        /* <DEDUP_REMOVED lines=13> */
[----:B------:R-:W3:Y:S01]  /*1b0b0*/  LDSM.16.MT88.4 R20, [R217+0xd000] ;  /* 0x00d00000d914783b */ /* 0x000ee20000004200 */
[----:B------:R-:W1:Y:S06]  /*1b0c0*/  MUFU.EX2 R162, R162 ;  /* 0x000000a200a27308 */ /* 0x000e6c0000000800 */
[C---:B------:R-:W-:Y:S02]  /*1b0d0*/  HMMA.16816.F32 R88, R4.reuse, R36, R88 ;  /* 0x000000240458723c */ /* 0x040fe40000001858 */
[----:B------:R-:W-:Y:S06]  /*1b0e0*/  MUFU.EX2 R164, R164 ;  /* 0x000000a400a47308 */ /* 0x000fec0000000800 */
[C---:B------:R-:W-:Y:S01]  /*1b0f0*/  HMMA.16816.F32 R84, R4.reuse, R38, R84 ;  /* 0x000000260454723c */ /* 0x040fe20000001854 */
[----:B------:R-:W-:Y:S01]  /*1b100*/  LDSM.16.MT88.4 R36, [R218+0x11000] ;  /* 0x01100000da24783b */ /* 0x000fe20000004200 */
[----:B------:R-:W1:Y:S06]  /*1b110*/  MUFU.EX2 R165, R165 ;  /* 0x000000a500a57308 */ /* 0x000e6c0000000800 */
[C---:B--2---:R-:W-:Y:S02]  /*1b120*/  HMMA.16816.F32 R80, R4.reuse, R32, R80 ;  /* 0x000000200450723c */ /* 0x044fe40000001850 */
        /* <DEDUP_REMOVED lines=18> */
[----:B------:R-:W3:Y:S01]  /*1b250*/  MUFU.EX2 R169, R169 ;  /* 0x000000a900a97308 */ /* 0x000ee20000000800 */
[----:B------:R-:W-:Y:S01]  /*1b260*/  FADD.FTZ R42, R42, R46 ;  /* 0x0000002e2a2a7221 */ /* 0x000fe20000010000 */
[C---:B------:R-:W-:Y:S01]  /*1b270*/  HMMA.16816.F32 R104, R4.reuse, R12, R104 ;  /* 0x0000000c0468723c */ /* 0x040fe20000001868 */
[----:B------:R-:W-:Y:S02]  /*1b280*/  FADD.FTZ R40, R40, R44 ;  /* 0x0000002c28287221 */ /* 0x000fe40000010000 */
[----:B------:R-:W-:Y:S02]  /*1b290*/  FADD.FTZ R42, R9, R42 ;  /* 0x0000002a092a7221 */ /* 0x000fe40000010000 */
[----:B------:R-:W-:Y:S01]  /*1b2a0*/  FADD.FTZ R40, R8, R40 ;  /* 0x0000002808287221 */ /* 0x000fe20000010000 */
[----:B------:R-:W-:Y:S02]  /*1b2b0*/  MUFU.EX2 R168, R168 ;  /* 0x000000a800a87308 */ /* 0x000fe40000000800 */
[C---:B------:R-:W-:Y:S01]  /*1b2c0*/  HMMA.16816.F32 R100, R4.reuse, R14, R100 ;  /* 0x0000000e0464723c */ /* 0x040fe20000001864 */
[----:B------:R-:W2:Y:S05]  /*1b2d0*/  LDSM.16.MT88.4 R12, [R216+0x11000] ;  /* 0x01100000d80c783b */ /* 0x000eaa0000004200 */
[----:B------:R-:W1:Y:S02]  /*1b2e0*/  MUFU.EX2 R166, R166 ;  /* 0x000000a600a67308 */ /* 0x000e640000000800 */
[C---:B------:R-:W-:Y:S06]  /*1b2f0*/  HMMA.16816.F32 R112, R4.reuse, R20, R112 ;  /* 0x000000140470723c */ /* 0x040fec0000001870 */
        /* <DEDUP_REMOVED lines=11> */
[C---:B--2---:R-:W-:Y:S06]  /*1b3b0*/  HMMA.16816.F32 R72, R4.reuse, R12, R72 ;  /* 0x0000000c0448723c */ /* 0x044fec0000001848 */
[----:B------:R-:W2:Y:S02]  /*1b3c0*/  MUFU.EX2 R153, R153 ;  /* 0x0000009900997308 */ /* 0x000ea40000000800 */
        /* <DEDUP_REMOVED lines=17> */
[----:B-----5:R-:W-:Y:S01]  /*1b4e0*/  F2FP.PACK_AB R4, R146, R145 ;  /* 0x000000919204723e */ /* 0x020fe200000000ff */
        /* <DEDUP_REMOVED lines=254> */
.L_x_3443:
[----:B------:R-:W2:Y:S02]  /*1c4d0*/  LD.E R5, [R10.64+0x40] ;  /* 0x000040060a057980 */ /* 0x000ea4000c101900 */
[----:B--2---:R-:W-:-:S04]  /*1c4e0*/  LEA R5, -R5, RZ, 0x7 ;  /* 0x000000ff05057211 */ /* 0x004fc800078e39ff */
[----:B------:R-:W-:Y:S02]  /*1c4f0*/  SHF.R.S32.HI R6, RZ, 0x1f, R5 ;  /* 0x0000001fff067819 */ /* 0x000fe40000011405 */
.L_x_3444:
[----:B------:R-:W-:Y:S05]  /*1c500*/  BSYNC B0 ;  /* 0x0000000000007941 */ /* 0x000fea0003800000 */
.L_x_3442:
[C---:B------:R-:W-:Y:S01]  /*1c510*/  LOP3.LUT P4, RZ, R243.reuse, 0x1, RZ, 0xc0, !PT ;  /* 0x00000001f3ff7812 */ /* 0x040fe2000788c0ff */
[----:B------:R-:W-:Y:S01]  /*1c520*/  ULDC.64 UR4, c[0x0][0x40] ;  /* 0x0000100000047ab9 */ /* 0x000fe20000000a00 */
[----:B------:R-:W-:Y:S01]  /*1c530*/  LOP3.LUT P1, RZ, R243, 0x2, RZ, 0xc0, !PT ;  /* 0x00000002f3ff7812 */ /* 0x000fe2000782c0ff */
[----:B------:R-:W-:Y:S01]  /*1c540*/  UIADD3 UR4, UP0, UR4, 0x160, URZ ;  /* 0x0000016004047890 */ /* 0x000fe2000ff1e03f */
[C---:B------:R-:W-:Y:S02]  /*1c550*/  LEA R134, P3, R5.reuse, R138, 0x1 ;  /* 0x0000008a05867211 */ /* 0x040fe400078608ff */
[C---:B------:R-:W-:Y:S01]  /*1c560*/  IADD3 R4, P2, R5.reuse, R227, RZ ;  /* 0x000000e305047210 */ /* 0x040fe20007f5e0ff */
        /* <DEDUP_REMOVED lines=18> */
[CC--:B------:R-:W-:Y:S01]  /*1c690*/  @P1 LEA R12, P2, R5.reuse, R138.reuse, 0x1 ;  /* 0x0000008a050c1211 */ /* 0x0c0fe200078408ff */
        /* <DEDUP_REMOVED lines=30> */
[----:B------:R-:W-:Y:S01]  /*1c880*/  @P1 LEA.HI.X R9, R5, R137, R6, 0x1, P2 ;  /* 0x0000008905091211 */ /* 0x000fe200010f0c06 */
[----:B------:R-:W-:Y:S01]  /*1c890*/  IMAD.X R6, R6, 0x1, R228, P3 ;  /* 0x0000000106067824 */ /* 0x000fe200018e06e4 */
[----:B------:R-:W-:Y:S01]  /*1c8a0*/  @!P1 STS.128 [R239+0x10800], RZ ;  /* 0x010800ffef009388 */ /* 0x000fe20000000c00 */
[CC--:B------:R-:W-:Y:S02]  /*1c8b0*/  @P4 LEA R26, P5, R4.reuse, R138.reuse, 0x1 ;  /* 0x0000008a041a4211 */ /* 0x0c0fe400078a08ff */
[CC--:B--2---:R-:W-:Y:S01]  /*1c8c0*/  @P1 LEA R24, P2, R4.reuse, R138.reuse, 0x1 ;  /* 0x0000008a04181211 */ /* 0x0c4fe200078408ff */
        /* <DEDUP_REMOVED lines=76> */
[----:B------:R-:W5:Y:S04]  /*1cd90*/  LDSM.16.M88.4 R64, [R225+0x4000] ;  /* 0x00400000e140783b */ /* 0x000f680000000200 */
[----:B------:R-:W5:Y:S04]  /*1cda0*/  LDSM.16.M88.4 R56, [R225+0x4800] ;  /* 0x00480000e138783b */ /* 0x000f680000000200 */
[----:B------:R-:W5:Y:S04]  /*1cdb0*/  LDSM.16.M88.4 R44, [R225+0x5000] ;  /* 0x00500000e12c783b */ /* 0x000f680000000200 */
[----:B------:R-:W5:Y:S04]  /*1cdc0*/  LDSM.16.M88.4 R36, [R225+0x5800] ;  /* 0x00580000e124783b */ /* 0x000f680000000200 */
[----:B-1----:R-:W1:Y:S04]  /*1cdd0*/  LDSM.16.M88.4 R28, [R225+0x6000] ;  /* 0x00600000e11c783b */ /* 0x002e680000000200 */
[----:B---3--:R-:W3:Y:S04]  /*1cde0*/  LDSM.16.M88.4 R20, [R225+0x6800] ;  /* 0x00680000e114783b */ /* 0x008ee80000000200 */
[----:B----4-:R-:W4:Y:S04]  /*1cdf0*/  LDSM.16.M88.4 R12, [R225+0x7000] ;  /* 0x00700000e10c783b */ /* 0x010f280000000200 */
[----:B-----5:R-:W5:Y:S04]  /*1ce00*/  LDSM.16.M88.4 R8, [R225+0x7800] ;  /* 0x00780000e108783b */ /* 0x020f680000000200 */
[----:B------:R-:W-:Y:S04]  /*1ce10*/  LDSM.16.M88.4 R156, [R224] ;  /* 0x00000000e09c783b */ /* 0x000fe80000000200 */
[----:B------:R-:W1:Y:S01]  /*1ce20*/  LDSM.16.M88.4 R4, [R223] ;  /* 0x00000000df04783b */ /* 0x000e620000000200 */
[C---:B------:R-:W-:Y:S03]  /*1ce30*/  HMMA.16816.F32 R136, R168.reuse, R64, RZ ;  /* 0x00000040a888723c */ /* 0x040fe600000018ff */
[----:B------:R-:W3:Y:S04]  /*1ce40*/  LDSM.16.M88.4 R152, [R215] ;  /* 0x00000000d798783b */ /* 0x000ee80000000200 */
[----:B------:R-:W3:Y:S01]  /*1ce50*/  LDSM.16.M88.4 R144, [R213] ;  /* 0x00000000d590783b */ /* 0x000ee20000000200 */
[C---:B------:R-:W-:Y:S03]  /*1ce60*/  HMMA.16816.F32 R64, R168.reuse, R66, RZ ;  /* 0x00000042a840723c */ /* 0x040fe600000018ff */
[----:B------:R-:W4:Y:S04]  /*1ce70*/  LDSM.16.M88.4 R148, [R214] ;  /* 0x00000000d694783b */ /* 0x000f280000000200 */
[----:B------:R-:W-:Y:S01]  /*1ce80*/  LDSM.16.M88.4 R140, [R212] ;  /* 0x00000000d48c783b */ /* 0x000fe20000000200 */
[C---:B------:R-:W-:Y:S03]  /*1ce90*/  HMMA.16816.F32 R60, R168.reuse, R56, RZ ;  /* 0x00000038a83c723c */ /* 0x040fe600000018ff */
[----:B------:R-:W-:Y:S04]  /*1cea0*/  LDSM.16.M88.4 R160, [R209] ;  /* 0x00000000d1a0783b */ /* 0x000fe80000000200 */
[----:B------:R-:W-:Y:S01]  /*1ceb0*/  LDSM.16.M88.4 R180, [R222] ;  /* 0x00000000deb4783b */ /* 0x000fe20000000200 */
[C---:B------:R-:W-:Y:S03]  /*1cec0*/  HMMA.16816.F32 R52, R168.reuse, R44, RZ ;  /* 0x0000002ca834723c */ /* 0x040fe600000018ff */
[----:B------:R-:W-:Y:S04]  /*1ced0*/  LDSM.16.M88.4 R164, [R221] ;  /* 0x00000000dda4783b */ /* 0x000fe80000000200 */
[----:B------:R-:W-:Y:S01]  /*1cee0*/  LDSM.16.M88.4 R184, [R219+0x7000] ;  /* 0x00700000dbb8783b */ /* 0x000fe20000000200 */
[----:B------:R-:W-:Y:S03]  /*1cef0*/  HMMA.16816.F32 R40, R168, R36, RZ ;  /* 0x00000024a828723c */ /* 0x000fe600000018ff */
[----:B------:R-:W-:Y:S01]  /*1cf00*/  LDSM.16.M88.4 R176, [R219+0x7800] ;  /* 0x00780000dbb0783b */ /* 0x000fe20000000200 */
[----:B------:R-:W-:-:S03]  /*1cf10*/  ISETP.GE.AND P2, PT, R48, 0x3, PT ;  /* 0x000000033000780c */ /* 0x000fc60003f46270 */
[----:B------:R-:W0:Y:S01]  /*1cf20*/  LDGDEPBAR ;  /* 0x00000000000079af */ /* 0x000e220000000000 */
[C---:B-1----:R-:W-:Y:S08]  /*1cf30*/  HMMA.16816.F32 R32, R168.reuse, R28, RZ ;  /* 0x0000001ca820723c */ /* 0x042ff000000018ff */
        /* <DEDUP_REMOVED lines=10> */
[----:B------:R-:W1:Y:S07]  /*1cfe0*/  LDSM.16.M88.4 R8, [R211] ;  /* 0x00000000d308783b */ /* 0x000e6e0000000200 */
        /* <DEDUP_REMOVED lines=21> */
[C---:B------:R-:W-:Y:S08]  /*1d140*/  HMMA.16816.F32 R172, R156.reuse, R160, R172 ;  /* 0x000000a09cac723c */ /* 0x040ff000000018ac */
[----:B------:R-:W-:Y:S01]  /*1d150*/  HMMA.16816.F32 R168, R156, R162, R168 ;  /* 0x000000a29ca8723c */ /* 0x000fe200000018a8 */
[----:B------:R-:W2:Y:S04]  /*1d160*/  LDSM.16.M88.4 R160, [R208] ;  /* 0x00000000d0a0783b */ /* 0x000ea80000000200 */
[----:B------:R-:W-:Y:S03]  /*1d170*/  LDSM.16.M88.4 R156, [R208+0x800] ;  /* 0x00080000d09c783b */ /* 0x000fe60000000200 */
[C---:B----4-:R-:W-:Y:S08]  /*1d180*/  HMMA.16816.F32 R136, R180.reuse, R152, R136 ;  /* 0x00000098b488723c */ /* 0x050ff00000001888 */
[C---:B------:R-:W-:Y:S01]  /*1d190*/  HMMA.16816.F32 R64, R180.reuse, R154, R64 ;  /* 0x0000009ab440723c */ /* 0x040fe20000001840 */
[----:B------:R-:W4:Y:S07]  /*1d1a0*/  LDSM.16.M88.4 R152, [R208+0x1000] ;  /* 0x00100000d098783b */ /* 0x000f2e0000000200 */
[C---:B-----5:R-:W-:Y:S08]  /*1d1b0*/  HMMA.16816.F32 R52, R180.reuse, R144, R52 ;  /* 0x00000090b434723c */ /* 0x060ff00000001834 */
[C---:B------:R-:W-:Y:S01]  /*1d1c0*/  HMMA.16816.F32 R44, R180.reuse, R146, R44 ;  /* 0x00000092b42c723c */ /* 0x040fe2000000182c */
[----:B------:R-:W5:Y:S07]  /*1d1d0*/  LDSM.16.M88.4 R144, [R208+0x2000] ;  /* 0x00200000d090783b */ /* 0x000f6e0000000200 */
[C---:B-1----:R-:W-:Y:S08]  /*1d1e0*/  HMMA.16816.F32 R32, R180.reuse, R8, R32 ;  /* 0x00000008b420723c */ /* 0x042ff00000001820 */
[C---:B------:R-:W-:Y:S01]  /*1d1f0*/  HMMA.16816.F32 R28, R180.reuse, R10, R28 ;  /* 0x0000000ab41c723c */ /* 0x040fe2000000181c */
[----:B------:R-:W-:Y:S07]  /*1d200*/  LDSM.16.M88.4 R8, [R226+0x2000] ;  /* 0x00200000e208783b */ /* 0x000fee0000000200 */
[C---:B---3--:R-:W-:Y:S08]  /*1d210*/  HMMA.16816.F32 R24, R180.reuse, R4, R24 ;  /* 0x00000004b418723c */ /* 0x048ff00000001818 */
[C---:B------:R-:W-:Y:S01]  /*1d220*/  HMMA.16816.F32 R20, R180.reuse, R6, R20 ;  /* 0x00000006b414723c */ /* 0x040fe20000001814 */
[----:B------:R-:W1:Y:S07]  /*1d230*/  LDSM.16.M88.4 R4, [R225+0x8000] ;  /* 0x00800000e104783b */ /* 0x000e6e0000000200 */
[C---:B------:R-:W-:Y:S08]  /*1d240*/  HMMA.16816.F32 R60, R180.reuse, R148, R60 ;  /* 0x00000094b43c723c */ /* 0x040ff0000000183c */
[C---:B------:R-:W-:Y:S01]  /*1d250*/  HMMA.16816.F32 R56, R180.reuse, R150, R56 ;  /* 0x00000096b438723c */ /* 0x040fe20000001838 */
[----:B------:R-:W3:Y:S07]  /*1d260*/  LDSM.16.M88.4 R148, [R208+0x1800] ;  /* 0x00180000d094783b */ /* 0x000eee0000000200 */
[C---:B------:R-:W-:Y:S08]  /*1d270*/  HMMA.16816.F32 R40, R180.reuse, R140, R40 ;  /* 0x0000008cb428723c */ /* 0x040ff00000001828 */
[----:B------:R-:W-:Y:S01]  /*1d280*/  HMMA.16816.F32 R36, R180, R142, R36 ;  /* 0x0000008eb424723c */ /* 0x000fe20000001824 */
[----:B------:R-:W1:Y:S07]  /*1d290*/  LDSM.16.M88.4 R140, [R208+0x2800] ;  /* 0x00280000d08c783b */ /* 0x000e6e0000000200 */
[C---:B--2---:R-:W-:Y:S08]  /*1d2a0*/  HMMA.16816.F32 R136, R164.reuse, R160, R136 ;  /* 0x000000a0a488723c */ /* 0x044ff00000001888 */
[C---:B------:R-:W-:Y:S08]  /*1d2b0*/  HMMA.16816.F32 R64, R164.reuse, R162, R64 ;  /* 0x000000a2a440723c */ /* 0x040ff00000001840 */
[C---:B----4-:R-:W-:Y:S08]  /*1d2c0*/  HMMA.16816.F32 R52, R164.reuse, R152, R52 ;  /* 0x00000098a434723c */ /* 0x050ff00000001834 */
[C---:B------:R-:W-:Y:S01]  /*1d2d0*/  HMMA.16816.F32 R160, R164.reuse, R154, R44 ;  /* 0x0000009aa4a0723c */ /* 0x040fe2000000182c */
[----:B------:R-:W-:Y:S04]  /*1d2e0*/  LDSM.16.M88.4 R152, [R224+0x2000] ;  /* 0x00200000e098783b */ /* 0x000fe80000000200 */
[----:B------:R-:W2:Y:S03]  /*1d2f0*/  LDSM.16.M88.4 R44, [R207] ;  /* 0x00000000cf2c783b */ /* 0x000ea60000000200 */
[C---:B-----5:R-:W-:Y:S08]  /*1d300*/  HMMA.16816.F32 R32, R164.reuse, R144, R32 ;  /* 0x00000090a420723c */ /* 0x060ff00000001820 */
[C---:B------:R-:W-:Y:S01]  /*1d310*/  HMMA.16816.F32 R28, R164.reuse, R146, R28 ;  /* 0x00000092a41c723c */ /* 0x040fe2000000181c */
[----:B------:R-:W4:Y:S07]  /*1d320*/  LDSM.16.M88.4 R144, [R225+0x8800] ;  /* 0x00880000e190783b */ /* 0x000f2e0000000200 */
[C---:B------:R-:W-:Y:S08]  /*1d330*/  HMMA.16816.F32 R60, R164.reuse, R156, R60 ;  /* 0x0000009ca43c723c */ /* 0x040ff0000000183c */
[----:B------:R-:W-:Y:S01]  /*1d340*/  HMMA.16816.F32 R56, R164, R158, R56 ;  /* 0x0000009ea438723c */ /* 0x000fe20000001838 */
[----:B------:R-:W5:Y:S07]  /*1d350*/  LDSM.16.M88.4 R156, [R208+0x3000] ;  /* 0x00300000d09c783b */ /* 0x000f6e0000000200 */
[C---:B-1----:R-:W-:Y:S08]  /*1d360*/  HMMA.16816.F32 R136, R8.reuse, R4, R136 ;  /* 0x000000040888723c */ /* 0x042ff00000001888 */
[----:B------:R-:W-:Y:S01]  /*1d370*/  HMMA.16816.F32 R64, R8, R6, R64 ;  /* 0x000000060840723c */ /* 0x000fe20000001840 */
[----:B------:R-:W-:Y:S07]  /*1d380*/  LDSM.16.M88.4 R4, [R206] ;  /* 0x00000000ce04783b */ /* 0x000fee0000000200 */
[C---:B---3--:R-:W-:Y:S08]  /*1d390*/  HMMA.16816.F32 R40, R164.reuse, R148, R40 ;  /* 0x00000094a428723c */ /* 0x048ff00000001828 */
[----:B------:R-:W-:Y:S08]  /*1d3a0*/  HMMA.16816.F32 R36, R164, R150, R36 ;  /* 0x00000096a424723c */ /* 0x000ff00000001824 */
[C---:B------:R-:W-:Y:S08]  /*1d3b0*/  HMMA.16816.F32 R16, R180.reuse, R184, R16 ;  /* 0x000000b8b410723c */ /* 0x040ff00000001810 */
[----:B------:R-:W-:Y:S08]  /*1d3c0*/  HMMA.16816.F32 R12, R180, R186, R12 ;  /* 0x000000bab40c723c */ /* 0x000ff0000000180c */
[C---:B------:R-:W-:Y:S08]  /*1d3d0*/  HMMA.16816.F32 R24, R164.reuse, R140, R24 ;  /* 0x0000008ca418723c */ /* 0x040ff00000001818 */
[----:B------:R-:W-:Y:S01]  /*1d3e0*/  HMMA.16816.F32 R148, R164, R142, R20 ;  /* 0x0000008ea494723c */ /* 0x000fe20000001814 */
[----:B------:R-:W-:Y:S04]  /*1d3f0*/  LDSM.16.M88.4 R140, [R222+0x2000] ;  /* 0x00200000de8c783b */ /* 0x000fe80000000200 */
[----:B------:R-:W1:Y:S03]  /*1d400*/  LDSM.16.M88.4 R20, [R219+0x8000] ;  /* 0x00800000db14783b */ /* 0x000e660000000200 */
[C---:B------:R-:W-:Y:S08]  /*1d410*/  HMMA.16816.F32 R172, R180.reuse, R176, R172 ;  /* 0x000000b0b4ac723c */ /* 0x040ff000000018ac */
[----:B------:R-:W-:Y:S01]  /*1d420*/  HMMA.16816.F32 R168, R180, R178, R168 ;  /* 0x000000b2b4a8723c */ /* 0x000fe200000018a8 */
[----:B------:R-:W3:Y:S07]  /*1d430*/  LDSM.16.M88.4 R176, [R225+0x9000] ;  /* 0x00900000e1b0783b */ /* 0x000eee0000000200 */
[----:B--2---:R-:W-:Y:S08]  /*1d440*/  HMMA.16816.F32 R136, R152, R44, R136 ;  /* 0x0000002c9888723c */ /* 0x004ff00000001888 */
[----:B----4-:R-:W-:Y:S08]  /*1d450*/  HMMA.16816.F32 R60, R8, R144, R60 ;  /* 0x00000090083c723c */ /* 0x010ff0000000183c */
[----:B------:R-:W-:Y:S08]  /*1d460*/  HMMA.16816.F32 R64, R152, R46, R64 ;  /* 0x0000002e9840723c */ /* 0x000ff00000001840 */
[----:B------:R-:W-:Y:S08]  /*1d470*/  HMMA.16816.F32 R56, R8, R146, R56 ;  /* 0x000000920838723c */ /* 0x000ff00000001838 */
[C---:B-----5:R-:W-:Y:S08]  /*1d480*/  HMMA.16816.F32 R16, R164.reuse, R156, R16 ;  /* 0x0000009ca410723c */ /* 0x060ff00000001810 */
[----:B------:R-:W-:Y:S01]  /*1d490*/  HMMA.16816.F32 R180, R164, R158, R12 ;  /* 0x0000009ea4b4723c */ /* 0x000fe2000000180c */
[----:B------:R-:W-:Y:S04]  /*1d4a0*/  LDSM.16.M88.4 R156, [R221+0x2000] ;  /* 0x00200000dd9c783b */ /* 0x000fe80000000200 */
[----:B------:R-:W2:Y:S03]  /*1d4b0*/  LDSM.16.M88.4 R12, [R208+0x4000] ;  /* 0x00400000d00c783b */ /* 0x000ea60000000200 */
[----:B-1----:R-:W-:Y:S01]  /*1d4c0*/  HMMA.16816.F32 R136, R140, R20, R136 ;  /* 0x000000148c88723c */ /* 0x002fe20000001888 */
[----:B------:R-:W1:Y:S04]  /*1d4d0*/  S2R R144, SR_TID.X ;  /* 0x0000000000907919 */ /* 0x000e680000002100 */
[----:B------:R-:W-:Y:S03]  /*1d4e0*/  LDSM.16.M88.4 R44, [R219+0x8800] ;  /* 0x00880000db2c783b */ /* 0x000fe60000000200 */
[----:B------:R-:W-:Y:S08]  /*1d4f0*/  HMMA.16816.F32 R60, R152, R4, R60 ;  /* 0x00000004983c723c */ /* 0x000ff0000000183c */
[----:B------:R-:W-:Y:S01]  /*1d500*/  HMMA.16816.F32 R64, R140, R22, R64 ;  /* 0x000000168c40723c */ /* 0x000fe20000001840 */
[----:B------:R-:W-:Y:S07]  /*1d510*/  LDSM.16.M88.4 R20, [R208+0x4800] ;  /* 0x00480000d014783b */ /* 0x000fee0000000200 */
[----:B------:R-:W-:Y:S01]  /*1d520*/  HMMA.16816.F32 R56, R152, R6, R56 ;  /* 0x000000069838723c */ /* 0x000fe20000001838 */
[----:B------:R-:W4:Y:S07]  /*1d530*/  LDSM.16.M88.4 R4, [R205] ;  /* 0x00000000cd04783b */ /* 0x000f2e0000000200 */
[C---:B---3--:R-:W-:Y:S08]  /*1d540*/  HMMA.16816.F32 R52, R8.reuse, R176, R52 ;  /* 0x000000b00834723c */ /* 0x048ff00000001834 */
[----:B------:R-:W-:Y:S01]  /*1d550*/  HMMA.16816.F32 R160, R8, R178, R160 ;  /* 0x000000b208a0723c */ /* 0x000fe200000018a0 */
[----:B-1----:R-:W-:-:S07]  /*1d560*/  IMAD.SHL.U32 R144, R144, 0x2, RZ ;  /* 0x0000000290907824 */ /* 0x002fce00078e00ff */
[C---:B--2---:R-:W-:Y:S08]  /*1d570*/  HMMA.16816.F32 R136, R156.reuse, R12, R136 ;  /* 0x0000000c9c88723c */ /* 0x044ff00000001888 */
[----:B------:R-:W-:Y:S01]  /*1d580*/  HMMA.16816.F32 R64, R156, R14, R64 ;  /* 0x0000000e9c40723c */ /* 0x000fe20000001840 */
[----:B------:R-:W1:Y:S01]  /*1d590*/  LDSM.16.M88.4 R12, [R219+0x9000] ;  /* 0x00900000db0c783b */ /* 0x000e620000000200 */
[----:B------:R-:W-:-:S05]  /*1d5a0*/  LOP3.LUT R144, R144, 0x6, RZ, 0xc0, !PT ;  /* 0x0000000690907812 */ /* 0x000fca00078ec0ff */
[----:B------:R-:W-:Y:S02]  /*1d5b0*/  IMAD R176, R242, 0x80, R144 ;  /* 0x00000080f2b07824 */ /* 0x000fe400078e0290 */
[----:B------:R-:W2:Y:S01]  /*1d5c0*/  LDSM.16.M88.4 R144, [R225+0x9800] ;  /* 0x00980000e190783b */ /* 0x000ea20000000200 */
[C---:B----4-:R-:W-:Y:S08]  /*1d5d0*/  HMMA.16816.F32 R52, R152.reuse, R4, R52 ;  /* 0x000000049834723c */ /* 0x050ff00000001834 */
[----:B------:R-:W-:Y:S01]  /*1d5e0*/  HMMA.16816.F32 R160, R152, R6, R160 ;  /* 0x0000000698a0723c */ /* 0x000fe200000018a0 */
[----:B------:R-:W-:Y:S07]  /*1d5f0*/  LDSM.16.M88.4 R4, [R208+0x5000] ;  /* 0x00500000d004783b */ /* 0x000fee0000000200 */
[C---:B------:R-:W-:Y:S08]  /*1d600*/  HMMA.16816.F32 R60, R140.reuse, R44, R60 ;  /* 0x0000002c8c3c723c */ /* 0x040ff0000000183c */
[----:B------:R-:W-:Y:S01]  /*1d610*/  HMMA.16816.F32 R56, R140, R46, R56 ;  /* 0x0000002e8c38723c */ /* 0x000fe20000001838 */
[----:B------:R-:W3:Y:S01]  /*1d620*/  LDSM.16.M88.4 R44, [R208+0x3800] ;  /* 0x00380000d02c783b */ /* 0x000ee20000000200 */
[----:B------:R-:W-:-:S02]  /*1d630*/  FMUL.FTZ R136, R136, R49 ;  /* 0x0000003188887220 */ /* 0x000fc40000410000 */
[-C--:B------:R-:W-:Y:S02]  /*1d640*/  FMUL.FTZ R137, R137, R49.reuse ;  /* 0x0000003189897220 */ /* 0x080fe40000410000 */
[-C--:B------:R-:W-:Y:S02]  /*1d650*/  FMUL.FTZ R138, R138, R49.reuse ;  /* 0x000000318a8a7220 */ /* 0x080fe40000410000 */
[-C--:B------:R-:W-:Y:S01]  /*1d660*/  FMUL.FTZ R139, R139, R49.reuse ;  /* 0x000000318b8b7220 */ /* 0x080fe20000410000 */
[----:B------:R-:W-:Y:S01]  /*1d670*/  MUFU.TANH R185, R136 ;  /* 0x0000008800b97308 */ /* 0x000fe20000002400 */
[C---:B-1----:R-:W-:Y:S07]  /*1d680*/  HMMA.16816.F32 R52, R140.reuse, R12, R52 ;  /* 0x0000000c8c34723c */ /* 0x042fee0000001834 */
[----:B------:R-:W-:Y:S01]  /*1d690*/  MUFU.TANH R178, R137 ;  /* 0x0000008900b27308 */ /* 0x000fe20000002400 */
[----:B------:R-:W-:Y:S01]  /*1d6a0*/  HMMA.16816.F32 R160, R140, R14, R160 ;  /* 0x0000000e8ca0723c */ /* 0x000fe200000018a0 */
[----:B------:R-:W-:Y:S06]  /*1d6b0*/  LDSM.16.M88.4 R12, [R225+0xa000] ;  /* 0x00a00000e10c783b */ /* 0x000fec0000000200 */
[----:B------:R-:W-:Y:S08]  /*1d6c0*/  MUFU.TANH R186, R138 ;  /* 0x0000008a00ba7308 */ /* 0x000ff00000002400 */
[----:B------:R1:W-:Y:S01]  /*1d6d0*/  MUFU.TANH R179, R139 ;  /* 0x0000008b00b37308 */ /* 0x0003e20000002400 */
[C---:B--2---:R-:W-:Y:S01]  /*1d6e0*/  HMMA.16816.F32 R40, R8.reuse, R144, R40 ;  /* 0x000000900828723c */ /* 0x044fe20000001828 */
[----:B-1----:R-:W1:Y:S07]  /*1d6f0*/  LDSM.16.M88.4 R136, [R204] ;  /* 0x00000000cc88783b */ /* 0x002e6e0000000200 */
[----:B------:R-:W-:Y:S01]  /*1d700*/  HMMA.16816.F32 R144, R8, R146, R36 ;  /* 0x000000920890723c */ /* 0x000fe20000001824 */
[----:B------:R-:W-:Y:S07]  /*1d710*/  LDSM.16.M88.4 R36, [R208+0x5800] ;  /* 0x00580000d024783b */ /* 0x000fee0000000200 */
[C---:B------:R-:W-:Y:S08]  /*1d720*/  HMMA.16816.F32 R60, R156.reuse, R20, R60 ;  /* 0x000000149c3c723c */ /* 0x040ff0000000183c */
[----:B------:R-:W-:Y:S01]  /*1d730*/  HMMA.16816.F32 R56, R156, R22, R56 ;  /* 0x000000169c38723c */ /* 0x000fe20000001838 */
[----:B------:R-:W2:Y:S07]  /*1d740*/  LDSM.16.M88.4 R20, [R219+0x9800] ;  /* 0x00980000db14783b */ /* 0x000eae0000000200 */
[C---:B---3--:R-:W-:Y:S08]  /*1d750*/  HMMA.16816.F32 R172, R164.reuse, R44, R172 ;  /* 0x0000002ca4ac723c */ /* 0x048ff000000018ac */
[----:B------:R-:W-:Y:S01]  /*1d760*/  HMMA.16816.F32 R168, R164, R46, R168 ;  /* 0x0000002ea4a8723c */ /* 0x000fe200000018a8 */
[----:B------:R-:W3:Y:S07]  /*1d770*/  LDSM.16.M88.4 R44, [R203] ;  /* 0x00000000cb2c783b */ /* 0x000eee0000000200 */
[C---:B------:R-:W-:Y:S08]  /*1d780*/  HMMA.16816.F32 R52, R156.reuse, R4, R52 ;  /* 0x000000049c34723c */ /* 0x040ff00000001834 */
[----:B------:R-:W-:Y:S01]  /*1d790*/  HMMA.16816.F32 R160, R156, R6, R160 ;  /* 0x000000069ca0723c */ /* 0x000fe200000018a0 */
[----:B------:R-:W4:Y:S07]  /*1d7a0*/  LDSM.16.M88.4 R4, [R225+0xa800] ;  /* 0x00a80000e104783b */ /* 0x000f2e0000000200 */
[C---:B-1----:R-:W-:Y:S08]  /*1d7b0*/  HMMA.16816.F32 R40, R152.reuse, R136, R40 ;  /* 0x000000889828723c */ /* 0x042ff00000001828 */
[----:B------:R-:W-:Y:S08]  /*1d7c0*/  HMMA.16816.F32 R144, R152, R138, R144 ;  /* 0x0000008a9890723c */ /* 0x000ff00000001890 */
[C---:B------:R-:W-:Y:S08]  /*1d7d0*/  HMMA.16816.F32 R32, R8.reuse, R12, R32 ;  /* 0x0000000c0820723c */ /* 0x040ff00000001820 */
[----:B------:R-:W-:Y:S01]  /*1d7e0*/  HMMA.16816.F32 R28, R8, R14, R28 ;  /* 0x0000000e081c723c */ /* 0x000fe2000000181c */
[----:B------:R-:W1:Y:S07]  /*1d7f0*/  LDSM.16.M88.4 R12, [R219+0xa000] ;  /* 0x00a00000db0c783b */ /* 0x000e6e0000000200 */
[C---:B--2---:R-:W-:Y:S08]  /*1d800*/  HMMA.16816.F32 R40, R140.reuse, R20, R40 ;  /* 0x000000148c28723c */ /* 0x044ff00000001828 */
[----:B------:R-:W-:Y:S01]  /*1d810*/  HMMA.16816.F32 R144, R140, R22, R144 ;  /* 0x000000168c90723c */ /* 0x000fe20000001890 */
[----:B------:R-:W2:Y:S07]  /*1d820*/  LDSM.16.M88.4 R20, [R225+0xb000] ;  /* 0x00b00000e114783b */ /* 0x000eae0000000200 */
[----:B---3--:R-:W-:Y:S08]  /*1d830*/  HMMA.16816.F32 R32, R152, R44, R32 ;  /* 0x0000002c9820723c */ /* 0x008ff00000001820 */
[C---:B----4-:R-:W-:Y:S08]  /*1d840*/  HMMA.16816.F32 R24, R8.reuse, R4, R24 ;  /* 0x000000040818723c */ /* 0x050ff00000001818 */
[----:B------:R-:W-:Y:S01]  /*1d850*/  HMMA.16816.F32 R148, R8, R6, R148 ;  /* 0x000000060894723c */ /* 0x000fe20000001894 */
[----:B------:R-:W3:Y:S07]  /*1d860*/  LDSM.16.M88.4 R4, [R208+0x6000] ;  /* 0x00600000d004783b */ /* 0x000eee0000000200 */
[----:B------:R-:W-:Y:S01]  /*1d870*/  HMMA.16816.F32 R28, R152, R46, R28 ;  /* 0x0000002e981c723c */ /* 0x000fe2000000181c */
[----:B------:R-:W-:-:S02]  /*1d880*/  FMUL.FTZ R52, R52, R49 ;  /* 0x0000003134347220 */ /* 0x000fc40000410000 */
[-C--:B------:R-:W-:Y:S02]  /*1d890*/  FMUL.FTZ R53, R53, R49.reuse ;  /* 0x0000003135357220 */ /* 0x080fe40000410000 */
[----:B------:R-:W-:-:S03]  /*1d8a0*/  FMUL.FTZ R54, R54, R49 ;  /* 0x0000003136367220 */ /* 0x000fc60000410000 */
[----:B------:R-:W-:Y:S01]  /*1d8b0*/  HMMA.16816.F32 R40, R156, R36, R40 ;  /* 0x000000249c28723c */ /* 0x000fe20000001828 */
[----:B------:R-:W-:-:S07]  /*1d8c0*/  FMUL.FTZ R55, R55, R49 ;  /* 0x0000003137377220 */ /* 0x000fce0000410000 */
[----:B------:R-:W-:Y:S01]  /*1d8d0*/  HMMA.16816.F32 R144, R156, R38, R144 ;  /* 0x000000269c90723c */ /* 0x000fe20000001890 */
[----:B------:R-:W4:Y:S01]  /*1d8e0*/  LDSM.16.M88.4 R36, [R202] ;  /* 0x00000000ca24783b */ /* 0x000f220000000200 */
[----:B------:R-:W-:Y:S06]  /*1d8f0*/  MUFU.TANH R164, R52 ;  /* 0x0000003400a47308 */ /* 0x000fec0000002400 */
[C---:B-1----:R-:W-:Y:S02]  /*1d900*/  HMMA.16816.F32 R32, R140.reuse, R12, R32 ;  /* 0x0000000c8c20723c */ /* 0x042fe40000001820 */
[----:B------:R-:W-:Y:S08]  /*1d910*/  MUFU.TANH R165, R53 ;  /* 0x0000003500a57308 */ /* 0x000ff00000002400 */
[----:B------:R-:W-:Y:S01]  /*1d920*/  MUFU.TANH R138, R54 ;  /* 0x00000036008a7308 */ /* 0x000fe20000002400 */
[----:B------:R-:W-:Y:S01]  /*1d930*/  HMMA.16816.F32 R28, R140, R14, R28 ;  /* 0x0000000e8c1c723c */ /* 0x000fe2000000181c */
[----:B------:R-:W-:Y:S06]  /*1d940*/  LDSM.16.M88.4 R12, [R201] ;  /* 0x00000000c90c783b */ /* 0x000fec0000000200 */
[----:B------:R1:W-:Y:S02]  /*1d950*/  MUFU.TANH R139, R55 ;  /* 0x00000037008b7308 */ /* 0x0003e40000002400 */
[----:B-1----:R-:W1:Y:S01]  /*1d960*/  LDSM.16.M88.4 R52, [R225+0xb800] ;  /* 0x00b80000e134783b */ /* 0x002e620000000200 */
[C---:B--2---:R-:W-:Y:S08]  /*1d970*/  HMMA.16816.F32 R16, R8.reuse, R20, R16 ;  /* 0x000000140810723c */ /* 0x044ff00000001810 */
[----:B------:R-:W-:Y:S01]  /*1d980*/  HMMA.16816.F32 R180, R8, R22, R180 ;  /* 0x0000001608b4723c */ /* 0x000fe200000018b4 */
[----:B------:R-:W2:Y:S07]  /*1d990*/  LDSM.16.M88.4 R20, [R219+0xa800] ;  /* 0x00a80000db14783b */ /* 0x000eae0000000200 */
[C---:B---3--:R-:W-:Y:S08]  /*1d9a0*/  HMMA.16816.F32 R32, R156.reuse, R4, R32 ;  /* 0x000000049c20723c */ /* 0x048ff00000001820 */
[----:B------:R-:W-:Y:S01]  /*1d9b0*/  HMMA.16816.F32 R28, R156, R6, R28 ;  /* 0x000000069c1c723c */ /* 0x000fe2000000181c */
[----:B------:R-:W3:Y:S07]  /*1d9c0*/  LDSM.16.M88.4 R4, [R200] ;  /* 0x00000000c804783b */ /* 0x000eee0000000200 */
[----:B----4-:R-:W-:Y:S08]  /*1d9d0*/  HMMA.16816.F32 R24, R152, R36, R24 ;  /* 0x000000249818723c */ /* 0x010ff00000001818 */
[----:B-1----:R-:W-:Y:S01]  /*1d9e0*/  HMMA.16816.F32 R172, R8, R52, R172 ;  /* 0x0000003408ac723c */ /* 0x002fe200000018ac */
[----:B------:R-:W-:-:S02]  /*1d9f0*/  FMUL.FTZ R32, R32, R49 ;  /* 0x0000003120207220 */ /* 0x000fc40000410000 */
[-C--:B------:R-:W-:Y:S02]  /*1da00*/  FMUL.FTZ R33, R33, R49.reuse ;  /* 0x0000003121217220 */ /* 0x080fe40000410000 */
[-C--:B------:R-:W-:Y:S02]  /*1da10*/  FMUL.FTZ R34, R34, R49.reuse ;  /* 0x0000003122227220 */ /* 0x080fe40000410000 */
[-C--:B------:R-:W-:Y:S01]  /*1da20*/  FMUL.FTZ R35, R35, R49.reuse ;  /* 0x0000003123237220 */ /* 0x080fe20000410000 */
[----:B------:R-:W-:Y:S01]  /*1da30*/  HMMA.16816.F32 R168, R8, R54, R168 ;  /* 0x0000003608a8723c */ /* 0x000fe200000018a8 */
[----:B------:R-:W1:Y:S01]  /*1da40*/  LDSM.16.M88.4 R8, [R208+0x6800] ;  /* 0x00680000d008783b */ /* 0x000e620000000200 */
[----:B------:R-:W-:Y:S06]  /*1da50*/  MUFU.TANH R36, R32 ;  /* 0x0000002000247308 */ /* 0x000fec0000002400 */
[----:B------:R-:W-:Y:S02]  /*1da60*/  HMMA.16816.F32 R148, R152, R38, R148 ;  /* 0x000000269894723c */ /* 0x000fe40000001894 */
[----:B------:R-:W-:Y:S08]  /*1da70*/  MUFU.TANH R54, R33 ;  /* 0x0000002100367308 */ /* 0x000ff00000002400 */
[----:B------:R-:W-:Y:S08]  /*1da80*/  MUFU.TANH R39, R34 ;  /* 0x0000002200277308 */ /* 0x000ff00000002400 */
[----:B------:R4:W-:Y:S01]  /*1da90*/  MUFU.TANH R38, R35 ;  /* 0x0000002300267308 */ /* 0x0009e20000002400 */
[----:B--2---:R-:W-:Y:S01]  /*1daa0*/  HMMA.16816.F32 R24, R140, R20, R24 ;  /* 0x000000148c18723c */ /* 0x004fe20000001818 */
[----:B----4-:R-:W2:Y:S07]  /*1dab0*/  LDSM.16.M88.4 R32, [R219+0xb000] ;  /* 0x00b00000db20783b */ /* 0x010eae0000000200 */
[C---:B------:R-:W-:Y:S08]  /*1dac0*/  HMMA.16816.F32 R16, R152.reuse, R12, R16 ;  /* 0x0000000c9810723c */ /* 0x040ff00000001810 */
[C---:B---3--:R-:W-:Y:S08]  /*1dad0*/  HMMA.16816.F32 R172, R152.reuse, R4, R172 ;  /* 0x0000000498ac723c */ /* 0x048ff000000018ac */
[C---:B------:R-:W-:Y:S01]  /*1dae0*/  HMMA.16816.F32 R168, R152.reuse, R6, R168 ;  /* 0x0000000698a8723c */ /* 0x040fe200000018a8 */
[----:B------:R-:W3:Y:S07]  /*1daf0*/  LDSM.16.M88.4 R4, [R219+0xb800] ;  /* 0x00b80000db04783b */ /* 0x000eee0000000200 */
[----:B------:R-:W-:Y:S01]  /*1db00*/  HMMA.16816.F32 R180, R152, R14, R180 ;  /* 0x0000000e98b4723c */ /* 0x000fe200000018b4 */
[----:B------:R-:W4:Y:S01]  /*1db10*/  LDSM.16.M88.4 R12, [R208+0x7000] ;  /* 0x00700000d00c783b */ /* 0x000f220000000200 */
[----:B------:R-:W-:-:S02]  /*1db20*/  FMUL.FTZ R65, R65, R49 ;  /* 0x0000003141417220 */ /* 0x000fc40000410000 */
[----:B------:R-:W-:-:S04]  /*1db30*/  FMUL.FTZ R67, R67, R49 ;  /* 0x0000003143437220 */ /* 0x000fc80000410000 */
[----:B-1----:R-:W-:Y:S01]  /*1db40*/  HMMA.16816.F32 R24, R156, R8, R24 ;  /* 0x000000089c18723c */ /* 0x002fe20000001818 */
[C---:B------:R-:W-:Y:S01]  /*1db50*/  IADD3 R187, R176.reuse, 0x9, RZ ;  /* 0x00000009b0bb7810 */ /* 0x040fe20007ffe0ff */
[----:B------:R-:W-:Y:S01]  /*1db60*/  FMUL.FTZ R61, R61, R49 ;  /* 0x000000313d3d7220 */ /* 0x000fe20000410000 */
[----:B------:R-:W-:-:S05]  /*1db70*/  IADD3 R177, R176, 0x1, RZ ;  /* 0x00000001b0b17810 */ /* 0x000fca0007ffe0ff */
[----:B------:R-:W-:Y:S01]  /*1db80*/  HMMA.16816.F32 R148, R140, R22, R148 ;  /* 0x000000168c94723c */ /* 0x000fe20000001894 */
[-C--:B------:R-:W-:Y:S01]  /*1db90*/  FMUL.FTZ R63, R63, R49.reuse ;  /* 0x000000313f3f7220 */ /* 0x080fe20000410000 */
[----:B------:R-:W-:Y:S01]  /*1dba0*/  I2F R191, R187 ;  /* 0x000000bb00bf7306 */ /* 0x000fe20000201400 */
[----:B------:R-:W-:Y:S01]  /*1dbb0*/  IADD3 R20, R176, 0x41, RZ ;  /* 0x00000041b0147810 */ /* 0x000fe20007ffe0ff */
[----:B------:R-:W-:Y:S01]  /*1dbc0*/  FMUL.FTZ R60, R60, R49 ;  /* 0x000000313c3c7220 */ /* 0x000fe20000410000 */
[----:B------:R-:W-:-:S03]  /*1dbd0*/  IADD3 R192, R176, 0x11, RZ ;  /* 0x00000011b0c07810 */ /* 0x000fc60007ffe0ff */
[----:B--2---:R-:W-:Y:S02]  /*1dbe0*/  HMMA.16816.F32 R16, R140, R32, R16 ;  /* 0x000000208c10723c */ /* 0x004fe40000001810 */
[----:B------:R-:W1:Y:S01]  /*1dbf0*/  MUFU.TANH R65, R65 ;  /* 0x0000004100417308 */ /* 0x000e620000002400 */
[-C--:B------:R-:W-:Y:S01]  /*1dc00*/  FMUL.FTZ R62, R62, R49.reuse ;  /* 0x000000313e3e7220 */ /* 0x080fe20000410000 */
[----:B------:R-:W-:Y:S01]  /*1dc10*/  IADD3 R190, R176, 0x10, RZ ;  /* 0x00000010b0be7810 */ /* 0x000fe20007ffe0ff */
[----:B------:R-:W-:-:S05]  /*1dc20*/  FMUL.FTZ R57, R57, R49 ;  /* 0x0000003139397220 */ /* 0x000fca0000410000 */
[----:B------:R-:W2:Y:S01]  /*1dc30*/  MUFU.TANH R67, R67 ;  /* 0x0000004300437308 */ /* 0x000ea20000002400 */
[-C--:B------:R-:W-:Y:S01]  /*1dc40*/  FMUL.FTZ R59, R59, R49.reuse ;  /* 0x000000313b3b7220 */ /* 0x080fe20000410000 */
[----:B------:R-:W-:Y:S01]  /*1dc50*/  IADD3 R45, R176, 0x19, RZ ;  /* 0x00000019b02d7810 */ /* 0x000fe20007ffe0ff */
[----:B------:R-:W-:-:S05]  /*1dc60*/  FMUL.FTZ R56, R56, R49 ;  /* 0x0000003138387220 */ /* 0x000fca0000410000 */
[----:B------:R-:W5:Y:S01]  /*1dc70*/  I2F R188, R177 ;  /* 0x000000b100bc7306 */ /* 0x000f620000201400 */
[-C--:B------:R-:W-:Y:S01]  /*1dc80*/  FMUL.FTZ R58, R58, R49.reuse ;  /* 0x000000313a3a7220 */ /* 0x080fe20000410000 */
[----:B------:R-:W-:Y:S01]  /*1dc90*/  IADD3 R137, R176, 0x18, RZ ;  /* 0x00000018b0897810 */ /* 0x000fe20007ffe0ff */
[----:B------:R-:W-:-:S05]  /*1dca0*/  FMUL.FTZ R43, R43, R49 ;  /* 0x000000312b2b7220 */ /* 0x000fca0000410000 */
[----:B------:R-:W-:Y:S01]  /*1dcb0*/  MUFU.TANH R193, R61 ;  /* 0x0000003d00c17308 */ /* 0x000fe20000002400 */
[----:B------:R-:W-:-:S07]  /*1dcc0*/  IADD3 R167, R176, 0x21, RZ ;  /* 0x00000021b0a77810 */ /* 0x000fce0007ffe0ff */
[----:B------:R-:W1:Y:S08]  /*1dcd0*/  I2F R21, R20 ;  /* 0x0000001400157306 */ /* 0x000e700000201400 */
[----:B------:R-:W1:Y:S08]  /*1dce0*/  I2F R61, R192 ;  /* 0x000000c0003d7306 */ /* 0x000e700000201400 */
[----:B------:R-:W-:Y:S01]  /*1dcf0*/  MUFU.TANH R63, R63 ;  /* 0x0000003f003f7308 */ /* 0x000fe20000002400 */
[----:B------:R-:W-:Y:S01]  /*1dd00*/  FMUL.FTZ R161, R161, R49 ;  /* 0x00000031a1a17220 */ /* 0x000fe20000410000 */
[----:B------:R-:W-:-:S06]  /*1dd10*/  IADD3 R166, R176, 0x20, RZ ;  /* 0x00000020b0a67810 */ /* 0x000fcc0007ffe0ff */
[----:B------:R-:W-:Y:S01]  /*1dd20*/  I2F R189, R190 ;  /* 0x000000be00bd7306 */ /* 0x000fe20000201400 */
[----:B------:R-:W-:-:S07]  /*1dd30*/  FMUL.FTZ R163, R163, R49 ;  /* 0x00000031a3a37220 */ /* 0x000fce0000410000 */
[----:B------:R-:W1:Y:S01]  /*1dd40*/  MUFU.TANH R60, R60 ;  /* 0x0000003c003c7308 */ /* 0x000e620000002400 */
[----:B------:R-:W-:Y:S07]  /*1dd50*/  HMMA.16816.F32 R180, R140, R34, R180 ;  /* 0x000000228cb4723c */ /* 0x000fee00000018b4 */
[----:B------:R-:W-:Y:S01]  /*1dd60*/  MUFU.TANH R62, R62 ;  /* 0x0000003e003e7308 */ /* 0x000fe20000002400 */
[----:B------:R-:W-:Y:S01]  /*1dd70*/  IADD3 R195, R176, 0x29, RZ ;  /* 0x00000029b0c37810 */ /* 0x000fe20007ffe0ff */
[----:B------:R-:W-:-:S06]  /*1dd80*/  FMUL.FTZ R25, R25, R49 ;  /* 0x0000003119197220 */ /* 0x000fcc0000410000 */
[----:B------:R-:W-:Y:S01]  /*1dd90*/  MUFU.TANH R57, R57 ;  /* 0x0000003900397308 */ /* 0x000fe20000002400 */
[----:B-1----:R-:W-:-:S07]  /*1dda0*/  FFMA.FTZ R65, R0, R191, R65 ;  /* 0x000000bf00417223 */ /* 0x002fce0000010041 */
[----:B------:R-:W-:Y:S01]  /*1ddb0*/  MUFU.TANH R59, R59 ;  /* 0x0000003b003b7308 */ /* 0x000fe20000002400 */
[----:B--2---:R-:W-:-:S07]  /*1ddc0*/  FFMA.FTZ R35, R0, R191, R67 ;  /* 0x000000bf00237223 */ /* 0x004fce0000010043 */
[----:B------:R-:W1:Y:S01]  /*1ddd0*/  I2F R44, R45 ;  /* 0x0000002d002c7306 */ /* 0x000e620000201400 */
[-C--:B------:R-:W-:Y:S01]  /*1dde0*/  FMUL.FTZ R160, R160, R49.reuse ;  /* 0x00000031a0a07220 */ /* 0x080fe20000410000 */
[C---:B------:R-:W-:Y:S01]  /*1ddf0*/  ISETP.GE.AND P3, PT, R187.reuse, R2, PT ;  /* 0x00000002bb00720c */ /* 0x040fe20003f66270 */
[----:B------:R-:W-:Y:S01]  /*1de00*/  FMUL.FTZ R162, R162, R49 ;  /* 0x00000031a2a27220 */ /* 0x000fe20000410000 */
[----:B------:R-:W-:-:S04]  /*1de10*/  ISETP.GE.AND P6, PT, R187, R3, PT ;  /* 0x00000003bb00720c */ /* 0x000fc80003fc6270 */
[----:B------:R-:W-:Y:S01]  /*1de20*/  MUFU.TANH R56, R56 ;  /* 0x0000003800387308 */ /* 0x000fe20000002400 */
[-C--:B------:R-:W-:Y:S01]  /*1de30*/  FMUL.FTZ R53, R146, R49.reuse ;  /* 0x0000003192357220 */ /* 0x080fe20000410000 */
[----:B------:R-:W-:Y:S06]  /*1de40*/  HMMA.16816.F32 R148, R156, R10, R148 ;  /* 0x0000000a9c94723c */ /* 0x000fec0000001894 */
[----:B------:R-:W2:Y:S01]  /*1de50*/  I2F R136, R137 ;  /* 0x0000008900887306 */ /* 0x000ea20000201400 */
[----:B------:R-:W-:Y:S01]  /*1de60*/  FMUL.FTZ R41, R41, R49 ;  /* 0x0000003129297220 */ /* 0x000fe20000410000 */
[----:B------:R-:W-:-:S06]  /*1de70*/  IADD3 R146, R176, 0x28, RZ ;  /* 0x00000028b0927810 */ /* 0x000fcc0007ffe0ff */
[----:B------:R-:W-:Y:S01]  /*1de80*/  MUFU.TANH R58, R58 ;  /* 0x0000003a003a7308 */ /* 0x000fe20000002400 */
[----:B---3--:R-:W-:Y:S01]  /*1de90*/  HMMA.16816.F32 R8, R140, R4, R172 ;  /* 0x000000048c08723c */ /* 0x008fe200000018ac */
[----:B-----5:R-:W-:-:S06]  /*1dea0*/  FFMA.FTZ R34, R0, R188, R178 ;  /* 0x000000bc00227223 */ /* 0x020fcc00000100b2 */
[----:B------:R3:W-:Y:S01]  /*1deb0*/  MUFU.TANH R46, R43 ;  /* 0x0000002b002e7308 */ /* 0x0007e20000002400 */
[----:B------:R-:W-:Y:S01]  /*1dec0*/  FFMA.FTZ R32, R0, R188, R179 ;  /* 0x000000bc00207223 */ /* 0x000fe200000100b3 */
[C---:B------:R-:W-:Y:S01]  /*1ded0*/  ISETP.GE.AND P4, PT, R177.reuse, R2, PT ;  /* 0x00000002b100720c */ /* 0x040fe20003f86270 */
[----:B------:R-:W-:Y:S01]  /*1dee0*/  FMUL.FTZ R26, R26, R49 ;  /* 0x000000311a1a7220 */ /* 0x000fe20000410000 */
[----:B------:R-:W-:Y:S01]  /*1def0*/  ISETP.GE.AND P5, PT, R177, R3, PT ;  /* 0x00000003b100720c */ /* 0x000fe20003fa6270 */
[----:B------:R-:W-:-:S03]  /*1df00*/  IMAD.MOV.U32 R174, RZ, RZ, R21 ;  /* 0x000000ffffae7224 */ /* 0x000fc600078e0015 */
[----:B------:R-:W-:Y:S01]  /*1df10*/  I2F R47, R166 ;  /* 0x000000a6002f7306 */ /* 0x000fe20000201400 */
[-C--:B------:R-:W-:Y:S02]  /*1df20*/  FMUL.FTZ R40, R40, R49.reuse ;  /* 0x0000003128287220 */ /* 0x080fe40000410000 */
[----:B---3--:R-:W-:-:S05]  /*1df30*/  FMUL.FTZ R43, R144, R49 ;  /* 0x00000031902b7220 */ /* 0x008fca0000410000 */
[----:B------:R-:W3:Y:S01]  /*1df40*/  I2F R144, R167 ;  /* 0x000000a700907306 */ /* 0x000ee20000201400 */
[----:B------:R-:W-:Y:S01]  /*1df50*/  IADD3 R246, R176, 0x31, RZ ;  /* 0x00000031b0f67810 */ /* 0x000fe20007ffe0ff */
[----:B------:R-:W-:Y:S01]  /*1df60*/  FMUL.FTZ R31, R31, R49 ;  /* 0x000000311f1f7220 */ /* 0x000fe20000410000 */
[----:B------:R-:W-:Y:S01]  /*1df70*/  FSEL R65, R65, -INF , !P3 ;  /* 0xff80000041417808 */ /* 0x000fe20005800000 */
[----:B------:R-:W-:Y:S01]  /*1df80*/  FFMA.FTZ R21, R0, R61, R193 ;  /* 0x0000003d00157223 */ /* 0x000fe200000100c1 */
[----:B------:R-:W-:Y:S01]  /*1df90*/  FSEL R35, R35, -INF , !P6 ;  /* 0xff80000023237808 */ /* 0x000fe20007000000 */
[-C--:B------:R-:W-:Y:S02]  /*1dfa0*/  FMUL.FTZ R42, R42, R49.reuse ;  /* 0x000000312a2a7220 */ /* 0x080fe40000410000 */
[----:B------:R-:W-:Y:S01]  /*1dfb0*/  MUFU.TANH R161, R161 ;  /* 0x000000a100a17308 */ /* 0x000fe20000002400 */
[----:B------:R-:W-:Y:S01]  /*1dfc0*/  FMUL.FTZ R52, R145, R49 ;  /* 0x0000003191347220 */ /* 0x000fe20000410000 */
[----:B----4-:R-:W-:Y:S01]  /*1dfd0*/  HMMA.16816.F32 R16, R156, R12, R16 ;  /* 0x0000000c9c10723c */ /* 0x010fe20000001810 */
[----:B------:R-:W-:-:S02]  /*1dfe0*/  ISETP.GE.AND P3, PT, R192, R2, PT ;  /* 0x00000002c000720c */ /* 0x000fc40003f66270 */
[----:B------:R-:W-:-:S03]  /*1dff0*/  ISETP.GE.AND P6, PT, R192, R3, PT ;  /* 0x00000003c000720c */ /* 0x000fc60003fc6270 */
[----:B------:R-:W-:Y:S01]  /*1e000*/  MUFU.TANH R163, R163 ;  /* 0x000000a300a37308 */ /* 0x000fe20000002400 */
[C---:B------:R-:W-:Y:S01]  /*1e010*/  IADD3 R198, R176.reuse, 0x30, RZ ;  /* 0x00000030b0c67810 */ /* 0x040fe20007ffe0ff */
[-C--:B------:R-:W-:Y:S01]  /*1e020*/  FMUL.FTZ R37, R147, R49.reuse ;  /* 0x0000003193257220 */ /* 0x080fe20000410000 */
[----:B------:R-:W-:Y:S01]  /*1e030*/  IADD3 R247, R176, 0x39, RZ ;  /* 0x00000039b0f77810 */ /* 0x000fe20007ffe0ff */
[----:B------:R-:W-:-:S04]  /*1e040*/  FMUL.FTZ R24, R24, R49 ;  /* 0x0000003118187220 */ /* 0x000fc80000410000 */
[----:B------:R-:W4:Y:S01]  /*1e050*/  I2F R194, R195 ;  /* 0x000000c300c27306 */ /* 0x000f220000201400 */
[----:B------:R-:W-:Y:S01]  /*1e060*/  FSEL R34, R34, -INF , !P4 ;  /* 0xff80000022227808 */ /* 0x000fe20006000000 */
[----:B------:R-:W-:Y:S01]  /*1e070*/  FFMA.FTZ R23, R0, R189, R60 ;  /* 0x000000bd00177223 */ /* 0x000fe2000001003c */
[----:B------:R-:W-:-:S05]  /*1e080*/  FSEL R32, R32, -INF , !P5 ;  /* 0xff80000020207808 */ /* 0x000fca0006800000 */
[----:B------:R5:W-:Y:S01]  /*1e090*/  MUFU.TANH R33, R25 ;  /* 0x0000001900217308 */ /* 0x000be20000002400 */
[----:B------:R-:W-:Y:S01]  /*1e0a0*/  IMAD.MOV.U32 R172, RZ, RZ, R20 ;  /* 0x000000ffffac7224 */ /* 0x000fe200078e0014 */
[C---:B------:R-:W-:Y:S01]  /*1e0b0*/  ISETP.GE.AND P4, PT, R190.reuse, R2, PT ;  /* 0x00000002be00720c */ /* 0x040fe20003f86270 */
[----:B------:R-:W-:Y:S01]  /*1e0c0*/  FMUL.FTZ R29, R29, R49 ;  /* 0x000000311d1d7220 */ /* 0x000fe20000410000 */
[----:B------:R-:W-:Y:S01]  /*1e0d0*/  ISETP.GE.AND P5, PT, R190, R3, PT ;  /* 0x00000003be00720c */ /* 0x000fe20003fa6270 */
[----:B-1----:R-:W-:-:S03]  /*1e0e0*/  FFMA.FTZ R20, R0, R44, R57 ;  /* 0x0000002c00147223 */ /* 0x002fc60000010039 */
[----:B------:R-:W-:Y:S01]  /*1e0f0*/  MUFU.TANH R160, R160 ;  /* 0x000000a000a07308 */ /* 0x000fe20000002400 */
[----:B------:R-:W-:Y:S01]  /*1e100*/  FSEL R21, R21, -INF , !P3 ;  /* 0xff80000015157808 */ /* 0x000fe20005800000 */
[----:B-----5:R-:W-:-:S06]  /*1e110*/  FFMA.FTZ R25, R0, R61, R63 ;  /* 0x0000003d00197223 */ /* 0x020fcc000001003f */
[----:B------:R-:W-:Y:S01]  /*1e120*/  MUFU.TANH R162, R162 ;  /* 0x000000a200a27308 */ /* 0x000fe20000002400 */
[----:B------:R-:W-:Y:S02]  /*1e130*/  ISETP.GE.AND P3, PT, R45, R2, PT ;  /* 0x000000022d00720c */ /* 0x000fe40003f66270 */
[----:B------:R-:W-:-:S05]  /*1e140*/  FSEL R25, R25, -INF , !P6 ;  /* 0xff80000019197808 */ /* 0x000fca0007000000 */
[----:B------:R-:W1:Y:S01]  /*1e150*/  I2F R145, R146 ;  /* 0x0000009200917306 */ /* 0x000e620000201400 */
[----:B------:R-:W-:Y:S01]  /*1e160*/  ISETP.GE.AND P6, PT, R45, R3, PT ;  /* 0x000000032d00720c */ /* 0x000fe20003fc6270 */
[----:B------:R-:W-:Y:S01]  /*1e170*/  FMUL.FTZ R30, R30, R49 ;  /* 0x000000311e1e7220 */ /* 0x000fe20000410000 */
[----:B------:R-:W-:-:S05]  /*1e180*/  IADD3 R250, R176, 0x38, RZ ;  /* 0x00000038b0fa7810 */ /* 0x000fca0007ffe0ff */
[----:B------:R5:W-:Y:S01]  /*1e190*/  MUFU.TANH R12, R26 ;  /* 0x0000001a000c7308 */ /* 0x000be20000002400 */
[----:B------:R-:W-:Y:S01]  /*1e1a0*/  FSEL R23, R23, -INF , !P4 ;  /* 0xff80000017177808 */ /* 0x000fe20006000000 */
[----:B--2---:R-:W-:Y:S01]  /*1e1b0*/  FFMA.FTZ R22, R0, R136, R56 ;  /* 0x0000008800167223 */ /* 0x004fe20000010038 */
[----:B------:R-:W-:-:S05]  /*1e1c0*/  ISETP.GE.AND P4, PT, R137, R2, PT ;  /* 0x000000028900720c */ /* 0x000fca0003f86270 */
[----:B------:R-:W-:Y:S01]  /*1e1d0*/  MUFU.TANH R41, R41 ;  /* 0x0000002900297308 */ /* 0x000fe20000002400 */
[----:B------:R-:W-:Y:S01]  /*1e1e0*/  IADD3 R249, R176, 0x40, RZ ;  /* 0x00000040b0f97810 */ /* 0x000fe20007ffe0ff */
[----:B-----5:R-:W-:-:S06]  /*1e1f0*/  FFMA.FTZ R26, R0, R189, R62 ;  /* 0x000000bd001a7223 */ /* 0x020fcc000001003e */
[----:B------:R-:W2:Y:S01]  /*1e200*/  I2F R199, R246 ;  /* 0x000000f600c77306 */ /* 0x000ea20000201400 */
[----:B------:R-:W-:Y:S01]  /*1e210*/  FSEL R20, R20, -INF , !P3 ;  /* 0xff80000014147808 */ /* 0x000fe20005800000 */
[----:B---3--:R-:W-:Y:S01]  /*1e220*/  FFMA.FTZ R165, R0, R144, R165 ;  /* 0x0000009000a57223 */ /* 0x008fe200000100a5 */
[----:B------:R-:W-:-:S05]  /*1e230*/  FSEL R26, R26, -INF , !P5 ;  /* 0xff8000001a1a7808 */ /* 0x000fca0006800000 */
[----:B------:R3:W-:Y:S01]  /*1e240*/  MUFU.TANH R152, R31 ;  /* 0x0000001f00987308 */ /* 0x0007e20000002400 */
[----:B------:R-:W-:Y:S02]  /*1e250*/  ISETP.GE.AND P5, PT, R137, R3, PT ;  /* 0x000000038900720c */ /* 0x000fe40003fa6270 */
[----:B------:R-:W-:-:S05]  /*1e260*/  ISETP.GE.AND P3, PT, R167, R2, PT ;  /* 0x00000002a700720c */ /* 0x000fca0003f66270 */
[----:B------:R-:W-:Y:S01]  /*1e270*/  MUFU.TANH R40, R40 ;  /* 0x0000002800287308 */ /* 0x000fe20000002400 */
[----:B---3--:R-:W-:-:S07]  /*1e280*/  FFMA.FTZ R31, R0, R44, R59 ;  /* 0x0000002c001f7223 */ /* 0x008fce000001003b */
[----:B------:R-:W3:Y:S01]  /*1e290*/  I2F R197, R198 ;  /* 0x000000c600c57306 */ /* 0x000ee20000201400 */
[----:B------:R-:W-:Y:S01]  /*1e2a0*/  FMUL.FTZ R28, R28, R49 ;  /* 0x000000311c1c7220 */ /* 0x000fe20000410000 */
[----:B------:R-:W-:-:S06]  /*1e2b0*/  FSEL R31, R31, -INF , !P6 ;  /* 0xff8000001f1f7808 */ /* 0x000fcc0007000000 */
[----:B------:R-:W5:Y:S01]  /*1e2c0*/  MUFU.TANH R42, R42 ;  /* 0x0000002a002a7308 */ /* 0x000f620000002400 */
[----:B------:R-:W-:-:S07]  /*1e2d0*/  ISETP.GE.AND P6, PT, R167, R3, PT ;  /* 0x00000003a700720c */ /* 0x000fce0003fc6270 */
[----:B------:R1:W-:Y:S01]  /*1e2e0*/  MUFU.TANH R153, R24 ;  /* 0x0000001800997308 */ /* 0x0003e20000002400 */
[----:B------:R-:W-:Y:S01]  /*1e2f0*/  FSEL R22, R22, -INF , !P4 ;  /* 0xff80000016167808 */ /* 0x000fe20006000000 */
[----:B----4-:R-:W-:Y:S01]  /*1e300*/  FFMA.FTZ R154, R0, R194, R161 ;  /* 0x000000c2009a7223 */ /* 0x010fe200000100a1 */
[----:B------:R-:W-:-:S05]  /*1e310*/  ISETP.GE.AND P4, PT, R166, R2, PT ;  /* 0x00000002a600720c */ /* 0x000fca0003f86270 */
[----:B------:R-:W-:Y:S01]  /*1e320*/  MUFU.TANH R52, R52 ;  /* 0x0000003400347308 */ /* 0x000fe20000002400 */
[----:B-1----:R-:W-:-:S07]  /*1e330*/  FFMA.FTZ R24, R0, R136, R58 ;  /* 0x0000008800187223 */ /* 0x002fce000001003a */
[----:B------:R-:W-:Y:S01]  /*1e340*/  MUFU.TANH R37, R37 ;  /* 0x0000002500257308 */ /* 0x000fe20000002400 */
[----:B------:R-:W-:Y:S01]  /*1e350*/  FFMA.FTZ R136, R0, R47, R164 ;  /* 0x0000002f00887223 */ /* 0x000fe200000100a4 */
[----:B------:R-:W-:-:S06]  /*1e360*/  FSEL R24, R24, -INF , !P5 ;  /* 0xff80000018187808 */ /* 0x000fcc0006800000 */
[----:B------:R1:W-:Y:S01]  /*1e370*/  MUFU.TANH R147, R29 ;  /* 0x0000001d00937308 */ /* 0x0003e20000002400 */
[----:B------:R-:W-:-:S07]  /*1e380*/  ISETP.GE.AND P5, PT, R166, R3, PT ;  /* 0x00000003a600720c */ /* 0x000fce0003fa6270 */
[----:B------:R-:W4:Y:S01]  /*1e390*/  I2F R247, R247 ;  /* 0x000000f700f77306 */ /* 0x000f220000201400 */
[----:B-1----:R-:W-:-:S07]  /*1e3a0*/  FFMA.FTZ R29, R0, R144, R139 ;  /* 0x00000090001d7223 */ /* 0x002fce000001008b */
[----:B------:R-:W-:Y:S01]  /*1e3b0*/  MUFU.TANH R43, R43 ;  /* 0x0000002b002b7308 */ /* 0x000fe20000002400 */
[----:B------:R-:W-:Y:S01]  /*1e3c0*/  FSEL R139, R165, -INF , !P3 ;  /* 0xff800000a58b7808 */ /* 0x000fe20005800000 */
[----:B------:R-:W-:Y:S01]  /*1e3d0*/  FFMA.FTZ R144, R0, R194, R163 ;  /* 0x000000c200907223 */ /* 0x000fe200000100a3 */
[----:B------:R-:W-:-:S05]  /*1e3e0*/  ISETP.GE.AND P3, PT, R195, R2, PT ;  /* 0x00000002c300720c */ /* 0x000fca0003f66270 */
[----:B------:R-:W1:Y:S01]  /*1e3f0*/  I2F R155, R250 ;  /* 0x000000fa009b7306 */ /* 0x000e620000201400 */
[----:B------:R-:W-:Y:S02]  /*1e400*/  FSEL R29, R29, -INF , !P6 ;  /* 0xff8000001d1d7808 */ /* 0x000fe40007000000 */
[----:B------:R-:W-:-:S05]  /*1e410*/  ISETP.GE.AND P6, PT, R195, R3, PT ;  /* 0x00000003c300720c */ /* 0x000fca0003fc6270 */
[----:B------:R-:W1:Y:S01]  /*1e420*/  MUFU.TANH R53, R53 ;  /* 0x0000003500357308 */ /* 0x000e620000002400 */
[----:B------:R-:W-:Y:S01]  /*1e430*/  FSEL R136, R136, -INF , !P4 ;  /* 0xff80000088887808 */ /* 0x000fe20006000000 */
[----:B------:R-:W-:-:S06]  /*1e440*/  FFMA.FTZ R160, R0, R145, R160 ;  /* 0x0000009100a07223 */ /* 0x000fcc00000100a0 */
[----:B------:R1:W-:Y:S01]  /*1e450*/  MUFU.TANH R196, R30 ;  /* 0x0000001e00c47308 */ /* 0x0003e20000002400 */
[----:B------:R-:W-:Y:S01]  /*1e460*/  ISETP.GE.AND P4, PT, R146, R2, PT ;  /* 0x000000029200720c */ /* 0x000fe20003f86270 */
[----:B--2---:R-:W-:-:S06]  /*1e470*/  FFMA.FTZ R41, R0, R199, R41 ;  /* 0x000000c700297223 */ /* 0x004fcc0000010029 */
[----:B------:R-:W2:Y:S01]  /*1e480*/  I2F R248, R249 ;  /* 0x000000f900f87306 */ /* 0x000ea20000201400 */
[----:B------:R-:W-:Y:S01]  /*1e490*/  IADD3 R4, R176, 0x49, RZ ;  /* 0x00000049b0047810 */ /* 0x000fe20007ffe0ff */
[----:B-1----:R-:W-:-:S06]  /*1e4a0*/  FFMA.FTZ R30, R0, R47, R138 ;  /* 0x0000002f001e7223 */ /* 0x002fcc000001008a */
[----:B------:R1:W-:Y:S01]  /*1e4b0*/  MUFU.TANH R55, R28 ;  /* 0x0000001c00377308 */ /* 0x0003e20000002400 */
[----:B------:R-:W-:Y:S01]  /*1e4c0*/  FSEL R154, R154, -INF , !P3 ;  /* 0xff8000009a9a7808 */ /* 0x000fe20005800000 */
[----:B------:R-:W-:Y:S01]  /*1e4d0*/  FFMA.FTZ R46, R0, R199, R46 ;  /* 0x000000c7002e7223 */ /* 0x000fe2000001002e */
[----:B------:R-:W-:Y:S02]  /*1e4e0*/  FSEL R30, R30, -INF , !P5 ;  /* 0xff8000001e1e7808 */ /* 0x000fe40006800000 */
[----:B------:R-:W-:Y:S02]  /*1e4f0*/  ISETP.GE.AND P5, PT, R146, R3, PT ;  /* 0x000000039200720c */ /* 0x000fe40003fa6270 */
[----:B------:R-:W-:Y:S01]  /*1e500*/  FSEL R144, R144, -INF , !P6 ;  /* 0xff80000090907808 */ /* 0x000fe20007000000 */
[----:B---3--:R-:W-:Y:S01]  /*1e510*/  FFMA.FTZ R178, R0, R197, R40 ;  /* 0x000000c500b27223 */ /* 0x008fe20000010028 */
[CC--:B------:R-:W-:Y:S01]  /*1e520*/  ISETP.GE.AND P3, PT, R246.reuse, R2.reuse, PT ;  /* 0x00000002f600720c */ /* 0x0c0fe20003f66270 */
[----:B------:R-:W-:Y:S01]  /*1e530*/  IMAD.MOV.U32 R164, RZ, RZ, R12 ;  /* 0x000000ffffa47224 */ /* 0x000fe200078e000c */
[----:B------:R-:W-:Y:S01]  /*1e540*/  ISETP.GE.AND P6, PT, R246, R3, PT ;  /* 0x00000003f600720c */ /* 0x000fe20003fc6270 */
[----:B-1----:R-:W-:Y:S01]  /*1e550*/  FFMA.FTZ R28, R0, R145, R162 ;  /* 0x00000091001c7223 */ /* 0x002fe200000100a2 */
[C---:B------:R-:W-:Y:S01]  /*1e560*/  IADD3 R175, R176.reuse, 0x48, RZ ;  /* 0x00000048b0af7810 */ /* 0x040fe20007ffe0ff */
[----:B------:R-:W-:Y:S01]  /*1e570*/  HMMA.16816.F32 R180, R156, R14, R180 ;  /* 0x0000000e9cb4723c */ /* 0x000fe200000018b4 */
[----:B------:R-:W-:Y:S01]  /*1e580*/  IADD3 R173, R176, 0x39, RZ ;  /* 0x00000039b0ad7810 */ /* 0x000fe20007ffe0ff */
[----:B-----5:R-:W-:Y:S01]  /*1e590*/  FFMA.FTZ R197, R0, R197, R42 ;  /* 0x000000c500c57223 */ /* 0x020fe2000001002a */
[----:B------:R-:W-:Y:S01]  /*1e5a0*/  FSEL R187, R160, -INF , !P4 ;  /* 0xff800000a0bb7808 */ /* 0x000fe20006000000 */
[----:B------:R-:W1:Y:S01]  /*1e5b0*/  LDSM.16.M88.4 R12, [R208+0x7800] ;  /* 0x00780000d00c783b */ /* 0x000e620000000200 */
[----:B------:R-:W-:Y:S01]  /*1e5c0*/  FSEL R28, R28, -INF , !P5 ;  /* 0xff8000001c1c7808 */ /* 0x000fe20006800000 */
[----:B------:R-:W3:Y:S01]  /*1e5d0*/  I2F R193, R4 ;  /* 0x0000000400c17306 */ /* 0x000ee20000201400 */
[----:B------:R-:W-:Y:S01]  /*1e5e0*/  ISETP.GE.AND P4, PT, R198, R2, PT ;  /* 0x00000002c600720c */ /* 0x000fe20003f86270 */
[----:B----4-:R-:W-:Y:S01]  /*1e5f0*/  FFMA.FTZ R52, R0, R247, R52 ;  /* 0x000000f700347223 */ /* 0x010fe20000010034 */
[----:B------:R-:W-:Y:S01]  /*1e600*/  ISETP.GE.AND P5, PT, R198, R3, PT ;  /* 0x00000003c600720c */ /* 0x000fe20003fa6270 */
[----:B------:R-:W-:Y:S01]  /*1e610*/  FFMA.FTZ R166, R0, R247, R37 ;  /* 0x000000f700a67223 */ /* 0x000fe20000010025 */
[----:B------:R-:W-:-:S02]  /*1e620*/  FSEL R177, R41, -INF , !P3 ;  /* 0xff80000029b17808 */ /* 0x000fc40005800000 */
[----:B------:R-:W-:Y:S01]  /*1e630*/  FSEL R48, R46, -INF , !P6 ;  /* 0xff8000002e307808 */ /* 0x000fe20007000000 */
[----:B------:R-:W4:Y:S01]  /*1e640*/  I2F R5, R175 ;  /* 0x000000af00057306 */ /* 0x000f220000201400 */
[-C--:B------:R-:W-:Y:S01]  /*1e650*/  ISETP.GE.AND P3, PT, R173, R2.reuse, PT ;  /* 0x00000002ad00720c */ /* 0x080fe20003f66270 */
[----:B------:R-:W-:Y:S01]  /*1e660*/  FMUL.FTZ R42, R151, R49 ;  /* 0x00000031972a7220 */ /* 0x000fe20000410000 */
[----:B------:R-:W-:Y:S01]  /*1e670*/  ISETP.GE.AND P6, PT, R173, R3, PT ;  /* 0x00000003ad00720c */ /* 0x000fe20003fc6270 */
[-C--:B------:R-:W-:Y:S01]  /*1e680*/  FFMA.FTZ R43, R0, R155.reuse, R43 ;  /* 0x0000009b002b7223 */ /* 0x080fe2000001002b */
[----:B------:R-:W-:Y:S01]  /*1e690*/  FSEL R178, R178, -INF , !P4 ;  /* 0xff800000b2b27808 */ /* 0x000fe20006000000 */
[----:B------:R-:W-:Y:S01]  /*1e6a0*/  FFMA.FTZ R155, R0, R155, R53 ;  /* 0x0000009b009b7223 */ /* 0x000fe20000010035 */
[----:B------:R-:W-:Y:S01]  /*1e6b0*/  FSEL R151, R197, -INF , !P5 ;  /* 0xff800000c5977808 */ /* 0x000fe20006800000 */
[----:B------:R-:W-:Y:S01]  /*1e6c0*/  FMUL.FTZ R27, R27, R49 ;  /* 0x000000311b1b7220 */ /* 0x000fe20000410000 */
[----:B------:R-:W-:Y:S01]  /*1e6d0*/  ISETP.GE.AND P4, PT, R250, R2, PT ;  /* 0x00000002fa00720c */ /* 0x000fe20003f86270 */
[-C--:B--2---:R-:W-:Y:S01]  /*1e6e0*/  FFMA.FTZ R36, R0, R248.reuse, R36 ;  /* 0x000000f800247223 */ /* 0x084fe20000010024 */
[-C--:B------:R-:W-:Y:S01]  /*1e6f0*/  ISETP.GE.AND P5, PT, R250, R3.reuse, PT ;  /* 0x00000003fa00720c */ /* 0x080fe20003fa6270 */
[----:B------:R-:W-:Y:S01]  /*1e700*/  FFMA.FTZ R39, R0, R248, R39 ;  /* 0x000000f800277223 */ /* 0x000fe20000010027 */
[----:B------:R-:W-:Y:S01]  /*1e710*/  FSEL R165, R52, -INF , !P3 ;  /* 0xff80000034a57808 */ /* 0x000fe20005800000 */
[----:B------:R-:W-:Y:S01]  /*1e720*/  I2F R184, R176 ;  /* 0x000000b000b87306 */ /* 0x000fe20000201400 */
[----:B------:R-:W-:Y:S01]  /*1e730*/  FSEL R166, R166, -INF , !P6 ;  /* 0xff800000a6a67808 */ /* 0x000fe20007000000 */
[C---:B------:R-:W-:Y:S01]  /*1e740*/  FFMA.FTZ R54, R0.reuse, R174, R54 ;  /* 0x000000ae00367223 */ /* 0x040fe20000010036 */
[C---:B------:R-:W-:Y:S01]  /*1e750*/  ISETP.GE.AND P3, PT, R249.reuse, R2, PT ;  /* 0x00000002f900720c */ /* 0x040fe20003f66270 */
[----:B------:R-:W-:Y:S01]  /*1e760*/  FFMA.FTZ R38, R0, R174, R38 ;  /* 0x000000ae00267223 */ /* 0x000fe20000010026 */
[----:B------:R-:W-:-:S02]  /*1e770*/  ISETP.GE.AND P6, PT, R249, R3, PT ;  /* 0x00000003f900720c */ /* 0x000fc40003fc6270 */
[C---:B------:R-:W-:Y:S01]  /*1e780*/  IADD3 R252, R176.reuse, 0x50, RZ ;  /* 0x00000050b0fc7810 */ /* 0x040fe20007ffe0ff */
[----:B------:R2:W-:Y:S01]  /*1e790*/  MUFU.TANH R63, R27 ;  /* 0x0000001b003f7308 */ /* 0x0005e20000002400 */
[----:B------:R-:W-:Y:S02]  /*1e7a0*/  FSEL R179, R43, -INF , !P4 ;  /* 0xff8000002bb37808 */ /* 0x000fe40006000000 */
        /* <DEDUP_REMOVED lines=9> */
[----:B------:R-:W-:Y:S01]  /*1e840*/  IADD3 R190, R176, 0x8, RZ ;  /* 0x00000008b0be7810 */ /* 0x000fe20007ffe0ff */
[-C--:B------:R-:W-:Y:S01]  /*1e850*/  FMUL.FTZ R148, R148, R49.reuse ;  /* 0x0000003194947220 */ /* 0x080fe20000410000 */
[----:B------:R-:W-:Y:S01]  /*1e860*/  FSEL R155, R155, -INF , !P5 ;  /* 0xff8000009b9b7808 */ /* 0x000fe20006800000 */
[-C--:B------:R-:W-:Y:S01]  /*1e870*/  FMUL.FTZ R145, R150, R49.reuse ;  /* 0x0000003196917220 */ /* 0x080fe20000410000 */
[C---:B--2---:R-:W-:Y:S01]  /*1e880*/  IADD3 R27, R176.reuse, 0x61, RZ ;  /* 0x00000061b01b7810 */ /* 0x044fe20007ffe0ff */
[-C--:B------:R-:W-:Y:S01]  /*1e890*/  FMUL.FTZ R149, R149, R49.reuse ;  /* 0x0000003195957220 */ /* 0x080fe20000410000 */
[----:B------:R-:W-:Y:S01]  /*1e8a0*/  IADD3 R41, R176, 0x79, RZ ;  /* 0x00000079b0297810 */ /* 0x000fe20007ffe0ff */
[-C--:B------:R-:W-:Y:S01]  /*1e8b0*/  FMUL.FTZ R16, R16, R49.reuse ;  /* 0x0000003110107220 */ /* 0x080fe20000410000 */
[-C--:B------:R-:W-:Y:S01]  /*1e8c0*/  ISETP.GE.AND P4, PT, R176, R2.reuse, PT ;  /* 0x00000002b000720c */ /* 0x080fe20003f86270 */
[----:B------:R-:W-:Y:S01]  /*1e8d0*/  FMUL.FTZ R18, R18, R49 ;  /* 0x0000003112127220 */ /* 0x000fe20000410000 */
[----:B------:R-:W-:Y:S01]  /*1e8e0*/  ISETP.GE.AND P5, PT, R176, R3, PT ;  /* 0x00000003b000720c */ /* 0x000fe20003fa6270 */
[-C--:B------:R-:W-:Y:S01]  /*1e8f0*/  FMUL.FTZ R17, R17, R49.reuse ;  /* 0x0000003111117220 */ /* 0x080fe20000410000 */
[----:B------:R-:W-:Y:S01]  /*1e900*/  FSEL R173, R36, -INF , !P3 ;  /* 0xff80000024ad7808 */ /* 0x000fe20005800000 */
[-C--:B------:R-:W-:Y:S01]  /*1e910*/  FMUL.FTZ R19, R19, R49.reuse ;  /* 0x0000003113137220 */ /* 0x080fe20000410000 */
[----:B------:R-:W-:Y:S01]  /*1e920*/  FSEL R176, R39, -INF , !P6 ;  /* 0xff80000027b07808 */ /* 0x000fe20007000000 */
[-C--:B------:R-:W-:Y:S01]  /*1e930*/  FMUL.FTZ R183, R183, R49.reuse ;  /* 0x00000031b7b77220 */ /* 0x080fe20000410000 */
[-C--:B------:R-:W-:Y:S01]  /*1e940*/  ISETP.GE.AND P3, PT, R172, R2.reuse, PT ;  /* 0x00000002ac00720c */ /* 0x080fe20003f66270 */
[----:B------:R-:W-:Y:S01]  /*1e950*/  FMUL.FTZ R64, R64, R49 ;  /* 0x0000003140407220 */ /* 0x000fe20000410000 */
[----:B------:R-:W-:Y:S01]  /*1e960*/  ISETP.GE.AND P6, PT, R172, R3, PT ;  /* 0x00000003ac00720c */ /* 0x000fe20003fc6270 */
[-C--:B---3--:R-:W-:Y:S01]  /*1e970*/  FFMA.FTZ R147, R0, R193.reuse, R147 ;  /* 0x000000c100937223 */ /* 0x088fe20000010093 */
[----:B------:R-:W-:Y:S01]  /*1e980*/  FSEL R172, R54, -INF , !P3 ;  /* 0xff80000036ac7808 */ /* 0x000fe20005800000 */
[----:B------:R-:W-:Y:S01]  /*1e990*/  FFMA.FTZ R152, R0, R193, R152 ;  /* 0x000000c100987223 */ /* 0x000fe20000010098 */
[----:B------:R-:W-:Y:S01]  /*1e9a0*/  FSEL R174, R38, -INF , !P6 ;  /* 0xff80000026ae7808 */ /* 0x000fe20007000000 */
[----:B------:R-:W2:Y:S01]  /*1e9b0*/  I2F R193, R252 ;  /* 0x000000fc00c17306 */ /* 0x000ea20000201400 */
[C---:B------:R-:W-:Y:S01]  /*1e9c0*/  ISETP.GE.AND P3, PT, R175.reuse, R2, PT ;  /* 0x00000002af00720c */ /* 0x040fe20003f66270 */
[C---:B----4-:R-:W-:Y:S01]  /*1e9d0*/  FFMA.FTZ R55, R0.reuse, R5, R55 ;  /* 0x0000000500377223 */ /* 0x050fe20000010037 */
[----:B------:R-:W-:Y:S01]  /*1e9e0*/  ISETP.GE.AND P6, PT, R175, R3, PT ;  /* 0x00000003af00720c */ /* 0x000fe20003fc6270 */
[----:B------:R-:W-:Y:S01]  /*1e9f0*/  FFMA.FTZ R175, R0, R5, R196 ;  /* 0x0000000500af7223 */ /* 0x000fe200000100c4 */
[----:B------:R-:W-:-:S04]  /*1ea00*/  DEPBAR.LE SB0, 0x0 ;  /* 0x000080000000791a */ /* 0x000fc80000000000 */
[----:B------:R-:W-:Y:S02]  /*1ea10*/  FSEL R167, R55, -INF , !P3 ;  /* 0xff80000037a77808 */ /* 0x000fe40005800000 */
[----:B------:R-:W-:Y:S02]  /*1ea20*/  FSEL R175, R175, -INF , !P6 ;  /* 0xff800000afaf7808 */ /* 0x000fe40007000000 */
[C---:B------:R-:W-:Y:S02]  /*1ea30*/  ISETP.GE.AND P3, PT, R4.reuse, R2, PT ;  /* 0x000000020400720c */ /* 0x040fe40003f66270 */
[----:B------:R-:W-:Y:S02]  /*1ea40*/  ISETP.GE.AND P6, PT, R4, R3, PT ;  /* 0x000000030400720c */ /* 0x000fe40003fc6270 */
[----:B------:R-:W-:Y:S01]  /*1ea50*/  HMMA.16816.F32 R4, R140, R6, R168 ;  /* 0x000000068c04723c */ /* 0x000fe200000018a8 */
[CC--:B--2---:R-:W-:Y:S02]  /*1ea60*/  FFMA.FTZ R153, R0.reuse, R193.reuse, R153 ;  /* 0x000000c100997223 */ /* 0x0c4fe40000010099 */
[----:B------:R-:W-:-:S02]  /*1ea70*/  FFMA.FTZ R164, R0, R193, R164 ;  /* 0x000000c100a47223 */ /* 0x000fc400000100a4 */
[----:B------:R-:W2:Y:S03]  /*1ea80*/  I2F R193, R251 ;  /* 0x000000fb00c17306 */ /* 0x000ea60000201400 */
[----:B-1----:R-:W-:Y:S05]  /*1ea90*/  HMMA.16816.F32 R8, R156, R12, R8 ;  /* 0x0000000c9c08723c */ /* 0x002fea0000001808 */
[----:B------:R-:W-:Y:S01]  /*1eaa0*/  I2F R188, R191 ;  /* 0x000000bf00bc7306 */ /* 0x000fe20000201400 */
[----:B------:R-:W-:-:S07]  /*1eab0*/  FSEL R169, R147, -INF , !P3 ;  /* 0xff80000093a97808 */ /* 0x000fce0005800000 */
[----:B------:R-:W1:Y:S01]  /*1eac0*/  MUFU.TANH R148, R148 ;  /* 0x0000009400947308 */ /* 0x000e620000002400 */
[----:B------:R-:W-:-:S07]  /*1ead0*/  ISETP.GE.AND P3, PT, R252, R2, PT ;  /* 0x00000002fc00720c */ /* 0x000fce0003f66270 */
[----:B------:R-:W3:Y:S01]  /*1eae0*/  MUFU.TANH R145, R145 ;  /* 0x0000009100917308 */ /* 0x000ee20000002400 */
[----:B------:R-:W-:Y:S01]  /*1eaf0*/  FSEL R168, R152, -INF , !P6 ;  /* 0xff80000098a87808 */ /* 0x000fe20007000000 */
[----:B------:R-:W-:Y:S06]  /*1eb00*/  HMMA.16816.F32 R12, R156, R14, R4 ;  /* 0x0000000e9c0c723c */ /* 0x000fec0000001804 */
[----:B------:R-:W-:Y:S01]  /*1eb10*/  I2F R60, R67 ;  /* 0x00000043003c7306 */ /* 0x000fe20000201400 */
[----:B------:R-:W-:Y:S01]  /*1eb20*/  ISETP.GE.AND P6, PT, R252, R3, PT ;  /* 0x00000003fc00720c */ /* 0x000fe20003fc6270 */
[----:B--2---:R-:W-:-:S06]  /*1eb30*/  FFMA.FTZ R160, R0, R193, R33 ;  /* 0x000000c100a07223 */ /* 0x004fcc0000010021 */
[----:B------:R-:W2:Y:S01]  /*1eb40*/  MUFU.TANH R149, R149 ;  /* 0x0000009500957308 */ /* 0x000ea20000002400 */
[----:B------:R-:W-:Y:S02]  /*1eb50*/  FSEL R161, R153, -INF , !P3 ;  /* 0xff80000099a17808 */ /* 0x000fe40005800000 */
[----:B------:R-:W-:-:S05]  /*1eb60*/  ISETP.GE.AND P3, PT, R251, R2, PT ;  /* 0x00000002fb00720c */ /* 0x000fca0003f66270 */
[----:B------:R-:W4:Y:S01]  /*1eb70*/  MUFU.TANH R42, R42 ;  /* 0x0000002a002a7308 */ /* 0x000f220000002400 */
[----:B------:R-:W-:Y:S01]  /*1eb80*/  FMUL.FTZ R36, R180, R49 ;  /* 0x00000031b4247220 */ /* 0x000fe20000410000 */
[----:B------:R-:W-:Y:S01]  /*1eb90*/  FSEL R164, R164, -INF , !P6 ;  /* 0xff800000a4a47808 */ /* 0x000fe20007000000 */
[----:B------:R-:W-:-:S05]  /*1eba0*/  FFMA.FTZ R63, R0, R193, R63 ;  /* 0x000000c1003f7223 */ /* 0x000fca000001003f */
[----:B------:R-:W-:Y:S01]  /*1ebb0*/  I2F R62, R61 ;  /* 0x0000003d003e7306 */ /* 0x000fe20000201400 */
[----:B------:R-:W-:Y:S01]  /*1ebc0*/  ISETP.GE.AND P6, PT, R251, R3, PT ;  /* 0x00000003fb00720c */ /* 0x000fe20003fc6270 */
[----:B-1----:R-:W-:-:S06]  /*1ebd0*/  FFMA.FTZ R148, R0, R188, R148 ;  /* 0x000000bc00947223 */ /* 0x002fcc0000010094 */
[----:B------:R-:W1:Y:S01]  /*1ebe0*/  MUFU.TANH R46, R16 ;  /* 0x00000010002e7308 */ /* 0x000e620000002400 */
[----:B------:R-:W-:Y:S01]  /*1ebf0*/  FSEL R160, R160, -INF , !P3 ;  /* 0xff800000a0a07808 */ /* 0x000fe20005800000 */
[----:B------:R-:W-:Y:S01]  /*1ec00*/  FMUL.FTZ R39, R182, R49 ;  /* 0x00000031b6277220 */ /* 0x000fe20000410000 */
[----:B------:R-:W-:-:S05]  /*1ec10*/  ISETP.GE.AND P3, PT, R191, R2, PT ;  /* 0x00000002bf00720c */ /* 0x000fca0003f66270 */
[----:B------:R-:W5:Y:S01]  /*1ec20*/  MUFU.TANH R18, R18 ;  /* 0x0000001200127308 */ /* 0x000f620000002400 */
[----:B------:R-:W-:Y:S01]  /*1ec30*/  FMUL.FTZ R38, R181, R49 ;  /* 0x00000031b5267220 */ /* 0x000fe20000410000 */
[----:B------:R-:W-:Y:S01]  /*1ec40*/  FSEL R163, R63, -INF , !P6 ;  /* 0xff8000003fa37808 */ /* 0x000fe20007000000 */
[----:B---3--:R-:W-:-:S05]  /*1ec50*/  FFMA.FTZ R145, R0, R188, R145 ;  /* 0x000000bc00917223 */ /* 0x008fca0000010091 */
[----:B------:R-:W-:Y:S01]  /*1ec60*/  I2F R45, R27 ;  /* 0x0000001b002d7306 */ /* 0x000fe20000201400 */
[----:B------:R-:W-:Y:S01]  /*1ec70*/  ISETP.GE.AND P6, PT, R191, R3, PT ;  /* 0x00000003bf00720c */ /* 0x000fe20003fc6270 */
[----:B--2---:R-:W-:-:S06]  /*1ec80*/  FFMA.FTZ R149, R0, R60, R149 ;  /* 0x0000003c00957223 */ /* 0x004fcc0000010095 */
[----:B------:R-:W2:Y:S01]  /*1ec90*/  MUFU.TANH R17, R17 ;  /* 0x0000001100117308 */ /* 0x000ea20000002400 */
[----:B------:R-:W-:Y:S02]  /*1eca0*/  FSEL R157, R148, -INF , !P3 ;  /* 0xff800000949d7808 */ /* 0x000fe40005800000 */
[----:B------:R-:W-:-:S05]  /*1ecb0*/  ISETP.GE.AND P3, PT, R67, R2, PT ;  /* 0x000000024300720c */ /* 0x000fca0003f66270 */
[----:B------:R-:W3:Y:S01]  /*1ecc0*/  MUFU.TANH R19, R19 ;  /* 0x0000001300137308 */ /* 0x000ee20000002400 */
[----:B------:R-:W-:Y:S01]  /*1ecd0*/  FMUL.FTZ R8, R8, R49 ;  /* 0x0000003108087220 */ /* 0x000fe20000410000 */
[----:B------:R-:W-:Y:S01]  /*1ece0*/  FSEL R162, R145, -INF , !P6 ;  /* 0xff80000091a27808 */ /* 0x000fe20007000000 */
[----:B----4-:R-:W-:-:S05]  /*1ecf0*/  FFMA.FTZ R42, R0, R60, R42 ;  /* 0x0000003c002a7223 */ /* 0x010fca000001002a */
[----:B------:R-:W-:Y:S01]  /*1ed00*/  I2F R57, R56 ;  /* 0x0000003800397306 */ /* 0x000fe20000201400 */
[----:B------:R-:W-:Y:S01]  /*1ed10*/  ISETP.GE.AND P6, PT, R67, R3, PT ;  /* 0x000000034300720c */ /* 0x000fe20003fc6270 */
[----:B-1----:R-:W-:-:S06]  /*1ed20*/  FFMA.FTZ R46, R0, R62, R46 ;  /* 0x0000003e002e7223 */ /* 0x002fcc000001002e */
[----:B------:R-:W1:Y:S01]  /*1ed30*/  MUFU.TANH R36, R36 ;  /* 0x0000002400247308 */ /* 0x000e620000002400 */
[----:B------:R-:W-:Y:S01]  /*1ed40*/  FSEL R153, R149, -INF , !P3 ;  /* 0xff80000095997808 */ /* 0x000fe20005800000 */
[----:B------:R-:W-:Y:S01]  /*1ed50*/  FMUL.FTZ R5, R10, R49 ;  /* 0x000000310a057220 */ /* 0x000fe20000410000 */
[----:B------:R-:W-:-:S05]  /*1ed60*/  ISETP.GE.AND P3, PT, R61, R2, PT ;  /* 0x000000023d00720c */ /* 0x000fca0003f66270 */
[----:B------:R-:W4:Y:S01]  /*1ed70*/  MUFU.TANH R39, R39 ;  /* 0x0000002700277308 */ /* 0x000f220000002400 */
[----:B------:R-:W-:Y:S01]  /*1ed80*/  FMUL.FTZ R4, R9, R49 ;  /* 0x0000003109047220 */ /* 0x000fe20000410000 */
[----:B------:R-:W-:Y:S01]  /*1ed90*/  FSEL R152, R42, -INF , !P6 ;  /* 0xff8000002a987808 */ /* 0x000fe20007000000 */
[----:B-----5:R-:W-:-:S05]  /*1eda0*/  FFMA.FTZ R18, R0, R62, R18 ;  /* 0x0000003e00127223 */ /* 0x020fca0000010012 */
[----:B------:R-:W-:Y:S01]  /*1edb0*/  I2F R59, R44 ;  /* 0x0000002c003b7306 */ /* 0x000fe20000201400 */
[----:B------:R-:W-:Y:S01]  /*1edc0*/  ISETP.GE.AND P6, PT, R61, R3, PT ;  /* 0x000000033d00720c */ /* 0x000fe20003fc6270 */
[----:B--2---:R-:W-:-:S06]  /*1edd0*/  FFMA.FTZ R17, R0, R45, R17 ;  /* 0x0000002d00117223 */ /* 0x004fcc0000010011 */
[----:B------:R-:W2:Y:S01]  /*1ede0*/  MUFU.TANH R38, R38 ;  /* 0x0000002600267308 */ /* 0x000ea20000002400 */
        /* <DEDUP_REMOVED lines=9> */
[----:B-1----:R-:W-:-:S06]  /*1ee80*/  FFMA.FTZ R36, R0, R57, R36 ;  /* 0x0000003900247223 */ /* 0x002fcc0000010024 */
[----:B------:R-:W1:Y:S01]  /*1ee90*/  MUFU.TANH R8, R8 ;  /* 0x0000000800087308 */ /* 0x000e620000002400 */
        /* <DEDUP_REMOVED lines=8> */
[----:B--2---:R-:W-:-:S06]  /*1ef20*/  FFMA.FTZ R38, R0, R59, R38 ;  /* 0x0000003b00267223 */ /* 0x004fcc0000010026 */
[----:B------:R-:W2:Y:S01]  /*1ef30*/  MUFU.TANH R4, R4 ;  /* 0x0000000400047308 */ /* 0x000ea20000002400 */
[----:B------:R-:W-:Y:S02]  /*1ef40*/  FSEL R145, R36, -INF , !P3 ;  /* 0xff80000024917808 */ /* 0x000fe40005800000 */
[----:B------:R-:W-:-:S05]  /*1ef50*/  ISETP.GE.AND P3, PT, R44, R2, PT ;  /* 0x000000022c00720c */ /* 0x000fca0003f66270 */
[----:B------:R-:W4:Y:S01]  /*1ef60*/  MUFU.TANH R6, R6 ;  /* 0x0000000600067308 */ /* 0x000f220000002400 */
[----:B-----5:R-:W-:Y:S01]  /*1ef70*/  FFMA.FTZ R33, R0, R59, R33 ;  /* 0x0000003b00217223 */ /* 0x020fe20000010021 */
[----:B------:R-:W-:-:S06]  /*1ef80*/  FSEL R148, R39, -INF , !P6 ;  /* 0xff80000027947808 */ /* 0x000fcc0007000000 */
[----:B------:R-:W-:Y:S01]  /*1ef90*/  I2F R192, R138 ;  /* 0x0000008a00c07306 */ /* 0x000fe20000201400 */
[----:B------:R-:W-:Y:S01]  /*1efa0*/  ISETP.GE.AND P6, PT, R44, R3, PT ;  /* 0x000000032c00720c */ /* 0x000fe20003fc6270 */
[----:B-1----:R-:W-:-:S06]  /*1efb0*/  FFMA.FTZ R8, R0, R137, R8 ;  /* 0x0000008900087223 */ /* 0x002fcc0000010008 */
[----:B------:R-:W1:Y:S01]  /*1efc0*/  MUFU.TANH R7, R7 ;  /* 0x0000000700077308 */ /* 0x000e620000002400 */
[----:B------:R-:W-:Y:S01]  /*1efd0*/  FSEL R142, R38, -INF , !P3 ;  /* 0xff800000268e7808 */ /* 0x000fe20005800000 */
[-C--:B------:R-:W-:Y:S01]  /*1efe0*/  FMUL.FTZ R15, R15, R49.reuse ;  /* 0x000000310f0f7220 */ /* 0x080fe20000410000 */
[----:B------:R-:W-:Y:S01]  /*1eff0*/  ISETP.GE.AND P3, PT, R58, R2, PT ;  /* 0x000000023a00720c */ /* 0x000fe20003f66270 */
[----:B------:R-:W-:-:S04]  /*1f000*/  FMUL.FTZ R66, R66, R49 ;  /* 0x0000003142427220 */ /* 0x000fc80000410000 */
[----:B------:R-:W-:Y:S01]  /*1f010*/  MUFU.TANH R64, R64 ;  /* 0x0000004000407308 */ /* 0x000fe20000002400 */
        /* <DEDUP_REMOVED lines=8> */
[----:B------:R-:W-:Y:S01]  /*1f0a0*/  ISETP.GE.AND P3, PT, R47, R2, PT ;  /* 0x000000022f00720c */ /* 0x000fe20003f66270 */
[----:B----4-:R-:W-:Y:S01]  /*1f0b0*/  FFMA.FTZ R6, R0, R189, R6 ;  /* 0x000000bd00067223 */ /* 0x010fe20000010006 */
[----:B------:R-:W-:-:S03]  /*1f0c0*/  FSEL R63, R63, -INF , !P6 ;  /* 0xff8000003f3f7808 */ /* 0x000fc60007000000 */
[----:B------:R-:W-:Y:S01]  /*1f0d0*/  I2F R16, R41 ;  /* 0x0000002900107306 */ /* 0x000fe20000201400 */
[----:B------:R-:W-:Y:S01]  /*1f0e0*/  ISETP.GE.AND P6, PT, R47, R3, PT ;  /* 0x000000032f00720c */ /* 0x000fe20003fc6270 */
[----:B-1----:R-:W-:Y:S01]  /*1f0f0*/  FFMA.FTZ R7, R0, R192, R7 ;  /* 0x000000c000077223 */ /* 0x002fe20000010007 */
[----:B------:R-:W-:-:S05]  /*1f100*/  FSEL R54, R4, -INF , !P3 ;  /* 0xff80000004367808 */ /* 0x000fca0005800000 */
[----:B------:R-:W-:Y:S01]  /*1f110*/  I2F R37, R190 ;  /* 0x000000be00257306 */ /* 0x000fe20000201400 */
[----:B------:R-:W-:-:S07]  /*1f120*/  ISETP.GE.AND P3, PT, R138, R2, PT ;  /* 0x000000028a00720c */ /* 0x000fce0003f66270 */
[----:B------:R-:W-:Y:S08]  /*1f130*/  MUFU.TANH R5, R66 ;  /* 0x0000004200057308 */ /* 0x000ff00000002400 */
[----:B------:R-:W1:Y:S08]  /*1f140*/  MUFU.TANH R8, R13 ;  /* 0x0000000d00087308 */ /* 0x000e700000002400 */
[----:B------:R-:W3:Y:S01]  /*1f150*/  MUFU.TANH R15, R15 ;  /* 0x0000000f000f7308 */ /* 0x000ee20000002400 */
[----:B------:R-:W-:Y:S01]  /*1f160*/  FSEL R62, R6, -INF , !P6 ;  /* 0xff800000063e7808 */ /* 0x000fe20007000000 */
[C---:B--2---:R-:W-:Y:S01]  /*1f170*/  FFMA.FTZ R9, R0.reuse, R192, R9 ;  /* 0x000000c000097223 */ /* 0x044fe20000010009 */
[----:B------:R-:W-:Y:S01]  /*1f180*/  FSEL R47, R7, -INF , !P3 ;  /* 0xff800000072f7808 */ /* 0x000fe20005800000 */
[C---:B------:R-:W-:Y:S01]  /*1f190*/  FFMA.FTZ R4, R0.reuse, R40, R64 ;  /* 0x0000002800047223 */ /* 0x040fe20000010040 */
[----:B------:R-:W-:Y:S01]  /*1f1a0*/  BAR.SYNC.DEFER_BLOCKING 0x0 ;  /* 0x0000000000007b1d */ /* 0x000fe20000010000 */
[----:B------:R-:W-:Y:S01]  /*1f1b0*/  FFMA.FTZ R6, R0, R184, R185 ;  /* 0x000000b800067223 */ /* 0x000fe200000100b9 */
[----:B------:R-:W-:-:S02]  /*1f1c0*/  ISETP.GE.AND P6, PT, R138, R3, PT ;  /* 0x000000038a00720c */ /* 0x000fc40003fc6270 */
[----:B------:R-:W-:Y:S02]  /*1f1d0*/  ISETP.GE.AND P3, PT, R190, R2, PT ;  /* 0x00000002be00720c */ /* 0x000fe40003f66270 */
[----:B------:R-:W-:Y:S02]  /*1f1e0*/  FSEL R59, R9, -INF , !P6 ;  /* 0xff800000093b7808 */ /* 0x000fe40007000000 */
[----:B------:R-:W-:Y:S02]  /*1f1f0*/  FSEL R6, R6, -INF , !P4 ;  /* 0xff80000006067808 */ /* 0x000fe40006000000 */
[----:B------:R-:W-:Y:S01]  /*1f200*/  FSEL R4, R4, -INF , !P3 ;  /* 0xff80000004047808 */ /* 0x000fe20005800000 */
[C---:B-1----:R-:W-:Y:S01]  /*1f210*/  FFMA.FTZ R8, R0.reuse, R16, R8 ;  /* 0x0000001000087223 */ /* 0x042fe20000010008 */
[C---:B------:R-:W-:Y:S01]  /*1f220*/  ISETP.GE.AND P6, PT, R41.reuse, R2, PT ;  /* 0x000000022900720c */ /* 0x040fe20003fc6270 */
[----:B---3--:R-:W-:Y:S01]  /*1f230*/  FFMA.FTZ R15, R0, R16, R15 ;  /* 0x00000010000f7223 */ /* 0x008fe2000001000f */
[----:B------:R-:W-:Y:S01]  /*1f240*/  ISETP.GE.AND P4, PT, R190, R3, PT ;  /* 0x00000003be00720c */ /* 0x000fe20003f86270 */
[C---:B------:R-:W-:Y:S01]  /*1f250*/  FFMA.FTZ R2, R0.reuse, R37, R5 ;  /* 0x0000002500027223 */ /* 0x040fe20000010005 */
[----:B------:R-:W-:Y:S01]  /*1f260*/  ISETP.GE.AND P3, PT, R41, R3, PT ;  /* 0x000000032900720c */ /* 0x000fe20003f66270 */
[----:B------:R-:W-:Y:S01]  /*1f270*/  FFMA.FTZ R3, R0, R184, R186 ;  /* 0x000000b800037223 */ /* 0x000fe200000100ba */
[----:B------:R-:W-:Y:S01]  /*1f280*/  BSSY B1, `(.L_x_3445) ;  /* 0x00000cf000017945 */ /* 0x000fe20003800000 */
[----:B------:R-:W-:Y:S01]  /*1f290*/  IMAD.MOV.U32 R138, RZ, RZ, R134 ;  /* 0x000000ffff8a7224 */ /* 0x000fe200078e0086 */
[----:B------:R-:W-:Y:S01]  /*1f2a0*/  FSEL R55, R8, -INF , !P6 ;  /* 0xff80000008377808 */ /* 0x000fe20007000000 */
[----:B------:R-:W-:Y:S01]  /*1f2b0*/  IMAD.MOV.U32 R137, RZ, RZ, R135 ;  /* 0x000000ffff897224 */ /* 0x000fe200078e0087 */
        /* <DEDUP_REMOVED lines=68> */
.L_x_3448:
[----:B------:R-:W2:Y:S02]  /*1f700*/  LD.E R10, [R50.64+0x38] ;  /* 0x00003804320a7980 */ /* 0x000ea4000c101900 */
[----:B--2---:R-:W-:-:S04]  /*1f710*/  LEA R10, -R10, RZ, 0x7 ;  /* 0x000000ff0a0a7211 */ /* 0x004fc800078e39ff */
[----:B------:R-:W-:Y:S02]  /*1f720*/  SHF.R.S32.HI R9, RZ, 0x1f, R10 ;  /* 0x0000001fff097819 */ /* 0x000fe4000001140a */
.L_x_3449:
[----:B------:R-:W-:Y:S05]  /*1f730*/  BSYNC B0 ;  /* 0x0000000000007941 */ /* 0x000fea0003800000 */
.L_x_3447:
[----:B------:R-:W-:Y:S02]  /*1f740*/  LOP3.LUT R5, R243, 0x1, RZ, 0xc0, !PT ;  /* 0x00000001f3057812 */ /* 0x000fe400078ec0ff */
[C---:B------:R-:W-:Y:S02]  /*1f750*/  @P1 IADD3 R7, P0, R10.reuse, R229, RZ ;  /* 0x000000e50a071210 */ /* 0x040fe40007f1e0ff */
        /* <DEDUP_REMOVED lines=25> */
[--C-:B------:R-:W-:Y:S01]  /*1f8f0*/  IMAD.X R7, R7, 0x1, R230.reuse, P3 ;  /* 0x0000000107077824 */ /* 0x100fe200018e06e6 */
        /* <DEDUP_REMOVED lines=103> */
.L_x_3446:
[----:B------:R-:W-:Y:S05]  /*1ff70*/  BSYNC B1 ;  /* 0x0000000000017941 */ /* 0x000fea0003800000 */
.L_x_3445:
[----:B-1----:R-:W2:Y:S01]  /*1ff80*/  LD.E R53, [R50.64+0xdc] ;  /* 0x0000dc0432357980 */ /* 0x002ea2000c101900 */
        /* <DEDUP_REMOVED lines=72> */
[----:B------:R-:W3:Y:S04]  /*20410*/  SHFL.BFLY PT, R42, R5, 0x1, 0x1f ;  /* 0x0c201f00052a7f89 */ /* 0x000ee800000e0000 */
[----:B------:R-:W4:Y:S01]  /*20420*/  LDSM.16.MT88.4 R8, [R218+0xc000] ;  /* 0x00c00000da08783b */ /* 0x000f220000004200 */
[----:B-1----:R-:W-:Y:S02]  /*20430*/  FMNMX.FTZ R41, R7, R41, !PT ;  /* 0x0000002907297209 */ /* 0x002fe40007810000 */
[----:B---3--:R-:W-:-:S02]  /*20440*/  FMNMX.FTZ R42, R5, R42, !PT ;  /* 0x0000002a052a7209 */ /* 0x008fc40007810000 */
[----:B------:R-:W-:Y:S02]  /*20450*/  FSETP.NEU.FTZ.AND P0, PT, R41, -INF , PT ;  /* 0xff8000002900780b */ /* 0x000fe40003f1d000 */
[----:B------:R-:W-:-:S04]  /*20460*/  FSETP.NEU.FTZ.AND P1, PT, R42, -INF , PT ;  /* 0xff8000002a00780b */ /* 0x000fc80003f3d000 */
[----:B------:R-:W-:-:S05]  /*20470*/  FSEL R5, R42, RZ, P1 ;  /* 0x000000ff2a057208 */ /* 0x000fca0000800000 */
[----:B------:R-:W-:Y:S02]  /*20480*/  FADD.FTZ R5, R133, -R5 ;  /* 0x8000000585057221 */ /* 0x000fe40000010000 */
[C---:B--2---:R-:W-:Y:S02]  /*20490*/  FMUL.FTZ R52, R53.reuse, R41 ;  /* 0x0000002935347220 */ /* 0x044fe40000410000 */
[C---:B------:R-:W-:Y:S02]  /*204a0*/  FMUL.FTZ R56, R53.reuse, R42 ;  /* 0x0000002a35387220 */ /* 0x040fe40000410000 */
[----:B------:R-:W-:Y:S01]  /*204b0*/  FMUL.FTZ R5, R53, R5 ;  /* 0x0000000535057220 */ /* 0x000fe20000410000 */
[----:B------:R-:W-:Y:S02]  /*204c0*/  FSEL R52, R52, RZ, P0 ;  /* 0x000000ff34347208 */ /* 0x000fe40000000000 */
[----:B------:R-:W-:Y:S01]  /*204d0*/  FSEL R56, R56, RZ, P1 ;  /* 0x000000ff38387208 */ /* 0x000fe20000800000 */
[----:B------:R-:W1:Y:S02]  /*204e0*/  MUFU.EX2 R45, R5 ;  /* 0x00000005002d7308 */ /* 0x000e640000000800 */
[----:B------:R-:W-:-:S02]  /*204f0*/  FFMA.FTZ R33, R3, R53, -R52 ;  /* 0x0000003503217223 */ /* 0x000fc40000010834 */
[-CC-:B------:R-:W-:Y:S02]  /*20500*/  FFMA.FTZ R3, R2, R53.reuse, -R52.reuse ;  /* 0x0000003502037223 */ /* 0x180fe40000010834 */
[-C--:B------:R-:W-:Y:S02]  /*20510*/  FFMA.FTZ R2, R35, R53.reuse, -R52 ;  /* 0x0000003523027223 */ /* 0x080fe40000010834 */
[-CC-:B------:R-:W-:Y:S01]  /*20520*/  FFMA.FTZ R35, R34, R53.reuse, -R56.reuse ;  /* 0x0000003522237223 */ /* 0x180fe20000010838 */
[----:B------:R-:W-:Y:S01]  /*20530*/  MUFU.EX2 R33, R33 ;  /* 0x0000002100217308 */ /* 0x000fe20000000800 */
[-C--:B------:R-:W-:Y:S01]  /*20540*/  FFMA.FTZ R34, R4, R53.reuse, -R56 ;  /* 0x0000003504227223 */ /* 0x080fe20000010838 */
[----:B------:R-:W-:Y:S01]  /*20550*/  FSEL R4, R41, RZ, P0 ;  /* 0x000000ff29047208 */ /* 0x000fe20000000000 */
[-C--:B------:R-:W-:Y:S02]  /*20560*/  FFMA.FTZ R32, R32, R53.reuse, -R52 ;  /* 0x0000003520207223 */ /* 0x080fe40000010834 */
[----:B------:R-:W-:-:S02]  /*20570*/  FFMA.FTZ R40, R6, R53, -R56 ;  /* 0x0000003506287223 */ /* 0x000fc40000010838 */
[----:B------:R-:W-:Y:S01]  /*20580*/  FADD.FTZ R4, R132, -R4 ;  /* 0x8000000484047221 */ /* 0x000fe20000010000 */
[----:B------:R-:W-:Y:S01]  /*20590*/  MUFU.EX2 R3, R3 ;  /* 0x0000000300037308 */ /* 0x000fe20000000800 */
[----:B------:R-:W-:Y:S02]  /*205a0*/  FFMA.FTZ R43, R65, R53, -R56 ;  /* 0x00000035412b7223 */ /* 0x000fe40000010838 */
[----:B------:R-:W-:Y:S02]  /*205b0*/  FMUL.FTZ R4, R53, R4 ;  /* 0x0000000435047220 */ /* 0x000fe40000410000 */
[-C--:B-1----:R-:W-:Y:S02]  /*205c0*/  FMUL.FTZ R128, R128, R45.reuse ;  /* 0x0000002d80807220 */ /* 0x082fe40000410000 */
[-C--:B------:R-:W-:Y:S01]  /*205d0*/  FMUL.FTZ R129, R129, R45.reuse ;  /* 0x0000002d81817220 */ /* 0x080fe20000410000 */
[----:B------:R-:W1:Y:S01]  /*205e0*/  MUFU.EX2 R32, R32 ;  /* 0x0000002000207308 */ /* 0x000e620000000800 */
[----:B------:R-:W-:-:S02]  /*205f0*/  FMUL.FTZ R124, R124, R45 ;  /* 0x0000002d7c7c7220 */ /* 0x000fc40000410000 */
[-C--:B------:R-:W-:Y:S02]  /*20600*/  FMUL.FTZ R125, R125, R45.reuse ;  /* 0x0000002d7d7d7220 */ /* 0x080fe40000410000 */
[-C--:B------:R-:W-:Y:S02]  /*20610*/  FMUL.FTZ R120, R120, R45.reuse ;  /* 0x0000002d78787220 */ /* 0x080fe40000410000 */
[-C--:B------:R-:W-:Y:S01]  /*20620*/  FMUL.FTZ R121, R121, R45.reuse ;  /* 0x0000002d79797220 */ /* 0x080fe20000410000 */
[----:B------:R-:W2:Y:S01]  /*20630*/  MUFU.EX2 R2, R2 ;  /* 0x0000000200027308 */ /* 0x000ea20000000800 */
[-C--:B------:R-:W-:Y:S02]  /*20640*/  FMUL.FTZ R116, R116, R45.reuse ;  /* 0x0000002d74747220 */ /* 0x080fe40000410000 */
[-C--:B------:R-:W-:Y:S02]  /*20650*/  FMUL.FTZ R117, R117, R45.reuse ;  /* 0x0000002d75757220 */ /* 0x080fe40000410000 */
[----:B------:R-:W-:-:S02]  /*20660*/  FMUL.FTZ R112, R112, R45 ;  /* 0x0000002d70707220 */ /* 0x000fc40000410000 */
[----:B------:R-:W-:Y:S01]  /*20670*/  FMUL.FTZ R113, R113, R45 ;  /* 0x0000002d71717220 */ /* 0x000fe20000410000 */
[----:B------:R-:W-:Y:S01]  /*20680*/  MUFU.EX2 R40, R40 ;  /* 0x0000002800287308 */ /* 0x000fe20000000800 */
[----:B-1----:R-:W-:Y:S01]  /*20690*/  F2FP.PACK_AB R5, R32, R33 ;  /* 0x000000212005723e */ /* 0x002fe200000000ff */
[-C--:B------:R-:W-:Y:S02]  /*206a0*/  FMUL.FTZ R108, R108, R45.reuse ;  /* 0x0000002d6c6c7220 */ /* 0x080fe40000410000 */
[-C--:B------:R-:W-:Y:S02]  /*206b0*/  FMUL.FTZ R109, R109, R45.reuse ;  /* 0x0000002d6d6d7220 */ /* 0x080fe40000410000 */
[----:B------:R-:W-:Y:S02]  /*206c0*/  FMUL.FTZ R104, R104, R45 ;  /* 0x0000002d68687220 */ /* 0x000fe40000410000 */
[----:B------:R-:W-:Y:S01]  /*206d0*/  MUFU.EX2 R35, R35 ;  /* 0x0000002300237308 */ /* 0x000fe20000000800 */
        /* <DEDUP_REMOVED lines=9> */
[----:B------:R-:W1:Y:S01]  /*20770*/  MUFU.EX2 R43, R43 ;  /* 0x0000002b002b7308 */ /* 0x000e620000000800 */
[----:B------:R-:W-:-:S02]  /*20780*/  FFMA.FTZ R64, R23, R53, -R56 ;  /* 0x0000003517407223 */ /* 0x000fc40000010838 */
[-CC-:B------:R-:W-:Y:S02]  /*20790*/  FFMA.FTZ R67, R21, R53.reuse, -R56.reuse ;  /* 0x0000003515437223 */ /* 0x180fe40000010838 */
[-CC-:B------:R-:W-:Y:S02]  /*207a0*/  FFMA.FTZ R66, R22, R53.reuse, -R56.reuse ;  /* 0x0000003516427223 */ /* 0x180fe40000010838 */
[----:B------:R-:W-:Y:S01]  /*207b0*/  FFMA.FTZ R65, R20, R53, -R56 ;  /* 0x0000003514417223 */ /* 0x000fe20000010838 */
[----:B------:R2:W3:Y:S01]  /*207c0*/  MUFU.EX2 R44, R4 ;  /* 0x00000004002c7308 */ /* 0x0004e20000000800 */
[-C--:B------:R-:W-:Y:S01]  /*207d0*/  FMUL.FTZ R88, R88, R45.reuse ;  /* 0x0000002d58587220 */ /* 0x080fe20000410000 */
[----:B------:R-:W-:Y:S01]  /*207e0*/  LDSM.16.MT88.4 R20, [R218+0xc800] ;  /* 0x00c80000da14783b */ /* 0x000fe20000004200 */
[-C--:B------:R-:W-:Y:S02]  /*207f0*/  FMUL.FTZ R89, R89, R45.reuse ;  /* 0x0000002d59597220 */ /* 0x080fe40000410000 */
[----:B------:R-:W-:-:S02]  /*20800*/  FMUL.FTZ R84, R84, R45 ;  /* 0x0000002d54547220 */ /* 0x000fc40000410000 */
[-C--:B------:R-:W-:Y:S01]  /*20810*/  FMUL.FTZ R85, R85, R45.reuse ;  /* 0x0000002d55557220 */ /* 0x080fe20000410000 */
[----:B-1----:R-:W-:Y:S01]  /*20820*/  F2FP.PACK_AB R6, R43, R34 ;  /* 0x000000222b06723e */ /* 0x002fe200000000ff */
[-C--:B------:R-:W-:Y:S01]  /*20830*/  FMUL.FTZ R80, R80, R45.reuse ;  /* 0x0000002d50507220 */ /* 0x080fe20000410000 */
[----:B------:R-:W-:Y:S01]  /*20840*/  MUFU.EX2 R64, R64 ;  /* 0x0000004000407308 */ /* 0x000fe20000000800 */
[-C--:B------:R-:W-:Y:S02]  /*20850*/  FMUL.FTZ R81, R81, R45.reuse ;  /* 0x0000002d51517220 */ /* 0x080fe40000410000 */
[-C--:B------:R-:W-:Y:S02]  /*20860*/  FMUL.FTZ R76, R76, R45.reuse ;  /* 0x0000002d4c4c7220 */ /* 0x080fe40000410000 */
[----:B------:R-:W-:Y:S01]  /*20870*/  FMUL.FTZ R77, R77, R45 ;  /* 0x0000002d4d4d7220 */ /* 0x000fe20000410000 */
[----:B--2---:R-:W-:Y:S01]  /*20880*/  F2FP.PACK_AB R4, R35, R40 ;  /* 0x000000282304723e */ /* 0x004fe200000000ff */
[-C--:B---3--:R-:W-:Y:S01]  /*20890*/  FMUL.FTZ R130, R130, R44.reuse ;  /* 0x0000002c82827220 */ /* 0x088fe20000410000 */
[----:B------:R-:W1:Y:S01]  /*208a0*/  MUFU.EX2 R67, R67 ;  /* 0x0000004300437308 */ /* 0x000e620000000800 */
[----:B------:R-:W-:-:S02]  /*208b0*/  FMUL.FTZ R131, R131, R44 ;  /* 0x0000002c83837220 */ /* 0x000fc40000410000 */
[-C--:B------:R-:W-:Y:S02]  /*208c0*/  FMUL.FTZ R126, R126, R44.reuse ;  /* 0x0000002c7e7e7220 */ /* 0x080fe40000410000 */
[-C--:B------:R-:W-:Y:S02]  /*208d0*/  FMUL.FTZ R127, R127, R44.reuse ;  /* 0x0000002c7f7f7220 */ /* 0x080fe40000410000 */
[-C--:B------:R-:W-:Y:S01]  /*208e0*/  FMUL.FTZ R122, R122, R44.reuse ;  /* 0x0000002c7a7a7220 */ /* 0x080fe20000410000 */
[----:B------:R-:W-:Y:S01]  /*208f0*/  HMMA.16816.F32 R128, R4, R12, R128 ;  /* 0x0000000c0480723c */ /* 0x000fe20000001880 */
[-C--:B------:R-:W-:Y:S01]  /*20900*/  FMUL.FTZ R123, R123, R44.reuse ;  /* 0x0000002c7b7b7220 */ /* 0x080fe20000410000 */
[----:B------:R-:W-:Y:S01]  /*20910*/  MUFU.EX2 R66, R66 ;  /* 0x0000004200427308 */ /* 0x000fe20000000800 */
[-C--:B------:R-:W-:Y:S02]  /*20920*/  FMUL.FTZ R118, R118, R44.reuse ;  /* 0x0000002c76767220 */ /* 0x080fe40000410000 */
[----:B------:R-:W-:-:S02]  /*20930*/  FMUL.FTZ R119, R119, R44 ;  /* 0x0000002c77777220 */ /* 0x000fc40000410000 */
[-C--:B------:R-:W-:Y:S01]  /*20940*/  FMUL.FTZ R114, R114, R44.reuse ;  /* 0x0000002c72727220 */ /* 0x080fe20000410000 */
[C---:B------:R-:W-:Y:S01]  /*20950*/  HMMA.16816.F32 R124, R4.reuse, R14, R124 ;  /* 0x0000000e047c723c */ /* 0x040fe2000000187c */
[----:B------:R-:W2:Y:S01]  /*20960*/  LDSM.16.MT88.4 R12, [R216+0xc000] ;  /* 0x00c00000d80c783b */ /* 0x000ea20000004200 */
[-C--:B------:R-:W-:Y:S01]  /*20970*/  FMUL.FTZ R115, R115, R44.reuse ;  /* 0x0000002c73737220 */ /* 0x080fe20000410000 */
[----:B------:R-:W-:Y:S01]  /*20980*/  MUFU.EX2 R65, R65 ;  /* 0x0000004100417308 */ /* 0x000fe20000000800 */
[-C--:B------:R-:W-:Y:S02]  /*20990*/  FMUL.FTZ R110, R110, R44.reuse ;  /* 0x0000002c6e6e7220 */ /* 0x080fe40000410000 */
[-C--:B------:R-:W-:Y:S02]  /*209a0*/  FMUL.FTZ R111, R111, R44.reuse ;  /* 0x0000002c6f6f7220 */ /* 0x080fe40000410000 */
[----:B----4-:R-:W-:Y:S01]  /*209b0*/  HMMA.16816.F32 R120, R4, R8, R120 ;  /* 0x000000080478723c */ /* 0x010fe20000001878 */
[----:B------:R-:W-:-:S02]  /*209c0*/  FMUL.FTZ R106, R106, R44 ;  /* 0x0000002c6a6a7220 */ /* 0x000fc40000410000 */
[-C--:B------:R-:W-:Y:S02]  /*209d0*/  FMUL.FTZ R107, R107, R44.reuse ;  /* 0x0000002c6b6b7220 */ /* 0x080fe40000410000 */
[-C--:B------:R-:W-:Y:S02]  /*209e0*/  FMUL.FTZ R102, R102, R44.reuse ;  /* 0x0000002c66667220 */ /* 0x080fe40000410000 */
[-C--:B------:R-:W-:Y:S01]  /*209f0*/  FMUL.FTZ R103, R103, R44.reuse ;  /* 0x0000002c67677220 */ /* 0x080fe20000410000 */
[----:B------:R-:W-:Y:S01]  /*20a00*/  HMMA.16816.F32 R116, R4, R10, R116 ;  /* 0x0000000a0474723c */ /* 0x000fe20000001874 */
[----:B------:R-:W3:Y:S01]  /*20a10*/  LDSM.16.MT88.4 R8, [R220+0x10000] ;  /* 0x01000000dc08783b */ /* 0x000ee20000004200 */
        /* <DEDUP_REMOVED lines=9> */
[----:B------:R-:W4:Y:S01]  /*20ab0*/  LDSM.16.MT88.4 R16, [R218+0x10000] ;  /* 0x01000000da10783b */ /* 0x000f220000004200 */
[----:B------:R-:W-:-:S02]  /*20ac0*/  FMUL.FTZ R87, R87, R44 ;  /* 0x0000002c57577220 */ /* 0x000fc40000410000 */
[-C--:B------:R-:W-:Y:S02]  /*20ad0*/  FMUL.FTZ R82, R82, R44.reuse ;  /* 0x0000002c52527220 */ /* 0x080fe40000410000 */
[-C--:B------:R-:W-:Y:S02]  /*20ae0*/  FMUL.FTZ R83, R83, R44.reuse ;  /* 0x0000002c53537220 */ /* 0x080fe40000410000 */
[-C--:B------:R-:W-:Y:S01]  /*20af0*/  FMUL.FTZ R78, R78, R44.reuse ;  /* 0x0000002c4e4e7220 */ /* 0x080fe20000410000 */
[----:B--2---:R-:W-:Y:S01]  /*20b00*/  HMMA.16816.F32 R104, R4, R12, R104 ;  /* 0x0000000c0468723c */ /* 0x004fe20000001868 */
[-C--:B------:R-:W-:Y:S02]  /*20b10*/  FMUL.FTZ R79, R79, R44.reuse ;  /* 0x0000002c4f4f7220 */ /* 0x080fe40000410000 */
[-C--:B------:R-:W-:Y:S02]  /*20b20*/  FMUL.FTZ R74, R74, R44.reuse ;  /* 0x0000002c4a4a7220 */ /* 0x080fe40000410000 */
[----:B------:R-:W-:-:S02]  /*20b30*/  FMUL.FTZ R75, R75, R44 ;  /* 0x0000002c4b4b7220 */ /* 0x000fc40000410000 */
[-C--:B------:R-:W-:Y:S01]  /*20b40*/  FMUL.FTZ R72, R72, R45.reuse ;  /* 0x0000002d48487220 */ /* 0x080fe20000410000 */
[C---:B------:R-:W-:Y:S01]  /*20b50*/  HMMA.16816.F32 R100, R4.reuse, R14, R100 ;  /* 0x0000000e0464723c */ /* 0x040fe20000001864 */
[----:B------:R-:W2:Y:S01]  /*20b60*/  LDSM.16.MT88.4 R12, [R217+0x10000] ;  /* 0x01000000d90c783b */ /* 0x000ea20000004200 */
[-C--:B------:R-:W-:Y:S02]  /*20b70*/  FMUL.FTZ R73, R73, R45.reuse ;  /* 0x0000002d49497220 */ /* 0x080fe40000410000 */
[-C--:B------:R-:W-:Y:S02]  /*20b80*/  FMUL.FTZ R70, R70, R44.reuse ;  /* 0x0000002c46467220 */ /* 0x080fe40000410000 */
[----:B------:R-:W-:Y:S02]  /*20b90*/  FMUL.FTZ R71, R71, R44 ;  /* 0x0000002c47477220 */ /* 0x000fe40000410000 */
[----:B---3--:R-:W-:Y:S01]  /*20ba0*/  HMMA.16816.F32 R96, R4, R8, R96 ;  /* 0x000000080460723c */ /* 0x008fe20000001860 */
[----:B------:R-:W-:-:S02]  /*20bb0*/  FMUL.FTZ R68, R68, R45 ;  /* 0x0000002d44447220 */ /* 0x000fc40000410000 */
[----:B------:R-:W-:Y:S02]  /*20bc0*/  FMUL.FTZ R69, R69, R45 ;  /* 0x0000002d45457220 */ /* 0x000fe40000410000 */
[-CC-:B------:R-:W-:Y:S02]  /*20bd0*/  FFMA.FTZ R58, R26, R53.reuse, -R52.reuse ;  /* 0x000000351a3a7223 */ /* 0x180fe40000010834 */
[-CC-:B------:R-:W-:Y:S01]  /*20be0*/  FFMA.FTZ R61, R25, R53.reuse, -R52.reuse ;  /* 0x00000035193d7223 */ /* 0x180fe20000010834 */
[----:B------:R-:W-:Y:S01]  /*20bf0*/  HMMA.16816.F32 R92, R4, R10, R92 ;  /* 0x0000000a045c723c */ /* 0x000fe2000000185c */
[----:B------:R-:W3:Y:S01]  /*20c00*/  LDSM.16.MT88.4 R8, [R216+0x10000] ;  /* 0x01000000d808783b */ /* 0x000ee20000004200 */
[-CC-:B------:R-:W-:Y:S01]  /*20c10*/  FFMA.FTZ R60, R24, R53.reuse, -R52.reuse ;  /* 0x00000035183c7223 */ /* 0x180fe20000010834 */
[----:B------:R-:W-:Y:S01]  /*20c20*/  MUFU.EX2 R58, R58 ;  /* 0x0000003a003a7308 */ /* 0x000fe20000000800 */
[-CC-:B------:R-:W-:Y:S01]  /*20c30*/  FFMA.FTZ R132, R31, R53.reuse, -R52.reuse ;  /* 0x000000351f847223 */ /* 0x180fe20000010834 */
[----:B------:R-:W-:Y:S01]  /*20c40*/  LDSM.16.MT88.4 R24, [R220+0xc800] ;  /* 0x00c80000dc18783b */ /* 0x000fe20000004200 */
[----:B------:R-:W-:-:S02]  /*20c50*/  FFMA.FTZ R133, R30, R53, -R52 ;  /* 0x000000351e857223 */ /* 0x000fc40000010834 */
[C---:B----4-:R-:W-:Y:S01]  /*20c60*/  HMMA.16816.F32 R88, R4.reuse, R16, R88 ;  /* 0x000000100458723c */ /* 0x050fe20000001858 */
[-CC-:B------:R-:W-:Y:S02]  /*20c70*/  FFMA.FTZ R134, R29, R53.reuse, -R52.reuse ;  /* 0x000000351d867223 */ /* 0x180fe40000010834 */
[----:B------:R-:W4:Y:S01]  /*20c80*/  MUFU.EX2 R61, R61 ;  /* 0x0000003d003d7308 */ /* 0x000f220000000800 */
[-C--:B------:R-:W-:Y:S02]  /*20c90*/  FFMA.FTZ R135, R28, R53.reuse, -R52 ;  /* 0x000000351c877223 */ /* 0x080fe40000010834 */
[----:B------:R-:W-:Y:S01]  /*20ca0*/  LDSM.16.MT88.4 R28, [R217+0x10800] ;  /* 0x01080000d91c783b */ /* 0x000fe20000004200 */
[-C--:B------:R-:W-:Y:S01]  /*20cb0*/  FFMA.FTZ R143, R154, R53.reuse, -R56 ;  /* 0x000000359a8f7223 */ /* 0x080fe20000010838 */
[----:B------:R-:W-:Y:S01]  /*20cc0*/  HMMA.16816.F32 R84, R4, R18, R84 ;  /* 0x000000120454723c */ /* 0x000fe20000001854 */
[-C--:B------:R-:W-:Y:S01]  /*20cd0*/  FFMA.FTZ R154, R48, R53.reuse, -R52 ;  /* 0x00000035309a7223 */ /* 0x080fe20000010834 */
[----:B------:R-:W5:Y:S01]  /*20ce0*/  LDSM.16.MT88.4 R16, [R217+0xc800] ;  /* 0x00c80000d910783b */ /* 0x000f620000004200 */
[----:B------:R-:W-:Y:S01]  /*20cf0*/  MUFU.EX2 R60, R60 ;  /* 0x0000003c003c7308 */ /* 0x000fe20000000800 */
[----:B------:R-:W-:-:S02]  /*20d00*/  FFMA.FTZ R136, R136, R53, -R56 ;  /* 0x0000003588887223 */ /* 0x000fc40000010838 */
[-CC-:B------:R-:W-:Y:S01]  /*20d10*/  FFMA.FTZ R139, R139, R53.reuse, -R56.reuse ;  /* 0x000000358b8b7223 */ /* 0x180fe20000010838 */
[----:B------:R-:W-:Y:S01]  /*20d20*/  LDSM.16.MT88.4 R48, [R217+0x11000] ;  /* 0x01100000d930783b */ /* 0x000fe20000004200 */
[-C--:B------:R-:W-:Y:S01]  /*20d30*/  FFMA.FTZ R140, R187, R53.reuse, -R56 ;  /* 0x00000035bb8c7223 */ /* 0x080fe20000010838 */
[C---:B--2---:R-:W-:Y:S01]  /*20d40*/  HMMA.16816.F32 R80, R4.reuse, R12, R80 ;  /* 0x0000000c0450723c */ /* 0x044fe20000001850 */
[-CC-:B------:R-:W-:Y:S01]  /*20d50*/  FFMA.FTZ R144, R144, R53.reuse, -R52.reuse ;  /* 0x0000003590907223 */ /* 0x180fe20000010834 */
[----:B------:R-:W2:Y:S01]  /*20d60*/  MUFU.EX2 R132, R132 ;  /* 0x0000008400847308 */ /* 0x000ea20000000800 */
[-CC-:B------:R-:W-:Y:S02]  /*20d70*/  FFMA.FTZ R151, R151, R53.reuse, -R52.reuse ;  /* 0x0000003597977223 */ /* 0x180fe40000010834 */
[-C--:B------:R-:W-:Y:S02]  /*20d80*/  FFMA.FTZ R155, R155, R53.reuse, -R52 ;  /* 0x000000359b9b7223 */ /* 0x080fe40000010834 */
[-CC-:B------:R-:W-:Y:S01]  /*20d90*/  FFMA.FTZ R156, R178, R53.reuse, -R56.reuse ;  /* 0x00000035b29c7223 */ /* 0x180fe20000010838 */
[----:B------:R-:W-:Y:S01]  /*20da0*/  HMMA.16816.F32 R76, R4, R14, R76 ;  /* 0x0000000e044c723c */ /* 0x000fe2000000184c */
[----:B------:R-:W5:Y:S01]  /*20db0*/  LDSM.16.MT88.4 R12, [R216+0xc800] ;  /* 0x00c80000d80c783b */ /* 0x000f620000004200 */
[----:B------:R-:W1:Y:S01]  /*20dc0*/  MUFU.EX2 R133, R133 ;  /* 0x0000008500857308 */ /* 0x000e620000000800 */
[----:B------:R-:W-:-:S02]  /*20dd0*/  FFMA.FTZ R158, R177, R53, -R56 ;  /* 0x00000035b19e7223 */ /* 0x000fc40000010838 */
[-CC-:B------:R-:W-:Y:S02]  /*20de0*/  FFMA.FTZ R159, R179, R53.reuse, -R56.reuse ;  /* 0x00000035b39f7223 */ /* 0x180fe40000010838 */
[-C--:B------:R-:W-:Y:S01]  /*20df0*/  FFMA.FTZ R165, R165, R53.reuse, -R56 ;  /* 0x00000035a5a57223 */ /* 0x080fe20000010838 */
[C---:B---3--:R-:W-:Y:S01]  /*20e00*/  HMMA.16816.F32 R72, R4.reuse, R8, R72 ;  /* 0x000000080448723c */ /* 0x048fe20000001848 */
[-CC-:B------:R-:W-:Y:S01]  /*20e10*/  FFMA.FTZ R166, R166, R53.reuse, -R52.reuse ;  /* 0x00000035a6a67223 */ /* 0x180fe20000010834 */
[----:B------:R-:W-:Y:S01]  /*20e20*/  MUFU.EX2 R134, R134 ;  /* 0x0000008600867308 */ /* 0x000fe20000000800 */
[-CC-:B------:R-:W-:Y:S02]  /*20e30*/  FFMA.FTZ R171, R174, R53.reuse, -R52.reuse ;  /* 0x00000035aeab7223 */ /* 0x180fe40000010834 */
[-CC-:B------:R-:W-:Y:S02]  /*20e40*/  FFMA.FTZ R170, R176, R53.reuse, -R52.reuse ;  /* 0x00000035b0aa7223 */ /* 0x180fe40000010834 */
[-C--:B------:R-:W-:Y:S01]  /*20e50*/  FFMA.FTZ R174, R175, R53.reuse, -R52 ;  /* 0x00000035afae7223 */ /* 0x080fe20000010834 */
[----:B------:R-:W-:Y:S01]  /*20e60*/  HMMA.16816.F32 R68, R4, R10, R68 ;  /* 0x0000000a0444723c */ /* 0x000fe20000001844 */
[----:B------:R-:W3:Y:S01]  /*20e70*/  LDSM.16.MT88.4 R8, [R220+0x10800] ;  /* 0x01080000dc08783b */ /* 0x000ee20000004200 */
[----:B------:R-:W-:Y:S01]  /*20e80*/  MUFU.EX2 R135, R135 ;  /* 0x0000008700877308 */ /* 0x000fe20000000800 */
[----:B------:R-:W-:-:S02]  /*20e90*/  FFMA.FTZ R173, R173, R53, -R56 ;  /* 0x00000035adad7223 */ /* 0x000fc40000010838 */
[-CC-:B------:R-:W-:Y:S02]  /*20ea0*/  FFMA.FTZ R172, R172, R53.reuse, -R56.reuse ;  /* 0x00000035acac7223 */ /* 0x180fe40000010838 */
[----:B-1----:R-:W-:Y:S01]  /*20eb0*/  F2FP.PACK_AB R4, R67, R64 ;  /* 0x000000404304723e */ /* 0x002fe200000000ff */
[-C--:B------:R-:W-:Y:S01]  /*20ec0*/  FFMA.FTZ R167, R167, R53.reuse, -R56 ;  /* 0x00000035a7a77223 */ /* 0x080fe20000010838 */
[----:B----4-:R-:W-:Y:S01]  /*20ed0*/  F2FP.PACK_AB R5, R61, R58 ;  /* 0x0000003a3d05723e */ /* 0x010fe200000000ff */
[----:B------:R-:W1:Y:S01]  /*20ee0*/  MUFU.EX2 R136, R136 ;  /* 0x0000008800887308 */ /* 0x000e620000000800 */
[----:B------:R-:W-:Y:S01]  /*20ef0*/  F2FP.PACK_AB R6, R65, R66 ;  /* 0x000000424106723e */ /* 0x000fe200000000ff */
[-C--:B------:R-:W-:Y:S01]  /*20f00*/  FFMA.FTZ R162, R162, R53.reuse, -R52 ;  /* 0x00000035a2a27223 */ /* 0x080fe20000010834 */
[----:B--2---:R-:W-:Y:S01]  /*20f10*/  F2FP.PACK_AB R7, R132, R60 ;  /* 0x0000003c8407723e */ /* 0x004fe200000000ff */
[-CC-:B------:R-:W-:Y:S02]  /*20f20*/  FFMA.FTZ R161, R161, R53.reuse, -R56.reuse ;  /* 0x00000035a1a17223 */ /* 0x180fe40000010838 */
[----:B------:R-:W-:-:S02]  /*20f30*/  FFMA.FTZ R160, R160, R53, -R56 ;  /* 0x00000035a0a07223 */ /* 0x000fc40000010838 */
[----:B------:R-:W2:Y:S01]  /*20f40*/  MUFU.EX2 R139, R139 ;  /* 0x0000008b008b7308 */ /* 0x000ea20000000800 */
[-CC-:B------:R-:W-:Y:S01]  /*20f50*/  FFMA.FTZ R157, R157, R53.reuse, -R56.reuse ;  /* 0x000000359d9d7223 */ /* 0x180fe20000010838 */
[C---:B------:R-:W-:Y:S01]  /*20f60*/  HMMA.16816.F32 R120, R4.reuse, R20, R120 ;  /* 0x000000140478723c */ /* 0x040fe20000001878 */
[-C--:B------:R-:W-:Y:S02]  /*20f70*/  FFMA.FTZ R153, R153, R53.reuse, -R56 ;  /* 0x0000003599997223 */ /* 0x080fe40000010838 */
[-CC-:B------:R-:W-:Y:S02]  /*20f80*/  FFMA.FTZ R152, R152, R53.reuse, -R52.reuse ;  /* 0x0000003598987223 */ /* 0x180fe40000010834 */
[-CC-:B------:R-:W-:Y:S01]  /*20f90*/  FFMA.FTZ R150, R150, R53.reuse, -R52.reuse ;  /* 0x0000003596967223 */ /* 0x180fe20000010834 */
[----:B------:R-:W-:Y:S01]  /*20fa0*/  MUFU.EX2 R140, R140 ;  /* 0x0000008c008c7308 */ /* 0x000fe20000000800 */
[-CC-:B------:R-:W-:Y:S01]  /*20fb0*/  FFMA.FTZ R149, R149, R53.reuse, -R52.reuse ;  /* 0x0000003595957223 */ /* 0x180fe20000010834 */
[----:B------:R-:W-:Y:S01]  /*20fc0*/  HMMA.16816.F32 R116, R4, R22, R116 ;  /* 0x000000160474723c */ /* 0x000fe20000001874 */
[----:B------:R-:W4:Y:S01]  /*20fd0*/  LDSM.16.MT88.4 R20, [R216+0x10800] ;  /* 0x01080000d814783b */ /* 0x000f220000004200 */
[----:B------:R-:W-:-:S02]  /*20fe0*/  FFMA.FTZ R148, R148, R53, -R52 ;  /* 0x0000003594947223 */ /* 0x000fc40000010834 */
[-CC-:B------:R-:W-:Y:S02]  /*20ff0*/  FFMA.FTZ R147, R147, R53.reuse, -R56.reuse ;  /* 0x0000003593937223 */ /* 0x180fe40000010838 */
[----:B------:R-:W1:Y:S01]  /*21000*/  MUFU.EX2 R143, R143 ;  /* 0x0000008f008f7308 */ /* 0x000e620000000800 */
        /* <DEDUP_REMOVED lines=11> */
[----:B------:R-:W-:Y:S01]  /*210c0*/  MUFU.EX2 R151, R151 ;  /* 0x0000009700977308 */ /* 0x000fe20000000800 */
        /* <DEDUP_REMOVED lines=13> */
[C---:B---3--:R-:W-:Y:S01]  /*211a0*/  HMMA.16816.F32 R96, R4.reuse, R8, R96 ;  /* 0x000000080460723c */ /* 0x048fe20000001860 */
[----:B------:R-:W-:Y:S02]  /*211b0*/  FADD.FTZ R67, R67, R43 ;  /* 0x0000002b43437221 */ /* 0x000fe40000010000 */
[----:B------:R-:W-:Y:S02]  /*211c0*/  FADD.FTZ R61, R60, R61 ;  /* 0x0000003d3c3d7221 */ /* 0x000fe40000010000 */
[----:B------:R-:W-:Y:S01]  /*211d0*/  FADD.FTZ R67, R66, R67 ;  /* 0x0000004342437221 */ /* 0x000fe20000010000 */
[----:B------:R-:W3:Y:S01]  /*211e0*/  MUFU.EX2 R156, R156 ;  /* 0x0000009c009c7308 */ /* 0x000ee20000000800 */
[----:B------:R-:W-:Y:S01]  /*211f0*/  FADD.FTZ R132, R132, R61 ;  /* 0x0000003d84847221 */ /* 0x000fe20000010000 */
[----:B------:R-:W-:Y:S01]  /*21200*/  HMMA.16816.F32 R92, R4, R10, R92 ;  /* 0x0000000a045c723c */ /* 0x000fe2000000185c */
[----:B------:R-:W2:Y:S01]  /*21210*/  LDSM.16.MT88.4 R8, [R216+0xd000] ;  /* 0x00d00000d808783b */ /* 0x000ea20000004200 */
[----:B------:R-:W-:-:S02]  /*21220*/  FADD.FTZ R65, R65, R67 ;  /* 0x0000004341417221 */ /* 0x000fc40000010000 */
[----:B------:R-:W-:Y:S02]  /*21230*/  FADD.FTZ R132, R133, R132 ;  /* 0x0000008485847221 */ /* 0x000fe40000010000 */
[----:B------:R-:W2:Y:S01]  /*21240*/  MUFU.EX2 R158, R158 ;  /* 0x0000009e009e7308 */ /* 0x000ea20000000800 */
[----:B-1----:R-:W-:Y:S01]  /*21250*/  FADD.FTZ R65, R136, R65 ;  /* 0x0000004188417221 */ /* 0x002fe20000010000 */
[C---:B------:R-:W-:Y:S06]  /*21260*/  HMMA.16816.F32 R88, R4.reuse, R36, R88 ;  /* 0x000000240458723c */ /* 0x040fec0000001858 */
[----:B------:R-:W-:Y:S02]  /*21270*/  MUFU.EX2 R159, R159 ;  /* 0x0000009f009f7308 */ /* 0x000fe40000000800 */
[C---:B------:R-:W-:Y:S01]  /*21280*/  HMMA.16816.F32 R84, R4.reuse, R38, R84 ;  /* 0x000000260454723c */ /* 0x040fe20000001854 */
[----:B------:R-:W1:Y:S05]  /*21290*/  LDSM.16.MT88.4 R36, [R218+0x11000] ;  /* 0x01100000da24783b */ /* 0x000e6a0000004200 */
[----:B------:R-:W1:Y:S02]  /*212a0*/  MUFU.EX2 R165, R165 ;  /* 0x000000a500a57308 */ /* 0x000e640000000800 */
        /* <DEDUP_REMOVED lines=8> */
[----:B------:R-:W1:Y:S05]  /*21330*/  LDSM.16.MT88.4 R24, [R220+0xd000] ;  /* 0x00d00000dc18783b */ /* 0x000e6a0000004200 */
[----:B------:R-:W-:Y:S02]  /*21340*/  MUFU.EX2 R174, R174 ;  /* 0x000000ae00ae7308 */ /* 0x000fe40000000800 */
[C---:B----4-:R-:W-:Y:S06]  /*21350*/  HMMA.16816.F32 R72, R4.reuse, R20, R72 ;  /* 0x000000140448723c */ /* 0x050fec0000001848 */
[----:B------:R-:W4:Y:S02]  /*21360*/  MUFU.EX2 R173, R173 ;  /* 0x000000ad00ad7308 */ /* 0x000f240000000800 */
[----:B------:R-:W-:Y:S01]  /*21370*/  HMMA.16816.F32 R68, R4, R22, R68 ;  /* 0x000000160444723c */ /* 0x000fe20000001844 */
[----:B------:R-:W1:Y:S05]  /*21380*/  LDSM.16.MT88.4 R20, [R220+0x11000] ;  /* 0x01100000dc14783b */ /* 0x000e6a0000004200 */
[----:B------:R-:W1:Y:S01]  /*21390*/  MUFU.EX2 R172, R172 ;  /* 0x000000ac00ac7308 */ /* 0x000e620000000800 */
[C---:B--2---:R-:W-:Y:S01]  /*213a0*/  F2FP.PACK_AB R4, R139.reuse, R136 ;  /* 0x000000888b04723e */ /* 0x044fe200000000ff */
[----:B------:R-:W-:Y:S01]  /*213b0*/  FADD.FTZ R139, R139, R65 ;  /* 0x000000418b8b7221 */ /* 0x000fe20000010000 */
[C---:B------:R-:W-:Y:S01]  /*213c0*/  F2FP.PACK_AB R5, R134.reuse, R133 ;  /* 0x000000858605723e */ /* 0x040fe200000000ff */
[----:B------:R-:W-:Y:S01]  /*213d0*/  FADD.FTZ R134, R134, R132 ;  /* 0x0000008486867221 */ /* 0x000fe20000010000 */
[----:B------:R-:W-:Y:S01]  /*213e0*/  F2FP.PACK_AB R6, R143, R140 ;  /* 0x0000008c8f06723e */ /* 0x000fe200000000ff */
[----:B------:R-:W-:Y:S01]  /*213f0*/  FADD.FTZ R139, R140, R139 ;  /* 0x0000008b8c8b7221 */ /* 0x000fe20000010000 */
[C---:B-----5:R-:W-:Y:S01]  /*21400*/  F2FP.PACK_AB R7, R144.reuse, R135 ;  /* 0x000000879007723e */ /* 0x060fe200000000ff */
[----:B------:R-:W-:Y:S01]  /*21410*/  MUFU.EX2 R167, R167 ;  /* 0x000000a700a77308 */ /* 0x000fe20000000800 */
[----:B------:R-:W-:Y:S01]  /*21420*/  FADD.FTZ R134, R135, R134 ;  /* 0x0000008687867221 */ /* 0x000fe20000010000 */
[----:B------:R-:W-:Y:S01]  /*21430*/  MOV R132, R41 ;  /* 0x0000002900847202 */ /* 0x000fe20000000f00 */
[----:B------:R-:W-:Y:S01]  /*21440*/  FADD.FTZ R143, R143, R139 ;  /* 0x0000008b8f8f7221 */ /* 0x000fe20000010000 */
[----:B------:R-:W-:Y:S01]  /*21450*/  MOV R133, R42 ;  /* 0x0000002a00857202 */ /* 0x000fe20000000f00 */
[----:B------:R-:W-:Y:S01]  /*21460*/  FADD.FTZ R144, R144, R134 ;  /* 0x0000008690907221 */ /* 0x000fe20000010000 */
[----:B------:R-:W-:Y:S01]  /*21470*/  HMMA.16816.F32 R120, R4, R16, R120 ;  /* 0x000000100478723c */ /* 0x000fe20000001878 */
[----:B---3--:R-:W-:Y:S01]  /*21480*/  FADD.FTZ R143, R156, R143 ;  /* 0x0000008f9c8f7221 */ /* 0x008fe20000010000 */
[----:B------:R-:W-:Y:S01]  /*21490*/  MUFU.EX2 R162, R162 ;  /* 0x000000a200a27308 */ /* 0x000fe20000000800 */
[----:B------:R-:W-:-:S05]  /*214a0*/  FADD.FTZ R144, R151, R144 ;  /* 0x0000009097907221 */ /* 0x000fca0000010000 */
[C---:B------:R-:W-:Y:S01]  /*214b0*/  HMMA.16816.F32 R116, R4.reuse, R18, R116 ;  /* 0x000000120474723c */ /* 0x040fe20000001874 */
[----:B------:R-:W2:Y:S01]  /*214c0*/  LDSM.16.MT88.4 R16, [R218+0xd800] ;  /* 0x00d80000da10783b */ /* 0x000ea20000004200 */
[----:B------:R-:W-:Y:S06]  /*214d0*/  MUFU.EX2 R161, R161 ;  /* 0x000000a100a17308 */ /* 0x000fec0000000800 */
[C---:B------:R-:W-:Y:S02]  /*214e0*/  HMMA.16816.F32 R112, R4.reuse, R12, R112 ;  /* 0x0000000c0470723c */ /* 0x040fe40000001870 */
[----:B------:R-:W-:Y:S06]  /*214f0*/  MUFU.EX2 R160, R160 ;  /* 0x000000a000a07308 */ /* 0x000fec0000000800 */
[C---:B------:R-:W-:Y:S01]  /*21500*/  HMMA.16816.F32 R108, R4.reuse, R14, R108 ;  /* 0x0000000e046c723c */ /* 0x040fe2000000186c */
[----:B------:R-:W3:Y:S01]  /*21510*/  LDSM.16.MT88.4 R12, [R217+0xd800] ;  /* 0x00d80000d90c783b */ /* 0x000ee20000004200 */
        /* <DEDUP_REMOVED lines=24> */
[----:B------:R-:W1:Y:S07]  /*216a0*/  LDSM.16.MT88.4 R36, [R217+0x11800] ;  /* 0x01180000d924783b */ /* 0x000e6e0000004200 */
        /* <DEDUP_REMOVED lines=14> */
[----:B----4-:R-:W-:Y:S02]  /*21790*/  FADD.FTZ R165, R173, R165 ;  /* 0x000000a5ada57221 */ /* 0x010fe40000010000 */
        /* <DEDUP_REMOVED lines=15> */
[----:B------:R-:W5:Y:S04]  /*21890*/  LDSM.16.MT88.4 R24, [R220+0xe000] ;  /* 0x00e00000dc18783b */ /* 0x000f680000004200 */
        /* <DEDUP_REMOVED lines=14> */
[----:B------:R-:W4:Y:S06]  /*21980*/  LDSM.16.MT88.4 R28, [R218+0x12000] ;  /* 0x01200000da1c783b */ /* 0x000f2c0000004200 */
        /* <DEDUP_REMOVED lines=152> */
.L_x_3441:
[----:B------:R-:W-:-:S13]  /*22310*/  ISETP.GE.AND P0, PT, R242, 0x1, PT ;  /* 0x00000001f200780c */ /* 0x000fda0003f06270 */
[----:B------:R-:W-:Y:S05]  /*22320*/  @!P0 BRA `(.L_x_3450) ;  /* 0x00005ac000008947 */ /* 0x000fea0003800000 */
[----:B------:R-:W-:Y:S02]  /*22330*/  MOV R2, R132 ;  /* 0x0000008400027202 */ /* 0x000fe40000000f00 */
[----:B------:R-:W-:Y:S02]  /*22340*/  MOV R3, R133 ;  /* 0x0000008500037202 */ /* 0x000fe40000000f00 */
.L_x_3459:
        /* <DEDUP_REMOVED lines=13> */
[C---:B------:R-:W-:Y:S02]  /*22420*/  IADD3 R4, R12.reuse, -0x80, RZ ;  /* 0xffffff800c047810 */ /* 0x040fe40007ffe0ff */
[----:B------:R-:W-:Y:S02]  /*22430*/  IABS R7, R12 ;  /* 0x0000000c00077213 */ /* 0x000fe40000000000 */
        /* <DEDUP_REMOVED lines=38> */
[----:B------:R-:W-:Y:S02]  /*226a0*/  LEA R12, P0, R10, R240, 0x2 ;  /* 0x000000f00a0c7211 */ /* 0x000fe400078010ff */
[-C--:B------:R-:W-:Y:S01]  /*226b0*/  LEA.HI.X.SX32 R5, R6, R241.reuse, 0x2, P1 ;  /* 0x000000f106057211 */ /* 0x080fe200008f16ff */
[C---:B------:R-:W-:Y:S01]  /*226c0*/  IMAD.IADD R6, R10.reuse, 0x1, -R6 ;  /* 0x000000010a067824 */ /* 0x040fe200078e0a06 */
[----:B------:R-:W-:Y:S03]  /*226d0*/  LEA.HI.X.SX32 R13, R10, R241, 0x2, P0 ;  /* 0x000000f10a0d7211 */ /* 0x000fe600000f16ff */
[----:B------:R-:W-:Y:S01]  /*226e0*/  IMAD R11, R11, R6, -0x80 ;  /* 0xffffff800b0b7424 */ /* 0x000fe200078e0206 */
[----:B------:R1:W3:Y:S04]  /*226f0*/  LD.E R4, [R4.64] ;  /* 0x0000000404047980 */ /* 0x0002e8000c101900 */
[----:B------:R-:W-:Y:S01]  /*22700*/  SHF.R.S32.HI R7, RZ, 0x1f, R11 ;  /* 0x0000001fff077819 */ /* 0x000fe2000001140b */
[----:B-1----:R1:W3:Y:S04]  /*22710*/  LD.E R5, [R12.64] ;  /* 0x000000040c057980 */ /* 0x0022e8000c101900 */
[----:B-1----:R-:W4:Y:S01]  /*22720*/  LD.E.64 R12, [R132.64+0x28] ;  /* 0x00002804840c7980 */ /* 0x002f22000c101b00 */
[-C--:B--2---:R-:W-:Y:S02]  /*22730*/  IMAD R6, R9, R11.reuse, RZ ;  /* 0x0000000b09067224 */ /* 0x084fe400078e02ff */
[C---:B------:R-:W-:Y:S04]  /*22740*/  IMAD.WIDE.U32 R10, R8.reuse, R11, RZ ;  /* 0x0000000b080a7225 */ /* 0x040fe800078e00ff */
[----:B------:R-:W-:Y:S04]  /*22750*/  IMAD R6, R8, R7, R6 ;  /* 0x0000000708067224 */ /* 0x000fe800078e0206 */
[----:B------:R-:W-:Y:S02]  /*22760*/  IMAD.IADD R11, R11, 0x1, R6 ;  /* 0x000000010b0b7824 */ /* 0x000fe400078e0206 */
[----:B---3--:R-:W-:Y:S05]  /*22770*/  IMAD.IADD R4, R4, 0x1, -R5 ;  /* 0x0000000104047824 */ /* 0x008fea00078e0a05 */
[----:B------:R-:W-:Y:S01]  /*22780*/  SHF.R.S32.HI R6, RZ, 0x1f, R4 ;  /* 0x0000001fff067819 */ /* 0x000fe20000011404 */
[----:B----4-:R-:W-:Y:S02]  /*22790*/  IMAD R5, R13, R4, RZ ;  /* 0x000000040d057224 */ /* 0x010fe400078e02ff */
[----:B------:R-:W-:Y:S04]  /*227a0*/  IMAD.WIDE.U32 R10, R4, R12, R10 ;  /* 0x0000000c040a7225 */ /* 0x000fe800078e000a */
[----:B------:R-:W-:Y:S04]  /*227b0*/  IMAD R5, R12, R6, R5 ;  /* 0x000000060c057224 */ /* 0x000fe800078e0205 */
[----:B------:R-:W-:Y:S01]  /*227c0*/  IMAD.IADD R5, R11, 0x1, R5 ;  /* 0x000000010b057824 */ /* 0x000fe200078e0205 */
[----:B------:R-:W-:-:S05]  /*227d0*/  BRA `(.L_x_3453) ;  /* 0x0000004000007947 */ /* 0x000fca0003800000 */
.L_x_3452:
[----:B------:R-:W-:Y:S02]  /*227e0*/  ULDC.64 UR4, c[0x0][0x118] ;  /* 0x0000460000047ab9 */ /* 0x000fe40000000a00 */
[----:B------:R-:W2:Y:S02]  /*227f0*/  LD.E R10, [R132.64+0x40] ;  /* 0x00004004840a7980 */ /* 0x000ea4000c101900 */
[----:B--2---:R-:W-:Y:S04]  /*22800*/  LEA R10, -R10, RZ, 0x7 ;  /* 0x000000ff0a0a7211 */ /* 0x004fe800078e39ff */
[----:B------:R-:W-:Y:S02]  /*22810*/  SHF.R.S32.HI R5, RZ, 0x1f, R10 ;  /* 0x0000001fff057819 */ /* 0x000fe4000001140a */
.L_x_3453:
[----:B------:R-:W-:Y:S05]  /*22820*/  BSYNC B0 ;  /* 0x0000000000007941 */ /* 0x000fea0003800000 */
.L_x_3451:
[C---:B------:R-:W-:Y:S01]  /*22830*/  LOP3.LUT P3, RZ, R243.reuse, 0x1, RZ, 0xc0, !PT ;  /* 0x00000001f3ff7812 */ /* 0x040fe2000786c0ff */
[----:B------:R-:W-:Y:S01]  /*22840*/  ULDC.64 UR4, c[0x0][0x118] ;  /* 0x0000460000047ab9 */ /* 0x000fe20000000a00 */
[C---:B------:R-:W-:Y:S01]  /*22850*/  LEA R246, P1, R10.reuse, R138, 0x1 ;  /* 0x0000008a0af67211 */ /* 0x040fe200078208ff */
[----:B------:R-:W-:Y:S01]  /*22860*/  BSSY B1, `(.L_x_3454) ;  /* 0x0000299000017945 */ /* 0x000fe20003800000 */
[----:B------:R-:W-:Y:S02]  /*22870*/  LOP3.LUT P2, RZ, R243, 0x2, RZ, 0xc0, !PT ;  /* 0x00000002f3ff7812 */ /* 0x000fe4000784c0ff */
[C---:B------:R-:W-:Y:S02]  /*22880*/  LEA.HI.X R247, R10.reuse, R137, R5, 0x1, P1 ;  /* 0x000000890af77211 */ /* 0x040fe400008f0c05 */
[-C--:B------:R-:W-:Y:S04]  /*22890*/  IADD3 R4, P0, R10, R227.reuse, RZ ;  /* 0x000000e30a047210 */ /* 0x080fe80007f1e0ff */
[----:B------:R-:W-:Y:S01]  /*228a0*/  IADD3.X R6, R5, R228, RZ, P0, !PT ;  /* 0x000000e405067210 */ /* 0x000fe200007fe4ff */
[----:B------:R-:W-:Y:S01]  /*228b0*/  @!PT LDS RZ, [RZ] ;  /* 0x00000000fffff984 */ /* 0x000fe20000000800 */
[----:B------:R-:W-:Y:S01]  /*228c0*/  @!PT LDS RZ, [RZ] ;  /* 0x00000000fffff984 */ /* 0x000fe20000000800 */
[----:B------:R-:W-:Y:S01]  /*228d0*/  @!PT LDS RZ, [RZ] ;  /* 0x00000000fffff984 */ /* 0x000fe20000000800 */
[----:B------:R1:W-:Y:S01]  /*228e0*/  @P3 LDGSTS.E.BYPASS.LTC128B.128 [R239+0xc000], [R246.64] ;  /* 0x0c000000f6ef3fae */ /* 0x0003e2000b901d44 */
[CC--:B------:R-:W-:Y:S02]  /*228f0*/  @P3 LEA R18, P4, R4.reuse, R138.reuse, 0x1 ;  /* 0x0000008a04123211 */ /* 0x0c0fe400078808ff */
[C---:B------:R-:W-:Y:S02]  /*22900*/  IADD3 R5, P1, R4.reuse, R227, RZ ;  /* 0x000000e304057210 */ /* 0x040fe40007f3e0ff */
[CCC-:B------:R-:W-:Y:S01]  /*22910*/  @P3 LEA.HI.X R19, R4.reuse, R137.reuse, R6.reuse, 0x1, P4 ;  /* 0x0000008904133211 */ /* 0x1c0fe200020f0c06 */
[----:B------:R-:W-:Y:S01]  /*22920*/  @!P3 STS.128 [R239+0xc000], RZ ;  /* 0x00c000ffef00b388 */ /* 0x000fe20000000c00 */
[CC--:B------:R-:W-:Y:S02]  /*22930*/  @P2 LEA R12, P0, R4.reuse, R138.reuse, 0x1 ;  /* 0x0000008a040c2211 */ /* 0x0c0fe400078008ff */
[C---:B------:R-:W-:Y:S02]  /*22940*/  @P3 LEA R16, P4, R5.reuse, R138, 0x1 ;  /* 0x0000008a05103211 */ /* 0x040fe400078808ff */
[-C--:B------:R-:W-:Y:S01]  /*22950*/  @P2 LEA.HI.X R13, R4, R137.reuse, R6, 0x1, P0 ;  /* 0x00000089040d2211 */ /* 0x080fe200000f0c06 */
[----:B------:R-:W-:Y:S01]  /*22960*/  @!PT LDS RZ, [RZ] ;  /* 0x00000000fffff984 */ /* 0x000fe20000000800 */
[----:B------:R-:W-:Y:S01]  /*22970*/  @!PT LDS RZ, [RZ] ;  /* 0x00000000fffff984 */ /* 0x000fe20000000800 */
[----:B------:R-:W-:Y:S01]  /*22980*/  @!PT LDS RZ, [RZ] ;  /* 0x00000000fffff984 */ /* 0x000fe20000000800 */
[----:B------:R1:W-:Y:S01]  /*22990*/  @P2 LDGSTS.E.BYPASS.LTC128B.128 [R239+0x10000], [R246.64+0x80] ;  /* 0x10000080f6ef2fae */ /* 0x0003e2000b901d44 */
[----:B------:R-:W-:Y:S02]  /*229a0*/  IADD3.X R6, R6, R228, RZ, P1, !PT ;  /* 0x000000e406067210 */ /* 0x000fe40000ffe4ff */
[CC--:B------:R-:W-:Y:S02]  /*229b0*/  @P2 LEA R10, P0, R5.reuse, R138.reuse, 0x1 ;  /* 0x0000008a050a2211 */ /* 0x0c0fe400078008ff */
        /* <DEDUP_REMOVED lines=8> */
[----:B------:R-:W-:Y:S02]  /*22a40*/  @P3 LEA R14, P4, R4, R138, 0x1 ;  /* 0x0000008a040e3211 */ /* 0x000fe400078808ff */
[----:B------:R-:W-:Y:S02]  /*22a50*/  IADD3.X R6, R6, R228, RZ, P1, !PT ;  /* 0x000000e406067210 */ /* 0x000fe40000ffe4ff */
[CC--:B------:R-:W-:Y:S01]  /*22a60*/  @P2 LEA R8, P0, R4.reuse, R138.reuse, 0x1 ;  /* 0x0000008a04082211 */ /* 0x0c0fe200078008ff */
        /* <DEDUP_REMOVED lines=8> */
[C---:B------:R-:W-:Y:S02]  /*22af0*/  @P3 LEA R22, P4, R5.reuse, R138, 0x1 ;  /* 0x0000008a05163211 */ /* 0x040fe400078808ff */
[----:B------:R-:W-:Y:S01]  /*22b00*/  IADD3.X R6, R6, R228, RZ, P1, !PT ;  /* 0x000000e406067210 */ /* 0x000fe20000ffe4ff */
[----:B------:R-:W-:Y:S01]  /*22b10*/  @!P2 STS.128 [R239+0x10800], RZ ;  /* 0x010800ffef00a388 */ /* 0x000fe20000000c00 */
[CC--:B------:R-:W-:Y:S02]  /*22b20*/  @P2 LEA R20, P0, R5.reuse, R138.reuse, 0x1 ;  /* 0x0000008a05142211 */ /* 0x0c0fe400078008ff */
[CCC-:B------:R-:W-:Y:S02]  /*22b30*/  @P3 LEA.HI.X R23, R5.reuse, R137.reuse, R6.reuse, 0x1, P4 ;  /* 0x0000008905173211 */ /* 0x1c0fe400020f0c06 */
[C---:B------:R-:W-:Y:S01]  /*22b40*/  @P2 LEA.HI.X R21, R5.reuse, R137, R6, 0x1, P0 ;  /* 0x0000008905152211 */ /* 0x040fe200000f0c06 */
[----:B------:R-:W-:Y:S01]  /*22b50*/  @!PT LDS RZ, [RZ] ;  /* 0x00000000fffff984 */ /* 0x000fe20000000800 */
[----:B------:R-:W-:Y:S01]  /*22b60*/  @!PT LDS RZ, [RZ] ;  /* 0x00000000fffff984 */ /* 0x000fe20000000800 */
[----:B------:R-:W-:Y:S01]  /*22b70*/  @!PT LDS RZ, [RZ] ;  /* 0x00000000fffff984 */ /* 0x000fe20000000800 */
[----:B------:R4:W-:Y:S01]  /*22b80*/  @P3 LDGSTS.E.BYPASS.LTC128B.128 [R239+0xd000], [R16.64] ;  /* 0x0d00000010ef3fae */ /* 0x0009e2000b901d44 */
[----:B------:R-:W-:Y:S04]  /*22b90*/  IADD3 R4, P1, R5, R227, RZ ;  /* 0x000000e305047210 */ /* 0x000fe80007f3e0ff */
[----:B------:R-:W-:Y:S01]  /*22ba0*/  @P3 LEA R26, P4, R4, R138, 0x1 ;  /* 0x0000008a041a3211 */ /* 0x000fe200078808ff */
[----:B------:R-:W-:Y:S01]  /*22bb0*/  @!P3 STS.128 [R239+0xd000], RZ ;  /* 0x00d000ffef00b388 */ /* 0x000fe20000000c00 */
[----:B------:R-:W-:Y:S02]  /*22bc0*/  IADD3.X R6, R6, R228, RZ, P1, !PT ;  /* 0x000000e406067210 */ /* 0x000fe40000ffe4ff */
[CC--:B------:R-:W-:Y:S02]  /*22bd0*/  @P2 LEA R24, P0, R4.reuse, R138.reuse, 0x1 ;  /* 0x0000008a04182211 */ /* 0x0c0fe400078008ff */
        /* <DEDUP_REMOVED lines=8> */
[C---:B------:R-:W-:Y:S02]  /*22c60*/  @P3 LEA R30, P5, R7.reuse, R138, 0x1 ;  /* 0x0000008a071e3211 */ /* 0x040fe400078a08ff */
[----:B------:R-:W-:Y:S02]  /*22c70*/  IADD3.X R6, R6, R228, RZ, P1, !PT ;  /* 0x000000e406067210 */ /* 0x000fe40000ffe4ff */
[CC--:B--2---:R-:W-:Y:S01]  /*22c80*/  @P2 LEA R18, P1, R7.reuse, R138.reuse, 0x1 ;  /* 0x0000008a07122211 */ /* 0x0c4fe200078208ff */
        /* <DEDUP_REMOVED lines=8> */
[C---:B------:R-:W-:Y:S02]  /*22d10*/  @P3 LEA R28, P4, R5.reuse, R138, 0x1 ;  /* 0x0000008a051c3211 */ /* 0x040fe400078808ff */
[----:B------:R-:W-:Y:S01]  /*22d20*/  IADD3.X R4, R6, R228, RZ, P0, !PT ;  /* 0x000000e406047210 */ /* 0x000fe200007fe4ff */
        /* <DEDUP_REMOVED lines=231> */
[C---:B-----5:R-:W-:Y:S07]  /*23ba0*/  HMMA.16816.F32 R12, R192.reuse, R136, R12 ;  /* 0x00000088c00c723c */ /* 0x060fee000000180c */
[----:B------:R-:W-:Y:S01]  /*23bb0*/  MOV R137, R247 ;  /* 0x000000f700897202 */ /* 0x000fe20000000f00 */
[-C--:B----4-:R-:W-:Y:S01]  /*23bc0*/  FMUL.FTZ R4, R4, R134.reuse ;  /* 0x0000008604047220 */ /* 0x090fe20000410000 */
[C---:B------:R-:W-:Y:S03]  /*23bd0*/  HMMA.16816.F32 R16, R192.reuse, R138, R16 ;  /* 0x0000008ac010723c */ /* 0x040fe60000001810 */
[----:B------:R-:W1:Y:S01]  /*23be0*/  MUFU.TANH R140, R4 ;  /* 0x00000004008c7308 */ /* 0x000e620000002400 */
[-C--:B------:R-:W-:Y:S02]  /*23bf0*/  FMUL.FTZ R5, R5, R134.reuse ;  /* 0x0000008605057220 */ /* 0x080fe40000410000 */
[----:B------:R-:W-:Y:S01]  /*23c00*/  FMUL.FTZ R6, R6, R134 ;  /* 0x0000008606067220 */ /* 0x000fe20000410000 */
[----:B------:R-:W-:Y:S01]  /*23c10*/  MOV R138, R246 ;  /* 0x000000f6008a7202 */ /* 0x000fe20000000f00 */
        /* <DEDUP_REMOVED lines=8> */
[----:B------:R-:W3:Y:S10]  /*23ca0*/  MUFU.TANH R142, R6 ;  /* 0x00000006008e7308 */ /* 0x000ef40000002400 */
[----:B------:R4:W1:Y:S10]  /*23cb0*/  MUFU.TANH R143, R7 ;  /* 0x00000007008f7308 */ /* 0x0008740000002400 */
[----:B------:R-:W1:Y:S10]  /*23cc0*/  MUFU.TANH R144, R8 ;  /* 0x0000000800907308 */ /* 0x000e740000002400 */
[----:B------:R-:W1:Y:S01]  /*23cd0*/  MUFU.TANH R145, R9 ;  /* 0x0000000900917308 */ /* 0x000e620000002400 */
[----:B----4-:R-:W4:Y:S09]  /*23ce0*/  LDSM.16.M88.4 R4, [R208+0x5000] ;  /* 0x00500000d004783b */ /* 0x010f320000000200 */
[----:B------:R-:W1:Y:S10]  /*23cf0*/  MUFU.TANH R146, R10 ;  /* 0x0000000a00927308 */ /* 0x000e740000002400 */
[----:B------:R5:W1:Y:S10]  /*23d00*/  MUFU.TANH R147, R11 ;  /* 0x0000000b00937308 */ /* 0x000a740000002400 */
[----:B------:R1:W1:Y:S10]  /*23d10*/  MUFU.TANH R149, R12 ;  /* 0x0000000c00957308 */ /* 0x0002740000002400 */
[----:B------:R2:W2:Y:S01]  /*23d20*/  MUFU.TANH R153, R14 ;  /* 0x0000000e00997308 */ /* 0x0004a20000002400 */
[----:B-----5:R-:W5:Y:S01]  /*23d30*/  LDSM.16.M88.4 R8, [R208+0x5800] ;  /* 0x00580000d008783b */ /* 0x020f620000000200 */
[C---:B----4-:R-:W-:Y:S08]  /*23d40*/  HMMA.16816.F32 R20, R192.reuse, R4, R20 ;  /* 0x00000004c014723c */ /* 0x050ff00000001814 */
[C---:B------:R-:W-:Y:S01]  /*23d50*/  HMMA.16816.F32 R24, R192.reuse, R6, R24 ;  /* 0x00000006c018723c */ /* 0x040fe20000001818 */
[----:B------:R-:W4:Y:S03]  /*23d60*/  LDSM.16.M88.4 R4, [R208+0x6000] ;  /* 0x00600000d004783b */ /* 0x000f260000000200 */
[-C--:B-1----:R-:W-:Y:S02]  /*23d70*/  FMUL.FTZ R12, R13, R134.reuse ;  /* 0x000000860d0c7220 */ /* 0x082fe40000410000 */
[-C--:B------:R-:W-:Y:S02]  /*23d80*/  FMUL.FTZ R13, R16, R134.reuse ;  /* 0x00000086100d7220 */ /* 0x080fe40000410000 */
[-C--:B------:R-:W-:Y:S02]  /*23d90*/  FMUL.FTZ R16, R19, R134.reuse ;  /* 0x0000008613107220 */ /* 0x080fe40000410000 */
[----:B------:R-:W1:Y:S02]  /*23da0*/  MUFU.TANH R12, R12 ;  /* 0x0000000c000c7308 */ /* 0x000e640000002400 */
[-C--:B--2---:R-:W-:Y:S02]  /*23db0*/  FMUL.FTZ R14, R15, R134.reuse ;  /* 0x000000860f0e7220 */ /* 0x084fe40000410000 */
[-C--:B------:R-:W-:Y:S02]  /*23dc0*/  FMUL.FTZ R15, R17, R134.reuse ;  /* 0x00000086110f7220 */ /* 0x080fe40000410000 */
[-C--:B------:R-:W-:Y:S02]  /*23dd0*/  FMUL.FTZ R20, R20, R134.reuse ;  /* 0x0000008614147220 */ /* 0x080fe40000410000 */
[-C--:B------:R-:W-:Y:S02]  /*23de0*/  FMUL.FTZ R21, R21, R134.reuse ;  /* 0x0000008615157220 */ /* 0x080fe40000410000 */
[----:B------:R-:W2:Y:S01]  /*23df0*/  MUFU.TANH R170, R20 ;  /* 0x0000001400aa7308 */ /* 0x000ea20000002400 */
[-C--:B------:R-:W-:Y:S02]  /*23e00*/  FMUL.FTZ R17, R18, R134.reuse ;  /* 0x0000008612117220 */ /* 0x080fe40000410000 */
[-C--:B------:R-:W-:Y:S02]  /*23e10*/  FMUL.FTZ R22, R22, R134.reuse ;  /* 0x0000008616167220 */ /* 0x080fe40000410000 */
[-C--:B------:R-:W-:Y:S02]  /*23e20*/  FMUL.FTZ R23, R23, R134.reuse ;  /* 0x0000008617177220 */ /* 0x080fe40000410000 */
[-C--:B------:R-:W-:Y:S02]  /*23e30*/  FMUL.FTZ R24, R24, R134.reuse ;  /* 0x0000008618187220 */ /* 0x080fe40000410000 */
[-C--:B------:R-:W-:Y:S01]  /*23e40*/  FMUL.FTZ R25, R25, R134.reuse ;  /* 0x0000008619197220 */ /* 0x080fe20000410000 */
[----:B------:R1:W1:Y:S01]  /*23e50*/  MUFU.TANH R171, R21 ;  /* 0x0000001500ab7308 */ /* 0x0002620000002400 */
[C---:B-----5:R-:W-:Y:S03]  /*23e60*/  HMMA.16816.F32 R28, R192.reuse, R8, R28 ;  /* 0x00000008c01c723c */ /* 0x060fe6000000181c */
[-C--:B------:R-:W-:Y:S02]  /*23e70*/  FMUL.FTZ R26, R26, R134.reuse ;  /* 0x000000861a1a7220 */ /* 0x080fe40000410000 */
[-C--:B------:R-:W-:Y:S03]  /*23e80*/  FMUL.FTZ R27, R27, R134.reuse ;  /* 0x000000861b1b7220 */ /* 0x080fe60000410000 */
[C---:B------:R-:W-:Y:S01]  /*23e90*/  HMMA.16816.F32 R32, R192.reuse, R10, R32 ;  /* 0x0000000ac020723c */ /* 0x040fe20000001820 */
[----:B------:R-:W1:Y:S01]  /*23ea0*/  MUFU.TANH R14, R14 ;  /* 0x0000000e000e7308 */ /* 0x000e620000002400 */
[----:B------:R-:W5:Y:S06]  /*23eb0*/  LDSM.16.M88.4 R8, [R208+0x6800] ;  /* 0x00680000d008783b */ /* 0x000f6c0000000200 */
[C---:B----4-:R-:W-:Y:S03]  /*23ec0*/  HMMA.16816.F32 R36, R192.reuse, R4, R36 ;  /* 0x00000004c024723c */ /* 0x050fe60000001824 */
[----:B------:R-:W4:Y:S05]  /*23ed0*/  MUFU.TANH R13, R13 ;  /* 0x0000000d000d7308 */ /* 0x000f2a0000002400 */
[C---:B------:R-:W-:Y:S01]  /*23ee0*/  HMMA.16816.F32 R40, R192.reuse, R6, R40 ;  /* 0x00000006c028723c */ /* 0x040fe20000001828 */
[----:B------:R-:W2:Y:S03]  /*23ef0*/  LDSM.16.M88.4 R4, [R208+0x7000] ;  /* 0x00700000d004783b */ /* 0x000ea60000000200 */
[-C--:B------:R-:W-:Y:S01]  /*23f00*/  FMUL.FTZ R28, R28, R134.reuse ;  /* 0x000000861c1c7220 */ /* 0x080fe20000410000 */
[----:B------:R-:W1:Y:S01]  /*23f10*/  MUFU.TANH R15, R15 ;  /* 0x0000000f000f7308 */ /* 0x000e620000002400 */
[-C--:B------:R-:W-:Y:S02]  /*23f20*/  FMUL.FTZ R29, R29, R134.reuse ;  /* 0x000000861d1d7220 */ /* 0x080fe40000410000 */
[-C--:B------:R-:W-:Y:S04]  /*23f30*/  FMUL.FTZ R30, R30, R134.reuse ;  /* 0x000000861e1e7220 */ /* 0x080fe80000410000 */
[-C--:B------:R-:W-:Y:S02]  /*23f40*/  FMUL.FTZ R31, R31, R134.reuse ;  /* 0x000000861f1f7220 */ /* 0x080fe40000410000 */
        /* <DEDUP_REMOVED lines=8> */
[C---:B-----5:R-:W-:Y:S03]  /*23fd0*/  HMMA.16816.F32 R44, R192.reuse, R8, R44 ;  /* 0x00000008c02c723c */ /* 0x060fe6000000182c */
[-C--:B-1----:R-:W-:Y:S02]  /*23fe0*/  FMUL.FTZ R21, R42, R134.reuse ;  /* 0x000000862a157220 */ /* 0x082fe40000410000 */
[-C--:B------:R-:W-:Y:S02]  /*23ff0*/  FMUL.FTZ R20, R43, R134.reuse ;  /* 0x000000862b147220 */ /* 0x080fe40000410000 */
[-C--:B------:R-:W-:Y:S01]  /*24000*/  FMUL.FTZ R37, R37, R134.reuse ;  /* 0x0000008625257220 */ /* 0x080fe20000410000 */
[C---:B------:R-:W-:Y:S01]  /*24010*/  HMMA.16816.F32 R48, R192.reuse, R10, R48 ;  /* 0x0000000ac030723c */ /* 0x040fe20000001830 */
[----:B------:R1:W1:Y:S01]  /*24020*/  MUFU.TANH R162, R22 ;  /* 0x0000001600a27308 */ /* 0x0002620000002400 */
[----:B------:R-:W5:Y:S01]  /*24030*/  LDSM.16.M88.4 R8, [R208+0x7800] ;  /* 0x00780000d008783b */ /* 0x000f620000000200 */
[----:B------:R-:W-:Y:S04]  /*24040*/  DEPBAR.LE SB0, 0x0 ;  /* 0x000080000000791a */ /* 0x000fe80000000000 */
[-C--:B------:R-:W-:Y:S01]  /*24050*/  FMUL.FTZ R38, R38, R134.reuse ;  /* 0x0000008626267220 */ /* 0x080fe20000410000 */
[C---:B--2---:R-:W-:Y:S03]  /*24060*/  HMMA.16816.F32 R52, R192.reuse, R4, R52 ;  /* 0x00000004c034723c */ /* 0x044fe60000001834 */
[----:B------:R2:W1:Y:S01]  /*24070*/  MUFU.TANH R164, R23 ;  /* 0x0000001700a47308 */ /* 0x0004620000002400 */
[----:B------:R-:W-:Y:S01]  /*24080*/  BAR.SYNC.DEFER_BLOCKING 0x0 ;  /* 0x0000000000007b1d */ /* 0x000fe20000010000 */
[-C--:B------:R-:W-:Y:S02]  /*24090*/  FMUL.FTZ R39, R39, R134.reuse ;  /* 0x0000008627277220 */ /* 0x080fe40000410000 */
[-C--:B------:R-:W-:Y:S01]  /*240a0*/  FMUL.FTZ R40, R40, R134.reuse ;  /* 0x0000008628287220 */ /* 0x080fe20000410000 */
[C---:B------:R-:W-:Y:S04]  /*240b0*/  HMMA.16816.F32 R56, R192.reuse, R6, R56 ;  /* 0x00000006c038723c */ /* 0x040fe80000001838 */
[-C--:B------:R-:W-:Y:S01]  /*240c0*/  FMUL.FTZ R44, R44, R134.reuse ;  /* 0x000000862c2c7220 */ /* 0x080fe20000410000 */
[----:B------:R2:W1:Y:S01]  /*240d0*/  MUFU.TANH R172, R24 ;  /* 0x0000001800ac7308 */ /* 0x0004620000002400 */
[-C--:B------:R-:W-:Y:S02]  /*240e0*/  FMUL.FTZ R45, R45, R134.reuse ;  /* 0x000000862d2d7220 */ /* 0x080fe40000410000 */
[-C--:B------:R-:W-:Y:S04]  /*240f0*/  FMUL.FTZ R46, R46, R134.reuse ;  /* 0x000000862e2e7220 */ /* 0x080fe80000410000 */
        /* <DEDUP_REMOVED lines=11> */
[-C--:B------:R-:W-:Y:S02]  /*241b0*/  FMUL.FTZ R55, R55, R134.reuse ;  /* 0x0000008637377220 */ /* 0x080fe40000410000 */
[-C--:B------:R-:W-:Y:S01]  /*241c0*/  FMUL.FTZ R56, R56, R134.reuse ;  /* 0x0000008638387220 */ /* 0x080fe20000410000 */
[----:B------:R-:W-:Y:S01]  /*241d0*/  HMMA.16816.F32 R64, R192, R10, R64 ;  /* 0x0000000ac040723c */ /* 0x000fe20000001840 */
[----:B------:R2:W1:Y:S03]  /*241e0*/  MUFU.TANH R168, R27 ;  /* 0x0000001b00a87308 */ /* 0x0004660000002400 */
[-C--:B------:R-:W-:Y:S02]  /*241f0*/  FMUL.FTZ R57, R57, R134.reuse ;  /* 0x0000008639397220 */ /* 0x080fe40000410000 */
[-C--:B------:R-:W-:Y:S02]  /*24200*/  FMUL.FTZ R58, R58, R134.reuse ;  /* 0x000000863a3a7220 */ /* 0x080fe40000410000 */
[-C--:B------:R-:W-:Y:S03]  /*24210*/  FMUL.FTZ R59, R59, R134.reuse ;  /* 0x000000863b3b7220 */ /* 0x080fe60000410000 */
[----:B------:R2:W1:Y:S05]  /*24220*/  MUFU.TANH R181, R28 ;  /* 0x0000001c00b57308 */ /* 0x00046a0000002400 */
        /* <DEDUP_REMOVED lines=8> */
[----:B------:R-:W-:Y:S01]  /*242b0*/  FMUL.FTZ R67, R67, R134 ;  /* 0x0000008643437220 */ /* 0x000fe20000410000 */
[----:B------:R2:W1:Y:S10]  /*242c0*/  MUFU.TANH R176, R30 ;  /* 0x0000001e00b07308 */ /* 0x0004740000002400 */
        /* <DEDUP_REMOVED lines=10> */
[----:B------:R-:W1:Y:S10]  /*24370*/  MUFU.TANH R19, R19 ;  /* 0x0000001300137308 */ /* 0x000e740000002400 */
[----:B------:R-:W1:Y:S10]  /*24380*/  MUFU.TANH R21, R21 ;  /* 0x0000001500157308 */ /* 0x000e740000002400 */
        /* <DEDUP_REMOVED lines=26> */
[----:B---34-:R-:W-:Y:S01]  /*24530*/  ISETP.NE.U32.AND P0, PT, R240, RZ, PT ;  /* 0x000000fff000720c */ /* 0x018fe20003f05070 */
[----:B------:R-:W-:Y:S03]  /*24540*/  BSSY B0, `(.L_x_3456) ;  /* 0x0000048000007945 */ /* 0x000fe60003800000 */
[----:B------:R-:W-:Y:S11]  /*24550*/  ISETP.NE.AND.EX P0, PT, R241, RZ, PT, P0 ;  /* 0x000000fff100720c */ /* 0x000ff60003f05300 */
[----:B------:R-:W-:Y:S02]  /*24560*/  @!UPT UIADD3 URZ, URZ, URZ, URZ ;  /* 0x0000003f3f3ff290 */ /* 0x000fe4000fffe03f */
[----:B------:R-:W-:-:S05]  /*24570*/  @!P0 BRA `(.L_x_3457) ;  /* 0x0000040000008947 */ /* 0x000fca0003800000 */
[----:B-1----:R-:W-:Y:S01]  /*24580*/  IMAD.SHL.U32 R22, R242, 0x80, RZ ;  /* 0x00000080f2167824 */ /* 0x002fe200078e00ff */
[----:B------:R-:W-:Y:S02]  /*24590*/  ULDC.64 UR4, c[0x0][0x118] ;  /* 0x0000460000047ab9 */ /* 0x000fe40000000a00 */
[----:B------:R-:W3:Y:S02]  /*245a0*/  LD.E R11, [R132.64+0x170] ;  /* 0x00017004840b7980 */ /* 0x000ee4000c101900 */
[C---:B------:R-:W-:Y:S02]  /*245b0*/  IADD3 R9, R22.reuse, -0x100, RZ ;  /* 0xffffff0016097810 */ /* 0x040fe40007ffe0ff */
[----:B------:R-:W-:Y:S02]  /*245c0*/  IADD3 R22, R22, -0x80, RZ ;  /* 0xffffff8016167810 */ /* 0x000fe40007ffe0ff */
[----:B------:R-:W-:Y:S02]  /*245d0*/  IABS R4, R9 ;  /* 0x0000000900047213 */ /* 0x000fe40000000000 */
[----:B------:R-:W-:Y:S02]  /*245e0*/  IABS R6, R22 ;  /* 0x0000001600067213 */ /* 0x000fe40000000000 */
[-C--:B---3--:R-:W-:Y:S02]  /*245f0*/  IABS R7, R11.reuse ;  /* 0x0000000b00077213 */ /* 0x088fe40000000000 */
[-C--:B------:R-:W-:Y:S02]  /*24600*/  IABS R5, R11.reuse ;  /* 0x0000000b00057213 */ /* 0x080fe40000000000 */
[----:B--2---:R-:W1:Y:S01]  /*24610*/  I2F.RP R24, R7 ;  /* 0x0000000700187306 */ /* 0x004e620000209400 */
[-C--:B------:R-:W-:Y:S02]  /*24620*/  LOP3.LUT R9, R9, R11.reuse, RZ, 0x3c, !PT ;  /* 0x0000000b09097212 */ /* 0x080fe400078e3cff */
[----:B------:R-:W-:Y:S01]  /*24630*/  IMAD.MOV R5, RZ, RZ, -R5 ;  /* 0x000000ffff057224 */ /* 0x000fe200078e0a05 */
[----:B------:R-:W-:Y:S02]  /*24640*/  LOP3.LUT R22, R22, R11, RZ, 0x3c, !PT ;  /* 0x0000000b16167212 */ /* 0x000fe400078e3cff */
[----:B------:R-:W-:Y:S02]  /*24650*/  ISETP.GE.AND P0, PT, R9, RZ, PT ;  /* 0x000000ff0900720c */ /* 0x000fe40003f06270 */
[----:B------:R-:W-:Y:S02]  /*24660*/  ISETP.GE.AND P2, PT, R22, RZ, PT ;  /* 0x000000ff1600720c */ /* 0x000fe40003f46270 */
        /* <DEDUP_REMOVED lines=19> */
[C---:B------:R-:W-:Y:S02]  /*247a0*/  ISETP.NE.AND P1, PT, R11.reuse, RZ, PT ;  /* 0x000000ff0b00720c */ /* 0x040fe40003f25270 */
        /* <DEDUP_REMOVED lines=29> */
.L_x_3457:
[----:B------:R-:W-:Y:S02]  /*24980*/  ULDC.64 UR4, c[0x0][0x118] ;  /* 0x0000460000047ab9 */ /* 0x000fe40000000a00 */
[----:B------:R-:W3:Y:S02]  /*24990*/  LD.E R10, [R132.64+0x38] ;  /* 0x00003804840a7980 */ /* 0x000ee4000c101900 */
[----:B---3--:R-:W-:Y:S04]  /*249a0*/  LEA R10, -R10, RZ, 0x7 ;  /* 0x000000ff0a0a7211 */ /* 0x008fe800078e39ff */
[----:B------:R-:W-:Y:S02]  /*249b0*/  SHF.R.S32.HI R5, RZ, 0x1f, R10 ;  /* 0x0000001fff057819 */ /* 0x000fe4000001140a */
.L_x_3458:
[----:B------:R-:W-:Y:S05]  /*249c0*/  BSYNC B0 ;  /* 0x0000000000007941 */ /* 0x000fea0003800000 */
.L_x_3456:
[C---:B------:R-:W-:Y:S01]  /*249d0*/  LOP3.LUT P1, RZ, R243.reuse, 0x1, RZ, 0xc0, !PT ;  /* 0x00000001f3ff7812 */ /* 0x040fe2000782c0ff */
[----:B------:R-:W-:Y:S01]  /*249e0*/  ULDC.64 UR4, c[0x0][0x118] ;  /* 0x0000460000047ab9 */ /* 0x000fe20000000a00 */
[CC--:B--2---:R-:W-:Y:S02]  /*249f0*/  LEA R28, P3, R10.reuse, R232.reuse, 0x1 ;  /* 0x000000e80a1c7211 */ /* 0x0c4fe400078608ff */
        /* <DEDUP_REMOVED lines=8> */
[----:B------:R-:W-:Y:S01]  /*24a80*/  IMAD.X R6, R5, 0x1, R230, P2 ;  /* 0x0000000105067824 */ /* 0x000fe200010e06e6 */
[C---:B------:R-:W-:Y:S01]  /*24a90*/  IADD3 R5, P3, R4.reuse, R229, RZ ;  /* 0x000000e504057210 */ /* 0x040fe20007f7e0ff */
[----:B------:R2:W-:Y:S01]  /*24aa0*/  @!P1 STS.128 [R239+0x4000], RZ ;  /* 0x004000ffef009388 */ /* 0x0005e20000000c00 */
[CC--:B-1----:R-:W-:Y:S02]  /*24ab0*/  @P0 LEA R22, P2, R4.reuse, R232.reuse, 0x1 ;  /* 0x000000e804160211 */ /* 0x0c2fe400078408ff */
        /* <DEDUP_REMOVED lines=63> */
[CC--:B-1----:R-:W-:Y:S02]  /*24eb0*/  @P0 LEA R30, P3, R7.reuse, R232.reuse, 0x1 ;  /* 0x000000e8071e0211 */ /* 0x0c2fe400078608ff */
        /* <DEDUP_REMOVED lines=51> */
.L_x_3455:
[----:B---34-:R-:W-:Y:S05]  /*251f0*/  BSYNC B1 ;  /* 0x0000000000017941 */ /* 0x018fea0003800000 */
.L_x_3454:
[----:B------:R-:W-:Y:S01]  /*25200*/  ULDC.64 UR4, c[0x0][0x118] ;  /* 0x0000460000047ab9 */ /* 0x000fe20000000a00 */
[----:B------:R-:W3:Y:S01]  /*25210*/  S2R R4, SR_TID.X ;  /* 0x0000000000047919 */ /* 0x000ee20000002100 */
[----:B------:R-:W-:Y:S07]  /*25220*/  IADD3 R139, R242, -0x1, RZ ;  /* 0xfffffffff28b7810 */ /* 0x000fee0007ffe0ff */
[----:B------:R4:W5:Y:S04]  /*25230*/  LD.E R134, [R132.64+0xdc] ;  /* 0x0000dc0484867980 */ /* 0x000968000c101900 */
[----:B--2---:R-:W-:Y:S08]  /*25240*/  LDSM.16.MT88.4 R36, [R216+0xc000] ;  /* 0x00c00000d824783b */ /* 0x004ff00000004200 */
[----:B------:R-:W-:Y:S08]  /*25250*/  LDSM.16.MT88.4 R44, [R220+0x10000] ;  /* 0x01000000dc2c783b */ /* 0x000ff00000004200 */
[----:B------:R-:W-:Y:S08]  /*25260*/  LDSM.16.MT88.4 R52, [R218+0x10000] ;  /* 0x01000000da34783b */ /* 0x000ff00000004200 */
[----:B------:R-:W-:Y:S01]  /*25270*/  LDSM.16.MT88.4 R60, [R217+0x10000] ;  /* 0x01000000d93c783b */ /* 0x000fe20000004200 */
[----:B---3--:R-:W-:Y:S04]  /*25280*/  SHF.L.U32 R4, R4, 0x1, RZ ;  /* 0x0000000104047819 */ /* 0x008fe800000006ff */
[----:B------:R-:W-:Y:S04]  /*25290*/  LOP3.LUT R4, R4, 0x6, RZ, 0xc0, !PT ;  /* 0x0000000604047812 */ /* 0x000fe800078ec0ff */
[----:B------:R-:W-:Y:S04]  /*252a0*/  LEA R4, R139, R4, 0x7 ;  /* 0x000000048b047211 */ /* 0x000fe800078e38ff */
[C---:B------:R-:W-:Y:S01]  /*252b0*/  IADD3 R8, R4.reuse, 0x1, RZ ;  /* 0x0000000104087810 */ /* 0x040fe20007ffe0ff */
[----:B------:R-:W2:Y:S01]  /*252c0*/  I2F R7, R4 ;  /* 0x0000000400077306 */ /* 0x000ea20000201400 */
[C---:B------:R-:W-:Y:S02]  /*252d0*/  IADD3 R56, R4.reuse, 0x18, RZ ;  /* 0x0000001804387810 */ /* 0x040fe40007ffe0ff */
[C---:B------:R-:W-:Y:S02]  /*252e0*/  IADD3 R9, R4.reuse, 0x8, RZ ;  /* 0x0000000804097810 */ /* 0x040fe40007ffe0ff */
[C---:B------:R-:W-:Y:S02]  /*252f0*/  IADD3 R57, R4.reuse, 0x11, RZ ;  /* 0x0000001104397810 */ /* 0x040fe40007ffe0ff */
[C---:B------:R-:W-:Y:S02]  /*25300*/  IADD3 R6, R4.reuse, 0x9, RZ ;  /* 0x0000000904067810 */ /* 0x040fe40007ffe0ff */
[C---:B------:R-:W-:Y:S01]  /*25310*/  IADD3 R64, R4.reuse, 0x19, RZ ;  /* 0x0000001904407810 */ /* 0x040fe20007ffe0ff */
[----:B------:R-:W3:Y:S01]  /*25320*/  I2F R8, R8 ;  /* 0x0000000800087306 */ /* 0x000ee20000201400 */
[C---:B------:R-:W-:Y:S02]  /*25330*/  IADD3 R58, R4.reuse, 0x10, RZ ;  /* 0x00000010043a7810 */ /* 0x040fe40007ffe0ff */
[C---:B------:R-:W-:Y:S02]  /*25340*/  IADD3 R31, R4.reuse, 0x20, RZ ;  /* 0x00000020041f7810 */ /* 0x040fe40007ffe0ff */
[C---:B------:R-:W-:Y:S02]  /*25350*/  IADD3 R30, R4.reuse, 0x21, RZ ;  /* 0x00000021041e7810 */ /* 0x040fe40007ffe0ff */
[C---:B------:R-:W-:Y:S02]  /*25360*/  IADD3 R29, R4.reuse, 0x28, RZ ;  /* 0x00000028041d7810 */ /* 0x040fe40007ffe0ff */
[C---:B------:R-:W-:Y:S01]  /*25370*/  IADD3 R28, R4.reuse, 0x29, RZ ;  /* 0x00000029041c7810 */ /* 0x040fe20007ffe0ff */
[----:B------:R-:W1:Y:S01]  /*25380*/  I2F R56, R56 ;  /* 0x0000003800387306 */ /* 0x000e620000201400 */
[C---:B------:R-:W-:Y:S02]  /*25390*/  IADD3 R24, R4.reuse, 0x39, RZ ;  /* 0x0000003904187810 */ /* 0x040fe40007ffe0ff */
[----:B------:R-:W-:Y:S01]  /*253a0*/  IADD3 R27, R4, 0x30, RZ ;  /* 0x00000030041b7810 */ /* 0x000fe20007ffe0ff */
[-C--:B--2---:R-:W-:Y:S01]  /*253b0*/  FFMA.FTZ R142, R0, R7.reuse, R142 ;  /* 0x00000007008e7223 */ /* 0x084fe2000001008e */
[----:B------:R-:W-:Y:S01]  /*253c0*/  IADD3 R26, R4, 0x31, RZ ;  /* 0x00000031041a7810 */ /* 0x000fe20007ffe0ff */
[----:B------:R-:W-:Y:S01]  /*253d0*/  FFMA.FTZ R7, R0, R7, R140 ;  /* 0x0000000700077223 */ /* 0x000fe2000001008c */
[C---:B------:R-:W-:Y:S02]  /*253e0*/  IADD3 R194, R4.reuse, 0x49, RZ ;  /* 0x0000004904c27810 */ /* 0x040fe40007ffe0ff */
[C---:B------:R-:W-:Y:S01]  /*253f0*/  IADD3 R25, R4.reuse, 0x38, RZ ;  /* 0x0000003804197810 */ /* 0x040fe20007ffe0ff */
[----:B------:R-:W2:Y:S01]  /*25400*/  I2F R9, R9 ;  /* 0x0000000900097306 */ /* 0x000ea20000201400 */
[C---:B------:R-:W-:Y:S02]  /*25410*/  IADD3 R195, R4.reuse, 0x40, RZ ;  /* 0x0000004004c37810 */ /* 0x040fe40007ffe0ff */
[----:B------:R-:W-:Y:S01]  /*25420*/  IADD3 R10, R4, 0x50, RZ ;  /* 0x00000050040a7810 */ /* 0x000fe20007ffe0ff */
[-C--:B---3--:R-:W-:Y:S01]  /*25430*/  FFMA.FTZ R143, R0, R8.reuse, R143 ;  /* 0x00000008008f7223 */ /* 0x088fe2000001008f */
[----:B-1----:R-:W-:Y:S01]  /*25440*/  IADD3 R22, R4, 0x48, RZ ;  /* 0x0000004804167810 */ /* 0x002fe20007ffe0ff */
[----:B------:R-:W-:Y:S01]  /*25450*/  FFMA.FTZ R8, R0, R8, R141 ;  /* 0x0000000800087223 */ /* 0x000fe2000001008d */
[C---:B------:R-:W-:Y:S02]  /*25460*/  IADD3 R23, R4.reuse, 0x41, RZ ;  /* 0x0000004104177810 */ /* 0x040fe40007ffe0ff */
[C---:B------:R-:W-:Y:S01]  /*25470*/  IADD3 R5, R4.reuse, 0x51, RZ ;  /* 0x0000005104057810 */ /* 0x040fe20007ffe0ff */
[----:B------:R-:W1:Y:S01]  /*25480*/  I2F R57, R57 ;  /* 0x0000003900397306 */ /* 0x000e620000201400 */
[----:B------:R-:W-:Y:S01]  /*25490*/  IADD3 R11, R4, 0x58, RZ ;  /* 0x00000058040b7810 */ /* 0x000fe20007ffe0ff */
[CC--:B------:R-:W-:Y:S02]  /*254a0*/  FFMA.FTZ R49, R0.reuse, R56.reuse, R17 ;  /* 0x0000003800317223 */ /* 0x0c0fe40000010011 */
[----:B------:R-:W-:Y:S01]  /*254b0*/  FFMA.FTZ R56, R0, R56, R13 ;  /* 0x0000003800387223 */ /* 0x000fe2000001000d */
[----:B------:R-:W-:Y:S05]  /*254c0*/  FMNMX.FTZ R13, R142, R2, !PT ;  /* 0x000000028e0d7209 */ /* 0x000fea0007810000 */
[----:B------:R-:W3:Y:S01]  /*254d0*/  I2F R6, R6 ;  /* 0x0000000600067306 */ /* 0x000ee20000201400 */
[CC--:B--2---:R-:W-:Y:S02]  /*254e0*/  FFMA.FTZ R146, R0.reuse, R9.reuse, R146 ;  /* 0x0000000900927223 */ /* 0x0c4fe40000010092 */
[C---:B------:R-:W-:Y:S07]  /*254f0*/  FFMA.FTZ R144, R0.reuse, R9, R144 ;  /* 0x0000000900907223 */ /* 0x040fee0000010090 */
[----:B------:R-:W2:Y:S01]  /*25500*/  I2F R64, R64 ;  /* 0x0000004000407306 */ /* 0x000ea20000201400 */
[C---:B-1----:R-:W-:Y:S01]  /*25510*/  FFMA.FTZ R50, R0.reuse, R57, R14 ;  /* 0x0000003900327223 */ /* 0x042fe2000001000e */
[----:B------:R-:W-:Y:S01]  /*25520*/  FMNMX.FTZ R14, R143, R13, !PT ;  /* 0x0000000d8f0e7209 */ /* 0x000fe20007810000 */
[----:B------:R-:W-:Y:S01]  /*25530*/  FFMA.FTZ R57, R0, R57, R12 ;  /* 0x0000003900397223 */ /* 0x000fe2000001000c */
[----:B------:R-:W-:Y:S02]  /*25540*/  IADD3 R12, R4, 0x59, RZ ;  /* 0x00000059040c7810 */ /* 0x000fe40007ffe0ff */
[----:B------:R-:W-:Y:S04]  /*25550*/  FMNMX.FTZ R14, R146, R14, !PT ;  /* 0x0000000e920e7209 */ /* 0x000fe80007810000 */
[----:B------:R-:W1:Y:S01]  /*25560*/  I2F R58, R58 ;  /* 0x0000003a003a7306 */ /* 0x000e620000201400 */
[----:B------:R-:W-:Y:S01]  /*25570*/  IADD3 R13, R4, 0x60, RZ ;  /* 0x00000060040d7810 */ /* 0x000fe20007ffe0ff */
[CC--:B---3--:R-:W-:Y:S02]  /*25580*/  FFMA.FTZ R9, R0.reuse, R6.reuse, R147 ;  /* 0x0000000600097223 */ /* 0x0c8fe40000010093 */
[C---:B------:R-:W-:Y:S03]  /*25590*/  FFMA.FTZ R6, R0.reuse, R6, R145 ;  /* 0x0000000600067223 */ /* 0x040fe60000010091 */
[----:B------:R-:W-:Y:S03]  /*255a0*/  FMNMX.FTZ R14, R9, R14, !PT ;  /* 0x0000000e090e7209 */ /* 0x000fe60007810000 */
[----:B------:R-:W3:Y:S01]  /*255b0*/  I2F R31, R31 ;  /* 0x0000001f001f7306 */ /* 0x000ee20000201400 */
[CC--:B--2---:R-:W-:Y:S02]  /*255c0*/  FFMA.FTZ R48, R0.reuse, R64.reuse, R16 ;  /* 0x0000004000307223 */ /* 0x0c4fe40000010010 */
[----:B------:R-:W-:Y:S01]  /*255d0*/  FFMA.FTZ R64, R0, R64, R15 ;  /* 0x0000004000407223 */ /* 0x000fe2000001000f */
[----:B------:R-:W-:Y:S06]  /*255e0*/  FMNMX.FTZ R15, R7, R3, !PT ;  /* 0x00000003070f7209 */ /* 0x000fec0007810000 */
[----:B------:R-:W2:Y:S01]  /*255f0*/  I2F R30, R30 ;  /* 0x0000001e001e7306 */ /* 0x000ea20000201400 */
[----:B------:R-:W-:Y:S01]  /*25600*/  FMNMX.FTZ R15, R8, R15, !PT ;  /* 0x0000000f080f7209 */ /* 0x000fe20007810000 */
[-C--:B-1----:R-:W-:Y:S03]  /*25610*/  FFMA.FTZ R40, R0, R58.reuse, R153 ;  /* 0x0000003a00287223 */ /* 0x082fe60000010099 */
[----:B------:R-:W-:Y:S01]  /*25620*/  FMNMX.FTZ R16, R144, R15, !PT ;  /* 0x0000000f90107209 */ /* 0x000fe20007810000 */
[----:B------:R-:W-:Y:S01]  /*25630*/  FFMA.FTZ R58, R0, R58, R149 ;  /* 0x0000003a003a7223 */ /* 0x000fe20000010095 */
[----:B------:R-:W-:Y:S03]  /*25640*/  FMNMX.FTZ R15, R40, R14, !PT ;  /* 0x0000000e280f7209 */ /* 0x000fe60007810000 */
[----:B------:R-:W1:Y:S01]  /*25650*/  I2F R29, R29 ;  /* 0x0000001d001d7306 */ /* 0x000e620000201400 */
[----:B------:R-:W-:Y:S02]  /*25660*/  FMNMX.FTZ R16, R6, R16, !PT ;  /* 0x0000001006107209 */ /* 0x000fe40007810000 */
[----:B------:R-:W-:Y:S01]  /*25670*/  FMNMX.FTZ R15, R50, R15, !PT ;  /* 0x0000000f320f7209 */ /* 0x000fe20007810000 */
[-C--:B---3--:R-:W-:Y:S01]  /*25680*/  FFMA.FTZ R162, R0, R31.reuse, R162 ;  /* 0x0000001f00a27223 */ /* 0x088fe200000100a2 */
[----:B------:R-:W-:Y:S01]  /*25690*/  FMNMX.FTZ R16, R58, R16, !PT ;  /* 0x000000103a107209 */ /* 0x000fe20007810000 */
[----:B------:R-:W-:Y:S01]  /*256a0*/  FFMA.FTZ R170, R0, R31, R170 ;  /* 0x0000001f00aa7223 */ /* 0x000fe200000100aa */
[----:B------:R-:W-:Y:S02]  /*256b0*/  FMNMX.FTZ R15, R49, R15, !PT ;  /* 0x0000000f310f7209 */ /* 0x000fe40007810000 */
[----:B------:R-:W-:Y:S01]  /*256c0*/  FMNMX.FTZ R17, R57, R16, !PT ;  /* 0x0000001039117209 */ /* 0x000fe20007810000 */
[----:B------:R-:W3:Y:S01]  /*256d0*/  I2F R28, R28 ;  /* 0x0000001c001c7306 */ /* 0x000ee20000201400 */
[----:B------:R-:W-:Y:S02]  /*256e0*/  FMNMX.FTZ R16, R48, R15, !PT ;  /* 0x0000000f30107209 */ /* 0x000fe40007810000 */
[----:B------:R-:W-:Y:S01]  /*256f0*/  FMNMX.FTZ R17, R56, R17, !PT ;  /* 0x0000001138117209 */ /* 0x000fe20007810000 */
[----:B--2---:R-:W-:Y:S01]  /*25700*/  FFMA.FTZ R164, R0, R30, R164 ;  /* 0x0000001e00a47223 */ /* 0x004fe200000100a4 */
[----:B------:R-:W-:Y:S01]  /*25710*/  FMNMX.FTZ R16, R162, R16, !PT ;  /* 0x00000010a2107209 */ /* 0x000fe20007810000 */
[----:B------:R-:W-:Y:S01]  /*25720*/  FFMA.FTZ R171, R0, R30, R171 ;  /* 0x0000001e00ab7223 */ /* 0x000fe200000100ab */
[----:B------:R-:W-:Y:S02]  /*25730*/  FMNMX.FTZ R17, R64, R17, !PT ;  /* 0x0000001140117209 */ /* 0x000fe40007810000 */
[----:B------:R-:W-:Y:S01]  /*25740*/  FMNMX.FTZ R16, R164, R16, !PT ;  /* 0x00000010a4107209 */ /* 0x000fe20007810000 */
[----:B------:R-:W2:Y:S01]  /*25750*/  I2F R24, R24 ;  /* 0x0000001800187306 */ /* 0x000ea20000201400 */
[C---:B------:R-:W-:Y:S02]  /*25760*/  IADD3 R14, R4.reuse, 0x61, RZ ;  /* 0x00000061040e7810 */ /* 0x040fe40007ffe0ff */
[----:B------:R-:W-:Y:S01]  /*25770*/  IADD3 R15, R4, 0x68, RZ ;  /* 0x00000068040f7810 */ /* 0x000fe20007ffe0ff */
[CC--:B-1----:R-:W-:Y:S02]  /*25780*/  FFMA.FTZ R166, R0.reuse, R29.reuse, R166 ;  /* 0x0000001d00a67223 */ /* 0x0c2fe400000100a6 */
[C---:B------:R-:W-:Y:S04]  /*25790*/  FFMA.FTZ R172, R0.reuse, R29, R172 ;  /* 0x0000001d00ac7223 */ /* 0x040fe800000100ac */
[----:B------:R-:W1:Y:S01]  /*257a0*/  I2F R27, R27 ;  /* 0x0000001b001b7306 */ /* 0x000e620000201400 */
[CC--:B---3--:R-:W-:Y:S02]  /*257b0*/  FFMA.FTZ R168, R0.reuse, R28.reuse, R168 ;  /* 0x0000001c00a87223 */ /* 0x0c8fe400000100a8 */
[C---:B------:R-:W-:Y:S02]  /*257c0*/  FFMA.FTZ R173, R0.reuse, R28, R173 ;  /* 0x0000001c00ad7223 */ /* 0x040fe400000100ad */
[----:B------:R-:W-:Y:S05]  /*257d0*/  LDSM.16.MT88.4 R28, [R217+0xc000] ;  /* 0x00c00000d91c783b */ /* 0x000fea0000004200 */
[----:B------:R-:W3:Y:S01]  /*257e0*/  I2F R26, R26 ;  /* 0x0000001a001a7306 */ /* 0x000ee20000201400 */
[CC--:B--2---:R-:W-:Y:S02]  /*257f0*/  FFMA.FTZ R186, R0.reuse, R24.reuse, R186 ;  /* 0x0000001800ba7223 */ /* 0x0c4fe400000100ba */
[----:B------:R-:W-:Y:S01]  /*25800*/  FFMA.FTZ R178, R0, R24, R178 ;  /* 0x0000001800b27223 */ /* 0x000fe200000100b2 */
[----:B------:R-:W-:Y:S02]  /*25810*/  FMNMX.FTZ R24, R170, R17, !PT ;  /* 0x00000011aa187209 */ /* 0x000fe40007810000 */
[----:B------:R-:W-:Y:S04]  /*25820*/  FMNMX.FTZ R17, R166, R16, !PT ;  /* 0x00000010a6117209 */ /* 0x000fe80007810000 */
[----:B------:R-:W2:Y:S01]  /*25830*/  I2F R194, R194 ;  /* 0x000000c200c27306 */ /* 0x000ea20000201400 */
[----:B------:R-:W-:Y:S02]  /*25840*/  FMNMX.FTZ R24, R171, R24, !PT ;  /* 0x00000018ab187209 */ /* 0x000fe40007810000 */
[----:B------:R-:W-:Y:S01]  /*25850*/  FMNMX.FTZ R17, R168, R17, !PT ;  /* 0x00000011a8117209 */ /* 0x000fe20007810000 */
[-C--:B-1----:R-:W-:Y:S01]  /*25860*/  FFMA.FTZ R176, R0, R27.reuse, R176 ;  /* 0x0000001b00b07223 */ /* 0x082fe200000100b0 */
[----:B------:R-:W-:Y:S01]  /*25870*/  FMNMX.FTZ R24, R172, R24, !PT ;  /* 0x00000018ac187209 */ /* 0x000fe20007810000 */
[----:B------:R-:W-:Y:S01]  /*25880*/  FFMA.FTZ R181, R0, R27, R181 ;  /* 0x0000001b00b57223 */ /* 0x000fe200000100b5 */
[----:B------:R-:W-:Y:S02]  /*25890*/  IADD3 R16, R4, 0x69, RZ ;  /* 0x0000006904107810 */ /* 0x000fe40007ffe0ff */
[----:B------:R-:W-:Y:S01]  /*258a0*/  FMNMX.FTZ R17, R176, R17, !PT ;  /* 0x00000011b0117209 */ /* 0x000fe20007810000 */
[----:B------:R-:W1:Y:S01]  /*258b0*/  I2F R25, R25 ;  /* 0x0000001900197306 */ /* 0x000e620000201400 */
[----:B------:R-:W-:Y:S01]  /*258c0*/  FMNMX.FTZ R24, R173, R24, !PT ;  /* 0x00000018ad187209 */ /* 0x000fe20007810000 */
[CC--:B---3--:R-:W-:Y:S02]  /*258d0*/  FFMA.FTZ R175, R0.reuse, R26.reuse, R175 ;  /* 0x0000001a00af7223 */ /* 0x0c8fe400000100af */
[C---:B------:R-:W-:Y:S06]  /*258e0*/  FFMA.FTZ R182, R0.reuse, R26, R182 ;  /* 0x0000001a00b67223 */ /* 0x040fec00000100b6 */
[----:B------:R-:W3:Y:S01]  /*258f0*/  I2F R10, R10 ;  /* 0x0000000a000a7306 */ /* 0x000ee20000201400 */
[-C--:B--2---:R-:W-:Y:S01]  /*25900*/  FFMA.FTZ R193, R0, R194.reuse, R20 ;  /* 0x000000c200c17223 */ /* 0x084fe20000010014 */
[----:B------:R-:W-:Y:S01]  /*25910*/  IADD3 R20, R4, 0x71, RZ ;  /* 0x0000007104147810 */ /* 0x000fe20007ffe0ff */
[C---:B------:R-:W-:Y:S07]  /*25920*/  FFMA.FTZ R194, R0.reuse, R194, R19 ;  /* 0x000000c200c27223 */ /* 0x040fee0000010013 */
[----:B------:R-:W2:Y:S01]  /*25930*/  I2F R195, R195 ;  /* 0x000000c300c37306 */ /* 0x000ea20000201400 */
[CC--:B-1----:R-:W-:Y:S02]  /*25940*/  FFMA.FTZ R177, R0.reuse, R25.reuse, R177 ;  /* 0x0000001900b17223 */ /* 0x0c2fe400000100b1 */
[C---:B------:R-:W-:Y:S07]  /*25950*/  FFMA.FTZ R184, R0.reuse, R25, R184 ;  /* 0x0000001900b87223 */ /* 0x040fee00000100b8 */
[----:B------:R-:W1:Y:S01]  /*25960*/  I2F R22, R22 ;  /* 0x0000001600167306 */ /* 0x000e620000201400 */
[CC--:B---3--:R-:W-:Y:S02]  /*25970*/  FFMA.FTZ R189, R0.reuse, R10.reuse, R189 ;  /* 0x0000000a00bd7223 */ /* 0x0c8fe400000100bd */
[C---:B------:R-:W-:Y:S07]  /*25980*/  FFMA.FTZ R183, R0.reuse, R10, R183 ;  /* 0x0000000a00b77223 */ /* 0x040fee00000100b7 */
[----:B------:R-:W3:Y:S01]  /*25990*/  I2F R23, R23 ;  /* 0x0000001700177306 */ /* 0x000ee20000201400 */
[CC--:B--2---:R-:W-:Y:S02]  /*259a0*/  FFMA.FTZ R191, R0.reuse, R195.reuse, R191 ;  /* 0x000000c300bf7223 */ /* 0x0c4fe400000100bf */
[----:B------:R-:W-:Y:S01]  /*259b0*/  FFMA.FTZ R195, R0, R195, R18 ;  /* 0x000000c300c37223 */ /* 0x000fe20000010012 */
[----:B------:R-:W-:Y:S02]  /*259c0*/  FMNMX.FTZ R18, R175, R17, !PT ;  /* 0x00000011af127209 */ /* 0x000fe40007810000 */
[----:B------:R-:W-:Y:S04]  /*259d0*/  IADD3 R17, R4, 0x70, RZ ;  /* 0x0000007004117810 */ /* 0x000fe80007ffe0ff */
[----:B------:R-:W2:Y:S01]  /*259e0*/  I2F R5, R5 ;  /* 0x0000000500057306 */ /* 0x000ea20000201400 */
[----:B------:R-:W-:Y:S01]  /*259f0*/  FMNMX.FTZ R18, R177, R18, !PT ;  /* 0x00000012b1127209 */ /* 0x000fe20007810000 */
[C---:B-1----:R-:W-:Y:S01]  /*25a00*/  FFMA.FTZ R192, R0.reuse, R22, R21 ;  /* 0x0000001600c07223 */ /* 0x042fe20000010015 */
[----:B------:R-:W-:Y:S01]  /*25a10*/  FMNMX.FTZ R21, R181, R24, !PT ;  /* 0x00000018b5157209 */ /* 0x000fe20007810000 */
[----:B------:R-:W-:Y:S01]  /*25a20*/  FFMA.FTZ R196, R0, R22, R196 ;  /* 0x0000001600c47223 */ /* 0x000fe200000100c4 */
[----:B------:R-:W-:Y:S02]  /*25a30*/  FMNMX.FTZ R18, R178, R18, !PT ;  /* 0x00000012b2127209 */ /* 0x000fe40007810000 */
[----:B------:R-:W-:Y:S03]  /*25a40*/  FMNMX.FTZ R21, R182, R21, !PT ;  /* 0x00000015b6157209 */ /* 0x000fe60007810000 */
[----:B------:R1:W1:Y:S01]  /*25a50*/  I2F R10, R20 ;  /* 0x00000014000a7306 */ /* 0x0002620000201400 */
[----:B------:R-:W-:Y:S02]  /*25a60*/  FMNMX.FTZ R18, R191, R18, !PT ;  /* 0x00000012bf127209 */ /* 0x000fe40007810000 */
[----:B------:R-:W-:Y:S01]  /*25a70*/  FMNMX.FTZ R19, R184, R21, !PT ;  /* 0x00000015b8137209 */ /* 0x000fe20007810000 */
[CC--:B---3--:R-:W-:Y:S02]  /*25a80*/  FFMA.FTZ R190, R0.reuse, R23.reuse, R190 ;  /* 0x0000001700be7223 */ /* 0x0c8fe400000100be */
[----:B------:R-:W-:Y:S01]  /*25a90*/  FFMA.FTZ R197, R0, R23, R197 ;  /* 0x0000001700c57223 */ /* 0x000fe200000100c5 */
[----:B------:R-:W-:Y:S02]  /*25aa0*/  FMNMX.FTZ R19, R186, R19, !PT ;  /* 0x00000013ba137209 */ /* 0x000fe40007810000 */
[----:B------:R-:W-:Y:S01]  /*25ab0*/  FMNMX.FTZ R18, R190, R18, !PT ;  /* 0x00000012be127209 */ /* 0x000fe20007810000 */
[----:B------:R-:W3:Y:S01]  /*25ac0*/  I2F R11, R11 ;  /* 0x0000000b000b7306 */ /* 0x000ee20000201400 */
[----:B------:R-:W-:Y:S02]  /*25ad0*/  FMNMX.FTZ R19, R195, R19, !PT ;  /* 0x00000013c3137209 */ /* 0x000fe40007810000 */
[----:B------:R-:W-:Y:S01]  /*25ae0*/  FMNMX.FTZ R18, R192, R18, !PT ;  /* 0x00000012c0127209 */ /* 0x000fe20007810000 */
[CC--:B--2---:R-:W-:Y:S02]  /*25af0*/  FFMA.FTZ R188, R0.reuse, R5.reuse, R188 ;  /* 0x0000000500bc7223 */ /* 0x0c4fe400000100bc */
[C---:B------:R-:W-:Y:S01]  /*25b00*/  FFMA.FTZ R180, R0.reuse, R5, R180 ;  /* 0x0000000500b47223 */ /* 0x040fe200000100b4 */
[----:B------:R-:W-:Y:S03]  /*25b10*/  FMNMX.FTZ R5, R193, R18, !PT ;  /* 0x00000012c1057209 */ /* 0x000fe60007810000 */
[----:B------:R-:W2:Y:S01]  /*25b20*/  I2F R12, R12 ;  /* 0x0000000c000c7306 */ /* 0x000ea20000201400 */
[----:B------:R-:W-:Y:S02]  /*25b30*/  FMNMX.FTZ R5, R189, R5, !PT ;  /* 0x00000005bd057209 */ /* 0x000fe40007810000 */
[----:B-1----:R-:W-:Y:S01]  /*25b40*/  FMNMX.FTZ R20, R197, R19, !PT ;  /* 0x00000013c5147209 */ /* 0x002fe20007810000 */
[-C--:B------:R-:W-:Y:S01]  /*25b50*/  FFMA.FTZ R154, R0, R10.reuse, R154 ;  /* 0x0000000a009a7223 */ /* 0x080fe2000001009a */
[----:B------:R-:W-:Y:S01]  /*25b60*/  FMNMX.FTZ R5, R188, R5, !PT ;  /* 0x00000005bc057209 */ /* 0x000fe20007810000 */
[----:B------:R-:W-:Y:S01]  /*25b70*/  FFMA.FTZ R151, R0, R10, R151 ;  /* 0x0000000a00977223 */ /* 0x000fe20000010097 */
[----:B------:R-:W-:Y:S03]  /*25b80*/  FMNMX.FTZ R18, R196, R20, !PT ;  /* 0x00000014c4127209 */ /* 0x000fe60007810000 */
[----:B------:R-:W1:Y:S01]  /*25b90*/  I2F R13, R13 ;  /* 0x0000000d000d7306 */ /* 0x000e620000201400 */
[----:B------:R-:W-:Y:S01]  /*25ba0*/  IADD3 R19, R4, 0x78, RZ ;  /* 0x0000007804137810 */ /* 0x000fe20007ffe0ff */
[----:B------:R-:W-:Y:S01]  /*25bb0*/  LDSM.16.MT88.4 R20, [R218+0xc000] ;  /* 0x00c00000da14783b */ /* 0x000fe20000004200 */
[----:B------:R-:W-:Y:S01]  /*25bc0*/  FMNMX.FTZ R18, R194, R18, !PT ;  /* 0x00000012c2127209 */ /* 0x000fe20007810000 */
[-C--:B---3--:R-:W-:Y:S01]  /*25bd0*/  FFMA.FTZ R187, R0, R11.reuse, R187 ;  /* 0x0000000b00bb7223 */ /* 0x088fe200000100bb */
[----:B------:R-:W-:Y:S01]  /*25be0*/  IADD3 R4, R4, 0x79, RZ ;  /* 0x0000007904047810 */ /* 0x000fe20007ffe0ff */
[----:B------:R-:W-:Y:S01]  /*25bf0*/  FFMA.FTZ R179, R0, R11, R179 ;  /* 0x0000000b00b37223 */ /* 0x000fe200000100b3 */
[----:B------:R-:W-:Y:S02]  /*25c00*/  FMNMX.FTZ R18, R183, R18, !PT ;  /* 0x00000012b7127209 */ /* 0x000fe40007810000 */
[----:B------:R-:W-:Y:S01]  /*25c10*/  FMNMX.FTZ R5, R187, R5, !PT ;  /* 0x00000005bb057209 */ /* 0x000fe20007810000 */
[----:B------:R-:W3:Y:S01]  /*25c20*/  I2F R14, R14 ;  /* 0x0000000e000e7306 */ /* 0x000ee20000201400 */
[----:B------:R-:W-:Y:S01]  /*25c30*/  FMNMX.FTZ R18, R180, R18, !PT ;  /* 0x00000012b4127209 */ /* 0x000fe20007810000 */
[C---:B--2---:R-:W-:Y:S03]  /*25c40*/  FFMA.FTZ R185, R0.reuse, R12, R185 ;  /* 0x0000000c00b97223 */ /* 0x044fe600000100b9 */
[----:B------:R-:W-:Y:S01]  /*25c50*/  FMNMX.FTZ R18, R179, R18, !PT ;  /* 0x00000012b3127209 */ /* 0x000fe20007810000 */
[----:B------:R-:W-:Y:S01]  /*25c60*/  FFMA.FTZ R174, R0, R12, R174 ;  /* 0x0000000c00ae7223 */ /* 0x000fe200000100ae */
[----:B------:R-:W-:Y:S03]  /*25c70*/  FMNMX.FTZ R12, R185, R5, !PT ;  /* 0x00000005b90c7209 */ /* 0x000fe60007810000 */
[----:B------:R-:W2:Y:S01]  /*25c80*/  I2F R15, R15 ;  /* 0x0000000f000f7306 */ /* 0x000ea20000201400 */
[----:B------:R-:W-:Y:S01]  /*25c90*/  FMNMX.FTZ R18, R174, R18, !PT ;  /* 0x00000012ae127209 */ /* 0x000fe20007810000 */
[CC--:B-1----:R-:W-:Y:S02]  /*25ca0*/  FFMA.FTZ R169, R0.reuse, R13.reuse, R169 ;  /* 0x0000000d00a97223 */ /* 0x0c2fe400000100a9 */
[C---:B------:R-:W-:Y:S03]  /*25cb0*/  FFMA.FTZ R161, R0.reuse, R13, R161 ;  /* 0x0000000d00a17223 */ /* 0x040fe600000100a1 */
[----:B------:R-:W-:Y:S03]  /*25cc0*/  FMNMX.FTZ R12, R169, R12, !PT ;  /* 0x0000000ca90c7209 */ /* 0x000fe60007810000 */
[----:B------:R-:W1:Y:S01]  /*25cd0*/  I2F R16, R16 ;  /* 0x0000001000107306 */ /* 0x000e620000201400 */
[----:B------:R-:W-:Y:S01]  /*25ce0*/  FMNMX.FTZ R18, R161, R18, !PT ;  /* 0x00000012a1127209 */ /* 0x000fe20007810000 */
[CC--:B---3--:R-:W-:Y:S02]  /*25cf0*/  FFMA.FTZ R167, R0.reuse, R14.reuse, R167 ;  /* 0x0000000e00a77223 */ /* 0x0c8fe400000100a7 */
[----:B------:R-:W-:Y:S03]  /*25d00*/  FFMA.FTZ R160, R0, R14, R160 ;  /* 0x0000000e00a07223 */ /* 0x000fe600000100a0 */
[----:B------:R-:W-:Y:S03]  /*25d10*/  FMNMX.FTZ R12, R167, R12, !PT ;  /* 0x0000000ca70c7209 */ /* 0x000fe60007810000 */
[----:B------:R-:W3:Y:S01]  /*25d20*/  I2F R17, R17 ;  /* 0x0000001100117306 */ /* 0x000ee20000201400 */
[----:B------:R-:W-:Y:S01]  /*25d30*/  FMNMX.FTZ R18, R160, R18, !PT ;  /* 0x00000012a0127209 */ /* 0x000fe20007810000 */
[CC--:B--2---:R-:W-:Y:S02]  /*25d40*/  FFMA.FTZ R165, R0.reuse, R15.reuse, R165 ;  /* 0x0000000f00a57223 */ /* 0x0c4fe400000100a5 */
[C---:B------:R-:W-:Y:S03]  /*25d50*/  FFMA.FTZ R159, R0.reuse, R15, R159 ;  /* 0x0000000f009f7223 */ /* 0x040fe6000001009f */
[----:B------:R-:W-:Y:S03]  /*25d60*/  FMNMX.FTZ R12, R165, R12, !PT ;  /* 0x0000000ca50c7209 */ /* 0x000fe60007810000 */
[----:B------:R2:W2:Y:S01]  /*25d70*/  I2F R5, R4 ;  /* 0x0000000400057306 */ /* 0x0004a20000201400 */
[----:B------:R-:W-:Y:S01]  /*25d80*/  FMNMX.FTZ R18, R159, R18, !PT ;  /* 0x000000129f127209 */ /* 0x000fe20007810000 */
[CC--:B-1----:R-:W-:Y:S02]  /*25d90*/  FFMA.FTZ R163, R0.reuse, R16.reuse, R163 ;  /* 0x0000001000a37223 */ /* 0x0c2fe400000100a3 */
[C---:B------:R-:W-:Y:S03]  /*25da0*/  FFMA.FTZ R157, R0.reuse, R16, R157 ;  /* 0x00000010009d7223 */ /* 0x040fe6000001009d */
[----:B------:R-:W-:Y:S03]  /*25db0*/  FMNMX.FTZ R12, R163, R12, !PT ;  /* 0x0000000ca30c7209 */ /* 0x000fe60007810000 */
[----:B------:R-:W1:Y:S01]  /*25dc0*/  I2F R11, R19 ;  /* 0x00000013000b7306 */ /* 0x000e620000201400 */
[----:B------:R-:W-:Y:S01]  /*25dd0*/  FMNMX.FTZ R18, R157, R18, !PT ;  /* 0x000000129d127209 */ /* 0x000fe20007810000 */
[CC--:B---3--:R-:W-:Y:S02]  /*25de0*/  FFMA.FTZ R155, R0.reuse, R17.reuse, R155 ;  /* 0x00000011009b7223 */ /* 0x0c8fe4000001009b */
[----:B------:R-:W-:Y:S05]  /*25df0*/  FFMA.FTZ R152, R0, R17, R152 ;  /* 0x0000001100987223 */ /* 0x000fea0000010098 */
[----:B------:R-:W-:Y:S02]  /*25e00*/  FMNMX.FTZ R18, R152, R18, !PT ;  /* 0x0000001298127209 */ /* 0x000fe40007810000 */
[----:B--2---:R-:W-:Y:S01]  /*25e10*/  FMNMX.FTZ R4, R155, R12, !PT ;  /* 0x0000000c9b047209 */ /* 0x004fe20007810000 */
[CC--:B------:R-:W-:Y:S01]  /*25e20*/  FFMA.FTZ R135, R0.reuse, R5.reuse, R135 ;  /* 0x0000000500877223 */ /* 0x0c0fe20000010087 */
[----:B------:R-:W-:Y:S01]  /*25e30*/  FMNMX.FTZ R18, R151, R18, !PT ;  /* 0x0000001297127209 */ /* 0x000fe20007810000 */
[----:B------:R-:W-:Y:S01]  /*25e40*/  FFMA.FTZ R148, R0, R5, R148 ;  /* 0x0000000500947223 */ /* 0x000fe20000010094 */
[----:B------:R-:W-:Y:S01]  /*25e50*/  FMNMX.FTZ R4, R154, R4, !PT ;  /* 0x000000049a047209 */ /* 0x000fe20007810000 */
[----:B------:R-:W-:Y:S01]  /*25e60*/  LDSM.16.MT88.4 R12, [R220+0xc000] ;  /* 0x00c00000dc0c783b */ /* 0x000fe20000004200 */
[CC--:B-1----:R-:W-:Y:S02]  /*25e70*/  FFMA.FTZ R136, R0.reuse, R11.reuse, R136 ;  /* 0x0000000b00887223 */ /* 0x0c2fe40000010088 */
[----:B------:R-:W-:Y:S03]  /*25e80*/  FFMA.FTZ R150, R0, R11, R150 ;  /* 0x0000000b00967223 */ /* 0x000fe60000010096 */
[----:B------:R-:W-:Y:S02]  /*25e90*/  FMNMX.FTZ R4, R136, R4, !PT ;  /* 0x0000000488047209 */ /* 0x000fe40007810000 */
[----:B------:R-:W-:Y:S02]  /*25ea0*/  FMNMX.FTZ R11, R150, R18, !PT ;  /* 0x00000012960b7209 */ /* 0x000fe40007810000 */
[----:B------:R-:W-:Y:S02]  /*25eb0*/  FMNMX.FTZ R4, R135, R4, !PT ;  /* 0x0000000487047209 */ /* 0x000fe40007810000 */
[----:B------:R-:W-:Y:S03]  /*25ec0*/  FMNMX.FTZ R11, R148, R11, !PT ;  /* 0x0000000b940b7209 */ /* 0x000fe60007810000 */
[----:B------:R-:W1:Y:S08]  /*25ed0*/  SHFL.BFLY PT, R5, R4, 0x2, 0x1f ;  /* 0x0c401f0004057f89 */ /* 0x000e7000000e0000 */
[----:B------:R-:W2:Y:S01]  /*25ee0*/  SHFL.BFLY PT, R10, R11, 0x2, 0x1f ;  /* 0x0c401f000b0a7f89 */ /* 0x000ea200000e0000 */
[----:B-1----:R-:W-:Y:S07]  /*25ef0*/  FMNMX.FTZ R4, R4, R5, !PT ;  /* 0x0000000504047209 */ /* 0x002fee0007810000 */
[----:B----4-:R-:W1:Y:S01]  /*25f00*/  SHFL.BFLY PT, R132, R4, 0x1, 0x1f ;  /* 0x0c201f0004847f89 */ /* 0x010e6200000e0000 */
[----:B--2---:R-:W-:Y:S07]  /*25f10*/  FMNMX.FTZ R5, R11, R10, !PT ;  /* 0x0000000a0b057209 */ /* 0x004fee0007810000 */
[----:B------:R-:W2:Y:S01]  /*25f20*/  SHFL.BFLY PT, R133, R5, 0x1, 0x1f ;  /* 0x0c201f0005857f89 */ /* 0x000ea200000e0000 */
[----:B-1----:R-:W-:Y:S04]  /*25f30*/  FMNMX.FTZ R132, R4, R132, !PT ;  /* 0x0000008404847209 */ /* 0x002fe80007810000 */
[----:B------:R-:W-:Y:S01]  /*25f40*/  FSETP.NEU.FTZ.AND P0, PT, R132, -INF , PT ;  /* 0xff8000008400780b */ /* 0x000fe20003f1d000 */
[----:B-----5:R-:W-:Y:S02]  /*25f50*/  FMUL.FTZ R153, R134, R132 ;  /* 0x0000008486997220 */ /* 0x020fe40000410000 */
[----:B------:R-:W-:Y:S01]  /*25f60*/  FADD.FTZ R2, -R132, R2 ;  /* 0x0000000284027221 */ /* 0x000fe20000010100 */
[----:B--2---:R-:W-:Y:S02]  /*25f70*/  FMNMX.FTZ R133, R5, R133, !PT ;  /* 0x0000008505857209 */ /* 0x004fe40007810000 */
[----:B------:R-:W-:Y:S01]  /*25f80*/  FSEL R153, R153, RZ, P0 ;  /* 0x000000ff99997208 */ /* 0x000fe20000000000 */
[C---:B------:R-:W-:Y:S01]  /*25f90*/  FMUL.FTZ R2, R134.reuse, R2 ;  /* 0x0000000286027220 */ /* 0x040fe20000410000 */
[C---:B------:R-:W-:Y:S01]  /*25fa0*/  FSETP.NEU.FTZ.AND P0, PT, R133.reuse, -INF , PT ;  /* 0xff8000008500780b */ /* 0x040fe20003f1d000 */
[C---:B------:R-:W-:Y:S02]  /*25fb0*/  FMUL.FTZ R149, R134.reuse, R133 ;  /* 0x0000008586957220 */ /* 0x040fe40000410000 */
[----:B------:R-:W-:Y:S02]  /*25fc0*/  FADD.FTZ R3, -R133, R3 ;  /* 0x0000000385037221 */ /* 0x000fe40000010100 */
[-CC-:B------:R-:W-:Y:S01]  /*25fd0*/  FFMA.FTZ R140, R9, R134.reuse, -R153.reuse ;  /* 0x00000086098c7223 */ /* 0x180fe20000010899 */
[----:B------:R-:W-:Y:S01]  /*25fe0*/  FSEL R149, R149, RZ, P0 ;  /* 0x000000ff95957208 */ /* 0x000fe20000000000 */
[----:B------:R-:W-:Y:S01]  /*25ff0*/  FMUL.FTZ R3, R134, R3 ;  /* 0x0000000386037220 */ /* 0x000fe20000410000 */
[----:B------:R-:W1:Y:S01]  /*26000*/  MUFU.EX2 R2, R2 ;  /* 0x0000000200027308 */ /* 0x000e620000000800 */
[-C--:B------:R-:W-:Y:S01]  /*26010*/  FFMA.FTZ R147, R142, R134.reuse, -R153 ;  /* 0x000000868e937223 */ /* 0x080fe20000010899 */
[----:B------:R-:W-:Y:S01]  /*26020*/  ISETP.GT.AND P0, PT, R242, 0x1, PT ;  /* 0x00000001f200780c */ /* 0x000fe20003f04270 */
[-C--:B------:R-:W-:Y:S01]  /*26030*/  FFMA.FTZ R145, R8, R134.reuse, -R149 ;  /* 0x0000008608917223 */ /* 0x080fe20000010895 */
[----:B------:R-:W-:Y:S01]  /*26040*/  MOV R242, R139 ;  /* 0x0000008b00f27202 */ /* 0x000fe20000000f00 */
[-CC-:B------:R-:W-:Y:S02]  /*26050*/  FFMA.FTZ R142, R143, R134.reuse, -R153.reuse ;  /* 0x000000868f8e7223 */ /* 0x180fe40000010899 */
[-C--:B------:R-:W-:Y:S02]  /*26060*/  FFMA.FTZ R141, R146, R134.reuse, -R153 ;  /* 0x00000086928d7223 */ /* 0x080fe40000010899 */
[-CC-:B------:R-:W-:Y:S01]  /*26070*/  FFMA.FTZ R146, R7, R134.reuse, -R149.reuse ;  /* 0x0000008607927223 */ /* 0x180fe20000010895 */
[----:B------:R-:W2:Y:S01]  /*26080*/  MUFU.EX2 R3, R3 ;  /* 0x0000000300037308 */ /* 0x000ea20000000800 */
[-CC-:B------:R-:W-:Y:S02]  /*26090*/  FFMA.FTZ R144, R144, R134.reuse, -R149.reuse ;  /* 0x0000008690907223 */ /* 0x180fe40000010895 */
[-CC-:B------:R-:W-:Y:S02]  /*260a0*/  FFMA.FTZ R143, R6, R134.reuse, -R149.reuse ;  /* 0x00000086068f7223 */ /* 0x180fe40000010895 */
[-CC-:B------:R-:W-:Y:S02]  /*260b0*/  FFMA.FTZ R156, R56, R134.reuse, -R149.reuse ;  /* 0x00000086389c7223 */ /* 0x180fe40000010895 */
[-C--:B------:R-:W-:Y:S02]  /*260c0*/  FFMA.FTZ R158, R64, R134.reuse, -R149 ;  /* 0x00000086409e7223 */ /* 0x080fe40000010895 */
[-CC-:B------:R-:W-:Y:S01]  /*260d0*/  FFMA.FTZ R162, R162, R134.reuse, -R153.reuse ;  /* 0x00000086a2a27223 */ /* 0x180fe20000010899 */
[----:B------:R-:W-:Y:S01]  /*260e0*/  MUFU.EX2 R147, R147 ;  /* 0x0000009300937308 */ /* 0x000fe20000000800 */
[-CC-:B------:R-:W-:Y:S02]  /*260f0*/  FFMA.FTZ R164, R164, R134.reuse, -R153.reuse ;  /* 0x00000086a4a47223 */ /* 0x180fe40000010899 */
[--C-:B------:R-:W-:Y:S02]  /*26100*/  FFMA.FTZ R166, R166, R134, -R153.reuse ;  /* 0x00000086a6a67223 */ /* 0x100fe40000010899 */
[C---:B-1----:R-:W-:Y:S02]  /*26110*/  FMUL.FTZ R6, R2.reuse, R130 ;  /* 0x0000008202067220 */ /* 0x042fe40000410000 */
[C---:B------:R-:W-:Y:S02]  /*26120*/  FMUL.FTZ R7, R2.reuse, R131 ;  /* 0x0000008302077220 */ /* 0x040fe40000410000 */
[C---:B------:R-:W-:Y:S01]  /*26130*/  FMUL.FTZ R10, R2.reuse, R126 ;  /* 0x0000007e020a7220 */ /* 0x040fe20000410000 */
[----:B------:R-:W1:Y:S01]  /*26140*/  MUFU.EX2 R142, R142 ;  /* 0x0000008e008e7308 */ /* 0x000e620000000800 */
[C---:B------:R-:W-:Y:S02]  /*26150*/  FMUL.FTZ R11, R2.reuse, R127 ;  /* 0x0000007f020b7220 */ /* 0x040fe40000410000 */
[C---:B------:R-:W-:Y:S02]  /*26160*/  FMUL.FTZ R18, R2.reuse, R118 ;  /* 0x0000007602127220 */ /* 0x040fe40000410000 */
        /* <DEDUP_REMOVED lines=10> */
[----:B------:R-:W2:Y:S01]  /*26210*/  MUFU.EX2 R140, R140 ;  /* 0x0000008c008c7308 */ /* 0x000ea20000000800 */
[----:B------:R-:W-:Y:S01]  /*26220*/  FMUL.FTZ R27, R2, R111 ;  /* 0x0000006f021b7220 */ /* 0x000fe20000410000 */
[----:B------:R-:W-:Y:S01]  /*26230*/  LDSM.16.MT88.4 R116, [R218+0xf800] ;  /* 0x00f80000da74783b */ /* 0x000fe20000004200 */
[C---:B------:R-:W-:Y:S01]  /*26240*/  FMUL.FTZ R24, R3.reuse, R108 ;  /* 0x0000006c03187220 */ /* 0x040fe20000410000 */
[----:B-1----:R-:W-:Y:S01]  /*26250*/  F2FP.PACK_AB R129, R142, R147 ;  /* 0x000000938e81723e */ /* 0x002fe200000000ff */
[C---:B------:R-:W-:Y:S02]  /*26260*/  FMUL.FTZ R25, R3.reuse, R109 ;  /* 0x0000006d03197220 */ /* 0x040fe40000410000 */
[C---:B------:R-:W-:Y:S02]  /*26270*/  FMUL.FTZ R34, R2.reuse, R102 ;  /* 0x0000006602227220 */ /* 0x040fe40000410000 */
[C---:B------:R-:W-:Y:S01]  /*26280*/  FMUL.FTZ R35, R2.reuse, R103 ;  /* 0x0000006702237220 */ /* 0x040fe20000410000 */
[----:B------:R-:W-:Y:S01]  /*26290*/  MUFU.EX2 R146, R146 ;  /* 0x0000009200927308 */ /* 0x000fe20000000800 */
[C---:B------:R-:W-:Y:S01]  /*262a0*/  FMUL.FTZ R32, R3.reuse, R100 ;  /* 0x0000006403207220 */ /* 0x040fe20000410000 */
[----:B------:R-:W-:Y:S01]  /*262b0*/  LDSM.16.MT88.4 R108, [R217+0xf800] ;  /* 0x00f80000d96c783b */ /* 0x000fe20000004200 */
[C---:B------:R-:W-:Y:S02]  /*262c0*/  FMUL.FTZ R33, R3.reuse, R101 ;  /* 0x0000006503217220 */ /* 0x040fe40000410000 */
[C---:B------:R-:W-:Y:S02]  /*262d0*/  FMUL.FTZ R42, R2.reuse, R94 ;  /* 0x0000005e022a7220 */ /* 0x040fe40000410000 */
[C---:B------:R-:W-:Y:S02]  /*262e0*/  FMUL.FTZ R43, R2.reuse, R95 ;  /* 0x0000005f022b7220 */ /* 0x040fe40000410000 */
[C---:B------:R-:W-:Y:S01]  /*262f0*/  FMUL.FTZ R41, R3.reuse, R93 ;  /* 0x0000005d03297220 */ /* 0x040fe20000410000 */
[----:B------:R-:W1:Y:S01]  /*26300*/  MUFU.EX2 R145, R145 ;  /* 0x0000009100917308 */ /* 0x000e620000000800 */
[----:B------:R-:W-:Y:S01]  /*26310*/  LDSM.16.MT88.4 R100, [R216+0xf800] ;  /* 0x00f80000d864783b */ /* 0x000fe20000004200 */
[----:B------:R-:W-:Y:S01]  /*26320*/  FMUL.FTZ R51, R2, R87 ;  /* 0x0000005702337220 */ /* 0x000fe20000410000 */
[----:B--2---:R-:W-:Y:S01]  /*26330*/  F2FP.PACK_AB R131, R140, R141 ;  /* 0x0000008d8c83723e */ /* 0x004fe200000000ff */
[C---:B------:R-:W-:Y:S02]  /*26340*/  FMUL.FTZ R59, R2.reuse, R79 ;  /* 0x0000004f023b7220 */ /* 0x040fe40000410000 */
[C---:B------:R-:W-:Y:S02]  /*26350*/  FMUL.FTZ R56, R3.reuse, R76 ;  /* 0x0000004c03387220 */ /* 0x040fe40000410000 */
[C---:B------:R-:W-:Y:S02]  /*26360*/  FMUL.FTZ R66, R2.reuse, R70 ;  /* 0x0000004602427220 */ /* 0x040fe40000410000 */
[----:B------:R-:W-:Y:S01]  /*26370*/  MUFU.EX2 R144, R144 ;  /* 0x0000009000907308 */ /* 0x000fe20000000800 */
[----:B------:R-:W-:Y:S02]  /*26380*/  FMUL.FTZ R67, R2, R71 ;  /* 0x0000004702437220 */ /* 0x000fe40000410000 */
[C---:B------:R-:W-:Y:S02]  /*26390*/  FMUL.FTZ R64, R3.reuse, R68 ;  /* 0x0000004403407220 */ /* 0x040fe40000410000 */
[----:B------:R-:W-:Y:S02]  /*263a0*/  FMUL.FTZ R65, R3, R69 ;  /* 0x0000004503417220 */ /* 0x000fe40000410000 */
[-C--:B------:R-:W-:Y:S02]  /*263b0*/  FFMA.FTZ R168, R168, R134.reuse, -R153 ;  /* 0x00000086a8a87223 */ /* 0x080fe40000010899 */
[-CC-:B------:R-:W-:Y:S01]  /*263c0*/  FFMA.FTZ R170, R170, R134.reuse, -R149.reuse ;  /* 0x00000086aaaa7223 */ /* 0x180fe20000010895 */
[----:B------:R-:W2:Y:S01]  /*263d0*/  MUFU.EX2 R143, R143 ;  /* 0x0000008f008f7308 */ /* 0x000ea20000000800 */
[-CC-:B------:R-:W-:Y:S02]  /*263e0*/  FFMA.FTZ R171, R171, R134.reuse, -R149.reuse ;  /* 0x00000086abab7223 */ /* 0x180fe40000010895 */
[--C-:B------:R-:W-:Y:S01]  /*263f0*/  FFMA.FTZ R172, R172, R134, -R149.reuse ;  /* 0x00000086acac7223 */ /* 0x100fe20000010895 */
[----:B-1----:R-:W-:Y:S01]  /*26400*/  F2FP.PACK_AB R128, R145, R146 ;  /* 0x000000929180723e */ /* 0x002fe200000000ff */
[-C--:B------:R-:W-:Y:S02]  /*26410*/  FFMA.FTZ R173, R173, R134.reuse, -R149 ;  /* 0x00000086adad7223 */ /* 0x080fe40000010895 */
[-CC-:B------:R-:W-:Y:S02]  /*26420*/  FFMA.FTZ R176, R176, R134.reuse, -R153.reuse ;  /* 0x00000086b0b07223 */ /* 0x180fe40000010899 */
[-CC-:B------:R-:W-:Y:S01]  /*26430*/  FFMA.FTZ R175, R175, R134.reuse, -R153.reuse ;  /* 0x00000086afaf7223 */ /* 0x180fe20000010899 */
[----:B------:R-:W-:Y:S01]  /*26440*/  MUFU.EX2 R156, R156 ;  /* 0x0000009c009c7308 */ /* 0x000fe20000000800 */
[-CC-:B------:R-:W-:Y:S02]  /*26450*/  FFMA.FTZ R177, R177, R134.reuse, -R153.reuse ;  /* 0x00000086b1b17223 */ /* 0x180fe40000010899 */
[-C--:B------:R-:W-:Y:S02]  /*26460*/  FFMA.FTZ R178, R178, R134.reuse, -R153 ;  /* 0x00000086b2b27223 */ /* 0x080fe40000010899 */
[-CC-:B------:R-:W-:Y:S02]  /*26470*/  FFMA.FTZ R181, R181, R134.reuse, -R149.reuse ;  /* 0x00000086b5b57223 */ /* 0x180fe40000010895 */
[-CC-:B------:R-:W-:Y:S02]  /*26480*/  FFMA.FTZ R182, R182, R134.reuse, -R149.reuse ;  /* 0x00000086b6b67223 */ /* 0x180fe40000010895 */
[-CC-:B------:R-:W-:Y:S01]  /*26490*/  FFMA.FTZ R184, R184, R134.reuse, -R149.reuse ;  /* 0x00000086b8b87223 */ /* 0x180fe20000010895 */
[----:B------:R-:W1:Y:S01]  /*264a0*/  MUFU.EX2 R158, R158 ;  /* 0x0000009e009e7308 */ /* 0x000e620000000800 */
[-C--:B------:R-:W-:Y:S02]  /*264b0*/  FFMA.FTZ R186, R186, R134.reuse, -R149 ;  /* 0x00000086baba7223 */ /* 0x080fe40000010895 */
[--C-:B------:R-:W-:Y:S01]  /*264c0*/  FFMA.FTZ R191, R191, R134, -R153.reuse ;  /* 0x00000086bfbf7223 */ /* 0x100fe20000010899 */
[----:B--2---:R-:W-:Y:S01]  /*264d0*/  F2FP.PACK_AB R130, R143, R144 ;  /* 0x000000908f82723e */ /* 0x004fe200000000ff */
[-CC-:B------:R-:W-:Y:S02]  /*264e0*/  FFMA.FTZ R190, R190, R134.reuse, -R153.reuse ;  /* 0x00000086bebe7223 */ /* 0x180fe40000010899 */
[-CC-:B------:R-:W-:Y:S02]  /*264f0*/  FFMA.FTZ R192, R192, R134.reuse, -R153.reuse ;  /* 0x00000086c0c07223 */ /* 0x180fe40000010899 */
[-C--:B------:R-:W-:Y:S01]  /*26500*/  FFMA.FTZ R193, R193, R134.reuse, -R153 ;  /* 0x00000086c1c17223 */ /* 0x080fe20000010899 */
[----:B------:R-:W-:Y:S01]  /*26510*/  MUFU.EX2 R162, R162 ;  /* 0x000000a200a27308 */ /* 0x000fe20000000800 */
[C---:B------:R-:W-:Y:S05]  /*26520*/  HMMA.16816.F32 R4, R128.reuse, R12, R4 ;  /* 0x0000000c8004723c */ /* 0x040fea0000001804 */
[--C-:B------:R-:W-:Y:S02]  /*26530*/  FFMA.FTZ R195, R195, R134, -R149.reuse ;  /* 0x00000086c3c37223 */ /* 0x100fe40000010895 */
        /* <DEDUP_REMOVED lines=14> */
[-CC-:B------:R-:W-:Y:S02]  /*26620*/  FFMA.FTZ R188, R188, R134.reuse, -R153.reuse ;  /* 0x00000086bcbc7223 */ /* 0x180fe40000010899 */
[----:B------:R-:W-:Y:S02]  /*26630*/  FFMA.FTZ R187, R187, R134, -R153 ;  /* 0x00000086bbbb7223 */ /* 0x000fe40000010899 */
[C---:B------:R-:W-:Y:S01]  /*26640*/  FMUL.FTZ R20, R3.reuse, R112 ;  /* 0x0000007003147220 */ /* 0x040fe20000410000 */
[C---:B------:R-:W-:Y:S04]  /*26650*/  HMMA.16816.F32 R16, R128.reuse, R22, R16 ;  /* 0x000000168010723c */ /* 0x040fe80000001810 */
[----:B------:R-:W-:Y:S01]  /*26660*/  FMUL.FTZ R21, R3, R113 ;  /* 0x0000007103157220 */ /* 0x000fe20000410000 */
[----:B------:R-:W-:Y:S01]  /*26670*/  MUFU.EX2 R170, R170 ;  /* 0x000000aa00aa7308 */ /* 0x000fe20000000800 */
[--C-:B------:R-:W-:Y:S02]  /*26680*/  FFMA.FTZ R112, R58, R134, -R149.reuse ;  /* 0x000000863a707223 */ /* 0x100fe40000010895 */
[C---:B------:R-:W-:Y:S04]  /*26690*/  FMUL.FTZ R22, R2.reuse, R114 ;  /* 0x0000007202167220 */ /* 0x040fe80000410000 */
[C---:B------:R-:W-:Y:S02]  /*266a0*/  FMUL.FTZ R23, R2.reuse, R115 ;  /* 0x0000007302177220 */ /* 0x040fe40000410000 */
[----:B------:R-:W-:Y:S01]  /*266b0*/  FMUL.FTZ R58, R2, R78 ;  /* 0x0000004e023a7220 */ /* 0x000fe20000410000 */
[----:B------:R-:W-:Y:S01]  /*266c0*/  MUFU.EX2 R112, R112 ;  /* 0x0000007000707308 */ /* 0x000fe20000000800 */
[-C--:B------:R-:W-:Y:S02]  /*266d0*/  FFMA.FTZ R113, R57, R134.reuse, -R149 ;  /* 0x0000008639717223 */ /* 0x080fe40000010895 */
[----:B------:R-:W-:Y:S01]  /*266e0*/  FMUL.FTZ R57, R3, R77 ;  /* 0x0000004d03397220 */ /* 0x000fe20000410000 */
[C---:B------:R-:W-:Y:S01]  /*266f0*/  HMMA.16816.F32 R20, R128.reuse, R28, R20 ;  /* 0x0000001c8014723c */ /* 0x040fe20000001814 */
[----:B------:R-:W-:Y:S02]  /*26700*/  LDSM.16.MT88.4 R76, [R220+0xc800] ;  /* 0x00c80000dc4c783b */ /* 0x000fe40000004200 */
[-C--:B------:R-:W-:Y:S02]  /*26710*/  FFMA.FTZ R185, R185, R134.reuse, -R153 ;  /* 0x00000086b9b97223 */ /* 0x080fe40000010899 */
[----:B------:R-:W-:Y:S01]  /*26720*/  FFMA.FTZ R183, R183, R134, -R149 ;  /* 0x00000086b7b77223 */ /* 0x000fe20000010895 */
[----:B------:R-:W1:Y:S01]  /*26730*/  MUFU.EX2 R113, R113 ;  /* 0x0000007100717308 */ /* 0x000e620000000800 */
[C---:B------:R-:W-:Y:S01]  /*26740*/  FMUL.FTZ R28, R3.reuse, R104 ;  /* 0x00000068031c7220 */ /* 0x040fe20000410000 */
[C---:B------:R-:W-:Y:S04]  /*26750*/  HMMA.16816.F32 R24, R128.reuse, R30, R24 ;  /* 0x0000001e8018723c */ /* 0x040fe80000001818 */
[C---:B------:R-:W-:Y:S02]  /*26760*/  FMUL.FTZ R29, R3.reuse, R105 ;  /* 0x00000069031d7220 */ /* 0x040fe40000410000 */
[--C-:B------:R-:W-:Y:S02]  /*26770*/  FFMA.FTZ R104, R40, R134, -R153.reuse ;  /* 0x0000008628687223 */ /* 0x100fe40000010899 */
[C---:B------:R-:W-:Y:S01]  /*26780*/  FMUL.FTZ R30, R2.reuse, R106 ;  /* 0x0000006a021e7220 */ /* 0x040fe20000410000 */
[----:B------:R-:W-:Y:S03]  /*26790*/  MUFU.EX2 R171, R171 ;  /* 0x000000ab00ab7308 */ /* 0x000fe60000000800 */
[----:B------:R-:W-:Y:S02]  /*267a0*/  FMUL.FTZ R31, R2, R107 ;  /* 0x0000006b021f7220 */ /* 0x000fe40000410000 */
[----:B------:R-:W-:Y:S02]  /*267b0*/  FMUL.FTZ R40, R3, R92 ;  /* 0x0000005c03287220 */ /* 0x000fe40000410000 */
[----:B------:R-:W-:Y:S01]  /*267c0*/  LDSM.16.MT88.4 R92, [R216+0x11000] ;  /* 0x01100000d85c783b */ /* 0x000fe20000004200 */
[--C-:B------:R-:W-:Y:S02]  /*267d0*/  FFMA.FTZ R105, R50, R134, -R153.reuse ;  /* 0x0000008632697223 */ /* 0x100fe40000010899 */
[C---:B------:R-:W-:Y:S01]  /*267e0*/  HMMA.16816.F32 R28, R128.reuse, R36, R28 ;  /* 0x00000024801c723c */ /* 0x040fe2000000181c */
[----:B------:R-:W-:Y:S02]  /*267f0*/  MUFU.EX2 R104, R104 ;  /* 0x0000006800687308 */ /* 0x000fe40000000800 */
[C---:B------:R-:W-:Y:S01]  /*26800*/  FMUL.FTZ R50, R2.reuse, R86 ;  /* 0x0000005602327220 */ /* 0x040fe20000410000 */
[----:B-1----:R-:W-:Y:S01]  /*26810*/  F2FP.PACK_AB R68, R113, R112 ;  /* 0x000000707144723e */ /* 0x002fe200000000ff */
[--C-:B------:R-:W-:Y:S02]  /*26820*/  FFMA.FTZ R106, R49, R134, -R153.reuse ;  /* 0x00000086316a7223 */ /* 0x100fe40000010899 */
[C---:B------:R-:W-:Y:S01]  /*26830*/  FMUL.FTZ R36, R3.reuse, R96 ;  /* 0x0000006003247220 */ /* 0x040fe20000410000 */
[C---:B------:R-:W-:Y:S03]  /*26840*/  HMMA.16816.F32 R32, R128.reuse, R38, R32 ;  /* 0x000000268020723c */ /* 0x040fe60000001820 */
[----:B------:R-:W1:Y:S01]  /*26850*/  MUFU.EX2 R105, R105 ;  /* 0x0000006900697308 */ /* 0x000e620000000800 */
[C---:B------:R-:W-:Y:S02]  /*26860*/  FMUL.FTZ R37, R3.reuse, R97 ;  /* 0x0000006103257220 */ /* 0x040fe40000410000 */
[C---:B------:R-:W-:Y:S02]  /*26870*/  FMUL.FTZ R49, R3.reuse, R85 ;  /* 0x0000005503317220 */ /* 0x040fe40000410000 */
[C---:B------:R-:W-:Y:S04]  /*26880*/  FMUL.FTZ R38, R2.reuse, R98 ;  /* 0x0000006202267220 */ /* 0x040fe80000410000 */
[----:B------:R-:W-:Y:S01]  /*26890*/  FMUL.FTZ R39, R2, R99 ;  /* 0x0000006302277220 */ /* 0x000fe20000410000 */
[----:B------:R-:W-:Y:S01]  /*268a0*/  MUFU.EX2 R106, R106 ;  /* 0x0000006a006a7308 */ /* 0x000fe20000000800 */
[----:B------:R-:W-:Y:S01]  /*268b0*/  LDSM.16.MT88.4 R96, [R216+0x13000] ;  /* 0x01300000d860783b */ /* 0x000fe20000004200 */
[----:B------:R-:W-:Y:S02]  /*268c0*/  FFMA.FTZ R107, R48, R134, -R153 ;  /* 0x00000086306b7223 */ /* 0x000fe40000010899 */
[C---:B------:R-:W-:Y:S02]  /*268d0*/  FMUL.FTZ R48, R3.reuse, R84 ;  /* 0x0000005403307220 */ /* 0x040fe40000410000 */
[C---:B------:R-:W-:Y:S03]  /*268e0*/  HMMA.16816.F32 R36, R128.reuse, R44, R36 ;  /* 0x0000002c8024723c */ /* 0x040fe60000001824 */
[----:B------:R-:W2:Y:S01]  /*268f0*/  LDSM.16.MT88.4 R84, [R216+0x10000] ;  /* 0x01000000d854783b */ /* 0x000ea20000004200 */
[----:B------:R-:W3:Y:S01]  /*26900*/  MUFU.EX2 R107, R107 ;  /* 0x0000006b006b7308 */ /* 0x000ee20000000800 */
[--C-:B------:R-:W-:Y:S02]  /*26910*/  FFMA.FTZ R180, R180, R134, -R149.reuse ;  /* 0x00000086b4b47223 */ /* 0x100fe40000010895 */
        /* <DEDUP_REMOVED lines=14> */
[--C-:B------:R-:W-:Y:S02]  /*26a00*/  FFMA.FTZ R167, R167, R134, -R153.reuse ;  /* 0x00000086a7a77223 */ /* 0x100fe40000010899 */
        /* <DEDUP_REMOVED lines=8> */
[----:B------:R-:W-:Y:S01]  /*26a90*/  LDSM.16.MT88.4 R80, [R217+0xc800] ;  /* 0x00c80000d950783b */ /* 0x000fe20000004200 */
[-C--:B------:R-:W-:Y:S02]  /*26aa0*/  FFMA.FTZ R163, R163, R134.reuse, -R153 ;  /* 0x00000086a3a37223 */ /* 0x080fe40000010899 */
[-CC-:B------:R-:W-:Y:S02]  /*26ab0*/  FFMA.FTZ R161, R161, R134.reuse, -R149.reuse ;  /* 0x00000086a1a17223 */ /* 0x180fe40000010895 */
[C---:B------:R-:W-:Y:S03]  /*26ac0*/  HMMA.16816.F32 R52, R128.reuse, R60, R52 ;  /* 0x0000003c8034723c */ /* 0x040fe60000001834 */
[-CC-:B------:R-:W-:Y:S01]  /*26ad0*/  FFMA.FTZ R160, R160, R134.reuse, -R149.reuse ;  /* 0x00000086a0a07223 */ /* 0x180fe20000010895 */
[----:B------:R-:W-:Y:S01]  /*26ae0*/  MUFU.EX2 R177, R177 ;  /* 0x000000b100b17308 */ /* 0x000fe20000000800 */
[--C-:B------:R-:W-:Y:S02]  /*26af0*/  FFMA.FTZ R159, R159, R134, -R149.reuse ;  /* 0x000000869f9f7223 */ /* 0x100fe40000010895 */
[C---:B------:R-:W-:Y:S01]  /*26b00*/  FMUL.FTZ R60, R3.reuse, R72 ;  /* 0x00000048033c7220 */ /* 0x040fe20000410000 */
[C---:B------:R-:W-:Y:S04]  /*26b10*/  HMMA.16816.F32 R56, R128.reuse, R62, R56 ;  /* 0x0000003e8038723c */ /* 0x040fe80000001838 */
[----:B------:R-:W-:Y:S02]  /*26b20*/  FMUL.FTZ R61, R3, R73 ;  /* 0x00000049033d7220 */ /* 0x000fe40000410000 */
[----:B------:R-:W-:Y:S01]  /*26b30*/  MUFU.EX2 R178, R178 ;  /* 0x000000b200b27308 */ /* 0x000fe20000000800 */
[C---:B------:R-:W-:Y:S02]  /*26b40*/  FMUL.FTZ R62, R2.reuse, R74 ;  /* 0x0000004a023e7220 */ /* 0x040fe40000410000 */
[----:B------:R-:W-:Y:S02]  /*26b50*/  FMUL.FTZ R63, R2, R75 ;  /* 0x0000004b023f7220 */ /* 0x000fe40000410000 */
[----:B------:R-:W3:Y:S01]  /*26b60*/  LDSM.16.MT88.4 R72, [R218+0xc800] ;  /* 0x00c80000da48783b */ /* 0x000ee20000004200 */
[-C--:B------:R-:W-:Y:S02]  /*26b70*/  FFMA.FTZ R157, R157, R134.reuse, -R149 ;  /* 0x000000869d9d7223 */ /* 0x080fe40000010895 */
[-CC-:B------:R-:W-:Y:S02]  /*26b80*/  FFMA.FTZ R155, R155, R134.reuse, -R153.reuse ;  /* 0x000000869b9b7223 */ /* 0x180fe40000010899 */
[C---:B--2---:R-:W-:Y:S01]  /*26b90*/  HMMA.16816.F32 R60, R128.reuse, R84, R60 ;  /* 0x00000054803c723c */ /* 0x044fe2000000183c */
[----:B------:R-:W2:Y:S02]  /*26ba0*/  MUFU.EX2 R181, R181 ;  /* 0x000000b500b57308 */ /* 0x000ea40000000800 */
[-CC-:B------:R-:W-:Y:S02]  /*26bb0*/  FFMA.FTZ R154, R154, R134.reuse, -R153.reuse ;  /* 0x000000869a9a7223 */ /* 0x180fe40000010899 */
[-CC-:B------:R-:W-:Y:S02]  /*26bc0*/  FFMA.FTZ R136, R136, R134.reuse, -R153.reuse ;  /* 0x0000008688887223 */ /* 0x180fe40000010899 */
[-C--:B------:R-:W-:Y:S01]  /*26bd0*/  FFMA.FTZ R153, R135, R134.reuse, -R153 ;  /* 0x0000008687997223 */ /* 0x080fe20000010899 */
[----:B------:R-:W-:Y:S01]  /*26be0*/  HMMA.16816.F32 R64, R128, R86, R64 ;  /* 0x000000568040723c */ /* 0x000fe20000001840 */
[----:B------:R-:W4:Y:S02]  /*26bf0*/  LDSM.16.MT88.4 R84, [R216+0xc800] ;  /* 0x00c80000d854783b */ /* 0x000f240000004200 */
[----:B------:R-:W5:Y:S01]  /*26c00*/  MUFU.EX2 R182, R182 ;  /* 0x000000b600b67308 */ /* 0x000f620000000800 */
[-CC-:B------:R-:W-:Y:S02]  /*26c10*/  FFMA.FTZ R135, R152, R134.reuse, -R149.reuse ;  /* 0x0000008698877223 */ /* 0x180fe40000010895 */
[-CC-:B------:R-:W-:Y:S02]  /*26c20*/  FFMA.FTZ R151, R151, R134.reuse, -R149.reuse ;  /* 0x0000008697977223 */ /* 0x180fe40000010895 */
[C---:B------:R-:W-:Y:S05]  /*26c30*/  HMMA.16816.F32 R4, R68.reuse, R76, R4 ;  /* 0x0000004c4404723c */ /* 0x040fea0000001804 */
[----:B------:R-:W-:Y:S01]  /*26c40*/  MUFU.EX2 R184, R184 ;  /* 0x000000b800b87308 */ /* 0x000fe20000000800 */
[-CC-:B------:R-:W-:Y:S02]  /*26c50*/  FFMA.FTZ R150, R150, R134.reuse, -R149.reuse ;  /* 0x0000008696967223 */ /* 0x180fe40000010895 */
[C---:B------:R-:W-:Y:S01]  /*26c60*/  HMMA.16816.F32 R8, R68.reuse, R78, R8 ;  /* 0x0000004e4408723c */ /* 0x040fe20000001808 */
[----:B------:R-:W1:Y:S03]  /*26c70*/  LDSM.16.MT88.4 R76, [R220+0x10800] ;  /* 0x01080000dc4c783b */ /* 0x000e660000004200 */
[----:B------:R-:W-:Y:S02]  /*26c80*/  FFMA.FTZ R149, R148, R134, -R149 ;  /* 0x0000008694957223 */ /* 0x000fe40000010895 */
[----:B------:R-:W-:Y:S01]  /*26c90*/  FFMA.FTZ R146, R3, R244, R146 ;  /* 0x000000f403927223 */ /* 0x000fe20000010092 */
[----:B------:R-:W1:Y:S01]  /*26ca0*/  MUFU.EX2 R186, R186 ;  /* 0x000000ba00ba7308 */ /* 0x000e620000000800 */
[----:B------:R-:W-:Y:S01]  /*26cb0*/  MOV R3, R133 ;  /* 0x0000008500037202 */ /* 0x000fe20000000f00 */
[----:B------:R-:W-:Y:S01]  /*26cc0*/  FFMA.FTZ R147, R2, R245, R147 ;  /* 0x000000f502937223 */ /* 0x000fe20000010093 */
[C---:B---3--:R-:W-:Y:S03]  /*26cd0*/  HMMA.16816.F32 R12, R68.reuse, R72, R12 ;  /* 0x00000048440c723c */ /* 0x048fe6000000180c */
[----:B------:R-:W-:Y:S02]  /*26ce0*/  FADD.FTZ R146, R145, R146 ;  /* 0x0000009291927221 */ /* 0x000fe40000010000 */
[----:B------:R-:W-:Y:S02]  /*26cf0*/  FADD.FTZ R147, R142, R147 ;  /* 0x000000938e937221 */ /* 0x000fe40000010000 */
[----:B------:R-:W-:Y:S01]  /*26d00*/  MUFU.EX2 R191, R191 ;  /* 0x000000bf00bf7308 */ /* 0x000fe20000000800 */
[----:B------:R-:W-:Y:S01]  /*26d10*/  FADD.FTZ R146, R144, R146 ;  /* 0x0000009290927221 */ /* 0x000fe20000010000 */
[C---:B------:R-:W-:Y:S01]  /*26d20*/  HMMA.16816.F32 R16, R68.reuse, R74, R16 ;  /* 0x0000004a4410723c */ /* 0x040fe20000001810 */
[----:B------:R-:W3:Y:S02]  /*26d30*/  LDSM.16.MT88.4 R72, [R218+0x10800] ;  /* 0x01080000da48783b */ /* 0x000ee40000004200 */
[----:B------:R-:W-:Y:S02]  /*26d40*/  FADD.FTZ R141, R141, R147 ;  /* 0x000000938d8d7221 */ /* 0x000fe40000010000 */
[----:B------:R-:W-:Y:S03]  /*26d50*/  FADD.FTZ R143, R143, R146 ;  /* 0x000000928f8f7221 */ /* 0x000fe60000010000 */
[C---:B------:R-:W-:Y:S01]  /*26d60*/  HMMA.16816.F32 R20, R68.reuse, R80, R20 ;  /* 0x000000504414723c */ /* 0x040fe20000001814 */
[----:B------:R-:W-:Y:S03]  /*26d70*/  MUFU.EX2 R190, R190 ;  /* 0x000000be00be7308 */ /* 0x000fe60000000800 */
[----:B------:R-:W-:Y:S02]  /*26d80*/  FADD.FTZ R141, R140, R141 ;  /* 0x0000008d8c8d7221 */ /* 0x000fe40000010000 */
[----:B------:R-:W-:Y:S02]  /*26d90*/  FADD.FTZ R2, R112, R143 ;  /* 0x0000008f70027221 */ /* 0x000fe40000010000 */
[C---:B------:R-:W-:Y:S01]  /*26da0*/  HMMA.16816.F32 R24, R68.reuse, R82, R24 ;  /* 0x000000524418723c */ /* 0x040fe20000001818 */
[----:B------:R-:W2:Y:S02]  /*26db0*/  LDSM.16.MT88.4 R80, [R217+0x10800] ;  /* 0x01080000d950783b */ /* 0x000ea40000004200 */
[----:B------:R-:W-:Y:S01]  /*26dc0*/  MUFU.EX2 R192, R192 ;  /* 0x000000c000c07308 */ /* 0x000fe20000000800 */
[----:B------:R-:W-:Y:S02]  /*26dd0*/  FADD.FTZ R104, R104, R141 ;  /* 0x0000008d68687221 */ /* 0x000fe40000010000 */
[----:B------:R-:W-:Y:S02]  /*26de0*/  FADD.FTZ R2, R113, R2 ;  /* 0x0000000271027221 */ /* 0x000fe40000010000 */
[C---:B----4-:R-:W-:Y:S04]  /*26df0*/  HMMA.16816.F32 R28, R68.reuse, R84, R28 ;  /* 0x00000054441c723c */ /* 0x050fe8000000181c */
[----:B------:R-:W-:Y:S01]  /*26e00*/  FADD.FTZ R104, R105, R104 ;  /* 0x0000006869687221 */ /* 0x000fe20000010000 */
[----:B------:R-:W-:Y:S01]  /*26e10*/  MUFU.EX2 R193, R193 ;  /* 0x000000c100c17308 */ /* 0x000fe20000000800 */
[----:B------:R-:W-:Y:S02]  /*26e20*/  FADD.FTZ R2, R156, R2 ;  /* 0x000000029c027221 */ /* 0x000fe40000010000 */
[C---:B------:R-:W-:Y:S01]  /*26e30*/  HMMA.16816.F32 R32, R68.reuse, R86, R32 ;  /* 0x000000564420723c */ /* 0x040fe20000001820 */
[----:B------:R-:W4:Y:S03]  /*26e40*/  LDSM.16.MT88.4 R84, [R220+0xd000] ;  /* 0x00d00000dc54783b */ /* 0x000f260000004200 */
[----:B------:R-:W-:Y:S02]  /*26e50*/  FADD.FTZ R106, R106, R104 ;  /* 0x000000686a6a7221 */ /* 0x000fe40000010000 */
[----:B------:R-:W-:Y:S01]  /*26e60*/  FADD.FTZ R158, R158, R2 ;  /* 0x000000029e9e7221 */ /* 0x000fe20000010000 */
[----:B------:R-:W2:Y:S01]  /*26e70*/  MUFU.EX2 R195, R195 ;  /* 0x000000c300c37308 */ /* 0x000ea20000000800 */
[C---:B-1----:R-:W-:Y:S04]  /*26e80*/  HMMA.16816.F32 R36, R68.reuse, R76, R36 ;  /* 0x0000004c4424723c */ /* 0x042fe80000001824 */
[----:B------:R-:W-:Y:S01]  /*26e90*/  FADD.FTZ R106, R107, R106 ;  /* 0x0000006a6b6a7221 */ /* 0x000fe20000010000 */
[----:B------:R-:W-:Y:S01]  /*26ea0*/  MOV R2, R132 ;  /* 0x0000008400027202 */ /* 0x000fe20000000f00 */
[----:B------:R-:W-:Y:S02]  /*26eb0*/  FADD.FTZ R158, R170, R158 ;  /* 0x0000009eaa9e7221 */ /* 0x000fe40000010000 */
[C---:B------:R-:W-:Y:S01]  /*26ec0*/  HMMA.16816.F32 R40, R68.reuse, R78, R40 ;  /* 0x0000004e4428723c */ /* 0x040fe20000001828 */
[----:B------:R-:W1:Y:S01]  /*26ed0*/  LDSM.16.MT88.4 R76, [R218+0xd000] ;  /* 0x00d00000da4c783b */ /* 0x000e620000004200 */
[----:B------:R-:W1:Y:S06]  /*26ee0*/  MUFU.EX2 R197, R197 ;  /* 0x000000c500c57308 */ /* 0x000e6c0000000800 */
[C---:B---3--:R-:W-:Y:S04]  /*26ef0*/  HMMA.16816.F32 R44, R68.reuse, R72, R44 ;  /* 0x00000048442c723c */ /* 0x048fe8000000182c */
[----:B------:R-:W-:Y:S04]  /*26f00*/  MUFU.EX2 R196, R196 ;  /* 0x000000c400c47308 */ /* 0x000fe80000000800 */
[C---:B------:R-:W-:Y:S01]  /*26f10*/  HMMA.16816.F32 R48, R68.reuse, R74, R48 ;  /* 0x0000004a4430723c */ /* 0x040fe20000001830 */
[----:B------:R-:W3:Y:S05]  /*26f20*/  LDSM.16.MT88.4 R72, [R217+0xd000] ;  /* 0x00d00000d948783b */ /* 0x000eea0000004200 */
[----:B------:R-:W1:Y:S02]  /*26f30*/  MUFU.EX2 R194, R194 ;  /* 0x000000c200c27308 */ /* 0x000e640000000800 */
[C---:B--2---:R-:W-:Y:S08]  /*26f40*/  HMMA.16816.F32 R52, R68.reuse, R80, R52 ;  /* 0x000000504434723c */ /* 0x044ff00000001834 */
[C---:B------:R-:W-:Y:S01]  /*26f50*/  HMMA.16816.F32 R56, R68.reuse, R82, R56 ;  /* 0x000000524438723c */ /* 0x040fe20000001838 */
[----:B------:R-:W2:Y:S01]  /*26f60*/  LDSM.16.MT88.4 R80, [R216+0xd000] ;  /* 0x00d00000d850783b */ /* 0x000ea20000004200 */
[----:B------:R-:W-:Y:S06]  /*26f70*/  MUFU.EX2 R189, R189 ;  /* 0x000000bd00bd7308 */ /* 0x000fec0000000800 */
[C---:B------:R-:W-:Y:S04]  /*26f80*/  HMMA.16816.F32 R60, R68.reuse, R88, R60 ;  /* 0x00000058443c723c */ /* 0x040fe8000000183c */
[----:B------:R-:W-:Y:S04]  /*26f90*/  MUFU.EX2 R188, R188 ;  /* 0x000000bc00bc7308 */ /* 0x000fe80000000800 */
[----:B------:R-:W-:Y:S01]  /*26fa0*/  HMMA.16816.F32 R64, R68, R90, R64 ;  /* 0x0000005a4440723c */ /* 0x000fe20000001840 */
[----:B------:R-:W-:Y:S05]  /*26fb0*/  LDSM.16.MT88.4 R88, [R217+0x11000] ;  /* 0x01100000d958783b */ /* 0x000fea0000004200 */
[----:B------:R-:W-:Y:S01]  /*26fc0*/  MUFU.EX2 R187, R187 ;  /* 0x000000bb00bb7308 */ /* 0x000fe20000000800 */
        /* <DEDUP_REMOVED lines=10> */
[C---:B----4-:R-:W-:Y:S03]  /*27070*/  HMMA.16816.F32 R4, R68.reuse, R84, R4 ;  /* 0x000000544404723c */ /* 0x050fe60000001804 */
[----:B------:R-:W-:Y:S02]  /*27080*/  FADD.FTZ R166, R168, R166 ;  /* 0x000000a6a8a67221 */ /* 0x000fe40000010000 */
[----:B------:R-:W4:Y:S01]  /*27090*/  MUFU.EX2 R183, R183 ;  /* 0x000000b700b77308 */ /* 0x000f220000000800 */
[----:B------:R-:W-:Y:S02]  /*270a0*/  FADD.FTZ R173, R173, R171 ;  /* 0x000000abadad7221 */ /* 0x000fe40000010000 */
[C---:B------:R-:W-:Y:S01]  /*270b0*/  HMMA.16816.F32 R8, R68.reuse, R86, R8 ;  /* 0x000000564408723c */ /* 0x040fe20000001808 */
[----:B------:R-:W4:Y:S03]  /*270c0*/  LDSM.16.MT88.4 R84, [R220+0x11000] ;  /* 0x01100000dc54783b */ /* 0x000f260000004200 */
[----:B------:R-:W-:Y:S03]  /*270d0*/  FADD.FTZ R173, R181, R173 ;  /* 0x000000adb5ad7221 */ /* 0x000fe60000010000 */
[----:B------:R-:W2:Y:S01]  /*270e0*/  MUFU.EX2 R180, R180 ;  /* 0x000000b400b47308 */ /* 0x000ea20000000800 */
[C---:B-1----:R-:W-:Y:S08]  /*270f0*/  HMMA.16816.F32 R12, R68.reuse, R76, R12 ;  /* 0x0000004c440c723c */ /* 0x042ff0000000180c */
[C---:B------:R-:W-:Y:S01]  /*27100*/  HMMA.16816.F32 R16, R68.reuse, R78, R16 ;  /* 0x0000004e4410723c */ /* 0x040fe20000001810 */
[----:B------:R-:W1:Y:S01]  /*27110*/  LDSM.16.MT88.4 R76, [R218+0x11000] ;  /* 0x01100000da4c783b */ /* 0x000e620000004200 */
[----:B------:R-:W-:Y:S06]  /*27120*/  MUFU.EX2 R179, R179 ;  /* 0x000000b300b37308 */ /* 0x000fec0000000800 */
[C---:B---3--:R-:W-:Y:S04]  /*27130*/  HMMA.16816.F32 R20, R68.reuse, R72, R20 ;  /* 0x000000484414723c */ /* 0x048fe80000001814 */
[----:B------:R-:W3:Y:S04]  /*27140*/  MUFU.EX2 R174, R174 ;  /* 0x000000ae00ae7308 */ /* 0x000ee80000000800 */
[C---:B------:R-:W-:Y:S01]  /*27150*/  HMMA.16816.F32 R24, R68.reuse, R74, R24 ;  /* 0x0000004a4418723c */ /* 0x040fe20000001818 */
[----:B------:R-:W3:Y:S05]  /*27160*/  LDSM.16.MT88.4 R72, [R220+0xd800] ;  /* 0x00d80000dc48783b */ /* 0x000eea0000004200 */
[----:B------:R-:W-:Y:S02]  /*27170*/  MUFU.EX2 R169, R169 ;  /* 0x000000a900a97308 */ /* 0x000fe40000000800 */
[C---:B--2---:R-:W-:Y:S08]  /*27180*/  HMMA.16816.F32 R28, R68.reuse, R80, R28 ;  /* 0x00000050441c723c */ /* 0x044ff0000000181c */
[C---:B------:R-:W-:Y:S01]  /*27190*/  HMMA.16816.F32 R32, R68.reuse, R82, R32 ;  /* 0x000000524420723c */ /* 0x040fe20000001820 */
[----:B------:R-:W2:Y:S01]  /*271a0*/  LDSM.16.MT88.4 R80, [R218+0xd800] ;  /* 0x00d80000da50783b */ /* 0x000ea20000004200 */
[----:B------:R-:W-:Y:S06]  /*271b0*/  MUFU.EX2 R167, R167 ;  /* 0x000000a700a77308 */ /* 0x000fec0000000800 */
[C---:B----4-:R-:W-:Y:S04]  /*271c0*/  HMMA.16816.F32 R36, R68.reuse, R84, R36 ;  /* 0x000000544424723c */ /* 0x050fe80000001824 */
[----:B------:R-:W-:Y:S04]  /*271d0*/  MUFU.EX2 R165, R165 ;  /* 0x000000a500a57308 */ /* 0x000fe80000000800 */
[C---:B------:R-:W-:Y:S01]  /*271e0*/  HMMA.16816.F32 R40, R68.reuse, R86, R40 ;  /* 0x000000564428723c */ /* 0x040fe20000001828 */
[----:B------:R-:W-:Y:S05]  /*271f0*/  LDSM.16.MT88.4 R84, [R216+0xd800] ;  /* 0x00d80000d854783b */ /* 0x000fea0000004200 */
[----:B------:R-:W-:Y:S02]  /*27200*/  MUFU.EX2 R163, R163 ;  /* 0x000000a300a37308 */ /* 0x000fe40000000800 */
[C---:B-1----:R-:W-:Y:S08]  /*27210*/  HMMA.16816.F32 R44, R68.reuse, R76, R44 ;  /* 0x0000004c442c723c */ /* 0x042ff0000000182c */
[C---:B------:R-:W-:Y:S01]  /*27220*/  HMMA.16816.F32 R48, R68.reuse, R78, R48 ;  /* 0x0000004e4430723c */ /* 0x040fe20000001830 */
[----:B------:R-:W1:Y:S01]  /*27230*/  LDSM.16.MT88.4 R76, [R217+0xd800] ;  /* 0x00d80000d94c783b */ /* 0x000e620000004200 */
[----:B------:R-:W4:Y:S06]  /*27240*/  MUFU.EX2 R161, R161 ;  /* 0x000000a100a17308 */ /* 0x000f2c0000000800 */
        /* <DEDUP_REMOVED lines=9> */
[C---:B------:R-:W-:Y:S01]  /*272e0*/  F2FP.PACK_AB R69, R175.reuse, R176 ;  /* 0x000000b0af45723e */ /* 0x040fe200000000ff */
[----:B------:R-:W-:Y:S01]  /*272f0*/  FADD.FTZ R176, R176, R166 ;  /* 0x000000a6b0b07221 */ /* 0x000fe20000010000 */
[----:B------:R-:W-:Y:S03]  /*27300*/  F2FP.PACK_AB R71, R178, R177 ;  /* 0x000000b1b247723e */ /* 0x000fe600000000ff */
[----:B-----5:R-:W-:Y:S01]  /*27310*/  F2FP.PACK_AB R68, R182, R181 ;  /* 0x000000b5b644723e */ /* 0x020fe200000000ff */
[----:B------:R-:W-:Y:S01]  /*27320*/  MUFU.EX2 R155, R155 ;  /* 0x0000009b009b7308 */ /* 0x000fe20000000800 */
[----:B------:R-:W-:Y:S01]  /*27330*/  F2FP.PACK_AB R70, R186, R184 ;  /* 0x000000b8ba46723e */ /* 0x000fe200000000ff */
[----:B------:R-:W-:Y:S02]  /*27340*/  FADD.FTZ R176, R175, R176 ;  /* 0x000000b0afb07221 */ /* 0x000fe40000010000 */
[----:B------:R-:W-:Y:S02]  /*27350*/  FADD.FTZ R182, R182, R173 ;  /* 0x000000adb6b67221 */ /* 0x000fe40000010000 */
[----:B------:R-:W-:Y:S02]  /*27360*/  FADD.FTZ R177, R177, R176 ;  /* 0x000000b0b1b17221 */ /* 0x000fe40000010000 */
[C---:B---3--:R-:W-:Y:S02]  /*27370*/  HMMA.16816.F32 R4, R68.reuse, R72, R4 ;  /* 0x000000484404723c */ /* 0x048fe40000001804 */
[----:B------:R-:W-:Y:S01]  /*27380*/  MUFU.EX2 R154, R154 ;  /* 0x0000009a009a7308 */ /* 0x000fe20000000800 */
[----:B------:R-:W-:Y:S02]  /*27390*/  FADD.FTZ R182, R184, R182 ;  /* 0x000000b6b8b67221 */ /* 0x000fe40000010000 */
[----:B------:R-:W-:Y:S02]  /*273a0*/  FADD.FTZ R177, R178, R177 ;  /* 0x000000b1b2b17221 */ /* 0x000fe40000010000 */
[----:B------:R-:W-:Y:S01]  /*273b0*/  FADD.FTZ R186, R186, R182 ;  /* 0x000000b6baba7221 */ /* 0x000fe20000010000 */
[C---:B------:R-:W-:Y:S01]  /*273c0*/  HMMA.16816.F32 R8, R68.reuse, R74, R8 ;  /* 0x0000004a4408723c */ /* 0x040fe20000001808 */
[----:B------:R-:W3:Y:S03]  /*273d0*/  LDSM.16.MT88.4 R72, [R220+0x11800] ;  /* 0x01180000dc48783b */ /* 0x000ee60000004200 */
[----:B------:R-:W-:Y:S01]  /*273e0*/  MUFU.EX2 R136, R136 ;  /* 0x0000008800887308 */ /* 0x000fe20000000800 */
[----:B------:R-:W-:Y:S03]  /*273f0*/  FADD.FTZ R186, R195, R186 ;  /* 0x000000bac3ba7221 */ /* 0x000fe60000010000 */
[C---:B--2---:R-:W-:Y:S06]  /*27400*/  HMMA.16816.F32 R12, R68.reuse, R80, R12 ;  /* 0x00000050440c723c */ /* 0x044fec000000180c */
[----:B------:R-:W-:Y:S02]  /*27410*/  MUFU.EX2 R153, R153 ;  /* 0x0000009900997308 */ /* 0x000fe40000000800 */
[C---:B------:R-:W-:Y:S01]  /*27420*/  HMMA.16816.F32 R16, R68.reuse, R82, R16 ;  /* 0x000000524410723c */ /* 0x040fe20000001810 */
[----:B------:R-:W2:Y:S07]  /*27430*/  LDSM.16.MT88.4 R80, [R218+0x11800] ;  /* 0x01180000da50783b */ /* 0x000eae0000004200 */
[C---:B-1----:R-:W-:Y:S01]  /*27440*/  HMMA.16816.F32 R20, R68.reuse, R76, R20 ;  /* 0x0000004c4414723c */ /* 0x042fe20000001814 */
[----:B------:R-:W1:Y:S07]  /*27450*/  MUFU.EX2 R135, R135 ;  /* 0x0000008700877308 */ /* 0x000e6e0000000800 */
[C---:B------:R-:W-:Y:S01]  /*27460*/  HMMA.16816.F32 R24, R68.reuse, R78, R24 ;  /* 0x0000004e4418723c */ /* 0x040fe20000001818 */
[----:B------:R-:W5:Y:S02]  /*27470*/  LDSM.16.MT88.4 R76, [R216+0x11800] ;  /* 0x01180000d84c783b */ /* 0x000f640000004200 */
[----:B------:R-:W1:Y:S05]  /*27480*/  MUFU.EX2 R151, R151 ;  /* 0x0000009700977308 */ /* 0x000e6a0000000800 */
[C---:B------:R-:W-:Y:S05]  /*27490*/  HMMA.16816.F32 R28, R68.reuse, R84, R28 ;  /* 0x00000054441c723c */ /* 0x040fea000000181c */
[----:B------:R-:W1:Y:S03]  /*274a0*/  MUFU.EX2 R150, R150 ;  /* 0x0000009600967308 */ /* 0x000e660000000800 */
[C---:B------:R-:W-:Y:S01]  /*274b0*/  HMMA.16816.F32 R32, R68.reuse, R86, R32 ;  /* 0x000000564420723c */ /* 0x040fe20000001820 */
[----:B------:R-:W1:Y:S06]  /*274c0*/  LDSM.16.MT88.4 R84, [R220+0xe000] ;  /* 0x00e00000dc54783b */ /* 0x000e6c0000004200 */
[----:B------:R-:W1:Y:S01]  /*274d0*/  MUFU.EX2 R149, R149 ;  /* 0x0000009500957308 */ /* 0x000e620000000800 */
[C---:B---3--:R-:W-:Y:S08]  /*274e0*/  HMMA.16816.F32 R36, R68.reuse, R72, R36 ;  /* 0x000000484424723c */ /* 0x048ff00000001824 */
[C---:B------:R-:W-:Y:S01]  /*274f0*/  HMMA.16816.F32 R40, R68.reuse, R74, R40 ;  /* 0x0000004a4428723c */ /* 0x040fe20000001828 */
[----:B------:R-:W3:Y:S07]  /*27500*/  LDSM.16.MT88.4 R72, [R218+0xe000] ;  /* 0x00e00000da48783b */ /* 0x000eee0000004200 */
[C---:B--2---:R-:W-:Y:S08]  /*27510*/  HMMA.16816.F32 R44, R68.reuse, R80, R44 ;  /* 0x00000050442c723c */ /* 0x044ff0000000182c */
[C---:B------:R-:W-:Y:S01]  /*27520*/  HMMA.16816.F32 R48, R68.reuse, R82, R48 ;  /* 0x000000524430723c */ /* 0x040fe20000001830 */
[----:B------:R-:W-:Y:S07]  /*27530*/  LDSM.16.MT88.4 R80, [R216+0xe000] ;  /* 0x00e00000d850783b */ /* 0x000fee0000004200 */
[C---:B------:R-:W-:Y:S08]  /*27540*/  HMMA.16816.F32 R52, R68.reuse, R88, R52 ;  /* 0x000000584434723c */ /* 0x040ff00000001834 */
[C---:B------:R-:W-:Y:S01]  /*27550*/  HMMA.16816.F32 R56, R68.reuse, R90, R56 ;  /* 0x0000005a4438723c */ /* 0x040fe20000001838 */
[----:B------:R-:W-:Y:S07]  /*27560*/  LDSM.16.MT88.4 R88, [R217+0x12000] ;  /* 0x01200000d958783b */ /* 0x000fee0000004200 */
[C---:B-----5:R-:W-:Y:S08]  /*27570*/  HMMA.16816.F32 R60, R68.reuse, R76, R60 ;  /* 0x0000004c443c723c */ /* 0x060ff0000000183c */
[----:B------:R-:W-:Y:S01]  /*27580*/  HMMA.16816.F32 R64, R68, R78, R64 ;  /* 0x0000004e4440723c */ /* 0x000fe20000001840 */
[----:B------:R-:W2:Y:S06]  /*27590*/  LDSM.16.MT88.4 R76, [R217+0xe000] ;  /* 0x00e00000d94c783b */ /* 0x000eac0000004200 */
[C---:B------:R-:W-:Y:S01]  /*275a0*/  F2FP.PACK_AB R69, R190.reuse, R191 ;  /* 0x000000bfbe45723e */ /* 0x040fe200000000ff */
[----:B------:R-:W-:Y:S01]  /*275b0*/  FADD.FTZ R191, R191, R177 ;  /* 0x000000b1bfbf7221 */ /* 0x000fe20000010000 */
[----:B------:R-:W-:Y:S03]  /*275c0*/  F2FP.PACK_AB R71, R193, R192 ;  /* 0x000000c0c147723e */ /* 0x000fe600000000ff */
[C---:B------:R-:W-:Y:S01]  /*275d0*/  F2FP.PACK_AB R68, R197.reuse, R195 ;  /* 0x000000c3c544723e */ /* 0x040fe200000000ff */
        /* <DEDUP_REMOVED lines=43> */
[----:B------:R-:W-:Y:S03]  /*27890*/  FADD.FTZ R174, R174, R180 ;  /* 0x000000b4aeae7221 */ /* 0x000fe60000010000 */
[C---:B------:R-:W-:Y:S01]  /*278a0*/  HMMA.16816.F32 R8, R68.reuse, R78, R8 ;  /* 0x0000004e4408723c */ /* 0x040fe20000001808 */
[----:B------:R-:W2:Y:S03]  /*278b0*/  LDSM.16.MT88.4 R76, [R218+0x12800] ;  /* 0x01280000da4c783b */ /* 0x000ea60000004200 */
[----:B----4-:R-:W-:Y:S04]  /*278c0*/  FADD.FTZ R174, R161, R174 ;  /* 0x000000aea1ae7221 */ /* 0x010fe80000010000 */
[C---:B-----5:R-:W-:Y:S08]  /*278d0*/  HMMA.16816.F32 R12, R68.reuse, R80, R12 ;  /* 0x00000050440c723c */ /* 0x060ff0000000180c */
[C---:B------:R-:W-:Y:S01]  /*278e0*/  HMMA.16816.F32 R16, R68.reuse, R82, R16 ;  /* 0x000000524410723c */ /* 0x040fe20000001810 */
[----:B------:R-:W4:Y:S07]  /*278f0*/  LDSM.16.MT88.4 R80, [R217+0x12800] ;  /* 0x01280000d950783b */ /* 0x000f2e0000004200 */
[C---:B-1----:R-:W-:Y:S08]  /*27900*/  HMMA.16816.F32 R20, R68.reuse, R84, R20 ;  /* 0x000000544414723c */ /* 0x042ff00000001814 */
[C---:B------:R-:W-:Y:S01]  /*27910*/  HMMA.16816.F32 R24, R68.reuse, R86, R24 ;  /* 0x000000564418723c */ /* 0x040fe20000001818 */
[----:B------:R-:W-:Y:S07]  /*27920*/  LDSM.16.MT88.4 R84, [R216+0xf000] ;  /* 0x00f00000d854783b */ /* 0x000fee0000004200 */
[C---:B---3--:R-:W-:Y:S08]  /*27930*/  HMMA.16816.F32 R28, R68.reuse, R72, R28 ;  /* 0x00000048441c723c */ /* 0x048ff0000000181c */
        /* <DEDUP_REMOVED lines=8> */
[C---:B----4-:R-:W-:Y:S08]  /*279c0*/  HMMA.16816.F32 R52, R68.reuse, R80, R52 ;  /* 0x000000504434723c */ /* 0x050ff00000001834 */
[C---:B------:R-:W-:Y:S01]  /*279d0*/  HMMA.16816.F32 R56, R68.reuse, R82, R56 ;  /* 0x000000524438723c */ /* 0x040fe20000001838 */
[----:B------:R-:W3:Y:S07]  /*279e0*/  LDSM.16.MT88.4 R80, [R218+0xf000] ;  /* 0x00f00000da50783b */ /* 0x000eee0000004200 */
[C---:B-1----:R-:W-:Y:S08]  /*279f0*/  HMMA.16816.F32 R60, R68.reuse, R72, R60 ;  /* 0x00000048443c723c */ /* 0x042ff0000000183c */
[----:B------:R-:W-:Y:S01]  /*27a00*/  HMMA.16816.F32 R64, R68, R74, R64 ;  /* 0x0000004a4440723c */ /* 0x000fe20000001840 */
[----:B------:R-:W1:Y:S06]  /*27a10*/  LDSM.16.MT88.4 R72, [R217+0xf000] ;  /* 0x00f00000d948783b */ /* 0x000e6c0000004200 */
[----:B------:R-:W-:Y:S01]  /*27a20*/  F2FP.PACK_AB R69, R167, R169 ;  /* 0x000000a9a745723e */ /* 0x000fe200000000ff */
        /* <DEDUP_REMOVED lines=13> */
[----:B------:R-:W-:Y:S04]  /*27b00*/  FADD.FTZ R157, R135, R157 ;  /* 0x0000009d879d7221 */ /* 0x000fe80000010000 */
[C---:B---3--:R-:W-:Y:S04]  /*27b10*/  HMMA.16816.F32 R12, R68.reuse, R80, R12 ;  /* 0x00000050440c723c */ /* 0x048fe8000000180c */
[----:B------:R-:W-:Y:S04]  /*27b20*/  FADD.FTZ R157, R151, R157 ;  /* 0x0000009d979d7221 */ /* 0x000fe80000010000 */
[C---:B------:R-:W-:Y:S04]  /*27b30*/  HMMA.16816.F32 R16, R68.reuse, R82, R16 ;  /* 0x000000524410723c */ /* 0x040fe80000001810 */
[----:B------:R-:W-:Y:S04]  /*27b40*/  FADD.FTZ R157, R150, R157 ;  /* 0x0000009d969d7221 */ /* 0x000fe80000010000 */
[C---:B-1----:R-:W-:Y:S04]  /*27b50*/  HMMA.16816.F32 R20, R68.reuse, R72, R20 ;  /* 0x000000484414723c */ /* 0x042fe80000001814 */
[----:B------:R-:W-:Y:S04]  /*27b60*/  FADD.FTZ R244, R149, R157 ;  /* 0x0000009d95f47221 */ /* 0x000fe80000010000 */
        /* <DEDUP_REMOVED lines=40> */
.L_x_3450:
        /* <DEDUP_REMOVED lines=11> */
.L_x_3473:
[----:B--23--:R-:W-:Y:S01]  /*27ea0*/  FADD.FTZ R244, R5, R244 ;  /* 0x000000f405f47221 */ /* 0x00cfe20000010000 */
[----:B------:R-:W-:Y:S05]  /*27eb0*/  BRA.DIV ~URZ, `(.L_x_3461) ;  /* 0x000017527f007947 */ /* 0x000fea000b800000 */
[----:B------:R-:W2:Y:S04]  /*27ec0*/  SHFL.BFLY PT, R3, R245, 0x2, 0x1f ;  /* 0x0c401f00f5037f89 */ /* 0x000ea800000e0000 */
[----:B------:R-:W3:Y:S01]  /*27ed0*/  SHFL.BFLY PT, R0, R244, 0x1, 0x1f ;  /* 0x0c201f00f4007f89 */ /* 0x000ee200000e0000 */
[----:B--2---:R-:W-:Y:S02]  /*27ee0*/  FADD.FTZ R245, R3, R245 ;  /* 0x000000f503f57221 */ /* 0x004fe40000010000 */
[----:B---3--:R-:W-:-:S03]  /*27ef0*/  FADD.FTZ R244, R244, R0 ;  /* 0x00000000f4f47221 */ /* 0x008fc60000010000 */
[----:B------:R2:W3:Y:S04]  /*27f00*/  SHFL.BFLY PT, R5, R245, 0x1, 0x1f ;  /* 0x0c201f00f5057f89 */ /* 0x0004e800000e0000 */
.L_x_3474:
        /* <DEDUP_REMOVED lines=15> */
[C---:B------:R-:W-:Y:S01]  /*28000*/  FMUL.FTZ R124, R0.reuse, R124 ;  /* 0x0000007c007c7220 */ /* 0x040fe20000410000 */
[----:B------:R-:W-:Y:S01]  /*28010*/  LOP3.LUT R9, R9, 0x3ffffffc, RZ, 0xc0, !PT ;  /* 0x3ffffffc09097812 */ /* 0x000fe200078ec0ff */
[----:B------:R-:W-:Y:S01]  /*28020*/  FMUL.FTZ R125, R0, R125 ;  /* 0x0000007d007d7220 */ /* 0x000fe20000410000 */
[----:B------:R-:W-:Y:S01]  /*28030*/  LEA.HI R10, R10, R11, RZ, 0x3 ;  /* 0x0000000b0a0a7211 */ /* 0x000fe200078f18ff */
[----:B-1----:R-:W-:Y:S01]  /*28040*/  FMUL.FTZ R131, R3, R131 ;  /* 0x0000008303837220 */ /* 0x002fe20000410000 */
[----:B------:R-:W-:Y:S01]  /*28050*/  IADD3 R9, -R9, R4, RZ ;  /* 0x0000000409097210 */ /* 0x000fe20007ffe1ff */
[C---:B------:R-:W-:Y:S01]  /*28060*/  FMUL.FTZ R130, R3.reuse, R130 ;  /* 0x0000008203827220 */ /* 0x040fe20000410000 */
[----:B------:R-:W-:Y:S01]  /*28070*/  LOP3.LUT R10, R10, 0xfffffff8, RZ, 0xc0, !PT ;  /* 0xfffffff80a0a7812 */ /* 0x000fe200078ec0ff */
[----:B------:R-:W-:Y:S01]  /*28080*/  FMUL.FTZ R127, R3, R127 ;  /* 0x0000007f037f7220 */ /* 0x000fe20000410000 */
[----:B------:R-:W-:Y:S01]  /*28090*/  F2FP.PACK_AB R128, R129, R128 ;  /* 0x000000808180723e */ /* 0x000fe200000000ff */
[----:B------:R-:W-:Y:S01]  /*280a0*/  FMUL.FTZ R126, R3, R126 ;  /* 0x0000007e037e7220 */ /* 0x000fe20000410000 */
[----:B------:R-:W-:Y:S01]  /*280b0*/  IADD3 R11, R11, -R10, RZ ;  /* 0x8000000a0b0b7210 */ /* 0x000fe20007ffe0ff */
[----:B------:R-:W-:Y:S01]  /*280c0*/  FMUL.FTZ R120, R0, R120 ;  /* 0x0000007800787220 */ /* 0x000fe20000410000 */
[----:B------:R-:W-:Y:S01]  /*280d0*/  LEA.HI R10, R8, R4, RZ, 0x5 ;  /* 0x00000004080a7211 */ /* 0x000fe200078f28ff */
[C---:B------:R-:W-:Y:S01]  /*280e0*/  FMUL.FTZ R121, R0.reuse, R121 ;  /* 0x0000007900797220 */ /* 0x040fe20000410000 */
[----:B------:R-:W-:Y:S01]  /*280f0*/  SHF.L.U32 R13, R11, 0x6, RZ ;  /* 0x000000060b0d7819 */ /* 0x000fe200000006ff */
[C---:B------:R-:W-:Y:S01]  /*28100*/  FMUL.FTZ R123, R3.reuse, R123 ;  /* 0x0000007b037b7220 */ /* 0x040fe20000410000 */
[----:B------:R-:W-:Y:S01]  /*28110*/  SHF.R.S32.HI R12, RZ, 0x5, R10 ;  /* 0x00000005ff0c7819 */ /* 0x000fe2000001140a */
[----:B------:R-:W-:Y:S01]  /*28120*/  FMUL.FTZ R122, R3, R122 ;  /* 0x0000007a037a7220 */ /* 0x000fe20000410000 */
[----:B------:R-:W-:Y:S01]  /*28130*/  LOP3.LUT R13, R13, 0x1c0, RZ, 0xc0, !PT ;  /* 0x000001c00d0d7812 */ /* 0x000fe200078ec0ff */
[C---:B------:R-:W-:Y:S01]  /*28140*/  FMUL.FTZ R116, R0.reuse, R116 ;  /* 0x0000007400747220 */ /* 0x040fe20000410000 */
[----:B------:R-:W-:Y:S01]  /*28150*/  LOP3.LUT R14, R11, 0x1, RZ, 0xc0, !PT ;  /* 0x000000010b0e7812 */ /* 0x000fe200078ec0ff */
[----:B------:R-:W-:Y:S01]  /*28160*/  FMUL.FTZ R117, R0, R117 ;  /* 0x0000007500757220 */ /* 0x000fe20000410000 */
[----:B------:R-:W-:Y:S01]  /*28170*/  LEA R9, R12, R9, 0x9 ;  /* 0x000000090c097211 */ /* 0x000fe200078e48ff */
[----:B------:R-:W-:Y:S01]  /*28180*/  FMUL.FTZ R119, R3, R119 ;  /* 0x0000007703777220 */ /* 0x000fe20000410000 */
[----:B------:R-:W-:Y:S01]  /*28190*/  LEA.HI R13, R13, R13, RZ, 0x1d ;  /* 0x0000000d0d0d7211 */ /* 0x000fe200078fe8ff */
[----:B------:R-:W-:Y:S01]  /*281a0*/  FMUL.FTZ R118, R3, R118 ;  /* 0x0000007603767220 */ /* 0x000fe20000410000 */
[----:B------:R-:W-:Y:S01]  /*281b0*/  ISETP.NE.U32.AND P0, PT, R14, 0x1, PT ;  /* 0x000000010e00780c */ /* 0x000fe20003f05070 */
[C---:B------:R-:W-:Y:S01]  /*281c0*/  FMUL.FTZ R112, R0.reuse, R112 ;  /* 0x0000007000707220 */ /* 0x040fe20000410000 */
[----:B------:R-:W-:Y:S01]  /*281d0*/  LEA R9, R9, R13, 0x1 ;  /* 0x0000000d09097211 */ /* 0x000fe200078e08ff */
[C---:B------:R-:W-:Y:S01]  /*281e0*/  FMUL.FTZ R113, R0.reuse, R113 ;  /* 0x0000007100717220 */ /* 0x040fe20000410000 */
[----:B------:R-:W-:Y:S01]  /*281f0*/  R2P PR, R11, 0x6 ;  /* 0x000000060b007804 */ /* 0x000fe20000000000 */
[----:B------:R-:W-:Y:S01]  /*28200*/  FMUL.FTZ R115, R3, R115 ;  /* 0x0000007303737220 */ /* 0x000fe20000410000 */
[----:B------:R-:W-:Y:S01]  /*28210*/  SHF.L.U32 R9, R9, 0x1, RZ ;  /* 0x0000000109097819 */ /* 0x000fe200000006ff */
[----:B------:R-:W-:Y:S01]  /*28220*/  FMUL.FTZ R114, R3, R114 ;  /* 0x0000007203727220 */ /* 0x000fe20000410000 */
[----:B------:R-:W-:Y:S01]  /*28230*/  MOV R11, 0x20 ;  /* 0x00000020000b7802 */ /* 0x000fe20000000f00 */
        /* <DEDUP_REMOVED lines=117> */
[----:B------:R4:W-:Y:S04]  /*28990*/  STS [R14+0x2000], R0 ;  /* 0x002000000e007388 */ /* 0x0009e80000000800 */
[----:B------:R4:W-:Y:S04]  /*289a0*/  STS [R14+0x2400], R3 ;  /* 0x002400030e007388 */ /* 0x0009e80000000800 */
[----:B------:R-:W2:Y:S01]  /*289b0*/  LD.E.64 R50, [R6.64+0x88] ;  /* 0x0000880406327980 */ /* 0x000ea2000c101b00 */
[----:B-1----:R-:W1:Y:S01]  /*289c0*/  @P3 MUFU.LG2 R13, R5 ;  /* 0x00000005000d3308 */ /* 0x002e620000000c00 */
[----:B------:R-:W-:Y:S02]  /*289d0*/  BSSY B0, `(.L_x_3462) ;  /* 0x0000023000007945 */ /* 0x000fe40003800000 */
[----:B------:R2:W5:Y:S04]  /*289e0*/  LD.E.64 R48, [R6.64+0x90] ;  /* 0x0000900406307980 */ /* 0x000568000c101b00 */
[----:B---3--:R-:W3:Y:S04]  /*289f0*/  @!P0 LD.E.64 R16, [R6.64+0x80] ;  /* 0x0000800406108980 */ /* 0x008ee8000c101b00 */
[----:B----4-:R-:W4:Y:S01]  /*28a00*/  LD.E.U8 R0, [R6.64+0x1c8] ;  /* 0x0001c80406007980 */ /* 0x010f22000c101100 */
[----:B------:R-:W1:Y:S01]  /*28a10*/  @P4 MUFU.LG2 R14, R244 ;  /* 0x000000f4000e4308 */ /* 0x000e620000000c00 */
[----:B------:R-:W-:Y:S01]  /*28a20*/  @!P0 SHF.R.S32.HI R3, RZ, 0x1f, R235 ;  /* 0x0000001fff038819 */ /* 0x000fe200000114eb */
[----:B-1----:R-:W-:Y:S01]  /*28a30*/  @P3 FMUL.FTZ R13, R13, 0.69314718246459960938 ;  /* 0x3f3172180d0d3820 */ /* 0x002fe20000410000 */
[----:B------:R-:W-:-:S02]  /*28a40*/  MOV R5, 0x7f800000 ;  /* 0x7f80000000057802 */ /* 0x000fc40000000f00 */
[----:B------:R-:W-:Y:S01]  /*28a50*/  MOV R9, 0x7f800000 ;  /* 0x7f80000000097802 */ /* 0x000fe20000000f00 */
[----:B-----5:R-:W-:Y:S02]  /*28a60*/  @P3 FFMA.FTZ R9, R132, R2, R13 ;  /* 0x0000000284093223 */ /* 0x020fe4000001000d */
[----:B------:R-:W-:-:S04]  /*28a70*/  @P4 FMUL.FTZ R14, R14, 0.69314718246459960938 ;  /* 0x3f3172180e0e4820 */ /* 0x000fc80000410000 */
[----:B------:R-:W-:Y:S02]  /*28a80*/  @P4 FFMA.FTZ R5, R133, R2, R14 ;  /* 0x0000000285054223 */ /* 0x000fe4000001000e */
[----:B--2---:R-:W-:-:S04]  /*28a90*/  @P0 IMAD.WIDE.U32 R18, R50, R238, RZ ;  /* 0x000000ee32120225 */ /* 0x004fc800078e00ff */
[----:B---3--:R-:W-:Y:S01]  /*28aa0*/  @!P0 IMAD R11, R17, R235, RZ ;  /* 0x000000eb110b8224 */ /* 0x008fe200078e02ff */
[----:B----4-:R-:W-:-:S03]  /*28ab0*/  ISETP.NE.AND P1, PT, R0, RZ, PT ;  /* 0x000000ff0000720c */ /* 0x010fc60003f25270 */
[C---:B------:R-:W-:Y:S02]  /*28ac0*/  @!P0 IMAD R11, R16.reuse, R3, R11 ;  /* 0x00000003100b8224 */ /* 0x040fe400078e020b */
        /* <DEDUP_REMOVED lines=14> */
.L_x_3463:
[----:B------:R-:W-:Y:S02]  /*28bb0*/  ULDC.64 UR4, c[0x0][0x118] ;  /* 0x0000460000047ab9 */ /* 0x000fe40000000a00 */
[----:B------:R-:W2:Y:S04]  /*28bc0*/  LD.E R2, [R6.64+0x60] ;  /* 0x0000600406027980 */ /* 0x000ea8000c101900 */
[----:B------:R-:W3:Y:S01]  /*28bd0*/  LD.E R238, [R6.64+0xb4] ;  /* 0x0000b40406ee7980 */ /* 0x000ee2000c101900 */
[----:B--2---:R-:W-:-:S04]  /*28be0*/  IMAD R2, R2, R235, R234 ;  /* 0x000000eb02027224 */ /* 0x004fc800078e02ea */
[----:B---3--:R-:W-:Y:S02]  /*28bf0*/  IMAD R238, R238, R2, RZ ;  /* 0x00000002eeee7224 */ /* 0x008fe400078e02ff */
.L_x_3464:
[----:B------:R-:W-:Y:S05]  /*28c00*/  BSYNC B0 ;  /* 0x0000000000007941 */ /* 0x000fea0003800000 */
.L_x_3462:
        /* <DEDUP_REMOVED lines=44> */
.L_x_3466:
[----:B------:R-:W-:Y:S05]  /*28ed0*/  BSYNC B0 ;  /* 0x0000000000007941 */ /* 0x000fea0003800000 */
.L_x_3465:
[----:B----4-:R-:W-:Y:S01]  /*28ee0*/  LEA.HI R5, R8, R4, RZ, 0x3 ;  /* 0x0000000408057211 */ /* 0x010fe200078f18ff */
[----:B------:R-:W-:Y:S01]  /*28ef0*/  ULDC.64 UR4, c[0x0][0x118] ;  /* 0x0000460000047ab9 */ /* 0x000fe20000000a00 */
[----:B------:R-:W-:Y:S01]  /*28f00*/  IMAD.SHL.U32 R236, R236, 0x40, RZ ;  /* 0x00000040ecec7824 */ /* 0x000fe200078e00ff */
[----:B------:R-:W-:Y:S01]  /*28f10*/  LEA.HI R13, R13, R2, RZ, 0x3 ;  /* 0x000000020d0d7211 */ /* 0x000fe200078f18ff */
[----:B-1----:R1:W5:Y:S01]  /*28f20*/  LD.E R6, [R6.64+0xc0] ;  /* 0x0000c00406067980 */ /* 0x002362000c101900 */
[----:B------:R-:W-:Y:S01]  /*28f30*/  LOP3.LUT R5, R5, 0xfffffff8, RZ, 0xc0, !PT ;  /* 0xfffffff805057812 */ /* 0x000fe200078ec0ff */
[----:B------:R-:W-:Y:S04]  /*28f40*/  BSSY B0, `(.L_x_3467) ;  /* 0x0000024000007945 */ /* 0x000fe80003800000 */
[----:B------:R-:W-:-:S02]  /*28f50*/  IMAD.IADD R5, R4, 0x1, -R5 ;  /* 0x0000000104057824 */ /* 0x000fc400078e0a05 */
[----:B------:R-:W-:Y:S02]  /*28f60*/  IMAD R4, R51, R236, RZ ;  /* 0x000000ec33047224 */ /* 0x000fe400078e02ff */
[----:B------:R-:W-:Y:S01]  /*28f70*/  IMAD.SHL.U32 R8, R5, 0x8, RZ ;  /* 0x0000000805087824 */ /* 0x000fe200078e00ff */
[----:B------:R-:W-:-:S04]  /*28f80*/  SHF.R.S32.HI R5, RZ, 0x1f, R236 ;  /* 0x0000001fff057819 */ /* 0x000fc800000114ec */
        /* <DEDUP_REMOVED lines=8> */
[C---:B------:R-:W-:Y:S01]  /*29010*/  IMAD R3, R48.reuse, R5, R3 ;  /* 0x0000000530037224 */ /* 0x040fe200078e0203 */
        /* <DEDUP_REMOVED lines=22> */
.L_x_3468:
[----:B-1----:R-:W-:Y:S05]  /*29180*/  BSYNC B0 ;  /* 0x0000000000007941 */ /* 0x002fea0003800000 */
.L_x_3467:
        /* <DEDUP_REMOVED lines=19> */
.L_x_3470:
[----:B------:R-:W-:Y:S05]  /*292c0*/  BSYNC B0 ;  /* 0x0000000000007941 */ /* 0x000fea0003800000 */
.L_x_3469:
        /* <DEDUP_REMOVED lines=19> */
.L_x_3472:
[----:B------:R-:W-:Y:S05]  /*29400*/  BSYNC B0 ;  /* 0x0000000000007941 */ /* 0x000fea0003800000 */
.L_x_3471:
[----:B------:R-:W-:Y:S01]  /*29410*/  IADD3 R3, R13, 0x30, RZ ;  /* 0x000000300d037810 */ /* 0x000fe20007ffe0ff */
[----:B-1----:R-:W-:Y:S02]  /*29420*/  IMAD.MOV.U32 R4, RZ, RZ, R233 ;  /* 0x000000ffff047224 */ /* 0x002fe400078e00e9 */
[----:B------:R-:W-:Y:S01]  /*29430*/  IMAD.MOV.U32 R5, RZ, RZ, 0x0 ;  /* 0x00000000ff057424 */ /* 0x000fe200078e00ff */
[----:B------:R-:W-:-:S13]  /*29440*/  ISETP.GE.AND P0, PT, R3, R236, PT ;  /* 0x000000ec0300720c */ /* 0x000fda0003f06270 */
[----:B------:R-:W-:Y:S05]  /*29450*/  @P0 RET.REL.NODEC R4 `(_ZN5flash24flash_fwd_splitkv_kernelI23Flash_fwd_kernel_traitsILi128ELi64ELi128ELi4ELb0ELb0EN7cutlass6half_tE19Flash_kernel_traitsILi128ELi64ELi128ELi4ES3_EELb1ELb0ELb1ELb0ELb0ELb1ELb0ELb1EEEvNS_16Flash_fwd_paramsE) ;  /* 0xfffd6ba004000950 */ /* 0x000fea0003c3ffff */
        /* <DEDUP_REMOVED lines=16> */
[----:B------:R-:W-:Y:S05]  /*29560*/  @P0 RET.REL.NODEC R2 `(_ZN5flash24flash_fwd_splitkv_kernelI23Flash_fwd_kernel_traitsILi128ELi64ELi128ELi4ELb0ELb0EN7cutlass6half_tE19Flash_kernel_traitsILi128ELi64ELi128ELi4ES3_EELb1ELb0ELb1ELb0ELb0ELb1ELb0ELb1EEEvNS_16Flash_fwd_paramsE) ;  /* 0xfffd6a9002000950 */ /* 0x000fea0003c3ffff */
[----:B------:R-:W-:Y:S01]  /*29570*/  MOV R2, R233 ;  /* 0x000000e900027202 */ /* 0x000fe20000000f00 */
[----:B------:R-:W-:Y:S01]  /*29580*/  ULDC.64 UR4, c[0x0][0x118] ;  /* 0x0000460000047ab9 */ /* 0x000fe20000000a00 */
[----:B------:R-:W-:Y:S01]  /*29590*/  MOV R3, 0x0 ;  /* 0x0000000000037802 */ /* 0x000fe20000000f00 */
[----:B------:R4:W-:Y:S03]  /*295a0*/  ST.E.128 [R8.64+0x80], R44 ;  /* 0x0000802c08007985 */ /* 0x0009e6000c101d04 */
[----:B------:R-:W-:Y:S05]  /*295b0*/  RET.REL.NODEC R2 `(_ZN5flash24flash_fwd_splitkv_kernelI23Flash_fwd_kernel_traitsILi128ELi64ELi128ELi4ELb0ELb0EN7cutlass6half_tE19Flash_kernel_traitsILi128ELi64ELi128ELi4ES3_EELb1ELb0ELb1ELb0ELb0ELb1ELb0ELb1EEEvNS_16Flash_fwd_paramsE) ;  /* 0xfffd6a4002007950 */ /* 0x000fea0003c3ffff */
.L_x_3460:
[----:B------:R-:W-:Y:S01]  /*295c0*/  IMAD.MOV.U32 R8, RZ, RZ, R244 ;  /* 0x000000ffff087224 */ /* 0x000fe200078e00f4 */
[----:B------:R-:W-:Y:S02]  /*295d0*/  MOV R5, 0x2 ;  /* 0x0000000200057802 */ /* 0x000fe40000000f00 */
[----:B------:R-:W-:Y:S02]  /*295e0*/  MOV R3, 0x29600 ;  /* 0x0002960000037802 */ /* 0x000fe40000000f00 */
[----:B-1---5:R-:W-:Y:S05]  /*295f0*/  CALL.REL.NOINC `($__internal_19_$__cuda_sm70_shflsync_bfly_p) ;  /* 0x0000010000007944 */ /* 0x022fea0003c00000 */
[----:B------:R-:W-:Y:S05]  /*29600*/  BRA `(.L_x_3473) ;  /* 0xffffe89000007947 */ /* 0x000fea000383ffff */
.L_x_3461:
[----:B------:R-:W-:Y:S01]  /*29610*/  IMAD.MOV.U32 R8, RZ, RZ, R244 ;  /* 0x000000ffff087224 */ /* 0x000fe200078e00f4 */
[----:B------:R-:W-:-:S02]  /*29620*/  MOV R5, 0x1 ;  /* 0x0000000100057802 */ /* 0x000fc40000000f00 */
[----:B------:R-:W-:Y:S02]  /*29630*/  MOV R3, 0x29650 ;  /* 0x0002965000037802 */ /* 0x000fe40000000f00 */
[----:B-1---5:R-:W-:Y:S05]  /*29640*/  CALL.REL.NOINC `($__internal_19_$__cuda_sm70_shflsync_bfly_p) ;  /* 0x000000b000007944 */ /* 0x022fea0003c00000 */
[----:B------:R-:W-:Y:S01]  /*29650*/  FADD.FTZ R244, R244, R5 ;  /* 0x00000005f4f47221 */ /* 0x000fe20000010000 */
[----:B------:R-:W-:Y:S02]  /*29660*/  MOV R8, R245 ;  /* 0x000000f500087202 */ /* 0x000fe40000000f00 */
[----:B------:R-:W-:Y:S02]  /*29670*/  MOV R5, 0x2 ;  /* 0x0000000200057802 */ /* 0x000fe40000000f00 */
[----:B------:R-:W-:Y:S02]  /*29680*/  MOV R3, 0x296a0 ;  /* 0x000296a000037802 */ /* 0x000fe40000000f00 */
[----:B------:R-:W-:Y:S05]  /*29690*/  CALL.REL.NOINC `($__internal_19_$__cuda_sm70_shflsync_bfly_p) ;  /* 0x0000006000007944 */ /* 0x000fea0003c00000 */
[----:B------:R-:W-:Y:S01]  /*296a0*/  FADD.FTZ R245, R245, R5 ;  /* 0x00000005f5f57221 */ /* 0x000fe20000010000 */
[----:B------:R-:W-:Y:S02]  /*296b0*/  MOV R5, 0x1 ;  /* 0x0000000100057802 */ /* 0x000fe40000000f00 */
[----:B------:R-:W-:Y:S02]  /*296c0*/  MOV R3, 0x296f0 ;  /* 0x000296f000037802 */ /* 0x000fe40000000f00 */
[----:B------:R-:W-:-:S02]  /*296d0*/  MOV R8, R245 ;  /* 0x000000f500087202 */ /* 0x000fc40000000f00 */
[----:B------:R-:W-:Y:S05]  /*296e0*/  CALL.REL.NOINC `($__internal_19_$__cuda_sm70_shflsync_bfly_p) ;  /* 0x0000001000007944 */ /* 0x000fea0003c00000 */
[----:B------:R-:W-:Y:S05]  /*296f0*/  BRA `(.L_x_3474) ;  /* 0xffffe81000007947 */ /* 0x000fea000383ffff */
        .weak           $__internal_19_$__cuda_sm70_shflsync_bfly_p
        .type           $__internal_19_$__cuda_sm70_shflsync_bfly_p,@function
        .size           $__internal_19_$__cuda_sm70_shflsync_bfly_p,(.L_x_8185 - $__internal_19_$__cuda_sm70_shflsync_bfly_p)
$__internal_19_$__cuda_sm70_shflsync_bfly_p:
[----:B------:R-:W-:Y:S04]  /*29700*/  WARPSYNC R0 ;  /* 0x0000000000007348 */ /* 0x000fe80003800000 */
[----:B------:R1:W2:Y:S01]  /*29710*/  SHFL.BFLY PT, R5, R8, R5, R4 ;  /* 0x0c00000508057389 */ /* 0x0002a200000e0004 */
[----:B------:R-:W-:-:S02]  /*29720*/  MOV R9, 0x0 ;  /* 0x0000000000097802 */ /* 0x000fc40000000f00 */
[----:B-1----:R-:W-:-:S04]  /*29730*/  MOV R8, R3 ;  /* 0x0000000300087202 */ /* 0x002fc80000000f00 */
[----:B--2---:R-:W-:Y:S05]  /*29740*/  RET.REL.NODEC R8 `(_ZN5flash24flash_fwd_splitkv_kernelI23Flash_fwd_kernel_traitsILi128ELi64ELi128ELi4ELb0ELb0EN7cutlass6half_tE19Flash_kernel_traitsILi128ELi64ELi128ELi4ES3_EELb1ELb0ELb1ELb0ELb0ELb1ELb0ELb1EEEvNS_16Flash_fwd_paramsE) ;  /* 0xfffd68b008007950 */ /* 0x004fea0003c3ffff */
.L_x_3475:
        /* <DEDUP_REMOVED lines=11> */
.L_x_8185:


//--------------------- .text._ZN5flash24flash_fwd_splitkv_kernelI23Flash_fwd_kernel_traitsILi128ELi64ELi128ELi4ELb0ELb0EN7cutlass6half_tE19Flash_kernel_traitsILi128ELi64ELi128ELi4ES3_EELb1ELb0ELb0ELb0ELb1ELb0ELb1ELb0EEEvNS_16Flash_fwd_paramsE --------------------------
	.section	.text._ZN5flash24flash_fwd_splitkv_kernelI23Flash_fwd_kernel_traitsILi128ELi64ELi128ELi4ELb0ELb0EN7cutlass6half_tE19Flash_kernel_traitsILi128ELi64ELi128ELi4ES3_EELb1ELb0ELb0ELb0ELb1ELb0ELb1ELb0EEEvNS_16Flash_fwd_paramsE,"ax",@progbits
	.sectioninfo	@"SHI_REGISTERS=254"
	.align	128
        .global         _ZN5flash24flash_fwd_splitkv_kernelI23Flash_fwd_kernel_traitsILi128ELi64ELi128ELi4ELb0ELb0EN7cutlass6half_tE19Flash_kernel_traitsILi128ELi64ELi128ELi4ES3_EELb1ELb0ELb0ELb0ELb1ELb0ELb1ELb0EEEvNS_16Flash_fwd_paramsE
        .type           _ZN5flash24flash_fwd_splitkv_kernelI23Flash_fwd_kernel_traitsILi128ELi64ELi128ELi4ELb0ELb0EN7cutlass6half_tE19Flash_kernel_traitsILi128ELi64ELi128ELi4ES3_EELb1ELb0ELb0ELb0ELb1ELb0ELb1ELb0EEEvNS_16Flash_fwd_paramsE,@function
        .size           _ZN5flash24flash_fwd_splitkv_kernelI23Flash_fwd_kernel_traitsILi128ELi64ELi128ELi4ELb0ELb0EN7cutlass6half_tE19Flash_kernel_traitsILi128ELi64ELi128ELi4ES3_EELb1ELb0ELb0ELb0ELb1ELb0ELb1ELb0EEEvNS_16Flash_fwd_paramsE,(.L_x_8238 - _ZN5flash24flash_fwd_splitkv_kernelI23Flash_fwd_kernel_traitsILi128ELi64ELi128ELi4ELb0ELb0EN7cutlass6half_tE19Flash_kernel_traitsILi128ELi64ELi128ELi4ES3_EELb1ELb0ELb0ELb0ELb1ELb0ELb1ELb0EEEvNS_16Flash_fwd_paramsE)
        .other          _ZN5flash24flash_fwd_splitkv_kernelI23Flash_fwd_kernel_traitsILi128ELi64ELi128ELi4ELb0ELb0EN7cutlass6half_tE19Flash_kernel_traitsILi128ELi64ELi128ELi4ES3_EELb1ELb0ELb0ELb0ELb1ELb0ELb1ELb0EEEvNS_16Flash_fwd_paramsE,@"STO_CUDA_ENTRY STV_DEFAULT"
_ZN5flash24flash_fwd_splitkv_kernelI23Flash_fwd_kernel_traitsILi128ELi64ELi128ELi4ELb0ELb0EN7cutlass6half_tE19Flash_kernel_traitsILi128ELi64ELi128ELi4ES3_EELb1ELb0ELb0ELb0ELb1ELb0ELb1ELb0EEEvNS_16Flash_fwd_paramsE:
.text._ZN5flash24flash_fwd_splitkv_kernelI23Flash_fwd_kernel_traitsILi128ELi64ELi128ELi4ELb0ELb0EN7cutlass6half_tE19Flash_kernel_traitsILi128ELi64ELi128ELi4ES3_EELb1ELb0ELb0ELb0ELb1ELb0ELb1ELb0EEEvNS_16Flash_fwd_paramsE:
[----:B------:R-:W-:Y:S02]  /*0000*/  MOV R1, c[0x0][0x28] ;  /* 0x00000a0000017a02 */ /* 0x000fe40000000f00 */
[----:B------:R-:W1:Y:S01]  /*0010*/  I2F.U32.RP R7, c[0x0][0x1c0] ;  /* 0x0000700000077b06 */ /* 0x000e620000209000 */
[----:B------:R-:W2:Y:S01]  /*0020*/  S2R R6, SR_CTAID.Z ;  /* 0x0000000000067919 */ /* 0x000ea20000002700 */
[----:B------:R-:W-:Y:S01]  /*0030*/  IMAD.MOV.U32 R2, RZ, RZ, RZ ;  /* 0x000000ffff027224 */ /* 0x000fe200078e00ff */
[----:B------:R-:W-:Y:S01]  /*0040*/  ISETP.NE.U32.AND P1, PT, RZ, c[0x0][0x1c0], PT ;  /* 0x00007000ff007a0c */ /* 0x000fe20003f25070 */
[----:B------:R-:W-:-:S04]  /*0050*/  ULDC.64 UR12, c[0x0][0x118] ;  /* 0x00004600000c7ab9 */ /* 0x000fc80000000a00 */
[----:B-1----:R-:W1:Y:S02]  /*0060*/  MUFU.RCP R4, R7 ;  /* 0x0000000700047308 */ /* 0x002e640000001000 */
[----:B-1----:R-:W-:Y:S01]  /*0070*/  IADD3 R4, R4, 0xffffffe, RZ ;  /* 0x0ffffffe04047810 */ /* 0x002fe20007ffe0ff */
[----:B------:R-:W-:-:S05]  /*0080*/  IMAD.MOV.U32 R7, RZ, RZ, -0x1 ;  /* 0xffffffffff077424 */ /* 0x000fca00078e00ff */
        /* <DEDUP_REMOVED lines=12> */
[----:B------:R-:W-:Y:S01]  /*0150*/  ISETP.GE.U32.AND P0, PT, R2, c[0x0][0x1c0], PT ;  /* 0x0000700002007a0c */ /* 0x000fe20003f06070 */
[----:B------:R-:W-:Y:S01]  /*0160*/  IMAD.MOV.U32 R2, RZ, RZ, 0x4 ;  /* 0x00000004ff027424 */ /* 0x000fe200078e00ff */
        /* <DEDUP_REMOVED lines=11> */
[----:B------:R-:W2:Y:S04]  /*0220*/  @P2 LDG.E R7, [R12.64] ;  /* 0x0000000c0c072981 */ /* 0x000ea8000c1e1900 */
[----:B------:R-:W2:Y:S01]  /*0230*/  @P2 LDG.E R128, [R12.64+0x4] ;  /* 0x0000040c0c802981 */ /* 0x000ea2000c1e1900 */
[----:B------:R-:W-:-:S04]  /*0240*/  MOV R5, RZ ;  /* 0x000000ff00057202 */ /* 0x000fc80000000f00 */
[----:B------:R1:W5:Y:S02]  /*0250*/  @!P1 LDG.E R4, [R8.64] ;  /* 0x0000000c08049981 */ /* 0x000364000c1e1900 */
[----:B------:R-:W-:Y:S02]  /*0260*/  @P0 IMAD.WIDE R10, R231, R2, c[0x0][0x250] ;  /* 0x00009400e70a0625 */ /* 0x000fe400078e0202 */
[----:B------:R-:W3:Y:S04]  /*0270*/  S2R R35, SR_CTAID.X ;  /* 0x0000000000237919 */ /* 0x000ee80000002500 */
        /* <DEDUP_REMOVED lines=13> */
.L_x_3476:
[----:B-1-34-:R-:W-:Y:S02]  /*0350*/  MOV R3, c[0x0][0x218] ;  /* 0x0000860000037a02 */ /* 0x01afe40000000f00 */
.L_x_3477:
        /* <DEDUP_REMOVED lines=21> */
[----:B-1----:R-:W-:-:S04]  /*04b0*/  IADD3 R10, R10, 0xffffffe, RZ ;  /* 0x0ffffffe0a0a7810 */ /* 0x002fc80007ffe0ff */
[----:B------:R-:W1:Y:S02]  /*04c0*/  F2I.FTZ.U32.TRUNC.NTZ R11, R10 ;  /* 0x0000000a000b7305 */ /* 0x000e64000021f000 */
[--C-:B-1----:R-:W-:Y:S02]  /*04d0*/  IMAD.MOV R3, RZ, RZ, -R11.reuse ;  /* 0x000000ffff037224 */ /* 0x102fe400078e0a0b */
[----:B------:R-:W-:Y:S02]  /*04e0*/  IMAD.MOV.U32 R10, RZ, RZ, RZ ;  /* 0x000000ffff0a7224 */ /* 0x000fe400078e00ff */
[----:B------:R-:W-:Y:S01]  /*04f0*/  IMAD R6, R3, R8, RZ ;  /* 0x0000000803067224 */ /* 0x000fe200078e02ff */
[----:B------:R-:W-:Y:S02]  /*0500*/  IABS R3, R9 ;  /* 0x0000000900037213 */ /* 0x000fe40000000000 */
[----:B------:R-:W-:Y:S01]  /*0510*/  LOP3.LUT R9, R9, c[0x0][0x10], RZ, 0x3c, !PT ;  /* 0x0000040009097a12 */ /* 0x000fe200078e3cff */
[----:B------:R-:W-:-:S03]  /*0520*/  IMAD.HI.U32 R11, R11, R6, R10 ;  /* 0x000000060b0b7227 */ /* 0x000fc600078e000a */
[----:B------:R-:W-:Y:S01]  /*0530*/  ISETP.GE.AND P0, PT, R9, RZ, PT ;  /* 0x000000ff0900720c */ /* 0x000fe20003f06270 */
[----:B------:R-:W-:-:S04]  /*0540*/  IMAD.MOV.U32 R6, RZ, RZ, R3 ;  /* 0x000000ffff067224 */ /* 0x000fc800078e0003 */
[----:B------:R-:W-:Y:S01]  /*0550*/  IMAD.HI.U32 R10, R11, R6, RZ ;  /* 0x000000060b0a7227 */ /* 0x000fe200078e00ff */
[----:B------:R-:W-:-:S03]  /*0560*/  IADD3 R11, R43, 0x7f, RZ ;  /* 0x0000007f2b0b7810 */ /* 0x000fc60007ffe0ff */
[----:B------:R-:W-:-:S04]  /*0570*/  IMAD.MOV R3, RZ, RZ, -R10 ;  /* 0x000000ffff037224 */ /* 0x000fc800078e0a0a */
[----:B------:R-:W-:Y:S01]  /*0580*/  IMAD R3, R8, R3, R6 ;  /* 0x0000000308037224 */ /* 0x000fe200078e0206 */
[----:B------:R-:W-:-:S04]  /*0590*/  IADD3 R6, -R128, 0xbf, R131 ;  /* 0x000000bf80067810 */ /* 0x000fc80007ffe183 */
[----:B------:R-:W-:Y:S02]  /*05a0*/  ISETP.GT.U32.AND P1, PT, R8, R3, PT ;  /* 0x000000030800720c */ /* 0x000fe40003f24070 */
[----:B------:R-:W-:Y:S02]  /*05b0*/  IADD3 R9, R6, c[0x0][0x2e8], R43 ;  /* 0x0000ba0006097a10 */ /* 0x000fe40007ffe02b */
[----:B------:R-:W1:Y:S02]  /*05c0*/  S2R R6, SR_TID.X ;  /* 0x0000000000067919 */ /* 0x000e640000002100 */
[----:B------:R-:W-:-:S04]  /*05d0*/  SHF.R.S32.HI R38, RZ, 0x1f, R9 ;  /* 0x0000001fff267819 */ /* 0x000fc80000011409 */
[----:B------:R-:W-:-:S03]  /*05e0*/  LEA.HI R38, R38, R9, RZ, 0x7 ;  /* 0x0000000926267211 */ /* 0x000fc600078f38ff */
[----:B------:R-:W-:Y:S01]  /*05f0*/  @!P1 IMAD.IADD R3, R3, 0x1, -R8 ;  /* 0x0000000103039824 */ /* 0x000fe200078e0a08 */
[----:B------:R-:W-:Y:S02]  /*0600*/  @!P1 IADD3 R10, R10, 0x1, RZ ;  /* 0x000000010a0a9810 */ /* 0x000fe40007ffe0ff */
[----:B------:R-:W-:Y:S02]  /*0610*/  ISETP.NE.AND P1, PT, RZ, c[0x0][0x10], PT ;  /* 0x00000400ff007a0c */ /* 0x000fe40003f25270 */
[----:B------:R-:W-:Y:S02]  /*0620*/  ISETP.GE.U32.AND P2, PT, R3, R8, PT ;  /* 0x000000080300720c */ /* 0x000fe40003f46070 */
[----:B------:R-:W-:Y:S02]  /*0630*/  SHF.R.S32.HI R8, RZ, 0x1f, R11 ;  /* 0x0000001fff087819 */ /* 0x000fe4000001140b */
[----:B------:R-:W-:Y:S02]  /*0640*/  SHF.R.S32.HI R38, RZ, 0x7, R38 ;  /* 0x00000007ff267819 */ /* 0x000fe40000011426 */
[----:B------:R-:W-:-:S04]  /*0650*/  LEA.HI R8, R8, R11, RZ, 0x7 ;  /* 0x0000000b08087211 */ /* 0x000fc800078f38ff */
[----:B------:R-:W-:-:S03]  /*0660*/  SHF.R.S32.HI R8, RZ, 0x7, R8 ;  /* 0x00000007ff087819 */ /* 0x000fc60000011408 */
[----:B------:R-:W-:-:S05]  /*0670*/  @P2 IADD3 R10, R10, 0x1, RZ ;  /* 0x000000010a0a2810 */ /* 0x000fca0007ffe0ff */
[----:B------:R-:W-:-:S04]  /*0680*/  IMAD.MOV.U32 R3, RZ, RZ, R10 ;  /* 0x000000ffff037224 */ /* 0x000fc800078e000a */
        /* <DEDUP_REMOVED lines=13> */
[----:B------:R-:W-:-:S05]  /*0760*/  LOP3.LUT R3, R2, 0x3ffffff0, RZ, 0xc0, !PT ;  /* 0x3ffffff002037812 */ /* 0x000fca00078ec0ff */
[----:B------:R-:W-:-:S04]  /*0770*/  IMAD.IADD R3, R6, 0x1, -R3 ;  /* 0x0000000106037824 */ /* 0x000fc800078e0a03 */
[----:B------:R-:W-:Y:S02]  /*0780*/  IMAD.SHL.U32 R8, R3, 0x4, RZ ;  /* 0x0000000403087824 */ /* 0x000fe400078e00ff */
[--C-:B------:R-:W-:Y:S01]  /*0790*/  IMAD R3, R0, c[0x0][0x214], R131.reuse ;  /* 0x0000850000037a24 */ /* 0x100fe200078e0283 */
[----:B------:R-:W-:Y:S01]  /*07a0*/  SHF.R.S32.HI R0, RZ, 0x4, R2 ;  /* 0x00000004ff007819 */ /* 0x000fe20000011402 */
[----:B------:R-:W-:Y:S01]  /*07b0*/  IMAD.IADD R131, R128, 0x1, -R131 ;  /* 0x0000000180837824 */ /* 0x000fe200078e0a83 */
[--C-:B------:R-:W-:Y:S01]  /*07c0*/  SHF.R.S32.HI R9, RZ, 0x1f, R8.reuse ;  /* 0x0000001fff097819 */ /* 0x100fe20000011408 */
[----:B------:R-:W-:Y:S01]  /*07d0*/  IMAD R5, R3, c[0x0][0x22c], RZ ;  /* 0x00008b0003057a24 */ /* 0x000fe200078e02ff */
[C---:B------:R-:W-:Y:S02]  /*07e0*/  IADD3 R12, R0.reuse, 0x10, RZ ;  /* 0x00000010000c7810 */ /* 0x040fe40007ffe0ff */
[C---:B------:R-:W-:Y:S01]  /*07f0*/  IADD3 R4, R0.reuse, 0x8, RZ ;  /* 0x0000000800047810 */ /* 0x040fe20007ffe0ff */
[C---:B------:R-:W-:Y:S01]  /*0800*/  IMAD.WIDE R8, R0.reuse, 0x80, R8 ;  /* 0x0000008000087825 */ /* 0x040fe200078e0208 */
[----:B------:R-:W-:-:S02]  /*0810*/  IADD3 R10, R0, 0x18, RZ ;  /* 0x00000018000a7810 */ /* 0x000fc40007ffe0ff */
[----:B------:R-:W-:Y:S02]  /*0820*/  ISETP.GE.AND P2, PT, R4, R131, PT ;  /* 0x000000830400720c */ /* 0x000fe40003f46270 */
[C---:B------:R-:W-:Y:S02]  /*0830*/  IADD3 R2, P0, R5.reuse, R8, RZ ;  /* 0x0000000805027210 */ /* 0x040fe40007f1e0ff */
[----:B------:R-:W-:Y:S02]  /*0840*/  IADD3 R8, R0, 0x20, RZ ;  /* 0x0000002000087810 */ /* 0x000fe40007ffe0ff */
[----:B------:R-:W-:Y:S02]  /*0850*/  LEA.HI.X.SX32 R5, R5, R9, 0x1, P0 ;  /* 0x0000000905057211 */ /* 0x000fe400000f0eff */
[----:B------:R-:W-:Y:S02]  /*0860*/  LEA R14, P0, R2, c[0x0][0x1d8], 0x2 ;  /* 0x00007600020e7a11 */ /* 0x000fe400078010ff */
[----:B------:R-:W-:-:S02]  /*0870*/  ISETP.GE.AND P3, PT, R0, R131, PT ;  /* 0x000000830000720c */ /* 0x000fc40003f66270 */
[----:B------:R-:W-:Y:S02]  /*0880*/  LEA.HI.X R15, R2, c[0x0][0x1dc], R5, 0x2, P0 ;  /* 0x00007700020f7a11 */ /* 0x000fe400000f1405 */
[-C--:B------:R-:W-:Y:S02]  /*0890*/  ISETP.GE.AND P0, PT, R12, R131.reuse, PT ;  /* 0x000000830c00720c */ /* 0x080fe40003f06270 */
[-C--:B------:R-:W-:Y:S01]  /*08a0*/  ISETP.GE.AND P1, PT, R10, R131.reuse, PT ;  /* 0x000000830a00720c */ /* 0x080fe20003f26270 */
[----:B------:R1:W-:Y:S01]  /*08b0*/  @!P2 STG.E.128 [R14.64+0x1000], RZ ;  /* 0x001000ff0e00a986 */ /* 0x0003e2000c101d0c */
[-C--:B------:R-:W-:Y:S02]  /*08c0*/  ISETP.GE.AND P4, PT, R8, R131.reuse, PT ;  /* 0x000000830800720c */ /* 0x080fe40003f86270 */
[----:B------:R-:W-:Y:S01]  /*08d0*/  ISETP.GE.OR P5, PT, R4, R131, P6 ;  /* 0x000000830400720c */ /* 0x000fe200037a6670 */
[----:B------:R1:W-:Y:S01]  /*08e0*/  @!P2 STG.E.128 [R14.64+0x1100], RZ ;  /* 0x001100ff0e00a986 */ /* 0x0003e2000c101d0c */
[----:B------:R-:W-:-:S02]  /*08f0*/  IADD3 R6, R0, 0x28, RZ ;  /* 0x0000002800067810 */ /* 0x000fc40007ffe0ff */
[C---:B------:R-:W-:Y:S01]  /*0900*/  IADD3 R4, R0.reuse, 0x30, RZ ;  /* 0x0000003000047810 */ /* 0x040fe20007ffe0ff */
[----:B------:R1:W-:Y:S01]  /*0910*/  @!P3 STG.E.128 [R14.64], RZ ;  /* 0x000000ff0e00b986 */ /* 0x0003e2000c101d0c */
[----:B------:R-:W-:Y:S02]  /*0920*/  IADD3 R2, R0, 0x38, RZ ;  /* 0x0000003800027810 */ /* 0x000fe40007ffe0ff */
[----:B------:R-:W-:Y:S01]  /*0930*/  SHF.R.S32.HI R5, RZ, 0x1f, R3 ;  /* 0x0000001fff057819 */ /* 0x000fe20000011403 */
[----:B------:R1:W-:Y:S01]  /*0940*/  @!P0 STG.E.128 [R14.64+0x2000], RZ ;  /* 0x002000ff0e008986 */ /* 0x0003e2000c101d0c */
[----:B------:R-:W-:-:S03]  /*0950*/  ISETP.GE.AND P2, PT, R4, R131, PT ;  /* 0x000000830400720c */ /* 0x000fc60003f46270 */
[----:B------:R1:W-:Y:S01]  /*0960*/  @!P0 STG.E.128 [R14.64+0x2100], RZ ;  /* 0x002100ff0e008986 */ /* 0x0003e2000c101d0c */
[----:B------:R-:W-:-:S03]  /*0970*/  IADD3 R3, P0, R3, R0, RZ ;  /* 0x0000000003037210 */ /* 0x000fc60007f1e0ff */
[----:B------:R1:W-:Y:S01]  /*0980*/  @!P3 STG.E.128 [R14.64+0x100], RZ ;  /* 0x000100ff0e00b986 */ /* 0x0003e2000c101d0c */
[----:B------:R-:W-:-:S03]  /*0990*/  ISETP.GE.AND P3, PT, R6, R131, PT ;  /* 0x000000830600720c */ /* 0x000fc60003f66270 */
[----:B------:R1:W-:Y:S04]  /*09a0*/  @!P1 STG.E.128 [R14.64+0x3000], RZ ;  /* 0x003000ff0e009986 */ /* 0x0003e8000c101d0c */
[----:B------:R1:W-:Y:S01]  /*09b0*/  @!P1 STG.E.128 [R14.64+0x3100], RZ ;  /* 0x003100ff0e009986 */ /* 0x0003e2000c101d0c */
[----:B------:R-:W-:-:S03]  /*09c0*/  ISETP.GE.AND P1, PT, R2, R131, PT ;  /* 0x000000830200720c */ /* 0x000fc60003f26270 */
[----:B------:R1:W-:Y:S04]  /*09d0*/  @!P4 STG.E.128 [R14.64+0x4000], RZ ;  /* 0x004000ff0e00c986 */ /* 0x0003e8000c101d0c */
[----:B------:R1:W-:Y:S01]  /*09e0*/  @!P4 STG.E.128 [R14.64+0x4100], RZ ;  /* 0x004100ff0e00c986 */ /* 0x0003e2000c101d0c */
[----:B------:R-:W-:Y:S02]  /*09f0*/  ISETP.GE.OR P4, PT, R12, R131, P6 ;  /* 0x000000830c00720c */ /* 0x000fe40003786670 */
[----:B------:R-:W-:Y:S01]  /*0a00*/  LEA.HI.X.SX32 R12, R0, R5, 0x1, P0 ;  /* 0x00000005000c7211 */ /* 0x000fe200000f0eff */
[----:B------:R1:W-:Y:S01]  /*0a10*/  @!P3 STG.E.128 [R14.64+0x5000], RZ ;  /* 0x005000ff0e00b986 */ /* 0x0003e2000c101d0c */
[----:B------:R-:W-:-:S03]  /*0a20*/  LEA R16, P0, R3, c[0x0][0x208], 0x2 ;  /* 0x0000820003107a11 */ /* 0x000fc600078010ff */
[----:B------:R1:W-:Y:S01]  /*0a30*/  @!P3 STG.E.128 [R14.64+0x5100], RZ ;  /* 0x005100ff0e00b986 */ /* 0x0003e2000c101d0c */
[----:B------:R-:W-:Y:S01]  /*0a40*/  LEA.HI.X R17, R3, c[0x0][0x20c], R12, 0x2, P0 ;  /* 0x0000830003117a11 */ /* 0x000fe200000f140c */
[----:B------:R-:W-:Y:S01]  /*0a50*/  @!P5 IMAD.MOV.U32 R3, RZ, RZ, -0x800000 ;  /* 0xff800000ff03d424 */ /* 0x000fe200078e00ff */
[-C--:B------:R-:W-:Y:S01]  /*0a60*/  ISETP.GE.OR P3, PT, R10, R131.reuse, P6 ;  /* 0x000000830a00720c */ /* 0x080fe20003766670 */
[----:B------:R1:W-:Y:S01]  /*0a70*/  @!P2 STG.E.128 [R14.64+0x6000], RZ ;  /* 0x006000ff0e00a986 */ /* 0x0003e2000c101d0c */
[-C--:B------:R-:W-:Y:S01]  /*0a80*/  ISETP.GE.OR P0, PT, R4, R131.reuse, P6 ;  /* 0x000000830400720c */ /* 0x080fe20003706670 */
[----:B------:R-:W-:Y:S02]  /*0a90*/  @!P4 IMAD.MOV.U32 R19, RZ, RZ, -0x800000 ;  /* 0xff800000ff13c424 */ /* 0x000fe400078e00ff */
[----:B------:R1:W-:Y:S01]  /*0aa0*/  @!P2 STG.E.128 [R14.64+0x6100], RZ ;  /* 0x006100ff0e00a986 */ /* 0x0003e2000c101d0c */
[----:B------:R-:W-:-:S03]  /*0ab0*/  ISETP.GE.OR P2, PT, R8, R131, P6 ;  /* 0x000000830800720c */ /* 0x000fc60003746670 */
[----:B------:R1:W-:Y:S04]  /*0ac0*/  @!P1 STG.E.128 [R14.64+0x7000], RZ ;  /* 0x007000ff0e009986 */ /* 0x0003e8000c101d0c */
[----:B------:R1:W-:Y:S01]  /*0ad0*/  @!P1 STG.E.128 [R14.64+0x7100], RZ ;  /* 0x007100ff0e009986 */ /* 0x0003e2000c101d0c */
[-C--:B------:R-:W-:Y:S01]  /*0ae0*/  ISETP.GE.OR P1, PT, R6, R131.reuse, P6 ;  /* 0x000000830600720c */ /* 0x080fe20003726670 */
[----:B------:R-:W-:Y:S02]  /*0af0*/  @!P3 IMAD.MOV.U32 R11, RZ, RZ, -0x800000 ;  /* 0xff800000ff0bb424 */ /* 0x000fe400078e00ff */
[----:B------:R1:W-:Y:S01]  /*0b00*/  @!P5 STG.E [R16.64+0x20], R3 ;  /* 0x000020031000d986 */ /* 0x0003e2000c10190c */
[-C--:B------:R-:W-:Y:S01]  /*0b10*/  ISETP.GE.OR P5, PT, R0, R131.reuse, P6 ;  /* 0x000000830000720c */ /* 0x080fe200037a6670 */
[----:B------:R-:W-:Y:S01]  /*0b20*/  @!P2 IMAD.MOV.U32 R9, RZ, RZ, -0x800000 ;  /* 0xff800000ff09a424 */ /* 0x000fe200078e00ff */
[----:B------:R-:W-:Y:S01]  /*0b30*/  ISETP.GE.OR P6, PT, R2, R131, P6 ;  /* 0x000000830200720c */ /* 0x000fe200037c6670 */
[----:B------:R-:W-:Y:S01]  /*0b40*/  @!P0 IMAD.MOV.U32 R5, RZ, RZ, -0x800000 ;  /* 0xff800000ff058424 */ /* 0x000fe200078e00ff */
[----:B------:R1:W-:Y:S04]  /*0b50*/  @!P4 STG.E [R16.64+0x40], R19 ;  /* 0x000040131000c986 */ /* 0x0003e8000c10190c */
[----:B------:R1:W-:Y:S01]  /*0b60*/  @!P3 STG.E [R16.64+0x60], R11 ;  /* 0x0000600b1000b986 */ /* 0x0003e2000c10190c */
[----:B------:R-:W-:-:S03]  /*0b70*/  @!P1 IMAD.MOV.U32 R7, RZ, RZ, -0x800000 ;  /* 0xff800000ff079424 */ /* 0x000fc600078e00ff */
[----:B------:R1:W-:Y:S01]  /*0b80*/  @!P2 STG.E [R16.64+0x80], R9 ;  /* 0x000080091000a986 */ /* 0x0003e2000c10190c */
[----:B------:R-:W-:-:S03]  /*0b90*/  @!P5 IMAD.MOV.U32 R13, RZ, RZ, -0x800000 ;  /* 0xff800000ff0dd424 */ /* 0x000fc600078e00ff */
[----:B------:R1:W-:Y:S04]  /*0ba0*/  @!P1 STG.E [R16.64+0xa0], R7 ;  /* 0x0000a00710009986 */ /* 0x0003e8000c10190c */
[----:B------:R1:W-:Y:S04]  /*0bb0*/  @!P0 STG.E [R16.64+0xc0], R5 ;  /* 0x0000c00510008986 */ /* 0x0003e8000c10190c */
[----:B------:R1:W-:Y:S01]  /*0bc0*/  @!P5 STG.E [R16.64], R13 ;  /* 0x0000000d1000d986 */ /* 0x0003e2000c10190c */
[----:B------:R-:W-:Y:S05]  /*0bd0*/  @P6 EXIT ;  /* 0x000000000000694d */ /* 0x000fea0003800000 */
[----:B-1----:R-:W-:-:S05]  /*0be0*/  MOV R3, 0xff800000 ;  /* 0xff80000000037802 */ /* 0x002fca0000000f00 */
[----:B------:R-:W-:Y:S01]  /*0bf0*/  STG.E [R16.64+0xe0], R3 ;  /* 0x0000e00310007986 */ /* 0x000fe2000c10190c */
[----:B------:R-:W-:Y:S05]  /*0c00*/  EXIT ;  /* 0x000000000000794d */ /* 0x000fea0003800000 */
.L_x_3478:
        /* <DEDUP_REMOVED lines=77> */
[----:B------:R-:W-:Y:S02]  /*10e0*/  IMAD.MOV.U32 R28, RZ, RZ, R4 ;  /* 0x000000ffff1c7224 */ /* 0x000fe400078e0004 */
[----:B------:R-:W-:Y:S01]  /*10f0*/  IMAD R2, R30, c[0x0][0x184], R11 ;  /* 0x000061001e027a24 */ /* 0x000fe200078e020b */
[----:B------:R-:W-:Y:S01]  /*1100*/  SHF.R.S32.HI R11, RZ, 0x1f, R22 ;  /* 0x0000001fff0b7819 */ /* 0x000fe20000011416 */
[----:B------:R-:W-:-:S03]  /*1110*/  IMAD R9, R9, c[0x0][0x188], RZ ;  /* 0x0000620009097a24 */ /* 0x000fc600078e02ff */
[----:B------:R-:W-:Y:S01]  /*1120*/  IADD3 R29, R5, R2, RZ ;  /* 0x00000002051d7210 */ /* 0x000fe20007ffe0ff */
[C---:B------:R-:W-:Y:S02]  /*1130*/  IMAD R5, R3.reuse, c[0x0][0x19c], R0 ;  /* 0x0000670003057a24 */ /* 0x040fe400078e0200 */
[----:B------:R-:W-:Y:S02]  /*1140*/  IMAD R4, R30, c[0x0][0x18c], R9 ;  /* 0x000063001e047a24 */ /* 0x000fe400078e0209 */
[----:B------:R-:W-:-:S04]  /*1150*/  IMAD.WIDE.U32 R28, R3, c[0x0][0x198], R28 ;  /* 0x00006600031c7a25 */ /* 0x000fc800078e001c */
[----:B------:R-:W-:Y:S01]  /*1160*/  IMAD.WIDE.U32 R30, R30, c[0x0][0x188], RZ ;  /* 0x000062001e1e7a25 */ /* 0x000fe200078e00ff */
[----:B------:R-:W-:-:S03]  /*1170*/  IADD3 R29, R29, R5, RZ ;  /* 0x000000051d1d7210 */ /* 0x000fc60007ffe0ff */
[----:B------:R-:W-:Y:S02]  /*1180*/  IMAD R5, R11, c[0x0][0x1b0], RZ ;  /* 0x00006c000b057a24 */ /* 0x000fe400078e02ff */
[----:B------:R-:W-:-:S04]  /*1190*/  IMAD.WIDE.U32 R28, R22, c[0x0][0x1b0], R28 ;  /* 0x00006c00161c7a25 */ /* 0x000fc800078e001c */
[----:B------:R-:W-:Y:S02]  /*11a0*/  IMAD R2, R22, c[0x0][0x1b4], R5 ;  /* 0x00006d0016027a24 */ /* 0x000fe400078e0205 */
[----:B------:R-:W-:-:S03]  /*11b0*/  IMAD.IADD R4, R31, 0x1, R4 ;  /* 0x000000011f047824 */ /* 0x000fc600078e0204 */
[----:B------:R-:W-:Y:S01]  /*11c0*/  IADD3 R2, R29, R2, RZ ;  /* 0x000000021d027210 */ /* 0x000fe20007ffe0ff */
[----:B------:R-:W-:Y:S05]  /*11d0*/  BRA `(.L_x_3480) ;  /* 0x0000041000007947 */ /* 0x000fea0003800000 */
.L_x_3479:
        /* <DEDUP_REMOVED lines=16> */
.L_x_3481:
        /* <DEDUP_REMOVED lines=23> */
[----:B------:R-:W-:-:S04]  /*1450*/  LEA R3, R38, 0xffffff80, 0x7 ;  /* 0xffffff8026037811 */ /* 0x000fc800078e38ff */
[----:B------:R-:W-:Y:S01]  /*1460*/  SHF.R.S32.HI R13, RZ, 0x1f, R3 ;  /* 0x0000001fff0d7819 */ /* 0x000fe20000011403 */
[----:B------:R-:W-:-:S04]  /*1470*/  IMAD.WIDE.U32 R8, R3, c[0x0][0x198], R8 ;  /* 0x0000660003087a25 */ /* 0x000fc800078e0008 */
[----:B------:R-:W-:Y:S01]  /*1480*/  @P3 IADD3 R22, R22, 0x1, RZ ;  /* 0x0000000116163810 */ /* 0x000fe20007ffe0ff */
[----:B------:R-:W-:Y:S01]  /*1490*/  IMAD R2, R13, c[0x0][0x198], RZ ;  /* 0x000066000d027a24 */ /* 0x000fe200078e02ff */
[----:B------:R-:W-:-:S03]  /*14a0*/  MOV R28, R8 ;  /* 0x00000008001c7202 */ /* 0x000fc60000000f00 */
[----:B------:R-:W-:Y:S01]  /*14b0*/  @!P2 IMAD.MOV R22, RZ, RZ, -R22 ;  /* 0x000000ffff16a224 */ /* 0x000fe200078e0a16 */
[----:B------:R-:W-:Y:S01]  /*14c0*/  @!P1 LOP3.LUT R22, RZ, c[0x0][0x1c8], RZ, 0x33, !PT ;  /* 0x00007200ff169a12 */ /* 0x000fe200078e33ff */
[----:B------:R-:W-:-:S03]  /*14d0*/  IMAD R15, R3, c[0x0][0x19c], R2 ;  /* 0x00006700030f7a24 */ /* 0x000fc600078e0202 */
[----:B------:R-:W-:Y:S01]  /*14e0*/  SHF.R.S32.HI R11, RZ, 0x1f, R22 ;  /* 0x0000001fff0b7819 */ /* 0x000fe20000011416 */
[----:B------:R-:W-:-:S04]  /*14f0*/  IMAD.IADD R29, R9, 0x1, R15 ;  /* 0x00000001091d7824 */ /* 0x000fc800078e020f */
[----:B------:R-:W-:Y:S02]  /*1500*/  IMAD R9, R11, c[0x0][0x1b0], RZ ;  /* 0x00006c000b097a24 */ /* 0x000fe400078e02ff */
[----:B------:R-:W-:-:S04]  /*1510*/  IMAD.WIDE.U32 R28, R22, c[0x0][0x1b0], R28 ;  /* 0x00006c00161c7a25 */ /* 0x000fc800078e001c */
        /* <DEDUP_REMOVED lines=13> */
.L_x_3480:
[----:B------:R-:W-:Y:S01]  /*15f0*/  ISETP.NE.AND P1, PT, R7, -0x1, PT ;  /* 0xffffffff0700780c */ /* 0x000fe20003f25270 */
[----:B------:R-:W-:Y:S01]  /*1600*/  IMAD.IADD R223, R128, 0x1, -R131 ;  /* 0x0000000180df7824 */ /* 0x000fe200078e0a83 */
[----:B------:R-:W-:Y:S01]  /*1610*/  SHF.R.S32.HI R15, RZ, 0x1f, R6 ;  /* 0x0000001fff0f7819 */ /* 0x000fe20000011406 */
[----:B------:R-:W-:Y:S01]  /*1620*/  IMAD R11, R11, c[0x0][0x1b8], RZ ;  /* 0x00006e000b0b7a24 */ /* 0x000fe200078e02ff */
[----:B------:R-:W-:Y:S01]  /*1630*/  IADD3 R228, R38, -0x1, RZ ;  /* 0xffffffff26e47810 */ /* 0x000fe20007ffe0ff */
[----:B------:R-:W-:Y:S01]  /*1640*/  IMAD.SHL.U32 R193, R6, 0x2, RZ ;  /* 0x0000000206c17824 */ /* 0x000fe200078e00ff */
[CC--:B------:R-:W-:Y:S01]  /*1650*/  LEA.HI R5, R15.reuse, R6.reuse, RZ, 0x3 ;  /* 0x000000060f057211 */ /* 0x0c0fe200078f18ff */
[----:B------:R-:W-:Y:S01]  /*1660*/  IMAD R11, R22, c[0x0][0x1bc], R11 ;  /* 0x00006f00160b7a24 */ /* 0x000fe200078e020b */
[----:B------:R-:W-:Y:S02]  /*1670*/  LEA.HI R10, R15, R6, RZ, 0x6 ;  /* 0x000000060f0a7211 */ /* 0x000fe400078f30ff */
[----:B------:R-:W-:-:S02]  /*1680*/  SHF.R.S32.HI R16, RZ, 0x3, R5 ;  /* 0x00000003ff107819 */ /* 0x000fc40000011405 */
[----:B------:R-:W-:Y:S01]  /*1690*/  LOP3.LUT R5, R5, 0xfffffff8, RZ, 0xc0, !PT ;  /* 0xfffffff805057812 */ /* 0x000fe200078ec0ff */
[----:B------:R-:W-:Y:S01]  /*16a0*/  @!P1 IMAD.WIDE.U32 R8, R231, c[0x0][0x178], RZ ;  /* 0x00005e00e7089a25 */ /* 0x000fe200078e00ff */
[----:B-----5:R-:W-:Y:S02]  /*16b0*/  @!P1 SHF.R.S32.HI R0, RZ, 0x1f, R231 ;  /* 0x0000001fff009819 */ /* 0x020fe400000114e7 */
[----:B------:R-:W-:Y:S01]  /*16c0*/  IADD3 R26, R16, 0x10, RZ ;  /* 0x00000010101a7810 */ /* 0x000fe20007ffe0ff */
[----:B------:R-:W-:Y:S01]  /*16d0*/  IMAD.IADD R5, R6, 0x1, -R5 ;  /* 0x0000000106057824 */ /* 0x000fe200078e0a05 */
[----:B------:R-:W-:Y:S01]  /*16e0*/  IADD3 R18, R16, 0x30, RZ ;  /* 0x0000003010127810 */ /* 0x000fe20007ffe0ff */
[----:B------:R-:W-:Y:S01]  /*16f0*/  @!P1 IMAD R0, R0, c[0x0][0x178], RZ ;  /* 0x00005e0000009a24 */ /* 0x000fe200078e02ff */
[----:B------:R-:W-:Y:S01]  /*1700*/  ISETP.GE.AND P3, PT, R26, R223, PT ;  /* 0x000000df1a00720c */ /* 0x000fe20003f66270 */
[----:B------:R-:W-:Y:S01]  /*1710*/  @P1 IMAD.WIDE.U32 R24, R7, c[0x0][0x190], RZ ;  /* 0x0000640007181a25 */ /* 0x000fe200078e00ff */
[----:B------:R-:W-:-:S02]  /*1720*/  SHF.R.S32.HI R17, RZ, 0x1f, R16 ;  /* 0x0000001fff117819 */ /* 0x000fc40000011410 */
[C---:B------:R-:W-:Y:S01]  /*1730*/  IADD3 R20, R16.reuse, 0x20, RZ ;  /* 0x0000002010147810 */ /* 0x040fe20007ffe0ff */
[----:B------:R-:W-:Y:S01]  /*1740*/  @!P1 IMAD R0, R231, c[0x0][0x17c], R0 ;  /* 0x00005f00e7009a24 */ /* 0x000fe200078e0200 */
[-C--:B------:R-:W-:Y:S01]  /*1750*/  ISETP.GE.AND P5, PT, R16, R223.reuse, PT ;  /* 0x000000df1000720c */ /* 0x080fe20003fa6270 */
[----:B------:R-:W-:Y:S01]  /*1760*/  @!P1 IMAD.MOV.U32 R24, RZ, RZ, R8 ;  /* 0x000000ffff189224 */ /* 0x000fe200078e0008 */
[----:B------:R-:W-:Y:S01]  /*1770*/  ISETP.GE.AND P2, PT, R20, R223, PT ;  /* 0x000000df1400720c */ /* 0x000fe20003f46270 */
[----:B------:R-:W-:Y:S01]  /*1780*/  IMAD.SHL.U32 R19, R5, 0x8, RZ ;  /* 0x0000000805137824 */ /* 0x000fe200078e00ff */
[C---:B------:R-:W-:Y:S01]  /*1790*/  IADD3 R12, R16.reuse, 0x40, RZ ;  /* 0x00000040100c7810 */ /* 0x040fe20007ffe0ff */
[----:B------:R-:W-:Y:S01]  /*17a0*/  @P1 IMAD R7, R7, c[0x0][0x194], R25 ;  /* 0x0000650007071a24 */ /* 0x000fe200078e0219 */
[C---:B------:R-:W-:Y:S01]  /*17b0*/  IADD3 R14, R16.reuse, 0x50, RZ ;  /* 0x00000050100e7810 */ /* 0x040fe20007ffe0ff */
[----:B------:R-:W-:Y:S01]  /*17c0*/  @!P1 IMAD.IADD R7, R9, 0x1, R0 ;  /* 0x0000000109079824 */ /* 0x000fe200078e0200 */
[----:B------:R-:W-:Y:S01]  /*17d0*/  IADD3 R24, P6, R19, R24, RZ ;  /* 0x0000001813187210 */ /* 0x000fe20007fde0ff */
[----:B------:R-:W-:Y:S01]  /*17e0*/  IMAD.SHL.U32 R8, R16, 0x40, RZ ;  /* 0x0000004010087824 */ /* 0x000fe200078e00ff */
[----:B------:R-:W-:Y:S01]  /*17f0*/  SHF.R.S32.HI R9, RZ, 0x1f, R19 ;  /* 0x0000001fff097819 */ /* 0x000fe20000011413 */
[----:B------:R-:W-:Y:S01]  /*1800*/  IMAD.WIDE R34, R35, 0x40, R16 ;  /* 0x0000004023227825 */ /* 0x000fe200078e0210 */
[----:B------:R-:W-:-:S02]  /*1810*/  IADD3 R30, P1, R19, R30, RZ ;  /* 0x0000001e131e7210 */ /* 0x000fc40007f3e0ff */
[----:B------:R-:W-:Y:S01]  /*1820*/  SHF.R.S32.HI R0, RZ, 0x1f, R21 ;  /* 0x0000001fff007819 */ /* 0x000fe20000011415 */
[C---:B------:R-:W-:Y:S01]  /*1830*/  IMAD.X R25, R9.reuse, 0x1, R7, P6 ;  /* 0x0000000109197824 */ /* 0x040fe200030e0607 */
[----:B------:R-:W-:Y:S01]  /*1840*/  ISETP.GE.AND P6, PT, R18, R223, PT ;  /* 0x000000df1200720c */ /* 0x000fe20003fc6270 */
[----:B------:R-:W-:Y:S01]  /*1850*/  IMAD.X R31, R9, 0x1, R4, P1 ;  /* 0x00000001091f7824 */ /* 0x000fe200008e0604 */
[----:B------:R-:W-:Y:S01]  /*1860*/  LOP3.LUT R8, R8, 0x1c0, RZ, 0xc0, !PT ;  /* 0x000001c008087812 */ /* 0x000fe200078ec0ff */
[----:B------:R-:W-:Y:S01]  /*1870*/  IMAD R0, R0, c[0x0][0x1a8], RZ ;  /* 0x00006a0000007a24 */ /* 0x000fe200078e02ff */
[----:B------:R-:W-:Y:S01]  /*1880*/  IADD3 R28, P4, R19, R28, RZ ;  /* 0x0000001c131c7210 */ /* 0x000fe20007f9e0ff */
[----:B------:R-:W-:Y:S01]  /*1890*/  IMAD.SHL.U32 R229, R10, 0x8, RZ ;  /* 0x000000080ae57824 */ /* 0x000fe200078e00ff */
[----:B------:R-:W-:Y:S01]  /*18a0*/  LOP3.LUT R19, R8, 0x38, R19, 0xf8, !PT ;  /* 0x0000003808137812 */ /* 0x000fe200078ef813 */
[C---:B------:R-:W-:Y:S01]  /*18b0*/  IMAD R0, R21.reuse, c[0x0][0x1ac], R0 ;  /* 0x00006b0015007a24 */ /* 0x040fe200078e0200 */
[----:B------:R-:W-:Y:S01]  /*18c0*/  SHF.R.U32.HI R8, RZ, 0x3, R8 ;  /* 0x00000003ff087819 */ /* 0x000fe20000011608 */
[----:B------:R-:W-:Y:S01]  /*18d0*/  IMAD.WIDE.U32 R48, R21, c[0x0][0x1a8], R24 ;  /* 0x00006a0015307a25 */ /* 0x000fe200078e0018 */
[----:B------:R-:W-:-:S02]  /*18e0*/  @!P3 IADD3 R40, P1, R34, 0x10, RZ ;  /* 0x000000102228b810 */ /* 0x000fc40007f3e0ff */
[----:B------:R-:W-:Y:S01]  /*18f0*/  LOP3.LUT R8, R19, R8, RZ, 0x3c, !PT ;  /* 0x0000000813087212 */ /* 0x000fe200078e3cff */
[----:B------:R-:W-:Y:S01]  /*1900*/  IMAD.X R29, R9, 0x1, R2, P4 ;  /* 0x00000001091d7824 */ /* 0x000fe200020e0602 */
[-C--:B------:R-:W-:Y:S01]  /*1910*/  LEA.HI R224, R15, R6.reuse, RZ, 0x4 ;  /* 0x000000060fe07211 */ /* 0x080fe200078f20ff */
[----:B------:R-:W-:Y:S01]  /*1920*/  @!P3 IMAD.X R21, RZ, RZ, R35, P1 ;  /* 0x000000ffff15b224 */ /* 0x000fe200008e0623 */
[----:B------:R-:W-:Y:S01]  /*1930*/  @!P6 IADD3 R24, P1, R34, 0x30, RZ ;  /* 0x000000302218e810 */ /* 0x000fe20007f3e0ff */
[----:B------:R-:W-:Y:S01]  /*1940*/  IMAD.IADD R49, R49, 0x1, R0 ;  /* 0x0000000131317824 */ /* 0x000fe200078e0200 */
[----:B------:R-:W-:Y:S01]  /*1950*/  LOP3.LUT R229, R8, 0xfffffe00, R229, 0xf8, !PT ;  /* 0xfffffe0008e57812 */ /* 0x000fe200078ef8e5 */
[----:B------:R-:W-:Y:S01]  /*1960*/  @!P3 IMAD R21, R21, c[0x0][0x190], RZ ;  /* 0x000064001515ba24 */ /* 0x000fe200078e02ff */
[----:B------:R-:W-:Y:S01]  /*1970*/  @!P2 IADD3 R8, P4, R34, 0x20, RZ ;  /* 0x000000202208a810 */ /* 0x000fe20007f9e0ff */
[----:B------:R-:W-:Y:S01]  /*1980*/  @!P6 IMAD.X R19, RZ, RZ, R35, P1 ;  /* 0x000000ffff13e224 */ /* 0x000fe200008e0623 */
[----:B------:R-:W-:Y:S01]  /*1990*/  LEA.HI R130, R15, R6, RZ, 0x5 ;  /* 0x000000060f827211 */ /* 0x000fe200078f28ff */
[----:B------:R-:W-:Y:S01]  /*19a0*/  @!P3 IMAD.MOV.U32 R46, RZ, RZ, R48 ;  /* 0x000000ffff2eb224 */ /* 0x000fe200078e0030 */
[----:B------:R-:W-:Y:S01]  /*19b0*/  LOP3.LUT R193, R193, 0x6, RZ, 0xc0, !PT ;  /* 0x00000006c1c17812 */ /* 0x000fe200078ec0ff */
[----:B------:R-:W-:Y:S01]  /*19c0*/  @!P3 IMAD.MOV.U32 R47, RZ, RZ, R49 ;  /* 0x000000ffff2fb224 */ /* 0x000fe200078e0031 */
[----:B------:R-:W-:Y:S01]  /*19d0*/  SHF.R.S32.HI R129, RZ, 0x5, R130 ;  /* 0x00000005ff817819 */ /* 0x000fe20000011482 */
[----:B------:R-:W-:-:S02]  /*19e0*/  @!P5 IMAD R7, R35, c[0x0][0x190], RZ ;  /* 0x000064002307da24 */ /* 0x000fc400078e02ff */
[----:B------:R-:W-:Y:S02]  /*19f0*/  @!P2 IMAD.X R9, RZ, RZ, R35, P4 ;  /* 0x000000ffff09a224 */ /* 0x000fe400020e0623 */
[----:B------:R-:W-:Y:S02]  /*1a00*/  @!P6 IMAD R19, R19, c[0x0][0x190], RZ ;  /* 0x000064001313ea24 */ /* 0x000fe400078e02ff */
[C---:B------:R-:W-:Y:S02]  /*1a10*/  @!P3 IMAD R4, R40.reuse, c[0x0][0x194], R21 ;  /* 0x000065002804ba24 */ /* 0x040fe400078e0215 */
[----:B------:R-:W-:Y:S02]  /*1a20*/  @!P6 IMAD.MOV.U32 R44, RZ, RZ, R48 ;  /* 0x000000ffff2ce224 */ /* 0x000fe400078e0030 */
[----:B------:R-:W-:Y:S02]  /*1a30*/  @!P6 IMAD.MOV.U32 R45, RZ, RZ, R49 ;  /* 0x000000ffff2de224 */ /* 0x000fe400078e0031 */
[----:B------:R-:W-:-:S04]  /*1a40*/  @!P3 IMAD.WIDE.U32 R40, R40, c[0x0][0x190], R46 ;  /* 0x000064002828ba25 */ /* 0x000fc800078e002e */
[C---:B------:R-:W-:Y:S02]  /*1a50*/  @!P5 IMAD R7, R34.reuse, c[0x0][0x194], R7 ;  /* 0x000065002207da24 */ /* 0x040fe400078e0207 */
[----:B------:R-:W-:Y:S02]  /*1a60*/  @!P2 IMAD R9, R9, c[0x0][0x190], RZ ;  /* 0x000064000909aa24 */ /* 0x000fe400078e02ff */
[--C-:B------:R-:W-:Y:S02]  /*1a70*/  @!P2 IMAD.MOV.U32 R32, RZ, RZ, R48.reuse ;  /* 0x000000ffff20a224 */ /* 0x100fe400078e0030 */
[--C-:B------:R-:W-:Y:S02]  /*1a80*/  @!P2 IMAD.MOV.U32 R33, RZ, RZ, R49.reuse ;  /* 0x000000ffff21a224 */ /* 0x100fe400078e0031 */
[----:B------:R-:W-:-:S04]  /*1a90*/  @!P5 IMAD.WIDE.U32 R34, R34, c[0x0][0x190], R48 ;  /* 0x000064002222da25 */ /* 0x000fc800078e0030 */
[C---:B------:R-:W-:Y:S02]  /*1aa0*/  @!P6 IMAD R0, R24.reuse, c[0x0][0x194], R19 ;  /* 0x000065001800ea24 */ /* 0x040fe400078e0213 */
[----:B------:R-:W-:Y:S01]  /*1ab0*/  @!P6 IMAD.WIDE.U32 R24, R24, c[0x0][0x190], R44 ;  /* 0x000064001818ea25 */ /* 0x000fe200078e002c */
[----:B------:R-:W-:-:S03]  /*1ac0*/  @!P3 LEA R44, P4, R40, c[0x0][0x160], 0x1 ;  /* 0x00005800282cba11 */ /* 0x000fc600078808ff */
[----:B------:R-:W-:Y:S02]  /*1ad0*/  @!P3 IMAD.IADD R4, R41, 0x1, R4 ;  /* 0x000000012904b824 */ /* 0x000fe400078e0204 */
[C---:B------:R-:W-:Y:S02]  /*1ae0*/  @!P2 IMAD R2, R8.reuse, c[0x0][0x194], R9 ;  /* 0x000065000802aa24 */ /* 0x040fe400078e0209 */
[----:B------:R-:W-:Y:S01]  /*1af0*/  @!P2 IMAD.WIDE.U32 R8, R8, c[0x0][0x190], R32 ;  /* 0x000064000808aa25 */ /* 0x000fe200078e0020 */
[----:B------:R-:W-:Y:S02]  /*1b00*/  @!P5 LEA R32, P1, R34, c[0x0][0x160], 0x1 ;  /* 0x000058002220da11 */ /* 0x000fe400078208ff */
[----:B------:R-:W-:Y:S01]  /*1b10*/  @!P3 LEA.HI.X R45, R40, c[0x0][0x164], R4, 0x1, P4 ;  /* 0x00005900282dba11 */ /* 0x000fe200020f0c04 */
[----:B------:R-:W-:Y:S01]  /*1b20*/  @!P5 IMAD.IADD R7, R35, 0x1, R7 ;  /* 0x000000012307d824 */ /* 0x000fe200078e0207 */
[----:B------:R-:W-:Y:S01]  /*1b30*/  IADD3 R40, P4, R16, R3, RZ ;  /* 0x0000000310287210 */ /* 0x000fe20007f9e0ff */
[----:B------:R-:W-:-:S02]  /*1b40*/  IMAD.SHL.U32 R4, R228, 0x80, RZ ;  /* 0x00000080e4047824 */ /* 0x000fc400078e00ff */
[----:B------:R-:W-:Y:S01]  /*1b50*/  IMAD.SHL.U32 R229, R229, 0x2, RZ ;  /* 0x00000002e5e57824 */ /* 0x000fe200078e00ff */
[----:B------:R-:W-:Y:S01]  /*1b60*/  @!P5 LEA.HI.X R33, R34, c[0x0][0x164], R7, 0x1, P1 ;  /* 0x000059002221da11 */ /* 0x000fe200008f0c07 */
[----:B------:R-:W-:Y:S01]  /*1b70*/  @!P2 IMAD.IADD R2, R9, 0x1, R2 ;  /* 0x000000010902a824 */ /* 0x000fe200078e0202 */
[C---:B------:R-:W-:Y:S01]  /*1b80*/  @!P2 LEA R34, P1, R8.reuse, c[0x0][0x160], 0x1 ;  /* 0x000058000822aa11 */ /* 0x040fe200078208ff */
[----:B------:R-:W-:Y:S02]  /*1b90*/  IMAD.IADD R9, R43, 0x1, -R4 ;  /* 0x000000012b097824 */ /* 0x000fe400078e0a04 */
[----:B------:R-:W-:Y:S01]  /*1ba0*/  @!PT LDS RZ, [RZ] ;  /* 0x00000000fffff984 */ /* 0x000fe20000000800 */
[----:B------:R-:W-:Y:S01]  /*1bb0*/  @!PT LDS RZ, [RZ] ;  /* 0x00000000fffff984 */ /* 0x000fe20000000800 */
[----:B------:R-:W-:Y:S01]  /*1bc0*/  @!PT LDS RZ, [RZ] ;  /* 0x00000000fffff984 */ /* 0x000fe20000000800 */
[----:B------:R1:W-:Y:S01]  /*1bd0*/  @!P5 LDGSTS.E.BYPASS.LTC128B.128 [R229], [R32.64] ;  /* 0x0000000020e5dfae */ /* 0x0003e2000b901d4c */
[C---:B------:R-:W-:Y:S01]  /*1be0*/  IMAD.X R13, R17.reuse, 0x1, R13, P4 ;  /* 0x00000001110d7824 */ /* 0x040fe200020e060d */
[----:B------:R-:W-:Y:S01]  /*1bf0*/  @!P2 LEA.HI.X R35, R8, c[0x0][0x164], R2, 0x1, P1 ;  /* 0x000059000823aa11 */ /* 0x000fe200008f0c02 */
[----:B------:R-:W-:Y:S01]  /*1c00*/  IMAD R133, R17, c[0x0][0x198], RZ ;  /* 0x0000660011857a24 */ /* 0x000fe200078e02ff */
[----:B------:R1:W-:Y:S01]  /*1c10*/  @!P5 LDGSTS.E.BYPASS.LTC128B.128 [R229+0x2000], [R32.64+0x80] ;  /* 0x0200008020e5dfae */ /* 0x0003e2000b901d4c */
[CC--:B------:R-:W-:Y:S01]  /*1c20*/  ISETP.GE.AND P5, PT, R16.reuse, R9.reuse, PT ;  /* 0x000000091000720c */ /* 0x0c0fe20003fa6270 */
[----:B------:R-:W-:Y:S01]  /*1c30*/  IMAD.WIDE.U32 R2, R16, c[0x0][0x198], R28 ;  /* 0x0000660010027a25 */ /* 0x000fe200078e001c */
[----:B------:R-:W-:Y:S01]  /*1c40*/  ISETP.GE.AND P4, PT, R26, R9, PT ;  /* 0x000000091a00720c */ /* 0x000fe20003f86270 */
[----:B------:R2:W-:Y:S01]  /*1c50*/  @!P3 LDGSTS.E.BYPASS.LTC128B.128 [R229+0x800], [R44.64] ;  /* 0x008000002ce5bfae */ /* 0x0005e2000b901d4c */
[----:B------:R-:W-:Y:S01]  /*1c60*/  @!P6 LEA R28, P1, R24, c[0x0][0x160], 0x1 ;  /* 0x00005800181cea11 */ /* 0x000fe200078208ff */
[----:B------:R-:W-:-:S02]  /*1c70*/  IMAD R133, R16, c[0x0][0x19c], R133 ;  /* 0x0000670010857a24 */ /* 0x000fc400078e0285 */
[----:B------:R-:W-:Y:S01]  /*1c80*/  @!P6 IMAD.IADD R0, R25, 0x1, R0 ;  /* 0x000000011900e824 */ /* 0x000fe200078e0200 */
[----:B------:R2:W-:Y:S01]  /*1c90*/  @!P3 LDGSTS.E.BYPASS.LTC128B.128 [R229+0x2800], [R44.64+0x80] ;  /* 0x028000802ce5bfae */ /* 0x0005e2000b901d4c */
[----:B------:R-:W-:Y:S01]  /*1ca0*/  IMAD.IADD R133, R3, 0x1, R133 ;  /* 0x0000000103857824 */ /* 0x000fe200078e0285 */
[-C--:B------:R-:W-:Y:S01]  /*1cb0*/  ISETP.GE.AND P3, PT, R20, R9.reuse, PT ;  /* 0x000000091400720c */ /* 0x080fe20003f66270 */
[----:B------:R-:W-:Y:S01]  /*1cc0*/  IMAD.MOV.U32 R3, RZ, RZ, c[0x0][0x198] ;  /* 0x00006600ff037624 */ /* 0x000fe200078e00ff */
[----:B------:R3:W-:Y:S01]  /*1cd0*/  @!P2 LDGSTS.E.BYPASS.LTC128B.128 [R229+0x1000], [R34.64] ;  /* 0x0100000022e5afae */ /* 0x0007e2000b901d4c */
[----:B------:R-:W-:Y:S01]  /*1ce0*/  @!P6 LEA.HI.X R29, R24, c[0x0][0x164], R0, 0x1, P1 ;  /* 0x00005900181dea11 */ /* 0x000fe200008f0c00 */
[----:B------:R-:W-:Y:S02]  /*1cf0*/  IMAD.MOV.U32 R0, RZ, RZ, c[0x0][0x19c] ;  /* 0x00006700ff007624 */ /* 0x000fe400078e00ff */
[----:B------:R3:W-:Y:S01]  /*1d00*/  @!P2 LDGSTS.E.BYPASS.LTC128B.128 [R229+0x3000], [R34.64+0x80] ;  /* 0x0300008022e5afae */ /* 0x0007e2000b901d4c */
[----:B------:R-:W-:Y:S01]  /*1d10*/  @!P5 LEA R24, P2, R2, c[0x0][0x168], 0x1 ;  /* 0x00005a000218da11 */ /* 0x000fe200078408ff */
[----:B------:R-:W-:Y:S01]  /*1d20*/  IMAD.SHL.U32 R10, R0, 0x20, RZ ;  /* 0x00000020000a7824 */ /* 0x000fe200078e00ff */
[C---:B------:R-:W-:Y:S01]  /*1d30*/  @!P4 LEA R8, P1, R3.reuse, R2, 0x4 ;  /* 0x000000020308c211 */ /* 0x040fe200078220ff */
[----:B------:R4:W-:Y:S01]  /*1d40*/  @!P6 LDGSTS.E.BYPASS.LTC128B.128 [R229+0x1800], [R28.64] ;  /* 0x018000001ce5efae */ /* 0x0009e2000b901d4c */
[----:B------:R-:W-:Y:S01]  /*1d50*/  @!P5 LEA.HI.X R25, R2, c[0x0][0x16c], R133, 0x1, P2 ;  /* 0x00005b000219da11 */ /* 0x000fe200010f0c85 */
[----:B------:R-:W-:Y:S01]  /*1d60*/  IMAD.WIDE.U32 R30, R22, c[0x0][0x1b8], R30 ;  /* 0x00006e00161e7a25 */ /* 0x000fe200078e001e */
[----:B------:R-:W-:Y:S01]  /*1d70*/  ISETP.GE.AND P2, PT, R18, R9, PT ;  /* 0x000000091200720c */ /* 0x000fe20003f46270 */
[----:B------:R4:W-:Y:S01]  /*1d80*/  @!P6 LDGSTS.E.BYPASS.LTC128B.128 [R229+0x3800], [R28.64+0x80] ;  /* 0x038000801ce5efae */ /* 0x0009e2000b901d4c */
[----:B------:R-:W-:Y:S01]  /*1d90*/  @!P4 LEA.HI.X R7, R3, R133, R0, 0x4, P1 ;  /* 0x000000850307c211 */ /* 0x000fe200008f2400 */
[----:B------:R-:W-:Y:S01]  /*1da0*/  IMAD.IADD R31, R31, 0x1, R11 ;  /* 0x000000011f1f7824 */ /* 0x000fe200078e020b */
[----:B-1----:R-:W-:Y:S01]  /*1db0*/  @!P4 LEA R32, P1, R8, c[0x0][0x168], 0x1 ;  /* 0x00005a000820ca11 */ /* 0x002fe200078208ff */
[----:B------:R1:W-:Y:S01]  /*1dc0*/  @!P5 LDGSTS.E.BYPASS.LTC128B.128 [R229+0x4000], [R24.64] ;  /* 0x0400000018e5dfae */ /* 0x0003e2000b901d4c */
[----:B------:R-:W-:-:S02]  /*1dd0*/  ISETP.GE.AND P6, PT, R12, R9, PT ;  /* 0x000000090c00720c */ /* 0x000fc40003fc6270 */
[----:B------:R-:W-:Y:S01]  /*1de0*/  @!P4 LEA.HI.X R33, R8, c[0x0][0x16c], R7, 0x1, P1 ;  /* 0x00005b000821ca11 */ /* 0x000fe200008f0c07 */
[----:B------:R1:W-:Y:S01]  /*1df0*/  @!P5 LDGSTS.E.BYPASS.LTC128B.128 [R229+0x8000], [R24.64+0x80] ;  /* 0x0800008018e5dfae */ /* 0x0003e2000b901d4c */
[----:B------:R-:W-:Y:S01]  /*1e00*/  ISETP.GE.AND P5, PT, R14, R9, PT ;  /* 0x000000090e00720c */ /* 0x000fe20003fa6270 */
[C---:B--2---:R-:W-:Y:S02]  /*1e10*/  IMAD.WIDE.U32 R44, R3.reuse, 0x20, RZ ;  /* 0x00000020032c7825 */ /* 0x044fe400078e00ff */
[----:B------:R2:W-:Y:S02]  /*1e20*/  @!P4 LDGSTS.E.BYPASS.LTC128B.128 [R229+0x4800], [R32.64] ;  /* 0x0480000020e5cfae */ /* 0x0005e4000b901d4c */
[----:B------:R-:W-:Y:S01]  /*1e30*/  @!P2 IMAD.MOV.U32 R132, RZ, RZ, R2 ;  /* 0x000000ffff84a224 */ /* 0x000fe200078e0002 */
[----:B------:R-:W-:Y:S01]  /*1e40*/  @!P3 IADD3 R8, P1, R2, R44, RZ ;  /* 0x0000002c0208b210 */ /* 0x000fe20007f3e0ff */
[----:B------:R2:W-:Y:S02]  /*1e50*/  @!P4 LDGSTS.E.BYPASS.LTC128B.128 [R229+0x8800], [R32.64+0x80] ;  /* 0x0880008020e5cfae */ /* 0x0005e4000b901d4c */
[----:B------:R-:W-:Y:S01]  /*1e60*/  @!P2 IMAD.WIDE.U32 R46, R3, 0x30, R132 ;  /* 0x00000030032ea825 */ /* 0x000fe200078e0084 */
[----:B------:R-:W-:-:S02]  /*1e70*/  @!P3 IADD3.X R7, R133, R45, R10, P1, !PT ;  /* 0x0000002d8507b210 */ /* 0x000fc40000ffe40a */
[----:B------:R-:W-:Y:S01]  /*1e80*/  @!P3 LEA R44, P1, R8, c[0x0][0x168], 0x1 ;  /* 0x00005a00082cba11 */ /* 0x000fe200078208ff */
[----:B------:R-:W-:Y:S01]  /*1e90*/  @!P5 IMAD.MOV.U32 R132, RZ, RZ, R2 ;  /* 0x000000ffff84d224 */ /* 0x000fe200078e0002 */
[----:B------:R-:W-:Y:S02]  /*1ea0*/  IADD3 R10, R16, 0x70, RZ ;  /* 0x00000070100a7810 */ /* 0x000fe40007ffe0ff */
[----:B------:R-:W-:Y:S01]  /*1eb0*/  @!P3 LEA.HI.X R45, R8, c[0x0][0x16c], R7, 0x1, P1 ;  /* 0x00005b00082dba11 */ /* 0x000fe200008f0c07 */
[----:B------:R-:W-:Y:S01]  /*1ec0*/  @!P2 IMAD R7, R0, 0x30, RZ ;  /* 0x000000300007a824 */ /* 0x000fe200078e02ff */
[----:B------:R-:W-:Y:S01]  /*1ed0*/  IADD3 R8, R16, 0x60, RZ ;  /* 0x0000006010087810 */ /* 0x000fe20007ffe0ff */
[----:B----4-:R-:W-:Y:S01]  /*1ee0*/  @!P5 IMAD.WIDE.U32 R28, R3, 0x50, R132 ;  /* 0x00000050031cd825 */ /* 0x010fe200078e0084 */
[----:B---3--:R-:W-:Y:S01]  /*1ef0*/  @!P2 LEA R34, P1, R46, c[0x0][0x168], 0x1 ;  /* 0x00005a002e22aa11 */ /* 0x008fe200078208ff */
[----:B------:R3:W-:Y:S01]  /*1f00*/  @!P3 LDGSTS.E.BYPASS.LTC128B.128 [R229+0x5000], [R44.64] ;  /* 0x050000002ce5bfae */ /* 0x0007e2000b901d4c */
[----:B------:R-:W-:Y:S01]  /*1f10*/  ISETP.GE.AND P4, PT, R8, R9, PT ;  /* 0x000000090800720c */ /* 0x000fe20003f86270 */
[----:B------:R-:W-:-:S02]  /*1f20*/  @!P2 IMAD.IADD R7, R47, 0x1, R7 ;  /* 0x000000012f07a824 */ /* 0x000fc400078e0207 */
[----:B------:R3:W-:Y:S01]  /*1f30*/  @!P3 LDGSTS.E.BYPASS.LTC128B.128 [R229+0x9000], [R44.64+0x80] ;  /* 0x090000802ce5bfae */ /* 0x0007e2000b901d4c */
[----:B------:R-:W-:Y:S02]  /*1f40*/  ISETP.GE.AND P3, PT, R10, R9, PT ;  /* 0x000000090a00720c */ /* 0x000fe40003f66270 */
[----:B------:R-:W-:Y:S01]  /*1f50*/  @!P2 LEA.HI.X R35, R46, c[0x0][0x16c], R7, 0x1, P1 ;  /* 0x00005b002e23aa11 */ /* 0x000fe200008f0c07 */
[----:B------:R-:W-:Y:S01]  /*1f60*/  @!P5 IMAD R7, R0, 0x50, RZ ;  /* 0x000000500007d824 */ /* 0x000fe200078e02ff */
[----:B-1----:R-:W-:-:S03]  /*1f70*/  @!P6 LEA R24, P1, R3, R2, 0x6 ;  /* 0x000000020318e211 */ /* 0x002fc600078230ff */
[----:B------:R-:W-:Y:S01]  /*1f80*/  @!P5 IMAD.IADD R7, R29, 0x1, R7 ;  /* 0x000000011d07d824 */ /* 0x000fe200078e0207 */
[C---:B------:R-:W-:Y:S01]  /*1f90*/  @!P6 LEA.HI.X R17, R3.reuse, R133, R0, 0x6, P1 ;  /* 0x000000850311e211 */ /* 0x040fe200008f3400 */
[--C-:B------:R-:W-:Y:S01]  /*1fa0*/  @!P4 IMAD.MOV.U32 R22, RZ, RZ, R2.reuse ;  /* 0x000000ffff16c224 */ /* 0x100fe200078e0002 */
[C---:B--2---:R-:W-:Y:S01]  /*1fb0*/  @!P6 LEA R32, P1, R24.reuse, c[0x0][0x168], 0x1 ;  /* 0x00005a001820ea11 */ /* 0x044fe200078208ff */
[----:B------:R-:W-:Y:S01]  /*1fc0*/  @!P4 IMAD.MOV.U32 R23, RZ, RZ, R133 ;  /* 0x000000ffff17c224 */ /* 0x000fe200078e0085 */
[----:B------:R1:W-:Y:S01]  /*1fd0*/  @!P2 LDGSTS.E.BYPASS.LTC128B.128 [R229+0x5800], [R34.64] ;  /* 0x0580000022e5afae */ /* 0x0003e2000b901d4c */
[----:B------:R-:W-:Y:S01]  /*1fe0*/  @!P3 IMAD.MOV.U32 R132, RZ, RZ, R2 ;  /* 0x000000ffff84b224 */ /* 0x000fe200078e0002 */
[----:B------:R-:W-:Y:S02]  /*1ff0*/  @!P6 LEA.HI.X R33, R24, c[0x0][0x16c], R17, 0x1, P1 ;  /* 0x00005b001821ea11 */ /* 0x000fe400008f0c11 */
[C---:B------:R-:W-:Y:S01]  /*2000*/  @!P5 LEA R24, P1, R28.reuse, c[0x0][0x168], 0x1 ;  /* 0x00005a001c18da11 */ /* 0x040fe200078208ff */
[----:B------:R1:W-:Y:S03]  /*2010*/  @!P2 LDGSTS.E.BYPASS.LTC128B.128 [R229+0x9800], [R34.64+0x80] ;  /* 0x0980008022e5afae */ /* 0x0003e6000b901d4c */
[----:B------:R-:W-:Y:S01]  /*2020*/  @!P5 LEA.HI.X R25, R28, c[0x0][0x16c], R7, 0x1, P1 ;  /* 0x00005b001c19da11 */ /* 0x000fe200008f0c07 */
[----:B------:R-:W-:Y:S01]  /*2030*/  @!P4 IMAD R7, R0, 0x60, RZ ;  /* 0x000000600007c824 */ /* 0x000fe200078e02ff */
[----:B------:R1:W-:Y:S01]  /*2040*/  @!P6 LDGSTS.E.BYPASS.LTC128B.128 [R229+0x6000], [R32.64] ;  /* 0x0600000020e5efae */ /* 0x0003e2000b901d4c */
[----:B------:R-:W-:-:S03]  /*2050*/  @!P4 IMAD.WIDE.U32 R28, R3, 0x60, R22 ;  /* 0x00000060031cc825 */ /* 0x000fc600078e0016 */
[----:B------:R1:W-:Y:S01]  /*2060*/  @!P6 LDGSTS.E.BYPASS.LTC128B.128 [R229+0xa000], [R32.64+0x80] ;  /* 0x0a00008020e5efae */ /* 0x0003e2000b901d4c */
[----:B------:R-:W-:Y:S01]  /*2070*/  @!P3 IMAD R0, R0, 0x70, RZ ;  /* 0x000000700000b824 */ /* 0x000fe200078e02ff */
[----:B---3--:R-:W-:Y:S01]  /*2080*/  @!P4 LEA R44, P2, R28, c[0x0][0x168], 0x1 ;  /* 0x00005a001c2cca11 */ /* 0x008fe200078408ff */
[----:B------:R-:W-:Y:S01]  /*2090*/  @!P3 IMAD.WIDE.U32 R22, R3, 0x70, R132 ;  /* 0x000000700316b825 */ /* 0x000fe200078e0084 */
[----:B------:R2:W-:Y:S01]  /*20a0*/  @!P5 LDGSTS.E.BYPASS.LTC128B.128 [R229+0x6800], [R24.64] ;  /* 0x0680000018e5dfae */ /* 0x0005e2000b901d4c */
[-C--:B------:R-:W-:Y:S02]  /*20b0*/  ISETP.GE.AND P6, PT, R18, R9.reuse, PT ;  /* 0x000000091200720c */ /* 0x080fe40003fc6270 */
[----:B------:R-:W-:Y:S01]  /*20c0*/  @!P4 IMAD.IADD R7, R29, 0x1, R7 ;  /* 0x000000011d07c824 */ /* 0x000fe200078e0207 */
[----:B------:R-:W-:Y:S01]  /*20d0*/  @!P3 LEA R46, P1, R22, c[0x0][0x168], 0x1 ;  /* 0x00005a00162eba11 */ /* 0x000fe200078208ff */
[----:B------:R-:W-:Y:S01]  /*20e0*/  @!P3 IMAD.IADD R0, R23, 0x1, R0 ;  /* 0x000000011700b824 */ /* 0x000fe200078e0200 */
[----:B------:R2:W-:Y:S01]  /*20f0*/  @!P5 LDGSTS.E.BYPASS.LTC128B.128 [R229+0xa800], [R24.64+0x80] ;  /* 0x0a80008018e5dfae */ /* 0x0005e2000b901d4c */
[CC--:B------:R-:W-:Y:S01]  /*2100*/  ISETP.GE.AND P5, PT, R16.reuse, R9.reuse, PT ;  /* 0x000000091000720c */ /* 0x0c0fe20003fa6270 */
[----:B------:R-:W-:Y:S01]  /*2110*/  IMAD.SHL.U32 R16, R16, 0x8, RZ ;  /* 0x0000000810107824 */ /* 0x000fe200078e00ff */
[----:B------:R-:W-:Y:S01]  /*2120*/  @!P4 LEA.HI.X R45, R28, c[0x0][0x16c], R7, 0x1, P2 ;  /* 0x00005b001c2dca11 */ /* 0x000fe200010f0c07 */
[----:B------:R-:W-:Y:S01]  /*2130*/  IMAD R7, R13, c[0x0][0x1a0], RZ ;  /* 0x000068000d077a24 */ /* 0x000fe200078e02ff */
[----:B------:R-:W-:Y:S01]  /*2140*/  @!P3 LEA.HI.X R47, R22, c[0x0][0x16c], R0, 0x1, P1 ;  /* 0x00005b00162fba11 */ /* 0x000fe200008f0c00 */
[----:B------:R-:W-:Y:S01]  /*2150*/  IMAD.MOV.U32 R0, RZ, RZ, 0x20 ;  /* 0x00000020ff007424 */ /* 0x000fe200078e00ff */
[-C--:B------:R-:W-:Y:S01]  /*2160*/  ISETP.GE.AND P2, PT, R26, R9.reuse, PT ;  /* 0x000000091a00720c */ /* 0x080fe20003f46270 */
[----:B------:R3:W-:Y:S01]  /*2170*/  @!P4 LDGSTS.E.BYPASS.LTC128B.128 [R229+0x7000], [R44.64] ;  /* 0x070000002ce5cfae */ /* 0x0007e2000b901d4c */
[----:B------:R-:W-:Y:S01]  /*2180*/  IMAD R7, R40, c[0x0][0x1a4], R7 ;  /* 0x0000690028077a24 */ /* 0x000fe200078e0207 */
[-C--:B------:R-:W-:Y:S01]  /*2190*/  ISETP.GE.AND P1, PT, R20, R9.reuse, PT ;  /* 0x000000091400720c */ /* 0x080fe20003f26270 */
[----:B------:R-:W-:Y:S01]  /*21a0*/  IMAD.WIDE.U32 R40, R40, c[0x0][0x1a0], R30 ;  /* 0x0000680028287a25 */ /* 0x000fe200078e001e */
[----:B------:R3:W-:Y:S01]  /*21b0*/  @!P4 LDGSTS.E.BYPASS.LTC128B.128 [R229+0xb000], [R44.64+0x80] ;  /* 0x0b0000802ce5cfae */ /* 0x0007e2000b901d4c */
[----:B------:R-:W-:-:S02]  /*21c0*/  ISETP.GE.AND P4, PT, R14, R9, PT ;  /* 0x000000090e00720c */ /* 0x000fc40003f86270 */
[----:B------:R-:W-:Y:S01]  /*21d0*/  IMAD.IADD R36, R41, 0x1, R7 ;  /* 0x0000000129247824 */ /* 0x000fe200078e0207 */
[----:B------:R3:W-:Y:S01]  /*21e0*/  @!P3 LDGSTS.E.BYPASS.LTC128B.128 [R229+0x7800], [R46.64] ;  /* 0x078000002ee5bfae */ /* 0x0007e2000b901d4c */
[----:B------:R-:W-:Y:S01]  /*21f0*/  LOP3.LUT R7, R224, 0xfffffff0, RZ, 0xc0, !PT ;  /* 0xfffffff0e0077812 */ /* 0x000fe200078ec0ff */
[----:B------:R-:W-:Y:S01]  /*2200*/  IMAD.WIDE.U32 R22, R0, c[0x0][0x1a0], RZ ;  /* 0x0000680000167a25 */ /* 0x000fe200078e00ff */
[----:B------:R-:W-:Y:S01]  /*2210*/  SHF.R.S32.HI R224, RZ, 0x4, R224 ;  /* 0x00000004ffe07819 */ /* 0x000fe200000114e0 */
[----:B------:R3:W-:Y:S01]  /*2220*/  @!P3 LDGSTS.E.BYPASS.LTC128B.128 [R229+0xb800], [R46.64+0x80] ;  /* 0x0b8000802ee5bfae */ /* 0x0007e2000b901d4c */
[----:B------:R-:W-:Y:S01]  /*2230*/  LEA R226, P3, R40, c[0x0][0x170], 0x1 ;  /* 0x00005c0028e27a11 */ /* 0x000fe200078608ff */
[----:B------:R-:W-:Y:S01]  /*2240*/  IMAD.IADD R230, R6, 0x1, -R7 ;  /* 0x0000000106e67824 */ /* 0x000fe200078e0a07 */
[----:B------:R-:W-:Y:S01]  /*2250*/  LEA.HI R221, R224, R224, RZ, 0x1 ;  /* 0x000000e0e0dd7211 */ /* 0x000fe200078f08ff */
[----:B------:R-:W0:Y:S01]  /*2260*/  LDGDEPBAR ;  /* 0x00000000000079af */ /* 0x000e220000000000 */
[----:B------:R-:W-:Y:S01]  /*2270*/  IMAD R20, R0, c[0x0][0x1a4], RZ ;  /* 0x0000690000147a24 */ /* 0x000fe200078e02ff */
[----:B------:R-:W-:Y:S01]  /*2280*/  LEA.HI.X R227, R40, c[0x0][0x174], R36, 0x1, P3 ;  /* 0x00005d0028e37a11 */ /* 0x000fe200018f0c24 */
[----:B------:R-:W-:Y:S01]  /*2290*/  @!P1 IMAD.MOV.U32 R11, RZ, RZ, c[0x0][0x1a0] ;  /* 0x00006800ff0b9624 */ /* 0x000fe200078e00ff */
[----:B------:R-:W-:Y:S01]  /*22a0*/  @!P2 IADD3 R22, P3, R226, R22, RZ ;  /* 0x00000016e216a210 */ /* 0x000fe20007f7e0ff */
[----:B------:R-:W-:Y:S01]  /*22b0*/  @!P1 IMAD.MOV.U32 R14, RZ, RZ, c[0x0][0x1a4] ;  /* 0x00006900ff0e9624 */ /* 0x000fe200078e00ff */
[----:B------:R-:W-:Y:S01]  /*22c0*/  SHF.R.S32.HI R7, RZ, 0x1f, R230 ;  /* 0x0000001fff077819 */ /* 0x000fe200000114e6 */
[----:B------:R-:W-:Y:S01]  /*22d0*/  IMAD.SHL.U32 R13, R5, 0x40, RZ ;  /* 0x00000040050d7824 */ /* 0x000fe200078e00ff */
[----:B------:R-:W-:Y:S01]  /*22e0*/  @!P2 IADD3.X R23, R227, R23, R20, P3, !PT ;  /* 0x00000017e317a210 */ /* 0x000fe20001ffe414 */
[----:B------:R-:W-:Y:S01]  /*22f0*/  @!P4 IMAD.MOV.U32 R20, RZ, RZ, c[0x0][0x1a0] ;  /* 0x00006800ff14c624 */ /* 0x000fe200078e00ff */
[----:B------:R-:W-:-:S02]  /*2300*/  ISETP.GE.AND P3, PT, R8, R9, PT ;  /* 0x000000090800720c */ /* 0x000fc40003f66270 */
[----:B------:R-:W-:Y:S01]  /*2310*/  LEA.HI R8, R7, R230, RZ, 0x3 ;  /* 0x000000e607087211 */ /* 0x000fe200078f18ff */
[----:B------:R-:W-:Y:S01]  /*2320*/  @!P4 IMAD.WIDE.U32 R20, R20, 0xa0, R226 ;  /* 0x000000a01414c825 */ /* 0x000fe200078e00e2 */
[----:B------:R-:W-:Y:S02]  /*2330*/  LOP3.LUT R221, R221, 0xfffffffe, RZ, 0xc0, !PT ;  /* 0xfffffffedddd7812 */ /* 0x000fe400078ec0ff */
[C---:B------:R-:W-:Y:S01]  /*2340*/  LOP3.LUT R7, R8.reuse, 0xfffffff8, RZ, 0xc0, !PT ;  /* 0xfffffff808077812 */ /* 0x040fe200078ec0ff */
[----:B------:R-:W-:Y:S01]  /*2350*/  IMAD.SHL.U32 R42, R8, 0x40, RZ ;  /* 0x00000040082a7824 */ /* 0x000fe200078e00ff */
[----:B------:R-:W-:Y:S01]  /*2360*/  LOP3.LUT R13, R13, 0x1c0, RZ, 0xc0, !PT ;  /* 0x000001c00d0d7812 */ /* 0x000fe200078ec0ff */
[----:B------:R-:W-:Y:S02]  /*2370*/  IMAD.IADD R221, R224, 0x1, -R221 ;  /* 0x00000001e0dd7824 */ /* 0x000fe400078e0add */
[----:B------:R-:W-:Y:S01]  /*2380*/  IMAD.IADD R7, R230, 0x1, -R7 ;  /* 0x00000001e6077824 */ /* 0x000fe200078e0a07 */
[----:B------:R-:W-:Y:S01]  /*2390*/  LOP3.LUT R16, R13, 0x8, R16, 0xf8, !PT ;  /* 0x000000080d107812 */ /* 0x000fe200078ef810 */
[----:B------:R-:W-:Y:S01]  /*23a0*/  IMAD.SHL.U32 R17, R221, 0x8, RZ ;  /* 0x00000008dd117824 */ /* 0x000fe200078e00ff */
[----:B------:R-:W-:-:S04]  /*23b0*/  DEPBAR.LE SB0, 0x0 ;  /* 0x000080000000791a */ /* 0x000fc80000000000 */
[----:B------:R-:W-:Y:S01]  /*23c0*/  BAR.SYNC.DEFER_BLOCKING 0x0 ;  /* 0x0000000000007b1d */ /* 0x000fe20000010000 */
[----:B------:R-:W-:Y:S01]  /*23d0*/  IMAD.SHL.U32 R18, R7, 0x40, RZ ;  /* 0x0000004007127824 */ /* 0x000fe200078e00ff */
[----:B------:R-:W-:Y:S02]  /*23e0*/  SHF.R.U32.HI R13, RZ, 0x3, R13 ;  /* 0x00000003ff0d7819 */ /* 0x000fe4000001160d */
[----:B------:R-:W-:Y:S02]  /*23f0*/  LOP3.LUT R42, R42, 0xfffffe00, RZ, 0xc0, !PT ;  /* 0xfffffe002a2a7812 */ /* 0x000fe400078ec0ff */
[----:B------:R-:W-:Y:S02]  /*2400*/  LOP3.LUT R18, R18, 0x1c0, RZ, 0xc0, !PT ;  /* 0x000001c012127812 */ /* 0x000fe400078ec0ff */
[----:B------:R-:W-:Y:S01]  /*2410*/  LOP3.LUT R16, R16, R13, RZ, 0x3c, !PT ;  /* 0x0000000d10107212 */ /* 0x000fe200078e3cff */
[C---:B------:R-:W-:Y:S01]  /*2420*/  IMAD R222, R129.reuse, 0x400, R42 ;  /* 0x0000040081de7824 */ /* 0x040fe200078e022a */
[----:B------:R-:W-:Y:S01]  /*2430*/  LOP3.LUT R17, R18, 0x8, R17, 0xf8, !PT ;  /* 0x0000000812117812 */ /* 0x000fe200078ef811 */
[----:B------:R-:W-:Y:S01]  /*2440*/  IMAD R129, R129, 0x10, R131 ;  /* 0x0000001081817824 */ /* 0x000fe200078e0283 */
[----:B------:R-:W-:Y:S01]  /*2450*/  SHF.R.U32.HI R18, RZ, 0x3, R18 ;  /* 0x00000003ff127819 */ /* 0x000fe20000011612 */
[----:B------:R-:W-:-:S03]  /*2460*/  IMAD R221, R221, 0x200, R16 ;  /* 0x00000200dddd7824 */ /* 0x000fc600078e0210 */
[----:B------:R-:W-:Y:S01]  /*2470*/  LOP3.LUT R39, R17, R18, RZ, 0x3c, !PT ;  /* 0x0000001211277212 */ /* 0x000fe200078e3cff */
[----:B------:R-:W-:Y:S02]  /*2480*/  @!P3 IMAD.MOV.U32 R18, RZ, RZ, c[0x0][0x1a0] ;  /* 0x00006800ff12b624 */ /* 0x000fe400078e00ff */
[----:B------:R-:W-:Y:S02]  /*2490*/  IMAD.SHL.U32 R221, R221, 0x2, RZ ;  /* 0x00000002dddd7824 */ /* 0x000fe400078e00ff */
[----:B------:R-:W-:Y:S01]  /*24a0*/  @!P3 IMAD.WIDE.U32 R18, R18, 0xc0, R226 ;  /* 0x000000c01212b825 */ /* 0x000fe200078e00e2 */
[----:B------:R-:W-:Y:S03]  /*24b0*/  @P5 STS.128 [R229+0xc000], RZ ;  /* 0x00c000ffe5005388 */ /* 0x000fe60000000c00 */
[----:B------:R-:W-:Y:S01]  /*24c0*/  IMAD.IADD R222, R39, 0x1, R222 ;  /* 0x0000000127de7824 */ /* 0x000fe200078e02de */
[C---:B------:R-:W-:Y:S01]  /*24d0*/  IADD3 R8, R221.reuse, 0x4000, RZ ;  /* 0x00004000dd087810 */ /* 0x040fe20007ffe0ff */
[----:B------:R-:W-:Y:S02]  /*24e0*/  @P5 STS.128 [R229+0x10000], RZ ;  /* 0x010000ffe5005388 */ /* 0x000fe40000000c00 */
[----:B------:R-:W-:Y:S01]  /*24f0*/  IMAD.SHL.U32 R222, R222, 0x2, RZ ;  /* 0x00000002dede7824 */ /* 0x000fe200078e00ff */
[----:B------:R-:W-:Y:S01]  /*2500*/  IADD3 R219, R221, 0x4020, RZ ;  /* 0x00004020dddb7810 */ /* 0x000fe20007ffe0ff */
        /* <DEDUP_REMOVED lines=9> */
[----:B------:R-:W-:Y:S01]  /*25a0*/  ISETP.GE.AND P5, PT, R12, R9, PT ;  /* 0x000000090c00720c */ /* 0x000fe20003fa6270 */
[----:B------:R-:W-:Y:S01]  /*25b0*/  @P2 STS.128 [R229+0x10800], RZ ;  /* 0x010800ffe5002388 */ /* 0x000fe20000000c00 */
[----:B------:R-:W-:Y:S02]  /*25c0*/  @!P4 IMAD.MOV.U32 R11, RZ, RZ, c[0x0][0x1a4] ;  /* 0x00006900ff0bc624 */ /* 0x000fe400078e00ff */
[----:B------:R-:W-:Y:S01]  /*25d0*/  @!P6 IMAD R14, R14, 0x60, RZ ;  /* 0x000000600e0ee824 */ /* 0x000fe200078e02ff */
[----:B------:R-:W-:Y:S01]  /*25e0*/  @!PT LDS RZ, [RZ] ;  /* 0x00000000fffff984 */ /* 0x000fe20000000800 */
[----:B------:R-:W-:Y:S01]  /*25f0*/  @!PT LDS RZ, [RZ] ;  /* 0x00000000fffff984 */ /* 0x000fe20000000800 */
[----:B------:R-:W-:Y:S01]  /*2600*/  @!PT LDS RZ, [RZ] ;  /* 0x00000000fffff984 */ /* 0x000fe20000000800 */
[----:B------:R2:W-:Y:S01]  /*2610*/  @!P2 LDGSTS.E.BYPASS.LTC128B.128 [R229+0xc800], [R22.64] ;  /* 0x0c80000016e5afae */ /* 0x0005e2000b901d4c */
[----:B------:R-:W-:-:S03]  /*2620*/  @!P4 IMAD R11, R11, 0xa0, RZ ;  /* 0x000000a00b0bc824 */ /* 0x000fc600078e02ff */
[----:B------:R2:W-:Y:S01]  /*2630*/  @!P2 LDGSTS.E.BYPASS.LTC128B.128 [R229+0x10800], [R22.64+0x80] ;  /* 0x1080008016e5afae */ /* 0x0005e2000b901d4c */
[----:B------:R-:W-:Y:S01]  /*2640*/  ISETP.GE.AND P2, PT, R10, R9, PT ;  /* 0x000000090a00720c */ /* 0x000fe20003f46270 */
[----:B------:R-:W-:Y:S02]  /*2650*/  @!P3 IMAD.MOV.U32 R10, RZ, RZ, c[0x0][0x1a4] ;  /* 0x00006900ff0ab624 */ /* 0x000fe400078e00ff */
[----:B------:R-:W-:Y:S01]  /*2660*/  @!P5 IMAD.MOV.U32 R13, RZ, RZ, c[0x0][0x1a0] ;  /* 0x00006800ff0dd624 */ /* 0x000fe200078e00ff */
[----:B------:R-:W-:Y:S01]  /*2670*/  @P1 STS.128 [R229+0xd000], RZ ;  /* 0x00d000ffe5001388 */ /* 0x000fe20000000c00 */
[----:B------:R-:W-:Y:S02]  /*2680*/  @!P5 IMAD.MOV.U32 R12, RZ, RZ, c[0x0][0x1a4] ;  /* 0x00006900ff0cd624 */ /* 0x000fe400078e00ff */
[----:B------:R-:W-:Y:S01]  /*2690*/  @!P3 IMAD R10, R10, 0xc0, RZ ;  /* 0x000000c00a0ab824 */ /* 0x000fe200078e02ff */
[----:B------:R-:W-:Y:S01]  /*26a0*/  @P1 STS.128 [R229+0x11000], RZ ;  /* 0x011000ffe5001388 */ /* 0x000fe20000000c00 */
[----:B------:R-:W-:-:S02]  /*26b0*/  @!P4 IMAD.IADD R21, R21, 0x1, R11 ;  /* 0x000000011515c824 */ /* 0x000fc400078e020b */
[----:B------:R-:W-:Y:S01]  /*26c0*/  @!P3 IMAD.IADD R19, R19, 0x1, R10 ;  /* 0x000000011313b824 */ /* 0x000fe200078e020a */
[----:B------:R-:W-:Y:S01]  /*26d0*/  @!PT LDS RZ, [RZ] ;  /* 0x00000000fffff984 */ /* 0x000fe20000000800 */
[----:B------:R-:W-:Y:S01]  /*26e0*/  @!PT LDS RZ, [RZ] ;  /* 0x00000000fffff984 */ /* 0x000fe20000000800 */
[----:B------:R-:W-:Y:S01]  /*26f0*/  @!PT LDS RZ, [RZ] ;  /* 0x00000000fffff984 */ /* 0x000fe20000000800 */
[----:B------:R1:W-:Y:S01]  /*2700*/  @!P1 LDGSTS.E.BYPASS.LTC128B.128 [R229+0xd000], [R24.64] ;  /* 0x0d00000018e59fae */ /* 0x0003e2000b901d4c */
        /* <DEDUP_REMOVED lines=8> */
[----:B--2---:R-:W-:-:S04]  /*2790*/  @!P6 IMAD.MOV.U32 R22, RZ, RZ, c[0x0][0x1a0] ;  /* 0x00006800ff16e624 */ /* 0x004fc800078e00ff */
[----:B------:R-:W-:-:S04]  /*27a0*/  @!P6 IMAD.WIDE.U32 R22, R22, 0x60, R226 ;  /* 0x000000601616e825 */ /* 0x000fc800078e00e2 */
[----:B------:R-:W-:-:S05]  /*27b0*/  @!P6 IMAD.IADD R23, R23, 0x1, R14 ;  /* 0x000000011717e824 */ /* 0x000fca00078e020e */
[----:B------:R-:W-:Y:S01]  /*27c0*/  @!PT LDS RZ, [RZ] ;  /* 0x00000000fffff984 */ /* 0x000fe20000000800 */
[----:B------:R-:W-:Y:S01]  /*27d0*/  @!PT LDS RZ, [RZ] ;  /* 0x00000000fffff984 */ /* 0x000fe20000000800 */
[----:B------:R-:W-:Y:S01]  /*27e0*/  @!PT LDS RZ, [RZ] ;  /* 0x00000000fffff984 */ /* 0x000fe20000000800 */
[----:B------:R2:W-:Y:S01]  /*27f0*/  @!P6 LDGSTS.E.BYPASS.LTC128B.128 [R229+0xd800], [R22.64] ;  /* 0x0d80000016e5efae */ /* 0x0005e2000b901d4c */
[----:B-1----:R-:W-:-:S03]  /*2800*/  @!P5 LEA R24, P1, R13, R226, 0x7 ;  /* 0x000000e20d18d211 */ /* 0x002fc600078238ff */
[----:B------:R2:W-:Y:S01]  /*2810*/  @!P6 LDGSTS.E.BYPASS.LTC128B.128 [R229+0x11800], [R22.64+0x80] ;  /* 0x1180008016e5efae */ /* 0x0005e2000b901d4c */
[----:B------:R-:W-:-:S03]  /*2820*/  @!P5 LEA.HI.X R25, R13, R227, R12, 0x7, P1 ;  /* 0x000000e30d19d211 */ /* 0x000fc600008f3c0c */
        /* <DEDUP_REMOVED lines=39> */
[----:B------:R-:W2:Y:S01]  /*2aa0*/  LDSM.16.M88.4 R12, [R221+0x4800] ;  /* 0x00480000dd0c783b */ /* 0x000ea20000000200 */
[----:B------:R-:W-:Y:S01]  /*2ab0*/  IMAD R220, R7, 0x2, R222 ;  /* 0x0000000207dc7824 */ /* 0x000fe200078e02de */
[----:B------:R-:W-:-:S02]  /*2ac0*/  SEL R0, R0, 0xffffffe0, !P1 ;  /* 0xffffffe000007807 */ /* 0x000fc40004800000 */
[----:B------:R-:W2:Y:S01]  /*2ad0*/  LDSM.16.M88.4 R84, [R221+0x5000] ;  /* 0x00500000dd54783b */ /* 0x000ea20000000200 */
[C---:B------:R-:W-:Y:S01]  /*2ae0*/  IMAD R218, R5.reuse, 0x2, R222 ;  /* 0x0000000205da7824 */ /* 0x040fe200078e02de */
[----:B------:R-:W-:Y:S01]  /*2af0*/  ISETP.GT.AND P2, PT, R228, R225, PT ;  /* 0x000000e1e400720c */ /* 0x000fe20003f44270 */
[C---:B------:R-:W-:Y:S01]  /*2b00*/  IMAD R215, R0.reuse, 0x2, R221 ;  /* 0x0000000200d77824 */ /* 0x040fe200078e02dd */
[----:B------:R-:W3:Y:S01]  /*2b10*/  LDSM.16.M88.4 R76, [R221+0x5800] ;  /* 0x00580000dd4c783b */ /* 0x000ee20000000200 */
[----:B------:R-:W-:Y:S01]  /*2b20*/  IMAD R217, R5, 0x2, R220 ;  /* 0x0000000205d97824 */ /* 0x000fe200078e02dc */
[C---:B------:R-:W-:Y:S01]  /*2b30*/  IADD3 R209, R219.reuse, 0x1800, RZ ;  /* 0x00001800dbd17810 */ /* 0x040fe20007ffe0ff */
[----:B------:R-:W-:Y:S01]  /*2b40*/  IMAD R204, R0, 0x2, R219 ;  /* 0x0000000200cc7824 */ /* 0x000fe200078e02db */
[----:B------:R-:W3:Y:S01]  /*2b50*/  LDSM.16.M88.4 R68, [R221+0x6000] ;  /* 0x00600000dd44783b */ /* 0x000ee20000000200 */
[C---:B------:R-:W-:Y:S02]  /*2b60*/  IADD3 R208, R219.reuse, 0x2000, RZ ;  /* 0x00002000dbd07810 */ /* 0x040fe40007ffe0ff */
[C---:B------:R-:W-:Y:S01]  /*2b70*/  IADD3 R207, R219.reuse, 0x2800, RZ ;  /* 0x00002800dbcf7810 */ /* 0x040fe20007ffe0ff */
[----:B------:R-:W3:Y:S01]  /*2b80*/  LDSM.16.M88.4 R60, [R221+0x6800] ;  /* 0x00680000dd3c783b */ /* 0x000ee20000000200 */
[----:B------:R-:W-:-:S02]  /*2b90*/  IADD3 R206, R219, 0x3000, RZ ;  /* 0x00003000dbce7810 */ /* 0x000fc40007ffe0ff */
[C---:B------:R-:W-:Y:S01]  /*2ba0*/  @!P2 LEA R234, P1, R2.reuse, c[0x0][0x168], 0x1 ;  /* 0x00005a0002eaaa11 */ /* 0x040fe200078208ff */
[----:B------:R-:W3:Y:S01]  /*2bb0*/  LDSM.16.M88.4 R48, [R221+0x7000] ;  /* 0x00700000dd30783b */ /* 0x000ee20000000200 */
[C---:B------:R-:W-:Y:S02]  /*2bc0*/  IADD3 R205, R219.reuse, 0x3800, RZ ;  /* 0x00003800dbcd7810 */ /* 0x040fe40007ffe0ff */
[----:B------:R-:W-:Y:S01]  /*2bd0*/  @!P2 LEA.HI.X R235, R2, c[0x0][0x16c], R133, 0x1, P1 ;  /* 0x00005b0002ebaa11 */ /* 0x000fe200008f0c85 */
[----:B------:R-:W4:Y:S01]  /*2be0*/  LDSM.16.M88.4 R88, [R221+0x7800] ;  /* 0x00780000dd58783b */ /* 0x000f220000000200 */
[C---:B------:R-:W-:Y:S02]  /*2bf0*/  IADD3 R203, R219.reuse, 0x4000, RZ ;  /* 0x00004000dbcb7810 */ /* 0x040fe40007ffe0ff */
[C---:B------:R-:W-:Y:S01]  /*2c00*/  IADD3 R202, R219.reuse, 0x4800, RZ ;  /* 0x00004800dbca7810 */ /* 0x040fe20007ffe0ff */
[----:B------:R-:W-:Y:S01]  /*2c10*/  LDSM.16.M88.4 R108, [R220] ;  /* 0x00000000dc6c783b */ /* 0x000fe20000000200 */
[----:B------:R-:W-:-:S02]  /*2c20*/  IADD3 R201, R219, 0x5000, RZ ;  /* 0x00005000dbc97810 */ /* 0x000fc40007ffe0ff */
[C---:B------:R-:W-:Y:S01]  /*2c30*/  IADD3 R200, R219.reuse, 0x5800, RZ ;  /* 0x00005800dbc87810 */ /* 0x040fe20007ffe0ff */
[----:B------:R-:W4:Y:S01]  /*2c40*/  LDSM.16.M88.4 R52, [R219] ;  /* 0x00000000db34783b */ /* 0x000f220000000200 */
[C---:B------:R-:W-:Y:S02]  /*2c50*/  IADD3 R199, R219.reuse, 0x6000, RZ ;  /* 0x00006000dbc77810 */ /* 0x040fe40007ffe0ff */
[C---:B------:R-:W-:Y:S01]  /*2c60*/  IADD3 R198, R219.reuse, 0x6800, RZ ;  /* 0x00006800dbc67810 */ /* 0x040fe20007ffe0ff */
[----:B------:R-:W4:Y:S01]  /*2c70*/  LDSM.16.M88.4 R32, [R219+0x800] ;  /* 0x00080000db20783b */ /* 0x000f220000000200 */
[----:B-1----:R-:W-:Y:S01]  /*2c80*/  HMMA.16816.F32 R24, R28, R20, RZ ;  /* 0x000000141c18723c */ /* 0x002fe200000018ff */
[C---:B------:R-:W-:Y:S02]  /*2c90*/  IADD3 R197, R219.reuse, 0x7000, RZ ;  /* 0x00007000dbc57810 */ /* 0x040fe40007ffe0ff */
[----:B------:R-:W1:Y:S01]  /*2ca0*/  LDSM.16.M88.4 R92, [R219+0x1000] ;  /* 0x00100000db5c783b */ /* 0x000e620000000200 */
[----:B------:R-:W-:-:S03]  /*2cb0*/  IADD3 R196, R219, 0x7800, RZ ;  /* 0x00007800dbc47810 */ /* 0x000fc60007ffe0ff */
[----:B------:R-:W-:Y:S01]  /*2cc0*/  LDSM.16.M88.4 R120, [R219+0x1800] ;  /* 0x00180000db78783b */ /* 0x000fe20000000200 */
[C---:B--2---:R-:W-:Y:S03]  /*2cd0*/  HMMA.16816.F32 R16, R28.reuse, R12, RZ ;  /* 0x0000000c1c10723c */ /* 0x044fe600000018ff */
[----:B------:R-:W-:Y:S04]  /*2ce0*/  LDSM.16.M88.4 R100, [R218] ;  /* 0x00000000da64783b */ /* 0x000fe80000000200 */
[----:B------:R-:W-:Y:S01]  /*2cf0*/  LDSM.16.M88.4 R112, [R219+0x3800] ;  /* 0x00380000db70783b */ /* 0x000fe20000000200 */
[C---:B------:R-:W-:Y:S03]  /*2d00*/  HMMA.16816.F32 R8, R28.reuse, R84, RZ ;  /* 0x000000541c08723c */ /* 0x040fe600000018ff */
[----:B------:R-:W-:Y:S04]  /*2d10*/  LDSM.16.M88.4 R104, [R215+0x4000] ;  /* 0x00400000d768783b */ /* 0x000fe80000000200 */
[----:B------:R-:W-:Y:S01]  /*2d20*/  LDSM.16.M88.4 R96, [R215+0x4800] ;  /* 0x00480000d760783b */ /* 0x000fe20000000200 */
[C---:B---3--:R-:W-:Y:S03]  /*2d30*/  HMMA.16816.F32 R80, R28.reuse, R76, RZ ;  /* 0x0000004c1c50723c */ /* 0x048fe600000018ff */
        /* <DEDUP_REMOVED lines=28> */
[C---:B------:R-:W-:Y:S08]  /*2f00*/  HMMA.16816.F32 R80, R108.reuse, R120, R80 ;  /* 0x000000786c50723c */ /* 0x040ff00000001850 */
[C---:B------:R-:W-:Y:S01]  /*2f10*/  HMMA.16816.F32 R76, R108.reuse, R122, R76 ;  /* 0x0000007a6c4c723c */ /* 0x040fe2000000184c */
[----:B------:R-:W-:Y:S07]  /*2f20*/  LDSM.16.M88.4 R120, [R215+0xa800] ;  /* 0x00a80000d778783b */ /* 0x000fee0000000200 */
[C---:B---3--:R-:W-:Y:S08]  /*2f30*/  HMMA.16816.F32 R64, R108.reuse, R52, R64 ;  /* 0x000000346c40723c */ /* 0x048ff00000001840 */
[----:B------:R-:W-:Y:S01]  /*2f40*/  HMMA.16816.F32 R60, R108, R54, R60 ;  /* 0x000000366c3c723c */ /* 0x000fe2000000183c */
[----:B------:R-:W3:Y:S07]  /*2f50*/  LDSM.16.M88.4 R52, [R215+0x6800] ;  /* 0x00680000d734783b */ /* 0x000eee0000000200 */
[C---:B----4-:R-:W-:Y:S08]  /*2f60*/  HMMA.16816.F32 R8, R100.reuse, R32, R8 ;  /* 0x000000206408723c */ /* 0x050ff00000001808 */
[----:B------:R-:W-:Y:S01]  /*2f70*/  HMMA.16816.F32 R84, R100, R34, R84 ;  /* 0x000000226454723c */ /* 0x000fe20000001854 */
[----:B------:R-:W4:Y:S07]  /*2f80*/  LDSM.16.M88.4 R32, [R215+0x7000] ;  /* 0x00700000d720783b */ /* 0x000f2e0000000200 */
        /* <DEDUP_REMOVED lines=105> */
[----:B------:R-:W1:Y:S07]  /*3620*/  LDSM.16.M88.4 R88, [R204+0x6800] ;  /* 0x00680000cc58783b */ /* 0x000e6e0000000200 */
[C---:B------:R-:W-:Y:S08]  /*3630*/  HMMA.16816.F32 R56, R100.reuse, R108, R56 ;  /* 0x0000006c6438723c */ /* 0x040ff00000001838 */
[C---:B------:R-:W-:Y:S01]  /*3640*/  HMMA.16816.F32 R48, R100.reuse, R110, R48 ;  /* 0x0000006e6430723c */ /* 0x040fe20000001830 */
[----:B------:R-:W1:Y:S07]  /*3650*/  LDSM.16.M88.4 R108, [R204+0x4000] ;  /* 0x00400000cc6c783b */ /* 0x000e6e0000000200 */
[C---:B------:R-:W-:Y:S08]  /*3660*/  HMMA.16816.F32 R44, R100.reuse, R104, R44 ;  /* 0x00000068642c723c */ /* 0x040ff0000000182c */
[----:B------:R-:W-:Y:S01]  /*3670*/  HMMA.16816.F32 R28, R100, R106, R28 ;  /* 0x0000006a641c723c */ /* 0x000fe2000000181c */
[----:B------:R-:W1:Y:S04]  /*3680*/  LDSM.16.M88.4 R104, [R204+0x4800] ;  /* 0x00480000cc68783b */ /* 0x000e680000000200 */
[----:B------:R-:W1:Y:S03]  /*3690*/  LDSM.16.M88.4 R100, [R204+0x5000] ;  /* 0x00500000cc64783b */ /* 0x000e660000000200 */
[C---:B------:R-:W-:Y:S08]  /*36a0*/  HMMA.16816.F32 R72, R52.reuse, R124, R72 ;  /* 0x0000007c3448723c */ /* 0x040ff00000001848 */
[C---:B------:R-:W-:Y:S08]  /*36b0*/  HMMA.16816.F32 R68, R52.reuse, R126, R68 ;  /* 0x0000007e3444723c */ /* 0x040ff00000001844 */
[C---:B------:R-:W-:Y:S08]  /*36c0*/  HMMA.16816.F32 R64, R52.reuse, R120, R64 ;  /* 0x000000783440723c */ /* 0x040ff00000001840 */
[C---:B------:R-:W-:Y:S08]  /*36d0*/  HMMA.16816.F32 R24, R52.reuse, R96, R24 ;  /* 0x000000603418723c */ /* 0x040ff00000001818 */
[C---:B------:R-:W-:Y:S01]  /*36e0*/  HMMA.16816.F32 R20, R52.reuse, R98, R20 ;  /* 0x000000623414723c */ /* 0x040fe20000001814 */
[----:B------:R-:W1:Y:S07]  /*36f0*/  LDSM.16.M88.4 R96, [R204+0x5800] ;  /* 0x00580000cc60783b */ /* 0x000e6e0000000200 */
        /* <DEDUP_REMOVED lines=11> */
[----:B------:R-:W-:Y:S01]  /*37b0*/  LOP3.LUT R89, R130, 0xffffffe0, RZ, 0xc0, !PT ;  /* 0xffffffe082597812 */ /* 0x000fe200078ec0ff */
[----:B------:R-:W-:Y:S04]  /*37c0*/  HMMA.16816.F32 R24, R32, R108, R24 ;  /* 0x0000006c2018723c */ /* 0x000fe80000001818 */
[----:B------:R-:W-:-:S04]  /*37d0*/  IMAD.IADD R0, R6, 0x1, -R89 ;  /* 0x0000000106007824 */ /* 0x000fc800078e0a59 */
[----:B------:R-:W-:Y:S01]  /*37e0*/  HMMA.16816.F32 R20, R32, R110, R20 ;  /* 0x0000006e2014723c */ /* 0x000fe20000001814 */
[----:B------:R-:W-:-:S04]  /*37f0*/  SHF.R.S32.HI R89, RZ, 0x1f, R0 ;  /* 0x0000001fff597819 */ /* 0x000fc80000011400 */
[----:B------:R-:W-:-:S03]  /*3800*/  LEA.HI R236, R89, R0, RZ, 0x2 ;  /* 0x0000000059ec7211 */ /* 0x000fc600078f10ff */
[----:B------:R-:W-:Y:S01]  /*3810*/  HMMA.16816.F32 R16, R32, R104, R16 ;  /* 0x000000682010723c */ /* 0x000fe20000001810 */
[----:B------:R-:W-:-:S04]  /*3820*/  SHF.R.S32.HI R236, RZ, 0x2, R236 ;  /* 0x00000002ffec7819 */ /* 0x000fc800000114ec */
[----:B------:R-:W-:-:S03]  /*3830*/  IADD3 R129, R129, 0x1, R236 ;  /* 0x0000000181817810 */ /* 0x000fc60007ffe0ec */
[----:B------:R-:W-:Y:S01]  /*3840*/  HMMA.16816.F32 R12, R32, R106, R12 ;  /* 0x0000006a200c723c */ /* 0x000fe2000000180c */
[----:B------:R-:W-:-:S04]  /*3850*/  IADD3 R0, R43, R129, -R128 ;  /* 0x000000812b007210 */ /* 0x000fc80007ffe880 */
[----:B------:R-:W-:-:S03]  /*3860*/  IADD3 R0, R0, c[0x0][0x2e8], RZ ;  /* 0x0000ba0000007a10 */ /* 0x000fc60007ffe0ff */
[C---:B------:R-:W-:Y:S01]  /*3870*/  HMMA.16816.F32 R8, R32.reuse, R100, R8 ;  /* 0x000000642008723c */ /* 0x040fe20000001808 */
[C---:B------:R-:W-:Y:S02]  /*3880*/  IADD3 R134, R0.reuse, 0x8, RZ ;  /* 0x0000000800867810 */ /* 0x040fe40007ffe0ff */
[-C--:B------:R-:W-:Y:S02]  /*3890*/  IMNMX R135, R0, R43.reuse, PT ;  /* 0x0000002b00877217 */ /* 0x080fe40003800200 */
[----:B------:R-:W-:Y:S02]  /*38a0*/  IMNMX R134, R134, R43, PT ;  /* 0x0000002b86867217 */ /* 0x000fe40003800200 */
[----:B------:R-:W-:Y:S01]  /*38b0*/  LOP3.LUT R0, R39, R42, RZ, 0xfc, !PT ;  /* 0x0000002a27007212 */ /* 0x000fe200078efcff */
[C---:B------:R-:W-:Y:S08]  /*38c0*/  HMMA.16816.F32 R84, R32.reuse, R102, R84 ;  /* 0x000000662054723c */ /* 0x040ff00000001854 */
[C---:B------:R-:W-:Y:S08]  /*38d0*/  HMMA.16816.F32 R80, R32.reuse, R96, R80 ;  /* 0x000000602050723c */ /* 0x040ff00000001850 */
[C---:B------:R-:W-:Y:S08]  /*38e0*/  HMMA.16816.F32 R76, R32.reuse, R98, R76 ;  /* 0x00000062204c723c */ /* 0x040ff0000000184c */
[C---:B------:R-:W-:Y:S08]  /*38f0*/  HMMA.16816.F32 R60, R32.reuse, R90, R60 ;  /* 0x0000005a203c723c */ /* 0x040ff0000000183c */
[C---:B---3--:R-:W-:Y:S08]  /*3900*/  HMMA.16816.F32 R56, R32.reuse, R52, R56 ;  /* 0x000000342038723c */ /* 0x048ff00000001838 */
        /* <DEDUP_REMOVED lines=64> */
.L_x_3483:
[----:B------:R-:W-:-:S04]  /*3d10*/  LEA R6, -R3, RZ, 0x7 ;  /* 0x000000ff03067211 */ /* 0x000fc800078e39ff */
[----:B------:R-:W-:Y:S02]  /*3d20*/  SHF.R.S32.HI R32, RZ, 0x1f, R6 ;  /* 0x0000001fff207819 */ /* 0x000fe40000011406 */
.L_x_3484:
[----:B------:R-:W-:Y:S01]  /*3d30*/  IADD3 R2, P1, R6, R2, RZ ;  /* 0x0000000206027210 */ /* 0x000fe20007f3e0ff */
[----:B------:R-:W-:Y:S02]  /*3d40*/  IMAD.MOV.U32 R6, RZ, RZ, 0x5 ;  /* 0x00000005ff067424 */ /* 0x000fe400078e00ff */
[C---:B------:R-:W-:Y:S01]  /*3d50*/  IMAD.SHL.U32 R33, R3.reuse, 0x20, RZ ;  /* 0x0000002003217824 */ /* 0x040fe200078e00ff */
        /* <DEDUP_REMOVED lines=38> */
.L_x_3482:
[----:B------:R-:W-:Y:S02]  /*3fc0*/  IMAD.IADD R4, R4, 0x1, R193 ;  /* 0x0000000104047824 */ /* 0x000fe400078e02c1 */
[----:B------:R-:W-:-:S03]  /*3fd0*/  IMAD.SHL.U32 R216, R0, 0x2, RZ ;  /* 0x0000000200d87824 */ /* 0x000fc600078e00ff */
[C---:B------:R-:W-:Y:S01]  /*3fe0*/  IADD3 R6, R4.reuse, 0x1, RZ ;  /* 0x0000000104067810 */ /* 0x040fe20007ffe0ff */
        /* <DEDUP_REMOVED lines=13> */
[----:B------:R-:W-:Y:S02]  /*40c0*/  IADD3 R6, R4, 0x11, RZ ;  /* 0x0000001104067810 */ /* 0x000fe40007ffe0ff */
[----:B------:R-:W-:Y:S02]  /*40d0*/  FSEL R93, R21, -INF , !P5 ;  /* 0xff800000155d7808 */ /* 0x000fe40006800000 */
[----:B-1----:R-:W-:Y:S02]  /*40e0*/  FSEL R55, R23, -INF , !P1 ;  /* 0xff80000017377808 */ /* 0x002fe40004800000 */
        /* <DEDUP_REMOVED lines=48> */
[-C--:B------:R-:W-:Y:S01]  /*43f0*/  ISETP.GE.AND P5, PT, R6, R135.reuse, PT ;  /* 0x000000870600720c */ /* 0x080fe20003fa6270 */
[----:B------:R-:W-:Y:S01]  /*4400*/  LDSM.16.MT88.4 R84, [R213+0xc000] ;  /* 0x00c00000d554783b */ /* 0x000fe20000004200 */
[----:B------:R-:W-:-:S02]  /*4410*/  ISETP.GE.AND P2, PT, R3, R135, PT ;  /* 0x000000870300720c */ /* 0x000fc40003f46270 */
[----:B------:R-:W-:Y:S02]  /*4420*/  ISETP.GE.AND P4, PT, R3, R134, PT ;  /* 0x000000860300720c */ /* 0x000fe40003f86270 */
        /* <DEDUP_REMOVED lines=11> */
[----:B------:R-:W-:Y:S02]  /*44e0*/  FSEL R151, R76, -INF , !P2 ;  /* 0xff8000004c977808 */ /* 0x000fe40005000000 */
[----:B------:R-:W-:Y:S02]  /*44f0*/  ISETP.GE.AND P1, PT, R6, R134, PT ;  /* 0x000000860600720c */ /* 0x000fe40003f26270 */
[----:B------:R-:W-:Y:S02]  /*4500*/  ISETP.GE.AND P2, PT, R3, R135, PT ;  /* 0x000000870300720c */ /* 0x000fe40003f46270 */
[----:B------:R-:W-:Y:S02]  /*4510*/  IADD3 R6, R4, 0x48, RZ ;  /* 0x0000004804067810 */ /* 0x000fe40007ffe0ff */
[----:B------:R-:W-:Y:S02]  /*4520*/  FMNMX.FTZ R8, R24, R25, !PT ;  /* 0x0000001918087209 */ /* 0x000fe40007810000 */
[----:B------:R-:W-:-:S02]  /*4530*/  FSEL R247, R78, -INF , !P4 ;  /* 0xff8000004ef77808 */ /* 0x000fc40006000000 */
[----:B------:R-:W-:Y:S02]  /*4540*/  FSEL R245, R72, -INF , !P2 ;  /* 0xff80000048f57808 */ /* 0x000fe40005000000 */
[-C--:B------:R-:W-:Y:S02]  /*4550*/  ISETP.GE.AND P4, PT, R3, R134.reuse, PT ;  /* 0x000000860300720c */ /* 0x080fe40003f86270 */
[C---:B------:R-:W-:Y:S02]  /*4560*/  ISETP.GE.AND P3, PT, R6.reuse, R135, PT ;  /* 0x000000870600720c */ /* 0x040fe40003f66270 */
[----:B------:R-:W-:Y:S02]  /*4570*/  ISETP.GE.AND P2, PT, R6, R134, PT ;  /* 0x000000860600720c */ /* 0x000fe40003f46270 */
[----:B------:R-:W-:Y:S02]  /*4580*/  IADD3 R3, R4, 0x41, RZ ;  /* 0x0000004104037810 */ /* 0x000fe40007ffe0ff */
[----:B------:R-:W-:-:S02]  /*4590*/  FMNMX.FTZ R6, R91, R8, !PT ;  /* 0x000000085b067209 */ /* 0x000fc40007810000 */
[----:B------:R-:W-:Y:S02]  /*45a0*/  ISETP.GE.AND P5, PT, R3, R134, PT ;  /* 0x000000860300720c */ /* 0x000fe40003fa6270 */
[----:B------:R-:W-:Y:S02]  /*45b0*/  FMNMX.FTZ R6, R93, R6, !PT ;  /* 0x000000065d067209 */ /* 0x000fe40007810000 */
[----:B------:R-:W-:Y:S02]  /*45c0*/  FSEL R159, R79, -INF , !P1 ;  /* 0xff8000004f9f7808 */ /* 0x000fe40004800000 */
[----:B------:R-:W-:Y:S01]  /*45d0*/  FSEL R179, R75, -INF , !P5 ;  /* 0xff8000004bb37808 */ /* 0x000fe20006800000 */
[----:B------:R-:W-:Y:S01]  /*45e0*/  LDSM.16.MT88.4 R76, [R214+0xc000] ;  /* 0x00c00000d64c783b */ /* 0x000fe20000004200 */
[----:B------:R-:W-:Y:S02]  /*45f0*/  FMNMX.FTZ R6, R53, R6, !PT ;  /* 0x0000000635067209 */ /* 0x000fe40007810000 */
[----:B------:R-:W-:-:S02]  /*4600*/  ISETP.GE.AND P1, PT, R3, R135, PT ;  /* 0x000000870300720c */ /* 0x000fc40003f26270 */
[C---:B------:R-:W-:Y:S02]  /*4610*/  ISETP.GE.AND P5, PT, R4.reuse, R134, PT ;  /* 0x000000860400720c */ /* 0x040fe40003fa6270 */
[----:B------:R-:W-:Y:S02]  /*4620*/  IADD3 R3, R4, 0x49, RZ ;  /* 0x0000004904037810 */ /* 0x000fe40007ffe0ff */
[----:B------:R-:W-:Y:S02]  /*4630*/  FMNMX.FTZ R8, R17, R6, !PT ;  /* 0x0000000611087209 */ /* 0x000fe40007810000 */
[----:B------:R-:W-:Y:S02]  /*4640*/  FSEL R241, R74, -INF , !P4 ;  /* 0xff8000004af17808 */ /* 0x000fe40006000000 */
[----:B------:R-:W-:Y:S02]  /*4650*/  FSEL R173, R73, -INF , !P1 ;  /* 0xff80000049ad7808 */ /* 0x000fe40004800000 */
[----:B------:R-:W-:-:S02]  /*4660*/  FSEL R27, R27, -INF , !P6 ;  /* 0xff8000001b1b7808 */ /* 0x000fc40007000000 */
[----:B------:R-:W-:Y:S02]  /*4670*/  FSEL R26, R26, -INF , !P5 ;  /* 0xff8000001a1a7808 */ /* 0x000fe40006800000 */
[C---:B------:R-:W-:Y:S02]  /*4680*/  ISETP.GE.AND P4, PT, R3.reuse, R135, PT ;  /* 0x000000870300720c */ /* 0x040fe40003f86270 */
[----:B------:R-:W-:Y:S02]  /*4690*/  ISETP.GE.AND P1, PT, R3, R134, PT ;  /* 0x000000860300720c */ /* 0x000fe40003f26270 */
[C---:B------:R-:W-:Y:S02]  /*46a0*/  IADD3 R3, R4.reuse, 0x50, RZ ;  /* 0x0000005004037810 */ /* 0x040fe40007ffe0ff */
[----:B------:R-:W-:Y:S02]  /*46b0*/  IADD3 R6, R4, 0x51, RZ ;  /* 0x0000005104067810 */ /* 0x000fe40007ffe0ff */
[----:B------:R-:W-:-:S02]  /*46c0*/  FMNMX.FTZ R8, R23, R8, !PT ;  /* 0x0000000817087209 */ /* 0x000fc40007810000 */
[----:B------:R-:W-:Y:S02]  /*46d0*/  FMNMX.FTZ R10, R26, R27, !PT ;  /* 0x0000001b1a0a7209 */ /* 0x000fe40007810000 */
[----:B------:R-:W-:Y:S02]  /*46e0*/  FSEL R175, R68, -INF , !P3 ;  /* 0xff80000044af7808 */ /* 0x000fe40005800000 */
[CC--:B------:R-:W-:Y:S02]  /*46f0*/  ISETP.GE.AND P6, PT, R3.reuse, R135.reuse, PT ;  /* 0x000000870300720c */ /* 0x0c0fe40003fc6270 */
[----:B------:R-:W-:Y:S02]  /*4700*/  ISETP.GE.AND P3, PT, R3, R134, PT ;  /* 0x000000860300720c */ /* 0x000fe40003f66270 */
[----:B------:R-:W-:Y:S02]  /*4710*/  FSEL R183, R70, -INF , !P2 ;  /* 0xff80000046b77808 */ /* 0x000fe40005000000 */
[----:B------:R-:W-:-:S02]  /*4720*/  ISETP.GE.AND P5, PT, R6, R135, PT ;  /* 0x000000870600720c */ /* 0x000fc40003fa6270 */
[----:B------:R-:W-:Y:S02]  /*4730*/  FMNMX.FTZ R3, R13, R8, !PT ;  /* 0x000000080d037209 */ /* 0x000fe40007810000 */
        /* <DEDUP_REMOVED lines=8> */
[----:B------:R-:W-:Y:S02]  /*47c0*/  IADD3 R3, R4, 0x59, RZ ;  /* 0x0000005904037810 */ /* 0x000fe40007ffe0ff */
[----:B------:R-:W-:Y:S02]  /*47d0*/  FMNMX.FTZ R9, R39, R6, !PT ;  /* 0x0000000627097209 */ /* 0x000fe40007810000 */
[----:B------:R-:W-:-:S02]  /*47e0*/  FMNMX.FTZ R10, R35, R10, !PT ;  /* 0x0000000a230a7209 */ /* 0x000fc40007810000 */
[----:B------:R-:W-:Y:S02]  /*47f0*/  FSEL R237, R64, -INF , !P6 ;  /* 0xff80000040ed7808 */ /* 0x000fe40007000000 */
[----:B------:R-:W-:Y:S02]  /*4800*/  FSEL R187, R66, -INF , !P3 ;  /* 0xff80000042bb7808 */ /* 0x000fe40005800000 */
[C---:B------:R-:W-:Y:S02]  /*4810*/  ISETP.GE.AND P6, PT, R3.reuse, R135, PT ;  /* 0x000000870300720c */ /* 0x040fe40003fc6270 */
[----:B------:R-:W-:Y:S02]  /*4820*/  FMNMX.FTZ R6, R138, R9, !PT ;  /* 0x000000098a067209 */ /* 0x000fe40007810000 */
[----:B------:R-:W-:Y:S02]  /*4830*/  ISETP.GE.AND P3, PT, R3, R134, PT ;  /* 0x000000860300720c */ /* 0x000fe40003f66270 */
        /* <DEDUP_REMOVED lines=8> */
[----:B------:R-:W-:Y:S02]  /*48c0*/  FSEL R239, R71, -INF , !P1 ;  /* 0xff80000047ef7808 */ /* 0x000fe40004800000 */
[C---:B------:R-:W-:Y:S01]  /*48d0*/  ISETP.GE.AND P4, PT, R8.reuse, R135, PT ;  /* 0x000000870800720c */ /* 0x040fe20003f86270 */
[----:B------:R-:W-:Y:S01]  /*48e0*/  LDSM.16.MT88.4 R68, [R216+0xc000] ;  /* 0x00c00000d844783b */ /* 0x000fe20000004200 */
[----:B------:R-:W-:Y:S02]  /*48f0*/  ISETP.GE.AND P1, PT, R8, R134, PT ;  /* 0x000000860800720c */ /* 0x000fe40003f26270 */
[----:B------:R-:W-:Y:S02]  /*4900*/  IADD3 R8, R4, 0x60, RZ ;  /* 0x0000006004087810 */ /* 0x000fe40007ffe0ff */
[----:B------:R-:W-:-:S02]  /*4910*/  FMNMX.FTZ R6, R140, R9, !PT ;  /* 0x000000098c067209 */ /* 0x000fc40007810000 */
[----:B------:R-:W-:Y:S02]  /*4920*/  FSEL R195, R65, -INF , !P5 ;  /* 0xff80000041c37808 */ /* 0x000fe40006800000 */
[----:B------:R-:W-:Y:S02]  /*4930*/  FSEL R185, R67, -INF , !P2 ;  /* 0xff80000043b97808 */ /* 0x000fe40005000000 */
[C---:B------:R-:W-:Y:S02]  /*4940*/  ISETP.GE.AND P5, PT, R8.reuse, R135, PT ;  /* 0x000000870800720c */ /* 0x040fe40003fa6270 */
[----:B------:R-:W-:Y:S02]  /*4950*/  ISETP.GE.AND P2, PT, R8, R134, PT ;  /* 0x000000860800720c */ /* 0x000fe40003f46270 */
        /* <DEDUP_REMOVED lines=12> */
[----:B------:R-:W-:Y:S02]  /*4a20*/  FSEL R191, R60, -INF , !P4 ;  /* 0xff8000003cbf7808 */ /* 0x000fe40006000000 */
[----:B------:R-:W-:-:S02]  /*4a30*/  FMNMX.FTZ R12, R195, R12, !PT ;  /* 0x0000000cc30c7209 */ /* 0x000fc40007810000 */
[----:B------:R-:W-:Y:S02]  /*4a40*/  FMNMX.FTZ R10, R183, R10, !PT ;  /* 0x0000000ab70a7209 */ /* 0x000fe40007810000 */
[----:B------:R-:W-:Y:S02]  /*4a50*/  IADD3 R3, R4, 0x61, RZ ;  /* 0x0000006104037810 */ /* 0x000fe40007ffe0ff */
[----:B------:R-:W-:Y:S02]  /*4a60*/  FSEL R189, R61, -INF , !P6 ;  /* 0xff8000003dbd7808 */ /* 0x000fe40007000000 */
[----:B------:R-:W-:Y:S02]  /*4a70*/  FMNMX.FTZ R12, R191, R12, !PT ;  /* 0x0000000cbf0c7209 */ /* 0x000fe40007810000 */
[----:B------:R-:W-:Y:S02]  /*4a80*/  FMNMX.FTZ R10, R239, R10, !PT ;  /* 0x0000000aef0a7209 */ /* 0x000fe40007810000 */
[----:B------:R-:W-:-:S02]  /*4a90*/  FSEL R181, R62, -INF , !P1 ;  /* 0xff8000003eb57808 */ /* 0x000fc40004800000 */
[C---:B------:R-:W-:Y:S02]  /*4aa0*/  ISETP.GE.AND P4, PT, R3.reuse, R135, PT ;  /* 0x000000870300720c */ /* 0x040fe40003f86270 */
[----:B------:R-:W-:Y:S02]  /*4ab0*/  ISETP.GE.AND P1, PT, R3, R134, PT ;  /* 0x000000860300720c */ /* 0x000fe40003f26270 */
[----:B------:R-:W-:Y:S02]  /*4ac0*/  IADD3 R3, R4, 0x68, RZ ;  /* 0x0000006804037810 */ /* 0x000fe40007ffe0ff */
[----:B------:R-:W-:Y:S02]  /*4ad0*/  FSEL R171, R56, -INF , !P5 ;  /* 0xff80000038ab7808 */ /* 0x000fe40006800000 */
[----:B------:R-:W-:Y:S02]  /*4ae0*/  FMNMX.FTZ R12, R189, R12, !PT ;  /* 0x0000000cbd0c7209 */ /* 0x000fe40007810000 */
[----:B------:R-:W-:-:S02]  /*4af0*/  FMNMX.FTZ R10, R187, R10, !PT ;  /* 0x0000000abb0a7209 */ /* 0x000fc40007810000 */
        /* <DEDUP_REMOVED lines=15> */
[----:B------:R-:W-:Y:S02]  /*4bf0*/  FSEL R163, R58, -INF , !P2 ;  /* 0xff8000003aa37808 */ /* 0x000fe40005000000 */
[----:B------:R-:W-:Y:S02]  /*4c00*/  FMNMX.FTZ R10, R177, R10, !PT ;  /* 0x0000000ab10a7209 */ /* 0x000fe40007810000 */
[----:B------:R-:W-:-:S02]  /*4c10*/  ISETP.GE.AND P3, PT, R3, R134, PT ;  /* 0x000000860300720c */ /* 0x000fc40003f66270 */
[----:B------:R-:W-:Y:S02]  /*4c20*/  IADD3 R3, R4, 0x78, RZ ;  /* 0x0000007804037810 */ /* 0x000fe40007ffe0ff */
[----:B------:R-:W-:Y:S02]  /*4c30*/  ISETP.GE.AND P6, PT, R6, R135, PT ;  /* 0x000000870600720c */ /* 0x000fe40003fc6270 */
[----:B------:R-:W-:Y:S02]  /*4c40*/  FSEL R149, R44, -INF , !P4 ;  /* 0xff8000002c957808 */ /* 0x000fe40006000000 */
[----:B------:R-:W-:Y:S02]  /*4c50*/  FMNMX.FTZ R12, R165, R12, !PT ;  /* 0x0000000ca50c7209 */ /* 0x000fe40007810000 */
        /* <DEDUP_REMOVED lines=14> */
[----:B------:R-:W-:Y:S02]  /*4d40*/  FMNMX.FTZ R10, R157, R10, !PT ;  /* 0x0000000a9d0a7209 */ /* 0x000fe40007810000 */
[----:B------:R-:W-:Y:S02]  /*4d50*/  FSEL R141, R29, -INF , !P4 ;  /* 0xff8000001d8d7808 */ /* 0x000fe40006000000 */
[----:B------:R-:W-:Y:S02]  /*4d60*/  FMNMX.FTZ R12, R145, R12, !PT ;  /* 0x0000000c910c7209 */ /* 0x000fe40007810000 */
[----:B------:R-:W-:Y:S02]  /*4d70*/  ISETP.GE.AND P1, PT, R6, R134, PT ;  /* 0x000000860600720c */ /* 0x000fe40003f26270 */
[----:B------:R-:W-:Y:S02]  /*4d80*/  FSEL R139, R46, -INF , !P2 ;  /* 0xff8000002e8b7808 */ /* 0x000fe40005000000 */
[----:B------:R-:W-:-:S02]  /*4d90*/  FMNMX.FTZ R10, R155, R10, !PT ;  /* 0x0000000a9b0a7209 */ /* 0x000fc40007810000 */
[----:B------:R-:W-:Y:S02]  /*4da0*/  FMNMX.FTZ R9, R141, R12, !PT ;  /* 0x0000000c8d097209 */ /* 0x000fe40007810000 */
[----:B------:R-:W-:Y:S02]  /*4db0*/  ISETP.GE.AND P2, PT, R3, R134, PT ;  /* 0x000000860300720c */ /* 0x000fe40003f46270 */
[----:B------:R-:W-:Y:S01]  /*4dc0*/  FSEL R137, R47, -INF , !P1 ;  /* 0xff8000002f897808 */ /* 0x000fe20004800000 */
[----:B------:R-:W1:Y:S01]  /*4dd0*/  SHFL.BFLY PT, R8, R9, 0x2, 0x1f ;  /* 0x0c401f0009087f89 */ /* 0x000e6200000e0000 */
[----:B------:R-:W-:Y:S02]  /*4de0*/  FMNMX.FTZ R10, R139, R10, !PT ;  /* 0x0000000a8b0a7209 */ /* 0x000fe40007810000 */
[----:B------:R-:W-:Y:S02]  /*4df0*/  ISETP.GE.AND P1, PT, R4, R134, PT ;  /* 0x000000860400720c */ /* 0x000fe40003f26270 */
[----:B------:R-:W-:-:S02]  /*4e00*/  FSEL R67, R30, -INF , !P2 ;  /* 0xff8000001e437808 */ /* 0x000fc40005000000 */
[----:B------:R-:W-:Y:S02]  /*4e10*/  FMNMX.FTZ R10, R137, R10, !PT ;  /* 0x0000000a890a7209 */ /* 0x000fe40007810000 */
[----:B------:R-:W-:Y:S02]  /*4e20*/  FSEL R65, R31, -INF , !P1 ;  /* 0xff8000001f417808 */ /* 0x000fe40004800000 */
[----:B------:R-:W-:Y:S01]  /*4e30*/  FMNMX.FTZ R6, R67, R10, !PT ;  /* 0x0000000a43067209 */ /* 0x000fe20007810000 */
[----:B------:R-:W-:Y:S01]  /*4e40*/  LDSM.16.MT88.4 R28, [R213+0x10800] ;  /* 0x01080000d51c783b */ /* 0x000fe20000004200 */
[----:B------:R-:W-:Y:S02]  /*4e50*/  ISETP.GT.AND P4, PT, R228, R225, PT ;  /* 0x000000e1e400720c */ /* 0x000fe40003f84270 */
[----:B------:R-:W-:-:S05]  /*4e60*/  FMNMX.FTZ R6, R65, R6, !PT ;  /* 0x0000000641067209 */ /* 0x000fca0007810000 */
        /* <DEDUP_REMOVED lines=8> */
[----:B------:R-:W-:-:S05]  /*4ef0*/  FMUL.FTZ R136, R132, c[0x0][0x23c] ;  /* 0x00008f0084887a20 */ /* 0x000fca0000410000 */
[----:B------:R-:W-:-:S05]  /*4f00*/  FSEL R136, R136, RZ, P1 ;  /* 0x000000ff88887208 */ /* 0x000fca0000800000 */
[--C-:B------:R-:W-:Y:S02]  /*4f10*/  FFMA.FTZ R54, R93, c[0x0][0x23c], -R136.reuse ;  /* 0x00008f005d367a23 */ /* 0x100fe40000010888 */
[----:B------:R-:W1:Y:S01]  /*4f20*/  LDSM.16.MT88.4 R92, [R212+0xc000] ;  /* 0x00c00000d45c783b */ /* 0x000e620000004200 */
[--C-:B------:R-:W-:Y:S01]  /*4f30*/  FFMA.FTZ R61, R24, c[0x0][0x23c], -R136.reuse ;  /* 0x00008f00183d7a23 */ /* 0x100fe20000010888 */
[----:B--2---:R-:W-:Y:S01]  /*4f40*/  FMNMX.FTZ R3, R4, R3, !PT ;  /* 0x0000000304037209 */ /* 0x004fe20007810000 */
[--C-:B------:R-:W-:Y:S01]  /*4f50*/  FFMA.FTZ R58, R25, c[0x0][0x23c], -R136.reuse ;  /* 0x00008f00193a7a23 */ /* 0x100fe20000010888 */
[----:B------:R-:W2:Y:S01]  /*4f60*/  LDSM.16.MT88.4 R4, [R212+0x10000] ;  /* 0x01000000d404783b */ /* 0x000ea20000004200 */
[--C-:B------:R-:W-:Y:S01]  /*4f70*/  FFMA.FTZ R59, R91, c[0x0][0x23c], -R136.reuse ;  /* 0x00008f005b3b7a23 */ /* 0x100fe20000010888 */
[C---:B------:R-:W-:Y:S01]  /*4f80*/  FSETP.NEU.FTZ.AND P1, PT, R3.reuse, -INF , PT ;  /* 0xff8000000300780b */ /* 0x040fe20003f3d000 */
[----:B------:R-:W-:Y:S01]  /*4f90*/  FMUL.FTZ R64, R3, c[0x0][0x23c] ;  /* 0x00008f0003407a20 */ /* 0x000fe20000410000 */
[----:B------:R-:W-:Y:S01]  /*4fa0*/  MUFU.EX2 R61, R61 ;  /* 0x0000003d003d7308 */ /* 0x000fe20000000800 */
[----:B------:R-:W-:-:S02]  /*4fb0*/  FFMA.FTZ R49, R13, c[0x0][0x23c], -R136 ;  /* 0x00008f000d317a23 */ /* 0x000fc40000010888 */
[----:B------:R-:W3:Y:S01]  /*4fc0*/  LDSM.16.MT88.4 R12, [R212+0xc800] ;  /* 0x00c80000d40c783b */ /* 0x000ee20000004200 */
[----:B------:R-:W-:Y:S01]  /*4fd0*/  FSEL R64, R64, RZ, P1 ;  /* 0x000000ff40407208 */ /* 0x000fe20000800000 */
[--C-:B------:R-:W-:Y:S02]  /*4fe0*/  FFMA.FTZ R56, R53, c[0x0][0x23c], -R136.reuse ;  /* 0x00008f0035387a23 */ /* 0x100fe40000010888 */
[----:B------:R-:W-:Y:S01]  /*4ff0*/  FFMA.FTZ R53, R17, c[0x0][0x23c], -R136 ;  /* 0x00008f0011357a23 */ /* 0x000fe20000010888 */
[----:B------:R-:W4:Y:S01]  /*5000*/  MUFU.EX2 R58, R58 ;  /* 0x0000003a003a7308 */ /* 0x000f220000000800 */
[--C-:B------:R-:W-:Y:S02]  /*5010*/  FFMA.FTZ R63, R26, c[0x0][0x23c], -R64.reuse ;  /* 0x00008f001a3f7a23 */ /* 0x100fe40000010840 */
[--C-:B------:R-:W-:Y:S02]  /*5020*/  FFMA.FTZ R62, R27, c[0x0][0x23c], -R64.reuse ;  /* 0x00008f001b3e7a23 */ /* 0x100fe40000010840 */
[--C-:B------:R-:W-:Y:S01]  /*5030*/  FFMA.FTZ R60, R89, c[0x0][0x23c], -R64.reuse ;  /* 0x00008f00593c7a23 */ /* 0x100fe20000010840 */
[----:B------:R-:W5:Y:S01]  /*5040*/  LDSM.16.MT88.4 R24, [R216+0xc800] ;  /* 0x00c80000d818783b */ /* 0x000f620000004200 */
[----:B------:R-:W-:Y:S01]  /*5050*/  FFMA.FTZ R55, R55, c[0x0][0x23c], -R64 ;  /* 0x00008f0037377a23 */ /* 0x000fe20000010840 */
[----:B------:R-:W-:Y:S01]  /*5060*/  MUFU.EX2 R59, R59 ;  /* 0x0000003b003b7308 */ /* 0x000fe20000000800 */
[----:B------:R-:W-:-:S02]  /*5070*/  FFMA.FTZ R52, R23, c[0x0][0x23c], -R136 ;  /* 0x00008f0017347a23 */ /* 0x000fc40000010888 */
[--C-:B------:R-:W-:Y:S02]  /*5080*/  FFMA.FTZ R57, R21, c[0x0][0x23c], -R64.reuse ;  /* 0x00008f0015397a23 */ /* 0x100fe40000010840 */
[--C-:B------:R-:W-:Y:S01]  /*5090*/  FFMA.FTZ R50, R19, c[0x0][0x23c], -R64.reuse ;  /* 0x00008f0013327a23 */ /* 0x100fe20000010840 */
[----:B------:R-:W1:Y:S01]  /*50a0*/  LDSM.16.MT88.4 R20, [R214+0xc800] ;  /* 0x00c80000d614783b */ /* 0x000e620000004200 */
[--C-:B------:R-:W-:Y:S01]  /*50b0*/  FFMA.FTZ R51, R35, c[0x0][0x23c], -R64.reuse ;  /* 0x00008f0023337a23 */ /* 0x100fe20000010840 */
[----:B------:R-:W2:Y:S01]  /*50c0*/  MUFU.EX2 R54, R54 ;  /* 0x0000003600367308 */ /* 0x000ea20000000800 */
[----:B----4-:R-:W-:Y:S01]  /*50d0*/  F2FP.PACK_AB R116, R58, R61 ;  /* 0x0000003d3a74723e */ /* 0x010fe200000000ff */
[--C-:B------:R-:W-:Y:S01]  /*50e0*/  FFMA.FTZ R46, R33, c[0x0][0x23c], -R64.reuse ;  /* 0x00008f00212e7a23 */ /* 0x100fe20000010840 */
[----:B------:R-:W4:Y:S01]  /*50f0*/  LDSM.16.MT88.4 R16, [R213+0xc800] ;  /* 0x00c80000d510783b */ /* 0x000f220000004200 */
[----:B------:R-:W-:Y:S02]  /*5100*/  FFMA.FTZ R47, R42, c[0x0][0x23c], -R64 ;  /* 0x00008f002a2f7a23 */ /* 0x000fe40000010840 */
[--C-:B------:R-:W-:Y:S01]  /*5110*/  FFMA.FTZ R48, R148, c[0x0][0x23c], -R136.reuse ;  /* 0x00008f0094307a23 */ /* 0x100fe20000010888 */
[----:B------:R-:W1:Y:S01]  /*5120*/  LDSM.16.MT88.4 R32, [R214+0x10800] ;  /* 0x01080000d620783b */ /* 0x000e620000004200 */
[----:B------:R-:W-:Y:S01]  /*5130*/  MUFU.EX2 R63, R63 ;  /* 0x0000003f003f7308 */ /* 0x000fe20000000800 */
[----:B------:R-:W-:-:S02]  /*5140*/  FFMA.FTZ R45, R144, c[0x0][0x23c], -R136 ;  /* 0x00008f00902d7a23 */ /* 0x000fc40000010888 */
[--C-:B------:R-:W-:Y:S02]  /*5150*/  FFMA.FTZ R44, R146, c[0x0][0x23c], -R136.reuse ;  /* 0x00008f00922c7a23 */ /* 0x100fe40000010888 */
[----:B------:R-:W-:Y:S02]  /*5160*/  FFMA.FTZ R39, R39, c[0x0][0x23c], -R136 ;  /* 0x00008f0027277a23 */ /* 0x000fe40000010888 */
[--C-:B------:R-:W-:Y:S01]  /*5170*/  FFMA.FTZ R42, R142, c[0x0][0x23c], -R64.reuse ;  /* 0x00008f008e2a7a23 */ /* 0x100fe20000010840 */
[----:B------:R-:W3:Y:S01]  /*5180*/  MUFU.EX2 R62, R62 ;  /* 0x0000003e003e7308 */ /* 0x000ee20000000800 */
[----:B--2---:R-:W-:Y:S01]  /*5190*/  F2FP.PACK_AB R118, R54, R59 ;  /* 0x0000003b3676723e */ /* 0x004fe200000000ff */
[--C-:B------:R-:W-:Y:S02]  /*51a0*/  FFMA.FTZ R43, R43, c[0x0][0x23c], -R64.reuse ;  /* 0x00008f002b2b7a23 */ /* 0x100fe40000010840 */
[----:B------:R-:W-:Y:S02]  /*51b0*/  FFMA.FTZ R0, R140, c[0x0][0x23c], -R64 ;  /* 0x00008f008c007a23 */ /* 0x000fe40000010840 */
[----:B------:R-:W-:-:S02]  /*51c0*/  FFMA.FTZ R66, R138, c[0x0][0x23c], -R136 ;  /* 0x00008f008a427a23 */ /* 0x000fc40000010888 */
[----:B------:R-:W-:Y:S01]  /*51d0*/  MUFU.EX2 R60, R60 ;  /* 0x0000003c003c7308 */ /* 0x000fe20000000800 */
[----:B------:R-:W-:Y:S02]  /*51e0*/  FFMA.FTZ R140, R153, c[0x0][0x23c], -R64 ;  /* 0x00008f00998c7a23 */ /* 0x000fe40000010840 */
[--C-:B------:R-:W-:Y:S02]  /*51f0*/  FFMA.FTZ R143, R143, c[0x0][0x23c], -R136.reuse ;  /* 0x00008f008f8f7a23 */ /* 0x100fe40000010888 */
[--C-:B------:R-:W-:Y:S02]  /*5200*/  FFMA.FTZ R151, R151, c[0x0][0x23c], -R136.reuse ;  /* 0x00008f0097977a23 */ /* 0x100fe40000010888 */
[----:B------:R-:W-:Y:S01]  /*5210*/  FFMA.FTZ R138, R251, c[0x0][0x23c], -R136 ;  /* 0x00008f00fb8a7a23 */ /* 0x000fe20000010888 */
[----:B------:R-:W2:Y:S01]  /*5220*/  MUFU.EX2 R55, R55 ;  /* 0x0000003700377308 */ /* 0x000ea20000000800 */
[----:B---3--:R-:W-:Y:S01]  /*5230*/  F2FP.PACK_AB R117, R62, R63 ;  /* 0x0000003f3e75723e */ /* 0x008fe200000000ff */
        /* <DEDUP_REMOVED lines=8> */
[----:B--2---:R-:W-:Y:S01]  /*52c0*/  F2FP.PACK_AB R119, R55, R60 ;  /* 0x0000003c3777723e */ /* 0x004fe200000000ff */
[----:B------:R-:W2:Y:S01]  /*52d0*/  MUFU.EX2 R53, R53 ;  /* 0x0000003500357308 */ /* 0x000ea20000000800 */
[----:B------:R-:W-:-:S02]  /*52e0*/  FFMA.FTZ R146, R243, c[0x0][0x23c], -R136 ;  /* 0x00008f00f3927a23 */ /* 0x000fc40000010888 */
[--C-:B------:R-:W-:Y:S02]  /*52f0*/  FFMA.FTZ R148, R241, c[0x0][0x23c], -R64.reuse ;  /* 0x00008f00f1947a23 */ /* 0x100fe40000010840 */
[--C-:B------:R-:W-:Y:S01]  /*5300*/  FFMA.FTZ R179, R179, c[0x0][0x23c], -R64.reuse ;  /* 0x00008f00b3b37a23 */ /* 0x100fe20000010840 */
[C---:B-1----:R-:W-:Y:S01]  /*5310*/  HMMA.16816.F32 R88, R116.reuse, R92, RZ ;  /* 0x0000005c7458723c */ /* 0x042fe200000018ff */
[----:B------:R-:W-:Y:S01]  /*5320*/  FFMA.FTZ R183, R239, c[0x0][0x23c], -R64 ;  /* 0x00008f00efb77a23 */ /* 0x000fe20000010840 */
        /* <DEDUP_REMOVED lines=11> */
[----:B------:R-:W-:Y:S01]  /*53e0*/  FFMA.FTZ R177, R177, c[0x0][0x23c], -R64 ;  /* 0x00008f00b1b17a23 */ /* 0x000fe20000010840 */
[----:B------:R-:W-:Y:S01]  /*53f0*/  MUFU.EX2 R57, R57 ;  /* 0x0000003900397308 */ /* 0x000fe20000000800 */
[--C-:B------:R-:W-:Y:S02]  /*5400*/  FFMA.FTZ R160, R171, c[0x0][0x23c], -R136.reuse ;  /* 0x00008f00aba07a23 */ /* 0x100fe40000010888 */
[--C-:B------:R-:W-:Y:S02]  /*5410*/  FFMA.FTZ R169, R169, c[0x0][0x23c], -R136.reuse ;  /* 0x00008f00a9a97a23 */ /* 0x100fe40000010888 */
[--C-:B------:R-:W-:Y:S01]  /*5420*/  FFMA.FTZ R162, R167, c[0x0][0x23c], -R136.reuse ;  /* 0x00008f00a7a27a23 */ /* 0x100fe20000010888 */
[----:B------:R-:W-:Y:S01]  /*5430*/  HMMA.16816.F32 R100, R116, R102, RZ ;  /* 0x000000667464723c */ /* 0x000fe200000018ff */
[----:B------:R-:W-:Y:S01]  /*5440*/  FFMA.FTZ R165, R165, c[0x0][0x23c], -R136 ;  /* 0x00008f00a5a57a23 */ /* 0x000fe20000010888 */
[----:B------:R-:W1:Y:S01]  /*5450*/  MUFU.EX2 R50, R50 ;  /* 0x0000003200327308 */ /* 0x000e620000000800 */
        /* <DEDUP_REMOVED lines=11> */
[----:B------:R-:W3:Y:S01]  /*5510*/  MUFU.EX2 R46, R46 ;  /* 0x0000002e002e7308 */ /* 0x000ee20000000800 */
[----:B------:R-:W-:-:S02]  /*5520*/  FFMA.FTZ R241, R141, c[0x0][0x23c], -R136 ;  /* 0x00008f008df17a23 */ /* 0x000fc40000010888 */
[----:B------:R-:W-:Y:S02]  /*5530*/  FADD.FTZ R59, R54, R59 ;  /* 0x0000003b363b7221 */ /* 0x000fe40000010000 */
[----:B------:R-:W-:Y:S01]  /*5540*/  FADD.FTZ R60, R55, R60 ;  /* 0x0000003c373c7221 */ /* 0x000fe20000010000 */
        /* <DEDUP_REMOVED lines=15> */
[----:B------:R-:W3:Y:S06]  /*5640*/  MUFU.EX2 R0, R0 ;  /* 0x0000000000007308 */ /* 0x000eec0000000800 */
[C---:B------:R-:W-:Y:S02]  /*5650*/  HMMA.16816.F32 R120, R116.reuse, R4, RZ ;  /* 0x000000047478723c */ /* 0x040fe400000018ff */
[----:B------:R-:W-:Y:S05]  /*5660*/  MUFU.EX2 R66, R66 ;  /* 0x0000004200427308 */ /* 0x000fea0000000800 */
[----:B--2---:R-:W-:Y:S01]  /*5670*/  F2FP.PACK_AB R4, R53, R56 ;  /* 0x000000383504723e */ /* 0x004fe200000000ff */
[----:B------:R-:W-:Y:S01]  /*5680*/  HMMA.16816.F32 R116, R116, R6, RZ ;  /* 0x000000067474723c */ /* 0x000fe200000018ff */
[----:B-1----:R-:W-:Y:S01]  /*5690*/  F2FP.PACK_AB R5, R50, R57 ;  /* 0x000000393205723e */ /* 0x002fe200000000ff */
[----:B------:R-:W1:Y:S01]  /*56a0*/  MUFU.EX2 R143, R143 ;  /* 0x0000008f008f7308 */ /* 0x000e620000000800 */
[----:B------:R-:W-:-:S02]  /*56b0*/  FADD.FTZ R56, R56, R59 ;  /* 0x0000003b38387221 */ /* 0x000fc40000010000 */
[----:B------:R-:W-:Y:S02]  /*56c0*/  FADD.FTZ R57, R57, R60 ;  /* 0x0000003c39397221 */ /* 0x000fe40000010000 */
[----:B------:R-:W-:Y:S01]  /*56d0*/  F2FP.PACK_AB R6, R49, R52 ;  /* 0x000000343106723e */ /* 0x000fe200000000ff */
        /* <DEDUP_REMOVED lines=8> */
[----:B------:R-:W2:Y:S01]  /*5760*/  MUFU.EX2 R138, R138 ;  /* 0x0000008a008a7308 */ /* 0x000ea20000000800 */
        /* <DEDUP_REMOVED lines=91> */
[----:B------:R-:W-:Y:S01]  /*5d20*/  F2FP.PACK_AB R5, R153, R140 ;  /* 0x0000008c9905723e */ /* 0x000fe200000000ff */
[----:B------:R-:W-:Y:S01]  /*5d30*/  FADD.FTZ R140, R140, R43 ;  /* 0x0000002b8c8c7221 */ /* 0x000fe20000010000 */
[----:B-----5:R-:W-:Y:S01]  /*5d40*/  F2FP.PACK_AB R7, R159, R142 ;  /* 0x0000008e9f07723e */ /* 0x020fe200000000ff */
        /* <DEDUP_REMOVED lines=32> */
[----:B----4-:R-:W-:-:S02]  /*5f50*/  F2FP.PACK_AB R6, R146, R175 ;  /* 0x000000af9206723e */ /* 0x010fc400000000ff */
        /* <DEDUP_REMOVED lines=30> */
[C---:B--2---:R-:W-:Y:S08]  /*6140*/  HMMA.16816.F32 R120, R4.reuse, R12, R120 ;  /* 0x0000000c0478723c */ /* 0x044ff00000001878 */
[----:B------:R-:W-:Y:S01]  /*6150*/  HMMA.16816.F32 R116, R4, R14, R116 ;  /* 0x0000000e0474723c */ /* 0x000fe20000001874 */
[----:B------:R-:W2:Y:S06]  /*6160*/  LDSM.16.MT88.4 R12, [R216+0x12800] ;  /* 0x01280000d80c783b */ /* 0x000eac0000004200 */
[----:B---3--:R-:W-:Y:S01]  /*6170*/  F2FP.PACK_AB R4, R152, R237 ;  /* 0x000000ed9804723e */ /* 0x008fe200000000ff */
        /* <DEDUP_REMOVED lines=8> */
[----:B-----5:R-:W-:Y:S01]  /*6200*/  HMMA.16816.F32 R72, R4, R16, R72 ;  /* 0x000000100448723c */ /* 0x020fe20000001848 */
        /* <DEDUP_REMOVED lines=43> */
[----:B------:R-:W4:Y:S07]  /*64c0*/  LDSM.16.MT88.4 R20, [R212+0x13000] ;  /* 0x01300000d414783b */ /* 0x000f2e0000004200 */
[C---:B---3--:R-:W-:Y:S08]  /*64d0*/  HMMA.16816.F32 R96, R4.reuse, R16, R96 ;  /* 0x000000100460723c */ /* 0x048ff00000001860 */
[C---:B------:R-:W-:Y:S01]  /*64e0*/  HMMA.16816.F32 R100, R4.reuse, R18, R100 ;  /* 0x000000120464723c */ /* 0x040fe20000001864 */
[----:B------:R-:W-:Y:S07]  /*64f0*/  LDSM.16.MT88.4 R16, [R214+0xf800] ;  /* 0x00f80000d610783b */ /* 0x000fee0000004200 */
        /* <DEDUP_REMOVED lines=16> */
[----:B--2---:R-:W-:Y:S01]  /*6600*/  HMMA.16816.F32 R108, R4, R12, R108 ;  /* 0x0000000c046c723c */ /* 0x004fe2000000186c */
[----:B------:R-:W-:-:S04]  /*6610*/  FFMA.FTZ R27, R139, c[0x0][0x23c], -R64 ;  /* 0x00008f008b1b7a23 */ /* 0x000fc80000010840 */
[----:B------:R-:W2:Y:S03]  /*6620*/  MUFU.EX2 R25, R25 ;  /* 0x0000001900197308 */ /* 0x000ea60000000800 */
[C---:B------:R-:W-:Y:S01]  /*6630*/  HMMA.16816.F32 R112, R4.reuse, R14, R112 ;  /* 0x0000000e0470723c */ /* 0x040fe20000001870 */
[----:B------:R-:W3:Y:S04]  /*6640*/  LDSM.16.MT88.4 R12, [R213+0xf800] ;  /* 0x00f80000d50c783b */ /* 0x000ee80000004200 */
[----:B------:R-:W5:Y:S03]  /*6650*/  MUFU.EX2 R26, R26 ;  /* 0x0000001a001a7308 */ /* 0x000f660000000800 */
[C---:B----4-:R-:W-:Y:S05]  /*6660*/  HMMA.16816.F32 R120, R4.reuse, R20, R120 ;  /* 0x000000140478723c */ /* 0x050fea0000001878 */
[----:B------:R-:W4:Y:S03]  /*6670*/  MUFU.EX2 R27, R27 ;  /* 0x0000001b001b7308 */ /* 0x000f260000000800 */
[----:B------:R-:W-:Y:S05]  /*6680*/  HMMA.16816.F32 R116, R4, R22, R116 ;  /* 0x000000160474723c */ /* 0x000fea0000001874 */
[----:B------:R-:W1:Y:S02]  /*6690*/  MUFU.EX2 R30, R30 ;  /* 0x0000001e001e7308 */ /* 0x000e640000000800 */
[----:B--2---:R-:W-:Y:S01]  /*66a0*/  F2FP.PACK_AB R4, R25, R24 ;  /* 0x000000181904723e */ /* 0x004fe200000000ff */
        /* <DEDUP_REMOVED lines=96> */
.L_x_3486:
[----:B------:R-:W-:-:S05]  /*6cb0*/  IMAD.MOV.U32 R0, RZ, RZ, c[0x0][0x1a0] ;  /* 0x00006800ff007624 */ /* 0x000fca00078e00ff */
[----:B------:R-:W-:-:S04]  /*6cc0*/  LEA R0, -R0, RZ, 0x7 ;  /* 0x000000ff00007211 */ /* 0x000fc800078e39ff */
[----:B------:R-:W-:Y:S02]  /*6cd0*/  SHF.R.S32.HI R5, RZ, 0x1f, R0 ;  /* 0x0000001fff057819 */ /* 0x000fe40000011400 */
.L_x_3487:
        /* <DEDUP_REMOVED lines=12> */
[----:B------:R1:W-:Y:S01]  /*6da0*/  LDGSTS.E.BYPASS.LTC128B.128 [R229+0xc000], [R226.64] ;  /* 0x0c000000e2e57fae */ /* 0x0003e2000b901d4c */
[----:B------:R-:W-:Y:S01]  /*6db0*/  ISETP.GE.AND P5, PT, R193, R135, PT ;  /* 0x00000087c100720c */ /* 0x000fe20003fa6270 */
        /* <DEDUP_REMOVED lines=18> */
[----:B------:R2:W-:Y:S03]  /*6ee0*/  LDGSTS.E.BYPASS.LTC128B.128 [R229+0xd000], [R8.64] ;  /* 0x0d00000008e57fae */ /* 0x0005e6000b901d4c */
[----:B------:R-:W-:Y:S01]  /*6ef0*/  IADD3.X R21, R19, UR5, RZ, P1, !PT ;  /* 0x0000000513157c10 */ /* 0x000fe20008ffe4ff */
[----:B------:R2:W-:Y:S01]  /*6f00*/  LDGSTS.E.BYPASS.LTC128B.128 [R229+0x11000], [R8.64+0x80] ;  /* 0x1100008008e57fae */ /* 0x0005e2000b901d4c */
[----:B------:R-:W-:-:S03]  /*6f10*/  IADD3 R22, P1, R20, UR7, RZ ;  /* 0x0000000714167c10 */ /* 0x000fc6000ff3e0ff */
[----:B------:R3:W-:Y:S01]  /*6f20*/  LDGSTS.E.BYPASS.LTC128B.128 [R229+0xd800], [R4.64] ;  /* 0x0d80000004e57fae */ /* 0x0007e2000b901d4c */
[----:B------:R-:W-:Y:S02]  /*6f30*/  IADD3.X R23, R21, UR5, RZ, P1, !PT ;  /* 0x0000000515177c10 */ /* 0x000fe40008ffe4ff */
[----:B------:R-:W-:Y:S01]  /*6f40*/  ISETP.GE.AND P1, PT, R0, R134, PT ;  /* 0x000000860000720c */ /* 0x000fe20003f26270 */
[----:B------:R3:W-:Y:S01]  /*6f50*/  LDGSTS.E.BYPASS.LTC128B.128 [R229+0x11800], [R4.64+0x80] ;  /* 0x1180008004e57fae */ /* 0x0007e2000b901d4c */
[----:B------:R-:W-:-:S03]  /*6f60*/  IADD3 R0, R193, 0x8, RZ ;  /* 0x00000008c1007810 */ /* 0x000fc60007ffe0ff */
[----:B------:R4:W-:Y:S01]  /*6f70*/  LDGSTS.E.BYPASS.LTC128B.128 [R229+0xe000], [R16.64] ;  /* 0x0e00000010e57fae */ /* 0x0009e2000b901d4c */
[C---:B------:R-:W-:Y:S02]  /*6f80*/  ISETP.GE.AND P3, PT, R0.reuse, R135, PT ;  /* 0x000000870000720c */ /* 0x040fe40003f66270 */
[----:B------:R-:W-:Y:S01]  /*6f90*/  ISETP.GE.AND P6, PT, R0, R134, PT ;  /* 0x000000860000720c */ /* 0x000fe20003fc6270 */
        /* <DEDUP_REMOVED lines=9> */
[----:B------:R-:W1:Y:S04]  /*7030*/  LDSM.16.M88.4 R60, [R221+0x6800] ;  /* 0x00680000dd3c783b */ /* 0x000e680000000200 */
[----:B---3--:R-:W2:Y:S04]  /*7040*/  LDSM.16.M88.4 R4, [R221+0x4800] ;  /* 0x00480000dd04783b */ /* 0x008ea80000000200 */
[----:B------:R-:W3:Y:S04]  /*7050*/  LDSM.16.M88.4 R152, [R221+0x5000] ;  /* 0x00500000dd98783b */ /* 0x000ee80000000200 */
[----:B------:R-:W2:Y:S04]  /*7060*/  LDSM.16.M88.4 R144, [R221+0x5800] ;  /* 0x00580000dd90783b */ /* 0x000ea80000000200 */
[----:B------:R-:W2:Y:S04]  /*7070*/  LDSM.16.M88.4 R136, [R221+0x6000] ;  /* 0x00600000dd88783b */ /* 0x000ea80000000200 */
[----:B------:R-:W2:Y:S04]  /*7080*/  LDSM.16.M88.4 R52, [R221+0x7000] ;  /* 0x00700000dd34783b */ /* 0x000ea80000000200 */
[----:B------:R-:W2:Y:S04]  /*7090*/  LDSM.16.M88.4 R28, [R221+0x7800] ;  /* 0x00780000dd1c783b */ /* 0x000ea80000000200 */
[----:B------:R-:W-:Y:S04]  /*70a0*/  LDSM.16.M88.4 R36, [R220] ;  /* 0x00000000dc24783b */ /* 0x000fe80000000200 */
[----:B------:R-:W3:Y:S04]  /*70b0*/  LDSM.16.M88.4 R24, [R219] ;  /* 0x00000000db18783b */ /* 0x000ee80000000200 */
[----:B-----5:R-:W5:Y:S01]  /*70c0*/  LDSM.16.M88.4 R20, [R207] ;  /* 0x00000000cf14783b */ /* 0x020f620000000200 */
[C---:B----4-:R-:W-:Y:S03]  /*70d0*/  HMMA.16816.F32 R16, R44.reuse, R12, RZ ;  /* 0x0000000c2c10723c */ /* 0x050fe600000018ff */
[----:B------:R-:W4:Y:S04]  /*70e0*/  LDSM.16.M88.4 R176, [R211] ;  /* 0x00000000d3b0783b */ /* 0x000f280000000200 */
[----:B------:R-:W4:Y:S01]  /*70f0*/  LDSM.16.M88.4 R172, [R210] ;  /* 0x00000000d2ac783b */ /* 0x000f220000000200 */
[C---:B-1----:R-:W-:Y:S03]  /*7100*/  HMMA.16816.F32 R64, R44.reuse, R60, RZ ;  /* 0x0000003c2c40723c */ /* 0x042fe600000018ff */
[----:B------:R-:W1:Y:S04]  /*7110*/  LDSM.16.M88.4 R168, [R209] ;  /* 0x00000000d1a8783b */ /* 0x000e680000000200 */
[----:B------:R-:W1:Y:S01]  /*7120*/  LDSM.16.M88.4 R164, [R208] ;  /* 0x00000000d0a4783b */ /* 0x000e620000000200 */
[C---:B------:R-:W-:Y:S03]  /*7130*/  HMMA.16816.F32 R12, R44.reuse, R14, RZ ;  /* 0x0000000e2c0c723c */ /* 0x040fe600000018ff */
[----:B------:R-:W1:Y:S04]  /*7140*/  LDSM.16.M88.4 R160, [R206] ;  /* 0x00000000cea0783b */ /* 0x000e680000000200 */
[----:B------:R-:W1:Y:S01]  /*7150*/  LDSM.16.M88.4 R40, [R205] ;  /* 0x00000000cd28783b */ /* 0x000e620000000200 */
[C---:B------:R-:W-:Y:S03]  /*7160*/  HMMA.16816.F32 R60, R44.reuse, R62, RZ ;  /* 0x0000003e2c3c723c */ /* 0x040fe600000018ff */
[----:B------:R-:W-:Y:S04]  /*7170*/  LDSM.16.M88.4 R32, [R215+0x4000] ;  /* 0x00400000d720783b */ /* 0x000fe80000000200 */
[----:B------:R-:W-:Y:S01]  /*7180*/  LDSM.16.M88.4 R180, [R204+0x3000] ;  /* 0x00300000ccb4783b */ /* 0x000fe20000000200 */
[C---:B--2---:R-:W-:Y:S03]  /*7190*/  HMMA.16816.F32 R8, R44.reuse, R4, RZ ;  /* 0x000000042c08723c */ /* 0x044fe600000018ff */
[----:B------:R-:W-:Y:S04]  /*71a0*/  LDSM.16.M88.4 R184, [R218+0x2000] ;  /* 0x00200000dab8783b */ /* 0x000fe80000000200 */
[----:B------:R-:W-:Y:S01]  /*71b0*/  LDSM.16.M88.4 R188, [R215+0x8800] ;  /* 0x00880000d7bc783b */ /* 0x000fe20000000200 */
[C---:B---3--:R-:W-:Y:S03]  /*71c0*/  HMMA.16816.F32 R156, R44.reuse, R152, RZ ;  /* 0x000000982c9c723c */ /* 0x048fe600000018ff */
        /* <DEDUP_REMOVED lines=12> */
[C---:B------:R-:W-:Y:S08]  /*7290*/  HMMA.16816.F32 R16, R36.reuse, R24, R16 ;  /* 0x000000182410723c */ /* 0x040ff00000001810 */
[C---:B------:R-:W-:Y:S01]  /*72a0*/  HMMA.16816.F32 R12, R36.reuse, R26, R12 ;  /* 0x0000001a240c723c */ /* 0x040fe2000000180c */
[----:B------:R-:W2:Y:S07]  /*72b0*/  LDSM.16.M88.4 R24, [R218] ;  /* 0x00000000da18783b */ /* 0x000eae0000000200 */
        /* <DEDUP_REMOVED lines=20> */
[----:B------:R-:W1:Y:S04]  /*7400*/  LDSM.16.M88.4 R40, [R215+0x6000] ;  /* 0x00600000d728783b */ /* 0x000e680000000200 */
[----:B------:R-:W4:Y:S03]  /*7410*/  LDSM.16.M88.4 R36, [R215+0x6800] ;  /* 0x00680000d724783b */ /* 0x000f260000000200 */
[C---:B--2---:R-:W-:Y:S08]  /*7420*/  HMMA.16816.F32 R16, R24.reuse, R32, R16 ;  /* 0x000000201810723c */ /* 0x044ff00000001810 */
[C---:B------:R-:W-:Y:S01]  /*7430*/  HMMA.16816.F32 R12, R24.reuse, R34, R12 ;  /* 0x00000022180c723c */ /* 0x040fe2000000180c */
[----:B------:R-:W2:Y:S07]  /*7440*/  LDSM.16.M88.4 R32, [R215+0x7800] ;  /* 0x00780000d720783b */ /* 0x000eae0000000200 */
[C---:B------:R-:W-:Y:S08]  /*7450*/  HMMA.16816.F32 R8, R24.reuse, R28, R8 ;  /* 0x0000001c1808723c */ /* 0x040ff00000001808 */
[C---:B------:R-:W-:Y:S01]  /*7460*/  HMMA.16816.F32 R4, R24.reuse, R30, R4 ;  /* 0x0000001e1804723c */ /* 0x040fe20000001804 */
[----:B------:R-:W-:Y:S07]  /*7470*/  LDSM.16.M88.4 R28, [R217] ;  /* 0x00000000d91c783b */ /* 0x000fee0000000200 */
[C---:B---3--:R-:W-:Y:S08]  /*7480*/  HMMA.16816.F32 R156, R24.reuse, R20, R156 ;  /* 0x00000014189c723c */ /* 0x048ff0000000189c */
[C---:B------:R-:W-:Y:S01]  /*7490*/  HMMA.16816.F32 R152, R24.reuse, R22, R152 ;  /* 0x000000161898723c */ /* 0x040fe20000001898 */
[----:B------:R-:W3:Y:S07]  /*74a0*/  LDSM.16.M88.4 R20, [R204] ;  /* 0x00000000cc14783b */ /* 0x000eee0000000200 */
        /* <DEDUP_REMOVED lines=12> */
[C---:B--2---:R-:W-:Y:S08]  /*7570*/  HMMA.16816.F32 R48, R24.reuse, R32, R48 ;  /* 0x000000201830723c */ /* 0x044ff00000001830 */
[----:B------:R-:W-:Y:S01]  /*7580*/  HMMA.16816.F32 R44, R24, R34, R44 ;  /* 0x00000022182c723c */ /* 0x000fe2000000182c */
[----:B------:R-:W-:Y:S04]  /*7590*/  LDSM.16.M88.4 R32, [R222+0x2000] ;  /* 0x00200000de20783b */ /* 0x000fe80000000200 */
[----:B------:R-:W2:Y:S03]  /*75a0*/  LDSM.16.M88.4 R24, [R221+0x8000] ;  /* 0x00800000dd18783b */ /* 0x000ea60000000200 */
        /* <DEDUP_REMOVED lines=27> */
[----:B------:R-:W2:Y:S07]  /*7760*/  LDSM.16.M88.4 R24, [R220+0x2000] ;  /* 0x00200000dc18783b */ /* 0x000eae0000000200 */
[C---:B---3--:R-:W-:Y:S08]  /*7770*/  HMMA.16816.F32 R8, R32.reuse, R20, R8 ;  /* 0x000000142008723c */ /* 0x048ff00000001808 */
[C---:B------:R-:W-:Y:S01]  /*7780*/  HMMA.16816.F32 R4, R32.reuse, R22, R4 ;  /* 0x000000162004723c */ /* 0x040fe20000001804 */
[----:B------:R-:W3:Y:S07]  /*7790*/  LDSM.16.M88.4 R20, [R202] ;  /* 0x00000000ca14783b */ /* 0x000eee0000000200 */
[C---:B-1----:R-:W-:Y:S08]  /*77a0*/  HMMA.16816.F32 R56, R32.reuse, R40, R56 ;  /* 0x000000282038723c */ /* 0x042ff00000001838 */
[C---:B------:R-:W-:Y:S01]  /*77b0*/  HMMA.16816.F32 R52, R32.reuse, R42, R52 ;  /* 0x0000002a2034723c */ /* 0x040fe20000001834 */
[----:B------:R-:W1:Y:S07]  /*77c0*/  LDSM.16.M88.4 R40, [R199] ;  /* 0x00000000c728783b */ /* 0x000e6e0000000200 */
[C---:B----4-:R-:W-:Y:S08]  /*77d0*/  HMMA.16816.F32 R48, R32.reuse, R36, R48 ;  /* 0x000000242030723c */ /* 0x050ff00000001830 */
[C---:B------:R-:W-:Y:S01]  /*77e0*/  HMMA.16816.F32 R44, R32.reuse, R38, R44 ;  /* 0x00000026202c723c */ /* 0x040fe2000000182c */
[----:B------:R-:W4:Y:S07]  /*77f0*/  LDSM.16.M88.4 R36, [R198] ;  /* 0x00000000c624783b */ /* 0x000f2e0000000200 */
[C---:B-----5:R-:W-:Y:S08]  /*7800*/  HMMA.16816.F32 R64, R32.reuse, R160, R64 ;  /* 0x000000a02040723c */ /* 0x060ff00000001840 */
[C---:B------:R-:W-:Y:S01]  /*7810*/  HMMA.16816.F32 R60, R32.reuse, R162, R60 ;  /* 0x000000a2203c723c */ /* 0x040fe2000000183c */
[----:B------:R-:W5:Y:S07]  /*7820*/  LDSM.16.M88.4 R160, [R200] ;  /* 0x00000000c8a0783b */ /* 0x000f6e0000000200 */
        /* <DEDUP_REMOVED lines=8> */
[----:B------:R-:W4:Y:S04]  /*78b0*/  LDSM.16.M88.4 R164, [R201] ;  /* 0x00000000c9a4783b */ /* 0x000f280000000200 */
[----:B------:R-:W4:Y:S03]  /*78c0*/  LDSM.16.M88.4 R32, [R197] ;  /* 0x00000000c520783b */ /* 0x000f260000000200 */
        /* <DEDUP_REMOVED lines=22> */
[----:B------:R-:W-:Y:S01]  /*7a30*/  HMMA.16816.F32 R44, R24, R30, R44 ;  /* 0x0000001e182c723c */ /* 0x000fe2000000182c */
[----:B------:R-:W2:Y:S04]  /*7a40*/  LDSM.16.M88.4 R24, [R204+0x5800] ;  /* 0x00580000cc18783b */ /* 0x000ea80000000200 */
[----:B------:R-:W-:Y:S03]  /*7a50*/  LDSM.16.M88.4 R28, [R204+0x5000] ;  /* 0x00500000cc1c783b */ /* 0x000fe60000000200 */
[C---:B---3--:R-:W-:Y:S08]  /*7a60*/  HMMA.16816.F32 R16, R184.reuse, R20, R16 ;  /* 0x00000014b810723c */ /* 0x048ff00000001810 */
[C---:B------:R-:W-:Y:S01]  /*7a70*/  HMMA.16816.F32 R12, R184.reuse, R22, R12 ;  /* 0x00000016b80c723c */ /* 0x040fe2000000180c */
[----:B------:R-:W3:Y:S07]  /*7a80*/  LDSM.16.M88.4 R20, [R204+0x6000] ;  /* 0x00600000cc14783b */ /* 0x000eee0000000200 */
[C---:B------:R-:W-:Y:S08]  /*7a90*/  HMMA.16816.F32 R148, R184.reuse, R176, R148 ;  /* 0x000000b0b894723c */ /* 0x040ff00000001894 */
[C---:B------:R-:W-:Y:S08]  /*7aa0*/  HMMA.16816.F32 R144, R184.reuse, R178, R144 ;  /* 0x000000b2b890723c */ /* 0x040ff00000001890 */
[----:B------:R-:W-:Y:S08]  /*7ab0*/  HMMA.16816.F32 R140, R184, R172, R140 ;  /* 0x000000acb88c723c */ /* 0x000ff0000000188c */
[----:B-1----:R-:W-:Y:S07]  /*7ac0*/  HMMA.16816.F32 R16, R40, R36, R16 ;  /* 0x000000242810723c */ /* 0x002fee0000001810 */
[C---:B------:R-:W-:Y:S01]  /*7ad0*/  IADD3 R36, R193.reuse, 0x41, RZ ;  /* 0x00000041c1247810 */ /* 0x040fe20007ffe0ff */
[----:B------:R-:W-:Y:S01]  /*7ae0*/  HMMA.16816.F32 R136, R184, R174, R136 ;  /* 0x000000aeb888723c */ /* 0x000fe20000001888 */
[----:B------:R-:W-:Y:S01]  /*7af0*/  LDSM.16.M88.4 R172, [R204+0x6800] ;  /* 0x00680000ccac783b */ /* 0x000fe20000000200 */
[----:B------:R-:W-:-:S06]  /*7b00*/  IADD3 R37, R193, 0x40, RZ ;  /* 0x00000040c1257810 */ /* 0x000fcc0007ffe0ff */
[C---:B------:R-:W-:Y:S08]  /*7b10*/  HMMA.16816.F32 R8, R184.reuse, R188, R8 ;  /* 0x000000bcb808723c */ /* 0x040ff00000001808 */
[----:B------:R-:W-:Y:S01]  /*7b20*/  HMMA.16816.F32 R4, R184, R190, R4 ;  /* 0x000000beb804723c */ /* 0x000fe20000001804 */
[----:B------:R-:W-:Y:S02]  /*7b30*/  FSEL R16, R16, -INF , !P5 ;  /* 0xff80000010107808 */ /* 0x000fe40006800000 */
[----:B------:R-:W-:-:S02]  /*7b40*/  FSEL R0, R17, -INF , !P4 ;  /* 0xff80000011007808 */ /* 0x000fc40006000000 */
[CC--:B------:R-:W-:Y:S02]  /*7b50*/  ISETP.GE.AND P4, PT, R193.reuse, R134.reuse, PT ;  /* 0x00000086c100720c */ /* 0x0c0fe40003f86270 */
[----:B------:R-:W-:Y:S01]  /*7b60*/  IADD3 R17, R193, 0x11, RZ ;  /* 0x00000011c1117810 */ /* 0x000fe20007ffe0ff */
[----:B------:R-:W-:Y:S01]  /*7b70*/  HMMA.16816.F32 R156, R184, R180, R156 ;  /* 0x000000b4b89c723c */ /* 0x000fe2000000189c */
[----:B------:R-:W-:Y:S02]  /*7b80*/  FSEL R18, R18, -INF , !P4 ;  /* 0xff80000012127808 */ /* 0x000fe40006000000 */
[----:B------:R-:W-:Y:S02]  /*7b90*/  FSEL R19, R19, -INF , !P1 ;  /* 0xff80000013137808 */ /* 0x000fe40004800000 */
[----:B------:R-:W-:-:S03]  /*7ba0*/  ISETP.GE.AND P1, PT, R17, R134, PT ;  /* 0x000000861100720c */ /* 0x000fc60003f26270 */
[C---:B--2---:R-:W-:Y:S08]  /*7bb0*/  HMMA.16816.F32 R148, R40.reuse, R24, R148 ;  /* 0x000000182894723c */ /* 0x044ff00000001894 */
[C---:B------:R-:W-:Y:S01]  /*7bc0*/  HMMA.16816.F32 R144, R40.reuse, R26, R144 ;  /* 0x0000001a2890723c */ /* 0x040fe20000001890 */
[----:B------:R-:W1:Y:S07]  /*7bd0*/  LDSM.16.M88.4 R24, [R204+0x7000] ;  /* 0x00700000cc18783b */ /* 0x000e6e0000000200 */
[C---:B---3--:R-:W-:Y:S07]  /*7be0*/  HMMA.16816.F32 R140, R40.reuse, R20, R140 ;  /* 0x00000014288c723c */ /* 0x048fee000000188c */
[----:B------:R-:W-:Y:S01]  /*7bf0*/  IADD3 R20, R193, 0x9, RZ ;  /* 0x00000009c1147810 */ /* 0x000fe20007ffe0ff */
[----:B------:R-:W-:Y:S03]  /*7c00*/  HMMA.16816.F32 R12, R40, R38, R12 ;  /* 0x00000026280c723c */ /* 0x000fe6000000180c */
[----:B------:R-:W-:-:S02]  /*7c10*/  ISETP.GE.AND P2, PT, R20, R135, PT ;  /* 0x000000871400720c */ /* 0x000fc40003f46270 */
[----:B------:R-:W-:Y:S02]  /*7c20*/  ISETP.GE.AND P5, PT, R20, R134, PT ;  /* 0x000000861400720c */ /* 0x000fe40003fa6270 */
[C---:B------:R-:W-:Y:S01]  /*7c30*/  IADD3 R39, R193.reuse, 0x38, RZ ;  /* 0x00000038c1277810 */ /* 0x040fe20007ffe0ff */
[----:B------:R-:W-:Y:S01]  /*7c40*/  HMMA.16816.F32 R136, R40, R22, R136 ;  /* 0x000000162888723c */ /* 0x000fe20000001888 */
[----:B------:R-:W2:Y:S01]  /*7c50*/  LDSM.16.M88.4 R20, [R204+0x7800] ;  /* 0x00780000cc14783b */ /* 0x000ea20000000200 */
[----:B------:R-:W-:Y:S01]  /*7c60*/  IADD3 R38, R193, 0x39, RZ ;  /* 0x00000039c1267810 */ /* 0x000fe20007ffe0ff */
[----:B------:R-:W-:-:S05]  /*7c70*/  DEPBAR.LE SB0, 0x0 ;  /* 0x000080000000791a */ /* 0x000fca0000000000 */
[----:B------:R-:W-:Y:S08]  /*7c80*/  HMMA.16816.F32 R8, R40, R32, R8 ;  /* 0x000000202808723c */ /* 0x000ff00000001808 */
[----:B------:R-:W-:Y:S01]  /*7c90*/  HMMA.16816.F32 R56, R184, R164, R56 ;  /* 0x000000a4b838723c */ /* 0x000fe20000001838 */
[----:B------:R-:W-:-:S07]  /*7ca0*/  FSEL R12, R12, -INF , !P3 ;  /* 0xff8000000c0c7808 */ /* 0x000fce0005800000 */
[----:B------:R-:W-:Y:S08]  /*7cb0*/  HMMA.16816.F32 R4, R40, R34, R4 ;  /* 0x000000222804723c */ /* 0x000ff00000001804 */
[C---:B------:R-:W-:Y:S08]  /*7cc0*/  HMMA.16816.F32 R152, R184.reuse, R182, R152 ;  /* 0x000000b6b898723c */ /* 0x040ff00000001898 */
[----:B------:R-:W-:Y:S08]  /*7cd0*/  HMMA.16816.F32 R60, R184, R170, R60 ;  /* 0x000000aab83c723c */ /* 0x000ff0000000183c */
[----:B------:R-:W-:Y:S07]  /*7ce0*/  HMMA.16816.F32 R156, R40, R28, R156 ;  /* 0x0000001c289c723c */ /* 0x000fee000000189c */
[C---:B------:R-:W-:Y:S01]  /*7cf0*/  IADD3 R28, R193.reuse, 0x10, RZ ;  /* 0x00000010c11c7810 */ /* 0x040fe20007ffe0ff */
[----:B------:R-:W-:Y:S01]  /*7d00*/  HMMA.16816.F32 R52, R184, R166, R52 ;  /* 0x000000a6b834723c */ /* 0x000fe20000001834 */
[----:B------:R-:W-:-:S02]  /*7d10*/  IADD3 R29, R193, 0x18, RZ ;  /* 0x00000018c11d7810 */ /* 0x000fc40007ffe0ff */
[CC--:B------:R-:W-:Y:S02]  /*7d20*/  ISETP.GE.AND P3, PT, R28.reuse, R135.reuse, PT ;  /* 0x000000871c00720c */ /* 0x0c0fe40003f66270 */
[----:B------:R-:W-:Y:S02]  /*7d30*/  ISETP.GE.AND P4, PT, R28, R134, PT ;  /* 0x000000861c00720c */ /* 0x000fe40003f86270 */
[----:B------:R-:W-:Y:S01]  /*7d40*/  FSEL R28, R13, -INF , !P2 ;  /* 0xff8000000d1c7808 */ /* 0x000fe20005000000 */
[----:B------:R-:W-:Y:S01]  /*7d50*/  HMMA.16816.F32 R48, R184, R160, R48 ;  /* 0x000000a0b830723c */ /* 0x000fe20000001830 */
[----:B------:R-:W-:Y:S02]  /*7d60*/  ISETP.GE.AND P2, PT, R17, R135, PT ;  /* 0x000000871100720c */ /* 0x000fe40003f46270 */
[----:B------:R-:W-:Y:S02]  /*7d70*/  FSEL R13, R14, -INF , !P6 ;  /* 0xff8000000e0d7808 */ /* 0x000fe40007000000 */
[----:B------:R-:W-:-:S02]  /*7d80*/  IADD3 R14, R193, 0x19, RZ ;  /* 0x00000019c10e7810 */ /* 0x000fc40007ffe0ff */
[----:B------:R-:W-:Y:S01]  /*7d90*/  FSEL R17, R15, -INF , !P5 ;  /* 0xff8000000f117808 */ /* 0x000fe20006800000 */
[----:B------:R-:W-:Y:S01]  /*7da0*/  HMMA.16816.F32 R64, R184, R168, R64 ;  /* 0x000000a8b840723c */ /* 0x000fe20000001840 */
[-C--:B------:R-:W-:Y:S02]  /*7db0*/  ISETP.GE.AND P5, PT, R29, R135.reuse, PT ;  /* 0x000000871d00720c */ /* 0x080fe40003fa6270 */
[----:B------:R-:W-:Y:S02]  /*7dc0*/  FSEL R192, R8, -INF , !P3 ;  /* 0xff80000008c07808 */ /* 0x000fe40005800000 */
[----:B------:R-:W-:Y:S02]  /*7dd0*/  FSEL R190, R9, -INF , !P2 ;  /* 0xff80000009be7808 */ /* 0x000fe40005000000 */
[----:B------:R-:W-:Y:S01]  /*7de0*/  ISETP.GE.AND P3, PT, R14, R135, PT ;  /* 0x000000870e00720c */ /* 0x000fe20003f66270 */
[----:B-1----:R-:W-:Y:S01]  /*7df0*/  HMMA.16816.F32 R56, R40, R24, R56 ;  /* 0x000000182838723c */ /* 0x002fe20000001838 */
[----:B------:R-:W-:-:S02]  /*7e00*/  IADD3 R8, R193, 0x20, RZ ;  /* 0x00000020c1087810 */ /* 0x000fc40007ffe0ff */
[----:B------:R-:W-:Y:S02]  /*7e10*/  IADD3 R9, R193, 0x21, RZ ;  /* 0x00000021c1097810 */ /* 0x000fe40007ffe0ff */
[----:B------:R-:W-:Y:S02]  /*7e20*/  FSEL R188, R4, -INF , !P5 ;  /* 0xff80000004bc7808 */ /* 0x000fe40006800000 */
[----:B------:R-:W-:Y:S01]  /*7e30*/  FSEL R25, R11, -INF , !P1 ;  /* 0xff8000000b197808 */ /* 0x000fe20004800000 */
[----:B------:R-:W-:Y:S01]  /*7e40*/  HMMA.16816.F32 R152, R40, R30, R152 ;  /* 0x0000001e2898723c */ /* 0x000fe20000001898 */
[-C--:B------:R-:W-:Y:S02]  /*7e50*/  ISETP.GE.AND P6, PT, R29, R134.reuse, PT ;  /* 0x000000861d00720c */ /* 0x080fe40003fc6270 */
[----:B------:R-:W-:Y:S02]  /*7e60*/  ISETP.GE.AND P2, PT, R14, R134, PT ;  /* 0x000000860e00720c */ /* 0x000fe40003f46270 */
[----:B------:R-:W-:-:S02]  /*7e70*/  ISETP.GE.AND P5, PT, R8, R135, PT ;  /* 0x000000870800720c */ /* 0x000fc40003fa6270 */
[----:B------:R-:W-:Y:S01]  /*7e80*/  FSEL R24, R5, -INF , !P3 ;  /* 0xff80000005187808 */ /* 0x000fe20005800000 */
[C---:B------:R-:W-:Y:S01]  /*7e90*/  HMMA.16816.F32 R60, R40.reuse, R174, R60 ;  /* 0x000000ae283c723c */ /* 0x040fe2000000183c */
[----:B------:R-:W-:Y:S02]  /*7ea0*/  ISETP.GE.AND P1, PT, R9, R135, PT ;  /* 0x000000870900720c */ /* 0x000fe40003f26270 */
[C---:B------:R-:W-:Y:S02]  /*7eb0*/  IADD3 R5, R193.reuse, 0x28, RZ ;  /* 0x00000028c1057810 */ /* 0x040fe40007ffe0ff */
[----:B------:R-:W-:Y:S02]  /*7ec0*/  IADD3 R4, R193, 0x29, RZ ;  /* 0x00000029c1047810 */ /* 0x000fe40007ffe0ff */
[----:B------:R-:W-:Y:S01]  /*7ed0*/  FSEL R35, R6, -INF , !P6 ;  /* 0xff80000006237808 */ /* 0x000fe20007000000 */
[----:B------:R-:W-:Y:S01]  /*7ee0*/  HMMA.16816.F32 R52, R40, R26, R52 ;  /* 0x0000001a2834723c */ /* 0x000fe20000001834 */
[----:B------:R-:W-:-:S02]  /*7ef0*/  FSEL R33, R7, -INF , !P2 ;  /* 0xff80000007217808 */ /* 0x000fc40005000000 */
[----:B------:R-:W-:Y:S02]  /*7f00*/  FSEL R34, R156, -INF , !P5 ;  /* 0xff8000009c227808 */ /* 0x000fe40006800000 */
[----:B------:R-:W-:Y:S02]  /*7f10*/  FSEL R32, R157, -INF , !P1 ;  /* 0xff8000009d207808 */ /* 0x000fe40004800000 */
[----:B------:R-:W-:Y:S01]  /*7f20*/  FSEL R183, R10, -INF , !P4 ;  /* 0xff8000000ab77808 */ /* 0x000fe20006000000 */
[----:B------:R-:W-:Y:S01]  /*7f30*/  HMMA.16816.F32 R64, R40, R172, R64 ;  /* 0x000000ac2840723c */ /* 0x000fe20000001840 */
[CC--:B------:R-:W-:Y:S02]  /*7f40*/  ISETP.GE.AND P2, PT, R5.reuse, R135.reuse, PT ;  /* 0x000000870500720c */ /* 0x0c0fe40003f46270 */
[----:B------:R-:W-:Y:S02]  /*7f50*/  ISETP.GE.AND P6, PT, R5, R134, PT ;  /* 0x000000860500720c */ /* 0x000fe40003fc6270 */
[----:B------:R-:W-:-:S02]  /*7f60*/  ISETP.GE.AND P5, PT, R4, R135, PT ;  /* 0x000000870400720c */ /* 0x000fc40003fa6270 */
[-C--:B------:R-:W-:Y:S01]  /*7f70*/  ISETP.GE.AND P1, PT, R4, R134.reuse, PT ;  /* 0x000000860400720c */ /* 0x080fe20003f26270 */
[----:B------:R-:W-:Y:S01]  /*7f80*/  HMMA.16816.F32 R184, R184, R162, R44 ;  /* 0x000000a2b8b8723c */ /* 0x000fe2000000182c */
[-C--:B------:R-:W-:Y:S02]  /*7f90*/  ISETP.GE.AND P4, PT, R8, R134.reuse, PT ;  /* 0x000000860800720c */ /* 0x080fe40003f86270 */
[----:B------:R-:W-:Y:S02]  /*7fa0*/  IADD3 R26, R193, 0x58, RZ ;  /* 0x00000058c11a7810 */ /* 0x000fe40007ffe0ff */
[----:B------:R-:W-:Y:S02]  /*7fb0*/  FSEL R181, R158, -INF , !P4 ;  /* 0xff8000009eb57808 */ /* 0x000fe40006000000 */
[----:B------:R-:W-:Y:S01]  /*7fc0*/  ISETP.GE.AND P3, PT, R9, R134, PT ;  /* 0x000000860900720c */ /* 0x000fe20003f66270 */
[----:B--2---:R-:W-:Y:S01]  /*7fd0*/  HMMA.16816.F32 R4, R40, R20, R48 ;  /* 0x000000142804723c */ /* 0x004fe20000001830 */
[----:B------:R-:W-:-:S02]  /*7fe0*/  IADD3 R11, R193, 0x69, RZ ;  /* 0x00000069c10b7810 */ /* 0x000fc40007ffe0ff */
[----:B------:R-:W-:Y:S02]  /*7ff0*/  FSEL R180, R153, -INF , !P5 ;  /* 0xff80000099b47808 */ /* 0x000fe40006800000 */
[-C--:B------:R-:W-:Y:S02]  /*8000*/  ISETP.GE.AND P5, PT, R37, R135.reuse, PT ;  /* 0x000000872500720c */ /* 0x080fe40003fa6270 */
[C---:B------:R-:W-:Y:S02]  /*8010*/  IADD3 R48, R193.reuse, 0x30, RZ ;  /* 0x00000030c1307810 */ /* 0x040fe40007ffe0ff */
[----:B------:R-:W-:Y:S02]  /*8020*/  IADD3 R49, R193, 0x31, RZ ;  /* 0x00000031c1317810 */ /* 0x000fe40007ffe0ff */
[----:B------:R-:W-:Y:S02]  /*8030*/  ISETP.GE.AND P4, PT, R48, R135, PT ;  /* 0x000000873000720c */ /* 0x000fe40003f86270 */
[----:B------:R-:W-:-:S02]  /*8040*/  FSEL R179, R159, -INF , !P3 ;  /* 0xff8000009fb37808 */ /* 0x000fc40005800000 */
[----:B------:R-:W-:Y:S01]  /*8050*/  FSEL R178, R148, -INF , !P4 ;  /* 0xff80000094b27808 */ /* 0x000fe20006000000 */
[----:B------:R-:W-:Y:S01]  /*8060*/  HMMA.16816.F32 R184, R40, R22, R184 ;  /* 0x0000001628b8723c */ /* 0x000fe200000018b8 */
[-C--:B------:R-:W-:Y:S02]  /*8070*/  ISETP.GE.AND P4, PT, R36, R135.reuse, PT ;  /* 0x000000872400720c */ /* 0x080fe40003f86270 */
[----:B------:R-:W-:Y:S02]  /*8080*/  FSEL R182, R152, -INF , !P2 ;  /* 0xff80000098b67808 */ /* 0x000fe40005000000 */
[----:B------:R-:W-:Y:S02]  /*8090*/  FSEL R166, R141, -INF , !P4 ;  /* 0xff8000008da67808 */ /* 0x000fe40006000000 */
[-C--:B------:R-:W-:Y:S02]  /*80a0*/  ISETP.GE.AND P4, PT, R26, R135.reuse, PT ;  /* 0x000000871a00720c */ /* 0x080fe40003f86270 */
[----:B------:R-:W-:-:S02]  /*80b0*/  ISETP.GE.AND P3, PT, R49, R135, PT ;  /* 0x000000873100720c */ /* 0x000fc40003f66270 */
        /* <DEDUP_REMOVED lines=18> */
[----:B------:R-:W-:Y:S02]  /*81e0*/  IADD3 R29, R193, 0x50, RZ ;  /* 0x00000050c11d7810 */ /* 0x000fe40007ffe0ff */
        /* <DEDUP_REMOVED lines=11> */
[----:B------:R-:W-:Y:S02]  /*82a0*/  FSEL R53, R155, -INF , !P1 ;  /* 0xff8000009b357808 */ /* 0x000fe40004800000 */
[-C--:B------:R-:W-:Y:S02]  /*82b0*/  ISETP.GE.AND P1, PT, R38, R134.reuse, PT ;  /* 0x000000862600720c */ /* 0x080fe40003f26270 */
[----:B------:R-:W-:Y:S02]  /*82c0*/  FSEL R159, R66, -INF , !P4 ;  /* 0xff800000429f7808 */ /* 0x000fe40006000000 */
[----:B------:R-:W-:Y:S02]  /*82d0*/  FSEL R48, R4, -INF , !P3 ;  /* 0xff80000004307808 */ /* 0x000fe40005800000 */
[----:B------:R-:W-:Y:S02]  /*82e0*/  FSEL R46, R5, -INF , !P2 ;  /* 0xff800000052e7808 */ /* 0x000fe40005000000 */
[----:B------:R-:W-:-:S02]  /*82f0*/  ISETP.GE.AND P4, PT, R20, R134, PT ;  /* 0x000000861400720c */ /* 0x000fc40003f86270 */
[-C--:B------:R-:W-:Y:S02]  /*8300*/  ISETP.GE.AND P3, PT, R49, R134.reuse, PT ;  /* 0x000000863100720c */ /* 0x080fe40003f66270 */
[----:B------:R-:W-:Y:S02]  /*8310*/  ISETP.GE.AND P2, PT, R39, R134, PT ;  /* 0x000000862700720c */ /* 0x000fe40003f46270 */
        /* <DEDUP_REMOVED lines=15> */
[----:B------:R-:W-:-:S02]  /*8410*/  ISETP.GT.AND P4, PT, R228, R225, PT ;  /* 0x000000e1e400720c */ /* 0x000fc40003f84270 */
[-C--:B------:R-:W-:Y:S02]  /*8420*/  ISETP.GE.AND P6, PT, R29, R135.reuse, PT ;  /* 0x000000871d00720c */ /* 0x080fe40003fc6270 */
[C---:B------:R-:W-:Y:S02]  /*8430*/  ISETP.GE.AND P5, PT, R27.reuse, R135, PT ;  /* 0x000000871b00720c */ /* 0x040fe40003fa6270 */
        /* <DEDUP_REMOVED lines=10> */
[----:B------:R-:W-:Y:S01]  /*84e0*/  IADD3 R8, R193, 0x78, RZ ;  /* 0x00000078c1087810 */ /* 0x000fe20007ffe0ff */
[----:B------:R-:W-:Y:S01]  /*84f0*/  BAR.SYNC.DEFER_BLOCKING 0x0 ;  /* 0x0000000000007b1d */ /* 0x000fe20000010000 */
[CC--:B------:R-:W-:Y:S02]  /*8500*/  ISETP.GE.AND P6, PT, R15.reuse, R135.reuse, PT ;  /* 0x000000870f00720c */ /* 0x0c0fe40003fc6270 */
[C---:B------:R-:W-:Y:S02]  /*8510*/  ISETP.GE.AND P5, PT, R14.reuse, R135, PT ;  /* 0x000000870e00720c */ /* 0x040fe40003fa6270 */
[-C--:B------:R-:W-:Y:S02]  /*8520*/  ISETP.GE.AND P3, PT, R15, R134.reuse, PT ;  /* 0x000000860f00720c */ /* 0x080fe40003f66270 */
[-C--:B------:R-:W-:Y:S02]  /*8530*/  ISETP.GE.AND P2, PT, R14, R134.reuse, PT ;  /* 0x000000860e00720c */ /* 0x080fe40003f46270 */
[----:B------:R-:W-:-:S02]  /*8540*/  ISETP.GE.AND P1, PT, R11, R134, PT ;  /* 0x000000860b00720c */ /* 0x000fc40003f26270 */
[----:B------:R-:W-:Y:S02]  /*8550*/  IADD3 R193, R193, 0x79, RZ ;  /* 0x00000079c1c17810 */ /* 0x000fe40007ffe0ff */
[----:B------:R-:W-:Y:S02]  /*8560*/  FSEL R148, R57, -INF , !P6 ;  /* 0xff80000039947808 */ /* 0x000fe40007000000 */
[----:B------:R-:W-:Y:S02]  /*8570*/  FSEL R144, R52, -INF , !P5 ;  /* 0xff80000034907808 */ /* 0x000fe40006800000 */
[----:B------:R-:W-:Y:S02]  /*8580*/  FSEL R145, R59, -INF , !P3 ;  /* 0xff8000003b917808 */ /* 0x000fe40005800000 */
[----:B------:R-:W-:Y:S02]  /*8590*/  FSEL R141, R54, -INF , !P2 ;  /* 0xff800000368d7808 */ /* 0x000fe40005000000 */
[----:B------:R-:W-:-:S02]  /*85a0*/  FSEL R139, R55, -INF , !P1 ;  /* 0xff800000378b7808 */ /* 0x000fc40004800000 */
[CC--:B------:R-:W-:Y:S02]  /*85b0*/  ISETP.GE.AND P6, PT, R8.reuse, R135.reuse, PT ;  /* 0x000000870800720c */ /* 0x0c0fe40003fc6270 */
[----:B------:R-:W-:Y:S02]  /*85c0*/  ISETP.GE.AND P5, PT, R193, R135, PT ;  /* 0x00000087c100720c */ /* 0x000fe40003fa6270 */
[-C--:B------:R-:W-:Y:S02]  /*85d0*/  ISETP.GE.AND P3, PT, R9, R134.reuse, PT ;  /* 0x000000860900720c */ /* 0x080fe40003f66270 */
[-C--:B------:R-:W-:Y:S02]  /*85e0*/  ISETP.GE.AND P2, PT, R8, R134.reuse, PT ;  /* 0x000000860800720c */ /* 0x080fe40003f46270 */
[----:B------:R-:W-:Y:S02]  /*85f0*/  ISETP.GE.AND P1, PT, R193, R134, PT ;  /* 0x00000086c100720c */ /* 0x000fe40003f26270 */
[----:B------:R-:W-:-:S02]  /*8600*/  FSEL R49, R7, -INF , !P3 ;  /* 0xff80000007317808 */ /* 0x000fc40005800000 */
[----:B------:R-:W-:Y:S02]  /*8610*/  FSEL R60, R184, -INF , !P6 ;  /* 0xff800000b83c7808 */ /* 0x000fe40007000000 */
[----:B------:R-:W-:Y:S02]  /*8620*/  FSEL R57, R185, -INF , !P5 ;  /* 0xff800000b9397808 */ /* 0x000fe40006800000 */
[----:B------:R-:W-:Y:S02]  /*8630*/  FSEL R47, R186, -INF , !P2 ;  /* 0xff800000ba2f7808 */ /* 0x000fe40005000000 */
[----:B------:R-:W-:Y:S01]  /*8640*/  FSEL R45, R187, -INF , !P1 ;  /* 0xff800000bb2d7808 */ /* 0x000fe20004800000 */
[----:B------:R-:W-:Y:S05]  /*8650*/  @!P4 BRA `(.L_x_3488) ;  /* 0x000006a00000c947 */ /* 0x000fea0003800000 */
        /* <DEDUP_REMOVED lines=59> */
[----:B------:R-:W-:Y:S05]  /*8a10*/  BRA `(.L_x_3490) ;  /* 0x0000004000007947 */ /* 0x000fea0003800000 */
.L_x_3489:
[----:B------:R-:W-:-:S04]  /*8a20*/  ULEA UR5, -UR6, URZ, 0x7 ;  /* 0x0000003f06057291 */ /* 0x000fc8000f8e393f */
[----:B------:R-:W-:Y:S02]  /*8a30*/  USHF.R.S32.HI UR4, URZ, 0x1f, UR5 ;  /* 0x0000001f3f047899 */ /* 0x000fe40008011405 */
[----:B------:R-:W-:-:S04]  /*8a40*/  MOV R6, UR5 ;  /* 0x0000000500067c02 */ /* 0x000fc80008000f00 */
[----:B------:R-:W-:Y:S02]  /*8a50*/  MOV R4, UR4 ;  /* 0x0000000400047c02 */ /* 0x000fe40008000f00 */
.L_x_3490:
        /* <DEDUP_REMOVED lines=42> */
.L_x_3488:
        /* <DEDUP_REMOVED lines=118> */
[--C-:B------:R-:W-:Y:S01]  /*9460*/  FFMA.FTZ R135, R182, c[0x0][0x23c], -R61.reuse ;  /* 0x00008f00b6877a23 */ /* 0x100fe2000001083d */
[----:B------:R-:W-:Y:S01]  /*9470*/  LDSM.16.MT88.4 R52, [R213+0x11000] ;  /* 0x01100000d534783b */ /* 0x000fe20000004200 */
[----:B------:R-:W-:Y:S02]  /*9480*/  FFMA.FTZ R132, R180, c[0x0][0x23c], -R61 ;  /* 0x00008f00b4847a23 */ /* 0x000fe4000001083d */
        /* <DEDUP_REMOVED lines=448> */
.L_x_3485:
[----:B------:R-:W-:Y:S05]  /*b090*/  @!P4 BRA `(.L_x_3491) ;  /* 0x00003dc00000c947 */ /* 0x000fea0003800000 */
[----:B------:R-:W-:Y:S01]  /*b0a0*/  ULDC UR8, c[0x0][0x1a0] ;  /* 0x0000680000087ab9 */ /* 0x000fe20000000800 */
[----:B------:R-:W-:Y:S01]  /*b0b0*/  IMAD.MOV.U32 R0, RZ, RZ, R3 ;  /* 0x000000ffff007224 */ /* 0x000fe200078e0003 */
[----:B------:R-:W-:Y:S01]  /*b0c0*/  ULEA UR5, -UR8, URZ, 0x7 ;  /* 0x0000003f08057291 */ /* 0x000fe2000f8e393f */
[----:B------:R-:W-:Y:S01]  /*b0d0*/  IMAD.MOV.U32 R133, RZ, RZ, R132 ;  /* 0x000000ffff857224 */ /* 0x000fe200078e0084 */
[----:B------:R-:W-:-:S02]  /*b0e0*/  UMOV UR10, 0x5 ;  /* 0x00000005000a7882 */ /* 0x000fc40000000000 */
[----:B------:R-:W-:Y:S02]  /*b0f0*/  USHF.R.S32.HI UR4, URZ, 0x1f, UR5 ;  /* 0x0000001f3f047899 */ /* 0x000fe40008011405 */
[----:B------:R-:W-:Y:S01]  /*b100*/  ULDC UR9, c[0x0][0x1a4] ;  /* 0x0000690000097ab9 */ /* 0x000fe20000000800 */
[----:B------:R-:W-:Y:S01]  /*b110*/  MOV R238, UR5 ;  /* 0x0000000500ee7c02 */ /* 0x000fe20008000f00 */
[----:B------:R-:W-:Y:S02]  /*b120*/  USHF.L.U64.HI UR9, UR8, UR10, UR9 ;  /* 0x0000000a08097299 */ /* 0x000fe40008010209 */
[----:B------:R-:W-:Y:S01]  /*b130*/  MOV R237, UR4 ;  /* 0x0000000400ed7c02 */ /* 0x000fe20008000f00 */
[----:B------:R-:W-:Y:S02]  /*b140*/  USHF.L.U32 UR8, UR8, 0x5, URZ ;  /* 0x0000000508087899 */ /* 0x000fe4000800063f */
[----:B------:R-:W-:Y:S02]  /*b150*/  ULDC UR4, c[0x0][0x19c] ;  /* 0x0000670000047ab9 */ /* 0x000fe40000000800 */
.L_x_3495:
[----:B------:R-:W-:Y:S01]  /*b160*/  IADD3 R228, R228, -0x1, RZ ;  /* 0xffffffffe4e47810 */ /* 0x000fe20007ffe0ff */
[----:B------:R-:W-:Y:S04]  /*b170*/  DEPBAR.LE SB0, 0x0 ;  /* 0x000080000000791a */ /* 0x000fe80000000000 */
[----:B------:R-:W-:Y:S01]  /*b180*/  BAR.SYNC.DEFER_BLOCKING 0x0 ;  /* 0x0000000000007b1d */ /* 0x000fe20000010000 */
[----:B------:R-:W-:Y:S01]  /*b190*/  MOV R2, R237 ;  /* 0x000000ed00027202 */ /* 0x000fe20000000f00 */
[----:B------:R-:W-:Y:S04]  /*b1a0*/  IMAD.MOV.U32 R6, RZ, RZ, R238 ;  /* 0x000000ffff067224 */ /* 0x000fe800078e00ee */
[----:B------:R-:W-:-:S05]  /*b1b0*/  @!P0 BRA `(.L_x_3492) ;  /* 0x000003b000008947 */ /* 0x000fca0003800000 */
        /* <DEDUP_REMOVED lines=59> */
.L_x_3492:
        /* <DEDUP_REMOVED lines=69> */
[----:B------:R-:W-:Y:S07]  /*b9c0*/  LDSM.16.M88.4 R160, [R215+0x4000] ;  /* 0x00400000d7a0783b */ /* 0x000fee0000000200 */
        /* <DEDUP_REMOVED lines=235> */
.L_x_3494:
        /* <DEDUP_REMOVED lines=38> */
.L_x_3493:
        /* <DEDUP_REMOVED lines=269> */
[--C-:B------:R-:W-:Y:S02]  /*dbb0*/  FFMA.FTZ R66, R66, c[0x0][0x23c], -R151.reuse ;  /* 0x00008f0042427a23 */ /* 0x100fe40000010897 */
        /* <DEDUP_REMOVED lines=28> */
[----:B------:R-:W5:Y:S03]  /*dd80*/  LDSM.16.MT88.4 R128, [R213+0xd000] ;  /* 0x00d00000d580783b */ /* 0x000f660000004200 */
[----:B------:R-:W-:Y:S02]  /*dd90*/  FADD.FTZ R155, R155, R150 ;  /* 0x000000969b9b7221 */ /* 0x000fe40000010000 */
[----:B------:R-:W-:Y:S02]  /*dda0*/  FADD.FTZ R154, R154, R153 ;  /* 0x000000999a9a7221 */ /* 0x000fe40000010000 */
[C---:B------:R-:W-:Y:S01]  /*ddb0*/  HMMA.16816.F32 R104, R120.reuse, R20, R104 ;  /* 0x000000147868723c */ /* 0x040fe20000001868 */
[----:B------:R-:W1:Y:S03]  /*ddc0*/  MUFU.EX2 R147, R147 ;  /* 0x0000009300937308 */ /* 0x000e660000000800 */
        /* <DEDUP_REMOVED lines=12> */
[C---:B------:R-:W-:Y:S04]  /*de90*/  HMMA.16816.F32 R112, R120.reuse, R138, R112 ;  /* 0x0000008a7870723c */ /* 0x040fe80000001870 */
[--C-:B------:R-:W-:Y:S01]  /*dea0*/  FFMA.FTZ R136, R28, c[0x0][0x23c], -R152.reuse ;  /* 0x00008f001c887a23 */ /* 0x100fe20000010898 */
[----:B-1----:R-:W-:Y:S01]  /*deb0*/  F2FP.PACK_AB R23, R147, R146 ;  /* 0x000000929317723e */ /* 0x002fe200000000ff */
[--C-:B------:R-:W-:Y:S01]  /*dec0*/  FFMA.FTZ R137, R29, c[0x0][0x23c], -R152.reuse ;  /* 0x00008f001d897a23 */ /* 0x100fe20000010898 */
[----:B------:R-:W-:Y:S01]  /*ded0*/  MUFU.EX2 R53, R53 ;  /* 0x0000003500357308 */ /* 0x000fe20000000800 */
[C---:B------:R-:W-:Y:S04]  /*dee0*/  HMMA.16816.F32 R16, R120.reuse, R140, R16 ;  /* 0x0000008c7810723c */ /* 0x040fe80000001810 */
[--C-:B------:R-:W-:Y:S02]  /*def0*/  FFMA.FTZ R138, R30, c[0x0][0x23c], -R151.reuse ;  /* 0x00008f001e8a7a23 */ /* 0x100fe40000010897 */
[--C-:B------:R-:W-:Y:S02]  /*df00*/  FFMA.FTZ R139, R31, c[0x0][0x23c], -R151.reuse ;  /* 0x00008f001f8b7a23 */ /* 0x100fe40000010897 */
[----:B------:R-:W-:Y:S01]  /*df10*/  HMMA.16816.F32 R116, R120, R142, R116 ;  /* 0x0000008e7874723c */ /* 0x000fe20000001874 */
[----:B------:R-:W1:Y:S01]  /*df20*/  LDSM.16.MT88.4 R120, [R212+0xd000] ;  /* 0x00d00000d478783b */ /* 0x000e620000004200 */
[----:B------:R-:W-:Y:S02]  /*df30*/  MUFU.EX2 R136, R136 ;  /* 0x0000008800887308 */ /* 0x000fe40000000800 */
[--C-:B------:R-:W-:Y:S02]  /*df40*/  FFMA.FTZ R140, R32, c[0x0][0x23c], -R152.reuse ;  /* 0x00008f00208c7a23 */ /* 0x100fe40000010898 */
[----:B------:R-:W-:Y:S02]  /*df50*/  FFMA.FTZ R141, R33, c[0x0][0x23c], -R152 ;  /* 0x00008f00218d7a23 */ /* 0x000fe40000010898 */
[C---:B------:R-:W-:Y:S01]  /*df60*/  HMMA.16816.F32 R8, R20.reuse, R124, R8 ;  /* 0x0000007c1408723c */ /* 0x040fe20000001808 */
[----:B------:R-:W-:Y:S03]  /*df70*/  LDSM.16.MT88.4 R28, [R213+0x11000] ;  /* 0x01100000d51c783b */ /* 0x000fe60000004200 */
[----:B------:R-:W2:Y:S01]  /*df80*/  MUFU.EX2 R137, R137 ;  /* 0x0000008900897308 */ /* 0x000ea20000000800 */
[--C-:B------:R-:W-:Y:S02]  /*df90*/  FFMA.FTZ R142, R34, c[0x0][0x23c], -R151.reuse ;  /* 0x00008f00228e7a23 */ /* 0x100fe40000010897 */
[----:B------:R-:W-:Y:S01]  /*dfa0*/  FFMA.FTZ R143, R35, c[0x0][0x23c], -R151 ;  /* 0x00008f00238f7a23 */ /* 0x000fe20000010897 */
[C---:B------:R-:W-:Y:S01]  /*dfb0*/  HMMA.16816.F32 R68, R20.reuse, R126, R68 ;  /* 0x0000007e1444723c */ /* 0x040fe20000001844 */
[----:B------:R-:W3:Y:S03]  /*dfc0*/  LDSM.16.MT88.4 R124, [R216+0x11000] ;  /* 0x01100000d87c783b */ /* 0x000ee60000004200 */
        /* <DEDUP_REMOVED lines=8> */
[----:B------:R-:W4:Y:S01]  /*e050*/  LDSM.16.MT88.4 R24, [R214+0x11000] ;  /* 0x01100000d618783b */ /* 0x000f220000004200 */
[----:B------:R-:W2:Y:S02]  /*e060*/  MUFU.EX2 R139, R139 ;  /* 0x0000008b008b7308 */ /* 0x000ea40000000800 */
[----:B------:R-:W-:Y:S02]  /*e070*/  FADD.FTZ R144, R144, R5 ;  /* 0x0000000590907221 */ /* 0x000fe40000010000 */
[----:B------:R-:W-:Y:S02]  /*e080*/  FADD.FTZ R146, R146, R7 ;  /* 0x0000000792927221 */ /* 0x000fe40000010000 */
[C---:B-----5:R-:W-:Y:S04]  /*e090*/  HMMA.16816.F32 R80, R20.reuse, R128, R80 ;  /* 0x000000801450723c */ /* 0x060fe80000001850 */
[----:B------:R-:W-:Y:S01]  /*e0a0*/  MUFU.EX2 R140, R140 ;  /* 0x0000008c008c7308 */ /* 0x000fe20000000800 */
[----:B------:R-:W-:Y:S02]  /*e0b0*/  FADD.FTZ R145, R145, R144 ;  /* 0x0000009091917221 */ /* 0x000fe40000010000 */
[----:B------:R-:W-:Y:S01]  /*e0c0*/  FADD.FTZ R147, R147, R146 ;  /* 0x0000009293937221 */ /* 0x000fe20000010000 */
[C---:B------:R-:W-:Y:S01]  /*e0d0*/  HMMA.16816.F32 R84, R20.reuse, R130, R84 ;  /* 0x000000821454723c */ /* 0x040fe20000001854 */
[----:B------:R-:W5:Y:S05]  /*e0e0*/  LDSM.16.MT88.4 R128, [R212+0x11000] ;  /* 0x01100000d480783b */ /* 0x000f6a0000004200 */
[----:B------:R-:W2:Y:S02]  /*e0f0*/  MUFU.EX2 R141, R141 ;  /* 0x0000008d008d7308 */ /* 0x000ea40000000800 */
[C---:B-1----:R-:W-:Y:S08]  /*e100*/  HMMA.16816.F32 R88, R20.reuse, R120, R88 ;  /* 0x000000781458723c */ /* 0x042ff00000001858 */
[C---:B------:R-:W-:Y:S01]  /*e110*/  HMMA.16816.F32 R92, R20.reuse, R122, R92 ;  /* 0x0000007a145c723c */ /* 0x040fe2000000185c */
[----:B------:R-:W1:Y:S01]  /*e120*/  LDSM.16.MT88.4 R120, [R216+0xd800] ;  /* 0x00d80000d878783b */ /* 0x000e620000004200 */
[----:B------:R-:W-:Y:S06]  /*e130*/  MUFU.EX2 R142, R142 ;  /* 0x0000008e008e7308 */ /* 0x000fec0000000800 */
[C---:B---3--:R-:W-:Y:S04]  /*e140*/  HMMA.16816.F32 R96, R20.reuse, R124, R96 ;  /* 0x0000007c1460723c */ /* 0x048fe80000001860 */
[----:B------:R-:W3:Y:S04]  /*e150*/  MUFU.EX2 R143, R143 ;  /* 0x0000008f008f7308 */ /* 0x000ee80000000800 */
[C---:B------:R-:W-:Y:S01]  /*e160*/  HMMA.16816.F32 R100, R20.reuse, R126, R100 ;  /* 0x0000007e1464723c */ /* 0x040fe20000001864 */
[----:B------:R-:W-:Y:S05]  /*e170*/  LDSM.16.MT88.4 R124, [R214+0x13800] ;  /* 0x01380000d67c783b */ /* 0x000fea0000004200 */
[----:B------:R-:W-:Y:S02]  /*e180*/  MUFU.EX2 R54, R54 ;  /* 0x0000003600367308 */ /* 0x000fe40000000800 */
[C---:B----4-:R-:W-:Y:S08]  /*e190*/  HMMA.16816.F32 R104, R20.reuse, R24, R104 ;  /* 0x000000181468723c */ /* 0x050ff00000001868 */
[C---:B------:R-:W-:Y:S01]  /*e1a0*/  HMMA.16816.F32 R12, R20.reuse, R26, R12 ;  /* 0x0000001a140c723c */ /* 0x040fe2000000180c */
[----:B------:R-:W4:Y:S01]  /*e1b0*/  LDSM.16.MT88.4 R24, [R213+0xd800] ;  /* 0x00d80000d518783b */ /* 0x000f220000004200 */
[----:B------:R-:W-:Y:S06]  /*e1c0*/  MUFU.EX2 R55, R55 ;  /* 0x0000003700377308 */ /* 0x000fec0000000800 */
[C---:B------:R-:W-:Y:S04]  /*e1d0*/  HMMA.16816.F32 R108, R20.reuse, R28, R108 ;  /* 0x0000001c146c723c */ /* 0x040fe8000000186c */
[----:B------:R-:W-:Y:S04]  /*e1e0*/  MUFU.EX2 R56, R56 ;  /* 0x0000003800387308 */ /* 0x000fe80000000800 */
[C---:B------:R-:W-:Y:S01]  /*e1f0*/  HMMA.16816.F32 R112, R20.reuse, R30, R112 ;  /* 0x0000001e1470723c */ /* 0x040fe20000001870 */
[----:B------:R-:W4:Y:S05]  /*e200*/  LDSM.16.MT88.4 R28, [R212+0xd800] ;  /* 0x00d80000d41c783b */ /* 0x000f2a0000004200 */
[----:B------:R-:W-:Y:S02]  /*e210*/  MUFU.EX2 R57, R57 ;  /* 0x0000003900397308 */ /* 0x000fe40000000800 */
[C---:B-----5:R-:W-:Y:S08]  /*e220*/  HMMA.16816.F32 R16, R20.reuse, R128, R16 ;  /* 0x000000801410723c */ /* 0x060ff00000001810 */
[----:B------:R-:W-:Y:S01]  /*e230*/  HMMA.16816.F32 R116, R20, R130, R116 ;  /* 0x000000821474723c */ /* 0x000fe20000001874 */
[----:B------:R-:W-:Y:S06]  /*e240*/  MUFU.EX2 R58, R58 ;  /* 0x0000003a003a7308 */ /* 0x000fec0000000800 */
[----:B--2---:R-:W-:Y:S01]  /*e250*/  F2FP.PACK_AB R20, R137, R136 ;  /* 0x000000888914723e */ /* 0x004fe200000000ff */
[----:B------:R-:W-:Y:S01]  /*e260*/  FADD.FTZ R136, R136, R145 ;  /* 0x0000009188887221 */ /* 0x000fe20000010000 */
[----:B------:R-:W-:Y:S02]  /*e270*/  F2FP.PACK_AB R21, R139, R138 ;  /* 0x0000008a8b15723e */ /* 0x000fe400000000ff */
[----:B------:R-:W-:Y:S01]  /*e280*/  MUFU.EX2 R59, R59 ;  /* 0x0000003b003b7308 */ /* 0x000fe20000000800 */
[----:B------:R-:W-:Y:S01]  /*e290*/  F2FP.PACK_AB R22, R141, R140 ;  /* 0x0000008c8d16723e */ /* 0x000fe200000000ff */
[----:B------:R-:W-:Y:S01]  /*e2a0*/  FADD.FTZ R138, R138, R147 ;  /* 0x000000938a8a7221 */ /* 0x000fe20000010000 */
[----:B---3--:R-:W-:Y:S01]  /*e2b0*/  F2FP.PACK_AB R23, R143, R142 ;  /* 0x0000008e8f17723e */ /* 0x008fe200000000ff */
[----:B------:R-:W-:Y:S02]  /*e2c0*/  FADD.FTZ R137, R137, R136 ;  /* 0x0000008889897221 */ /* 0x000fe40000010000 */
[----:B------:R-:W-:Y:S02]  /*e2d0*/  FADD.FTZ R139, R139, R138 ;  /* 0x0000008a8b8b7221 */ /* 0x000fe40000010000 */
[----:B------:R-:W-:Y:S02]  /*e2e0*/  FADD.FTZ R0, R140, R137 ;  /* 0x000000898c007221 */ /* 0x000fe40000010000 */
[C---:B-1----:R-:W-:Y:S01]  /*e2f0*/  HMMA.16816.F32 R8, R20.reuse, R120, R8 ;  /* 0x000000781408723c */ /* 0x042fe20000001808 */
[----:B------:R-:W-:Y:S02]  /*e300*/  MUFU.EX2 R60, R60 ;  /* 0x0000003c003c7308 */ /* 0x000fe40000000800 */
[----:B------:R-:W-:Y:S02]  /*e310*/  FADD.FTZ R2, R142, R139 ;  /* 0x0000008b8e027221 */ /* 0x000fe40000010000 */
[----:B------:R-:W-:Y:S02]  /*e320*/  FADD.FTZ R0, R141, R0 ;  /* 0x000000008d007221 */ /* 0x000fe40000010000 */
[----:B------:R-:W-:Y:S01]  /*e330*/  FADD.FTZ R2, R143, R2 ;  /* 0x000000028f027221 */ /* 0x000fe20000010000 */
[C---:B------:R-:W-:Y:S01]  /*e340*/  HMMA.16816.F32 R68, R20.reuse, R122, R68 ;  /* 0x0000007a1444723c */ /* 0x040fe20000001844 */
[----:B------:R-:W1:Y:S02]  /*e350*/  LDSM.16.MT88.4 R120, [R216+0x11800] ;  /* 0x01180000d878783b */ /* 0x000e640000004200 */
[----:B------:R-:W-:Y:S05]  /*e360*/  MUFU.EX2 R61, R61 ;  /* 0x0000003d003d7308 */ /* 0x000fea0000000800 */
[C---:B------:R-:W-:Y:S05]  /*e370*/  HMMA.16816.F32 R72, R20.reuse, R32, R72 ;  /* 0x000000201448723c */ /* 0x040fea0000001848 */
[----:B------:R-:W-:Y:S03]  /*e380*/  MUFU.EX2 R62, R62 ;  /* 0x0000003e003e7308 */ /* 0x000fe60000000800 */
[C---:B------:R-:W-:Y:S01]  /*e390*/  HMMA.16816.F32 R76, R20.reuse, R34, R76 ;  /* 0x00000022144c723c */ /* 0x040fe2000000184c */
[----:B------:R-:W2:Y:S06]  /*e3a0*/  LDSM.16.MT88.4 R32, [R214+0x11800] ;  /* 0x01180000d620783b */ /* 0x000eac0000004200 */
[----:B------:R-:W-:Y:S01]  /*e3b0*/  MUFU.EX2 R63, R63 ;  /* 0x0000003f003f7308 */ /* 0x000fe20000000800 */
[C---:B----4-:R-:W-:Y:S08]  /*e3c0*/  HMMA.16816.F32 R80, R20.reuse, R24, R80 ;  /* 0x000000181450723c */ /* 0x050ff00000001850 */
[C---:B------:R-:W-:Y:S01]  /*e3d0*/  HMMA.16816.F32 R84, R20.reuse, R26, R84 ;  /* 0x0000001a1454723c */ /* 0x040fe20000001854 */
[----:B------:R-:W3:Y:S01]  /*e3e0*/  LDSM.16.MT88.4 R24, [R213+0x11800] ;  /* 0x01180000d518783b */ /* 0x000ee20000004200 */
[----:B------:R-:W-:Y:S06]  /*e3f0*/  MUFU.EX2 R64, R64 ;  /* 0x0000004000407308 */ /* 0x000fec0000000800 */
[C---:B------:R-:W-:Y:S04]  /*e400*/  HMMA.16816.F32 R88, R20.reuse, R28, R88 ;  /* 0x0000001c1458723c */ /* 0x040fe80000001858 */
[----:B------:R-:W-:Y:S04]  /*e410*/  MUFU.EX2 R66, R66 ;  /* 0x0000004200427308 */ /* 0x000fe80000000800 */
        /* <DEDUP_REMOVED lines=28> */
[----:B------:R-:W5:Y:S07]  /*e5e0*/  LDSM.16.MT88.4 R36, [R214+0x12000] ;  /* 0x01200000d624783b */ /* 0x000f6e0000004200 */
[C---:B-1----:R-:W-:Y:S07]  /*e5f0*/  HMMA.16816.F32 R72, R20.reuse, R120, R72 ;  /* 0x000000781448723c */ /* 0x042fee0000001848 */
[--C-:B------:R-:W-:Y:S01]  /*e600*/  FFMA.FTZ R120, R44, c[0x0][0x23c], -R152.reuse ;  /* 0x00008f002c787a23 */ /* 0x100fe20000010898 */
[C---:B------:R-:W-:Y:S04]  /*e610*/  HMMA.16816.F32 R76, R20.reuse, R122, R76 ;  /* 0x0000007a144c723c */ /* 0x040fe8000000184c */
[--C-:B------:R-:W-:Y:S01]  /*e620*/  FFMA.FTZ R121, R45, c[0x0][0x23c], -R152.reuse ;  /* 0x00008f002d797a23 */ /* 0x100fe20000010898 */
[----:B------:R-:W1:Y:S01]  /*e630*/  MUFU.EX2 R120, R120 ;  /* 0x0000007800787308 */ /* 0x000e620000000800 */
[----:B------:R-:W-:Y:S02]  /*e640*/  FFMA.FTZ R152, R65, c[0x0][0x23c], -R152 ;  /* 0x00008f0041987a23 */ /* 0x000fe40000010898 */
[C---:B--2---:R-:W-:Y:S04]  /*e650*/  HMMA.16816.F32 R80, R20.reuse, R32, R80 ;  /* 0x000000201450723c */ /* 0x044fe80000001850 */
[--C-:B------:R-:W-:Y:S02]  /*e660*/  FFMA.FTZ R122, R46, c[0x0][0x23c], -R151.reuse ;  /* 0x00008f002e7a7a23 */ /* 0x100fe40000010897 */
[--C-:B------:R-:W-:Y:S01]  /*e670*/  FFMA.FTZ R123, R47, c[0x0][0x23c], -R151.reuse ;  /* 0x00008f002f7b7a23 */ /* 0x100fe20000010897 */
[----:B------:R-:W2:Y:S01]  /*e680*/  MUFU.EX2 R121, R121 ;  /* 0x0000007900797308 */ /* 0x000ea20000000800 */
[C---:B------:R-:W-:Y:S01]  /*e690*/  HMMA.16816.F32 R84, R20.reuse, R34, R84 ;  /* 0x000000221454723c */ /* 0x040fe20000001854 */
[----:B------:R-:W5:Y:S03]  /*e6a0*/  LDSM.16.MT88.4 R32, [R213+0x12000] ;  /* 0x01200000d520783b */ /* 0x000f660000004200 */
[----:B------:R-:W-:Y:S04]  /*e6b0*/  FFMA.FTZ R151, R67, c[0x0][0x23c], -R151 ;  /* 0x00008f0043977a23 */ /* 0x000fe80000010897 */
[C---:B---3--:R-:W-:Y:S01]  /*e6c0*/  HMMA.16816.F32 R88, R20.reuse, R24, R88 ;  /* 0x000000181458723c */ /* 0x048fe20000001858 */
[----:B------:R-:W-:Y:S01]  /*e6d0*/  LDSM.16.MT88.4 R44, [R213+0x13000] ;  /* 0x01300000d52c783b */ /* 0x000fe20000004200 */
[----:B------:R-:W3:Y:S02]  /*e6e0*/  MUFU.EX2 R122, R122 ;  /* 0x0000007a007a7308 */ /* 0x000ee40000000800 */
[----:B-1----:R-:W-:Y:S04]  /*e6f0*/  FADD.FTZ R0, R120, R5 ;  /* 0x0000000578007221 */ /* 0x002fe80000010000 */
[C---:B------:R-:W-:Y:S01]  /*e700*/  HMMA.16816.F32 R92, R20.reuse, R26, R92 ;  /* 0x0000001a145c723c */ /* 0x040fe2000000185c */
[----:B------:R-:W1:Y:S03]  /*e710*/  LDSM.16.MT88.4 R24, [R212+0x12000] ;  /* 0x01200000d418783b */ /* 0x000e660000004200 */
[----:B------:R-:W5:Y:S01]  /*e720*/  MUFU.EX2 R123, R123 ;  /* 0x0000007b007b7308 */ /* 0x000f620000000800 */
[----:B--2---:R-:W-:Y:S03]  /*e730*/  FADD.FTZ R0, R121, R0 ;  /* 0x0000000079007221 */ /* 0x004fe60000010000 */
[C---:B----4-:R-:W-:Y:S04]  /*e740*/  HMMA.16816.F32 R96, R20.reuse, R28, R96 ;  /* 0x0000001c1460723c */ /* 0x050fe80000001860 */
[----:B------:R-:W-:Y:S01]  /*e750*/  FADD.FTZ R5, R173, R0 ;  /* 0x00000000ad057221 */ /* 0x000fe20000010000 */
[----:B------:R-:W-:Y:S01]  /*e760*/  MOV R0, R3 ;  /* 0x0000000300007202 */ /* 0x000fe20000000f00 */
[----:B------:R-:W2:Y:S02]  /*e770*/  MUFU.EX2 R65, R152 ;  /* 0x0000009800417308 */ /* 0x000ea40000000800 */
[C---:B------:R-:W-:Y:S01]  /*e780*/  HMMA.16816.F32 R100, R20.reuse, R30, R100 ;  /* 0x0000001e1464723c */ /* 0x040fe20000001864 */
[----:B------:R-:W4:Y:S03]  /*e790*/  LDSM.16.MT88.4 R28, [R216+0xe800] ;  /* 0x00e80000d81c783b */ /* 0x000f260000004200 */
[----:B---3--:R-:W-:Y:S02]  /*e7a0*/  FADD.FTZ R2, R122, R7 ;  /* 0x000000077a027221 */ /* 0x008fe40000010000 */
[----:B------:R-:W-:Y:S02]  /*e7b0*/  FADD.FTZ R5, R174, R5 ;  /* 0x00000005ae057221 */ /* 0x000fe40000010000 */
[C---:B-----5:R-:W-:Y:S01]  /*e7c0*/  HMMA.16816.F32 R104, R20.reuse, R36, R104 ;  /* 0x000000241468723c */ /* 0x060fe20000001868 */
[----:B------:R-:W3:Y:S03]  /*e7d0*/  MUFU.EX2 R151, R151 ;  /* 0x0000009700977308 */ /* 0x000ee60000000800 */
[----:B------:R-:W-:Y:S04]  /*e7e0*/  FADD.FTZ R2, R123, R2 ;  /* 0x000000027b027221 */ /* 0x000fe80000010000 */
[C---:B------:R-:W-:Y:S01]  /*e7f0*/  HMMA.16816.F32 R12, R20.reuse, R38, R12 ;  /* 0x00000026140c723c */ /* 0x040fe2000000180c */
[----:B------:R-:W5:Y:S03]  /*e800*/  LDSM.16.MT88.4 R36, [R214+0xe800] ;  /* 0x00e80000d624783b */ /* 0x000f660000004200 */
[----:B------:R-:W-:Y:S04]  /*e810*/  FADD.FTZ R7, R175, R2 ;  /* 0x00000002af077221 */ /* 0x000fe80000010000 */
[C---:B------:R-:W-:Y:S04]  /*e820*/  HMMA.16816.F32 R108, R20.reuse, R32, R108 ;  /* 0x00000020146c723c */ /* 0x040fe8000000186c */
[----:B------:R-:W-:Y:S04]  /*e830*/  FADD.FTZ R7, R176, R7 ;  /* 0x00000007b0077221 */ /* 0x000fe80000010000 */
[C---:B------:R-:W-:Y:S01]  /*e840*/  HMMA.16816.F32 R112, R20.reuse, R34, R112 ;  /* 0x000000221470723c */ /* 0x040fe20000001870 */
[----:B------:R-:W2:Y:S07]  /*e850*/  LDSM.16.MT88.4 R32, [R213+0xe800] ;  /* 0x00e80000d520783b */ /* 0x000eae0000004200 */
[C---:B-1----:R-:W-:Y:S08]  /*e860*/  HMMA.16816.F32 R16, R20.reuse, R24, R16 ;  /* 0x000000181410723c */ /* 0x042ff00000001810 */
[----:B------:R-:W-:Y:S01]  /*e870*/  HMMA.16816.F32 R116, R20, R26, R116 ;  /* 0x0000001a1474723c */ /* 0x000fe20000001874 */
[----:B------:R-:W1:Y:S06]  /*e880*/  LDSM.16.MT88.4 R24, [R212+0xe800] ;  /* 0x00e80000d418783b */ /* 0x000e6c0000004200 */
[----:B------:R-:W-:Y:S02]  /*e890*/  F2FP.PACK_AB R20, R121, R120 ;  /* 0x000000787914723e */ /* 0x000fe400000000ff */
[----:B------:R-:W-:Y:S03]  /*e8a0*/  F2FP.PACK_AB R21, R123, R122 ;  /* 0x0000007a7b15723e */ /* 0x000fe600000000ff */
[----:B------:R-:W-:Y:S02]  /*e8b0*/  F2FP.PACK_AB R22, R174, R173 ;  /* 0x000000adae16723e */ /* 0x000fe400000000ff */
[----:B------:R-:W-:Y:S07]  /*e8c0*/  F2FP.PACK_AB R23, R176, R175 ;  /* 0x000000afb017723e */ /* 0x000fee00000000ff */
        /* <DEDUP_REMOVED lines=45> */
[C---:B------:R-:W-:Y:S08]  /*eba0*/  HMMA.16816.F32 R88, R20.reuse, R36, R88 ;  /* 0x000000241458723c */ /* 0x040ff00000001858 */
[C---:B------:R-:W-:Y:S08]  /*ebb0*/  HMMA.16816.F32 R92, R20.reuse, R38, R92 ;  /* 0x00000026145c723c */ /* 0x040ff0000000185c */
[C---:B--2---:R-:W-:Y:S08]  /*ebc0*/  HMMA.16816.F32 R96, R20.reuse, R28, R96 ;  /* 0x0000001c1460723c */ /* 0x044ff00000001860 */
[C---:B------:R-:W-:Y:S01]  /*ebd0*/  HMMA.16816.F32 R100, R20.reuse, R30, R100 ;  /* 0x0000001e1464723c */ /* 0x040fe20000001864 */
[----:B------:R-:W2:Y:S07]  /*ebe0*/  LDSM.16.MT88.4 R28, [R213+0xf800] ;  /* 0x00f80000d51c783b */ /* 0x000eae0000004200 */
        /* <DEDUP_REMOVED lines=11> */
[----:B---3--:R-:W-:Y:S01]  /*eca0*/  F2FP.PACK_AB R23, R151, R66 ;  /* 0x000000429717723e */ /* 0x008fe200000000ff */
[----:B------:R-:W-:Y:S02]  /*ecb0*/  FADD.FTZ R61, R61, R60 ;  /* 0x0000003c3d3d7221 */ /* 0x000fe40000010000 */
[----:B------:R-:W-:Y:S02]  /*ecc0*/  FADD.FTZ R63, R63, R62 ;  /* 0x0000003e3f3f7221 */ /* 0x000fe40000010000 */
[----:B------:R-:W-:Y:S02]  /*ecd0*/  FADD.FTZ R64, R64, R61 ;  /* 0x0000003d40407221 */ /* 0x000fe40000010000 */
[C---:B-1----:R-:W-:Y:S01]  /*ece0*/  HMMA.16816.F32 R128, R20.reuse, R24, R8 ;  /* 0x000000181480723c */ /* 0x042fe20000001808 */
[----:B------:R-:W1:Y:S02]  /*ecf0*/  LDSM.16.MT88.4 R8, [R212+0xf800] ;  /* 0x00f80000d408783b */ /* 0x000e640000004200 */
[----:B------:R-:W-:Y:S02]  /*ed00*/  FADD.FTZ R66, R66, R63 ;  /* 0x0000003f42427221 */ /* 0x000fe40000010000 */
[----:B------:R-:W-:Y:S02]  /*ed10*/  FADD.FTZ R241, R65, R64 ;  /* 0x0000004041f17221 */ /* 0x000fe40000010000 */
[----:B------:R-:W-:Y:S01]  /*ed20*/  FADD.FTZ R239, R151, R66 ;  /* 0x0000004297ef7221 */ /* 0x000fe20000010000 */
[C---:B------:R-:W-:Y:S01]  /*ed30*/  HMMA.16816.F32 R68, R20.reuse, R26, R68 ;  /* 0x0000001a1444723c */ /* 0x040fe20000001844 */
[----:B------:R-:W3:Y:S07]  /*ed40*/  LDSM.16.MT88.4 R24, [R216+0x13800] ;  /* 0x01380000d818783b */ /* 0x000eee0000004200 */
[C---:B------:R-:W-:Y:S08]  /*ed50*/  HMMA.16816.F32 R72, R20.reuse, R32, R72 ;  /* 0x000000201448723c */ /* 0x040ff00000001848 */
[C---:B------:R-:W-:Y:S08]  /*ed60*/  HMMA.16816.F32 R76, R20.reuse, R34, R76 ;  /* 0x00000022144c723c */ /* 0x040ff0000000184c */
        /* <DEDUP_REMOVED lines=15> */
.L_x_3491:
[----:B------:R-:W1:Y:S01]  /*ee60*/  SHFL.BFLY PT, R2, R241, 0x2, 0x1f ;  /* 0x0c401f00f1027f89 */ /* 0x000e6200000e0000 */
[----:B------:R-:W-:Y:S01]  /*ee70*/  LEA.HI R11, R230, R230, RZ, 0x1 ;  /* 0x000000e6e60b7211 */ /* 0x000fe200078f08ff */
[----:B------:R-:W-:Y:S01]  /*ee80*/  BSSY B0, `(.L_x_3496) ;  /* 0x00000ce000007945 */ /* 0x000fe20003800000 */
[----:B------:R-:W-:Y:S01]  /*ee90*/  MOV R7, 0x3f800000 ;  /* 0x3f80000000077802 */ /* 0x000fe20000000f00 */
[----:B------:R-:W2:Y:S01]  /*eea0*/  SHFL.BFLY PT, R0, R239, 0x2, 0x1f ;  /* 0x0c401f00ef007f89 */ /* 0x000ea200000e0000 */
[----:B------:R-:W-:-:S02]  /*eeb0*/  SHF.L.U32 R12, R11, 0x2, RZ ;  /* 0x000000020b0c7819 */ /* 0x000fc400000006ff */
[----:B------:R-:W-:Y:S01]  /*eec0*/  LOP3.LUT R11, R11, 0xffffffe, RZ, 0xc0, !PT ;  /* 0x0ffffffe0b0b7812 */ /* 0x000fe200078ec0ff */
[----:B------:R-:W-:Y:S01]  /*eed0*/  BAR.SYNC.DEFER_BLOCKING 0x0 ;  /* 0x0000000000007b1d */ /* 0x000fe20000010000 */
[----:B------:R-:W-:Y:S01]  /*eee0*/  MOV R6, 0x3f800000 ;  /* 0x3f80000000067802 */ /* 0x000fe20000000f00 */
[----:B-1----:R-:W-:Y:S02]  /*eef0*/  FADD.FTZ R5, R2, R241 ;  /* 0x000000f102057221 */ /* 0x002fe40000010000 */
[----:B--2---:R-:W-:-:S03]  /*ef00*/  FADD.FTZ R13, R0, R239 ;  /* 0x000000ef000d7221 */ /* 0x004fc60000010000 */
[----:B------:R-:W1:Y:S04]  /*ef10*/  SHFL.BFLY PT, R4, R5, 0x1, 0x1f ;  /* 0x0c201f0005047f89 */ /* 0x000e6800000e0000 */
[----:B------:R-:W2:Y:S04]  /*ef20*/  S2R R0, SR_TID.X ;  /* 0x0000000000007919 */ /* 0x000ea80000002100 */
[----:B------:R-:W3:Y:S01]  /*ef30*/  SHFL.BFLY PT, R2, R13, 0x1, 0x1f ;  /* 0x0c201f000d027f89 */ /* 0x000ee200000e0000 */
[----:B-1----:R-:W-:Y:S01]  /*ef40*/  FADD.FTZ R4, R5, R4 ;  /* 0x0000000405047221 */ /* 0x002fe20000010000 */
[----:B------:R-:W-:-:S02]  /*ef50*/  SHF.L.U32 R5, R224, 0x6, RZ ;  /* 0x00000006e0057819 */ /* 0x000fc400000006ff */
[----:B--2---:R-:W-:Y:S02]  /*ef60*/  SHF.R.S32.HI R9, RZ, 0x1f, R0 ;  /* 0x0000001fff097819 */ /* 0x004fe40000011400 */
[----:B------:R-:W-:Y:S02]  /*ef70*/  LOP3.LUT R5, R5, 0x1c0, RZ, 0xc0, !PT ;  /* 0x000001c005057812 */ /* 0x000fe400078ec0ff */
[----:B------:R-:W-:Y:S01]  /*ef80*/  LEA.HI R10, R9, R0, RZ, 0x2 ;  /* 0x00000000090a7211 */ /* 0x000fe200078f10ff */
[----:B---3--:R-:W-:Y:S01]  /*ef90*/  FADD.FTZ R2, R13, R2 ;  /* 0x000000020d027221 */ /* 0x008fe20000010000 */
[----:B------:R-:W-:Y:S02]  /*efa0*/  FSETP.NE.FTZ.AND P4, PT, R4, RZ, PT ;  /* 0x000000ff0400720b */ /* 0x000fe40003f95000 */
[--C-:B------:R-:W-:Y:S02]  /*efb0*/  SHF.R.S32.HI R8, RZ, 0x2, R10.reuse ;  /* 0x00000002ff087819 */ /* 0x100fe4000001140a */
[----:B------:R-:W-:-:S02]  /*efc0*/  SHF.R.S32.HI R13, RZ, 0x1f, R10 ;  /* 0x0000001fff0d7819 */ /* 0x000fc4000001140a */
[----:B------:R-:W-:Y:S02]  /*efd0*/  FSETP.NE.FTZ.AND P3, PT, R2, RZ, PT ;  /* 0x000000ff0200720b */ /* 0x000fe40003f75000 */
[----:B------:R-:W-:Y:S02]  /*efe0*/  LEA.HI R13, R13, R8, RZ, 0x3 ;  /* 0x000000080d0d7211 */ /* 0x000fe400078f18ff */
[----:B------:R-:W-:Y:S02]  /*eff0*/  LOP3.LUT R12, R5, 0x38, R12, 0xf8, !PT ;  /* 0x00000038050c7812 */ /* 0x000fe400078ef80c */
[----:B------:R-:W-:Y:S01]  /*f000*/  SHF.R.U32.HI R5, RZ, 0x3, R5 ;  /* 0x00000003ff057819 */ /* 0x000fe20000011605 */
[----:B------:R-:W1:Y:S01]  /*f010*/  @P4 MUFU.RCP R7, R4 ;  /* 0x0000000400074308 */ /* 0x000e620000001000 */
[----:B------:R-:W-:Y:S02]  /*f020*/  LOP3.LUT R13, R13, 0xfffffff8, RZ, 0xc0, !PT ;  /* 0xfffffff80d0d7812 */ /* 0x000fe400078ec0ff */
[----:B------:R-:W-:-:S02]  /*f030*/  LOP3.LUT R5, R12, R5, RZ, 0x3c, !PT ;  /* 0x000000050c057212 */ /* 0x000fc400078e3cff */
[----:B------:R-:W-:Y:S02]  /*f040*/  IADD3 R12, R230, -R11, RZ ;  /* 0x8000000be60c7210 */ /* 0x000fe40007ffe0ff */
[----:B------:R-:W-:Y:S01]  /*f050*/  IADD3 R8, R8, -R13, RZ ;  /* 0x8000000d08087210 */ /* 0x000fe20007ffe0ff */
[----:B------:R-:W2:Y:S01]  /*f060*/  @P3 MUFU.RCP R6, R2 ;  /* 0x0000000200063308 */ /* 0x000ea20000001000 */
[----:B------:R-:W-:Y:S02]  /*f070*/  LEA R5, R12, R5, 0x2 ;  /* 0x000000050c057211 */ /* 0x000fe400078e10ff */
[----:B------:R-:W-:Y:S02]  /*f080*/  LEA.HI R9, R9, R0, RZ, 0x5 ;  /* 0x0000000009097211 */ /* 0x000fe400078f28ff */
[----:B------:R-:W-:Y:S02]  /*f090*/  LOP3.LUT R11, R10, 0x1ffffffc, RZ, 0xc0, !PT ;  /* 0x1ffffffc0a0b7812 */ /* 0x000fe400078ec0ff */
[----:B------:R-:W-:Y:S01]  /*f0a0*/  SHF.L.U32 R12, R8, 0x6, RZ ;  /* 0x00000006080c7819 */ /* 0x000fe200000006ff */
[C---:B-1----:R-:W-:Y:S01]  /*f0b0*/  FMUL.FTZ R128, R7.reuse, R128 ;  /* 0x0000008007807220 */ /* 0x042fe20000410000 */
[----:B------:R-:W-:Y:S01]  /*f0c0*/  SHF.R.S32.HI R10, RZ, 0x5, R9 ;  /* 0x00000005ff0a7819 */ /* 0x000fe20000011409 */
[----:B------:R-:W-:Y:S01]  /*f0d0*/  FMUL.FTZ R129, R7, R129 ;  /* 0x0000008107817220 */ /* 0x000fe20000410000 */
[----:B------:R-:W-:Y:S01]  /*f0e0*/  IADD3 R11, -R11, R0, RZ ;  /* 0x000000000b0b7210 */ /* 0x000fe20007ffe1ff */
        /* <DEDUP_REMOVED lines=19> */
[C---:B------:R-:W-:Y:S01]  /*f220*/  IADD3 R12, R8.reuse, -0x20, RZ ;  /* 0xffffffe0080c7810 */ /* 0x040fe20007ffe0ff */
[----:B------:R-:W-:Y:S01]  /*f230*/  FMUL.FTZ R88, R7, R88 ;  /* 0x0000005807587220 */ /* 0x000fe20000410000 */
[----:B------:R-:W-:Y:S01]  /*f240*/  LOP3.LUT R9, R9, 0xffffffe0, RZ, 0xc0, !PT ;  /* 0xffffffe009097812 */ /* 0x000fe200078ec0ff */
[C---:B------:R-:W-:Y:S01]  /*f250*/  FMUL.FTZ R89, R7.reuse, R89 ;  /* 0x0000005907597220 */ /* 0x040fe20000410000 */
[----:B------:R-:W-:Y:S01]  /*f260*/  @P0 IADD3 R12, R8, 0x20, RZ ;  /* 0x00000020080c0810 */ /* 0x000fe20007ffe0ff */
[C---:B------:R-:W-:Y:S01]  /*f270*/  FMUL.FTZ R92, R7.reuse, R92 ;  /* 0x0000005c075c7220 */ /* 0x040fe20000410000 */
[----:B------:R-:W1:Y:S01]  /*f280*/  @P4 MUFU.LG2 R4, R4 ;  /* 0x0000000400044308 */ /* 0x000e620000000c00 */
[----:B------:R-:W-:Y:S01]  /*f290*/  FMUL.FTZ R93, R7, R93 ;  /* 0x0000005d075d7220 */ /* 0x000fe20000410000 */
[----:B------:R-:W-:Y:S01]  /*f2a0*/  IADD3 R9, -R9, R0, RZ ;  /* 0x0000000009097210 */ /* 0x000fe20007ffe1ff */
[C---:B------:R-:W-:Y:S01]  /*f2b0*/  FMUL.FTZ R96, R7.reuse, R96 ;  /* 0x0000006007607220 */ /* 0x040fe20000410000 */
[----:B------:R-:W-:Y:S01]  /*f2c0*/  MOV R0, 0xff800000 ;  /* 0xff80000000007802 */ /* 0x000fe20000000f00 */
[----:B------:R-:W-:Y:S01]  /*f2d0*/  FMUL.FTZ R97, R7, R97 ;  /* 0x0000006107617220 */ /* 0x000fe20000410000 */
[----:B------:R-:W-:Y:S01]  /*f2e0*/  LOP3.LUT P0, RZ, R9, 0x3, RZ, 0xc0, !PT ;  /* 0x0000000309ff7812 */ /* 0x000fe2000780c0ff */
[C---:B------:R-:W-:Y:S01]  /*f2f0*/  FMUL.FTZ R100, R7.reuse, R100 ;  /* 0x0000006407647220 */ /* 0x040fe20000410000 */
[----:B------:R-:W3:Y:S01]  /*f300*/  @P3 MUFU.LG2 R2, R2 ;  /* 0x0000000200023308 */ /* 0x000ee20000000c00 */
        /* <DEDUP_REMOVED lines=14> */
[----:B--2---:R-:W-:-:S02]  /*f3f0*/  FMUL.FTZ R131, R6, R131 ;  /* 0x0000008306837220 */ /* 0x004fc40000410000 */
        /* <DEDUP_REMOVED lines=28> */
[C---:B------:R-:W-:Y:S01]  /*f5c0*/  FMUL.FTZ R102, R6.reuse, R102 ;  /* 0x0000006606667220 */ /* 0x040fe20000410000 */
[----:B------:R-:W2:Y:S01]  /*f5d0*/  S2R R7, SR_CTAID.X ;  /* 0x0000000000077919 */ /* 0x000ea20000002500 */
        /* <DEDUP_REMOVED lines=12> */
[----:B------:R-:W-:Y:S01]  /*f6a0*/  MOV R6, 0x80 ;  /* 0x0000008000067802 */ /* 0x000fe20000000f00 */
[----:B-1----:R-:W-:Y:S01]  /*f6b0*/  @P4 FMUL.FTZ R9, R4, 0.69314718246459960938 ;  /* 0x3f31721804094820 */ /* 0x002fe20000410000 */
[----:B--2---:R-:W-:Y:S01]  /*f6c0*/  SHF.L.U32 R7, R7, 0x6, RZ ;  /* 0x0000000607077819 */ /* 0x004fe200000006ff */
[----:B---3--:R-:W-:Y:S01]  /*f6d0*/  @P3 FMUL.FTZ R2, R2, 0.69314718246459960938 ;  /* 0x3f31721802023820 */ /* 0x008fe20000410000 */
[----:B------:R-:W-:Y:S01]  /*f6e0*/  SEL R15, R6, 0xffffff80, !P2 ;  /* 0xffffff80060f7807 */ /* 0x000fe20005000000 */
[----:B------:R-:W-:Y:S01]  /*f6f0*/  @P4 FFMA.FTZ R0, R132, c[0x0][0x238], R9 ;  /* 0x00008e0084004a23 */ /* 0x000fe20000010009 */
[----:B------:R-:W1:Y:S02]  /*f700*/  S2R R6, SR_CTAID.Y ;  /* 0x0000000000067919 */ /* 0x000e640000002600 */
[-C--:B------:R-:W-:Y:S02]  /*f710*/  IADD3 R16, R8, R15.reuse, RZ ;  /* 0x0000000f08107210 */ /* 0x080fe40007ffe0ff */
[----:B------:R-:W-:Y:S01]  /*f720*/  IADD3 R17, R15, R12, RZ ;  /* 0x0000000c0f117210 */ /* 0x000fe20007ffe0ff */
[----:B------:R-:W2:Y:S01]  /*f730*/  S2R R8, SR_CTAID.Z ;  /* 0x0000000000087919 */ /* 0x000ea20000002700 */
        /* <DEDUP_REMOVED lines=17> */
[----:B------:R-:W-:Y:S01]  /*f850*/  STS.64 [R14+0x4800], R126 ;  /* 0x0048007e0e007388 */ /* 0x000fe20000000a00 */
[----:B---3--:R-:W-:-:S03]  /*f860*/  IADD3 R11, -R231, RZ, RZ ;  /* 0x000000ffe70b7210 */ /* 0x008fc60007ffe1ff */
[----:B------:R-:W-:Y:S01]  /*f870*/  STS.64 [R16+0x4000], R108 ;  /* 0x0040006c10007388 */ /* 0x000fe20000000a00 */
[----:B-1----:R-:W-:-:S03]  /*f880*/  IMAD R231, R6, c[0x0][0x210], R231 ;  /* 0x0000840006e77a24 */ /* 0x002fc600078e02e7 */
[----:B------:R-:W-:Y:S01]  /*f890*/  STS.64 [R16+0x4800], R110 ;  /* 0x0048006e10007388 */ /* 0x000fe20000000a00 */
[----:B--2---:R-:W-:Y:S01]  /*f8a0*/  IMAD R8, R11, c[0x0][0x1c0], R8 ;  /* 0x000070000b087a24 */ /* 0x004fe200078e0208 */
[----:B------:R-:W-:Y:S02]  /*f8b0*/  SHF.R.S32.HI R11, RZ, 0x1f, R10 ;  /* 0x0000001fff0b7819 */ /* 0x000fe4000001140a */
[----:B------:R-:W-:Y:S01]  /*f8c0*/  STS.64 [R17+0x4000], R112 ;  /* 0x0040007011007388 */ /* 0x000fe20000000a00 */
[----:B------:R-:W-:Y:S01]  /*f8d0*/  IMAD R8, R231, c[0x0][0x1c0], R8 ;  /* 0x00007000e7087a24 */ /* 0x000fe200078e0208 */
[----:B------:R-:W-:Y:S02]  /*f8e0*/  LEA.HI R11, R11, R10, RZ, 0x2 ;  /* 0x0000000a0b0b7211 */ /* 0x000fe400078f10ff */
[----:B------:R-:W-:Y:S01]  /*f8f0*/  STS.64 [R17+0x4800], R114 ;  /* 0x0048007211007388 */ /* 0x000fe20000000a00 */
[----:B------:R-:W-:Y:S01]  /*f900*/  IMAD R7, R8, c[0x0][0x214], R7 ;  /* 0x0000850008077a24 */ /* 0x000fe200078e0207 */
[----:B------:R-:W-:-:S02]  /*f910*/  LOP3.LUT R11, R11, 0xffffffc, RZ, 0xc0, !PT ;  /* 0x0ffffffc0b0b7812 */ /* 0x000fc400078ec0ff */
[----:B------:R-:W-:Y:S02]  /*f920*/  STS.64 [R18+0x4000], R120 ;  /* 0x0040007812007388 */ /* 0x000fe40000000a00 */
[----:B------:R-:W-:Y:S02]  /*f930*/  IADD3 R11, R10, -R11, RZ ;  /* 0x8000000b0a0b7210 */ /* 0x000fe40007ffe0ff */
[----:B------:R-:W-:Y:S02]  /*f940*/  STS.64 [R18+0x4800], R122 ;  /* 0x0048007a12007388 */ /* 0x000fe40000000a00 */
[----:B------:R-:W-:Y:S02]  /*f950*/  LEA R236, R11, R236, 0x4 ;  /* 0x000000ec0bec7211 */ /* 0x000fe400078e20ff */
[----:B------:R-:W-:Y:S04]  /*f960*/  STS.64 [R15+0x4000], R116 ;  /* 0x004000740f007388 */ /* 0x000fe80000000a00 */
[----:B------:R-:W-:Y:S04]  /*f970*/  STS.64 [R15+0x4800], R118 ;  /* 0x004800760f007388 */ /* 0x000fe80000000a00 */
[----:B------:R-:W-:Y:S06]  /*f980*/  BAR.SYNC.DEFER_BLOCKING 0x0 ;  /* 0x0000000000007b1d */ /* 0x000fec0000010000 */
        /* <DEDUP_REMOVED lines=29> */
.L_x_3497:
[----:B--234-:R-:W-:Y:S05]  /*fb60*/  BSYNC B0 ;  /* 0x0000000000007941 */ /* 0x01cfea0003800000 */
.L_x_3496:
[----:B------:R-:W-:Y:S01]  /*fb70*/  IMAD.SHL.U32 R4, R230, 0x4, RZ ;  /* 0x00000004e6047824 */ /* 0x000fe200078e00ff */
[C---:B------:R-:W-:Y:S01]  /*fb80*/  IADD3 R2, R224.reuse, 0x8, RZ ;  /* 0x00000008e0027810 */ /* 0x040fe20007ffe0ff */
[----:B------:R-:W-:Y:S01]  /*fb90*/  IMAD R7, R7, c[0x0][0x22c], RZ ;  /* 0x00008b0007077a24 */ /* 0x000fe200078e02ff */
[----:B------:R-:W-:Y:S02]  /*fba0*/  IADD3 R0, R224, 0x10, RZ ;  /* 0x00000010e0007810 */ /* 0x000fe40007ffe0ff */
[----:B------:R-:W-:Y:S02]  /*fbb0*/  SHF.R.S32.HI R5, RZ, 0x1f, R4 ;  /* 0x0000001fff057819 */ /* 0x000fe40000011404 */
[----:B------:R-:W-:-:S02]  /*fbc0*/  ISETP.GE.AND P5, PT, R2, R223, PT ;  /* 0x000000df0200720c */ /* 0x000fc40003fa6270 */
[C---:B------:R-:W-:Y:S01]  /*fbd0*/  IADD3 R2, R224.reuse, 0x18, RZ ;  /* 0x00000018e0027810 */ /* 0x040fe20007ffe0ff */
[----:B------:R-:W-:Y:S01]  /*fbe0*/  IMAD.WIDE R4, R224, 0x80, R4 ;  /* 0x00000080e0047825 */ /* 0x000fe200078e0204 */
[-C--:B------:R-:W-:Y:S02]  /*fbf0*/  ISETP.GE.AND P4, PT, R0, R223.reuse, PT ;  /* 0x000000df0000720c */ /* 0x080fe40003f86270 */
[----:B------:R-:W-:Y:S02]  /*fc00*/  ISETP.GE.AND P3, PT, R2, R223, PT ;  /* 0x000000df0200720c */ /* 0x000fe40003f66270 */
[C---:B------:R-:W-:Y:S02]  /*fc10*/  IADD3 R3, P0, R7.reuse, R4, RZ ;  /* 0x0000000407037210 */ /* 0x040fe40007f1e0ff */
[----:B------:R-:W-:Y:S02]  /*fc20*/  IADD3 R2, R224, 0x30, RZ ;  /* 0x00000030e0027810 */ /* 0x000fe40007ffe0ff */
[----:B------:R-:W-:-:S02]  /*fc30*/  LEA.HI.X.SX32 R4, R7, R5, 0x1, P0 ;  /* 0x0000000507047211 */ /* 0x000fc400000f0eff */
[C---:B------:R-:W-:Y:S02]  /*fc40*/  LEA R6, P0, R3.reuse, c[0x0][0x1d8], 0x2 ;  /* 0x0000760003067a11 */ /* 0x040fe400078010ff */
[----:B------:R-:W-:Y:S02]  /*fc50*/  IADD3 R0, R224, 0x20, RZ ;  /* 0x00000020e0007810 */ /* 0x000fe40007ffe0ff */
[----:B------:R-:W-:Y:S02]  /*fc60*/  LEA.HI.X R7, R3, c[0x0][0x1dc], R4, 0x2, P0 ;  /* 0x0000770003077a11 */ /* 0x000fe400000f1404 */
[-C--:B------:R-:W-:Y:S02]  /*fc70*/  ISETP.GE.AND P0, PT, R2, R223.reuse, PT ;  /* 0x000000df0200720c */ /* 0x080fe40003f06270 */
[-C--:B------:R-:W-:Y:S01]  /*fc80*/  ISETP.GE.AND P2, PT, R0, R223.reuse, PT ;  /* 0x000000df0000720c */ /* 0x080fe20003f46270 */
[----:B------:R2:W-:Y:S01]  /*fc90*/  @!P5 STG.E.128 [R6.64+0x1000], R64 ;  /* 0x001000400600d986 */ /* 0x0005e2000c101d0c */
[----:B------:R-:W-:-:S02]  /*fca0*/  ISETP.GE.AND P6, PT, R224, R223, PT ;  /* 0x000000dfe000720c */ /* 0x000fc40003fc6270 */
[C---:B------:R-:W-:Y:S01]  /*fcb0*/  IADD3 R0, R224.reuse, 0x28, RZ ;  /* 0x00000028e0007810 */ /* 0x040fe20007ffe0ff */
[----:B-1----:R2:W-:Y:S01]  /*fcc0*/  @!P5 STG.E.128 [R6.64+0x1100], R32 ;  /* 0x001100200600d986 */ /* 0x0025e2000c101d0c */
[----:B------:R-:W-:Y:S02]  /*fcd0*/  IADD3 R224, R224, 0x38, RZ ;  /* 0x00000038e0e07810 */ /* 0x000fe40007ffe0ff */
[-C--:B------:R-:W-:Y:S01]  /*fce0*/  ISETP.GE.AND P1, PT, R0, R223.reuse, PT ;  /* 0x000000df0000720c */ /* 0x080fe20003f26270 */
[----:B------:R2:W-:Y:S04]  /*fcf0*/  @!P4 STG.E.128 [R6.64+0x2000], R60 ;  /* 0x0020003c0600c986 */ /* 0x0005e8000c101d0c */
[----:B------:R2:W-:Y:S04]  /*fd00*/  @!P0 STG.E.128 [R6.64+0x6000], R44 ;  /* 0x0060002c06008986 */ /* 0x0005e8000c101d0c */
[----:B------:R2:W-:Y:S01]  /*fd10*/  @!P0 STG.E.128 [R6.64+0x6100], R12 ;  /* 0x0061000c06008986 */ /* 0x0005e2000c101d0c */
[----:B------:R-:W-:-:S03]  /*fd20*/  ISETP.GE.AND P0, PT, R224, R223, PT ;  /* 0x000000dfe000720c */ /* 0x000fc60003f06270 */
[----:B------:R2:W-:Y:S04]  /*fd30*/  @!P6 STG.E.128 [R6.64+0x100], R36 ;  /* 0x000100240600e986 */ /* 0x0005e8000c101d0c */
[----:B------:R2:W-:Y:S04]  /*fd40*/  @!P4 STG.E.128 [R6.64+0x2100], R28 ;  /* 0x0021001c0600c986 */ /* 0x0005e8000c101d0c */
[----:B------:R2:W-:Y:S04]  /*fd50*/  @!P3 STG.E.128 [R6.64+0x3000], R56 ;  /* 0x003000380600b986 */ /* 0x0005e8000c101d0c */
[----:B------:R2:W-:Y:S04]  /*fd60*/  @!P3 STG.E.128 [R6.64+0x3100], R24 ;  /* 0x003100180600b986 */ /* 0x0005e8000c101d0c */
[----:B------:R2:W-:Y:S04]  /*fd70*/  @!P2 STG.E.128 [R6.64+0x4000], R52 ;  /* 0x004000340600a986 */ /* 0x0005e8000c101d0c */
[----:B------:R2:W-:Y:S04]  /*fd80*/  @!P2 STG.E.128 [R6.64+0x4100], R20 ;  /* 0x004100140600a986 */ /* 0x0005e8000c101d0c */
[----:B------:R2:W-:Y:S04]  /*fd90*/  @!P1 STG.E.128 [R6.64+0x5000], R48 ;  /* 0x0050003006009986 */ /* 0x0005e8000c101d0c */
[----:B------:R2:W-:Y:S04]  /*fda0*/  @!P1 STG.E.128 [R6.64+0x5100], R16 ;  /* 0x0051001006009986 */ /* 0x0005e8000c101d0c */
[----:B------:R2:W-:Y:S04]  /*fdb0*/  @!P6 STG.E.64 [R6.64], R68 ;  /* 0x000000440600e986 */ /* 0x0005e8000c101b0c */
[----:B------:R2:W-:Y:S01]  /*fdc0*/  @!P6 STG.E.64 [R6.64+0x8], R70 ;  /* 0x000008460600e986 */ /* 0x0005e2000c101b0c */
[----:B------:R-:W-:Y:S05]  /*fdd0*/  @P0 EXIT ;  /* 0x000000000000094d */ /* 0x000fea0003800000 */
[----:B------:R-:W-:Y:S04]  /*fde0*/  STG.E.128 [R6.64+0x7000], R40 ;  /* 0x0070002806007986 */ /* 0x000fe8000c101d0c */
[----:B------:R-:W-:Y:S01]  /*fdf0*/  STG.E.128 [R6.64+0x7100], R72 ;  /* 0x0071004806007986 */ /* 0x000fe2000c101d0c */
[----:B------:R-:W-:Y:S05]  /*fe00*/  EXIT ;  /* 0x000000000000794d */ /* 0x000fea0003800000 */
.L_x_3498:
        /* <DEDUP_REMOVED lines=15> */
.L_x_8238:


//--------------------- .text._ZN5flash24flash_fwd_splitkv_kernelI23Flash_fwd_kernel_traitsILi128ELi64ELi128ELi4ELb0ELb0EN7cutlass6half_tE19Flash_kernel_traitsILi128ELi64ELi128ELi4ES3_EELb1ELb0ELb0ELb0ELb1ELb1ELb1ELb0EEEvNS_16Flash_fwd_paramsE --------------------------
	.section	.text._ZN5flash24flash_fwd_splitkv_kernelI23Flash_fwd_kernel_traitsILi128ELi64ELi128ELi4ELb0ELb0EN7cutlass6half_tE19Flash_kernel_traitsILi128ELi64ELi128ELi4ES3_EELb1ELb0ELb0ELb0ELb1ELb1ELb1ELb0EEEvNS_16Flash_fwd_paramsE,"ax",@progbits
	.sectioninfo	@"SHI_REGISTERS=255"
	.align	128
        .global         _ZN5flash24flash_fwd_splitkv_kernelI23Flash_fwd_kernel_traitsILi128ELi64ELi128ELi4ELb0ELb0EN7cutlass6half_tE19Flash_kernel_traitsILi128ELi64ELi128ELi4ES3_EELb1ELb0ELb0ELb0ELb1ELb1ELb1ELb0EEEvNS_16Flash_fwd_paramsE
        .type           _ZN5flash24flash_fwd_splitkv_kernelI23Flash_fwd_kernel_traitsILi128ELi64ELi128ELi4ELb0ELb0EN7cutlass6half_tE19Flash_kernel_traitsILi128ELi64ELi128ELi4ES3_EELb1ELb0ELb0ELb0ELb1ELb1ELb1ELb0EEEvNS_16Flash_fwd_paramsE,@function
        .size           _ZN5flash24flash_fwd_splitkv_kernelI23Flash_fwd_kernel_traitsILi128ELi64ELi128ELi4ELb0ELb0EN7cutlass6half_tE19Flash_kernel_traitsILi128ELi64ELi128ELi4ES3_EELb1ELb0ELb0ELb0ELb1ELb1ELb1ELb0EEEvNS_16Flash_fwd_paramsE,(.L_x_8239 - _ZN5flash24flash_fwd_splitkv_kernelI23Flash_fwd_kernel_traitsILi128ELi64ELi128ELi4ELb0ELb0EN7cutlass6half_tE19Flash_kernel_traitsILi128ELi64ELi128ELi4ES3_EELb1ELb0ELb0ELb0ELb1ELb1ELb1ELb0EEEvNS_16Flash_fwd_paramsE)
        .other          _ZN5flash24flash_fwd_splitkv_kernelI23Flash_fwd_kernel_traitsILi128ELi64ELi128ELi4ELb0ELb0EN7cutlass6half_tE19Flash_kernel_traitsILi128ELi64ELi128ELi4ES3_EELb1ELb0ELb0ELb0ELb1ELb1ELb1ELb0EEEvNS_16Flash_fwd_paramsE,@"STO_CUDA_ENTRY STV_DEFAULT"
_ZN5flash24flash_fwd_splitkv_kernelI23Flash_fwd_kernel_traitsILi128ELi64ELi128ELi4ELb0ELb0EN7cutlass6half_tE19Flash_kernel_traitsILi128ELi64ELi128ELi4ES3_EELb1ELb0ELb0ELb0ELb1ELb1ELb1ELb0EEEvNS_16Flash_fwd_paramsE:
.text._ZN5flash24flash_fwd_splitkv_kernelI23Flash_fwd_kernel_traitsILi128ELi64ELi128ELi4ELb0ELb0EN7cutlass6half_tE19Flash_kernel_traitsILi128ELi64ELi128ELi4ES3_EELb1ELb0ELb0ELb0ELb1ELb1ELb1ELb0EEEvNS_16Flash_fwd_paramsE:
        /* <DEDUP_REMOVED lines=53> */
.L_x_3499:
[----:B-1-34-:R-:W-:Y:S02]  /*0350*/  MOV R3, c[0x0][0x218] ;  /* 0x0000860000037a02 */ /* 0x01afe40000000f00 */
.L_x_3500:
        /* <DEDUP_REMOVED lines=139> */
.L_x_3501:
        /* <DEDUP_REMOVED lines=93> */
.L_x_3502:
        /* <DEDUP_REMOVED lines=16> */
.L_x_3504:
        /* <DEDUP_REMOVED lines=49> */
.L_x_3503:
[----:B------:R-:W-:Y:S01]  /*15f0*/  ISETP.NE.AND P1, PT, R7, -0x1, PT ;  /* 0xffffffff0700780c */ /* 0x000fe20003f25270 */
[----:B------:R-:W-:Y:S01]  /*1600*/  IMAD.IADD R227, R132, 0x1, -R137 ;  /* 0x0000000184e37824 */ /* 0x000fe200078e0a89 */
[----:B------:R-:W-:Y:S01]  /*1610*/  SHF.R.S32.HI R15, RZ, 0x1f, R6 ;  /* 0x0000001fff0f7819 */ /* 0x000fe20000011406 */
[----:B------:R-:W-:Y:S01]  /*1620*/  IMAD R11, R11, c[0x0][0x1b8], RZ ;  /* 0x00006e000b0b7a24 */ /* 0x000fe200078e02ff */
[----:B------:R-:W-:Y:S02]  /*1630*/  IADD3 R232, R38, -0x1, RZ ;  /* 0xffffffff26e87810 */ /* 0x000fe40007ffe0ff */
[CC--:B------:R-:W-:Y:S01]  /*1640*/  LEA.HI R5, R15.reuse, R6.reuse, RZ, 0x3 ;  /* 0x000000060f057211 */ /* 0x0c0fe200078f18ff */
[----:B------:R-:W-:Y:S01]  /*1650*/  IMAD R11, R22, c[0x0][0x1bc], R11 ;  /* 0x00006f00160b7a24 */ /* 0x000fe200078e020b */
[----:B------:R-:W-:Y:S02]  /*1660*/  LEA.HI R10, R15, R6, RZ, 0x6 ;  /* 0x000000060f0a7211 */ /* 0x000fe400078f30ff */
[----:B------:R-:W-:-:S02]  /*1670*/  SHF.R.S32.HI R16, RZ, 0x3, R5 ;  /* 0x00000003ff107819 */ /* 0x000fc40000011405 */
[----:B------:R-:W-:Y:S01]  /*1680*/  LOP3.LUT R5, R5, 0xfffffff8, RZ, 0xc0, !PT ;  /* 0xfffffff805057812 */ /* 0x000fe200078ec0ff */
[----:B------:R-:W-:Y:S01]  /*1690*/  @!P1 IMAD.WIDE.U32 R8, R235, c[0x0][0x178], RZ ;  /* 0x00005e00eb089a25 */ /* 0x000fe200078e00ff */
[----:B-----5:R-:W-:Y:S02]  /*16a0*/  @!P1 SHF.R.S32.HI R0, RZ, 0x1f, R235 ;  /* 0x0000001fff009819 */ /* 0x020fe400000114eb */
[----:B------:R-:W-:Y:S01]  /*16b0*/  IADD3 R5, -R5, R6, RZ ;  /* 0x0000000605057210 */ /* 0x000fe20007ffe1ff */
[----:B------:R-:W-:Y:S01]  /*16c0*/  @P1 IMAD.WIDE.U32 R24, R7, c[0x0][0x190], RZ ;  /* 0x0000640007181a25 */ /* 0x000fe200078e00ff */
[C---:B------:R-:W-:Y:S02]  /*16d0*/  IADD3 R26, R16.reuse, 0x10, RZ ;  /* 0x00000010101a7810 */ /* 0x040fe40007ffe0ff */
[----:B------:R-:W-:Y:S01]  /*16e0*/  IADD3 R18, R16, 0x30, RZ ;  /* 0x0000003010127810 */ /* 0x000fe20007ffe0ff */
[----:B------:R-:W-:Y:S01]  /*16f0*/  @!P1 IMAD R0, R0, c[0x0][0x178], RZ ;  /* 0x00005e0000009a24 */ /* 0x000fe200078e02ff */
[-C--:B------:R-:W-:Y:S01]  /*1700*/  ISETP.GE.AND P3, PT, R26, R227.reuse, PT ;  /* 0x000000e31a00720c */ /* 0x080fe20003f66270 */
[----:B------:R-:W-:Y:S01]  /*1710*/  @!P1 IMAD.MOV.U32 R24, RZ, RZ, R8 ;  /* 0x000000ffff189224 */ /* 0x000fe200078e0008 */
[----:B------:R-:W-:Y:S01]  /*1720*/  SHF.R.S32.HI R17, RZ, 0x1f, R16 ;  /* 0x0000001fff117819 */ /* 0x000fe20000011410 */
[----:B------:R-:W-:Y:S01]  /*1730*/  @!P1 IMAD R0, R235, c[0x0][0x17c], R0 ;  /* 0x00005f00eb009a24 */ /* 0x000fe200078e0200 */
[C---:B------:R-:W-:Y:S01]  /*1740*/  IADD3 R20, R16.reuse, 0x20, RZ ;  /* 0x0000002010147810 */ /* 0x040fe20007ffe0ff */
[----:B------:R-:W-:Y:S01]  /*1750*/  IMAD.SHL.U32 R19, R5, 0x8, RZ ;  /* 0x0000000805137824 */ /* 0x000fe200078e00ff */
[-C--:B------:R-:W-:Y:S01]  /*1760*/  ISETP.GE.AND P5, PT, R16, R227.reuse, PT ;  /* 0x000000e31000720c */ /* 0x080fe20003fa6270 */
[----:B------:R-:W-:Y:S01]  /*1770*/  @P1 IMAD R7, R7, c[0x0][0x194], R25 ;  /* 0x0000650007071a24 */ /* 0x000fe200078e0219 */
[----:B------:R-:W-:Y:S01]  /*1780*/  ISETP.GE.AND P2, PT, R20, R227, PT ;  /* 0x000000e31400720c */ /* 0x000fe20003f46270 */
[----:B------:R-:W-:Y:S01]  /*1790*/  @!P1 IMAD.IADD R7, R9, 0x1, R0 ;  /* 0x0000000109079824 */ /* 0x000fe200078e0200 */
[----:B------:R-:W-:Y:S01]  /*17a0*/  IADD3 R24, P6, R19, R24, RZ ;  /* 0x0000001813187210 */ /* 0x000fe20007fde0ff */
[----:B------:R-:W-:Y:S01]  /*17b0*/  IMAD.SHL.U32 R8, R16, 0x40, RZ ;  /* 0x0000004010087824 */ /* 0x000fe200078e00ff */
[----:B------:R-:W-:Y:S01]  /*17c0*/  SHF.R.S32.HI R9, RZ, 0x1f, R19 ;  /* 0x0000001fff097819 */ /* 0x000fe20000011413 */
[----:B------:R-:W-:Y:S01]  /*17d0*/  IMAD.WIDE R34, R35, 0x40, R16 ;  /* 0x0000004023227825 */ /* 0x000fe200078e0210 */
[----:B------:R-:W-:-:S02]  /*17e0*/  SHF.R.S32.HI R0, RZ, 0x1f, R21 ;  /* 0x0000001fff007819 */ /* 0x000fc40000011415 */
[----:B------:R-:W-:Y:S01]  /*17f0*/  LOP3.LUT R8, R8, 0x1c0, RZ, 0xc0, !PT ;  /* 0x000001c008087812 */ /* 0x000fe200078ec0ff */
[----:B------:R-:W-:Y:S01]  /*1800*/  IMAD.X R25, R9, 0x1, R7, P6 ;  /* 0x0000000109197824 */ /* 0x000fe200030e0607 */
[----:B------:R-:W-:Y:S01]  /*1810*/  ISETP.GE.AND P6, PT, R18, R227, PT ;  /* 0x000000e31200720c */ /* 0x000fe20003fc6270 */
[----:B------:R-:W-:Y:S01]  /*1820*/  IMAD R0, R0, c[0x0][0x1a8], RZ ;  /* 0x00006a0000007a24 */ /* 0x000fe200078e02ff */
[----:B------:R-:W-:Y:S01]  /*1830*/  IADD3 R30, P1, R19, R30, RZ ;  /* 0x0000001e131e7210 */ /* 0x000fe20007f3e0ff */
[----:B------:R-:W-:Y:S01]  /*1840*/  IMAD.WIDE.U32 R48, R21, c[0x0][0x1a8], R24 ;  /* 0x00006a0015307a25 */ /* 0x000fe200078e0018 */
[----:B------:R-:W-:Y:S02]  /*1850*/  IADD3 R28, P4, R19, R28, RZ ;  /* 0x0000001c131c7210 */ /* 0x000fe40007f9e0ff */
[----:B------:R-:W-:Y:S01]  /*1860*/  LOP3.LUT R19, R8, 0x38, R19, 0xf8, !PT ;  /* 0x0000003808137812 */ /* 0x000fe200078ef813 */
[----:B------:R-:W-:Y:S01]  /*1870*/  IMAD.X R31, R9, 0x1, R4, P1 ;  /* 0x00000001091f7824 */ /* 0x000fe200008e0604 */
[----:B------:R-:W-:Y:S01]  /*1880*/  SHF.R.U32.HI R8, RZ, 0x3, R8 ;  /* 0x00000003ff087819 */ /* 0x000fe20000011608 */
[----:B------:R-:W-:Y:S01]  /*1890*/  IMAD R0, R21, c[0x0][0x1ac], R0 ;  /* 0x00006b0015007a24 */ /* 0x000fe200078e0200 */
[----:B------:R-:W-:Y:S01]  /*18a0*/  @!P3 IADD3 R40, P1, R34, 0x10, RZ ;  /* 0x000000102228b810 */ /* 0x000fe20007f3e0ff */
[----:B------:R-:W-:Y:S01]  /*18b0*/  IMAD.X R29, R9, 0x1, R2, P4 ;  /* 0x00000001091d7824 */ /* 0x000fe200020e0602 */
[----:B------:R-:W-:Y:S01]  /*18c0*/  LOP3.LUT R8, R19, R8, RZ, 0x3c, !PT ;  /* 0x0000000813087212 */ /* 0x000fe200078e3cff */
[----:B------:R-:W-:Y:S01]  /*18d0*/  IMAD.IADD R49, R49, 0x1, R0 ;  /* 0x0000000131317824 */ /* 0x000fe200078e0200 */
[----:B------:R-:W-:Y:S01]  /*18e0*/  SHF.L.U32 R233, R10, 0x3, RZ ;  /* 0x000000030ae97819 */ /* 0x000fe200000006ff */
[--C-:B------:R-:W-:Y:S01]  /*18f0*/  @!P3 IMAD.MOV.U32 R46, RZ, RZ, R48.reuse ;  /* 0x000000ffff2eb224 */ /* 0x100fe200078e0030 */
[----:B------:R-:W-:Y:S01]  /*1900*/  @!P3 IADD3.X R21, RZ, R35, RZ, P1, !PT ;  /* 0x00000023ff15b210 */ /* 0x000fe20000ffe4ff */
[----:B------:R-:W-:Y:S01]  /*1910*/  @!P3 IMAD.MOV.U32 R47, RZ, RZ, R49 ;  /* 0x000000ffff2fb224 */ /* 0x000fe200078e0031 */
[----:B------:R-:W-:Y:S01]  /*1920*/  @!P6 IADD3 R24, P1, R34, 0x30, RZ ;  /* 0x000000302218e810 */ /* 0x000fe20007f3e0ff */
[----:B------:R-:W-:Y:S01]  /*1930*/  @!P5 IMAD R7, R35, c[0x0][0x190], RZ ;  /* 0x000064002307da24 */ /* 0x000fe200078e02ff */
[----:B------:R-:W-:Y:S01]  /*1940*/  LOP3.LUT R233, R8, 0xfffffe00, R233, 0xf8, !PT ;  /* 0xfffffe0008e97812 */ /* 0x000fe200078ef8e9 */
[----:B------:R-:W-:Y:S01]  /*1950*/  @!P3 IMAD R21, R21, c[0x0][0x190], RZ ;  /* 0x000064001515ba24 */ /* 0x000fe200078e02ff */
[----:B------:R-:W-:Y:S01]  /*1960*/  @!P2 IADD3 R8, P4, R34, 0x20, RZ ;  /* 0x000000202208a810 */ /* 0x000fe20007f9e0ff */
[----:B------:R-:W-:Y:S01]  /*1970*/  @!P6 IMAD.X R19, RZ, RZ, R35, P1 ;  /* 0x000000ffff13e224 */ /* 0x000fe200008e0623 */
[----:B------:R-:W-:Y:S01]  /*1980*/  @!P6 MOV R45, R49 ;  /* 0x00000031002de202 */ /* 0x000fe20000000f00 */
[----:B------:R-:W-:Y:S01]  /*1990*/  @!P3 IMAD R4, R40, c[0x0][0x194], R21 ;  /* 0x000065002804ba24 */ /* 0x000fe200078e0215 */
[----:B------:R-:W-:Y:S01]  /*19a0*/  @!P2 MOV R32, R48 ;  /* 0x000000300020a202 */ /* 0x000fe20000000f00 */
[----:B------:R-:W-:Y:S01]  /*19b0*/  @!P2 IMAD.X R9, RZ, RZ, R35, P4 ;  /* 0x000000ffff09a224 */ /* 0x000fe200020e0623 */
[----:B------:R-:W-:Y:S01]  /*19c0*/  SHF.L.U32 R233, R233, 0x1, RZ ;  /* 0x00000001e9e97819 */ /* 0x000fe200000006ff */
[----:B------:R-:W-:Y:S01]  /*19d0*/  @!P6 IMAD R19, R19, c[0x0][0x190], RZ ;  /* 0x000064001313ea24 */ /* 0x000fe200078e02ff */
[C---:B------:R-:W-:Y:S01]  /*19e0*/  IADD3 R12, R16.reuse, 0x40, RZ ;  /* 0x00000040100c7810 */ /* 0x040fe20007ffe0ff */
[----:B------:R-:W-:Y:S01]  /*19f0*/  @!P6 IMAD.MOV.U32 R44, RZ, RZ, R48 ;  /* 0x000000ffff2ce224 */ /* 0x000fe200078e0030 */
[----:B------:R-:W-:Y:S01]  /*1a00*/  IADD3 R14, R16, 0x50, RZ ;  /* 0x00000050100e7810 */ /* 0x000fe20007ffe0ff */
[----:B------:R-:W-:Y:S01]  /*1a10*/  @!P3 IMAD.WIDE.U32 R40, R40, c[0x0][0x190], R46 ;  /* 0x000064002828ba25 */ /* 0x000fe200078e002e */
[----:B------:R-:W-:-:S02]  /*1a20*/  LEA.HI R228, R15, R6, RZ, 0x4 ;  /* 0x000000060fe47211 */ /* 0x000fc400078f20ff */
[----:B------:R-:W-:Y:S01]  /*1a30*/  LEA.HI R134, R15, R6, RZ, 0x5 ;  /* 0x000000060f867211 */ /* 0x000fe200078f28ff */
[C---:B------:R-:W-:Y:S02]  /*1a40*/  @!P5 IMAD R7, R34.reuse, c[0x0][0x194], R7 ;  /* 0x000065002207da24 */ /* 0x040fe400078e0207 */
[----:B------:R-:W-:Y:S01]  /*1a50*/  @!P2 IMAD R9, R9, c[0x0][0x190], RZ ;  /* 0x000064000909aa24 */ /* 0x000fe200078e02ff */
[----:B------:R-:W-:Y:S01]  /*1a60*/  SHF.R.S32.HI R135, RZ, 0x5, R134 ;  /* 0x00000005ff877819 */ /* 0x000fe20000011486 */
[--C-:B------:R-:W-:Y:S02]  /*1a70*/  @!P2 IMAD.MOV.U32 R33, RZ, RZ, R49.reuse ;  /* 0x000000ffff21a224 */ /* 0x100fe400078e0031 */
[----:B------:R-:W-:-:S04]  /*1a80*/  @!P5 IMAD.WIDE.U32 R34, R34, c[0x0][0x190], R48 ;  /* 0x000064002222da25 */ /* 0x000fc800078e0030 */
[C---:B------:R-:W-:Y:S01]  /*1a90*/  @!P6 IMAD R0, R24.reuse, c[0x0][0x194], R19 ;  /* 0x000065001800ea24 */ /* 0x040fe200078e0213 */
[----:B------:R-:W-:Y:S01]  /*1aa0*/  @!P5 IADD3 R7, R35, R7, RZ ;  /* 0x000000072307d210 */ /* 0x000fe20007ffe0ff */
[----:B------:R-:W-:Y:S01]  /*1ab0*/  @!P6 IMAD.WIDE.U32 R24, R24, c[0x0][0x190], R44 ;  /* 0x000064001818ea25 */ /* 0x000fe200078e002c */
[----:B------:R-:W-:-:S03]  /*1ac0*/  @!P3 LEA R44, P4, R40, c[0x0][0x160], 0x1 ;  /* 0x00005800282cba11 */ /* 0x000fc600078808ff */
[----:B------:R-:W-:Y:S02]  /*1ad0*/  @!P3 IMAD.IADD R4, R41, 0x1, R4 ;  /* 0x000000012904b824 */ /* 0x000fe400078e0204 */
[C---:B------:R-:W-:Y:S02]  /*1ae0*/  @!P2 IMAD R2, R8.reuse, c[0x0][0x194], R9 ;  /* 0x000065000802aa24 */ /* 0x040fe400078e0209 */
[----:B------:R-:W-:Y:S01]  /*1af0*/  @!P2 IMAD.WIDE.U32 R8, R8, c[0x0][0x190], R32 ;  /* 0x000064000808aa25 */ /* 0x000fe200078e0020 */
[----:B------:R-:W-:Y:S02]  /*1b00*/  @!P5 LEA R32, P1, R34, c[0x0][0x160], 0x1 ;  /* 0x000058002220da11 */ /* 0x000fe400078208ff */
[----:B------:R-:W-:Y:S01]  /*1b10*/  @!P3 LEA.HI.X R45, R40, c[0x0][0x164], R4, 0x1, P4 ;  /* 0x00005900282dba11 */ /* 0x000fe200020f0c04 */
[----:B------:R-:W-:Y:S01]  /*1b20*/  IMAD.SHL.U32 R4, R232, 0x80, RZ ;  /* 0x00000080e8047824 */ /* 0x000fe200078e00ff */
[----:B------:R-:W-:Y:S01]  /*1b30*/  @!P5 LEA.HI.X R33, R34, c[0x0][0x164], R7, 0x1, P1 ;  /* 0x000059002221da11 */ /* 0x000fe200008f0c07 */
[----:B------:R-:W-:Y:S01]  /*1b40*/  @!P2 IMAD.IADD R2, R9, 0x1, R2 ;  /* 0x000000010902a824 */ /* 0x000fe200078e0202 */
[----:B------:R-:W-:Y:S01]  /*1b50*/  IADD3 R40, P4, R16, R3, RZ ;  /* 0x0000000310287210 */ /* 0x000fe20007f9e0ff */
[C---:B------:R-:W-:Y:S01]  /*1b60*/  IMAD R133, R17.reuse, c[0x0][0x198], RZ ;  /* 0x0000660011857a24 */ /* 0x040fe200078e02ff */
[----:B------:R-:W-:Y:S01]  /*1b70*/  IADD3 R9, -R4, R43, RZ ;  /* 0x0000002b04097210 */ /* 0x000fe20007ffe1ff */
[----:B------:R-:W-:Y:S01]  /*1b80*/  @!PT LDS RZ, [RZ] ;  /* 0x00000000fffff984 */ /* 0x000fe20000000800 */
[----:B------:R-:W-:Y:S01]  /*1b90*/  @!PT LDS RZ, [RZ] ;  /* 0x00000000fffff984 */ /* 0x000fe20000000800 */
[----:B------:R-:W-:Y:S01]  /*1ba0*/  @!PT LDS RZ, [RZ] ;  /* 0x00000000fffff984 */ /* 0x000fe20000000800 */
[----:B------:R1:W-:Y:S01]  /*1bb0*/  @!P5 LDGSTS.E.BYPASS.LTC128B.128 [R233], [R32.64] ;  /* 0x0000000020e9dfae */ /* 0x0003e2000b901d4c */
[----:B------:R-:W-:Y:S01]  /*1bc0*/  @!P2 LEA R34, P1, R8, c[0x0][0x160], 0x1 ;  /* 0x000058000822aa11 */ /* 0x000fe200078208ff */
[----:B------:R-:W-:Y:S01]  /*1bd0*/  IMAD.X R13, R17, 0x1, R13, P4 ;  /* 0x00000001110d7824 */ /* 0x000fe200020e060d */
[-C--:B------:R-:W-:Y:S01]  /*1be0*/  ISETP.GE.AND P4, PT, R26, R9.reuse, PT ;  /* 0x000000091a00720c */ /* 0x080fe20003f86270 */
[----:B------:R1:W-:Y:S01]  /*1bf0*/  @!P5 LDGSTS.E.BYPASS.LTC128B.128 [R233+0x2000], [R32.64+0x80] ;  /* 0x0200008020e9dfae */ /* 0x0003e2000b901d4c */
[C---:B------:R-:W-:Y:S01]  /*1c00*/  ISETP.GE.AND P5, PT, R16.reuse, R9, PT ;  /* 0x000000091000720c */ /* 0x040fe20003fa6270 */
[----:B------:R-:W-:Y:S01]  /*1c10*/  IMAD R133, R16, c[0x0][0x19c], R133 ;  /* 0x0000670010857a24 */ /* 0x000fe200078e0285 */
[----:B------:R-:W-:Y:S01]  /*1c20*/  @!P2 LEA.HI.X R35, R8, c[0x0][0x164], R2, 0x1, P1 ;  /* 0x000059000823aa11 */ /* 0x000fe200008f0c02 */
[----:B------:R-:W-:Y:S01]  /*1c30*/  IMAD.WIDE.U32 R2, R16, c[0x0][0x198], R28 ;  /* 0x0000660010027a25 */ /* 0x000fe200078e001c */
[----:B------:R-:W-:Y:S01]  /*1c40*/  @!P6 LEA R28, P1, R24, c[0x0][0x160], 0x1 ;  /* 0x00005800181cea11 */ /* 0x000fe200078208ff */
[----:B------:R2:W-:Y:S02]  /*1c50*/  @!P3 LDGSTS.E.BYPASS.LTC128B.128 [R233+0x800], [R44.64] ;  /* 0x008000002ce9bfae */ /* 0x0005e4000b901d4c */
[----:B------:R-:W-:-:S02]  /*1c60*/  @!P6 IMAD.IADD R0, R25, 0x1, R0 ;  /* 0x000000011900e824 */ /* 0x000fc400078e0200 */
[----:B------:R2:W-:Y:S01]  /*1c70*/  @!P3 LDGSTS.E.BYPASS.LTC128B.128 [R233+0x2800], [R44.64+0x80] ;  /* 0x028000802ce9bfae */ /* 0x0005e2000b901d4c */
[----:B------:R-:W-:Y:S01]  /*1c80*/  IMAD.IADD R133, R3, 0x1, R133 ;  /* 0x0000000103857824 */ /* 0x000fe200078e0285 */
[----:B------:R-:W-:Y:S01]  /*1c90*/  MOV R3, c[0x0][0x198] ;  /* 0x0000660000037a02 */ /* 0x000fe20000000f00 */
[----:B------:R-:W-:Y:S01]  /*1ca0*/  IMAD.WIDE.U32 R30, R22, c[0x0][0x1b8], R30 ;  /* 0x00006e00161e7a25 */ /* 0x000fe200078e001e */
[----:B------:R3:W-:Y:S01]  /*1cb0*/  @!P2 LDGSTS.E.BYPASS.LTC128B.128 [R233+0x1000], [R34.64] ;  /* 0x0100000022e9afae */ /* 0x0007e2000b901d4c */
[----:B------:R-:W-:Y:S02]  /*1cc0*/  @!P6 LEA.HI.X R29, R24, c[0x0][0x164], R0, 0x1, P1 ;  /* 0x00005900181dea11 */ /* 0x000fe400008f0c00 */
[-C--:B------:R-:W-:Y:S01]  /*1cd0*/  ISETP.GE.AND P3, PT, R20, R9.reuse, PT ;  /* 0x000000091400720c */ /* 0x080fe20003f66270 */
[----:B------:R3:W-:Y:S01]  /*1ce0*/  @!P2 LDGSTS.E.BYPASS.LTC128B.128 [R233+0x3000], [R34.64+0x80] ;  /* 0x0300008022e9afae */ /* 0x0007e2000b901d4c */
[C---:B------:R-:W-:Y:S01]  /*1cf0*/  @!P5 LEA R24, P2, R2.reuse, c[0x0][0x168], 0x1 ;  /* 0x00005a000218da11 */ /* 0x040fe200078408ff */
[----:B------:R-:W-:Y:S01]  /*1d00*/  IMAD.MOV.U32 R0, RZ, RZ, c[0x0][0x19c] ;  /* 0x00006700ff007624 */ /* 0x000fe200078e00ff */
[C---:B------:R-:W-:Y:S01]  /*1d10*/  @!P4 LEA R8, P1, R3.reuse, R2, 0x4 ;  /* 0x000000020308c211 */ /* 0x040fe200078220ff */
[----:B------:R4:W-:Y:S01]  /*1d20*/  @!P6 LDGSTS.E.BYPASS.LTC128B.128 [R233+0x1800], [R28.64] ;  /* 0x018000001ce9efae */ /* 0x0009e2000b901d4c */
[----:B------:R-:W-:Y:S01]  /*1d30*/  @!P5 LEA.HI.X R25, R2, c[0x0][0x16c], R133, 0x1, P2 ;  /* 0x00005b000219da11 */ /* 0x000fe200010f0c85 */
[----:B------:R-:W-:Y:S01]  /*1d40*/  IMAD.SHL.U32 R10, R0, 0x20, RZ ;  /* 0x00000020000a7824 */ /* 0x000fe200078e00ff */
        /* <DEDUP_REMOVED lines=10> */
[----:B--2---:R-:W-:Y:S02]  /*1df0*/  IMAD.WIDE.U32 R44, R3, 0x20, RZ ;  /* 0x00000020032c7825 */ /* 0x004fe400078e00ff */
[----:B------:R2:W-:Y:S03]  /*1e00*/  @!P4 LDGSTS.E.BYPASS.LTC128B.128 [R233+0x4800], [R32.64] ;  /* 0x0480000020e9cfae */ /* 0x0005e6000b901d4c */
[----:B------:R-:W-:Y:S01]  /*1e10*/  @!P3 IADD3 R8, P1, R2, R44, RZ ;  /* 0x0000002c0208b210 */ /* 0x000fe20007f3e0ff */
[----:B------:R2:W-:Y:S01]  /*1e20*/  @!P4 LDGSTS.E.BYPASS.LTC128B.128 [R233+0x8800], [R32.64+0x80] ;  /* 0x0880008020e9cfae */ /* 0x0005e2000b901d4c */
[----:B---3--:R-:W-:Y:S01]  /*1e30*/  @!P2 MOV R34, R2 ;  /* 0x000000020022a202 */ /* 0x008fe20000000f00 */
[----:B------:R-:W-:Y:S01]  /*1e40*/  @!P2 IMAD.MOV.U32 R35, RZ, RZ, R133 ;  /* 0x000000ffff23a224 */ /* 0x000fe200078e0085 */
[----:B------:R-:W-:-:S02]  /*1e50*/  @!P3 IADD3.X R7, R133, R45, R10, P1, !PT ;  /* 0x0000002d8507b210 */ /* 0x000fc40000ffe40a */
[----:B------:R-:W-:Y:S01]  /*1e60*/  @!P3 LEA R44, P1, R8, c[0x0][0x168], 0x1 ;  /* 0x00005a00082cba11 */ /* 0x000fe200078208ff */
[----:B------:R-:W-:Y:S01]  /*1e70*/  @!P2 IMAD.WIDE.U32 R46, R3, 0x30, R34 ;  /* 0x00000030032ea825 */ /* 0x000fe200078e0022 */
[----:B------:R-:W-:Y:S02]  /*1e80*/  IADD3 R10, R16, 0x70, RZ ;  /* 0x00000070100a7810 */ /* 0x000fe40007ffe0ff */
[----:B------:R-:W-:Y:S01]  /*1e90*/  @!P3 LEA.HI.X R45, R8, c[0x0][0x16c], R7, 0x1, P1 ;  /* 0x00005b00082dba11 */ /* 0x000fe200008f0c07 */
[----:B------:R-:W-:Y:S01]  /*1ea0*/  @!P2 IMAD R7, R0, 0x30, RZ ;  /* 0x000000300007a824 */ /* 0x000fe200078e02ff */
[----:B------:R-:W-:Y:S01]  /*1eb0*/  @!P2 LEA R34, P1, R46, c[0x0][0x168], 0x1 ;  /* 0x00005a002e22aa11 */ /* 0x000fe200078208ff */
[----:B----4-:R-:W-:Y:S01]  /*1ec0*/  @!P5 IMAD.MOV.U32 R29, RZ, RZ, R133 ;  /* 0x000000ffff1dd224 */ /* 0x010fe200078e0085 */
[----:B------:R-:W-:Y:S01]  /*1ed0*/  IADD3 R8, R16, 0x60, RZ ;  /* 0x0000006010087810 */ /* 0x000fe20007ffe0ff */
[----:B------:R-:W-:Y:S01]  /*1ee0*/  @!P2 IMAD.IADD R7, R47, 0x1, R7 ;  /* 0x000000012f07a824 */ /* 0x000fe200078e0207 */
[----:B------:R-:W-:Y:S01]  /*1ef0*/  @!P5 MOV R28, R2 ;  /* 0x00000002001cd202 */ /* 0x000fe20000000f00 */
[----:B------:R3:W-:Y:S01]  /*1f00*/  @!P3 LDGSTS.E.BYPASS.LTC128B.128 [R233+0x5000], [R44.64] ;  /* 0x050000002ce9bfae */ /* 0x0007e2000b901d4c */
[----:B------:R-:W-:-:S02]  /*1f10*/  ISETP.GE.AND P4, PT, R8, R9, PT ;  /* 0x000000090800720c */ /* 0x000fc40003f86270 */
[----:B------:R-:W-:Y:S01]  /*1f20*/  @!P2 LEA.HI.X R35, R46, c[0x0][0x16c], R7, 0x1, P1 ;  /* 0x00005b002e23aa11 */ /* 0x000fe200008f0c07 */
[----:B------:R3:W-:Y:S01]  /*1f30*/  @!P3 LDGSTS.E.BYPASS.LTC128B.128 [R233+0x9000], [R44.64+0x80] ;  /* 0x090000802ce9bfae */ /* 0x0007e2000b901d4c */
[C---:B-1----:R-:W-:Y:S01]  /*1f40*/  @!P6 LEA R24, P1, R3.reuse, R2, 0x6 ;  /* 0x000000020318e211 */ /* 0x042fe200078230ff */
[----:B------:R-:W-:Y:S01]  /*1f50*/  @!P5 IMAD R7, R0, 0x50, RZ ;  /* 0x000000500007d824 */ /* 0x000fe200078e02ff */
[----:B------:R-:W-:Y:S01]  /*1f60*/  ISETP.GE.AND P3, PT, R10, R9, PT ;  /* 0x000000090a00720c */ /* 0x000fe20003f66270 */
[C---:B------:R-:W-:Y:S01]  /*1f70*/  @!P5 IMAD.WIDE.U32 R28, R3.reuse, 0x50, R28 ;  /* 0x00000050031cd825 */ /* 0x040fe200078e001c */
[----:B------:R-:W-:Y:S01]  /*1f80*/  @!P6 LEA.HI.X R17, R3, R133, R0, 0x6, P1 ;  /* 0x000000850311e211 */ /* 0x000fe200008f3400 */
[----:B------:R1:W-:Y:S01]  /*1f90*/  @!P2 LDGSTS.E.BYPASS.LTC128B.128 [R233+0x5800], [R34.64] ;  /* 0x0580000022e9afae */ /* 0x0003e2000b901d4c */
[C---:B--2---:R-:W-:Y:S01]  /*1fa0*/  @!P6 LEA R32, P1, R24.reuse, c[0x0][0x168], 0x1 ;  /* 0x00005a001820ea11 */ /* 0x044fe200078208ff */
[----:B------:R-:W-:Y:S02]  /*1fb0*/  @!P5 IMAD.IADD R7, R29, 0x1, R7 ;  /* 0x000000011d07d824 */ /* 0x000fe400078e0207 */
[----:B------:R-:W-:Y:S01]  /*1fc0*/  @!P4 IMAD.MOV.U32 R29, RZ, RZ, R133 ;  /* 0x000000ffff1dc224 */ /* 0x000fe200078e0085 */
[----:B------:R-:W-:Y:S01]  /*1fd0*/  @!P6 LEA.HI.X R33, R24, c[0x0][0x16c], R17, 0x1, P1 ;  /* 0x00005b001821ea11 */ /* 0x000fe200008f0c11 */
[----:B------:R1:W-:Y:S01]  /*1fe0*/  @!P2 LDGSTS.E.BYPASS.LTC128B.128 [R233+0x9800], [R34.64+0x80] ;  /* 0x0980008022e9afae */ /* 0x0003e2000b901d4c */
[----:B------:R-:W-:-:S03]  /*1ff0*/  @!P5 LEA R24, P1, R28, c[0x0][0x168], 0x1 ;  /* 0x00005a001c18da11 */ /* 0x000fc600078208ff */
[----:B------:R-:W-:Y:S01]  /*2000*/  @!P3 MOV R23, R133 ;  /* 0x000000850017b202 */ /* 0x000fe20000000f00 */
[----:B------:R-:W-:Y:S01]  /*2010*/  @!P3 IMAD.MOV.U32 R22, RZ, RZ, R2 ;  /* 0x000000ffff16b224 */ /* 0x000fe200078e0002 */
[----:B------:R-:W-:Y:S01]  /*2020*/  @!P5 LEA.HI.X R25, R28, c[0x0][0x16c], R7, 0x1, P1 ;  /* 0x00005b001c19da11 */ /* 0x000fe200008f0c07 */
[C---:B------:R-:W-:Y:S01]  /*2030*/  @!P4 IMAD R7, R0.reuse, 0x60, RZ ;  /* 0x000000600007c824 */ /* 0x040fe200078e02ff */
[----:B------:R-:W-:Y:S01]  /*2040*/  @!P4 MOV R28, R2 ;  /* 0x00000002001cc202 */ /* 0x000fe20000000f00 */
[----:B------:R-:W-:Y:S01]  /*2050*/  @!P3 IMAD R0, R0, 0x70, RZ ;  /* 0x000000700000b824 */ /* 0x000fe200078e02ff */
[----:B------:R1:W-:Y:S01]  /*2060*/  @!P6 LDGSTS.E.BYPASS.LTC128B.128 [R233+0x6000], [R32.64] ;  /* 0x0600000020e9efae */ /* 0x0003e2000b901d4c */
[----:B------:R-:W-:-:S03]  /*2070*/  @!P3 IMAD.WIDE.U32 R22, R3, 0x70, R22 ;  /* 0x000000700316b825 */ /* 0x000fc600078e0016 */
[----:B------:R1:W-:Y:S01]  /*2080*/  @!P6 LDGSTS.E.BYPASS.LTC128B.128 [R233+0xa000], [R32.64+0x80] ;  /* 0x0a00008020e9efae */ /* 0x0003e2000b901d4c */
[----:B------:R-:W-:Y:S01]  /*2090*/  @!P4 IMAD.WIDE.U32 R28, R3, 0x60, R28 ;  /* 0x00000060031cc825 */ /* 0x000fe200078e001c */
[----:B------:R-:W-:Y:S02]  /*20a0*/  @!P3 IADD3 R0, R23, R0, RZ ;  /* 0x000000001700b210 */ /* 0x000fe40007ffe0ff */
[----:B------:R-:W-:Y:S01]  /*20b0*/  @!P3 LEA R46, P1, R22, c[0x0][0x168], 0x1 ;  /* 0x00005a00162eba11 */ /* 0x000fe200078208ff */
[----:B------:R-:W-:Y:S01]  /*20c0*/  @!P4 IMAD.IADD R7, R29, 0x1, R7 ;  /* 0x000000011d07c824 */ /* 0x000fe200078e0207 */
[----:B---3--:R-:W-:Y:S01]  /*20d0*/  @!P4 LEA R44, P2, R28, c[0x0][0x168], 0x1 ;  /* 0x00005a001c2cca11 */ /* 0x008fe200078408ff */
[----:B------:R2:W-:Y:S01]  /*20e0*/  @!P5 LDGSTS.E.BYPASS.LTC128B.128 [R233+0x6800], [R24.64] ;  /* 0x0680000018e9dfae */ /* 0x0005e2000b901d4c */
[----:B------:R-:W-:Y:S01]  /*20f0*/  @!P3 LEA.HI.X R47, R22, c[0x0][0x16c], R0, 0x1, P1 ;  /* 0x00005b00162fba11 */ /* 0x000fe200008f0c00 */
[----:B------:R-:W-:Y:S01]  /*2100*/  IMAD.MOV.U32 R0, RZ, RZ, 0x20 ;  /* 0x00000020ff007424 */ /* 0x000fe200078e00ff */
[----:B------:R-:W-:Y:S01]  /*2110*/  @!P4 LEA.HI.X R45, R28, c[0x0][0x16c], R7, 0x1, P2 ;  /* 0x00005b001c2dca11 */ /* 0x000fe200010f0c07 */
[----:B------:R2:W-:Y:S01]  /*2120*/  @!P5 LDGSTS.E.BYPASS.LTC128B.128 [R233+0xa800], [R24.64+0x80] ;  /* 0x0a80008018e9dfae */ /* 0x0005e2000b901d4c */
[----:B------:R-:W-:Y:S01]  /*2130*/  IMAD R7, R13, c[0x0][0x1a0], RZ ;  /* 0x000068000d077a24 */ /* 0x000fe200078e02ff */
[-C--:B------:R-:W-:Y:S01]  /*2140*/  ISETP.GE.AND P2, PT, R26, R9.reuse, PT ;  /* 0x000000091a00720c */ /* 0x080fe20003f46270 */
[----:B------:R-:W-:Y:S01]  /*2150*/  IMAD.WIDE.U32 R22, R0, c[0x0][0x1a0], RZ ;  /* 0x0000680000167a25 */ /* 0x000fe200078e00ff */
[----:B------:R3:W-:Y:S01]  /*2160*/  @!P4 LDGSTS.E.BYPASS.LTC128B.128 [R233+0x7000], [R44.64] ;  /* 0x070000002ce9cfae */ /* 0x0007e2000b901d4c */
[----:B------:R-:W-:-:S02]  /*2170*/  ISETP.GE.AND P1, PT, R20, R9, PT ;  /* 0x000000091400720c */ /* 0x000fc40003f26270 */
[C---:B------:R-:W-:Y:S01]  /*2180*/  IMAD R7, R40.reuse, c[0x0][0x1a4], R7 ;  /* 0x0000690028077a24 */ /* 0x040fe200078e0207 */
[----:B------:R3:W-:Y:S01]  /*2190*/  @!P4 LDGSTS.E.BYPASS.LTC128B.128 [R233+0xb000], [R44.64+0x80] ;  /* 0x0b0000802ce9cfae */ /* 0x0007e2000b901d4c */
[----:B------:R-:W-:Y:S01]  /*21a0*/  IMAD.WIDE.U32 R40, R40, c[0x0][0x1a0], R30 ;  /* 0x0000680028287a25 */ /* 0x000fe200078e001e */
[----:B------:R-:W-:Y:S02]  /*21b0*/  ISETP.GE.AND P5, PT, R16, R9, PT ;  /* 0x000000091000720c */ /* 0x000fe40003fa6270 */
[----:B------:R3:W-:Y:S01]  /*21c0*/  @!P3 LDGSTS.E.BYPASS.LTC128B.128 [R233+0x7800], [R46.64] ;  /* 0x078000002ee9bfae */ /* 0x0007e2000b901d4c */
[----:B------:R-:W-:Y:S01]  /*21d0*/  IMAD.IADD R36, R41, 0x1, R7 ;  /* 0x0000000129247824 */ /* 0x000fe200078e0207 */
[----:B------:R-:W-:Y:S01]  /*21e0*/  LOP3.LUT R7, R228, 0xfffffff0, RZ, 0xc0, !PT ;  /* 0xfffffff0e4077812 */ /* 0x000fe200078ec0ff */
[----:B------:R-:W-:Y:S01]  /*21f0*/  IMAD R20, R0, c[0x0][0x1a4], RZ ;  /* 0x0000690000147a24 */ /* 0x000fe200078e02ff */
[----:B------:R3:W-:Y:S01]  /*2200*/  @!P3 LDGSTS.E.BYPASS.LTC128B.128 [R233+0xb800], [R46.64+0x80] ;  /* 0x0b8000802ee9bfae */ /* 0x0007e2000b901d4c */
[C---:B------:R-:W-:Y:S01]  /*2210*/  LEA R230, P3, R40.reuse, c[0x0][0x170], 0x1 ;  /* 0x00005c0028e67a11 */ /* 0x040fe200078608ff */
[----:B------:R-:W-:Y:S01]  /*2220*/  @!P1 IMAD.MOV.U32 R11, RZ, RZ, c[0x0][0x1a0] ;  /* 0x00006800ff0b9624 */ /* 0x000fe200078e00ff */
[----:B------:R-:W-:Y:S01]  /*2230*/  IADD3 R234, -R7, R6, RZ ;  /* 0x0000000607ea7210 */ /* 0x000fe20007ffe1ff */
[----:B------:R-:W0:Y:S01]  /*2240*/  LDGDEPBAR ;  /* 0x00000000000079af */ /* 0x000e220000000000 */
[----:B------:R-:W-:Y:S01]  /*2250*/  LEA.HI.X R231, R40, c[0x0][0x174], R36, 0x1, P3 ;  /* 0x00005d0028e77a11 */ /* 0x000fe200018f0c24 */
[----:B------:R-:W-:Y:S01]  /*2260*/  IMAD.SHL.U32 R13, R5, 0x40, RZ ;  /* 0x00000040050d7824 */ /* 0x000fe200078e00ff */
[----:B------:R-:W-:Y:S01]  /*2270*/  @!P2 IADD3 R22, P3, R230, R22, RZ ;  /* 0x00000016e616a210 */ /* 0x000fe20007f7e0ff */
[----:B------:R-:W-:Y:S01]  /*2280*/  IMAD.SHL.U32 R16, R16, 0x8, RZ ;  /* 0x0000000810107824 */ /* 0x000fe200078e00ff */
[----:B------:R-:W-:-:S02]  /*2290*/  SHF.R.S32.HI R7, RZ, 0x1f, R234 ;  /* 0x0000001fff077819 */ /* 0x000fc400000114ea */
[----:B------:R-:W-:Y:S02]  /*22a0*/  @!P2 IADD3.X R23, R231, R23, R20, P3, !PT ;  /* 0x00000017e717a210 */ /* 0x000fe40001ffe414 */
[-C--:B------:R-:W-:Y:S02]  /*22b0*/  ISETP.GE.AND P3, PT, R8, R9.reuse, PT ;  /* 0x000000090800720c */ /* 0x080fe40003f66270 */
[----:B------:R-:W-:Y:S02]  /*22c0*/  SHF.R.S32.HI R228, RZ, 0x4, R228 ;  /* 0x00000004ffe47819 */ /* 0x000fe400000114e4 */
[----:B------:R-:W-:Y:S02]  /*22d0*/  LEA.HI R8, R7, R234, RZ, 0x3 ;  /* 0x000000ea07087211 */ /* 0x000fe400078f18ff */
[----:B------:R-:W-:Y:S02]  /*22e0*/  ISETP.GE.AND P4, PT, R14, R9, PT ;  /* 0x000000090e00720c */ /* 0x000fe40003f86270 */
[----:B------:R-:W-:-:S02]  /*22f0*/  LEA.HI R225, R228, R228, RZ, 0x1 ;  /* 0x000000e4e4e17211 */ /* 0x000fc400078f08ff */
[----:B------:R-:W-:Y:S02]  /*2300*/  LOP3.LUT R7, R8, 0xfffffff8, RZ, 0xc0, !PT ;  /* 0xfffffff808077812 */ /* 0x000fe400078ec0ff */
[----:B------:R-:W-:Y:S02]  /*2310*/  @!P1 MOV R14, c[0x0][0x1a4] ;  /* 0x00006900000e9a02 */ /* 0x000fe40000000f00 */
[----:B------:R-:W-:Y:S01]  /*2320*/  ISETP.GE.AND P6, PT, R18, R9, PT ;  /* 0x000000091200720c */ /* 0x000fe20003fc6270 */
[----:B------:R-:W-:-:S04]  /*2330*/  DEPBAR.LE SB0, 0x0 ;  /* 0x000080000000791a */ /* 0x000fc80000000000 */
[----:B------:R-:W-:Y:S01]  /*2340*/  BAR.SYNC.DEFER_BLOCKING 0x0 ;  /* 0x0000000000007b1d */ /* 0x000fe20000010000 */
[----:B------:R-:W-:Y:S01]  /*2350*/  LOP3.LUT R225, R225, 0xfffffffe, RZ, 0xc0, !PT ;  /* 0xfffffffee1e17812 */ /* 0x000fe200078ec0ff */
[----:B------:R-:W-:Y:S01]  /*2360*/  IMAD.IADD R7, R234, 0x1, -R7 ;  /* 0x00000001ea077824 */ /* 0x000fe200078e0a07 */
[----:B------:R-:W-:Y:S01]  /*2370*/  LOP3.LUT R13, R13, 0x1c0, RZ, 0xc0, !PT ;  /* 0x000001c00d0d7812 */ /* 0x000fe200078ec0ff */
[----:B------:R-:W-:Y:S01]  /*2380*/  @!P4 IMAD.MOV.U32 R20, RZ, RZ, c[0x0][0x1a0] ;  /* 0x00006800ff14c624 */ /* 0x000fe200078e00ff */
[----:B------:R-:W-:Y:S01]  /*2390*/  IADD3 R225, R228, -R225, RZ ;  /* 0x800000e1e4e17210 */ /* 0x000fe20007ffe0ff */
[----:B------:R-:W-:Y:S01]  /*23a0*/  IMAD.SHL.U32 R18, R7, 0x40, RZ ;  /* 0x0000004007127824 */ /* 0x000fe200078e00ff */
[----:B------:R-:W-:Y:S01]  /*23b0*/  LOP3.LUT R16, R13, 0x8, R16, 0xf8, !PT ;  /* 0x000000080d107812 */ /* 0x000fe200078ef810 */
[----:B------:R-:W-:Y:S01]  /*23c0*/  @!P4 IMAD.WIDE.U32 R20, R20, 0xa0, R230 ;  /* 0x000000a01414c825 */ /* 0x000fe200078e00e6 */
[----:B------:R-:W-:Y:S02]  /*23d0*/  SHF.R.U32.HI R13, RZ, 0x3, R13 ;  /* 0x00000003ff0d7819 */ /* 0x000fe4000001160d */
[----:B------:R-:W-:Y:S01]  /*23e0*/  LOP3.LUT R18, R18, 0x1c0, RZ, 0xc0, !PT ;  /* 0x000001c012127812 */ /* 0x000fe200078ec0ff */
[----:B------:R-:W-:Y:S01]  /*23f0*/  IMAD.SHL.U32 R17, R225, 0x8, RZ ;  /* 0x00000008e1117824 */ /* 0x000fe200078e00ff */
[----:B------:R-:W-:-:S02]  /*2400*/  LOP3.LUT R16, R16, R13, RZ, 0x3c, !PT ;  /* 0x0000000d10107212 */ /* 0x000fc400078e3cff */
[----:B------:R-:W-:Y:S02]  /*2410*/  SHF.L.U32 R42, R8, 0x6, RZ ;  /* 0x00000006082a7819 */ /* 0x000fe400000006ff */
[----:B------:R-:W-:Y:S01]  /*2420*/  LOP3.LUT R17, R18, 0x8, R17, 0xf8, !PT ;  /* 0x0000000812117812 */ /* 0x000fe200078ef811 */
[----:B------:R-:W-:Y:S01]  /*2430*/  IMAD R225, R225, 0x200, R16 ;  /* 0x00000200e1e17824 */ /* 0x000fe200078e0210 */
[----:B------:R-:W-:Y:S02]  /*2440*/  SHF.R.U32.HI R18, RZ, 0x3, R18 ;  /* 0x00000003ff127819 */ /* 0x000fe40000011612 */
[----:B------:R-:W-:Y:S02]  /*2450*/  LOP3.LUT R42, R42, 0xfffffe00, RZ, 0xc0, !PT ;  /* 0xfffffe002a2a7812 */ /* 0x000fe400078ec0ff */
[----:B------:R-:W-:Y:S01]  /*2460*/  LOP3.LUT R39, R17, R18, RZ, 0x3c, !PT ;  /* 0x0000001211277212 */ /* 0x000fe200078e3cff */
[----:B------:R-:W-:Y:S01]  /*2470*/  @P5 STS.128 [R233+0xc000], RZ ;  /* 0x00c000ffe9005388 */ /* 0x000fe20000000c00 */
[----:B------:R-:W-:Y:S01]  /*2480*/  @!P3 MOV R18, c[0x0][0x1a0] ;  /* 0x000068000012ba02 */ /* 0x000fe20000000f00 */
[----:B------:R-:W-:Y:S01]  /*2490*/  IMAD R226, R135, 0x400, R42 ;  /* 0x0000040087e27824 */ /* 0x000fe200078e022a */
[----:B------:R-:W-:Y:S01]  /*24a0*/  SHF.L.U32 R225, R225, 0x1, RZ ;  /* 0x00000001e1e17819 */ /* 0x000fe200000006ff */
[----:B------:R-:W-:Y:S01]  /*24b0*/  @P5 STS.128 [R233+0x10000], RZ ;  /* 0x010000ffe9005388 */ /* 0x000fe20000000c00 */
[----:B------:R-:W-:Y:S01]  /*24c0*/  LEA R135, R135, R137, 0x4 ;  /* 0x0000008987877211 */ /* 0x000fe200078e20ff */
[----:B------:R-:W-:Y:S01]  /*24d0*/  @!P3 IMAD.WIDE.U32 R18, R18, 0xc0, R230 ;  /* 0x000000c01212b825 */ /* 0x000fe200078e00e6 */
[C---:B------:R-:W-:Y:S01]  /*24e0*/  IADD3 R8, R225.reuse, 0x4000, RZ ;  /* 0x00004000e1087810 */ /* 0x040fe20007ffe0ff */
[----:B------:R-:W-:Y:S01]  /*24f0*/  @!PT LDS RZ, [RZ] ;  /* 0x00000000fffff984 */ /* 0x000fe20000000800 */
[----:B------:R-:W-:Y:S01]  /*2500*/  @!PT LDS RZ, [RZ] ;  /* 0x00000000fffff984 */ /* 0x000fe20000000800 */
[----:B------:R-:W-:Y:S01]  /*2510*/  @!PT LDS RZ, [RZ] ;  /* 0x00000000fffff984 */ /* 0x000fe20000000800 */
[----:B------:R4:W-:Y:S01]  /*2520*/  @!P5 LDGSTS.E.BYPASS.LTC128B.128 [R233+0xc000], [R230.64] ;  /* 0x0c000000e6e9dfae */ /* 0x0009e2000b901d4c */
[----:B------:R-:W-:Y:S01]  /*2530*/  IADD3 R223, R225, 0x4020, RZ ;  /* 0x00004020e1df7810 */ /* 0x000fe20007ffe0ff */
[C---:B------:R-:W-:Y:S01]  /*2540*/  IMAD.IADD R226, R39.reuse, 0x1, R226 ;  /* 0x0000000127e27824 */ /* 0x040fe200078e02e2 */
[----:B------:R-:W-:Y:S01]  /*2550*/  LOP3.LUT R220, R39, R42, RZ, 0xfc, !PT ;  /* 0x0000002a27dc7212 */ /* 0x000fe200078efcff */
[----:B------:R4:W-:Y:S01]  /*2560*/  @!P5 LDGSTS.E.BYPASS.LTC128B.128 [R233+0x10000], [R230.64+0x80] ;  /* 0x10000080e6e9dfae */ /* 0x0009e2000b901d4c */
[----:B--2---:R-:W-:Y:S01]  /*2570*/  @!P1 LEA R24, P5, R11, R230, 0x6 ;  /* 0x000000e60b189211 */ /* 0x004fe200078a30ff */
[----:B------:R-:W-:-:S02]  /*2580*/  IMAD.SHL.U32 R226, R226, 0x2, RZ ;  /* 0x00000002e2e27824 */ /* 0x000fc400078e00ff */
        /* <DEDUP_REMOVED lines=14> */
[----:B------:R-:W-:Y:S01]  /*2670*/  @!P3 IMAD.MOV.U32 R10, RZ, RZ, c[0x0][0x1a4] ;  /* 0x00006900ff0ab624 */ /* 0x000fe200078e00ff */
[----:B------:R-:W-:Y:S01]  /*2680*/  @!P4 IADD3 R21, R21, R11, RZ ;  /* 0x0000000b1515c210 */ /* 0x000fe20007ffe0ff */
[----:B------:R-:W-:Y:S01]  /*2690*/  @P1 STS.128 [R233+0xd000], RZ ;  /* 0x00d000ffe9001388 */ /* 0x000fe20000000c00 */
[----:B------:R-:W-:Y:S01]  /*26a0*/  @!P5 MOV R13, c[0x0][0x1a0] ;  /* 0x00006800000dda02 */ /* 0x000fe20000000f00 */
[----:B------:R-:W-:Y:S02]  /*26b0*/  @!P5 IMAD.MOV.U32 R12, RZ, RZ, c[0x0][0x1a4] ;  /* 0x00006900ff0cd624 */ /* 0x000fe400078e00ff */
[----:B------:R-:W-:Y:S01]  /*26c0*/  @P1 STS.128 [R233+0x11000], RZ ;  /* 0x011000ffe9001388 */ /* 0x000fe20000000c00 */
[----:B------:R-:W-:-:S03]  /*26d0*/  @!P3 IMAD R10, R10, 0xc0, RZ ;  /* 0x000000c00a0ab824 */ /* 0x000fc600078e02ff */
[----:B------:R-:W-:Y:S01]  /*26e0*/  @!PT LDS RZ, [RZ] ;  /* 0x00000000fffff984 */ /* 0x000fe20000000800 */
[----:B------:R-:W-:Y:S01]  /*26f0*/  @!PT LDS RZ, [RZ] ;  /* 0x00000000fffff984 */ /* 0x000fe20000000800 */
[----:B------:R-:W-:Y:S01]  /*2700*/  @!PT LDS RZ, [RZ] ;  /* 0x00000000fffff984 */ /* 0x000fe20000000800 */
[----:B------:R1:W-:Y:S01]  /*2710*/  @!P1 LDGSTS.E.BYPASS.LTC128B.128 [R233+0xd000], [R24.64] ;  /* 0x0d00000018e99fae */ /* 0x0003e2000b901d4c */
[----:B------:R-:W-:Y:S01]  /*2720*/  @!P3 IMAD.IADD R19, R19, 0x1, R10 ;  /* 0x000000011313b824 */ /* 0x000fe200078e020a */
[----:B------:R-:W-:Y:S01]  /*2730*/  @!P2 MOV R9, c[0x0][0x1a4] ;  /* 0x000069000009aa02 */ /* 0x000fe20000000f00 */
[----:B------:R-:W-:Y:S01]  /*2740*/  @!P2 IMAD.MOV.U32 R16, RZ, RZ, c[0x0][0x1a0] ;  /* 0x00006800ff10a624 */ /* 0x000fe200078e00ff */
[----:B------:R1:W-:Y:S03]  /*2750*/  @!P1 LDGSTS.E.BYPASS.LTC128B.128 [R233+0x11000], [R24.64+0x80] ;  /* 0x1100008018e99fae */ /* 0x0003e6000b901d4c */
[----:B------:R-:W-:Y:S01]  /*2760*/  @!P2 IMAD.WIDE.U32 R16, R16, 0xe0, R230 ;  /* 0x000000e01010a825 */ /* 0x000fe200078e00e6 */
[----:B------:R-:W-:Y:S03]  /*2770*/  @P6 STS.128 [R233+0xd800], RZ ;  /* 0x00d800ffe9006388 */ /* 0x000fe60000000c00 */
[----:B------:R-:W-:Y:S01]  /*2780*/  @!P2 IMAD R9, R9, 0xe0, RZ ;  /* 0x000000e00909a824 */ /* 0x000fe200078e02ff */
[----:B------:R-:W-:Y:S01]  /*2790*/  @P6 STS.128 [R233+0x11800], RZ ;  /* 0x011800ffe9006388 */ /* 0x000fe20000000c00 */
[----:B--2---:R-:W-:-:S02]  /*27a0*/  @!P6 MOV R22, c[0x0][0x1a0] ;  /* 0x000068000016ea02 */ /* 0x004fc40000000f00 */
[----:B------:R-:W-:-:S03]  /*27b0*/  @!P2 IMAD.IADD R17, R17, 0x1, R9 ;  /* 0x000000011111a824 */ /* 0x000fc600078e0209 */
        /* <DEDUP_REMOVED lines=45> */
[----:B--2---:R-:W2:Y:S01]  /*2a90*/  LDSM.16.M88.4 R20, [R225+0x4000] ;  /* 0x00400000e114783b */ /* 0x004ea20000000200 */
[----:B------:R-:W-:Y:S02]  /*2aa0*/  LOP3.LUT P1, RZ, R5, 0x4, RZ, 0xc0, !PT ;  /* 0x0000000405ff7812 */ /* 0x000fe4000782c0ff */
[----:B------:R-:W-:Y:S01]  /*2ab0*/  LEA R224, R7, R226, 0x1 ;  /* 0x000000e207e07211 */ /* 0x000fe200078e08ff */
[----:B------:R-:W3:Y:S01]  /*2ac0*/  LDSM.16.M88.4 R84, [R225+0x4800] ;  /* 0x00480000e154783b */ /* 0x000ee20000000200 */
[----:B------:R-:W-:-:S02]  /*2ad0*/  SEL R5, R0, 0xffffffe0, !P2 ;  /* 0xffffffe000057807 */ /* 0x000fc40005000000 */
[----:B------:R-:W-:Y:S01]  /*2ae0*/  SEL R0, R0, 0xffffffe0, !P1 ;  /* 0xffffffe000007807 */ /* 0x000fe20004800000 */
[----:B------:R-:W3:Y:S01]  /*2af0*/  LDSM.16.M88.4 R76, [R225+0x5000] ;  /* 0x00500000e14c783b */ /* 0x000ee20000000200 */
[C---:B------:R-:W-:Y:S01]  /*2b00*/  LEA R221, R5.reuse, R224, 0x1 ;  /* 0x000000e005dd7211 */ /* 0x040fe200078e08ff */
[----:B------:R-:W-:Y:S01]  /*2b10*/  IMAD R222, R5, 0x2, R226 ;  /* 0x0000000205de7824 */ /* 0x000fe200078e02e2 */
[----:B------:R-:W-:Y:S01]  /*2b20*/  ISETP.GT.AND P2, PT, R232, R229, PT ;  /* 0x000000e5e800720c */ /* 0x000fe20003f44270 */
[----:B------:R-:W3:Y:S01]  /*2b30*/  LDSM.16.M88.4 R68, [R225+0x5800] ;  /* 0x00580000e144783b */ /* 0x000ee20000000200 */
[C---:B------:R-:W-:Y:S01]  /*2b40*/  IMAD R219, R0.reuse, 0x2, R225 ;  /* 0x0000000200db7824 */ /* 0x040fe200078e02e1 */
[C---:B------:R-:W-:Y:S01]  /*2b50*/  IADD3 R213, R223.reuse, 0x1800, RZ ;  /* 0x00001800dfd57810 */ /* 0x040fe20007ffe0ff */
[----:B------:R-:W-:Y:S01]  /*2b60*/  IMAD R208, R0, 0x2, R223 ;  /* 0x0000000200d07824 */ /* 0x000fe200078e02df */
[----:B------:R-:W3:Y:S01]  /*2b70*/  LDSM.16.M88.4 R60, [R225+0x6000] ;  /* 0x00600000e13c783b */ /* 0x000ee20000000200 */
[----:B------:R-:W-:-:S02]  /*2b80*/  IADD3 R212, R223, 0x2000, RZ ;  /* 0x00002000dfd47810 */ /* 0x000fc40007ffe0ff */
[C---:B------:R-:W-:Y:S01]  /*2b90*/  IADD3 R211, R223.reuse, 0x2800, RZ ;  /* 0x00002800dfd37810 */ /* 0x040fe20007ffe0ff */
[----:B------:R-:W4:Y:S01]  /*2ba0*/  LDSM.16.M88.4 R52, [R225+0x6800] ;  /* 0x00680000e134783b */ /* 0x000f220000000200 */
[C---:B------:R-:W-:Y:S02]  /*2bb0*/  IADD3 R210, R223.reuse, 0x3000, RZ ;  /* 0x00003000dfd27810 */ /* 0x040fe40007ffe0ff */
[C---:B------:R-:W-:Y:S01]  /*2bc0*/  IADD3 R209, R223.reuse, 0x3800, RZ ;  /* 0x00003800dfd17810 */ /* 0x040fe20007ffe0ff */
[----:B------:R-:W4:Y:S01]  /*2bd0*/  LDSM.16.M88.4 R104, [R225+0x7000] ;  /* 0x00700000e168783b */ /* 0x000f220000000200 */
[C---:B------:R-:W-:Y:S02]  /*2be0*/  @!P2 LEA R238, P1, R2.reuse, c[0x0][0x168], 0x1 ;  /* 0x00005a0002eeaa11 */ /* 0x040fe400078208ff */
[----:B------:R-:W-:Y:S01]  /*2bf0*/  IADD3 R207, R223, 0x4000, RZ ;  /* 0x00004000dfcf7810 */ /* 0x000fe20007ffe0ff */
[----:B-1----:R-:W1:Y:S01]  /*2c00*/  LDSM.16.M88.4 R24, [R225+0x7800] ;  /* 0x00780000e118783b */ /* 0x002e620000000200 */
[----:B------:R-:W-:-:S02]  /*2c10*/  @!P2 LEA.HI.X R239, R2, c[0x0][0x16c], R133, 0x1, P1 ;  /* 0x00005b0002efaa11 */ /* 0x000fc400008f0c85 */
[C---:B------:R-:W-:Y:S01]  /*2c20*/  IADD3 R206, R223.reuse, 0x4800, RZ ;  /* 0x00004800dfce7810 */ /* 0x040fe20007ffe0ff */
[----:B------:R-:W-:Y:S01]  /*2c30*/  LDSM.16.M88.4 R48, [R224] ;  /* 0x00000000e030783b */ /* 0x000fe20000000200 */
[C---:B------:R-:W-:Y:S02]  /*2c40*/  IADD3 R205, R223.reuse, 0x5000, RZ ;  /* 0x00005000dfcd7810 */ /* 0x040fe40007ffe0ff */
[C---:B------:R-:W-:Y:S01]  /*2c50*/  IADD3 R204, R223.reuse, 0x5800, RZ ;  /* 0x00005800dfcc7810 */ /* 0x040fe20007ffe0ff */
[----:B------:R-:W1:Y:S01]  /*2c60*/  LDSM.16.M88.4 R16, [R223] ;  /* 0x00000000df10783b */ /* 0x000e620000000200 */
[C---:B------:R-:W-:Y:S02]  /*2c70*/  IADD3 R203, R223.reuse, 0x6000, RZ ;  /* 0x00006000dfcb7810 */ /* 0x040fe40007ffe0ff */
[C---:B------:R-:W-:Y:S01]  /*2c80*/  IADD3 R202, R223.reuse, 0x6800, RZ ;  /* 0x00006800dfca7810 */ /* 0x040fe20007ffe0ff */
[----:B--2---:R-:W-:Y:S01]  /*2c90*/  HMMA.16816.F32 R8, R96, R20, RZ ;  /* 0x000000146008723c */ /* 0x004fe200000018ff */
[----:B------:R-:W2:Y:S01]  /*2ca0*/  LDSM.16.M88.4 R12, [R223+0x1800] ;  /* 0x00180000df0c783b */ /* 0x000ea20000000200 */
[----:B------:R-:W-:-:S02]  /*2cb0*/  IADD3 R201, R223, 0x7000, RZ ;  /* 0x00007000dfc97810 */ /* 0x000fc40007ffe0ff */
[----:B------:R-:W-:Y:S01]  /*2cc0*/  IADD3 R200, R223, 0x7800, RZ ;  /* 0x00007800dfc87810 */ /* 0x000fe20007ffe0ff */
[----:B------:R-:W1:Y:S03]  /*2cd0*/  LDSM.16.M88.4 R120, [R223+0x800] ;  /* 0x00080000df78783b */ /* 0x000e660000000200 */
[C---:B------:R-:W-:Y:S01]  /*2ce0*/  HMMA.16816.F32 R20, R96.reuse, R22, RZ ;  /* 0x000000166014723c */ /* 0x040fe200000018ff */
[----:B------:R-:W1:Y:S04]  /*2cf0*/  LDSM.16.M88.4 R116, [R223+0x1000] ;  /* 0x00100000df74783b */ /* 0x000e680000000200 */
[----:B------:R-:W1:Y:S03]  /*2d00*/  LDSM.16.M88.4 R112, [R223+0x2000] ;  /* 0x00200000df70783b */ /* 0x000e660000000200 */
[C---:B---3--:R-:W-:Y:S01]  /*2d10*/  HMMA.16816.F32 R32, R96.reuse, R84, RZ ;  /* 0x000000546020723c */ /* 0x048fe200000018ff */
        /* <DEDUP_REMOVED lines=23> */
[----:B------:R-:W3:Y:S07]  /*2e90*/  LDSM.16.M88.4 R16, [R222] ;  /* 0x00000000de10783b */ /* 0x000eee0000000200 */
[C---:B--2---:R-:W-:Y:S08]  /*2ea0*/  HMMA.16816.F32 R72, R48.reuse, R12, R72 ;  /* 0x0000000c3048723c */ /* 0x044ff00000001848 */
[C---:B------:R-:W-:Y:S01]  /*2eb0*/  HMMA.16816.F32 R68, R48.reuse, R14, R68 ;  /* 0x0000000e3044723c */ /* 0x040fe20000001844 */
[----:B------:R-:W2:Y:S07]  /*2ec0*/  LDSM.16.M88.4 R12, [R219+0x5000] ;  /* 0x00500000db0c783b */ /* 0x000eae0000000200 */
[C---:B------:R-:W-:Y:S08]  /*2ed0*/  HMMA.16816.F32 R32, R48.reuse, R120, R32 ;  /* 0x000000783020723c */ /* 0x040ff00000001820 */
        /* <DEDUP_REMOVED lines=14> */
[C---:B------:R-:W-:Y:S08]  /*2fc0*/  HMMA.16816.F32 R100, R48.reuse, R88, R100 ;  /* 0x000000583064723c */ /* 0x040ff00000001864 */
[----:B------:R-:W-:Y:S01]  /*2fd0*/  HMMA.16816.F32 R96, R48, R90, R96 ;  /* 0x0000005a3060723c */ /* 0x000fe20000001860 */
[----:B------:R-:W1:Y:S04]  /*2fe0*/  LDSM.16.M88.4 R88, [R219+0x6800] ;  /* 0x00680000db58783b */ /* 0x000e680000000200 */
[----:B------:R-:W1:Y:S03]  /*2ff0*/  LDSM.16.M88.4 R48, [R219+0x7000] ;  /* 0x00700000db30783b */ /* 0x000e660000000200 */
[C---:B---3--:R-:W-:Y:S08]  /*3000*/  HMMA.16816.F32 R8, R16.reuse, R28, R8 ;  /* 0x0000001c1008723c */ /* 0x048ff00000001808 */
[C---:B------:R-:W-:Y:S01]  /*3010*/  HMMA.16816.F32 R20, R16.reuse, R30, R20 ;  /* 0x0000001e1014723c */ /* 0x040fe20000001814 */
[----:B------:R-:W3:Y:S07]  /*3020*/  LDSM.16.M88.4 R28, [R219+0x7800] ;  /* 0x00780000db1c783b */ /* 0x000eee0000000200 */
[C---:B------:R-:W-:Y:S08]  /*3030*/  HMMA.16816.F32 R32, R16.reuse, R44, R32 ;  /* 0x0000002c1020723c */ /* 0x040ff00000001820 */
[C---:B------:R-:W-:Y:S01]  /*3040*/  HMMA.16816.F32 R84, R16.reuse, R46, R84 ;  /* 0x0000002e1054723c */ /* 0x040fe20000001854 */
[----:B------:R-:W3:Y:S07]  /*3050*/  LDSM.16.M88.4 R44, [R208] ;  /* 0x00000000d02c783b */ /* 0x000eee0000000200 */
[C---:B--2---:R-:W-:Y:S08]  /*3060*/  HMMA.16816.F32 R80, R16.reuse, R12, R80 ;  /* 0x0000000c1050723c */ /* 0x044ff00000001850 */
[C---:B------:R-:W-:Y:S01]  /*3070*/  HMMA.16816.F32 R76, R16.reuse, R14, R76 ;  /* 0x0000000e104c723c */ /* 0x040fe2000000184c */
[----:B------:R-:W2:Y:S07]  /*3080*/  LDSM.16.M88.4 R12, [R208+0x800] ;  /* 0x00080000d00c783b */ /* 0x000eae0000000200 */
[C---:B-1----:R-:W-:Y:S08]  /*3090*/  HMMA.16816.F32 R72, R16.reuse, R24, R72 ;  /* 0x000000181048723c */ /* 0x042ff00000001848 */
        /* <DEDUP_REMOVED lines=13> */
[----:B------:R-:W3:Y:S04]  /*3170*/  LDSM.16.M88.4 R16, [R225+0x8000] ;  /* 0x00800000e110783b */ /* 0x000ee80000000200 */
[----:B------:R-:W4:Y:S03]  /*3180*/  LDSM.16.M88.4 R28, [R208+0x1800] ;  /* 0x00180000d01c783b */ /* 0x000f260000000200 */
[C---:B------:R-:W-:Y:S08]  /*3190*/  HMMA.16816.F32 R8, R120.reuse, R44, R8 ;  /* 0x0000002c7808723c */ /* 0x040ff00000001808 */
[C---:B--2---:R-:W-:Y:S08]  /*31a0*/  HMMA.16816.F32 R32, R120.reuse, R12, R32 ;  /* 0x0000000c7820723c */ /* 0x044ff00000001820 */
[C---:B------:R-:W-:Y:S01]  /*31b0*/  HMMA.16816.F32 R84, R120.reuse, R14, R84 ;  /* 0x0000000e7854723c */ /* 0x040fe20000001854 */
[----:B------:R-:W2:Y:S07]  /*31c0*/  LDSM.16.M88.4 R12, [R208+0x2000] ;  /* 0x00200000d00c783b */ /* 0x000eae0000000200 */
[C---:B------:R-:W-:Y:S01]  /*31d0*/  HMMA.16816.F32 R20, R120.reuse, R46, R20 ;  /* 0x0000002e7814723c */ /* 0x040fe20000001814 */
[----:B------:R-:W-:Y:S07]  /*31e0*/  LDSM.16.M88.4 R44, [R223+0x4800] ;  /* 0x00480000df2c783b */ /* 0x000fee0000000200 */
[----:B-1----:R-:W-:Y:S08]  /*31f0*/  HMMA.16816.F32 R80, R120, R24, R80 ;  /* 0x000000187850723c */ /* 0x002ff00000001850 */
[----:B---3--:R-:W-:Y:S08]  /*3200*/  HMMA.16816.F32 R8, R92, R16, R8 ;  /* 0x000000105c08723c */ /* 0x008ff00000001808 */
        /* <DEDUP_REMOVED lines=13> */
[----:B------:R-:W-:Y:S08]  /*32e0*/  HMMA.16816.F32 R32, R92, R128, R32 ;  /* 0x000000805c20723c */ /* 0x000ff00000001820 */
[----:B-1----:R-:W-:Y:S08]  /*32f0*/  HMMA.16816.F32 R8, R28, R124, R8 ;  /* 0x0000007c1c08723c */ /* 0x002ff00000001808 */
[C---:B---3--:R-:W-:Y:S08]  /*3300*/  HMMA.16816.F32 R56, R120.reuse, R24, R56 ;  /* 0x000000187838723c */ /* 0x048ff00000001838 */
[----:B------:R-:W-:Y:S01]  /*3310*/  HMMA.16816.F32 R52, R120, R26, R52 ;  /* 0x0000001a7834723c */ /* 0x000fe20000001834 */
[----:B------:R-:W1:Y:S07]  /*3320*/  LDSM.16.M88.4 R24, [R219+0x8800] ;  /* 0x00880000db18783b */ /* 0x000e6e0000000200 */
[----:B------:R-:W-:Y:S08]  /*3330*/  HMMA.16816.F32 R20, R28, R126, R20 ;  /* 0x0000007e1c14723c */ /* 0x000ff00000001814 */
[----:B------:R-:W-:Y:S08]  /*3340*/  HMMA.16816.F32 R32, R48, R44, R32 ;  /* 0x0000002c3020723c */ /* 0x000ff00000001820 */
[----:B------:R-:W-:Y:S01]  /*3350*/  HMMA.16816.F32 R84, R92, R130, R84 ;  /* 0x000000825c54723c */ /* 0x000fe20000001854 */
[----:B------:R-:W3:Y:S07]  /*3360*/  LDSM.16.M88.4 R128, [R225+0x9800] ;  /* 0x00980000e180783b */ /* 0x000eee0000000200 */
[----:B--2---:R-:W-:Y:S08]  /*3370*/  HMMA.16816.F32 R8, R16, R12, R8 ;  /* 0x0000000c1008723c */ /* 0x004ff00000001808 */
[C---:B------:R-:W-:Y:S01]  /*3380*/  HMMA.16816.F32 R124, R120.reuse, R112, R100 ;  /* 0x00000070787c723c */ /* 0x040fe20000001864 */
[----:B------:R-:W2:Y:S07]  /*3390*/  LDSM.16.M88.4 R100, [R208+0x4800] ;  /* 0x00480000d064783b */ /* 0x000eae0000000200 */
[C---:B------:R-:W-:Y:S08]  /*33a0*/  HMMA.16816.F32 R108, R120.reuse, R116, R108 ;  /* 0x00000074786c723c */ /* 0x040ff0000000186c */
[----:B------:R-:W-:Y:S01]  /*33b0*/  HMMA.16816.F32 R104, R120, R118, R104 ;  /* 0x000000767868723c */ /* 0x000fe20000001868 */
[----:B------:R-:W2:Y:S07]  /*33c0*/  LDSM.16.M88.4 R116, [R223+0x5000] ;  /* 0x00500000df74783b */ /* 0x000eae0000000200 */
[----:B------:R-:W-:Y:S01]  /*33d0*/  HMMA.16816.F32 R20, R16, R14, R20 ;  /* 0x0000000e1014723c */ /* 0x000fe20000001814 */
[----:B------:R-:W-:Y:S07]  /*33e0*/  LDSM.16.M88.4 R12, [R219+0x9000] ;  /* 0x00900000db0c783b */ /* 0x000fee0000000200 */
[----:B----4-:R-:W-:Y:S07]  /*33f0*/  HMMA.16816.F32 R80, R92, R88, R80 ;  /* 0x000000585c50723c */ /* 0x010fee0000001850 */
[----:B------:R-:W-:Y:S01]  /*3400*/  FMUL.FTZ R88, R8, c[0x0][0x2ec] ;  /* 0x0000bb0008587a20 */ /* 0x000fe20000410000 */
[----:B-1----:R-:W-:Y:S01]  /*3410*/  HMMA.16816.F32 R32, R28, R24, R32 ;  /* 0x000000181c20723c */ /* 0x002fe20000001820 */
[----:B------:R-:W-:-:S04]  /*3420*/  FMUL.FTZ R89, R10, c[0x0][0x2ec] ;  /* 0x0000bb000a597a20 */ /* 0x000fc80000410000 */
[----:B------:R-:W1:Y:S03]  /*3430*/  MUFU.TANH R88, R88 ;  /* 0x0000005800587308 */ /* 0x000e660000002400 */
[C---:B------:R-:W-:Y:S01]  /*3440*/  HMMA.16816.F32 R76, R92.reuse, R90, R76 ;  /* 0x0000005a5c4c723c */ /* 0x040fe2000000184c */
[----:B------:R-:W-:Y:S02]  /*3450*/  FMUL.FTZ R20, R20, c[0x0][0x2ec] ;  /* 0x0000bb0014147a20 */ /* 0x000fe40000410000 */
[----:B------:R-:W-:Y:S02]  /*3460*/  FMUL.FTZ R112, R22, c[0x0][0x2ec] ;  /* 0x0000bb0016707a20 */ /* 0x000fe40000410000 */
[----:B------:R-:W-:Y:S01]  /*3470*/  FMUL.FTZ R113, R23, c[0x0][0x2ec] ;  /* 0x0000bb0017717a20 */ /* 0x000fe20000410000 */
[----:B------:R-:W4:Y:S01]  /*3480*/  MUFU.TANH R89, R89 ;  /* 0x0000005900597308 */ /* 0x000f220000002400 */
[----:B------:R-:W-:Y:S01]  /*3490*/  FMUL.FTZ R90, R9, c[0x0][0x2ec] ;  /* 0x0000bb00095a7a20 */ /* 0x000fe20000410000 */
[----:B---3--:R-:W-:Y:S01]  /*34a0*/  HMMA.16816.F32 R72, R92, R128, R72 ;  /* 0x000000805c48723c */ /* 0x008fe20000001848 */
[----:B------:R-:W-:-:S02]  /*34b0*/  FMUL.FTZ R91, R11, c[0x0][0x2ec] ;  /* 0x0000bb000b5b7a20 */ /* 0x000fc40000410000 */
[----:B------:R-:W3:Y:S03]  /*34c0*/  LDSM.16.M88.4 R8, [R223+0x5800] ;  /* 0x00580000df08783b */ /* 0x000ee60000000200 */
[----:B------:R-:W1:Y:S02]  /*34d0*/  MUFU.TANH R90, R90 ;  /* 0x0000005a005a7308 */ /* 0x000e640000002400 */
[----:B------:R-:W-:Y:S06]  /*34e0*/  HMMA.16816.F32 R68, R92, R130, R68 ;  /* 0x000000825c44723c */ /* 0x000fec0000001844 */
[----:B------:R-:W1:Y:S02]  /*34f0*/  MUFU.TANH R91, R91 ;  /* 0x0000005b005b7308 */ /* 0x000e640000002400 */
[----:B--2---:R-:W-:Y:S06]  /*3500*/  HMMA.16816.F32 R32, R16, R100, R32 ;  /* 0x000000641020723c */ /* 0x004fec0000001820 */
[----:B------:R2:W1:Y:S01]  /*3510*/  MUFU.TANH R100, R20 ;  /* 0x0000001400647308 */ /* 0x0004620000002400 */
[----:B------:R-:W-:Y:S01]  /*3520*/  FMUL.FTZ R101, R21, c[0x0][0x2ec] ;  /* 0x0000bb0015657a20 */ /* 0x000fe20000410000 */
[C---:B------:R-:W-:Y:S01]  /*3530*/  HMMA.16816.F32 R84, R48.reuse, R46, R84 ;  /* 0x0000002e3054723c */ /* 0x040fe20000001854 */
[----:B------:R-:W1:Y:S05]  /*3540*/  LDSM.16.M88.4 R44, [R225+0xa000] ;  /* 0x00a00000e12c783b */ /* 0x000e6a0000000200 */
[----:B------:R-:W1:Y:S02]  /*3550*/  MUFU.TANH R101, R101 ;  /* 0x0000006500657308 */ /* 0x000e640000002400 */
[C---:B------:R-:W-:Y:S01]  /*3560*/  HMMA.16816.F32 R80, R48.reuse, R116, R80 ;  /* 0x000000743050723c */ /* 0x040fe20000001850 */
[----:B--2---:R-:W2:Y:S05]  /*3570*/  LDSM.16.M88.4 R20, [R219+0x9800] ;  /* 0x00980000db14783b */ /* 0x004eaa0000000200 */
[----:B------:R-:W1:Y:S02]  /*3580*/  MUFU.TANH R112, R112 ;  /* 0x0000007000707308 */ /* 0x000e640000002400 */
[----:B------:R-:W-:Y:S01]  /*3590*/  HMMA.16816.F32 R76, R48, R118, R76 ;  /* 0x00000076304c723c */ /* 0x000fe2000000184c */
[----:B------:R-:W-:-:S02]  /*35a0*/  FMUL.FTZ R32, R32, c[0x0][0x2ec] ;  /* 0x0000bb0020207a20 */ /* 0x000fc40000410000 */
[----:B------:R-:W-:Y:S02]  /*35b0*/  FMUL.FTZ R33, R33, c[0x0][0x2ec] ;  /* 0x0000bb0021217a20 */ /* 0x000fe40000410000 */
[----:B------:R-:W-:Y:S02]  /*35c0*/  FMUL.FTZ R116, R34, c[0x0][0x2ec] ;  /* 0x0000bb0022747a20 */ /* 0x000fe40000410000 */
[----:B------:R-:W-:Y:S01]  /*35d0*/  FMUL.FTZ R117, R35, c[0x0][0x2ec] ;  /* 0x0000bb0023757a20 */ /* 0x000fe20000410000 */
[C---:B---3--:R-:W-:Y:S01]  /*35e0*/  HMMA.16816.F32 R72, R48.reuse, R8, R72 ;  /* 0x000000083048723c */ /* 0x048fe20000001848 */
[----:B------:R-:W3:Y:S07]  /*35f0*/  MUFU.TANH R113, R113 ;  /* 0x0000007100717308 */ /* 0x000eee0000002400 */
[----:B------:R-:W-:Y:S01]  /*3600*/  HMMA.16816.F32 R68, R48, R10, R68 ;  /* 0x0000000a3044723c */ /* 0x000fe20000001844 */
[----:B------:R-:W3:Y:S01]  /*3610*/  LDSM.16.M88.4 R8, [R225+0xa800] ;  /* 0x00a80000e108783b */ /* 0x000ee20000000200 */
[----:B------:R-:W1:Y:S06]  /*3620*/  MUFU.TANH R116, R116 ;  /* 0x0000007400747308 */ /* 0x000e6c0000002400 */
[C---:B------:R-:W-:Y:S02]  /*3630*/  HMMA.16816.F32 R80, R28.reuse, R12, R80 ;  /* 0x0000000c1c50723c */ /* 0x040fe40000001850 */
[----:B------:R-:W1:Y:S06]  /*3640*/  MUFU.TANH R117, R117 ;  /* 0x0000007500757308 */ /* 0x000e6c0000002400 */
[C---:B------:R-:W-:Y:S01]  /*3650*/  HMMA.16816.F32 R76, R28.reuse, R14, R76 ;  /* 0x0000000e1c4c723c */ /* 0x040fe2000000184c */
[----:B------:R-:W3:Y:S07]  /*3660*/  LDSM.16.M88.4 R12, [R223+0x6000] ;  /* 0x00600000df0c783b */ /* 0x000eee0000000200 */
[----:B------:R-:W-:Y:S01]  /*3670*/  HMMA.16816.F32 R84, R28, R26, R84 ;  /* 0x0000001a1c54723c */ /* 0x000fe20000001854 */
[----:B------:R-:W4:Y:S07]  /*3680*/  LDSM.16.M88.4 R24, [R208+0x5000] ;  /* 0x00500000d018783b */ /* 0x000f2e0000000200 */
[----:B-1----:R-:W-:Y:S08]  /*3690*/  HMMA.16816.F32 R64, R92, R44, R64 ;  /* 0x0000002c5c40723c */ /* 0x002ff00000001840 */
[----:B--2---:R-:W-:Y:S08]  /*36a0*/  HMMA.16816.F32 R72, R28, R20, R72 ;  /* 0x000000141c48723c */ /* 0x004ff00000001848 */
        /* <DEDUP_REMOVED lines=64> */
[----:B------:R-:W-:Y:S01]  /*3ab0*/  FMUL.FTZ R69, R69, c[0x0][0x2ec] ;  /* 0x0000bb0045457a20 */ /* 0x000fe20000410000 */
[----:B------:R-:W1:Y:S01]  /*3ac0*/  MUFU.TANH R79, R79 ;  /* 0x0000004f004f7308 */ /* 0x000e620000002400 */
[----:B------:R-:W-:-:S02]  /*3ad0*/  FMUL.FTZ R70, R70, c[0x0][0x2ec] ;  /* 0x0000bb0046467a20 */ /* 0x000fc40000410000 */
[----:B------:R-:W-:Y:S01]  /*3ae0*/  HMMA.16816.F32 R64, R16, R44, R64 ;  /* 0x0000002c1040723c */ /* 0x000fe20000001840 */
[----:B------:R-:W-:-:S04]  /*3af0*/  FMUL.FTZ R71, R71, c[0x0][0x2ec] ;  /* 0x0000bb0047477a20 */ /* 0x000fc80000410000 */
[----:B------:R-:W1:Y:S03]  /*3b00*/  MUFU.TANH R72, R72 ;  /* 0x0000004800487308 */ /* 0x000e660000002400 */
[----:B------:R-:W-:Y:S01]  /*3b10*/  HMMA.16816.F32 R60, R16, R46, R60 ;  /* 0x0000002e103c723c */ /* 0x000fe2000000183c */
[----:B------:R-:W4:Y:S04]  /*3b20*/  LDSM.16.M88.4 R44, [R219+0xb000] ;  /* 0x00b00000db2c783b */ /* 0x000f280000000200 */
[----:B------:R-:W1:Y:S03]  /*3b30*/  MUFU.TANH R73, R73 ;  /* 0x0000004900497308 */ /* 0x000e660000002400 */
[C---:B--2---:R-:W-:Y:S05]  /*3b40*/  HMMA.16816.F32 R96, R48.reuse, R14, R96 ;  /* 0x0000000e3060723c */ /* 0x044fea0000001860 */
[----:B------:R-:W2:Y:S03]  /*3b50*/  MUFU.TANH R74, R74 ;  /* 0x0000004a004a7308 */ /* 0x000ea60000002400 */
[----:B------:R-:W-:Y:S01]  /*3b60*/  HMMA.16816.F32 R124, R48, R12, R124 ;  /* 0x0000000c307c723c */ /* 0x000fe2000000187c */
[----:B------:R-:W-:-:S02]  /*3b70*/  FMUL.FTZ R66, R66, c[0x0][0x2ec] ;  /* 0x0000bb0042427a20 */ /* 0x000fc40000410000 */
[----:B------:R-:W-:Y:S02]  /*3b80*/  FMUL.FTZ R64, R64, c[0x0][0x2ec] ;  /* 0x0000bb0040407a20 */ /* 0x000fe40000410000 */
[----:B------:R2:W2:Y:S01]  /*3b90*/  MUFU.TANH R242, R66 ;  /* 0x0000004200f27308 */ /* 0x0004a20000002400 */
[----:B------:R-:W-:Y:S02]  /*3ba0*/  FMUL.FTZ R65, R65, c[0x0][0x2ec] ;  /* 0x0000bb0041417a20 */ /* 0x000fe40000410000 */
[C---:B-1----:R-:W-:Y:S01]  /*3bb0*/  HMMA.16816.F32 R56, R28.reuse, R32, R56 ;  /* 0x000000201c38723c */ /* 0x042fe20000001838 */
[----:B------:R-:W-:Y:S02]  /*3bc0*/  FMUL.FTZ R67, R67, c[0x0][0x2ec] ;  /* 0x0000bb0043437a20 */ /* 0x000fe40000410000 */
[----:B------:R-:W-:Y:S02]  /*3bd0*/  FMUL.FTZ R60, R60, c[0x0][0x2ec] ;  /* 0x0000bb003c3c7a20 */ /* 0x000fe40000410000 */
[----:B------:R-:W-:Y:S01]  /*3be0*/  FMUL.FTZ R61, R61, c[0x0][0x2ec] ;  /* 0x0000bb003d3d7a20 */ /* 0x000fe20000410000 */
[----:B------:R1:W1:Y:S01]  /*3bf0*/  MUFU.TANH R154, R75 ;  /* 0x0000004b009a7308 */ /* 0x0002620000002400 */
[----:B------:R-:W-:Y:S01]  /*3c00*/  FMUL.FTZ R62, R62, c[0x0][0x2ec] ;  /* 0x0000bb003e3e7a20 */ /* 0x000fe20000410000 */
[----:B------:R-:W-:Y:S01]  /*3c10*/  HMMA.16816.F32 R52, R28, R34, R52 ;  /* 0x000000221c34723c */ /* 0x000fe20000001834 */
[----:B------:R-:W1:Y:S01]  /*3c20*/  LDSM.16.M88.4 R32, [R208+0x7000] ;  /* 0x00700000d020783b */ /* 0x000e620000000200 */
[----:B------:R-:W-:Y:S01]  /*3c30*/  FMUL.FTZ R63, R63, c[0x0][0x2ec] ;  /* 0x0000bb003f3f7a20 */ /* 0x000fe20000410000 */
[----:B------:R-:W-:-:S04]  /*3c40*/  DEPBAR.LE SB0, 0x0 ;  /* 0x000080000000791a */ /* 0x000fc80000000000 */
[----:B------:R1:W1:Y:S01]  /*3c50*/  MUFU.TANH R152, R68 ;  /* 0x0000004400987308 */ /* 0x0002620000002400 */
[C---:B---3--:R-:W-:Y:S07]  /*3c60*/  HMMA.16816.F32 R96, R28.reuse, R10, R96 ;  /* 0x0000000a1c60723c */ /* 0x048fee0000001860 */
[----:B------:R3:W1:Y:S01]  /*3c70*/  MUFU.TANH R252, R69 ;  /* 0x0000004500fc7308 */ /* 0x0006620000002400 */
[C---:B----4-:R-:W-:Y:S07]  /*3c80*/  HMMA.16816.F32 R108, R28.reuse, R44, R108 ;  /* 0x0000002c1c6c723c */ /* 0x050fee000000186c */
[----:B------:R3:W4:Y:S01]  /*3c90*/  MUFU.TANH R248, R70 ;  /* 0x0000004600f87308 */ /* 0x0007220000002400 */
[C---:B------:R-:W-:Y:S07]  /*3ca0*/  HMMA.16816.F32 R104, R28.reuse, R46, R104 ;  /* 0x0000002e1c68723c */ /* 0x040fee0000001868 */
[----:B------:R3:W1:Y:S01]  /*3cb0*/  MUFU.TANH R160, R71 ;  /* 0x0000004700a07308 */ /* 0x0006620000002400 */
[----:B------:R-:W-:Y:S07]  /*3cc0*/  HMMA.16816.F32 R124, R28, R8, R124 ;  /* 0x000000081c7c723c */ /* 0x000fee000000187c */
[----:B------:R-:W-:Y:S01]  /*3cd0*/  LOP3.LUT R9, R134, 0xffffffe0, RZ, 0xc0, !PT ;  /* 0xffffffe086097812 */ /* 0x000fe200078ec0ff */
[----:B------:R-:W-:Y:S01]  /*3ce0*/  HMMA.16816.F32 R96, R16, R22, R96 ;  /* 0x000000161060723c */ /* 0x000fe20000001860 */
[----:B------:R3:W1:Y:S03]  /*3cf0*/  MUFU.TANH R246, R64 ;  /* 0x0000004000f67308 */ /* 0x0006660000002400 */
[----:B------:R-:W-:-:S04]  /*3d00*/  IMAD.IADD R0, R6, 0x1, -R9 ;  /* 0x0000000106007824 */ /* 0x000fc800078e0a09 */
[----:B------:R-:W-:Y:S01]  /*3d10*/  HMMA.16816.F32 R56, R16, R24, R56 ;  /* 0x000000181038723c */ /* 0x000fe20000001838 */
[----:B------:R-:W-:Y:S01]  /*3d20*/  SHF.R.S32.HI R9, RZ, 0x1f, R0 ;  /* 0x0000001fff097819 */ /* 0x000fe20000011400 */
[----:B------:R3:W3:Y:S03]  /*3d30*/  MUFU.TANH R174, R65 ;  /* 0x0000004100ae7308 */ /* 0x0006e60000002400 */
[----:B------:R-:W-:-:S03]  /*3d40*/  LEA.HI R9, R9, R0, RZ, 0x2 ;  /* 0x0000000009097211 */ /* 0x000fc600078f10ff */
[----:B------:R-:W-:Y:S01]  /*3d50*/  HMMA.16816.F32 R52, R16, R26, R52 ;  /* 0x0000001a1034723c */ /* 0x000fe20000001834 */
[----:B------:R-:W-:Y:S01]  /*3d60*/  SHF.R.S32.HI R240, RZ, 0x2, R9 ;  /* 0x00000002fff07819 */ /* 0x000fe20000011409 */
[----:B------:R3:W3:Y:S03]  /*3d70*/  MUFU.TANH R180, R67 ;  /* 0x0000004300b47308 */ /* 0x0006e60000002400 */
[----:B------:R-:W-:-:S03]  /*3d80*/  IADD3 R135, R135, 0x1, R240 ;  /* 0x0000000187877810 */ /* 0x000fc60007ffe0f0 */
[C---:B-1----:R-:W-:Y:S01]  /*3d90*/  HMMA.16816.F32 R108, R16.reuse, R32, R108 ;  /* 0x00000020106c723c */ /* 0x042fe2000000186c */
[----:B--2---:R-:W-:Y:S01]  /*3da0*/  FMUL.FTZ R66, R99, c[0x0][0x2ec] ;  /* 0x0000bb0063427a20 */ /* 0x004fe20000410000 */
[----:B------:R1:W2:Y:S01]  /*3db0*/  MUFU.TANH R176, R60 ;  /* 0x0000003c00b07308 */ /* 0x0002a20000002400 */
[----:B------:R-:W-:Y:S01]  /*3dc0*/  FMUL.FTZ R96, R96, c[0x0][0x2ec] ;  /* 0x0000bb0060607a20 */ /* 0x000fe20000410000 */
[----:B------:R-:W-:Y:S01]  /*3dd0*/  IADD3 R134, R43, R135, -R132 ;  /* 0x000000872b867210 */ /* 0x000fe20007ffe884 */
[----:B------:R-:W-:Y:S02]  /*3de0*/  FMUL.FTZ R97, R97, c[0x0][0x2ec] ;  /* 0x0000bb0061617a20 */ /* 0x000fe40000410000 */
[----:B------:R-:W-:Y:S01]  /*3df0*/  FMUL.FTZ R98, R98, c[0x0][0x2ec] ;  /* 0x0000bb0062627a20 */ /* 0x000fe20000410000 */
[----:B------:R-:W-:Y:S01]  /*3e00*/  HMMA.16816.F32 R104, R16, R34, R104 ;  /* 0x000000221068723c */ /* 0x000fe20000001868 */
[----:B------:R-:W-:Y:S01]  /*3e10*/  FMUL.FTZ R56, R56, c[0x0][0x2ec] ;  /* 0x0000bb0038387a20 */ /* 0x000fe20000410000 */
[----:B------:R1:W1:Y:S01]  /*3e20*/  MUFU.TANH R244, R61 ;  /* 0x0000003d00f47308 */ /* 0x0002620000002400 */
[----:B------:R-:W-:Y:S01]  /*3e30*/  FMUL.FTZ R57, R57, c[0x0][0x2ec] ;  /* 0x0000bb0039397a20 */ /* 0x000fe20000410000 */
[----:B------:R-:W-:Y:S01]  /*3e40*/  IADD3 R134, R134, c[0x0][0x2e8], RZ ;  /* 0x0000ba0086867a10 */ /* 0x000fe20007ffe0ff */
[----:B------:R-:W-:-:S02]  /*3e50*/  FMUL.FTZ R58, R58, c[0x0][0x2ec] ;  /* 0x0000bb003a3a7a20 */ /* 0x000fc40000410000 */
[----:B------:R-:W-:Y:S01]  /*3e60*/  FMUL.FTZ R59, R59, c[0x0][0x2ec] ;  /* 0x0000bb003b3b7a20 */ /* 0x000fe20000410000 */
[----:B------:R-:W-:Y:S01]  /*3e70*/  HMMA.16816.F32 R124, R16, R20, R124 ;  /* 0x00000014107c723c */ /* 0x000fe2000000187c */
[----:B------:R-:W-:Y:S01]  /*3e80*/  FMUL.FTZ R52, R52, c[0x0][0x2ec] ;  /* 0x0000bb0034347a20 */ /* 0x000fe20000410000 */
[----:B------:R1:W1:Y:S01]  /*3e90*/  MUFU.TANH R198, R62 ;  /* 0x0000003e00c67308 */ /* 0x0002620000002400 */
[----:B------:R-:W-:Y:S01]  /*3ea0*/  FMUL.FTZ R53, R53, c[0x0][0x2ec] ;  /* 0x0000bb0035357a20 */ /* 0x000fe20000410000 */
[----:B------:R-:W-:Y:S01]  /*3eb0*/  IADD3 R0, R134, 0x8, RZ ;  /* 0x0000000886007810 */ /* 0x000fe20007ffe0ff */
[----:B------:R-:W-:Y:S01]  /*3ec0*/  FMUL.FTZ R54, R54, c[0x0][0x2ec] ;  /* 0x0000bb0036367a20 */ /* 0x000fe20000410000 */
[-C--:B------:R-:W-:Y:S01]  /*3ed0*/  IMNMX R134, R134, R43.reuse, PT ;  /* 0x0000002b86867217 */ /* 0x080fe20003800200 */
[----:B------:R-:W-:Y:S01]  /*3ee0*/  FMUL.FTZ R55, R55, c[0x0][0x2ec] ;  /* 0x0000bb0037377a20 */ /* 0x000fe20000410000 */
[----:B------:R-:W-:Y:S01]  /*3ef0*/  IMNMX R0, R0, R43, PT ;  /* 0x0000002b00007217 */ /* 0x000fe20003800200 */
        /* <DEDUP_REMOVED lines=14> */
[----:B------:R-:W-:Y:S02]  /*3fe0*/  FMUL.FTZ R127, R127, c[0x0][0x2ec] ;  /* 0x0000bb007f7f7a20 */ /* 0x000fe40000410000 */
[----:B------:R-:W-:Y:S01]  /*3ff0*/  IMAD.SHL.U32 R135, R6, 0x2, RZ ;  /* 0x0000000206877824 */ /* 0x000fe200078e00ff */
[----:B------:R1:W1:Y:S04]  /*4000*/  MUFU.TANH R188, R58 ;  /* 0x0000003a00bc7308 */ /* 0x0002680000002400 */
[----:B------:R-:W-:-:S04]  /*4010*/  LOP3.LUT R135, R135, 0x6, RZ, 0xc0, !PT ;  /* 0x0000000687877812 */ /* 0x000fc800078ec0ff */
        /* <DEDUP_REMOVED lines=81> */
.L_x_3506:
[----:B------:R-:W-:-:S04]  /*4530*/  LEA R6, -R3, RZ, 0x7 ;  /* 0x000000ff03067211 */ /* 0x000fc800078e39ff */
[----:B------:R-:W-:Y:S02]  /*4540*/  SHF.R.S32.HI R8, RZ, 0x1f, R6 ;  /* 0x0000001fff087819 */ /* 0x000fe40000011406 */
.L_x_3507:
        /* <DEDUP_REMOVED lines=41> */
.L_x_3505:
[----:B--234-:R-:W-:Y:S02]  /*47e0*/  IMAD.IADD R3, R4, 0x1, R135 ;  /* 0x0000000104037824 */ /* 0x01cfe400078e0287 */
[----:B------:R-:W-:-:S03]  /*47f0*/  IMAD.SHL.U32 R220, R220, 0x2, RZ ;  /* 0x00000002dcdc7824 */ /* 0x000fc600078e00ff */
[----:B------:R-:W-:Y:S01]  /*4800*/  IADD3 R11, R3, 0x1, RZ ;  /* 0x00000001030b7810 */ /* 0x000fe20007ffe0ff */
[----:B------:R-:W-:Y:S01]  /*4810*/  IMAD R218, R7, 0x2, R220 ;  /* 0x0000000207da7824 */ /* 0x000fe200078e02dc */
[----:B------:R-:W-:Y:S01]  /*4820*/  IADD3 R9, R3, 0x8, RZ ;  /* 0x0000000803097810 */ /* 0x000fe20007ffe0ff */
[----:B------:R-:W-:Y:S01]  /*4830*/  LDSM.16.MT88.4 R92, [R220+0x10000] ;  /* 0x01000000dc5c783b */ /* 0x000fe20000004200 */
[----:B------:R-:W-:Y:S01]  /*4840*/  ISETP.GE.AND P5, PT, R11, R134, PT ;  /* 0x000000860b00720c */ /* 0x000fe20003fa6270 */
[----:B------:R-:W-:Y:S01]  /*4850*/  IMAD R216, R5, 0x2, R218 ;  /* 0x0000000205d87824 */ /* 0x000fe200078e02da */
[----:B------:R-:W-:Y:S01]  /*4860*/  ISETP.GE.AND P2, PT, R11, R0, PT ;  /* 0x000000000b00720c */ /* 0x000fe20003f46270 */
[----:B------:R-:W-:Y:S01]  /*4870*/  IMAD R217, R5, 0x2, R220 ;  /* 0x0000000205d97824 */ /* 0x000fe200078e02dc */
[C---:B------:R-:W-:Y:S01]  /*4880*/  ISETP.GE.AND P4, PT, R9.reuse, R134, PT ;  /* 0x000000860900720c */ /* 0x040fe20003f86270 */
[----:B-1----:R-:W-:Y:S01]  /*4890*/  LDSM.16.MT88.4 R124, [R220+0xc000] ;  /* 0x00c00000dc7c783b */ /* 0x002fe20000004200 */
[----:B------:R-:W-:-:S02]  /*48a0*/  ISETP.GE.AND P6, PT, R9, R0, PT ;  /* 0x000000000900720c */ /* 0x000fc40003fc6270 */
[C---:B------:R-:W-:Y:S01]  /*48b0*/  IADD3 R11, R3.reuse, 0x9, RZ ;  /* 0x00000009030b7810 */ /* 0x040fe20007ffe0ff */
[----:B------:R-:W-:Y:S01]  /*48c0*/  LDSM.16.MT88.4 R108, [R217+0xc000] ;  /* 0x00c00000d96c783b */ /* 0x000fe20000004200 */
[----:B------:R-:W-:Y:S02]  /*48d0*/  IADD3 R9, R3, 0x10, RZ ;  /* 0x0000001003097810 */ /* 0x000fe40007ffe0ff */
[----:B------:R-:W-:Y:S01]  /*48e0*/  FSEL R90, R90, -INF , !P5 ;  /* 0xff8000005a5a7808 */ /* 0x000fe20006800000 */
[----:B------:R-:W-:Y:S01]  /*48f0*/  LDSM.16.MT88.4 R32, [R218+0x10800] ;  /* 0x01080000da20783b */ /* 0x000fe20000004200 */
        /* <DEDUP_REMOVED lines=11> */
[C---:B------:R-:W-:Y:S02]  /*49b0*/  ISETP.GE.AND P4, PT, R11.reuse, R134, PT ;  /* 0x000000860b00720c */ /* 0x040fe40003f86270 */
[----:B------:R-:W-:Y:S02]  /*49c0*/  ISETP.GE.AND P6, PT, R11, R0, PT ;  /* 0x000000000b00720c */ /* 0x000fe40003fc6270 */
        /* <DEDUP_REMOVED lines=8> */
[C---:B------:R-:W-:Y:S01]  /*4a50*/  ISETP.GE.AND P5, PT, R11.reuse, R134, PT ;  /* 0x000000860b00720c */ /* 0x040fe20003fa6270 */
[----:B------:R-:W-:Y:S01]  /*4a60*/  LDSM.16.MT88.4 R116, [R218+0xc000] ;  /* 0x00c00000da74783b */ /* 0x000fe20000004200 */
[----:B------:R-:W-:Y:S02]  /*4a70*/  ISETP.GE.AND P2, PT, R11, R0, PT ;  /* 0x000000000b00720c */ /* 0x000fe40003f46270 */
        /* <DEDUP_REMOVED lines=8> */
[C---:B------:R-:W-:Y:S01]  /*4b00*/  ISETP.GE.AND P1, PT, R11.reuse, R134, PT ;  /* 0x000000860b00720c */ /* 0x040fe20003f26270 */
[----:B------:R-:W-:Y:S01]  /*4b10*/  LDSM.16.MT88.4 R84, [R218+0x10000] ;  /* 0x01000000da54783b */ /* 0x000fe20000004200 */
        /* <DEDUP_REMOVED lines=8> */
[-C--:B------:R-:W-:Y:S02]  /*4ba0*/  ISETP.GE.AND P4, PT, R11, R134.reuse, PT ;  /* 0x000000860b00720c */ /* 0x080fe40003f86270 */
[C---:B------:R-:W-:Y:S02]  /*4bb0*/  ISETP.GE.AND P1, PT, R9.reuse, R134, PT ;  /* 0x000000860900720c */ /* 0x040fe40003f26270 */
[----:B------:R-:W-:Y:S02]  /*4bc0*/  ISETP.GE.AND P3, PT, R9, R0, PT ;  /* 0x000000000900720c */ /* 0x000fe40003f66270 */
[----:B------:R-:W-:Y:S02]  /*4bd0*/  IADD3 R9, R3, 0x38, RZ ;  /* 0x0000003803097810 */ /* 0x000fe40007ffe0ff */
[----:B------:R-:W-:-:S02]  /*4be0*/  FSEL R42, R77, -INF , !P4 ;  /* 0xff8000004d2a7808 */ /* 0x000fc40006000000 */
[-C--:B------:R-:W-:Y:S02]  /*4bf0*/  ISETP.GE.AND P4, PT, R9, R134.reuse, PT ;  /* 0x000000860900720c */ /* 0x080fe40003f86270 */
[----:B------:R-:W-:Y:S02]  /*4c00*/  FSEL R48, R82, -INF , !P6 ;  /* 0xff80000052307808 */ /* 0x000fe40007000000 */
[----:B------:R-:W-:Y:S02]  /*4c10*/  FSEL R152, R152, -INF , !P4 ;  /* 0xff80000098987808 */ /* 0x000fe40006000000 */
[----:B------:R-:W-:Y:S02]  /*4c20*/  ISETP.GE.AND P4, PT, R3, R134, PT ;  /* 0x000000860300720c */ /* 0x000fe40003f86270 */
[----:B------:R-:W-:Y:S02]  /*4c30*/  ISETP.GE.AND P6, PT, R11, R0, PT ;  /* 0x000000000b00720c */ /* 0x000fe40003fc6270 */
[----:B------:R-:W-:-:S02]  /*4c40*/  FSEL R88, R88, -INF , !P4 ;  /* 0xff80000058587808 */ /* 0x000fc40006000000 */
[----:B------:R-:W-:Y:S02]  /*4c50*/  IADD3 R11, R3, 0x31, RZ ;  /* 0x00000031030b7810 */ /* 0x000fe40007ffe0ff */
[----:B------:R-:W-:Y:S02]  /*4c60*/  FMNMX.FTZ R13, R88, R90, !PT ;  /* 0x0000005a580d7209 */ /* 0x000fe40007810000 */
[----:B------:R-:W-:Y:S02]  /*4c70*/  FSEL R30, R76, -INF , !P5 ;  /* 0xff8000004c1e7808 */ /* 0x000fe40006800000 */
[----:B------:R-:W-:Y:S02]  /*4c80*/  FSEL R44, R78, -INF , !P2 ;  /* 0xff8000004e2c7808 */ /* 0x000fe40005000000 */
[C---:B------:R-:W-:Y:S02]  /*4c90*/  ISETP.GE.AND P5, PT, R11.reuse, R134, PT ;  /* 0x000000860b00720c */ /* 0x040fe40003fa6270 */
[----:B------:R-:W-:-:S02]  /*4ca0*/  ISETP.GE.AND P2, PT, R11, R0, PT ;  /* 0x000000000b00720c */ /* 0x000fc40003f46270 */
[----:B------:R-:W-:Y:S02]  /*4cb0*/  IADD3 R11, R3, 0x39, RZ ;  /* 0x00000039030b7810 */ /* 0x000fe40007ffe0ff */
[----:B------:R-:W-:Y:S02]  /*4cc0*/  FMNMX.FTZ R13, R100, R13, !PT ;  /* 0x0000000d640d7209 */ /* 0x000fe40007810000 */
[----:B------:R-:W-:Y:S02]  /*4cd0*/  FSEL R39, R79, -INF , !P6 ;  /* 0xff8000004f277808 */ /* 0x000fe40007000000 */
[----:B------:R-:W-:Y:S01]  /*4ce0*/  FSEL R67, R72, -INF , !P1 ;  /* 0xff80000048437808 */ /* 0x000fe20004800000 */
[----:B------:R-:W-:Y:S01]  /*4cf0*/  LDSM.16.MT88.4 R76, [R217+0x10000] ;  /* 0x01000000d94c783b */ /* 0x000fe20000004200 */
[----:B------:R-:W-:Y:S02]  /*4d00*/  FSEL R250, R74, -INF , !P3 ;  /* 0xff8000004afa7808 */ /* 0x000fe40005800000 */
[----:B------:R-:W-:-:S02]  /*4d10*/  ISETP.GE.AND P6, PT, R9, R0, PT ;  /* 0x000000000900720c */ /* 0x000fc40003fc6270 */
[C---:B------:R-:W-:Y:S02]  /*4d20*/  ISETP.GE.AND P1, PT, R11.reuse, R134, PT ;  /* 0x000000860b00720c */ /* 0x040fe40003f26270 */
[----:B------:R-:W-:Y:S02]  /*4d30*/  ISETP.GE.AND P3, PT, R11, R0, PT ;  /* 0x000000000b00720c */ /* 0x000fe40003f66270 */
[----:B------:R-:W-:Y:S02]  /*4d40*/  IADD3 R11, R3, 0x41, RZ ;  /* 0x00000041030b7810 */ /* 0x000fe40007ffe0ff */
[----:B------:R-:W-:Y:S02]  /*4d50*/  FMNMX.FTZ R13, R24, R13, !PT ;  /* 0x0000000d180d7209 */ /* 0x000fe40007810000 */
[----:B------:R-:W-:Y:S02]  /*4d60*/  FSEL R248, R248, -INF , !P6 ;  /* 0xff800000f8f87808 */ /* 0x000fe40007000000 */
[----:B------:R-:W-:-:S02]  /*4d70*/  ISETP.GE.AND P6, PT, R11, R134, PT ;  /* 0x000000860b00720c */ /* 0x000fc40003fc6270 */
[----:B------:R-:W-:Y:S02]  /*4d80*/  FMNMX.FTZ R13, R18, R13, !PT ;  /* 0x0000000d120d7209 */ /* 0x000fe40007810000 */
[C---:B------:R-:W-:Y:S02]  /*4d90*/  IADD3 R9, R3.reuse, 0x40, RZ ;  /* 0x0000004003097810 */ /* 0x040fe40007ffe0ff */
[----:B------:R-:W-:Y:S02]  /*4da0*/  FSEL R174, R174, -INF , !P6 ;  /* 0xff800000aeae7808 */ /* 0x000fe40007000000 */
[----:B------:R-:W-:Y:S02]  /*4db0*/  FMNMX.FTZ R13, R4, R13, !PT ;  /* 0x0000000d040d7209 */ /* 0x000fe40007810000 */
[----:B------:R-:W-:Y:S02]  /*4dc0*/  ISETP.GE.AND P6, PT, R3, R0, PT ;  /* 0x000000000300720c */ /* 0x000fe40003fc6270 */
[----:B------:R-:W-:-:S02]  /*4dd0*/  FSEL R144, R73, -INF , !P5 ;  /* 0xff80000049907808 */ /* 0x000fc40006800000 */
[----:B------:R-:W-:Y:S02]  /*4de0*/  FSEL R154, R154, -INF , !P2 ;  /* 0xff8000009a9a7808 */ /* 0x000fe40005000000 */
[C---:B------:R-:W-:Y:S02]  /*4df0*/  ISETP.GE.AND P5, PT, R9.reuse, R134, PT ;  /* 0x000000860900720c */ /* 0x040fe40003fa6270 */
[-C--:B------:R-:W-:Y:S02]  /*4e00*/  ISETP.GE.AND P2, PT, R9, R0.reuse, PT ;  /* 0x000000000900720c */ /* 0x080fe40003f46270 */
[----:B------:R-:W-:Y:S02]  /*4e10*/  ISETP.GE.AND P4, PT, R11, R0, PT ;  /* 0x000000000b00720c */ /* 0x000fe40003f86270 */
[----:B------:R-:W-:Y:S02]  /*4e20*/  IADD3 R11, R3, 0x49, RZ ;  /* 0x00000049030b7810 */ /* 0x000fe40007ffe0ff */
[----:B------:R-:W-:-:S02]  /*4e30*/  FMNMX.FTZ R13, R6, R13, !PT ;  /* 0x0000000d060d7209 */ /* 0x000fc40007810000 */
[----:B------:R-:W-:Y:S02]  /*4e40*/  FSEL R89, R89, -INF , !P6 ;  /* 0xff80000059597808 */ /* 0x000fe40007000000 */
        /* <DEDUP_REMOVED lines=18> */
[----:B------:R-:W-:Y:S02]  /*4f70*/  FSEL R252, R252, -INF , !P1 ;  /* 0xff800000fcfc7808 */ /* 0x000fe40004800000 */
[----:B------:R-:W-:Y:S02]  /*4f80*/  FMNMX.FTZ R19, R152, R19, !PT ;  /* 0x0000001398137209 */ /* 0x000fe40007810000 */
[----:B------:R-:W-:Y:S02]  /*4f90*/  IADD3 R9, R3, 0x48, RZ ;  /* 0x0000004803097810 */ /* 0x000fe40007ffe0ff */
[----:B------:R-:W-:Y:S02]  /*4fa0*/  FMNMX.FTZ R26, R48, R11, !PT ;  /* 0x0000000b301a7209 */ /* 0x000fe40007810000 */
[----:B------:R-:W-:-:S02]  /*4fb0*/  FSEL R160, R160, -INF , !P3 ;  /* 0xff800000a0a07808 */ /* 0x000fc40005800000 */
[----:B------:R-:W-:Y:S02]  /*4fc0*/  FMNMX.FTZ R19, R252, R19, !PT ;  /* 0x00000013fc137209 */ /* 0x000fe40007810000 */
        /* <DEDUP_REMOVED lines=10> */
[----:B------:R-:W-:-:S02]  /*5070*/  IADD3 R9, R3, 0x51, RZ ;  /* 0x0000005103097810 */ /* 0x000fc40007ffe0ff */
[----:B------:R-:W-:Y:S02]  /*5080*/  FMNMX.FTZ R19, R174, R19, !PT ;  /* 0x00000013ae137209 */ /* 0x000fe40007810000 */
[----:B------:R-:W-:Y:S02]  /*5090*/  FMNMX.FTZ R17, R39, R26, !PT ;  /* 0x0000001a27117209 */ /* 0x000fe40007810000 */
[----:B------:R-:W-:Y:S02]  /*50a0*/  FSEL R198, R198, -INF , !P3 ;  /* 0xff800000c6c67808 */ /* 0x000fe40005800000 */
        /* <DEDUP_REMOVED lines=9> */
[----:B------:R-:W-:Y:S02]  /*5140*/  FSEL R196, R196, -INF , !P4 ;  /* 0xff800000c4c47808 */ /* 0x000fe40006000000 */
[----:B------:R-:W-:Y:S02]  /*5150*/  FMNMX.FTZ R19, R244, R19, !PT ;  /* 0x00000013f4137209 */ /* 0x000fe40007810000 */
[----:B------:R-:W-:Y:S02]  /*5160*/  IADD3 R9, R3, 0x59, RZ ;  /* 0x0000005903097810 */ /* 0x000fe40007ffe0ff */
[----:B------:R-:W-:Y:S02]  /*5170*/  FMNMX.FTZ R17, R154, R17, !PT ;  /* 0x000000119a117209 */ /* 0x000fe40007810000 */
[----:B------:R-:W-:Y:S02]  /*5180*/  FSEL R188, R188, -INF , !P1 ;  /* 0xff800000bcbc7808 */ /* 0x000fe40004800000 */
[----:B------:R-:W-:-:S02]  /*5190*/  FSEL R194, R194, -INF , !P6 ;  /* 0xff800000c2c27808 */ /* 0x000fc40007000000 */
[----:B------:R-:W-:Y:S02]  /*51a0*/  FMNMX.FTZ R19, R196, R19, !PT ;  /* 0x00000013c4137209 */ /* 0x000fe40007810000 */
[C---:B------:R-:W-:Y:S02]  /*51b0*/  ISETP.GE.AND P4, PT, R9.reuse, R134, PT ;  /* 0x000000860900720c */ /* 0x040fe40003f86270 */
[----:B------:R-:W-:Y:S02]  /*51c0*/  ISETP.GE.AND P1, PT, R9, R0, PT ;  /* 0x000000000900720c */ /* 0x000fe40003f26270 */
[----:B------:R-:W-:Y:S02]  /*51d0*/  FMNMX.FTZ R17, R248, R17, !PT ;  /* 0x00000011f8117209 */ /* 0x000fe40007810000 */
[----:B------:R-:W-:Y:S02]  /*51e0*/  IADD3 R9, R3, 0x60, RZ ;  /* 0x0000006003097810 */ /* 0x000fe40007ffe0ff */
[----:B------:R-:W-:-:S02]  /*51f0*/  FSEL R192, R192, -INF , !P5 ;  /* 0xff800000c0c07808 */ /* 0x000fc40006800000 */
[----:B------:R-:W-:Y:S02]  /*5200*/  FMNMX.FTZ R19, R194, R19, !PT ;  /* 0x00000013c2137209 */ /* 0x000fe40007810000 */
[----:B------:R-:W-:Y:S02]  /*5210*/  FSEL R186, R186, -INF , !P3 ;  /* 0xff800000baba7808 */ /* 0x000fe40005800000 */
        /* <DEDUP_REMOVED lines=14> */
[----:B------:R-:W-:Y:S02]  /*5300*/  ISETP.GE.AND P4, PT, R9, R134, PT ;  /* 0x000000860900720c */ /* 0x000fe40003f86270 */
[----:B------:R-:W-:-:S02]  /*5310*/  IADD3 R15, R3, 0x69, RZ ;  /* 0x00000069030f7810 */ /* 0x000fc40007ffe0ff */
[----:B------:R-:W-:Y:S02]  /*5320*/  FSEL R170, R170, -INF , !P5 ;  /* 0xff800000aaaa7808 */ /* 0x000fe40006800000 */
[----:B------:R-:W-:Y:S02]  /*5330*/  FMNMX.FTZ R19, R172, R19, !PT ;  /* 0x00000013ac137209 */ /* 0x000fe40007810000 */
[----:B------:R-:W-:Y:S02]  /*5340*/  FMNMX.FTZ R17, R198, R17, !PT ;  /* 0x00000011c6117209 */ /* 0x000fe40007810000 */
[----:B------:R-:W-:Y:S02]  /*5350*/  IADD3 R13, R3, 0x70, RZ ;  /* 0x00000070030d7810 */ /* 0x000fe40007ffe0ff */
[----:B------:R-:W-:Y:S02]  /*5360*/  ISETP.GE.AND P6, PT, R15, R134, PT ;  /* 0x000000860f00720c */ /* 0x000fe40003fc6270 */
[----:B------:R-:W-:-:S02]  /*5370*/  FSEL R168, R168, -INF , !P4 ;  /* 0xff800000a8a87808 */ /* 0x000fc40006000000 */
[----:B------:R-:W-:Y:S02]  /*5380*/  FMNMX.FTZ R19, R170, R19, !PT ;  /* 0x00000013aa137209 */ /* 0x000fe40007810000 */
[----:B------:R-:W-:Y:S02]  /*5390*/  FMNMX.FTZ R17, R184, R17, !PT ;  /* 0x00000011b8117209 */ /* 0x000fe40007810000 */
[----:B------:R-:W-:Y:S02]  /*53a0*/  IADD3 R11, R3, 0x71, RZ ;  /* 0x00000071030b7810 */ /* 0x000fe40007ffe0ff */
[----:B------:R-:W-:Y:S02]  /*53b0*/  ISETP.GE.AND P5, PT, R13, R134, PT ;  /* 0x000000860d00720c */ /* 0x000fe40003fa6270 */
[----:B------:R-:W-:Y:S02]  /*53c0*/  FSEL R166, R166, -INF , !P6 ;  /* 0xff800000a6a67808 */ /* 0x000fe40007000000 */
[----:B------:R-:W-:-:S02]  /*53d0*/  FMNMX.FTZ R19, R168, R19, !PT ;  /* 0x00000013a8137209 */ /* 0x000fc40007810000 */
[----:B------:R-:W-:Y:S02]  /*53e0*/  FMNMX.FTZ R17, R188, R17, !PT ;  /* 0x00000011bc117209 */ /* 0x000fe40007810000 */
[----:B------:R-:W-:Y:S02]  /*53f0*/  FSEL R178, R178, -INF , !P1 ;  /* 0xff800000b2b27808 */ /* 0x000fe40004800000 */
[----:B------:R-:W-:Y:S02]  /*5400*/  ISETP.GE.AND P1, PT, R9, R0, PT ;  /* 0x000000000900720c */ /* 0x000fe40003f26270 */
        /* <DEDUP_REMOVED lines=10> */
[----:B------:R-:W-:Y:S02]  /*54b0*/  ISETP.GE.AND P5, PT, R3, R134, PT ;  /* 0x000000860300720c */ /* 0x000fe40003fa6270 */
[----:B------:R-:W-:Y:S02]  /*54c0*/  FSEL R146, R146, -INF , !P6 ;  /* 0xff80000092927808 */ /* 0x000fe40007000000 */
[----:B------:R-:W-:Y:S02]  /*54d0*/  FMNMX.FTZ R19, R148, R19, !PT ;  /* 0x0000001394137209 */ /* 0x000fe40007810000 */
[----:B------:R-:W-:Y:S02]  /*54e0*/  FSEL R164, R164, -INF , !P3 ;  /* 0xff800000a4a47808 */ /* 0x000fe40005800000 */
[----:B------:R-:W-:-:S02]  /*54f0*/  FMNMX.FTZ R17, R178, R17, !PT ;  /* 0x00000011b2117209 */ /* 0x000fc40007810000 */
[----:B------:R-:W-:Y:S02]  /*5500*/  FSEL R142, R142, -INF , !P5 ;  /* 0xff8000008e8e7808 */ /* 0x000fe40006800000 */
[----:B------:R-:W-:Y:S02]  /*5510*/  FMNMX.FTZ R19, R146, R19, !PT ;  /* 0x0000001392137209 */ /* 0x000fe40007810000 */
[----:B------:R-:W-:Y:S02]  /*5520*/  FSEL R162, R162, -INF , !P2 ;  /* 0xff800000a2a27808 */ /* 0x000fe40005000000 */
[----:B------:R-:W-:Y:S02]  /*5530*/  FMNMX.FTZ R17, R164, R17, !PT ;  /* 0x00000011a4117209 */ /* 0x000fe40007810000 */
[----:B------:R-:W-:Y:S02]  /*5540*/  ISETP.GE.AND P2, PT, R15, R0, PT ;  /* 0x000000000f00720c */ /* 0x000fe40003f46270 */
[----:B------:R-:W-:-:S02]  /*5550*/  FMNMX.FTZ R15, R142, R19, !PT ;  /* 0x000000138e0f7209 */ /* 0x000fc40007810000 */
[----:B------:R-:W-:Y:S02]  /*5560*/  FSEL R158, R158, -INF , !P1 ;  /* 0xff8000009e9e7808 */ /* 0x000fe40004800000 */
[----:B------:R-:W-:Y:S01]  /*5570*/  FMNMX.FTZ R17, R162, R17, !PT ;  /* 0x00000011a2117209 */ /* 0x000fe20007810000 */
[----:B------:R-:W1:Y:S01]  /*5580*/  SHFL.BFLY PT, R26, R15, 0x2, 0x1f ;  /* 0x0c401f000f1a7f89 */ /* 0x000e6200000e0000 */
[-C--:B------:R-:W-:Y:S02]  /*5590*/  ISETP.GE.AND P1, PT, R13, R0.reuse, PT ;  /* 0x000000000d00720c */ /* 0x080fe40003f26270 */
[----:B------:R-:W-:Y:S02]  /*55a0*/  FSEL R156, R156, -INF , !P2 ;  /* 0xff8000009c9c7808 */ /* 0x000fe40005000000 */
[----:B------:R-:W-:Y:S02]  /*55b0*/  FMNMX.FTZ R17, R158, R17, !PT ;  /* 0x000000119e117209 */ /* 0x000fe40007810000 */
[----:B------:R-:W-:-:S02]  /*55c0*/  ISETP.GE.AND P2, PT, R11, R0, PT ;  /* 0x000000000b00720c */ /* 0x000fc40003f46270 */
[----:B------:R-:W-:Y:S02]  /*55d0*/  FSEL R140, R140, -INF , !P1 ;  /* 0xff8000008c8c7808 */ /* 0x000fe40004800000 */
[----:B------:R-:W-:Y:S02]  /*55e0*/  FMNMX.FTZ R17, R156, R17, !PT ;  /* 0x000000119c117209 */ /* 0x000fe40007810000 */
[-C--:B------:R-:W-:Y:S02]  /*55f0*/  ISETP.GE.AND P1, PT, R9, R0.reuse, PT ;  /* 0x000000000900720c */ /* 0x080fe40003f26270 */
[----:B------:R-:W-:Y:S02]  /*5600*/  FSEL R138, R138, -INF , !P2 ;  /* 0xff8000008a8a7808 */ /* 0x000fe40005000000 */
[----:B------:R-:W-:Y:S02]  /*5610*/  FMNMX.FTZ R17, R140, R17, !PT ;  /* 0x000000118c117209 */ /* 0x000fe40007810000 */
[----:B------:R-:W-:-:S02]  /*5620*/  ISETP.GE.AND P2, PT, R3, R0, PT ;  /* 0x000000000300720c */ /* 0x000fc40003f46270 */
[----:B------:R-:W-:Y:S02]  /*5630*/  FSEL R136, R136, -INF , !P1 ;  /* 0xff80000088887808 */ /* 0x000fe40004800000 */
[----:B------:R-:W-:Y:S02]  /*5640*/  FMNMX.FTZ R17, R138, R17, !PT ;  /* 0x000000118a117209 */ /* 0x000fe40007810000 */
[----:B------:R-:W-:Y:S02]  /*5650*/  FSEL R66, R66, -INF , !P2 ;  /* 0xff80000042427808 */ /* 0x000fe40005000000 */
[----:B------:R-:W-:Y:S02]  /*5660*/  FMNMX.FTZ R9, R136, R17, !PT ;  /* 0x0000001188097209 */ /* 0x000fe40007810000 */
[----:B-1----:R-:W-:Y:S02]  /*5670*/  FMNMX.FTZ R15, R15, R26, !PT ;  /* 0x0000001a0f0f7209 */ /* 0x002fe40007810000 */
[----:B------:R-:W-:-:S02]  /*5680*/  FMNMX.FTZ R9, R66, R9, !PT ;  /* 0x0000000942097209 */ /* 0x000fc40007810000 */
[----:B------:R-:W-:Y:S01]  /*5690*/  ISETP.GT.AND P4, PT, R232, R229, PT ;  /* 0x000000e5e800720c */ /* 0x000fe20003f84270 */
[----:B------:R-:W1:Y:S04]  /*56a0*/  SHFL.BFLY PT, R132, R15, 0x1, 0x1f ;  /* 0x0c201f000f847f89 */ /* 0x000e6800000e0000 */
[----:B------:R-:W2:Y:S01]  /*56b0*/  SHFL.BFLY PT, R26, R9, 0x2, 0x1f ;  /* 0x0c401f00091a7f89 */ /* 0x000ea200000e0000 */
[----:B-1----:R-:W-:Y:S02]  /*56c0*/  FMNMX.FTZ R132, R15, R132, !PT ;  /* 0x000000840f847209 */ /* 0x002fe40007810000 */
[----:B--2---:R-:W-:-:S03]  /*56d0*/  FMNMX.FTZ R26, R9, R26, !PT ;  /* 0x0000001a091a7209 */ /* 0x004fc60007810000 */
[C---:B------:R-:W-:Y:S01]  /*56e0*/  FMUL.FTZ R137, R132.reuse, c[0x0][0x23c] ;  /* 0x00008f0084897a20 */ /* 0x040fe20000410000 */
[----:B------:R-:W-:Y:S01]  /*56f0*/  FSETP.NEU.FTZ.AND P1, PT, R132, -INF , PT ;  /* 0xff8000008400780b */ /* 0x000fe20003f3d000 */
[----:B------:R-:W1:Y:S03]  /*5700*/  SHFL.BFLY PT, R3, R26, 0x1, 0x1f ;  /* 0x0c201f001a037f89 */ /* 0x000e6600000e0000 */
[----:B------:R-:W-:-:S05]  /*5710*/  FSEL R137, R137, RZ, P1 ;  /* 0x000000ff89897208 */ /* 0x000fca0000800000 */
[--C-:B------:R-:W-:Y:S02]  /*5720*/  FFMA.FTZ R60, R100, c[0x0][0x23c], -R137.reuse ;  /* 0x00008f00643c7a23 */ /* 0x100fe40000010889 */
[----:B------:R-:W2:Y:S01]  /*5730*/  LDSM.16.MT88.4 R100, [R216+0xc000] ;  /* 0x00c00000d864783b */ /* 0x000ea20000004200 */
[--C-:B------:R-:W-:Y:S02]  /*5740*/  FFMA.FTZ R62, R88, c[0x0][0x23c], -R137.reuse ;  /* 0x00008f00583e7a23 */ /* 0x100fe40000010889 */
[--C-:B------:R-:W-:Y:S01]  /*5750*/  FFMA.FTZ R59, R90, c[0x0][0x23c], -R137.reuse ;  /* 0x00008f005a3b7a23 */ /* 0x100fe20000010889 */
[----:B------:R-:W-:Y:S01]  /*5760*/  MUFU.EX2 R60, R60 ;  /* 0x0000003c003c7308 */ /* 0x000fe20000000800 */
[--C-:B------:R-:W-:Y:S02]  /*5770*/  FFMA.FTZ R55, R24, c[0x0][0x23c], -R137.reuse ;  /* 0x00008f0018377a23 */ /* 0x100fe40000010889 */
[--C-:B------:R-:W-:Y:S02]  /*5780*/  FFMA.FTZ R54, R4, c[0x0][0x23c], -R137.reuse ;  /* 0x00008f0004367a23 */ /* 0x100fe40000010889 */
[----:B------:R-:W-:-:S02]  /*5790*/  FFMA.FTZ R53, R6, c[0x0][0x23c], -R137 ;  /* 0x00008f0006357a23 */ /* 0x000fc40000010889 */
[----:B------:R-:W3:Y:S01]  /*57a0*/  LDSM.16.MT88.4 R4, [R216+0x10000] ;  /* 0x01000000d804783b */ /* 0x000ee20000004200 */
[----:B------:R-:W-:Y:S01]  /*57b0*/  MUFU.EX2 R62, R62 ;  /* 0x0000003e003e7308 */ /* 0x000fe20000000800 */
[--C-:B------:R-:W-:Y:S02]  /*57c0*/  FFMA.FTZ R57, R18, c[0x0][0x23c], -R137.reuse ;  /* 0x00008f0012397a23 */ /* 0x100fe40000010889 */
        /* <DEDUP_REMOVED lines=8> */
[--C-:B------:R-:W-:Y:S01]  /*5850*/  FFMA.FTZ R45, R30, c[0x0][0x23c], -R137.reuse ;  /* 0x00008f001e2d7a23 */ /* 0x100fe20000010889 */
[----:B------:R-:W-:Y:S01]  /*5860*/  LDSM.16.MT88.4 R16, [R217+0xc800] ;  /* 0x00c80000d910783b */ /* 0x000fe20000004200 */
[--C-:B------:R-:W-:Y:S01]  /*5870*/  FFMA.FTZ R42, R42, c[0x0][0x23c], -R137.reuse ;  /* 0x00008f002a2a7a23 */ /* 0x100fe20000010889 */
[----:B------:R-:W-:Y:S01]  /*5880*/  FSEL R65, R65, RZ, P1 ;  /* 0x000000ff41417208 */ /* 0x000fe20000800000 */
[--C-:B------:R-:W-:Y:S01]  /*5890*/  FFMA.FTZ R67, R67, c[0x0][0x23c], -R137.reuse ;  /* 0x00008f0043437a23 */ /* 0x100fe20000010889 */
[----:B------:R-:W-:Y:S01]  /*58a0*/  LDSM.16.MT88.4 R28, [R217+0x10800] ;  /* 0x01080000d91c783b */ /* 0x000fe20000004200 */
[----:B------:R-:W-:Y:S01]  /*58b0*/  FFMA.FTZ R144, R144, c[0x0][0x23c], -R137 ;  /* 0x00008f0090907a23 */ /* 0x000fe20000010889 */
[----:B------:R-:W4:Y:S01]  /*58c0*/  MUFU.EX2 R55, R55 ;  /* 0x0000003700377308 */ /* 0x000f220000000800 */
[----:B------:R-:W-:-:S02]  /*58d0*/  FFMA.FTZ R64, R89, c[0x0][0x23c], -R65 ;  /* 0x00008f0059407a23 */ /* 0x000fc40000010841 */
[--C-:B------:R-:W-:Y:S02]  /*58e0*/  FFMA.FTZ R63, R22, c[0x0][0x23c], -R65.reuse ;  /* 0x00008f00163f7a23 */ /* 0x100fe40000010841 */
[--C-:B------:R-:W-:Y:S02]  /*58f0*/  FFMA.FTZ R61, R112, c[0x0][0x23c], -R65.reuse ;  /* 0x00008f00703d7a23 */ /* 0x100fe40000010841 */
[--C-:B------:R-:W-:Y:S01]  /*5900*/  FFMA.FTZ R56, R20, c[0x0][0x23c], -R65.reuse ;  /* 0x00008f0014387a23 */ /* 0x100fe20000010841 */
[----:B------:R-:W-:Y:S01]  /*5910*/  MUFU.EX2 R64, R64 ;  /* 0x0000004000407308 */ /* 0x000fe20000000800 */
[--C-:B------:R-:W-:Y:S01]  /*5920*/  FFMA.FTZ R58, R14, c[0x0][0x23c], -R65.reuse ;  /* 0x00008f000e3a7a23 */ /* 0x100fe20000010841 */
[----:B-1----:R-:W-:Y:S01]  /*5930*/  F2FP.PACK_AB R68, R59, R62 ;  /* 0x0000003e3b44723e */ /* 0x002fe200000000ff */
[--C-:B------:R-:W-:Y:S01]  /*5940*/  FFMA.FTZ R51, R12, c[0x0][0x23c], -R65.reuse ;  /* 0x00008f000c337a23 */ /* 0x100fe20000010841 */
[----:B------:R-:W-:Y:S01]  /*5950*/  LDSM.16.MT88.4 R20, [R218+0xc800] ;  /* 0x00c80000da14783b */ /* 0x000fe20000004200 */
[----:B------:R-:W-:-:S02]  /*5960*/  FFMA.FTZ R52, R10, c[0x0][0x23c], -R65 ;  /* 0x00008f000a347a23 */ /* 0x000fc40000010841 */
[--C-:B------:R-:W-:Y:S01]  /*5970*/  FFMA.FTZ R47, R8, c[0x0][0x23c], -R65.reuse ;  /* 0x00008f00082f7a23 */ /* 0x100fe20000010841 */
[----:B------:R-:W1:Y:S01]  /*5980*/  MUFU.EX2 R63, R63 ;  /* 0x0000003f003f7308 */ /* 0x000e620000000800 */
[----:B------:R-:W5:Y:S01]  /*5990*/  LDSM.16.MT88.4 R12, [R216+0xc800] ;  /* 0x00c80000d80c783b */ /* 0x000f620000004200 */
[----:B----4-:R-:W-:Y:S01]  /*59a0*/  F2FP.PACK_AB R70, R55, R60 ;  /* 0x0000003c3746723e */ /* 0x010fe200000000ff */
[--C-:B------:R-:W-:Y:S02]  /*59b0*/  FFMA.FTZ R48, R48, c[0x0][0x23c], -R65.reuse ;  /* 0x00008f0030307a23 */ /* 0x100fe40000010841 */
[----:B------:R-:W4:Y:S01]  /*59c0*/  LDSM.16.MT88.4 R8, [R220+0x10800] ;  /* 0x01080000dc08783b */ /* 0x000f220000004200 */
[--C-:B------:R-:W-:Y:S02]  /*59d0*/  FFMA.FTZ R43, R43, c[0x0][0x23c], -R65.reuse ;  /* 0x00008f002b2b7a23 */ /* 0x100fe40000010841 */
[----:B------:R-:W-:Y:S01]  /*59e0*/  MUFU.EX2 R61, R61 ;  /* 0x0000003d003d7308 */ /* 0x000fe20000000800 */
[----:B------:R-:W-:-:S02]  /*59f0*/  FFMA.FTZ R44, R44, c[0x0][0x23c], -R65 ;  /* 0x00008f002c2c7a23 */ /* 0x000fc40000010841 */
[----:B------:R-:W-:Y:S02]  /*5a00*/  FFMA.FTZ R39, R39, c[0x0][0x23c], -R65 ;  /* 0x00008f0027277a23 */ /* 0x000fe40000010841 */
[--C-:B------:R-:W-:Y:S02]  /*5a10*/  FFMA.FTZ R152, R152, c[0x0][0x23c], -R137.reuse ;  /* 0x00008f0098987a23 */ /* 0x100fe40000010889 */
[----:B------:R-:W-:Y:S01]  /*5a20*/  FFMA.FTZ R139, R252, c[0x0][0x23c], -R137 ;  /* 0x00008f00fc8b7a23 */ /* 0x000fe20000010889 */
[----:B------:R-:W2:Y:S01]  /*5a30*/  MUFU.EX2 R56, R56 ;  /* 0x0000003800387308 */ /* 0x000ea20000000800 */
[----:B-1----:R-:W-:Y:S01]  /*5a40*/  F2FP.PACK_AB R69, R63, R64 ;  /* 0x000000403f45723e */ /* 0x002fe200000000ff */
        /* <DEDUP_REMOVED lines=8> */
[----:B--2---:R-:W-:Y:S01]  /*5ad0*/  F2FP.PACK_AB R71, R56, R61 ;  /* 0x0000003d3847723e */ /* 0x004fe200000000ff */
[----:B------:R-:W1:Y:S01]  /*5ae0*/  MUFU.EX2 R54, R54 ;  /* 0x0000003600367308 */ /* 0x000e620000000800 */
        /* <DEDUP_REMOVED lines=56> */
[C---:B---3--:R-:W-:Y:S02]  /*5e70*/  HMMA.16816.F32 R72, R68.reuse, R4, RZ ;  /* 0x000000044448723c */ /* 0x048fe400000018ff */
        /* <DEDUP_REMOVED lines=16> */
[----:B------:R-:W2:Y:S01]  /*5f80*/  MUFU.EX2 R139, R139 ;  /* 0x0000008b008b7308 */ /* 0x000ea20000000800 */
        /* <DEDUP_REMOVED lines=69> */
[----:B------:R-:W1:Y:S02]  /*63e0*/  MUFU.EX2 R166, R166 ;  /* 0x000000a600a67308 */ /* 0x000e640000000800 */
        /* <DEDUP_REMOVED lines=270> */
.L_x_3509:
[----:B------:R-:W-:-:S05]  /*74d0*/  IMAD.MOV.U32 R4, RZ, RZ, c[0x0][0x1a0] ;  /* 0x00006800ff047624 */ /* 0x000fca00078e00ff */
[----:B------:R-:W-:-:S04]  /*74e0*/  LEA R4, -R4, RZ, 0x7 ;  /* 0x000000ff04047211 */ /* 0x000fc800078e39ff */
[----:B------:R-:W-:Y:S02]  /*74f0*/  SHF.R.S32.HI R5, RZ, 0x1f, R4 ;  /* 0x0000001fff057819 */ /* 0x000fe40000011404 */
.L_x_3510:
        /* <DEDUP_REMOVED lines=23> */
[----:B------:R-:W-:Y:S02]  /*7670*/  ISETP.GE.AND P2, PT, R135, R134, PT ;  /* 0x000000868700720c */ /* 0x000fe40003f46270 */
        /* <DEDUP_REMOVED lines=23> */
[----:B------:R-:W3:Y:S04]  /*77f0*/  LDSM.16.M88.4 R28, [R225+0x5800] ;  /* 0x00580000e11c783b */ /* 0x000ee80000000200 */
[----:B------:R-:W5:Y:S04]  /*7800*/  LDSM.16.M88.4 R20, [R225+0x6000] ;  /* 0x00600000e114783b */ /* 0x000f680000000200 */
[----:B------:R-:W5:Y:S04]  /*7810*/  LDSM.16.M88.4 R52, [R225+0x4000] ;  /* 0x00400000e134783b */ /* 0x000f680000000200 */
[----:B------:R-:W5:Y:S04]  /*7820*/  LDSM.16.M88.4 R44, [R225+0x4800] ;  /* 0x00480000e12c783b */ /* 0x000f680000000200 */
[----:B--2---:R-:W2:Y:S04]  /*7830*/  LDSM.16.M88.4 R12, [R225+0x6800] ;  /* 0x00680000e10c783b */ /* 0x004ea80000000200 */
[----:B------:R-:W2:Y:S04]  /*7840*/  LDSM.16.M88.4 R172, [R225+0x7000] ;  /* 0x00700000e1ac783b */ /* 0x000ea80000000200 */
[----:B------:R-:W2:Y:S04]  /*7850*/  LDSM.16.M88.4 R64, [R225+0x7800] ;  /* 0x00780000e140783b */ /* 0x000ea80000000200 */
[----:B------:R-:W-:Y:S04]  /*7860*/  LDSM.16.M88.4 R144, [R224] ;  /* 0x00000000e090783b */ /* 0x000fe80000000200 */
[----:B------:R-:W2:Y:S04]  /*7870*/  LDSM.16.M88.4 R60, [R214] ;  /* 0x00000000d63c783b */ /* 0x000ea80000000200 */
[----:B----4-:R-:W4:Y:S01]  /*7880*/  LDSM.16.M88.4 R8, [R213] ;  /* 0x00000000d508783b */ /* 0x010f220000000200 */
[C---:B-1----:R-:W-:Y:S03]  /*7890*/  HMMA.16816.F32 R40, R164.reuse, R36, RZ ;  /* 0x00000024a428723c */ /* 0x042fe600000018ff */
[----:B---3--:R-:W1:Y:S04]  /*78a0*/  LDSM.16.M88.4 R4, [R212] ;  /* 0x00000000d404783b */ /* 0x008e680000000200 */
[----:B------:R-:W3:Y:S01]  /*78b0*/  LDSM.16.M88.4 R180, [R223] ;  /* 0x00000000dfb4783b */ /* 0x000ee20000000200 */
[C---:B------:R-:W-:Y:S03]  /*78c0*/  HMMA.16816.F32 R36, R164.reuse, R38, RZ ;  /* 0x00000026a424723c */ /* 0x040fe600000018ff */
[----:B------:R-:W1:Y:S04]  /*78d0*/  LDSM.16.M88.4 R160, [R215] ;  /* 0x00000000d7a0783b */ /* 0x000e680000000200 */
[----:B------:R-:W1:Y:S01]  /*78e0*/  LDSM.16.M88.4 R152, [R210] ;  /* 0x00000000d298783b */ /* 0x000e620000000200 */
[C---:B------:R-:W-:Y:S03]  /*78f0*/  HMMA.16816.F32 R32, R164.reuse, R28, RZ ;  /* 0x0000001ca420723c */ /* 0x040fe600000018ff */
[----:B------:R-:W1:Y:S04]  /*7900*/  LDSM.16.M88.4 R156, [R211] ;  /* 0x00000000d39c783b */ /* 0x000e680000000200 */
[----:B------:R-:W1:Y:S01]  /*7910*/  LDSM.16.M88.4 R148, [R209] ;  /* 0x00000000d194783b */ /* 0x000e620000000200 */
[C---:B-----5:R-:W-:Y:S03]  /*7920*/  HMMA.16816.F32 R24, R164.reuse, R20, RZ ;  /* 0x00000014a418723c */ /* 0x060fe600000018ff */
[----:B------:R-:W-:Y:S04]  /*7930*/  LDSM.16.M88.4 R188, [R222] ;  /* 0x00000000debc783b */ /* 0x000fe80000000200 */
        /* <DEDUP_REMOVED lines=25> */
[----:B------:R-:W1:Y:S07]  /*7ad0*/  LDSM.16.M88.4 R4, [R219+0x6800] ;  /* 0x00680000db04783b */ /* 0x000e6e0000000200 */
[C---:B---3--:R-:W-:Y:S08]  /*7ae0*/  HMMA.16816.F32 R56, R144.reuse, R180, R56 ;  /* 0x000000b49038723c */ /* 0x048ff00000001838 */
        /* <DEDUP_REMOVED lines=10> */
[----:B------:R-:W3:Y:S07]  /*7b90*/  LDSM.16.M88.4 R156, [R208] ;  /* 0x00000000d09c783b */ /* 0x000eee0000000200 */
        /* <DEDUP_REMOVED lines=12> */
[----:B------:R-:W2:Y:S07]  /*7c60*/  LDSM.16.M88.4 R136, [R208+0x2800] ;  /* 0x00280000d088783b */ /* 0x000eae0000000200 */
[C---:B------:R-:W-:Y:S08]  /*7c70*/  HMMA.16816.F32 R176, R188.reuse, R184, R176 ;  /* 0x000000b8bcb0723c */ /* 0x040ff000000018b0 */
[C---:B------:R-:W-:Y:S01]  /*7c80*/  HMMA.16816.F32 R172, R188.reuse, R186, R172 ;  /* 0x000000babcac723c */ /* 0x040fe200000018ac */
[----:B------:R-:W-:Y:S07]  /*7c90*/  LDSM.16.M88.4 R184, [R225+0x9000] ;  /* 0x00900000e1b8783b */ /* 0x000fee0000000200 */
[C---:B----4-:R-:W-:Y:S08]  /*7ca0*/  HMMA.16816.F32 R24, R188.reuse, R8, R24 ;  /* 0x00000008bc18723c */ /* 0x050ff00000001818 */
[C---:B------:R-:W-:Y:S01]  /*7cb0*/  HMMA.16816.F32 R20, R188.reuse, R10, R20 ;  /* 0x0000000abc14723c */ /* 0x040fe20000001814 */
[----:B------:R-:W-:Y:S07]  /*7cc0*/  LDSM.16.M88.4 R8, [R226+0x2000] ;  /* 0x00200000e208783b */ /* 0x000fee0000000200 */
[C---:B-1----:R-:W-:Y:S08]  /*7cd0*/  HMMA.16816.F32 R16, R188.reuse, R4, R16 ;  /* 0x00000004bc10723c */ /* 0x042ff00000001810 */
[C---:B------:R-:W-:Y:S01]  /*7ce0*/  HMMA.16816.F32 R12, R188.reuse, R6, R12 ;  /* 0x00000006bc0c723c */ /* 0x040fe2000000180c */
[----:B------:R-:W1:Y:S07]  /*7cf0*/  LDSM.16.M88.4 R4, [R225+0x8000] ;  /* 0x00800000e104783b */ /* 0x000e6e0000000200 */
[----:B------:R-:W-:Y:S08]  /*7d00*/  HMMA.16816.F32 R32, R188, R60, R32 ;  /* 0x0000003cbc20723c */ /* 0x000ff00000001820 */
[C---:B---3--:R-:W-:Y:S08]  /*7d10*/  HMMA.16816.F32 R56, R160.reuse, R156, R56 ;  /* 0x0000009ca038723c */ /* 0x048ff00000001838 */
[C---:B------:R-:W-:Y:S08]  /*7d20*/  HMMA.16816.F32 R52, R160.reuse, R158, R52 ;  /* 0x0000009ea034723c */ /* 0x040ff00000001834 */
[C---:B-----5:R-:W-:Y:S08]  /*7d30*/  HMMA.16816.F32 R40, R160.reuse, R148, R40 ;  /* 0x00000094a028723c */ /* 0x060ff00000001828 */
        /* <DEDUP_REMOVED lines=8> */
[----:B------:R-:W-:Y:S01]  /*7dc0*/  HMMA.16816.F32 R28, R188, R62, R28 ;  /* 0x0000003ebc1c723c */ /* 0x000fe2000000181c */
[----:B------:R-:W4:Y:S07]  /*7dd0*/  LDSM.16.M88.4 R60, [R208+0x3800] ;  /* 0x00380000d03c783b */ /* 0x000f2e0000000200 */
[C---:B------:R-:W-:Y:S01]  /*7de0*/  HMMA.16816.F32 R156, R160.reuse, R144, R32 ;  /* 0x00000090a09c723c */ /* 0x040fe20000001820 */
[----:B------:R-:W5:Y:S07]  /*7df0*/  LDSM.16.M88.4 R32, [R207] ;  /* 0x00000000cf20783b */ /* 0x000f6e0000000200 */
[C---:B------:R-:W-:Y:S08]  /*7e00*/  HMMA.16816.F32 R16, R160.reuse, R136, R16 ;  /* 0x00000088a010723c */ /* 0x040ff00000001810 */
[----:B------:R-:W-:Y:S01]  /*7e10*/  HMMA.16816.F32 R12, R160, R138, R12 ;  /* 0x0000008aa00c723c */ /* 0x000fe2000000180c */
[----:B------:R-:W-:Y:S07]  /*7e20*/  LDSM.16.M88.4 R136, [R225+0xa000] ;  /* 0x00a00000e188783b */ /* 0x000fee0000000200 */
[C---:B-1----:R-:W-:Y:S08]  /*7e30*/  HMMA.16816.F32 R56, R8.reuse, R4, R56 ;  /* 0x000000040838723c */ /* 0x042ff00000001838 */
[----:B------:R-:W-:Y:S01]  /*7e40*/  HMMA.16816.F32 R52, R8, R6, R52 ;  /* 0x000000060834723c */ /* 0x000fe20000001834 */
[----:B------:R-:W1:Y:S07]  /*7e50*/  LDSM.16.M88.4 R4, [R206] ;  /* 0x00000000ce04783b */ /* 0x000e6e0000000200 */
[C---:B------:R-:W-:Y:S08]  /*7e60*/  HMMA.16816.F32 R168, R188.reuse, R180, R168 ;  /* 0x000000b4bca8723c */ /* 0x040ff000000018a8 */
[----:B------:R-:W-:Y:S01]  /*7e70*/  HMMA.16816.F32 R164, R188, R182, R164 ;  /* 0x000000b6bca4723c */ /* 0x000fe200000018a4 */
[----:B------:R-:W1:Y:S07]  /*7e80*/  LDSM.16.M88.4 R180, [R225+0x9800] ;  /* 0x00980000e1b4783b */ /* 0x000e6e0000000200 */
[C---:B---3--:R-:W-:Y:S08]  /*7e90*/  HMMA.16816.F32 R48, R8.reuse, R148, R48 ;  /* 0x000000940830723c */ /* 0x048ff00000001830 */
[----:B------:R-:W-:Y:S01]  /*7ea0*/  HMMA.16816.F32 R44, R8, R150, R44 ;  /* 0x00000096082c723c */ /* 0x000fe2000000182c */
[----:B------:R-:W3:Y:S07]  /*7eb0*/  LDSM.16.M88.4 R148, [R225+0xb000] ;  /* 0x00b00000e194783b */ /* 0x000eee0000000200 */
[----:B------:R-:W-:Y:S01]  /*7ec0*/  HMMA.16816.F32 R28, R160, R146, R28 ;  /* 0x00000092a01c723c */ /* 0x000fe2000000181c */
[----:B------:R-:W1:Y:S07]  /*7ed0*/  LDSM.16.M88.4 R144, [R225+0xb800] ;  /* 0x00b80000e190783b */ /* 0x000e6e0000000200 */
[----:B--2---:R-:W-:Y:S08]  /*7ee0*/  HMMA.16816.F32 R16, R8, R64, R16 ;  /* 0x000000400810723c */ /* 0x004ff00000001810 */
[C---:B------:R-:W-:Y:S08]  /*7ef0*/  HMMA.16816.F32 R24, R160.reuse, R140, R24 ;  /* 0x0000008ca018723c */ /* 0x040ff00000001818 */
[----:B------:R-:W-:Y:S01]  /*7f00*/  HMMA.16816.F32 R20, R160, R142, R20 ;  /* 0x0000008ea014723c */ /* 0x000fe20000001814 */
[----:B------:R-:W-:Y:S07]  /*7f10*/  LDSM.16.M88.4 R140, [R222+0x2000] ;  /* 0x00200000de8c783b */ /* 0x000fee0000000200 */
[----:B------:R-:W-:Y:S01]  /*7f20*/  HMMA.16816.F32 R64, R8, R66, R12 ;  /* 0x000000420840723c */ /* 0x000fe2000000180c */
[----:B------:R-:W2:Y:S07]  /*7f30*/  LDSM.16.M88.4 R12, [R219+0x8800] ;  /* 0x00880000db0c783b */ /* 0x000eae0000000200 */
[C---:B----4-:R-:W-:Y:S08]  /*7f40*/  HMMA.16816.F32 R168, R160.reuse, R60, R168 ;  /* 0x0000003ca0a8723c */ /* 0x050ff000000018a8 */
[----:B------:R-:W-:Y:S01]  /*7f50*/  HMMA.16816.F32 R164, R160, R62, R164 ;  /* 0x0000003ea0a4723c */ /* 0x000fe200000018a4 */
[----:B------:R-:W4:Y:S04]  /*7f60*/  LDSM.16.M88.4 R60, [R219+0x8000] ;  /* 0x00800000db3c783b */ /* 0x000f280000000200 */
[----:B------:R-:W-:Y:S03]  /*7f70*/  LDSM.16.M88.4 R160, [R221+0x2000] ;  /* 0x00200000dda0783b */ /* 0x000fe60000000200 */
[C---:B-----5:R-:W-:Y:S08]  /*7f80*/  HMMA.16816.F32 R56, R152.reuse, R32, R56 ;  /* 0x000000209838723c */ /* 0x060ff00000001838 */
[C---:B------:R-:W-:Y:S01]  /*7f90*/  HMMA.16816.F32 R52, R152.reuse, R34, R52 ;  /* 0x000000229834723c */ /* 0x040fe20000001834 */
[----:B------:R-:W5:Y:S07]  /*7fa0*/  LDSM.16.M88.4 R32, [R205] ;  /* 0x00000000cd20783b */ /* 0x000f6e0000000200 */
[C---:B-1----:R-:W-:Y:S08]  /*7fb0*/  HMMA.16816.F32 R48, R152.reuse, R4, R48 ;  /* 0x000000049830723c */ /* 0x042ff00000001830 */
[----:B------:R-:W-:Y:S01]  /*7fc0*/  HMMA.16816.F32 R44, R152, R6, R44 ;  /* 0x00000006982c723c */ /* 0x000fe2000000182c */
        /* <DEDUP_REMOVED lines=8> */
[C---:B---3--:R-:W-:Y:S07]  /*8050*/  HMMA.16816.F32 R176, R8.reuse, R148, R176 ;  /* 0x0000009408b0723c */ /* 0x048fee00000018b0 */
[C---:B------:R-:W-:Y:S01]  /*8060*/  IADD3 R149, R135.reuse, 0x50, RZ ;  /* 0x0000005087957810 */ /* 0x040fe20007ffe0ff */
[C---:B------:R-:W-:Y:S08]  /*8070*/  HMMA.16816.F32 R172, R8.reuse, R150, R172 ;  /* 0x0000009608ac723c */ /* 0x040ff000000018ac */
[C---:B------:R-:W-:Y:S08]  /*8080*/  HMMA.16816.F32 R168, R8.reuse, R144, R168 ;  /* 0x0000009008a8723c */ /* 0x040ff000000018a8 */
[----:B------:R-:W-:Y:S01]  /*8090*/  HMMA.16816.F32 R164, R8, R146, R164 ;  /* 0x0000009208a4723c */ /* 0x000fe200000018a4 */
[----:B------:R-:W3:Y:S06]  /*80a0*/  LDSM.16.M88.4 R8, [R219+0x9000] ;  /* 0x00900000db08783b */ /* 0x000eec0000000200 */
[----:B------:R-:W-:Y:S01]  /*80b0*/  IADD3 R147, R135, 0x51, RZ ;  /* 0x0000005187937810 */ /* 0x000fe20007ffe0ff */
[C---:B--2---:R-:W-:Y:S08]  /*80c0*/  HMMA.16816.F32 R48, R140.reuse, R12, R48 ;  /* 0x0000000c8c30723c */ /* 0x044ff00000001830 */
[C---:B------:R-:W-:Y:S01]  /*80d0*/  HMMA.16816.F32 R44, R140.reuse, R14, R44 ;  /* 0x0000000e8c2c723c */ /* 0x040fe2000000182c */
[----:B------:R-:W-:Y:S07]  /*80e0*/  LDSM.16.M88.4 R12, [R203] ;  /* 0x00000000cb0c783b */ /* 0x000fee0000000200 */
[C---:B----4-:R-:W-:Y:S08]  /*80f0*/  HMMA.16816.F32 R56, R140.reuse, R60, R56 ;  /* 0x0000003c8c38723c */ /* 0x050ff00000001838 */
[----:B------:R-:W-:Y:S01]  /*8100*/  HMMA.16816.F32 R52, R140, R62, R52 ;  /* 0x0000003e8c34723c */ /* 0x000fe20000001834 */
[----:B------:R-:W2:Y:S07]  /*8110*/  LDSM.16.M88.4 R60, [R204] ;  /* 0x00000000cc3c783b */ /* 0x000eae0000000200 */
[C---:B-----5:R-:W-:Y:S08]  /*8120*/  HMMA.16816.F32 R40, R152.reuse, R32, R40 ;  /* 0x000000209828723c */ /* 0x060ff00000001828 */
[----:B------:R-:W-:Y:S01]  /*8130*/  HMMA.16816.F32 R36, R152, R34, R36 ;  /* 0x000000229824723c */ /* 0x000fe20000001824 */
[----:B------:R-:W-:Y:S07]  /*8140*/  LDSM.16.M88.4 R32, [R200] ;  /* 0x00000000c820783b */ /* 0x000fee0000000200 */
[C---:B-1----:R-:W-:Y:S08]  /*8150*/  HMMA.16816.F32 R48, R160.reuse, R4, R48 ;  /* 0x00000004a030723c */ /* 0x042ff00000001830 */
[----:B------:R-:W-:Y:S01]  /*8160*/  HMMA.16816.F32 R44, R160, R6, R44 ;  /* 0x00000006a02c723c */ /* 0x000fe2000000182c */
[----:B------:R-:W1:Y:S07]  /*8170*/  LDSM.16.M88.4 R4, [R208+0x5000] ;  /* 0x00500000d004783b */ /* 0x000e6e0000000200 */
[C---:B---3--:R-:W-:Y:S08]  /*8180*/  HMMA.16816.F32 R40, R140.reuse, R8, R40 ;  /* 0x000000088c28723c */ /* 0x048ff00000001828 */
[----:B------:R-:W-:Y:S01]  /*8190*/  HMMA.16816.F32 R36, R140, R10, R36 ;  /* 0x0000000a8c24723c */ /* 0x000fe20000001824 */
[----:B------:R-:W3:Y:S01]  /*81a0*/  LDSM.16.M88.4 R8, [R219+0x9800] ;  /* 0x00980000db08783b */ /* 0x000ee20000000200 */
[----:B------:R-:W-:-:S02]  /*81b0*/  FMUL.FTZ R48, R48, c[0x0][0x2ec] ;  /* 0x0000bb0030307a20 */ /* 0x000fc40000410000 */
[----:B------:R-:W-:Y:S02]  /*81c0*/  FMUL.FTZ R49, R49, c[0x0][0x2ec] ;  /* 0x0000bb0031317a20 */ /* 0x000fe40000410000 */
[----:B------:R-:W-:Y:S02]  /*81d0*/  FMUL.FTZ R50, R50, c[0x0][0x2ec] ;  /* 0x0000bb0032327a20 */ /* 0x000fe40000410000 */
[C---:B--2---:R-:W-:Y:S01]  /*81e0*/  HMMA.16816.F32 R156, R152.reuse, R60, R156 ;  /* 0x0000003c989c723c */ /* 0x044fe2000000189c */
[----:B------:R-:W-:Y:S01]  /*81f0*/  FMUL.FTZ R44, R44, c[0x0][0x2ec] ;  /* 0x0000bb002c2c7a20 */ /* 0x000fe20000410000 */
[----:B------:R-:W-:Y:S01]  /*8200*/  MUFU.TANH R48, R48 ;  /* 0x0000003000307308 */ /* 0x000fe20000002400 */
[----:B------:R-:W-:Y:S02]  /*8210*/  FMUL.FTZ R45, R45, c[0x0][0x2ec] ;  /* 0x0000bb002d2d7a20 */ /* 0x000fe40000410000 */
[----:B------:R-:W-:Y:S02]  /*8220*/  FMUL.FTZ R51, R51, c[0x0][0x2ec] ;  /* 0x0000bb0033337a20 */ /* 0x000fe40000410000 */
[----:B------:R-:W-:Y:S01]  /*8230*/  FMUL.FTZ R47, R47, c[0x0][0x2ec] ;  /* 0x0000bb002f2f7a20 */ /* 0x000fe20000410000 */
[----:B------:R-:W-:Y:S01]  /*8240*/  HMMA.16816.F32 R180, R152, R62, R180 ;  /* 0x0000003e98b4723c */ /* 0x000fe200000018b4 */
[----:B------:R-:W-:Y:S01]  /*8250*/  FMUL.FTZ R46, R46, c[0x0][0x2ec] ;  /* 0x0000bb002e2e7a20 */ /* 0x000fe20000410000 */
[----:B------:R-:W-:Y:S06]  /*8260*/  MUFU.TANH R49, R49 ;  /* 0x0000003100317308 */ /* 0x000fec0000002400 */
[C---:B------:R-:W-:Y:S02]  /*8270*/  HMMA.16816.F32 R56, R160.reuse, R28, R56 ;  /* 0x0000001ca038723c */ /* 0x040fe40000001838 */
[----:B------:R-:W-:Y:S06]  /*8280*/  MUFU.TANH R44, R44 ;  /* 0x0000002c002c7308 */ /* 0x000fec0000002400 */
[C---:B-1----:R-:W-:Y:S02]  /*8290*/  HMMA.16816.F32 R40, R160.reuse, R4, R40 ;  /* 0x00000004a028723c */ /* 0x042fe40000001828 */
[----:B------:R-:W-:Y:S06]  /*82a0*/  MUFU.TANH R45, R45 ;  /* 0x0000002d002d7308 */ /* 0x000fec0000002400 */
[C---:B------:R-:W-:Y:S01]  /*82b0*/  HMMA.16816.F32 R36, R160.reuse, R6, R36 ;  /* 0x00000006a024723c */ /* 0x040fe20000001824 */
[----:B------:R-:W1:Y:S01]  /*82c0*/  LDSM.16.M88.4 R4, [R208+0x5800] ;  /* 0x00580000d004783b */ /* 0x000e620000000200 */
[----:B------:R-:W-:Y:S06]  /*82d0*/  MUFU.TANH R50, R50 ;  /* 0x0000003200327308 */ /* 0x000fec0000002400 */
[----:B------:R-:W-:Y:S01]  /*82e0*/  HMMA.16816.F32 R52, R160, R30, R52 ;  /* 0x0000001ea034723c */ /* 0x000fe20000001834 */
[----:B------:R-:W2:Y:S01]  /*82f0*/  LDSM.16.M88.4 R28, [R202] ;  /* 0x00000000ca1c783b */ /* 0x000ea20000000200 */
[----:B------:R-:W-:Y:S01]  /*8300*/  FMUL.FTZ R136, R56, c[0x0][0x2ec] ;  /* 0x0000bb0038887a20 */ /* 0x000fe20000410000 */
[----:B------:R-:W-:Y:S01]  /*8310*/  MUFU.TANH R51, R51 ;  /* 0x0000003300337308 */ /* 0x000fe20000002400 */
[----:B------:R-:W-:-:S02]  /*8320*/  FMUL.FTZ R57, R57, c[0x0][0x2ec] ;  /* 0x0000bb0039397a20 */ /* 0x000fc40000410000 */
[----:B------:R-:W-:Y:S02]  /*8330*/  FMUL.FTZ R56, R58, c[0x0][0x2ec] ;  /* 0x0000bb003a387a20 */ /* 0x000fe40000410000 */
[C---:B---3--:R-:W-:Y:S01]  /*8340*/  HMMA.16816.F32 R156, R140.reuse, R8, R156 ;  /* 0x000000088c9c723c */ /* 0x048fe2000000189c */
[----:B------:R-:W-:Y:S02]  /*8350*/  FMUL.FTZ R58, R59, c[0x0][0x2ec] ;  /* 0x0000bb003b3a7a20 */ /* 0x000fe40000410000 */
[----:B------:R-:W3:Y:S01]  /*8360*/  MUFU.TANH R136, R136 ;  /* 0x0000008800887308 */ /* 0x000ee20000002400 */
[----:B------:R-:W-:Y:S02]  /*8370*/  FMUL.FTZ R40, R40, c[0x0][0x2ec] ;  /* 0x0000bb0028287a20 */ /* 0x000fe40000410000 */
[----:B------:R-:W-:Y:S02]  /*8380*/  FMUL.FTZ R41, R41, c[0x0][0x2ec] ;  /* 0x0000bb0029297a20 */ /* 0x000fe40000410000 */
[----:B------:R-:W-:Y:S01]  /*8390*/  HMMA.16816.F32 R180, R140, R10, R180 ;  /* 0x0000000a8cb4723c */ /* 0x000fe200000018b4 */
[----:B------:R-:W4:Y:S01]  /*83a0*/  LDSM.16.M88.4 R8, [R201] ;  /* 0x00000000c908783b */ /* 0x000f220000000200 */
[----:B------:R-:W-:Y:S01]  /*83b0*/  FMUL.FTZ R36, R36, c[0x0][0x2ec] ;  /* 0x0000bb0024247a20 */ /* 0x000fe20000410000 */
[----:B------:R-:W-:Y:S01]  /*83c0*/  MUFU.TANH R57, R57 ;  /* 0x0000003900397308 */ /* 0x000fe20000002400 */
[----:B------:R-:W-:-:S02]  /*83d0*/  FMUL.FTZ R42, R42, c[0x0][0x2ec] ;  /* 0x0000bb002a2a7a20 */ /* 0x000fc40000410000 */
[----:B------:R-:W-:Y:S02]  /*83e0*/  FMUL.FTZ R38, R38, c[0x0][0x2ec] ;  /* 0x0000bb0026267a20 */ /* 0x000fe40000410000 */
[C---:B------:R-:W-:Y:S01]  /*83f0*/  HMMA.16816.F32 R24, R152.reuse, R12, R24 ;  /* 0x0000000c9818723c */ /* 0x040fe20000001818 */
[----:B------:R-:W-:Y:S02]  /*8400*/  FMUL.FTZ R52, R52, c[0x0][0x2ec] ;  /* 0x0000bb0034347a20 */ /* 0x000fe40000410000 */
[----:B------:R-:W-:Y:S01]  /*8410*/  FMUL.FTZ R53, R53, c[0x0][0x2ec] ;  /* 0x0000bb0035357a20 */ /* 0x000fe20000410000 */
[----:B------:R-:W-:Y:S01]  /*8420*/  MUFU.TANH R56, R56 ;  /* 0x0000003800387308 */ /* 0x000fe20000002400 */
[----:B------:R-:W-:Y:S02]  /*8430*/  FMUL.FTZ R54, R54, c[0x0][0x2ec] ;  /* 0x0000bb0036367a20 */ /* 0x000fe40000410000 */
[----:B------:R-:W-:Y:S01]  /*8440*/  FMUL.FTZ R55, R55, c[0x0][0x2ec] ;  /* 0x0000bb0037377a20 */ /* 0x000fe20000410000 */
[----:B------:R-:W-:Y:S01]  /*8450*/  HMMA.16816.F32 R20, R152, R14, R20 ;  /* 0x0000000e9814723c */ /* 0x000fe20000001814 */
[----:B------:R-:W5:Y:S01]  /*8460*/  LDSM.16.M88.4 R12, [R219+0xa000] ;  /* 0x00a00000db0c783b */ /* 0x000f620000000200 */
[----:B------:R-:W-:-:S02]  /*8470*/  FMUL.FTZ R137, R43, c[0x0][0x2ec] ;  /* 0x0000bb002b897a20 */ /* 0x000fc40000410000 */
[----:B------:R-:W2:Y:S01]  /*8480*/  MUFU.TANH R52, R52 ;  /* 0x0000003400347308 */ /* 0x000ea20000002400 */
[----:B------:R-:W-:-:S03]  /*8490*/  FMUL.FTZ R37, R37, c[0x0][0x2ec] ;  /* 0x0000bb0025257a20 */ /* 0x000fc60000410000 */
[C---:B-1----:R-:W-:Y:S04]  /*84a0*/  HMMA.16816.F32 R156, R160.reuse, R4, R156 ;  /* 0x00000004a09c723c */ /* 0x042fe8000000189c */
[----:B------:R-:W-:Y:S04]  /*84b0*/  MUFU.TANH R53, R53 ;  /* 0x0000003500357308 */ /* 0x000fe80000002400 */
[----:B------:R-:W-:Y:S01]  /*84c0*/  HMMA.16816.F32 R180, R160, R6, R180 ;  /* 0x00000006a0b4723c */ /* 0x000fe200000018b4 */
[----:B------:R-:W1:Y:S03]  /*84d0*/  LDSM.16.M88.4 R4, [R219+0xa800] ;  /* 0x00a80000db04783b */ /* 0x000e660000000200 */
[----:B------:R-:W-:Y:S04]  /*84e0*/  MUFU.TANH R58, R58 ;  /* 0x0000003a003a7308 */ /* 0x000fe80000002400 */
[C---:B--2---:R-:W-:Y:S04]  /*84f0*/  HMMA.16816.F32 R16, R152.reuse, R28, R16 ;  /* 0x0000001c9810723c */ /* 0x044fe80000001810 */
[----:B------:R-:W2:Y:S04]  /*8500*/  MUFU.TANH R54, R54 ;  /* 0x0000003600367308 */ /* 0x000ea80000002400 */
[----:B------:R-:W-:Y:S01]  /*8510*/  HMMA.16816.F32 R64, R152, R30, R64 ;  /* 0x0000001e9840723c */ /* 0x000fe20000001840 */
[----:B------:R-:W2:Y:S01]  /*8520*/  LDSM.16.M88.4 R28, [R208+0x6000] ;  /* 0x00600000d01c783b */ /* 0x000ea20000000200 */
[----:B------:R-:W-:-:S02]  /*8530*/  FMUL.FTZ R148, R156, c[0x0][0x2ec] ;  /* 0x0000bb009c947a20 */ /* 0x000fc40000410000 */
[----:B------:R-:W1:Y:S04]  /*8540*/  MUFU.TANH R40, R40 ;  /* 0x0000002800287308 */ /* 0x000e680000002400 */
[C---:B----4-:R-:W-:Y:S01]  /*8550*/  HMMA.16816.F32 R176, R152.reuse, R8, R176 ;  /* 0x0000000898b0723c */ /* 0x050fe200000018b0 */
[----:B------:R-:W-:Y:S02]  /*8560*/  FMUL.FTZ R60, R181, c[0x0][0x2ec] ;  /* 0x0000bb00b53c7a20 */ /* 0x000fe40000410000 */
[----:B------:R-:W-:Y:S01]  /*8570*/  FMUL.FTZ R59, R180, c[0x0][0x2ec] ;  /* 0x0000bb00b43b7a20 */ /* 0x000fe20000410000 */
[----:B------:R-:W4:Y:S01]  /*8580*/  MUFU.TANH R41, R41 ;  /* 0x0000002900297308 */ /* 0x000f220000002400 */
[----:B------:R-:W-:Y:S02]  /*8590*/  FMUL.FTZ R182, R182, c[0x0][0x2ec] ;  /* 0x0000bb00b6b67a20 */ /* 0x000fe40000410000 */
[----:B------:R-:W-:Y:S01]  /*85a0*/  FMUL.FTZ R61, R183, c[0x0][0x2ec] ;  /* 0x0000bb00b73d7a20 */ /* 0x000fe20000410000 */
[----:B------:R-:W-:Y:S01]  /*85b0*/  HMMA.16816.F32 R172, R152, R10, R172 ;  /* 0x0000000a98ac723c */ /* 0x000fe200000018ac */
[----:B------:R-:W3:Y:S03]  /*85c0*/  LDSM.16.M88.4 R8, [R219+0xb000] ;  /* 0x00b00000db08783b */ /* 0x000ee60000000200 */
[----:B------:R-:W1:Y:S04]  /*85d0*/  MUFU.TANH R55, R55 ;  /* 0x0000003700377308 */ /* 0x000e680000002400 */
[C---:B-----5:R-:W-:Y:S04]  /*85e0*/  HMMA.16816.F32 R24, R140.reuse, R12, R24 ;  /* 0x0000000c8c18723c */ /* 0x060fe80000001818 */
[----:B------:R-:W5:Y:S04]  /*85f0*/  MUFU.TANH R47, R47 ;  /* 0x0000002f002f7308 */ /* 0x000f680000002400 */
[C---:B------:R-:W-:Y:S01]  /*8600*/  HMMA.16816.F32 R20, R140.reuse, R14, R20 ;  /* 0x0000000e8c14723c */ /* 0x040fe20000001814 */
[----:B------:R-:W4:Y:S03]  /*8610*/  LDSM.16.M88.4 R12, [R208+0x6800] ;  /* 0x00680000d00c783b */ /* 0x000f260000000200 */
[----:B------:R-:W3:Y:S04]  /*8620*/  MUFU.TANH R46, R46 ;  /* 0x0000002e002e7308 */ /* 0x000ee80000002400 */
[----:B-1----:R-:W-:Y:S04]  /*8630*/  HMMA.16816.F32 R16, R140, R4, R16 ;  /* 0x000000048c10723c */ /* 0x002fe80000001810 */
[----:B------:R1:W-:Y:S04]  /*8640*/  MUFU.TANH R138, R36 ;  /* 0x00000024008a7308 */ /* 0x0003e80000002400 */
[C---:B--2---:R-:W-:Y:S04]  /*8650*/  HMMA.16816.F32 R24, R160.reuse, R28, R24 ;  /* 0x0000001ca018723c */ /* 0x044fe80000001818 */
[----:B------:R-:W2:Y:S04]  /*8660*/  MUFU.TANH R42, R42 ;  /* 0x0000002a002a7308 */ /* 0x000ea80000002400 */
[----:B------:R-:W-:Y:S01]  /*8670*/  HMMA.16816.F32 R20, R160, R30, R20 ;  /* 0x0000001ea014723c */ /* 0x000fe20000001814 */
[----:B------:R-:W2:Y:S01]  /*8680*/  LDSM.16.M88.4 R28, [R219+0xb800] ;  /* 0x00b80000db1c783b */ /* 0x000ea20000000200 */
[----:B-1----:R-:W-:-:S02]  /*8690*/  FMUL.FTZ R36, R39, c[0x0][0x2ec] ;  /* 0x0000bb0027247a20 */ /* 0x002fc40000410000 */
[----:B------:R-:W1:Y:S01]  /*86a0*/  MUFU.TANH R38, R38 ;  /* 0x0000002600267308 */ /* 0x000e620000002400 */
[----:B------:R-:W-:-:S03]  /*86b0*/  FMUL.FTZ R39, R157, c[0x0][0x2ec] ;  /* 0x0000bb009d277a20 */ /* 0x000fc60000410000 */
[C---:B------:R-:W-:Y:S01]  /*86c0*/  HMMA.16816.F32 R64, R140.reuse, R6, R64 ;  /* 0x000000068c40723c */ /* 0x040fe20000001840 */
[----:B------:R-:W1:Y:S01]  /*86d0*/  LDSM.16.M88.4 R4, [R208+0x7000] ;  /* 0x00700000d004783b */ /* 0x000e620000000200 */
[----:B------:R-:W-:Y:S02]  /*86e0*/  FMUL.FTZ R157, R159, c[0x0][0x2ec] ;  /* 0x0000bb009f9d7a20 */ /* 0x000fe40000410000 */
[----:B------:R-:W1:Y:S04]  /*86f0*/  MUFU.TANH R137, R137 ;  /* 0x0000008900897308 */ /* 0x000e680000002400 */
[----:B---3--:R-:W-:Y:S01]  /*8700*/  HMMA.16816.F32 R176, R140, R8, R176 ;  /* 0x000000088cb0723c */ /* 0x008fe200000018b0 */
[----:B------:R-:W-:Y:S02]  /*8710*/  FMUL.FTZ R24, R24, c[0x0][0x2ec] ;  /* 0x0000bb0018187a20 */ /* 0x000fe40000410000 */
[----:B------:R-:W-:-:S02]  /*8720*/  FMUL.FTZ R25, R25, c[0x0][0x2ec] ;  /* 0x0000bb0019197a20 */ /* 0x000fc40000410000 */
[----:B------:R-:W-:Y:S01]  /*8730*/  MUFU.TANH R62, R24 ;  /* 0x00000018003e7308 */ /* 0x000fe20000002400 */
[----:B------:R-:W-:Y:S01]  /*8740*/  FMUL.FTZ R27, R27, c[0x0][0x2ec] ;  /* 0x0000bb001b1b7a20 */ /* 0x000fe20000410000 */
[----:B------:R-:W-:Y:S01]  /*8750*/  IADD3 R9, R135, 0x1, RZ ;  /* 0x0000000187097810 */ /* 0x000fe20007ffe0ff */
[----:B------:R-:W-:Y:S01]  /*8760*/  HMMA.16816.F32 R168, R152, R32, R168 ;  /* 0x0000002098a8723c */ /* 0x000fe200000018a8 */
[----:B------:R-:W-:Y:S02]  /*8770*/  FMUL.FTZ R21, R21, c[0x0][0x2ec] ;  /* 0x0000bb0015157a20 */ /* 0x000fe40000410000 */
[C---:B------:R-:W-:Y:S01]  /*8780*/  ISETP.GE.AND P6, PT, R9.reuse, R134, PT ;  /* 0x000000860900720c */ /* 0x040fe20003fc6270 */
[----:B------:R-:W-:Y:S01]  /*8790*/  FMUL.FTZ R20, R20, c[0x0][0x2ec] ;  /* 0x0000bb0014147a20 */ /* 0x000fe20000410000 */
[----:B------:R-:W-:Y:S01]  /*87a0*/  ISETP.GE.AND P4, PT, R9, R0, PT ;  /* 0x000000000900720c */ /* 0x000fe20003f86270 */
[----:B------:R3:W-:Y:S01]  /*87b0*/  MUFU.TANH R144, R21 ;  /* 0x0000001500907308 */ /* 0x0007e20000002400 */
[----:B------:R-:W-:Y:S01]  /*87c0*/  IADD3 R9, R135, 0x9, RZ ;  /* 0x0000000987097810 */ /* 0x000fe20007ffe0ff */
[----:B------:R-:W-:Y:S01]  /*87d0*/  HMMA.16816.F32 R172, R140, R10, R172 ;  /* 0x0000000a8cac723c */ /* 0x000fe200000018ac */
[----:B------:R-:W-:-:S02]  /*87e0*/  FMUL.FTZ R23, R23, c[0x0][0x2ec] ;  /* 0x0000bb0017177a20 */ /* 0x000fc40000410000 */
[-C--:B------:R-:W-:Y:S01]  /*87f0*/  ISETP.GE.AND P3, PT, R9, R134.reuse, PT ;  /* 0x000000860900720c */ /* 0x080fe20003f66270 */
[----:B------:R-:W-:Y:S02]  /*8800*/  FMUL.FTZ R26, R26, c[0x0][0x2ec] ;  /* 0x0000bb001a1a7a20 */ /* 0x000fe40000410000 */
[----:B------:R-:W-:Y:S01]  /*8810*/  MUFU.TANH R63, R25 ;  /* 0x00000019003f7308 */ /* 0x000fe20000002400 */
[----:B------:R-:W-:Y:S01]  /*8820*/  IADD3 R11, R135, 0x8, RZ ;  /* 0x00000008870b7810 */ /* 0x000fe20007ffe0ff */
[----:B------:R-:W-:Y:S03]  /*8830*/  HMMA.16816.F32 R164, R152, R34, R164 ;  /* 0x0000002298a4723c */ /* 0x000fe600000018a4 */
[C---:B------:R-:W-:Y:S02]  /*8840*/  ISETP.GE.AND P1, PT, R11.reuse, R134, PT ;  /* 0x000000860b00720c */ /* 0x040fe40003f26270 */
[-C--:B------:R-:W-:Y:S01]  /*8850*/  ISETP.GE.AND P5, PT, R11, R0.reuse, PT ;  /* 0x000000000b00720c */ /* 0x080fe20003fa6270 */
[----:B------:R1:W-:Y:S01]  /*8860*/  MUFU.TANH R139, R20 ;  /* 0x00000014008b7308 */ /* 0x0003e20000002400 */
[----:B---3--:R-:W-:Y:S01]  /*8870*/  IADD3 R21, R135, 0x11, RZ ;  /* 0x0000001187157810 */ /* 0x008fe20007ffe0ff */
[----:B----4-:R-:W-:Y:S06]  /*8880*/  HMMA.16816.F32 R16, R160, R12, R16 ;  /* 0x0000000ca010723c */ /* 0x010fec0000001810 */
[----:B------:R-:W3:Y:S01]  /*8890*/  MUFU.TANH R39, R39 ;  /* 0x0000002700277308 */ /* 0x000ee20000002400 */
[----:B------:R-:W-:Y:S01]  /*88a0*/  FSEL R12, R136, -INF , !P2 ;  /* 0xff800000880c7808 */ /* 0x000fe20005000000 */
[----:B--2---:R-:W-:Y:S01]  /*88b0*/  HMMA.16816.F32 R168, R140, R28, R168 ;  /* 0x0000001c8ca8723c */ /* 0x004fe200000018a8 */
[----:B------:R-:W-:Y:S01]  /*88c0*/  ISETP.GE.AND P2, PT, R9, R0, PT ;  /* 0x000000000900720c */ /* 0x000fe20003f46270 */
[----:B------:R-:W-:Y:S01]  /*88d0*/  FMUL.FTZ R13, R22, c[0x0][0x2ec] ;  /* 0x0000bb00160d7a20 */ /* 0x000fe20000410000 */
[----:B------:R-:W2:Y:S01]  /*88e0*/  LDSM.16.M88.4 R8, [R208+0x7800] ;  /* 0x00780000d008783b */ /* 0x000ea20000000200 */
[----:B------:R-:W-:-:S04]  /*88f0*/  DEPBAR.LE SB0, 0x0 ;  /* 0x000080000000791a */ /* 0x000fc80000000000 */
[----:B------:R-:W-:Y:S01]  /*8900*/  HMMA.16816.F32 R164, R140, R30, R164 ;  /* 0x0000001e8ca4723c */ /* 0x000fe200000018a4 */
[----:B------:R-:W-:Y:S01]  /*8910*/  FSEL R28, R52, -INF , !P1 ;  /* 0xff800000341c7808 */ /* 0x000fe20004800000 */
[----:B------:R4:W-:Y:S05]  /*8920*/  MUFU.TANH R29, R23 ;  /* 0x00000017001d7308 */ /* 0x0009ea0000002400 */
[----:B------:R-:W-:Y:S01]  /*8930*/  IADD3 R143, R135, 0x58, RZ ;  /* 0x00000058878f7810 */ /* 0x000fe20007ffe0ff */
[----:B------:R-:W-:Y:S01]  /*8940*/  FMUL.FTZ R30, R16, c[0x0][0x2ec] ;  /* 0x0000bb00101e7a20 */ /* 0x000fe20000410000 */
[C---:B------:R-:W-:Y:S01]  /*8950*/  HMMA.16816.F32 R64, R160.reuse, R14, R64 ;  /* 0x0000000ea040723c */ /* 0x040fe20000001840 */
[----:B------:R-:W-:Y:S01]  /*8960*/  FSEL R16, R57, -INF , !P6 ;  /* 0xff80000039107808 */ /* 0x000fe20007000000 */
[----:B------:R-:W-:Y:S01]  /*8970*/  FMUL.FTZ R155, R19, c[0x0][0x2ec] ;  /* 0x0000bb00139b7a20 */ /* 0x000fe20000410000 */
[----:B------:R-:W-:Y:S01]  /*8980*/  ISETP.GE.AND P6, PT, R135, R0, PT ;  /* 0x000000008700720c */ /* 0x000fe20003fc6270 */
[----:B------:R-:W-:Y:S01]  /*8990*/  FMUL.FTZ R17, R17, c[0x0][0x2ec] ;  /* 0x0000bb0011117a20 */ /* 0x000fe20000410000 */
[----:B------:R-:W-:Y:S01]  /*89a0*/  FSEL R19, R54, -INF , !P5 ;  /* 0xff80000036137808 */ /* 0x000fe20006800000 */
[----:B------:R-:W2:Y:S01]  /*89b0*/  MUFU.TANH R60, R60 ;  /* 0x0000003c003c7308 */ /* 0x000ea20000002400 */
[----:B------:R-:W-:Y:S01]  /*89c0*/  IADD3 R15, R135, 0x10, RZ ;  /* 0x00000010870f7810 */ /* 0x000fe20007ffe0ff */
[----:B-1----:R-:W-:Y:S01]  /*89d0*/  HMMA.16816.F32 R176, R160, R4, R176 ;  /* 0x00000004a0b0723c */ /* 0x002fe200000018b0 */
[----:B------:R-:W-:Y:S01]  /*89e0*/  FSEL R14, R53, -INF , !P3 ;  /* 0xff800000350e7808 */ /* 0x000fe20005800000 */
[----:B------:R-:W-:Y:S01]  /*89f0*/  FMUL.FTZ R18, R18, c[0x0][0x2ec] ;  /* 0x0000bb0012127a20 */ /* 0x000fe20000410000 */
[----:B------:R-:W-:-:S02]  /*8a00*/  ISETP.GE.AND P1, PT, R15, R134, PT ;  /* 0x000000860f00720c */ /* 0x000fc40003f26270 */
[----:B------:R-:W-:Y:S01]  /*8a10*/  ISETP.GE.AND P3, PT, R15, R0, PT ;  /* 0x000000000f00720c */ /* 0x000fe20003f66270 */
[----:B------:R-:W1:Y:S01]  /*8a20*/  MUFU.TANH R59, R59 ;  /* 0x0000003b003b7308 */ /* 0x000e620000002400 */
[----:B------:R-:W-:Y:S01]  /*8a30*/  FSEL R56, R56, -INF , !P6 ;  /* 0xff80000038387808 */ /* 0x000fe20007000000 */
[----:B------:R-:W-:Y:S01]  /*8a40*/  HMMA.16816.F32 R172, R160, R6, R172 ;  /* 0x00000006a0ac723c */ /* 0x000fe200000018ac */
[----:B------:R-:W-:Y:S02]  /*8a50*/  FSEL R15, R58, -INF , !P4 ;  /* 0xff8000003a0f7808 */ /* 0x000fe40006000000 */
[C---:B------:R-:W-:Y:S02]  /*8a60*/  ISETP.GE.AND P6, PT, R21.reuse, R134, PT ;  /* 0x000000861500720c */ /* 0x040fe40003fc6270 */
[----:B------:R-:W-:Y:S01]  /*8a70*/  ISETP.GE.AND P4, PT, R21, R0, PT ;  /* 0x000000001500720c */ /* 0x000fe20003f86270 */
[----:B------:R-:W-:Y:S01]  /*8a80*/  MUFU.TANH R31, R17 ;  /* 0x00000011001f7308 */ /* 0x000fe20000002400 */
[----:B------:R-:W-:Y:S01]  /*8a90*/  IADD3 R21, R135, 0x18, RZ ;  /* 0x0000001887157810 */ /* 0x000fe20007ffe0ff */
[----:B------:R-:W-:Y:S01]  /*8aa0*/  FMUL.FTZ R65, R65, c[0x0][0x2ec] ;  /* 0x0000bb0041417a20 */ /* 0x000fe20000410000 */
[----:B------:R-:W-:Y:S01]  /*8ab0*/  IADD3 R5, R135, 0x19, RZ ;  /* 0x0000001987057810 */ /* 0x000fe20007ffe0ff */
[----:B------:R-:W-:Y:S01]  /*8ac0*/  FMUL.FTZ R67, R67, c[0x0][0x2ec] ;  /* 0x0000bb0043437a20 */ /* 0x000fe20000410000 */
[----:B------:R-:W-:Y:S01]  /*8ad0*/  FSEL R48, R48, -INF , !P1 ;  /* 0xff80000030307808 */ /* 0x000fe20004800000 */
[----:B------:R-:W-:Y:S01]  /*8ae0*/  FMUL.FTZ R64, R64, c[0x0][0x2ec] ;  /* 0x0000bb0040407a20 */ /* 0x000fe20000410000 */
[----:B------:R-:W-:Y:S01]  /*8af0*/  FSEL R24, R49, -INF , !P6 ;  /* 0xff80000031187808 */ /* 0x000fe20007000000 */
[----:B------:R1:W1:Y:S01]  /*8b00*/  MUFU.TANH R43, R37 ;  /* 0x00000025002b7308 */ /* 0x0002620000002400 */
[-C--:B------:R-:W-:Y:S01]  /*8b10*/  ISETP.GE.AND P5, PT, R21, R134.reuse, PT ;  /* 0x000000861500720c */ /* 0x080fe20003fa6270 */
[----:B------:R-:W-:Y:S01]  /*8b20*/  FMUL.FTZ R146, R176, c[0x0][0x2ec] ;  /* 0x0000bb00b0927a20 */ /* 0x000fe20000410000 */
[C---:B------:R-:W-:Y:S01]  /*8b30*/  ISETP.GE.AND P1, PT, R5.reuse, R134, PT ;  /* 0x000000860500720c */ /* 0x040fe20003f26270 */
[----:B------:R-:W-:Y:S01]  /*8b40*/  FMUL.FTZ R145, R178, c[0x0][0x2ec] ;  /* 0x0000bb00b2917a20 */ /* 0x000fe20000410000 */
[----:B------:R-:W-:Y:S01]  /*8b50*/  ISETP.GE.AND P6, PT, R5, R0, PT ;  /* 0x000000000500720c */ /* 0x000fe20003fc6270 */
[----:B------:R-:W-:Y:S01]  /*8b60*/  FMUL.FTZ R179, R179, c[0x0][0x2ec] ;  /* 0x0000bb00b3b37a20 */ /* 0x000fe20000410000 */
[C---:B------:R-:W-:Y:S01]  /*8b70*/  IADD3 R7, R135.reuse, 0x20, RZ ;  /* 0x0000002087077810 */ /* 0x040fe20007ffe0ff */
[----:B------:R2:W-:Y:S01]  /*8b80*/  MUFU.TANH R159, R18 ;  /* 0x00000012009f7308 */ /* 0x0005e20000002400 */
[----:B------:R-:W-:Y:S01]  /*8b90*/  IADD3 R5, R135, 0x21, RZ ;  /* 0x0000002187057810 */ /* 0x000fe20007ffe0ff */
[----:B------:R-:W-:Y:S01]  /*8ba0*/  FMUL.FTZ R142, R172, c[0x0][0x2ec] ;  /* 0x0000bb00ac8e7a20 */ /* 0x000fe20000410000 */
[----:B------:R-:W-:Y:S01]  /*8bb0*/  FSEL R22, R44, -INF , !P5 ;  /* 0xff8000002c167808 */ /* 0x000fe20006800000 */
[----:B------:R-:W-:Y:S01]  /*8bc0*/  FMUL.FTZ R140, R173, c[0x0][0x2ec] ;  /* 0x0000bb00ad8c7a20 */ /* 0x000fe20000410000 */
[----:B------:R-:W-:Y:S01]  /*8bd0*/  FSEL R20, R45, -INF , !P1 ;  /* 0xff8000002d147808 */ /* 0x000fe20004800000 */
[----:B------:R-:W-:Y:S01]  /*8be0*/  FMUL.FTZ R174, R174, c[0x0][0x2ec] ;  /* 0x0000bb00aeae7a20 */ /* 0x000fe20000410000 */
[----:B------:R-:W-:Y:S01]  /*8bf0*/  FSEL R25, R50, -INF , !P3 ;  /* 0xff80000032197808 */ /* 0x000fe20005800000 */
[----:B------:R-:W3:Y:S01]  /*8c00*/  MUFU.TANH R156, R65 ;  /* 0x00000041009c7308 */ /* 0x000ee20000002400 */
[----:B----4-:R-:W-:Y:S01]  /*8c10*/  FSEL R23, R51, -INF , !P4 ;  /* 0xff80000033177808 */ /* 0x010fe20006000000 */
[----:B-1----:R-:W-:Y:S01]  /*8c20*/  FMUL.FTZ R37, R158, c[0x0][0x2ec] ;  /* 0x0000bb009e257a20 */ /* 0x002fe20000410000 */
[C---:B------:R-:W-:Y:S01]  /*8c30*/  ISETP.GE.AND P5, PT, R7.reuse, R134, PT ;  /* 0x000000860700720c */ /* 0x040fe20003fa6270 */
[----:B------:R-:W-:Y:S01]  /*8c40*/  FMUL.FTZ R66, R66, c[0x0][0x2ec] ;  /* 0x0000bb0042427a20 */ /* 0x000fe20000410000 */
[----:B------:R-:W-:-:S02]  /*8c50*/  ISETP.GE.AND P1, PT, R7, R0, PT ;  /* 0x000000000700720c */ /* 0x000fc40003f26270 */
[C---:B------:R-:W-:Y:S01]  /*8c60*/  ISETP.GE.AND P3, PT, R5.reuse, R134, PT ;  /* 0x000000860500720c */ /* 0x040fe20003f66270 */
[----:B------:R1:W-:Y:S01]  /*8c70*/  MUFU.TANH R151, R67 ;  /* 0x0000004300977308 */ /* 0x0003e20000002400 */
[----:B------:R-:W-:Y:S01]  /*8c80*/  ISETP.GE.AND P4, PT, R5, R0, PT ;  /* 0x000000000500720c */ /* 0x000fe20003f86270 */
[----:B--2---:R-:W-:Y:S01]  /*8c90*/  FMUL.FTZ R18, R177, c[0x0][0x2ec] ;  /* 0x0000bb00b1127a20 */ /* 0x004fe20000410000 */
[----:B------:R-:W-:Y:S01]  /*8ca0*/  HMMA.16816.F32 R4, R160, R8, R168 ;  /* 0x00000008a004723c */ /* 0x000fe200000018a8 */
[----:B------:R-:W-:Y:S02]  /*8cb0*/  FSEL R34, R40, -INF , !P5 ;  /* 0xff80000028227808 */ /* 0x000fe40006800000 */
[----:B------:R-:W-:Y:S02]  /*8cc0*/  FSEL R32, R41, -INF , !P3 ;  /* 0xff80000029207808 */ /* 0x000fe40005800000 */
[----:B------:R-:W-:Y:S01]  /*8cd0*/  FSEL R17, R55, -INF , !P2 ;  /* 0xff80000037117808 */ /* 0x000fe20005000000 */
[----:B------:R-:W2:Y:S01]  /*8ce0*/  MUFU.TANH R146, R146 ;  /* 0x0000009200927308 */ /* 0x000ea20000002400 */
[----:B------:R-:W-:-:S02]  /*8cf0*/  IADD3 R9, R135, 0x29, RZ ;  /* 0x0000002987097810 */ /* 0x000fc40007ffe0ff */
[----:B------:R-:W-:Y:S02]  /*8d00*/  IADD3 R45, R135, 0x28, RZ ;  /* 0x00000028872d7810 */ /* 0x000fe40007ffe0ff */
[C---:B------:R-:W-:Y:S02]  /*8d10*/  ISETP.GE.AND P5, PT, R9.reuse, R134, PT ;  /* 0x000000860900720c */ /* 0x040fe40003fa6270 */
[-C--:B------:R-:W-:Y:S01]  /*8d20*/  ISETP.GE.AND P3, PT, R9, R0.reuse, PT ;  /* 0x000000000900720c */ /* 0x080fe20003f66270 */
[----:B------:R-:W4:Y:S01]  /*8d30*/  MUFU.TANH R148, R148 ;  /* 0x0000009400947308 */ /* 0x000f220000002400 */
[----:B------:R-:W-:Y:S01]  /*8d40*/  HMMA.16816.F32 R8, R160, R10, R164 ;  /* 0x0000000aa008723c */ /* 0x000fe200000018a4 */
[-C--:B------:R-:W-:Y:S02]  /*8d50*/  ISETP.GE.AND P2, PT, R21, R0.reuse, PT ;  /* 0x000000001500720c */ /* 0x080fe40003f46270 */
[----:B-----5:R-:W-:Y:S02]  /*8d60*/  FSEL R33, R47, -INF , !P6 ;  /* 0xff8000002f217808 */ /* 0x020fe40007000000 */
[----:B------:R-:W-:-:S02]  /*8d70*/  ISETP.GE.AND P6, PT, R45, R0, PT ;  /* 0x000000002d00720c */ /* 0x000fc40003fc6270 */
[----:B------:R-:W-:Y:S01]  /*8d80*/  FSEL R21, R46, -INF , !P2 ;  /* 0xff8000002e157808 */ /* 0x000fe20005000000 */
[----:B------:R-:W-:Y:S01]  /*8d90*/  MUFU.TANH R30, R30 ;  /* 0x0000001e001e7308 */ /* 0x000fe20000002400 */
[C---:B------:R-:W-:Y:S01]  /*8da0*/  IADD3 R171, R135.reuse, 0x31, RZ ;  /* 0x0000003187ab7810 */ /* 0x040fe20007ffe0ff */
[----:B------:R-:W-:Y:S01]  /*8db0*/  FMUL.FTZ R4, R4, c[0x0][0x2ec] ;  /* 0x0000bb0004047a20 */ /* 0x000fe20000410000 */
[----:B------:R-:W-:Y:S01]  /*8dc0*/  IADD3 R167, R135, 0x39, RZ ;  /* 0x0000003987a77810 */ /* 0x000fe20007ffe0ff */
[----:B------:R-:W-:Y:S01]  /*8dd0*/  FMUL.FTZ R5, R5, c[0x0][0x2ec] ;  /* 0x0000bb0005057a20 */ /* 0x000fe20000410000 */
[----:B------:R-:W-:Y:S02]  /*8de0*/  ISETP.GE.AND P2, PT, R45, R134, PT ;  /* 0x000000862d00720c */ /* 0x000fe40003f46270 */
[C---:B------:R-:W-:Y:S01]  /*8df0*/  IADD3 R177, R135.reuse, 0x30, RZ ;  /* 0x0000003087b17810 */ /* 0x040fe20007ffe0ff */
[----:B------:R-:W5:Y:S01]  /*8e00*/  MUFU.TANH R4, R4 ;  /* 0x0000000400047308 */ /* 0x000f620000002400 */
[----:B------:R-:W-:-:S02]  /*8e10*/  IADD3 R169, R135, 0x38, RZ ;  /* 0x0000003887a97810 */ /* 0x000fc40007ffe0ff */
[C---:B------:R-:W-:Y:S02]  /*8e20*/  IADD3 R53, R135.reuse, 0x40, RZ ;  /* 0x0000004087357810 */ /* 0x040fe40007ffe0ff */
[C---:B------:R-:W-:Y:S02]  /*8e30*/  IADD3 R165, R135.reuse, 0x41, RZ ;  /* 0x0000004187a57810 */ /* 0x040fe40007ffe0ff */
[C---:B------:R-:W-:Y:S01]  /*8e40*/  IADD3 R163, R135.reuse, 0x48, RZ ;  /* 0x0000004887a37810 */ /* 0x040fe20007ffe0ff */
[----:B------:R-:W-:Y:S01]  /*8e50*/  MUFU.TANH R142, R142 ;  /* 0x0000008e008e7308 */ /* 0x000fe20000002400 */
[----:B------:R-:W-:Y:S01]  /*8e60*/  IADD3 R161, R135, 0x49, RZ ;  /* 0x0000004987a17810 */ /* 0x000fe20007ffe0ff */
[----:B------:R-:W-:Y:S01]  /*8e70*/  FMUL.FTZ R9, R9, c[0x0][0x2ec] ;  /* 0x0000bb0009097a20 */ /* 0x000fe20000410000 */
[C---:B------:R-:W-:Y:S01]  /*8e80*/  IADD3 R141, R135.reuse, 0x59, RZ ;  /* 0x00000059878d7810 */ /* 0x040fe20007ffe0ff */
[----:B------:R-:W-:Y:S01]  /*8e90*/  FMUL.FTZ R8, R8, c[0x0][0x2ec] ;  /* 0x0000bb0008087a20 */ /* 0x000fe20000410000 */
[----:B-1----:R-:W-:-:S02]  /*8ea0*/  IADD3 R67, R135, 0x60, RZ ;  /* 0x0000006087437810 */ /* 0x002fc40007ffe0ff */
[C---:B------:R-:W-:Y:S01]  /*8eb0*/  IADD3 R65, R135.reuse, 0x61, RZ ;  /* 0x0000006187417810 */ /* 0x040fe20007ffe0ff */
[----:B------:R-:W-:Y:S01]  /*8ec0*/  MUFU.TANH R35, R182 ;  /* 0x000000b600237308 */ /* 0x000fe20000002400 */
[C---:B------:R-:W-:Y:S02]  /*8ed0*/  IADD3 R57, R135.reuse, 0x68, RZ ;  /* 0x0000006887397810 */ /* 0x040fe40007ffe0ff */
[C---:B------:R-:W-:Y:S02]  /*8ee0*/  IADD3 R51, R135.reuse, 0x69, RZ ;  /* 0x0000006987337810 */ /* 0x040fe40007ffe0ff */
[C---:B------:R-:W-:Y:S02]  /*8ef0*/  IADD3 R49, R135.reuse, 0x70, RZ ;  /* 0x0000007087317810 */ /* 0x040fe40007ffe0ff */
[C---:B------:R-:W-:Y:S01]  /*8f00*/  IADD3 R47, R135.reuse, 0x71, RZ ;  /* 0x00000071872f7810 */ /* 0x040fe20007ffe0ff */
[----:B------:R-:W-:Y:S01]  /*8f10*/  MUFU.TANH R158, R64 ;  /* 0x00000040009e7308 */ /* 0x000fe20000002400 */
[----:B------:R-:W-:-:S02]  /*8f20*/  IADD3 R41, R135, 0x78, RZ ;  /* 0x0000007887297810 */ /* 0x000fc40007ffe0ff */
[----:B------:R-:W-:Y:S02]  /*8f30*/  IADD3 R45, R135, 0x79, RZ ;  /* 0x00000079872d7810 */ /* 0x000fe40007ffe0ff */
[----:B------:R-:W-:Y:S02]  /*8f40*/  FSEL R135, R42, -INF , !P1 ;  /* 0xff8000002a877808 */ /* 0x000fe40004800000 */
[----:B------:R-:W-:Y:S01]  /*8f50*/  FSEL R55, R38, -INF , !P6 ;  /* 0xff80000026377808 */ /* 0x000fe20007000000 */
[----:B------:R-:W-:Y:S01]  /*8f60*/  MUFU.TANH R18, R18 ;  /* 0x0000001200127308 */ /* 0x000fe20000002400 */
[-C--:B------:R-:W-:Y:S02]  /*8f70*/  ISETP.GE.AND P1, PT, R171, R134.reuse, PT ;  /* 0x00000086ab00720c */ /* 0x080fe40003f26270 */
[----:B------:R-:W-:Y:S02]  /*8f80*/  ISETP.GE.AND P6, PT, R167, R134, PT ;  /* 0x00000086a700720c */ /* 0x000fe40003fc6270 */
[----:B------:R-:W-:-:S02]  /*8f90*/  FSEL R137, R137, -INF , !P4 ;  /* 0xff80000089897808 */ /* 0x000fc40006000000 */
[-C--:B------:R-:W-:Y:S01]  /*8fa0*/  ISETP.GE.AND P4, PT, R169, R134.reuse, PT ;  /* 0x00000086a900720c */ /* 0x080fe20003f86270 */
[----:B------:R-:W-:Y:S01]  /*8fb0*/  MUFU.TANH R50, R9 ;  /* 0x0000000900327308 */ /* 0x000fe20000002400 */
[----:B---3--:R-:W-:Y:S02]  /*8fc0*/  FSEL R54, R39, -INF , !P1 ;  /* 0xff80000027367808 */ /* 0x008fe40004800000 */
[----:B------:R-:W-:Y:S02]  /*8fd0*/  FSEL R152, R60, -INF , !P6 ;  /* 0xff8000003c987808 */ /* 0x000fe40007000000 */
[----:B------:R-:W-:Y:S02]  /*8fe0*/  ISETP.GE.AND P1, PT, R163, R134, PT ;  /* 0x00000086a300720c */ /* 0x000fe40003f26270 */
[----:B------:R-:W-:Y:S01]  /*8ff0*/  FSEL R52, R59, -INF , !P4 ;  /* 0xff8000003b347808 */ /* 0x000fe20006000000 */
[----:B------:R1:W3:Y:S01]  /*9000*/  MUFU.TANH R60, R5 ;  /* 0x00000005003c7308 */ /* 0x0002e20000002400 */
[----:B------:R-:W-:-:S02]  /*9010*/  FSEL R136, R43, -INF , !P5 ;  /* 0xff8000002b887808 */ /* 0x000fc40006800000 */
[-C--:B------:R-:W-:Y:S02]  /*9020*/  ISETP.GE.AND P4, PT, R161, R134.reuse, PT ;  /* 0x00000086a100720c */ /* 0x080fe40003f86270 */
[-C--:B------:R-:W-:Y:S02]  /*9030*/  ISETP.GE.AND P5, PT, R53, R134.reuse, PT ;  /* 0x000000863500720c */ /* 0x080fe40003fa6270 */
[----:B------:R-:W-:Y:S01]  /*9040*/  FSEL R168, R139, -INF , !P1 ;  /* 0xff8000008ba87808 */ /* 0x000fe20004800000 */
[----:B------:R-:W2:Y:S01]  /*9050*/  MUFU.TANH R36, R36 ;  /* 0x0000002400247308 */ /* 0x000ea20000002400 */
[----:B------:R-:W-:Y:S01]  /*9060*/  ISETP.GE.AND P1, PT, R141, R134, PT ;  /* 0x000000868d00720c */ /* 0x000fe20003f26270 */
[----:B------:R-:W-:Y:S01]  /*9070*/  FMUL.FTZ R139, R175, c[0x0][0x2ec] ;  /* 0x0000bb00af8b7a20 */ /* 0x000fe20000410000 */
[----:B------:R-:W-:Y:S02]  /*9080*/  FSEL R164, R144, -INF , !P4 ;  /* 0xff80000090a47808 */ /* 0x000fe40006000000 */
[----:B------:R-:W-:-:S02]  /*9090*/  FSEL R138, R138, -INF , !P2 ;  /* 0xff8000008a8a7808 */ /* 0x000fc40005000000 */
[----:B------:R-:W-:Y:S01]  /*90a0*/  FSEL R166, R62, -INF , !P5 ;  /* 0xff8000003ea67808 */ /* 0x000fe20006800000 */
[----:B------:R-:W3:Y:S01]  /*90b0*/  MUFU.TANH R140, R140 ;  /* 0x0000008c008c7308 */ /* 0x000ee20000002400 */
[-C--:B------:R-:W-:Y:S01]  /*90c0*/  ISETP.GE.AND P4, PT, R67, R134.reuse, PT ;  /* 0x000000864300720c */ /* 0x080fe20003f86270 */
[----:B-1----:R-:W-:Y:S01]  /*90d0*/  FMUL.FTZ R5, R6, c[0x0][0x2ec] ;  /* 0x0000bb0006057a20 */ /* 0x002fe20000410000 */
[-C--:B------:R-:W-:Y:S01]  /*90e0*/  ISETP.GE.AND P2, PT, R177, R134.reuse, PT ;  /* 0x00000086b100720c */ /* 0x080fe20003f46270 */
[----:B------:R-:W-:Y:S01]  /*90f0*/  FMUL.FTZ R6, R7, c[0x0][0x2ec] ;  /* 0x0000bb0007067a20 */ /* 0x000fe20000410000 */
[-C--:B------:R-:W-:Y:S01]  /*9100*/  ISETP.GE.AND P5, PT, R147, R134.reuse, PT ;  /* 0x000000869300720c */ /* 0x080fe20003fa6270 */
[----:B------:R-:W-:Y:S01]  /*9110*/  FMUL.FTZ R7, R10, c[0x0][0x2ec] ;  /* 0x0000bb000a077a20 */ /* 0x000fe20000410000 */
[----:B------:R-:W-:Y:S01]  /*9120*/  FSEL R156, R156, -INF , !P1 ;  /* 0xff8000009c9c7808 */ /* 0x000fe20004800000 */
[----:B------:R1:W1:Y:S01]  /*9130*/  MUFU.TANH R58, R8 ;  /* 0x00000008003a7308 */ /* 0x0002620000002400 */
[----:B------:R-:W-:-:S02]  /*9140*/  ISETP.GE.AND P1, PT, R49, R134, PT ;  /* 0x000000863100720c */ /* 0x000fc40003f26270 */
[----:B--2---:R-:W-:Y:S02]  /*9150*/  FSEL R146, R146, -INF , !P4 ;  /* 0xff80000092927808 */ /* 0x004fe40006000000 */
[----:B----4-:R-:W-:Y:S02]  /*9160*/  FSEL R148, R148, -INF , !P2 ;  /* 0xff80000094947808 */ /* 0x010fe40005000000 */
[----:B------:R-:W-:Y:S01]  /*9170*/  FSEL R160, R31, -INF , !P5 ;  /* 0xff8000001fa07808 */ /* 0x000fe20006800000 */
[----:B------:R-:W2:Y:S01]  /*9180*/  MUFU.TANH R27, R27 ;  /* 0x0000001b001b7308 */ /* 0x000ea20000002400 */
[-C--:B------:R-:W-:Y:S02]  /*9190*/  ISETP.GE.AND P4, PT, R47, R134.reuse, PT ;  /* 0x000000862f00720c */ /* 0x080fe40003f86270 */
[-C--:B------:R-:W-:Y:S02]  /*91a0*/  ISETP.GE.AND P2, PT, R165, R134.reuse, PT ;  /* 0x00000086a500720c */ /* 0x080fe40003f46270 */
[----:B------:R-:W-:-:S02]  /*91b0*/  ISETP.GE.AND P6, PT, R149, R134, PT ;  /* 0x000000869500720c */ /* 0x000fc40003fc6270 */
[----:B------:R-:W-:Y:S01]  /*91c0*/  ISETP.GE.AND P5, PT, R57, R134, PT ;  /* 0x000000863900720c */ /* 0x000fe20003fa6270 */
[----:B------:R-:W-:Y:S01]  /*91d0*/  MUFU.TANH R37, R37 ;  /* 0x0000002500257308 */ /* 0x000fe20000002400 */
[----:B-----5:R-:W-:Y:S01]  /*91e0*/  FSEL R62, R4, -INF , !P1 ;  /* 0xff800000043e7808 */ /* 0x020fe20004800000 */
[----:B-1----:R-:W-:Y:S01]  /*91f0*/  FMUL.FTZ R8, R11, c[0x0][0x2ec] ;  /* 0x0000bb000b087a20 */ /* 0x002fe20000410000 */
[----:B---3--:R-:W-:Y:S02]  /*9200*/  FSEL R60, R60, -INF , !P4 ;  /* 0xff8000003c3c7808 */ /* 0x008fe40006000000 */
[----:B------:R-:W-:Y:S02]  /*9210*/  FSEL R170, R63, -INF , !P2 ;  /* 0xff8000003faa7808 */ /* 0x000fe40005000000 */
[----:B------:R-:W-:Y:S01]  /*9220*/  FSEL R162, R30, -INF , !P6 ;  /* 0xff8000001ea27808 */ /* 0x000fe20007000000 */
[----:B------:R-:W1:Y:S01]  /*9230*/  MUFU.TANH R4, R174 ;  /* 0x000000ae00047308 */ /* 0x000e620000002400 */
[----:B------:R-:W-:-:S02]  /*9240*/  FSEL R142, R142, -INF , !P5 ;  /* 0xff8000008e8e7808 */ /* 0x000fc40006800000 */
[----:B------:R-:W-:Y:S02]  /*9250*/  ISETP.GE.AND P4, PT, R169, R0, PT ;  /* 0x00000000a900720c */ /* 0x000fe40003f86270 */
[-C--:B------:R-:W-:Y:S02]  /*9260*/  ISETP.GE.AND P2, PT, R143, R134.reuse, PT ;  /* 0x000000868f00720c */ /* 0x080fe40003f46270 */
[-C--:B------:R-:W-:Y:S01]  /*9270*/  ISETP.GE.AND P6, PT, R65, R134.reuse, PT ;  /* 0x000000864100720c */ /* 0x080fe20003fc6270 */
[----:B------:R-:W3:Y:S01]  /*9280*/  MUFU.TANH R157, R157 ;  /* 0x0000009d009d7308 */ /* 0x000ee20000002400 */
[----:B------:R-:W-:Y:S02]  /*9290*/  ISETP.GE.AND P5, PT, R45, R134, PT ;  /* 0x000000862d00720c */ /* 0x000fe40003fa6270 */
[----:B------:R-:W-:Y:S02]  /*92a0*/  ISETP.GE.AND P1, PT, R171, R0, PT ;  /* 0x00000000ab00720c */ /* 0x000fe40003f26270 */
[----:B------:R-:W-:-:S02]  /*92b0*/  FSEL R171, R35, -INF , !P4 ;  /* 0xff80000023ab7808 */ /* 0x000fc40006000000 */
[----:B------:R-:W-:Y:S01]  /*92c0*/  FSEL R158, R158, -INF , !P2 ;  /* 0xff8000009e9e7808 */ /* 0x000fe20005000000 */
[----:B------:R-:W4:Y:S01]  /*92d0*/  MUFU.TANH R61, R61 ;  /* 0x0000003d003d7308 */ /* 0x000f220000002400 */
[----:B------:R-:W-:Y:S02]  /*92e0*/  FSEL R144, R18, -INF , !P6 ;  /* 0xff80000012907808 */ /* 0x000fe40007000000 */
[----:B------:R-:W-:Y:S02]  /*92f0*/  FSEL R50, R50, -INF , !P5 ;  /* 0xff80000032327808 */ /* 0x000fe40006800000 */
[----:B------:R-:W-:Y:S02]  /*9300*/  ISETP.GE.AND P4, PT, R149, R0, PT ;  /* 0x000000009500720c */ /* 0x000fe40003f86270 */
[-C--:B------:R-:W-:Y:S01]  /*9310*/  ISETP.GE.AND P2, PT, R51, R134.reuse, PT ;  /* 0x000000863300720c */ /* 0x080fe20003f46270 */
[----:B------:R-:W5:Y:S01]  /*9320*/  MUFU.TANH R26, R26 ;  /* 0x0000001a001a7308 */ /* 0x000f620000002400 */
[----:B------:R-:W-:-:S02]  /*9330*/  ISETP.GE.AND P6, PT, R41, R134, PT ;  /* 0x000000862900720c */ /* 0x000fc40003fc6270 */
[-C--:B------:R-:W-:Y:S02]  /*9340*/  ISETP.GE.AND P5, PT, R53, R0.reuse, PT ;  /* 0x000000003500720c */ /* 0x080fe40003fa6270 */
[----:B------:R-:W-:Y:S02]  /*9350*/  FSEL R53, R36, -INF , !P3 ;  /* 0xff80000024357808 */ /* 0x000fe40005800000 */
[----:B------:R-:W-:Y:S01]  /*9360*/  ISETP.GE.AND P3, PT, R165, R0, PT ;  /* 0x00000000a500720c */ /* 0x000fe20003f66270 */
[----:B------:R-:W1:Y:S01]  /*9370*/  MUFU.TANH R13, R13 ;  /* 0x0000000d000d7308 */ /* 0x000e620000002400 */
[----:B------:R-:W-:Y:S02]  /*9380*/  FSEL R159, R159, -INF , !P4 ;  /* 0xff8000009f9f7808 */ /* 0x000fe40006000000 */
[----:B------:R-:W-:Y:S02]  /*9390*/  FSEL R140, R140, -INF , !P2 ;  /* 0xff8000008c8c7808 */ /* 0x000fe40005000000 */
[----:B------:R-:W-:-:S02]  /*93a0*/  FSEL R58, R58, -INF , !P6 ;  /* 0xff8000003a3a7808 */ /* 0x000fc40007000000 */
[-C--:B------:R-:W-:Y:S01]  /*93b0*/  ISETP.GE.AND P4, PT, R57, R0.reuse, PT ;  /* 0x000000003900720c */ /* 0x080fe20003f86270 */
[----:B------:R-:W4:Y:S01]  /*93c0*/  MUFU.TANH R155, R155 ;  /* 0x0000009b009b7308 */ /* 0x000f220000002400 */
[-C--:B------:R-:W-:Y:S02]  /*93d0*/  ISETP.GE.AND P2, PT, R177, R0.reuse, PT ;  /* 0x00000000b100720c */ /* 0x080fe40003f46270 */
[-C--:B------:R-:W-:Y:S02]  /*93e0*/  ISETP.GE.AND P6, PT, R167, R0.reuse, PT ;  /* 0x00000000a700720c */ /* 0x080fe40003fc6270 */
[----:B--2---:R-:W-:Y:S02]  /*93f0*/  FSEL R167, R27, -INF , !P3 ;  /* 0xff8000001ba77808 */ /* 0x004fe40005800000 */
[----:B------:R-:W-:Y:S01]  /*9400*/  ISETP.GE.AND P3, PT, R141, R0, PT ;  /* 0x000000008d00720c */ /* 0x000fe20003f66270 */
[----:B------:R-:W2:Y:S01]  /*9410*/  MUFU.TANH R153, R66 ;  /* 0x0000004200997308 */ /* 0x000ea20000002400 */
[----:B-1----:R-:W-:-:S02]  /*9420*/  FSEL R141, R4, -INF , !P4 ;  /* 0xff800000048d7808 */ /* 0x002fc40006000000 */
[----:B------:R-:W-:Y:S02]  /*9430*/  FSEL R173, R37, -INF , !P2 ;  /* 0xff80000025ad7808 */ /* 0x000fe40005000000 */
[----:B---3--:R-:W-:Y:S02]  /*9440*/  FSEL R157, R157, -INF , !P1 ;  /* 0xff8000009d9d7808 */ /* 0x008fe40004800000 */
[----:B------:R-:W-:Y:S01]  /*9450*/  ISETP.GT.AND P4, PT, R232, R229, PT ;  /* 0x000000e5e800720c */ /* 0x000fe20003f84270 */
[----:B------:R-:W1:Y:S01]  /*9460*/  MUFU.TANH R145, R145 ;  /* 0x0000009100917308 */ /* 0x000e620000002400 */
[-C--:B------:R-:W-:Y:S02]  /*9470*/  ISETP.GE.AND P2, PT, R163, R0.reuse, PT ;  /* 0x00000000a300720c */ /* 0x080fe40003f46270 */
[----:B------:R-:W-:Y:S02]  /*9480*/  ISETP.GE.AND P1, PT, R161, R0, PT ;  /* 0x00000000a100720c */ /* 0x000fe40003f26270 */
[----:B----4-:R-:W-:-:S02]  /*9490*/  FSEL R161, R61, -INF , !P6 ;  /* 0xff8000003da17808 */ /* 0x010fc40007000000 */
[----:B-----5:R-:W-:Y:S01]  /*94a0*/  FSEL R169, R26, -INF , !P5 ;  /* 0xff8000001aa97808 */ /* 0x020fe20006800000 */
[----:B------:R-:W3:Y:S01]  /*94b0*/  MUFU.TANH R179, R179 ;  /* 0x000000b300b37308 */ /* 0x000ee20000002400 */
[----:B------:R-:W-:Y:S02]  /*94c0*/  FSEL R165, R13, -INF , !P2 ;  /* 0xff8000000da57808 */ /* 0x000fe40005000000 */
[----:B------:R-:W-:Y:S02]  /*94d0*/  FSEL R163, R29, -INF , !P1 ;  /* 0xff8000001da37808 */ /* 0x000fe40004800000 */
[-C--:B------:R-:W-:Y:S02]  /*94e0*/  ISETP.GE.AND P6, PT, R147, R0.reuse, PT ;  /* 0x000000009300720c */ /* 0x080fe40003fc6270 */
[-C--:B------:R-:W-:Y:S01]  /*94f0*/  ISETP.GE.AND P5, PT, R143, R0.reuse, PT ;  /* 0x000000008f00720c */ /* 0x080fe20003fa6270 */
[----:B------:R-:W4:Y:S01]  /*9500*/  MUFU.TANH R139, R139 ;  /* 0x0000008b008b7308 */ /* 0x000f220000002400 */
[----:B------:R-:W-:-:S02]  /*9510*/  ISETP.GE.AND P2, PT, R67, R0, PT ;  /* 0x000000004300720c */ /* 0x000fc40003f46270 */
[----:B------:R-:W-:Y:S02]  /*9520*/  ISETP.GE.AND P1, PT, R65, R0, PT ;  /* 0x000000004100720c */ /* 0x000fe40003f26270 */
[----:B------:R-:W-:Y:S02]  /*9530*/  FSEL R155, R155, -INF , !P6 ;  /* 0xff8000009b9b7808 */ /* 0x000fe40007000000 */
[----:B--2---:R-:W-:Y:S01]  /*9540*/  FSEL R153, R153, -INF , !P5 ;  /* 0xff80000099997808 */ /* 0x004fe20006800000 */
[----:B------:R-:W2:Y:S01]  /*9550*/  MUFU.TANH R5, R5 ;  /* 0x0000000500057308 */ /* 0x000ea20000002400 */
[----:B------:R-:W-:Y:S02]  /*9560*/  FSEL R151, R151, -INF , !P3 ;  /* 0xff80000097977808 */ /* 0x000fe40005800000 */
[----:B-1----:R-:W-:Y:S02]  /*9570*/  FSEL R145, R145, -INF , !P2 ;  /* 0xff80000091917808 */ /* 0x002fe40005000000 */
[----:B---3--:R-:W-:-:S02]  /*9580*/  FSEL R143, R179, -INF , !P1 ;  /* 0xff800000b38f7808 */ /* 0x008fc40004800000 */
[-C--:B------:R-:W-:Y:S01]  /*9590*/  ISETP.GE.AND P6, PT, R51, R0.reuse, PT ;  /* 0x000000003300720c */ /* 0x080fe20003fc6270 */
[----:B------:R-:W1:Y:S01]  /*95a0*/  MUFU.TANH R6, R6 ;  /* 0x0000000600067308 */ /* 0x000e620000002400 */
[----:B------:R-:W-:Y:S01]  /*95b0*/  BAR.SYNC.DEFER_BLOCKING 0x0 ;  /* 0x0000000000007b1d */ /* 0x000fe20000010000 */
[-C--:B------:R-:W-:Y:S02]  /*95c0*/  ISETP.GE.AND P5, PT, R49, R0.reuse, PT ;  /* 0x000000003100720c */ /* 0x080fe40003fa6270 */
[-C--:B------:R-:W-:Y:S02]  /*95d0*/  ISETP.GE.AND P3, PT, R47, R0.reuse, PT ;  /* 0x000000002f00720c */ /* 0x080fe40003f66270 */
[-C--:B------:R-:W-:Y:S02]  /*95e0*/  ISETP.GE.AND P2, PT, R41, R0.reuse, PT ;  /* 0x000000002900720c */ /* 0x080fe40003f46270 */
[----:B------:R-:W3:Y:S01]  /*95f0*/  MUFU.TANH R7, R7 ;  /* 0x0000000700077308 */ /* 0x000ee20000002400 */
[----:B------:R-:W-:-:S02]  /*9600*/  ISETP.GE.AND P1, PT, R45, R0, PT ;  /* 0x000000002d00720c */ /* 0x000fc40003f26270 */
[----:B----4-:R-:W-:Y:S02]  /*9610*/  FSEL R139, R139, -INF , !P6 ;  /* 0xff8000008b8b7808 */ /* 0x010fe40007000000 */
[----:B--2---:R-:W-:-:S03]  /*9620*/  FSEL R51, R5, -INF , !P5 ;  /* 0xff80000005337808 */ /* 0x004fc60006800000 */
[----:B------:R-:W2:Y:S01]  /*9630*/  MUFU.TANH R8, R8 ;  /* 0x0000000800087308 */ /* 0x000ea20000002400 */
[----:B-1----:R-:W-:Y:S02]  /*9640*/  FSEL R49, R6, -INF , !P3 ;  /* 0xff80000006317808 */ /* 0x002fe40005800000 */
[----:B---3--:R-:W-:Y:S02]  /*9650*/  FSEL R47, R7, -INF , !P2 ;  /* 0xff800000072f7808 */ /* 0x008fe40005000000 */
[----:B--2---:R-:W-:Y:S01]  /*9660*/  FSEL R45, R8, -INF , !P1 ;  /* 0xff800000082d7808 */ /* 0x004fe20004800000 */
        /* <DEDUP_REMOVED lines=61> */
.L_x_3512:
[----:B------:R-:W-:-:S04]  /*9a40*/  ULEA UR5, -UR6, URZ, 0x7 ;  /* 0x0000003f06057291 */ /* 0x000fc8000f8e393f */
[----:B------:R-:W-:Y:S02]  /*9a50*/  USHF.R.S32.HI UR4, URZ, 0x1f, UR5 ;  /* 0x0000001f3f047899 */ /* 0x000fe40008011405 */
[----:B------:R-:W-:-:S04]  /*9a60*/  MOV R6, UR5 ;  /* 0x0000000500067c02 */ /* 0x000fc80008000f00 */
[----:B------:R-:W-:Y:S02]  /*9a70*/  MOV R0, UR4 ;  /* 0x0000000400007c02 */ /* 0x000fe40008000f00 */
.L_x_3513:
        /* <DEDUP_REMOVED lines=42> */
.L_x_3511:
[----:B-1----:R-:W-:Y:S01]  /*9d20*/  FMNMX.FTZ R5, R132, R12, !PT ;  /* 0x0000000c84057209 */ /* 0x002fe20007810000 */
        /* <DEDUP_REMOVED lines=93> */
[--C-:B------:R-:W-:Y:S02]  /*a300*/  FFMA.FTZ R39, R17, c[0x0][0x23c], -R46.reuse ;  /* 0x00008f0011277a23 */ /* 0x100fe4000001082e */
[----:B------:R-:W-:Y:S01]  /*a310*/  FMUL.FTZ R44, R4, c[0x0][0x23c] ;  /* 0x00008f00042c7a20 */ /* 0x000fe20000410000 */
[----:B------:R-:W2:Y:S01]  /*a320*/  LDSM.16.MT88.4 R16, [R217+0xc000] ;  /* 0x00c00000d910783b */ /* 0x000ea20000004200 */
[----:B------:R-:W-:Y:S01]  /*a330*/  FMUL.FTZ R3, R6, c[0x0][0x23c] ;  /* 0x00008f0006037a20 */ /* 0x000fe20000410000 */
[----:B------:R-:W3:Y:S01]  /*a340*/  MUFU.EX2 R31, R31 ;  /* 0x0000001f001f7308 */ /* 0x000ee20000000800 */
[--C-:B------:R-:W-:Y:S02]  /*a350*/  FFMA.FTZ R56, R22, c[0x0][0x23c], -R59.reuse ;  /* 0x00008f0016387a23 */ /* 0x100fe4000001083b */
[----:B------:R-:W-:Y:S02]  /*a360*/  FFMA.FTZ R61, R20, c[0x0][0x23c], -R59 ;  /* 0x00008f00143d7a23 */ /* 0x000fe4000001083b */
[----:B------:R-:W-:-:S02]  /*a370*/  FFMA.FTZ R65, R23, c[0x0][0x23c], -R46 ;  /* 0x00008f0017417a23 */ /* 0x000fc4000001082e */
[--C-:B------:R-:W-:Y:S01]  /*a380*/  FFMA.FTZ R63, R21, c[0x0][0x23c], -R46.reuse ;  /* 0x00008f00153f7a23 */ /* 0x100fe2000001082e */
[----:B------:R-:W4:Y:S01]  /*a390*/  MUFU.EX2 R30, R30 ;  /* 0x0000001e001e7308 */ /* 0x000f220000000800 */
[----:B------:R-:W-:Y:S01]  /*a3a0*/  LDSM.16.MT88.4 R20, [R218+0xc800] ;  /* 0x00c80000da14783b */ /* 0x000fe20000004200 */
[--C-:B------:R-:W-:Y:S02]  /*a3b0*/  FFMA.FTZ R48, R48, c[0x0][0x23c], -R59.reuse ;  /* 0x00008f0030307a23 */ /* 0x100fe4000001083b */
[--C-:B------:R-:W-:Y:S02]  /*a3c0*/  FFMA.FTZ R57, R24, c[0x0][0x23c], -R59.reuse ;  /* 0x00008f0018397a23 */ /* 0x100fe4000001083b */
[--C-:B------:R-:W-:Y:S02]  /*a3d0*/  FFMA.FTZ R64, R25, c[0x0][0x23c], -R46.reuse ;  /* 0x00008f0019407a23 */ /* 0x100fe4000001082e */
[----:B------:R-:W-:Y:S01]  /*a3e0*/  MUFU.EX2 R28, R28 ;  /* 0x0000001c001c7308 */ /* 0x000fe20000000800 */
[----:B---3--:R-:W-:Y:S01]  /*a3f0*/  F2FP.PACK_AB R4, R31, R36 ;  /* 0x000000241f04723e */ /* 0x008fe200000000ff */
[----:B------:R-:W-:Y:S01]  /*a400*/  FFMA.FTZ R66, R33, c[0x0][0x23c], -R46 ;  /* 0x00008f0021427a23 */ /* 0x000fe2000001082e */
[----:B------:R-:W-:Y:S01]  /*a410*/  LDSM.16.MT88.4 R24, [R220+0xc800] ;  /* 0x00c80000dc18783b */ /* 0x000fe20000004200 */
[----:B------:R-:W-:-:S02]  /*a420*/  FFMA.FTZ R67, R34, c[0x0][0x23c], -R59 ;  /* 0x00008f0022437a23 */ /* 0x000fc4000001083b */
[--C-:B------:R-:W-:Y:S02]  /*a430*/  FFMA.FTZ R132, R32, c[0x0][0x23c], -R59.reuse ;  /* 0x00008f0020847a23 */ /* 0x100fe4000001083b */
[----:B------:R-:W3:Y:S01]  /*a440*/  MUFU.EX2 R2, R2 ;  /* 0x0000000200027308 */ /* 0x000ee20000000800 */
[----:B----4-:R-:W-:Y:S01]  /*a450*/  F2FP.PACK_AB R6, R29, R30 ;  /* 0x0000001e1d06723e */ /* 0x010fe200000000ff */
[----:B------:R-:W-:Y:S01]  /*a460*/  LDSM.16.MT88.4 R32, [R217+0x10800] ;  /* 0x01080000d920783b */ /* 0x000fe20000004200 */
        /* <DEDUP_REMOVED lines=11> */
[----:B------:R-:W-:Y:S01]  /*a520*/  FFMA.FTZ R135, R135, c[0x0][0x23c], -R46 ;  /* 0x00008f0087877a23 */ /* 0x000fe2000001082e */
[----:B------:R-:W-:Y:S01]  /*a530*/  LDSM.16.MT88.4 R52, [R217+0x11000] ;  /* 0x01100000d934783b */ /* 0x000fe20000004200 */
[----:B------:R-:W-:-:S02]  /*a540*/  FFMA.FTZ R149, R152, c[0x0][0x23c], -R59 ;  /* 0x00008f0098957a23 */ /* 0x000fc4000001083b */
[----:B------:R-:W3:Y:S01]  /*a550*/  MUFU.EX2 R44, R44 ;  /* 0x0000002c002c7308 */ /* 0x000ee20000000800 */
[--C-:B------:R-:W-:Y:S02]  /*a560*/  FFMA.FTZ R152, R173, c[0x0][0x23c], -R46.reuse ;  /* 0x00008f00ad987a23 */ /* 0x100fe4000001082e */
[--C-:B------:R-:W-:Y:S02]  /*a570*/  FFMA.FTZ R157, R157, c[0x0][0x23c], -R46.reuse ;  /* 0x00008f009d9d7a23 */ /* 0x100fe4000001082e */
[--C-:B------:R-:W-:Y:S02]  /*a580*/  FFMA.FTZ R154, R171, c[0x0][0x23c], -R46.reuse ;  /* 0x00008f00ab9a7a23 */ /* 0x100fe4000001082e */
[----:B------:R-:W-:Y:S01]  /*a590*/  FFMA.FTZ R161, R161, c[0x0][0x23c], -R46 ;  /* 0x00008f00a1a17a23 */ /* 0x000fe2000001082e */
        /* <DEDUP_REMOVED lines=118> */
[--C-:B------:R-:W-:Y:S01]  /*ad00*/  FFMA.FTZ R146, R146, c[0x0][0x23c], -R59.reuse ;  /* 0x00008f0092927a23 */ /* 0x100fe2000001083b */
[----:B-----5:R-:W-:Y:S01]  /*ad10*/  F2FP.PACK_AB R5, R65, R64 ;  /* 0x000000404105723e */ /* 0x020fe200000000ff */
[----:B------:R-:W-:Y:S01]  /*ad20*/  FFMA.FTZ R142, R142, c[0x0][0x23c], -R59 ;  /* 0x00008f008e8e7a23 */ /* 0x000fe2000001083b */
[----:B------:R-:W-:Y:S01]  /*ad30*/  F2FP.PACK_AB R6, R61, R56 ;  /* 0x000000383d06723e */ /* 0x000fe200000000ff */
[--C-:B------:R-:W-:Y:S01]  /*ad40*/  FFMA.FTZ R143, R143, c[0x0][0x23c], -R46.reuse ;  /* 0x00008f008f8f7a23 */ /* 0x100fe2000001082e */
[----:B------:R-:W-:Y:S01]  /*ad50*/  F2FP.PACK_AB R7, R66, R63 ;  /* 0x0000003f4207723e */ /* 0x000fe200000000ff */
[----:B------:R-:W-:Y:S01]  /*ad60*/  MUFU.EX2 R150, R150 ;  /* 0x0000009600967308 */ /* 0x000fe20000000800 */
[----:B------:R-:W-:-:S02]  /*ad70*/  FFMA.FTZ R141, R141, c[0x0][0x23c], -R46 ;  /* 0x00008f008d8d7a23 */ /* 0x000fc4000001082e */
[----:B------:R-:W-:Y:S02]  /*ad80*/  FFMA.FTZ R139, R139, c[0x0][0x23c], -R46 ;  /* 0x00008f008b8b7a23 */ /* 0x000fe4000001082e */
[----:B------:R-:W-:Y:S01]  /*ad90*/  FFMA.FTZ R36, R245, R44, R36 ;  /* 0x0000002cf5247223 */ /* 0x000fe20000010024 */
[C---:B------:R-:W-:Y:S01]  /*ada0*/  HMMA.16816.F32 R120, R4.reuse, R20, R120 ;  /* 0x000000140478723c */ /* 0x040fe20000001878 */
[----:B------:R-:W-:Y:S01]  /*adb0*/  FFMA.FTZ R3, R243, R3, R28 ;  /* 0x00000003f3037223 */ /* 0x000fe2000001001c */
        /* <DEDUP_REMOVED lines=24> */
[----:B------:R-:W1:Y:S01]  /*af40*/  MUFU.EX2 R161, R161 ;  /* 0x000000a100a17308 */ /* 0x000e620000000800 */
[----:B------:R-:W-:-:S04]  /*af50*/  FADD.FTZ R3, R67, R0 ;  /* 0x0000000043037221 */ /* 0x000fc80000010000 */
[----:B------:R-:W-:Y:S01]  /*af60*/  FADD.FTZ R3, R132, R3 ;  /* 0x0000000384037221 */ /* 0x000fe20000010000 */
        /* <DEDUP_REMOVED lines=54> */
[C---:B------:R-:W-:Y:S08]  /*b2d0*/  HMMA.16816.F32 R128, R4.reuse, R24, R128 ;  /* 0x000000180480723c */ /* 0x040ff00000001880 */
[C---:B------:R-:W-:Y:S01]  /*b2e0*/  HMMA.16816.F32 R124, R4.reuse, R26, R124 ;  /* 0x0000001a047c723c */ /* 0x040fe2000000187c */
[----:B------:R-:W1:Y:S07]  /*b2f0*/  LDSM.16.MT88.4 R24, [R220+0xd800] ;  /* 0x00d80000dc18783b */ /* 0x000e6e0000004200 */
[C---:B-----5:R-:W-:Y:S08]  /*b300*/  HMMA.16816.F32 R96, R4.reuse, R20, R96 ;  /* 0x000000140460723c */ /* 0x060ff00000001860 */
[C---:B------:R-:W-:Y:S01]  /*b310*/  HMMA.16816.F32 R92, R4.reuse, R22, R92 ;  /* 0x00000016045c723c */ /* 0x040fe2000000185c */
[----:B------:R-:W5:Y:S07]  /*b320*/  LDSM.16.MT88.4 R20, [R220+0x11800] ;  /* 0x01180000dc14783b */ /* 0x000f6e0000004200 */
[C---:B------:R-:W-:Y:S01]  /*b330*/  HMMA.16816.F32 R84, R4.reuse, R42, R84 ;  /* 0x0000002a0454723c */ /* 0x040fe20000001854 */
[----:B------:R-:W1:Y:S07]  /*b340*/  LDSM.16.MT88.4 R40, [R217+0x11800] ;  /* 0x01180000d928783b */ /* 0x000e6e0000004200 */
[C---:B------:R-:W-:Y:S08]  /*b350*/  HMMA.16816.F32 R72, R4.reuse, R32, R72 ;  /* 0x000000200448723c */ /* 0x040ff00000001848 */
        /* <DEDUP_REMOVED lines=23> */
[C---:B------:R-:W-:Y:S07]  /*b4d0*/  HMMA.16816.F32 R88, R4.reuse, R52, R88 ;  /* 0x000000340458723c */ /* 0x040fee0000001858 */
[--C-:B------:R-:W-:Y:S01]  /*b4e0*/  FFMA.FTZ R52, R165, c[0x0][0x23c], -R46.reuse ;  /* 0x00008f00a5347a23 */ /* 0x100fe2000001082e */
[----:B------:R-:W-:Y:S01]  /*b4f0*/  HMMA.16816.F32 R128, R4, R24, R128 ;  /* 0x000000180480723c */ /* 0x000fe20000001880 */
[----:B------:R-:W-:-:S02]  /*b500*/  FFMA.FTZ R53, R163, c[0x0][0x23c], -R46 ;  /* 0x00008f00a3357a23 */ /* 0x000fc4000001082e */
[--C-:B------:R-:W-:Y:S02]  /*b510*/  FFMA.FTZ R163, R156, c[0x0][0x23c], -R59.reuse ;  /* 0x00008f009ca37a23 */ /* 0x100fe4000001083b */
[----:B------:R-:W-:Y:S01]  /*b520*/  MUFU.EX2 R52, R52 ;  /* 0x0000003400347308 */ /* 0x000fe20000000800 */
[--C-:B------:R-:W-:Y:S02]  /*b530*/  FFMA.FTZ R156, R159, c[0x0][0x23c], -R46.reuse ;  /* 0x00008f009f9c7a23 */ /* 0x100fe4000001082e */
[C---:B------:R-:W-:Y:S01]  /*b540*/  HMMA.16816.F32 R124, R4.reuse, R26, R124 ;  /* 0x0000001a047c723c */ /* 0x040fe2000000187c */
[----:B------:R-:W1:Y:S01]  /*b550*/  LDSM.16.MT88.4 R24, [R220+0xe000] ;  /* 0x00e00000dc18783b */ /* 0x000e620000004200 */
        /* <DEDUP_REMOVED lines=19> */
[C---:B---3--:R-:W-:Y:S05]  /*b690*/  HMMA.16816.F32 R72, R4.reuse, R32, R72 ;  /* 0x000000200448723c */ /* 0x048fea0000001848 */
[----:B------:R-:W3:Y:S03]  /*b6a0*/  MUFU.EX2 R160, R160 ;  /* 0x000000a000a07308 */ /* 0x000ee60000000800 */
[----:B------:R-:W-:Y:S01]  /*b6b0*/  HMMA.16816.F32 R68, R4, R34, R68 ;  /* 0x000000220444723c */ /* 0x000fe20000001844 */
[----:B------:R-:W4:Y:S04]  /*b6c0*/  LDSM.16.MT88.4 R32, [R218+0x12000] ;  /* 0x01200000da20783b */ /* 0x000f280000004200 */
        /* <DEDUP_REMOVED lines=21> */
[----:B---3--:R-:W-:-:S04]  /*b820*/  FADD.FTZ R3, R160, R3 ;  /* 0x00000003a0037221 */ /* 0x008fc80000010000 */
[----:B-1----:R-:W-:Y:S01]  /*b830*/  FADD.FTZ R0, R140, R3 ;  /* 0x000000038c007221 */ /* 0x002fe20000010000 */
[----:B------:R-:W-:Y:S01]  /*b840*/  HMMA.16816.F32 R108, R4, R14, R108 ;  /* 0x0000000e046c723c */ /* 0x000fe2000000186c */
[----:B------:R-:W1:Y:S02]  /*b850*/  LDSM.16.MT88.4 R12, [R216+0x12000] ;  /* 0x01200000d80c783b */ /* 0x000e640000004200 */
[----:B------:R-:W-:-:S04]  /*b860*/  FADD.FTZ R0, R143, R0 ;  /* 0x000000008f007221 */ /* 0x000fc80000010000 */
[----:B------:R-:W-:Y:S01]  /*b870*/  FADD.FTZ R3, R141, R0 ;  /* 0x000000008d037221 */ /* 0x000fe20000010000 */
[C---:B----4-:R-:W-:Y:S08]  /*b880*/  HMMA.16816.F32 R104, R4.reuse, R8, R104 ;  /* 0x000000080468723c */ /* 0x050ff00000001868 */
[C---:B------:R-:W-:Y:S01]  /*b890*/  HMMA.16816.F32 R100, R4.reuse, R10, R100 ;  /* 0x0000000a0464723c */ /* 0x040fe20000001864 */
[----:B------:R-:W3:Y:S07]  /*b8a0*/  LDSM.16.MT88.4 R8, [R218+0xe800] ;  /* 0x00e80000da08783b */ /* 0x000eee0000004200 */
[C---:B------:R-:W-:Y:S08]  /*b8b0*/  HMMA.16816.F32 R128, R4.reuse, R24, R128 ;  /* 0x000000180480723c */ /* 0x040ff00000001880 */
        /* <DEDUP_REMOVED lines=127> */
.L_x_3508:
        /* <DEDUP_REMOVED lines=13> */
.L_x_3518:
        /* <DEDUP_REMOVED lines=65> */
.L_x_3515:
        /* <DEDUP_REMOVED lines=37> */
[----:B------:R-:W1:Y:S08]  /*c7e0*/  LDSM.16.M88.4 R140, [R225+0x4000] ;  /* 0x00400000e18c783b */ /* 0x000e700000000200 */
        /* <DEDUP_REMOVED lines=33> */
[----:B------:R-:W1:Y:S01]  /*ca00*/  LDSM.16.M88.4 R164, [R219+0x4000] ;  /* 0x00400000dba4783b */ /* 0x000e620000000200 */
        /* <DEDUP_REMOVED lines=250> */
[----:B---3--:R-:W-:Y:S07]  /*d9b0*/  FMUL.FTZ R132, R24, c[0x0][0x2ec] ;  /* 0x0000bb0018847a20 */ /* 0x008fee0000410000 */
        /* <DEDUP_REMOVED lines=10> */
[----:B------:R1:W1:Y:S01]  /*da60*/  MUFU.TANH R161, R134 ;  /* 0x0000008600a17308 */ /* 0x0002620000002400 */
[----:B---3--:R-:W-:Y:S09]  /*da70*/  FMUL.FTZ R132, R31, c[0x0][0x2ec] ;  /* 0x0000bb001f847a20 */ /* 0x008ff20000410000 */
        /* <DEDUP_REMOVED lines=38> */
[----:B------:R-:W-:-:S05]  /*dce0*/  @!P0 BRA `(.L_x_3517) ;  /* 0x000003b000008947 */ /* 0x000fca0003800000 */
        /* <DEDUP_REMOVED lines=59> */
.L_x_3517:
        /* <DEDUP_REMOVED lines=38> */
.L_x_3516:
        /* <DEDUP_REMOVED lines=78> */
[----:B------:R-:W-:Y:S01]  /*e7e0*/  FADD.FTZ R5, -R3, R0 ;  /* 0x0000000003057221 */ /* 0x000fe20000010100 */
[----:B--2---:R-:W-:Y:S03]  /*e7f0*/  FMNMX.FTZ R132, R11, R132, !PT ;  /* 0x000000840b847209 */ /* 0x004fe60007810000 */
[----:B------:R-:W-:Y:S01]  /*e800*/  FMUL.FTZ R0, R5, c[0x0][0x23c] ;  /* 0x00008f0005007a20 */ /* 0x000fe20000410000 */
[C---:B------:R-:W-:Y:S01]  /*e810*/  FSETP.NEU.FTZ.AND P1, PT, R132.reuse, -INF , PT ;  /* 0xff8000008400780b */ /* 0x040fe20003f3d000 */
[C---:B------:R-:W-:Y:S02]  /*e820*/  FMUL.FTZ R145, R132.reuse, c[0x0][0x23c] ;  /* 0x00008f0084917a20 */ /* 0x040fe40000410000 */
[----:B------:R-:W-:Y:S02]  /*e830*/  FADD.FTZ R2, -R132, R135 ;  /* 0x0000008784027221 */ /* 0x000fe40000010100 */
[----:B------:R-:W1:Y:S01]  /*e840*/  MUFU.EX2 R0, R0 ;  /* 0x0000000000007308 */ /* 0x000e620000000800 */
[----:B------:R-:W-:Y:S02]  /*e850*/  MOV R135, R132 ;  /* 0x0000008400877202 */ /* 0x000fe40000000f00 */
[----:B------:R-:W-:Y:S01]  /*e860*/  FSEL R145, R145, RZ, P1 ;  /* 0x000000ff91917208 */ /* 0x000fe20000800000 */
[----:B------:R-:W-:Y:S01]  /*e870*/  FMUL.FTZ R6, R2, c[0x0][0x23c] ;  /* 0x00008f0002067a20 */ /* 0x000fe20000410000 */
[C---:B------:R-:W-:Y:S03]  /*e880*/  FSETP.NEU.FTZ.AND P1, PT, R3.reuse, -INF , PT ;  /* 0xff8000000300780b */ /* 0x040fe60003f3d000 */
[--C-:B------:R-:W-:Y:S02]  /*e890*/  FFMA.FTZ R143, R144, c[0x0][0x23c], -R145.reuse ;  /* 0x00008f00908f7a23 */ /* 0x100fe40000010891 */
[----:B------:R-:W-:Y:S01]  /*e8a0*/  FMUL.FTZ R144, R3, c[0x0][0x23c] ;  /* 0x00008f0003907a20 */ /* 0x000fe20000410000 */
[----:B------:R-:W2:Y:S01]  /*e8b0*/  MUFU.EX2 R2, R6 ;  /* 0x0000000600027308 */ /* 0x000ea20000000800 */
[--C-:B------:R-:W-:Y:S02]  /*e8c0*/  FFMA.FTZ R141, R8, c[0x0][0x23c], -R145.reuse ;  /* 0x00008f00088d7a23 */ /* 0x100fe40000010891 */
[--C-:B------:R-:W-:Y:S01]  /*e8d0*/  FFMA.FTZ R142, R152, c[0x0][0x23c], -R145.reuse ;  /* 0x00008f00988e7a23 */ /* 0x100fe20000010891 */
[----:B------:R-:W-:Y:S01]  /*e8e0*/  FSEL R144, R144, RZ, P1 ;  /* 0x000000ff90907208 */ /* 0x000fe20000800000 */
[--C-:B------:R-:W-:Y:S01]  /*e8f0*/  FFMA.FTZ R140, R148, c[0x0][0x23c], -R145.reuse ;  /* 0x00008f00948c7a23 */ /* 0x100fe20000010891 */
[----:B------:R-:W-:Y:S01]  /*e900*/  ISETP.GT.AND P1, PT, R232, R229, PT ;  /* 0x000000e5e800720c */ /* 0x000fe20003f24270 */
[--C-:B------:R-:W-:Y:S02]  /*e910*/  FFMA.FTZ R146, R146, c[0x0][0x23c], -R145.reuse ;  /* 0x00008f0092927a23 */ /* 0x100fe40000010891 */
[--C-:B------:R-:W-:Y:S01]  /*e920*/  FFMA.FTZ R137, R10, c[0x0][0x23c], -R144.reuse ;  /* 0x00008f000a897a23 */ /* 0x100fe20000010890 */
[----:B------:R-:W-:Y:S01]  /*e930*/  MUFU.EX2 R143, R143 ;  /* 0x0000008f008f7308 */ /* 0x000fe20000000800 */
[--C-:B------:R-:W-:Y:S02]  /*e940*/  FFMA.FTZ R136, R9, c[0x0][0x23c], -R144.reuse ;  /* 0x00008f0009887a23 */ /* 0x100fe40000010890 */
[--C-:B------:R-:W-:Y:S02]  /*e950*/  FFMA.FTZ R139, R172, c[0x0][0x23c], -R144.reuse ;  /* 0x00008f00ac8b7a23 */ /* 0x100fe40000010890 */
[--C-:B------:R-:W-:Y:S02]  /*e960*/  FFMA.FTZ R138, R168, c[0x0][0x23c], -R144.reuse ;  /* 0x00008f00a88a7a23 */ /* 0x100fe40000010890 */
[C---:B-1----:R-:W-:Y:S02]  /*e970*/  FMUL.FTZ R7, R0.reuse, R131 ;  /* 0x0000008300077220 */ /* 0x042fe40000410000 */
[C---:B------:R-:W-:Y:S01]  /*e980*/  FMUL.FTZ R10, R0.reuse, R126 ;  /* 0x0000007e000a7220 */ /* 0x040fe20000410000 */
[----:B------:R-:W-:Y:S01]  /*e990*/  MUFU.EX2 R136, R136 ;  /* 0x0000008800887308 */ /* 0x000fe20000000800 */
[C---:B------:R-:W-:Y:S02]  /*e9a0*/  FMUL.FTZ R11, R0.reuse, R127 ;  /* 0x0000007f000b7220 */ /* 0x040fe40000410000 */
[----:B------:R-:W-:Y:S02]  /*e9b0*/  FMUL.FTZ R18, R0, R118 ;  /* 0x0000007600127220 */ /* 0x000fe40000410000 */
[C---:B--2---:R-:W-:Y:S02]  /*e9c0*/  FMUL.FTZ R4, R2.reuse, R128 ;  /* 0x0000008002047220 */ /* 0x044fe40000410000 */
[----:B------:R-:W-:Y:S02]  /*e9d0*/  FMUL.FTZ R5, R2, R129 ;  /* 0x0000008102057220 */ /* 0x000fe40000410000 */
[----:B------:R-:W-:Y:S01]  /*e9e0*/  FMUL.FTZ R6, R0, R130 ;  /* 0x0000008200067220 */ /* 0x000fe20000410000 */
[----:B------:R-:W1:Y:S01]  /*e9f0*/  MUFU.EX2 R142, R142 ;  /* 0x0000008e008e7308 */ /* 0x000e620000000800 */
[C---:B------:R-:W-:Y:S02]  /*ea00*/  FMUL.FTZ R8, R2.reuse, R124 ;  /* 0x0000007c02087220 */ /* 0x040fe40000410000 */
[C---:B------:R-:W-:Y:S02]  /*ea10*/  FMUL.FTZ R9, R2.reuse, R125 ;  /* 0x0000007d02097220 */ /* 0x040fe40000410000 */
[C---:B------:R-:W-:Y:S01]  /*ea20*/  FMUL.FTZ R16, R2.reuse, R116 ;  /* 0x0000007402107220 */ /* 0x040fe20000410000 */
[----:B------:R-:W-:Y:S01]  /*ea30*/  LDSM.16.MT88.4 R124, [R220+0xf800] ;  /* 0x00f80000dc7c783b */ /* 0x000fe20000004200 */
[----:B------:R-:W-:Y:S02]  /*ea40*/  FMUL.FTZ R17, R2, R117 ;  /* 0x0000007502117220 */ /* 0x000fe40000410000 */
[----:B------:R-:W-:Y:S01]  /*ea50*/  FMUL.FTZ R19, R0, R119 ;  /* 0x0000007700137220 */ /* 0x000fe20000410000 */
[----:B------:R-:W-:Y:S01]  /*ea60*/  MUFU.EX2 R139, R139 ;  /* 0x0000008b008b7308 */ /* 0x000fe20000000800 */
[C---:B------:R-:W-:Y:S02]  /*ea70*/  FMUL.FTZ R24, R2.reuse, R108 ;  /* 0x0000006c02187220 */ /* 0x040fe40000410000 */
        /* <DEDUP_REMOVED lines=19> */
[C---:B------:R-:W-:Y:S01]  /*ebb0*/  FMUL.FTZ R50, R0.reuse, R86 ;  /* 0x0000005600327220 */ /* 0x040fe20000410000 */
[----:B------:R-:W1:Y:S01]  /*ebc0*/  MUFU.EX2 R140, R140 ;  /* 0x0000008c008c7308 */ /* 0x000e620000000800 */
[----:B------:R-:W-:Y:S01]  /*ebd0*/  LDSM.16.MT88.4 R92, [R217+0x11000] ;  /* 0x01100000d95c783b */ /* 0x000fe20000004200 */
[----:B------:R-:W-:Y:S01]  /*ebe0*/  FMUL.FTZ R51, R0, R87 ;  /* 0x0000005700337220 */ /* 0x000fe20000410000 */
[----:B--2---:R-:W-:Y:S01]  /*ebf0*/  F2FP.PACK_AB R129, R138, R139 ;  /* 0x0000008b8a81723e */ /* 0x004fe200000000ff */
[C---:B------:R-:W-:Y:S02]  /*ec00*/  FMUL.FTZ R56, R2.reuse, R76 ;  /* 0x0000004c02387220 */ /* 0x040fe40000410000 */
[----:B------:R-:W-:Y:S03]  /*ec10*/  FMUL.FTZ R57, R2, R77 ;  /* 0x0000004d02397220 */ /* 0x000fe60000410000 */
[----:B------:R-:W2:Y:S01]  /*ec20*/  LDSM.16.MT88.4 R84, [R216+0x10000] ;  /* 0x01000000d854783b */ /* 0x000ea20000004200 */
[----:B------:R-:W3:Y:S01]  /*ec30*/  MUFU.EX2 R137, R137 ;  /* 0x0000008900897308 */ /* 0x000ee20000000800 */
[C---:B------:R-:W-:Y:S02]  /*ec40*/  FMUL.FTZ R58, R0.reuse, R78 ;  /* 0x0000004e003a7220 */ /* 0x040fe40000410000 */
[----:B------:R-:W-:Y:S02]  /*ec50*/  FMUL.FTZ R59, R0, R79 ;  /* 0x0000004f003b7220 */ /* 0x000fe40000410000 */
[C---:B------:R-:W-:Y:S02]  /*ec60*/  FMUL.FTZ R64, R2.reuse, R68 ;  /* 0x0000004402407220 */ /* 0x040fe40000410000 */
[----:B------:R-:W4:Y:S01]  /*ec70*/  LDSM.16.MT88.4 R76, [R220+0xc800] ;  /* 0x00c80000dc4c783b */ /* 0x000f220000004200 */
[----:B------:R-:W-:Y:S02]  /*ec80*/  FMUL.FTZ R65, R2, R69 ;  /* 0x0000004502417220 */ /* 0x000fe40000410000 */
[C---:B------:R-:W-:Y:S01]  /*ec90*/  FMUL.FTZ R66, R0.reuse, R70 ;  /* 0x0000004600427220 */ /* 0x040fe20000410000 */
[----:B------:R-:W-:Y:S01]  /*eca0*/  MUFU.EX2 R146, R146 ;  /* 0x0000009200927308 */ /* 0x000fe20000000800 */
[----:B------:R-:W-:Y:S01]  /*ecb0*/  FMUL.FTZ R67, R0, R71 ;  /* 0x0000004700437220 */ /* 0x000fe20000410000 */
[----:B-1----:R-:W-:Y:S01]  /*ecc0*/  F2FP.PACK_AB R130, R140, R141 ;  /* 0x0000008d8c82723e */ /* 0x002fe200000000ff */
[--C-:B------:R-:W-:Y:S02]  /*ecd0*/  FFMA.FTZ R148, R151, c[0x0][0x23c], -R144.reuse ;  /* 0x00008f0097947a23 */ /* 0x100fe40000010890 */
[--C-:B------:R-:W-:Y:S02]  /*ece0*/  FFMA.FTZ R149, R149, c[0x0][0x23c], -R144.reuse ;  /* 0x00008f0095957a23 */ /* 0x100fe40000010890 */
[--C-:B------:R-:W-:Y:S03]  /*ecf0*/  FFMA.FTZ R151, R175, c[0x0][0x23c], -R145.reuse ;  /* 0x00008f00af977a23 */ /* 0x100fe60000010891 */
[----:B------:R-:W-:Y:S01]  /*ed00*/  MUFU.EX2 R148, R148 ;  /* 0x0000009400947308 */ /* 0x000fe20000000800 */
[--C-:B------:R-:W-:Y:S01]  /*ed10*/  FFMA.FTZ R152, R173, c[0x0][0x23c], -R144.reuse ;  /* 0x00008f00ad987a23 */ /* 0x100fe20000010890 */
[----:B---3--:R-:W-:Y:S01]  /*ed20*/  F2FP.PACK_AB R131, R136, R137 ;  /* 0x000000898883723e */ /* 0x008fe200000000ff */
[--C-:B------:R-:W-:Y:S02]  /*ed30*/  FFMA.FTZ R154, R154, c[0x0][0x23c], -R145.reuse ;  /* 0x00008f009a9a7a23 */ /* 0x100fe40000010891 */
[--C-:B------:R-:W-:Y:S02]  /*ed40*/  FFMA.FTZ R155, R155, c[0x0][0x23c], -R145.reuse ;  /* 0x00008f009b9b7a23 */ /* 0x100fe40000010891 */
[--C-:B------:R-:W-:Y:S02]  /*ed50*/  FFMA.FTZ R157, R157, c[0x0][0x23c], -R144.reuse ;  /* 0x00008f009d9d7a23 */ /* 0x100fe40000010890 */
[C---:B------:R-:W-:Y:S01]  /*ed60*/  HMMA.16816.F32 R4, R128.reuse, R12, R4 ;  /* 0x0000000c8004723c */ /* 0x040fe20000001804 */
[----:B------:R-:W1:Y:S04]  /*ed70*/  MUFU.EX2 R149, R149 ;  /* 0x0000009500957308 */ /* 0x000e680000000800 */
        /* <DEDUP_REMOVED lines=11> */
[----:B-1----:R-:W-:Y:S01]  /*ee30*/  F2FP.PACK_AB R71, R149, R148 ;  /* 0x000000949547723e */ /* 0x002fe200000000ff */
        /* <DEDUP_REMOVED lines=35> */
[--C-:B------:R-:W-:Y:S01]  /*f070*/  FFMA.FTZ R147, R150, c[0x0][0x23c], -R145.reuse ;  /* 0x00008f0096937a23 */ /* 0x100fe20000010891 */
[----:B------:R-:W1:Y:S01]  /*f080*/  MUFU.EX2 R105, R105 ;  /* 0x0000006900697308 */ /* 0x000e620000000800 */
[C---:B------:R-:W-:Y:S04]  /*f090*/  FMUL.FTZ R38, R0.reuse, R98 ;  /* 0x0000006200267220 */ /* 0x040fe80000410000 */
[----:B------:R-:W-:Y:S02]  /*f0a0*/  FMUL.FTZ R39, R0, R99 ;  /* 0x0000006300277220 */ /* 0x000fe40000410000 */
[----:B------:R-:W-:Y:S01]  /*f0b0*/  LDSM.16.MT88.4 R96, [R216+0x11000] ;  /* 0x01100000d860783b */ /* 0x000fe20000004200 */
[--C-:B------:R-:W-:Y:S02]  /*f0c0*/  FFMA.FTZ R150, R153, c[0x0][0x23c], -R145.reuse ;  /* 0x00008f0099967a23 */ /* 0x100fe40000010891 */
[----:B------:R-:W-:Y:S01]  /*f0d0*/  MUFU.EX2 R160, R160 ;  /* 0x000000a000a07308 */ /* 0x000fe20000000800 */
[--C-:B------:R-:W-:Y:S01]  /*f0e0*/  FFMA.FTZ R153, R171, c[0x0][0x23c], -R144.reuse ;  /* 0x00008f00ab997a23 */ /* 0x100fe20000010890 */
[C---:B------:R-:W-:Y:S03]  /*f0f0*/  HMMA.16816.F32 R36, R128.reuse, R44, R36 ;  /* 0x0000002c8024723c */ /* 0x040fe60000001824 */
[--C-:B------:R-:W-:Y:S02]  /*f100*/  FFMA.FTZ R156, R169, c[0x0][0x23c], -R144.reuse ;  /* 0x00008f00a99c7a23 */ /* 0x100fe40000010890 */
[--C-:B------:R-:W-:Y:S02]  /*f110*/  FFMA.FTZ R163, R174, c[0x0][0x23c], -R145.reuse ;  /* 0x00008f00aea37a23 */ /* 0x100fe40000010891 */
[C---:B------:R-:W-:Y:S01]  /*f120*/  FMUL.FTZ R44, R2.reuse, R88 ;  /* 0x00000058022c7220 */ /* 0x040fe20000410000 */
[C---:B------:R-:W-:Y:S01]  /*f130*/  HMMA.16816.F32 R40, R128.reuse, R46, R40 ;  /* 0x0000002e8028723c */ /* 0x040fe20000001828 */
[----:B------:R-:W3:Y:S03]  /*f140*/  MUFU.EX2 R107, R107 ;  /* 0x0000006b006b7308 */ /* 0x000ee60000000800 */
[----:B------:R-:W-:Y:S01]  /*f150*/  FMUL.FTZ R45, R2, R89 ;  /* 0x00000059022d7220 */ /* 0x000fe20000410000 */
[----:B-1----:R-:W-:Y:S01]  /*f160*/  F2FP.PACK_AB R68, R105, R104 ;  /* 0x000000686944723e */ /* 0x002fe200000000ff */
[--C-:B------:R-:W-:Y:S02]  /*f170*/  FFMA.FTZ R167, R170, c[0x0][0x23c], -R145.reuse ;  /* 0x00008f00aaa77a23 */ /* 0x100fe40000010891 */
[C---:B------:R-:W-:Y:S03]  /*f180*/  FMUL.FTZ R46, R0.reuse, R90 ;  /* 0x0000005a002e7220 */ /* 0x040fe60000410000 */
[----:B------:R-:W1:Y:S01]  /*f190*/  MUFU.EX2 R147, R147 ;  /* 0x0000009300937308 */ /* 0x000e620000000800 */
[----:B------:R-:W-:Y:S02]  /*f1a0*/  FMUL.FTZ R47, R0, R91 ;  /* 0x0000005b002f7220 */ /* 0x000fe40000410000 */
[----:B------:R-:W-:Y:S01]  /*f1b0*/  LDSM.16.MT88.4 R88, [R216+0xc800] ;  /* 0x00c80000d858783b */ /* 0x000fe20000004200 */
[--C-:B------:R-:W-:Y:S02]  /*f1c0*/  FFMA.FTZ R169, R250, c[0x0][0x23c], -R144.reuse ;  /* 0x00008f00faa97a23 */ /* 0x100fe40000010890 */
[--C-:B------:R-:W-:Y:S02]  /*f1d0*/  FFMA.FTZ R170, R246, c[0x0][0x23c], -R145.reuse ;  /* 0x00008f00f6aa7a23 */ /* 0x100fe40000010891 */
[C---:B------:R-:W-:Y:S02]  /*f1e0*/  HMMA.16816.F32 R44, R128.reuse, R52, R44 ;  /* 0x00000034802c723c */ /* 0x040fe4000000182c */
[----:B------:R-:W-:Y:S01]  /*f1f0*/  MUFU.EX2 R164, R164 ;  /* 0x000000a400a47308 */ /* 0x000fe20000000800 */
[--C-:B------:R-:W-:Y:S02]  /*f200*/  FFMA.FTZ R171, R248, c[0x0][0x23c], -R145.reuse ;  /* 0x00008f00f8ab7a23 */ /* 0x100fe40000010891 */
[--C-:B------:R-:W-:Y:S01]  /*f210*/  FFMA.FTZ R174, R244, c[0x0][0x23c], -R145.reuse ;  /* 0x00008f00f4ae7a23 */ /* 0x100fe20000010891 */
[----:B---3--:R-:W-:Y:S01]  /*f220*/  F2FP.PACK_AB R69, R107, R106 ;  /* 0x0000006a6b45723e */ /* 0x008fe200000000ff */
[C---:B------:R-:W-:Y:S01]  /*f230*/  FMUL.FTZ R52, R2.reuse, R80 ;  /* 0x0000005002347220 */ /* 0x040fe20000410000 */
[C---:B------:R-:W-:Y:S04]  /*f240*/  HMMA.16816.F32 R48, R128.reuse, R54, R48 ;  /* 0x000000368030723c */ /* 0x040fe80000001830 */
[----:B------:R-:W-:Y:S01]  /*f250*/  FMUL.FTZ R53, R2, R81 ;  /* 0x0000005102357220 */ /* 0x000fe20000410000 */
[----:B------:R-:W3:Y:S01]  /*f260*/  MUFU.EX2 R150, R150 ;  /* 0x0000009600967308 */ /* 0x000ee20000000800 */
[--C-:B------:R-:W-:Y:S02]  /*f270*/  FFMA.FTZ R193, R199, c[0x0][0x23c], -R144.reuse ;  /* 0x00008f00c7c17a23 */ /* 0x100fe40000010890 */
[C---:B------:R-:W-:Y:S01]  /*f280*/  FMUL.FTZ R54, R0.reuse, R82 ;  /* 0x0000005200367220 */ /* 0x040fe20000410000 */
[----:B-1----:R-:W-:Y:S03]  /*f290*/  F2FP.PACK_AB R70, R147, R146 ;  /* 0x000000929346723e */ /* 0x002fe600000000ff */
[----:B------:R-:W-:Y:S02]  /*f2a0*/  FMUL.FTZ R55, R0, R83 ;  /* 0x0000005300377220 */ /* 0x000fe40000410000 */
[----:B------:R-:W1:Y:S01]  /*f2b0*/  LDSM.16.MT88.4 R80, [R218+0xc800] ;  /* 0x00c80000da50783b */ /* 0x000e620000004200 */
[----:B------:R-:W5:Y:S01]  /*f2c0*/  MUFU.EX2 R153, R153 ;  /* 0x0000009900997308 */ /* 0x000f620000000800 */
[--C-:B------:R-:W-:Y:S02]  /*f2d0*/  FFMA.FTZ R194, R196, c[0x0][0x23c], -R145.reuse ;  /* 0x00008f00c4c27a23 */ /* 0x100fe40000010891 */
[--C-:B------:R-:W-:Y:S01]  /*f2e0*/  FFMA.FTZ R195, R190, c[0x0][0x23c], -R145.reuse ;  /* 0x00008f00bec37a23 */ /* 0x100fe20000010891 */
[C---:B------:R-:W-:Y:S03]  /*f2f0*/  HMMA.16816.F32 R52, R128.reuse, R60, R52 ;  /* 0x0000003c8034723c */ /* 0x040fe60000001834 */
[--C-:B------:R-:W-:Y:S02]  /*f300*/  FFMA.FTZ R190, R197, c[0x0][0x23c], -R144.reuse ;  /* 0x00008f00c5be7a23 */ /* 0x100fe40000010890 */
[--C-:B------:R-:W-:Y:S01]  /*f310*/  FFMA.FTZ R191, R191, c[0x0][0x23c], -R144.reuse ;  /* 0x00008f00bfbf7a23 */ /* 0x100fe20000010890 */
[----:B------:R-:W1:Y:S01]  /*f320*/  MUFU.EX2 R156, R156 ;  /* 0x0000009c009c7308 */ /* 0x000e620000000800 */
[C---:B------:R-:W-:Y:S01]  /*f330*/  FMUL.FTZ R60, R2.reuse, R72 ;  /* 0x00000048023c7220 */ /* 0x040fe20000410000 */
[C---:B------:R-:W-:Y:S04]  /*f340*/  HMMA.16816.F32 R56, R128.reuse, R62, R56 ;  /* 0x0000003e8038723c */ /* 0x040fe80000001838 */
[----:B------:R-:W-:Y:S02]  /*f350*/  FMUL.FTZ R61, R2, R73 ;  /* 0x00000049023d7220 */ /* 0x000fe40000410000 */
[--C-:B------:R-:W-:Y:S02]  /*f360*/  FFMA.FTZ R188, R188, c[0x0][0x23c], -R145.reuse ;  /* 0x00008f00bcbc7a23 */ /* 0x100fe40000010891 */
[C---:B------:R-:W-:Y:S01]  /*f370*/  FMUL.FTZ R62, R0.reuse, R74 ;  /* 0x0000004a003e7220 */ /* 0x040fe20000410000 */
[----:B------:R-:W1:Y:S03]  /*f380*/  MUFU.EX2 R161, R161 ;  /* 0x000000a100a17308 */ /* 0x000e660000000800 */
[----:B------:R-:W-:Y:S02]  /*f390*/  FMUL.FTZ R63, R0, R75 ;  /* 0x0000004b003f7220 */ /* 0x000fe40000410000 */
[----:B------:R-:W3:Y:S01]  /*f3a0*/  LDSM.16.MT88.4 R72, [R217+0xc800] ;  /* 0x00c80000d948783b */ /* 0x000ee20000004200 */
[--C-:B------:R-:W-:Y:S02]  /*f3b0*/  FFMA.FTZ R197, R186, c[0x0][0x23c], -R145.reuse ;  /* 0x00008f00bac57a23 */ /* 0x100fe40000010891 */
[--C-:B------:R-:W-:Y:S02]  /*f3c0*/  FFMA.FTZ R186, R189, c[0x0][0x23c], -R144.reuse ;  /* 0x00008f00bdba7a23 */ /* 0x100fe40000010890 */
[C---:B--2---:R-:W-:Y:S01]  /*f3d0*/  HMMA.16816.F32 R60, R128.reuse, R84, R60 ;  /* 0x00000054803c723c */ /* 0x044fe2000000183c */
[----:B------:R-:W2:Y:S02]  /*f3e0*/  MUFU.EX2 R159, R159 ;  /* 0x0000009f009f7308 */ /* 0x000ea40000000800 */
[--C-:B------:R-:W-:Y:S02]  /*f3f0*/  FFMA.FTZ R187, R187, c[0x0][0x23c], -R144.reuse ;  /* 0x00008f00bbbb7a23 */ /* 0x100fe40000010890 */
[--C-:B------:R-:W-:Y:S02]  /*f400*/  FFMA.FTZ R184, R184, c[0x0][0x23c], -R145.reuse ;  /* 0x00008f00b8b87a23 */ /* 0x100fe40000010891 */
[--C-:B------:R-:W-:Y:S01]  /*f410*/  FFMA.FTZ R189, R182, c[0x0][0x23c], -R145.reuse ;  /* 0x00008f00b6bd7a23 */ /* 0x100fe20000010891 */
[----:B------:R-:W-:Y:S01]  /*f420*/  HMMA.16816.F32 R64, R128, R86, R64 ;  /* 0x000000568040723c */ /* 0x000fe20000001840 */
[----:B------:R-:W2:Y:S02]  /*f430*/  LDSM.16.MT88.4 R84, [R220+0x10800] ;  /* 0x01080000dc54783b */ /* 0x000ea40000004200 */
[----:B------:R-:W-:Y:S01]  /*f440*/  MUFU.EX2 R162, R162 ;  /* 0x000000a200a27308 */ /* 0x000fe20000000800 */
[--C-:B------:R-:W-:Y:S02]  /*f450*/  FFMA.FTZ R182, R185, c[0x0][0x23c], -R144.reuse ;  /* 0x00008f00b9b67a23 */ /* 0x100fe40000010890 */
[--C-:B------:R-:W-:Y:S02]  /*f460*/  FFMA.FTZ R183, R183, c[0x0][0x23c], -R144.reuse ;  /* 0x00008f00b7b77a23 */ /* 0x100fe40000010890 */
[C---:B----4-:R-:W-:Y:S05]  /*f470*/  HMMA.16816.F32 R4, R68.reuse, R76, R4 ;  /* 0x0000004c4404723c */ /* 0x050fea0000001804 */
[----:B------:R-:W4:Y:S01]  /*f480*/  MUFU.EX2 R163, R163 ;  /* 0x000000a300a37308 */ /* 0x000f220000000800 */
[--C-:B------:R-:W-:Y:S02]  /*f490*/  FFMA.FTZ R178, R178, c[0x0][0x23c], -R145.reuse ;  /* 0x00008f00b2b27a23 */ /* 0x100fe40000010891 */
[C---:B------:R-:W-:Y:S01]  /*f4a0*/  HMMA.16816.F32 R8, R68.reuse, R78, R8 ;  /* 0x0000004e4408723c */ /* 0x040fe20000001808 */
[----:B------:R-:W2:Y:S03]  /*f4b0*/  LDSM.16.MT88.4 R76, [R218+0x10800] ;  /* 0x01080000da4c783b */ /* 0x000ea60000004200 */
[--C-:B------:R-:W-:Y:S02]  /*f4c0*/  FFMA.FTZ R185, R180, c[0x0][0x23c], -R145.reuse ;  /* 0x00008f00b4b97a23 */ /* 0x100fe40000010891 */
[--C-:B------:R-:W-:Y:S01]  /*f4d0*/  FFMA.FTZ R180, R181, c[0x0][0x23c], -R144.reuse ;  /* 0x00008f00b5b47a23 */ /* 0x100fe20000010890 */
[----:B------:R-:W2:Y:S01]  /*f4e0*/  MUFU.EX2 R165, R165 ;  /* 0x000000a500a57308 */ /* 0x000ea20000000800 */
[C---:B-1----:R-:W-:Y:S04]  /*f4f0*/  HMMA.16816.F32 R12, R68.reuse, R80, R12 ;  /* 0x00000050440c723c */ /* 0x042fe8000000180c */
[--C-:B------:R-:W-:Y:S02]  /*f500*/  FFMA.FTZ R179, R179, c[0x0][0x23c], -R144.reuse ;  /* 0x00008f00b3b37a23 */ /* 0x100fe40000010890 */
[--C-:B------:R-:W-:Y:S02]  /*f510*/  FFMA.FTZ R177, R177, c[0x0][0x23c], -R145.reuse ;  /* 0x00008f00b1b17a23 */ /* 0x100fe40000010891 */
[C---:B------:R-:W-:Y:S01]  /*f520*/  HMMA.16816.F32 R16, R68.reuse, R82, R16 ;  /* 0x000000524410723c */ /* 0x040fe20000001810 */
[----:B------:R-:W-:Y:S01]  /*f530*/  LDSM.16.MT88.4 R80, [R216+0x10800] ;  /* 0x01080000d850783b */ /* 0x000fe20000004200 */
[----:B------:R-:W-:Y:S02]  /*f540*/  MUFU.EX2 R167, R167 ;  /* 0x000000a700a77308 */ /* 0x000fe40000000800 */
[--C-:B------:R-:W-:Y:S02]  /*f550*/  FFMA.FTZ R134, R134, c[0x0][0x23c], -R144.reuse ;  /* 0x00008f0086867a23 */ /* 0x100fe40000010890 */
[----:B------:R-:W-:Y:S02]  /*f560*/  FFMA.FTZ R145, R176, c[0x0][0x23c], -R145 ;  /* 0x00008f00b0917a23 */ /* 0x000fe40000010891 */
[C---:B---3--:R-:W-:Y:S04]  /*f570*/  HMMA.16816.F32 R20, R68.reuse, R72, R20 ;  /* 0x000000484414723c */ /* 0x048fe80000001814 */
[----:B------:R-:W1:Y:S01]  /*f580*/  MUFU.EX2 R166, R166 ;  /* 0x000000a600a67308 */ /* 0x000e620000000800 */
[----:B------:R-:W-:Y:S02]  /*f590*/  FFMA.FTZ R144, R133, c[0x0][0x23c], -R144 ;  /* 0x00008f0085907a23 */ /* 0x000fe40000010890 */
[----:B------:R-:W-:Y:S01]  /*f5a0*/  FFMA.FTZ R139, R0, R243, R139 ;  /* 0x000000f3008b7223 */ /* 0x000fe2000001008b */
[C---:B------:R-:W-:Y:S01]  /*f5b0*/  HMMA.16816.F32 R24, R68.reuse, R74, R24 ;  /* 0x0000004a4418723c */ /* 0x040fe20000001818 */
[----:B------:R-:W3:Y:S03]  /*f5c0*/  LDSM.16.MT88.4 R72, [R217+0x10800] ;  /* 0x01080000d948783b */ /* 0x000ee60000004200 */
[----:B------:R-:W-:Y:S02]  /*f5d0*/  FADD.FTZ R138, R138, R139 ;  /* 0x0000008b8a8a7221 */ /* 0x000fe40000010000 */
[----:B------:R-:W-:Y:S01]  /*f5e0*/  MUFU.EX2 R168, R168 ;  /* 0x000000a800a87308 */ /* 0x000fe20000000800 */
[----:B------:R-:W-:Y:S01]  /*f5f0*/  FFMA.FTZ R143, R2, R245, R143 ;  /* 0x000000f5028f7223 */ /* 0x000fe2000001008f */
[C---:B------:R-:W-:Y:S04]  /*f600*/  HMMA.16816.F32 R28, R68.reuse, R88, R28 ;  /* 0x00000058441c723c */ /* 0x040fe8000000181c */
[----:B------:R-:W-:Y:S04]  /*f610*/  FADD.FTZ R142, R142, R143 ;  /* 0x0000008f8e8e7221 */ /* 0x000fe80000010000 */
[C---:B------:R-:W-:Y:S01]  /*f620*/  HMMA.16816.F32 R32, R68.reuse, R90, R32 ;  /* 0x0000005a4420723c */ /* 0x040fe20000001820 */
[----:B------:R-:W-:Y:S01]  /*f630*/  LDSM.16.MT88.4 R88, [R218+0x11000] ;  /* 0x01100000da58783b */ /* 0x000fe20000004200 */
[----:B------:R-:W1:Y:S06]  /*f640*/  MUFU.EX2 R169, R169 ;  /* 0x000000a900a97308 */ /* 0x000e6c0000000800 */
[C---:B--2---:R-:W-:Y:S04]  /*f650*/  HMMA.16816.F32 R36, R68.reuse, R84, R36 ;  /* 0x000000544424723c */ /* 0x044fe80000001824 */
[----:B------:R-:W-:Y:S04]  /*f660*/  MUFU.EX2 R170, R170 ;  /* 0x000000aa00aa7308 */ /* 0x000fe80000000800 */
[C---:B------:R-:W-:Y:S01]  /*f670*/  HMMA.16816.F32 R40, R68.reuse, R86, R40 ;  /* 0x000000564428723c */ /* 0x040fe20000001828 */
[----:B------:R-:W-:Y:S05]  /*f680*/  LDSM.16.MT88.4 R84, [R216+0xd000] ;  /* 0x00d00000d854783b */ /* 0x000fea0000004200 */
[----:B------:R-:W2:Y:S02]  /*f690*/  MUFU.EX2 R171, R171 ;  /* 0x000000ab00ab7308 */ /* 0x000ea40000000800 */
[C---:B------:R-:W-:Y:S08]  /*f6a0*/  HMMA.16816.F32 R44, R68.reuse, R76, R44 ;  /* 0x0000004c442c723c */ /* 0x040ff0000000182c */
[C---:B------:R-:W-:Y:S01]  /*f6b0*/  HMMA.16816.F32 R48, R68.reuse, R78, R48 ;  /* 0x0000004e4430723c */ /* 0x040fe20000001830 */
[----:B------:R-:W1:Y:S01]  /*f6c0*/  LDSM.16.MT88.4 R76, [R220+0xd000] ;  /* 0x00d00000dc4c783b */ /* 0x000e620000004200 */
[----:B------:R-:W-:Y:S06]  /*f6d0*/  MUFU.EX2 R172, R172 ;  /* 0x000000ac00ac7308 */ /* 0x000fec0000000800 */
[C---:B---3--:R-:W-:Y:S04]  /*f6e0*/  HMMA.16816.F32 R52, R68.reuse, R72, R52 ;  /* 0x000000484434723c */ /* 0x048fe80000001834 */
[----:B------:R-:W3:Y:S04]  /*f6f0*/  MUFU.EX2 R173, R173 ;  /* 0x000000ad00ad7308 */ /* 0x000ee80000000800 */
[C---:B------:R-:W-:Y:S01]  /*f700*/  HMMA.16816.F32 R56, R68.reuse, R74, R56 ;  /* 0x0000004a4438723c */ /* 0x040fe20000001838 */
[----:B------:R-:W2:Y:S05]  /*f710*/  LDSM.16.MT88.4 R72, [R218+0xd000] ;  /* 0x00d00000da48783b */ /* 0x000eaa0000004200 */
[----:B------:R-:W-:Y:S02]  /*f720*/  MUFU.EX2 R174, R174 ;  /* 0x000000ae00ae7308 */ /* 0x000fe40000000800 */
[C---:B------:R-:W-:Y:S08]  /*f730*/  HMMA.16816.F32 R60, R68.reuse, R80, R60 ;  /* 0x00000050443c723c */ /* 0x040ff0000000183c */
[----:B------:R-:W-:Y:S01]  /*f740*/  HMMA.16816.F32 R64, R68, R82, R64 ;  /* 0x000000524440723c */ /* 0x000fe20000001840 */
[----:B------:R-:W3:Y:S01]  /*f750*/  LDSM.16.MT88.4 R80, [R217+0xd000] ;  /* 0x00d00000d950783b */ /* 0x000ee20000004200 */
        /* <DEDUP_REMOVED lines=11> */
[C---:B--2---:R-:W-:Y:S06]  /*f810*/  HMMA.16816.F32 R12, R68.reuse, R72, R12 ;  /* 0x00000048440c723c */ /* 0x044fec000000180c */
[----:B------:R-:W2:Y:S02]  /*f820*/  MUFU.EX2 R195, R195 ;  /* 0x000000c300c37308 */ /* 0x000ea40000000800 */
        /* <DEDUP_REMOVED lines=10> */
[----:B------:R-:W-:Y:S06]  /*f8d0*/  LDSM.16.MT88.4 R84, [R218+0x11800] ;  /* 0x01180000da54783b */ /* 0x000fec0000004200 */
[----:B------:R-:W1:Y:S01]  /*f8e0*/  MUFU.EX2 R197, R197 ;  /* 0x000000c500c57308 */ /* 0x000e620000000800 */
[C---:B-----5:R-:W-:Y:S08]  /*f8f0*/  HMMA.16816.F32 R36, R68.reuse, R76, R36 ;  /* 0x0000004c4424723c */ /* 0x060ff00000001824 */
[C---:B------:R-:W-:Y:S01]  /*f900*/  HMMA.16816.F32 R40, R68.reuse, R78, R40 ;  /* 0x0000004e4428723c */ /* 0x040fe20000001828 */
[----:B------:R-:W5:Y:S01]  /*f910*/  LDSM.16.MT88.4 R76, [R216+0xd800] ;  /* 0x00d80000d84c783b */ /* 0x000f620000004200 */
[----:B------:R-:W-:Y:S06]  /*f920*/  MUFU.EX2 R186, R186 ;  /* 0x000000ba00ba7308 */ /* 0x000fec0000000800 */
        /* <DEDUP_REMOVED lines=14> */
[----:B------:R-:W-:Y:S02]  /*fa10*/  F2FP.PACK_AB R68, R161, R158 ;  /* 0x0000009ea144723e */ /* 0x000fe400000000ff */
[----:B------:R-:W-:Y:S03]  /*fa20*/  F2FP.PACK_AB R69, R160, R159 ;  /* 0x0000009fa045723e */ /* 0x000fe600000000ff */
[----:B----4-:R-:W-:Y:S02]  /*fa30*/  F2FP.PACK_AB R70, R163, R162 ;  /* 0x000000a2a346723e */ /* 0x010fe400000000ff */
[----:B------:R-:W-:Y:S02]  /*fa40*/  F2FP.PACK_AB R71, R165, R164 ;  /* 0x000000a4a547723e */ /* 0x000fe400000000ff */
[----:B------:R-:W-:Y:S05]  /*fa50*/  MUFU.EX2 R178, R178 ;  /* 0x000000b200b27308 */ /* 0x000fea0000000800 */
[C---:B-1----:R-:W-:Y:S05]  /*fa60*/  HMMA.16816.F32 R4, R68.reuse, R72, R4 ;  /* 0x000000484404723c */ /* 0x042fea0000001804 */
[----:B------:R-:W1:Y:S03]  /*fa70*/  MUFU.EX2 R185, R185 ;  /* 0x000000b900b97308 */ /* 0x000e660000000800 */
[C---:B------:R-:W-:Y:S01]  /*fa80*/  HMMA.16816.F32 R8, R68.reuse, R74, R8 ;  /* 0x0000004a4408723c */ /* 0x040fe20000001808 */
[----:B------:R-:W4:Y:S06]  /*fa90*/  LDSM.16.MT88.4 R72, [R220+0x11800] ;  /* 0x01180000dc48783b */ /* 0x000f2c0000004200 */
[----:B------:R-:W-:Y:S01]  /*faa0*/  MUFU.EX2 R180, R180 ;  /* 0x000000b400b47308 */ /* 0x000fe20000000800 */
[C---:B------:R-:W-:Y:S08]  /*fab0*/  HMMA.16816.F32 R12, R68.reuse, R100, R12 ;  /* 0x00000064440c723c */ /* 0x040ff0000000180c */
[C---:B------:R-:W-:Y:S01]  /*fac0*/  HMMA.16816.F32 R16, R68.reuse, R102, R16 ;  /* 0x000000664410723c */ /* 0x040fe20000001810 */
[----:B------:R-:W-:Y:S01]  /*fad0*/  LDSM.16.MT88.4 R100, [R216+0xf800] ;  /* 0x00f80000d864783b */ /* 0x000fe20000004200 */
[----:B------:R-:W1:Y:S06]  /*fae0*/  MUFU.EX2 R179, R179 ;  /* 0x000000b300b37308 */ /* 0x000e6c0000000800 */
[C---:B---3--:R-:W-:Y:S04]  /*faf0*/  HMMA.16816.F32 R20, R68.reuse, R80, R20 ;  /* 0x000000504414723c */ /* 0x048fe80000001814 */
[----:B------:R-:W-:Y:S04]  /*fb00*/  MUFU.EX2 R177, R177 ;  /* 0x000000b100b17308 */ /* 0x000fe80000000800 */
[C---:B------:R-:W-:Y:S01]  /*fb10*/  HMMA.16816.F32 R24, R68.reuse, R82, R24 ;  /* 0x000000524418723c */ /* 0x040fe20000001818 */
[----:B------:R-:W3:Y:S05]  /*fb20*/  LDSM.16.MT88.4 R80, [R217+0x11800] ;  /* 0x01180000d950783b */ /* 0x000eea0000004200 */
[----:B------:R-:W1:Y:S02]  /*fb30*/  MUFU.EX2 R176, R145 ;  /* 0x0000009100b07308 */ /* 0x000e640000000800 */
[C---:B-----5:R-:W-:Y:S08]  /*fb40*/  HMMA.16816.F32 R28, R68.reuse, R76, R28 ;  /* 0x0000004c441c723c */ /* 0x060ff0000000181c */
[C---:B------:R-:W-:Y:S01]  /*fb50*/  HMMA.16816.F32 R32, R68.reuse, R78, R32 ;  /* 0x0000004e4420723c */ /* 0x040fe20000001820 */
[----:B------:R-:W5:Y:S01]  /*fb60*/  LDSM.16.MT88.4 R76, [R216+0x11800] ;  /* 0x01180000d84c783b */ /* 0x000f620000004200 */
[----:B------:R-:W-:Y:S06]  /*fb70*/  MUFU.EX2 R134, R134 ;  /* 0x0000008600867308 */ /* 0x000fec0000000800 */
[C---:B----4-:R-:W-:Y:S04]  /*fb80*/  HMMA.16816.F32 R36, R68.reuse, R72, R36 ;  /* 0x000000484424723c */ /* 0x050fe80000001824 */
[----:B------:R-:W4:Y:S04]  /*fb90*/  MUFU.EX2 R133, R144 ;  /* 0x0000009000857308 */ /* 0x000f280000000800 */
        /* <DEDUP_REMOVED lines=8> */
[C---:B-----5:R-:W-:Y:S08]  /*fc20*/  HMMA.16816.F32 R60, R68.reuse, R76, R60 ;  /* 0x0000004c443c723c */ /* 0x060ff0000000183c */
[----:B------:R-:W-:Y:S01]  /*fc30*/  HMMA.16816.F32 R64, R68, R78, R64 ;  /* 0x0000004e4440723c */ /* 0x000fe20000001840 */
[----:B------:R-:W5:Y:S06]  /*fc40*/  LDSM.16.MT88.4 R76, [R216+0xe000] ;  /* 0x00e00000d84c783b */ /* 0x000f6c0000004200 */
[----:B------:R-:W-:Y:S02]  /*fc50*/  F2FP.PACK_AB R68, R166, R167 ;  /* 0x000000a7a644723e */ /* 0x000fe400000000ff */
[----:B------:R-:W-:Y:S03]  /*fc60*/  F2FP.PACK_AB R69, R169, R168 ;  /* 0x000000a8a945723e */ /* 0x000fe600000000ff */
[----:B------:R-:W-:Y:S02]  /*fc70*/  F2FP.PACK_AB R70, R171, R170 ;  /* 0x000000aaab46723e */ /* 0x000fe400000000ff */
[----:B------:R-:W-:Y:S07]  /*fc80*/  F2FP.PACK_AB R71, R173, R172 ;  /* 0x000000acad47723e */ /* 0x000fee00000000ff */
[C---:B-1----:R-:W-:Y:S08]  /*fc90*/  HMMA.16816.F32 R4, R68.reuse, R72, R4 ;  /* 0x000000484404723c */ /* 0x042ff00000001804 */
        /* <DEDUP_REMOVED lines=20> */
[C---:B--2---:R-:W-:Y:S08]  /*fde0*/  HMMA.16816.F32 R60, R68.reuse, R84, R60 ;  /* 0x00000054443c723c */ /* 0x044ff0000000183c */
[----:B------:R-:W-:Y:S01]  /*fdf0*/  HMMA.16816.F32 R64, R68, R86, R64 ;  /* 0x000000564440723c */ /* 0x000fe20000001840 */
[----:B------:R-:W-:Y:S06]  /*fe00*/  LDSM.16.MT88.4 R84, [R218+0x12800] ;  /* 0x01280000da54783b */ /* 0x000fec0000004200 */
[----:B------:R-:W-:Y:S02]  /*fe10*/  F2FP.PACK_AB R68, R175, R174 ;  /* 0x000000aeaf44723e */ /* 0x000fe400000000ff */
[----:B------:R-:W-:Y:S03]  /*fe20*/  F2FP.PACK_AB R69, R193, R192 ;  /* 0x000000c0c145723e */ /* 0x000fe600000000ff */
[----:B------:R-:W-:Y:S02]  /*fe30*/  F2FP.PACK_AB R70, R195, R194 ;  /* 0x000000c2c346723e */ /* 0x000fe400000000ff */
[----:B------:R-:W-:Y:S07]  /*fe40*/  F2FP.PACK_AB R71, R191, R190 ;  /* 0x000000bebf47723e */ /* 0x000fee00000000ff */
[C---:B---3--:R-:W-:Y:S08]  /*fe50*/  HMMA.16816.F32 R4, R68.reuse, R80, R4 ;  /* 0x000000504404723c */ /* 0x048ff00000001804 */
        /* <DEDUP_REMOVED lines=31> */
[C---:B------:R-:W-:Y:S01]  /*10050*/  HMMA.16816.F32 R16, R68.reuse, R78, R16 ;  /* 0x0000004e4410723c */ /* 0x040fe20000001810 */
[----:B------:R-:W-:Y:S07]  /*10060*/  LDSM.16.MT88.4 R76, [R217+0x13800] ;  /* 0x01380000d94c783b */ /* 0x000fee0000004200 */
        /* <DEDUP_REMOVED lines=17> */
[----:B----4-:R-:W-:Y:S07]  /*10180*/  F2FP.PACK_AB R71, R133, R134 ;  /* 0x000000868547723e */ /* 0x010fee00000000ff */
[C---:B------:R-:W-:Y:S07]  /*10190*/  HMMA.16816.F32 R128, R68.reuse, R124, R4 ;  /* 0x0000007c4480723c */ /* 0x040fee0000001804 */
        /* <DEDUP_REMOVED lines=29> */
[C---:B-1----:R-:W-:Y:S01]  /*10370*/  HMMA.16816.F32 R96, R68.reuse, R92, R36 ;  /* 0x0000005c4460723c */ /* 0x042fe20000001824 */
[----:B------:R-:W1:Y:S02]  /*10380*/  LDSM.16.MT88.4 R4, [R216+0x13800] ;  /* 0x01380000d804783b */ /* 0x000e640000004200 */
        /* <DEDUP_REMOVED lines=25> */
[C---:B-1----:R-:W-:Y:S04]  /*10520*/  HMMA.16816.F32 R72, R68.reuse, R4, R60 ;  /* 0x000000044448723c */ /* 0x042fe8000000183c */
        /* <DEDUP_REMOVED lines=21> */
.L_x_3514:
        /* <DEDUP_REMOVED lines=208> */
.L_x_3520:
[----:B--234-:R-:W-:Y:S05]  /*11380*/  BSYNC B0 ;  /* 0x0000000000007941 */ /* 0x01cfea0003800000 */
.L_x_3519:
        /* <DEDUP_REMOVED lines=42> */
.L_x_3521:
        /* <DEDUP_REMOVED lines=13> */
.L_x_8239:


//--------------------- .text._ZN5flash24flash_fwd_splitkv_kernelI23Flash_fwd_kernel_traitsILi128ELi64ELi128ELi4ELb0ELb0EN7cutlass6half_tE19Flash_kernel_traitsILi128ELi64ELi128ELi4ES3_EELb1ELb0ELb1ELb0ELb0ELb0ELb1ELb0EEEvNS_16Flash_fwd_paramsE --------------------------
	.section	.text._ZN5flash24flash_fwd_splitkv_kernelI23Flash_fwd_kernel_traitsILi128ELi64ELi128ELi4ELb0ELb0EN7cutlass6half_tE19Flash_kernel_traitsILi128ELi64ELi128ELi4ES3_EELb1ELb0ELb1ELb0ELb0ELb0ELb1ELb0EEEvNS_16Flash_fwd_paramsE,"ax",@progbits
	.sectioninfo	@"SHI_REGISTERS=254"
	.align	128
        .global         _ZN5flash24flash_fwd_splitkv_kernelI23Flash_fwd_kernel_traitsILi128ELi64ELi128ELi4ELb0ELb0EN7cutlass6half_tE19Flash_kernel_traitsILi128ELi64ELi128ELi4ES3_EELb1ELb0ELb1ELb0ELb0ELb0ELb1ELb0EEEvNS_16Flash_fwd_paramsE
        .type           _ZN5flash24flash_fwd_splitkv_kernelI23Flash_fwd_kernel_traitsILi128ELi64ELi128ELi4ELb0ELb0EN7cutlass6half_tE19Flash_kernel_traitsILi128ELi64ELi128ELi4ES3_EELb1ELb0ELb1ELb0ELb0ELb0ELb1ELb0EEEvNS_16Flash_fwd_paramsE,@function
        .size           _ZN5flash24flash_fwd_splitkv_kernelI23Flash_fwd_kernel_traitsILi128ELi64ELi128ELi4ELb0ELb0EN7cutlass6half_tE19Flash_kernel_traitsILi128ELi64ELi128ELi4ES3_EELb1ELb0ELb1ELb0ELb0ELb0ELb1ELb0EEEvNS_16Flash_fwd_paramsE,(.L_x_8240 - _ZN5flash24flash_fwd_splitkv_kernelI23Flash_fwd_kernel_traitsILi128ELi64ELi128ELi4ELb0ELb0EN7cutlass6half_tE19Flash_kernel_traitsILi128ELi64ELi128ELi4ES3_EELb1ELb0ELb1ELb0ELb0ELb0ELb1ELb0EEEvNS_16Flash_fwd_paramsE)
        .other          _ZN5flash24flash_fwd_splitkv_kernelI23Flash_fwd_kernel_traitsILi128ELi64ELi128ELi4ELb0ELb0EN7cutlass6half_tE19Flash_kernel_traitsILi128ELi64ELi128ELi4ES3_EELb1ELb0ELb1ELb0ELb0ELb0ELb1ELb0EEEvNS_16Flash_fwd_paramsE,@"STO_CUDA_ENTRY STV_DEFAULT"
_ZN5flash24flash_fwd_splitkv_kernelI23Flash_fwd_kernel_traitsILi128ELi64ELi128ELi4ELb0ELb0EN7cutlass6half_tE19Flash_kernel_traitsILi128ELi64ELi128ELi4ES3_EELb1ELb0ELb1ELb0ELb0ELb0ELb1ELb0EEEvNS_16Flash_fwd_paramsE:
.text._ZN5flash24flash_fwd_splitkv_kernelI23Flash_fwd_kernel_traitsILi128ELi64ELi128ELi4ELb0ELb0EN7cutlass6half_tE19Flash_kernel_traitsILi128ELi64ELi128ELi4ES3_EELb1ELb0ELb1ELb0ELb0ELb0ELb1ELb0EEEvNS_16Flash_fwd_paramsE:
        /* <DEDUP_REMOVED lines=53> */
.L_x_3522:
[----:B-1-34-:R-:W-:Y:S02]  /*0350*/  MOV R4, c[0x0][0x218] ;  /* 0x0000860000047a02 */ /* 0x01afe40000000f00 */
.L_x_3523:
        /* <DEDUP_REMOVED lines=25> */
[----:B------:R-:W-:Y:S02]  /*04f0*/  IADD3 R6, -R129, 0xbf, R126 ;  /* 0x000000bf81067810 */ /* 0x000fe40007ffe17e */
[----:B--2---:R-:W-:Y:S02]  /*0500*/  IADD3 R8, R8, 0xffffffe, RZ ;  /* 0x0ffffffe08087810 */ /* 0x004fe40007ffe0ff */
[----:B------:R-:W-:Y:S02]  /*0510*/  IADD3 R6, R6, c[0x0][0x2e8], R41 ;  /* 0x0000ba0006067a10 */ /* 0x000fe40007ffe029 */
[----:B------:R-:W2:Y:S02]  /*0520*/  F2I.FTZ.U32.TRUNC.NTZ R9, R8 ;  /* 0x0000000800097305 */ /* 0x000ea4000021f000 */
[----:B------:R-:W-:-:S04]  /*0530*/  SHF.R.S32.HI R37, RZ, 0x1f, R6 ;  /* 0x0000001fff257819 */ /* 0x000fc80000011406 */
[----:B------:R-:W-:-:S04]  /*0540*/  LEA.HI R37, R37, R6, RZ, 0x7 ;  /* 0x0000000625257211 */ /* 0x000fc800078f38ff */
[----:B------:R-:W-:Y:S01]  /*0550*/  SHF.R.S32.HI R37, RZ, 0x7, R37 ;  /* 0x00000007ff257819 */ /* 0x000fe20000011425 */
        /* <DEDUP_REMOVED lines=12> */
[----:B------:R-:W-:-:S04]  /*0620*/  IADD3 R5, R41, 0x7f, RZ ;  /* 0x0000007f29057810 */ /* 0x000fc80007ffe0ff */
[----:B------:R-:W-:-:S04]  /*0630*/  SHF.R.S32.HI R4, RZ, 0x1f, R5 ;  /* 0x0000001fff047819 */ /* 0x000fc80000011405 */
[----:B------:R-:W-:-:S03]  /*0640*/  LEA.HI R4, R4, R5, RZ, 0x7 ;  /* 0x0000000504047211 */ /* 0x000fc600078f38ff */
[----:B------:R-:W-:Y:S02]  /*0650*/  @P2 IADD3 R7, R7, 0x1, RZ ;  /* 0x0000000107072810 */ /* 0x000fe40007ffe0ff */
[----:B------:R-:W-:-:S03]  /*0660*/  SHF.R.S32.HI R4, RZ, 0x7, R4 ;  /* 0x00000007ff047819 */ /* 0x000fc60000011404 */
        /* <DEDUP_REMOVED lines=11> */
[----:B------:R-:W-:Y:S01]  /*0720*/  BSSY B0, `(.L_x_3525) ;  /* 0x0000017000007945 */ /* 0x000fe20003800000 */
[----:B------:R-:W-:Y:S01]  /*0730*/  IMAD.IADD R129, R129, 0x1, -R126 ;  /* 0x0000000181817824 */ /* 0x000fe200078e0a7e */
[----:B------:R-:W-:Y:S01]  /*0740*/  LEA.HI R2, R2, R229, RZ, 0x4 ;  /* 0x000000e502027211 */ /* 0x000fe200078f20ff */
[----:B------:R-:W-:-:S03]  /*0750*/  IMAD R3, R233, c[0x0][0x1c0], R24 ;  /* 0x00007000e9037a24 */ /* 0x000fc600078e0218 */
[----:B------:R-:W-:Y:S01]  /*0760*/  LOP3.LUT R4, R2, 0xfffffff0, RZ, 0xc0, !PT ;  /* 0xfffffff002047812 */ /* 0x000fe200078ec0ff */
[----:B------:R-:W-:Y:S01]  /*0770*/  IMAD R3, R3, c[0x0][0x214], R126 ;  /* 0x0000850003037a24 */ /* 0x000fe200078e027e */
[----:B------:R-:W-:-:S03]  /*0780*/  SHF.R.S32.HI R0, RZ, 0x4, R2 ;  /* 0x00000004ff007819 */ /* 0x000fc60000011402 */
[----:B------:R-:W-:Y:S01]  /*0790*/  IMAD.IADD R229, R229, 0x1, -R4 ;  /* 0x00000001e5e57824 */ /* 0x000fe200078e0a04 */
[----:B------:R-:W-:Y:S01]  /*07a0*/  ISETP.GE.AND P1, PT, R0, R129, PT ;  /* 0x000000810000720c */ /* 0x000fe20003f26270 */
[----:B------:R-:W-:Y:S02]  /*07b0*/  IMAD R7, R3, c[0x0][0x22c], RZ ;  /* 0x00008b0003077a24 */ /* 0x000fe400078e02ff */
        /* <DEDUP_REMOVED lines=13> */
.L_x_3526:
[----:B------:R-:W-:Y:S05]  /*0890*/  BSYNC B0 ;  /* 0x0000000000007941 */ /* 0x000fea0003800000 */
.L_x_3525:
        /* <DEDUP_REMOVED lines=8> */
.L_x_3528:
[----:B------:R-:W-:Y:S05]  /*0920*/  BSYNC B0 ;  /* 0x0000000000007941 */ /* 0x000fea0003800000 */
.L_x_3527:
        /* <DEDUP_REMOVED lines=8> */
.L_x_3530:
[----:B------:R-:W-:Y:S05]  /*09b0*/  BSYNC B0 ;  /* 0x0000000000007941 */ /* 0x000fea0003800000 */
.L_x_3529:
        /* <DEDUP_REMOVED lines=8> */
.L_x_3532:
[----:B------:R-:W-:Y:S05]  /*0a40*/  BSYNC B0 ;  /* 0x0000000000007941 */ /* 0x000fea0003800000 */
.L_x_3531:
        /* <DEDUP_REMOVED lines=8> */
.L_x_3534:
[----:B------:R-:W-:Y:S05]  /*0ad0*/  BSYNC B0 ;  /* 0x0000000000007941 */ /* 0x000fea0003800000 */
.L_x_3533:
        /* <DEDUP_REMOVED lines=8> */
.L_x_3536:
[----:B------:R-:W-:Y:S05]  /*0b60*/  BSYNC B0 ;  /* 0x0000000000007941 */ /* 0x000fea0003800000 */
.L_x_3535:
        /* <DEDUP_REMOVED lines=8> */
.L_x_3538:
[----:B------:R-:W-:Y:S05]  /*0bf0*/  BSYNC B0 ;  /* 0x0000000000007941 */ /* 0x000fea0003800000 */
.L_x_3537:
        /* <DEDUP_REMOVED lines=8> */
.L_x_3540:
[----:B------:R-:W-:Y:S05]  /*0c80*/  BSYNC B0 ;  /* 0x0000000000007941 */ /* 0x000fea0003800000 */
.L_x_3539:
        /* <DEDUP_REMOVED lines=32> */
.L_x_3524:
        /* <DEDUP_REMOVED lines=89> */
[----:B------:R-:W-:-:S04]  /*1420*/  IMAD R2, R3, c[0x0][0x1b4], R2 ;  /* 0x00006d0003027a24 */ /* 0x000fc800078e0202 */
[----:B------:R-:W-:Y:S01]  /*1430*/  IMAD.IADD R8, R19, 0x1, R2 ;  /* 0x0000000113087824 */ /* 0x000fe200078e0202 */
[----:B------:R-:W-:Y:S05]  /*1440*/  BRA `(.L_x_3542) ;  /* 0x0000041000007947 */ /* 0x000fea0003800000 */
.L_x_3541:
        /* <DEDUP_REMOVED lines=16> */
.L_x_3543:
[----:B------:R-:W-:Y:S01]  /*1550*/  IABS R5, c[0x0][0x1c8] ;  /* 0x0000720000057a13 */ /* 0x000fe20000000000 */
[----:B------:R-:W-:Y:S01]  /*1560*/  @P4 IMAD.IADD R11, R2, 0x1, R11 ;  /* 0x00000001020b4824 */ /* 0x000fe200078e020b */
[----:B------:R-:W-:Y:S02]  /*1570*/  MOV R8, RZ ;  /* 0x000000ff00087202 */ /* 0x000fe40000000f00 */
[----:B------:R-:W1:Y:S01]  /*1580*/  I2F.RP R14, R5 ;  /* 0x00000005000e7306 */ /* 0x000e620000209400 */
[----:B------:R-:W-:-:S04]  /*1590*/  @P4 IMAD.WIDE.U32 R16, R11, c[0x0][0x1a0], RZ ;  /* 0x000068000b104a25 */ /* 0x000fc800078e00ff */
[----:B------:R-:W-:-:S03]  /*15a0*/  @P4 IMAD R11, R11, c[0x0][0x1a4], R17 ;  /* 0x000069000b0b4a24 */ /* 0x000fc600078e0211 */
[----:B-1----:R-:W1:Y:S02]  /*15b0*/  MUFU.RCP R13, R14 ;  /* 0x0000000e000d7308 */ /* 0x002e640000001000 */
[----:B-1----:R-:W-:-:S06]  /*15c0*/  IADD3 R13, R13, 0xffffffe, RZ ;  /* 0x0ffffffe0d0d7810 */ /* 0x002fcc0007ffe0ff */
[----:B------:R-:W1:Y:S02]  /*15d0*/  F2I.FTZ.U32.TRUNC.NTZ R9, R13 ;  /* 0x0000000d00097305 */ /* 0x000e64000021f000 */
[----:B-1----:R-:W-:-:S04]  /*15e0*/  IMAD.MOV R3, RZ, RZ, -R9 ;  /* 0x000000ffff037224 */ /* 0x002fc800078e0a09 */
[----:B------:R-:W-:Y:S01]  /*15f0*/  IMAD R4, R3, R5, RZ ;  /* 0x0000000503047224 */ /* 0x000fe200078e02ff */
[----:B------:R-:W-:-:S03]  /*1600*/  IABS R3, R24 ;  /* 0x0000001800037213 */ /* 0x000fc60000000000 */
[----:B------:R-:W-:-:S04]  /*1610*/  IMAD.HI.U32 R9, R9, R4, R8 ;  /* 0x0000000409097227 */ /* 0x000fc800078e0008 */
[----:B------:R-:W-:-:S04]  /*1620*/  IMAD.MOV.U32 R8, RZ, RZ, R3 ;  /* 0x000000ffff087224 */ /* 0x000fc800078e0003 */
[----:B------:R-:W-:Y:S01]  /*1630*/  IMAD.HI.U32 R3, R9, R8, RZ ;  /* 0x0000000809037227 */ /* 0x000fe200078e00ff */
[----:B------:R-:W-:-:S04]  /*1640*/  LEA R9, R37, 0xffffff80, 0x7 ;  /* 0xffffff8025097811 */ /* 0x000fc800078e38ff */
[----:B------:R-:W-:Y:S01]  /*1650*/  IADD3 R4, -R3, RZ, RZ ;  /* 0x000000ff03047210 */ /* 0x000fe20007ffe1ff */
[----:B------:R-:W-:-:S04]  /*1660*/  IMAD.WIDE.U32 R14, R9, c[0x0][0x198], R6 ;  /* 0x00006600090e7a25 */ /* 0x000fc800078e0006 */
[----:B------:R-:W-:-:S05]  /*1670*/  IMAD R4, R5, R4, R8 ;  /* 0x0000000405047224 */ /* 0x000fca00078e0208 */
[----:B------:R-:W-:-:S13]  /*1680*/  ISETP.GT.U32.AND P1, PT, R5, R4, PT ;  /* 0x000000040500720c */ /* 0x000fda0003f24070 */
[----:B------:R-:W-:Y:S01]  /*1690*/  @!P1 IMAD.IADD R4, R4, 0x1, -R5 ;  /* 0x0000000104049824 */ /* 0x000fe200078e0a05 */
[----:B------:R-:W-:Y:S02]  /*16a0*/  @!P1 IADD3 R3, R3, 0x1, RZ ;  /* 0x0000000103039810 */ /* 0x000fe40007ffe0ff */
[----:B------:R-:W-:Y:S02]  /*16b0*/  ISETP.NE.AND P1, PT, RZ, c[0x0][0x1c8], PT ;  /* 0x00007200ff007a0c */ /* 0x000fe40003f25270 */
[----:B------:R-:W-:Y:S02]  /*16c0*/  ISETP.GE.U32.AND P3, PT, R4, R5, PT ;  /* 0x000000050400720c */ /* 0x000fe40003f66070 */
[----:B------:R-:W-:Y:S02]  /*16d0*/  LOP3.LUT R4, R24, c[0x0][0x1c8], RZ, 0x3c, !PT ;  /* 0x0000720018047a12 */ /* 0x000fe400078e3cff */
[----:B------:R-:W-:Y:S02]  /*16e0*/  SHF.R.S32.HI R5, RZ, 0x1f, R9 ;  /* 0x0000001fff057819 */ /* 0x000fe40000011409 */
[----:B------:R-:W-:-:S03]  /*16f0*/  ISETP.GE.AND P2, PT, R4, RZ, PT ;  /* 0x000000ff0400720c */ /* 0x000fc60003f46270 */
[----:B------:R-:W-:-:S04]  /*1700*/  IMAD R4, R5, c[0x0][0x198], RZ ;  /* 0x0000660005047a24 */ /* 0x000fc800078e02ff */
[----:B------:R-:W-:Y:S01]  /*1710*/  @P3 IADD3 R3, R3, 0x1, RZ ;  /* 0x0000000103033810 */ /* 0x000fe20007ffe0ff */
[----:B------:R-:W-:-:S05]  /*1720*/  IMAD R4, R9, c[0x0][0x19c], R4 ;  /* 0x0000670009047a24 */ /* 0x000fca00078e0204 */
[----:B------:R-:W-:Y:S02]  /*1730*/  @!P2 IADD3 R3, -R3, RZ, RZ ;  /* 0x000000ff0303a210 */ /* 0x000fe40007ffe1ff */
[----:B------:R-:W-:Y:S02]  /*1740*/  @!P1 LOP3.LUT R3, RZ, c[0x0][0x1c8], RZ, 0x33, !PT ;  /* 0x00007200ff039a12 */ /* 0x000fe400078e33ff */
[----:B------:R-:W-:Y:S02]  /*1750*/  IADD3 R15, R15, R4, RZ ;  /* 0x000000040f0f7210 */ /* 0x000fe40007ffe0ff */
        /* <DEDUP_REMOVED lines=16> */
.L_x_3542:
[----:B------:R-:W-:Y:S01]  /*1860*/  ISETP.NE.AND P1, PT, R12, -0x1, PT ;  /* 0xffffffff0c00780c */ /* 0x000fe20003f25270 */
[----:B------:R-:W-:Y:S01]  /*1870*/  IMAD R6, R6, c[0x0][0x1b8], RZ ;  /* 0x00006e0006067a24 */ /* 0x000fe200078e02ff */
[----:B-----5:R-:W-:Y:S01]  /*1880*/  SHF.R.S32.HI R0, RZ, 0x1f, R229 ;  /* 0x0000001fff007819 */ /* 0x020fe200000114e5 */
[----:B------:R-:W-:Y:S01]  /*1890*/  IMAD.IADD R223, R129, 0x1, -R126 ;  /* 0x0000000181df7824 */ /* 0x000fe200078e0a7e */
[----:B------:R-:W-:Y:S01]  /*18a0*/  SHF.R.S32.HI R25, RZ, 0x1f, R24 ;  /* 0x0000001fff197819 */ /* 0x000fe20000011418 */
[----:B------:R-:W-:Y:S01]  /*18b0*/  IMAD R6, R3, c[0x0][0x1bc], R6 ;  /* 0x00006f0003067a24 */ /* 0x000fe200078e0206 */
[CC--:B------:R-:W-:Y:S01]  /*18c0*/  LEA.HI R20, R0.reuse, R229.reuse, RZ, 0x3 ;  /* 0x000000e500147211 */ /* 0x0c0fe200078f18ff */
[----:B------:R-:W-:Y:S01]  /*18d0*/  BSSY B0, `(.L_x_3544) ;  /* 0x0000059000007945 */ /* 0x000fe20003800000 */
[----:B------:R-:W-:Y:S01]  /*18e0*/  LEA.HI R7, R0, R229, RZ, 0x4 ;  /* 0x000000e500077211 */ /* 0x000fe200078f20ff */
[----:B------:R-:W-:Y:S01]  /*18f0*/  IMAD R29, R25, c[0x0][0x1a8], RZ ;  /* 0x00006a00191d7a24 */ /* 0x000fe200078e02ff */
[----:B------:R-:W-:-:S02]  /*1900*/  LOP3.LUT R2, R20, 0xfffffff8, RZ, 0xc0, !PT ;  /* 0xfffffff814027812 */ /* 0x000fc400078ec0ff */
[----:B------:R-:W-:Y:S01]  /*1910*/  SHF.R.S32.HI R20, RZ, 0x3, R20 ;  /* 0x00000003ff147819 */ /* 0x000fe20000011414 */
[----:B------:R-:W-:Y:S01]  /*1920*/  @P1 IMAD.WIDE.U32 R26, R12, c[0x0][0x190], RZ ;  /* 0x000064000c1a1a25 */ /* 0x000fe200078e00ff */
[----:B------:R-:W-:Y:S02]  /*1930*/  @!P1 SHF.R.S32.HI R4, RZ, 0x1f, R233 ;  /* 0x0000001fff049819 */ /* 0x000fe400000114e9 */
[----:B------:R-:W-:Y:S01]  /*1940*/  SHF.R.S32.HI R21, RZ, 0x1f, R20 ;  /* 0x0000001fff157819 */ /* 0x000fe20000011414 */
[----:B------:R-:W-:-:S04]  /*1950*/  @!P1 IMAD.WIDE.U32 R14, R233, c[0x0][0x178], RZ ;  /* 0x00005e00e90e9a25 */ /* 0x000fc800078e00ff */
[----:B------:R-:W-:Y:S02]  /*1960*/  @!P1 IMAD R4, R4, c[0x0][0x178], RZ ;  /* 0x00005e0004049a24 */ /* 0x000fe400078e02ff */
[----:B------:R-:W-:Y:S02]  /*1970*/  IMAD.IADD R2, R229, 0x1, -R2 ;  /* 0x00000001e5027824 */ /* 0x000fe400078e0a02 */
[----:B------:R-:W-:Y:S02]  /*1980*/  @!P1 IMAD R4, R233, c[0x0][0x17c], R4 ;  /* 0x00005f00e9049a24 */ /* 0x000fe400078e0204 */
[----:B------:R-:W-:Y:S02]  /*1990*/  @P1 IMAD R12, R12, c[0x0][0x194], R27 ;  /* 0x000065000c0c1a24 */ /* 0x000fe400078e021b */
[----:B------:R-:W-:Y:S01]  /*19a0*/  @!P1 IMAD.IADD R12, R15, 0x1, R4 ;  /* 0x000000010f0c9824 */ /* 0x000fe200078e0204 */
[----:B------:R-:W-:Y:S01]  /*19b0*/  LOP3.LUT R4, R7, 0xfffffff0, RZ, 0xc0, !PT ;  /* 0xfffffff007047812 */ /* 0x000fe200078ec0ff */
[----:B------:R-:W-:Y:S01]  /*19c0*/  IMAD.SHL.U32 R17, R20, 0x40, RZ ;  /* 0x0000004014117824 */ /* 0x000fe200078e00ff */
[----:B------:R-:W-:Y:S01]  /*19d0*/  SHF.R.S32.HI R7, RZ, 0x4, R7 ;  /* 0x00000004ff077819 */ /* 0x000fe20000011407 */
[----:B------:R-:W-:-:S02]  /*19e0*/  IMAD.SHL.U32 R232, R2, 0x8, RZ ;  /* 0x0000000802e87824 */ /* 0x000fc400078e00ff */
[----:B------:R-:W-:Y:S01]  /*19f0*/  @!P1 IMAD.MOV.U32 R26, RZ, RZ, R14 ;  /* 0x000000ffff1a9224 */ /* 0x000fe200078e000e */
[----:B------:R-:W-:Y:S01]  /*1a00*/  LOP3.LUT R17, R17, 0x1c0, RZ, 0xc0, !PT ;  /* 0x000001c011117812 */ /* 0x000fe200078ec0ff */
[----:B------:R-:W-:Y:S01]  /*1a10*/  IMAD.IADD R4, R229, 0x1, -R4 ;  /* 0x00000001e5047824 */ /* 0x000fe200078e0a04 */
[----:B------:R-:W-:Y:S01]  /*1a20*/  IADD3 R16, P2, R232, R16, RZ ;  /* 0x00000010e8107210 */ /* 0x000fe20007f5e0ff */
[----:B------:R-:W-:Y:S01]  /*1a30*/  IMAD R29, R24, c[0x0][0x1ac], R29 ;  /* 0x00006b00181d7a24 */ /* 0x000fe200078e021d */
[----:B------:R-:W-:Y:S01]  /*1a40*/  SHF.R.S32.HI R13, RZ, 0x1f, R232 ;  /* 0x0000001fff0d7819 */ /* 0x000fe200000114e8 */
[----:B------:R-:W-:Y:S01]  /*1a50*/  IMAD.WIDE R30, R31, 0x40, R20 ;  /* 0x000000401f1e7825 */ /* 0x000fe200078e0214 */
[----:B------:R-:W-:Y:S02]  /*1a60*/  IADD3 R26, P1, R232, R26, RZ ;  /* 0x0000001ae81a7210 */ /* 0x000fe40007f3e0ff */
[----:B------:R-:W-:Y:S02]  /*1a70*/  LOP3.LUT R15, R17, 0x38, R232, 0xf8, !PT ;  /* 0x00000038110f7812 */ /* 0x000fe400078ef8e8 */
[----:B------:R-:W-:Y:S01]  /*1a80*/  SHF.R.U32.HI R14, RZ, 0x3, R17 ;  /* 0x00000003ff0e7819 */ /* 0x000fe20000011611 */
[C---:B------:R-:W-:Y:S01]  /*1a90*/  IMAD.X R27, R13.reuse, 0x1, R12, P1 ;  /* 0x000000010d1b7824 */ /* 0x040fe200008e060c */
[----:B------:R-:W-:-:S02]  /*1aa0*/  IADD3.X R17, R13, R11, RZ, P2, !PT ;  /* 0x0000000b0d117210 */ /* 0x000fc400017fe4ff */
[----:B------:R-:W-:Y:S01]  /*1ab0*/  SHF.R.S32.HI R11, RZ, 0x1f, R4 ;  /* 0x0000001fff0b7819 */ /* 0x000fe20000011404 */
[----:B------:R-:W-:Y:S01]  /*1ac0*/  IMAD.WIDE.U32 R26, R24, c[0x0][0x1a8], R26 ;  /* 0x00006a00181a7a25 */ /* 0x000fe200078e001a */
[----:B------:R-:W-:Y:S02]  /*1ad0*/  IADD3 R18, P3, R232, R18, RZ ;  /* 0x00000012e8127210 */ /* 0x000fe40007f7e0ff */
[----:B------:R-:W-:Y:S01]  /*1ae0*/  LOP3.LUT R15, R15, R14, RZ, 0x3c, !PT ;  /* 0x0000000e0f0f7212 */ /* 0x000fe200078e3cff */
[----:B------:R-:W-:Y:S01]  /*1af0*/  IMAD.WIDE.U32 R16, R3, c[0x0][0x1b8], R16 ;  /* 0x00006e0003107a25 */ /* 0x000fe200078e0010 */
[C---:B------:R-:W-:Y:S02]  /*1b00*/  IADD3 R42, P1, R20.reuse, R9, RZ ;  /* 0x00000009142a7210 */ /* 0x040fe40007f3e0ff */
[----:B------:R-:W-:Y:S01]  /*1b10*/  LEA.HI R14, R11, R4, RZ, 0x3 ;  /* 0x000000040b0e7211 */ /* 0x000fe200078f18ff */
[----:B------:R-:W-:Y:S01]  /*1b20*/  IMAD.X R19, R13, 0x1, R8, P3 ;  /* 0x000000010d137824 */ /* 0x000fe200018e0608 */
[----:B------:R-:W-:Y:S01]  /*1b30*/  ISETP.GE.AND P3, PT, R20, R223, PT ;  /* 0x000000df1400720c */ /* 0x000fe20003f66270 */
[C---:B------:R-:W-:Y:S01]  /*1b40*/  IMAD R9, R21.reuse, c[0x0][0x198], RZ ;  /* 0x0000660015097a24 */ /* 0x040fe200078e02ff */
[----:B------:R-:W-:Y:S01]  /*1b50*/  LOP3.LUT R3, R14, 0xfffffff8, RZ, 0xc0, !PT ;  /* 0xfffffff80e037812 */ /* 0x000fe200078ec0ff */
[----:B------:R-:W-:Y:S01]  /*1b60*/  IMAD.X R5, R21, 0x1, R5, P1 ;  /* 0x0000000115057824 */ /* 0x000fe200008e0605 */
[-C--:B------:R-:W-:Y:S01]  /*1b70*/  LEA.HI R8, R0, R229.reuse, RZ, 0x6 ;  /* 0x000000e500087211 */ /* 0x080fe200078f30ff */
[----:B------:R-:W-:Y:S01]  /*1b80*/  IMAD R9, R20, c[0x0][0x19c], R9 ;  /* 0x0000670014097a24 */ /* 0x000fe200078e0209 */
[----:B------:R-:W-:Y:S01]  /*1b90*/  LEA.HI R0, R0, R229, RZ, 0x5 ;  /* 0x000000e500007211 */ /* 0x000fe200078f28ff */
[----:B------:R-:W-:Y:S01]  /*1ba0*/  IMAD.WIDE.U32 R134, R20, c[0x0][0x198], R18 ;  /* 0x0000660014867a25 */ /* 0x000fe200078e0012 */
[----:B------:R-:W-:-:S02]  /*1bb0*/  SHF.L.U32 R8, R8, 0x3, RZ ;  /* 0x0000000308087819 */ /* 0x000fc400000006ff */
[----:B------:R-:W-:Y:S01]  /*1bc0*/  SHF.R.S32.HI R127, RZ, 0x5, R0 ;  /* 0x00000005ff7f7819 */ /* 0x000fe20000011400 */
[----:B------:R-:W-:Y:S01]  /*1bd0*/  IMAD R5, R5, c[0x0][0x1a0], RZ ;  /* 0x0000680005057a24 */ /* 0x000fe200078e02ff */
[----:B------:R-:W-:Y:S01]  /*1be0*/  LOP3.LUT R230, R15, 0xfffffe00, R8, 0xf8, !PT ;  /* 0xfffffe000fe67812 */ /* 0x000fe200078ef808 */
[----:B------:R-:W-:Y:S01]  /*1bf0*/  IMAD.IADD R17, R17, 0x1, R6 ;  /* 0x0000000111117824 */ /* 0x000fe200078e0206 */
[----:B------:R-:W-:Y:S01]  /*1c00*/  IADD3 R40, R232, 0x40, RZ ;  /* 0x00000040e8287810 */ /* 0x000fe20007ffe0ff */
[----:B------:R-:W-:Y:S01]  /*1c10*/  IMAD.IADD R12, R4, 0x1, -R3 ;  /* 0x00000001040c7824 */ /* 0x000fe200078e0a03 */
[----:B------:R-:W-:Y:S01]  /*1c20*/  SHF.L.U32 R230, R230, 0x1, RZ ;  /* 0x00000001e6e67819 */ /* 0x000fe200000006ff */
[----:B------:R-:W-:Y:S02]  /*1c30*/  IMAD.IADD R135, R135, 0x1, R9 ;  /* 0x0000000187877824 */ /* 0x000fe400078e0209 */
[----:B------:R-:W-:Y:S01]  /*1c40*/  IMAD R9, R42, c[0x0][0x1a4], R5 ;  /* 0x000069002a097a24 */ /* 0x000fe200078e0205 */
[----:B------:R-:W-:Y:S01]  /*1c50*/  R2P PR, R12, 0x6 ;  /* 0x000000060c007804 */ /* 0x000fe20000000000 */
[----:B------:R-:W-:Y:S01]  /*1c60*/  IMAD.WIDE.U32 R42, R42, c[0x0][0x1a0], R16 ;  /* 0x000068002a2a7a25 */ /* 0x000fe200078e0010 */
[----:B------:R-:W-:-:S02]  /*1c70*/  LOP3.LUT R16, R0, 0xffffffe0, RZ, 0xc0, !PT ;  /* 0xffffffe000107812 */ /* 0x000fc400078ec0ff */
[----:B------:R-:W-:Y:S01]  /*1c80*/  MOV R5, 0x10 ;  /* 0x0000001000057802 */ /* 0x000fe20000000f00 */
[----:B------:R-:W-:Y:S02]  /*1c90*/  IMAD.MOV.U32 R3, RZ, RZ, 0x20 ;  /* 0x00000020ff037424 */ /* 0x000fe400078e00ff */
[----:B------:R-:W-:Y:S01]  /*1ca0*/  IMAD.IADD R16, R229, 0x1, -R16 ;  /* 0x00000001e5107824 */ /* 0x000fe200078e0a10 */
[----:B------:R-:W-:Y:S01]  /*1cb0*/  SEL R5, R5, 0xfffffff0, !P1 ;  /* 0xfffffff005057807 */ /* 0x000fe20004800000 */
[----:B------:R-:W-:Y:S01]  /*1cc0*/  IMAD.IADD R29, R27, 0x1, R29 ;  /* 0x000000011b1d7824 */ /* 0x000fe200078e021d */
[----:B------:R-:W-:Y:S01]  /*1cd0*/  SEL R3, R3, 0xffffffe0, !P2 ;  /* 0xffffffe003037807 */ /* 0x000fe20005000000 */
        /* <DEDUP_REMOVED lines=24> */
.L_x_3545:
[----:B------:R-:W-:Y:S05]  /*1e60*/  BSYNC B0 ;  /* 0x0000000000007941 */ /* 0x000fea0003800000 */
.L_x_3544:
        /* <DEDUP_REMOVED lines=29> */
.L_x_3547:
[----:B------:R-:W-:Y:S05]  /*2040*/  BSYNC B0 ;  /* 0x0000000000007941 */ /* 0x000fea0003800000 */
.L_x_3546:
        /* <DEDUP_REMOVED lines=29> */
.L_x_3549:
[----:B------:R-:W-:Y:S05]  /*2220*/  BSYNC B0 ;  /* 0x0000000000007941 */ /* 0x000fea0003800000 */
.L_x_3548:
        /* <DEDUP_REMOVED lines=28> */
.L_x_3551:
[----:B------:R-:W-:Y:S05]  /*23f0*/  BSYNC B0 ;  /* 0x0000000000007941 */ /* 0x000fea0003800000 */
.L_x_3550:
        /* <DEDUP_REMOVED lines=23> */
.L_x_3553:
[----:B------:R-:W-:Y:S05]  /*2570*/  BSYNC B0 ;  /* 0x0000000000007941 */ /* 0x000fea0003800000 */
.L_x_3552:
[----:B------:R-:W-:Y:S01]  /*2580*/  ISETP.GE.AND P1, PT, R23, R8, PT ;  /* 0x000000081700720c */ /* 0x000fe20003f26270 */
[----:B------:R-:W-:Y:S01]  /*2590*/  IMAD.MOV.U32 R6, RZ, RZ, c[0x0][0x198] ;  /* 0x00006600ff067624 */ /* 0x000fe200078e00ff */
[----:B------:R-:W-:Y:S03]  /*25a0*/  BSSY B0, `(.L_x_3554) ;  /* 0x0000017000007945 */ /* 0x000fe60003800000 */
[C---:B------:R-:W-:Y:S01]  /*25b0*/  IMAD.SHL.U32 R226, R6.reuse, 0x10, RZ ;  /* 0x0000001006e27824 */ /* 0x040fe200078e00ff */
[----:B------:R-:W-:-:S07]  /*25c0*/  SHF.L.U64.HI R225, R6, R10, c[0x0][0x19c] ;  /* 0x0000670006e17619 */ /* 0x000fce000001020a */
[----:B------:R-:W-:Y:S05]  /*25d0*/  @P1 BRA `(.L_x_3555) ;  /* 0x0000013000001947 */ /* 0x000fea0003800000 */
[----:B------:R-:W-:Y:S02]  /*25e0*/  ISETP.GE.AND P2, PT, R232, c[0x0][0x220], PT ;  /* 0x00008800e8007a0c */ /* 0x000fe40003f46270 */
[----:B------:R-:W-:Y:S02]  /*25f0*/  IADD3 R11, P3, R226, R134, RZ ;  /* 0x00000086e20b7210 */ /* 0x000fe40007f7e0ff */
[----:B------:R-:W-:-:S03]  /*2600*/  ISETP.GE.AND P1, PT, R40, c[0x0][0x220], PT ;  /* 0x0000880028007a0c */ /* 0x000fc60003f26270 */
[----:B------:R-:W-:-:S06]  /*2610*/  IMAD.X R0, R225, 0x1, R135, P3 ;  /* 0x00000001e1007824 */ /* 0x000fcc00018e0687 */
        /* <DEDUP_REMOVED lines=15> */
.L_x_3555:
[----:B------:R-:W-:Y:S05]  /*2710*/  BSYNC B0 ;  /* 0x0000000000007941 */ /* 0x000fea0003800000 */
.L_x_3554:
[----:B------:R-:W-:Y:S01]  /*2720*/  ISETP.GE.AND P1, PT, R9, R8, PT ;  /* 0x000000080900720c */ /* 0x000fe20003f26270 */
[----:B------:R-:W-:-:S12]  /*2730*/  BSSY B0, `(.L_x_3556) ;  /* 0x0000016000007945 */ /* 0x000fd80003800000 */
[----:B------:R-:W-:Y:S05]  /*2740*/  @P1 BRA `(.L_x_3557) ;  /* 0x0000014000001947 */ /* 0x000fea0003800000 */
[----:B------:R-:W-:Y:S01]  /*2750*/  ISETP.GE.AND P2, PT, R232, c[0x0][0x220], PT ;  /* 0x00008800e8007a0c */ /* 0x000fe20003f46270 */
[----:B------:R-:W-:Y:S01]  /*2760*/  IMAD.MOV.U32 R0, RZ, RZ, c[0x0][0x19c] ;  /* 0x00006700ff007624 */ /* 0x000fe200078e00ff */
[----:B------:R-:W-:Y:S02]  /*2770*/  LEA R11, P3, R6, R134, 0x5 ;  /* 0x00000086060b7211 */ /* 0x000fe400078628ff */
[----:B------:R-:W-:Y:S02]  /*2780*/  ISETP.GE.AND P1, PT, R40, c[0x0][0x220], PT ;  /* 0x0000880028007a0c */ /* 0x000fe40003f26270 */
[----:B------:R-:W-:-:S07]  /*2790*/  LEA.HI.X R0, R6, R135, R0, 0x5, P3 ;  /* 0x0000008706007211 */ /* 0x000fce00018f2c00 */
        /* <DEDUP_REMOVED lines=15> */
.L_x_3557:
[----:B------:R-:W-:Y:S05]  /*2890*/  BSYNC B0 ;  /* 0x0000000000007941 */ /* 0x000fea0003800000 */
.L_x_3556:
        /* <DEDUP_REMOVED lines=24> */
.L_x_3559:
[----:B------:R-:W-:Y:S05]  /*2a20*/  BSYNC B0 ;  /* 0x0000000000007941 */ /* 0x000fea0003800000 */
.L_x_3558:
[----:B------:R-:W-:Y:S01]  /*2a30*/  IADD3 R17, R20, 0x40, RZ ;  /* 0x0000004014117810 */ /* 0x000fe20007ffe0ff */
        /* <DEDUP_REMOVED lines=8> */
[C---:B--23--:R-:W-:Y:S01]  /*2ac0*/  @!P2 LEA R26, P3, R11.reuse, c[0x0][0x168], 0x1 ;  /* 0x00005a000b1aaa11 */ /* 0x04cfe200078608ff */
        /* <DEDUP_REMOVED lines=14> */
.L_x_3561:
[----:B------:R-:W-:Y:S05]  /*2bb0*/  BSYNC B0 ;  /* 0x0000000000007941 */ /* 0x000fea0003800000 */
.L_x_3560:
[----:B------:R-:W-:Y:S01]  /*2bc0*/  IADD3 R15, R20, 0x50, RZ ;  /* 0x00000050140f7810 */ /* 0x000fe20007ffe0ff */
[----:B------:R-:W-:Y:S03]  /*2bd0*/  BSSY B0, `(.L_x_3562) ;  /* 0x0000018000007945 */ /* 0x000fe60003800000 */
[----:B------:R-:W-:-:S13]  /*2be0*/  ISETP.GE.AND P1, PT, R15, R8, PT ;  /* 0x000000080f00720c */ /* 0x000fda0003f26270 */
        /* <DEDUP_REMOVED lines=22> */
.L_x_3563:
[----:B------:R-:W-:Y:S05]  /*2d50*/  BSYNC B0 ;  /* 0x0000000000007941 */ /* 0x000fea0003800000 */
.L_x_3562:
        /* <DEDUP_REMOVED lines=25> */
.L_x_3565:
[----:B------:R-:W-:Y:S05]  /*2ef0*/  BSYNC B0 ;  /* 0x0000000000007941 */ /* 0x000fea0003800000 */
.L_x_3564:
[----:B------:R-:W-:Y:S01]  /*2f00*/  IADD3 R11, R20, 0x70, RZ ;  /* 0x00000070140b7810 */ /* 0x000fe20007ffe0ff */
[----:B------:R-:W-:Y:S03]  /*2f10*/  BSSY B0, `(.L_x_3566) ;  /* 0x0000017000007945 */ /* 0x000fe60003800000 */
[----:B------:R-:W-:-:S13]  /*2f20*/  ISETP.GE.AND P1, PT, R11, R8, PT ;  /* 0x000000080b00720c */ /* 0x000fda0003f26270 */
[----:B------:R-:W-:Y:S05]  /*2f30*/  @P1 BRA `(.L_x_3567) ;  /* 0x0000014000001947 */ /* 0x000fea0003800000 */
[----:B------:R-:W-:Y:S01]  /*2f40*/  ISETP.GE.AND P3, PT, R232, c[0x0][0x220], PT ;  /* 0x00008800e8007a0c */ /* 0x000fe20003f66270 */
[----:B------:R-:W-:Y:S01]  /*2f50*/  ULDC UR4, c[0x0][0x19c] ;  /* 0x0000670000047ab9 */ /* 0x000fe20000000800 */
[----:B------:R-:W-:Y:S01]  /*2f60*/  ISETP.GE.AND P2, PT, R40, c[0x0][0x220], PT ;  /* 0x0000880028007a0c */ /* 0x000fe20003f46270 */
[----:B------:R-:W-:Y:S01]  /*2f70*/  UIMAD UR4, UR4, 0x70, URZ ;  /* 0x00000070040478a4 */ /* 0x000fe2000f8e023f */
[----:B--2---:R-:W-:-:S05]  /*2f80*/  IMAD.WIDE.U32 R28, R6, 0x70, R134 ;  /* 0x00000070061c7825 */ /* 0x004fca00078e0086 */
[----:B------:R-:W-:-:S04]  /*2f90*/  IADD3 R0, R29, UR4, RZ ;  /* 0x000000041d007c10 */ /* 0x000fc8000fffe0ff */
[C---:B------:R-:W-:Y:S01]  /*2fa0*/  @!P3 LEA R30, P4, R28.reuse, c[0x0][0x168], 0x1 ;  /* 0x00005a001c1eba11 */ /* 0x040fe200078808ff */
[----:B------:R2:W-:Y:S01]  /*2fb0*/  @P3 STS.128 [R230+0x7800], RZ ;  /* 0x007800ffe6003388 */ /* 0x0005e20000000c00 */
[C---:B---3--:R-:W-:Y:S02]  /*2fc0*/  @!P2 LEA R26, P1, R28.reuse, c[0x0][0x168], 0x1 ;  /* 0x00005a001c1aaa11 */ /* 0x048fe400078208ff */
[C-C-:B------:R-:W-:Y:S02]  /*2fd0*/  @!P3 LEA.HI.X R31, R28.reuse, c[0x0][0x16c], R0.reuse, 0x1, P4 ;  /* 0x00005b001c1fba11 */ /* 0x140fe400020f0c00 */
        /* <DEDUP_REMOVED lines=9> */
[----:B------:R2:W-:Y:S02]  /*3070*/  @!P2 LDGSTS.E.BYPASS.LTC128B.128 [R230+0xb800], [R26.64+0x80] ;  /* 0x0b8000801ae6afae */ /* 0x0005e4000b901d4e */
.L_x_3567:
[----:B------:R-:W-:Y:S05]  /*3080*/  BSYNC B0 ;  /* 0x0000000000007941 */ /* 0x000fea0003800000 */
.L_x_3566:
[----:B------:R-:W-:Y:S01]  /*3090*/  SHF.R.S32.HI R0, RZ, 0x1f, R233 ;  /* 0x0000001fff007819 */ /* 0x000fe200000114e9 */
[----:B------:R-:W-:Y:S01]  /*30a0*/  IMAD.WIDE.U32 R24, R233, c[0x0][0x320], R24 ;  /* 0x0000c800e9187a25 */ /* 0x000fe200078e0018 */
[----:B------:R-:W0:Y:S03]  /*30b0*/  LDGDEPBAR ;  /* 0x00000000000079af */ /* 0x000e260000000000 */
[----:B------:R-:W-:Y:S01]  /*30c0*/  IMAD R0, R0, c[0x0][0x320], RZ ;  /* 0x0000c80000007a24 */ /* 0x000fe200078e02ff */
[----:B--23--:R-:W-:-:S03]  /*30d0*/  LEA R26, P1, R24, c[0x0][0x318], 0x2 ;  /* 0x0000c600181a7a11 */ /* 0x00cfc600078210ff */
[----:B------:R-:W-:-:S04]  /*30e0*/  IMAD R0, R233, c[0x0][0x324], R0 ;  /* 0x0000c900e9007a24 */ /* 0x000fc800078e0200 */
[----:B------:R-:W-:-:S05]  /*30f0*/  IMAD.IADD R0, R25, 0x1, R0 ;  /* 0x0000000119007824 */ /* 0x000fca00078e0200 */
[----:B------:R-:W-:-:S05]  /*3100*/  LEA.HI.X R27, R24, c[0x0][0x31c], R0, 0x2, P1 ;  /* 0x0000c700181b7a11 */ /* 0x000fca00008f1400 */
[----:B------:R-:W2:Y:S01]  /*3110*/  LDG.E R25, [R26.64] ;  /* 0x0000000e1a197981 */ /* 0x000ea2000c1e1900 */
[----:B------:R-:W-:Y:S01]  /*3120*/  ISETP.GE.AND P2, PT, R20, R8, PT ;  /* 0x000000081400720c */ /* 0x000fe20003f46270 */
[----:B------:R-:W2:Y:S01]  /*3130*/  MUFU.RCP R0, c[0x0][0x238] ;  /* 0x00008e0000007b08 */ /* 0x000ea20000001000 */
[----:B------:R-:W-:-:S04]  /*3140*/  DEPBAR.LE SB0, 0x0 ;  /* 0x000080000000791a */ /* 0x000fc80000000000 */
[----:B------:R-:W-:Y:S01]  /*3150*/  BAR.SYNC.DEFER_BLOCKING 0x0 ;  /* 0x0000000000007b1d */ /* 0x000fe20000010000 */
[----:B------:R-:W-:Y:S01]  /*3160*/  SHF.R.S32.HI R125, RZ, 0x1f, R16 ;  /* 0x0000001fff7d7819 */ /* 0x000fe20000011410 */
[----:B------:R-:W-:Y:S01]  /*3170*/  IMAD.SHL.U32 R229, R229, 0x2, RZ ;  /* 0x00000002e5e57824 */ /* 0x000fe200078e00ff */
[C---:B------:R-:W-:Y:S02]  /*3180*/  LEA R172, P1, R42.reuse, c[0x0][0x170], 0x1 ;  /* 0x00005c002aac7a11 */ /* 0x040fe400078208ff */
[----:B------:R-:W-:Y:S01]  /*3190*/  LEA.HI R125, R125, R16, RZ, 0x2 ;  /* 0x000000107d7d7211 */ /* 0x000fe200078f10ff */
[----:B------:R-:W-:Y:S01]  /*31a0*/  BSSY B0, `(.L_x_3568) ;  /* 0x0000015000007945 */ /* 0x000fe20003800000 */
[----:B------:R-:W-:Y:S02]  /*31b0*/  LOP3.LUT R229, R229, 0x6, RZ, 0xc0, !PT ;  /* 0x00000006e5e57812 */ /* 0x000fe400078ec0ff */
[----:B------:R-:W-:Y:S02]  /*31c0*/  LEA.HI.X R173, R42, c[0x0][0x174], R36, 0x1, P1 ;  /* 0x00005d002aad7a11 */ /* 0x000fe400008f0c24 */
[----:B------:R-:W-:Y:S01]  /*31d0*/  SHF.R.S32.HI R125, RZ, 0x2, R125 ;  /* 0x00000002ff7d7819 */ /* 0x000fe2000001147d */
[----:B------:R3:W-:Y:S04]  /*31e0*/  @P2 STS.128 [R230+0xc000], RZ ;  /* 0x00c000ffe6002388 */ /* 0x0007e80000000c00 */
[----:B------:R3:W-:Y:S01]  /*31f0*/  @P2 STS.128 [R230+0x10000], RZ ;  /* 0x010000ffe6002388 */ /* 0x0007e20000000c00 */
        /* <DEDUP_REMOVED lines=15> */
.L_x_3569:
[----:B---3--:R-:W-:Y:S05]  /*32f0*/  BSYNC B0 ;  /* 0x0000000000007941 */ /* 0x008fea0003800000 */
.L_x_3568:
        /* <DEDUP_REMOVED lines=25> */
.L_x_3571:
[----:B------:R-:W-:Y:S05]  /*3490*/  BSYNC B0 ;  /* 0x0000000000007941 */ /* 0x000fea0003800000 */
.L_x_3570:
        /* <DEDUP_REMOVED lines=25> */
.L_x_3573:
[----:B------:R-:W-:Y:S05]  /*3630*/  BSYNC B0 ;  /* 0x0000000000007941 */ /* 0x000fea0003800000 */
.L_x_3572:
        /* <DEDUP_REMOVED lines=26> */
.L_x_3575:
[----:B------:R-:W-:Y:S05]  /*37e0*/  BSYNC B0 ;  /* 0x0000000000007941 */ /* 0x000fea0003800000 */
.L_x_3574:
        /* <DEDUP_REMOVED lines=25> */
.L_x_3577:
[----:B------:R-:W-:Y:S05]  /*3980*/  BSYNC B0 ;  /* 0x0000000000007941 */ /* 0x000fea0003800000 */
.L_x_3576:
        /* <DEDUP_REMOVED lines=26> */
.L_x_3579:
[----:B------:R-:W-:Y:S05]  /*3b30*/  BSYNC B0 ;  /* 0x0000000000007941 */ /* 0x000fea0003800000 */
.L_x_3578:
        /* <DEDUP_REMOVED lines=26> */
.L_x_3581:
[----:B------:R-:W-:Y:S05]  /*3ce0*/  BSYNC B0 ;  /* 0x0000000000007941 */ /* 0x000fea0003800000 */
.L_x_3580:
        /* <DEDUP_REMOVED lines=26> */
.L_x_3583:
[----:B------:R-:W-:Y:S05]  /*3e90*/  BSYNC B0 ;  /* 0x0000000000007941 */ /* 0x000fea0003800000 */
.L_x_3582:
[C---:B-1----:R-:W-:Y:S01]  /*3ea0*/  LEA.HI R10, R7.reuse, R7, RZ, 0x1 ;  /* 0x00000007070a7211 */ /* 0x042fe200078f08ff */
        /* <DEDUP_REMOVED lines=10> */
[----:B------:R-:W-:Y:S01]  /*3f50*/  IMAD R126, R127, 0x10, R126 ;  /* 0x000000107f7e7824 */ /* 0x000fe200078e027e */
[----:B------:R-:W-:Y:S01]  /*3f60*/  LOP3.LUT R124, R124, 0xfffffe00, RZ, 0xc0, !PT ;  /* 0xfffffe007c7c7812 */ /* 0x000fe200078ec0ff */
[----:B------:R-:W-:Y:S01]  /*3f70*/  IMAD.SHL.U32 R8, R221, 0x8, RZ ;  /* 0x00000008dd087824 */ /* 0x000fe200078e00ff */
[----:B------:R-:W-:-:S02]  /*3f80*/  LOP3.LUT R20, R7, 0x8, R20, 0xf8, !PT ;  /* 0x0000000807147812 */ /* 0x000fc400078ef814 */
[----:B------:R-:W-:Y:S01]  /*3f90*/  SHF.R.U32.HI R7, RZ, 0x3, R7 ;  /* 0x00000003ff077819 */ /* 0x000fe20000011607 */
[----:B------:R-:W-:Y:S01]  /*3fa0*/  IMAD R222, R127, 0x400, R124 ;  /* 0x000004007fde7824 */ /* 0x000fe200078e027c */
[----:B------:R-:W-:Y:S02]  /*3fb0*/  LOP3.LUT R8, R9, 0x8, R8, 0xf8, !PT ;  /* 0x0000000809087812 */ /* 0x000fe400078ef808 */
[----:B------:R-:W-:Y:S02]  /*3fc0*/  SHF.R.U32.HI R9, RZ, 0x3, R9 ;  /* 0x00000003ff097819 */ /* 0x000fe40000011609 */
[----:B------:R-:W-:Y:S02]  /*3fd0*/  LOP3.LUT R20, R20, R7, RZ, 0x3c, !PT ;  /* 0x0000000714147212 */ /* 0x000fe400078e3cff */
[----:B------:R-:W-:-:S03]  /*3fe0*/  LOP3.LUT R7, R8, R9, RZ, 0x3c, !PT ;  /* 0x0000000908077212 */ /* 0x000fc600078e3cff */
[----:B------:R-:W-:Y:S02]  /*3ff0*/  IMAD R221, R221, 0x200, R20 ;  /* 0x00000200dddd7824 */ /* 0x000fe400078e0214 */
[----:B------:R-:W-:Y:S02]  /*4000*/  IMAD.IADD R222, R7, 0x1, R222 ;  /* 0x0000000107de7824 */ /* 0x000fe400078e02de */
        /* <DEDUP_REMOVED lines=9> */
[----:B------:R-:W5:Y:S01]  /*40a0*/  LDSM.16.M88.4 R24, [R221+0x4000] ;  /* 0x00400000dd18783b */ /* 0x000f620000000200 */
[----:B------:R-:W-:Y:S01]  /*40b0*/  IMAD R218, R3, 0x2, R222 ;  /* 0x0000000203da7824 */ /* 0x000fe200078e02de */
[----:B------:R-:W-:Y:S01]  /*40c0*/  IADD3 R211, R219, 0x800, RZ ;  /* 0x00000800dbd37810 */ /* 0x000fe20007ffe0ff */
[----:B------:R-:W-:Y:S01]  /*40d0*/  IMAD R217, R3, 0x2, R220 ;  /* 0x0000000203d97824 */ /* 0x000fe200078e02dc */
[----:B------:R-:W2:Y:S01]  /*40e0*/  LDSM.16.M88.4 R88, [R221+0x5000] ;  /* 0x00500000dd58783b */ /* 0x000ea20000000200 */
[----:B------:R-:W-:-:S02]  /*40f0*/  SEL R2, R2, 0xffffffc0, !P2 ;  /* 0xffffffc002027807 */ /* 0x000fc40005000000 */
[C---:B------:R-:W-:Y:S01]  /*4100*/  IADD3 R210, R219.reuse, 0x1000, RZ ;  /* 0x00001000dbd27810 */ /* 0x040fe20007ffe0ff */
[----:B------:R-:W3:Y:S01]  /*4110*/  LDSM.16.M88.4 R80, [R221+0x5800] ;  /* 0x00580000dd50783b */ /* 0x000ee20000000200 */
[----:B------:R-:W-:Y:S01]  /*4120*/  IADD3 R209, R219, 0x1800, RZ ;  /* 0x00001800dbd17810 */ /* 0x000fe20007ffe0ff */
[----:B------:R-:W-:Y:S01]  /*4130*/  IMAD.IADD R215, R221, 0x1, R2 ;  /* 0x00000001ddd77824 */ /* 0x000fe200078e0202 */
[C---:B------:R-:W-:Y:S01]  /*4140*/  IADD3 R208, R219.reuse, 0x2000, RZ ;  /* 0x00002000dbd07810 */ /* 0x040fe20007ffe0ff */
[----:B------:R-:W4:Y:S01]  /*4150*/  LDSM.16.M88.4 R72, [R221+0x6000] ;  /* 0x00600000dd48783b */ /* 0x000f220000000200 */
[----:B------:R-:W-:Y:S01]  /*4160*/  IMAD.IADD R204, R2, 0x1, R219 ;  /* 0x0000000102cc7824 */ /* 0x000fe200078e02db */
[----:B------:R-:W-:Y:S02]  /*4170*/  IADD3 R2, R126, 0x1, R125 ;  /* 0x000000017e027810 */ /* 0x000fe40007ffe07d */
[----:B------:R-:W2:Y:S01]  /*4180*/  LDSM.16.M88.4 R64, [R221+0x6800] ;  /* 0x00680000dd40783b */ /* 0x000ea20000000200 */
[----:B------:R-:W-:-:S02]  /*4190*/  IADD3 R207, R219, 0x2800, RZ ;  /* 0x00002800dbcf7810 */ /* 0x000fc40007ffe0ff */
[----:B------:R-:W-:Y:S01]  /*41a0*/  IADD3 R2, R41, R2, -R129 ;  /* 0x0000000229027210 */ /* 0x000fe20007ffe881 */
[----:B------:R-:W2:Y:S01]  /*41b0*/  LDSM.16.M88.4 R56, [R221+0x7000] ;  /* 0x00700000dd38783b */ /* 0x000ea20000000200 */
[C---:B------:R-:W-:Y:S02]  /*41c0*/  IADD3 R206, R219.reuse, 0x3000, RZ ;  /* 0x00003000dbce7810 */ /* 0x040fe40007ffe0ff */
[----:B------:R-:W-:Y:S01]  /*41d0*/  IADD3 R2, R2, c[0x0][0x2e8], RZ ;  /* 0x0000ba0002027a10 */ /* 0x000fe20007ffe0ff */
[----:B------:R-:W2:Y:S01]  /*41e0*/  LDSM.16.M88.4 R44, [R221+0x7800] ;  /* 0x00780000dd2c783b */ /* 0x000ea20000000200 */
[----:B------:R-:W-:Y:S02]  /*41f0*/  IADD3 R205, R219, 0x3800, RZ ;  /* 0x00003800dbcd7810 */ /* 0x000fe40007ffe0ff */
[C---:B------:R-:W-:Y:S01]  /*4200*/  IADD3 R188, R2.reuse, 0x8, RZ ;  /* 0x0000000802bc7810 */ /* 0x040fe20007ffe0ff */
[----:B------:R-:W-:Y:S01]  /*4210*/  LDSM.16.M88.4 R96, [R220] ;  /* 0x00000000dc60783b */ /* 0x000fe20000000200 */
[----:B------:R-:W-:-:S02]  /*4220*/  IMNMX R189, R2, R41, PT ;  /* 0x0000002902bd7217 */ /* 0x000fc40003800200 */
[----:B------:R-:W-:Y:S01]  /*4230*/  IMNMX R188, R188, R41, PT ;  /* 0x00000029bcbc7217 */ /* 0x000fe20003800200 */
[----:B------:R-:W3:Y:S01]  /*4240*/  LDSM.16.M88.4 R8, [R219+0x800] ;  /* 0x00080000db08783b */ /* 0x000ee20000000200 */
[----:B------:R-:W-:Y:S02]  /*4250*/  LOP3.LUT R2, R7, R124, RZ, 0xfc, !PT ;  /* 0x0000007c07027212 */ /* 0x000fe400078efcff */
[C---:B------:R-:W-:Y:S01]  /*4260*/  IADD3 R203, R219.reuse, 0x4000, RZ ;  /* 0x00004000dbcb7810 */ /* 0x040fe20007ffe0ff */
[----:B-1--4-:R-:W-:Y:S01]  /*4270*/  HMMA.16816.F32 R20, R48, R16, RZ ;  /* 0x000000103014723c */ /* 0x012fe200000018ff */
[----:B------:R-:W1:Y:S01]  /*4280*/  LDSM.16.M88.4 R32, [R219] ;  /* 0x00000000db20783b */ /* 0x000e620000000200 */
[C---:B------:R-:W-:Y:S02]  /*4290*/  IADD3 R202, R219.reuse, 0x4800, RZ ;  /* 0x00004800dbca7810 */ /* 0x040fe40007ffe0ff */
[C---:B------:R-:W-:Y:S01]  /*42a0*/  IADD3 R201, R219.reuse, 0x5000, RZ ;  /* 0x00005000dbc97810 */ /* 0x040fe20007ffe0ff */
[----:B------:R-:W-:Y:S01]  /*42b0*/  LDSM.16.M88.4 R100, [R218] ;  /* 0x00000000da64783b */ /* 0x000fe20000000200 */
[----:B------:R-:W-:-:S02]  /*42c0*/  IADD3 R200, R219, 0x5800, RZ ;  /* 0x00005800dbc87810 */ /* 0x000fc40007ffe0ff */
[C---:B------:R-:W-:Y:S01]  /*42d0*/  HMMA.16816.F32 R16, R48.reuse, R18, RZ ;  /* 0x000000123010723c */ /* 0x040fe200000018ff */
[----:B------:R-:W4:Y:S01]  /*42e0*/  LDSM.16.M88.4 R120, [R219+0x1000] ;  /* 0x00100000db78783b */ /* 0x000f220000000200 */
[C---:B------:R-:W-:Y:S02]  /*42f0*/  IADD3 R199, R219.reuse, 0x6000, RZ ;  /* 0x00006000dbc77810 */ /* 0x040fe40007ffe0ff */
[C---:B------:R-:W-:Y:S01]  /*4300*/  IADD3 R198, R219.reuse, 0x6800, RZ ;  /* 0x00006800dbc67810 */ /* 0x040fe20007ffe0ff */
[----:B------:R-:W-:Y:S01]  /*4310*/  LDSM.16.M88.4 R116, [R219+0x1800] ;  /* 0x00180000db74783b */ /* 0x000fe20000000200 */
[C---:B------:R-:W-:Y:S02]  /*4320*/  IADD3 R197, R219.reuse, 0x7000, RZ ;  /* 0x00007000dbc57810 */ /* 0x040fe40007ffe0ff */
[----:B-----5:R-:W-:Y:S01]  /*4330*/  HMMA.16816.F32 R28, R48, R24, RZ ;  /* 0x00000018301c723c */ /* 0x020fe200000018ff */
[----:B------:R-:W-:Y:S01]  /*4340*/  LDSM.16.M88.4 R104, [R219+0x3800] ;  /* 0x00380000db68783b */ /* 0x000fe20000000200 */
[----:B------:R-:W-:-:S03]  /*4350*/  IADD3 R196, R219, 0x7800, RZ ;  /* 0x00007800dbc47810 */ /* 0x000fc60007ffe0ff */
[----:B------:R-:W-:Y:S03]  /*4360*/  LDSM.16.M88.4 R108, [R219+0x2800] ;  /* 0x00280000db6c783b */ /* 0x000fe60000000200 */
[C---:B------:R-:W-:Y:S01]  /*4370*/  HMMA.16816.F32 R24, R48.reuse, R26, RZ ;  /* 0x0000001a3018723c */ /* 0x040fe200000018ff */
[----:B------:R-:W-:Y:S04]  /*4380*/  LDSM.16.M88.4 R112, [R219+0x2000] ;  /* 0x00200000db70783b */ /* 0x000fe80000000200 */
[----:B------:R-:W-:Y:S03]  /*4390*/  LDSM.16.M88.4 R92, [R215+0x5000] ;  /* 0x00500000d75c783b */ /* 0x000fe60000000200 */
[C---:B--2---:R-:W-:Y:S08]  /*43a0*/  HMMA.16816.F32 R12, R48.reuse, R88, RZ ;  /* 0x00000058300c723c */ /* 0x044ff000000018ff */
        /* <DEDUP_REMOVED lines=15> */
[C---:B-1----:R-:W-:Y:S08]  /*44a0*/  HMMA.16816.F32 R28, R96.reuse, R32, R28 ;  /* 0x00000020601c723c */ /* 0x042ff0000000181c */
[C---:B------:R-:W-:Y:S01]  /*44b0*/  HMMA.16816.F32 R24, R96.reuse, R34, R24 ;  /* 0x000000226018723c */ /* 0x040fe20000001818 */
[----:B------:R-:W1:Y:S07]  /*44c0*/  LDSM.16.M88.4 R32, [R215+0x4000] ;  /* 0x00400000d720783b */ /* 0x000e6e0000000200 */
[C---:B----4-:R-:W-:Y:S08]  /*44d0*/  HMMA.16816.F32 R12, R96.reuse, R120, R12 ;  /* 0x00000078600c723c */ /* 0x050ff0000000180c */
[C---:B--2---:R-:W-:Y:S08]  /*44e0*/  HMMA.16816.F32 R60, R96.reuse, R44, R60 ;  /* 0x0000002c603c723c */ /* 0x044ff0000000183c */
[----:B------:R-:W-:Y:S01]  /*44f0*/  HMMA.16816.F32 R56, R96, R46, R56 ;  /* 0x0000002e6038723c */ /* 0x000fe20000001838 */
[----:B------:R-:W2:Y:S07]  /*4500*/  LDSM.16.M88.4 R44, [R215+0x5800] ;  /* 0x00580000d72c783b */ /* 0x000eae0000000200 */
[C---:B---3--:R-:W-:Y:S08]  /*4510*/  HMMA.16816.F32 R20, R100.reuse, R8, R20 ;  /* 0x000000086414723c */ /* 0x048ff00000001814 */
[----:B------:R-:W-:Y:S01]  /*4520*/  HMMA.16816.F32 R16, R100, R10, R16 ;  /* 0x0000000a6410723c */ /* 0x000fe20000001810 */
[----:B------:R-:W3:Y:S07]  /*4530*/  LDSM.16.M88.4 R8, [R215+0x7000] ;  /* 0x00700000d708783b */ /* 0x000eee0000000200 */
        /* <DEDUP_REMOVED lines=16> */
[----:B------:R-:W-:Y:S04]  /*4640*/  LDSM.16.M88.4 R96, [R217] ;  /* 0x00000000d960783b */ /* 0x000fe80000000200 */
[----:B------:R-:W-:Y:S03]  /*4650*/  LDSM.16.M88.4 R112, [R204+0x2000] ;  /* 0x00200000cc70783b */ /* 0x000fe60000000200 */
[C---:B------:R-:W-:Y:S08]  /*4660*/  HMMA.16816.F32 R12, R100.reuse, R92, R12 ;  /* 0x0000005c640c723c */ /* 0x040ff0000000180c */
[C---:B------:R-:W-:Y:S01]  /*4670*/  HMMA.16816.F32 R88, R100.reuse, R94, R88 ;  /* 0x0000005e6458723c */ /* 0x040fe20000001858 */
[----:B------:R-:W4:Y:S07]  /*4680*/  LDSM.16.M88.4 R92, [R204] ;  /* 0x00000000cc5c783b */ /* 0x000f2e0000000200 */
        /* <DEDUP_REMOVED lines=13> */
[----:B------:R-:W-:Y:S01]  /*4760*/  HMMA.16816.F32 R72, R100, R110, R72 ;  /* 0x0000006e6448723c */ /* 0x000fe20000001848 */
[----:B------:R-:W5:Y:S04]  /*4770*/  LDSM.16.M88.4 R108, [R204+0x2800] ;  /* 0x00280000cc6c783b */ /* 0x000f680000000200 */
[----:B------:R-:W1:Y:S03]  /*4780*/  LDSM.16.M88.4 R100, [R204+0x3800] ;  /* 0x00380000cc64783b */ /* 0x000e660000000200 */
        /* <DEDUP_REMOVED lines=8> */
[----:B------:R-:W2:Y:S07]  /*4810*/  LDSM.16.M88.4 R8, [R222+0x2000] ;  /* 0x00200000de08783b */ /* 0x000eae0000000200 */
[C---:B-1----:R-:W-:Y:S08]  /*4820*/  HMMA.16816.F32 R84, R96.reuse, R32, R84 ;  /* 0x000000206054723c */ /* 0x042ff00000001854 */
[C---:B------:R-:W-:Y:S01]  /*4830*/  HMMA.16816.F32 R80, R96.reuse, R34, R80 ;  /* 0x000000226050723c */ /* 0x040fe20000001850 */
[----:B------:R-:W1:Y:S07]  /*4840*/  LDSM.16.M88.4 R32, [R221+0x9000] ;  /* 0x00900000dd20783b */ /* 0x000e6e0000000200 */
[C---:B----4-:R-:W-:Y:S08]  /*4850*/  HMMA.16816.F32 R60, R96.reuse, R104, R60 ;  /* 0x00000068603c723c */ /* 0x050ff0000000183c */
[C---:B------:R-:W-:Y:S01]  /*4860*/  HMMA.16816.F32 R56, R96.reuse, R106, R56 ;  /* 0x0000006a6038723c */ /* 0x040fe20000001838 */
[----:B------:R-:W3:Y:S07]  /*4870*/  LDSM.16.M88.4 R104, [R221+0x9800] ;  /* 0x00980000dd68783b */ /* 0x000eee0000000200 */
[C---:B------:R-:W-:Y:S08]  /*4880*/  HMMA.16816.F32 R76, R96.reuse, R112, R76 ;  /* 0x00000070604c723c */ /* 0x040ff0000000184c */
[C---:B------:R-:W-:Y:S01]  /*4890*/  HMMA.16816.F32 R72, R96.reuse, R114, R72 ;  /* 0x000000726048723c */ /* 0x040fe20000001848 */
[----:B------:R-:W-:Y:S07]  /*48a0*/  LDSM.16.M88.4 R112, [R220+0x2000] ;  /* 0x00200000dc70783b */ /* 0x000fee0000000200 */
[C---:B-----5:R-:W-:Y:S08]  /*48b0*/  HMMA.16816.F32 R68, R96.reuse, R108, R68 ;  /* 0x0000006c6044723c */ /* 0x060ff00000001844 */
[C---:B------:R-:W-:Y:S01]  /*48c0*/  HMMA.16816.F32 R64, R96.reuse, R110, R64 ;  /* 0x0000006e6040723c */ /* 0x040fe20000001840 */
[----:B------:R-:W-:Y:S07]  /*48d0*/  LDSM.16.M88.4 R108, [R219+0x5800] ;  /* 0x00580000db6c783b */ /* 0x000fee0000000200 */
[C---:B------:R-:W-:Y:S08]  /*48e0*/  HMMA.16816.F32 R52, R96.reuse, R100, R52 ;  /* 0x000000646034723c */ /* 0x040ff00000001834 */
[----:B------:R-:W-:Y:S01]  /*48f0*/  HMMA.16816.F32 R48, R96, R102, R48 ;  /* 0x000000666030723c */ /* 0x000fe20000001830 */
[----:B------:R-:W4:Y:S04]  /*4900*/  LDSM.16.M88.4 R100, [R221+0xa000] ;  /* 0x00a00000dd64783b */ /* 0x000f280000000200 */
[----:B------:R-:W5:Y:S03]  /*4910*/  LDSM.16.M88.4 R96, [R221+0xa800] ;  /* 0x00a80000dd60783b */ /* 0x000f660000000200 */
        /* <DEDUP_REMOVED lines=21> */
[C---:B------:R-:W-:Y:S08]  /*4a70*/  HMMA.16816.F32 R52, R8.reuse, R44, R52 ;  /* 0x0000002c0834723c */ /* 0x040ff00000001834 */
[----:B------:R-:W-:Y:S01]  /*4a80*/  HMMA.16816.F32 R48, R8, R46, R48 ;  /* 0x0000002e0830723c */ /* 0x000fe20000001830 */
[----:B------:R-:W-:Y:S04]  /*4a90*/  LDSM.16.M88.4 R44, [R215+0x8000] ;  /* 0x00800000d72c783b */ /* 0x000fe80000000200 */
[----:B------:R-:W2:Y:S03]  /*4aa0*/  LDSM.16.M88.4 R8, [R218+0x2000] ;  /* 0x00200000da08783b */ /* 0x000ea60000000200 */
[C---:B-1----:R-:W-:Y:S08]  /*4ab0*/  HMMA.16816.F32 R28, R112.reuse, R32, R28 ;  /* 0x00000020701c723c */ /* 0x042ff0000000181c */
[C---:B------:R-:W-:Y:S01]  /*4ac0*/  HMMA.16816.F32 R24, R112.reuse, R34, R24 ;  /* 0x000000227018723c */ /* 0x040fe20000001818 */
[----:B------:R-:W-:Y:S07]  /*4ad0*/  LDSM.16.M88.4 R32, [R215+0x8800] ;  /* 0x00880000d720783b */ /* 0x000fee0000000200 */
[C---:B------:R-:W-:Y:S08]  /*4ae0*/  HMMA.16816.F32 R84, R112.reuse, R108, R84 ;  /* 0x0000006c7054723c */ /* 0x040ff00000001854 */
[C---:B------:R-:W-:Y:S08]  /*4af0*/  HMMA.16816.F32 R80, R112.reuse, R110, R80 ;  /* 0x0000006e7050723c */ /* 0x040ff00000001850 */
[C---:B------:R-:W-:Y:S08]  /*4b00*/  HMMA.16816.F32 R12, R112.reuse, R116, R12 ;  /* 0x00000074700c723c */ /* 0x040ff0000000180c */
[C---:B------:R-:W-:Y:S01]  /*4b10*/  HMMA.16816.F32 R88, R112.reuse, R118, R88 ;  /* 0x000000767058723c */ /* 0x040fe20000001858 */
[----:B------:R-:W-:Y:S07]  /*4b20*/  LDSM.16.M88.4 R116, [R204+0x4000] ;  /* 0x00400000cc74783b */ /* 0x000fee0000000200 */
[----:B---3--:R-:W-:Y:S01]  /*4b30*/  HMMA.16816.F32 R108, R112, R104, R76 ;  /* 0x00000068706c723c */ /* 0x008fe2000000184c */
[----:B------:R-:W1:Y:S07]  /*4b40*/  LDSM.16.M88.4 R76, [R217+0x2000] ;  /* 0x00200000d94c783b */ /* 0x000e6e0000000200 */
[C---:B--2---:R-:W-:Y:S08]  /*4b50*/  HMMA.16816.F32 R28, R8.reuse, R44, R28 ;  /* 0x0000002c081c723c */ /* 0x044ff0000000181c */
[----:B------:R-:W-:Y:S01]  /*4b60*/  HMMA.16816.F32 R44, R8, R46, R24 ;  /* 0x0000002e082c723c */ /* 0x000fe20000001818 */
[----:B------:R-:W2:Y:S07]  /*4b70*/  LDSM.16.M88.4 R24, [R215+0x9000] ;  /* 0x00900000d718783b */ /* 0x000eae0000000200 */
[C---:B------:R-:W-:Y:S08]  /*4b80*/  HMMA.16816.F32 R20, R112.reuse, R120, R20 ;  /* 0x000000787014723c */ /* 0x040ff00000001814 */
[C---:B------:R-:W-:Y:S08]  /*4b90*/  HMMA.16816.F32 R16, R112.reuse, R122, R16 ;  /* 0x0000007a7010723c */ /* 0x040ff00000001810 */
[C---:B------:R-:W-:Y:S08]  /*4ba0*/  HMMA.16816.F32 R52, R112.reuse, R92, R52 ;  /* 0x0000005c7034723c */ /* 0x040ff00000001834 */
[C---:B------:R-:W-:Y:S01]  /*4bb0*/  HMMA.16816.F32 R48, R112.reuse, R94, R48 ;  /* 0x0000005e7030723c */ /* 0x040fe20000001830 */
[----:B------:R-:W3:Y:S07]  /*4bc0*/  LDSM.16.M88.4 R92, [R204+0x4800] ;  /* 0x00480000cc5c783b */ /* 0x000eee0000000200 */
[----:B------:R-:W-:Y:S07]  /*4bd0*/  HMMA.16816.F32 R68, R112, R100, R68 ;  /* 0x000000647044723c */ /* 0x000fee0000001844 */
[----:B------:R-:W-:Y:S01]  /*4be0*/  IMAD.IADD R100, R4, 0x1, R229 ;  /* 0x0000000104647824 */ /* 0x000fe200078e02e5 */
[----:B-1----:R-:W-:Y:S04]  /*4bf0*/  HMMA.16816.F32 R44, R76, R118, R44 ;  /* 0x000000764c2c723c */ /* 0x002fe8000000182c */
[----:B------:R-:W-:-:S04]  /*4c00*/  IADD3 R7, R100, 0x9, RZ ;  /* 0x0000000964077810 */ /* 0x000fc80007ffe0ff */
[----:B------:R-:W-:Y:S01]  /*4c10*/  HMMA.16816.F32 R60, R112, R96, R60 ;  /* 0x00000060703c723c */ /* 0x000fe2000000183c */
[C---:B------:R-:W-:Y:S02]  /*4c20*/  ISETP.GE.AND P3, PT, R7.reuse, R189, PT ;  /* 0x000000bd0700720c */ /* 0x040fe40003f66270 */
[----:B------:R-:W-:-:S04]  /*4c30*/  ISETP.GE.AND P2, PT, R7, R188, PT ;  /* 0x000000bc0700720c */ /* 0x000fc80003f46270 */
[C---:B------:R-:W-:Y:S01]  /*4c40*/  IADD3 R96, R100.reuse, 0x8, RZ ;  /* 0x0000000864607810 */ /* 0x040fe20007ffe0ff */
[----:B------:R-:W-:Y:S01]  /*4c50*/  HMMA.16816.F32 R20, R8, R32, R20 ;  /* 0x000000200814723c */ /* 0x000fe20000001814 */
[----:B------:R-:W-:Y:S02]  /*4c60*/  IADD3 R97, R100, 0x1, RZ ;  /* 0x0000000164617810 */ /* 0x000fe40007ffe0ff */
[----:B------:R-:W1:Y:S01]  /*4c70*/  I2F R105, R96 ;  /* 0x0000006000697306 */ /* 0x000e620000201400 */
[-C--:B------:R-:W-:Y:S02]  /*4c80*/  ISETP.GE.AND P5, PT, R96, R189.reuse, PT ;  /* 0x000000bd6000720c */ /* 0x080fe40003fa6270 */
[C---:B------:R-:W-:Y:S02]  /*4c90*/  ISETP.GE.AND P6, PT, R97.reuse, R189, PT ;  /* 0x000000bd6100720c */ /* 0x040fe40003fc6270 */
[----:B------:R-:W-:Y:S01]  /*4ca0*/  HMMA.16816.F32 R28, R76, R116, R28 ;  /* 0x000000744c1c723c */ /* 0x000fe2000000181c */
[----:B------:R-:W-:-:S02]  /*4cb0*/  ISETP.GE.AND P4, PT, R97, R188, PT ;  /* 0x000000bc6100720c */ /* 0x000fc40003f86270 */
[----:B------:R4:W5:Y:S01]  /*4cc0*/  I2F R101, R97 ;  /* 0x0000006100657306 */ /* 0x0009620000201400 */
[----:B------:R-:W-:-:S04]  /*4cd0*/  ISETP.GE.AND P1, PT, R96, R188, PT ;  /* 0x000000bc6000720c */ /* 0x000fc80003f26270 */
[----:B------:R-:W-:Y:S01]  /*4ce0*/  HMMA.16816.F32 R16, R8, R34, R16 ;  /* 0x000000220810723c */ /* 0x000fe20000001810 */
[----:B------:R-:W3:Y:S01]  /*4cf0*/  LDSM.16.M88.4 R32, [R215+0x9800] ;  /* 0x00980000d720783b */ /* 0x000ee20000000200 */
[CC--:B-1----:R-:W-:Y:S02]  /*4d00*/  FFMA.FTZ R44, R0.reuse, R105.reuse, R44 ;  /* 0x00000069002c7223 */ /* 0x0c2fe4000001002c */
[----:B------:R-:W-:-:S04]  /*4d10*/  FFMA.FTZ R46, R0, R105, R46 ;  /* 0x00000069002e7223 */ /* 0x000fc8000001002e */
[----:B------:R-:W-:Y:S01]  /*4d20*/  HMMA.16816.F32 R56, R112, R98, R56 ;  /* 0x000000627038723c */ /* 0x000fe20000001838 */
[----:B------:R-:W-:Y:S01]  /*4d30*/  FSEL R104, R44, -INF , !P5 ;  /* 0xff8000002c687808 */ /* 0x000fe20006800000 */
[----:B----4-:R-:W1:Y:S01]  /*4d40*/  LDSM.16.M88.4 R96, [R204+0x5000] ;  /* 0x00500000cc60783b */ /* 0x010e620000000200 */
[----:B------:R-:W-:-:S05]  /*4d50*/  IADD3 R44, R100, 0x18, RZ ;  /* 0x00000018642c7810 */ /* 0x000fca0007ffe0ff */
[----:B--2---:R-:W-:Y:S01]  /*4d60*/  HMMA.16816.F32 R12, R8, R24, R12 ;  /* 0x00000018080c723c */ /* 0x004fe2000000180c */
[----:B------:R-:W2:Y:S01]  /*4d70*/  I2F R24, R7 ;  /* 0x0000000700187306 */ /* 0x000ea20000201400 */
[CC--:B-----5:R-:W-:Y:S02]  /*4d80*/  FFMA.FTZ R29, R0.reuse, R101.reuse, R29 ;  /* 0x00000065001d7223 */ /* 0x0e0fe4000001001d */
[----:B------:R-:W-:Y:S01]  /*4d90*/  FFMA.FTZ R31, R0, R101, R31 ;  /* 0x00000065001f7223 */ /* 0x000fe2000001001f */
[----:B------:R-:W-:Y:S02]  /*4da0*/  FSEL R101, R46, -INF , !P1 ;  /* 0xff8000002e657808 */ /* 0x000fe40004800000 */
[C---:B------:R-:W-:Y:S01]  /*4db0*/  IADD3 R25, R100.reuse, 0x10, RZ ;  /* 0x0000001064197810 */ /* 0x040fe20007ffe0ff */
[----:B---3--:R-:W-:Y:S03]  /*4dc0*/  HMMA.16816.F32 R20, R76, R92, R20 ;  /* 0x0000005c4c14723c */ /* 0x008fe60000001814 */
[----:B------:R-:W3:Y:S04]  /*4dd0*/  I2F R41, R25 ;  /* 0x0000001900297306 */ /* 0x000ee80000201400 */
[----:B------:R-:W-:Y:S01]  /*4de0*/  IADD3 R92, R100, 0x11, RZ ;  /* 0x00000011645c7810 */ /* 0x000fe20007ffe0ff */
[----:B------:R-:W-:Y:S01]  /*4df0*/  HMMA.16816.F32 R72, R112, R106, R72 ;  /* 0x0000006a7048723c */ /* 0x000fe20000001848 */
[CC--:B--2---:R-:W-:Y:S01]  /*4e00*/  FFMA.FTZ R45, R0.reuse, R24.reuse, R45 ;  /* 0x00000018002d7223 */ /* 0x0c4fe2000001002d */
[----:B------:R-:W-:Y:S01]  /*4e10*/  FSEL R7, R31, -INF , !P4 ;  /* 0xff8000001f077808 */ /* 0x000fe20006000000 */
[----:B------:R-:W-:Y:S01]  /*4e20*/  FFMA.FTZ R47, R0, R24, R47 ;  /* 0x00000018002f7223 */ /* 0x000fe2000001002f */
[----:B------:R-:W-:Y:S01]  /*4e30*/  ISETP.GE.AND P4, PT, R25, R188, PT ;  /* 0x000000bc1900720c */ /* 0x000fe20003f86270 */
[----:B------:R2:W4:Y:S01]  /*4e40*/  I2F R31, R92 ;  /* 0x0000005c001f7306 */ /* 0x0005220000201400 */
[----:B------:R-:W-:-:S02]  /*4e50*/  IADD3 R93, R100, 0x19, RZ ;  /* 0x00000019645d7810 */ /* 0x000fc40007ffe0ff */
[----:B------:R-:W-:Y:S01]  /*4e60*/  HMMA.16816.F32 R64, R112, R102, R64 ;  /* 0x000000667040723c */ /* 0x000fe20000001840 */
[----:B------:R-:W-:Y:S02]  /*4e70*/  FSEL R106, R45, -INF , !P3 ;  /* 0xff8000002d6a7808 */ /* 0x000fe40005800000 */
[-C--:B------:R-:W-:Y:S02]  /*4e80*/  ISETP.GE.AND P3, PT, R44, R189.reuse, PT ;  /* 0x000000bd2c00720c */ /* 0x080fe40003f66270 */
[-C--:B------:R-:W-:Y:S01]  /*4e90*/  ISETP.GE.AND P5, PT, R92, R189.reuse, PT ;  /* 0x000000bd5c00720c */ /* 0x080fe20003fa6270 */
[----:B------:R-:W-:Y:S01]  /*4ea0*/  I2F R103, R100 ;  /* 0x0000006400677306 */ /* 0x000fe20000201400 */
[----:B------:R-:W-:Y:S01]  /*4eb0*/  FSEL R102, R29, -INF , !P6 ;  /* 0xff8000001d667808 */ /* 0x000fe20007000000 */
[----:B------:R-:W-:Y:S01]  /*4ec0*/  HMMA.16816.F32 R16, R76, R94, R16 ;  /* 0x0000005e4c10723c */ /* 0x000fe20000001810 */
[----:B------:R-:W-:Y:S01]  /*4ed0*/  ISETP.GE.AND P6, PT, R25, R189, PT ;  /* 0x000000bd1900720c */ /* 0x000fe20003fc6270 */
[-C--:B---3--:R-:W-:Y:S01]  /*4ee0*/  FFMA.FTZ R22, R0, R41.reuse, R22 ;  /* 0x0000002900167223 */ /* 0x088fe20000010016 */
[----:B------:R-:W-:Y:S01]  /*4ef0*/  ISETP.GE.AND P1, PT, R92, R188, PT ;  /* 0x000000bc5c00720c */ /* 0x000fe20003f26270 */
[----:B--2---:R-:W-:-:S02]  /*4f00*/  FFMA.FTZ R92, R0, R41, R20 ;  /* 0x00000029005c7223 */ /* 0x004fc40000010014 */
[----:B------:R2:W3:Y:S01]  /*4f10*/  I2F R29, R44 ;  /* 0x0000002c001d7306 */ /* 0x0004e20000201400 */
[----:B------:R-:W-:Y:S01]  /*4f20*/  FSEL R95, R47, -INF , !P2 ;  /* 0xff8000002f5f7808 */ /* 0x000fe20005000000 */
[C---:B------:R-:W-:Y:S01]  /*4f30*/  HMMA.16816.F32 R88, R8.reuse, R26, R88 ;  /* 0x0000001a0858723c */ /* 0x040fe20000001858 */
[-C--:B------:R-:W-:Y:S01]  /*4f40*/  ISETP.GE.AND P2, PT, R44, R188.reuse, PT ;  /* 0x000000bc2c00720c */ /* 0x080fe20003f46270 */
[----:B------:R-:W5:Y:S01]  /*4f50*/  LDSM.16.M88.4 R24, [R215+0xa000] ;  /* 0x00a00000d718783b */ /* 0x000f620000000200 */
[----:B----4-:R-:W-:Y:S01]  /*4f60*/  FFMA.FTZ R23, R0, R31, R23 ;  /* 0x0000001f00177223 */ /* 0x010fe20000010017 */
[----:B------:R-:W-:Y:S02]  /*4f70*/  FSEL R92, R92, -INF , !P6 ;  /* 0xff8000005c5c7808 */ /* 0x000fe40007000000 */
[----:B------:R4:W4:Y:S01]  /*4f80*/  I2F R20, R93 ;  /* 0x0000005d00147306 */ /* 0x0009220000201400 */
[C---:B------:R-:W-:Y:S01]  /*4f90*/  ISETP.GE.AND P6, PT, R93.reuse, R189, PT ;  /* 0x000000bd5d00720c */ /* 0x040fe20003fc6270 */
[----:B------:R-:W-:Y:S01]  /*4fa0*/  HMMA.16816.F32 R84, R8, R32, R84 ;  /* 0x000000200854723c */ /* 0x000fe20000001854 */
[----:B--2---:R-:W2:Y:S06]  /*4fb0*/  LDSM.16.M88.4 R44, [R204+0x5800] ;  /* 0x00580000cc2c783b */ /* 0x004eac0000000200 */
[----:B------:R-:W-:Y:S01]  /*4fc0*/  FSEL R33, R22, -INF , !P4 ;  /* 0xff80000016217808 */ /* 0x000fe20006000000 */
[C---:B-1----:R-:W-:Y:S01]  /*4fd0*/  HMMA.16816.F32 R12, R76.reuse, R96, R12 ;  /* 0x000000604c0c723c */ /* 0x042fe2000000180c */
[----:B------:R-:W-:Y:S01]  /*4fe0*/  IADD3 R22, R100, 0x20, RZ ;  /* 0x0000002064167810 */ /* 0x000fe20007ffe0ff */
[C---:B------:R-:W-:Y:S01]  /*4ff0*/  FFMA.FTZ R32, R0.reuse, R31, R21 ;  /* 0x0000001f00207223 */ /* 0x040fe20000010015 */
[----:B------:R-:W-:Y:S01]  /*5000*/  ISETP.GE.AND P4, PT, R93, R188, PT ;  /* 0x000000bc5d00720c */ /* 0x000fe20003f86270 */
[CC--:B---3--:R-:W-:Y:S01]  /*5010*/  FFMA.FTZ R16, R0.reuse, R29.reuse, R16 ;  /* 0x0000001d00107223 */ /* 0x0c8fe20000010010 */
[----:B------:R-:W1:Y:S01]  /*5020*/  I2F R21, R22 ;  /* 0x0000001600157306 */ /* 0x000e620000201400 */
[----:B----4-:R-:W-:Y:S01]  /*5030*/  FSEL R93, R23, -INF , !P1 ;  /* 0xff800000175d7808 */ /* 0x010fe20004800000 */
[----:B------:R-:W-:Y:S01]  /*5040*/  FFMA.FTZ R18, R0, R29, R18 ;  /* 0x0000001d00127223 */ /* 0x000fe20000010012 */
[----:B------:R-:W-:Y:S01]  /*5050*/  IADD3 R23, R100, 0x21, RZ ;  /* 0x0000002164177810 */ /* 0x000fe20007ffe0ff */
[----:B------:R-:W-:Y:S01]  /*5060*/  HMMA.16816.F32 R88, R76, R98, R88 ;  /* 0x000000624c58723c */ /* 0x000fe20000001858 */
[-C--:B------:R-:W-:Y:S01]  /*5070*/  FFMA.FTZ R17, R0, R20.reuse, R17 ;  /* 0x0000001400117223 */ /* 0x080fe20000010011 */
[----:B------:R-:W-:Y:S01]  /*5080*/  IADD3 R96, R100, 0x29, RZ ;  /* 0x0000002964607810 */ /* 0x000fe20007ffe0ff */
[----:B------:R-:W-:Y:S01]  /*5090*/  FFMA.FTZ R19, R0, R20, R19 ;  /* 0x0000001400137223 */ /* 0x000fe20000010013 */
[----:B------:R-:W3:Y:S01]  /*50a0*/  I2F R41, R23 ;  /* 0x0000001700297306 */ /* 0x000ee20000201400 */
[----:B------:R-:W-:-:S02]  /*50b0*/  IADD3 R97, R100, 0x28, RZ ;  /* 0x0000002864617810 */ /* 0x000fc40007ffe0ff */
[----:B------:R-:W-:Y:S01]  /*50c0*/  FSEL R94, R16, -INF , !P3 ;  /* 0xff800000105e7808 */ /* 0x000fe20005800000 */
[C---:B------:R-:W-:Y:S01]  /*50d0*/  HMMA.16816.F32 R80, R8.reuse, R34, R80 ;  /* 0x000000220850723c */ /* 0x040fe20000001850 */
[----:B------:R-:W-:Y:S02]  /*50e0*/  FSEL R31, R18, -INF , !P2 ;  /* 0xff800000121f7808 */ /* 0x000fe40005000000 */
[----:B------:R-:W-:Y:S01]  /*50f0*/  FSEL R29, R19, -INF , !P4 ;  /* 0xff800000131d7808 */ /* 0x000fe20006000000 */
[----:B------:R-:W4:Y:S01]  /*5100*/  I2F R35, R97 ;  /* 0x0000006100237306 */ /* 0x000f220000201400 */
[----:B------:R-:W-:Y:S02]  /*5110*/  FSEL R32, R32, -INF , !P5 ;  /* 0xff80000020207808 */ /* 0x000fe40006800000 */
[----:B------:R-:W-:Y:S01]  /*5120*/  FSEL R34, R17, -INF , !P6 ;  /* 0xff80000011227808 */ /* 0x000fe20007000000 */
[CC--:B-1----:R-:W-:Y:S01]  /*5130*/  FFMA.FTZ R178, R0.reuse, R21.reuse, R12 ;  /* 0x0000001500b27223 */ /* 0x0c2fe2000001000c */
[----:B------:R-:W1:Y:S01]  /*5140*/  LDSM.16.M88.4 R16, [R215+0xa800] ;  /* 0x00a80000d710783b */ /* 0x000e620000000200 */
[----:B------:R-:W-:Y:S01]  /*5150*/  FFMA.FTZ R145, R0, R21, R14 ;  /* 0x0000001500917223 */ /* 0x000fe2000001000e */
[----:B------:R-:W-:Y:S01]  /*5160*/  IADD3 R14, R100, 0x30, RZ ;  /* 0x00000030640e7810 */ /* 0x000fe20007ffe0ff */
[----:B------:R-:W4:Y:S01]  /*5170*/  I2F R12, R96 ;  /* 0x00000060000c7306 */ /* 0x000f220000201400 */
[----:B-----5:R-:W-:Y:S01]  /*5180*/  HMMA.16816.F32 R108, R8, R24, R108 ;  /* 0x00000018086c723c */ /* 0x020fe2000000186c */
[----:B------:R-:W-:Y:S01]  /*5190*/  ISETP.GE.AND P5, PT, R22, R189, PT ;  /* 0x000000bd1600720c */ /* 0x000fe20003fa6270 */
[-C--:B---3--:R-:W-:Y:S01]  /*51a0*/  FFMA.FTZ R13, R0, R41.reuse, R13 ;  /* 0x00000029000d7223 */ /* 0x088fe2000001000d */
[----:B------:R-:W-:Y:S01]  /*51b0*/  ISETP.GE.AND P1, PT, R22, R188, PT ;  /* 0x000000bc1600720c */ /* 0x000fe20003f26270 */
[----:B------:R-:W-:Y:S01]  /*51c0*/  FFMA.FTZ R15, R0, R41, R15 ;  /* 0x00000029000f7223 */ /* 0x000fe2000001000f */
[----:B------:R-:W-:-:S02]  /*51d0*/  ISETP.GE.AND P3, PT, R23, R189, PT ;  /* 0x000000bd1700720c */ /* 0x000fc40003f66270 */
[----:B------:R-:W3:Y:S01]  /*51e0*/  I2F R25, R14 ;  /* 0x0000000e00197306 */ /* 0x000ee20000201400 */
[----:B--2---:R-:W-:Y:S01]  /*51f0*/  HMMA.16816.F32 R84, R76, R44, R84 ;  /* 0x0000002c4c54723c */ /* 0x004fe20000001854 */
[----:B------:R-:W-:Y:S01]  /*5200*/  ISETP.GE.AND P2, PT, R23, R188, PT ;  /* 0x000000bc1700720c */ /* 0x000fe20003f46270 */
[-C--:B----4-:R-:W-:Y:S01]  /*5210*/  FFMA.FTZ R88, R0, R35.reuse, R88 ;  /* 0x0000002300587223 */ /* 0x090fe20000010058 */
[----:B------:R-:W2:Y:S01]  /*5220*/  LDSM.16.M88.4 R20, [R204+0x6000] ;  /* 0x00600000cc14783b */ /* 0x000ea20000000200 */
[----:B------:R-:W-:Y:S01]  /*5230*/  FSEL R178, R178, -INF , !P5 ;  /* 0xff800000b2b27808 */ /* 0x000fe20006800000 */
[C---:B------:R-:W-:Y:S01]  /*5240*/  FFMA.FTZ R41, R0.reuse, R35, R90 ;  /* 0x0000002300297223 */ /* 0x040fe2000001005a */
[----:B------:R-:W-:Y:S01]  /*5250*/  FSEL R145, R145, -INF , !P1 ;  /* 0xff80000091917808 */ /* 0x000fe20004800000 */
[-C--:B------:R-:W-:Y:S01]  /*5260*/  FFMA.FTZ R89, R0, R12.reuse, R89 ;  /* 0x0000000c00597223 */ /* 0x080fe20000010059 */
[----:B------:R-:W-:Y:S01]  /*5270*/  ISETP.GE.AND P5, PT, R96, R189, PT ;  /* 0x000000bd6000720c */ /* 0x000fe20003fa6270 */
[----:B------:R-:W-:Y:S01]  /*5280*/  FFMA.FTZ R91, R0, R12, R91 ;  /* 0x0000000c005b7223 */ /* 0x000fe2000001005b */
[----:B------:R-:W-:Y:S01]  /*5290*/  ISETP.GE.AND P1, PT, R96, R188, PT ;  /* 0x000000bc6000720c */ /* 0x000fe20003f26270 */
[----:B------:R-:W-:Y:S01]  /*52a0*/  HMMA.16816.F32 R72, R8, R26, R72 ;  /* 0x0000001a0848723c */ /* 0x000fe20000001848 */
[----:B------:R-:W-:-:S02]  /*52b0*/  FSEL R44, R13, -INF , !P3 ;  /* 0xff8000000d2c7808 */ /* 0x000fc40005800000 */
[C---:B------:R-:W-:Y:S02]  /*52c0*/  IADD3 R24, R100.reuse, 0x38, RZ ;  /* 0x0000003864187810 */ /* 0x040fe40007ffe0ff */
[C---:B------:R-:W-:Y:S02]  /*52d0*/  ISETP.GE.AND P6, PT, R97.reuse, R189, PT ;  /* 0x000000bd6100720c */ /* 0x040fe40003fc6270 */
[----:B------:R-:W-:Y:S01]  /*52e0*/  ISETP.GE.AND P4, PT, R97, R188, PT ;  /* 0x000000bc6100720c */ /* 0x000fe20003f86270 */
[----:B------:R4:W-:Y:S01]  /*52f0*/  I2F R45, R24 ;  /* 0x00000018002d7306 */ /* 0x0009e20000201400 */
[----:B------:R-:W-:Y:S01]  /*5300*/  IADD3 R13, R100, 0x31, RZ ;  /* 0x00000031640d7810 */ /* 0x000fe20007ffe0ff */
[----:B------:R-:W-:Y:S01]  /*5310*/  HMMA.16816.F32 R80, R76, R46, R80 ;  /* 0x0000002e4c50723c */ /* 0x000fe20000001850 */
[----:B------:R-:W-:Y:S02]  /*5320*/  FSEL R180, R89, -INF , !P5 ;  /* 0xff80000059b47808 */ /* 0x000fe40006800000 */
[----:B------:R-:W-:Y:S01]  /*5330*/  FSEL R143, R91, -INF , !P1 ;  /* 0xff8000005b8f7808 */ /* 0x000fe20004800000 */
[CC--:B---3--:R-:W-:Y:S01]  /*5340*/  FFMA.FTZ R84, R0.reuse, R25.reuse, R84 ;  /* 0x0000001900547223 */ /* 0x0c8fe20000010054 */
[----:B------:R-:W-:Y:S01]  /*5350*/  FSEL R181, R15, -INF , !P2 ;  /* 0xff8000000fb57808 */ /* 0x000fe20005000000 */
[----:B------:R-:W-:Y:S01]  /*5360*/  FFMA.FTZ R86, R0, R25, R86 ;  /* 0x0000001900567223 */ /* 0x000fe20000010056 */
[----:B------:R-:W-:Y:S01]  /*5370*/  FSEL R182, R88, -INF , !P6 ;  /* 0xff80000058b67808 */ /* 0x000fe20007000000 */
[----:B------:R3:W5:Y:S01]  /*5380*/  I2F R35, R13 ;  /* 0x0000000d00237306 */ /* 0x0007620000201400 */
[----:B------:R-:W-:Y:S01]  /*5390*/  FSEL R41, R41, -INF , !P4 ;  /* 0xff80000029297808 */ /* 0x000fe20006000000 */
[----:B-1----:R-:W-:Y:S01]  /*53a0*/  HMMA.16816.F32 R68, R8, R16, R68 ;  /* 0x000000100844723c */ /* 0x002fe20000001844 */
[----:B------:R-:W-:-:S02]  /*53b0*/  ISETP.GE.AND P5, PT, R24, R189, PT ;  /* 0x000000bd1800720c */ /* 0x000fc40003fa6270 */
[-C--:B------:R-:W-:Y:S02]  /*53c0*/  ISETP.GE.AND P1, PT, R24, R188.reuse, PT ;  /* 0x000000bc1800720c */ /* 0x080fe40003f26270 */
[CC--:B------:R-:W-:Y:S01]  /*53d0*/  ISETP.GE.AND P3, PT, R14.reuse, R189.reuse, PT ;  /* 0x000000bd0e00720c */ /* 0x0c0fe20003f66270 */
[----:B----4-:R-:W1:Y:S01]  /*53e0*/  LDSM.16.M88.4 R24, [R204+0x6800] ;  /* 0x00680000cc18783b */ /* 0x010e620000000200 */
[-C--:B------:R-:W-:Y:S01]  /*53f0*/  ISETP.GE.AND P2, PT, R14, R188.reuse, PT ;  /* 0x000000bc0e00720c */ /* 0x080fe20003f46270 */
[----:B------:R-:W-:Y:S01]  /*5400*/  HMMA.16816.F32 R64, R8, R18, R64 ;  /* 0x000000120840723c */ /* 0x000fe20000001840 */
[C---:B------:R-:W-:Y:S02]  /*5410*/  ISETP.GE.AND P6, PT, R13.reuse, R189, PT ;  /* 0x000000bd0d00720c */ /* 0x040fe40003fc6270 */
[-C--:B------:R-:W-:Y:S02]  /*5420*/  ISETP.GE.AND P4, PT, R13, R188.reuse, PT ;  /* 0x000000bc0d00720c */ /* 0x080fe40003f86270 */
[C---:B------:R-:W-:Y:S01]  /*5430*/  IADD3 R47, R100.reuse, 0x39, RZ ;  /* 0x00000039642f7810 */ /* 0x040fe20007ffe0ff */
[----:B---3--:R-:W3:Y:S01]  /*5440*/  LDSM.16.M88.4 R12, [R215+0xb000] ;  /* 0x00b00000d70c783b */ /* 0x008ee20000000200 */
[----:B------:R-:W-:Y:S01]  /*5450*/  IADD3 R17, R100, 0x40, RZ ;  /* 0x0000004064117810 */ /* 0x000fe20007ffe0ff */
[C---:B--2---:R-:W-:Y:S01]  /*5460*/  HMMA.16816.F32 R108, R76.reuse, R20, R108 ;  /* 0x000000144c6c723c */ /* 0x044fe2000000186c */
[----:B------:R-:W2:Y:S01]  /*5470*/  I2F R16, R47 ;  /* 0x0000002f00107306 */ /* 0x000ea20000201400 */
[-C--:B-----5:R-:W-:Y:S01]  /*5480*/  FFMA.FTZ R85, R0, R35.reuse, R85 ;  /* 0x0000002300557223 */ /* 0x0a0fe20000010055 */
[----:B------:R-:W-:Y:S01]  /*5490*/  FSEL R146, R84, -INF , !P3 ;  /* 0xff80000054927808 */ /* 0x000fe20005800000 */
[----:B------:R-:W-:Y:S01]  /*54a0*/  FFMA.FTZ R87, R0, R35, R87 ;  /* 0x0000002300577223 */ /* 0x000fe20000010057 */
[----:B------:R-:W-:Y:S01]  /*54b0*/  FSEL R147, R86, -INF , !P2 ;  /* 0xff80000056937808 */ /* 0x000fe20005000000 */
[C---:B------:R-:W-:Y:S01]  /*54c0*/  FFMA.FTZ R80, R0.reuse, R45, R80 ;  /* 0x0000002d00507223 */ /* 0x040fe20000010050 */
[C---:B------:R-:W-:Y:S01]  /*54d0*/  ISETP.GE.AND P3, PT, R47.reuse, R189, PT ;  /* 0x000000bd2f00720c */ /* 0x040fe20003f66270 */
[----:B------:R-:W-:Y:S01]  /*54e0*/  HMMA.16816.F32 R72, R76, R22, R72 ;  /* 0x000000164c48723c */ /* 0x000fe20000001848 */
[----:B------:R-:W-:Y:S01]  /*54f0*/  ISETP.GE.AND P2, PT, R47, R188, PT ;  /* 0x000000bc2f00720c */ /* 0x000fe20003f46270 */
[----:B------:R4:W5:Y:S01]  /*5500*/  I2F R21, R17 ;  /* 0x0000001100157306 */ /* 0x0009620000201400 */
[----:B------:R-:W-:Y:S01]  /*5510*/  FFMA.FTZ R82, R0, R45, R82 ;  /* 0x0000002d00527223 */ /* 0x000fe20000010052 */
[----:B------:R-:W-:-:S02]  /*5520*/  IADD3 R46, R100, 0x41, RZ ;  /* 0x00000041642e7810 */ /* 0x000fc40007ffe0ff */
[----:B------:R-:W-:Y:S02]  /*5530*/  FSEL R144, R85, -INF , !P6 ;  /* 0xff80000055907808 */ /* 0x000fe40007000000 */
[----:B------:R-:W-:Y:S01]  /*5540*/  FSEL R161, R87, -INF , !P4 ;  /* 0xff80000057a17808 */ /* 0x000fe20006000000 */
[-C--:B--2---:R-:W-:Y:S01]  /*5550*/  FFMA.FTZ R81, R0, R16.reuse, R81 ;  /* 0x0000001000517223 */ /* 0x084fe20000010051 */
[----:B------:R-:W-:Y:S01]  /*5560*/  IADD3 R47, R100, 0x49, RZ ;  /* 0x00000049642f7810 */ /* 0x000fe20007ffe0ff */
[----:B------:R-:W-:Y:S01]  /*5570*/  FFMA.FTZ R83, R0, R16, R83 ;  /* 0x0000001000537223 */ /* 0x000fe20000010053 */
[C---:B------:R-:W-:Y:S01]  /*5580*/  ISETP.GE.AND P6, PT, R17.reuse, R189, PT ;  /* 0x000000bd1100720c */ /* 0x040fe20003fc6270 */
[----:B------:R2:W2:Y:S01]  /*5590*/  I2F R35, R46 ;  /* 0x0000002e00237306 */ /* 0x0004a20000201400 */
[-C--:B------:R-:W-:Y:S02]  /*55a0*/  ISETP.GE.AND P4, PT, R17, R188.reuse, PT ;  /* 0x000000bc1100720c */ /* 0x080fe40003f86270 */
[----:B------:R-:W-:Y:S01]  /*55b0*/  FSEL R150, R80, -INF , !P5 ;  /* 0xff80000050967808 */ /* 0x000fe20006800000 */
[----:B----4-:R-:W4:Y:S01]  /*55c0*/  LDSM.16.M88.4 R16, [R215+0xb800] ;  /* 0x00b80000d710783b */ /* 0x010f220000000200 */
[----:B------:R-:W-:Y:S01]  /*55d0*/  FSEL R159, R82, -INF , !P1 ;  /* 0xff800000529f7808 */ /* 0x000fe20004800000 */
[----:B-----5:R-:W-:Y:S01]  /*55e0*/  FFMA.FTZ R108, R0, R21, R108 ;  /* 0x00000015006c7223 */ /* 0x020fe2000001006c */
[C---:B------:R-:W-:Y:S01]  /*55f0*/  ISETP.GE.AND P5, PT, R46.reuse, R189, PT ;  /* 0x000000bd2e00720c */ /* 0x040fe20003fa6270 */
[----:B-1----:R-:W-:Y:S01]  /*5600*/  HMMA.16816.F32 R68, R76, R24, R68 ;  /* 0x000000184c44723c */ /* 0x002fe20000001844 */
[----:B------:R-:W-:Y:S01]  /*5610*/  ISETP.GE.AND P1, PT, R46, R188, PT ;  /* 0x000000bc2e00720c */ /* 0x000fe20003f26270 */
[----:B------:R-:W-:Y:S01]  /*5620*/  FFMA.FTZ R110, R0, R21, R110 ;  /* 0x00000015006e7223 */ /* 0x000fe2000001006e */
[----:B------:R-:W-:-:S02]  /*5630*/  IADD3 R20, R100, 0x48, RZ ;  /* 0x0000004864147810 */ /* 0x000fc40007ffe0ff */
[----:B------:R-:W-:Y:S02]  /*5640*/  FSEL R148, R81, -INF , !P3 ;  /* 0xff80000051947808 */ /* 0x000fe40005800000 */
[----:B--2---:R-:W-:Y:S01]  /*5650*/  IADD3 R46, R100, 0x50, RZ ;  /* 0x00000050642e7810 */ /* 0x004fe20007ffe0ff */
[C---:B---3--:R-:W-:Y:S01]  /*5660*/  HMMA.16816.F32 R60, R8.reuse, R12, R60 ;  /* 0x0000000c083c723c */ /* 0x048fe2000000183c */
[----:B------:R-:W1:Y:S01]  /*5670*/  I2F R12, R47 ;  /* 0x0000002f000c7306 */ /* 0x000e620000201400 */
[----:B------:R-:W-:Y:S01]  /*5680*/  FSEL R153, R83, -INF , !P2 ;  /* 0xff80000053997808 */ /* 0x000fe20005000000 */
[----:B------:R-:W-:Y:S01]  /*5690*/  FFMA.FTZ R109, R0, R35, R109 ;  /* 0x00000023006d7223 */ /* 0x000fe2000001006d */
[----:B------:R-:W-:Y:S01]  /*56a0*/  ISETP.GE.AND P3, PT, R20, R189, PT ;  /* 0x000000bd1400720c */ /* 0x000fe20003f66270 */
[----:B------:R-:W-:Y:S01]  /*56b0*/  FFMA.FTZ R111, R0, R35, R111 ;  /* 0x00000023006f7223 */ /* 0x000fe2000001006f */
[----:B------:R-:W-:Y:S02]  /*56c0*/  ISETP.GE.AND P2, PT, R20, R188, PT ;  /* 0x000000bc1400720c */ /* 0x000fe40003f46270 */
[----:B------:R-:W-:Y:S01]  /*56d0*/  FSEL R166, R108, -INF , !P6 ;  /* 0xff8000006ca67808 */ /* 0x000fe20007000000 */
[----:B------:R-:W2:Y:S01]  /*56e0*/  I2F R13, R46 ;  /* 0x0000002e000d7306 */ /* 0x000ea20000201400 */
[----:B------:R-:W-:Y:S01]  /*56f0*/  FSEL R179, R110, -INF , !P4 ;  /* 0xff8000006eb37808 */ /* 0x000fe20006000000 */
[----:B------:R-:W-:Y:S01]  /*5700*/  HMMA.16816.F32 R56, R8, R14, R56 ;  /* 0x0000000e0838723c */ /* 0x000fe20000001838 */
[----:B------:R-:W-:-:S02]  /*5710*/  ISETP.GE.AND P6, PT, R47, R189, PT ;  /* 0x000000bd2f00720c */ /* 0x000fc40003fc6270 */
[----:B------:R-:W-:Y:S02]  /*5720*/  ISETP.GE.AND P4, PT, R47, R188, PT ;  /* 0x000000bc2f00720c */ /* 0x000fe40003f86270 */
[----:B------:R-:W-:Y:S01]  /*5730*/  IADD3 R35, R100, 0x51, RZ ;  /* 0x0000005164237810 */ /* 0x000fe20007ffe0ff */
[----:B------:R3:W5:Y:S01]  /*5740*/  I2F R45, R20 ;  /* 0x00000014002d7306 */ /* 0x0007620000201400 */
[-C--:B-1----:R-:W-:Y:S01]  /*5750*/  FFMA.FTZ R73, R0, R12.reuse, R73 ;  /* 0x0000000c00497223 */ /* 0x082fe20000010049 */
[----:B------:R-:W-:Y:S01]  /*5760*/  IADD3 R14, R100, 0x58, RZ ;  /* 0x00000058640e7810 */ /* 0x000fe20007ffe0ff */
[C---:B------:R-:W-:Y:S01]  /*5770*/  FFMA.FTZ R75, R0.reuse, R12, R75 ;  /* 0x0000000c004b7223 */ /* 0x040fe2000001004b */
[----:B------:R-:W-:Y:S01]  /*5780*/  HMMA.16816.F32 R64, R76, R26, R64 ;  /* 0x0000001a4c40723c */ /* 0x000fe20000001840 */
[----:B------:R-:W-:Y:S02]  /*5790*/  FSEL R160, R109, -INF , !P5 ;  /* 0xff8000006da07808 */ /* 0x000fe40006800000 */
[----:B------:R-:W-:Y:S01]  /*57a0*/  FSEL R164, R73, -INF , !P6 ;  /* 0xff80000049a47808 */ /* 0x000fe20007000000 */
[----:B------:R1:W1:Y:S01]  /*57b0*/  I2F R25, R14 ;  /* 0x0000000e00197306 */ /* 0x0002620000201400 */
[----:B------:R-:W-:Y:S01]  /*57c0*/  FSEL R169, R75, -INF , !P4 ;  /* 0xff8000004ba97808 */ /* 0x000fe20006000000 */
[----:B--2---:R-:W-:Y:S01]  /*57d0*/  FFMA.FTZ R68, R0, R13, R68 ;  /* 0x0000000d00447223 */ /* 0x004fe20000010044 */
[----:B------:R-:W-:Y:S01]  /*57e0*/  ISETP.GE.AND P6, PT, R14, R189, PT ;  /* 0x000000bd0e00720c */ /* 0x000fe20003fc6270 */
[----:B------:R-:W-:Y:S01]  /*57f0*/  FFMA.FTZ R70, R0, R13, R70 ;  /* 0x0000000d00467223 */ /* 0x000fe20000010046 */
[----:B------:R-:W-:Y:S01]  /*5800*/  ISETP.GE.AND P4, PT, R14, R188, PT ;  /* 0x000000bc0e00720c */ /* 0x000fe20003f86270 */
[C---:B----4-:R-:W-:Y:S01]  /*5810*/  HMMA.16816.F32 R48, R8.reuse, R18, R48 ;  /* 0x000000120830723c */ /* 0x050fe20000001830 */
[C---:B------:R-:W-:Y:S01]  /*5820*/  IADD3 R26, R100.reuse, 0x59, RZ ;  /* 0x00000059641a7810 */ /* 0x040fe20007ffe0ff */
[----:B---3--:R-:W2:Y:S01]  /*5830*/  LDSM.16.M88.4 R20, [R204+0x7000] ;  /* 0x00700000cc14783b */ /* 0x008ea20000000200 */
[----:B------:R-:W3:Y:S01]  /*5840*/  I2F R24, R35 ;  /* 0x0000002300187306 */ /* 0x000ee20000201400 */
[----:B------:R-:W-:Y:S01]  /*5850*/  IADD3 R27, R100, 0x60, RZ ;  /* 0x00000060641b7810 */ /* 0x000fe20007ffe0ff */
[CC--:B-----5:R-:W-:Y:S01]  /*5860*/  FFMA.FTZ R72, R0.reuse, R45.reuse, R72 ;  /* 0x0000002d00487223 */ /* 0x0e0fe20000010048 */
[----:B------:R-:W-:Y:S01]  /*5870*/  FSEL R165, R111, -INF , !P1 ;  /* 0xff8000006fa57808 */ /* 0x000fe20004800000 */
[----:B------:R-:W-:Y:S01]  /*5880*/  FFMA.FTZ R74, R0, R45, R74 ;  /* 0x0000002d004a7223 */ /* 0x000fe2000001004a */
[----:B------:R-:W-:Y:S01]  /*5890*/  HMMA.16816.F32 R52, R8, R16, R52 ;  /* 0x000000100834723c */ /* 0x000fe20000001834 */
[----:B------:R-:W-:Y:S01]  /*58a0*/  IADD3 R18, R100, 0x69, RZ ;  /* 0x0000006964127810 */ /* 0x000fe20007ffe0ff */
[----:B-1----:R-:W1:Y:S01]  /*58b0*/  LDSM.16.M88.4 R12, [R204+0x7800] ;  /* 0x00780000cc0c783b */ /* 0x002e620000000200 */
[----:B------:R-:W4:Y:S01]  /*58c0*/  I2F R16, R26 ;  /* 0x0000001a00107306 */ /* 0x000f220000201400 */
[----:B------:R-:W-:Y:S01]  /*58d0*/  ISETP.GE.AND P5, PT, R46, R189, PT ;  /* 0x000000bd2e00720c */ /* 0x000fe20003fa6270 */
[----:B------:R-:W-:-:S04]  /*58e0*/  DEPBAR.LE SB0, 0x0 ;  /* 0x000080000000791a */ /* 0x000fc80000000000 */
[----:B------:R-:W-:Y:S01]  /*58f0*/  IADD3 R11, R100, 0x68, RZ ;  /* 0x00000068640b7810 */ /* 0x000fe20007ffe0ff */
[----:B------:R-:W-:Y:S01]  /*5900*/  FFMA.FTZ R64, R0, R25, R64 ;  /* 0x0000001900407223 */ /* 0x000fe20000010040 */
[----:B------:R-:W5:Y:S01]  /*5910*/  I2F R17, R27 ;  /* 0x0000001b00117306 */ /* 0x000f620000201400 */
[----:B------:R-:W-:Y:S01]  /*5920*/  ISETP.GE.AND P1, PT, R46, R188, PT ;  /* 0x000000bc2e00720c */ /* 0x000fe20003f26270 */
[-C--:B---3--:R-:W-:Y:S01]  /*5930*/  FFMA.FTZ R69, R0, R24.reuse, R69 ;  /* 0x0000001800457223 */ /* 0x088fe20000010045 */
[----:B------:R-:W-:Y:S01]  /*5940*/  FSEL R162, R72, -INF , !P3 ;  /* 0xff80000048a27808 */ /* 0x000fe20005800000 */
[C---:B------:R-:W-:Y:S01]  /*5950*/  FFMA.FTZ R71, R0.reuse, R24, R71 ;  /* 0x0000001800477223 */ /* 0x040fe20000010047 */
[----:B------:R-:W-:Y:S01]  /*5960*/  ISETP.GE.AND P3, PT, R35, R189, PT ;  /* 0x000000bd2300720c */ /* 0x000fe20003f66270 */
[----:B------:R-:W-:Y:S01]  /*5970*/  FFMA.FTZ R66, R0, R25, R66 ;  /* 0x0000001900427223 */ /* 0x000fe20000010042 */
[----:B------:R-:W-:Y:S01]  /*5980*/  FSEL R176, R68, -INF , !P5 ;  /* 0xff80000044b07808 */ /* 0x000fe20006800000 */
[----:B------:R-:W3:Y:S01]  /*5990*/  I2F R9, R11 ;  /* 0x0000000b00097306 */ /* 0x000ee20000201400 */
[----:B------:R-:W-:Y:S01]  /*59a0*/  FSEL R175, R70, -INF , !P1 ;  /* 0xff80000046af7808 */ /* 0x000fe20004800000 */
[-C--:B----4-:R-:W-:Y:S01]  /*59b0*/  FFMA.FTZ R65, R0, R16.reuse, R65 ;  /* 0x0000001000417223 */ /* 0x090fe20000010041 */
[----:B------:R-:W-:Y:S01]  /*59c0*/  ISETP.GE.AND P5, PT, R26, R189, PT ;  /* 0x000000bd1a00720c */ /* 0x000fe20003fa6270 */
[----:B------:R-:W-:Y:S01]  /*59d0*/  FFMA.FTZ R67, R0, R16, R67 ;  /* 0x0000001000437223 */ /* 0x000fe20000010043 */
[----:B------:R-:W-:-:S02]  /*59e0*/  ISETP.GE.AND P1, PT, R26, R188, PT ;  /* 0x000000bc1a00720c */ /* 0x000fc40003f26270 */
[----:B------:R-:W-:Y:S01]  /*59f0*/  FSEL R174, R69, -INF , !P3 ;  /* 0xff80000045ae7808 */ /* 0x000fe20005800000 */
[----:B------:R-:W-:Y:S01]  /*5a00*/  I2F R10, R18 ;  /* 0x00000012000a7306 */ /* 0x000fe20000201400 */
[-C--:B------:R-:W-:Y:S02]  /*5a10*/  ISETP.GE.AND P3, PT, R27, R189.reuse, PT ;  /* 0x000000bd1b00720c */ /* 0x080fe40003f66270 */
[----:B------:R-:W-:Y:S02]  /*5a20*/  IADD3 R16, R100, 0x70, RZ ;  /* 0x0000007064107810 */ /* 0x000fe40007ffe0ff */
[----:B------:R-:W-:Y:S01]  /*5a30*/  FSEL R168, R65, -INF , !P5 ;  /* 0xff80000041a87808 */ /* 0x000fe20006800000 */
[----:B--2---:R-:W-:Y:S01]  /*5a40*/  HMMA.16816.F32 R60, R76, R20, R60 ;  /* 0x000000144c3c723c */ /* 0x004fe2000000183c */
[----:B------:R-:W-:Y:S02]  /*5a50*/  FSEL R163, R67, -INF , !P1 ;  /* 0xff80000043a37808 */ /* 0x000fe40004800000 */
[----:B------:R-:W-:-:S02]  /*5a60*/  ISETP.GE.AND P5, PT, R11, R189, PT ;  /* 0x000000bd0b00720c */ /* 0x000fc40003fa6270 */
[-C--:B------:R-:W-:Y:S02]  /*5a70*/  ISETP.GE.AND P1, PT, R11, R188.reuse, PT ;  /* 0x000000bc0b00720c */ /* 0x080fe40003f26270 */
[----:B------:R-:W-:Y:S01]  /*5a80*/  IADD3 R20, R100, 0x61, RZ ;  /* 0x0000006164147810 */ /* 0x000fe20007ffe0ff */
[C---:B------:R-:W-:Y:S01]  /*5a90*/  HMMA.16816.F32 R56, R76.reuse, R22, R56 ;  /* 0x000000164c38723c */ /* 0x040fe20000001838 */
[----:B------:R-:W-:Y:S01]  /*5aa0*/  I2F R11, R16 ;  /* 0x00000010000b7306 */ /* 0x000fe20000201400 */
[----:B------:R-:W-:Y:S02]  /*5ab0*/  FSEL R177, R74, -INF , !P2 ;  /* 0xff8000004ab17808 */ /* 0x000fe40005000000 */
[----:B------:R-:W-:Y:S02]  /*5ac0*/  ISETP.GE.AND P2, PT, R35, R188, PT ;  /* 0x000000bc2300720c */ /* 0x000fe40003f46270 */
[----:B------:R-:W-:Y:S02]  /*5ad0*/  FSEL R170, R64, -INF , !P6 ;  /* 0xff80000040aa7808 */ /* 0x000fe40007000000 */
[----:B-1----:R-:W-:Y:S01]  /*5ae0*/  HMMA.16816.F32 R48, R76, R14, R48 ;  /* 0x0000000e4c30723c */ /* 0x002fe20000001830 */
[----:B------:R-:W1:Y:S01]  /*5af0*/  I2F R8, R20 ;  /* 0x0000001400087306 */ /* 0x000e620000201400 */
[----:B------:R-:W-:-:S02]  /*5b00*/  FSEL R171, R71, -INF , !P2 ;  /* 0xff80000047ab7808 */ /* 0x000fc40005000000 */
[----:B------:R-:W-:Y:S02]  /*5b10*/  FSEL R167, R66, -INF , !P4 ;  /* 0xff80000042a77808 */ /* 0x000fe40006000000 */
[-C--:B------:R-:W-:Y:S02]  /*5b20*/  ISETP.GE.AND P2, PT, R27, R188.reuse, PT ;  /* 0x000000bc1b00720c */ /* 0x080fe40003f46270 */
[----:B------:R-:W-:Y:S01]  /*5b30*/  IADD3 R14, R100, 0x78, RZ ;  /* 0x00000078640e7810 */ /* 0x000fe20007ffe0ff */
[----:B------:R-:W-:Y:S01]  /*5b40*/  HMMA.16816.F32 R52, R76, R12, R52 ;  /* 0x0000000c4c34723c */ /* 0x000fe20000001834 */
[----:B-----5:R-:W-:Y:S01]  /*5b50*/  FFMA.FTZ R60, R0, R17, R60 ;  /* 0x00000011003c7223 */ /* 0x020fe2000001003c */
[----:B------:R-:W-:Y:S01]  /*5b60*/  ISETP.GE.AND P6, PT, R20, R189, PT ;  /* 0x000000bd1400720c */ /* 0x000fe20003fc6270 */
[----:B------:R-:W2:Y:S01]  /*5b70*/  I2F R13, R14 ;  /* 0x0000000e000d7306 */ /* 0x000ea20000201400 */
[----:B------:R-:W-:Y:S01]  /*5b80*/  FFMA.FTZ R62, R0, R17, R62 ;  /* 0x00000011003e7223 */ /* 0x000fe2000001003e */
[----:B------:R-:W-:-:S02]  /*5b90*/  ISETP.GE.AND P4, PT, R20, R188, PT ;  /* 0x000000bc1400720c */ /* 0x000fc40003f86270 */
[----:B---3--:R-:W-:Y:S01]  /*5ba0*/  FFMA.FTZ R56, R0, R9, R56 ;  /* 0x0000000900387223 */ /* 0x008fe20000010038 */
[----:B------:R-:W-:Y:S01]  /*5bb0*/  FSEL R158, R60, -INF , !P3 ;  /* 0xff8000003c9e7808 */ /* 0x000fe20005800000 */
[-C--:B-1----:R-:W-:Y:S01]  /*5bc0*/  FFMA.FTZ R61, R0, R8.reuse, R61 ;  /* 0x00000008003d7223 */ /* 0x082fe2000001003d */
[----:B------:R-:W-:Y:S01]  /*5bd0*/  ISETP.GE.AND P3, PT, R18, R189, PT ;  /* 0x000000bd1200720c */ /* 0x000fe20003f66270 */
[----:B------:R-:W-:Y:S01]  /*5be0*/  FFMA.FTZ R63, R0, R8, R63 ;  /* 0x00000008003f7223 */ /* 0x000fe2000001003f */
[----:B------:R-:W-:Y:S01]  /*5bf0*/  IADD3 R8, R100, 0x71, RZ ;  /* 0x0000007164087810 */ /* 0x000fe20007ffe0ff */
[----:B------:R-:W-:Y:S01]  /*5c00*/  FFMA.FTZ R58, R0, R9, R58 ;  /* 0x00000009003a7223 */ /* 0x000fe2000001003a */
[----:B------:R-:W-:Y:S01]  /*5c10*/  IADD3 R12, R100, 0x79, RZ ;  /* 0x00000079640c7810 */ /* 0x000fe20007ffe0ff */
[CC--:B------:R-:W-:Y:S01]  /*5c20*/  FFMA.FTZ R57, R0.reuse, R10.reuse, R57 ;  /* 0x0000000a00397223 */ /* 0x0c0fe20000010039 */
[----:B------:R-:W1:Y:S01]  /*5c30*/  I2F R9, R8 ;  /* 0x0000000800097306 */ /* 0x000e620000201400 */
[----:B------:R-:W-:Y:S01]  /*5c40*/  FFMA.FTZ R59, R0, R10, R59 ;  /* 0x0000000a003b7223 */ /* 0x000fe2000001003b */
[----:B------:R-:W-:Y:S01]  /*5c50*/  FSEL R157, R62, -INF , !P2 ;  /* 0xff8000003e9d7808 */ /* 0x000fe20005000000 */
[CC--:B--2---:R-:W-:Y:S01]  /*5c60*/  FFMA.FTZ R48, R0.reuse, R13.reuse, R48 ;  /* 0x0000000d00307223 */ /* 0x0c4fe20000010030 */
[----:B------:R-:W-:Y:S01]  /*5c70*/  FSEL R152, R57, -INF , !P3 ;  /* 0xff80000039987808 */ /* 0x000fe20005800000 */
[----:B------:R-:W-:Y:S01]  /*5c80*/  FFMA.FTZ R50, R0, R13, R50 ;  /* 0x0000000d00327223 */ /* 0x000fe20000010032 */
[----:B------:R-:W-:-:S02]  /*5c90*/  ISETP.GE.AND P3, PT, R14, R189, PT ;  /* 0x000000bd0e00720c */ /* 0x000fc40003f66270 */
[----:B------:R-:W2:Y:S01]  /*5ca0*/  I2F R10, R12 ;  /* 0x0000000c000a7306 */ /* 0x000ea20000201400 */
[----:B------:R-:W-:Y:S01]  /*5cb0*/  FSEL R156, R61, -INF , !P6 ;  /* 0xff8000003d9c7808 */ /* 0x000fe20007000000 */
[-C--:B------:R-:W-:Y:S01]  /*5cc0*/  FFMA.FTZ R52, R0, R11.reuse, R52 ;  /* 0x0000000b00347223 */ /* 0x080fe20000010034 */
[----:B------:R-:W-:Y:S01]  /*5cd0*/  FSEL R138, R48, -INF , !P3 ;  /* 0xff800000308a7808 */ /* 0x000fe20005800000 */
[C---:B------:R-:W-:Y:S01]  /*5ce0*/  FFMA.FTZ R54, R0.reuse, R11, R54 ;  /* 0x0000000b00367223 */ /* 0x040fe20000010036 */
[----:B------:R-:W-:Y:S02]  /*5cf0*/  ISETP.GT.AND P3, PT, R231, R224, PT ;  /* 0x000000e0e700720c */ /* 0x000fe40003f64270 */
[----:B------:R-:W-:Y:S01]  /*5d00*/  FSEL R155, R63, -INF , !P4 ;  /* 0xff8000003f9b7808 */ /* 0x000fe20006000000 */
[-C--:B-1----:R-:W-:Y:S01]  /*5d10*/  FFMA.FTZ R53, R0, R9.reuse, R53 ;  /* 0x0000000900357223 */ /* 0x082fe20000010035 */
[----:B------:R-:W-:Y:S01]  /*5d20*/  FSEL R154, R56, -INF , !P5 ;  /* 0xff800000389a7808 */ /* 0x000fe20006800000 */
[----:B------:R-:W-:Y:S01]  /*5d30*/  FFMA.FTZ R55, R0, R9, R55 ;  /* 0x0000000900377223 */ /* 0x000fe20000010037 */
[----:B------:R-:W-:Y:S01]  /*5d40*/  FSEL R151, R58, -INF , !P1 ;  /* 0xff8000003a977808 */ /* 0x000fe20004800000 */
[----:B------:R-:W-:Y:S01]  /*5d50*/  FFMA.FTZ R9, R0, R103, R28 ;  /* 0x0000006700097223 */ /* 0x000fe2000001001c */
[----:B------:R-:W-:Y:S01]  /*5d60*/  BAR.SYNC.DEFER_BLOCKING 0x0 ;  /* 0x0000000000007b1d */ /* 0x000fe20000010000 */
[----:B------:R-:W-:-:S02]  /*5d70*/  ISETP.GE.AND P2, PT, R18, R188, PT ;  /* 0x000000bc1200720c */ /* 0x000fc40003f46270 */
[-C--:B------:R-:W-:Y:S01]  /*5d80*/  ISETP.GE.AND P6, PT, R16, R189.reuse, PT ;  /* 0x000000bd1000720c */ /* 0x080fe20003fc6270 */
[----:B--2---:R-:W-:Y:S01]  /*5d90*/  FFMA.FTZ R49, R0, R10, R49 ;  /* 0x0000000a00317223 */ /* 0x004fe20000010031 */
[----:B------:R-:W-:Y:S01]  /*5da0*/  ISETP.GE.AND P4, PT, R16, R188, PT ;  /* 0x000000bc1000720c */ /* 0x000fe20003f86270 */
[----:B------:R-:W-:Y:S01]  /*5db0*/  FFMA.FTZ R51, R0, R10, R51 ;  /* 0x0000000a00337223 */ /* 0x000fe20000010033 */
[C---:B------:R-:W-:Y:S02]  /*5dc0*/  ISETP.GE.AND P5, PT, R8.reuse, R189, PT ;  /* 0x000000bd0800720c */ /* 0x040fe40003fa6270 */
[----:B------:R-:W-:Y:S01]  /*5dd0*/  ISETP.GE.AND P1, PT, R8, R188, PT ;  /* 0x000000bc0800720c */ /* 0x000fe20003f26270 */
[----:B------:R-:W-:Y:S01]  /*5de0*/  FFMA.FTZ R8, R0, R103, R30 ;  /* 0x0000006700087223 */ /* 0x000fe2000001001e */
[----:B------:R-:W-:Y:S02]  /*5df0*/  FSEL R149, R59, -INF , !P2 ;  /* 0xff8000003b957808 */ /* 0x000fe40005000000 */
[----:B------:R-:W-:-:S02]  /*5e00*/  FSEL R142, R52, -INF , !P6 ;  /* 0xff800000348e7808 */ /* 0x000fc40007000000 */
[----:B------:R-:W-:Y:S02]  /*5e10*/  FSEL R139, R54, -INF , !P4 ;  /* 0xff800000368b7808 */ /* 0x000fe40006000000 */
[----:B------:R-:W-:Y:S02]  /*5e20*/  FSEL R140, R53, -INF , !P5 ;  /* 0xff800000358c7808 */ /* 0x000fe40006800000 */
[----:B------:R-:W-:Y:S02]  /*5e30*/  FSEL R137, R55, -INF , !P1 ;  /* 0xff80000037897808 */ /* 0x000fe40004800000 */
[-C--:B------:R-:W-:Y:S02]  /*5e40*/  ISETP.GE.AND P2, PT, R14, R188.reuse, PT ;  /* 0x000000bc0e00720c */ /* 0x080fe40003f46270 */
[C---:B------:R-:W-:Y:S02]  /*5e50*/  ISETP.GE.AND P6, PT, R100.reuse, R189, PT ;  /* 0x000000bd6400720c */ /* 0x040fe40003fc6270 */
[----:B------:R-:W-:-:S02]  /*5e60*/  ISETP.GE.AND P4, PT, R100, R188, PT ;  /* 0x000000bc6400720c */ /* 0x000fc40003f86270 */
[C---:B------:R-:W-:Y:S02]  /*5e70*/  ISETP.GE.AND P5, PT, R12.reuse, R189, PT ;  /* 0x000000bd0c00720c */ /* 0x040fe40003fa6270 */
[----:B------:R-:W-:Y:S02]  /*5e80*/  ISETP.GE.AND P1, PT, R12, R188, PT ;  /* 0x000000bc0c00720c */ /* 0x000fe40003f26270 */
[----:B------:R-:W-:Y:S02]  /*5e90*/  FSEL R67, R50, -INF , !P2 ;  /* 0xff80000032437808 */ /* 0x000fe40005000000 */
[----:B------:R-:W-:Y:S02]  /*5ea0*/  FSEL R9, R9, -INF , !P6 ;  /* 0xff80000009097808 */ /* 0x000fe40007000000 */
[----:B------:R-:W-:Y:S02]  /*5eb0*/  FSEL R8, R8, -INF , !P4 ;  /* 0xff80000008087808 */ /* 0x000fe40006000000 */
[----:B------:R-:W-:-:S02]  /*5ec0*/  FSEL R136, R49, -INF , !P5 ;  /* 0xff80000031887808 */ /* 0x000fc40006800000 */
        /* <DEDUP_REMOVED lines=60> */
.L_x_3585:
[----:B------:R-:W-:-:S04]  /*6290*/  LEA R15, -R6, RZ, 0x7 ;  /* 0x000000ff060f7211 */ /* 0x000fc800078e39ff */
[----:B------:R-:W-:Y:S02]  /*62a0*/  SHF.R.S32.HI R10, RZ, 0x1f, R15 ;  /* 0x0000001fff0a7819 */ /* 0x000fe4000001140f */
.L_x_3586:
[----:B------:R-:W-:Y:S01]  /*62b0*/  ISETP.GE.AND P4, PT, R232, c[0x0][0x220], PT ;  /* 0x00008800e8007a0c */ /* 0x000fe20003f86270 */
[----:B------:R-:W-:Y:S01]  /*62c0*/  BSSY B0, `(.L_x_3587) ;  /* 0x00000a1000007945 */ /* 0x000fe20003800000 */
[----:B------:R-:W-:Y:S02]  /*62d0*/  ISETP.GE.AND P2, PT, R40, c[0x0][0x220], PT ;  /* 0x0000880028007a0c */ /* 0x000fe40003f46270 */
[----:B------:R-:W-:-:S05]  /*62e0*/  IADD3 R13, P5, R226, R15, RZ ;  /* 0x0000000fe20d7210 */ /* 0x000fca0007fbe0ff */
[----:B------:R-:W-:-:S04]  /*62f0*/  IMAD.X R12, R225, 0x1, R10, P5 ;  /* 0x00000001e10c7824 */ /* 0x000fc800028e060a */
[-C--:B------:R-:W-:Y:S01]  /*6300*/  @!P4 IADD3 R17, P1, R15, R134.reuse, RZ ;  /* 0x000000860f11c210 */ /* 0x080fe20007f3e0ff */
[----:B------:R1:W-:Y:S03]  /*6310*/  @P4 STS.128 [R230+0x4000], RZ ;  /* 0x004000ffe6004388 */ /* 0x0003e60000000c00 */
[----:B------:R-:W-:Y:S01]  /*6320*/  @!P4 LEA R56, P6, R17, c[0x0][0x168], 0x1 ;  /* 0x00005a001138ca11 */ /* 0x000fe200078c08ff */
[----:B------:R-:W-:Y:S01]  /*6330*/  @!P4 IMAD.X R4, R10, 0x1, R135, P1 ;  /* 0x000000010a04c824 */ /* 0x000fe200008e0687 */
[----:B------:R-:W-:-:S04]  /*6340*/  @!P2 IADD3 R11, P1, R15, R134, RZ ;  /* 0x000000860f0ba210 */ /* 0x000fc80007f3e0ff */
[----:B------:R-:W-:Y:S01]  /*6350*/  @!P4 LEA.HI.X R57, R17, c[0x0][0x16c], R4, 0x1, P6 ;  /* 0x00005b001139ca11 */ /* 0x000fe200030f0c04 */
[--C-:B------:R-:W-:Y:S01]  /*6360*/  @!P2 IMAD.X R6, R10, 0x1, R135.reuse, P1 ;  /* 0x000000010a06a824 */ /* 0x100fe200008e0687 */
[-C--:B------:R-:W-:Y:S02]  /*6370*/  @!P4 IADD3 R17, P5, R13, R134.reuse, RZ ;  /* 0x000000860d11c210 */ /* 0x080fe40007fbe0ff */
        /* <DEDUP_REMOVED lines=16> */
[--C-:B------:R-:W-:Y:S01]  /*6480*/  @!P2 IMAD.X R4, R12, 0x1, R135.reuse, P1 ;  /* 0x000000010c04a824 */ /* 0x100fe200008e0687 */
[----:B------:R-:W-:Y:S01]  /*6490*/  @!P2 LEA R24, P1, R11, c[0x0][0x168], 0x1 ;  /* 0x00005a000b18aa11 */ /* 0x000fe200078208ff */
[----:B------:R-:W-:Y:S01]  /*64a0*/  IMAD.X R12, R225, 0x1, R12, P5 ;  /* 0x00000001e10c7824 */ /* 0x000fe200028e060c */
[-C--:B------:R-:W-:Y:S01]  /*64b0*/  @!P4 IADD3 R17, P5, R13, R134.reuse, RZ ;  /* 0x000000860d11c210 */ /* 0x080fe20007fbe0ff */
        /* <DEDUP_REMOVED lines=29> */
[C---:B------:R-:W-:Y:S01]  /*6690*/  @!P2 LEA R20, P1, R13.reuse, c[0x0][0x168], 0x1 ;  /* 0x00005a000d14aa11 */ /* 0x040fe200078208ff */
        /* <DEDUP_REMOVED lines=35> */
[C---:B------:R-:W-:Y:S01]  /*68d0*/  @!P2 LEA R58, P1, R13.reuse, c[0x0][0x168], 0x1 ;  /* 0x00005a000d3aaa11 */ /* 0x040fe200078208ff */
        /* <DEDUP_REMOVED lines=15> */
[----:B------:R-:W-:Y:S01]  /*69d0*/  @!P2 IMAD.X R13, R4, 0x1, R135, P1 ;  /* 0x00000001040da824 */ /* 0x000fe200008e0687 */
[C---:B------:R-:W-:Y:S01]  /*69e0*/  @!P2 LEA R60, P1, R6.reuse, c[0x0][0x168], 0x1 ;  /* 0x00005a00063caa11 */ /* 0x040fe200078208ff */
[----:B------:R-:W-:Y:S01]  /*69f0*/  IMAD.X R4, R225, 0x1, R4, P5 ;  /* 0x00000001e1047824 */ /* 0x000fe200028e0604 */
[----:B------:R-:W-:Y:S01]  /*6a00*/  @!P4 IADD3 R12, P5, R11, R134, RZ ;  /* 0x000000860b0cc210 */ /* 0x000fe20007fbe0ff */
[----:B------:R1:W-:Y:S01]  /*6a10*/  @P2 STS.128 [R230+0xa000], RZ ;  /* 0x00a000ffe6002388 */ /* 0x0003e20000000c00 */
[----:B------:R-:W-:Y:S02]  /*6a20*/  @!P2 LEA.HI.X R61, R6, c[0x0][0x16c], R13, 0x1, P1 ;  /* 0x00005b00063daa11 */ /* 0x000fe400008f0c0d */
[----:B--2---:R-:W-:Y:S01]  /*6a30*/  @!P4 LEA R56, P1, R12, c[0x0][0x168], 0x1 ;  /* 0x00005a000c38ca11 */ /* 0x004fe200078208ff */
        /* <DEDUP_REMOVED lines=41> */
.L_x_3588:
[----:B------:R-:W-:Y:S05]  /*6cd0*/  BSYNC B0 ;  /* 0x0000000000007941 */ /* 0x000fea0003800000 */
.L_x_3587:
[----:B------:R-:W0:Y:S01]  /*6ce0*/  LDGDEPBAR ;  /* 0x00000000000079af */ /* 0x000e220000000000 */
[----:B------:R-:W-:-:S04]  /*6cf0*/  IADD3 R134, P1, R15, R134, RZ ;  /* 0x000000860f867210 */ /* 0x000fc80007f3e0ff */
[----:B------:R-:W-:Y:S02]  /*6d00*/  IADD3.X R135, R10, R135, RZ, P1, !PT ;  /* 0x000000870a877210 */ /* 0x000fe40000ffe4ff */
.L_x_3584:
        /* <DEDUP_REMOVED lines=85> */
[----:B------:R-:W-:-:S03]  /*7260*/  FSETP.NEU.FTZ.AND P1, PT, R133, -INF , PT ;  /* 0xff8000008500780b */ /* 0x000fc60003f3d000 */
[C---:B------:R-:W-:Y:S01]  /*7270*/  FMUL.FTZ R66, R132.reuse, c[0x0][0x23c] ;  /* 0x00008f0084427a20 */ /* 0x040fe20000410000 */
[----:B------:R-:W-:Y:S02]  /*7280*/  FSEL R141, R141, RZ, P1 ;  /* 0x000000ff8d8d7208 */ /* 0x000fe40000800000 */
[----:B------:R-:W-:-:S03]  /*7290*/  FSETP.NEU.FTZ.AND P1, PT, R132, -INF , PT ;  /* 0xff8000008400780b */ /* 0x000fc60003f3d000 */
[--C-:B------:R-:W-:Y:S01]  /*72a0*/  FFMA.FTZ R62, R9, c[0x0][0x23c], -R141.reuse ;  /* 0x00008f00093e7a23 */ /* 0x100fe2000001088d */
[----:B------:R-:W-:Y:S01]  /*72b0*/  FSEL R66, R66, RZ, P1 ;  /* 0x000000ff42427208 */ /* 0x000fe20000800000 */
[--C-:B------:R-:W-:Y:S01]  /*72c0*/  FFMA.FTZ R59, R102, c[0x0][0x23c], -R141.reuse ;  /* 0x00008f00663b7a23 */ /* 0x100fe2000001088d */
[----:B------:R-:W-:Y:S01]  /*72d0*/  LEA R238, P1, R134, c[0x0][0x168], 0x1 ;  /* 0x00005a0086ee7a11 */ /* 0x000fe200078208ff */
[--C-:B------:R-:W-:Y:S02]  /*72e0*/  FFMA.FTZ R60, R104, c[0x0][0x23c], -R141.reuse ;  /* 0x00008f00683c7a23 */ /* 0x100fe4000001088d */
[----:B------:R-:W-:Y:S01]  /*72f0*/  FFMA.FTZ R55, R106, c[0x0][0x23c], -R141 ;  /* 0x00008f006a377a23 */ /* 0x000fe2000001088d */
[----:B------:R-:W-:Y:S01]  /*7300*/  MUFU.EX2 R62, R62 ;  /* 0x0000003e003e7308 */ /* 0x000fe20000000800 */
[--C-:B------:R-:W-:Y:S01]  /*7310*/  FFMA.FTZ R64, R8, c[0x0][0x23c], -R66.reuse ;  /* 0x00008f0008407a23 */ /* 0x100fe20000010842 */
[----:B------:R-:W1:Y:S01]  /*7320*/  LDSM.16.MT88.4 R104, [R214+0x10000] ;  /* 0x01000000d668783b */ /* 0x000e620000004200 */
[--C-:B------:R-:W-:Y:S01]  /*7330*/  FFMA.FTZ R63, R7, c[0x0][0x23c], -R66.reuse ;  /* 0x00008f00073f7a23 */ /* 0x100fe20000010842 */
[----:B------:R-:W-:Y:S01]  /*7340*/  LEA.HI.X R239, R134, c[0x0][0x16c], R135, 0x1, P1 ;  /* 0x00005b0086ef7a11 */ /* 0x000fe200008f0c87 */
[--C-:B------:R-:W-:Y:S01]  /*7350*/  FFMA.FTZ R61, R101, c[0x0][0x23c], -R66.reuse ;  /* 0x00008f00653d7a23 */ /* 0x100fe20000010842 */
[----:B------:R-:W2:Y:S01]  /*7360*/  LDSM.16.MT88.4 R4, [R212+0x10000] ;  /* 0x01000000d404783b */ /* 0x000ea20000004200 */
[----:B------:R-:W-:Y:S01]  /*7370*/  FFMA.FTZ R56, R95, c[0x0][0x23c], -R66 ;  /* 0x00008f005f387a23 */ /* 0x000fe20000010842 */
[----:B------:R-:W3:Y:S01]  /*7380*/  MUFU.EX2 R59, R59 ;  /* 0x0000003b003b7308 */ /* 0x000ee20000000800 */
[--C-:B------:R-:W-:Y:S01]  /*7390*/  FFMA.FTZ R58, R92, c[0x0][0x23c], -R141.reuse ;  /* 0x00008f005c3a7a23 */ /* 0x100fe2000001088d */
[----:B------:R-:W4:Y:S01]  /*73a0*/  LDSM.16.MT88.4 R8, [R216+0x10800] ;  /* 0x01080000d808783b */ /* 0x000f220000004200 */
[----:B------:R-:W-:-:S02]  /*73b0*/  FFMA.FTZ R53, R32, c[0x0][0x23c], -R141 ;  /* 0x00008f0020357a23 */ /* 0x000fc4000001088d */
[--C-:B------:R-:W-:Y:S02]  /*73c0*/  FFMA.FTZ R54, R94, c[0x0][0x23c], -R141.reuse ;  /* 0x00008f005e367a23 */ /* 0x100fe4000001088d */
[--C-:B------:R-:W-:Y:S01]  /*73d0*/  FFMA.FTZ R49, R34, c[0x0][0x23c], -R141.reuse ;  /* 0x00008f0022317a23 */ /* 0x100fe2000001088d */
[----:B------:R-:W-:Y:S01]  /*73e0*/  MUFU.EX2 R60, R60 ;  /* 0x0000003c003c7308 */ /* 0x000fe20000000800 */
[--C-:B------:R-:W-:Y:S02]  /*73f0*/  FFMA.FTZ R57, R33, c[0x0][0x23c], -R66.reuse ;  /* 0x00008f0021397a23 */ /* 0x100fe40000010842 */
[--C-:B------:R-:W-:Y:S01]  /*7400*/  FFMA.FTZ R52, R93, c[0x0][0x23c], -R66.reuse ;  /* 0x00008f005d347a23 */ /* 0x100fe20000010842 */
[----:B------:R-:W5:Y:S01]  /*7410*/  LDSM.16.MT88.4 R32, [R214+0x10800] ;  /* 0x01080000d620783b */ /* 0x000f620000004200 */
[--C-:B------:R-:W-:Y:S02]  /*7420*/  FFMA.FTZ R51, R31, c[0x0][0x23c], -R66.reuse ;  /* 0x00008f001f337a23 */ /* 0x100fe40000010842 */
[----:B------:R-:W-:Y:S01]  /*7430*/  FFMA.FTZ R48, R29, c[0x0][0x23c], -R66 ;  /* 0x00008f001d307a23 */ /* 0x000fe20000010842 */
[----:B------:R-:W1:Y:S01]  /*7440*/  MUFU.EX2 R55, R55 ;  /* 0x0000003700377308 */ /* 0x000e620000000800 */
[----:B---3--:R-:W-:Y:S01]  /*7450*/  F2FP.PACK_AB R112, R59, R62 ;  /* 0x0000003e3b70723e */ /* 0x008fe200000000ff */
[----:B------:R-:W3:Y:S01]  /*7460*/  LDSM.16.MT88.4 R28, [R213+0x10800] ;  /* 0x01080000d51c783b */ /* 0x000ee20000004200 */
[----:B------:R-:W-:-:S02]  /*7470*/  FFMA.FTZ R45, R44, c[0x0][0x23c], -R141 ;  /* 0x00008f002c2d7a23 */ /* 0x000fc4000001088d */
[--C-:B------:R-:W-:Y:S02]  /*7480*/  FFMA.FTZ R50, R178, c[0x0][0x23c], -R141.reuse ;  /* 0x00008f00b2327a23 */ /* 0x100fe4000001088d */
[--C-:B------:R-:W-:Y:S01]  /*7490*/  FFMA.FTZ R46, R182, c[0x0][0x23c], -R141.reuse ;  /* 0x00008f00b62e7a23 */ /* 0x100fe2000001088d */
[----:B------:R-:W-:Y:S01]  /*74a0*/  MUFU.EX2 R64, R64 ;  /* 0x0000004000407308 */ /* 0x000fe20000000800 */
[----:B------:R-:W-:Y:S02]  /*74b0*/  FFMA.FTZ R3, R180, c[0x0][0x23c], -R141 ;  /* 0x00008f00b4037a23 */ /* 0x000fe4000001088d */
[--C-:B------:R-:W-:Y:S02]  /*74c0*/  FFMA.FTZ R47, R145, c[0x0][0x23c], -R66.reuse ;  /* 0x00008f00912f7a23 */ /* 0x100fe40000010842 */
        /* <DEDUP_REMOVED lines=47> */
[----:B------:R-:W2:Y:S01]  /*77c0*/  MUFU.EX2 R52, R52 ;  /* 0x0000003400347308 */ /* 0x000ea20000000800 */
        /* <DEDUP_REMOVED lines=77> */
[C---:B---3--:R-:W-:Y:S02]  /*7ca0*/  HMMA.16816.F32 R108, R4.reuse, R28, R108 ;  /* 0x0000001c046c723c */ /* 0x048fe4000000186c */
[----:B------:R-:W3:Y:S06]  /*7cb0*/  MUFU.EX2 R169, R169 ;  /* 0x000000a900a97308 */ /* 0x000eec0000000800 */
        /* <DEDUP_REMOVED lines=72> */
[----:B------:R-:W3:Y:S01]  /*8140*/  LDSM.16.MT88.4 R16, [R214+0x11800] ;  /* 0x01180000d610783b */ /* 0x000ee20000004200 */
[----:B------:R-:W-:-:S06]  /*8150*/  FADD.FTZ R3, R160, R3 ;  /* 0x00000003a0037221 */ /* 0x000fcc0000010000 */
        /* <DEDUP_REMOVED lines=21> */
[----:B------:R-:W-:-:S02]  /*82b0*/  F2FP.PACK_AB R4, R160, R159 ;  /* 0x0000009fa004723e */ /* 0x000fc400000000ff */
[----:B-----5:R-:W-:Y:S01]  /*82c0*/  F2FP.PACK_AB R5, R165, R164 ;  /* 0x000000a4a505723e */ /* 0x020fe200000000ff */
[----:B------:R-:W-:Y:S01]  /*82d0*/  FADD.FTZ R164, R164, R153 ;  /* 0x00000099a4a47221 */ /* 0x000fe20000010000 */
[----:B------:R-:W-:Y:S01]  /*82e0*/  F2FP.PACK_AB R6, R161, R162 ;  /* 0x000000a2a106723e */ /* 0x000fe200000000ff */
[----:B------:R-:W-:Y:S01]  /*82f0*/  FADD.FTZ R162, R162, R3 ;  /* 0x00000003a2a27221 */ /* 0x000fe20000010000 */
[----:B------:R-:W-:Y:S01]  /*8300*/  F2FP.PACK_AB R7, R169, R166 ;  /* 0x000000a6a907723e */ /* 0x000fe200000000ff */
[----:B------:R-:W-:Y:S02]  /*8310*/  FADD.FTZ R165, R165, R164 ;  /* 0x000000a4a5a57221 */ /* 0x000fe40000010000 */
[----:B------:R-:W-:Y:S02]  /*8320*/  FADD.FTZ R161, R161, R162 ;  /* 0x000000a2a1a17221 */ /* 0x000fe40000010000 */
        /* <DEDUP_REMOVED lines=99> */
[----:B---3--:R-:W-:Y:S01]  /*8960*/  HMMA.16816.F32 R108, R4, R16, R108 ;  /* 0x00000010046c723c */ /* 0x008fe2000000186c */
[----:B------:R-:W-:-:S04]  /*8970*/  FFMA.FTZ R27, R136, c[0x0][0x23c], -R141 ;  /* 0x00008f00881b7a23 */ /* 0x000fc8000001088d */
[----:B------:R-:W3:Y:S03]  /*8980*/  MUFU.EX2 R25, R25 ;  /* 0x0000001900197308 */ /* 0x000ee60000000800 */
[C---:B------:R-:W-:Y:S01]  /*8990*/  HMMA.16816.F32 R120, R4.reuse, R18, R120 ;  /* 0x000000120478723c */ /* 0x040fe20000001878 */
[----:B------:R-:W5:Y:S04]  /*89a0*/  LDSM.16.MT88.4 R16, [R213+0xf800] ;  /* 0x00f80000d510783b */ /* 0x000f680000004200 */
[----:B------:R-:W-:Y:S03]  /*89b0*/  MUFU.EX2 R26, R26 ;  /* 0x0000001a001a7308 */ /* 0x000fe60000000800 */
[C---:B----4-:R-:W-:Y:S05]  /*89c0*/  HMMA.16816.F32 R116, R4.reuse, R20, R116 ;  /* 0x000000140474723c */ /* 0x050fea0000001874 */
[----:B------:R-:W4:Y:S03]  /*89d0*/  MUFU.EX2 R27, R27 ;  /* 0x0000001b001b7308 */ /* 0x000f260000000800 */
[----:B------:R-:W-:Y:S05]  /*89e0*/  HMMA.16816.F32 R112, R4, R22, R112 ;  /* 0x000000160470723c */ /* 0x000fea0000001870 */
[----:B------:R-:W1:Y:S02]  /*89f0*/  MUFU.EX2 R30, R30 ;  /* 0x0000001e001e7308 */ /* 0x000e640000000800 */
[----:B---3--:R-:W-:Y:S01]  /*8a00*/  F2FP.PACK_AB R4, R25, R24 ;  /* 0x000000181904723e */ /* 0x008fe200000000ff */
        /* <DEDUP_REMOVED lines=8> */
[----:B-1----:R-:W-:Y:S01]  /*8a90*/  F2FP.PACK_AB R7, R241, R30 ;  /* 0x0000001ef107723e */ /* 0x002fe200000000ff */
        /* <DEDUP_REMOVED lines=87> */
.L_x_3590:
[----:B------:R-:W-:-:S04]  /*9010*/  LEA R9, -R38, RZ, 0x7 ;  /* 0x000000ff26097211 */ /* 0x000fc800078e39ff */
[----:B------:R-:W-:Y:S02]  /*9020*/  SHF.R.S32.HI R4, RZ, 0x1f, R9 ;  /* 0x0000001fff047819 */ /* 0x000fe40000011409 */
.L_x_3591:
        /* <DEDUP_REMOVED lines=98> */
[----:B--2---:R-:W-:-:S02]  /*9650*/  @!P1 LEA R26, P5, R6, c[0x0][0x170], 0x1 ;  /* 0x00005c00061a9a11 */ /* 0x004fc400078a08ff */
        /* <DEDUP_REMOVED lines=10> */
[----:B------:R-:W-:-:S03]  /*9700*/  @!P1 LEA.HI.X R5, R42, c[0x0][0x174], R5, 0x1, P3 ;  /* 0x00005d002a059a11 */ /* 0x000fc600018f0c05 */
        /* <DEDUP_REMOVED lines=36> */
[----:B-1----:R-:W5:Y:S04]  /*9950*/  LDSM.16.M88.4 R12, [R221+0x6800] ;  /* 0x00680000dd0c783b */ /* 0x002f680000000200 */
[----:B------:R-:W1:Y:S04]  /*9960*/  LDSM.16.M88.4 R44, [R221+0x4800] ;  /* 0x00480000dd2c783b */ /* 0x000e680000000200 */
[----:B----4-:R-:W4:Y:S04]  /*9970*/  LDSM.16.M88.4 R20, [R221+0x6000] ;  /* 0x00600000dd14783b */ /* 0x010f280000000200 */
[----:B------:R-:W1:Y:S04]  /*9980*/  LDSM.16.M88.4 R36, [R221+0x5000] ;  /* 0x00500000dd24783b */ /* 0x000e680000000200 */
[----:B------:R-:W1:Y:S04]  /*9990*/  LDSM.16.M88.4 R28, [R221+0x5800] ;  /* 0x00580000dd1c783b */ /* 0x000e680000000200 */
[----:B------:R-:W1:Y:S04]  /*99a0*/  LDSM.16.M88.4 R164, [R221+0x7000] ;  /* 0x00700000dda4783b */ /* 0x000e680000000200 */
[----:B------:R-:W1:Y:S04]  /*99b0*/  LDSM.16.M88.4 R64, [R221+0x7800] ;  /* 0x00780000dd40783b */ /* 0x000e680000000200 */
[----:B------:R-:W-:Y:S04]  /*99c0*/  LDSM.16.M88.4 R60, [R220] ;  /* 0x00000000dc3c783b */ /* 0x000fe80000000200 */
[----:B--2---:R-:W2:Y:S04]  /*99d0*/  LDSM.16.M88.4 R4, [R219] ;  /* 0x00000000db04783b */ /* 0x004ea80000000200 */
[----:B------:R-:W2:Y:S01]  /*99e0*/  LDSM.16.M88.4 R8, [R207] ;  /* 0x00000000cf08783b */ /* 0x000ea20000000200 */
[C---:B---3--:R-:W-:Y:S03]  /*99f0*/  HMMA.16816.F32 R56, R156.reuse, R52, RZ ;  /* 0x000000349c38723c */ /* 0x048fe600000018ff */
[----:B------:R-:W3:Y:S04]  /*9a00*/  LDSM.16.M88.4 R172, [R211] ;  /* 0x00000000d3ac783b */ /* 0x000ee80000000200 */
[----:B------:R-:W2:Y:S01]  /*9a10*/  LDSM.16.M88.4 R136, [R208] ;  /* 0x00000000d088783b */ /* 0x000ea20000000200 */
[C---:B-----5:R-:W-:Y:S03]  /*9a20*/  HMMA.16816.F32 R16, R156.reuse, R12, RZ ;  /* 0x0000000c9c10723c */ /* 0x060fe600000018ff */
[----:B------:R-:W5:Y:S04]  /*9a30*/  LDSM.16.M88.4 R152, [R210] ;  /* 0x00000000d298783b */ /* 0x000f680000000200 */
[----:B------:R-:W2:Y:S01]  /*9a40*/  LDSM.16.M88.4 R148, [R209] ;  /* 0x00000000d194783b */ /* 0x000ea20000000200 */
[C---:B------:R-:W-:Y:S03]  /*9a50*/  HMMA.16816.F32 R52, R156.reuse, R54, RZ ;  /* 0x000000369c34723c */ /* 0x040fe600000018ff */
[----:B------:R-:W2:Y:S04]  /*9a60*/  LDSM.16.M88.4 R144, [R206] ;  /* 0x00000000ce90783b */ /* 0x000ea80000000200 */
[----:B------:R-:W-:Y:S01]  /*9a70*/  LDSM.16.M88.4 R140, [R218] ;  /* 0x00000000da8c783b */ /* 0x000fe20000000200 */
[C---:B------:R-:W-:Y:S03]  /*9a80*/  HMMA.16816.F32 R12, R156.reuse, R14, RZ ;  /* 0x0000000e9c0c723c */ /* 0x040fe600000018ff */
[----:B------:R-:W-:Y:S04]  /*9a90*/  LDSM.16.M88.4 R176, [R215+0x5800] ;  /* 0x00580000d7b0783b */ /* 0x000fe80000000200 */
[----:B------:R-:W-:Y:S01]  /*9aa0*/  LDSM.16.M88.4 R180, [R220+0x2000] ;  /* 0x00200000dcb4783b */ /* 0x000fe20000000200 */
[C---:B-1----:R-:W-:Y:S03]  /*9ab0*/  HMMA.16816.F32 R48, R156.reuse, R44, RZ ;  /* 0x0000002c9c30723c */ /* 0x042fe600000018ff */
[----:B------:R-:W-:Y:S04]  /*9ac0*/  LDSM.16.M88.4 R184, [R198] ;  /* 0x00000000c6b8783b */ /* 0x000fe80000000200 */
        /* <DEDUP_REMOVED lines=33> */
[----:B------:R-:W5:Y:S07]  /*9ce0*/  LDSM.16.M88.4 R144, [R215+0x7800] ;  /* 0x00780000d790783b */ /* 0x000f6e0000000200 */
[C---:B-1----:R-:W-:Y:S08]  /*9cf0*/  HMMA.16816.F32 R160, R60.reuse, R64, R160 ;  /* 0x000000403ca0723c */ /* 0x042ff000000018a0 */
[----:B------:R-:W-:Y:S01]  /*9d00*/  HMMA.16816.F32 R156, R60, R66, R156 ;  /* 0x000000423c9c723c */ /* 0x000fe2000000189c */
[----:B------:R-:W-:Y:S04]  /*9d10*/  LDSM.16.M88.4 R64, [R204] ;  /* 0x00000000cc40783b */ /* 0x000fe80000000200 */
[----:B------:R-:W-:Y:S03]  /*9d20*/  LDSM.16.M88.4 R60, [R204+0x800] ;  /* 0x00080000cc3c783b */ /* 0x000fe60000000200 */
[C---:B--2---:R-:W-:Y:S08]  /*9d30*/  HMMA.16816.F32 R56, R140.reuse, R4, R56 ;  /* 0x000000048c38723c */ /* 0x044ff00000001838 */
[C---:B------:R-:W-:Y:S01]  /*9d40*/  HMMA.16816.F32 R52, R140.reuse, R6, R52 ;  /* 0x000000068c34723c */ /* 0x040fe20000001834 */
[----:B------:R-:W1:Y:S07]  /*9d50*/  LDSM.16.M88.4 R4, [R217] ;  /* 0x00000000d904783b */ /* 0x000e6e0000000200 */
[C---:B----4-:R-:W-:Y:S08]  /*9d60*/  HMMA.16816.F32 R48, R140.reuse, R8, R48 ;  /* 0x000000088c30723c */ /* 0x050ff00000001830 */
[C---:B------:R-:W-:Y:S01]  /*9d70*/  HMMA.16816.F32 R44, R140.reuse, R10, R44 ;  /* 0x0000000a8c2c723c */ /* 0x040fe2000000182c */
[----:B------:R-:W2:Y:S07]  /*9d80*/  LDSM.16.M88.4 R8, [R204+0x1000] ;  /* 0x00100000cc08783b */ /* 0x000eae0000000200 */
[C---:B---3--:R-:W-:Y:S08]  /*9d90*/  HMMA.16816.F32 R40, R140.reuse, R136, R40 ;  /* 0x000000888c28723c */ /* 0x048ff00000001828 */
[C---:B------:R-:W-:Y:S01]  /*9da0*/  HMMA.16816.F32 R36, R140.reuse, R138, R36 ;  /* 0x0000008a8c24723c */ /* 0x040fe20000001824 */
[----:B------:R-:W3:Y:S07]  /*9db0*/  LDSM.16.M88.4 R136, [R204+0x1800] ;  /* 0x00180000cc88783b */ /* 0x000eee0000000200 */
[C---:B-----5:R-:W-:Y:S08]  /*9dc0*/  HMMA.16816.F32 R160, R140.reuse, R144, R160 ;  /* 0x000000908ca0723c */ /* 0x060ff000000018a0 */
[----:B------:R-:W-:Y:S01]  /*9dd0*/  HMMA.16816.F32 R156, R140, R146, R156 ;  /* 0x000000928c9c723c */ /* 0x000fe2000000189c */
        /* <DEDUP_REMOVED lines=8> */
[----:B------:R-:W-:Y:S01]  /*9e60*/  HMMA.16816.F32 R36, R4, R10, R36 ;  /* 0x0000000a0424723c */ /* 0x000fe20000001824 */
[----:B------:R-:W2:Y:S07]  /*9e70*/  LDSM.16.M88.4 R8, [R204+0x3800] ;  /* 0x00380000cc08783b */ /* 0x000eae0000000200 */
[C---:B------:R-:W-:Y:S08]  /*9e80*/  HMMA.16816.F32 R32, R140.reuse, R176, R32 ;  /* 0x000000b08c20723c */ /* 0x040ff00000001820 */
[C---:B------:R-:W-:Y:S01]  /*9e90*/  HMMA.16816.F32 R28, R140.reuse, R178, R28 ;  /* 0x000000b28c1c723c */ /* 0x040fe2000000181c */
[----:B------:R-:W-:Y:S07]  /*9ea0*/  LDSM.16.M88.4 R176, [R197] ;  /* 0x00000000c5b0783b */ /* 0x000fee0000000200 */
[C---:B------:R-:W-:Y:S08]  /*9eb0*/  HMMA.16816.F32 R24, R140.reuse, R172, R24 ;  /* 0x000000ac8c18723c */ /* 0x040ff00000001818 */
[C---:B------:R-:W-:Y:S01]  /*9ec0*/  HMMA.16816.F32 R20, R140.reuse, R174, R20 ;  /* 0x000000ae8c14723c */ /* 0x040fe20000001814 */
[----:B------:R-:W-:Y:S07]  /*9ed0*/  LDSM.16.M88.4 R172, [R196] ;  /* 0x00000000c4ac783b */ /* 0x000fee0000000200 */
[C---:B------:R-:W-:Y:S08]  /*9ee0*/  HMMA.16816.F32 R16, R140.reuse, R152, R16 ;  /* 0x000000988c10723c */ /* 0x040ff00000001810 */
[C---:B------:R-:W-:Y:S01]  /*9ef0*/  HMMA.16816.F32 R12, R140.reuse, R154, R12 ;  /* 0x0000009a8c0c723c */ /* 0x040fe2000000180c */
[----:B------:R-:W-:Y:S07]  /*9f00*/  LDSM.16.M88.4 R152, [R221+0xa800] ;  /* 0x00a80000dd98783b */ /* 0x000fee0000000200 */
[C---:B------:R-:W-:Y:S08]  /*9f10*/  HMMA.16816.F32 R168, R140.reuse, R148, R168 ;  /* 0x000000948ca8723c */ /* 0x040ff000000018a8 */
[----:B------:R-:W-:Y:S01]  /*9f20*/  HMMA.16816.F32 R164, R140, R150, R164 ;  /* 0x000000968ca4723c */ /* 0x000fe200000018a4 */
[----:B------:R-:W-:Y:S04]  /*9f30*/  LDSM.16.M88.4 R140, [R222+0x2000] ;  /* 0x00200000de8c783b */ /* 0x000fe80000000200 */
[----:B------:R-:W-:Y:S03]  /*9f40*/  LDSM.16.M88.4 R148, [R221+0xb000] ;  /* 0x00b00000dd94783b */ /* 0x000fe60000000200 */
        /* <DEDUP_REMOVED lines=12> */
[C---:B--2---:R-:W-:Y:S08]  /*a010*/  HMMA.16816.F32 R160, R4.reuse, R8, R160 ;  /* 0x0000000804a0723c */ /* 0x044ff000000018a0 */
[----:B------:R-:W-:Y:S01]  /*a020*/  HMMA.16816.F32 R156, R4, R10, R156 ;  /* 0x0000000a049c723c */ /* 0x000fe2000000189c */
[----:B------:R-:W2:Y:S04]  /*a030*/  LDSM.16.M88.4 R8, [R221+0x9800] ;  /* 0x00980000dd08783b */ /* 0x000ea80000000200 */
[----:B------:R-:W5:Y:S03]  /*a040*/  LDSM.16.M88.4 R4, [R221+0xa000] ;  /* 0x00a00000dd04783b */ /* 0x000f660000000200 */
[C---:B---3--:R-:W-:Y:S08]  /*a050*/  HMMA.16816.F32 R56, R140.reuse, R136, R56 ;  /* 0x000000888c38723c */ /* 0x048ff00000001838 */
[C---:B------:R-:W-:Y:S01]  /*a060*/  HMMA.16816.F32 R52, R140.reuse, R138, R52 ;  /* 0x0000008a8c34723c */ /* 0x040fe20000001834 */
[----:B------:R-:W3:Y:S07]  /*a070*/  LDSM.16.M88.4 R136, [R203] ;  /* 0x00000000cb88783b */ /* 0x000eee0000000200 */
[C---:B-1----:R-:W-:Y:S08]  /*a080*/  HMMA.16816.F32 R48, R140.reuse, R64, R48 ;  /* 0x000000408c30723c */ /* 0x042ff00000001830 */
[C---:B------:R-:W-:Y:S01]  /*a090*/  HMMA.16816.F32 R44, R140.reuse, R66, R44 ;  /* 0x000000428c2c723c */ /* 0x040fe2000000182c */
[----:B------:R-:W-:Y:S07]  /*a0a0*/  LDSM.16.M88.4 R64, [R202] ;  /* 0x00000000ca40783b */ /* 0x000fee0000000200 */
[C---:B----4-:R-:W-:Y:S08]  /*a0b0*/  HMMA.16816.F32 R40, R140.reuse, R60, R40 ;  /* 0x0000003c8c28723c */ /* 0x050ff00000001828 */
[C---:B--2---:R-:W-:Y:S08]  /*a0c0*/  HMMA.16816.F32 R32, R140.reuse, R8, R32 ;  /* 0x000000088c20723c */ /* 0x044ff00000001820 */
[C---:B------:R-:W-:Y:S01]  /*a0d0*/  HMMA.16816.F32 R28, R140.reuse, R10, R28 ;  /* 0x0000000a8c1c723c */ /* 0x040fe2000000181c */
[----:B------:R-:W1:Y:S07]  /*a0e0*/  LDSM.16.M88.4 R8, [R200] ;  /* 0x00000000c808783b */ /* 0x000e6e0000000200 */
[C---:B-----5:R-:W-:Y:S08]  /*a0f0*/  HMMA.16816.F32 R24, R140.reuse, R4, R24 ;  /* 0x000000048c18723c */ /* 0x060ff00000001818 */
[C---:B------:R-:W-:Y:S01]  /*a100*/  HMMA.16816.F32 R20, R140.reuse, R6, R20 ;  /* 0x000000068c14723c */ /* 0x040fe20000001814 */
[----:B------:R-:W2:Y:S07]  /*a110*/  LDSM.16.M88.4 R4, [R199] ;  /* 0x00000000c704783b */ /* 0x000eae0000000200 */
[C---:B------:R-:W-:Y:S01]  /*a120*/  HMMA.16816.F32 R36, R140.reuse, R62, R36 ;  /* 0x0000003e8c24723c */ /* 0x040fe20000001824 */
[----:B------:R-:W4:Y:S07]  /*a130*/  LDSM.16.M88.4 R60, [R201] ;  /* 0x00000000c93c783b */ /* 0x000f2e0000000200 */
[C---:B------:R-:W-:Y:S08]  /*a140*/  HMMA.16816.F32 R16, R140.reuse, R152, R16 ;  /* 0x000000988c10723c */ /* 0x040ff00000001810 */
[C---:B------:R-:W-:Y:S01]  /*a150*/  HMMA.16816.F32 R12, R140.reuse, R154, R12 ;  /* 0x0000009a8c0c723c */ /* 0x040fe2000000180c */
[----:B------:R-:W-:Y:S07]  /*a160*/  LDSM.16.M88.4 R152, [R218+0x2000] ;  /* 0x00200000da98783b */ /* 0x000fee0000000200 */
[C---:B------:R-:W-:Y:S08]  /*a170*/  HMMA.16816.F32 R168, R140.reuse, R148, R168 ;  /* 0x000000948ca8723c */ /* 0x040ff000000018a8 */
[----:B------:R-:W-:Y:S01]  /*a180*/  HMMA.16816.F32 R164, R140, R150, R164 ;  /* 0x000000968ca4723c */ /* 0x000fe200000018a4 */
[----:B------:R-:W5:Y:S07]  /*a190*/  LDSM.16.M88.4 R148, [R215+0x8000] ;  /* 0x00800000d794783b */ /* 0x000f6e0000000200 */
[----:B---3--:R-:W-:Y:S08]  /*a1a0*/  HMMA.16816.F32 R56, R180, R136, R56 ;  /* 0x00000088b438723c */ /* 0x008ff00000001838 */
[C---:B------:R-:W-:Y:S08]  /*a1b0*/  HMMA.16816.F32 R160, R140.reuse, R144, R160 ;  /* 0x000000908ca0723c */ /* 0x040ff000000018a0 */
[----:B------:R-:W-:Y:S01]  /*a1c0*/  HMMA.16816.F32 R156, R140, R146, R156 ;  /* 0x000000928c9c723c */ /* 0x000fe2000000189c */
[----:B------:R-:W3:Y:S04]  /*a1d0*/  LDSM.16.M88.4 R144, [R215+0x8800] ;  /* 0x00880000d790783b */ /* 0x000ee80000000200 */
[----:B------:R-:W-:Y:S03]  /*a1e0*/  LDSM.16.M88.4 R140, [R215+0x9000] ;  /* 0x00900000d78c783b */ /* 0x000fe60000000200 */
[C---:B------:R-:W-:Y:S01]  /*a1f0*/  HMMA.16816.F32 R52, R180.reuse, R138, R52 ;  /* 0x0000008ab434723c */ /* 0x040fe20000001834 */
[----:B------:R-:W-:Y:S07]  /*a200*/  LDSM.16.M88.4 R136, [R215+0x9800] ;  /* 0x00980000d788783b */ /* 0x000fee0000000200 */
[C---:B-1----:R-:W-:Y:S08]  /*a210*/  HMMA.16816.F32 R32, R180.reuse, R8, R32 ;  /* 0x00000008b420723c */ /* 0x042ff00000001820 */
[C---:B------:R-:W-:Y:S01]  /*a220*/  HMMA.16816.F32 R28, R180.reuse, R10, R28 ;  /* 0x0000000ab41c723c */ /* 0x040fe2000000181c */
[----:B------:R-:W-:Y:S07]  /*a230*/  LDSM.16.M88.4 R8, [R217+0x2000] ;  /* 0x00200000d908783b */ /* 0x000fee0000000200 */
[C---:B--2---:R-:W-:Y:S08]  /*a240*/  HMMA.16816.F32 R24, R180.reuse, R4, R24 ;  /* 0x00000004b418723c */ /* 0x044ff00000001818 */
[C---:B------:R-:W-:Y:S01]  /*a250*/  HMMA.16816.F32 R20, R180.reuse, R6, R20 ;  /* 0x00000006b414723c */ /* 0x040fe20000001814 */
[----:B------:R-:W1:Y:S07]  /*a260*/  LDSM.16.M88.4 R4, [R204+0x4000] ;  /* 0x00400000cc04783b */ /* 0x000e6e0000000200 */
[C---:B------:R-:W-:Y:S08]  /*a270*/  HMMA.16816.F32 R48, R180.reuse, R64, R48 ;  /* 0x00000040b430723c */ /* 0x040ff00000001830 */
[C---:B------:R-:W-:Y:S01]  /*a280*/  HMMA.16816.F32 R44, R180.reuse, R66, R44 ;  /* 0x00000042b42c723c */ /* 0x040fe2000000182c */
[----:B------:R-:W2:Y:S07]  /*a290*/  LDSM.16.M88.4 R64, [R215+0xa000] ;  /* 0x00a00000d740783b */ /* 0x000eae0000000200 */
[C---:B----4-:R-:W-:Y:S08]  /*a2a0*/  HMMA.16816.F32 R40, R180.reuse, R60, R40 ;  /* 0x0000003cb428723c */ /* 0x050ff00000001828 */
[----:B------:R-:W-:Y:S01]  /*a2b0*/  HMMA.16816.F32 R36, R180, R62, R36 ;  /* 0x0000003eb424723c */ /* 0x000fe20000001824 */
[----:B------:R-:W4:Y:S07]  /*a2c0*/  LDSM.16.M88.4 R60, [R215+0xa800] ;  /* 0x00a80000d73c783b */ /* 0x000f2e0000000200 */
[----:B-----5:R-:W-:Y:S08]  /*a2d0*/  HMMA.16816.F32 R56, R152, R148, R56 ;  /* 0x000000949838723c */ /* 0x020ff00000001838 */
[C---:B------:R-:W-:Y:S08]  /*a2e0*/  HMMA.16816.F32 R160, R180.reuse, R172, R160 ;  /* 0x000000acb4a0723c */ /* 0x040ff000000018a0 */
[C---:B------:R-:W-:Y:S01]  /*a2f0*/  HMMA.16816.F32 R172, R180.reuse, R174, R156 ;  /* 0x000000aeb4ac723c */ /* 0x040fe2000000189c */
[----:B------:R-:W5:Y:S07]  /*a300*/  LDSM.16.M88.4 R156, [R204+0x4800] ;  /* 0x00480000cc9c783b */ /* 0x000f6e0000000200 */
[----:B------:R-:W-:Y:S08]  /*a310*/  HMMA.16816.F32 R16, R180, R184, R16 ;  /* 0x000000b8b410723c */ /* 0x000ff00000001810 */
[----:B------:R-:W-:Y:S08]  /*a320*/  HMMA.16816.F32 R52, R152, R150, R52 ;  /* 0x000000969834723c */ /* 0x000ff00000001834 */
[----:B------:R-:W-:Y:S07]  /*a330*/  HMMA.16816.F32 R168, R180, R176, R168 ;  /* 0x000000b0b4a8723c */ /* 0x000fee00000018a8 */
[----:B------:R-:W-:Y:S01]  /*a340*/  IMAD R176, R231, 0x80, R229 ;  /* 0x00000080e7b07824 */ /* 0x000fe200078e02e5 */
[----:B---3--:R-:W-:Y:S08]  /*a350*/  HMMA.16816.F32 R48, R152, R144, R48 ;  /* 0x000000909830723c */ /* 0x008ff00000001830 */
[----:B-1----:R-:W-:Y:S08]  /*a360*/  HMMA.16816.F32 R56, R8, R4, R56 ;  /* 0x000000040838723c */ /* 0x002ff00000001838 */
[C---:B--2---:R-:W-:Y:S07]  /*a370*/  HMMA.16816.F32 R20, R152.reuse, R66, R20 ;  /* 0x000000429814723c */ /* 0x044fee0000001814 */
[----:B------:R-:W-:Y:S01]  /*a380*/  IADD3 R66, R176, 0x1, RZ ;  /* 0x00000001b0427810 */ /* 0x000fe20007ffe0ff */
[----:B----4-:R-:W-:Y:S03]  /*a390*/  HMMA.16816.F32 R16, R152, R60, R16 ;  /* 0x0000003c9810723c */ /* 0x010fe60000001810 */
[----:B------:R-:W1:Y:S01]  /*a3a0*/  I2F R60, R66 ;  /* 0x00000042003c7306 */ /* 0x000e620000201400 */
[----:B------:R-:W-:-:S02]  /*a3b0*/  ISETP.GE.AND P6, PT, R66, R189, PT ;  /* 0x000000bd4200720c */ /* 0x000fc40003fc6270 */
[----:B------:R-:W-:Y:S02]  /*a3c0*/  ISETP.GE.AND P4, PT, R66, R188, PT ;  /* 0x000000bc4200720c */ /* 0x000fe40003f86270 */
[----:B------:R-:W-:Y:S01]  /*a3d0*/  HMMA.16816.F32 R52, R8, R6, R52 ;  /* 0x000000060834723c */ /* 0x000fe20000001834 */
[----:B------:R-:W2:Y:S07]  /*a3e0*/  LDSM.16.M88.4 R4, [R204+0x5000] ;  /* 0x00500000cc04783b */ /* 0x000eae0000000200 */
[----:B------:R-:W-:Y:S01]  /*a3f0*/  HMMA.16816.F32 R24, R152, R64, R24 ;  /* 0x000000409818723c */ /* 0x000fe20000001818 */
[----:B-1----:R-:W-:-:S06]  /*a400*/  FFMA.FTZ R57, R0, R60, R57 ;  /* 0x0000003c00397223 */ /* 0x002fcc0000010039 */
[C---:B------:R-:W-:Y:S01]  /*a410*/  IADD3 R65, R176.reuse, 0x8, RZ ;  /* 0x00000008b0417810 */ /* 0x040fe20007ffe0ff */
[----:B------:R-:W-:Y:S01]  /*a420*/  HMMA.16816.F32 R44, R152, R146, R44 ;  /* 0x00000092982c723c */ /* 0x000fe2000000182c */
[----:B------:R-:W-:Y:S02]  /*a430*/  IADD3 R64, R176, 0x9, RZ ;  /* 0x00000009b0407810 */ /* 0x000fe40007ffe0ff */
[----:B------:R-:W1:Y:S01]  /*a440*/  I2F R61, R65 ;  /* 0x00000041003d7306 */ /* 0x000e620000201400 */
[C---:B------:R-:W-:Y:S02]  /*a450*/  ISETP.GE.AND P3, PT, R65.reuse, R189, PT ;  /* 0x000000bd4100720c */ /* 0x040fe40003f66270 */
[----:B------:R-:W-:Y:S02]  /*a460*/  ISETP.GE.AND P5, PT, R65, R188, PT ;  /* 0x000000bc4100720c */ /* 0x000fe40003fa6270 */
[----:B------:R-:W-:Y:S07]  /*a470*/  HMMA.16816.F32 R164, R180, R178, R164 ;  /* 0x000000b2b4a4723c */ /* 0x000fee00000018a4 */
[----:B------:R-:W-:Y:S01]  /*a480*/  FFMA.FTZ R178, R0, R60, R59 ;  /* 0x0000003c00b27223 */ /* 0x000fe2000001003b */
[----:B-----5:R-:W-:Y:S01]  /*a490*/  HMMA.16816.F32 R48, R8, R156, R48 ;  /* 0x0000009c0830723c */ /* 0x020fe20000001830 */
[----:B------:R-:W-:-:S03]  /*a4a0*/  IADD3 R59, R176, 0x10, RZ ;  /* 0x00000010b03b7810 */ /* 0x000fc60007ffe0ff */
[----:B------:R-:W-:Y:S02]  /*a4b0*/  FSEL R178, R178, -INF , !P4 ;  /* 0xff800000b2b27808 */ /* 0x000fe40006000000 */
[C---:B------:R-:W-:Y:S02]  /*a4c0*/  ISETP.GE.AND P4, PT, R64.reuse, R188, PT ;  /* 0x000000bc4000720c */ /* 0x040fe40003f86270 */
[----:B------:R-:W-:Y:S01]  /*a4d0*/  HMMA.16816.F32 R32, R152, R136, R32 ;  /* 0x000000889820723c */ /* 0x000fe20000001820 */
[----:B------:R3:W4:Y:S07]  /*a4e0*/  I2F R136, R64 ;  /* 0x0000004000887306 */ /* 0x00072e0000201400 */
[----:B------:R-:W-:Y:S07]  /*a4f0*/  HMMA.16816.F32 R12, R180, R186, R12 ;  /* 0x000000bab40c723c */ /* 0x000fee000000180c */
[----:B------:R-:W-:Y:S01]  /*a500*/  FSEL R180, R57, -INF , !P6 ;  /* 0xff80000039b47808 */ /* 0x000fe20007000000 */
[----:B------:R-:W-:Y:S01]  /*a510*/  HMMA.16816.F32 R40, R152, R140, R40 ;  /* 0x0000008c9828723c */ /* 0x000fe20000001828 */
[----:B------:R-:W-:Y:S01]  /*a520*/  ISETP.GE.AND P6, PT, R64, R189, PT ;  /* 0x000000bd4000720c */ /* 0x000fe20003fc6270 */
[----:B------:R-:W5:Y:S01]  /*a530*/  I2F R57, R59 ;  /* 0x0000003b00397306 */ /* 0x000f620000201400 */
[----:B---3--:R-:W3:Y:S01]  /*a540*/  LDSM.16.M88.4 R64, [R215+0xb000] ;  /* 0x00b00000d740783b */ /* 0x008ee20000000200 */
[-C--:B-1----:R-:W-:Y:S01]  /*a550*/  FFMA.FTZ R186, R0, R61.reuse, R52 ;  /* 0x0000003d00ba7223 */ /* 0x082fe20000010034 */
[----:B------:R-:W-:Y:S01]  /*a560*/  IADD3 R52, R176, 0x11, RZ ;  /* 0x00000011b0347810 */ /* 0x000fe20007ffe0ff */
[----:B------:R-:W-:-:S02]  /*a570*/  FFMA.FTZ R182, R0, R61, R54 ;  /* 0x0000003d00b67223 */ /* 0x000fc40000010036 */
[CC--:B----4-:R-:W-:Y:S01]  /*a580*/  FFMA.FTZ R55, R0.reuse, R136.reuse, R55 ;  /* 0x0000008800377223 */ /* 0x0d0fe20000010037 */
[----:B------:R-:W-:Y:S01]  /*a590*/  HMMA.16816.F32 R44, R8, R158, R44 ;  /* 0x0000009e082c723c */ /* 0x000fe2000000182c */
[----:B------:R-:W1:Y:S01]  /*a5a0*/  I2F R54, R52 ;  /* 0x0000003400367306 */ /* 0x000e620000201400 */
[----:B------:R-:W-:Y:S01]  /*a5b0*/  FFMA.FTZ R53, R0, R136, R53 ;  /* 0x0000008800357223 */ /* 0x000fe20000010035 */
[----:B------:R-:W-:Y:S02]  /*a5c0*/  FSEL R186, R186, -INF , !P3 ;  /* 0xff800000baba7808 */ /* 0x000fe40005800000 */
[----:B------:R-:W-:Y:S02]  /*a5d0*/  FSEL R182, R182, -INF , !P5 ;  /* 0xff800000b6b67808 */ /* 0x000fe40006800000 */
[----:B------:R-:W-:Y:S01]  /*a5e0*/  FSEL R158, R55, -INF , !P4 ;  /* 0xff800000379e7808 */ /* 0x000fe20006000000 */
[----:B------:R-:W-:Y:S01]  /*a5f0*/  HMMA.16816.F32 R36, R152, R142, R36 ;  /* 0x0000008e9824723c */ /* 0x000fe20000001824 */
[----:B------:R-:W-:Y:S01]  /*a600*/  IADD3 R55, R176, 0x18, RZ ;  /* 0x00000018b0377810 */ /* 0x000fe20007ffe0ff */
[C---:B-----5:R-:W-:Y:S01]  /*a610*/  FFMA.FTZ R48, R0.reuse, R57, R48 ;  /* 0x0000003900307223 */ /* 0x060fe20000010030 */
[C---:B------:R-:W-:Y:S01]  /*a620*/  ISETP.GE.AND P3, PT, R59.reuse, R189, PT ;  /* 0x000000bd3b00720c */ /* 0x040fe20003f66270 */
[----:B------:R-:W-:Y:S01]  /*a630*/  FFMA.FTZ R50, R0, R57, R50 ;  /* 0x0000003900327223 */ /* 0x000fe20000010032 */
[----:B------:R-:W-:-:S02]  /*a640*/  ISETP.GE.AND P5, PT, R59, R188, PT ;  /* 0x000000bc3b00720c */ /* 0x000fc40003fa6270 */
[----:B------:R-:W-:Y:S01]  /*a650*/  FSEL R184, R53, -INF , !P6 ;  /* 0xff80000035b87808 */ /* 0x000fe20007000000 */
[----:B--2---:R-:W-:Y:S01]  /*a660*/  HMMA.16816.F32 R40, R8, R4, R40 ;  /* 0x000000040828723c */ /* 0x004fe20000001828 */
[----:B------:R-:W2:Y:S01]  /*a670*/  I2F R53, R55 ;  /* 0x0000003700357306 */ /* 0x000ea20000201400 */
[----:B------:R-:W-:Y:S01]  /*a680*/  FSEL R156, R48, -INF , !P3 ;  /* 0xff800000309c7808 */ /* 0x000fe20005800000 */
[-C--:B-1----:R-:W-:Y:S01]  /*a690*/  FFMA.FTZ R60, R0, R54.reuse, R49 ;  /* 0x00000036003c7223 */ /* 0x082fe20000010031 */
[----:B------:R-:W-:Y:S01]  /*a6a0*/  FSEL R148, R50, -INF , !P5 ;  /* 0xff80000032947808 */ /* 0x000fe20006800000 */
[----:B------:R-:W-:Y:S01]  /*a6b0*/  FFMA.FTZ R150, R0, R54, R51 ;  /* 0x0000003600967223 */ /* 0x000fe20000010033 */
[C---:B------:R-:W-:Y:S01]  /*a6c0*/  ISETP.GE.AND P6, PT, R52.reuse, R189, PT ;  /* 0x000000bd3400720c */ /* 0x040fe20003fc6270 */
[----:B------:R-:W1:Y:S01]  /*a6d0*/  LDSM.16.M88.4 R48, [R204+0x5800] ;  /* 0x00580000cc30783b */ /* 0x000e620000000200 */
[----:B------:R-:W-:Y:S01]  /*a6e0*/  ISETP.GE.AND P4, PT, R52, R188, PT ;  /* 0x000000bc3400720c */ /* 0x000fe20003f86270 */
[----:B------:R-:W-:Y:S01]  /*a6f0*/  HMMA.16816.F32 R12, R152, R62, R12 ;  /* 0x0000003e980c723c */ /* 0x000fe2000000180c */
[----:B------:R-:W-:-:S02]  /*a700*/  IADD3 R52, R176, 0x19, RZ ;  /* 0x00000019b0347810 */ /* 0x000fc40007ffe0ff */
[----:B------:R-:W-:Y:S02]  /*a710*/  IADD3 R4, R176, 0x20, RZ ;  /* 0x00000020b0047810 */ /* 0x000fe40007ffe0ff */
[----:B------:R-:W4:Y:S01]  /*a720*/  I2F R59, R52 ;  /* 0x00000034003b7306 */ /* 0x000f220000201400 */
[C---:B------:R-:W-:Y:S01]  /*a730*/  ISETP.GE.AND P3, PT, R55.reuse, R189, PT ;  /* 0x000000bd3700720c */ /* 0x040fe20003f66270 */
[CC--:B--2---:R-:W-:Y:S01]  /*a740*/  FFMA.FTZ R44, R0.reuse, R53.reuse, R44 ;  /* 0x00000035002c7223 */ /* 0x0c4fe2000001002c */
[----:B------:R-:W-:Y:S01]  /*a750*/  ISETP.GE.AND P5, PT, R55, R188, PT ;  /* 0x000000bc3700720c */ /* 0x000fe20003fa6270 */
[----:B------:R-:W-:Y:S01]  /*a760*/  FFMA.FTZ R46, R0, R53, R46 ;  /* 0x00000035002e7223 */ /* 0x000fe2000001002e */
[----:B---3--:R-:W-:Y:S01]  /*a770*/  HMMA.16816.F32 R168, R152, R64, R168 ;  /* 0x0000004098a8723c */ /* 0x008fe200000018a8 */
[----:B------:R-:W-:Y:S02]  /*a780*/  IADD3 R62, R176, 0x21, RZ ;  /* 0x00000021b03e7810 */ /* 0x000fe40007ffe0ff */
[----:B------:R2:W3:Y:S01]  /*a790*/  I2F R57, R4 ;  /* 0x0000000400397306 */ /* 0x0004e20000201400 */
[----:B------:R-:W-:-:S02]  /*a7a0*/  FSEL R60, R60, -INF , !P6 ;  /* 0xff8000003c3c7808 */ /* 0x000fc40007000000 */
[----:B------:R-:W-:Y:S02]  /*a7b0*/  ISETP.GE.AND P6, PT, R52, R189, PT ;  /* 0x000000bd3400720c */ /* 0x000fe40003fc6270 */
[----:B------:R-:W-:Y:S01]  /*a7c0*/  FSEL R65, R44, -INF , !P3 ;  /* 0xff8000002c417808 */ /* 0x000fe20005800000 */
[----:B------:R-:W-:Y:S01]  /*a7d0*/  HMMA.16816.F32 R36, R8, R6, R36 ;  /* 0x000000060824723c */ /* 0x000fe20000001824 */
[----:B------:R-:W-:Y:S01]  /*a7e0*/  FSEL R64, R46, -INF , !P5 ;  /* 0xff8000002e407808 */ /* 0x000fe20006800000 */
[----:B----4-:R-:W-:Y:S01]  /*a7f0*/  FFMA.FTZ R45, R0, R59, R45 ;  /* 0x0000003b002d7223 */ /* 0x010fe2000001002d */
[C---:B------:R-:W-:Y:S01]  /*a800*/  ISETP.GE.AND P3, PT, R4.reuse, R189, PT ;  /* 0x000000bd0400720c */ /* 0x040fe20003f66270 */
[----:B------:R-:W4:Y:S01]  /*a810*/  I2F R44, R62 ;  /* 0x0000003e002c7306 */ /* 0x000f220000201400 */
[-C--:B------:R-:W-:Y:S01]  /*a820*/  ISETP.GE.AND P5, PT, R4, R188.reuse, PT ;  /* 0x000000bc0400720c */ /* 0x080fe20003fa6270 */
[----:B------:R-:W-:Y:S01]  /*a830*/  FFMA.FTZ R47, R0, R59, R47 ;  /* 0x0000003b002f7223 */ /* 0x000fe2000001002f */
[----:B------:R-:W-:Y:S01]  /*a840*/  IADD3 R46, R176, 0x28, RZ ;  /* 0x00000028b02e7810 */ /* 0x000fe20007ffe0ff */
[C---:B------:R-:W-:Y:S01]  /*a850*/  HMMA.16816.F32 R28, R152.reuse, R138, R28 ;  /* 0x0000008a981c723c */ /* 0x040fe2000000181c */
[----:B------:R-:W-:Y:S01]  /*a860*/  FSEL R61, R45, -INF , !P6 ;  /* 0xff8000002d3d7808 */ /* 0x000fe20007000000 */
[----:B--2---:R-:W2:Y:S01]  /*a870*/  LDSM.16.M88.4 R4, [R204+0x6000] ;  /* 0x00600000cc04783b */ /* 0x004ea20000000200 */
[-C--:B---3--:R-:W-:Y:S01]  /*a880*/  FFMA.FTZ R136, R0, R57.reuse, R40 ;  /* 0x0000003900887223 */ /* 0x088fe20000010028 */
[----:B------:R-:W-:Y:S01]  /*a890*/  IADD3 R40, R176, 0x29, RZ ;  /* 0x00000029b0287810 */ /* 0x000fe20007ffe0ff */
[----:B------:R-:W-:Y:S01]  /*a8a0*/  FFMA.FTZ R137, R0, R57, R42 ;  /* 0x0000003900897223 */ /* 0x000fe2000001002a */
[----:B------:R-:W3:Y:S01]  /*a8b0*/  I2F R45, R46 ;  /* 0x0000002e002d7306 */ /* 0x000ee20000201400 */
[----:B------:R-:W-:Y:S01]  /*a8c0*/  FSEL R150, R150, -INF , !P4 ;  /* 0xff80000096967808 */ /* 0x000fe20006000000 */
[----:B------:R-:W-:Y:S01]  /*a8d0*/  HMMA.16816.F32 R164, R152, R66, R164 ;  /* 0x0000004298a4723c */ /* 0x000fe200000018a4 */
[----:B------:R-:W-:-:S02]  /*a8e0*/  ISETP.GE.AND P4, PT, R52, R188, PT ;  /* 0x000000bc3400720c */ /* 0x000fc40003f86270 */
[-C--:B------:R-:W-:Y:S01]  /*a8f0*/  ISETP.GE.AND P6, PT, R62, R189.reuse, PT ;  /* 0x000000bd3e00720c */ /* 0x080fe20003fc6270 */
[CC--:B----4-:R-:W-:Y:S01]  /*a900*/  FFMA.FTZ R41, R0.reuse, R44.reuse, R41 ;  /* 0x0000002c00297223 */ /* 0x0d0fe20000010029 */
[----:B------:R-:W-:Y:S01]  /*a910*/  FSEL R146, R47, -INF , !P4 ;  /* 0xff8000002f927808 */ /* 0x000fe20006000000 */
[----:B------:R-:W4:Y:S01]  /*a920*/  I2F R42, R40 ;  /* 0x00000028002a7306 */ /* 0x000f220000201400 */
[----:B------:R-:W-:Y:S01]  /*a930*/  FFMA.FTZ R43, R0, R44, R43 ;  /* 0x0000002c002b7223 */ /* 0x000fe2000001002b */
[-C--:B------:R-:W-:Y:S01]  /*a940*/  ISETP.GE.AND P4, PT, R62, R188.reuse, PT ;  /* 0x000000bc3e00720c */ /* 0x080fe20003f86270 */
[C---:B-1----:R-:W-:Y:S01]  /*a950*/  HMMA.16816.F32 R32, R8.reuse, R48, R32 ;  /* 0x000000300820723c */ /* 0x042fe20000001820 */
[----:B------:R-:W-:Y:S01]  /*a960*/  FSEL R136, R136, -INF , !P3 ;  /* 0xff80000088887808 */ /* 0x000fe20005800000 */
[----:B------:R-:W1:Y:S01]  /*a970*/  LDSM.16.M88.4 R52, [R215+0xb800] ;  /* 0x00b80000d734783b */ /* 0x000e620000000200 */
[----:B------:R-:W-:Y:S02]  /*a980*/  FSEL R137, R137, -INF , !P5 ;  /* 0xff80000089897808 */ /* 0x000fe40006800000 */
[----:B------:R-:W-:Y:S01]  /*a990*/  ISETP.GE.AND P3, PT, R46, R189, PT ;  /* 0x000000bd2e00720c */ /* 0x000fe20003f66270 */
[-C--:B---3--:R-:W-:Y:S01]  /*a9a0*/  FFMA.FTZ R36, R0, R45.reuse, R36 ;  /* 0x0000002d00247223 */ /* 0x088fe20000010024 */
[----:B------:R-:W-:Y:S01]  /*a9b0*/  ISETP.GE.AND P5, PT, R46, R188, PT ;  /* 0x000000bc2e00720c */ /* 0x000fe20003fa6270 */
[----:B------:R-:W-:Y:S01]  /*a9c0*/  FFMA.FTZ R38, R0, R45, R38 ;  /* 0x0000002d00267223 */ /* 0x000fe20000010026 */
[----:B------:R-:W-:Y:S01]  /*a9d0*/  IADD3 R46, R176, 0x30, RZ ;  /* 0x00000030b02e7810 */ /* 0x000fe20007ffe0ff */
[----:B------:R-:W-:Y:S01]  /*a9e0*/  HMMA.16816.F32 R28, R8, R50, R28 ;  /* 0x00000032081c723c */ /* 0x000fe2000000181c */
[----:B------:R-:W-:-:S02]  /*a9f0*/  FSEL R140, R41, -INF , !P6 ;  /* 0xff800000298c7808 */ /* 0x000fc40007000000 */
[----:B------:R-:W-:Y:S01]  /*aa00*/  FSEL R138, R43, -INF , !P4 ;  /* 0xff8000002b8a7808 */ /* 0x000fe20006000000 */
[-C--:B----4-:R-:W-:Y:S01]  /*aa10*/  FFMA.FTZ R37, R0, R42.reuse, R37 ;  /* 0x0000002a00257223 */ /* 0x090fe20000010025 */
[----:B------:R-:W-:Y:S01]  /*aa20*/  ISETP.GE.AND P6, PT, R40, R189, PT ;  /* 0x000000bd2800720c */ /* 0x000fe20003fc6270 */
[----:B------:R-:W-:Y:S01]  /*aa30*/  FFMA.FTZ R39, R0, R42, R39 ;  /* 0x0000002a00277223 */ /* 0x000fe20000010027 */
[----:B------:R-:W-:Y:S01]  /*aa40*/  ISETP.GE.AND P4, PT, R40, R188, PT ;  /* 0x000000bc2800720c */ /* 0x000fe20003f86270 */
[----:B------:R-:W3:Y:S01]  /*aa50*/  I2F R41, R46 ;  /* 0x0000002e00297306 */ /* 0x000ee20000201400 */
[----:B------:R-:W-:Y:S02]  /*aa60*/  IADD3 R43, R176, 0x38, RZ ;  /* 0x00000038b02b7810 */ /* 0x000fe40007ffe0ff */
[----:B------:R-:W-:Y:S02]  /*aa70*/  FSEL R144, R36, -INF , !P3 ;  /* 0xff80000024907808 */ /* 0x000fe40005800000 */
[----:B------:R-:W-:-:S02]  /*aa80*/  FSEL R50, R38, -INF , !P5 ;  /* 0xff80000026327808 */ /* 0x000fc40006800000 */
[----:B------:R-:W-:Y:S01]  /*aa90*/  FSEL R142, R37, -INF , !P6 ;  /* 0xff800000258e7808 */ /* 0x000fe20007000000 */
[----:B------:R-:W4:Y:S01]  /*aaa0*/  I2F R45, R43 ;  /* 0x0000002b002d7306 */ /* 0x000f220000201400 */
[----:B------:R-:W-:Y:S01]  /*aab0*/  FSEL R143, R39, -INF , !P4 ;  /* 0xff800000278f7808 */ /* 0x000fe20006000000 */
[C---:B--2---:R-:W-:Y:S01]  /*aac0*/  HMMA.16816.F32 R24, R8.reuse, R4, R24 ;  /* 0x000000040818723c */ /* 0x044fe20000001818 */
[----:B------:R-:W2:Y:S01]  /*aad0*/  LDSM.16.M88.4 R36, [R204+0x6800] ;  /* 0x00680000cc24783b */ /* 0x000ea20000000200 */
[C---:B------:R-:W-:Y:S02]  /*aae0*/  IADD3 R44, R176.reuse, 0x31, RZ ;  /* 0x00000031b02c7810 */ /* 0x040fe40007ffe0ff */
[----:B------:R-:W-:Y:S02]  /*aaf0*/  IADD3 R42, R176, 0x39, RZ ;  /* 0x00000039b02a7810 */ /* 0x000fe40007ffe0ff */
[----:B------:R-:W5:Y:S01]  /*ab00*/  I2F R40, R44 ;  /* 0x0000002c00287306 */ /* 0x000f620000201400 */
[-C--:B---3--:R-:W-:Y:S01]  /*ab10*/  FFMA.FTZ R34, R0, R41.reuse, R34 ;  /* 0x0000002900227223 */ /* 0x088fe20000010022 */
[----:B------:R-:W-:Y:S01]  /*ab20*/  ISETP.GE.AND P5, PT, R46, R188, PT ;  /* 0x000000bc2e00720c */ /* 0x000fe20003fa6270 */
[----:B------:R-:W-:Y:S01]  /*ab30*/  FFMA.FTZ R32, R0, R41, R32 ;  /* 0x0000002900207223 */ /* 0x000fe20000010020 */
[----:B------:R-:W-:Y:S01]  /*ab40*/  ISETP.GE.AND P3, PT, R46, R189, PT ;  /* 0x000000bd2e00720c */ /* 0x000fe20003f66270 */
[----:B------:R-:W-:Y:S01]  /*ab50*/  HMMA.16816.F32 R20, R8, R6, R20 ;  /* 0x000000060814723c */ /* 0x000fe20000001814 */
[----:B------:R-:W-:-:S02]  /*ab60*/  FSEL R247, R34, -INF , !P5 ;  /* 0xff80000022f77808 */ /* 0x000fc40006800000 */
[----:B------:R-:W3:Y:S01]  /*ab70*/  I2F R4, R42 ;  /* 0x0000002a00047306 */ /* 0x000ee20000201400 */
[CC--:B----4-:R-:W-:Y:S01]  /*ab80*/  FFMA.FTZ R30, R0.reuse, R45.reuse, R30 ;  /* 0x0000002d001e7223 */ /* 0x0d0fe2000001001e */
[C---:B------:R-:W-:Y:S01]  /*ab90*/  ISETP.GE.AND P5, PT, R43.reuse, R188, PT ;  /* 0x000000bc2b00720c */ /* 0x040fe20003fa6270 */
[----:B------:R-:W-:Y:S01]  /*aba0*/  FFMA.FTZ R49, R0, R45, R28 ;  /* 0x0000002d00317223 */ /* 0x000fe2000001001c */
[----:B------:R-:W-:Y:S01]  /*abb0*/  IADD3 R5, R176, 0x40, RZ ;  /* 0x00000040b0057810 */ /* 0x000fe20007ffe0ff */
[C---:B-1----:R-:W-:Y:S01]  /*abc0*/  HMMA.16816.F32 R160, R152.reuse, R52, R160 ;  /* 0x0000003498a0723c */ /* 0x042fe200000018a0 */
[----:B------:R-:W-:Y:S01]  /*abd0*/  FSEL R51, R32, -INF , !P3 ;  /* 0xff80000020337808 */ /* 0x000fe20005800000 */
[-C--:B-----5:R-:W-:Y:S01]  /*abe0*/  FFMA.FTZ R48, R0, R40.reuse, R33 ;  /* 0x0000002800307223 */ /* 0x0a0fe20000010021 */
[-C--:B------:R-:W-:Y:S01]  /*abf0*/  ISETP.GE.AND P3, PT, R43, R189.reuse, PT ;  /* 0x000000bd2b00720c */ /* 0x080fe20003f66270 */
[----:B------:R1:W4:Y:S01]  /*ac00*/  I2F R33, R5 ;  /* 0x0000000500217306 */ /* 0x0003220000201400 */
[----:B------:R-:W-:Y:S01]  /*ac10*/  FSEL R243, R30, -INF , !P5 ;  /* 0xff8000001ef37808 */ /* 0x000fe20006800000 */
[----:B------:R-:W-:Y:S01]  /*ac20*/  FFMA.FTZ R35, R0, R40, R35 ;  /* 0x0000002800237223 */ /* 0x000fe20000010023 */
[----:B------:R-:W-:Y:S01]  /*ac30*/  IADD3 R30, R176, 0x48, RZ ;  /* 0x00000048b01e7810 */ /* 0x000fe20007ffe0ff */
[----:B------:R-:W-:Y:S01]  /*ac40*/  HMMA.16816.F32 R172, R152, R54, R172 ;  /* 0x0000003698ac723c */ /* 0x000fe200000018ac */
[----:B------:R-:W-:Y:S01]  /*ac50*/  FSEL R49, R49, -INF , !P3 ;  /* 0xff80000031317808 */ /* 0x000fe20005800000 */
[-C--:B---3--:R-:W-:Y:S01]  /*ac60*/  FFMA.FTZ R245, R0, R4.reuse, R31 ;  /* 0x0000000400f57223 */ /* 0x088fe2000001001f */
[----:B------:R-:W-:Y:S01]  /*ac70*/  IADD3 R32, R176, 0x41, RZ ;  /* 0x00000041b0207810 */ /* 0x000fe20007ffe0ff */
[----:B------:R-:W-:Y:S01]  /*ac80*/  FFMA.FTZ R251, R0, R4, R29 ;  /* 0x0000000400fb7223 */ /* 0x000fe2000001001d */
[C---:B------:R-:W-:Y:S01]  /*ac90*/  ISETP.GE.AND P3, PT, R5.reuse, R189, PT ;  /* 0x000000bd0500720c */ /* 0x040fe20003f66270 */
[----:B------:R-:W3:Y:S01]  /*aca0*/  I2F R31, R30 ;  /* 0x0000001e001f7306 */ /* 0x000ee20000201400 */
[----:B------:R-:W-:-:S02]  /*acb0*/  ISETP.GE.AND P5, PT, R5, R188, PT ;  /* 0x000000bc0500720c */ /* 0x000fc40003fa6270 */
[C---:B------:R-:W-:Y:S02]  /*acc0*/  ISETP.GE.AND P6, PT, R44.reuse, R189, PT ;  /* 0x000000bd2c00720c */ /* 0x040fe40003fc6270 */
[----:B------:R-:W-:Y:S01]  /*acd0*/  ISETP.GE.AND P4, PT, R44, R188, PT ;  /* 0x000000bc2c00720c */ /* 0x000fe20003f86270 */
[----:B-1----:R-:W-:Y:S01]  /*ace0*/  LDSM.16.M88.4 R4, [R204+0x7000] ;  /* 0x00700000cc04783b */ /* 0x002fe20000000200 */
[CC--:B----4-:R-:W-:Y:S01]  /*acf0*/  FFMA.FTZ R24, R0.reuse, R33.reuse, R24 ;  /* 0x0000002100187223 */ /* 0x0d0fe20000010018 */
[----:B------:R-:W1:Y:S01]  /*ad00*/  I2F R28, R32 ;  /* 0x00000020001c7306 */ /* 0x000e620000201400 */
[----:B------:R-:W-:Y:S01]  /*ad10*/  FFMA.FTZ R187, R0, R33, R26 ;  /* 0x0000002100bb7223 */ /* 0x000fe2000001001a */
[----:B--2---:R-:W-:Y:S01]  /*ad20*/  HMMA.16816.F32 R16, R8, R36, R16 ;  /* 0x000000240810723c */ /* 0x004fe20000001810 */
[----:B------:R-:W-:Y:S02]  /*ad30*/  IADD3 R29, R176, 0x49, RZ ;  /* 0x00000049b01d7810 */ /* 0x000fe40007ffe0ff */
[----:B------:R-:W-:-:S02]  /*ad40*/  FSEL R48, R48, -INF , !P6 ;  /* 0xff80000030307808 */ /* 0x000fc40007000000 */
[----:B------:R-:W-:Y:S01]  /*ad50*/  FSEL R249, R35, -INF , !P4 ;  /* 0xff80000023f97808 */ /* 0x000fe20006000000 */
[----:B---3--:R-:W-:Y:S01]  /*ad60*/  FFMA.FTZ R195, R0, R31, R20 ;  /* 0x0000001f00c37223 */ /* 0x008fe20000010014 */
[C---:B------:R-:W-:Y:S01]  /*ad70*/  ISETP.GE.AND P6, PT, R42.reuse, R189, PT ;  /* 0x000000bd2a00720c */ /* 0x040fe20003fc6270 */
[----:B------:R-:W-:Y:S01]  /*ad80*/  HMMA.16816.F32 R36, R8, R38, R12 ;  /* 0x000000260824723c */ /* 0x000fe2000000180c */
[----:B------:R-:W2:Y:S01]  /*ad90*/  LDSM.16.M88.4 R12, [R204+0x7800] ;  /* 0x00780000cc0c783b */ /* 0x000ea20000000200 */
[----:B------:R-:W-:Y:S01]  /*ada0*/  ISETP.GE.AND P4, PT, R42, R188, PT ;  /* 0x000000bc2a00720c */ /* 0x000fe20003f86270 */
[----:B------:R-:W-:Y:S01]  /*adb0*/  FFMA.FTZ R22, R0, R31, R22 ;  /* 0x0000001f00167223 */ /* 0x000fe20000010016 */
[----:B------:R-:W-:Y:S01]  /*adc0*/  FSEL R191, R24, -INF , !P3 ;  /* 0xff80000018bf7808 */ /* 0x000fe20005800000 */
[----:B------:R-:W3:Y:S01]  /*add0*/  I2F R26, R29 ;  /* 0x0000001d001a7306 */ /* 0x000ee20000201400 */
[----:B------:R-:W-:Y:S01]  /*ade0*/  FSEL R187, R187, -INF , !P5 ;  /* 0xff800000bbbb7808 */ /* 0x000fe20006800000 */
[-C--:B-1----:R-:W-:Y:S01]  /*adf0*/  FFMA.FTZ R237, R0, R28.reuse, R25 ;  /* 0x0000001c00ed7223 */ /* 0x082fe20000010019 */
[----:B------:R-:W-:Y:S01]  /*ae00*/  ISETP.GE.AND P3, PT, R30, R189, PT ;  /* 0x000000bd1e00720c */ /* 0x000fe20003f66270 */
[----:B------:R-:W-:Y:S01]  /*ae10*/  FFMA.FTZ R27, R0, R28, R27 ;  /* 0x0000001c001b7223 */ /* 0x000fe2000001001b */
[----:B------:R-:W-:Y:S01]  /*ae20*/  ISETP.GE.AND P5, PT, R30, R188, PT ;  /* 0x000000bc1e00720c */ /* 0x000fe20003fa6270 */
[----:B------:R-:W-:-:S04]  /*ae30*/  DEPBAR.LE SB0, 0x0 ;  /* 0x000080000000791a */ /* 0x000fc80000000000 */
[----:B------:R-:W-:Y:S02]  /*ae40*/  IADD3 R24, R176, 0x50, RZ ;  /* 0x00000050b0187810 */ /* 0x000fe40007ffe0ff */
[----:B------:R-:W-:Y:S02]  /*ae50*/  FSEL R251, R251, -INF , !P6 ;  /* 0xff800000fbfb7808 */ /* 0x000fe40007000000 */
[----:B------:R-:W-:Y:S01]  /*ae60*/  FSEL R245, R245, -INF , !P4 ;  /* 0xff800000f5f57808 */ /* 0x000fe20006000000 */
[----:B------:R-:W1:Y:S01]  /*ae70*/  I2F R25, R24 ;  /* 0x0000001800197306 */ /* 0x000e620000201400 */
[----:B------:R-:W-:Y:S01]  /*ae80*/  ISETP.GE.AND P6, PT, R32, R189, PT ;  /* 0x000000bd2000720c */ /* 0x000fe20003fc6270 */
[----:B---3--:R-:W-:Y:S01]  /*ae90*/  FFMA.FTZ R21, R0, R26, R21 ;  /* 0x0000001a00157223 */ /* 0x008fe20000010015 */
[----:B------:R-:W-:Y:S01]  /*aea0*/  ISETP.GE.AND P4, PT, R32, R188, PT ;  /* 0x000000bc2000720c */ /* 0x000fe20003f86270 */
[----:B------:R-:W-:Y:S01]  /*aeb0*/  FFMA.FTZ R23, R0, R26, R23 ;  /* 0x0000001a00177223 */ /* 0x000fe20000010017 */
[----:B------:R-:W-:-:S02]  /*aec0*/  FSEL R195, R195, -INF , !P3 ;  /* 0xff800000c3c37808 */ /* 0x000fc40005800000 */
[----:B------:R-:W-:Y:S02]  /*aed0*/  FSEL R181, R22, -INF , !P5 ;  /* 0xff80000016b57808 */ /* 0x000fe40006800000 */
[C---:B------:R-:W-:Y:S02]  /*aee0*/  ISETP.GE.AND P3, PT, R24.reuse, R189, PT ;  /* 0x000000bd1800720c */ /* 0x040fe40003f66270 */
[----:B------:R-:W-:Y:S02]  /*aef0*/  ISETP.GE.AND P5, PT, R24, R188, PT ;  /* 0x000000bc1800720c */ /* 0x000fe40003fa6270 */
[----:B------:R-:W-:Y:S02]  /*af00*/  FSEL R237, R237, -INF , !P6 ;  /* 0xff800000eded7808 */ /* 0x000fe40007000000 */
[----:B------:R-:W-:Y:S01]  /*af10*/  FSEL R185, R27, -INF , !P4 ;  /* 0xff8000001bb97808 */ /* 0x000fe20006000000 */
[-C--:B-1----:R-:W-:Y:S01]  /*af20*/  FFMA.FTZ R179, R0, R25.reuse, R16 ;  /* 0x0000001900b37223 */ /* 0x082fe20000010010 */
[----:B------:R-:W-:Y:S01]  /*af30*/  IADD3 R24, R176, 0x58, RZ ;  /* 0x00000058b0187810 */ /* 0x000fe20007ffe0ff */
[----:B------:R-:W-:Y:S01]  /*af40*/  FFMA.FTZ R18, R0, R25, R18 ;  /* 0x0000001900127223 */ /* 0x000fe20000010012 */
[----:B------:R-:W-:-:S02]  /*af50*/  ISETP.GE.AND P6, PT, R29, R189, PT ;  /* 0x000000bd1d00720c */ /* 0x000fc40003fc6270 */
[-C--:B------:R-:W-:Y:S01]  /*af60*/  ISETP.GE.AND P4, PT, R29, R188.reuse, PT ;  /* 0x000000bc1d00720c */ /* 0x080fe20003f86270 */
[C---:B--2---:R-:W-:Y:S01]  /*af70*/  HMMA.16816.F32 R160, R8.reuse, R12, R160 ;  /* 0x0000000c08a0723c */ /* 0x044fe200000018a0 */
[----:B------:R-:W1:Y:S01]  /*af80*/  I2F R29, R24 ;  /* 0x00000018001d7306 */ /* 0x000e620000201400 */
[C---:B------:R-:W-:Y:S02]  /*af90*/  IADD3 R20, R176.reuse, 0x51, RZ ;  /* 0x00000051b0147810 */ /* 0x040fe40007ffe0ff */
[----:B------:R-:W-:Y:S02]  /*afa0*/  IADD3 R26, R176, 0x59, RZ ;  /* 0x00000059b01a7810 */ /* 0x000fe40007ffe0ff */
[----:B------:R-:W-:Y:S02]  /*afb0*/  FSEL R193, R21, -INF , !P6 ;  /* 0xff80000015c17808 */ /* 0x000fe40007000000 */
[----:B------:R-:W-:Y:S01]  /*afc0*/  FSEL R183, R23, -INF , !P4 ;  /* 0xff80000017b77808 */ /* 0x000fe20006000000 */
[----:B------:R2:W3:Y:S01]  /*afd0*/  I2F R27, R20 ;  /* 0x00000014001b7306 */ /* 0x0004e20000201400 */
[C---:B------:R-:W-:Y:S01]  /*afe0*/  ISETP.GE.AND P6, PT, R20.reuse, R189, PT ;  /* 0x000000bd1400720c */ /* 0x040fe20003fc6270 */
[----:B------:R-:W-:Y:S01]  /*aff0*/  HMMA.16816.F32 R172, R8, R14, R172 ;  /* 0x0000000e08ac723c */ /* 0x000fe200000018ac */
[----:B------:R-:W-:-:S02]  /*b000*/  ISETP.GE.AND P4, PT, R20, R188, PT ;  /* 0x000000bc1400720c */ /* 0x000fc40003f86270 */
[----:B------:R-:W-:Y:S02]  /*b010*/  FSEL R179, R179, -INF , !P3 ;  /* 0xff800000b3b37808 */ /* 0x000fe40005800000 */
[----:B------:R-:W-:Y:S01]  /*b020*/  ISETP.GE.AND P3, PT, R24, R189, PT ;  /* 0x000000bd1800720c */ /* 0x000fe20003f66270 */
[----:B------:R-:W4:Y:S01]  /*b030*/  I2F R28, R26 ;  /* 0x0000001a001c7306 */ /* 0x000f220000201400 */
[-C--:B-1----:R-:W-:Y:S01]  /*b040*/  FFMA.FTZ R36, R0, R29.reuse, R36 ;  /* 0x0000001d00247223 */ /* 0x082fe20000010024 */
[----:B------:R-:W-:Y:S01]  /*b050*/  IADD3 R16, R176, 0x60, RZ ;  /* 0x00000060b0107810 */ /* 0x000fe20007ffe0ff */
[----:B------:R-:W-:Y:S01]  /*b060*/  FFMA.FTZ R38, R0, R29, R38 ;  /* 0x0000001d00267223 */ /* 0x000fe20000010026 */
[C---:B------:R-:W-:Y:S02]  /*b070*/  IADD3 R25, R176.reuse, 0x68, RZ ;  /* 0x00000068b0197810 */ /* 0x040fe40007ffe0ff */
[----:B------:R-:W-:Y:S01]  /*b080*/  IADD3 R13, R176, 0x70, RZ ;  /* 0x00000070b00d7810 */ /* 0x000fe20007ffe0ff */
[----:B--2---:R-:W-:Y:S01]  /*b090*/  HMMA.16816.F32 R20, R8, R4, R168 ;  /* 0x000000040814723c */ /* 0x004fe200000018a8 */
[----:B---3--:R-:W-:-:S02]  /*b0a0*/  FFMA.FTZ R177, R0, R27, R17 ;  /* 0x0000001b00b17223 */ /* 0x008fc40000010011 */
[----:B------:R-:W-:Y:S01]  /*b0b0*/  FFMA.FTZ R19, R0, R27, R19 ;  /* 0x0000001b00137223 */ /* 0x000fe20000010013 */
[----:B------:R1:W2:Y:S02]  /*b0c0*/  I2F R17, R16 ;  /* 0x0000001000117306 */ /* 0x0002a40000201400 */
[----:B------:R-:W-:Y:S02]  /*b0d0*/  FSEL R177, R177, -INF , !P6 ;  /* 0xff800000b1b17808 */ /* 0x000fe40007000000 */
[----:B------:R-:W-:Y:S01]  /*b0e0*/  FSEL R171, R18, -INF , !P5 ;  /* 0xff80000012ab7808 */ /* 0x000fe20006800000 */
[----:B------:R-:W-:Y:S01]  /*b0f0*/  HMMA.16816.F32 R4, R8, R6, R164 ;  /* 0x000000060804723c */ /* 0x000fe200000018a4 */
[----:B------:R-:W-:Y:S01]  /*b100*/  ISETP.GE.AND P5, PT, R24, R188, PT ;  /* 0x000000bc1800720c */ /* 0x000fe20003fa6270 */
[-C--:B----4-:R-:W-:Y:S01]  /*b110*/  FFMA.FTZ R37, R0, R28.reuse, R37 ;  /* 0x0000001c00257223 */ /* 0x090fe20000010025 */
[----:B------:R-:W-:Y:S01]  /*b120*/  IADD3 R18, R176, 0x61, RZ ;  /* 0x00000061b0127810 */ /* 0x000fe20007ffe0ff */
[----:B------:R-:W-:Y:S01]  /*b130*/  FFMA.FTZ R39, R0, R28, R39 ;  /* 0x0000001c00277223 */ /* 0x000fe20000010027 */
[----:B------:R-:W-:-:S02]  /*b140*/  FSEL R159, R38, -INF , !P5 ;  /* 0xff800000269f7808 */ /* 0x000fc40006800000 */
[----:B------:R-:W-:Y:S01]  /*b150*/  FSEL R167, R36, -INF , !P3 ;  /* 0xff80000024a77808 */ /* 0x000fe20005800000 */
[----:B------:R-:W3:Y:S01]  /*b160*/  I2F R24, R18 ;  /* 0x0000001200187306 */ /* 0x000ee20000201400 */
[C---:B------:R-:W-:Y:S01]  /*b170*/  ISETP.GE.AND P3, PT, R16.reuse, R189, PT ;  /* 0x000000bd1000720c */ /* 0x040fe20003f66270 */
[----:B------:R-:W-:Y:S01]  /*b180*/  BAR.SYNC.DEFER_BLOCKING 0x0 ;  /* 0x0000000000007b1d */ /* 0x000fe20000010000 */
[-C--:B------:R-:W-:Y:S02]  /*b190*/  ISETP.GE.AND P5, PT, R16, R188.reuse, PT ;  /* 0x000000bc1000720c */ /* 0x080fe40003fa6270 */
[----:B-1----:R-:W-:Y:S02]  /*b1a0*/  IADD3 R16, R176, 0x69, RZ ;  /* 0x00000069b0107810 */ /* 0x002fe40007ffe0ff */
[----:B------:R-:W-:Y:S01]  /*b1b0*/  FSEL R169, R19, -INF , !P4 ;  /* 0xff80000013a97808 */ /* 0x000fe20006000000 */
[----:B--2---:R-:W-:Y:S01]  /*b1c0*/  FFMA.FTZ R20, R0, R17, R20 ;  /* 0x0000001100147223 */ /* 0x004fe20000010014 */
[----:B------:R-:W1:Y:S01]  /*b1d0*/  I2F R19, R25 ;  /* 0x0000001900137306 */ /* 0x000e620000201400 */
[----:B------:R-:W-:Y:S01]  /*b1e0*/  ISETP.GE.AND P6, PT, R26, R189, PT ;  /* 0x000000bd1a00720c */ /* 0x000fe20003fc6270 */
[----:B------:R-:W-:Y:S01]  /*b1f0*/  FFMA.FTZ R22, R0, R17, R22 ;  /* 0x0000001100167223 */ /* 0x000fe20000010016 */
[----:B------:R-:W-:-:S02]  /*b200*/  ISETP.GE.AND P4, PT, R26, R188, PT ;  /* 0x000000bc1a00720c */ /* 0x000fc40003f86270 */
[----:B------:R-:W-:Y:S02]  /*b210*/  FSEL R165, R37, -INF , !P6 ;  /* 0xff80000025a57808 */ /* 0x000fe40007000000 */
[----:B------:R-:W-:Y:S01]  /*b220*/  FSEL R157, R39, -INF , !P4 ;  /* 0xff800000279d7808 */ /* 0x000fe20006000000 */
[----:B------:R-:W2:Y:S01]  /*b230*/  I2F R12, R16 ;  /* 0x00000010000c7306 */ /* 0x000ea20000201400 */
[----:B------:R-:W-:Y:S01]  /*b240*/  ISETP.GE.AND P6, PT, R18, R189, PT ;  /* 0x000000bd1200720c */ /* 0x000fe20003fc6270 */
[----:B---3--:R-:W-:Y:S01]  /*b250*/  FFMA.FTZ R23, R0, R24, R23 ;  /* 0x0000001800177223 */ /* 0x008fe20000010017 */
[----:B------:R-:W-:Y:S01]  /*b260*/  ISETP.GE.AND P4, PT, R18, R188, PT ;  /* 0x000000bc1200720c */ /* 0x000fe20003f86270 */
[----:B------:R-:W-:Y:S01]  /*b270*/  FFMA.FTZ R21, R0, R24, R21 ;  /* 0x0000001800157223 */ /* 0x000fe20000010015 */
[----:B------:R-:W-:Y:S02]  /*b280*/  IADD3 R18, R176, 0x71, RZ ;  /* 0x00000071b0127810 */ /* 0x000fe40007ffe0ff */
[----:B------:R-:W-:Y:S01]  /*b290*/  FSEL R145, R23, -INF , !P4 ;  /* 0xff80000017917808 */ /* 0x000fe20006000000 */
[-C--:B-1----:R-:W-:Y:S01]  /*b2a0*/  FFMA.FTZ R151, R0, R19.reuse, R4 ;  /* 0x0000001300977223 */ /* 0x082fe20000010004 */
[----:B------:R-:W1:Y:S01]  /*b2b0*/  I2F R8, R18 ;  /* 0x0000001200087306 */ /* 0x000e620000201400 */
[----:B------:R-:W-:Y:S01]  /*b2c0*/  ISETP.GE.AND P4, PT, R16, R188, PT ;  /* 0x000000bc1000720c */ /* 0x000fe20003f86270 */
[----:B------:R-:W-:Y:S01]  /*b2d0*/  FFMA.FTZ R6, R0, R19, R6 ;  /* 0x0000001300067223 */ /* 0x000fe20000010006 */
[----:B------:R-:W-:-:S02]  /*b2e0*/  IADD3 R4, R176, 0x78, RZ ;  /* 0x00000078b0047810 */ /* 0x000fc40007ffe0ff */
[----:B------:R-:W-:Y:S01]  /*b2f0*/  FSEL R153, R21, -INF , !P6 ;  /* 0xff80000015997808 */ /* 0x000fe20007000000 */
[CC--:B--2---:R-:W-:Y:S02]  /*b300*/  FFMA.FTZ R7, R0.reuse, R12.reuse, R7 ;  /* 0x0000000c00077223 */ /* 0x0c4fe40000010007 */
[----:B------:R-:W2:Y:S01]  /*b310*/  I2F R17, R13 ;  /* 0x0000000d00117306 */ /* 0x000ea20000201400 */
[----:B------:R-:W-:Y:S01]  /*b320*/  FFMA.FTZ R149, R0, R12, R5 ;  /* 0x0000000c00957223 */ /* 0x000fe20000010005 */
[-C--:B------:R-:W-:Y:S02]  /*b330*/  ISETP.GE.AND P6, PT, R16, R189.reuse, PT ;  /* 0x000000bd1000720c */ /* 0x080fe40003fc6270 */
[----:B------:R-:W-:Y:S02]  /*b340*/  FSEL R139, R7, -INF , !P4 ;  /* 0xff800000078b7808 */ /* 0x000fe40006000000 */
[----:B------:R-:W-:Y:S02]  /*b350*/  FSEL R155, R20, -INF , !P3 ;  /* 0xff800000149b7808 */ /* 0x000fe40005800000 */
[----:B------:R-:W3:Y:S01]  /*b360*/  I2F R5, R4 ;  /* 0x0000000400057306 */ /* 0x000ee20000201400 */
[----:B------:R-:W-:Y:S01]  /*b370*/  FSEL R147, R22, -INF , !P5 ;  /* 0xff80000016937808 */ /* 0x000fe20006800000 */
[CC--:B-1----:R-:W-:Y:S01]  /*b380*/  FFMA.FTZ R59, R0.reuse, R8.reuse, R161 ;  /* 0x00000008003b7223 */ /* 0x0c2fe200000100a1 */
[C---:B------:R-:W-:Y:S01]  /*b390*/  ISETP.GE.AND P3, PT, R25.reuse, R189, PT ;  /* 0x000000bd1900720c */ /* 0x040fe20003f66270 */
[----:B------:R-:W-:Y:S01]  /*b3a0*/  FFMA.FTZ R46, R0, R8, R163 ;  /* 0x00000008002e7223 */ /* 0x000fe200000100a3 */
[----:B------:R-:W-:-:S02]  /*b3b0*/  ISETP.GE.AND P5, PT, R25, R188, PT ;  /* 0x000000bc1900720c */ /* 0x000fc40003fa6270 */
[----:B------:R-:W-:Y:S01]  /*b3c0*/  FSEL R149, R149, -INF , !P6 ;  /* 0xff80000095957808 */ /* 0x000fe20007000000 */
[----:B------:R-:W1:Y:S01]  /*b3d0*/  I2F R7, R176 ;  /* 0x000000b000077306 */ /* 0x000e620000201400 */
[----:B------:R-:W-:Y:S01]  /*b3e0*/  ISETP.GE.AND P6, PT, R18, R189, PT ;  /* 0x000000bd1200720c */ /* 0x000fe20003fc6270 */
[-C--:B--2---:R-:W-:Y:S01]  /*b3f0*/  FFMA.FTZ R63, R0, R17.reuse, R160 ;  /* 0x00000011003f7223 */ /* 0x084fe200000100a0 */
[----:B------:R-:W-:Y:S01]  /*b400*/  ISETP.GE.AND P4, PT, R18, R188, PT ;  /* 0x000000bc1200720c */ /* 0x000fe20003f86270 */
[----:B------:R-:W-:Y:S01]  /*b410*/  FFMA.FTZ R53, R0, R17, R162 ;  /* 0x0000001100357223 */ /* 0x000fe200000100a2 */
[----:B------:R-:W-:Y:S02]  /*b420*/  FSEL R151, R151, -INF , !P3 ;  /* 0xff80000097977808 */ /* 0x000fe40005800000 */
[----:B------:R-:W-:Y:S01]  /*b430*/  FSEL R141, R6, -INF , !P5 ;  /* 0xff800000068d7808 */ /* 0x000fe20006800000 */
[C---:B---3--:R-:W-:Y:S01]  /*b440*/  FFMA.FTZ R172, R0.reuse, R5, R172 ;  /* 0x0000000500ac7223 */ /* 0x048fe200000100ac */
[----:B------:R-:W-:Y:S01]  /*b450*/  ISETP.GE.AND P3, PT, R13, R189, PT ;  /* 0x000000bd0d00720c */ /* 0x000fe20003f66270 */
[----:B------:R-:W-:Y:S01]  /*b460*/  FFMA.FTZ R52, R0, R5, R174 ;  /* 0x0000000500347223 */ /* 0x000fe200000100ae */
[----:B------:R-:W-:-:S02]  /*b470*/  IADD3 R6, R176, 0x79, RZ ;  /* 0x00000079b0067810 */ /* 0x000fc40007ffe0ff */
[----:B------:R-:W-:Y:S02]  /*b480*/  FSEL R59, R59, -INF , !P6 ;  /* 0xff8000003b3b7808 */ /* 0x000fe40007000000 */
[----:B------:R-:W-:Y:S01]  /*b490*/  FSEL R46, R46, -INF , !P4 ;  /* 0xff8000002e2e7808 */ /* 0x000fe20006000000 */
[----:B------:R-:W2:Y:S01]  /*b4a0*/  I2F R5, R6 ;  /* 0x0000000600057306 */ /* 0x000ea20000201400 */
[----:B------:R-:W-:Y:S01]  /*b4b0*/  ISETP.GE.AND P6, PT, R4, R189, PT ;  /* 0x000000bd0400720c */ /* 0x000fe20003fc6270 */
[-C--:B-1----:R-:W-:Y:S01]  /*b4c0*/  FFMA.FTZ R58, R0, R7.reuse, R58 ;  /* 0x00000007003a7223 */ /* 0x082fe2000001003a */
[----:B------:R-:W-:Y:S01]  /*b4d0*/  ISETP.GE.AND P4, PT, R4, R188, PT ;  /* 0x000000bc0400720c */ /* 0x000fe20003f86270 */
[----:B------:R-:W-:Y:S01]  /*b4e0*/  FFMA.FTZ R4, R0, R7, R56 ;  /* 0x0000000700047223 */ /* 0x000fe20000010038 */
[----:B------:R-:W-:Y:S02]  /*b4f0*/  FSEL R63, R63, -INF , !P3 ;  /* 0xff8000003f3f7808 */ /* 0x000fe40005800000 */
[----:B------:R-:W-:-:S02]  /*b500*/  ISETP.GE.AND P3, PT, R176, R189, PT ;  /* 0x000000bdb000720c */ /* 0x000fc40003f66270 */
[----:B------:R-:W-:Y:S02]  /*b510*/  ISETP.GE.AND P5, PT, R13, R188, PT ;  /* 0x000000bc0d00720c */ /* 0x000fe40003fa6270 */
[----:B------:R-:W-:Y:S02]  /*b520*/  FSEL R4, R4, -INF , !P3 ;  /* 0xff80000004047808 */ /* 0x000fe40005800000 */
[----:B------:R-:W-:Y:S02]  /*b530*/  ISETP.GT.AND P3, PT, R231, R224, PT ;  /* 0x000000e0e700720c */ /* 0x000fe40003f64270 */
[----:B------:R-:W-:Y:S01]  /*b540*/  FSEL R53, R53, -INF , !P5 ;  /* 0xff80000035357808 */ /* 0x000fe20006800000 */
[-C--:B--2---:R-:W-:Y:S01]  /*b550*/  FFMA.FTZ R57, R0, R5.reuse, R173 ;  /* 0x0000000500397223 */ /* 0x084fe200000100ad */
[----:B------:R-:W-:Y:S01]  /*b560*/  FSEL R56, R172, -INF , !P6 ;  /* 0xff800000ac387808 */ /* 0x000fe20007000000 */
[----:B------:R-:W-:Y:S01]  /*b570*/  FFMA.FTZ R47, R0, R5, R175 ;  /* 0x00000005002f7223 */ /* 0x000fe200000100af */
[----:B------:R-:W-:Y:S01]  /*b580*/  FSEL R52, R52, -INF , !P4 ;  /* 0xff80000034347808 */ /* 0x000fe20006000000 */
[----:B------:R-:W-:Y:S01]  /*b590*/  IMAD.MOV.U32 R173, RZ, RZ, R3 ;  /* 0x000000ffffad7224 */ /* 0x000fe200078e0003 */
[----:B------:R-:W-:Y:S01]  /*b5a0*/  ISETP.GE.AND P5, PT, R176, R188, PT ;  /* 0x000000bcb000720c */ /* 0x000fe20003fa6270 */
[----:B------:R-:W-:Y:S01]  /*b5b0*/  IMAD.MOV.U32 R172, RZ, RZ, R2 ;  /* 0x000000ffffac7224 */ /* 0x000fe200078e0002 */
[----:B------:R-:W-:-:S02]  /*b5c0*/  ISETP.GE.AND P6, PT, R6, R189, PT ;  /* 0x000000bd0600720c */ /* 0x000fc40003fc6270 */
        /* <DEDUP_REMOVED lines=65> */
.L_x_3593:
[----:B------:R-:W-:-:S05]  /*b9e0*/  IMAD.MOV.U32 R9, RZ, RZ, c[0x0][0x198] ;  /* 0x00006600ff097624 */ /* 0x000fca00078e00ff */
[----:B------:R-:W-:-:S04]  /*b9f0*/  LEA R9, -R9, RZ, 0x7 ;  /* 0x000000ff09097211 */ /* 0x000fc800078e39ff */
[----:B------:R-:W-:Y:S02]  /*ba00*/  SHF.R.S32.HI R6, RZ, 0x1f, R9 ;  /* 0x0000001fff067819 */ /* 0x000fe40000011409 */
.L_x_3594:
        /* <DEDUP_REMOVED lines=144> */
.L_x_3596:
[----:B------:R-:W-:Y:S05]  /*c310*/  BSYNC B0 ;  /* 0x0000000000007941 */ /* 0x000fea0003800000 */
.L_x_3595:
[----:B------:R-:W0:Y:S01]  /*c320*/  LDGDEPBAR ;  /* 0x00000000000079af */ /* 0x000e220000000000 */
[----:B------:R-:W-:-:S04]  /*c330*/  LEA R238, P1, R9, R238, 0x1 ;  /* 0x000000ee09ee7211 */ /* 0x000fc800078208ff */
[----:B------:R-:W-:Y:S02]  /*c340*/  LEA.HI.X R239, R9, R239, R6, 0x1, P1 ;  /* 0x000000ef09ef7211 */ /* 0x000fe400008f0c06 */
.L_x_3592:
        /* <DEDUP_REMOVED lines=80> */
[----:B--2---:R-:W-:-:S04]  /*c850*/  FMNMX.FTZ R41, R2, R41, !PT ;  /* 0x0000002902297209 */ /* 0x004fc80007810000 */
[----:B------:R-:W-:Y:S01]  /*c860*/  FSEL R62, R62, RZ, P2 ;  /* 0x000000ff3e3e7208 */ /* 0x000fe20001000000 */
[C---:B------:R-:W-:Y:S01]  /*c870*/  FMUL.FTZ R54, R41.reuse, c[0x0][0x23c] ;  /* 0x00008f0029367a20 */ /* 0x040fe20000410000 */
[----:B------:R-:W-:-:S03]  /*c880*/  FSETP.NEU.FTZ.AND P1, PT, R41, -INF , PT ;  /* 0xff8000002900780b */ /* 0x000fc60003f3d000 */
[--C-:B------:R-:W-:Y:S01]  /*c890*/  FFMA.FTZ R40, R4, c[0x0][0x23c], -R62.reuse ;  /* 0x00008f0004287a23 */ /* 0x100fe2000001083e */
[----:B------:R-:W-:Y:S01]  /*c8a0*/  FSEL R4, R42, RZ, P2 ;  /* 0x000000ff2a047208 */ /* 0x000fe20001000000 */
[--C-:B------:R-:W-:Y:S01]  /*c8b0*/  FFMA.FTZ R35, R180, c[0x0][0x23c], -R62.reuse ;  /* 0x00008f00b4237a23 */ /* 0x100fe2000001083e */
[----:B------:R-:W-:Y:S01]  /*c8c0*/  FSEL R5, R41, RZ, P1 ;  /* 0x000000ff29057208 */ /* 0x000fe20000800000 */
[----:B------:R-:W-:Y:S01]  /*c8d0*/  FFMA.FTZ R34, R186, c[0x0][0x23c], -R62 ;  /* 0x00008f00ba227a23 */ /* 0x000fe2000001083e */
[----:B------:R-:W-:Y:S01]  /*c8e0*/  FSEL R54, R54, RZ, P1 ;  /* 0x000000ff36367208 */ /* 0x000fe20000800000 */
[----:B------:R-:W-:Y:S01]  /*c8f0*/  FADD.FTZ R4, R133, -R4 ;  /* 0x8000000485047221 */ /* 0x000fe20000010000 */
[----:B------:R-:W-:Y:S01]  /*c900*/  MUFU.EX2 R40, R40 ;  /* 0x0000002800287308 */ /* 0x000fe20000000800 */
[----:B------:R-:W-:Y:S02]  /*c910*/  FADD.FTZ R5, R132, -R5 ;  /* 0x8000000584057221 */ /* 0x000fe40000010000 */
[----:B------:R-:W-:-:S02]  /*c920*/  FFMA.FTZ R32, R3, c[0x0][0x23c], -R54 ;  /* 0x00008f0003207a23 */ /* 0x000fc40000010836 */
[----:B------:R-:W-:Y:S02]  /*c930*/  FFMA.FTZ R33, R184, c[0x0][0x23c], -R62 ;  /* 0x00008f00b8217a23 */ /* 0x000fe4000001083e */
[--C-:B------:R-:W-:Y:S01]  /*c940*/  FFMA.FTZ R3, R178, c[0x0][0x23c], -R54.reuse ;  /* 0x00008f00b2037a23 */ /* 0x100fe20000010836 */
[----:B------:R-:W1:Y:S01]  /*c950*/  MUFU.EX2 R35, R35 ;  /* 0x0000002300237308 */ /* 0x000e620000000800 */
[--C-:B------:R-:W-:Y:S02]  /*c960*/  FFMA.FTZ R2, R182, c[0x0][0x23c], -R54.reuse ;  /* 0x00008f00b6027a23 */ /* 0x100fe40000010836 */
[----:B------:R-:W-:Y:S02]  /*c970*/  FFMA.FTZ R43, R158, c[0x0][0x23c], -R54 ;  /* 0x00008f009e2b7a23 */ /* 0x000fe40000010836 */
[----:B------:R-:W-:Y:S02]  /*c980*/  FMUL.FTZ R45, R4, c[0x0][0x23c] ;  /* 0x00008f00042d7a20 */ /* 0x000fe40000410000 */
[----:B------:R-:W-:Y:S01]  /*c990*/  FMUL.FTZ R44, R5, c[0x0][0x23c] ;  /* 0x00008f00052c7a20 */ /* 0x000fe20000410000 */
[----:B------:R-:W-:Y:S01]  /*c9a0*/  MUFU.EX2 R34, R34 ;  /* 0x0000002200227308 */ /* 0x000fe20000000800 */
[----:B------:R-:W-:-:S02]  /*c9b0*/  FFMA.FTZ R58, R65, c[0x0][0x23c], -R62 ;  /* 0x00008f00413a7a23 */ /* 0x000fc4000001083e */
[--C-:B------:R-:W-:Y:S02]  /*c9c0*/  FFMA.FTZ R55, R156, c[0x0][0x23c], -R62.reuse ;  /* 0x00008f009c377a23 */ /* 0x100fe4000001083e */
        /* <DEDUP_REMOVED lines=9> */
[----:B------:R-:W-:Y:S02]  /*ca60*/  FFMA.FTZ R132, R136, c[0x0][0x23c], -R62 ;  /* 0x00008f0088847a23 */ /* 0x000fe4000001083e */
[----:B------:R-:W-:Y:S02]  /*ca70*/  FFMA.FTZ R136, R137, c[0x0][0x23c], -R54 ;  /* 0x00008f0089887a23 */ /* 0x000fe40000010836 */
[----:B------:R-:W-:Y:S01]  /*ca80*/  FFMA.FTZ R133, R140, c[0x0][0x23c], -R62 ;  /* 0x00008f008c857a23 */ /* 0x000fe2000001083e */
[----:B------:R-:W1:Y:S01]  /*ca90*/  MUFU.EX2 R3, R3 ;  /* 0x0000000300037308 */ /* 0x000e620000000800 */
[----:B--2---:R-:W-:Y:S01]  /*caa0*/  F2FP.PACK_AB R6, R33, R34 ;  /* 0x000000222106723e */ /* 0x004fe200000000ff */
[----:B------:R-:W-:-:S02]  /*cab0*/  FFMA.FTZ R137, R138, c[0x0][0x23c], -R54 ;  /* 0x00008f008a897a23 */ /* 0x000fc40000010836 */
[----:B------:R-:W-:Y:S02]  /*cac0*/  FFMA.FTZ R138, R50, c[0x0][0x23c], -R54 ;  /* 0x00008f00328a7a23 */ /* 0x000fe40000010836 */
[--C-:B------:R-:W-:Y:S02]  /*cad0*/  FFMA.FTZ R140, R51, c[0x0][0x23c], -R62.reuse ;  /* 0x00008f00338c7a23 */ /* 0x100fe4000001083e */
[----:B------:R-:W-:Y:S01]  /*cae0*/  MUFU.EX2 R2, R2 ;  /* 0x0000000200027308 */ /* 0x000fe20000000800 */
[--C-:B------:R-:W-:Y:S02]  /*caf0*/  FFMA.FTZ R161, R48, c[0x0][0x23c], -R62.reuse ;  /* 0x00008f0030a17a23 */ /* 0x100fe4000001083e */
[--C-:B------:R-:W-:Y:S02]  /*cb00*/  FFMA.FTZ R163, R49, c[0x0][0x23c], -R62.reuse ;  /* 0x00008f0031a37a23 */ /* 0x100fe4000001083e */
[--C-:B------:R-:W-:Y:S01]  /*cb10*/  FFMA.FTZ R135, R144, c[0x0][0x23c], -R62.reuse ;  /* 0x00008f0090877a23 */ /* 0x100fe2000001083e */
[----:B------:R-:W-:Y:S01]  /*cb20*/  LDSM.16.MT88.4 R48, [R213+0x11000] ;  /* 0x01100000d530783b */ /* 0x000fe20000004200 */
[----:B------:R-:W-:Y:S01]  /*cb30*/  FFMA.FTZ R134, R142, c[0x0][0x23c], -R62 ;  /* 0x00008f008e867a23 */ /* 0x000fe2000001083e */
        /* <DEDUP_REMOVED lines=376> */
[----:B------:R-:W-:Y:S01]  /*e2c0*/  FADD.FTZ R2, R132, R61 ;  /* 0x0000003d84027221 */ /* 0x000fe20000010000 */
[----:B------:R-:W-:Y:S01]  /*e2d0*/  MOV R132, R41 ;  /* 0x0000002900847202 */ /* 0x000fe20000000f00 */
[----:B------:R-:W-:Y:S01]  /*e2e0*/  FADD.FTZ R136, R136, R67 ;  /* 0x0000004388887221 */ /* 0x000fe20000010000 */
[----:B------:R-:W-:Y:S01]  /*e2f0*/  HMMA.16816.F32 R88, R4, R10, R88 ;  /* 0x0000000a0458723c */ /* 0x000fe20000001858 */
[----:B------:R-:W-:Y:S01]  /*e300*/  FADD.FTZ R2, R133, R2 ;  /* 0x0000000285027221 */ /* 0x000fe20000010000 */
[----:B------:R-:W2:Y:S01]  /*e310*/  LDSM.16.MT88.4 R8, [R213+0x13800] ;  /* 0x01380000d508783b */ /* 0x000ea20000004200 */
[----:B------:R-:W-:Y:S01]  /*e320*/  FADD.FTZ R137, R137, R136 ;  /* 0x0000008889897221 */ /* 0x000fe20000010000 */
[----:B------:R-:W-:Y:S01]  /*e330*/  MOV R133, R42 ;  /* 0x0000002a00857202 */ /* 0x000fe20000000f00 */
[----:B------:R-:W-:-:S02]  /*e340*/  FADD.FTZ R3, R135, R2 ;  /* 0x0000000287037221 */ /* 0x000fc40000010000 */
[----:B------:R-:W-:Y:S01]  /*e350*/  FADD.FTZ R138, R138, R137 ;  /* 0x000000898a8a7221 */ /* 0x000fe20000010000 */
[C---:B------:R-:W-:Y:S01]  /*e360*/  HMMA.16816.F32 R124, R4.reuse, R18, R124 ;  /* 0x00000012047c723c */ /* 0x040fe2000000187c */
[----:B------:R-:W-:Y:S01]  /*e370*/  FADD.FTZ R3, R134, R3 ;  /* 0x0000000386037221 */ /* 0x000fe20000010000 */
[----:B------:R-:W3:Y:S01]  /*e380*/  LDSM.16.MT88.4 R16, [R214+0x13800] ;  /* 0x01380000d610783b */ /* 0x000ee20000004200 */
        /* <DEDUP_REMOVED lines=8> */
[----:B------:R-:W-:Y:S01]  /*e410*/  HMMA.16816.F32 R80, R4, R22, R80 ;  /* 0x000000160450723c */ /* 0x000fe20000001850 */
[----:B------:R-:W-:Y:S02]  /*e420*/  FADD.FTZ R3, R142, R3 ;  /* 0x000000038e037221 */ /* 0x000fe40000010000 */
[----:B------:R-:W-:Y:S02]  /*e430*/  FADD.FTZ R189, R189, R146 ;  /* 0x00000092bdbd7221 */ /* 0x000fe40000010000 */
[----:B------:R-:W-:-:S02]  /*e440*/  FADD.FTZ R148, R148, R3 ;  /* 0x0000000394947221 */ /* 0x000fc40000010000 */
[----:B------:R-:W-:Y:S01]  /*e450*/  FADD.FTZ R152, R152, R189 ;  /* 0x000000bd98987221 */ /* 0x000fe20000010000 */
[C---:B-1----:R-:W-:Y:S01]  /*e460*/  HMMA.16816.F32 R92, R4.reuse, R12, R92 ;  /* 0x0000000c045c723c */ /* 0x042fe2000000185c */
[----:B------:R-:W-:Y:S02]  /*e470*/  FADD.FTZ R191, R191, R148 ;  /* 0x00000094bfbf7221 */ /* 0x000fe40000010000 */
[----:B------:R-:W-:Y:S02]  /*e480*/  FADD.FTZ R185, R185, R152 ;  /* 0x00000098b9b97221 */ /* 0x000fe40000010000 */
[----:B------:R-:W-:Y:S02]  /*e490*/  FADD.FTZ R150, R150, R191 ;  /* 0x000000bf96967221 */ /* 0x000fe40000010000 */
[----:B------:R-:W-:Y:S01]  /*e4a0*/  FADD.FTZ R48, R48, R185 ;  /* 0x000000b930307221 */ /* 0x000fe20000010000 */
[----:B------:R-:W-:Y:S01]  /*e4b0*/  HMMA.16816.F32 R96, R4, R14, R96 ;  /* 0x0000000e0460723c */ /* 0x000fe20000001860 */
[----:B------:R-:W1:Y:S01]  /*e4c0*/  LDSM.16.MT88.4 R12, [R212+0x13800] ;  /* 0x01380000d40c783b */ /* 0x000e620000004200 */
[----:B------:R-:W-:-:S02]  /*e4d0*/  FADD.FTZ R193, R193, R150 ;  /* 0x00000096c1c17221 */ /* 0x000fc40000010000 */
[----:B------:R-:W-:Y:S02]  /*e4e0*/  FADD.FTZ R49, R49, R48 ;  /* 0x0000003031317221 */ /* 0x000fe40000010000 */
[----:B------:R-:W-:Y:S02]  /*e4f0*/  FADD.FTZ R50, R50, R193 ;  /* 0x000000c132327221 */ /* 0x000fe40000010000 */
[----:B------:R-:W-:Y:S01]  /*e500*/  FADD.FTZ R156, R156, R49 ;  /* 0x000000319c9c7221 */ /* 0x000fe20000010000 */
[----:B--2---:R-:W-:Y:S01]  /*e510*/  HMMA.16816.F32 R108, R4, R8, R108 ;  /* 0x00000008046c723c */ /* 0x004fe2000000186c */
[----:B------:R-:W-:Y:S02]  /*e520*/  FADD.FTZ R51, R51, R50 ;  /* 0x0000003233337221 */ /* 0x000fe40000010000 */
[----:B------:R-:W-:Y:S02]  /*e530*/  FADD.FTZ R167, R167, R156 ;  /* 0x0000009ca7a77221 */ /* 0x000fe40000010000 */
[----:B------:R-:W-:-:S02]  /*e540*/  FADD.FTZ R2, R154, R51 ;  /* 0x000000339a027221 */ /* 0x000fc40000010000 */
[----:B------:R-:W-:Y:S01]  /*e550*/  FADD.FTZ R8, R158, R167 ;  /* 0x000000a79e087221 */ /* 0x000fe20000010000 */
[C---:B---3--:R-:W-:Y:S01]  /*e560*/  HMMA.16816.F32 R100, R4.reuse, R16, R100 ;  /* 0x000000100464723c */ /* 0x048fe20000001864 */
        /* <DEDUP_REMOVED lines=20> */
[----:B------:R-:W-:-:S02]  /*e6b0*/  FADD.FTZ R240, R27, R26 ;  /* 0x0000001a1bf07221 */ /* 0x000fc40000010000 */
[----:B------:R-:W-:Y:S11]  /*e6c0*/  FADD.FTZ R241, R31, R30 ;  /* 0x0000001e1ff17221 */ /* 0x000ff60000010000 */
[----:B------:R-:W-:Y:S05]  /*e6d0*/  @!UPT UIADD3 URZ, URZ, URZ, URZ ;  /* 0x0000003f3f3ff290 */ /* 0x000fea000fffe03f */
.L_x_3589:
        /* <DEDUP_REMOVED lines=12> */
.L_x_3601:
        /* <DEDUP_REMOVED lines=16> */
[C---:B------:R-:W-:Y:S02]  /*e8a0*/  IADD3 R11, R4.reuse, 0x80, RZ ;  /* 0x00000080040b7810 */ /* 0x040fe40007ffe0ff */
[----:B------:R-:W-:Y:S02]  /*e8b0*/  IABS R6, R4 ;  /* 0x0000000400067213 */ /* 0x000fe40000000000 */
        /* <DEDUP_REMOVED lines=24> */
[----:B------:R-:W-:Y:S01]  /*ea40*/  ISETP.GE.U32.AND P5, PT, R6, R2, PT ;  /* 0x000000020600720c */ /* 0x000fe20003fa6070 */
[----:B------:R-:W-:Y:S10]  /*ea50*/  IMAD.MOV.U32 R6, RZ, RZ, c[0x0][0x2d0] ;  /* 0x0000b400ff067624 */ /* 0x000ff400078e00ff */
        /* <DEDUP_REMOVED lines=26> */
.L_x_3598:
[C---:B------:R-:W-:Y:S02]  /*ec00*/  ISETP.GE.AND P4, PT, R232.reuse, c[0x0][0x220], PT ;  /* 0x00008800e8007a0c */ /* 0x040fe40003f86270 */
[----:B------:R-:W-:Y:S02]  /*ec10*/  IADD3 R56, R232, 0x40, RZ ;  /* 0x00000040e8387810 */ /* 0x000fe40007ffe0ff */
[CC--:B------:R-:W-:Y:S02]  /*ec20*/  LEA R132, P2, R57.reuse, R172.reuse, 0x1 ;  /* 0x000000ac39847211 */ /* 0x0c0fe400078408ff */
[----:B------:R-:W-:Y:S02]  /*ec30*/  ISETP.GE.AND P3, PT, R56, c[0x0][0x220], PT ;  /* 0x0000880038007a0c */ /* 0x000fe40003f66270 */
[--C-:B------:R-:W-:Y:S02]  /*ec40*/  LEA.HI.X R133, R57, R173, R2.reuse, 0x1, P2 ;  /* 0x000000ad39857211 */ /* 0x100fe400010f0c02 */
[C---:B------:R-:W-:Y:S03]  /*ec50*/  IADD3 R61, P1, R228.reuse, R57, RZ ;  /* 0x00000039e43d7210 */ /* 0x040fe60007f3e0ff */
[----:B------:R-:W-:Y:S01]  /*ec60*/  @P4 STS.128 [R230+0xc000], RZ ;  /* 0x00c000ffe6004388 */ /* 0x000fe20000000c00 */
[-C--:B------:R-:W-:Y:S01]  /*ec70*/  @!P4 LEA R176, P5, R61, R172.reuse, 0x1 ;  /* 0x000000ac3db0c211 */ /* 0x080fe200078a08ff */
[----:B------:R-:W-:Y:S01]  /*ec80*/  IMAD.X R2, R227, 0x1, R2, P1 ;  /* 0x00000001e3027824 */ /* 0x000fe200008e0602 */
[C---:B------:R-:W-:Y:S01]  /*ec90*/  IADD3 R59, P1, R228.reuse, R61, RZ ;  /* 0x0000003de43b7210 */ /* 0x040fe20007f3e0ff */
[----:B------:R-:W-:Y:S01]  /*eca0*/  @!PT LDS RZ, [RZ] ;  /* 0x00000000fffff984 */ /* 0x000fe20000000800 */
[----:B------:R-:W-:Y:S01]  /*ecb0*/  @!PT LDS RZ, [RZ] ;  /* 0x00000000fffff984 */ /* 0x000fe20000000800 */
[----:B------:R-:W-:Y:S01]  /*ecc0*/  @!PT LDS RZ, [RZ] ;  /* 0x00000000fffff984 */ /* 0x000fe20000000800 */
[----:B------:R1:W-:Y:S02]  /*ecd0*/  @!P4 LDGSTS.E.BYPASS.LTC128B.128 [R230+0xc000], [R132.64] ;  /* 0x0c00000084e6cfae */ /* 0x0003e4000b901d4e */
[CC--:B------:R-:W-:Y:S02]  /*ece0*/  @!P3 LEA R64, P2, R61.reuse, R172.reuse, 0x1 ;  /* 0x000000ac3d40b211 */ /* 0x0c0fe400078408ff */
[----:B------:R-:W-:Y:S01]  /*ecf0*/  @P3 STS.128 [R230+0x10000], RZ ;  /* 0x010000ffe6003388 */ /* 0x000fe20000000c00 */
[-CC-:B------:R-:W-:Y:S01]  /*ed00*/  @!P4 LEA.HI.X R177, R61, R173.reuse, R2.reuse, 0x1, P5 ;  /* 0x000000ad3db1c211 */ /* 0x180fe200028f0c02 */
[--C-:B------:R-:W-:Y:S01]  /*ed10*/  IMAD.X R56, R227, 0x1, R2.reuse, P1 ;  /* 0x00000001e3387824 */ /* 0x100fe200008e0602 */
[-C--:B------:R-:W-:Y:S01]  /*ed20*/  @!P3 LEA.HI.X R65, R61, R173.reuse, R2, 0x1, P2 ;  /* 0x000000ad3d41b211 */ /* 0x080fe200010f0c02 */
[----:B------:R-:W-:Y:S01]  /*ed30*/  @!PT LDS RZ, [RZ] ;  /* 0x00000000fffff984 */ /* 0x000fe20000000800 */
[----:B------:R-:W-:Y:S01]  /*ed40*/  @!PT LDS RZ, [RZ] ;  /* 0x00000000fffff984 */ /* 0x000fe20000000800 */
[----:B------:R-:W-:Y:S01]  /*ed50*/  @!PT LDS RZ, [RZ] ;  /* 0x00000000fffff984 */ /* 0x000fe20000000800 */
[----:B------:R1:W-:Y:S01]  /*ed60*/  @!P3 LDGSTS.E.BYPASS.LTC128B.128 [R230+0x10000], [R132.64+0x80] ;  /* 0x1000008084e6bfae */ /* 0x0003e2000b901d4e */
[CC--:B------:R-:W-:Y:S02]  /*ed70*/  @!P4 LEA R174, P6, R59.reuse, R172.reuse, 0x1 ;  /* 0x000000ac3baec211 */ /* 0x0c0fe400078c08ff */
[CC--:B------:R-:W-:Y:S01]  /*ed80*/  @!P3 LEA R62, P1, R59.reuse, R172.reuse, 0x1 ;  /* 0x000000ac3b3eb211 */ /* 0x0c0fe200078208ff */
[----:B------:R-:W-:Y:S01]  /*ed90*/  @P4 STS.128 [R230+0xc800], RZ ;  /* 0x00c800ffe6004388 */ /* 0x000fe20000000c00 */
[C-C-:B------:R-:W-:Y:S02]  /*eda0*/  @!P4 LEA.HI.X R175, R59.reuse, R173, R56.reuse, 0x1, P6 ;  /* 0x000000ad3bafc211 */ /* 0x140fe400030f0c38 */
        /* <DEDUP_REMOVED lines=110> */
[----:B------:R-:W-:Y:S04]  /*f490*/  LDSM.16.M88.4 R168, [R211] ;  /* 0x00000000d3a8783b */ /* 0x000fe80000000200 */
[----:B----4-:R-:W-:Y:S01]  /*f4a0*/  LDSM.16.M88.4 R172, [R221+0x8800] ;  /* 0x00880000ddac783b */ /* 0x010fe20000000200 */
[C---:B-1----:R-:W-:Y:S03]  /*f4b0*/  HMMA.16816.F32 R4, R136.reuse, R140, RZ ;  /* 0x0000008c8804723c */ /* 0x042fe600000018ff */
[----:B--2---:R-:W-:Y:S04]  /*f4c0*/  LDSM.16.M88.4 R176, [R221+0xa000] ;  /* 0x00a00000ddb0783b */ /* 0x004fe80000000200 */
        /* <DEDUP_REMOVED lines=14> */
[----:B------:R-:W4:Y:S07]  /*f5b0*/  LDSM.16.M88.4 R152, [R210] ;  /* 0x00000000d298783b */ /* 0x000f2e0000000200 */
[C---:B-----5:R-:W-:Y:S08]  /*f5c0*/  HMMA.16816.F32 R36, R136.reuse, R156, RZ ;  /* 0x0000009c8824723c */ /* 0x060ff000000018ff */
[C---:B------:R-:W-:Y:S01]  /*f5d0*/  HMMA.16816.F32 R40, R136.reuse, R158, RZ ;  /* 0x0000009e8828723c */ /* 0x040fe200000018ff */
[----:B------:R-:W5:Y:S07]  /*f5e0*/  LDSM.16.M88.4 R156, [R209] ;  /* 0x00000000d19c783b */ /* 0x000f6e0000000200 */
        /* <DEDUP_REMOVED lines=18> */
[----:B------:R-:W3:Y:S07]  /*f710*/  LDSM.16.M88.4 R152, [R205] ;  /* 0x00000000cd98783b */ /* 0x000eee0000000200 */
        /* <DEDUP_REMOVED lines=171> */
[----:B------:R-:W-:Y:S02]  /*101d0*/  LOP3.LUT R132, R132, c[0x0][0x2d0], RZ, 0x3c, !PT ;  /* 0x0000b40084847a12 */ /* 0x000fe400078e3cff */
[----:B------:R-:W-:Y:S02]  /*101e0*/  IABS R134, R139 ;  /* 0x0000008b00867213 */ /* 0x000fe40000000000 */
        /* <DEDUP_REMOVED lines=22> */
[----:B------:R-:W-:Y:S09]  /*10350*/  ISETP.GE.AND P1, PT, R139, RZ, PT ;  /* 0x000000ff8b00720c */ /* 0x000ff20003f26270 */
        /* <DEDUP_REMOVED lines=27> */
.L_x_3600:
        /* <DEDUP_REMOVED lines=129> */
.L_x_3599:
[----:B------:R-:W-:Y:S01]  /*10d20*/  LEA R2, R231, R229, 0x7 ;  /* 0x000000e5e7027211 */ /* 0x000fe200078e38ff */
[----:B------:R-:W-:Y:S02]  /*10d30*/  UMOV UR8, UR13 ;  /* 0x0000000d00087c82 */ /* 0x000fe40008000000 */
[----:B------:R-:W-:Y:S01]  /*10d40*/  UMOV UR9, UR12 ;  /* 0x0000000c00097c82 */ /* 0x000fe20008000000 */
[C---:B-1----:R-:W-:Y:S01]  /*10d50*/  IADD3 R150, R2.reuse, 0x1, RZ ;  /* 0x0000000102967810 */ /* 0x042fe20007ffe0ff */
        /* <DEDUP_REMOVED lines=56> */
[----:B------:R-:W-:Y:S01]  /*110e0*/  FFMA.FTZ R21, R0, R146, R21 ;  /* 0x0000009200157223 */ /* 0x000fe20000010015 */
[----:B------:R-:W-:Y:S01]  /*110f0*/  IADD3 R146, R2, 0x60, RZ ;  /* 0x0000006002927810 */ /* 0x000fe20007ffe0ff */
[CC--:B------:R-:W-:Y:S02]  /*11100*/  FFMA.FTZ R26, R0.reuse, R143.reuse, R26 ;  /* 0x0000008f001a7223 */ /* 0x0c0fe4000001001a */
[C---:B------:R-:W-:Y:S02]  /*11110*/  FFMA.FTZ R24, R0.reuse, R143, R24 ;  /* 0x0000008f00187223 */ /* 0x040fe40000010018 */
[CC--:B------:R-:W-:Y:S02]  /*11120*/  FFMA.FTZ R6, R0.reuse, R157.reuse, R6 ;  /* 0x0000009d00067223 */ /* 0x0c0fe40000010006 */
[C---:B------:R-:W-:Y:S01]  /*11130*/  FFMA.FTZ R4, R0.reuse, R157, R4 ;  /* 0x0000009d00047223 */ /* 0x040fe20000010004 */
[----:B------:R5:W2:Y:S01]  /*11140*/  I2F R143, R146 ;  /* 0x00000092008f7306 */ /* 0x000aa20000201400 */
[C---:B------:R-:W-:Y:S02]  /*11150*/  FFMA.FTZ R10, R0.reuse, R155, R10 ;  /* 0x0000009b000a7223 */ /* 0x040fe4000001000a */
[----:B------:R-:W-:Y:S01]  /*11160*/  FFMA.FTZ R22, R0, R149, R22 ;  /* 0x0000009500167223 */ /* 0x000fe20000010016 */
[----:B-1----:R-:W-:Y:S01]  /*11170*/  FMNMX.FTZ R150, R6, R135, !PT ;  /* 0x0000008706967209 */ /* 0x002fe20007810000 */
[----:B------:R-:W-:Y:S01]  /*11180*/  FFMA.FTZ R20, R0, R149, R20 ;  /* 0x0000009500147223 */ /* 0x000fe20000010014 */
[----:B------:R-:W-:Y:S01]  /*11190*/  FMNMX.FTZ R152, R4, R3, !PT ;  /* 0x0000000304987209 */ /* 0x000fe20007810000 */
[C---:B------:R-:W-:Y:S01]  /*111a0*/  FFMA.FTZ R8, R0.reuse, R155, R8 ;  /* 0x0000009b00087223 */ /* 0x040fe20000010008 */
[----:B------:R-:W-:Y:S01]  /*111b0*/  FMNMX.FTZ R149, R7, R150, !PT ;  /* 0x0000009607957209 */ /* 0x000fe20007810000 */
[C---:B------:R-:W-:Y:S02]  /*111c0*/  FFMA.FTZ R14, R0.reuse, R153, R14 ;  /* 0x00000099000e7223 */ /* 0x040fe4000001000e */
[----:B------:R-:W-:Y:S01]  /*111d0*/  FFMA.FTZ R18, R0, R151, R18 ;  /* 0x0000009700127223 */ /* 0x000fe20000010012 */
[----:B------:R-:W-:Y:S01]  /*111e0*/  FMNMX.FTZ R150, R10, R149, !PT ;  /* 0x000000950a967209 */ /* 0x000fe20007810000 */
[C---:B------:R-:W-:Y:S01]  /*111f0*/  FFMA.FTZ R16, R0.reuse, R151, R16 ;  /* 0x0000009700107223 */ /* 0x040fe20000010010 */
[----:B------:R-:W-:Y:S01]  /*11200*/  FMNMX.FTZ R149, R5, R152, !PT ;  /* 0x0000009805957209 */ /* 0x000fe20007810000 */
[C---:B------:R-:W-:Y:S01]  /*11210*/  FFMA.FTZ R12, R0.reuse, R153, R12 ;  /* 0x00000099000c7223 */ /* 0x040fe2000001000c */
[----:B------:R-:W-:Y:S01]  /*11220*/  FMNMX.FTZ R151, R11, R150, !PT ;  /* 0x000000960b977209 */ /* 0x000fe20007810000 */
[-C--:B------:R-:W-:Y:S01]  /*11230*/  FFMA.FTZ R31, R0, R144.reuse, R31 ;  /* 0x00000090001f7223 */ /* 0x080fe2000001001f */
[----:B------:R-:W-:Y:S01]  /*11240*/  FMNMX.FTZ R150, R8, R149, !PT ;  /* 0x0000009508967209 */ /* 0x000fe20007810000 */
[----:B------:R-:W-:Y:S01]  /*11250*/  FFMA.FTZ R29, R0, R144, R29 ;  /* 0x00000090001d7223 */ /* 0x000fe2000001001d */
[----:B---3--:R-:W-:Y:S01]  /*11260*/  FMNMX.FTZ R148, R14, R151, !PT ;  /* 0x000000970e947209 */ /* 0x008fe20007810000 */
[CC--:B------:R-:W-:Y:S01]  /*11270*/  FFMA.FTZ R34, R0.reuse, R145.reuse, R34 ;  /* 0x0000009100227223 */ /* 0x0c0fe20000010022 */
[----:B------:R-:W-:Y:S01]  /*11280*/  FMNMX.FTZ R151, R9, R150, !PT ;  /* 0x0000009609977209 */ /* 0x000fe20007810000 */
[----:B------:R-:W-:Y:S01]  /*11290*/  FFMA.FTZ R32, R0, R145, R32 ;  /* 0x0000009100207223 */ /* 0x000fe20000010020 */
[----:B------:R-:W-:Y:S01]  /*112a0*/  IADD3 R144, R2, 0x68, RZ ;  /* 0x0000006802907810 */ /* 0x000fe20007ffe0ff */
[CC--:B------:R-:W-:Y:S01]  /*112b0*/  FFMA.FTZ R30, R0.reuse, R147.reuse, R30 ;  /* 0x00000093001e7223 */ /* 0x0c0fe2000001001e */
[----:B------:R-:W-:Y:S01]  /*112c0*/  FMNMX.FTZ R149, R15, R148, !PT ;  /* 0x000000940f957209 */ /* 0x000fe20007810000 */
[----:B------:R-:W-:Y:S01]  /*112d0*/  FFMA.FTZ R28, R0, R147, R28 ;  /* 0x00000093001c7223 */ /* 0x000fe2000001001c */
[----:B------:R1:W3:Y:S01]  /*112e0*/  I2F R145, R144 ;  /* 0x0000009000917306 */ /* 0x0002e20000201400 */
[----:B-----5:R-:W-:Y:S01]  /*112f0*/  FMNMX.FTZ R146, R12, R151, !PT ;  /* 0x000000970c927209 */ /* 0x020fe20007810000 */
[----:B------:R-:W-:Y:S01]  /*11300*/  FFMA.FTZ R27, R0, R142, R27 ;  /* 0x0000008e001b7223 */ /* 0x000fe2000001001b */
        /* <DEDUP_REMOVED lines=15> */
[-C--:B------:R-:W-:Y:S01]  /*11400*/  FFMA.FTZ R35, R0, R140.reuse, R35 ;  /* 0x0000008c00237223 */ /* 0x080fe20000010023 */
[----:B------:R-:W-:Y:S01]  /*11410*/  FMNMX.FTZ R146, R26, R149, !PT ;  /* 0x000000951a927209 */ /* 0x000fe20007810000 */
[C---:B------:R-:W-:Y:S01]  /*11420*/  FFMA.FTZ R33, R0.reuse, R140, R33 ;  /* 0x0000008c00217223 */ /* 0x040fe20000010021 */
[----:B------:R-:W-:Y:S01]  /*11430*/  FMNMX.FTZ R149, R21, R148, !PT ;  /* 0x0000009415957209 */ /* 0x000fe20007810000 */
[-C--:B------:R-:W-:Y:S01]  /*11440*/  FFMA.FTZ R47, R0, R132.reuse, R47 ;  /* 0x00000084002f7223 */ /* 0x080fe2000001002f */
[----:B------:R-:W-:Y:S01]  /*11450*/  IADD3 R136, R2, 0x70, RZ ;  /* 0x0000007002887810 */ /* 0x000fe20007ffe0ff */
[C---:B------:R-:W-:Y:S01]  /*11460*/  FFMA.FTZ R45, R0.reuse, R132, R45 ;  /* 0x00000084002d7223 */ /* 0x040fe2000001002d */
[----:B------:R-:W-:Y:S01]  /*11470*/  FMNMX.FTZ R147, R27, R146, !PT ;  /* 0x000000921b937209 */ /* 0x000fe20007810000 */
[----:B--2---:R-:W-:Y:S01]  /*11480*/  FFMA.FTZ R50, R0, R137, R50 ;  /* 0x0000008900327223 */ /* 0x004fe20000010032 */
[----:B-1----:R-:W-:Y:S01]  /*11490*/  FMNMX.FTZ R144, R24, R149, !PT ;  /* 0x0000009518907209 */ /* 0x002fe20007810000 */
[----:B------:R-:W1:Y:S01]  /*114a0*/  I2F R139, R136 ;  /* 0x00000088008b7306 */ /* 0x000e620000201400 */
        /* <DEDUP_REMOVED lines=9> */
[C---:B----4-:R-:W-:Y:S01]  /*11540*/  FFMA.FTZ R51, R0.reuse, R138, R51 ;  /* 0x0000008a00337223 */ /* 0x050fe20000010033 */
[----:B------:R-:W-:Y:S01]  /*11550*/  FMNMX.FTZ R141, R29, R146, !PT ;  /* 0x000000921d8d7209 */ /* 0x000fe20007810000 */
[C---:B------:R-:W-:Y:S01]  /*11560*/  FFMA.FTZ R49, R0.reuse, R138, R49 ;  /* 0x0000008a00317223 */ /* 0x040fe20000010031 */
[----:B------:R-:W-:Y:S01]  /*11570*/  FMNMX.FTZ R147, R35, R144, !PT ;  /* 0x0000009023937209 */ /* 0x000fe20007810000 */
[----:B------:R-:W-:Y:S01]  /*11580*/  FFMA.FTZ R54, R0, R143, R54 ;  /* 0x0000008f00367223 */ /* 0x000fe20000010036 */
[----:B------:R-:W-:Y:S01]  /*11590*/  FMNMX.FTZ R146, R32, R141, !PT ;  /* 0x0000008d20927209 */ /* 0x000fe20007810000 */
[----:B------:R-:W-:Y:S01]  /*115a0*/  FFMA.FTZ R52, R0, R143, R52 ;  /* 0x0000008f00347223 */ /* 0x000fe20000010034 */
[----:B------:R-:W-:Y:S01]  /*115b0*/  FMNMX.FTZ R144, R38, R147, !PT ;  /* 0x0000009326907209 */ /* 0x000fe20007810000 */
[CC--:B---3--:R-:W-:Y:S01]  /*115c0*/  FFMA.FTZ R58, R0.reuse, R145.reuse, R58 ;  /* 0x00000091003a7223 */ /* 0x0c8fe2000001003a */
[----:B------:R-:W-:Y:S01]  /*115d0*/  FMNMX.FTZ R147, R33, R146, !PT ;  /* 0x0000009221937209 */ /* 0x000fe20007810000 */
[----:B------:R-:W-:Y:S01]  /*115e0*/  FFMA.FTZ R56, R0, R145, R56 ;  /* 0x0000009100387223 */ /* 0x000fe20000010038 */
[C---:B------:R-:W-:Y:S02]  /*115f0*/  IADD3 R132, R2.reuse, 0x78, RZ ;  /* 0x0000007802847810 */ /* 0x040fe40007ffe0ff */
[----:B------:R-:W-:Y:S01]  /*11600*/  IADD3 R142, R2, 0x61, RZ ;  /* 0x00000061028e7810 */ /* 0x000fe20007ffe0ff */
[----:B-1----:R-:W-:Y:S01]  /*11610*/  FFMA.FTZ R62, R0, R139, R62 ;  /* 0x0000008b003e7223 */ /* 0x002fe2000001003e */
[----:B------:R-:W-:Y:S01]  /*11620*/  FMNMX.FTZ R141, R39, R144, !PT ;  /* 0x00000090278d7209 */ /* 0x000fe20007810000 */
[----:B------:R-:W1:Y:S01]  /*11630*/  I2F R137, R132 ;  /* 0x0000008400897306 */ /* 0x000e620000201400 */
[----:B------:R-:W-:Y:S01]  /*11640*/  FMNMX.FTZ R136, R36, R147, !PT ;  /* 0x0000009324887209 */ /* 0x000fe20007810000 */
[----:B------:R-:W-:Y:S01]  /*11650*/  FFMA.FTZ R60, R0, R139, R60 ;  /* 0x0000008b003c7223 */ /* 0x000fe2000001003c */
[----:B------:R-:W-:Y:S02]  /*11660*/  FMNMX.FTZ R144, R42, R141, !PT ;  /* 0x0000008d2a907209 */ /* 0x000fe40007810000 */
[----:B------:R-:W-:Y:S02]  /*11670*/  FMNMX.FTZ R141, R37, R136, !PT ;  /* 0x00000088258d7209 */ /* 0x000fe40007810000 */
[----:B------:R-:W-:Y:S02]  /*11680*/  IADD3 R140, R2, 0x69, RZ ;  /* 0x00000069028c7810 */ /* 0x000fe40007ffe0ff */
[----:B------:R-:W-:Y:S01]  /*11690*/  FMNMX.FTZ R133, R43, R144, !PT ;  /* 0x000000902b857209 */ /* 0x000fe20007810000 */
[----:B------:R-:W2:Y:S01]  /*116a0*/  I2F R142, R142 ;  /* 0x0000008e008e7306 */ /* 0x000ea20000201400 */
[----:B------:R-:W-:Y:S02]  /*116b0*/  FMNMX.FTZ R144, R40, R141, !PT ;  /* 0x0000008d28907209 */ /* 0x000fe40007810000 */
[----:B------:R-:W-:Y:S02]  /*116c0*/  FMNMX.FTZ R136, R46, R133, !PT ;  /* 0x000000852e887209 */ /* 0x000fe40007810000 */
[----:B------:R-:W-:Y:S02]  /*116d0*/  FMNMX.FTZ R133, R41, R144, !PT ;  /* 0x0000009029857209 */ /* 0x000fe40007810000 */
[----:B------:R-:W-:Y:S01]  /*116e0*/  IADD3 R134, R2, 0x71, RZ ;  /* 0x0000007102867810 */ /* 0x000fe20007ffe0ff */
[----:B------:R-:W-:Y:S01]  /*116f0*/  LDSM.16.MT88.4 R144, [R213+0xc000] ;  /* 0x00c00000d590783b */ /* 0x000fe20000004200 */
[----:B------:R-:W-:Y:S01]  /*11700*/  FMNMX.FTZ R141, R47, R136, !PT ;  /* 0x000000882f8d7209 */ /* 0x000fe20007810000 */
[----:B------:R-:W3:Y:S01]  /*11710*/  I2F R140, R140 ;  /* 0x0000008c008c7306 */ /* 0x000ee20000201400 */
[----:B------:R-:W-:Y:S02]  /*11720*/  FMNMX.FTZ R136, R44, R133, !PT ;  /* 0x000000852c887209 */ /* 0x000fe40007810000 */
[----:B------:R-:W-:Y:S01]  /*11730*/  FMNMX.FTZ R138, R50, R141, !PT ;  /* 0x0000008d328a7209 */ /* 0x000fe20007810000 */
[CC--:B-1----:R-:W-:Y:S01]  /*11740*/  FFMA.FTZ R66, R0.reuse, R137.reuse, R66 ;  /* 0x0000008900427223 */ /* 0x0c2fe20000010042 */
[----:B------:R-:W-:Y:S01]  /*11750*/  FMNMX.FTZ R133, R45, R136, !PT ;  /* 0x000000882d857209 */ /* 0x000fe20007810000 */
[----:B------:R-:W-:Y:S01]  /*11760*/  FFMA.FTZ R64, R0, R137, R64 ;  /* 0x0000008900407223 */ /* 0x000fe20000010040 */
[----:B------:R-:W-:Y:S02]  /*11770*/  IADD3 R2, R2, 0x79, RZ ;  /* 0x0000007902027810 */ /* 0x000fe40007ffe0ff */
[----:B------:R-:W-:Y:S01]  /*11780*/  FMNMX.FTZ R141, R51, R138, !PT ;  /* 0x0000008a338d7209 */ /* 0x000fe20007810000 */
[----:B------:R-:W1:Y:S01]  /*11790*/  I2F R134, R134 ;  /* 0x0000008600867306 */ /* 0x000e620000201400 */
[----:B------:R-:W-:Y:S02]  /*117a0*/  FMNMX.FTZ R132, R48, R133, !PT ;  /* 0x0000008530847209 */ /* 0x000fe40007810000 */
[----:B------:R-:W-:Y:S01]  /*117b0*/  FMNMX.FTZ R136, R54, R141, !PT ;  /* 0x0000008d36887209 */ /* 0x000fe20007810000 */
[C---:B--2---:R-:W-:Y:S01]  /*117c0*/  FFMA.FTZ R55, R0.reuse, R142, R55 ;  /* 0x0000008e00377223 */ /* 0x044fe20000010037 */
[----:B------:R-:W-:Y:S01]  /*117d0*/  FMNMX.FTZ R133, R49, R132, !PT ;  /* 0x0000008431857209 */ /* 0x000fe20007810000 */
[----:B------:R-:W-:Y:S03]  /*117e0*/  FFMA.FTZ R53, R0, R142, R53 ;  /* 0x0000008e00357223 */ /* 0x000fe60000010035 */
[----:B------:R-:W-:Y:S01]  /*117f0*/  FMNMX.FTZ R141, R55, R136, !PT ;  /* 0x00000088378d7209 */ /* 0x000fe20007810000 */
[----:B------:R-:W2:Y:S01]  /*11800*/  I2F R2, R2 ;  /* 0x0000000200027306 */ /* 0x000ea20000201400 */
[----:B------:R-:W-:Y:S02]  /*11810*/  FMNMX.FTZ R132, R52, R133, !PT ;  /* 0x0000008534847209 */ /* 0x000fe40007810000 */
[----:B------:R-:W-:Y:S01]  /*11820*/  FMNMX.FTZ R136, R58, R141, !PT ;  /* 0x0000008d3a887209 */ /* 0x000fe20007810000 */
[C---:B---3--:R-:W-:Y:S01]  /*11830*/  FFMA.FTZ R59, R0.reuse, R140, R59 ;  /* 0x0000008c003b7223 */ /* 0x048fe2000001003b */
[----:B------:R-:W-:Y:S01]  /*11840*/  FMNMX.FTZ R133, R53, R132, !PT ;  /* 0x0000008435857209 */ /* 0x000fe20007810000 */
[----:B------:R-:W-:Y:S03]  /*11850*/  FFMA.FTZ R57, R0, R140, R57 ;  /* 0x0000008c00397223 */ /* 0x000fe60000010039 */
[----:B------:R-:W-:Y:S02]  /*11860*/  FMNMX.FTZ R141, R59, R136, !PT ;  /* 0x000000883b8d7209 */ /* 0x000fe40007810000 */
[----:B------:R-:W-:Y:S02]  /*11870*/  FMNMX.FTZ R132, R56, R133, !PT ;  /* 0x0000008538847209 */ /* 0x000fe40007810000 */
[----:B------:R-:W-:Y:S01]  /*11880*/  FMNMX.FTZ R136, R62, R141, !PT ;  /* 0x0000008d3e887209 */ /* 0x000fe20007810000 */
[C---:B-1----:R-:W-:Y:S01]  /*11890*/  FFMA.FTZ R63, R0.reuse, R134, R63 ;  /* 0x00000086003f7223 */ /* 0x042fe2000001003f */
[----:B------:R-:W-:Y:S01]  /*118a0*/  FMNMX.FTZ R139, R57, R132, !PT ;  /* 0x00000084398b7209 */ /* 0x000fe20007810000 */
[----:B------:R-:W-:Y:S01]  /*118b0*/  FFMA.FTZ R61, R0, R134, R61 ;  /* 0x00000086003d7223 */ /* 0x000fe2000001003d */
[----:B------:R-:W-:Y:S02]  /*118c0*/  LDSM.16.MT88.4 R140, [R214+0xc000] ;  /* 0x00c00000d68c783b */ /* 0x000fe40000004200 */
[----:B------:R-:W-:Y:S02]  /*118d0*/  FMNMX.FTZ R133, R63, R136, !PT ;  /* 0x000000883f857209 */ /* 0x000fe40007810000 */
[----:B------:R-:W-:Y:S02]  /*118e0*/  FMNMX.FTZ R134, R60, R139, !PT ;  /* 0x0000008b3c867209 */ /* 0x000fe40007810000 */
[----:B------:R-:W-:Y:S01]  /*118f0*/  FMNMX.FTZ R132, R66, R133, !PT ;  /* 0x0000008542847209 */ /* 0x000fe20007810000 */
[C---:B--2---:R-:W-:Y:S01]  /*11900*/  FFMA.FTZ R67, R0.reuse, R2, R67 ;  /* 0x0000000200437223 */ /* 0x044fe20000010043 */
        /* <DEDUP_REMOVED lines=26> */
[--C-:B------:R-:W-:Y:S01]  /*11ab0*/  FFMA.FTZ R134, R11, c[0x0][0x23c], -R155.reuse ;  /* 0x00008f000b867a23 */ /* 0x100fe2000001089b */
[----:B------:R-:W-:Y:S01]  /*11ac0*/  ISETP.GT.AND P1, PT, R231, R224, PT ;  /* 0x000000e0e700720c */ /* 0x000fe20003f24270 */
[--C-:B------:R-:W-:Y:S02]  /*11ad0*/  FFMA.FTZ R150, R8, c[0x0][0x23c], -R154.reuse ;  /* 0x00008f0008967a23 */ /* 0x100fe4000001089a */
[--C-:B------:R-:W-:Y:S02]  /*11ae0*/  FFMA.FTZ R149, R9, c[0x0][0x23c], -R154.reuse ;  /* 0x00008f0009957a23 */ /* 0x100fe4000001089a */
[--C-:B------:R-:W-:Y:S02]  /*11af0*/  FFMA.FTZ R153, R6, c[0x0][0x23c], -R155.reuse ;  /* 0x00008f0006997a23 */ /* 0x100fe4000001089b */
[--C-:B------:R-:W-:Y:S01]  /*11b00*/  FFMA.FTZ R148, R7, c[0x0][0x23c], -R155.reuse ;  /* 0x00008f0007947a23 */ /* 0x100fe2000001089b */
[----:B------:R-:W3:Y:S01]  /*11b10*/  MUFU.EX2 R3, R3 ;  /* 0x0000000300037308 */ /* 0x000ee20000000800 */
[--C-:B------:R-:W-:Y:S02]  /*11b20*/  FFMA.FTZ R152, R4, c[0x0][0x23c], -R154.reuse ;  /* 0x00008f0004987a23 */ /* 0x100fe4000001089a */
[--C-:B------:R-:W-:Y:S02]  /*11b30*/  FFMA.FTZ R151, R5, c[0x0][0x23c], -R154.reuse ;  /* 0x00008f0005977a23 */ /* 0x100fe4000001089a */
[--C-:B------:R-:W-:Y:S02]  /*11b40*/  FFMA.FTZ R162, R26, c[0x0][0x23c], -R155.reuse ;  /* 0x00008f001aa27a23 */ /* 0x100fe4000001089b */
[--C-:B------:R-:W-:Y:S02]  /*11b50*/  FFMA.FTZ R163, R27, c[0x0][0x23c], -R155.reuse ;  /* 0x00008f001ba37a23 */ /* 0x100fe4000001089b */
        /* <DEDUP_REMOVED lines=50> */
[--C-:B------:R-:W-:Y:S02]  /*11e80*/  FFMA.FTZ R177, R41, c[0x0][0x23c], -R154.reuse ;  /* 0x00008f0029b17a23 */ /* 0x100fe4000001089a */
[--C-:B------:R-:W-:Y:S01]  /*11e90*/  FFMA.FTZ R178, R46, c[0x0][0x23c], -R155.reuse ;  /* 0x00008f002eb27a23 */ /* 0x100fe2000001089b */
[----:B------:R-:W-:Y:S01]  /*11ea0*/  MUFU.EX2 R162, R162 ;  /* 0x000000a200a27308 */ /* 0x000fe20000000800 */
[--C-:B------:R-:W-:Y:S02]  /*11eb0*/  FFMA.FTZ R179, R47, c[0x0][0x23c], -R155.reuse ;  /* 0x00008f002fb37a23 */ /* 0x100fe4000001089b */
[--C-:B------:R-:W-:Y:S02]  /*11ec0*/  FFMA.FTZ R180, R50, c[0x0][0x23c], -R155.reuse ;  /* 0x00008f0032b47a23 */ /* 0x100fe4000001089b */
[--C-:B------:R-:W-:Y:S02]  /*11ed0*/  FFMA.FTZ R181, R51, c[0x0][0x23c], -R155.reuse ;  /* 0x00008f0033b57a23 */ /* 0x100fe4000001089b */
[--C-:B------:R-:W-:Y:S02]  /*11ee0*/  FFMA.FTZ R182, R44, c[0x0][0x23c], -R154.reuse ;  /* 0x00008f002cb67a23 */ /* 0x100fe4000001089a */
[--C-:B------:R-:W-:Y:S01]  /*11ef0*/  FFMA.FTZ R183, R45, c[0x0][0x23c], -R154.reuse ;  /* 0x00008f002db77a23 */ /* 0x100fe2000001089a */
[----:B------:R-:W-:Y:S01]  /*11f00*/  MUFU.EX2 R163, R163 ;  /* 0x000000a300a37308 */ /* 0x000fe20000000800 */
[----:B------:R-:W-:Y:S01]  /*11f10*/  LDSM.16.MT88.4 R44, [R213+0x13000] ;  /* 0x01300000d52c783b */ /* 0x000fe20000004200 */
[--C-:B------:R-:W-:Y:S01]  /*11f20*/  FFMA.FTZ R184, R48, c[0x0][0x23c], -R154.reuse ;  /* 0x00008f0030b87a23 */ /* 0x100fe2000001089a */
[----:B----4-:R-:W-:Y:S01]  /*11f30*/  F2FP.PACK_AB R130, R149, R150 ;  /* 0x000000969582723e */ /* 0x010fe200000000ff */
[--C-:B------:R-:W-:Y:S02]  /*11f40*/  FFMA.FTZ R185, R49, c[0x0][0x23c], -R154.reuse ;  /* 0x00008f0031b97a23 */ /* 0x100fe4000001089a */
        /* <DEDUP_REMOVED lines=47> */
[--C-:B------:R-:W-:Y:S02]  /*12240*/  FFMA.FTZ R145, R15, c[0x0][0x23c], -R155.reuse ;  /* 0x00008f000f917a23 */ /* 0x100fe4000001089b */
[----:B------:R-:W-:Y:S02]  /*12250*/  FMUL.FTZ R15, R2, R123 ;  /* 0x0000007b020f7220 */ /* 0x000fe40000410000 */
[C---:B------:R-:W-:Y:S01]  /*12260*/  HMMA.16816.F32 R104, R128.reuse, R142, R104 ;  /* 0x0000008e8068723c */ /* 0x040fe20000001868 */
[----:B------:R-:W-:Y:S02]  /*12270*/  LDSM.16.MT88.4 R140, [R213+0xc800] ;  /* 0x00c80000d58c783b */ /* 0x000fe40000004200 */
[----:B------:R-:W-:Y:S01]  /*12280*/  MUFU.EX2 R144, R144 ;  /* 0x0000009000907308 */ /* 0x000fe20000000800 */
[--C-:B------:R-:W-:Y:S02]  /*12290*/  FFMA.FTZ R156, R12, c[0x0][0x23c], -R154.reuse ;  /* 0x00008f000c9c7a23 */ /* 0x100fe4000001089a */
[----:B------:R-:W-:Y:S02]  /*122a0*/  FMUL.FTZ R12, R3, R120 ;  /* 0x00000078030c7220 */ /* 0x000fe40000410000 */
[--C-:B------:R-:W-:Y:S04]  /*122b0*/  FFMA.FTZ R157, R13, c[0x0][0x23c], -R154.reuse ;  /* 0x00008f000d9d7a23 */ /* 0x100fe8000001089a */
        /* <DEDUP_REMOVED lines=9> */
[--C-:B------:R-:W-:Y:S02]  /*12350*/  FFMA.FTZ R147, R19, c[0x0][0x23c], -R155.reuse ;  /* 0x00008f0013937a23 */ /* 0x100fe4000001089b */
[--C-:B------:R-:W-:Y:S01]  /*12360*/  FFMA.FTZ R158, R16, c[0x0][0x23c], -R154.reuse ;  /* 0x00008f00109e7a23 */ /* 0x100fe2000001089a */
[C---:B---3--:R-:W-:Y:S03]  /*12370*/  HMMA.16816.F32 R108, R128.reuse, R124, R108 ;  /* 0x0000007c806c723c */ /* 0x048fe6000000186c */
[--C-:B------:R-:W-:Y:S02]  /*12380*/  FFMA.FTZ R159, R17, c[0x0][0x23c], -R154.reuse ;  /* 0x00008f00119f7a23 */ /* 0x100fe4000001089a */
        /* <DEDUP_REMOVED lines=17> */
[--C-:B------:R-:W-:Y:S01]  /*124a0*/  FFMA.FTZ R161, R23, c[0x0][0x23c], -R155.reuse ;  /* 0x00008f0017a17a23 */ /* 0x100fe2000001089b */
[----:B------:R-:W-:Y:S01]  /*124b0*/  HMMA.16816.F32 R112, R128, R138, R112 ;  /* 0x0000008a8070723c */ /* 0x000fe20000001870 */
[----:B------:R-:W5:Y:S01]  /*124c0*/  LDSM.16.MT88.4 R128, [R212+0xc800] ;  /* 0x00c80000d480783b */ /* 0x000f620000004200 */
[----:B------:R-:W-:Y:S01]  /*124d0*/  MUFU.EX2 R158, R158 ;  /* 0x0000009e009e7308 */ /* 0x000fe20000000800 */
[----:B------:R-:W-:Y:S01]  /*124e0*/  F2FP.PACK_AB R23, R163, R162 ;  /* 0x000000a2a317723e */ /* 0x000fe200000000ff */
[--C-:B------:R-:W-:Y:S01]  /*124f0*/  FFMA.FTZ R164, R20, c[0x0][0x23c], -R154.reuse ;  /* 0x00008f0014a47a23 */ /* 0x100fe2000001089a */
[----:B--2---:R-:W-:Y:S01]  /*12500*/  F2FP.PACK_AB R119, R147, R146 ;  /* 0x000000929377723e */ /* 0x004fe200000000ff */
[--C-:B------:R-:W-:Y:S03]  /*12510*/  FFMA.FTZ R165, R21, c[0x0][0x23c], -R154.reuse ;  /* 0x00008f0015a57a23 */ /* 0x100fe6000001089a */
[----:B------:R-:W-:Y:S03]  /*12520*/  LDSM.16.MT88.4 R136, [R213+0x10800] ;  /* 0x01080000d588783b */ /* 0x000fe60000004200 */
[----:B------:R-:W2:Y:S01]  /*12530*/  MUFU.EX2 R159, R159 ;  /* 0x0000009f009f7308 */ /* 0x000ea20000000800 */
[--C-:B------:R-:W-:Y:S02]  /*12540*/  FFMA.FTZ R54, R54, c[0x0][0x23c], -R155.reuse ;  /* 0x00008f0036367a23 */ /* 0x100fe4000001089b */
[--C-:B------:R-:W-:Y:S01]  /*12550*/  FFMA.FTZ R55, R55, c[0x0][0x23c], -R155.reuse ;  /* 0x00008f0037377a23 */ /* 0x100fe2000001089b */
[----:B-1----:R-:W-:Y:S01]  /*12560*/  F2FP.PACK_AB R116, R157, R156 ;  /* 0x0000009c9d74723e */ /* 0x002fe200000000ff */
        /* <DEDUP_REMOVED lines=309> */
.L_x_3597:
[----:B------:R-:W1:Y:S01]  /*138c0*/  SHFL.BFLY PT, R5, R240, 0x2, 0x1f ;  /* 0x0c401f00f0057f89 */ /* 0x000e6200000e0000 */
[----:B------:R-:W-:Y:S01]  /*138d0*/  MOV R7, 0x3f800000 ;  /* 0x3f80000000077802 */ /* 0x000fe20000000f00 */
[----:B------:R-:W-:Y:S01]  /*138e0*/  BSSY B0, `(.L_x_3602) ;  /* 0x00000de000007945 */ /* 0x000fe20003800000 */
[----:B------:R-:W-:Y:S01]  /*138f0*/  MOV R6, 0x3f800000 ;  /* 0x3f80000000067802 */ /* 0x000fe20000000f00 */
[----:B------:R-:W2:Y:S04]  /*13900*/  S2R R2, SR_TID.X ;  /* 0x0000000000027919 */ /* 0x000ea80000002100 */
[----:B------:R-:W3:Y:S04]  /*13910*/  SHFL.BFLY PT, R0, R241, 0x2, 0x1f ;  /* 0x0c401f00f1007f89 */ /* 0x000ee800000e0000 */
[----:B------:R-:W-:Y:S01]  /*13920*/  BAR.SYNC.DEFER_BLOCKING 0x0 ;  /* 0x0000000000007b1d */ /* 0x000fe20000010000 */
[----:B-1----:R-:W-:Y:S01]  /*13930*/  FADD.FTZ R5, R5, R240 ;  /* 0x000000f005057221 */ /* 0x002fe20000010000 */
[----:B--2---:R-:W-:-:S04]  /*13940*/  SHF.R.S32.HI R9, RZ, 0x1f, R2 ;  /* 0x0000001fff097819 */ /* 0x004fc80000011402 */
[----:B------:R-:W1:Y:S01]  /*13950*/  SHFL.BFLY PT, R4, R5, 0x1, 0x1f ;  /* 0x0c201f0005047f89 */ /* 0x000e6200000e0000 */
[----:B------:R-:W-:Y:S01]  /*13960*/  LEA.HI R11, R9, R2, RZ, 0x2 ;  /* 0x00000002090b7211 */ /* 0x000fe200078f10ff */
[----:B---3--:R-:W-:-:S03]  /*13970*/  FADD.FTZ R0, R0, R241 ;  /* 0x000000f100007221 */ /* 0x008fc60000010000 */
[--C-:B------:R-:W-:Y:S02]  /*13980*/  SHF.R.S32.HI R10, RZ, 0x2, R11.reuse ;  /* 0x00000002ff0a7819 */ /* 0x100fe4000001140b */
[----:B------:R-:W2:Y:S01]  /*13990*/  SHFL.BFLY PT, R3, R0, 0x1, 0x1f ;  /* 0x0c201f0000037f89 */ /* 0x000ea200000e0000 */
[----:B-1----:R-:W-:Y:S01]  /*139a0*/  FADD.FTZ R4, R5, R4 ;  /* 0x0000000405047221 */ /* 0x002fe20000010000 */
[----:B------:R-:W-:Y:S02]  /*139b0*/  SHF.R.S32.HI R5, RZ, 0x1f, R11 ;  /* 0x0000001fff057819 */ /* 0x000fe4000001140b */
[----:B------:R-:W-:Y:S02]  /*139c0*/  LOP3.LUT R11, R11, 0x1ffffffc, RZ, 0xc0, !PT ;  /* 0x1ffffffc0b0b7812 */ /* 0x000fe400078ec0ff */
[----:B------:R-:W-:Y:S02]  /*139d0*/  LEA.HI R5, R5, R10, RZ, 0x3 ;  /* 0x0000000a05057211 */ /* 0x000fe400078f18ff */
[----:B------:R-:W-:-:S02]  /*139e0*/  IADD3 R11, -R11, R2, RZ ;  /* 0x000000020b0b7210 */ /* 0x000fc40007ffe1ff */
[----:B------:R-:W-:Y:S01]  /*139f0*/  LOP3.LUT R5, R5, 0xfffffff8, RZ, 0xc0, !PT ;  /* 0xfffffff805057812 */ /* 0x000fe200078ec0ff */
[----:B--2---:R-:W-:Y:S01]  /*13a00*/  FADD.FTZ R3, R0, R3 ;  /* 0x0000000300037221 */ /* 0x004fe20000010000 */
[----:B------:R-:W-:Y:S02]  /*13a10*/  LEA.HI R0, R9, R2, RZ, 0x5 ;  /* 0x0000000209007211 */ /* 0x000fe400078f28ff */
[----:B------:R-:W-:Y:S02]  /*13a20*/  IADD3 R5, R10, -R5, RZ ;  /* 0x800000050a057210 */ /* 0x000fe40007ffe0ff */
[----:B------:R-:W1:Y:S01]  /*13a30*/  S2R R10, SR_TID.X ;  /* 0x00000000000a7919 */ /* 0x000e620000002100 */
[----:B------:R-:W-:Y:S02]  /*13a40*/  SHF.R.S32.HI R8, RZ, 0x5, R0 ;  /* 0x00000005ff087819 */ /* 0x000fe40000011400 */
[----:B------:R-:W-:Y:S02]  /*13a50*/  FSETP.NE.FTZ.AND P4, PT, R4, RZ, PT ;  /* 0x000000ff0400720b */ /* 0x000fe40003f95000 */
[----:B------:R-:W-:-:S02]  /*13a60*/  FSETP.NE.FTZ.AND P3, PT, R3, RZ, PT ;  /* 0x000000ff0300720b */ /* 0x000fc40003f75000 */
[----:B------:R-:W-:Y:S02]  /*13a70*/  LEA R8, R8, R11, 0x9 ;  /* 0x0000000b08087211 */ /* 0x000fe400078e48ff */
[-C--:B------:R-:W-:Y:S02]  /*13a80*/  LEA.HI R9, R9, R2.reuse, RZ, 0x4 ;  /* 0x0000000209097211 */ /* 0x080fe400078f20ff */
[----:B------:R-:W-:Y:S02]  /*13a90*/  LOP3.LUT R14, R5, 0x1, RZ, 0xc0, !PT ;  /* 0x00000001050e7812 */ /* 0x000fe400078ec0ff */
        /* <DEDUP_REMOVED lines=8> */
[----:B-1----:R-:W-:Y:S02]  /*13b20*/  SHF.R.S32.HI R11, RZ, 0x1f, R10 ;  /* 0x0000001fff0b7819 */ /* 0x002fe4000001140a */
[----:B------:R-:W-:Y:S02]  /*13b30*/  SHF.L.U32 R14, R15, 0x2, RZ ;  /* 0x000000020f0e7819 */ /* 0x000fe400000006ff */
[----:B------:R-:W-:-:S02]  /*13b40*/  LEA.HI R12, R11, R10, RZ, 0x4 ;  /* 0x0000000a0b0c7211 */ /* 0x000fc400078f20ff */
[----:B------:R-:W-:Y:S01]  /*13b50*/  LEA.HI R17, R17, R17, RZ, 0x1d ;  /* 0x0000001111117211 */ /* 0x000fe200078fe8ff */
[C---:B--2---:R-:W-:Y:S01]  /*13b60*/  FMUL.FTZ R128, R7.reuse, R128 ;  /* 0x0000008007807220 */ /* 0x044fe20000410000 */
[----:B------:R-:W-:Y:S01]  /*13b70*/  SHF.R.S32.HI R12, RZ, 0x4, R12 ;  /* 0x00000004ff0c7819 */ /* 0x000fe2000001140c */
[----:B------:R-:W-:Y:S01]  /*13b80*/  FMUL.FTZ R129, R7, R129 ;  /* 0x0000008107817220 */ /* 0x000fe20000410000 */
[----:B------:R-:W-:Y:S01]  /*13b90*/  LOP3.LUT R16, R15, 0xffffffe, RZ, 0xc0, !PT ;  /* 0x0ffffffe0f107812 */ /* 0x000fe200078ec0ff */
[C---:B------:R-:W-:Y:S01]  /*13ba0*/  FMUL.FTZ R124, R7.reuse, R124 ;  /* 0x0000007c077c7220 */ /* 0x040fe20000410000 */
[----:B------:R-:W-:Y:S01]  /*13bb0*/  SHF.L.U32 R13, R12, 0x6, RZ ;  /* 0x000000060c0d7819 */ /* 0x000fe200000006ff */
[----:B------:R-:W-:Y:S01]  /*13bc0*/  FMUL.FTZ R125, R7, R125 ;  /* 0x0000007d077d7220 */ /* 0x000fe20000410000 */
[----:B------:R-:W-:Y:S01]  /*13bd0*/  LEA R8, R8, R17, 0x1 ;  /* 0x0000001108087211 */ /* 0x000fe200078e08ff */
[C---:B---3--:R-:W-:Y:S01]  /*13be0*/  FMUL.FTZ R131, R6.reuse, R131 ;  /* 0x0000008306837220 */ /* 0x048fe20000410000 */
[----:B------:R-:W-:Y:S01]  /*13bf0*/  LOP3.LUT R13, R13, 0x1c0, RZ, 0xc0, !PT ;  /* 0x000001c00d0d7812 */ /* 0x000fe200078ec0ff */
[C---:B------:R-:W-:Y:S01]  /*13c00*/  FMUL.FTZ R130, R6.reuse, R130 ;  /* 0x0000008206827220 */ /* 0x040fe20000410000 */
[----:B------:R-:W-:Y:S01]  /*13c10*/  IADD3 R16, R9, -R16, RZ ;  /* 0x8000001009107210 */ /* 0x000fe20007ffe0ff */
[C---:B------:R-:W-:Y:S01]  /*13c20*/  FMUL.FTZ R127, R6.reuse, R127 ;  /* 0x0000007f067f7220 */ /* 0x040fe20000410000 */
[----:B------:R-:W-:Y:S01]  /*13c30*/  LOP3.LUT R14, R13, 0x38, R14, 0xf8, !PT ;  /* 0x000000380d0e7812 */ /* 0x000fe200078ef80e */
[----:B------:R-:W-:Y:S01]  /*13c40*/  FMUL.FTZ R126, R6, R126 ;  /* 0x0000007e067e7220 */ /* 0x000fe20000410000 */
[----:B------:R-:W-:Y:S01]  /*13c50*/  SHF.R.U32.HI R13, RZ, 0x3, R13 ;  /* 0x00000003ff0d7819 */ /* 0x000fe2000001160d */
[----:B------:R-:W-:Y:S01]  /*13c60*/  FMUL.FTZ R68, R7, R68 ;  /* 0x0000004407447220 */ /* 0x000fe20000410000 */
[----:B------:R-:W-:Y:S01]  /*13c70*/  R2P PR, R5, 0x6 ;  /* 0x0000000605007804 */ /* 0x000fe20000000000 */
[C---:B------:R-:W-:Y:S01]  /*13c80*/  FMUL.FTZ R69, R7.reuse, R69 ;  /* 0x0000004507457220 */ /* 0x040fe20000410000 */
[----:B------:R-:W-:Y:S01]  /*13c90*/  LOP3.LUT R13, R14, R13, RZ, 0x3c, !PT ;  /* 0x0000000d0e0d7212 */ /* 0x000fe200078e3cff */
[C---:B------:R-:W-:Y:S01]  /*13ca0*/  FMUL.FTZ R71, R6.reuse, R71 ;  /* 0x0000004706477220 */ /* 0x040fe20000410000 */
[----:B------:R-:W-:Y:S01]  /*13cb0*/  STS.64 [R8.X4], R128 ;  /* 0x0000008008007388 */ /* 0x000fe20000004a00 */
[----:B------:R-:W-:Y:S01]  /*13cc0*/  FMUL.FTZ R70, R6, R70 ;  /* 0x0000004606467220 */ /* 0x000fe20000410000 */
[----:B------:R-:W-:Y:S01]  /*13cd0*/  LEA R5, R16, R13, 0x2 ;  /* 0x0000000d10057211 */ /* 0x000fe200078e10ff */
[C---:B------:R-:W-:Y:S01]  /*13ce0*/  FMUL.FTZ R72, R7.reuse, R72 ;  /* 0x0000004807487220 */ /* 0x040fe20000410000 */
[----:B------:R-:W-:Y:S01]  /*13cf0*/  MOV R13, 0x80 ;  /* 0x00000080000d7802 */ /* 0x000fe20000000f00 */
[----:B------:R-:W-:Y:S01]  /*13d00*/  FMUL.FTZ R73, R7, R73 ;  /* 0x0000004907497220 */ /* 0x000fe20000410000 */
[----:B------:R-:W-:Y:S01]  /*13d10*/  STS.64 [R8.X4+0x800], R130 ;  /* 0x0008008208007388 */ /* 0x000fe20000004a00 */
[C---:B------:R-:W-:Y:S01]  /*13d20*/  FMUL.FTZ R75, R6.reuse, R75 ;  /* 0x0000004b064b7220 */ /* 0x040fe20000410000 */
[----:B------:R-:W-:Y:S01]  /*13d30*/  SEL R13, R13, 0xffffff80, !P2 ;  /* 0xffffff800d0d7807 */ /* 0x000fe20005000000 */
[----:B------:R-:W-:Y:S01]  /*13d40*/  FMUL.FTZ R74, R6, R74 ;  /* 0x0000004a064a7220 */ /* 0x000fe20000410000 */
[----:B------:R-:W-:Y:S01]  /*13d50*/  LEA.HI R11, R11, R10, RZ, 0x5 ;  /* 0x0000000a0b0b7211 */ /* 0x000fe200078f28ff */
        /* <DEDUP_REMOVED lines=88> */
[----:B------:R-:W-:Y:S01]  /*142e0*/  STS.64 [R18+0x4800], R122 ;  /* 0x0048007a12007388 */ /* 0x000fe20000000a00 */
[----:B-1----:R-:W-:-:S03]  /*142f0*/  LOP3.LUT R15, R11, 0xffffffe0, RZ, 0xc0, !PT ;  /* 0xffffffe00b0f7812 */ /* 0x002fc600078ec0ff */
[----:B------:R-:W-:Y:S01]  /*14300*/  STS.64 [R19+0x4000], R116 ;  /* 0x0040007413007388 */ /* 0x000fe20000000a00 */
[----:B------:R-:W-:Y:S02]  /*14310*/  SHF.R.S32.HI R11, RZ, 0x5, R11 ;  /* 0x00000005ff0b7819 */ /* 0x000fe4000001140b */
[----:B------:R-:W-:Y:S01]  /*14320*/  IADD3 R15, -R15, R10, RZ ;  /* 0x0000000a0f0f7210 */ /* 0x000fe20007ffe1ff */
[----:B------:R-:W-:Y:S01]  /*14330*/  STS.64 [R19+0x4800], R118 ;  /* 0x0048007613007388 */ /* 0x000fe20000000a00 */
[----:B------:R-:W-:-:S03]  /*14340*/  SHF.L.U32 R10, R9, 0x2, RZ ;  /* 0x00000002090a7819 */ /* 0x000fc600000006ff */
[----:B------:R-:W-:Y:S04]  /*14350*/  STS.64 [R13+0x4000], R112 ;  /* 0x004000700d007388 */ /* 0x000fe80000000a00 */
[----:B------:R1:W-:Y:S04]  /*14360*/  STS.64 [R13+0x4800], R114 ;  /* 0x004800720d007388 */ /* 0x0003e80000000a00 */
[----:B------:R-:W-:Y:S06]  /*14370*/  BAR.SYNC.DEFER_BLOCKING 0x0 ;  /* 0x0000000000007b1d */ /* 0x000fec0000010000 */
[----:B------:R-:W2:Y:S04]  /*14380*/  S2R R6, SR_CTAID.Y ;  /* 0x0000000000067919 */ /* 0x000ea80000002600 */
[----:B------:R-:W3:Y:S04]  /*14390*/  S2R R8, SR_CTAID.Z ;  /* 0x0000000000087919 */ /* 0x000ee80000002700 */
[----:B------:R-:W4:Y:S01]  /*143a0*/  S2R R7, SR_CTAID.X ;  /* 0x0000000000077919 */ /* 0x000f220000002500 */
[----:B-1----:R-:W-:-:S03]  /*143b0*/  IADD3 R13, -R233, RZ, RZ ;  /* 0x000000ffe90d7210 */ /* 0x002fc60007ffe1ff */
[----:B------:R-:W1:Y:S04]  /*143c0*/  LDS.128 R72, [R5.X4] ;  /* 0x0000000005487984 */ /* 0x000e680000004c00 */
[----:B------:R-:W1:Y:S01]  /*143d0*/  LDS.128 R68, [R5.X4+0x800] ;  /* 0x0008000005447984 */ /* 0x000e620000004c00 */
[----:B--2---:R-:W-:Y:S01]  /*143e0*/  IMAD R233, R6, c[0x0][0x210], R233 ;  /* 0x0000840006e97a24 */ /* 0x004fe200078e02e9 */
[----:B------:R-:W-:Y:S02]  /*143f0*/  SHF.R.S32.HI R6, RZ, 0x1f, R11 ;  /* 0x0000001fff067819 */ /* 0x000fe4000001140b */
[----:B------:R-:W2:Y:S01]  /*14400*/  LDS.128 R64, [R5.X4+0x1000] ;  /* 0x0010000005407984 */ /* 0x000ea20000004c00 */
[----:B---3--:R-:W-:Y:S01]  /*14410*/  IMAD R8, R13, c[0x0][0x1c0], R8 ;  /* 0x000070000d087a24 */ /* 0x008fe200078e0208 */
[----:B------:R-:W-:-:S02]  /*14420*/  LEA.HI R6, R6, R11, RZ, 0x2 ;  /* 0x0000000b06067211 */ /* 0x000fc400078f10ff */
[----:B------:R-:W3:Y:S01]  /*14430*/  LDS.128 R60, [R5.X4+0x1800] ;  /* 0x00180000053c7984 */ /* 0x000ee20000004c00 */
[----:B----4-:R-:W-:Y:S01]  /*14440*/  SHF.L.U32 R7, R7, 0x6, RZ ;  /* 0x0000000607077819 */ /* 0x010fe200000006ff */
[----:B------:R-:W-:Y:S02]  /*14450*/  IMAD R8, R233, c[0x0][0x1c0], R8 ;  /* 0x00007000e9087a24 */ /* 0x000fe400078e0208 */
[----:B------:R-:W4:Y:S01]  /*14460*/  LDS.128 R56, [R5.X4+0x2000] ;  /* 0x0020000005387984 */ /* 0x000f220000004c00 */
[----:B------:R-:W-:Y:S01]  /*14470*/  LOP3.LUT R6, R6, 0xfffffffc, RZ, 0xc0, !PT ;  /* 0xfffffffc06067812 */ /* 0x000fe200078ec0ff */
[----:B------:R-:W-:Y:S02]  /*14480*/  IMAD R7, R8, c[0x0][0x214], R7 ;  /* 0x0000850008077a24 */ /* 0x000fe400078e0207 */
[----:B------:R-:W1:Y:S01]  /*14490*/  LDS.128 R52, [R5.X4+0x2800] ;  /* 0x0028000005347984 */ /* 0x000e620000004c00 */
[----:B------:R-:W-:Y:S02]  /*144a0*/  IADD3 R6, R11, -R6, RZ ;  /* 0x800000060b067210 */ /* 0x000fe40007ffe0ff */
[----:B------:R-:W-:Y:S01]  /*144b0*/  SHF.R.S32.HI R11, RZ, 0x1f, R10 ;  /* 0x0000001fff0b7819 */ /* 0x000fe2000001140a */
        /* <DEDUP_REMOVED lines=10> */
[----:B-----5:R-:W-:-:S02]  /*14560*/  LOP3.LUT R5, R0, 0xffffffe0, RZ, 0xc0, !PT ;  /* 0xffffffe000057812 */ /* 0x020fc400078ec0ff */
[----:B------:R-:W-:Y:S02]  /*14570*/  SHF.R.S32.HI R0, RZ, 0x1f, R15 ;  /* 0x0000001fff007819 */ /* 0x000fe4000001140f */
[----:B------:R-:W-:Y:S02]  /*14580*/  IADD3 R5, -R5, R2, RZ ;  /* 0x0000000205057210 */ /* 0x000fe40007ffe1ff */
[----:B------:R-:W-:Y:S02]  /*14590*/  LEA.HI R0, R0, R15, RZ, 0x2 ;  /* 0x0000000f00007211 */ /* 0x000fe400078f10ff */
[----:B------:R-:W-:Y:S02]  /*145a0*/  LOP3.LUT P0, RZ, R5, 0x3, RZ, 0xc0, !PT ;  /* 0x0000000305ff7812 */ /* 0x000fe4000780c0ff */
[----:B------:R-:W-:Y:S02]  /*145b0*/  SHF.R.S32.HI R9, RZ, 0x2, R0 ;  /* 0x00000002ff097819 */ /* 0x000fe40000011400 */
[----:B------:R-:W-:Y:S01]  /*145c0*/  MOV R2, 0xff800000 ;  /* 0xff80000000027802 */ /* 0x000fe20000000f00 */
[----:B------:R-:W-:Y:S01]  /*145d0*/  @P4 FFMA.FTZ R2, R133, c[0x0][0x238], R4 ;  /* 0x00008e0085024a23 */ /* 0x000fe20000010004 */
[----:B------:R-:W-:Y:S01]  /*145e0*/  MOV R5, 0xff800000 ;  /* 0xff80000000057802 */ /* 0x000fe20000000f00 */
[----:B------:R-:W-:Y:S01]  /*145f0*/  @P3 FFMA.FTZ R5, R132, c[0x0][0x238], R3 ;  /* 0x00008e0084053a23 */ /* 0x000fe20000010003 */
[----:B------:R-:W-:-:S05]  /*14600*/  LEA R8, R6, R9, 0x4 ;  /* 0x0000000906087211 */ /* 0x000fca00078e20ff */
[----:B------:R-:W-:Y:S05]  /*14610*/  @P0 BRA `(.L_x_3603) ;  /* 0x000000a000000947 */ /* 0x000fea0003800000 */
[C---:B-1234-:R-:W-:Y:S02]  /*14620*/  IADD3 R6, R8.reuse, 0x8, RZ ;  /* 0x0000000808067810 */ /* 0x05efe40007ffe0ff */
[----:B------:R-:W-:Y:S02]  /*14630*/  SHF.R.S32.HI R4, RZ, 0x1f, R8 ;  /* 0x0000001fff047819 */ /* 0x000fe40000011408 */
[C---:B------:R-:W-:Y:S02]  /*14640*/  IADD3 R0, P0, R7.reuse, R8, RZ ;  /* 0x0000000807007210 */ /* 0x040fe40007f1e0ff */
[-C--:B------:R-:W-:Y:S02]  /*14650*/  ISETP.GE.AND P2, PT, R8, R223.reuse, PT ;  /* 0x000000df0800720c */ /* 0x080fe40003f46270 */
[----:B------:R-:W-:Y:S02]  /*14660*/  ISETP.GE.AND P1, PT, R6, R223, PT ;  /* 0x000000df0600720c */ /* 0x000fe40003f26270 */
[----:B------:R-:W-:-:S02]  /*14670*/  LEA.HI.X.SX32 R3, R7, R4, 0x1, P0 ;  /* 0x0000000407037211 */ /* 0x000fc400000f0eff */
[----:B------:R-:W-:-:S04]  /*14680*/  LEA R8, P0, R0, c[0x0][0x208], 0x2 ;  /* 0x0000820000087a11 */ /* 0x000fc800078010ff */
[----:B------:R-:W-:-:S05]  /*14690*/  LEA.HI.X R9, R0, c[0x0][0x20c], R3, 0x2, P0 ;  /* 0x0000830000097a11 */ /* 0x000fca00000f1403 */
[----:B------:R1:W-:Y:S04]  /*146a0*/  @!P2 STG.E [R8.64], R2 ;  /* 0x000000020800a986 */ /* 0x0003e8000c10190e */
[----:B------:R1:W-:Y:S02]  /*146b0*/  @!P1 STG.E [R8.64+0x20], R5 ;  /* 0x0000200508009986 */ /* 0x0003e4000c10190e */
.L_x_3603:
[----:B-1234-:R-:W-:Y:S05]  /*146c0*/  BSYNC B0 ;  /* 0x0000000000007941 */ /* 0x01efea0003800000 */
.L_x_3602:
        /* <DEDUP_REMOVED lines=15> */
.L_x_3605:
[----:B------:R-:W-:Y:S05]  /*147c0*/  BSYNC B0 ;  /* 0x0000000000007941 */ /* 0x000fea0003800000 */
.L_x_3604:
        /* <DEDUP_REMOVED lines=8> */
.L_x_3607:
[----:B------:R-:W-:Y:S05]  /*14850*/  BSYNC B0 ;  /* 0x0000000000007941 */ /* 0x000fea0003800000 */
.L_x_3606:
        /* <DEDUP_REMOVED lines=8> */
.L_x_3609:
[----:B------:R-:W-:Y:S05]  /*148e0*/  BSYNC B0 ;  /* 0x0000000000007941 */ /* 0x000fea0003800000 */
.L_x_3608:
        /* <DEDUP_REMOVED lines=8> */
.L_x_3611:
[----:B------:R-:W-:Y:S05]  /*14970*/  BSYNC B0 ;  /* 0x0000000000007941 */ /* 0x000fea0003800000 */
.L_x_3610:
        /* <DEDUP_REMOVED lines=8> */
.L_x_3613:
[----:B------:R-:W-:Y:S05]  /*14a00*/  BSYNC B0 ;  /* 0x0000000000007941 */ /* 0x000fea0003800000 */
.L_x_3612:
        /* <DEDUP_REMOVED lines=8> */
.L_x_3615:
[----:B------:R-:W-:Y:S05]  /*14a90*/  BSYNC B0 ;  /* 0x0000000000007941 */ /* 0x000fea0003800000 */
.L_x_3614:
        /* <DEDUP_REMOVED lines=8> */
.L_x_3617:
[----:B------:R-:W-:Y:S05]  /*14b20*/  BSYNC B0 ;  /* 0x0000000000007941 */ /* 0x000fea0003800000 */
.L_x_3616:
        /* <DEDUP_REMOVED lines=9> */
.L_x_3618:
        /* <DEDUP_REMOVED lines=12> */
.L_x_8240:


//--------------------- .text._ZN5flash24flash_fwd_splitkv_kernelI23Flash_fwd_kernel_traitsILi128ELi64ELi128ELi4ELb0ELb0EN7cutlass6half_tE19Flash_kernel_traitsILi128ELi64ELi128ELi4ES3_EELb1ELb0ELb1ELb0ELb0ELb1ELb1ELb0EEEvNS_16Flash_fwd_paramsE --------------------------
	.section	.text._ZN5flash24flash_fwd_splitkv_kernelI23Flash_fwd_kernel_traitsILi128ELi64ELi128ELi4ELb0ELb0EN7cutlass6half_tE19Flash_kernel_traitsILi128ELi64ELi128ELi4ES3_EELb1ELb0ELb1ELb0ELb0ELb1ELb1ELb0EEEvNS_16Flash_fwd_paramsE,"ax",@progbits
	.sectioninfo	@"SHI_REGISTERS=255"
	.align	128
        .global         _ZN5flash24flash_fwd_splitkv_kernelI23Flash_fwd_kernel_traitsILi128ELi64ELi128ELi4ELb0ELb0EN7cutlass6half_tE19Flash_kernel_traitsILi128ELi64ELi128ELi4ES3_EELb1ELb0ELb1ELb0ELb0ELb1ELb1ELb0EEEvNS_16Flash_fwd_paramsE
        .type           _ZN5flash24flash_fwd_splitkv_kernelI23Flash_fwd_kernel_traitsILi128ELi64ELi128ELi4ELb0ELb0EN7cutlass6half_tE19Flash_kernel_traitsILi128ELi64ELi128ELi4ES3_EELb1ELb0ELb1ELb0ELb0ELb1ELb1ELb0EEEvNS_16Flash_fwd_paramsE,@function
        .size           _ZN5flash24flash_fwd_splitkv_kernelI23Flash_fwd_kernel_traitsILi128ELi64ELi128ELi4ELb0ELb0EN7cutlass6half_tE19Flash_kernel_traitsILi128ELi64ELi128ELi4ES3_EELb1ELb0ELb1ELb0ELb0ELb1ELb1ELb0EEEvNS_16Flash_fwd_paramsE,(.L_x_8241 - _ZN5flash24flash_fwd_splitkv_kernelI23Flash_fwd_kernel_traitsILi128ELi64ELi128ELi4ELb0ELb0EN7cutlass6half_tE19Flash_kernel_traitsILi128ELi64ELi128ELi4ES3_EELb1ELb0ELb1ELb0ELb0ELb1ELb1ELb0EEEvNS_16Flash_fwd_paramsE)
        .other          _ZN5flash24flash_fwd_splitkv_kernelI23Flash_fwd_kernel_traitsILi128ELi64ELi128ELi4ELb0ELb0EN7cutlass6half_tE19Flash_kernel_traitsILi128ELi64ELi128ELi4ES3_EELb1ELb0ELb1ELb0ELb0ELb1ELb1ELb0EEEvNS_16Flash_fwd_paramsE,@"STO_CUDA_ENTRY STV_DEFAULT"
_ZN5flash24flash_fwd_splitkv_kernelI23Flash_fwd_kernel_traitsILi128ELi64ELi128ELi4ELb0ELb0EN7cutlass6half_tE19Flash_kernel_traitsILi128ELi64ELi128ELi4ES3_EELb1ELb0ELb1ELb0ELb0ELb1ELb1ELb0EEEvNS_16Flash_fwd_paramsE:
.text._ZN5flash24flash_fwd_splitkv_kernelI23Flash_fwd_kernel_traitsILi128ELi64ELi128ELi4ELb0ELb0EN7cutlass6half_tE19Flash_kernel_traitsILi128ELi64ELi128ELi4ES3_EELb1ELb0ELb1ELb0ELb0ELb1ELb1ELb0EEEvNS_16Flash_fwd_paramsE:
        /* <DEDUP_REMOVED lines=34> */
[----:B------:R1:W2:Y:S04]  /*0220*/  @P2 LDG.E R12, [R2.64] ;  /* 0x0000000e020c2981 */ /* 0x0002a8000c1e1900 */
[----:B------:R1:W2:Y:S05]  /*0230*/  @P2 LDG.E R131, [R2.64+0x4] ;  /* 0x0000040e02832981 */ /* 0x0002aa000c1e1900 */
[----:B------:R3:W5:Y:S02]  /*0240*/  @!P1 LDG.E R11, [R6.64] ;  /* 0x0000000e060b9981 */ /* 0x000764000c1e1900 */
[----:B------:R-:W-:-:S02]  /*0250*/  @P0 IMAD.WIDE R4, R233, R227, c[0x0][0x250] ;  /* 0x00009400e9040625 */ /* 0x000fc400078e02e3 */
[----:B------:R-:W4:Y:S04]  /*0260*/  S2R R24, SR_CTAID.X ;  /* 0x0000000000187919 */ /* 0x000f280000002500 */
[----:B------:R-:W2:Y:S01]  /*0270*/  S2R R0, SR_CTAID.Y ;  /* 0x0000000000007919 */ /* 0x000ea20000002600 */
[----:B-1----:R-:W-:-:S06]  /*0280*/  MOV R3, RZ ;  /* 0x000000ff00037202 */ /* 0x002fcc0000000f00 */
[----:B------:R3:W5:Y:S01]  /*0290*/  @P0 LDG.E R3, [R4.64] ;  /* 0x0000000e04030981 */ /* 0x000762000c1e1900 */
[----:B------:R-:W-:-:S04]  /*02a0*/  ISETP.NE.U32.AND P0, PT, RZ, c[0x0][0x248], PT ;  /* 0x00009200ff007a0c */ /* 0x000fc80003f05070 */
[----:B------:R-:W-:Y:S01]  /*02b0*/  ISETP.NE.AND.EX P0, PT, RZ, c[0x0][0x24c], PT, P0 ;  /* 0x00009300ff007a0c */ /* 0x000fe20003f05300 */
[----:B------:R-:W-:-:S04]  /*02c0*/  IMAD.MOV R20, RZ, RZ, -R233 ;  /* 0x000000ffff147224 */ /* 0x000fc800078e0ae9 */
        /* <DEDUP_REMOVED lines=8> */
.L_x_3619:
[----:B---34-:R-:W-:Y:S02]  /*0350*/  MOV R4, c[0x0][0x218] ;  /* 0x0000860000047a02 */ /* 0x018fe40000000f00 */
.L_x_3620:
        /* <DEDUP_REMOVED lines=66> */
[--C-:B------:R-:W-:Y:S01]  /*0780*/  IMAD R2, R0, c[0x0][0x214], R130.reuse ;  /* 0x0000850000027a24 */ /* 0x100fe200078e0282 */
        /* <DEDUP_REMOVED lines=17> */
.L_x_3623:
[----:B------:R-:W-:Y:S05]  /*08a0*/  BSYNC B0 ;  /* 0x0000000000007941 */ /* 0x000fea0003800000 */
.L_x_3622:
        /* <DEDUP_REMOVED lines=8> */
.L_x_3625:
[----:B------:R-:W-:Y:S05]  /*0930*/  BSYNC B0 ;  /* 0x0000000000007941 */ /* 0x000fea0003800000 */
.L_x_3624:
        /* <DEDUP_REMOVED lines=8> */
.L_x_3627:
[----:B------:R-:W-:Y:S05]  /*09c0*/  BSYNC B0 ;  /* 0x0000000000007941 */ /* 0x000fea0003800000 */
.L_x_3626:
        /* <DEDUP_REMOVED lines=8> */
.L_x_3629:
[----:B------:R-:W-:Y:S05]  /*0a50*/  BSYNC B0 ;  /* 0x0000000000007941 */ /* 0x000fea0003800000 */
.L_x_3628:
        /* <DEDUP_REMOVED lines=8> */
.L_x_3631:
[----:B------:R-:W-:Y:S05]  /*0ae0*/  BSYNC B0 ;  /* 0x0000000000007941 */ /* 0x000fea0003800000 */
.L_x_3630:
        /* <DEDUP_REMOVED lines=8> */
.L_x_3633:
[----:B------:R-:W-:Y:S05]  /*0b70*/  BSYNC B0 ;  /* 0x0000000000007941 */ /* 0x000fea0003800000 */
.L_x_3632:
        /* <DEDUP_REMOVED lines=8> */
.L_x_3635:
[----:B------:R-:W-:Y:S05]  /*0c00*/  BSYNC B0 ;  /* 0x0000000000007941 */ /* 0x000fea0003800000 */
.L_x_3634:
        /* <DEDUP_REMOVED lines=8> */
.L_x_3637:
[----:B------:R-:W-:Y:S05]  /*0c90*/  BSYNC B0 ;  /* 0x0000000000007941 */ /* 0x000fea0003800000 */
.L_x_3636:
[----:B------:R-:W-:Y:S02]  /*0ca0*/  ISETP.NE.AND P6, PT, R229, RZ, PT ;  /* 0x000000ffe500720c */ /* 0x000fe40003fc5270 */
[----:B------:R-:W-:Y:S02]  /*0cb0*/  SHF.R.S32.HI R4, RZ, 0x1f, R2 ;  /* 0x0000001fff047819 */ /* 0x000fe40000011402 */
[----:B------:R-:W-:Y:S02]  /*0cc0*/  ISETP.GE.OR P0, PT, R0, R130, P6 ;  /* 0x000000820000720c */ /* 0x000fe40003706670 */
[----:B------:R-:W-:-:S02]  /*0cd0*/  IADD3 R2, P1, R2, R0, RZ ;  /* 0x0000000002027210 */ /* 0x000fc40007f3e0ff */
[----:B------:R-:W-:Y:S02]  /*0ce0*/  ISETP.GE.OR P5, PT, R11, R130, P6 ;  /* 0x000000820b00720c */ /* 0x000fe400037a6670 */
        /* <DEDUP_REMOVED lines=27> */
.L_x_3621:
        /* <DEDUP_REMOVED lines=18> */
[C---:B------:R-:W-:Y:S02]  /*0fc0*/  @P2 ISETP.NE.U32.AND P1, PT, R235.reuse, RZ, PT ;  /* 0x000000ffeb00220c */ /* 0x040fe40003f25070 */
[-C--:B------:R-:W-:Y:S02]  /*0fd0*/  LOP3.LUT R235, R235, R234.reuse, RZ, 0x3c, !PT ;  /* 0x000000eaebeb7212 */ /* 0x080fe400078e3cff */
[----:B------:R-:W-:Y:S02]  /*0fe0*/  @P2 ISETP.NE.AND.EX P0, PT, R234, RZ, PT, P1 ;  /* 0x000000ffea00220c */ /* 0x000fe40003f05310 */
[----:B------:R-:W-:-:S04]  /*0ff0*/  LOP3.LUT R234, R235, R234, RZ, 0x3c, !PT ;  /* 0x000000eaebea7212 */ /* 0x000fc800078e3cff */
[----:B------:R-:W-:-:S07]  /*1000*/  LOP3.LUT R235, R235, R234, RZ, 0x3c, !PT ;  /* 0x000000eaebeb7212 */ /* 0x000fce00078e3cff */
[----:B------:R-:W-:Y:S05]  /*1010*/  @!P0 BRA `(.L_x_3638) ;  /* 0x000004a000008947 */ /* 0x000fea0003800000 */
[----:B------:R-:W1:Y:S01]  /*1020*/  I2F.RP R8, R39 ;  /* 0x0000002700087306 */ /* 0x000e620000209400 */
[----:B------:R-:W-:-:S04]  /*1030*/  LEA R7, R37, 0xffffff80, 0x7 ;  /* 0xffffff8025077811 */ /* 0x000fc800078e38ff */
[----:B------:R-:W-:-:S03]  /*1040*/  IABS R2, R7 ;  /* 0x0000000700027213 */ /* 0x000fc60000000000 */
        /* <DEDUP_REMOVED lines=8> */
[----:B-----5:R-:W-:-:S05]  /*10d0*/  IADD3 R0, -R4, RZ, RZ ;  /* 0x000000ff04007210 */ /* 0x020fca0007ffe1ff */
        /* <DEDUP_REMOVED lines=13> */
[----:B------:R-:W-:-:S05]  /*11b0*/  IADD3 R4, -R4, RZ, RZ ;  /* 0x000000ff04047210 */ /* 0x000fca0007ffe1ff */
[----:B------:R-:W-:Y:S01]  /*11c0*/  IMAD R7, R4, c[0x0][0x2d0], R7 ;  /* 0x0000b40004077a24 */ /* 0x000fe200078e0207 */
[----:B-1----:R-:W-:-:S04]  /*11d0*/  IABS R3, c[0x0][0x1c8] ;  /* 0x0000720000037a13 */ /* 0x002fc80000000000 */
        /* <DEDUP_REMOVED lines=13> */
[----:B------:R-:W-:-:S04]  /*12b0*/  SHF.R.S32.HI R6, RZ, 0x1f, R7 ;  /* 0x0000001fff067819 */ /* 0x000fc80000011407 */
        /* <DEDUP_REMOVED lines=20> */
[----:B------:R-:W-:Y:S01]  /*1400*/  IMAD.MOV.U32 R4, RZ, RZ, R8 ;  /* 0x000000ffff047224 */ /* 0x000fe200078e0008 */
[----:B------:R-:W-:Y:S01]  /*1410*/  SHF.R.S32.HI R8, RZ, 0x1f, R2 ;  /* 0x0000001fff087819 */ /* 0x000fe20000011402 */
[----:B------:R-:W-:Y:S01]  /*1420*/  IMAD.MOV.U32 R18, RZ, RZ, R14 ;  /* 0x000000ffff127224 */ /* 0x000fe200078e000e */
[----:B------:R-:W-:Y:S01]  /*1430*/  IADD3 R11, R15, R11, RZ ;  /* 0x0000000b0f0b7210 */ /* 0x000fe20007ffe0ff */
[----:B------:R-:W-:-:S05]  /*1440*/  IMAD.WIDE.U32 R4, R7, c[0x0][0x198], R4 ;  /* 0x0000660007047a25 */ /* 0x000fca00078e0004 */
[----:B------:R-:W-:Y:S01]  /*1450*/  IADD3 R5, R5, R3, RZ ;  /* 0x0000000305057210 */ /* 0x000fe20007ffe0ff */
[----:B------:R-:W-:-:S04]  /*1460*/  IMAD R3, R8, c[0x0][0x1b0], RZ ;  /* 0x00006c0008037a24 */ /* 0x000fc800078e02ff */
[----:B------:R-:W-:-:S04]  /*1470*/  IMAD.WIDE.U32 R4, R2, c[0x0][0x1b0], R4 ;  /* 0x00006c0002047a25 */ /* 0x000fc800078e0004 */
[----:B------:R-:W-:Y:S01]  /*1480*/  IMAD R3, R2, c[0x0][0x1b4], R3 ;  /* 0x00006d0002037a24 */ /* 0x000fe200078e0203 */
[----:B------:R-:W-:-:S03]  /*1490*/  MOV R22, R4 ;  /* 0x0000000400167202 */ /* 0x000fc60000000f00 */
[----:B------:R-:W-:Y:S01]  /*14a0*/  IMAD.IADD R9, R5, 0x1, R3 ;  /* 0x0000000105097824 */ /* 0x000fe200078e0203 */
[----:B------:R-:W-:Y:S05]  /*14b0*/  BRA `(.L_x_3639) ;  /* 0x0000046000007947 */ /* 0x000fea0003800000 */
.L_x_3638:
        /* <DEDUP_REMOVED lines=17> */
.L_x_3640:
[----:B------:R-:W-:Y:S01]  /*15d0*/  IABS R6, c[0x0][0x1c8] ;  /* 0x0000720000067a13 */ /* 0x000fe20000000000 */
[----:B------:R-:W-:Y:S01]  /*15e0*/  @P4 IMAD.IADD R11, R3, 0x1, R11 ;  /* 0x00000001030b4824 */ /* 0x000fe200078e020b */
[----:B------:R-:W-:Y:S02]  /*15f0*/  MOV R9, R5 ;  /* 0x0000000500097202 */ /* 0x000fe40000000f00 */
[----:B------:R-:W1:Y:S01]  /*1600*/  I2F.RP R14, R6 ;  /* 0x00000006000e7306 */ /* 0x000e620000209400 */
[----:B------:R-:W-:-:S04]  /*1610*/  @P4 IMAD.WIDE.U32 R18, R11, c[0x0][0x1a0], RZ ;  /* 0x000068000b124a25 */ /* 0x000fc800078e00ff */
[----:B------:R-:W-:-:S03]  /*1620*/  @P4 IMAD R11, R11, c[0x0][0x1a4], R19 ;  /* 0x000069000b0b4a24 */ /* 0x000fc600078e0213 */
        /* <DEDUP_REMOVED lines=11> */
[----:B------:R-:W-:Y:S01]  /*16e0*/  IMAD R4, R6, R4, R7 ;  /* 0x0000000406047224 */ /* 0x000fe200078e0207 */
[----:B------:R-:W-:-:S04]  /*16f0*/  LEA R7, R37, 0xffffff80, 0x7 ;  /* 0xffffff8025077811 */ /* 0x000fc800078e38ff */
[----:B------:R-:W-:Y:S01]  /*1700*/  ISETP.GT.U32.AND P1, PT, R6, R4, PT ;  /* 0x000000040600720c */ /* 0x000fe20003f24070 */
[----:B------:R-:W-:-:S12]  /*1710*/  IMAD.WIDE.U32 R14, R7, c[0x0][0x198], R8 ;  /* 0x00006600070e7a25 */ /* 0x000fd800078e0008 */
        /* <DEDUP_REMOVED lines=11> */
[----:B------:R-:W-:Y:S02]  /*17d0*/  @!P1 LOP3.LUT R2, RZ, c[0x0][0x1c8], RZ, 0x33, !PT ;  /* 0x00007200ff029a12 */ /* 0x000fe400078e33ff */
[----:B------:R-:W-:Y:S01]  /*17e0*/  IADD3 R5, R15, R4, RZ ;  /* 0x000000040f057210 */ /* 0x000fe20007ffe0ff */
[----:B------:R-:W-:Y:S01]  /*17f0*/  IMAD.MOV.U32 R4, RZ, RZ, R14 ;  /* 0x000000ffff047224 */ /* 0x000fe200078e000e */
[----:B------:R-:W-:-:S03]  /*1800*/  SHF.R.S32.HI R8, RZ, 0x1f, R2 ;  /* 0x0000001fff087819 */ /* 0x000fc60000011402 */
        /* <DEDUP_REMOVED lines=17> */
.L_x_3639:
[----:B------:R-:W-:Y:S01]  /*1920*/  ISETP.NE.AND P1, PT, R12, -0x1, PT ;  /* 0xffffffff0c00780c */ /* 0x000fe20003f25270 */
[----:B------:R-:W-:Y:S01]  /*1930*/  IMAD R8, R8, c[0x0][0x1b8], RZ ;  /* 0x00006e0008087a24 */ /* 0x000fe200078e02ff */
[----:B-----5:R-:W-:Y:S01]  /*1940*/  SHF.R.S32.HI R0, RZ, 0x1f, R229 ;  /* 0x0000001fff007819 */ /* 0x020fe200000114e5 */
[----:B------:R-:W-:Y:S01]  /*1950*/  BSSY B0, `(.L_x_3641) ;  /* 0x0000060000007945 */ /* 0x000fe20003800000 */
[----:B------:R-:W-:Y:S01]  /*1960*/  IADD3 R223, -R130, R131, RZ ;  /* 0x0000008382df7210 */ /* 0x000fe20007ffe1ff */
[----:B------:R-:W-:Y:S01]  /*1970*/  IMAD R8, R2, c[0x0][0x1bc], R8 ;  /* 0x00006f0002087a24 */ /* 0x000fe200078e0208 */
[----:B------:R-:W-:Y:S02]  /*1980*/  LEA.HI R16, R0, R229, RZ, 0x3 ;  /* 0x000000e500107211 */ /* 0x000fe400078f18ff */
[----:B------:R-:W-:-:S05]  /*1990*/  SHF.R.S32.HI R21, RZ, 0x1f, R20 ;  /* 0x0000001fff157819 */ /* 0x000fca0000011414 */
[----:B------:R-:W-:Y:S01]  /*19a0*/  @P1 IMAD.WIDE.U32 R4, R12, c[0x0][0x190], RZ ;  /* 0x000064000c041a25 */ /* 0x000fe200078e00ff */
[----:B------:R-:W-:-:S03]  /*19b0*/  @!P1 SHF.R.S32.HI R3, RZ, 0x1f, R233 ;  /* 0x0000001fff039819 */ /* 0x000fc600000114e9 */
[----:B------:R-:W-:Y:S01]  /*19c0*/  @P1 IMAD.MOV.U32 R10, RZ, RZ, R4 ;  /* 0x000000ffff0a1224 */ /* 0x000fe200078e0004 */
[----:B------:R-:W-:Y:S01]  /*19d0*/  LOP3.LUT R4, R16, 0xfffffff8, RZ, 0xc0, !PT ;  /* 0xfffffff810047812 */ /* 0x000fe200078ec0ff */
[----:B------:R-:W-:Y:S01]  /*19e0*/  @!P1 IMAD R3, R3, c[0x0][0x178], RZ ;  /* 0x00005e0003039a24 */ /* 0x000fe200078e02ff */
[----:B------:R-:W-:Y:S01]  /*19f0*/  SHF.R.S32.HI R16, RZ, 0x3, R16 ;  /* 0x00000003ff107819 */ /* 0x000fe20000011410 */
[----:B------:R-:W-:-:S03]  /*1a00*/  @!P1 IMAD.WIDE.U32 R14, R233, c[0x0][0x178], RZ ;  /* 0x00005e00e90e9a25 */ /* 0x000fc600078e00ff */
[----:B------:R-:W-:Y:S01]  /*1a10*/  SHF.R.S32.HI R17, RZ, 0x1f, R16 ;  /* 0x0000001fff117819 */ /* 0x000fe20000011410 */
[----:B------:R-:W-:Y:S01]  /*1a20*/  @P1 IMAD R12, R12, c[0x0][0x194], R5 ;  /* 0x000065000c0c1a24 */ /* 0x000fe200078e0205 */
[----:B------:R-:W-:Y:S01]  /*1a30*/  LEA.HI R5, R0, R229, RZ, 0x4 ;  /* 0x000000e500057211 */ /* 0x000fe200078f20ff */
[----:B------:R-:W-:Y:S02]  /*1a40*/  @!P1 IMAD R3, R233, c[0x0][0x17c], R3 ;  /* 0x00005f00e9039a24 */ /* 0x000fe400078e0203 */
[----:B------:R-:W-:Y:S01]  /*1a50*/  @!P1 IMAD.MOV.U32 R10, RZ, RZ, R14 ;  /* 0x000000ffff0a9224 */ /* 0x000fe200078e000e */
[----:B------:R-:W-:Y:S01]  /*1a60*/  SHF.L.U32 R14, R16, 0x6, RZ ;  /* 0x00000006100e7819 */ /* 0x000fe200000006ff */
[----:B------:R-:W-:Y:S02]  /*1a70*/  IMAD.IADD R4, R229, 0x1, -R4 ;  /* 0x00000001e5047824 */ /* 0x000fe400078e0a04 */
[----:B------:R-:W-:Y:S01]  /*1a80*/  @!P1 IMAD.IADD R12, R15, 0x1, R3 ;  /* 0x000000010f0c9824 */ /* 0x000fe200078e0203 */
[----:B------:R-:W-:Y:S01]  /*1a90*/  LOP3.LUT R3, R5, 0xfffffff0, RZ, 0xc0, !PT ;  /* 0xfffffff005037812 */ /* 0x000fe200078ec0ff */
[----:B------:R-:W-:Y:S01]  /*1aa0*/  IMAD.SHL.U32 R232, R4, 0x8, RZ ;  /* 0x0000000804e87824 */ /* 0x000fe200078e00ff */
[----:B------:R-:W-:Y:S01]  /*1ab0*/  LOP3.LUT R14, R14, 0x1c0, RZ, 0xc0, !PT ;  /* 0x000001c00e0e7812 */ /* 0x000fe200078ec0ff */
[----:B------:R-:W-:Y:S01]  /*1ac0*/  IMAD.WIDE R24, R24, 0x40, R16 ;  /* 0x0000004018187825 */ /* 0x000fe200078e0210 */
[----:B------:R-:W-:-:S02]  /*1ad0*/  SHF.R.S32.HI R5, RZ, 0x4, R5 ;  /* 0x00000004ff057819 */ /* 0x000fc40000011405 */
[----:B------:R-:W-:Y:S01]  /*1ae0*/  LOP3.LUT R15, R14, 0x38, R232, 0xf8, !PT ;  /* 0x000000380e0f7812 */ /* 0x000fe200078ef8e8 */
[----:B------:R-:W-:Y:S01]  /*1af0*/  IMAD.IADD R3, R229, 0x1, -R3 ;  /* 0x00000001e5037824 */ /* 0x000fe200078e0a03 */
[----:B------:R-:W-:Y:S02]  /*1b00*/  SHF.R.U32.HI R14, RZ, 0x3, R14 ;  /* 0x00000003ff0e7819 */ /* 0x000fe4000001160e */
[C---:B------:R-:W-:Y:S02]  /*1b10*/  IADD3 R22, P3, R232.reuse, R22, RZ ;  /* 0x00000016e8167210 */ /* 0x040fe40007f7e0ff */
[----:B------:R-:W-:Y:S02]  /*1b20*/  SHF.R.S32.HI R13, RZ, 0x1f, R232 ;  /* 0x0000001fff0d7819 */ /* 0x000fe400000114e8 */
[C---:B------:R-:W-:Y:S02]  /*1b30*/  IADD3 R18, P2, R232.reuse, R18, RZ ;  /* 0x00000012e8127210 */ /* 0x040fe40007f5e0ff */
[----:B------:R-:W-:Y:S01]  /*1b40*/  LOP3.LUT R14, R15, R14, RZ, 0x3c, !PT ;  /* 0x0000000e0f0e7212 */ /* 0x000fe200078e3cff */
[C---:B------:R-:W-:Y:S01]  /*1b50*/  IMAD.X R23, R13.reuse, 0x1, R9, P3 ;  /* 0x000000010d177824 */ /* 0x040fe200018e0609 */
[----:B------:R-:W-:Y:S01]  /*1b60*/  SHF.R.S32.HI R15, RZ, 0x1f, R3 ;  /* 0x0000001fff0f7819 */ /* 0x000fe20000011403 */
[----:B------:R-:W-:Y:S01]  /*1b70*/  IMAD.X R19, R13, 0x1, R11, P2 ;  /* 0x000000010d137824 */ /* 0x000fe200010e060b */
[----:B------:R-:W-:Y:S01]  /*1b80*/  IADD3 R10, P1, R232, R10, RZ ;  /* 0x0000000ae80a7210 */ /* 0x000fe20007f3e0ff */
[----:B------:R-:W-:Y:S01]  /*1b90*/  IMAD.WIDE.U32 R22, R16, c[0x0][0x198], R22 ;  /* 0x0000660010167a25 */ /* 0x000fe200078e0016 */
[----:B------:R-:W-:-:S02]  /*1ba0*/  LEA.HI R9, R0, R229, RZ, 0x6 ;  /* 0x000000e500097211 */ /* 0x000fc400078f30ff */
[----:B------:R-:W-:Y:S01]  /*1bb0*/  LEA.HI R15, R15, R3, RZ, 0x3 ;  /* 0x000000030f0f7211 */ /* 0x000fe200078f18ff */
[----:B------:R-:W-:Y:S01]  /*1bc0*/  IMAD.WIDE.U32 R18, R2, c[0x0][0x1b8], R18 ;  /* 0x00006e0002127a25 */ /* 0x000fe200078e0012 */
[----:B------:R-:W-:Y:S02]  /*1bd0*/  IADD3.X R11, R13, R12, RZ, P1, !PT ;  /* 0x0000000c0d0b7210 */ /* 0x000fe40000ffe4ff */
[C---:B------:R-:W-:Y:S01]  /*1be0*/  IADD3 R7, P1, R16.reuse, R7, RZ ;  /* 0x0000000710077210 */ /* 0x040fe20007f3e0ff */
[----:B------:R-:W-:Y:S01]  /*1bf0*/  IMAD.SHL.U32 R9, R9, 0x8, RZ ;  /* 0x0000000809097824 */ /* 0x000fe200078e00ff */
[----:B------:R-:W-:Y:S01]  /*1c00*/  LOP3.LUT R2, R15, 0xfffffff8, RZ, 0xc0, !PT ;  /* 0xfffffff80f027812 */ /* 0x000fe200078ec0ff */
[----:B------:R-:W-:Y:S01]  /*1c10*/  IMAD.MOV.U32 R135, RZ, RZ, R22 ;  /* 0x000000ffff877224 */ /* 0x000fe200078e0016 */
[----:B------:R-:W-:Y:S01]  /*1c20*/  ISETP.GE.AND P3, PT, R16, R223, PT ;  /* 0x000000df1000720c */ /* 0x000fe20003f66270 */
[----:B------:R-:W-:Y:S01]  /*1c30*/  IMAD.X R6, R17, 0x1, R6, P1 ;  /* 0x0000000111067824 */ /* 0x000fe200008e0606 */
[----:B------:R-:W-:Y:S01]  /*1c40*/  LOP3.LUT R231, R14, 0xfffffe00, R9, 0xf8, !PT ;  /* 0xfffffe000ee77812 */ /* 0x000fe200078ef809 */
[----:B------:R-:W-:Y:S01]  /*1c50*/  IMAD.IADD R14, R3, 0x1, -R2 ;  /* 0x00000001030e7824 */ /* 0x000fe200078e0a02 */
[----:B------:R-:W-:Y:S01]  /*1c60*/  IADD3 R9, R19, R8, RZ ;  /* 0x0000000813097210 */ /* 0x000fe20007ffe0ff */
[----:B------:R-:W-:Y:S01]  /*1c70*/  IMAD R12, R17, c[0x0][0x198], RZ ;  /* 0x00006600110c7a24 */ /* 0x000fe200078e02ff */
[----:B------:R-:W-:Y:S01]  /*1c80*/  MOV R8, R18 ;  /* 0x0000001200087202 */ /* 0x000fe20000000f00 */
[----:B------:R-:W-:Y:S01]  /*1c90*/  IMAD R22, R21, c[0x0][0x1a8], RZ ;  /* 0x00006a0015167a24 */ /* 0x000fe200078e02ff */
[----:B------:R-:W-:Y:S01]  /*1ca0*/  LEA.HI R0, R0, R229, RZ, 0x5 ;  /* 0x000000e500007211 */ /* 0x000fe200078f28ff */
[----:B------:R-:W-:Y:S01]  /*1cb0*/  IMAD R6, R6, c[0x0][0x1a0], RZ ;  /* 0x0000680006067a24 */ /* 0x000fe200078e02ff */
[----:B------:R-:W-:Y:S01]  /*1cc0*/  R2P PR, R14, 0x6 ;  /* 0x000000060e007804 */ /* 0x000fe20000000000 */
[----:B------:R-:W-:Y:S01]  /*1cd0*/  IMAD R12, R16, c[0x0][0x19c], R12 ;  /* 0x00006700100c7a24 */ /* 0x000fe200078e020c */
[----:B------:R-:W-:Y:S01]  /*1ce0*/  LOP3.LUT R19, R0, 0xffffffe0, RZ, 0xc0, !PT ;  /* 0xffffffe000137812 */ /* 0x000fe200078ec0ff */
[----:B------:R-:W-:Y:S01]  /*1cf0*/  IMAD.MOV.U32 R3, RZ, RZ, 0x10 ;  /* 0x00000010ff037424 */ /* 0x000fe200078e00ff */
[----:B------:R-:W-:Y:S01]  /*1d00*/  SHF.R.S32.HI R129, RZ, 0x5, R0 ;  /* 0x00000005ff817819 */ /* 0x000fe20000011400 */
[----:B------:R-:W-:Y:S01]  /*1d10*/  IMAD.MOV.U32 R2, RZ, RZ, 0x20 ;  /* 0x00000020ff027424 */ /* 0x000fe200078e00ff */
[----:B------:R-:W-:Y:S01]  /*1d20*/  IADD3 R40, R232, 0x40, RZ ;  /* 0x00000040e8287810 */ /* 0x000fe20007ffe0ff */
[C---:B------:R-:W-:Y:S01]  /*1d30*/  IMAD R22, R20.reuse, c[0x0][0x1ac], R22 ;  /* 0x00006b0014167a24 */ /* 0x040fe200078e0216 */
[----:B------:R-:W-:Y:S01]  /*1d40*/  SEL R3, R3, 0xfffffff0, !P1 ;  /* 0xfffffff003037807 */ /* 0x000fe20004800000 */
[----:B------:R-:W-:Y:S01]  /*1d50*/  IMAD.WIDE.U32 R10, R20, c[0x0][0x1a8], R10 ;  /* 0x00006a00140a7a25 */ /* 0x000fe200078e000a */
[----:B------:R-:W-:-:S03]  /*1d60*/  SEL R2, R2, 0xffffffe0, !P2 ;  /* 0xffffffe002027807 */ /* 0x000fc60005000000 */
[C---:B------:R-:W-:Y:S02]  /*1d70*/  IMAD R36, R7.reuse, c[0x0][0x1a4], R6 ;  /* 0x0000690007247a24 */ /* 0x040fe400078e0206 */
[----:B------:R-:W-:-:S04]  /*1d80*/  IMAD.WIDE.U32 R42, R7, c[0x0][0x1a0], R8 ;  /* 0x00006800072a7a25 */ /* 0x000fc800078e0008 */
[----:B------:R-:W-:Y:S01]  /*1d90*/  IMAD.IADD R134, R23, 0x1, R12 ;  /* 0x0000000117867824 */ /* 0x000fe200078e020c */
[----:B------:R-:W-:Y:S01]  /*1da0*/  IADD3 R23, R11, R22, RZ ;  /* 0x000000160b177210 */ /* 0x000fe20007ffe0ff */
        /* <DEDUP_REMOVED lines=26> */
.L_x_3642:
[----:B------:R-:W-:Y:S05]  /*1f50*/  BSYNC B0 ;  /* 0x0000000000007941 */ /* 0x000fea0003800000 */
.L_x_3641:
        /* <DEDUP_REMOVED lines=29> */
.L_x_3644:
[----:B------:R-:W-:Y:S05]  /*2130*/  BSYNC B0 ;  /* 0x0000000000007941 */ /* 0x000fea0003800000 */
.L_x_3643:
        /* <DEDUP_REMOVED lines=29> */
.L_x_3646:
[----:B------:R-:W-:Y:S05]  /*2310*/  BSYNC B0 ;  /* 0x0000000000007941 */ /* 0x000fea0003800000 */
.L_x_3645:
        /* <DEDUP_REMOVED lines=28> */
.L_x_3648:
[----:B------:R-:W-:Y:S05]  /*24e0*/  BSYNC B0 ;  /* 0x0000000000007941 */ /* 0x000fea0003800000 */
.L_x_3647:
        /* <DEDUP_REMOVED lines=23> */
.L_x_3650:
[----:B------:R-:W-:Y:S05]  /*2660*/  BSYNC B0 ;  /* 0x0000000000007941 */ /* 0x000fea0003800000 */
.L_x_3649:
        /* <DEDUP_REMOVED lines=25> */
.L_x_3652:
[----:B------:R-:W-:Y:S05]  /*2800*/  BSYNC B0 ;  /* 0x0000000000007941 */ /* 0x000fea0003800000 */
.L_x_3651:
        /* <DEDUP_REMOVED lines=23> */
.L_x_3654:
[----:B------:R-:W-:Y:S05]  /*2980*/  BSYNC B0 ;  /* 0x0000000000007941 */ /* 0x000fea0003800000 */
.L_x_3653:
[----:B------:R-:W-:Y:S01]  /*2990*/  ISETP.GE.AND P1, PT, R13, R6, PT ;  /* 0x000000060d00720c */ /* 0x000fe20003f26270 */
[----:B------:R-:W-:-:S12]  /*29a0*/  BSSY B0, `(.L_x_3655) ;  /* 0x0000019000007945 */ /* 0x000fd80003800000 */
[----:B------:R-:W-:Y:S05]  /*29b0*/  @P1 BRA `(.L_x_3656) ;  /* 0x0000017000001947 */ /* 0x000fea0003800000 */
[----:B------:R-:W-:Y:S01]  /*29c0*/  ISETP.GE.AND P2, PT, R232, c[0x0][0x220], PT ;  /* 0x00008800e8007a0c */ /* 0x000fe20003f46270 */
[----:B---3--:R-:W-:Y:S01]  /*29d0*/  IMAD.MOV.U32 R10, RZ, RZ, R135 ;  /* 0x000000ffff0a7224 */ /* 0x008fe200078e0087 */
[----:B------:R-:W-:Y:S01]  /*29e0*/  ULDC UR4, c[0x0][0x19c] ;  /* 0x0000670000047ab9 */ /* 0x000fe20000000800 */
[----:B------:R-:W-:Y:S01]  /*29f0*/  IMAD.MOV.U32 R11, RZ, RZ, R134 ;  /* 0x000000ffff0b7224 */ /* 0x000fe200078e0086 */
[----:B------:R-:W-:Y:S01]  /*2a00*/  UIMAD UR4, UR4, 0x30, URZ ;  /* 0x00000030040478a4 */ /* 0x000fe2000f8e023f */
[----:B------:R-:W-:Y:S02]  /*2a10*/  ISETP.GE.AND P1, PT, R40, c[0x0][0x220], PT ;  /* 0x0000880028007a0c */ /* 0x000fe40003f26270 */
[----:B--2---:R-:W-:-:S05]  /*2a20*/  IMAD.WIDE.U32 R22, R124, 0x30, R10 ;  /* 0x000000307c167825 */ /* 0x004fca00078e000a */
        /* <DEDUP_REMOVED lines=16> */
.L_x_3656:
[----:B------:R-:W-:Y:S05]  /*2b30*/  BSYNC B0 ;  /* 0x0000000000007941 */ /* 0x000fea0003800000 */
.L_x_3655:
        /* <DEDUP_REMOVED lines=24> */
.L_x_3658:
[----:B------:R-:W-:Y:S05]  /*2cc0*/  BSYNC B0 ;  /* 0x0000000000007941 */ /* 0x000fea0003800000 */
.L_x_3657:
[----:B--23--:R-:W-:Y:S01]  /*2cd0*/  IADD3 R11, R16, 0x50, RZ ;  /* 0x00000050100b7810 */ /* 0x00cfe20007ffe0ff */
        /* <DEDUP_REMOVED lines=26> */
.L_x_3660:
[----:B------:R-:W-:Y:S05]  /*2e80*/  BSYNC B0 ;  /* 0x0000000000007941 */ /* 0x000fea0003800000 */
.L_x_3659:
[----:B------:R-:W-:Y:S01]  /*2e90*/  IADD3 R10, R16, 0x60, RZ ;  /* 0x00000060100a7810 */ /* 0x000fe20007ffe0ff */
[----:B------:R-:W-:Y:S03]  /*2ea0*/  BSSY B0, `(.L_x_3661) ;  /* 0x000001a000007945 */ /* 0x000fe60003800000 */
[----:B------:R-:W-:-:S13]  /*2eb0*/  ISETP.GE.AND P1, PT, R10, R6, PT ;  /* 0x000000060a00720c */ /* 0x000fda0003f26270 */
[----:B------:R-:W-:Y:S05]  /*2ec0*/  @P1 BRA `(.L_x_3662) ;  /* 0x0000017000001947 */ /* 0x000fea0003800000 */
[----:B------:R-:W-:Y:S01]  /*2ed0*/  ISETP.GE.AND P2, PT, R232, c[0x0][0x220], PT ;  /* 0x00008800e8007a0c */ /* 0x000fe20003f46270 */
[----:B--2---:R-:W-:Y:S01]  /*2ee0*/  IMAD.MOV.U32 R22, RZ, RZ, R135 ;  /* 0x000000ffff167224 */ /* 0x004fe200078e0087 */
        /* <DEDUP_REMOVED lines=21> */
.L_x_3662:
[----:B------:R-:W-:Y:S05]  /*3040*/  BSYNC B0 ;  /* 0x0000000000007941 */ /* 0x000fea0003800000 */
.L_x_3661:
[----:B------:R-:W-:Y:S01]  /*3050*/  IADD3 R9, R16, 0x70, RZ ;  /* 0x0000007010097810 */ /* 0x000fe20007ffe0ff */
[----:B------:R-:W-:Y:S03]  /*3060*/  BSSY B0, `(.L_x_3663) ;  /* 0x0000019000007945 */ /* 0x000fe60003800000 */
[----:B------:R-:W-:-:S13]  /*3070*/  ISETP.GE.AND P1, PT, R9, R6, PT ;  /* 0x000000060900720c */ /* 0x000fda0003f26270 */
[----:B------:R-:W-:Y:S05]  /*3080*/  @P1 BRA `(.L_x_3664) ;  /* 0x0000016000001947 */ /* 0x000fea0003800000 */
[----:B------:R-:W-:Y:S01]  /*3090*/  ISETP.GE.AND P3, PT, R232, c[0x0][0x220], PT ;  /* 0x00008800e8007a0c */ /* 0x000fe20003f66270 */
[----:B--2---:R-:W-:Y:S01]  /*30a0*/  IMAD.MOV.U32 R22, RZ, RZ, R135 ;  /* 0x000000ffff167224 */ /* 0x004fe200078e0087 */
[----:B------:R-:W-:Y:S01]  /*30b0*/  ISETP.GE.AND P2, PT, R40, c[0x0][0x220], PT ;  /* 0x0000880028007a0c */ /* 0x000fe20003f46270 */
[----:B------:R-:W-:Y:S01]  /*30c0*/  IMAD.MOV.U32 R23, RZ, RZ, R134 ;  /* 0x000000ffff177224 */ /* 0x000fe200078e0086 */
[----:B------:R-:W-:Y:S02]  /*30d0*/  ULDC UR4, c[0x0][0x19c] ;  /* 0x0000670000047ab9 */ /* 0x000fe40000000800 */
[----:B------:R-:W-:Y:S01]  /*30e0*/  UIMAD UR4, UR4, 0x70, URZ ;  /* 0x00000070040478a4 */ /* 0x000fe2000f8e023f */
[----:B------:R-:W-:-:S05]  /*30f0*/  IMAD.WIDE.U32 R24, R124, 0x70, R22 ;  /* 0x000000707c187825 */ /* 0x000fca00078e0016 */
[----:B------:R-:W-:Y:S01]  /*3100*/  IADD3 R0, R25, UR4, RZ ;  /* 0x0000000419007c10 */ /* 0x000fe2000fffe0ff */
[----:B------:R2:W-:Y:S01]  /*3110*/  @P3 STS.128 [R231+0x7800], RZ ;  /* 0x007800ffe7003388 */ /* 0x0005e20000000c00 */
[C---:B-1----:R-:W-:Y:S02]  /*3120*/  @!P3 LEA R26, P4, R24.reuse, c[0x0][0x168], 0x1 ;  /* 0x00005a00181aba11 */ /* 0x042fe400078808ff */
[C---:B------:R-:W-:Y:S02]  /*3130*/  @!P2 LEA R22, P1, R24.reuse, c[0x0][0x168], 0x1 ;  /* 0x00005a001816aa11 */ /* 0x040fe400078208ff */
        /* <DEDUP_REMOVED lines=11> */
.L_x_3664:
[----:B------:R-:W-:Y:S05]  /*31f0*/  BSYNC B0 ;  /* 0x0000000000007941 */ /* 0x000fea0003800000 */
.L_x_3663:
        /* <DEDUP_REMOVED lines=15> */
[----:B------:R-:W-:Y:S02]  /*32f0*/  LEA R137, P1, R42, c[0x0][0x170], 0x1 ;  /* 0x00005c002a897a11 */ /* 0x000fe400078208ff */
        /* <DEDUP_REMOVED lines=11> */
[----:B------:R-:W-:Y:S01]  /*33b0*/  @!P2 IMAD.MOV.U32 R18, RZ, RZ, R137 ;  /* 0x000000ffff12a224 */ /* 0x000fe200078e0089 */
        /* <DEDUP_REMOVED lines=8> */
[----:B--2---:R-:W-:Y:S02]  /*3440*/  MOV R18, R137 ;  /* 0x0000008900127202 */ /* 0x004fe40000000f00 */
[----:B------:R-:W-:-:S05]  /*3450*/  MOV R19, R136 ;  /* 0x0000008800137202 */ /* 0x000fca0000000f00 */
[----:B------:R-:W-:Y:S01]  /*3460*/  @!PT LDS RZ, [RZ] ;  /* 0x00000000fffff984 */ /* 0x000fe20000000800 */
[----:B------:R-:W-:Y:S01]  /*3470*/  @!PT LDS RZ, [RZ] ;  /* 0x00000000fffff984 */ /* 0x000fe20000000800 */
[----:B------:R-:W-:Y:S01]  /*3480*/  @!PT LDS RZ, [RZ] ;  /* 0x00000000fffff984 */ /* 0x000fe20000000800 */
[----:B------:R2:W-:Y:S02]  /*3490*/  LDGSTS.E.BYPASS.LTC128B.128 [R231+0x10000], [R18.64+0x80] ;  /* 0x1000008012e77fae */ /* 0x0005e4000b901d4e */
.L_x_3666:
[----:B---3--:R-:W-:Y:S05]  /*34a0*/  BSYNC B0 ;  /* 0x0000000000007941 */ /* 0x008fea0003800000 */
.L_x_3665:
        /* <DEDUP_REMOVED lines=19> */
[----:B--2---:R-:W-:-:S04]  /*35e0*/  LEA R18, P1, R228, R137, 0x1 ;  /* 0x00000089e4127211 */ /* 0x004fc800078208ff */
[----:B------:R-:W-:-:S05]  /*35f0*/  LEA.HI.X R19, R228, R136, R227, 0x1, P1 ;  /* 0x00000088e4137211 */ /* 0x000fca00008f0ce3 */
[----:B------:R-:W-:Y:S01]  /*3600*/  @!PT LDS RZ, [RZ] ;  /* 0x00000000fffff984 */ /* 0x000fe20000000800 */
[----:B------:R-:W-:Y:S01]  /*3610*/  @!PT LDS RZ, [RZ] ;  /* 0x00000000fffff984 */ /* 0x000fe20000000800 */
[----:B------:R-:W-:Y:S01]  /*3620*/  @!PT LDS RZ, [RZ] ;  /* 0x00000000fffff984 */ /* 0x000fe20000000800 */
[----:B------:R2:W-:Y:S04]  /*3630*/  LDGSTS.E.BYPASS.LTC128B.128 [R231+0x10800], [R18.64+0x80] ;  /* 0x1080008012e77fae */ /* 0x0005e8000b901d4e */
.L_x_3668:
[----:B------:R-:W-:Y:S05]  /*3640*/  BSYNC B0 ;  /* 0x0000000000007941 */ /* 0x000fea0003800000 */
.L_x_3667:
        /* <DEDUP_REMOVED lines=25> */
.L_x_3670:
[----:B------:R-:W-:Y:S05]  /*37e0*/  BSYNC B0 ;  /* 0x0000000000007941 */ /* 0x000fea0003800000 */
.L_x_3669:
[----:B------:R-:W-:Y:S01]  /*37f0*/  ISETP.GE.AND P1, PT, R13, R6, PT ;  /* 0x000000060d00720c */ /* 0x000fe20003f26270 */
[----:B------:R-:W-:-:S12]  /*3800*/  BSSY B0, `(.L_x_3671) ;  /* 0x000001d000007945 */ /* 0x000fd80003800000 */
[----:B------:R1:W-:Y:S04]  /*3810*/  @P1 STS.128 [R231+0xd800], RZ ;  /* 0x00d800ffe7001388 */ /* 0x0003e80000000c00 */
[----:B------:R1:W-:Y:S01]  /*3820*/  @P1 STS.128 [R231+0x11800], RZ ;  /* 0x011800ffe7001388 */ /* 0x0003e20000000c00 */
[----:B------:R-:W-:Y:S05]  /*3830*/  @P1 BRA `(.L_x_3672) ;  /* 0x0000019000001947 */ /* 0x000fea0003800000 */
[----:B------:R-:W-:Y:S02]  /*3840*/  ISETP.GE.AND P2, PT, R232, c[0x0][0x220], PT ;  /* 0x00008800e8007a0c */ /* 0x000fe40003f46270 */
[----:B------:R-:W-:-:S11]  /*3850*/  ISETP.GE.AND P1, PT, R40, c[0x0][0x220], PT ;  /* 0x0000880028007a0c */ /* 0x000fd60003f26270 */
[----:B--2---:R-:W-:Y:S01]  /*3860*/  @!P2 MOV R19, R136 ;  /* 0x000000880013a202 */ /* 0x004fe20000000f00 */
        /* <DEDUP_REMOVED lines=12> */
[----:B--2---:R-:W-:Y:S01]  /*3930*/  MOV R18, R137 ;  /* 0x0000008900127202 */ /* 0x004fe20000000f00 */
        /* <DEDUP_REMOVED lines=9> */
.L_x_3672:
[----:B------:R-:W-:Y:S05]  /*39d0*/  BSYNC B0 ;  /* 0x0000000000007941 */ /* 0x000fea0003800000 */
.L_x_3671:
        /* <DEDUP_REMOVED lines=25> */
.L_x_3674:
[----:B------:R-:W-:Y:S05]  /*3b70*/  BSYNC B0 ;  /* 0x0000000000007941 */ /* 0x000fea0003800000 */
.L_x_3673:
        /* <DEDUP_REMOVED lines=30> */
.L_x_3676:
[----:B------:R-:W-:Y:S05]  /*3d60*/  BSYNC B0 ;  /* 0x0000000000007941 */ /* 0x000fea0003800000 */
.L_x_3675:
[----:B------:R-:W-:Y:S01]  /*3d70*/  ISETP.GE.AND P1, PT, R10, R6, PT ;  /* 0x000000060a00720c */ /* 0x000fe20003f26270 */
[----:B------:R-:W-:-:S12]  /*3d80*/  BSSY B0, `(.L_x_3677) ;  /* 0x000001d000007945 */ /* 0x000fd80003800000 */
[----:B------:R1:W-:Y:S04]  /*3d90*/  @P1 STS.128 [R231+0xf000], RZ ;  /* 0x00f000ffe7001388 */ /* 0x0003e80000000c00 */
[----:B------:R1:W-:Y:S01]  /*3da0*/  @P1 STS.128 [R231+0x13000], RZ ;  /* 0x013000ffe7001388 */ /* 0x0003e20000000c00 */
[----:B------:R-:W-:Y:S05]  /*3db0*/  @P1 BRA `(.L_x_3678) ;  /* 0x0000019000001947 */ /* 0x000fea0003800000 */
[----:B------:R-:W-:Y:S02]  /*3dc0*/  ISETP.GE.AND P2, PT, R232, c[0x0][0x220], PT ;  /* 0x00008800e8007a0c */ /* 0x000fe40003f46270 */
[----:B------:R-:W-:-:S11]  /*3dd0*/  ISETP.GE.AND P1, PT, R40, c[0x0][0x220], PT ;  /* 0x0000880028007a0c */ /* 0x000fd60003f26270 */
[----:B------:R-:W-:Y:S01]  /*3de0*/  @!P2 MOV R11, R136 ;  /* 0x00000088000ba202 */ /* 0x000fe20000000f00 */
        /* <DEDUP_REMOVED lines=22> */
.L_x_3678:
[----:B------:R-:W-:Y:S05]  /*3f50*/  BSYNC B0 ;  /* 0x0000000000007941 */ /* 0x000fea0003800000 */
.L_x_3677:
        /* <DEDUP_REMOVED lines=31> */
.L_x_3680:
[----:B------:R-:W-:Y:S05]  /*4150*/  BSYNC B0 ;  /* 0x0000000000007941 */ /* 0x000fea0003800000 */
.L_x_3679:
        /* <DEDUP_REMOVED lines=20> */
[----:B------:R-:W-:Y:S01]  /*42a0*/  LOP3.LUT R6, R16, R6, RZ, 0x3c, !PT ;  /* 0x0000000610067212 */ /* 0x000fe200078e3cff */
[----:B------:R-:W-:Y:S01]  /*42b0*/  I2F R132, R133 ;  /* 0x0000008500847306 */ /* 0x000fe20000201400 */
[----:B------:R-:W-:-:S02]  /*42c0*/  LOP3.LUT R125, R7, R125, RZ, 0x3c, !PT ;  /* 0x0000007d077d7212 */ /* 0x000fc400078e3cff */
[----:B------:R-:W-:Y:S01]  /*42d0*/  IADD3 R143, R133, 0x9, RZ ;  /* 0x00000009858f7810 */ /* 0x000fe20007ffe0ff */
[----:B------:R-:W-:Y:S01]  /*42e0*/  IMAD R221, R5, 0x200, R6 ;  /* 0x0000020005dd7824 */ /* 0x000fe200078e0206 */
[----:B------:R-:W-:Y:S01]  /*42f0*/  IADD3 R139, R133, 0x1, RZ ;  /* 0x00000001858b7810 */ /* 0x000fe20007ffe0ff */
[----:B------:R-:W-:Y:S01]  /*4300*/  IMAD.IADD R222, R125, 0x1, R222 ;  /* 0x000000017dde7824 */ /* 0x000fe200078e02de */
[----:B------:R-:W-:Y:S01]  /*4310*/  IADD3 R128, R129, 0x1, R128 ;  /* 0x0000000181807810 */ /* 0x000fe20007ffe080 */
[----:B------:R-:W-:Y:S01]  /*4320*/  IMAD.SHL.U32 R221, R221, 0x2, RZ ;  /* 0x00000002dddd7824 */ /* 0x000fe200078e00ff */
[----:B------:R-:W-:Y:S01]  /*4330*/  I2F R142, R143 ;  /* 0x0000008f008e7306 */ /* 0x000fe20000201400 */
[----:B------:R-:W-:Y:S01]  /*4340*/  IMAD.SHL.U32 R222, R222, 0x2, RZ ;  /* 0x00000002dede7824 */ /* 0x000fe200078e00ff */
[----:B------:R-:W-:Y:S02]  /*4350*/  IADD3 R149, R133, 0x18, RZ ;  /* 0x0000001885957810 */ /* 0x000fe40007ffe0ff */
[----:B------:R-:W-:Y:S01]  /*4360*/  LDSM.16.M88.4 R96, [R221+0x4800] ;  /* 0x00480000dd60783b */ /* 0x000fe20000000200 */
[----:B------:R-:W-:Y:S01]  /*4370*/  IADD3 R4, R221, 0x4000, RZ ;  /* 0x00004000dd047810 */ /* 0x000fe20007ffe0ff */
[--C-:B------:R-:W-:Y:S01]  /*4380*/  IMAD R220, R3, 0x2, R222.reuse ;  /* 0x0000000203dc7824 */ /* 0x100fe200078e02de */
[----:B------:R-:W-:Y:S01]  /*4390*/  IADD3 R219, R221, 0x4020, RZ ;  /* 0x00004020dddb7810 */ /* 0x000fe20007ffe0ff */
[----:B------:R-:W1:Y:S01]  /*43a0*/  LDSM.16.M88.4 R104, [R222] ;  /* 0x00000000de68783b */ /* 0x000e620000000200 */
[----:B------:R-:W-:Y:S01]  /*43b0*/  @P1 IADD3 R219, R4, -0x20, RZ ;  /* 0xffffffe004db1810 */ /* 0x000fe20007ffe0ff */
[C---:B------:R-:W-:Y:S01]  /*43c0*/  IMAD R218, R2.reuse, 0x2, R222 ;  /* 0x0000000202da7824 */ /* 0x040fe200078e02de */
[----:B------:R-:W-:Y:S01]  /*43d0*/  I2F R138, R139 ;  /* 0x0000008b008a7306 */ /* 0x000fe20000201400 */
[----:B------:R-:W5:Y:S01]  /*43e0*/  LDSM.16.M88.4 R88, [R221+0x5000] ;  /* 0x00500000dd58783b */ /* 0x000f620000000200 */
[----:B------:R-:W-:Y:S01]  /*43f0*/  IMAD R217, R2, 0x2, R220 ;  /* 0x0000000202d97824 */ /* 0x000fe200078e02dc */
[----:B------:R-:W-:-:S02]  /*4400*/  IADD3 R145, R133, 0x10, RZ ;  /* 0x0000001085917810 */ /* 0x000fc40007ffe0ff */
[----:B------:R-:W2:Y:S01]  /*4410*/  LDSM.16.M88.4 R44, [R221+0x4000] ;  /* 0x00400000dd2c783b */ /* 0x000ea20000000200 */
[----:B------:R-:W-:Y:S02]  /*4420*/  IADD3 R181, R127, R128, -R131 ;  /* 0x000000807fb57210 */ /* 0x000fe40007ffe883 */
[----:B------:R-:W-:Y:S01]  /*4430*/  I2F R148, R149 ;  /* 0x0000009500947306 */ /* 0x000fe20000201400 */
[----:B------:R-:W3:Y:S01]  /*4440*/  LDSM.16.M88.4 R80, [R221+0x5800] ;  /* 0x00580000dd50783b */ /* 0x000ee20000000200 */
[C---:B------:R-:W-:Y:S02]  /*4450*/  IADD3 R141, R133.reuse, 0x8, RZ ;  /* 0x00000008858d7810 */ /* 0x040fe40007ffe0ff */
[----:B------:R-:W-:Y:S01]  /*4460*/  IADD3 R152, R133, 0x21, RZ ;  /* 0x0000002185987810 */ /* 0x000fe20007ffe0ff */
[----:B------:R-:W-:Y:S01]  /*4470*/  LDSM.16.M88.4 R8, [R220] ;  /* 0x00000000dc08783b */ /* 0x000fe20000000200 */
[----:B------:R-:W-:Y:S02]  /*4480*/  IADD3 R181, R181, c[0x0][0x2e8], RZ ;  /* 0x0000ba00b5b57a10 */ /* 0x000fe40007ffe0ff */
[----:B------:R-:W-:Y:S01]  /*4490*/  I2F R144, R145 ;  /* 0x0000009100907306 */ /* 0x000fe20000201400 */
[----:B------:R-:W4:Y:S01]  /*44a0*/  LDSM.16.M88.4 R12, [R219+0x800] ;  /* 0x00080000db0c783b */ /* 0x000f220000000200 */
[----:B------:R-:W-:-:S02]  /*44b0*/  IADD3 R151, R133, 0x19, RZ ;  /* 0x0000001985977810 */ /* 0x000fc40007ffe0ff */
[C---:B------:R-:W-:Y:S01]  /*44c0*/  IADD3 R147, R133.reuse, 0x11, RZ ;  /* 0x0000001185937810 */ /* 0x040fe20007ffe0ff */
[----:B------:R-:W2:Y:S01]  /*44d0*/  LDSM.16.M88.4 R4, [R219+0x1000] ;  /* 0x00100000db04783b */ /* 0x000ea20000000200 */
[----:B------:R-:W-:Y:S02]  /*44e0*/  IADD3 R161, R133, 0x30, RZ ;  /* 0x0000003085a17810 */ /* 0x000fe40007ffe0ff */
[----:B------:R-:W-:Y:S01]  /*44f0*/  I2F R140, R141 ;  /* 0x0000008d008c7306 */ /* 0x000fe20000201400 */
[----:B------:R-:W3:Y:S01]  /*4500*/  LDSM.16.M88.4 R72, [R221+0x6000] ;  /* 0x00600000dd48783b */ /* 0x000ee20000000200 */
[C---:B------:R-:W-:Y:S02]  /*4510*/  IADD3 R180, R181.reuse, 0x8, RZ ;  /* 0x00000008b5b47810 */ /* 0x040fe40007ffe0ff */
[----:B------:R-:W-:Y:S01]  /*4520*/  IMNMX R181, R181, R127, PT ;  /* 0x0000007fb5b57217 */ /* 0x000fe20003800200 */
[----:B------:R-:W3:Y:S01]  /*4530*/  LDSM.16.M88.4 R64, [R221+0x6800] ;  /* 0x00680000dd40783b */ /* 0x000ee20000000200 */
[----:B------:R-:W-:-:S02]  /*4540*/  IADD3 R155, R133, 0x28, RZ ;  /* 0x00000028859b7810 */ /* 0x000fc40007ffe0ff */
[----:B------:R-:W-:Y:S01]  /*4550*/  I2F R156, R152 ;  /* 0x00000098009c7306 */ /* 0x000fe20000201400 */
[----:B------:R-:W4:Y:S01]  /*4560*/  LDSM.16.M88.4 R24, [R221+0x7000] ;  /* 0x00700000dd18783b */ /* 0x000f220000000200 */
[C---:B------:R-:W-:Y:S02]  /*4570*/  IADD3 R154, R133.reuse, 0x20, RZ ;  /* 0x00000020859a7810 */ /* 0x040fe40007ffe0ff */
[----:B------:R-:W-:Y:S01]  /*4580*/  IADD3 R167, R133, 0x39, RZ ;  /* 0x0000003985a77810 */ /* 0x000fe20007ffe0ff */
[----:B-1----:R-:W-:Y:S01]  /*4590*/  HMMA.16816.F32 R52, R104, R96, RZ ;  /* 0x000000606834723c */ /* 0x002fe200000018ff */
[----:B------:R-:W1:Y:S01]  /*45a0*/  LDSM.16.M88.4 R48, [R221+0x7800] ;  /* 0x00780000dd30783b */ /* 0x000e620000000200 */
[----:B------:R-:W-:Y:S01]  /*45b0*/  IMNMX R180, R180, R127, PT ;  /* 0x0000007fb4b47217 */ /* 0x000fe20003800200 */
[----:B------:R-:W-:Y:S01]  /*45c0*/  I2F R150, R151 ;  /* 0x0000009700967306 */ /* 0x000fe20000201400 */
[----:B------:R-:W-:Y:S01]  /*45d0*/  ISETP.GE.AND P3, PT, R143, R181, PT ;  /* 0x000000b58f00720c */ /* 0x000fe20003f66270 */
[----:B------:R-:W1:Y:S01]  /*45e0*/  LDSM.16.M88.4 R32, [R219] ;  /* 0x00000000db20783b */ /* 0x000e620000000200 */
[----:B------:R-:W-:-:S02]  /*45f0*/  IADD3 R163, R133, 0x31, RZ ;  /* 0x0000003185a37810 */ /* 0x000fc40007ffe0ff */
[C---:B------:R-:W-:Y:S01]  /*4600*/  HMMA.16816.F32 R96, R104.reuse, R98, RZ ;  /* 0x000000626860723c */ /* 0x040fe200000018ff */
[----:B--2---:R-:W2:Y:S01]  /*4610*/  LDSM.16.M88.4 R16, [R219+0x1800] ;  /* 0x00180000db10783b */ /* 0x004ea20000000200 */
[C---:B------:R-:W-:Y:S01]  /*4620*/  ISETP.GE.AND P6, PT, R139.reuse, R181, PT ;  /* 0x000000b58b00720c */ /* 0x040fe20003fc6270 */
[----:B------:R-:W-:Y:S01]  /*4630*/  I2F R146, R147 ;  /* 0x0000009300927306 */ /* 0x000fe20000201400 */
[----:B------:R-:W-:Y:S01]  /*4640*/  ISETP.GE.AND P4, PT, R139, R180, PT ;  /* 0x000000b48b00720c */ /* 0x000fe20003f86270 */
[----:B------:R-:W1:Y:S01]  /*4650*/  LDSM.16.M88.4 R116, [R219+0x2000] ;  /* 0x00200000db74783b */ /* 0x000e620000000200 */
[C---:B------:R-:W-:Y:S02]  /*4660*/  IADD3 R159, R133.reuse, 0x29, RZ ;  /* 0x00000029859f7810 */ /* 0x040fe40007ffe0ff */
[----:B-----5:R-:W-:Y:S01]  /*4670*/  HMMA.16816.F32 R92, R104, R88, RZ ;  /* 0x00000058685c723c */ /* 0x020fe200000018ff */
[----:B------:R-:W5:Y:S01]  /*4680*/  LDSM.16.M88.4 R56, [R219+0x2800] ;  /* 0x00280000db38783b */ /* 0x000f620000000200 */
[C---:B------:R-:W-:Y:S01]  /*4690*/  IADD3 R173, R133.reuse, 0x48, RZ ;  /* 0x0000004885ad7810 */ /* 0x040fe20007ffe0ff */
[----:B------:R-:W-:Y:S01]  /*46a0*/  I2F R160, R161 ;  /* 0x000000a100a07306 */ /* 0x000fe20000201400 */
[C---:B------:R-:W-:Y:S01]  /*46b0*/  IADD3 R169, R133.reuse, 0x40, RZ ;  /* 0x0000004085a97810 */ /* 0x040fe20007ffe0ff */
[----:B------:R-:W-:Y:S01]  /*46c0*/  LDSM.16.M88.4 R112, [R219+0x3800] ;  /* 0x00380000db70783b */ /* 0x000fe20000000200 */
[----:B------:R-:W-:-:S02]  /*46d0*/  IADD3 R165, R133, 0x38, RZ ;  /* 0x0000003885a57810 */ /* 0x000fc40007ffe0ff */
[C---:B------:R-:W-:Y:S01]  /*46e0*/  HMMA.16816.F32 R28, R104.reuse, R44, RZ ;  /* 0x0000002c681c723c */ /* 0x040fe200000018ff */
[----:B------:R-:W-:Y:S02]  /*46f0*/  IADD3 R178, R133, 0x51, RZ ;  /* 0x0000005185b27810 */ /* 0x000fe40007ffe0ff */
[----:B------:R-:W-:Y:S01]  /*4700*/  I2F R157, R155 ;  /* 0x0000009b009d7306 */ /* 0x000fe20000201400 */
[C---:B------:R-:W-:Y:S02]  /*4710*/  ISETP.GE.AND P5, PT, R141.reuse, R181, PT ;  /* 0x000000b58d00720c */ /* 0x040fe40003fa6270 */
[----:B------:R-:W-:Y:S02]  /*4720*/  ISETP.GE.AND P1, PT, R141, R180, PT ;  /* 0x000000b48d00720c */ /* 0x000fe40003f26270 */
[----:B---3--:R-:W-:Y:S01]  /*4730*/  HMMA.16816.F32 R84, R104, R80, RZ ;  /* 0x000000506854723c */ /* 0x008fe200000018ff */
[C---:B------:R-:W-:Y:S02]  /*4740*/  IADD3 R171, R133.reuse, 0x41, RZ ;  /* 0x0000004185ab7810 */ /* 0x040fe40007ffe0ff */
[----:B------:R-:W-:Y:S01]  /*4750*/  I2F R153, R154 ;  /* 0x0000009a00997306 */ /* 0x000fe20000201400 */
[----:B------:R-:W-:-:S02]  /*4760*/  IADD3 R186, R133, 0x60, RZ ;  /* 0x0000006085ba7810 */ /* 0x000fc40007ffe0ff */
[C---:B------:R-:W-:Y:S02]  /*4770*/  IADD3 R175, R133.reuse, 0x49, RZ ;  /* 0x0000004985af7810 */ /* 0x040fe40007ffe0ff */
[C---:B------:R-:W-:Y:S01]  /*4780*/  HMMA.16816.F32 R44, R104.reuse, R46, RZ ;  /* 0x0000002e682c723c */ /* 0x040fe200000018ff */
[C---:B------:R-:W-:Y:S02]  /*4790*/  IADD3 R177, R133.reuse, 0x50, RZ ;  /* 0x0000005085b17810 */ /* 0x040fe40007ffe0ff */
[----:B------:R-:W-:Y:S01]  /*47a0*/  I2F R166, R167 ;  /* 0x000000a700a67306 */ /* 0x000fe20000201400 */
[C---:B------:R-:W-:Y:S02]  /*47b0*/  IADD3 R192, R133.reuse, 0x69, RZ ;  /* 0x0000006985c07810 */ /* 0x040fe40007ffe0ff */
[C---:B------:R-:W-:Y:S02]  /*47c0*/  IADD3 R182, R133.reuse, 0x58, RZ ;  /* 0x0000005885b67810 */ /* 0x040fe40007ffe0ff */
[----:B------:R-:W-:Y:S01]  /*47d0*/  HMMA.16816.F32 R80, R104, R82, RZ ;  /* 0x000000526850723c */ /* 0x000fe200000018ff */
[----:B------:R-:W-:-:S02]  /*47e0*/  IADD3 R184, R133, 0x59, RZ ;  /* 0x0000005985b87810 */ /* 0x000fc40007ffe0ff */
[----:B------:R-:W-:Y:S01]  /*47f0*/  I2F R162, R163 ;  /* 0x000000a300a27306 */ /* 0x000fe20000201400 */
[C---:B------:R-:W-:Y:S02]  /*4800*/  IADD3 R195, R133.reuse, 0x78, RZ ;  /* 0x0000007885c37810 */ /* 0x040fe40007ffe0ff */
[C---:B------:R-:W-:Y:S02]  /*4810*/  IADD3 R188, R133.reuse, 0x61, RZ ;  /* 0x0000006185bc7810 */ /* 0x040fe40007ffe0ff */
[----:B----4-:R-:W-:Y:S01]  /*4820*/  HMMA.16816.F32 R52, R8, R12, R52 ;  /* 0x0000000c0834723c */ /* 0x010fe20000001834 */
[C---:B------:R-:W-:Y:S02]  /*4830*/  IADD3 R189, R133.reuse, 0x68, RZ ;  /* 0x0000006885bd7810 */ /* 0x040fe40007ffe0ff */
[----:B------:R-:W-:Y:S01]  /*4840*/  I2F R158, R159 ;  /* 0x0000009f009e7306 */ /* 0x000fe20000201400 */
[C---:B------:R-:W-:Y:S02]  /*4850*/  IADD3 R193, R133.reuse, 0x70, RZ ;  /* 0x0000007085c17810 */ /* 0x040fe40007ffe0ff */
[----:B------:R-:W-:-:S02]  /*4860*/  IADD3 R194, R133, 0x71, RZ ;  /* 0x0000007185c27810 */ /* 0x000fc40007ffe0ff */
[C---:B------:R-:W-:Y:S01]  /*4870*/  HMMA.16816.F32 R96, R8.reuse, R14, R96 ;  /* 0x0000000e0860723c */ /* 0x040fe20000001860 */
[----:B------:R-:W3:Y:S01]  /*4880*/  LDSM.16.M88.4 R12, [R219+0x3000] ;  /* 0x00300000db0c783b */ /* 0x000ee20000000200 */
[----:B------:R-:W-:Y:S01]  /*4890*/  IADD3 R197, R133, 0x79, RZ ;  /* 0x0000007985c57810 */ /* 0x000fe20007ffe0ff */
[----:B------:R-:W-:Y:S01]  /*48a0*/  I2F R172, R173 ;  /* 0x000000ad00ac7306 */ /* 0x000fe20000201400 */
[C---:B------:R-:W-:Y:S02]  /*48b0*/  IADD3 R211, R219.reuse, 0x800, RZ ;  /* 0x00000800dbd37810 */ /* 0x040fe40007ffe0ff */
[C---:B------:R-:W-:Y:S02]  /*48c0*/  IADD3 R210, R219.reuse, 0x1000, RZ ;  /* 0x00001000dbd27810 */ /* 0x040fe40007ffe0ff */
[----:B------:R-:W-:Y:S01]  /*48d0*/  HMMA.16816.F32 R92, R8, R4, R92 ;  /* 0x00000004085c723c */ /* 0x000fe2000000185c */
[C---:B------:R-:W-:Y:S02]  /*48e0*/  IADD3 R209, R219.reuse, 0x1800, RZ ;  /* 0x00001800dbd17810 */ /* 0x040fe40007ffe0ff */
[----:B------:R-:W-:Y:S01]  /*48f0*/  I2F R168, R169 ;  /* 0x000000a900a87306 */ /* 0x000fe20000201400 */
[----:B------:R-:W-:-:S02]  /*4900*/  IADD3 R208, R219, 0x2000, RZ ;  /* 0x00002000dbd07810 */ /* 0x000fc40007ffe0ff */
[C---:B------:R-:W-:Y:S01]  /*4910*/  IADD3 R207, R219.reuse, 0x2800, RZ ;  /* 0x00002800dbcf7810 */ /* 0x040fe20007ffe0ff */
[----:B------:R-:W-:Y:S01]  /*4920*/  IMAD.MOV.U32 R4, RZ, RZ, 0x40 ;  /* 0x00000040ff047424 */ /* 0x000fe200078e00ff */
[C---:B------:R-:W-:Y:S01]  /*4930*/  HMMA.16816.F32 R76, R104.reuse, R72, RZ ;  /* 0x00000048684c723c */ /* 0x040fe200000018ff */
[----:B------:R-:W-:Y:S02]  /*4940*/  IADD3 R206, R219, 0x3000, RZ ;  /* 0x00003000dbce7810 */ /* 0x000fe40007ffe0ff */
[----:B------:R-:W-:Y:S01]  /*4950*/  I2F R164, R165 ;  /* 0x000000a500a47306 */ /* 0x000fe20000201400 */
[----:B------:R-:W-:Y:S02]  /*4960*/  SEL R4, R4, 0xffffffc0, !P2 ;  /* 0xffffffc004047807 */ /* 0x000fe40005000000 */
[----:B------:R-:W-:Y:S02]  /*4970*/  ISETP.GE.AND P2, PT, R143, R180, PT ;  /* 0x000000b48f00720c */ /* 0x000fe40003f46270 */
[----:B------:R-:W-:Y:S01]  /*4980*/  HMMA.16816.F32 R68, R104, R64, RZ ;  /* 0x000000406844723c */ /* 0x000fe200000018ff */
[----:B------:R-:W-:-:S02]  /*4990*/  IMAD.IADD R215, R221, 0x1, R4 ;  /* 0x00000001ddd77824 */ /* 0x000fc400078e0204 */
[----:B------:R-:W-:Y:S01]  /*49a0*/  IMAD.IADD R204, R4, 0x1, R219 ;  /* 0x0000000104cc7824 */ /* 0x000fe200078e02db */
[----:B------:R-:W-:Y:S02]  /*49b0*/  I2F R170, R171 ;  /* 0x000000ab00aa7306 */ /* 0x000fe40000201400 */
[----:B------:R-:W-:Y:S02]  /*49c0*/  LDSM.16.M88.4 R108, [R215+0x4000] ;  /* 0x00400000d76c783b */ /* 0x000fe40000000200 */
[C---:B------:R-:W-:Y:S02]  /*49d0*/  HMMA.16816.F32 R60, R104.reuse, R24, RZ ;  /* 0x00000018683c723c */ /* 0x040fe400000018ff */
[----:B------:R-:W-:Y:S02]  /*49e0*/  LDSM.16.M88.4 R100, [R215+0x4800] ;  /* 0x00480000d764783b */ /* 0x000fe40000000200 */
[----:B------:R-:W-:Y:S02]  /*49f0*/  I2F R183, R186 ;  /* 0x000000ba00b77306 */ /* 0x000fe40000201400 */
[----:B------:R-:W-:Y:S02]  /*4a00*/  LDSM.16.M88.4 R120, [R204+0x3800] ;  /* 0x00380000cc78783b */ /* 0x000fe40000000200 */
[C---:B------:R-:W-:Y:S04]  /*4a10*/  HMMA.16816.F32 R88, R104.reuse, R90, RZ ;  /* 0x0000005a6858723c */ /* 0x040fe800000018ff */
[----:B------:R-:W-:Y:S04]  /*4a20*/  I2F R174, R175 ;  /* 0x000000af00ae7306 */ /* 0x000fe80000201400 */
[C---:B------:R-:W-:Y:S04]  /*4a30*/  HMMA.16816.F32 R72, R104.reuse, R74, RZ ;  /* 0x0000004a6848723c */ /* 0x040fe800000018ff */
[----:B------:R-:W-:Y:S04]  /*4a40*/  I2F R176, R177 ;  /* 0x000000b100b07306 */ /* 0x000fe80000201400 */
[C---:B------:R-:W-:Y:S04]  /*4a50*/  HMMA.16816.F32 R64, R104.reuse, R66, RZ ;  /* 0x000000426840723c */ /* 0x040fe800000018ff */
[----:B------:R-:W-:Y:S04]  /*4a60*/  I2F R190, R192 ;  /* 0x000000c000be7306 */ /* 0x000fe80000201400 */
[C---:B------:R-:W-:Y:S04]  /*4a70*/  HMMA.16816.F32 R24, R104.reuse, R26, RZ ;  /* 0x0000001a6818723c */ /* 0x040fe800000018ff */
[----:B------:R-:W-:Y:S04]  /*4a80*/  I2F R179, R184 ;  /* 0x000000b800b37306 */ /* 0x000fe80000201400 */
[C---:B-1----:R-:W-:Y:S04]  /*4a90*/  HMMA.16816.F32 R20, R104.reuse, R48, RZ ;  /* 0x000000306814723c */ /* 0x042fe800000018ff */
[----:B------:R-:W-:Y:S04]  /*4aa0*/  I2F R185, R188 ;  /* 0x000000bc00b97306 */ /* 0x000fe80000201400 */
[----:B------:R-:W-:Y:S01]  /*4ab0*/  HMMA.16816.F32 R104, R104, R50, RZ ;  /* 0x000000326868723c */ /* 0x000fe200000018ff */
[----:B------:R-:W-:Y:S03]  /*4ac0*/  LDSM.16.M88.4 R48, [R215+0x5000] ;  /* 0x00500000d730783b */ /* 0x000fe60000000200 */
[----:B------:R-:W-:Y:S04]  /*4ad0*/  I2F R187, R189 ;  /* 0x000000bd00bb7306 */ /* 0x000fe80000201400 */
[C---:B------:R-:W-:Y:S04]  /*4ae0*/  HMMA.16816.F32 R28, R8.reuse, R32, R28 ;  /* 0x00000020081c723c */ /* 0x040fe8000000181c */
[----:B------:R-:W-:Y:S04]  /*4af0*/  I2F R191, R193 ;  /* 0x000000c100bf7306 */ /* 0x000fe80000201400 */
[C---:B------:R-:W-:Y:S01]  /*4b00*/  HMMA.16816.F32 R44, R8.reuse, R34, R44 ;  /* 0x00000022082c723c */ /* 0x040fe2000000182c */
[----:B------:R-:W1:Y:S03]  /*4b10*/  LDSM.16.M88.4 R32, [R218] ;  /* 0x00000000da20783b */ /* 0x000e660000000200 */
[----:B------:R-:W-:Y:S04]  /*4b20*/  I2F R196, R197 ;  /* 0x000000c500c47306 */ /* 0x000fe80000201400 */
[C---:B--2---:R-:W-:Y:S08]  /*4b30*/  HMMA.16816.F32 R84, R8.reuse, R16, R84 ;  /* 0x000000100854723c */ /* 0x044ff00000001854 */
[C---:B------:R-:W-:Y:S01]  /*4b40*/  HMMA.16816.F32 R80, R8.reuse, R18, R80 ;  /* 0x000000120850723c */ /* 0x040fe20000001850 */
[----:B------:R-:W2:Y:S07]  /*4b50*/  LDSM.16.M88.4 R16, [R215+0x5800] ;  /* 0x00580000d710783b */ /* 0x000eae0000000200 */
[C---:B------:R-:W-:Y:S08]  /*4b60*/  HMMA.16816.F32 R88, R8.reuse, R6, R88 ;  /* 0x000000060858723c */ /* 0x040ff00000001858 */
        /* <DEDUP_REMOVED lines=9> */
[C---:B------:R-:W-:Y:S08]  /*4c00*/  HMMA.16816.F32 R20, R8.reuse, R112, R20 ;  /* 0x000000700814723c */ /* 0x040ff00000001814 */
[----:B------:R-:W-:Y:S01]  /*4c10*/  HMMA.16816.F32 R104, R8, R114, R104 ;  /* 0x000000720868723c */ /* 0x000fe20000001868 */
[----:B------:R-:W3:Y:S04]  /*4c20*/  LDSM.16.M88.4 R8, [R215+0x7000] ;  /* 0x00700000d708783b */ /* 0x000ee80000000200 */
[----:B------:R-:W-:Y:S03]  /*4c30*/  LDSM.16.M88.4 R112, [R215+0x8000] ;  /* 0x00800000d770783b */ /* 0x000fe60000000200 */
[C---:B-1----:R-:W-:Y:S08]  /*4c40*/  HMMA.16816.F32 R28, R32.reuse, R108, R28 ;  /* 0x0000006c201c723c */ /* 0x042ff0000000181c */
[C---:B------:R-:W-:Y:S01]  /*4c50*/  HMMA.16816.F32 R44, R32.reuse, R110, R44 ;  /* 0x0000006e202c723c */ /* 0x040fe2000000182c */
[----:B------:R-:W-:Y:S07]  /*4c60*/  LDSM.16.M88.4 R108, [R217] ;  /* 0x00000000d96c783b */ /* 0x000fee0000000200 */
[C---:B------:R-:W-:Y:S08]  /*4c70*/  HMMA.16816.F32 R92, R32.reuse, R48, R92 ;  /* 0x00000030205c723c */ /* 0x040ff0000000185c */
[C---:B------:R-:W-:Y:S01]  /*4c80*/  HMMA.16816.F32 R88, R32.reuse, R50, R88 ;  /* 0x000000322058723c */ /* 0x040fe20000001858 */
[----:B------:R-:W1:Y:S07]  /*4c90*/  LDSM.16.M88.4 R48, [R215+0x7800] ;  /* 0x00780000d730783b */ /* 0x000e6e0000000200 */
[C---:B--2---:R-:W-:Y:S08]  /*4ca0*/  HMMA.16816.F32 R84, R32.reuse, R16, R84 ;  /* 0x000000102054723c */ /* 0x044ff00000001854 */
[C---:B------:R-:W-:Y:S01]  /*4cb0*/  HMMA.16816.F32 R80, R32.reuse, R18, R80 ;  /* 0x000000122050723c */ /* 0x040fe20000001850 */
[----:B------:R-:W2:Y:S07]  /*4cc0*/  LDSM.16.M88.4 R16, [R204] ;  /* 0x00000000cc10783b */ /* 0x000eae0000000200 */
[C---:B---3--:R-:W-:Y:S08]  /*4cd0*/  HMMA.16816.F32 R60, R32.reuse, R8, R60 ;  /* 0x00000008203c723c */ /* 0x048ff0000000183c */
        /* <DEDUP_REMOVED lines=8> */
[C---:B-1----:R-:W-:Y:S08]  /*4d60*/  HMMA.16816.F32 R20, R32.reuse, R48, R20 ;  /* 0x000000302014723c */ /* 0x042ff00000001814 */
[----:B------:R-:W-:Y:S01]  /*4d70*/  HMMA.16816.F32 R104, R32, R50, R104 ;  /* 0x000000322068723c */ /* 0x000fe20000001868 */
[----:B------:R-:W1:Y:S07]  /*4d80*/  LDSM.16.M88.4 R48, [R204+0x1800] ;  /* 0x00180000cc30783b */ /* 0x000e6e0000000200 */
[C---:B--2---:R-:W-:Y:S01]  /*4d90*/  HMMA.16816.F32 R4, R108.reuse, R16, R28 ;  /* 0x000000106c04723c */ /* 0x044fe2000000181c */
[----:B------:R-:W-:Y:S07]  /*4da0*/  LDSM.16.M88.4 R28, [R222+0x2000] ;  /* 0x00200000de1c783b */ /* 0x000fee0000000200 */
[----:B------:R-:W-:Y:S01]  /*4db0*/  HMMA.16816.F32 R44, R108, R18, R44 ;  /* 0x000000126c2c723c */ /* 0x000fe2000000182c */
[----:B------:R-:W2:Y:S07]  /*4dc0*/  LDSM.16.M88.4 R16, [R204+0x2000] ;  /* 0x00200000cc10783b */ /* 0x000eae0000000200 */
[C---:B------:R-:W-:Y:S08]  /*4dd0*/  HMMA.16816.F32 R76, R32.reuse, R56, R76 ;  /* 0x00000038204c723c */ /* 0x040ff0000000184c */
[----:B------:R-:W-:Y:S01]  /*4de0*/  HMMA.16816.F32 R72, R32, R58, R72 ;  /* 0x0000003a2048723c */ /* 0x000fe20000001848 */
[----:B------:R-:W-:Y:S04]  /*4df0*/  LDSM.16.M88.4 R32, [R204+0x2800] ;  /* 0x00280000cc20783b */ /* 0x000fe80000000200 */
        /* <DEDUP_REMOVED lines=9> */
[----:B------:R-:W-:Y:S07]  /*4e90*/  LDSM.16.M88.4 R48, [R219+0x4000] ;  /* 0x00400000db30783b */ /* 0x000fee0000000200 */
[C---:B--2---:R-:W-:Y:S08]  /*4ea0*/  HMMA.16816.F32 R76, R108.reuse, R16, R76 ;  /* 0x000000106c4c723c */ /* 0x044ff0000000184c */
[----:B------:R-:W-:Y:S01]  /*4eb0*/  HMMA.16816.F32 R72, R108, R18, R72 ;  /* 0x000000126c48723c */ /* 0x000fe20000001848 */
[----:B------:R-:W1:Y:S07]  /*4ec0*/  LDSM.16.M88.4 R16, [R220+0x2000] ;  /* 0x00200000dc10783b */ /* 0x000e6e0000000200 */
[----:B---3--:R-:W-:Y:S08]  /*4ed0*/  HMMA.16816.F32 R4, R28, R8, R4 ;  /* 0x000000081c04723c */ /* 0x008ff00000001804 */
[C---:B----4-:R-:W-:Y:S08]  /*4ee0*/  HMMA.16816.F32 R60, R108.reuse, R12, R60 ;  /* 0x0000000c6c3c723c */ /* 0x050ff0000000183c */
[----:B------:R-:W-:Y:S01]  /*4ef0*/  HMMA.16816.F32 R24, R108, R14, R24 ;  /* 0x0000000e6c18723c */ /* 0x000fe20000001818 */
[----:B------:R-:W2:Y:S07]  /*4f00*/  LDSM.16.M88.4 R12, [R218+0x2000] ;  /* 0x00200000da0c783b */ /* 0x000eae0000000200 */
[----:B------:R-:W-:Y:S01]  /*4f10*/  HMMA.16816.F32 R44, R28, R10, R44 ;  /* 0x0000000a1c2c723c */ /* 0x000fe2000000182c */
[----:B------:R-:W-:Y:S07]  /*4f20*/  LDSM.16.M88.4 R8, [R217+0x2000] ;  /* 0x00200000d908783b */ /* 0x000fee0000000200 */
[----:B------:R-:W-:Y:S08]  /*4f30*/  HMMA.16816.F32 R68, R108, R32, R68 ;  /* 0x000000206c44723c */ /* 0x000ff00000001844 */
[----:B-1----:R-:W-:Y:S08]  /*4f40*/  HMMA.16816.F32 R4, R16, R48, R4 ;  /* 0x000000301004723c */ /* 0x002ff00000001804 */
[----:B------:R-:W-:Y:S01]  /*4f50*/  HMMA.16816.F32 R64, R108, R34, R64 ;  /* 0x000000226c40723c */ /* 0x000fe20000001840 */
[----:B------:R-:W1:Y:S07]  /*4f60*/  LDSM.16.M88.4 R32, [R204+0x4000] ;  /* 0x00400000cc20783b */ /* 0x000e6e0000000200 */
[----:B------:R-:W-:Y:S01]  /*4f70*/  HMMA.16816.F32 R44, R16, R50, R44 ;  /* 0x00000032102c723c */ /* 0x000fe2000000182c */
[----:B------:R-:W-:Y:S07]  /*4f80*/  LDSM.16.M88.4 R48, [R215+0x8800] ;  /* 0x00880000d730783b */ /* 0x000fee0000000200 */
[----:B--2---:R-:W-:Y:S08]  /*4f90*/  HMMA.16816.F32 R4, R12, R112, R4 ;  /* 0x000000700c04723c */ /* 0x004ff00000001804 */
[C---:B------:R-:W-:Y:S08]  /*4fa0*/  HMMA.16816.F32 R52, R28.reuse, R116, R52 ;  /* 0x000000741c34723c */ /* 0x040ff00000001834 */
[----:B------:R-:W-:Y:S08]  /*4fb0*/  HMMA.16816.F32 R96, R28, R118, R96 ;  /* 0x000000761c60723c */ /* 0x000ff00000001860 */
[----:B------:R-:W-:Y:S01]  /*4fc0*/  HMMA.16816.F32 R44, R12, R114, R44 ;  /* 0x000000720c2c723c */ /* 0x000fe2000000182c */
[----:B------:R-:W2:Y:S07]  /*4fd0*/  LDSM.16.M88.4 R112, [R219+0x5000] ;  /* 0x00500000db70783b */ /* 0x000eae0000000200 */
[----:B-1----:R-:W-:Y:S08]  /*4fe0*/  HMMA.16816.F32 R4, R8, R32, R4 ;  /* 0x000000200804723c */ /* 0x002ff00000001804 */
[----:B------:R-:W-:Y:S01]  /*4ff0*/  HMMA.16816.F32 R116, R28, R100, R92 ;  /* 0x000000641c74723c */ /* 0x000fe2000000185c */
[----:B------:R-:W-:Y:S01]  /*5000*/  LDSM.16.M88.4 R92, [R204+0x4800] ;  /* 0x00480000cc5c783b */ /* 0x000fe20000000200 */
[----:B------:R-:W-:Y:S06]  /*5010*/  I2F R101, R195 ;  /* 0x000000c300657306 */ /* 0x000fec0000201400 */
[C---:B------:R-:W-:Y:S02]  /*5020*/  HMMA.16816.F32 R52, R16.reuse, R56, R52 ;  /* 0x000000381034723c */ /* 0x040fe40000001834 */
[----:B------:R-:W-:Y:S06]  /*5030*/  I2F R100, R194 ;  /* 0x000000c200647306 */ /* 0x000fec0000201400 */
[----:B------:R-:W-:Y:S01]  /*5040*/  HMMA.16816.F32 R96, R16, R58, R96 ;  /* 0x0000003a1060723c */ /* 0x000fe20000001860 */
[----:B------:R-:W1:Y:S01]  /*5050*/  LDSM.16.M88.4 R56, [R221+0x9800] ;  /* 0x00980000dd38783b */ /* 0x000e620000000200 */
[----:B------:R-:W-:-:S02]  /*5060*/  FMUL.FTZ R4, R4, c[0x0][0x2ec] ;  /* 0x0000bb0004047a20 */ /* 0x000fc40000410000 */
[----:B------:R-:W-:Y:S02]  /*5070*/  FMUL.FTZ R5, R5, c[0x0][0x2ec] ;  /* 0x0000bb0005057a20 */ /* 0x000fe40000410000 */
[----:B------:R-:W-:Y:S01]  /*5080*/  FMUL.FTZ R6, R6, c[0x0][0x2ec] ;  /* 0x0000bb0006067a20 */ /* 0x000fe20000410000 */
[----:B------:R-:W-:Y:S01]  /*5090*/  MUFU.TANH R198, R4 ;  /* 0x0000000400c67308 */ /* 0x000fe20000002400 */
[----:B------:R-:W-:Y:S07]  /*50a0*/  HMMA.16816.F32 R88, R28, R102, R88 ;  /* 0x000000661c58723c */ /* 0x000fee0000001858 */
[----:B------:R-:W-:Y:S01]  /*50b0*/  MUFU.TANH R103, R5 ;  /* 0x0000000500677308 */ /* 0x000fe20000002400 */
[----:B--2---:R-:W-:Y:S07]  /*50c0*/  HMMA.16816.F32 R116, R16, R112, R116 ;  /* 0x000000701074723c */ /* 0x004fee0000001874 */
[----:B------:R2:W-:Y:S01]  /*50d0*/  MUFU.TANH R102, R6 ;  /* 0x0000000600667308 */ /* 0x0005e20000002400 */
[----:B------:R-:W-:Y:S01]  /*50e0*/  HMMA.16816.F32 R44, R8, R34, R44 ;  /* 0x00000022082c723c */ /* 0x000fe2000000182c */
[----:B------:R-:W-:Y:S01]  /*50f0*/  FMUL.FTZ R112, R7, c[0x0][0x2ec] ;  /* 0x0000bb0007707a20 */ /* 0x000fe20000410000 */
[----:B------:R-:W3:Y:S05]  /*5100*/  LDSM.16.M88.4 R32, [R215+0x9000] ;  /* 0x00900000d720783b */ /* 0x000eea0000000200 */
[----:B------:R-:W4:Y:S01]  /*5110*/  MUFU.TANH R112, R112 ;  /* 0x0000007000707308 */ /* 0x000f220000002400 */
[----:B------:R-:W-:Y:S01]  /*5120*/  HMMA.16816.F32 R88, R16, R114, R88 ;  /* 0x000000721058723c */ /* 0x000fe20000001858 */
[----:B--2---:R-:W2:Y:S07]  /*5130*/  LDSM.16.M88.4 R4, [R219+0x5800] ;  /* 0x00580000db04783b */ /* 0x004eae0000000200 */
[----:B------:R-:W-:Y:S08]  /*5140*/  HMMA.16816.F32 R52, R12, R48, R52 ;  /* 0x000000300c34723c */ /* 0x000ff00000001834 */
[----:B-1----:R-:W-:Y:S01]  /*5150*/  HMMA.16816.F32 R84, R28, R56, R84 ;  /* 0x000000381c54723c */ /* 0x002fe20000001854 */
[----:B------:R-:W-:-:S02]  /*5160*/  FMUL.FTZ R44, R44, c[0x0][0x2ec] ;  /* 0x0000bb002c2c7a20 */ /* 0x000fc40000410000 */
[----:B------:R-:W-:Y:S02]  /*5170*/  FMUL.FTZ R45, R45, c[0x0][0x2ec] ;  /* 0x0000bb002d2d7a20 */ /* 0x000fe40000410000 */
[----:B------:R-:W-:Y:S01]  /*5180*/  FMUL.FTZ R46, R46, c[0x0][0x2ec] ;  /* 0x0000bb002e2e7a20 */ /* 0x000fe20000410000 */
[----:B------:R-:W-:Y:S01]  /*5190*/  MUFU.TANH R113, R44 ;  /* 0x0000002c00717308 */ /* 0x000fe20000002400 */
[----:B------:R-:W-:Y:S01]  /*51a0*/  FMUL.FTZ R47, R47, c[0x0][0x2ec] ;  /* 0x0000bb002f2f7a20 */ /* 0x000fe20000410000 */
[----:B------:R-:W-:Y:S01]  /*51b0*/  HMMA.16816.F32 R80, R28, R58, R80 ;  /* 0x0000003a1c50723c */ /* 0x000fe20000001850 */
[----:B------:R-:W1:Y:S05]  /*51c0*/  LDSM.16.M88.4 R56, [R221+0xa000] ;  /* 0x00a00000dd38783b */ /* 0x000e6a0000000200 */
[----:B------:R-:W-:Y:S02]  /*51d0*/  MUFU.TANH R199, R45 ;  /* 0x0000002d00c77308 */ /* 0x000fe40000002400 */
[C---:B------:R-:W-:Y:S01]  /*51e0*/  HMMA.16816.F32 R96, R12.reuse, R50, R96 ;  /* 0x000000320c60723c */ /* 0x040fe20000001860 */
[----:B------:R-:W5:Y:S05]  /*51f0*/  LDSM.16.M88.4 R48, [R204+0x5000] ;  /* 0x00500000cc30783b */ /* 0x000f6a0000000200 */
[----:B------:R-:W-:Y:S02]  /*5200*/  MUFU.TANH R115, R46 ;  /* 0x0000002e00737308 */ /* 0x000fe40000002400 */
[----:B---3--:R-:W-:Y:S06]  /*5210*/  HMMA.16816.F32 R116, R12, R32, R116 ;  /* 0x000000200c74723c */ /* 0x008fec0000001874 */
[----:B------:R3:W-:Y:S02]  /*5220*/  MUFU.TANH R114, R47 ;  /* 0x0000002f00727308 */ /* 0x0007e40000002400 */
[----:B--2---:R-:W-:Y:S08]  /*5230*/  HMMA.16816.F32 R84, R16, R4, R84 ;  /* 0x000000041054723c */ /* 0x004ff00000001854 */
[----:B------:R-:W-:Y:S01]  /*5240*/  HMMA.16816.F32 R88, R12, R34, R88 ;  /* 0x000000220c58723c */ /* 0x000fe20000001858 */
[----:B------:R-:W-:Y:S04]  /*5250*/  LDSM.16.M88.4 R32, [R204+0x5800] ;  /* 0x00580000cc20783b */ /* 0x000fe80000000200 */
[----:B---3--:R-:W2:Y:S03]  /*5260*/  LDSM.16.M88.4 R44, [R215+0x9800] ;  /* 0x00980000d72c783b */ /* 0x008ea60000000200 */
[----:B------:R-:W-:Y:S01]  /*5270*/  HMMA.16816.F32 R80, R16, R6, R80 ;  /* 0x000000061050723c */ /* 0x000fe20000001850 */
[----:B------:R-:W3:Y:S07]  /*5280*/  LDSM.16.M88.4 R4, [R219+0x6000] ;  /* 0x00600000db04783b */ /* 0x000eee0000000200 */
[----:B------:R-:W-:Y:S08]  /*5290*/  HMMA.16816.F32 R52, R8, R92, R52 ;  /* 0x0000005c0834723c */ /* 0x000ff00000001834 */
[C---:B-1----:R-:W-:Y:S08]  /*52a0*/  HMMA.16816.F32 R76, R28.reuse, R56, R76 ;  /* 0x000000381c4c723c */ /* 0x042ff0000000184c */
[----:B------:R-:W-:Y:S01]  /*52b0*/  HMMA.16816.F32 R72, R28, R58, R72 ;  /* 0x0000003a1c48723c */ /* 0x000fe20000001848 */
[----:B------:R-:W-:Y:S07]  /*52c0*/  LDSM.16.M88.4 R56, [R219+0x6800] ;  /* 0x00680000db38783b */ /* 0x000fee0000000200 */
[----:B-----5:R-:W-:Y:S01]  /*52d0*/  HMMA.16816.F32 R116, R8, R48, R116 ;  /* 0x000000300874723c */ /* 0x020fe20000001874 */
        /* <DEDUP_REMOVED lines=8> */
[C---:B--2---:R-:W-:Y:S06]  /*5360*/  HMMA.16816.F32 R84, R12.reuse, R44, R84 ;  /* 0x0000002c0c54723c */ /* 0x044fec0000001854 */
[----:B------:R-:W2:Y:S02]  /*5370*/  MUFU.TANH R202, R54 ;  /* 0x0000003600ca7308 */ /* 0x000ea40000002400 */
[----:B------:R-:W-:Y:S01]  /*5380*/  HMMA.16816.F32 R80, R12, R46, R80 ;  /* 0x0000002e0c50723c */ /* 0x000fe20000001850 */
[----:B------:R-:W5:Y:S05]  /*5390*/  LDSM.16.M88.4 R44, [R221+0xb000] ;  /* 0x00b00000dd2c783b */ /* 0x000f6a0000000200 */
[----:B------:R2:W-:Y:S02]  /*53a0*/  MUFU.TANH R203, R55 ;  /* 0x0000003700cb7308 */ /* 0x0005e40000002400 */
[----:B---3--:R-:W-:Y:S01]  /*53b0*/  HMMA.16816.F32 R76, R16, R4, R76 ;  /* 0x00000004104c723c */ /* 0x008fe2000000184c */
[----:B------:R-:W-:-:S07]  /*53c0*/  FMUL.FTZ R88, R88, c[0x0][0x2ec] ;  /* 0x0000bb0058587a20 */ /* 0x000fce0000410000 */
[----:B------:R-:W-:Y:S01]  /*53d0*/  HMMA.16816.F32 R72, R16, R6, R72 ;  /* 0x000000061048723c */ /* 0x000fe20000001848 */
[----:B------:R-:W-:Y:S04]  /*53e0*/  LDSM.16.M88.4 R4, [R215+0xa800] ;  /* 0x00a80000d704783b */ /* 0x000fe80000000200 */
[----:B--2---:R-:W2:Y:S03]  /*53f0*/  LDSM.16.M88.4 R52, [R221+0xa800] ;  /* 0x00a80000dd34783b */ /* 0x004ea60000000200 */
[----:B------:R-:W-:Y:S08]  /*5400*/  HMMA.16816.F32 R96, R8, R94, R96 ;  /* 0x0000005e0860723c */ /* 0x000ff00000001860 */
[C---:B-1----:R-:W-:Y:S08]  /*5410*/  HMMA.16816.F32 R76, R12.reuse, R48, R76 ;  /* 0x000000300c4c723c */ /* 0x042ff0000000184c */
[----:B------:R-:W-:Y:S01]  /*5420*/  HMMA.16816.F32 R72, R12, R50, R72 ;  /* 0x000000320c48723c */ /* 0x000fe20000001848 */
[----:B------:R-:W1:Y:S07]  /*5430*/  LDSM.16.M88.4 R48, [R219+0x7000] ;  /* 0x00700000db30783b */ /* 0x000e6e0000000200 */
[----:B-----5:R-:W-:Y:S01]  /*5440*/  HMMA.16816.F32 R60, R28, R44, R60 ;  /* 0x0000002c1c3c723c */ /* 0x020fe2000000183c */
[----:B------:R-:W-:-:S02]  /*5450*/  FMUL.FTZ R96, R96, c[0x0][0x2ec] ;  /* 0x0000bb0060607a20 */ /* 0x000fc40000410000 */
[----:B------:R-:W-:Y:S02]  /*5460*/  FMUL.FTZ R98, R98, c[0x0][0x2ec] ;  /* 0x0000bb0062627a20 */ /* 0x000fe40000410000 */
[----:B------:R3:W-:Y:S03]  /*5470*/  MUFU.TANH R205, R96 ;  /* 0x0000006000cd7308 */ /* 0x0007e60000002400 */
[C---:B------:R-:W-:Y:S01]  /*5480*/  HMMA.16816.F32 R24, R28.reuse, R46, R24 ;  /* 0x0000002e1c18723c */ /* 0x040fe20000001818 */
[----:B------:R-:W-:Y:S04]  /*5490*/  LDSM.16.M88.4 R44, [R215+0xb000] ;  /* 0x00b00000d72c783b */ /* 0x000fe80000000200 */
[----:B------:R-:W-:Y:S03]  /*54a0*/  MUFU.TANH R98, R98 ;  /* 0x0000006200627308 */ /* 0x000fe60000002400 */
[----:B--2---:R-:W-:Y:S01]  /*54b0*/  HMMA.16816.F32 R92, R28, R52, R68 ;  /* 0x000000341c5c723c */ /* 0x004fe20000001844 */
[----:B------:R-:W-:Y:S01]  /*54c0*/  LDSM.16.M88.4 R68, [R204+0x6000] ;  /* 0x00600000cc44783b */ /* 0x000fe20000000200 */
[----:B---3--:R-:W-:-:S02]  /*54d0*/  FMUL.FTZ R96, R97, c[0x0][0x2ec] ;  /* 0x0000bb0061607a20 */ /* 0x008fc40000410000 */
[----:B------:R-:W-:-:S04]  /*54e0*/  FMUL.FTZ R97, R99, c[0x0][0x2ec] ;  /* 0x0000bb0063617a20 */ /* 0x000fc80000410000 */
[----:B------:R-:W-:Y:S01]  /*54f0*/  HMMA.16816.F32 R64, R28, R54, R64 ;  /* 0x000000361c40723c */ /* 0x000fe20000001840 */
[----:B------:R-:W2:Y:S01]  /*5500*/  LDSM.16.M88.4 R52, [R221+0xb800] ;  /* 0x00b80000dd34783b */ /* 0x000ea20000000200 */
[----:B------:R-:W-:Y:S01]  /*5510*/  FMUL.FTZ R99, R116, c[0x0][0x2ec] ;  /* 0x0000bb0074637a20 */ /* 0x000fe20000410000 */
[----:B------:R-:W-:Y:S05]  /*5520*/  MUFU.TANH R96, R96 ;  /* 0x0000006000607308 */ /* 0x000fea0000002400 */
[----:B------:R-:W-:Y:S03]  /*5530*/  HMMA.16816.F32 R104, R108, R122, R104 ;  /* 0x0000007a6c68723c */ /* 0x000fe60000001868 */
[----:B------:R-:W-:Y:S05]  /*5540*/  MUFU.TANH R97, R97 ;  /* 0x0000006100617308 */ /* 0x000fea0000002400 */
[C---:B------:R-:W-:Y:S03]  /*5550*/  HMMA.16816.F32 R92, R16.reuse, R56, R92 ;  /* 0x00000038105c723c */ /* 0x040fe6000000185c */
[----:B------:R-:W3:Y:S04]  /*5560*/  MUFU.TANH R99, R99 ;  /* 0x0000006300637308 */ /* 0x000ee80000002400 */
[C---:B----4-:R-:W-:Y:S01]  /*5570*/  FFMA.FTZ R56, R0.reuse, R138, R112 ;  /* 0x0000008a00387223 */ /* 0x050fe20000010070 */
[----:B------:R-:W-:Y:S01]  /*5580*/  HMMA.16816.F32 R64, R16, R58, R64 ;  /* 0x0000003a1040723c */ /* 0x000fe20000001840 */
[----:B------:R-:W-:Y:S01]  /*5590*/  FFMA.FTZ R57, R0, R144, R202 ;  /* 0x0000009000397223 */ /* 0x000fe200000100ca */
[----:B------:R-:W-:-:S02]  /*55a0*/  IADD3 R202, R219, 0x4800, RZ ;  /* 0x00004800dbca7810 */ /* 0x000fc40007ffe0ff */
[----:B------:R-:W-:Y:S02]  /*55b0*/  FSEL R56, R56, -INF , !P4 ;  /* 0xff80000038387808 */ /* 0x000fe40006000000 */
[----:B------:R-:W-:Y:S01]  /*55c0*/  ISETP.GE.AND P4, PT, R145, R180, PT ;  /* 0x000000b49100720c */ /* 0x000fe20003f86270 */
[C---:B------:R-:W-:Y:S01]  /*55d0*/  FFMA.FTZ R59, R0.reuse, R138, R103 ;  /* 0x0000008a003b7223 */ /* 0x040fe20000010067 */
[----:B------:R-:W-:Y:S01]  /*55e0*/  HMMA.16816.F32 R84, R8, R32, R84 ;  /* 0x000000200854723c */ /* 0x000fe20000001854 */
[C---:B------:R-:W-:Y:S01]  /*55f0*/  FFMA.FTZ R58, R0.reuse, R140, R115 ;  /* 0x0000008c003a7223 */ /* 0x040fe20000010073 */
[----:B------:R-:W-:Y:S01]  /*5600*/  FSEL R57, R57, -INF , !P4 ;  /* 0xff80000039397808 */ /* 0x000fe20006000000 */
[----:B---3--:R-:W-:Y:S01]  /*5610*/  FFMA.FTZ R99, R0, R153, R99 ;  /* 0x0000009900637223 */ /* 0x008fe20000010063 */
[----:B------:R-:W-:Y:S02]  /*5620*/  FSEL R59, R59, -INF , !P6 ;  /* 0xff8000003b3b7808 */ /* 0x000fe40007000000 */
[----:B------:R-:W-:-:S02]  /*5630*/  ISETP.GE.AND P6, PT, R145, R181, PT ;  /* 0x000000b59100720c */ /* 0x000fc40003fc6270 */
[----:B------:R-:W-:Y:S01]  /*5640*/  HMMA.16816.F32 R80, R8, R34, R80 ;  /* 0x000000220850723c */ /* 0x000fe20000001850 */
[----:B------:R-:W3:Y:S01]  /*5650*/  LDSM.16.M88.4 R32, [R204+0x6800] ;  /* 0x00680000cc20783b */ /* 0x000ee20000000200 */
[-C--:B------:R-:W-:Y:S02]  /*5660*/  ISETP.GE.AND P4, PT, R151, R180.reuse, PT ;  /* 0x000000b49700720c */ /* 0x080fe40003f86270 */
[----:B------:R-:W-:Y:S02]  /*5670*/  FSEL R58, R58, -INF , !P1 ;  /* 0xff8000003a3a7808 */ /* 0x000fe40004800000 */
[----:B------:R-:W-:Y:S02]  /*5680*/  ISETP.GE.AND P1, PT, R147, R180, PT ;  /* 0x000000b49300720c */ /* 0x000fe40003f26270 */
[C---:B-1----:R-:W-:Y:S08]  /*5690*/  HMMA.16816.F32 R60, R16.reuse, R48, R60 ;  /* 0x00000030103c723c */ /* 0x042ff0000000183c */
[----:B------:R-:W-:Y:S01]  /*56a0*/  HMMA.16816.F32 R24, R16, R50, R24 ;  /* 0x000000321018723c */ /* 0x000fe20000001818 */
[----:B------:R-:W1:Y:S01]  /*56b0*/  LDSM.16.M88.4 R48, [R219+0x7800] ;  /* 0x00780000db30783b */ /* 0x000e620000000200 */
[----:B------:R-:W-:-:S02]  /*56c0*/  FMUL.FTZ R84, R84, c[0x0][0x2ec] ;  /* 0x0000bb0054547a20 */ /* 0x000fc40000410000 */
[----:B------:R-:W-:-:S04]  /*56d0*/  FMUL.FTZ R86, R86, c[0x0][0x2ec] ;  /* 0x0000bb0056567a20 */ /* 0x000fc80000410000 */
[----:B------:R-:W-:Y:S01]  /*56e0*/  HMMA.16816.F32 R20, R108, R120, R20 ;  /* 0x000000786c14723c */ /* 0x000fe20000001814 */
[----:B------:R4:W5:Y:S01]  /*56f0*/  MUFU.TANH R111, R88 ;  /* 0x00000058006f7308 */ /* 0x0009620000002400 */
[----:B------:R-:W-:Y:S02]  /*5700*/  FMUL.FTZ R80, R80, c[0x0][0x2ec] ;  /* 0x0000bb0050507a20 */ /* 0x000fe40000410000 */
[----:B------:R-:W-:-:S03]  /*5710*/  FMUL.FTZ R82, R82, c[0x0][0x2ec] ;  /* 0x0000bb0052527a20 */ /* 0x000fc60000410000 */
[----:B------:R-:W-:Y:S01]  /*5720*/  FMUL.FTZ R108, R117, c[0x0][0x2ec] ;  /* 0x0000bb00756c7a20 */ /* 0x000fe20000410000 */
[----:B------:R-:W-:Y:S01]  /*5730*/  HMMA.16816.F32 R92, R12, R4, R92 ;  /* 0x000000040c5c723c */ /* 0x000fe2000000185c */
[----:B------:R-:W-:Y:S01]  /*5740*/  FMUL.FTZ R109, R118, c[0x0][0x2ec] ;  /* 0x0000bb00766d7a20 */ /* 0x000fe20000410000 */
[----:B------:R-:W3:Y:S01]  /*5750*/  MUFU.TANH R82, R82 ;  /* 0x0000005200527308 */ /* 0x000ee20000002400 */
[----:B------:R-:W-:-:S04]  /*5760*/  FMUL.FTZ R110, R119, c[0x0][0x2ec] ;  /* 0x0000bb00776e7a20 */ /* 0x000fc80000410000 */
[----:B------:R-:W-:Y:S01]  /*5770*/  FFMA.FTZ R5, R0, R144, R201 ;  /* 0x0000009000057223 */ /* 0x000fe200000100c9 */
[----:B------:R-:W-:Y:S01]  /*5780*/  HMMA.16816.F32 R64, R12, R6, R64 ;  /* 0x000000060c40723c */ /* 0x000fe20000001840 */
[----:B----4-:R-:W-:Y:S01]  /*5790*/  FMUL.FTZ R88, R89, c[0x0][0x2ec] ;  /* 0x0000bb0059587a20 */ /* 0x010fe20000410000 */
[----:B------:R-:W4:Y:S01]  /*57a0*/  MUFU.TANH R108, R108 ;  /* 0x0000006c006c7308 */ /* 0x000f220000002400 */
[----:B------:R-:W-:Y:S01]  /*57b0*/  FMUL.FTZ R89, R90, c[0x0][0x2ec] ;  /* 0x0000bb005a597a20 */ /* 0x000fe20000410000 */
[----:B------:R-:W-:Y:S01]  /*57c0*/  FSEL R5, R5, -INF , !P6 ;  /* 0xff80000005057808 */ /* 0x000fe20007000000 */
[----:B------:R-:W-:Y:S01]  /*57d0*/  FMUL.FTZ R90, R91, c[0x0][0x2ec] ;  /* 0x0000bb005b5a7a20 */ /* 0x000fe20000410000 */
[----:B------:R-:W-:Y:S01]  /*57e0*/  ISETP.GE.AND P6, PT, R151, R181, PT ;  /* 0x000000b59700720c */ /* 0x000fe20003fc6270 */
[C---:B------:R-:W-:Y:S01]  /*57f0*/  FFMA.FTZ R7, R0.reuse, R148, R205 ;  /* 0x0000009400077223 */ /* 0x040fe200000100cd */
[----:B--2---:R-:W-:Y:S01]  /*5800*/  HMMA.16816.F32 R104, R28, R54, R104 ;  /* 0x000000361c68723c */ /* 0x004fe20000001868 */
[C---:B------:R-:W-:Y:S01]  /*5810*/  FFMA.FTZ R6, R0.reuse, R146, R200 ;  /* 0x0000009200067223 */ /* 0x040fe200000100c8 */
[----:B------:R2:W1:Y:S01]  /*5820*/  MUFU.TANH R91, R84 ;  /* 0x00000054005b7308 */ /* 0x0004620000002400 */
[C---:B-----5:R-:W-:Y:S01]  /*5830*/  FFMA.FTZ R111, R0.reuse, R157, R111 ;  /* 0x0000009d006f7223 */ /* 0x060fe2000001006f */
[----:B------:R-:W-:Y:S01]  /*5840*/  LOP3.LUT R4, R125, R126, RZ, 0xfc, !PT ;  /* 0x0000007e7d047212 */ /* 0x000fe200078efcff */
[----:B---3--:R-:W-:Y:S01]  /*5850*/  FFMA.FTZ R82, R0, R164, R82 ;  /* 0x000000a400527223 */ /* 0x008fe20000010052 */
[----:B------:R-:W-:-:S02]  /*5860*/  IADD3 R205, R219, 0x3800, RZ ;  /* 0x00003800dbcd7810 */ /* 0x000fc40007ffe0ff */
[----:B------:R-:W-:Y:S01]  /*5870*/  HMMA.16816.F32 R60, R12, R44, R60 ;  /* 0x0000002c0c3c723c */ /* 0x000fe2000000183c */
[C---:B------:R-:W-:Y:S01]  /*5880*/  IADD3 R201, R219.reuse, 0x5000, RZ ;  /* 0x00005000dbc97810 */ /* 0x040fe20007ffe0ff */
[----:B------:R-:W3:Y:S01]  /*5890*/  MUFU.TANH R89, R89 ;  /* 0x0000005900597308 */ /* 0x000ee20000002400 */
[----:B----4-:R-:W-:Y:S01]  /*58a0*/  FFMA.FTZ R108, R0, R156, R108 ;  /* 0x0000009c006c7223 */ /* 0x010fe2000001006c */
[----:B------:R-:W-:-:S04]  /*58b0*/  IADD3 R200, R219, 0x5800, RZ ;  /* 0x00005800dbc87810 */ /* 0x000fc80007ffe0ff */
[----:B------:R-:W-:Y:S01]  /*58c0*/  HMMA.16816.F32 R24, R12, R46, R24 ;  /* 0x0000002e0c18723c */ /* 0x000fe20000001818 */
[----:B------:R-:W4:Y:S01]  /*58d0*/  LDSM.16.M88.4 R44, [R215+0xb800] ;  /* 0x00b80000d72c783b */ /* 0x000f220000000200 */
[----:B--2---:R-:W-:Y:S01]  /*58e0*/  FMUL.FTZ R84, R85, c[0x0][0x2ec] ;  /* 0x0000bb0055547a20 */ /* 0x004fe20000410000 */
[----:B------:R-:W2:Y:S01]  /*58f0*/  MUFU.TANH R109, R109 ;  /* 0x0000006d006d7308 */ /* 0x000ea20000002400 */
[----:B------:R-:W-:Y:S02]  /*5900*/  FMUL.FTZ R85, R87, c[0x0][0x2ec] ;  /* 0x0000bb0057557a20 */ /* 0x000fe40000410000 */
[C---:B-1----:R-:W-:Y:S02]  /*5910*/  FFMA.FTZ R91, R0.reuse, R160, R91 ;  /* 0x000000a0005b7223 */ /* 0x042fe4000001005b */
[----:B------:R-:W-:Y:S01]  /*5920*/  HMMA.16816.F32 R20, R28, R52, R20 ;  /* 0x000000341c14723c */ /* 0x000fe20000001814 */
[----:B------:R-:W-:Y:S01]  /*5930*/  LDSM.16.M88.4 R28, [R204+0x7800] ;  /* 0x00780000cc1c783b */ /* 0x000fe20000000200 */
[C---:B---3--:R-:W-:Y:S01]  /*5940*/  FFMA.FTZ R89, R0.reuse, R157, R89 ;  /* 0x0000009d00597223 */ /* 0x048fe20000010059 */
[----:B------:R1:W-:Y:S05]  /*5950*/  MUFU.TANH R87, R80 ;  /* 0x0000005000577308 */ /* 0x0003ea0000002400 */
[----:B------:R-:W-:Y:S03]  /*5960*/  HMMA.16816.F32 R92, R8, R32, R92 ;  /* 0x00000020085c723c */ /* 0x000fe6000000185c */
[----:B------:R-:W3:Y:S01]  /*5970*/  MUFU.TANH R84, R84 ;  /* 0x0000005400547308 */ /* 0x000ee20000002400 */
[----:B--2---:R-:W-:-:S04]  /*5980*/  FFMA.FTZ R109, R0, R153, R109 ;  /* 0x00000099006d7223 */ /* 0x004fc8000001006d */
[----:B------:R-:W-:Y:S01]  /*5990*/  HMMA.16816.F32 R64, R8, R34, R64 ;  /* 0x000000220840723c */ /* 0x000fe20000001840 */
[----:B------:R-:W2:Y:S01]  /*59a0*/  LDSM.16.M88.4 R32, [R204+0x7000] ;  /* 0x00700000cc20783b */ /* 0x000ea20000000200 */
[----:B------:R-:W-:-:S04]  /*59b0*/  DEPBAR.LE SB0, 0x0 ;  /* 0x000080000000791a */ /* 0x000fc80000000000 */
[----:B-1----:R-:W-:Y:S01]  /*59c0*/  FMUL.FTZ R80, R81, c[0x0][0x2ec] ;  /* 0x0000bb0051507a20 */ /* 0x002fe20000410000 */
[----:B------:R-:W1:Y:S01]  /*59d0*/  MUFU.TANH R85, R85 ;  /* 0x0000005500557308 */ /* 0x000e620000002400 */
[C---:B------:R-:W-:Y:S01]  /*59e0*/  HMMA.16816.F32 R104, R16.reuse, R50, R104 ;  /* 0x000000321068723c */ /* 0x040fe20000001868 */
[----:B------:R-:W-:Y:S02]  /*59f0*/  FMUL.FTZ R81, R83, c[0x0][0x2ec] ;  /* 0x0000bb0053517a20 */ /* 0x000fe40000410000 */
[C---:B---3--:R-:W-:Y:S02]  /*5a00*/  FFMA.FTZ R84, R0.reuse, R162, R84 ;  /* 0x000000a200547223 */ /* 0x048fe40000010054 */
[----:B------:R-:W-:Y:S02]  /*5a10*/  FFMA.FTZ R87, R0, R164, R87 ;  /* 0x000000a400577223 */ /* 0x000fe40000010057 */
[----:B------:R-:W3:Y:S01]  /*5a20*/  MUFU.TANH R80, R80 ;  /* 0x0000005000507308 */ /* 0x000ee20000002400 */
[----:B------:R-:W-:Y:S01]  /*5a30*/  HMMA.16816.F32 R20, R16, R48, R20 ;  /* 0x000000301014723c */ /* 0x000fe20000001814 */
[----:B------:R-:W-:-:S02]  /*5a40*/  FMUL.FTZ R93, R93, c[0x0][0x2ec] ;  /* 0x0000bb005d5d7a20 */ /* 0x000fc40000410000 */
[----:B------:R-:W-:Y:S02]  /*5a50*/  FMUL.FTZ R92, R92, c[0x0][0x2ec] ;  /* 0x0000bb005c5c7a20 */ /* 0x000fe40000410000 */
[----:B------:R-:W-:Y:S02]  /*5a60*/  FMUL.FTZ R94, R94, c[0x0][0x2ec] ;  /* 0x0000bb005e5e7a20 */ /* 0x000fe40000410000 */
[----:B------:R-:W5:Y:S01]  /*5a70*/  MUFU.TANH R88, R88 ;  /* 0x0000005800587308 */ /* 0x000f620000002400 */
[----:B------:R-:W-:Y:S01]  /*5a80*/  HMMA.16816.F32 R76, R8, R68, R76 ;  /* 0x00000044084c723c */ /* 0x000fe2000000184c */
[----:B------:R-:W-:Y:S02]  /*5a90*/  FMUL.FTZ R53, R64, c[0x0][0x2ec] ;  /* 0x0000bb0040357a20 */ /* 0x000fe40000410000 */
[----:B-1----:R-:W-:Y:S02]  /*5aa0*/  FFMA.FTZ R85, R0, R162, R85 ;  /* 0x000000a200557223 */ /* 0x002fe40000010055 */
[----:B------:R-:W-:-:S02]  /*5ab0*/  FMUL.FTZ R52, R95, c[0x0][0x2ec] ;  /* 0x0000bb005f347a20 */ /* 0x000fc40000410000 */
[----:B------:R-:W1:Y:S01]  /*5ac0*/  MUFU.TANH R110, R110 ;  /* 0x0000006e006e7308 */ /* 0x000e620000002400 */
[----:B----4-:R-:W-:Y:S01]  /*5ad0*/  HMMA.16816.F32 R104, R12, R46, R104 ;  /* 0x0000002e0c68723c */ /* 0x010fe20000001868 */
[C---:B------:R-:W-:Y:S02]  /*5ae0*/  FFMA.FTZ R69, R0.reuse, R140, R113 ;  /* 0x0000008c00457223 */ /* 0x040fe40000010071 */
[C---:B------:R-:W-:Y:S02]  /*5af0*/  FFMA.FTZ R68, R0.reuse, R142, R114 ;  /* 0x0000008e00447223 */ /* 0x040fe40000010072 */
[----:B---3--:R-:W-:Y:S01]  /*5b00*/  FFMA.FTZ R80, R0, R166, R80 ;  /* 0x000000a600507223 */ /* 0x008fe20000010050 */
[----:B------:R-:W-:Y:S01]  /*5b10*/  FSEL R69, R69, -INF , !P5 ;  /* 0xff80000045457808 */ /* 0x000fe20006800000 */
[----:B------:R-:W3:Y:S01]  /*5b20*/  MUFU.TANH R90, R90 ;  /* 0x0000005a005a7308 */ /* 0x000ee20000002400 */
[----:B------:R-:W-:Y:S01]  /*5b30*/  HMMA.16816.F32 R72, R8, R70, R72 ;  /* 0x000000460848723c */ /* 0x000fe20000001848 */
[----:B------:R-:W-:Y:S01]  /*5b40*/  ISETP.GE.AND P5, PT, R147, R181, PT ;  /* 0x000000b59300720c */ /* 0x000fe20003fa6270 */
[----:B------:R-:W-:Y:S01]  /*5b50*/  FMUL.FTZ R48, R67, c[0x0][0x2ec] ;  /* 0x0000bb0043307a20 */ /* 0x000fe20000410000 */
[----:B------:R-:W-:Y:S01]  /*5b60*/  FSEL R68, R68, -INF , !P2 ;  /* 0xff80000044447808 */ /* 0x000fe20005000000 */
[----:B-----5:R-:W-:Y:S01]  /*5b70*/  FFMA.FTZ R88, R0, R158, R88 ;  /* 0x0000009e00587223 */ /* 0x020fe20000010058 */
[----:B------:R-:W-:-:S02]  /*5b80*/  FSEL R6, R6, -INF , !P5 ;  /* 0xff80000006067808 */ /* 0x000fc40006800000 */
[----:B------:R-:W-:Y:S01]  /*5b90*/  FFMA.FTZ R70, R0, R142, R199 ;  /* 0x0000008e00467223 */ /* 0x000fe200000100c7 */
[----:B------:R-:W-:Y:S01]  /*5ba0*/  HMMA.16816.F32 R20, R12, R44, R20 ;  /* 0x0000002c0c14723c */ /* 0x000fe20000001814 */
[----:B------:R-:W-:Y:S01]  /*5bb0*/  FMUL.FTZ R71, R77, c[0x0][0x2ec] ;  /* 0x0000bb004d477a20 */ /* 0x000fe20000410000 */
[----:B------:R-:W-:Y:S01]  /*5bc0*/  I2F R120, R178 ;  /* 0x000000b200787306 */ /* 0x000fe20000201400 */
[----:B------:R-:W-:Y:S01]  /*5bd0*/  FMUL.FTZ R76, R76, c[0x0][0x2ec] ;  /* 0x0000bb004c4c7a20 */ /* 0x000fe20000410000 */
[----:B------:R-:W-:Y:S01]  /*5be0*/  FSEL R70, R70, -INF , !P3 ;  /* 0xff80000046467808 */ /* 0x000fe20005800000 */
[----:B------:R-:W-:Y:S01]  /*5bf0*/  FMUL.FTZ R77, R78, c[0x0][0x2ec] ;  /* 0x0000bb004e4d7a20 */ /* 0x000fe20000410000 */
[-C--:B------:R-:W-:Y:S01]  /*5c00*/  ISETP.GE.AND P3, PT, R149, R181.reuse, PT ;  /* 0x000000b59500720c */ /* 0x080fe20003f66270 */
[----:B------:R-:W-:Y:S01]  /*5c10*/  FMUL.FTZ R78, R79, c[0x0][0x2ec] ;  /* 0x0000bb004f4e7a20 */ /* 0x000fe20000410000 */
[C---:B--2---:R-:W-:Y:S01]  /*5c20*/  HMMA.16816.F32 R60, R8.reuse, R32, R60 ;  /* 0x00000020083c723c */ /* 0x044fe2000000183c */
[-C--:B------:R-:W-:Y:S01]  /*5c30*/  ISETP.GE.AND P5, PT, R154, R181.reuse, PT ;  /* 0x000000b59a00720c */ /* 0x080fe20003fa6270 */
[----:B------:R-:W2:Y:S01]  /*5c40*/  MUFU.TANH R76, R76 ;  /* 0x0000004c004c7308 */ /* 0x000ea20000002400 */
[----:B------:R-:W-:Y:S01]  /*5c50*/  FSEL R7, R7, -INF , !P3 ;  /* 0xff80000007077808 */ /* 0x000fe20005800000 */
[----:B-1----:R-:W-:Y:S01]  /*5c60*/  FFMA.FTZ R110, R0, R156, R110 ;  /* 0x0000009c006e7223 */ /* 0x002fe2000001006e */
[-C--:B------:R-:W-:Y:S01]  /*5c70*/  ISETP.GE.AND P3, PT, R152, R181.reuse, PT ;  /* 0x000000b59800720c */ /* 0x080fe20003f66270 */
[----:B---3--:R-:W-:Y:S01]  /*5c80*/  FFMA.FTZ R90, R0, R158, R90 ;  /* 0x0000009e005a7223 */ /* 0x008fe2000001005a */
[----:B------:R-:W-:Y:S01]  /*5c90*/  ISETP.GE.AND P2, PT, R149, R180, PT ;  /* 0x000000b49500720c */ /* 0x000fe20003f46270 */
[C---:B------:R-:W-:Y:S01]  /*5ca0*/  HMMA.16816.F32 R24, R8.reuse, R34, R24 ;  /* 0x000000220818723c */ /* 0x040fe20000001818 */
[----:B------:R-:W-:Y:S01]  /*5cb0*/  FMUL.FTZ R72, R72, c[0x0][0x2ec] ;  /* 0x0000bb0048487a20 */ /* 0x000fe20000410000 */
[----:B------:R-:W1:Y:S01]  /*5cc0*/  MUFU.TANH R77, R77 ;  /* 0x0000004d004d7308 */ /* 0x000e620000002400 */
[----:B------:R-:W-:Y:S01]  /*5cd0*/  FMUL.FTZ R75, R75, c[0x0][0x2ec] ;  /* 0x0000bb004b4b7a20 */ /* 0x000fe20000410000 */
[----:B------:R-:W-:Y:S01]  /*5ce0*/  FSEL R241, R108, -INF , !P3 ;  /* 0xff8000006cf17808 */ /* 0x000fe20005800000 */
[----:B------:R-:W-:Y:S01]  /*5cf0*/  FMUL.FTZ R74, R74, c[0x0][0x2ec] ;  /* 0x0000bb004a4a7a20 */ /* 0x000fe20000410000 */
[-C--:B------:R-:W-:Y:S01]  /*5d00*/  ISETP.GE.AND P3, PT, R161, R181.reuse, PT ;  /* 0x000000b5a100720c */ /* 0x080fe20003f66270 */
[----:B------:R-:W-:Y:S01]  /*5d10*/  FMUL.FTZ R73, R73, c[0x0][0x2ec] ;  /* 0x0000bb0049497a20 */ /* 0x000fe20000410000 */
[C---:B------:R-:W-:Y:S01]  /*5d20*/  HMMA.16816.F32 R104, R8.reuse, R30, R104 ;  /* 0x0000001e0868723c */ /* 0x040fe20000001868 */
[----:B------:R-:W-:Y:S01]  /*5d30*/  FMUL.FTZ R32, R65, c[0x0][0x2ec] ;  /* 0x0000bb0041207a20 */ /* 0x000fe20000410000 */
[----:B------:R3:W4:Y:S01]  /*5d40*/  MUFU.TANH R79, R72 ;  /* 0x00000048004f7308 */ /* 0x0007220000002400 */
[----:B------:R-:W-:Y:S01]  /*5d50*/  FSEL R145, R91, -INF , !P3 ;  /* 0xff8000005b917808 */ /* 0x000fe20005800000 */
[----:B------:R-:W-:Y:S01]  /*5d60*/  FMUL.FTZ R33, R66, c[0x0][0x2ec] ;  /* 0x0000bb0042217a20 */ /* 0x000fe20000410000 */
[-C--:B------:R-:W-:Y:S01]  /*5d70*/  ISETP.GE.AND P3, PT, R167, R181.reuse, PT ;  /* 0x000000b5a700720c */ /* 0x080fe20003f66270 */
[-C--:B--2---:R-:W-:Y:S01]  /*5d80*/  FFMA.FTZ R76, R0, R168.reuse, R76 ;  /* 0x000000a8004c7223 */ /* 0x084fe2000001004c */
[----:B------:R-:W-:Y:S01]  /*5d90*/  FSEL R240, R99, -INF , !P5 ;  /* 0xff80000063f07808 */ /* 0x000fe20006800000 */
[----:B------:R-:W-:Y:S01]  /*5da0*/  HMMA.16816.F32 R20, R8, R28, R20 ;  /* 0x0000001c0814723c */ /* 0x000fe20000001814 */
[----:B------:R-:W-:Y:S01]  /*5db0*/  FMUL.FTZ R60, R60, c[0x0][0x2ec] ;  /* 0x0000bb003c3c7a20 */ /* 0x000fe20000410000 */
[----:B------:R2:W-:Y:S01]  /*5dc0*/  MUFU.TANH R112, R75 ;  /* 0x0000004b00707308 */ /* 0x0005e20000002400 */
[----:B------:R-:W-:Y:S01]  /*5dd0*/  FSEL R236, R80, -INF , !P3 ;  /* 0xff80000050ec7808 */ /* 0x000fe20005800000 */
[----:B------:R-:W-:Y:S01]  /*5de0*/  FMUL.FTZ R35, R61, c[0x0][0x2ec] ;  /* 0x0000bb003d237a20 */ /* 0x000fe20000410000 */
[-C--:B------:R-:W-:Y:S01]  /*5df0*/  ISETP.GE.AND P5, PT, R159, R181.reuse, PT ;  /* 0x000000b59f00720c */ /* 0x080fe20003fa6270 */
[----:B-1----:R-:W-:Y:S01]  /*5e00*/  FFMA.FTZ R77, R0, R168, R77 ;  /* 0x000000a8004d7223 */ /* 0x002fe2000001004d */
[-C--:B------:R-:W-:Y:S01]  /*5e10*/  ISETP.GE.AND P3, PT, R173, R181.reuse, PT ;  /* 0x000000b5ad00720c */ /* 0x080fe20003f66270 */
[----:B------:R-:W-:Y:S01]  /*5e20*/  FMUL.FTZ R25, R25, c[0x0][0x2ec] ;  /* 0x0000bb0019197a20 */ /* 0x000fe20000410000 */
[----:B------:R-:W-:Y:S01]  /*5e30*/  FSEL R242, R88, -INF , !P5 ;  /* 0xff80000058f27808 */ /* 0x000fe20006800000 */
[C---:B---3--:R-:W-:Y:S01]  /*5e40*/  FFMA.FTZ R72, R0.reuse, R150, R97 ;  /* 0x0000009600487223 */ /* 0x048fe20000010061 */
[----:B------:R-:W1:Y:S01]  /*5e50*/  MUFU.TANH R93, R93 ;  /* 0x0000005d005d7308 */ /* 0x000e620000002400 */
[----:B----4-:R-:W-:Y:S01]  /*5e60*/  FFMA.FTZ R79, R0, R172, R79 ;  /* 0x000000ac004f7223 */ /* 0x010fe2000001004f */
[-C--:B------:R-:W-:Y:S01]  /*5e70*/  ISETP.GE.AND P5, PT, R165, R181.reuse, PT ;  /* 0x000000b5a500720c */ /* 0x080fe20003fa6270 */
[----:B------:R-:W-:Y:S01]  /*5e80*/  FMUL.FTZ R18, R24, c[0x0][0x2ec] ;  /* 0x0000bb0018127a20 */ /* 0x000fe20000410000 */
[----:B------:R-:W-:Y:S01]  /*5e90*/  FSEL R72, R72, -INF , !P4 ;  /* 0xff80000048487808 */ /* 0x000fe20006000000 */
[----:B------:R-:W-:Y:S01]  /*5ea0*/  FMUL.FTZ R15, R104, c[0x0][0x2ec] ;  /* 0x0000bb00680f7a20 */ /* 0x000fe20000410000 */
[----:B------:R-:W-:Y:S01]  /*5eb0*/  ISETP.GE.AND P4, PT, R155, R180, PT ;  /* 0x000000b49b00720c */ /* 0x000fe20003f86270 */
[----:B--2---:R-:W-:Y:S01]  /*5ec0*/  FFMA.FTZ R75, R0, R150, R96 ;  /* 0x00000096004b7223 */ /* 0x004fe20000010060 */
[----:B------:R-:W2:Y:S01]  /*5ed0*/  MUFU.TANH R86, R86 ;  /* 0x0000005600567308 */ /* 0x000ea20000002400 */
[----:B------:R-:W-:Y:S01]  /*5ee0*/  FMUL.FTZ R17, R63, c[0x0][0x2ec] ;  /* 0x0000bb003f117a20 */ /* 0x000fe20000410000 */
[----:B------:R-:W-:Y:S01]  /*5ef0*/  FSEL R237, R89, -INF , !P4 ;  /* 0xff80000059ed7808 */ /* 0x000fe20006000000 */
[----:B------:R-:W-:Y:S01]  /*5f00*/  FMUL.FTZ R13, R26, c[0x0][0x2ec] ;  /* 0x0000bb001a0d7a20 */ /* 0x000fe20000410000 */
[----:B------:R-:W-:Y:S01]  /*5f10*/  FSEL R75, R75, -INF , !P6 ;  /* 0xff8000004b4b7808 */ /* 0x000fe20007000000 */
[----:B------:R-:W-:Y:S01]  /*5f20*/  FMUL.FTZ R62, R62, c[0x0][0x2ec] ;  /* 0x0000bb003e3e7a20 */ /* 0x000fe20000410000 */
[-C--:B------:R-:W-:Y:S01]  /*5f30*/  ISETP.GE.AND P6, PT, R155, R181.reuse, PT ;  /* 0x000000b59b00720c */ /* 0x080fe20003fc6270 */
[----:B------:R-:W-:Y:S01]  /*5f40*/  FMUL.FTZ R9, R21, c[0x0][0x2ec] ;  /* 0x0000bb0015097a20 */ /* 0x000fe20000410000 */
[----:B------:R3:W4:Y:S01]  /*5f50*/  MUFU.TANH R103, R74 ;  /* 0x0000004a00677308 */ /* 0x0007220000002400 */
[----:B------:R-:W-:Y:S01]  /*5f60*/  ISETP.GE.AND P4, PT, R163, R180, PT ;  /* 0x000000b4a300720c */ /* 0x000fe20003f86270 */
[----:B-1----:R-:W-:Y:S01]  /*5f70*/  FFMA.FTZ R93, R0, R120, R93 ;  /* 0x00000078005d7223 */ /* 0x002fe2000001005d */
[----:B------:R-:W-:Y:S01]  /*5f80*/  FSEL R243, R111, -INF , !P6 ;  /* 0xff8000006ff37808 */ /* 0x000fe20007000000 */
[----:B------:R-:W-:Y:S01]  /*5f90*/  FMUL.FTZ R14, R27, c[0x0][0x2ec] ;  /* 0x0000bb001b0e7a20 */ /* 0x000fe20000410000 */
[-C--:B------:R-:W-:Y:S01]  /*5fa0*/  ISETP.GE.AND P6, PT, R163, R181.reuse, PT ;  /* 0x000000b5a300720c */ /* 0x080fe20003fc6270 */
[----:B------:R-:W-:Y:S01]  /*5fb0*/  FMUL.FTZ R10, R22, c[0x0][0x2ec] ;  /* 0x0000bb00160a7a20 */ /* 0x000fe20000410000 */
[----:B------:R-:W-:Y:S01]  /*5fc0*/  FSEL R150, R85, -INF , !P4 ;  /* 0xff80000055967808 */ /* 0x000fe20006000000 */
[----:B------:R-:W1:Y:S01]  /*5fd0*/  MUFU.TANH R81, R81 ;  /* 0x0000005100517308 */ /* 0x000e620000002400 */
[----:B------:R-:W-:Y:S01]  /*5fe0*/  ISETP.GE.AND P4, PT, R169, R180, PT ;  /* 0x000000b4a900720c */ /* 0x000fe20003f86270 */
[----:B--2---:R-:W-:Y:S01]  /*5ff0*/  FFMA.FTZ R86, R0, R160, R86 ;  /* 0x000000a000567223 */ /* 0x004fe20000010056 */
[----:B------:R-:W-:Y:S01]  /*6000*/  FSEL R164, R79, -INF , !P3 ;  /* 0xff8000004fa47808 */ /* 0x000fe20005800000 */
[----:B------:R-:W-:Y:S01]  /*6010*/  FMUL.FTZ R11, R23, c[0x0][0x2ec] ;  /* 0x0000bb00170b7a20 */ /* 0x000fe20000410000 */
[-C--:B------:R-:W-:Y:S01]  /*6020*/  ISETP.GE.AND P3, PT, R178, R181.reuse, PT ;  /* 0x000000b5b200720c */ /* 0x080fe20003f66270 */
[----:B------:R-:W-:Y:S01]  /*6030*/  FMUL.FTZ R20, R20, c[0x0][0x2ec] ;  /* 0x0000bb0014147a20 */ /* 0x000fe20000410000 */
[----:B------:R-:W-:Y:S01]  /*6040*/  FSEL R147, R87, -INF , !P5 ;  /* 0xff80000057937808 */ /* 0x000fe20006800000 */
[----:B---3--:R-:W-:Y:S01]  /*6050*/  FFMA.FTZ R74, R0, R146, R203 ;  /* 0x00000092004a7223 */ /* 0x008fe200000100cb */
[----:B------:R-:W2:Y:S01]  /*6060*/  MUFU.TANH R71, R71 ;  /* 0x0000004700477308 */ /* 0x000ea20000002400 */
[----:B------:R-:W-:Y:S01]  /*6070*/  FSEL R146, R84, -INF , !P6 ;  /* 0xff80000054927808 */ /* 0x000fe20007000000 */
[----:B------:R-:W-:Y:S01]  /*6080*/  FMUL.FTZ R67, R106, c[0x0][0x2ec] ;  /* 0x0000bb006a437a20 */ /* 0x000fe20000410000 */
[----:B------:R-:W-:Y:S01]  /*6090*/  ISETP.GE.AND P6, PT, R169, R181, PT ;  /* 0x000000b5a900720c */ /* 0x000fe20003fc6270 */
[----:B------:R-:W-:Y:S01]  /*60a0*/  FMUL.FTZ R65, R107, c[0x0][0x2ec] ;  /* 0x0000bb006b417a20 */ /* 0x000fe20000410000 */
[----:B------:R-:W-:Y:S01]  /*60b0*/  FSEL R74, R74, -INF , !P1 ;  /* 0xff8000004a4a7808 */ /* 0x000fe20004800000 */
[----:B----4-:R-:W-:Y:S01]  /*60c0*/  FFMA.FTZ R103, R0, R172, R103 ;  /* 0x000000ac00677223 */ /* 0x010fe20000010067 */
[----:B------:R-:W-:Y:S01]  /*60d0*/  ISETP.GE.AND P1, PT, R154, R180, PT ;  /* 0x000000b49a00720c */ /* 0x000fe20003f26270 */
[----:B------:R-:W3:Y:S01]  /*60e0*/  MUFU.TANH R34, R60 ;  /* 0x0000003c00227308 */ /* 0x000ee20000002400 */
[C---:B-1----:R-:W-:Y:S01]  /*60f0*/  FFMA.FTZ R81, R0.reuse, R166, R81 ;  /* 0x000000a600517223 */ /* 0x042fe20000010051 */
[----:B------:R-:W-:Y:S01]  /*6100*/  FSEL R166, R77, -INF , !P4 ;  /* 0xff8000004da67808 */ /* 0x000fe20006000000 */
[----:B------:R-:W-:Y:S01]  /*6110*/  FFMA.FTZ R112, R0, R174, R112 ;  /* 0x000000ae00707223 */ /* 0x000fe20000010070 */
[----:B------:R-:W-:Y:S01]  /*6120*/  FSEL R238, R109, -INF , !P1 ;  /* 0xff8000006dee7808 */ /* 0x000fe20004800000 */
[----:B------:R-:W-:Y:S01]  /*6130*/  FMUL.FTZ R105, R105, c[0x0][0x2ec] ;  /* 0x0000bb0069697a20 */ /* 0x000fe20000410000 */
[----:B------:R-:W-:-:S02]  /*6140*/  ISETP.GE.AND P1, PT, R159, R180, PT ;  /* 0x000000b49f00720c */ /* 0x000fc40003f26270 */
[----:B------:R-:W1:Y:S01]  /*6150*/  MUFU.TANH R78, R78 ;  /* 0x0000004e004e7308 */ /* 0x000e620000002400 */
[----:B------:R-:W-:Y:S01]  /*6160*/  ISETP.GE.AND P4, PT, R175, R180, PT ;  /* 0x000000b4af00720c */ /* 0x000fe20003f86270 */
[C---:B--2---:R-:W-:Y:S01]  /*6170*/  FFMA.FTZ R71, R0.reuse, R170, R71 ;  /* 0x000000aa00477223 */ /* 0x044fe20000010047 */
[----:B------:R-:W-:Y:S02]  /*6180*/  ISETP.GE.AND P5, PT, R171, R181, PT ;  /* 0x000000b5ab00720c */ /* 0x000fe40003fa6270 */
[----:B------:R-:W-:Y:S02]  /*6190*/  IADD3 R203, R219, 0x4000, RZ ;  /* 0x00004000dbcb7810 */ /* 0x000fe40007ffe0ff */
[----:B------:R-:W-:Y:S01]  /*61a0*/  FSEL R162, R71, -INF , !P5 ;  /* 0xff80000047a27808 */ /* 0x000fe20006800000 */
[----:B------:R2:W4:Y:S01]  /*61b0*/  MUFU.TANH R83, R73 ;  /* 0x0000004900537308 */ /* 0x0005220000002400 */
[----:B---3--:R-:W-:Y:S01]  /*61c0*/  FFMA.FTZ R34, R0, R183, R34 ;  /* 0x000000b700227223 */ /* 0x008fe20000010022 */
[----:B------:R-:W-:-:S02]  /*61d0*/  ISETP.GE.AND P5, PT, R177, R181, PT ;  /* 0x000000b5b100720c */ /* 0x000fc40003fa6270 */
[----:B------:R-:W-:-:S04]  /*61e0*/  IADD3 R199, R219, 0x6000, RZ ;  /* 0x00006000dbc77810 */ /* 0x000fc80007ffe0ff */
[----:B------:R-:W3:Y:S01]  /*61f0*/  MUFU.TANH R92, R92 ;  /* 0x0000005c005c7308 */ /* 0x000ee20000002400 */
[----:B-1----:R-:W-:Y:S01]  /*6200*/  FFMA.FTZ R78, R0, R170, R78 ;  /* 0x000000aa004e7223 */ /* 0x002fe2000001004e */
[----:B------:R-:W-:Y:S02]  /*6210*/  FSEL R170, R112, -INF , !P4 ;  /* 0xff80000070aa7808 */ /* 0x000fe40006000000 */
[----:B------:R-:W-:Y:S01]  /*6220*/  ISETP.GE.AND P4, PT, R182, R180, PT ;  /* 0x000000b4b600720c */ /* 0x000fe20003f86270 */
[----:B--2---:R-:W-:-:S03]  /*6230*/  FFMA.FTZ R73, R0, R148, R98 ;  /* 0x0000009400497223 */ /* 0x004fc60000010062 */
[----:B------:R-:W1:Y:S01]  /*6240*/  MUFU.TANH R12, R25 ;  /* 0x00000019000c7308 */ /* 0x000e620000002400 */
[----:B------:R-:W-:Y:S01]  /*6250*/  FSEL R148, R90, -INF , !P1 ;  /* 0xff8000005a947808 */ /* 0x000fe20004800000 */
[----:B----4-:R-:W-:Y:S01]  /*6260*/  FFMA.FTZ R83, R0, R174, R83 ;  /* 0x000000ae00537223 */ /* 0x010fe20000010053 */
[-C--:B------:R-:W-:Y:S02]  /*6270*/  ISETP.GE.AND P1, PT, R165, R180.reuse, PT ;  /* 0x000000b4a500720c */ /* 0x080fe40003f26270 */
[----:B------:R-:W-:Y:S02]  /*6280*/  FSEL R73, R73, -INF , !P2 ;  /* 0xff80000049497808 */ /* 0x000fe40005000000 */
[----:B------:R-:W-:Y:S01]  /*6290*/  ISETP.GE.AND P2, PT, R152, R180, PT ;  /* 0x000000b49800720c */ /* 0x000fe20003f46270 */
[----:B------:R-:W2:Y:S01]  /*62a0*/  MUFU.TANH R94, R94 ;  /* 0x0000005e005e7308 */ /* 0x000ea20000002400 */
[----:B------:R-:W-:Y:S01]  /*62b0*/  FSEL R153, R82, -INF , !P1 ;  /* 0xff80000052997808 */ /* 0x000fe20004800000 */
[----:B---3--:R-:W-:Y:S01]  /*62c0*/  FFMA.FTZ R92, R0, R176, R92 ;  /* 0x000000b0005c7223 */ /* 0x008fe2000001005c */
[----:B------:R-:W-:-:S02]  /*62d0*/  FSEL R239, R110, -INF , !P2 ;  /* 0xff8000006eef7808 */ /* 0x000fc40005000000 */
[----:B------:R-:W-:Y:S02]  /*62e0*/  ISETP.GE.AND P2, PT, R161, R180, PT ;  /* 0x000000b4a100720c */ /* 0x000fe40003f46270 */
[----:B------:R-:W-:Y:S01]  /*62f0*/  FSEL R161, R76, -INF , !P6 ;  /* 0xff8000004ca17808 */ /* 0x000fe20007000000 */
[----:B------:R-:W-:Y:S01]  /*6300*/  I2F R121, R182 ;  /* 0x000000b600797306 */ /* 0x000fe20000201400 */
[-C--:B------:R-:W-:Y:S01]  /*6310*/  ISETP.GE.AND P6, PT, R175, R181.reuse, PT ;  /* 0x000000b5af00720c */ /* 0x080fe20003fc6270 */
[----:B-1----:R-:W-:Y:S01]  /*6320*/  FFMA.FTZ R12, R0, R190, R12 ;  /* 0x000000be000c7223 */ /* 0x002fe2000001000c */
[----:B------:R-:W-:Y:S02]  /*6330*/  FSEL R175, R93, -INF , !P3 ;  /* 0xff8000005daf7808 */ /* 0x000fe40005800000 */
[----:B------:R-:W-:Y:S02]  /*6340*/  FSEL R149, R86, -INF , !P2 ;  /* 0xff80000056957808 */ /* 0x000fe40005000000 */
[----:B------:R-:W-:Y:S01]  /*6350*/  ISETP.GE.AND P3, PT, R186, R181, PT ;  /* 0x000000b5ba00720c */ /* 0x000fe20003f66270 */
[----:B------:R-:W1:Y:S01]  /*6360*/  MUFU.TANH R53, R53 ;  /* 0x0000003500357308 */ /* 0x000e620000002400 */
[----:B------:R-:W-:Y:S01]  /*6370*/  ISETP.GE.AND P2, PT, R167, R180, PT ;  /* 0x000000b4a700720c */ /* 0x000fe20003f46270 */
[----:B--2---:R-:W-:Y:S01]  /*6380*/  FFMA.FTZ R94, R0, R176, R94 ;  /* 0x000000b0005e7223 */ /* 0x004fe2000001005e */
[----:B------:R-:W-:-:S02]  /*6390*/  ISETP.GE.AND P1, PT, R171, R180, PT ;  /* 0x000000b4ab00720c */ /* 0x000fc40003f26270 */
[----:B------:R-:W-:Y:S02]  /*63a0*/  FSEL R160, R34, -INF , !P3 ;  /* 0xff80000022a07808 */ /* 0x000fe40005800000 */
[----:B------:R-:W-:Y:S01]  /*63b0*/  FSEL R154, R81, -INF , !P2 ;  /* 0xff800000519a7808 */ /* 0x000fe20005000000 */
[----:B------:R-:W2:Y:S01]  /*63c0*/  MUFU.TANH R32, R32 ;  /* 0x0000002000207308 */ /* 0x000ea20000002400 */
[----:B------:R-:W-:Y:S02]  /*63d0*/  FSEL R167, R78, -INF , !P1 ;  /* 0xff8000004ea77808 */ /* 0x000fe40004800000 */
[----:B------:R-:W-:Y:S02]  /*63e0*/  ISETP.GE.AND P3, PT, R192, R181, PT ;  /* 0x000000b5c000720c */ /* 0x000fe40003f66270 */
[-C--:B------:R-:W-:Y:S02]  /*63f0*/  ISETP.GE.AND P2, PT, R173, R180.reuse, PT ;  /* 0x000000b4ad00720c */ /* 0x080fe40003f46270 */
[----:B------:R-:W-:Y:S01]  /*6400*/  ISETP.GE.AND P1, PT, R177, R180, PT ;  /* 0x000000b4b100720c */ /* 0x000fe20003f26270 */
[----:B------:R-:W3:Y:S01]  /*6410*/  MUFU.TANH R15, R15 ;  /* 0x0000000f000f7308 */ /* 0x000ee20000002400 */
[----:B------:R-:W-:Y:S01]  /*6420*/  FSEL R163, R83, -INF , !P6 ;  /* 0xff80000053a37808 */ /* 0x000fe20007000000 */
[----:B-1----:R-:W-:Y:S01]  /*6430*/  FFMA.FTZ R53, R0, R121, R53 ;  /* 0x0000007900357223 */ /* 0x002fe20000010035 */
[----:B------:R-:W-:-:S02]  /*6440*/  FSEL R176, R92, -INF , !P5 ;  /* 0xff8000005cb07808 */ /* 0x000fc40006800000 */
[----:B------:R-:W-:Y:S02]  /*6450*/  FSEL R157, R12, -INF , !P3 ;  /* 0xff8000000c9d7808 */ /* 0x000fe40005800000 */
[----:B------:R-:W-:Y:S01]  /*6460*/  FSEL R169, R103, -INF , !P2 ;  /* 0xff80000067a97808 */ /* 0x000fe20005000000 */
[----:B------:R-:W1:Y:S01]  /*6470*/  MUFU.TANH R52, R52 ;  /* 0x0000003400347308 */ /* 0x000e620000002400 */
[----:B--2---:R-:W-:Y:S01]  /*6480*/  FFMA.FTZ R32, R0, R179, R32 ;  /* 0x000000b300207223 */ /* 0x004fe20000010020 */
[-C--:B------:R-:W-:Y:S02]  /*6490*/  ISETP.GE.AND P6, PT, R182, R181.reuse, PT ;  /* 0x000000b5b600720c */ /* 0x080fe40003fc6270 */
[----:B------:R-:W-:Y:S02]  /*64a0*/  ISETP.GE.AND P5, PT, R184, R181, PT ;  /* 0x000000b5b800720c */ /* 0x000fe40003fa6270 */
[----:B------:R-:W-:Y:S02]  /*64b0*/  FSEL R172, R94, -INF , !P1 ;  /* 0xff8000005eac7808 */ /* 0x000fe40004800000 */
[----:B------:R-:W2:Y:S01]  /*64c0*/  MUFU.TANH R33, R33 ;  /* 0x0000002100217308 */ /* 0x000ea20000002400 */
[----:B---3--:R-:W-:Y:S01]  /*64d0*/  FFMA.FTZ R15, R0, R101, R15 ;  /* 0x00000065000f7223 */ /* 0x008fe2000001000f */
[----:B------:R-:W-:-:S02]  /*64e0*/  ISETP.GE.AND P3, PT, R195, R181, PT ;  /* 0x000000b5c300720c */ /* 0x000fc40003f66270 */
[-C--:B------:R-:W-:Y:S02]  /*64f0*/  ISETP.GE.AND P2, PT, R178, R180.reuse, PT ;  /* 0x000000b4b200720c */ /* 0x080fe40003f46270 */
[----:B------:R-:W-:Y:S02]  /*6500*/  ISETP.GE.AND P1, PT, R184, R180, PT ;  /* 0x000000b4b800720c */ /* 0x000fe40003f26270 */
[----:B------:R-:W3:Y:S01]  /*6510*/  MUFU.TANH R48, R48 ;  /* 0x0000003000307308 */ /* 0x000ee20000002400 */
[----:B-1----:R-:W-:Y:S01]  /*6520*/  FFMA.FTZ R52, R0, R120, R52 ;  /* 0x0000007800347223 */ /* 0x002fe20000010034 */
[----:B------:R-:W-:Y:S02]  /*6530*/  FSEL R174, R53, -INF , !P6 ;  /* 0xff80000035ae7808 */ /* 0x000fe40007000000 */
[----:B------:R-:W-:Y:S02]  /*6540*/  FSEL R173, R32, -INF , !P5 ;  /* 0xff80000020ad7808 */ /* 0x000fe40006800000 */
[----:B------:R-:W-:-:S02]  /*6550*/  FSEL R142, R15, -INF , !P3 ;  /* 0xff8000000f8e7808 */ /* 0x000fc40005800000 */
[----:B------:R-:W1:Y:S01]  /*6560*/  MUFU.TANH R35, R35 ;  /* 0x0000002300237308 */ /* 0x000e620000002400 */
[----:B--2---:R-:W-:Y:S01]  /*6570*/  FFMA.FTZ R33, R0, R121, R33 ;  /* 0x0000007900217223 */ /* 0x004fe20000010021 */
[----:B------:R-:W-:Y:S02]  /*6580*/  FSEL R171, R52, -INF , !P2 ;  /* 0xff80000034ab7808 */ /* 0x000fe40005000000 */
[----:B------:R-:W-:Y:S02]  /*6590*/  ISETP.GE.AND P6, PT, R188, R181, PT ;  /* 0x000000b5bc00720c */ /* 0x000fe40003fc6270 */
[----:B------:R-:W-:Y:S02]  /*65a0*/  FSEL R168, R33, -INF , !P4 ;  /* 0xff80000021a87808 */ /* 0x000fe40006000000 */
[----:B------:R-:W2:Y:S01]  /*65b0*/  MUFU.TANH R18, R18 ;  /* 0x0000001200127308 */ /* 0x000ea20000002400 */
[----:B---3--:R-:W-:Y:S01]  /*65c0*/  FFMA.FTZ R48, R0, R179, R48 ;  /* 0x000000b300307223 */ /* 0x008fe20000010030 */
[----:B------:R-:W-:-:S02]  /*65d0*/  ISETP.GE.AND P5, PT, R189, R181, PT ;  /* 0x000000b5bd00720c */ /* 0x000fc40003fa6270 */
[----:B------:R-:W-:Y:S02]  /*65e0*/  ISETP.GT.AND P3, PT, R230, R224, PT ;  /* 0x000000e0e600720c */ /* 0x000fe40003f64270 */
[----:B------:R-:W-:Y:S02]  /*65f0*/  FSEL R165, R48, -INF , !P1 ;  /* 0xff80000030a57808 */ /* 0x000fe40004800000 */
[----:B------:R-:W3:Y:S01]  /*6600*/  MUFU.TANH R16, R62 ;  /* 0x0000003e00107308 */ /* 0x000ee20000002400 */
[----:B-1----:R-:W-:Y:S01]  /*6610*/  FFMA.FTZ R35, R0, R185, R35 ;  /* 0x000000b900237223 */ /* 0x002fe20000010023 */
[-C--:B------:R-:W-:Y:S02]  /*6620*/  ISETP.GE.AND P2, PT, R186, R180.reuse, PT ;  /* 0x000000b4ba00720c */ /* 0x080fe40003f46270 */
[-C--:B------:R-:W-:Y:S02]  /*6630*/  ISETP.GE.AND P4, PT, R188, R180.reuse, PT ;  /* 0x000000b4bc00720c */ /* 0x080fe40003f86270 */
[----:B------:R-:W-:-:S02]  /*6640*/  ISETP.GE.AND P1, PT, R189, R180, PT ;  /* 0x000000b4bd00720c */ /* 0x000fc40003f26270 */
[----:B------:R-:W1:Y:S01]  /*6650*/  MUFU.TANH R17, R17 ;  /* 0x0000001100117308 */ /* 0x000e620000002400 */
[----:B--2---:R-:W-:Y:S01]  /*6660*/  FFMA.FTZ R18, R0, R187, R18 ;  /* 0x000000bb00127223 */ /* 0x004fe20000010012 */
[----:B------:R-:W-:Y:S02]  /*6670*/  FSEL R159, R35, -INF , !P6 ;  /* 0xff800000239f7808 */ /* 0x000fe40007000000 */
[----:B------:R-:W-:Y:S02]  /*6680*/  ISETP.GE.AND P6, PT, R193, R181, PT ;  /* 0x000000b5c100720c */ /* 0x000fe40003fc6270 */
[----:B------:R-:W-:Y:S02]  /*6690*/  FSEL R158, R18, -INF , !P5 ;  /* 0xff800000129e7808 */ /* 0x000fe40006800000 */
[----:B------:R-:W2:Y:S01]  /*66a0*/  MUFU.TANH R13, R13 ;  /* 0x0000000d000d7308 */ /* 0x000ea20000002400 */
[----:B---3--:R-:W-:Y:S01]  /*66b0*/  FFMA.FTZ R16, R0, R183, R16 ;  /* 0x000000b700107223 */ /* 0x008fe20000010010 */
[----:B------:R-:W-:-:S04]  /*66c0*/  ISETP.GE.AND P5, PT, R194, R181, PT ;  /* 0x000000b5c200720c */ /* 0x000fc80003fa6270 */
[----:B------:R-:W-:Y:S02]  /*66d0*/  FSEL R156, R16, -INF , !P2 ;  /* 0xff800000109c7808 */ /* 0x000fe40005000000 */
[----:B------:R-:W3:Y:S01]  /*66e0*/  MUFU.TANH R8, R20 ;  /* 0x0000001400087308 */ /* 0x000ee20000002400 */
        /* <DEDUP_REMOVED lines=8> */
[----:B---3--:R-:W-:Y:S01]  /*6770*/  FFMA.FTZ R8, R0, R191, R8 ;  /* 0x000000bf00087223 */ /* 0x008fe20000010008 */
[----:B------:R-:W-:-:S04]  /*6780*/  ISETP.GE.AND P1, PT, R194, R180, PT ;  /* 0x000000b4c200720c */ /* 0x000fc80003f26270 */
[----:B------:R-:W-:Y:S01]  /*6790*/  FSEL R144, R8, -INF , !P6 ;  /* 0xff80000008907808 */ /* 0x000fe20007000000 */
[C---:B------:R-:W-:Y:S01]  /*67a0*/  FFMA.FTZ R8, R0.reuse, R132, R102 ;  /* 0x0000008400087223 */ /* 0x040fe20000010066 */
[----:B------:R-:W3:Y:S01]  /*67b0*/  MUFU.TANH R10, R10 ;  /* 0x0000000a000a7308 */ /* 0x000ee20000002400 */
[----:B-1----:R-:W-:Y:S01]  /*67c0*/  FFMA.FTZ R9, R0, R100, R9 ;  /* 0x0000006400097223 */ /* 0x002fe20000010009 */
[----:B------:R-:W-:-:S04]  /*67d0*/  ISETP.GE.AND P6, PT, R133, R181, PT ;  /* 0x000000b58500720c */ /* 0x000fc80003fc6270 */
[----:B------:R-:W-:Y:S01]  /*67e0*/  FSEL R143, R9, -INF , !P5 ;  /* 0xff800000098f7808 */ /* 0x000fe20006800000 */
[C---:B------:R-:W-:Y:S01]  /*67f0*/  FFMA.FTZ R9, R0.reuse, R132, R198 ;  /* 0x0000008400097223 */ /* 0x040fe200000100c6 */
[----:B------:R-:W1:Y:S01]  /*6800*/  MUFU.TANH R11, R11 ;  /* 0x0000000b000b7308 */ /* 0x000e620000002400 */
[----:B--2---:R-:W-:Y:S01]  /*6810*/  FFMA.FTZ R14, R0, R190, R14 ;  /* 0x000000be000e7223 */ /* 0x004fe2000001000e */
[----:B------:R-:W-:Y:S02]  /*6820*/  ISETP.GE.AND P5, PT, R197, R181, PT ;  /* 0x000000b5c500720c */ /* 0x000fe40003fa6270 */
[----:B------:R-:W-:Y:S02]  /*6830*/  IADD3 R198, R219, 0x6800, RZ ;  /* 0x00006800dbc67810 */ /* 0x000fe40007ffe0ff */
[----:B------:R-:W-:Y:S02]  /*6840*/  FSEL R151, R14, -INF , !P2 ;  /* 0xff8000000e977808 */ /* 0x000fe40005000000 */
[----:B------:R-:W2:Y:S01]  /*6850*/  MUFU.TANH R140, R105 ;  /* 0x00000069008c7308 */ /* 0x000ea20000002400 */
[----:B---3--:R-:W-:Y:S01]  /*6860*/  FFMA.FTZ R10, R0, R191, R10 ;  /* 0x000000bf000a7223 */ /* 0x008fe2000001000a */
[----:B------:R-:W-:Y:S01]  /*6870*/  BAR.SYNC.DEFER_BLOCKING 0x0 ;  /* 0x0000000000007b1d */ /* 0x000fe20000010000 */
[----:B------:R-:W-:-:S02]  /*6880*/  ISETP.GE.AND P2, PT, R195, R180, PT ;  /* 0x000000b4c300720c */ /* 0x000fc40003f46270 */
[----:B------:R-:W-:Y:S02]  /*6890*/  FSEL R9, R9, -INF , !P6 ;  /* 0xff80000009097808 */ /* 0x000fe40007000000 */
[----:B------:R-:W-:Y:S01]  /*68a0*/  FSEL R139, R10, -INF , !P4 ;  /* 0xff8000000a8b7808 */ /* 0x000fe20006000000 */
[----:B------:R-:W3:Y:S01]  /*68b0*/  MUFU.TANH R67, R67 ;  /* 0x0000004300437308 */ /* 0x000ee20000002400 */
[----:B-1----:R-:W-:Y:S01]  /*68c0*/  FFMA.FTZ R11, R0, R100, R11 ;  /* 0x00000064000b7223 */ /* 0x002fe2000001000b */
[----:B------:R-:W-:-:S04]  /*68d0*/  ISETP.GE.AND P4, PT, R133, R180, PT ;  /* 0x000000b48500720c */ /* 0x000fc80003f86270 */
[----:B------:R-:W-:Y:S02]  /*68e0*/  FSEL R138, R11, -INF , !P1 ;  /* 0xff8000000b8a7808 */ /* 0x000fe40004800000 */
[----:B------:R-:W1:Y:S01]  /*68f0*/  MUFU.TANH R65, R65 ;  /* 0x0000004100417308 */ /* 0x000e620000002400 */
[----:B--2---:R-:W-:Y:S01]  /*6900*/  FFMA.FTZ R140, R0, R196, R140 ;  /* 0x000000c4008c7223 */ /* 0x004fe2000001008c */
[----:B------:R-:W-:Y:S02]  /*6910*/  ISETP.GE.AND P1, PT, R197, R180, PT ;  /* 0x000000b4c500720c */ /* 0x000fe40003f26270 */
[----:B------:R-:W-:Y:S02]  /*6920*/  IADD3 R197, R219, 0x7000, RZ ;  /* 0x00007000dbc57810 */ /* 0x000fe40007ffe0ff */
[----:B------:R-:W-:Y:S01]  /*6930*/  FSEL R8, R8, -INF , !P4 ;  /* 0xff80000008087808 */ /* 0x000fe20006000000 */
[----:B---3--:R-:W-:Y:S01]  /*6940*/  FFMA.FTZ R67, R0, R101, R67 ;  /* 0x0000006500437223 */ /* 0x008fe20000010043 */
[----:B------:R-:W-:-:S04]  /*6950*/  FSEL R140, R140, -INF , !P5 ;  /* 0xff8000008c8c7808 */ /* 0x000fc80006800000 */
[----:B------:R-:W-:Y:S01]  /*6960*/  FSEL R67, R67, -INF , !P2 ;  /* 0xff80000043437808 */ /* 0x000fe20005000000 */
[----:B-1----:R-:W-:Y:S01]  /*6970*/  FFMA.FTZ R65, R0, R196, R65 ;  /* 0x000000c400417223 */ /* 0x002fe20000010041 */
[----:B------:R-:W-:-:S04]  /*6980*/  IADD3 R196, R219, 0x7800, RZ ;  /* 0x00007800dbc47810 */ /* 0x000fc80007ffe0ff */
[----:B------:R-:W-:Y:S01]  /*6990*/  FSEL R65, R65, -INF , !P1 ;  /* 0xff80000041417808 */ /* 0x000fe20004800000 */
[----:B------:R-:W-:Y:S05]  /*69a0*/  @!P3 BRA `(.L_x_3681) ;  /* 0x00000e200000b947 */ /* 0x000fea0003800000 */
[----:B------:R-:W-:Y:S05]  /*69b0*/  @!P0 BRA `(.L_x_3682) ;  /* 0x0000039000008947 */ /* 0x000fea0003800000 */
[----:B------:R-:W1:Y:S01]  /*69c0*/  I2F.RP R16, R39 ;  /* 0x0000002700107306 */ /* 0x000e620000209400 */
[----:B------:R-:W-:Y:S02]  /*69d0*/  IABS R13, R41 ;  /* 0x00000029000d7213 */ /* 0x000fe40000000000 */
[C---:B------:R-:W-:Y:S02]  /*69e0*/  IADD3 R15, R41.reuse, -0x80, RZ ;  /* 0xffffff80290f7810 */ /* 0x040fe40007ffe0ff */
[----:B------:R-:W-:Y:S02]  /*69f0*/  LOP3.LUT R41, R41, c[0x0][0x2d0], RZ, 0x3c, !PT ;  /* 0x0000b40029297a12 */ /* 0x000fe400078e3cff */
[----:B------:R-:W-:Y:S02]  /*6a00*/  IABS R11, R15 ;  /* 0x0000000f000b7213 */ /* 0x000fe40000000000 */
        /* <DEDUP_REMOVED lines=52> */
.L_x_3682:
[----:B------:R-:W-:-:S04]  /*6d50*/  LEA R124, -R124, RZ, 0x7 ;  /* 0x000000ff7c7c7211 */ /* 0x000fc800078e39ff */
[----:B------:R-:W-:Y:S02]  /*6d60*/  SHF.R.S32.HI R14, RZ, 0x1f, R124 ;  /* 0x0000001fff0e7819 */ /* 0x000fe4000001147c */
.L_x_3683:
        /* <DEDUP_REMOVED lines=162> */
.L_x_3685:
[----:B------:R-:W-:Y:S05]  /*7790*/  BSYNC B0 ;  /* 0x0000000000007941 */ /* 0x000fea0003800000 */
.L_x_3684:
[----:B------:R-:W0:Y:S01]  /*77a0*/  LDGDEPBAR ;  /* 0x00000000000079af */ /* 0x000e220000000000 */
[----:B------:R-:W-:-:S04]  /*77b0*/  IADD3 R135, P1, R124, R135, RZ ;  /* 0x000000877c877210 */ /* 0x000fc80007f3e0ff */
[----:B------:R-:W-:Y:S02]  /*77c0*/  IADD3.X R134, R14, R134, RZ, P1, !PT ;  /* 0x000000860e867210 */ /* 0x000fe40000ffe4ff */
.L_x_3681:
[----:B------:R-:W-:Y:S02]  /*77d0*/  FMNMX.FTZ R10, R9, R59, !PT ;  /* 0x0000003b090a7209 */ /* 0x000fe40007810000 */
[----:B--2---:R-:W-:Y:S02]  /*77e0*/  FMNMX.FTZ R12, R8, R56, !PT ;  /* 0x00000038080c7209 */ /* 0x004fe40007810000 */
        /* <DEDUP_REMOVED lines=70> */
[----:B--2---:R-:W-:-:S03]  /*7c50*/  FMNMX.FTZ R11, R10, R11, !PT ;  /* 0x0000000b0a0b7209 */ /* 0x004fc60007810000 */
[----:B------:R-:W-:Y:S04]  /*7c60*/  LDSM.16.MT88.4 R84, [R214+0x10000] ;  /* 0x01000000d654783b */ /* 0x000fe80000004200 */
[----:B------:R-:W2:Y:S04]  /*7c70*/  SHFL.BFLY PT, R10, R12, 0x2, 0x1f ;  /* 0x0c401f000c0a7f89 */ /* 0x000ea800000e0000 */
[----:B------:R-:W3:Y:S04]  /*7c80*/  SHFL.BFLY PT, R133, R11, 0x1, 0x1f ;  /* 0x0c201f000b857f89 */ /* 0x000ee800000e0000 */
[----:B------:R-:W-:Y:S04]  /*7c90*/  LDSM.16.MT88.4 R76, [R213+0x10000] ;  /* 0x01000000d54c783b */ /* 0x000fe80000004200 */
[----:B-1----:R-:W-:Y:S04]  /*7ca0*/  LDSM.16.MT88.4 R24, [R216+0xc800] ;  /* 0x00c80000d818783b */ /* 0x002fe80000004200 */
[----:B------:R-:W-:Y:S04]  /*7cb0*/  LDSM.16.MT88.4 R20, [R214+0xc800] ;  /* 0x00c80000d614783b */ /* 0x000fe80000004200 */
[----:B------:R-:W-:Y:S01]  /*7cc0*/  LDSM.16.MT88.4 R16, [R213+0xc800] ;  /* 0x00c80000d510783b */ /* 0x000fe20000004200 */
[----:B--2---:R-:W-:-:S03]  /*7cd0*/  FMNMX.FTZ R10, R12, R10, !PT ;  /* 0x0000000a0c0a7209 */ /* 0x004fc60007810000 */
[----:B------:R-:W-:Y:S01]  /*7ce0*/  LDSM.16.MT88.4 R32, [R214+0x10800] ;  /* 0x01080000d620783b */ /* 0x000fe20000004200 */
[----:B---3--:R-:W-:-:S03]  /*7cf0*/  FMNMX.FTZ R133, R11, R133, !PT ;  /* 0x000000850b857209 */ /* 0x008fc60007810000 */
[----:B------:R-:W1:Y:S01]  /*7d00*/  SHFL.BFLY PT, R132, R10, 0x1, 0x1f ;  /* 0x0c201f000a847f89 */ /* 0x000e6200000e0000 */
[C---:B------:R-:W-:Y:S01]  /*7d10*/  FSETP.NEU.FTZ.AND P1, PT, R133.reuse, -INF , PT ;  /* 0xff8000008500780b */ /* 0x040fe20003f3d000 */
[----:B------:R-:W-:Y:S02]  /*7d20*/  FMUL.FTZ R141, R133, c[0x0][0x23c] ;  /* 0x00008f00858d7a20 */ /* 0x000fe40000410000 */
[----:B------:R-:W-:Y:S03]  /*7d30*/  LDSM.16.MT88.4 R12, [R212+0xc800] ;  /* 0x00c80000d40c783b */ /* 0x000fe60000004200 */
[----:B------:R-:W-:Y:S01]  /*7d40*/  FSEL R141, R141, RZ, P1 ;  /* 0x000000ff8d8d7208 */ /* 0x000fe20000800000 */
[----:B------:R-:W-:Y:S04]  /*7d50*/  LDSM.16.MT88.4 R28, [R213+0x10800] ;  /* 0x01080000d51c783b */ /* 0x000fe80000004200 */
[----:B------:R-:W-:-:S02]  /*7d60*/  FFMA.FTZ R60, R59, c[0x0][0x23c], -R141 ;  /* 0x00008f003b3c7a23 */ /* 0x000fc4000001088d */
[--C-:B------:R-:W-:Y:S02]  /*7d70*/  FFMA.FTZ R61, R9, c[0x0][0x23c], -R141.reuse ;  /* 0x00008f00093d7a23 */ /* 0x100fe4000001088d */
[--C-:B------:R-:W-:Y:S02]  /*7d80*/  FFMA.FTZ R59, R69, c[0x0][0x23c], -R141.reuse ;  /* 0x00008f00453b7a23 */ /* 0x100fe4000001088d */
[--C-:B------:R-:W-:Y:S01]  /*7d90*/  FFMA.FTZ R55, R70, c[0x0][0x23c], -R141.reuse ;  /* 0x00008f0046377a23 */ /* 0x100fe2000001088d */
[----:B------:R-:W-:Y:S01]  /*7da0*/  MUFU.EX2 R60, R60 ;  /* 0x0000003c003c7308 */ /* 0x000fe20000000800 */
[--C-:B------:R-:W-:Y:S01]  /*7db0*/  FFMA.FTZ R54, R6, c[0x0][0x23c], -R141.reuse ;  /* 0x00008f0006367a23 */ /* 0x100fe2000001088d */
[----:B-1----:R-:W-:Y:S01]  /*7dc0*/  FMNMX.FTZ R132, R10, R132, !PT ;  /* 0x000000840a847209 */ /* 0x002fe20007810000 */
[--C-:B------:R-:W-:Y:S02]  /*7dd0*/  FFMA.FTZ R53, R7, c[0x0][0x23c], -R141.reuse ;  /* 0x00008f0007357a23 */ /* 0x100fe4000001088d */
[--C-:B------:R-:W-:Y:S01]  /*7de0*/  FFMA.FTZ R50, R75, c[0x0][0x23c], -R141.reuse ;  /* 0x00008f004b327a23 */ /* 0x100fe2000001088d */
[C---:B------:R-:W-:Y:S01]  /*7df0*/  FSETP.NEU.FTZ.AND P1, PT, R132.reuse, -INF , PT ;  /* 0xff8000008400780b */ /* 0x040fe20003f3d000 */
[----:B------:R-:W-:Y:S01]  /*7e00*/  FMUL.FTZ R66, R132, c[0x0][0x23c] ;  /* 0x00008f0084427a20 */ /* 0x000fe20000410000 */
[----:B------:R-:W1:Y:S01]  /*7e10*/  MUFU.EX2 R61, R61 ;  /* 0x0000003d003d7308 */ /* 0x000e620000000800 */
[----:B------:R-:W-:-:S02]  /*7e20*/  FFMA.FTZ R49, R240, c[0x0][0x23c], -R141 ;  /* 0x00008f00f0317a23 */ /* 0x000fc4000001088d */
[--C-:B------:R-:W-:Y:S01]  /*7e30*/  FFMA.FTZ R46, R241, c[0x0][0x23c], -R141.reuse ;  /* 0x00008f00f12e7a23 */ /* 0x100fe2000001088d */
[----:B------:R-:W-:Y:S01]  /*7e40*/  FSEL R66, R66, RZ, P1 ;  /* 0x000000ff42427208 */ /* 0x000fe20000800000 */
[--C-:B------:R-:W-:Y:S02]  /*7e50*/  FFMA.FTZ R45, R243, c[0x0][0x23c], -R141.reuse ;  /* 0x00008f00f32d7a23 */ /* 0x100fe4000001088d */
[--C-:B------:R-:W-:Y:S01]  /*7e60*/  FFMA.FTZ R3, R242, c[0x0][0x23c], -R141.reuse ;  /* 0x00008f00f2037a23 */ /* 0x100fe2000001088d */
[----:B------:R-:W-:Y:S01]  /*7e70*/  MUFU.EX2 R59, R59 ;  /* 0x0000003b003b7308 */ /* 0x000fe20000000800 */
[--C-:B------:R-:W-:Y:S02]  /*7e80*/  FFMA.FTZ R63, R56, c[0x0][0x23c], -R66.reuse ;  /* 0x00008f00383f7a23 */ /* 0x100fe40000010842 */
[--C-:B------:R-:W-:Y:S02]  /*7e90*/  FFMA.FTZ R64, R8, c[0x0][0x23c], -R66.reuse ;  /* 0x00008f0008407a23 */ /* 0x100fe40000010842 */
[--C-:B------:R-:W-:Y:S01]  /*7ea0*/  FFMA.FTZ R62, R58, c[0x0][0x23c], -R66.reuse ;  /* 0x00008f003a3e7a23 */ /* 0x100fe20000010842 */
[----:B------:R-:W-:Y:S01]  /*7eb0*/  LDSM.16.MT88.4 R8, [R216+0x10800] ;  /* 0x01080000d808783b */ /* 0x000fe20000004200 */
[--C-:B------:R-:W-:Y:S01]  /*7ec0*/  FFMA.FTZ R56, R68, c[0x0][0x23c], -R66.reuse ;  /* 0x00008f0044387a23 */ /* 0x100fe20000010842 */
[----:B------:R-:W2:Y:S01]  /*7ed0*/  MUFU.EX2 R55, R55 ;  /* 0x0000003700377308 */ /* 0x000ea20000000800 */
[----:B------:R-:W-:Y:S01]  /*7ee0*/  FFMA.FTZ R58, R5, c[0x0][0x23c], -R141 ;  /* 0x00008f00053a7a23 */ /* 0x000fe2000001088d */
[----:B-1----:R-:W-:Y:S01]  /*7ef0*/  F2FP.PACK_AB R68, R60, R61 ;  /* 0x0000003d3c44723e */ /* 0x002fe200000000ff */
[----:B------:R-:W1:Y:S01]  /*7f00*/  LDSM.16.MT88.4 R4, [R212+0x10000] ;  /* 0x01000000d404783b */ /* 0x000e620000004200 */
[----:B------:R-:W-:-:S02]  /*7f10*/  FFMA.FTZ R57, R57, c[0x0][0x23c], -R66 ;  /* 0x00008f0039397a23 */ /* 0x000fc40000010842 */
[--C-:B------:R-:W-:Y:S02]  /*7f20*/  FFMA.FTZ R52, R74, c[0x0][0x23c], -R66.reuse ;  /* 0x00008f004a347a23 */ /* 0x100fe40000010842 */
[----:B------:R-:W-:Y:S01]  /*7f30*/  MUFU.EX2 R64, R64 ;  /* 0x0000004000407308 */ /* 0x000fe20000000800 */
[--C-:B------:R-:W-:Y:S02]  /*7f40*/  FFMA.FTZ R51, R73, c[0x0][0x23c], -R66.reuse ;  /* 0x00008f0049337a23 */ /* 0x100fe40000010842 */
[--C-:B------:R-:W-:Y:S02]  /*7f50*/  FFMA.FTZ R48, R72, c[0x0][0x23c], -R66.reuse ;  /* 0x00008f0048307a23 */ /* 0x100fe40000010842 */
[--C-:B------:R-:W-:Y:S02]  /*7f60*/  FFMA.FTZ R47, R238, c[0x0][0x23c], -R66.reuse ;  /* 0x00008f00ee2f7a23 */ /* 0x100fe40000010842 */
[--C-:B------:R-:W-:Y:S01]  /*7f70*/  FFMA.FTZ R44, R239, c[0x0][0x23c], -R66.reuse ;  /* 0x00008f00ef2c7a23 */ /* 0x100fe20000010842 */
[----:B------:R-:W3:Y:S01]  /*7f80*/  MUFU.EX2 R63, R63 ;  /* 0x0000003f003f7308 */ /* 0x000ee20000000800 */
[----:B--2---:R-:W-:Y:S01]  /*7f90*/  F2FP.PACK_AB R70, R55, R59 ;  /* 0x0000003b3746723e */ /* 0x004fe200000000ff */
[--C-:B------:R-:W-:Y:S01]  /*7fa0*/  FFMA.FTZ R41, R237, c[0x0][0x23c], -R66.reuse ;  /* 0x00008f00ed297a23 */ /* 0x100fe20000010842 */
[----:B------:R-:W-:Y:S01]  /*7fb0*/  LEA R239, P1, R135, c[0x0][0x168], 0x1 ;  /* 0x00005a0087ef7a11 */ /* 0x000fe200078208ff */
[----:B------:R-:W-:-:S02]  /*7fc0*/  FFMA.FTZ R2, R148, c[0x0][0x23c], -R66 ;  /* 0x00008f0094027a23 */ /* 0x000fc40000010842 */
[--C-:B------:R-:W-:Y:S01]  /*7fd0*/  FFMA.FTZ R148, R147, c[0x0][0x23c], -R141.reuse ;  /* 0x00008f0093947a23 */ /* 0x100fe2000001088d */
[----:B------:R-:W-:Y:S01]  /*7fe0*/  LEA.HI.X R238, R135, c[0x0][0x16c], R134, 0x1, P1 ;  /* 0x00005b0087ee7a11 */ /* 0x000fe200008f0c86 */
[----:B------:R-:W-:Y:S01]  /*7ff0*/  MUFU.EX2 R62, R62 ;  /* 0x0000003e003e7308 */ /* 0x000fe20000000800 */
[--C-:B------:R-:W-:Y:S02]  /*8000*/  FFMA.FTZ R145, R145, c[0x0][0x23c], -R141.reuse ;  /* 0x00008f0091917a23 */ /* 0x100fe4000001088d */
[--C-:B------:R-:W-:Y:S02]  /*8010*/  FFMA.FTZ R146, R146, c[0x0][0x23c], -R141.reuse ;  /* 0x00008f0092927a23 */ /* 0x100fe4000001088d */
[----:B------:R-:W-:Y:S02]  /*8020*/  FFMA.FTZ R147, R236, c[0x0][0x23c], -R141 ;  /* 0x00008f00ec937a23 */ /* 0x000fe4000001088d */
[--C-:B------:R-:W-:Y:S01]  /*8030*/  FFMA.FTZ R149, R149, c[0x0][0x23c], -R66.reuse ;  /* 0x00008f0095957a23 */ /* 0x100fe20000010842 */
        /* <DEDUP_REMOVED lines=10> */
[----:B--2---:R-:W-:Y:S01]  /*80e0*/  F2FP.PACK_AB R71, R56, R62 ;  /* 0x0000003e3847723e */ /* 0x004fe200000000ff */
        /* <DEDUP_REMOVED lines=24> */
[----:B------:R-:W3:Y:S01]  /*8270*/  MUFU.EX2 R52, R52 ;  /* 0x0000003400347308 */ /* 0x000ee20000000800 */
        /* <DEDUP_REMOVED lines=11> */
[----:B------:R-:W4:Y:S01]  /*8330*/  MUFU.EX2 R48, R48 ;  /* 0x0000003000307308 */ /* 0x000f220000000800 */
[----:B------:R-:W-:-:S02]  /*8340*/  FFMA.FTZ R240, R140, c[0x0][0x23c], -R141 ;  /* 0x00008f008cf07a23 */ /* 0x000fc4000001088d */
[----:B------:R-:W-:Y:S02]  /*8350*/  FFMA.FTZ R241, R65, c[0x0][0x23c], -R66 ;  /* 0x00008f0041f17a23 */ /* 0x000fe40000010842 */
[----:B------:R-:W-:Y:S01]  /*8360*/  FADD.FTZ R59, R55, R59 ;  /* 0x0000003b373b7221 */ /* 0x000fe20000010000 */
[C---:B------:R-:W-:Y:S01]  /*8370*/  HMMA.16816.F32 R112, R68.reuse, R108, RZ ;  /* 0x0000006c4470723c */ /* 0x040fe200000018ff */
[----:B------:R-:W-:Y:S01]  /*8380*/  FADD.FTZ R62, R56, R62 ;  /* 0x0000003e383e7221 */ /* 0x000fe20000010000 */
        /* <DEDUP_REMOVED lines=67> */
[C---:B--2---:R-:W-:Y:S02]  /*87c0*/  HMMA.16816.F32 R72, R4.reuse, R12, R72 ;  /* 0x0000000c0448723c */ /* 0x044fe40000001848 */
[----:B------:R-:W2:Y:S06]  /*87d0*/  MUFU.EX2 R175, R175 ;  /* 0x000000af00af7308 */ /* 0x000eac0000000800 */
[----:B------:R-:W-:Y:S01]  /*87e0*/  HMMA.16816.F32 R68, R4, R14, R68 ;  /* 0x0000000e0444723c */ /* 0x000fe20000001844 */
[----:B------:R-:W2:Y:S01]  /*87f0*/  LDSM.16.MT88.4 R12, [R216+0x11000] ;  /* 0x01100000d80c783b */ /* 0x000ea20000004200 */
        /* <DEDUP_REMOVED lines=23> */
[----:B------:R-:W1:Y:S05]  /*8970*/  LDSM.16.MT88.4 R16, [R213+0xd800] ;  /* 0x00d80000d510783b */ /* 0x000e6a0000004200 */
[----:B------:R-:W1:Y:S02]  /*8980*/  MUFU.EX2 R160, R160 ;  /* 0x000000a000a07308 */ /* 0x000e640000000800 */
        /* <DEDUP_REMOVED lines=99> */
[C---:B------:R-:W-:Y:S01]  /*8fc0*/  F2FP.PACK_AB R4, R175.reuse, R176 ;  /* 0x000000b0af04723e */ /* 0x040fe200000000ff */
        /* <DEDUP_REMOVED lines=45> */
[----:B-1----:R-:W-:Y:S02]  /*92a0*/  HMMA.16816.F32 R112, R4, R16, R112 ;  /* 0x000000100470723c */ /* 0x002fe40000001870 */
[----:B------:R-:W-:-:S06]  /*92b0*/  FADD.FTZ R152, R32, R152 ;  /* 0x0000009820987221 */ /* 0x000fcc0000010000 */
        /* <DEDUP_REMOVED lines=23> */
[----:B------:R-:W2:Y:S03]  /*9430*/  MUFU.EX2 R25, R25 ;  /* 0x0000001900197308 */ /* 0x000ea60000000800 */
[C---:B-1----:R-:W-:Y:S05]  /*9440*/  HMMA.16816.F32 R80, R4.reuse, R16, R80 ;  /* 0x000000100450723c */ /* 0x042fea0000001850 */
[----:B------:R-:W1:Y:S01]  /*9450*/  MUFU.EX2 R26, R26 ;  /* 0x0000001a001a7308 */ /* 0x000e620000000800 */
[----:B-----5:R-:W-:Y:S02]  /*9460*/  FADD.FTZ R157, R24, R157 ;  /* 0x0000009d189d7221 */ /* 0x020fe40000010000 */
[----:B------:R-:W-:Y:S01]  /*9470*/  HMMA.16816.F32 R76, R4, R18, R76 ;  /* 0x00000012044c723c */ /* 0x000fe2000000184c */
[----:B------:R-:W5:Y:S04]  /*9480*/  LDSM.16.MT88.4 R16, [R213+0xf800] ;  /* 0x00f80000d510783b */ /* 0x000f680000004200 */
[----:B------:R-:W3:Y:S01]  /*9490*/  MUFU.EX2 R27, R27 ;  /* 0x0000001b001b7308 */ /* 0x000ee20000000800 */
[----:B--2---:R-:W-:-:S02]  /*94a0*/  FADD.FTZ R157, R25, R157 ;  /* 0x0000009d199d7221 */ /* 0x004fc40000010000 */
[C---:B----4-:R-:W-:Y:S05]  /*94b0*/  HMMA.16816.F32 R72, R4.reuse, R20, R72 ;  /* 0x000000140448723c */ /* 0x050fea0000001848 */
[----:B------:R-:W2:Y:S01]  /*94c0*/  MUFU.EX2 R29, R29 ;  /* 0x0000001d001d7308 */ /* 0x000ea20000000800 */
[----:B-1----:R-:W-:Y:S02]  /*94d0*/  FADD.FTZ R157, R26, R157 ;  /* 0x0000009d1a9d7221 */ /* 0x002fe40000010000 */
[----:B------:R-:W-:Y:S01]  /*94e0*/  HMMA.16816.F32 R68, R4, R22, R68 ;  /* 0x000000160444723c */ /* 0x000fe20000001844 */
[----:B---3--:R-:W-:-:S06]  /*94f0*/  FADD.FTZ R152, R27, R152 ;  /* 0x000000981b987221 */ /* 0x008fcc0000010000 */
[----:B------:R-:W-:Y:S02]  /*9500*/  F2FP.PACK_AB R4, R25, R24 ;  /* 0x000000181904723e */ /* 0x000fe400000000ff */
[C---:B------:R-:W-:Y:S01]  /*9510*/  F2FP.PACK_AB R5, R28.reuse, R27 ;  /* 0x0000001b1c05723e */ /* 0x040fe200000000ff */
[----:B------:R-:W-:Y:S01]  /*9520*/  FADD.FTZ R152, R28, R152 ;  /* 0x000000981c987221 */ /* 0x000fe20000010000 */
[C---:B------:R-:W-:Y:S01]  /*9530*/  F2FP.PACK_AB R6, R240.reuse, R26 ;  /* 0x0000001af006723e */ /* 0x040fe200000000ff */
        /* <DEDUP_REMOVED lines=89> */
.L_x_3687:
[----:B------:R-:W-:-:S04]  /*9ad0*/  LEA R6, -R38, RZ, 0x7 ;  /* 0x000000ff26067211 */ /* 0x000fc800078e39ff */
[----:B------:R-:W-:Y:S02]  /*9ae0*/  SHF.R.S32.HI R5, RZ, 0x1f, R6 ;  /* 0x0000001fff057819 */ /* 0x000fe40000011406 */
.L_x_3688:
        /* <DEDUP_REMOVED lines=68> */
[-C--:B------:R-:W-:Y:S01]  /*9f30*/  @!P2 LEA R30, P5, R4, R137.reuse, 0x1 ;  /* 0x00000089041ea211 */ /* 0x080fe200078a08ff */
        /* <DEDUP_REMOVED lines=12> */
[C---:B------:R-:W-:Y:S01]  /*a000*/  @!P1 IADD3 R6, P5, R7.reuse, R42, RZ ;  /* 0x0000002a07069210 */ /* 0x040fe20007fbe0ff */
[----:B------:R-:W-:Y:S01]  /*a010*/  @P2 STS.128 [R231+0xd800], RZ ;  /* 0x00d800ffe7002388 */ /* 0x000fe20000000c00 */
[----:B------:R-:W-:Y:S02]  /*a020*/  IADD3 R4, P4, R228, R7, RZ ;  /* 0x00000007e4047210 */ /* 0x000fe40007f9e0ff */
[--C-:B------:R-:W-:Y:S01]  /*a030*/  @!P2 LEA.HI.X R9, R7, R136, R5.reuse, 0x1, P6 ;  /* 0x000000880709a211 */ /* 0x100fe200030f0c05 */
        /* <DEDUP_REMOVED lines=59> */
[----:B----4-:R-:W-:Y:S04]  /*a3f0*/  LDSM.16.M88.4 R20, [R222] ;  /* 0x00000000de14783b */ /* 0x010fe80000000200 */
[----:B------:R-:W4:Y:S04]  /*a400*/  LDSM.16.M88.4 R136, [R221+0x4800] ;  /* 0x00480000dd88783b */ /* 0x000f280000000200 */
[----:B------:R-:W2:Y:S04]  /*a410*/  LDSM.16.M88.4 R60, [R221+0x5000] ;  /* 0x00500000dd3c783b */ /* 0x000ea80000000200 */
[----:B------:R-:W2:Y:S04]  /*a420*/  LDSM.16.M88.4 R52, [R221+0x5800] ;  /* 0x00580000dd34783b */ /* 0x000ea80000000200 */
[----:B------:R-:W-:Y:S04]  /*a430*/  LDSM.16.M88.4 R144, [R220] ;  /* 0x00000000dc90783b */ /* 0x000fe80000000200 */
[----:B-----5:R-:W-:Y:S04]  /*a440*/  LDSM.16.M88.4 R16, [R219] ;  /* 0x00000000db10783b */ /* 0x020fe80000000200 */
[----:B-1----:R-:W1:Y:S04]  /*a450*/  LDSM.16.M88.4 R4, [R221+0x4000] ;  /* 0x00400000dd04783b */ /* 0x002e680000000200 */
[----:B------:R-:W5:Y:S04]  /*a460*/  LDSM.16.M88.4 R44, [R221+0x6000] ;  /* 0x00600000dd2c783b */ /* 0x000f680000000200 */
[----:B------:R-:W3:Y:S04]  /*a470*/  LDSM.16.M88.4 R36, [R221+0x6800] ;  /* 0x00680000dd24783b */ /* 0x000ee80000000200 */
[----:B------:R-:W3:Y:S04]  /*a480*/  LDSM.16.M88.4 R28, [R221+0x7000] ;  /* 0x00700000dd1c783b */ /* 0x000ee80000000200 */
[----:B------:R-:W3:Y:S04]  /*a490*/  LDSM.16.M88.4 R156, [R221+0x7800] ;  /* 0x00780000dd9c783b */ /* 0x000ee80000000200 */
[----:B------:R-:W3:Y:S01]  /*a4a0*/  LDSM.16.M88.4 R152, [R211] ;  /* 0x00000000d398783b */ /* 0x000ee20000000200 */
[C---:B----4-:R-:W-:Y:S03]  /*a4b0*/  HMMA.16816.F32 R140, R20.reuse, R136, RZ ;  /* 0x00000088148c723c */ /* 0x050fe600000018ff */
[----:B------:R-:W4:Y:S04]  /*a4c0*/  LDSM.16.M88.4 R148, [R210] ;  /* 0x00000000d294783b */ /* 0x000f280000000200 */
[----:B--2---:R-:W2:Y:S01]  /*a4d0*/  LDSM.16.M88.4 R12, [R209] ;  /* 0x00000000d10c783b */ /* 0x004ea20000000200 */
[C---:B------:R-:W-:Y:S03]  /*a4e0*/  HMMA.16816.F32 R64, R20.reuse, R60, RZ ;  /* 0x0000003c1440723c */ /* 0x040fe600000018ff */
[----:B------:R-:W-:Y:S04]  /*a4f0*/  LDSM.16.M88.4 R160, [R206] ;  /* 0x00000000cea0783b */ /* 0x000fe80000000200 */
        /* <DEDUP_REMOVED lines=8> */
[C---:B------:R-:W-:Y:S08]  /*a580*/  HMMA.16816.F32 R136, R20.reuse, R138, RZ ;  /* 0x0000008a1488723c */ /* 0x040ff000000018ff */
[C---:B------:R-:W-:Y:S08]  /*a590*/  HMMA.16816.F32 R60, R20.reuse, R62, RZ ;  /* 0x0000003e143c723c */ /* 0x040ff000000018ff */
[----:B------:R-:W-:Y:S08]  /*a5a0*/  HMMA.16816.F32 R52, R20, R54, RZ ;  /* 0x000000361434723c */ /* 0x000ff000000018ff */
[C---:B------:R-:W-:Y:S08]  /*a5b0*/  HMMA.16816.F32 R8, R144.reuse, R16, R8 ;  /* 0x000000109008723c */ /* 0x040ff00000001808 */
[----:B------:R-:W-:Y:S01]  /*a5c0*/  HMMA.16816.F32 R4, R144, R18, R4 ;  /* 0x000000129004723c */ /* 0x000fe20000001804 */
[----:B------:R-:W1:Y:S07]  /*a5d0*/  LDSM.16.M88.4 R16, [R208] ;  /* 0x00000000d010783b */ /* 0x000e6e0000000200 */
[C---:B-----5:R-:W-:Y:S08]  /*a5e0*/  HMMA.16816.F32 R48, R20.reuse, R44, RZ ;  /* 0x0000002c1430723c */ /* 0x060ff000000018ff */
[C---:B---3--:R-:W-:Y:S08]  /*a5f0*/  HMMA.16816.F32 R40, R20.reuse, R36, RZ ;  /* 0x000000241428723c */ /* 0x048ff000000018ff */
[C---:B------:R-:W-:Y:S08]  /*a600*/  HMMA.16816.F32 R32, R20.reuse, R28, RZ ;  /* 0x0000001c1420723c */ /* 0x040ff000000018ff */
[C---:B------:R-:W-:Y:S08]  /*a610*/  HMMA.16816.F32 R44, R20.reuse, R46, RZ ;  /* 0x0000002e142c723c */ /* 0x040ff000000018ff */
[C---:B------:R-:W-:Y:S08]  /*a620*/  HMMA.16816.F32 R36, R20.reuse, R38, RZ ;  /* 0x000000261424723c */ /* 0x040ff000000018ff */
[C---:B------:R-:W-:Y:S08]  /*a630*/  HMMA.16816.F32 R28, R20.reuse, R30, RZ ;  /* 0x0000001e141c723c */ /* 0x040ff000000018ff */
[C---:B------:R-:W-:Y:S08]  /*a640*/  HMMA.16816.F32 R24, R20.reuse, R156, RZ ;  /* 0x0000009c1418723c */ /* 0x040ff000000018ff */
[----:B------:R-:W-:Y:S01]  /*a650*/  HMMA.16816.F32 R20, R20, R158, RZ ;  /* 0x0000009e1414723c */ /* 0x000fe200000018ff */
[----:B------:R-:W3:Y:S07]  /*a660*/  LDSM.16.M88.4 R156, [R207] ;  /* 0x00000000cf9c783b */ /* 0x000eee0000000200 */
[C---:B------:R-:W-:Y:S08]  /*a670*/  HMMA.16816.F32 R140, R144.reuse, R152, R140 ;  /* 0x00000098908c723c */ /* 0x040ff0000000188c */
[C---:B------:R-:W-:Y:S01]  /*a680*/  HMMA.16816.F32 R136, R144.reuse, R154, R136 ;  /* 0x0000009a9088723c */ /* 0x040fe20000001888 */
[----:B------:R-:W-:Y:S07]  /*a690*/  LDSM.16.M88.4 R152, [R218] ;  /* 0x00000000da98783b */ /* 0x000fee0000000200 */
[C---:B----4-:R-:W-:Y:S08]  /*a6a0*/  HMMA.16816.F32 R64, R144.reuse, R148, R64 ;  /* 0x000000949040723c */ /* 0x050ff00000001840 */
[C---:B------:R-:W-:Y:S01]  /*a6b0*/  HMMA.16816.F32 R60, R144.reuse, R150, R60 ;  /* 0x00000096903c723c */ /* 0x040fe2000000183c */
[----:B------:R-:W4:Y:S07]  /*a6c0*/  LDSM.16.M88.4 R148, [R205] ;  /* 0x00000000cd94783b */ /* 0x000f2e0000000200 */
        /* <DEDUP_REMOVED lines=11> */
[----:B------:R-:W5:Y:S07]  /*a780*/  LDSM.16.M88.4 R160, [R215+0x7800] ;  /* 0x00780000d7a0783b */ /* 0x000f6e0000000200 */
[C---:B----4-:R-:W-:Y:S08]  /*a790*/  HMMA.16816.F32 R24, R144.reuse, R148, R24 ;  /* 0x000000949018723c */ /* 0x050ff00000001818 */
[----:B------:R-:W-:Y:S01]  /*a7a0*/  HMMA.16816.F32 R20, R144, R150, R20 ;  /* 0x000000969014723c */ /* 0x000fe20000001814 */
[----:B------:R-:W-:Y:S04]  /*a7b0*/  LDSM.16.M88.4 R148, [R204] ;  /* 0x00000000cc94783b */ /* 0x000fe80000000200 */
[----:B------:R-:W-:Y:S03]  /*a7c0*/  LDSM.16.M88.4 R144, [R204+0x800] ;  /* 0x00080000cc90783b */ /* 0x000fe60000000200 */
[C---:B--2---:R-:W-:Y:S08]  /*a7d0*/  HMMA.16816.F32 R8, R152.reuse, R12, R8 ;  /* 0x0000000c9808723c */ /* 0x044ff00000001808 */
[C---:B------:R-:W-:Y:S01]  /*a7e0*/  HMMA.16816.F32 R4, R152.reuse, R14, R4 ;  /* 0x0000000e9804723c */ /* 0x040fe20000001804 */
[----:B------:R-:W2:Y:S07]  /*a7f0*/  LDSM.16.M88.4 R12, [R217] ;  /* 0x00000000d90c783b */ /* 0x000eae0000000200 */
        /* <DEDUP_REMOVED lines=19> */
[----:B------:R-:W-:Y:S01]  /*a930*/  HMMA.16816.F32 R20, R152, R162, R20 ;  /* 0x000000a29814723c */ /* 0x000fe20000001814 */
[----:B------:R-:W4:Y:S04]  /*a940*/  LDSM.16.M88.4 R152, [R204+0x2000] ;  /* 0x00200000cc98783b */ /* 0x000f280000000200 */
[----:B------:R-:W-:Y:S03]  /*a950*/  LDSM.16.M88.4 R160, [R221+0x9800] ;  /* 0x00980000dda0783b */ /* 0x000fe60000000200 */
[C---:B--2---:R-:W-:Y:S08]  /*a960*/  HMMA.16816.F32 R8, R12.reuse, R148, R8 ;  /* 0x000000940c08723c */ /* 0x044ff00000001808 */
[C---:B------:R-:W-:Y:S01]  /*a970*/  HMMA.16816.F32 R4, R12.reuse, R150, R4 ;  /* 0x000000960c04723c */ /* 0x040fe20000001804 */
[----:B------:R-:W2:Y:S07]  /*a980*/  LDSM.16.M88.4 R148, [R204+0x2800] ;  /* 0x00280000cc94783b */ /* 0x000eae0000000200 */
[C---:B------:R-:W-:Y:S08]  /*a990*/  HMMA.16816.F32 R140, R12.reuse, R144, R140 ;  /* 0x000000900c8c723c */ /* 0x040ff0000000188c */
[C---:B------:R-:W-:Y:S01]  /*a9a0*/  HMMA.16816.F32 R136, R12.reuse, R146, R136 ;  /* 0x000000920c88723c */ /* 0x040fe20000001888 */
[----:B------:R-:W5:Y:S07]  /*a9b0*/  LDSM.16.M88.4 R144, [R204+0x3000] ;  /* 0x00300000cc90783b */ /* 0x000f6e0000000200 */
        /* <DEDUP_REMOVED lines=17> */
[----:B------:R-:W-:Y:S04]  /*aad0*/  LDSM.16.M88.4 R16, [R220+0x2000] ;  /* 0x00200000dc10783b */ /* 0x000fe80000000200 */
[----:B------:R-:W1:Y:S03]  /*aae0*/  LDSM.16.M88.4 R12, [R203] ;  /* 0x00000000cb0c783b */ /* 0x000e660000000200 */
[C---:B------:R-:W-:Y:S08]  /*aaf0*/  HMMA.16816.F32 R140, R172.reuse, R168, R140 ;  /* 0x000000a8ac8c723c */ /* 0x040ff0000000188c */
[C---:B------:R-:W-:Y:S01]  /*ab00*/  HMMA.16816.F32 R136, R172.reuse, R170, R136 ;  /* 0x000000aaac88723c */ /* 0x040fe20000001888 */
[----:B------:R-:W1:Y:S07]  /*ab10*/  LDSM.16.M88.4 R168, [R202] ;  /* 0x00000000caa8783b */ /* 0x000e6e0000000200 */
[C---:B------:R-:W-:Y:S08]  /*ab20*/  HMMA.16816.F32 R4, R172.reuse, R178, R4 ;  /* 0x000000b2ac04723c */ /* 0x040ff00000001804 */
[C---:B------:R-:W-:Y:S08]  /*ab30*/  HMMA.16816.F32 R8, R172.reuse, R176, R8 ;  /* 0x000000b0ac08723c */ /* 0x040ff00000001808 */
[C---:B------:R-:W-:Y:S07]  /*ab40*/  HMMA.16816.F32 R64, R172.reuse, R164, R64 ;  /* 0x000000a4ac40723c */ /* 0x040fee0000001840 */
[----:B------:R-:W-:Y:S01]  /*ab50*/  IMAD R164, R230, 0x80, R229 ;  /* 0x00000080e6a47824 */ /* 0x000fe200078e02e5 */
[----:B------:R-:W-:Y:S03]  /*ab60*/  HMMA.16816.F32 R60, R172, R166, R60 ;  /* 0x000000a6ac3c723c */ /* 0x000fe6000000183c */
[----:B------:R-:W-:Y:S01]  /*ab70*/  I2F R176, R164 ;  /* 0x000000a400b07306 */ /* 0x000fe20000201400 */
[----:B------:R-:W-:-:S02]  /*ab80*/  IADD3 R177, R164, 0x10, RZ ;  /* 0x00000010a4b17810 */ /* 0x000fc40007ffe0ff */
[C---:B------:R-:W-:Y:S02]  /*ab90*/  IADD3 R179, R164.reuse, 0x11, RZ ;  /* 0x00000011a4b37810 */ /* 0x040fe40007ffe0ff */
[C---:B------:R-:W-:Y:S01]  /*aba0*/  HMMA.16816.F32 R56, R172.reuse, R160, R56 ;  /* 0x000000a0ac38723c */ /* 0x040fe20000001838 */
[C---:B------:R-:W-:Y:S02]  /*abb0*/  IADD3 R166, R164.reuse, 0x1, RZ ;  /* 0x00000001a4a67810 */ /* 0x040fe40007ffe0ff */
[----:B------:R-:W-:Y:S01]  /*abc0*/  I2F R178, R179 ;  /* 0x000000b300b27306 */ /* 0x000fe20000201400 */
[C---:B------:R-:W-:Y:S02]  /*abd0*/  IADD3 R183, R164.reuse, 0x18, RZ ;  /* 0x00000018a4b77810 */ /* 0x040fe40007ffe0ff */
[C---:B------:R-:W-:Y:S02]  /*abe0*/  IADD3 R185, R164.reuse, 0x19, RZ ;  /* 0x00000019a4b97810 */ /* 0x040fe40007ffe0ff */
[----:B------:R-:W-:Y:S01]  /*abf0*/  HMMA.16816.F32 R52, R172, R162, R52 ;  /* 0x000000a2ac34723c */ /* 0x000fe20000001834 */
[----:B------:R-:W-:Y:S01]  /*ac00*/  LDSM.16.M88.4 R160, [R215+0x8800] ;  /* 0x00880000d7a0783b */ /* 0x000fe20000000200 */
[C---:B------:R-:W-:Y:S01]  /*ac10*/  IADD3 R187, R164.reuse, 0x20, RZ ;  /* 0x00000020a4bb7810 */ /* 0x040fe20007ffe0ff */
[----:B------:R-:W-:Y:S01]  /*ac20*/  I2F R165, R166 ;  /* 0x000000a600a57306 */ /* 0x000fe20000201400 */
[----:B------:R-:W-:-:S02]  /*ac30*/  IADD3 R189, R164, 0x21, RZ ;  /* 0x00000021a4bd7810 */ /* 0x000fc40007ffe0ff */
[C---:B------:R-:W-:Y:S02]  /*ac40*/  ISETP.GE.AND P3, PT, R166.reuse, R181, PT ;  /* 0x000000b5a600720c */ /* 0x040fe40003f66270 */
[C---:B---3--:R-:W-:Y:S01]  /*ac50*/  HMMA.16816.F32 R48, R172.reuse, R156, R48 ;  /* 0x0000009cac30723c */ /* 0x048fe20000001830 */
[----:B------:R-:W-:Y:S02]  /*ac60*/  ISETP.GE.AND P5, PT, R166, R180, PT ;  /* 0x000000b4a600720c */ /* 0x000fe40003fa6270 */
[----:B------:R-:W-:Y:S01]  /*ac70*/  I2F R182, R183 ;  /* 0x000000b700b67306 */ /* 0x000fe20000201400 */
[C---:B------:R-:W-:Y:S02]  /*ac80*/  IADD3 R194, R164.reuse, 0x29, RZ ;  /* 0x00000029a4c27810 */ /* 0x040fe40007ffe0ff */
[C---:B------:R-:W-:Y:S02]  /*ac90*/  IADD3 R191, R164.reuse, 0x28, RZ ;  /* 0x00000028a4bf7810 */ /* 0x040fe40007ffe0ff */
[----:B------:R-:W-:Y:S01]  /*aca0*/  HMMA.16816.F32 R44, R172, R158, R44 ;  /* 0x0000009eac2c723c */ /* 0x000fe2000000182c */
[----:B------:R-:W-:Y:S01]  /*acb0*/  LDSM.16.M88.4 R156, [R200] ;  /* 0x00000000c89c783b */ /* 0x000fe20000000200 */
[C---:B------:R-:W-:Y:S01]  /*acc0*/  IADD3 R192, R164.reuse, 0x30, RZ ;  /* 0x00000030a4c07810 */ /* 0x040fe20007ffe0ff */
[----:B------:R-:W-:Y:S01]  /*acd0*/  I2F R184, R185 ;  /* 0x000000b900b87306 */ /* 0x000fe20000201400 */
[----:B------:R-:W-:-:S02]  /*ace0*/  IADD3 R247, R164, 0x38, RZ ;  /* 0x00000038a4f77810 */ /* 0x000fc40007ffe0ff */
[C---:B------:R-:W-:Y:S02]  /*acf0*/  IADD3 R250, R164.reuse, 0x41, RZ ;  /* 0x00000041a4fa7810 */ /* 0x040fe40007ffe0ff */
[C---:B----4-:R-:W-:Y:S01]  /*ad00*/  HMMA.16816.F32 R40, R172.reuse, R152, R40 ;  /* 0x00000098ac28723c */ /* 0x050fe20000001828 */
[C---:B------:R-:W-:Y:S02]  /*ad10*/  IADD3 R251, R164.reuse, 0x48, RZ ;  /* 0x00000048a4fb7810 */ /* 0x040fe40007ffe0ff */
[----:B------:R-:W-:Y:S05]  /*ad20*/  I2F R186, R187 ;  /* 0x000000bb00ba7306 */ /* 0x000fea0000201400 */
[C---:B------:R-:W-:Y:S03]  /*ad30*/  HMMA.16816.F32 R36, R172.reuse, R154, R36 ;  /* 0x0000009aac24723c */ /* 0x040fe60000001824 */
[----:B------:R-:W-:Y:S05]  /*ad40*/  I2F R188, R189 ;  /* 0x000000bd00bc7306 */ /* 0x000fea0000201400 */
[C---:B--2---:R-:W-:Y:S03]  /*ad50*/  HMMA.16816.F32 R32, R172.reuse, R148, R32 ;  /* 0x00000094ac20723c */ /* 0x044fe60000001820 */
[----:B------:R-:W-:Y:S05]  /*ad60*/  I2F R193, R194 ;  /* 0x000000c200c17306 */ /* 0x000fea0000201400 */
[C---:B------:R-:W-:Y:S01]  /*ad70*/  HMMA.16816.F32 R28, R172.reuse, R150, R28 ;  /* 0x00000096ac1c723c */ /* 0x040fe2000000181c */
[----:B------:R-:W2:Y:S02]  /*ad80*/  LDSM.16.M88.4 R148, [R201] ;  /* 0x00000000c994783b */ /* 0x000ea40000000200 */
[----:B------:R-:W-:Y:S05]  /*ad90*/  I2F R190, R191 ;  /* 0x000000bf00be7306 */ /* 0x000fea0000201400 */
[C---:B-----5:R-:W-:Y:S03]  /*ada0*/  HMMA.16816.F32 R24, R172.reuse, R144, R24 ;  /* 0x00000090ac18723c */ /* 0x060fe60000001818 */
[----:B------:R-:W-:Y:S05]  /*adb0*/  I2F R195, R192 ;  /* 0x000000c000c37306 */ /* 0x000fea0000201400 */
[----:B------:R-:W-:Y:S01]  /*adc0*/  HMMA.16816.F32 R172, R172, R146, R20 ;  /* 0x00000092acac723c */ /* 0x000fe20000001814 */
[----:B------:R-:W-:Y:S02]  /*add0*/  LDSM.16.M88.4 R144, [R218+0x2000] ;  /* 0x00200000da90783b */ /* 0x000fe40000000200 */
[----:B------:R-:W-:Y:S02]  /*ade0*/  I2F R245, R247 ;  /* 0x000000f700f57306 */ /* 0x000fe40000201400 */
[----:B------:R-:W3:Y:S03]  /*adf0*/  LDSM.16.M88.4 R20, [R215+0x8000] ;  /* 0x00800000d714783b */ /* 0x000ee60000000200 */
[C---:B-1----:R-:W-:Y:S03]  /*ae00*/  HMMA.16816.F32 R4, R16.reuse, R14, R4 ;  /* 0x0000000e1004723c */ /* 0x042fe60000001804 */
[----:B------:R-:W-:Y:S05]  /*ae10*/  I2F R166, R250 ;  /* 0x000000fa00a67306 */ /* 0x000fea0000201400 */
[C---:B------:R-:W-:Y:S01]  /*ae20*/  HMMA.16816.F32 R8, R16.reuse, R12, R8 ;  /* 0x0000000c1008723c */ /* 0x040fe20000001808 */
[----:B------:R-:W-:Y:S02]  /*ae30*/  LDSM.16.M88.4 R12, [R204+0x4000] ;  /* 0x00400000cc0c783b */ /* 0x000fe40000000200 */
[----:B------:R-:W-:Y:S05]  /*ae40*/  I2F R252, R251 ;  /* 0x000000fb00fc7306 */ /* 0x000fea0000201400 */
[C---:B------:R-:W-:Y:S01]  /*ae50*/  HMMA.16816.F32 R152, R16.reuse, R168, R140 ;  /* 0x000000a81098723c */ /* 0x040fe2000000188c */
[----:B------:R-:W1:Y:S06]  /*ae60*/  LDSM.16.M88.4 R140, [R217+0x2000] ;  /* 0x00200000d98c783b */ /* 0x000e6c0000000200 */
[----:B------:R-:W-:Y:S01]  /*ae70*/  IADD3 R168, R164, 0x8, RZ ;  /* 0x00000008a4a87810 */ /* 0x000fe20007ffe0ff */
[----:B--2---:R-:W-:Y:S03]  /*ae80*/  HMMA.16816.F32 R64, R16, R148, R64 ;  /* 0x000000941040723c */ /* 0x004fe60000001840 */
[----:B------:R2:W-:Y:S01]  /*ae90*/  I2F R167, R168 ;  /* 0x000000a800a77306 */ /* 0x0005e20000201400 */
[----:B------:R-:W-:-:S02]  /*aea0*/  ISETP.GE.AND P6, PT, R168, R181, PT ;  /* 0x000000b5a800720c */ /* 0x000fc40003fc6270 */
[----:B------:R-:W-:Y:S02]  /*aeb0*/  ISETP.GE.AND P4, PT, R168, R180, PT ;  /* 0x000000b4a800720c */ /* 0x000fe40003f86270 */
[----:B------:R-:W-:Y:S01]  /*aec0*/  HMMA.16816.F32 R60, R16, R150, R60 ;  /* 0x00000096103c723c */ /* 0x000fe2000000183c */
[----:B------:R-:W4:Y:S07]  /*aed0*/  LDSM.16.M88.4 R148, [R199] ;  /* 0x00000000c794783b */ /* 0x000f2e0000000200 */
[----:B---3--:R-:W-:Y:S01]  /*aee0*/  HMMA.16816.F32 R4, R144, R22, R4 ;  /* 0x000000169004723c */ /* 0x008fe20000001804 */
[----:B--2---:R-:W-:-:S07]  /*aef0*/  IADD3 R168, R164, 0x49, RZ ;  /* 0x00000049a4a87810 */ /* 0x004fce0007ffe0ff */
[----:B------:R-:W-:Y:S01]  /*af00*/  HMMA.16816.F32 R8, R144, R20, R8 ;  /* 0x000000149008723c */ /* 0x000fe20000001808 */
[----:B------:R-:W-:Y:S07]  /*af10*/  LDSM.16.M88.4 R20, [R204+0x4800] ;  /* 0x00480000cc14783b */ /* 0x000fee0000000200 */
[----:B------:R-:W-:Y:S01]  /*af20*/  HMMA.16816.F32 R136, R16, R170, R136 ;  /* 0x000000aa1088723c */ /* 0x000fe20000001888 */
[----:B------:R-:W-:Y:S06]  /*af30*/  I2F R171, R177 ;  /* 0x000000b100ab7306 */ /* 0x000fec0000201400 */
[----:B------:R-:W-:Y:S01]  /*af40*/  IADD3 R170, R164, 0x9, RZ ;  /* 0x00000009a4aa7810 */ /* 0x000fe20007ffe0ff */
[C---:B-1----:R-:W-:Y:S03]  /*af50*/  HMMA.16816.F32 R4, R140.reuse, R14, R4 ;  /* 0x0000000e8c04723c */ /* 0x042fe60000001804 */
[----:B------:R-:W-:Y:S05]  /*af60*/  I2F R169, R170 ;  /* 0x000000aa00a97306 */ /* 0x000fea0000201400 */
[----:B------:R-:W-:Y:S01]  /*af70*/  HMMA.16816.F32 R8, R140, R12, R8 ;  /* 0x0000000c8c08723c */ /* 0x000fe20000001808 */
[----:B------:R-:W1:Y:S07]  /*af80*/  LDSM.16.M88.4 R12, [R215+0x9000] ;  /* 0x00900000d70c783b */ /* 0x000e6e0000000200 */
[----:B----4-:R-:W-:Y:S08]  /*af90*/  HMMA.16816.F32 R48, R16, R148, R48 ;  /* 0x000000941030723c */ /* 0x010ff00000001830 */
[----:B------:R-:W-:Y:S01]  /*afa0*/  FMUL.FTZ R4, R4, c[0x0][0x2ec] ;  /* 0x0000bb0004047a20 */ /* 0x000fe20000410000 */
[----:B------:R-:W-:Y:S01]  /*afb0*/  HMMA.16816.F32 R152, R144, R160, R152 ;  /* 0x000000a09098723c */ /* 0x000fe20000001898 */
[----:B------:R-:W-:-:S02]  /*afc0*/  FMUL.FTZ R5, R5, c[0x0][0x2ec] ;  /* 0x0000bb0005057a20 */ /* 0x000fc40000410000 */
[----:B------:R-:W-:Y:S01]  /*afd0*/  FMUL.FTZ R6, R6, c[0x0][0x2ec] ;  /* 0x0000bb0006067a20 */ /* 0x000fe20000410000 */
[----:B------:R-:W-:Y:S01]  /*afe0*/  MUFU.TANH R236, R4 ;  /* 0x0000000400ec7308 */ /* 0x000fe20000002400 */
[----:B------:R-:W-:Y:S02]  /*aff0*/  FMUL.FTZ R7, R7, c[0x0][0x2ec] ;  /* 0x0000bb0007077a20 */ /* 0x000fe40000410000 */
[----:B------:R-:W-:Y:S01]  /*b000*/  FMUL.FTZ R9, R9, c[0x0][0x2ec] ;  /* 0x0000bb0009097a20 */ /* 0x000fe20000410000 */
[----:B------:R-:W-:Y:S01]  /*b010*/  HMMA.16816.F32 R136, R144, R162, R136 ;  /* 0x000000a29088723c */ /* 0x000fe20000001888 */
[----:B------:R-:W-:Y:S01]  /*b020*/  LDSM.16.M88.4 R160, [R204+0x5000] ;  /* 0x00500000cca0783b */ /* 0x000fe20000000200 */
[----:B------:R-:W-:Y:S02]  /*b030*/  FMUL.FTZ R11, R11, c[0x0][0x2ec] ;  /* 0x0000bb000b0b7a20 */ /* 0x000fe40000410000 */
[----:B------:R-:W-:Y:S01]  /*b040*/  MUFU.TANH R148, R5 ;  /* 0x0000000500947308 */ /* 0x000fe20000002400 */
[----:B------:R-:W-:-:S03]  /*b050*/  FMUL.FTZ R8, R8, c[0x0][0x2ec] ;  /* 0x0000bb0008087a20 */ /* 0x000fc60000410000 */
[C---:B------:R-:W-:Y:S04]  /*b060*/  HMMA.16816.F32 R56, R16.reuse, R156, R56 ;  /* 0x0000009c1038723c */ /* 0x040fe80000001838 */
[----:B------:R-:W-:Y:S04]  /*b070*/  MUFU.TANH R149, R6 ;  /* 0x0000000600957308 */ /* 0x000fe80000002400 */
[----:B------:R-:W-:Y:S01]  /*b080*/  HMMA.16816.F32 R52, R16, R158, R52 ;  /* 0x0000009e1034723c */ /* 0x000fe20000001834 */
[----:B------:R-:W2:Y:S03]  /*b090*/  LDSM.16.M88.4 R156, [R198] ;  /* 0x00000000c69c783b */ /* 0x000ea60000000200 */
[----:B------:R3:W-:Y:S04]  /*b0a0*/  MUFU.TANH R237, R7 ;  /* 0x0000000700ed7308 */ /* 0x0007e80000002400 */
[C---:B-1----:R-:W-:Y:S04]  /*b0b0*/  HMMA.16816.F32 R64, R144.reuse, R12, R64 ;  /* 0x0000000c9040723c */ /* 0x042fe80000001840 */
[----:B------:R-:W1:Y:S04]  /*b0c0*/  MUFU.TANH R9, R9 ;  /* 0x0000000900097308 */ /* 0x000e680000002400 */
[----:B------:R-:W-:Y:S01]  /*b0d0*/  HMMA.16816.F32 R60, R144, R14, R60 ;  /* 0x0000000e903c723c */ /* 0x000fe2000000183c */
[----:B------:R-:W-:Y:S03]  /*b0e0*/  LDSM.16.M88.4 R12, [R197] ;  /* 0x00000000c50c783b */ /* 0x000fe60000000200 */
[----:B------:R-:W-:Y:S01]  /*b0f0*/  MUFU.TANH R11, R11 ;  /* 0x0000000b000b7308 */ /* 0x000fe20000002400 */
[----:B---3--:R-:W3:Y:S03]  /*b100*/  LDSM.16.M88.4 R4, [R215+0x9800] ;  /* 0x00980000d704783b */ /* 0x008ee60000000200 */
[----:B------:R-:W-:Y:S01]  /*b110*/  HMMA.16816.F32 R152, R140, R20, R152 ;  /* 0x000000148c98723c */ /* 0x000fe20000001898 */
[----:B-1----:R-:W-:-:S03]  /*b120*/  FFMA.FTZ R9, R0, R165, R9 ;  /* 0x000000a500097223 */ /* 0x002fc60000010009 */
[----:B------:R-:W1:Y:S04]  /*b130*/  MUFU.TANH R8, R8 ;  /* 0x0000000800087308 */ /* 0x000e680000002400 */
[----:B------:R-:W-:Y:S01]  /*b140*/  HMMA.16816.F32 R136, R140, R22, R136 ;  /* 0x000000168c88723c */ /* 0x000fe20000001888 */
[----:B------:R-:W4:Y:S01]  /*b150*/  LDSM.16.M88.4 R20, [R204+0x5800] ;  /* 0x00580000cc14783b */ /* 0x000f220000000200 */
[----:B------:R-:W-:Y:S02]  /*b160*/  FSEL R9, R9, -INF , !P3 ;  /* 0xff80000009097808 */ /* 0x000fe40005800000 */
[----:B------:R-:W-:-:S04]  /*b170*/  ISETP.GE.AND P3, PT, R170, R181, PT ;  /* 0x000000b5aa00720c */ /* 0x000fc80003f66270 */
[----:B------:R-:W-:Y:S01]  /*b180*/  HMMA.16816.F32 R44, R16, R150, R44 ;  /* 0x00000096102c723c */ /* 0x000fe2000000182c */
[----:B-1----:R-:W-:-:S07]  /*b190*/  FFMA.FTZ R8, R0, R176, R8 ;  /* 0x000000b000087223 */ /* 0x002fce0000010008 */
[C---:B--2---:R-:W-:Y:S01]  /*b1a0*/  HMMA.16816.F32 R40, R16.reuse, R156, R40 ;  /* 0x0000009c1028723c */ /* 0x044fe20000001828 */
[----:B------:R-:W-:Y:S02]  /*b1b0*/  FMUL.FTZ R152, R152, c[0x0][0x2ec] ;  /* 0x0000bb0098987a20 */ /* 0x000fe40000410000 */
[----:B------:R-:W-:Y:S02]  /*b1c0*/  FMUL.FTZ R153, R153, c[0x0][0x2ec] ;  /* 0x0000bb0099997a20 */ /* 0x000fe40000410000 */
[----:B------:R-:W-:Y:S01]  /*b1d0*/  FMUL.FTZ R150, R155, c[0x0][0x2ec] ;  /* 0x0000bb009b967a20 */ /* 0x000fe20000410000 */
[----:B------:R-:W-:Y:S01]  /*b1e0*/  IADD3 R155, R164, 0x31, RZ ;  /* 0x00000031a49b7810 */ /* 0x000fe20007ffe0ff */
[----:B------:R-:W-:Y:S01]  /*b1f0*/  FMUL.FTZ R154, R154, c[0x0][0x2ec] ;  /* 0x0000bb009a9a7a20 */ /* 0x000fe20000410000 */
[----:B------:R-:W-:Y:S01]  /*b200*/  HMMA.16816.F32 R36, R16, R158, R36 ;  /* 0x0000009e1024723c */ /* 0x000fe20000001824 */
[----:B------:R-:W-:Y:S01]  /*b210*/  FMUL.FTZ R136, R136, c[0x0][0x2ec] ;  /* 0x0000bb0088887a20 */ /* 0x000fe20000410000 */
[----:B------:R-:W1:Y:S01]  /*b220*/  MUFU.TANH R152, R152 ;  /* 0x0000009800987308 */ /* 0x000e620000002400 */
[----:B------:R-:W-:-:S02]  /*b230*/  FMUL.FTZ R137, R137, c[0x0][0x2ec] ;  /* 0x0000bb0089897a20 */ /* 0x000fc40000410000 */
[----:B------:R-:W-:Y:S02]  /*b240*/  FMUL.FTZ R138, R138, c[0x0][0x2ec] ;  /* 0x0000bb008a8a7a20 */ /* 0x000fe40000410000 */
[----:B------:R-:W-:Y:S01]  /*b250*/  FMUL.FTZ R139, R139, c[0x0][0x2ec] ;  /* 0x0000bb008b8b7a20 */ /* 0x000fe20000410000 */
[C---:B---3--:R-:W-:Y:S02]  /*b260*/  HMMA.16816.F32 R56, R144.reuse, R4, R56 ;  /* 0x000000049038723c */ /* 0x048fe40000001838 */
[----:B------:R-:W-:Y:S06]  /*b270*/  MUFU.TANH R153, R153 ;  /* 0x0000009900997308 */ /* 0x000fec0000002400 */
[----:B------:R-:W-:Y:S01]  /*b280*/  HMMA.16816.F32 R52, R144, R6, R52 ;  /* 0x000000069034723c */ /* 0x000fe20000001834 */
[----:B------:R-:W2:Y:S01]  /*b290*/  LDSM.16.M88.4 R4, [R215+0xa000] ;  /* 0x00a00000d704783b */ /* 0x000ea20000000200 */
[----:B------:R-:W-:Y:S06]  /*b2a0*/  MUFU.TANH R150, R150 ;  /* 0x0000009600967308 */ /* 0x000fec0000002400 */
[C---:B------:R-:W-:Y:S02]  /*b2b0*/  HMMA.16816.F32 R32, R16.reuse, R12, R32 ;  /* 0x0000000c1020723c */ /* 0x040fe40000001820 */
[----:B------:R-:W-:Y:S06]  /*b2c0*/  MUFU.TANH R154, R154 ;  /* 0x0000009a009a7308 */ /* 0x000fec0000002400 */
[----:B------:R-:W-:Y:S01]  /*b2d0*/  HMMA.16816.F32 R28, R16, R14, R28 ;  /* 0x0000000e101c723c */ /* 0x000fe2000000181c */
[----:B------:R-:W3:Y:S01]  /*b2e0*/  LDSM.16.M88.4 R12, [R215+0xa800] ;  /* 0x00a80000d70c783b */ /* 0x000ee20000000200 */
[----:B------:R-:W-:Y:S06]  /*b2f0*/  MUFU.TANH R136, R136 ;  /* 0x0000008800887308 */ /* 0x000fec0000002400 */
[C---:B------:R-:W-:Y:S02]  /*b300*/  HMMA.16816.F32 R60, R140.reuse, R162, R60 ;  /* 0x000000a28c3c723c */ /* 0x040fe4000000183c */
[----:B------:R-:W-:Y:S06]  /*b310*/  MUFU.TANH R151, R137 ;  /* 0x0000008900977308 */ /* 0x000fec0000002400 */
[C---:B----4-:R-:W-:Y:S02]  /*b320*/  HMMA.16816.F32 R56, R140.reuse, R20, R56 ;  /* 0x000000148c38723c */ /* 0x050fe40000001838 */
[----:B------:R-:W-:Y:S06]  /*b330*/  MUFU.TANH R156, R139 ;  /* 0x0000008b009c7308 */ /* 0x000fec0000002400 */
[----:B------:R-:W-:Y:S01]  /*b340*/  HMMA.16816.F32 R52, R140, R22, R52 ;  /* 0x000000168c34723c */ /* 0x000fe20000001834 */
[----:B------:R-:W4:Y:S01]  /*b350*/  LDSM.16.M88.4 R20, [R204+0x6000] ;  /* 0x00600000cc14783b */ /* 0x000f220000000200 */
[----:B------:R-:W5:Y:S06]  /*b360*/  MUFU.TANH R138, R138 ;  /* 0x0000008a008a7308 */ /* 0x000f6c0000002400 */
[----:B--2---:R-:W-:Y:S01]  /*b370*/  HMMA.16816.F32 R48, R144, R4, R48 ;  /* 0x000000049030723c */ /* 0x004fe20000001830 */
[----:B------:R-:W-:Y:S01]  /*b380*/  FMUL.FTZ R63, R63, c[0x0][0x2ec] ;  /* 0x0000bb003f3f7a20 */ /* 0x000fe20000410000 */
[----:B------:R-:W-:Y:S01]  /*b390*/  I2F R137, R155 ;  /* 0x0000009b00897306 */ /* 0x000fe20000201400 */
[----:B------:R-:W-:-:S02]  /*b3a0*/  FMUL.FTZ R61, R61, c[0x0][0x2ec] ;  /* 0x0000bb003d3d7a20 */ /* 0x000fc40000410000 */
[----:B------:R-:W-:Y:S02]  /*b3b0*/  FMUL.FTZ R60, R60, c[0x0][0x2ec] ;  /* 0x0000bb003c3c7a20 */ /* 0x000fe40000410000 */
[----:B------:R-:W-:Y:S01]  /*b3c0*/  FMUL.FTZ R62, R62, c[0x0][0x2ec] ;  /* 0x0000bb003e3e7a20 */ /* 0x000fe20000410000 */
[C---:B------:R-:W-:Y:S01]  /*b3d0*/  HMMA.16816.F32 R44, R144.reuse, R6, R44 ;  /* 0x00000006902c723c */ /* 0x040fe2000000182c */
[----:B------:R-:W2:Y:S01]  /*b3e0*/  LDSM.16.M88.4 R4, [R215+0xb000] ;  /* 0x00b00000d704783b */ /* 0x000ea20000000200 */
[----:B------:R-:W-:Y:S01]  /*b3f0*/  FMUL.FTZ R56, R56, c[0x0][0x2ec] ;  /* 0x0000bb0038387a20 */ /* 0x000fe20000410000 */
[----:B------:R-:W-:Y:S01]  /*b400*/  MUFU.TANH R61, R61 ;  /* 0x0000003d003d7308 */ /* 0x000fe20000002400 */
[----:B------:R-:W-:Y:S02]  /*b410*/  FMUL.FTZ R57, R57, c[0x0][0x2ec] ;  /* 0x0000bb0039397a20 */ /* 0x000fe40000410000 */
[----:B------:R-:W-:Y:S02]  /*b420*/  FMUL.FTZ R58, R58, c[0x0][0x2ec] ;  /* 0x0000bb003a3a7a20 */ /* 0x000fe40000410000 */
[----:B---3--:R-:W-:Y:S01]  /*b430*/  HMMA.16816.F32 R40, R144, R12, R40 ;  /* 0x0000000c9028723c */ /* 0x008fe20000001828 */
[----:B------:R-:W-:-:S02]  /*b440*/  FMUL.FTZ R59, R59, c[0x0][0x2ec] ;  /* 0x0000bb003b3b7a20 */ /* 0x000fc40000410000 */
[----:B------:R-:W-:Y:S01]  /*b450*/  MUFU.TANH R162, R58 ;  /* 0x0000003a00a27308 */ /* 0x000fe20000002400 */
[----:B------:R-:W-:Y:S02]  /*b460*/  FMUL.FTZ R55, R55, c[0x0][0x2ec] ;  /* 0x0000bb0037377a20 */ /* 0x000fe40000410000 */
[----:B------:R-:W-:Y:S02]  /*b470*/  FMUL.FTZ R52, R52, c[0x0][0x2ec] ;  /* 0x0000bb0034347a20 */ /* 0x000fe40000410000 */
[----:B------:R-:W-:Y:S01]  /*b480*/  HMMA.16816.F32 R36, R144, R14, R36 ;  /* 0x0000000e9024723c */ /* 0x000fe20000001824 */
[----:B------:R-:W3:Y:S01]  /*b490*/  LDSM.16.M88.4 R12, [R196] ;  /* 0x00000000c40c783b */ /* 0x000ee20000000200 */
[----:B------:R-:W-:Y:S01]  /*b4a0*/  FMUL.FTZ R54, R54, c[0x0][0x2ec] ;  /* 0x0000bb0036367a20 */ /* 0x000fe20000410000 */
[----:B------:R-:W-:Y:S01]  /*b4b0*/  MUFU.TANH R163, R59 ;  /* 0x0000003b00a37308 */ /* 0x000fe20000002400 */
[----:B------:R-:W-:-:S04]  /*b4c0*/  FMUL.FTZ R53, R53, c[0x0][0x2ec] ;  /* 0x0000bb0035357a20 */ /* 0x000fc80000410000 */
[C---:B------:R-:W-:Y:S03]  /*b4d0*/  HMMA.16816.F32 R64, R140.reuse, R160, R64 ;  /* 0x000000a08c40723c */ /* 0x040fe60000001840 */
[----:B------:R-:W-:Y:S05]  /*b4e0*/  MUFU.TANH R160, R63 ;  /* 0x0000003f00a07308 */ /* 0x000fea0000002400 */
[C---:B----4-:R-:W-:Y:S03]  /*b4f0*/  HMMA.16816.F32 R48, R140.reuse, R20, R48 ;  /* 0x000000148c30723c */ /* 0x050fe60000001830 */
[----:B------:R-:W-:Y:S05]  /*b500*/  MUFU.TANH R63, R56 ;  /* 0x00000038003f7308 */ /* 0x000fea0000002400 */
[----:B------:R-:W-:Y:S01]  /*b510*/  HMMA.16816.F32 R44, R140, R22, R44 ;  /* 0x000000168c2c723c */ /* 0x000fe2000000182c */
[----:B------:R-:W4:Y:S02]  /*b520*/  LDSM.16.M88.4 R20, [R204+0x7000] ;  /* 0x00700000cc14783b */ /* 0x000f240000000200 */
[----:B------:R1:W-:Y:S05]  /*b530*/  MUFU.TANH R161, R57 ;  /* 0x0000003900a17308 */ /* 0x0003ea0000002400 */
[----:B--2---:R-:W-:Y:S01]  /*b540*/  HMMA.16816.F32 R32, R144, R4, R32 ;  /* 0x000000049020723c */ /* 0x004fe20000001820 */
[----:B------:R-:W-:-:S02]  /*b550*/  FMUL.FTZ R67, R67, c[0x0][0x2ec] ;  /* 0x0000bb0043437a20 */ /* 0x000fc40000410000 */
[----:B------:R-:W-:Y:S01]  /*b560*/  FMUL.FTZ R64, R64, c[0x0][0x2ec] ;  /* 0x0000bb0040407a20 */ /* 0x000fe20000410000 */
[----:B------:R2:W-:Y:S01]  /*b570*/  MUFU.TANH R242, R55 ;  /* 0x0000003700f27308 */ /* 0x0005e20000002400 */
[----:B------:R-:W-:Y:S02]  /*b580*/  FMUL.FTZ R65, R65, c[0x0][0x2ec] ;  /* 0x0000bb0041417a20 */ /* 0x000fe40000410000 */
[----:B------:R-:W-:Y:S01]  /*b590*/  FMUL.FTZ R66, R66, c[0x0][0x2ec] ;  /* 0x0000bb0042427a20 */ /* 0x000fe20000410000 */
[----:B------:R-:W-:Y:S01]  /*b5a0*/  HMMA.16816.F32 R28, R144, R6, R28 ;  /* 0x00000006901c723c */ /* 0x000fe2000000181c */
[----:B------:R-:W4:Y:S01]  /*b5b0*/  LDSM.16.M88.4 R4, [R215+0xb800] ;  /* 0x00b80000d704783b */ /* 0x000f220000000200 */
[----:B------:R-:W-:Y:S02]  /*b5c0*/  FMUL.FTZ R48, R48, c[0x0][0x2ec] ;  /* 0x0000bb0030307a20 */ /* 0x000fe40000410000 */
[----:B------:R5:W5:Y:S01]  /*b5d0*/  MUFU.TANH R139, R64 ;  /* 0x00000040008b7308 */ /* 0x000b620000002400 */
[----:B-1----:R-:W1:Y:S01]  /*b5e0*/  LDSM.16.M88.4 R56, [R204+0x6800] ;  /* 0x00680000cc38783b */ /* 0x002e620000000200 */
[----:B------:R-:W-:-:S02]  /*b5f0*/  FMUL.FTZ R50, R50, c[0x0][0x2ec] ;  /* 0x0000bb0032327a20 */ /* 0x000fc40000410000 */
[----:B---3--:R-:W-:Y:S01]  /*b600*/  HMMA.16816.F32 R24, R16, R12, R24 ;  /* 0x0000000c1018723c */ /* 0x008fe20000001818 */
[----:B------:R-:W-:Y:S02]  /*b610*/  FMUL.FTZ R45, R45, c[0x0][0x2ec] ;  /* 0x0000bb002d2d7a20 */ /* 0x000fe40000410000 */
[----:B------:R-:W-:Y:S01]  /*b620*/  FMUL.FTZ R44, R44, c[0x0][0x2ec] ;  /* 0x0000bb002c2c7a20 */ /* 0x000fe20000410000 */
[----:B------:R3:W3:Y:S01]  /*b630*/  MUFU.TANH R157, R65 ;  /* 0x00000041009d7308 */ /* 0x0006e20000002400 */
[----:B--2---:R-:W-:Y:S01]  /*b640*/  FFMA.FTZ R55, R0, R171, R152 ;  /* 0x000000ab00377223 */ /* 0x004fe20000010098 */
[C---:B------:R-:W-:Y:S01]  /*b650*/  IADD3 R152, R164.reuse, 0x58, RZ ;  /* 0x00000058a4987810 */ /* 0x040fe20007ffe0ff */
[----:B------:R-:W-:Y:S01]  /*b660*/  FMUL.FTZ R49, R49, c[0x0][0x2ec] ;  /* 0x0000bb0031317a20 */ /* 0x000fe20000410000 */
[----:B------:R-:W-:Y:S01]  /*b670*/  IADD3 R13, R164, 0x40, RZ ;  /* 0x00000040a40d7810 */ /* 0x000fe20007ffe0ff */
[----:B------:R-:W-:Y:S02]  /*b680*/  FMUL.FTZ R51, R51, c[0x0][0x2ec] ;  /* 0x0000bb0033337a20 */ /* 0x000fe40000410000 */
[----:B------:R-:W-:Y:S01]  /*b690*/  FMUL.FTZ R46, R46, c[0x0][0x2ec] ;  /* 0x0000bb002e2e7a20 */ /* 0x000fe20000410000 */
[----:B------:R-:W2:Y:S01]  /*b6a0*/  MUFU.TANH R67, R67 ;  /* 0x0000004300437308 */ /* 0x000ea20000002400 */
[----:B-----5:R-:W-:-:S02]  /*b6b0*/  FFMA.FTZ R64, R0, R182, R138 ;  /* 0x000000b600407223 */ /* 0x020fc4000001008a */
[C---:B------:R-:W-:Y:S01]  /*b6c0*/  FFMA.FTZ R139, R0.reuse, R186, R139 ;  /* 0x000000ba008b7223 */ /* 0x040fe2000001008b */
[C---:B----4-:R-:W-:Y:S04]  /*b6d0*/  HMMA.16816.F32 R32, R140.reuse, R20, R32 ;  /* 0x000000148c20723c */ /* 0x050fe80000001820 */
[----:B------:R4:W-:Y:S01]  /*b6e0*/  MUFU.TANH R248, R44 ;  /* 0x0000002c00f87308 */ /* 0x0009e20000002400 */
[C---:B---3--:R-:W-:Y:S02]  /*b6f0*/  FFMA.FTZ R65, R0.reuse, R171, R154 ;  /* 0x000000ab00417223 */ /* 0x048fe4000001009a */
[CC--:B------:R-:W-:Y:S01]  /*b700*/  FFMA.FTZ R157, R0.reuse, R188.reuse, R157 ;  /* 0x000000bc009d7223 */ /* 0x0c0fe2000001009d */
[----:B------:R-:W-:Y:S04]  /*b710*/  HMMA.16816.F32 R28, R140, R22, R28 ;  /* 0x000000168c1c723c */ /* 0x000fe8000000181c */
[----:B------:R3:W5:Y:S01]  /*b720*/  MUFU.TANH R158, R66 ;  /* 0x00000042009e7308 */ /* 0x0007620000002400 */
[----:B--2---:R-:W-:Y:S01]  /*b730*/  FFMA.FTZ R188, R0, R188, R67 ;  /* 0x000000bc00bc7223 */ /* 0x004fe20000010043 */
[----:B------:R-:W-:-:S02]  /*b740*/  IADD3 R67, R164, 0x68, RZ ;  /* 0x00000068a4437810 */ /* 0x000fc40007ffe0ff */
[----:B------:R-:W-:Y:S01]  /*b750*/  HMMA.16816.F32 R24, R144, R4, R24 ;  /* 0x000000049018723c */ /* 0x000fe20000001818 */
[----:B----4-:R-:W-:-:S03]  /*b760*/  FFMA.FTZ R44, R0, R169, R148 ;  /* 0x000000a9002c7223 */ /* 0x010fc60000010094 */
[----:B------:R-:W2:Y:S01]  /*b770*/  MUFU.TANH R60, R60 ;  /* 0x0000003c003c7308 */ /* 0x000ea20000002400 */
[----:B------:R-:W-:Y:S02]  /*b780*/  IADD3 R148, R164, 0x50, RZ ;  /* 0x00000050a4947810 */ /* 0x000fe40007ffe0ff */
[C---:B------:R-:W-:Y:S01]  /*b790*/  FFMA.FTZ R4, R0.reuse, R165, R11 ;  /* 0x000000a500047223 */ /* 0x040fe2000001000b */
[C---:B-1----:R-:W-:Y:S01]  /*b7a0*/  HMMA.16816.F32 R40, R140.reuse, R56, R40 ;  /* 0x000000388c28723c */ /* 0x042fe20000001828 */
[----:B------:R-:W-:Y:S01]  /*b7b0*/  FFMA.FTZ R5, R0, R169, R237 ;  /* 0x000000a900057223 */ /* 0x000fe200000100ed */
[----:B------:R-:W-:Y:S01]  /*b7c0*/  FSEL R44, R44, -INF , !P3 ;  /* 0xff8000002c2c7808 */ /* 0x000fe20005800000 */
[----:B------:R-:W-:Y:S01]  /*b7d0*/  FFMA.FTZ R11, R0, R167, R149 ;  /* 0x000000a7000b7223 */ /* 0x000fe20000010095 */
[----:B------:R1:W-:Y:S01]  /*b7e0*/  MUFU.TANH R57, R45 ;  /* 0x0000002d00397308 */ /* 0x0003e20000002400 */
[----:B------:R-:W-:Y:S01]  /*b7f0*/  FSEL R4, R4, -INF , !P5 ;  /* 0xff80000004047808 */ /* 0x000fe20006800000 */
[----:B---3--:R-:W-:Y:S01]  /*b800*/  FFMA.FTZ R66, R0, R178, R150 ;  /* 0x000000b200427223 */ /* 0x008fe20000010096 */
[----:B------:R-:W-:Y:S01]  /*b810*/  ISETP.GE.AND P5, PT, R170, R180, PT ;  /* 0x000000b4aa00720c */ /* 0x000fe20003fa6270 */
[----:B------:R-:W-:Y:S01]  /*b820*/  HMMA.16816.F32 R36, R140, R58, R36 ;  /* 0x0000003a8c24723c */ /* 0x000fe20000001824 */
[----:B------:R-:W-:Y:S01]  /*b830*/  ISETP.GE.AND P3, PT, R179, R181, PT ;  /* 0x000000b5b300720c */ /* 0x000fe20003f66270 */
[C---:B-----5:R-:W-:Y:S01]  /*b840*/  FFMA.FTZ R138, R0.reuse, R186, R158 ;  /* 0x000000ba008a7223 */ /* 0x060fe2000001009e */
[----:B------:R-:W-:Y:S01]  /*b850*/  FSEL R5, R5, -INF , !P5 ;  /* 0xff80000005057808 */ /* 0x000fe20006800000 */
[----:B------:R3:W4:Y:S01]  /*b860*/  MUFU.TANH R159, R62 ;  /* 0x0000003e009f7308 */ /* 0x0007220000002400 */
[----:B------:R-:W-:Y:S01]  /*b870*/  ISETP.GE.AND P5, PT, R179, R180, PT ;  /* 0x000000b4b300720c */ /* 0x000fe20003fa6270 */
[C---:B--2---:R-:W-:Y:S01]  /*b880*/  FFMA.FTZ R154, R0.reuse, R190, R60 ;  /* 0x000000be009a7223 */ /* 0x044fe2000001003c */
[----:B------:R-:W-:Y:S01]  /*b890*/  FSEL R11, R11, -INF , !P4 ;  /* 0xff8000000b0b7808 */ /* 0x000fe20006000000 */
[C---:B------:R-:W-:Y:S01]  /*b8a0*/  FFMA.FTZ R59, R0.reuse, R178, R153 ;  /* 0x000000b2003b7223 */ /* 0x040fe20000010099 */
[----:B------:R-:W-:Y:S01]  /*b8b0*/  ISETP.GE.AND P4, PT, R177, R180, PT ;  /* 0x000000b4b100720c */ /* 0x000fe20003f86270 */
[----:B------:R-:W-:Y:S01]  /*b8c0*/  FFMA.FTZ R58, R0, R182, R136 ;  /* 0x000000b6003a7223 */ /* 0x000fe20000010088 */
[----:B------:R-:W-:Y:S01]  /*b8d0*/  FSEL R66, R66, -INF , !P5 ;  /* 0xff80000042427808 */ /* 0x000fe20006800000 */
[----:B-1----:R-:W-:Y:S01]  /*b8e0*/  FFMA.FTZ R45, R0, R167, R236 ;  /* 0x000000a7002d7223 */ /* 0x002fe200000100ec */
[----:B------:R-:W-:Y:S01]  /*b8f0*/  MUFU.TANH R244, R48 ;  /* 0x0000003000f47308 */ /* 0x000fe20000002400 */
[----:B------:R-:W-:Y:S01]  /*b900*/  FSEL R59, R59, -INF , !P3 ;  /* 0xff8000003b3b7808 */ /* 0x000fe20005800000 */
[----:B------:R-:W-:Y:S01]  /*b910*/  FMUL.FTZ R32, R32, c[0x0][0x2ec] ;  /* 0x0000bb0020207a20 */ /* 0x000fe20000410000 */
[-C--:B------:R-:W-:Y:S01]  /*b920*/  ISETP.GE.AND P3, PT, R185, R181.reuse, PT ;  /* 0x000000b5b900720c */ /* 0x080fe20003f66270 */
[----:B------:R-:W-:Y:S01]  /*b930*/  FMUL.FTZ R43, R43, c[0x0][0x2ec] ;  /* 0x0000bb002b2b7a20 */ /* 0x000fe20000410000 */
[----:B------:R-:W-:Y:S01]  /*b940*/  FSEL R45, R45, -INF , !P6 ;  /* 0xff8000002d2d7808 */ /* 0x000fe20007000000 */
[----:B------:R-:W-:Y:S01]  /*b950*/  FMUL.FTZ R40, R40, c[0x0][0x2ec] ;  /* 0x0000bb0028287a20 */ /* 0x000fe20000410000 */
[-C--:B------:R-:W-:Y:S01]  /*b960*/  ISETP.GE.AND P6, PT, R177, R181.reuse, PT ;  /* 0x000000b5b100720c */ /* 0x080fe20003fc6270 */
[----:B------:R-:W1:Y:S01]  /*b970*/  MUFU.TANH R48, R43 ;  /* 0x0000002b00307308 */ /* 0x000e620000002400 */
[----:B---3--:R-:W-:Y:S01]  /*b980*/  FFMA.FTZ R62, R0, R184, R151 ;  /* 0x000000b8003e7223 */ /* 0x008fe20000010097 */
[----:B------:R-:W-:Y:S01]  /*b990*/  ISETP.GE.AND P5, PT, R185, R180, PT ;  /* 0x000000b4b900720c */ /* 0x000fe20003fa6270 */
[----:B------:R-:W-:Y:S01]  /*b9a0*/  FMUL.FTZ R20, R36, c[0x0][0x2ec] ;  /* 0x0000bb0024147a20 */ /* 0x000fe20000410000 */
[----:B------:R-:W-:Y:S01]  /*b9b0*/  FSEL R55, R55, -INF , !P6 ;  /* 0xff80000037377808 */ /* 0x000fe20007000000 */
[C---:B------:R-:W-:Y:S01]  /*b9c0*/  FFMA.FTZ R36, R0.reuse, R184, R156 ;  /* 0x000000b800247223 */ /* 0x040fe2000001009c */
[----:B------:R-:W-:Y:S01]  /*b9d0*/  ISETP.GE.AND P6, PT, R183, R181, PT ;  /* 0x000000b5b700720c */ /* 0x000fe20003fc6270 */
[C---:B------:R-:W-:Y:S01]  /*b9e0*/  FFMA.FTZ R151, R0.reuse, R193, R61 ;  /* 0x000000c100977223 */ /* 0x040fe2000001003d */
[----:B------:R-:W-:Y:S01]  /*b9f0*/  MUFU.TANH R246, R50 ;  /* 0x0000003200f67308 */ /* 0x000fe20000002400 */
[----:B------:R-:W-:Y:S01]  /*ba00*/  FSEL R65, R65, -INF , !P4 ;  /* 0xff80000041417808 */ /* 0x000fe20006000000 */
[C---:B----4-:R-:W-:Y:S01]  /*ba10*/  FFMA.FTZ R150, R0.reuse, R190, R159 ;  /* 0x000000be00967223 */ /* 0x050fe2000001009f */
[-C--:B------:R-:W-:Y:S01]  /*ba20*/  ISETP.GE.AND P4, PT, R183, R180.reuse, PT ;  /* 0x000000b4b700720c */ /* 0x080fe20003f86270 */
[----:B------:R-:W-:Y:S01]  /*ba30*/  FFMA.FTZ R159, R0, R137, R163 ;  /* 0x00000089009f7223 */ /* 0x000fe200000100a3 */
[----:B------:R-:W-:Y:S01]  /*ba40*/  FSEL R58, R58, -INF , !P6 ;  /* 0xff8000003a3a7808 */ /* 0x000fe20007000000 */
[----:B------:R-:W-:Y:S01]  /*ba50*/  FMUL.FTZ R42, R42, c[0x0][0x2ec] ;  /* 0x0000bb002a2a7a20 */ /* 0x000fe20000410000 */
[----:B------:R-:W-:Y:S01]  /*ba60*/  ISETP.GE.AND P6, PT, R187, R181, PT ;  /* 0x000000b5bb00720c */ /* 0x000fe20003fc6270 */
[----:B------:R2:W3:Y:S01]  /*ba70*/  MUFU.TANH R50, R20 ;  /* 0x0000001400327308 */ /* 0x0004e20000002400 */
[----:B------:R-:W-:Y:S01]  /*ba80*/  FSEL R62, R62, -INF , !P3 ;  /* 0xff8000003e3e7808 */ /* 0x000fe20005800000 */
[----:B-1----:R-:W-:Y:S01]  /*ba90*/  IMAD.MOV.U32 R156, RZ, RZ, R48 ;  /* 0x000000ffff9c7224 */ /* 0x002fe200078e0030 */
[----:B------:R-:W-:Y:S01]  /*baa0*/  FSEL R36, R36, -INF , !P5 ;  /* 0xff80000024247808 */ /* 0x000fe20006800000 */
[----:B------:R-:W-:Y:S01]  /*bab0*/  FFMA.FTZ R48, R0, R137, R161 ;  /* 0x0000008900307223 */ /* 0x000fe200000100a1 */
[----:B------:R-:W-:Y:S01]  /*bac0*/  ISETP.GE.AND P3, PT, R189, R181, PT ;  /* 0x000000b5bd00720c */ /* 0x000fe20003f66270 */
[----:B------:R-:W-:Y:S01]  /*bad0*/  FMUL.FTZ R41, R41, c[0x0][0x2ec] ;  /* 0x0000bb0029297a20 */ /* 0x000fe20000410000 */
[-C--:B------:R-:W-:Y:S01]  /*bae0*/  ISETP.GE.AND P5, PT, R189, R180.reuse, PT ;  /* 0x000000b4bd00720c */ /* 0x080fe20003fa6270 */
[----:B------:R-:W-:Y:S01]  /*baf0*/  MUFU.TANH R52, R52 ;  /* 0x0000003400347308 */ /* 0x000fe20000002400 */
[----:B------:R-:W-:Y:S01]  /*bb00*/  FSEL R64, R64, -INF , !P4 ;  /* 0xff80000040407808 */ /* 0x000fe20006000000 */
[----:B------:R-:W-:Y:S01]  /*bb10*/  FMUL.FTZ R37, R37, c[0x0][0x2ec] ;  /* 0x0000bb0025257a20 */ /* 0x000fe20000410000 */
[-C--:B------:R-:W-:Y:S01]  /*bb20*/  ISETP.GE.AND P4, PT, R187, R180.reuse, PT ;  /* 0x000000b4bb00720c */ /* 0x080fe20003f86270 */
[----:B------:R-:W-:Y:S01]  /*bb30*/  FMUL.FTZ R38, R38, c[0x0][0x2ec] ;  /* 0x0000bb0026267a20 */ /* 0x000fe20000410000 */
[----:B------:R-:W-:Y:S01]  /*bb40*/  FSEL R178, R139, -INF , !P6 ;  /* 0xff8000008bb27808 */ /* 0x000fe20007000000 */
[----:B------:R-:W-:Y:S01]  /*bb50*/  FMUL.FTZ R39, R39, c[0x0][0x2ec] ;  /* 0x0000bb0027277a20 */ /* 0x000fe20000410000 */
[----:B------:R-:W-:Y:S01]  /*bb60*/  FSEL R177, R157, -INF , !P3 ;  /* 0xff8000009db17808 */ /* 0x000fe20005800000 */
[----:B------:R-:W-:Y:S01]  /*bb70*/  MUFU.TANH R54, R54 ;  /* 0x0000003600367308 */ /* 0x000fe20000002400 */
[----:B------:R-:W-:Y:S01]  /*bb80*/  FSEL R139, R188, -INF , !P5 ;  /* 0xff800000bc8b7808 */ /* 0x000fe20006800000 */
[----:B------:R-:W-:Y:S01]  /*bb90*/  FFMA.FTZ R157, R0, R195, R162 ;  /* 0x000000c3009d7223 */ /* 0x000fe200000100a2 */
[CC--:B------:R-:W-:Y:S01]  /*bba0*/  ISETP.GE.AND P3, PT, R194.reuse, R181.reuse, PT ;  /* 0x000000b5c200720c */ /* 0x0c0fe20003f66270 */
[----:B--2---:R-:W1:Y:S01]  /*bbb0*/  LDSM.16.M88.4 R20, [R204+0x7800] ;  /* 0x00780000cc14783b */ /* 0x004e620000000200 */
[-C--:B------:R-:W-:Y:S01]  /*bbc0*/  ISETP.GE.AND P5, PT, R194, R180.reuse, PT ;  /* 0x000000b4c200720c */ /* 0x080fe20003fa6270 */
[----:B------:R-:W-:Y:S01]  /*bbd0*/  FMUL.FTZ R33, R33, c[0x0][0x2ec] ;  /* 0x0000bb0021217a20 */ /* 0x000fe20000410000 */
[----:B------:R-:W-:Y:S01]  /*bbe0*/  FSEL R138, R138, -INF , !P4 ;  /* 0xff8000008a8a7808 */ /* 0x000fe20006000000 */
[----:B------:R2:W4:Y:S01]  /*bbf0*/  MUFU.TANH R243, R49 ;  /* 0x0000003100f37308 */ /* 0x0005220000002400 */
[C---:B------:R-:W-:Y:S01]  /*bc00*/  ISETP.GE.AND P6, PT, R191.reuse, R181, PT ;  /* 0x000000b5bf00720c */ /* 0x040fe20003fc6270 */
[----:B------:R-:W-:Y:S01]  /*bc10*/  FMUL.FTZ R34, R34, c[0x0][0x2ec] ;  /* 0x0000bb0022227a20 */ /* 0x000fe20000410000 */
[----:B------:R-:W-:Y:S01]  /*bc20*/  ISETP.GE.AND P4, PT, R191, R180, PT ;  /* 0x000000b4bf00720c */ /* 0x000fe20003f86270 */
[----:B---3--:R-:W-:Y:S01]  /*bc30*/  IMAD.MOV.U32 R191, RZ, RZ, R50 ;  /* 0x000000ffffbf7224 */ /* 0x008fe200078e0032 */
[----:B------:R-:W-:Y:S01]  /*bc40*/  FSEL R151, R151, -INF , !P3 ;  /* 0xff80000097977808 */ /* 0x000fe20005800000 */
[----:B------:R-:W-:Y:S01]  /*bc50*/  FFMA.FTZ R50, R0, R195, R63 ;  /* 0x000000c300327223 */ /* 0x000fe2000001003f */
[----:B------:R-:W-:Y:S01]  /*bc60*/  ISETP.GE.AND P3, PT, R155, R181, PT ;  /* 0x000000b59b00720c */ /* 0x000fe20003f66270 */
[----:B------:R3:W5:Y:S01]  /*bc70*/  MUFU.TANH R56, R51 ;  /* 0x0000003300387308 */ /* 0x0007620000002400 */
[----:B------:R-:W-:Y:S01]  /*bc80*/  FSEL R154, R154, -INF , !P6 ;  /* 0xff8000009a9a7808 */ /* 0x000fe20007000000 */
[----:B------:R-:W-:-:S04]  /*bc90*/  DEPBAR.LE SB0, 0x0 ;  /* 0x000080000000791a */ /* 0x000fc80000000000 */
[----:B------:R-:W-:Y:S02]  /*bca0*/  FSEL R150, R150, -INF , !P4 ;  /* 0xff80000096967808 */ /* 0x000fe40006000000 */
[----:B--2---:R-:W-:Y:S01]  /*bcb0*/  IADD3 R49, R164, 0x39, RZ ;  /* 0x00000039a4317810 */ /* 0x004fe20007ffe0ff */
[----:B------:R-:W-:Y:S01]  /*bcc0*/  MUFU.TANH R53, R53 ;  /* 0x0000003500357308 */ /* 0x000fe20000002400 */
[----:B------:R-:W-:Y:S01]  /*bcd0*/  ISETP.GE.AND P6, PT, R192, R181, PT ;  /* 0x000000b5c000720c */ /* 0x000fe20003fc6270 */
[----:B----4-:R-:W-:Y:S01]  /*bce0*/  FFMA.FTZ R171, R0, R166, R243 ;  /* 0x000000a600ab7223 */ /* 0x010fe200000100f3 */
[----:B------:R-:W-:Y:S02]  /*bcf0*/  ISETP.GE.AND P4, PT, R192, R180, PT ;  /* 0x000000b4c000720c */ /* 0x000fe40003f86270 */
[----:B------:R-:W-:Y:S01]  /*bd00*/  FSEL R48, R48, -INF , !P3 ;  /* 0xff80000030307808 */ /* 0x000fe20005800000 */
[C---:B---3--:R-:W-:Y:S02]  /*bd10*/  FFMA.FTZ R51, R0.reuse, R193, R160 ;  /* 0x000000c100337223 */ /* 0x048fe400000100a0 */
[----:B------:R2:W3:Y:S01]  /*bd20*/  I2F R12, R49 ;  /* 0x00000031000c7306 */ /* 0x0004e20000201400 */
[----:B------:R-:W-:Y:S01]  /*bd30*/  ISETP.GE.AND P3, PT, R49, R181, PT ;  /* 0x000000b53100720c */ /* 0x000fe20003f66270 */
[----:B------:R-:W-:Y:S01]  /*bd40*/  FFMA.FTZ R160, R0, R245, R54 ;  /* 0x000000f500a07223 */ /* 0x000fe20000010036 */
[----:B------:R-:W-:Y:S01]  /*bd50*/  FSEL R50, R50, -INF , !P6 ;  /* 0xff80000032327808 */ /* 0x000fe20007000000 */
[----:B-----5:R-:W-:Y:S01]  /*bd60*/  FFMA.FTZ R56, R0, R166, R56 ;  /* 0x000000a600387223 */ /* 0x020fe20000010038 */
[----:B------:R-:W-:-:S02]  /*bd70*/  FSEL R51, R51, -INF , !P5 ;  /* 0xff80000033337808 */ /* 0x000fc40006800000 */
[-C--:B------:R-:W-:Y:S01]  /*bd80*/  ISETP.GE.AND P5, PT, R155, R180.reuse, PT ;  /* 0x000000b49b00720c */ /* 0x080fe20003fa6270 */
[----:B------:R4:W5:Y:S01]  /*bd90*/  MUFU.TANH R249, R46 ;  /* 0x0000002e00f97308 */ /* 0x0009620000002400 */
[----:B------:R-:W-:Y:S02]  /*bda0*/  FSEL R157, R157, -INF , !P4 ;  /* 0xff8000009d9d7808 */ /* 0x000fe40006000000 */
[----:B------:R-:W-:Y:S01]  /*bdb0*/  FSEL R159, R159, -INF , !P5 ;  /* 0xff8000009f9f7808 */ /* 0x000fe20006800000 */
[----:B-1----:R-:W-:Y:S01]  /*bdc0*/  HMMA.16816.F32 R24, R140, R20, R24 ;  /* 0x000000148c18723c */ /* 0x002fe20000001818 */
[-C--:B------:R-:W-:Y:S02]  /*bdd0*/  ISETP.GE.AND P5, PT, R49, R180.reuse, PT ;  /* 0x000000b43100720c */ /* 0x080fe40003fa6270 */
[C---:B------:R-:W-:Y:S01]  /*bde0*/  ISETP.GE.AND P6, PT, R247.reuse, R181, PT ;  /* 0x000000b5f700720c */ /* 0x040fe20003fc6270 */
[C---:B--2---:R-:W-:Y:S01]  /*bdf0*/  FFMA.FTZ R49, R0.reuse, R245, R52 ;  /* 0x000000f500317223 */ /* 0x044fe20000010034 */
[----:B------:R-:W-:Y:S01]  /*be00*/  ISETP.GE.AND P4, PT, R247, R180, PT ;  /* 0x000000b4f700720c */ /* 0x000fe20003f86270 */
[CC--:B---3--:R-:W-:Y:S01]  /*be10*/  FFMA.FTZ R53, R0.reuse, R12.reuse, R53 ;  /* 0x0000000c00357223 */ /* 0x0c8fe20000010035 */
[----:B------:R-:W1:Y:S01]  /*be20*/  I2F R170, R168 ;  /* 0x000000a800aa7306 */ /* 0x000e620000201400 */
[----:B------:R-:W-:Y:S01]  /*be30*/  FFMA.FTZ R165, R0, R12, R242 ;  /* 0x0000000c00a57223 */ /* 0x000fe200000100f2 */
[----:B------:R-:W-:-:S02]  /*be40*/  FSEL R49, R49, -INF , !P6 ;  /* 0xff80000031317808 */ /* 0x000fc40007000000 */
[----:B------:R-:W-:Y:S01]  /*be50*/  FSEL R160, R160, -INF , !P4 ;  /* 0xff800000a0a07808 */ /* 0x000fe20006000000 */
[----:B----4-:R-:W-:Y:S01]  /*be60*/  FMUL.FTZ R46, R47, c[0x0][0x2ec] ;  /* 0x0000bb002f2e7a20 */ /* 0x010fe20000410000 */
[C---:B------:R-:W-:Y:S01]  /*be70*/  ISETP.GE.AND P6, PT, R13.reuse, R181, PT ;  /* 0x000000b50d00720c */ /* 0x040fe20003fc6270 */
[----:B-----5:R-:W-:Y:S01]  /*be80*/  FFMA.FTZ R166, R0, R252, R249 ;  /* 0x000000fc00a67223 */ /* 0x020fe200000100f9 */
[----:B------:R2:W3:Y:S01]  /*be90*/  I2F R47, R13 ;  /* 0x0000000d002f7306 */ /* 0x0004e20000201400 */
[----:B------:R-:W-:Y:S02]  /*bea0*/  ISETP.GE.AND P4, PT, R13, R180, PT ;  /* 0x000000b40d00720c */ /* 0x000fe40003f86270 */
[C---:B------:R-:W-:Y:S02]  /*beb0*/  IADD3 R43, R164.reuse, 0x59, RZ ;  /* 0x00000059a42b7810 */ /* 0x040fe40007ffe0ff */
[----:B------:R-:W-:Y:S02]  /*bec0*/  IADD3 R183, R164, 0x60, RZ ;  /* 0x00000060a4b77810 */ /* 0x000fe40007ffe0ff */
[----:B------:R-:W-:Y:S01]  /*bed0*/  FSEL R153, R53, -INF , !P3 ;  /* 0xff80000035997808 */ /* 0x000fe20005800000 */
[----:B------:R-:W4:Y:S01]  /*bee0*/  MUFU.TANH R46, R46 ;  /* 0x0000002e002e7308 */ /* 0x000f220000002400 */
[----:B-1----:R-:W-:Y:S01]  /*bef0*/  FFMA.FTZ R57, R0, R170, R57 ;  /* 0x000000aa00397223 */ /* 0x002fe20000010039 */
[----:B------:R-:W-:Y:S01]  /*bf00*/  FSEL R165, R165, -INF , !P5 ;  /* 0xff800000a5a57808 */ /* 0x000fe20006800000 */
[----:B------:R-:W-:Y:S01]  /*bf10*/  FMUL.FTZ R24, R24, c[0x0][0x2ec] ;  /* 0x0000bb0018187a20 */ /* 0x000fe20000410000 */
[----:B------:R-:W-:-:S02]  /*bf20*/  IADD3 R182, R164, 0x61, RZ ;  /* 0x00000061a4b67810 */ /* 0x000fc40007ffe0ff */
[----:B------:R-:W-:Y:S01]  /*bf30*/  IADD3 R61, R164, 0x70, RZ ;  /* 0x00000070a43d7810 */ /* 0x000fe20007ffe0ff */
[----:B--2---:R-:W-:Y:S01]  /*bf40*/  HMMA.16816.F32 R12, R16, R14, R172 ;  /* 0x0000000e100c723c */ /* 0x004fe200000018ac */
[CC--:B---3--:R-:W-:Y:S01]  /*bf50*/  FFMA.FTZ R244, R0.reuse, R47.reuse, R244 ;  /* 0x0000002f00f47223 */ /* 0x0c8fe200000100f4 */
[----:B------:R-:W-:Y:S01]  /*bf60*/  MUFU.TANH R40, R40 ;  /* 0x0000002800287308 */ /* 0x000fe20000002400 */
[----:B------:R-:W-:Y:S01]  /*bf70*/  FFMA.FTZ R169, R0, R47, R246 ;  /* 0x0000002f00a97223 */ /* 0x000fe200000100f6 */
[CC--:B------:R-:W-:Y:S02]  /*bf80*/  ISETP.GE.AND P3, PT, R164.reuse, R181.reuse, PT ;  /* 0x000000b5a400720c */ /* 0x0c0fe40003f66270 */
[----:B------:R-:W-:Y:S01]  /*bf90*/  ISETP.GE.AND P5, PT, R164, R180, PT ;  /* 0x000000b4a400720c */ /* 0x000fe20003fa6270 */
[----:B------:R-:W-:Y:S01]  /*bfa0*/  FFMA.FTZ R173, R0, R252, R248 ;  /* 0x000000fc00ad7223 */ /* 0x000fe200000100f8 */
[----:B------:R-:W-:Y:S01]  /*bfb0*/  FSEL R172, R244, -INF , !P6 ;  /* 0xff800000f4ac7808 */ /* 0x000fe20007000000 */
[----:B----4-:R-:W-:Y:S01]  /*bfc0*/  FFMA.FTZ R46, R0, R170, R46 ;  /* 0x000000aa002e7223 */ /* 0x010fe2000001002e */
[----:B------:R1:W-:Y:S01]  /*bfd0*/  MUFU.TANH R149, R42 ;  /* 0x0000002a00957308 */ /* 0x0003e20000002400 */
[-C--:B------:R-:W-:Y:S01]  /*bfe0*/  ISETP.GE.AND P6, PT, R250, R181.reuse, PT ;  /* 0x000000b5fa00720c */ /* 0x080fe20003fc6270 */
[----:B------:R-:W-:Y:S01]  /*bff0*/  FMUL.FTZ R17, R35, c[0x0][0x2ec] ;  /* 0x0000bb0023117a20 */ /* 0x000fe20000410000 */
[----:B------:R-:W-:Y:S01]  /*c000*/  FSEL R169, R169, -INF , !P4 ;  /* 0xff800000a9a97808 */ /* 0x000fe20006000000 */
[----:B------:R-:W-:Y:S01]  /*c010*/  FMUL.FTZ R18, R28, c[0x0][0x2ec] ;  /* 0x0000bb001c127a20 */ /* 0x000fe20000410000 */
[----:B------:R-:W-:Y:S01]  /*c020*/  FSEL R171, R171, -INF , !P6 ;  /* 0xff800000abab7808 */ /* 0x000fe20007000000 */
[----:B------:R-:W-:Y:S01]  /*c030*/  FMUL.FTZ R19, R29, c[0x0][0x2ec] ;  /* 0x0000bb001d137a20 */ /* 0x000fe20000410000 */
[----:B------:R-:W-:Y:S01]  /*c040*/  ISETP.GE.AND P4, PT, R250, R180, PT ;  /* 0x000000b4fa00720c */ /* 0x000fe20003f86270 */
[----:B------:R-:W2:Y:S01]  /*c050*/  I2F R236, R148 ;  /* 0x0000009400ec7306 */ /* 0x000ea20000201400 */
[----:B------:R-:W-:-:S02]  /*c060*/  ISETP.GE.AND P6, PT, R251, R181, PT ;  /* 0x000000b5fb00720c */ /* 0x000fc40003fc6270 */
[----:B------:R-:W-:Y:S02]  /*c070*/  FSEL R167, R56, -INF , !P4 ;  /* 0xff80000038a77808 */ /* 0x000fe40006000000 */
[----:B------:R-:W-:Y:S01]  /*c080*/  FSEL R173, R173, -INF , !P6 ;  /* 0xff800000adad7808 */ /* 0x000fe20007000000 */
[----:B------:R-:W-:Y:S01]  /*c090*/  HMMA.16816.F32 R12, R144, R6, R12 ;  /* 0x00000006900c723c */ /* 0x000fe2000000180c */
[----:B------:R-:W-:Y:S01]  /*c0a0*/  ISETP.GE.AND P4, PT, R251, R180, PT ;  /* 0x000000b4fb00720c */ /* 0x000fe20003f86270 */
[----:B------:R-:W-:Y:S01]  /*c0b0*/  MUFU.TANH R41, R41 ;  /* 0x0000002900297308 */ /* 0x000fe20000002400 */
[----:B-1----:R-:W-:Y:S02]  /*c0c0*/  IADD3 R42, R164, 0x51, RZ ;  /* 0x00000051a42a7810 */ /* 0x002fe40007ffe0ff */
[-C--:B------:R-:W-:Y:S02]  /*c0d0*/  ISETP.GE.AND P6, PT, R168, R181.reuse, PT ;  /* 0x000000b5a800720c */ /* 0x080fe40003fc6270 */
[----:B------:R-:W-:Y:S01]  /*c0e0*/  FSEL R166, R166, -INF , !P4 ;  /* 0xff800000a6a67808 */ /* 0x000fe20006000000 */
[----:B------:R-:W-:Y:S01]  /*c0f0*/  FMUL.FTZ R6, R30, c[0x0][0x2ec] ;  /* 0x0000bb001e067a20 */ /* 0x000fe20000410000 */
[----:B------:R-:W-:Y:S01]  /*c100*/  FSEL R170, R57, -INF , !P6 ;  /* 0xff80000039aa7808 */ /* 0x000fe20007000000 */
[----:B------:R-:W1:Y:S01]  /*c110*/  I2F R179, R42 ;  /* 0x0000002a00b37306 */ /* 0x000e620000201400 */
[----:B--2---:R-:W-:Y:S01]  /*c120*/  FFMA.FTZ R40, R0, R236, R40 ;  /* 0x000000ec00287223 */ /* 0x004fe20000010028 */
[----:B------:R-:W-:Y:S01]  /*c130*/  ISETP.GE.AND P4, PT, R168, R180, PT ;  /* 0x000000b4a800720c */ /* 0x000fe20003f86270 */
[----:B------:R-:W-:Y:S01]  /*c140*/  FFMA.FTZ R149, R0, R236, R149 ;  /* 0x000000ec00957223 */ /* 0x000fe20000010095 */
[----:B------:R-:W-:Y:S01]  /*c150*/  ISETP.GE.AND P6, PT, R148, R181, PT ;  /* 0x000000b59400720c */ /* 0x000fe20003fc6270 */
[----:B------:R-:W-:Y:S01]  /*c160*/  FMUL.FTZ R7, R31, c[0x0][0x2ec] ;  /* 0x0000bb001f077a20 */ /* 0x000fe20000410000 */
[----:B------:R-:W-:-:S02]  /*c170*/  FSEL R168, R46, -INF , !P4 ;  /* 0xff8000002ea87808 */ /* 0x000fc40006000000 */
[----:B------:R-:W2:Y:S01]  /*c180*/  I2F R237, R152 ;  /* 0x0000009800ed7306 */ /* 0x000ea20000201400 */
[----:B------:R-:W-:-:S04]  /*c190*/  ISETP.GE.AND P4, PT, R148, R180, PT ;  /* 0x000000b49400720c */ /* 0x000fc80003f86270 */
[----:B------:R-:W-:Y:S01]  /*c1a0*/  FSEL R158, R149, -INF , !P4 ;  /* 0xff800000959e7808 */ /* 0x000fe20006000000 */
[----:B------:R-:W-:Y:S01]  /*c1b0*/  HMMA.16816.F32 R20, R140, R22, R12 ;  /* 0x000000168c14723c */ /* 0x000fe2000000180c */
[-C--:B------:R-:W-:Y:S01]  /*c1c0*/  ISETP.GE.AND P4, PT, R42, R180.reuse, PT ;  /* 0x000000b42a00720c */ /* 0x080fe20003f86270 */
[----:B------:R-:W-:Y:S01]  /*c1d0*/  I2F R136, R43 ;  /* 0x0000002b00887306 */ /* 0x000fe20000201400 */
[CC--:B-1----:R-:W-:Y:S02]  /*c1e0*/  FFMA.FTZ R41, R0.reuse, R179.reuse, R41 ;  /* 0x000000b300297223 */ /* 0x0c2fe40000010029 */
[----:B------:R-:W-:Y:S02]  /*c1f0*/  FFMA.FTZ R156, R0, R179, R156 ;  /* 0x000000b3009c7223 */ /* 0x000fe4000001009c */
[----:B------:R-:W-:Y:S02]  /*c200*/  FMUL.FTZ R12, R25, c[0x0][0x2ec] ;  /* 0x0000bb00190c7a20 */ /* 0x000fe40000410000 */
[----:B------:R-:W-:Y:S01]  /*c210*/  FMUL.FTZ R14, R26, c[0x0][0x2ec] ;  /* 0x0000bb001a0e7a20 */ /* 0x000fe20000410000 */
[----:B------:R1:W3:Y:S01]  /*c220*/  MUFU.TANH R187, R37 ;  /* 0x0000002500bb7308 */ /* 0x0002e20000002400 */
[----:B--2---:R-:W-:Y:S01]  /*c230*/  FFMA.FTZ R162, R0, R237, R191 ;  /* 0x000000ed00a27223 */ /* 0x004fe200000100bf */
[----:B------:R-:W-:Y:S01]  /*c240*/  FSEL R156, R156, -INF , !P4 ;  /* 0xff8000009c9c7808 */ /* 0x000fe20006000000 */
[----:B------:R-:W-:Y:S01]  /*c250*/  FMUL.FTZ R13, R27, c[0x0][0x2ec] ;  /* 0x0000bb001b0d7a20 */ /* 0x000fe20000410000 */
[----:B------:R-:W-:Y:S01]  /*c260*/  ISETP.GE.AND P4, PT, R152, R180, PT ;  /* 0x000000b49800720c */ /* 0x000fe20003f86270 */
[----:B------:R-:W-:-:S03]  /*c270*/  FMUL.FTZ R15, R10, c[0x0][0x2ec] ;  /* 0x0000bb000a0f7a20 */ /* 0x000fc60000410000 */
[----:B------:R2:W4:Y:S06]  /*c280*/  MUFU.TANH R190, R38 ;  /* 0x0000002600be7308 */ /* 0x00052c0000002400 */
[----:B------:R-:W-:Y:S02]  /*c290*/  FMUL.FTZ R20, R20, c[0x0][0x2ec] ;  /* 0x0000bb0014147a20 */ /* 0x000fe40000410000 */
[----:B------:R5:W5:Y:S01]  /*c2a0*/  MUFU.TANH R63, R39 ;  /* 0x00000027003f7308 */ /* 0x000b620000002400 */
[----:B-1----:R-:W-:Y:S01]  /*c2b0*/  IADD3 R37, R164, 0x69, RZ ;  /* 0x00000069a4257810 */ /* 0x002fe20007ffe0ff */
[----:B---3--:R-:W-:-:S02]  /*c2c0*/  FFMA.FTZ R161, R0, R136, R187 ;  /* 0x0000008800a17223 */ /* 0x008fc400000100bb */
[----:B------:R-:W-:Y:S02]  /*c2d0*/  FMUL.FTZ R22, R22, c[0x0][0x2ec] ;  /* 0x0000bb0016167a20 */ /* 0x000fe40000410000 */
[----:B------:R-:W-:Y:S02]  /*c2e0*/  FMUL.FTZ R23, R23, c[0x0][0x2ec] ;  /* 0x0000bb0017177a20 */ /* 0x000fe40000410000 */
[----:B------:R1:W-:Y:S01]  /*c2f0*/  MUFU.TANH R54, R32 ;  /* 0x0000002000367308 */ /* 0x0003e20000002400 */
[----:B--2---:R-:W-:Y:S01]  /*c300*/  IADD3 R38, R164, 0x71, RZ ;  /* 0x00000071a4267810 */ /* 0x004fe20007ffe0ff */
[----:B----4-:R-:W-:Y:S02]  /*c310*/  FFMA.FTZ R155, R0, R237, R190 ;  /* 0x000000ed009b7223 */ /* 0x010fe400000100be */
[----:B------:R-:W-:-:S03]  /*c320*/  FMUL.FTZ R21, R21, c[0x0][0x2ec] ;  /* 0x0000bb0015157a20 */ /* 0x000fc60000410000 */
[----:B------:R-:W-:Y:S01]  /*c330*/  FSEL R155, R155, -INF , !P4 ;  /* 0xff8000009b9b7808 */ /* 0x000fe20006000000 */
[----:B------:R-:W2:Y:S01]  /*c340*/  I2F R185, R183 ;  /* 0x000000b700b97306 */ /* 0x000ea20000201400 */
[----:B-----5:R-:W-:Y:S01]  /*c350*/  IADD3 R39, R164, 0x78, RZ ;  /* 0x00000078a4277810 */ /* 0x020fe20007ffe0ff */
[----:B------:R-:W-:Y:S01]  /*c360*/  FFMA.FTZ R63, R0, R136, R63 ;  /* 0x00000088003f7223 */ /* 0x000fe2000001003f */
[----:B------:R-:W-:Y:S01]  /*c370*/  ISETP.GE.AND P4, PT, R43, R180, PT ;  /* 0x000000b42b00720c */ /* 0x000fe20003f86270 */
[----:B------:R-:W-:Y:S01]  /*c380*/  IMAD.MOV.U32 R136, RZ, RZ, R3 ;  /* 0x000000ffff887224 */ /* 0x000fe200078e0003 */
[----:B-1----:R-:W-:-:S03]  /*c390*/  IADD3 R32, R164, 0x79, RZ ;  /* 0x00000079a4207810 */ /* 0x002fc60007ffe0ff */
[----:B------:R-:W-:Y:S01]  /*c3a0*/  I2F R184, R182 ;  /* 0x000000b600b87306 */ /* 0x000fe20000201400 */
[----:B------:R-:W-:Y:S02]  /*c3b0*/  FSEL R164, R40, -INF , !P6 ;  /* 0xff80000028a47808 */ /* 0x000fe40007000000 */
[----:B------:R-:W-:-:S04]  /*c3c0*/  ISETP.GE.AND P6, PT, R42, R181, PT ;  /* 0x000000b52a00720c */ /* 0x000fc80003fc6270 */
[----:B------:R-:W-:Y:S01]  /*c3d0*/  FSEL R163, R41, -INF , !P6 ;  /* 0xff80000029a37808 */ /* 0x000fe20007000000 */
[----:B------:R-:W1:Y:S01]  /*c3e0*/  MUFU.TANH R52, R33 ;  /* 0x0000002100347308 */ /* 0x000e620000002400 */
[----:B------:R-:W-:Y:S01]  /*c3f0*/  ISETP.GE.AND P6, PT, R152, R181, PT ;  /* 0x000000b59800720c */ /* 0x000fe20003fc6270 */
[----:B--2---:R-:W-:Y:S01]  /*c400*/  FFMA.FTZ R54, R0, R185, R54 ;  /* 0x000000b900367223 */ /* 0x004fe20000010036 */
[----:B------:R-:W-:Y:S02]  /*c410*/  FSEL R152, R63, -INF , !P4 ;  /* 0xff8000003f987808 */ /* 0x000fe40006000000 */
[----:B------:R-:W-:Y:S02]  /*c420*/  FSEL R162, R162, -INF , !P6 ;  /* 0xff800000a2a27808 */ /* 0x000fe40007000000 */
[----:B------:R-:W-:Y:S01]  /*c430*/  ISETP.GE.AND P6, PT, R43, R181, PT ;  /* 0x000000b52b00720c */ /* 0x000fe20003fc6270 */
[----:B------:R-:W2:Y:S01]  /*c440*/  MUFU.TANH R16, R34 ;  /* 0x0000002200107308 */ /* 0x000ea20000002400 */
[----:B------:R-:W-:-:S02]  /*c450*/  ISETP.GE.AND P4, PT, R183, R180, PT ;  /* 0x000000b4b700720c */ /* 0x000fc40003f86270 */
[----:B------:R-:W-:Y:S02]  /*c460*/  FSEL R161, R161, -INF , !P6 ;  /* 0xff800000a1a17808 */ /* 0x000fe40007000000 */
[----:B------:R-:W-:-:S03]  /*c470*/  ISETP.GE.AND P6, PT, R183, R181, PT ;  /* 0x000000b5b700720c */ /* 0x000fc60003fc6270 */
[----:B------:R-:W-:Y:S01]  /*c480*/  I2F R186, R67 ;  /* 0x0000004300ba7306 */ /* 0x000fe20000201400 */
[----:B------:R-:W-:Y:S01]  /*c490*/  FSEL R149, R54, -INF , !P6 ;  /* 0xff80000036957808 */ /* 0x000fe20007000000 */
[----:B-1----:R-:W-:Y:S01]  /*c4a0*/  FFMA.FTZ R52, R0, R184, R52 ;  /* 0x000000b800347223 */ /* 0x002fe20000010034 */
[----:B------:R-:W-:-:S04]  /*c4b0*/  ISETP.GE.AND P6, PT, R182, R181, PT ;  /* 0x000000b5b600720c */ /* 0x000fc80003fc6270 */
[----:B------:R-:W-:Y:S01]  /*c4c0*/  FSEL R148, R52, -INF , !P6 ;  /* 0xff80000034947808 */ /* 0x000fe20007000000 */
[----:B------:R-:W1:Y:S01]  /*c4d0*/  MUFU.TANH R17, R17 ;  /* 0x0000001100117308 */ /* 0x000e620000002400 */
[----:B--2---:R-:W-:Y:S01]  /*c4e0*/  FFMA.FTZ R16, R0, R185, R16 ;  /* 0x000000b900107223 */ /* 0x004fe20000010010 */
[----:B------:R-:W-:-:S04]  /*c4f0*/  ISETP.GE.AND P6, PT, R67, R181, PT ;  /* 0x000000b54300720c */ /* 0x000fc80003fc6270 */
[----:B------:R-:W-:Y:S02]  /*c500*/  FSEL R145, R16, -INF , !P4 ;  /* 0xff80000010917808 */ /* 0x000fe40006000000 */
[----:B------:R-:W2:Y:S01]  /*c510*/  MUFU.TANH R18, R18 ;  /* 0x0000001200127308 */ /* 0x000ea20000002400 */
[----:B------:R-:W-:-:S07]  /*c520*/  ISETP.GE.AND P4, PT, R182, R180, PT ;  /* 0x000000b4b600720c */ /* 0x000fce0003f86270 */
[----:B------:R-:W3:Y:S01]  /*c530*/  MUFU.TANH R6, R6 ;  /* 0x0000000600067308 */ /* 0x000ee20000002400 */
[----:B-1----:R-:W-:-:S05]  /*c540*/  FFMA.FTZ R17, R0, R184, R17 ;  /* 0x000000b800117223 */ /* 0x002fca0000010011 */
[----:B------:R-:W-:Y:S02]  /*c550*/  FSEL R144, R17, -INF , !P4 ;  /* 0xff80000011907808 */ /* 0x000fe40006000000 */
[----:B------:R-:W-:Y:S01]  /*c560*/  I2F R60, R37 ;  /* 0x00000025003c7306 */ /* 0x000fe20000201400 */
[----:B--2---:R-:W-:Y:S01]  /*c570*/  FFMA.FTZ R18, R0, R186, R18 ;  /* 0x000000ba00127223 */ /* 0x004fe20000010012 */
[----:B------:R-:W-:-:S04]  /*c580*/  ISETP.GE.AND P4, PT, R67, R180, PT ;  /* 0x000000b44300720c */ /* 0x000fc80003f86270 */
[----:B------:R-:W-:Y:S02]  /*c590*/  FSEL R147, R18, -INF , !P6 ;  /* 0xff80000012937808 */ /* 0x000fe40007000000 */
[----:B------:R-:W1:Y:S01]  /*c5a0*/  MUFU.TANH R19, R19 ;  /* 0x0000001300137308 */ /* 0x000e620000002400 */
[----:B---3--:R-:W-:Y:S01]  /*c5b0*/  FFMA.FTZ R141, R0, R186, R6 ;  /* 0x000000ba008d7223 */ /* 0x008fe20000010006 */
[----:B------:R-:W-:-:S04]  /*c5c0*/  ISETP.GE.AND P6, PT, R37, R181, PT ;  /* 0x000000b52500720c */ /* 0x000fc80003fc6270 */
[----:B------:R-:W-:Y:S02]  /*c5d0*/  FSEL R141, R141, -INF , !P4 ;  /* 0xff8000008d8d7808 */ /* 0x000fe40006000000 */
[----:B------:R-:W-:Y:S01]  /*c5e0*/  I2F R189, R61 ;  /* 0x0000003d00bd7306 */ /* 0x000fe20000201400 */
[----:B------:R-:W-:-:S07]  /*c5f0*/  ISETP.GE.AND P4, PT, R37, R180, PT ;  /* 0x000000b42500720c */ /* 0x000fce0003f86270 */
[----:B------:R-:W2:Y:S01]  /*c600*/  MUFU.TANH R7, R7 ;  /* 0x0000000700077308 */ /* 0x000ea20000002400 */
[----:B-1----:R-:W-:-:S05]  /*c610*/  FFMA.FTZ R19, R0, R60, R19 ;  /* 0x0000003c00137223 */ /* 0x002fca0000010013 */
[----:B------:R-:W-:Y:S02]  /*c620*/  FSEL R146, R19, -INF , !P6 ;  /* 0xff80000013927808 */ /* 0x000fe40007000000 */
[----:B------:R-:W1:Y:S01]  /*c630*/  MUFU.TANH R24, R24 ;  /* 0x0000001800187308 */ /* 0x000e620000002400 */
[----:B------:R-:W-:-:S07]  /*c640*/  ISETP.GE.AND P6, PT, R61, R181, PT ;  /* 0x000000b53d00720c */ /* 0x000fce0003fc6270 */
[----:B------:R-:W-:Y:S01]  /*c650*/  I2F R188, R38 ;  /* 0x0000002600bc7306 */ /* 0x000fe20000201400 */
[----:B--2---:R-:W-:-:S05]  /*c660*/  FFMA.FTZ R142, R0, R60, R7 ;  /* 0x0000003c008e7223 */ /* 0x004fca0000010007 */
[----:B------:R-:W-:Y:S02]  /*c670*/  FSEL R142, R142, -INF , !P4 ;  /* 0xff8000008e8e7808 */ /* 0x000fe40006000000 */
[----:B------:R-:W2:Y:S01]  /*c680*/  MUFU.TANH R12, R12 ;  /* 0x0000000c000c7308 */ /* 0x000ea20000002400 */
[----:B-1----:R-:W-:Y:S01]  /*c690*/  FFMA.FTZ R24, R0, R189, R24 ;  /* 0x000000bd00187223 */ /* 0x002fe20000010018 */
[----:B------:R-:W-:-:S04]  /*c6a0*/  ISETP.GE.AND P4, PT, R61, R180, PT ;  /* 0x000000b43d00720c */ /* 0x000fc80003f86270 */
        /* <DEDUP_REMOVED lines=12> */
[----:B------:R-:W3:Y:S01]  /*c770*/  MUFU.TANH R10, R22 ;  /* 0x00000016000a7308 */ /* 0x000ee20000002400 */
[----:B--2---:R-:W-:-:S05]  /*c780*/  FFMA.FTZ R6, R0, R137, R6 ;  /* 0x0000008900067223 */ /* 0x004fca0000010006 */
[----:B------:R-:W-:Y:S02]  /*c790*/  FSEL R57, R6, -INF , !P6 ;  /* 0xff80000006397808 */ /* 0x000fe40007000000 */
[----:B------:R-:W-:Y:S01]  /*c7a0*/  I2F R33, R32 ;  /* 0x0000002000217306 */ /* 0x000fe20000201400 */
[----:B------:R-:W-:Y:S01]  /*c7b0*/  FSEL R6, R8, -INF , !P3 ;  /* 0xff80000008067808 */ /* 0x000fe20005800000 */
[----:B-1----:R-:W-:Y:S01]  /*c7c0*/  FFMA.FTZ R13, R0, R188, R13 ;  /* 0x000000bc000d7223 */ /* 0x002fe2000001000d */
[----:B------:R-:W-:Y:S01]  /*c7d0*/  BAR.SYNC.DEFER_BLOCKING 0x0 ;  /* 0x0000000000007b1d */ /* 0x000fe20000010000 */
[----:B------:R-:W-:Y:S02]  /*c7e0*/  ISETP.GT.AND P3, PT, R230, R224, PT ;  /* 0x000000e0e600720c */ /* 0x000fe40003f64270 */
[----:B------:R-:W-:Y:S01]  /*c7f0*/  ISETP.GE.AND P6, PT, R32, R181, PT ;  /* 0x000000b52000720c */ /* 0x000fe20003fc6270 */
[----:B---3--:R-:W-:Y:S02]  /*c800*/  FFMA.FTZ R10, R0, R137, R10 ;  /* 0x00000089000a7223 */ /* 0x008fe4000001000a */
[----:B------:R-:W1:Y:S01]  /*c810*/  MUFU.TANH R7, R15 ;  /* 0x0000000f00077308 */ /* 0x000e620000002400 */
[----:B------:R-:W-:Y:S01]  /*c820*/  FSEL R47, R13, -INF , !P4 ;  /* 0xff8000000d2f7808 */ /* 0x000fe20006000000 */
[----:B------:R-:W-:Y:S01]  /*c830*/  IMAD.MOV.U32 R137, RZ, RZ, R2 ;  /* 0x000000ffff897224 */ /* 0x000fe200078e0002 */
[----:B------:R-:W-:-:S04]  /*c840*/  ISETP.GE.AND P4, PT, R39, R180, PT ;  /* 0x000000b42700720c */ /* 0x000fc80003f86270 */
[----:B------:R-:W-:Y:S01]  /*c850*/  FSEL R52, R10, -INF , !P4 ;  /* 0xff8000000a347808 */ /* 0x000fe20006000000 */
[----:B------:R-:W2:Y:S01]  /*c860*/  MUFU.TANH R14, R21 ;  /* 0x00000015000e7308 */ /* 0x000ea20000002400 */
[----:B------:R-:W-:-:S07]  /*c870*/  ISETP.GE.AND P4, PT, R32, R180, PT ;  /* 0x000000b42000720c */ /* 0x000fce0003f86270 */
[----:B------:R-:W3:Y:S01]  /*c880*/  MUFU.TANH R23, R23 ;  /* 0x0000001700177308 */ /* 0x000ee20000002400 */
[----:B-1----:R-:W-:-:S05]  /*c890*/  FFMA.FTZ R7, R0, R176, R7 ;  /* 0x000000b000077223 */ /* 0x002fca0000010007 */
[----:B------:R-:W-:Y:S01]  /*c8a0*/  FSEL R2, R7, -INF , !P5 ;  /* 0xff80000007027808 */ /* 0x000fe20006800000 */
[----:B--2---:R-:W-:-:S05]  /*c8b0*/  FFMA.FTZ R14, R0, R33, R14 ;  /* 0x00000021000e7223 */ /* 0x004fca000001000e */
[----:B------:R-:W-:Y:S01]  /*c8c0*/  FSEL R56, R14, -INF , !P6 ;  /* 0xff8000000e387808 */ /* 0x000fe20007000000 */
[----:B---3--:R-:W-:-:S05]  /*c8d0*/  FFMA.FTZ R23, R0, R33, R23 ;  /* 0x0000002100177223 */ /* 0x008fca0000010017 */
        /* <DEDUP_REMOVED lines=62> */
.L_x_3690:
[----:B------:R-:W-:-:S05]  /*ccc0*/  IMAD.MOV.U32 R12, RZ, RZ, c[0x0][0x198] ;  /* 0x00006600ff0c7624 */ /* 0x000fca00078e00ff */
[----:B------:R-:W-:-:S04]  /*ccd0*/  LEA R12, -R12, RZ, 0x7 ;  /* 0x000000ff0c0c7211 */ /* 0x000fc800078e39ff */
[----:B------:R-:W-:Y:S02]  /*cce0*/  SHF.R.S32.HI R10, RZ, 0x1f, R12 ;  /* 0x0000001fff0a7819 */ /* 0x000fe4000001140c */
.L_x_3691:
        /* <DEDUP_REMOVED lines=71> */
[--C-:B------:R-:W-:Y:S01]  /*d160*/  @!P1 IMAD.X R3, R134, 0x1, R8.reuse, P4 ;  /* 0x0000000186039824 */ /* 0x100fe200020e0608 */
        /* <DEDUP_REMOVED lines=72> */
.L_x_3693:
[----:B------:R-:W-:Y:S05]  /*d5f0*/  BSYNC B0 ;  /* 0x0000000000007941 */ /* 0x000fea0003800000 */
.L_x_3692:
[----:B------:R-:W0:Y:S01]  /*d600*/  LDGDEPBAR ;  /* 0x00000000000079af */ /* 0x000e220000000000 */
[----:B------:R-:W-:-:S04]  /*d610*/  LEA R239, P1, R12, R239, 0x1 ;  /* 0x000000ef0cef7211 */ /* 0x000fc800078208ff */
[----:B------:R-:W-:Y:S02]  /*d620*/  LEA.HI.X R238, R12, R238, R10, 0x1, P1 ;  /* 0x000000ee0cee7211 */ /* 0x000fe400008f0c0a */
.L_x_3689:
        /* <DEDUP_REMOVED lines=80> */
[----:B------:R-:W-:Y:S01]  /*db30*/  FMUL.FTZ R60, R42, c[0x0][0x23c] ;  /* 0x00008f002a3c7a20 */ /* 0x000fe20000410000 */
[----:B------:R-:W-:-:S04]  /*db40*/  FSEL R53, R53, RZ, P1 ;  /* 0x000000ff35357208 */ /* 0x000fc80000800000 */
[----:B------:R-:W-:Y:S01]  /*db50*/  FSEL R60, R60, RZ, P2 ;  /* 0x000000ff3c3c7208 */ /* 0x000fe20001000000 */
[--C-:B------:R-:W-:Y:S01]  /*db60*/  FFMA.FTZ R3, R4, c[0x0][0x23c], -R53.reuse ;  /* 0x00008f0004037a23 */ /* 0x100fe20000010835 */
[----:B------:R-:W-:Y:S01]  /*db70*/  FSEL R4, R42, RZ, P2 ;  /* 0x000000ff2a047208 */ /* 0x000fe20001000000 */
[--C-:B------:R-:W-:Y:S01]  /*db80*/  FFMA.FTZ R43, R5, c[0x0][0x23c], -R53.reuse ;  /* 0x00008f00052b7a23 */ /* 0x100fe20000010835 */
[----:B------:R-:W-:Y:S01]  /*db90*/  FSEL R5, R41, RZ, P1 ;  /* 0x000000ff29057208 */ /* 0x000fe20000800000 */
[--C-:B------:R-:W-:Y:S02]  /*dba0*/  FFMA.FTZ R32, R2, c[0x0][0x23c], -R53.reuse ;  /* 0x00008f0002207a23 */ /* 0x100fe40000010835 */
[----:B------:R-:W-:Y:S01]  /*dbb0*/  FFMA.FTZ R35, R9, c[0x0][0x23c], -R60 ;  /* 0x00008f0009237a23 */ /* 0x000fe2000001083c */
[----:B------:R-:W-:Y:S01]  /*dbc0*/  MUFU.EX2 R3, R3 ;  /* 0x0000000300037308 */ /* 0x000fe20000000800 */
[----:B------:R-:W-:Y:S02]  /*dbd0*/  FFMA.FTZ R2, R11, c[0x0][0x23c], -R53 ;  /* 0x00008f000b027a23 */ /* 0x000fe40000010835 */
[----:B------:R-:W1:Y:S01]  /*dbe0*/  LDSM.16.MT88.4 R8, [R214+0xc000] ;  /* 0x00c00000d608783b */ /* 0x000e620000004200 */
[----:B------:R-:W-:-:S02]  /*dbf0*/  FADD.FTZ R4, R133, -R4 ;  /* 0x8000000485047221 */ /* 0x000fc40000010000 */
[----:B------:R-:W-:Y:S02]  /*dc00*/  FADD.FTZ R5, R132, -R5 ;  /* 0x8000000584057221 */ /* 0x000fe40000010000 */
[--C-:B------:R-:W-:Y:S01]  /*dc10*/  FFMA.FTZ R40, R6, c[0x0][0x23c], -R60.reuse ;  /* 0x00008f0006287a23 */ /* 0x100fe2000001083c */
[----:B------:R-:W-:Y:S01]  /*dc20*/  MUFU.EX2 R35, R35 ;  /* 0x0000002300237308 */ /* 0x000fe20000000800 */
        /* <DEDUP_REMOVED lines=8> */
[--C-:B------:R-:W-:Y:S01]  /*dcb0*/  FFMA.FTZ R58, R58, c[0x0][0x23c], -R60.reuse ;  /* 0x00008f003a3a7a23 */ /* 0x100fe2000001083c */
[----:B------:R-:W-:Y:S01]  /*dcc0*/  MUFU.EX2 R34, R34 ;  /* 0x0000002200227308 */ /* 0x000fe20000000800 */
[----:B------:R-:W-:Y:S02]  /*dcd0*/  FFMA.FTZ R62, R62, c[0x0][0x23c], -R60 ;  /* 0x00008f003e3e7a23 */ /* 0x000fe4000001083c */
[--C-:B------:R-:W-:Y:S02]  /*dce0*/  FFMA.FTZ R65, R65, c[0x0][0x23c], -R53.reuse ;  /* 0x00008f0041417a23 */ /* 0x100fe40000010835 */
[----:B------:R-:W-:-:S02]  /*dcf0*/  FFMA.FTZ R64, R64, c[0x0][0x23c], -R53 ;  /* 0x00008f0040407a23 */ /* 0x000fc40000010835 */
[--C-:B------:R-:W-:Y:S01]  /*dd00*/  FFMA.FTZ R66, R36, c[0x0][0x23c], -R53.reuse ;  /* 0x00008f0024427a23 */ /* 0x100fe20000010835 */
[----:B------:R-:W2:Y:S01]  /*dd10*/  MUFU.EX2 R33, R33 ;  /* 0x0000002100217308 */ /* 0x000ea20000000800 */
[----:B------:R-:W-:Y:S01]  /*dd20*/  LDSM.16.MT88.4 R36, [R214+0x10800] ;  /* 0x01080000d624783b */ /* 0x000fe20000004200 */
[--C-:B------:R-:W-:Y:S02]  /*dd30*/  FFMA.FTZ R135, R154, c[0x0][0x23c], -R60.reuse ;  /* 0x00008f009a877a23 */ /* 0x100fe4000001083c */
[----:B------:R-:W-:Y:S02]  /*dd40*/  FFMA.FTZ R134, R151, c[0x0][0x23c], -R60 ;  /* 0x00008f0097867a23 */ /* 0x000fe4000001083c */
[--C-:B------:R-:W-:Y:S02]  /*dd50*/  FFMA.FTZ R140, R150, c[0x0][0x23c], -R53.reuse ;  /* 0x00008f00968c7a23 */ /* 0x100fe40000010835 */
[----:B------:R-:W-:Y:S01]  /*dd60*/  MUFU.EX2 R32, R32 ;  /* 0x0000002000207308 */ /* 0x000fe20000000800 */
[----:B------:R-:W-:-:S02]  /*dd70*/  FFMA.FTZ R143, R51, c[0x0][0x23c], -R53 ;  /* 0x00008f00338f7a23 */ /* 0x000fc40000010835 */
[--C-:B------:R-:W-:Y:S02]  /*dd80*/  FFMA.FTZ R150, R50, c[0x0][0x23c], -R60.reuse ;  /* 0x00008f0032967a23 */ /* 0x100fe4000001083c */
[--C-:B------:R-:W-:Y:S02]  /*dd90*/  FFMA.FTZ R151, R48, c[0x0][0x23c], -R60.reuse ;  /* 0x00008f0030977a23 */ /* 0x100fe4000001083c */
[--C-:B------:R-:W-:Y:S01]  /*dda0*/  FFMA.FTZ R154, R49, c[0x0][0x23c], -R60.reuse ;  /* 0x00008f00319a7a23 */ /* 0x100fe2000001083c */
[----:B------:R-:W-:Y:S01]  /*ddb0*/  MUFU.EX2 R2, R2 ;  /* 0x0000000200027308 */ /* 0x000fe20000000800 */
[----:B--2---:R-:W-:Y:S01]  /*ddc0*/  F2FP.PACK_AB R6, R33, R34 ;  /* 0x000000222106723e */ /* 0x004fe200000000ff */
[--C-:B------:R-:W-:Y:S01]  /*ddd0*/  FFMA.FTZ R132, R178, c[0x0][0x23c], -R60.reuse ;  /* 0x00008f00b2847a23 */ /* 0x100fe2000001083c */
[----:B------:R-:W-:Y:S01]  /*dde0*/  LDSM.16.MT88.4 R48, [R213+0x11000] ;  /* 0x01100000d530783b */ /* 0x000fe20000004200 */
[----:B------:R-:W-:Y:S02]  /*ddf0*/  FFMA.FTZ R133, R177, c[0x0][0x23c], -R60 ;  /* 0x00008f00b1857a23 */ /* 0x000fe4000001083c */
[----:B------:R-:W-:-:S02]  /*de00*/  FFMA.FTZ R138, R138, c[0x0][0x23c], -R53 ;  /* 0x00008f008a8a7a23 */ /* 0x000fc40000010835 */
[----:B------:R-:W2:Y:S01]  /*de10*/  MUFU.EX2 R43, R43 ;  /* 0x0000002b002b7308 */ /* 0x000ea20000000800 */
[--C-:B------:R-:W-:Y:S02]  /*de20*/  FFMA.FTZ R139, R139, c[0x0][0x23c], -R53.reuse ;  /* 0x00008f008b8b7a23 */ /* 0x100fe40000010835 */
[----:B------:R-:W-:Y:S02]  /*de30*/  FFMA.FTZ R153, R153, c[0x0][0x23c], -R60 ;  /* 0x00008f0099997a23 */ /* 0x000fe4000001083c */
[--C-:B------:R-:W-:Y:S02]  /*de40*/  FFMA.FTZ R157, R157, c[0x0][0x23c], -R53.reuse ;  /* 0x00008f009d9d7a23 */ /* 0x100fe40000010835 */
[--C-:B------:R-:W-:Y:S01]  /*de50*/  FFMA.FTZ R159, R159, c[0x0][0x23c], -R53.reuse ;  /* 0x00008f009f9f7a23 */ /* 0x100fe20000010835 */
[----:B------:R3:W4:Y:S01]  /*de60*/  MUFU.EX2 R45, R4 ;  /* 0x00000004002d7308 */ /* 0x0007220000000800 */
[--C-:B------:R-:W-:Y:S02]  /*de70*/  FFMA.FTZ R160, R160, c[0x0][0x23c], -R53.reuse ;  /* 0x00008f00a0a07a23 */ /* 0x100fe40000010835 */
[----:B------:R-:W-:-:S02]  /*de80*/  FFMA.FTZ R165, R165, c[0x0][0x23c], -R53 ;  /* 0x00008f00a5a57a23 */ /* 0x000fc40000010835 */
[--C-:B------:R-:W-:Y:S02]  /*de90*/  FFMA.FTZ R172, R172, c[0x0][0x23c], -R60.reuse ;  /* 0x00008f00acac7a23 */ /* 0x100fe4000001083c */
[--C-:B------:R-:W-:Y:S01]  /*dea0*/  FFMA.FTZ R171, R171, c[0x0][0x23c], -R60.reuse ;  /* 0x00008f00abab7a23 */ /* 0x100fe2000001083c */
[----:B------:R5:W1:Y:S01]  /*deb0*/  MUFU.EX2 R44, R5 ;  /* 0x00000005002c7308 */ /* 0x000a620000000800 */
[----:B--2---:R-:W-:Y:S01]  /*dec0*/  F2FP.PACK_AB R7, R43, R2 ;  /* 0x000000022b07723e */ /* 0x004fe200000000ff */
[--C-:B------:R-:W-:Y:S02]  /*ded0*/  FFMA.FTZ R173, R173, c[0x0][0x23c], -R60.reuse ;  /* 0x00008f00adad7a23 */ /* 0x100fe4000001083c */
[----:B------:R-:W-:Y:S02]  /*dee0*/  FFMA.FTZ R170, R170, c[0x0][0x23c], -R60 ;  /* 0x00008f00aaaa7a23 */ /* 0x000fe4000001083c */
[----:B------:R-:W-:Y:S01]  /*def0*/  FFMA.FTZ R169, R169, c[0x0][0x23c], -R53 ;  /* 0x00008f00a9a97a23 */ /* 0x000fe20000010835 */
[----:B---3--:R-:W-:Y:S01]  /*df00*/  F2FP.PACK_AB R4, R35, R40 ;  /* 0x000000282304723e */ /* 0x008fe200000000ff */
[-C--:B----4-:R-:W-:Y:S01]  /*df10*/  FMUL.FTZ R128, R128, R45.reuse ;  /* 0x0000002d80807220 */ /* 0x090fe20000410000 */
[----:B------:R-:W-:Y:S01]  /*df20*/  MUFU.EX2 R55, R55 ;  /* 0x0000003700377308 */ /* 0x000fe20000000800 */
[----:B------:R-:W-:-:S02]  /*df30*/  FMUL.FTZ R129, R129, R45 ;  /* 0x0000002d81817220 */ /* 0x000fc40000410000 */
[-C--:B------:R-:W-:Y:S02]  /*df40*/  FMUL.FTZ R124, R124, R45.reuse ;  /* 0x0000002d7c7c7220 */ /* 0x080fe40000410000 */
[----:B------:R-:W-:Y:S01]  /*df50*/  FMUL.FTZ R125, R125, R45 ;  /* 0x0000002d7d7d7220 */ /* 0x000fe20000410000 */
[----:B-----5:R-:W-:Y:S01]  /*df60*/  F2FP.PACK_AB R5, R3, R32 ;  /* 0x000000200305723e */ /* 0x020fe200000000ff */
[-C--:B-1----:R-:W-:Y:S01]  /*df70*/  FMUL.FTZ R130, R130, R44.reuse ;  /* 0x0000002c82827220 */ /* 0x082fe20000410000 */
[----:B------:R-:W1:Y:S01]  /*df80*/  MUFU.EX2 R59, R59 ;  /* 0x0000003b003b7308 */ /* 0x000e620000000800 */
        /* <DEDUP_REMOVED lines=17> */
[C---:B------:R-:W-:Y:S01]  /*e0a0*/  HMMA.16816.F32 R120, R4.reuse, R8, R120 ;  /* 0x000000080478723c */ /* 0x040fe20000001878 */
        /* <DEDUP_REMOVED lines=9> */
[----:B------:R-:W4:Y:S01]  /*e140*/  MUFU.EX2 R67, R67 ;  /* 0x0000004300437308 */ /* 0x000f220000000800 */
[-C--:B------:R-:W-:Y:S02]  /*e150*/  FMUL.FTZ R111, R111, R44.reuse ;  /* 0x0000002c6f6f7220 */ /* 0x080fe40000410000 */
[-C--:B------:R-:W-:Y:S01]  /*e160*/  FMUL.FTZ R104, R104, R45.reuse ;  /* 0x0000002d68687220 */ /* 0x080fe20000410000 */
[----:B------:R-:W-:Y:S01]  /*e170*/  HMMA.16816.F32 R112, R4, R16, R112 ;  /* 0x000000100470723c */ /* 0x000fe20000001870 */
        /* <DEDUP_REMOVED lines=153> */
[----:B------:R-:W-:Y:S01]  /*eb10*/  FADD.FTZ R133, R135, R133 ;  /* 0x0000008587857221 */ /* 0x000fe20000010000 */
[----:B------:R-:W-:Y:S01]  /*eb20*/  MOV R132, R41 ;  /* 0x0000002900847202 */ /* 0x000fe20000000f00 */
[----:B------:R-:W-:-:S02]  /*eb30*/  FADD.FTZ R139, R140, R139 ;  /* 0x0000008b8c8b7221 */ /* 0x000fc40000010000 */
        /* <DEDUP_REMOVED lines=232> */
.L_x_3686:
        /* <DEDUP_REMOVED lines=12> */
.L_x_3698:
        /* <DEDUP_REMOVED lines=41> */
[----:B------:R-:W-:Y:S02]  /*fd10*/  ISETP.GE.U32.AND P6, PT, R9, R4, PT ;  /* 0x000000040900720c */ /* 0x000fe40003fc6070 */
[----:B------:R-:W-:Y:S09]  /*fd20*/  LOP3.LUT R4, RZ, c[0x0][0x2d0], RZ, 0x33, !PT ;  /* 0x0000b400ff047a12 */ /* 0x000ff200078e33ff */
[----:B------:R-:W-:Y:S02]  /*fd30*/  @P5 IADD3 R10, R10, 0x1, RZ ;  /* 0x000000010a0a5810 */ /* 0x000fe40007ffe0ff */
[----:B------:R-:W-:Y:S02]  /*fd40*/  @P6 IADD3 R11, R11, 0x1, RZ ;  /* 0x000000010b0b6810 */ /* 0x000fe40007ffe0ff */
[----:B------:R-:W-:Y:S03]  /*fd50*/  @!P1 IADD3 R10, -R10, RZ, RZ ;  /* 0x000000ff0a0a9210 */ /* 0x000fe60007ffe1ff */
[----:B------:R-:W-:Y:S01]  /*fd60*/  @!P3 IMAD.MOV R11, RZ, RZ, -R11 ;  /* 0x000000ffff0bb224 */ /* 0x000fe200078e0a0b */
[C---:B------:R-:W-:Y:S04]  /*fd70*/  SEL R10, R4.reuse, R10, !P2 ;  /* 0x0000000a040a7207 */ /* 0x040fe80005000000 */
[----:B------:R-:W-:Y:S02]  /*fd80*/  SEL R4, R4, R11, !P2 ;  /* 0x0000000b04047207 */ /* 0x000fe40005000000 */
[-C--:B------:R-:W-:Y:S02]  /*fd90*/  LEA R6, P2, R10, R234.reuse, 0x2 ;  /* 0x000000ea0a067211 */ /* 0x080fe400078410ff */
[----:B------:R-:W-:Y:S02]  /*fda0*/  LEA R8, P1, R4, R234, 0x2 ;  /* 0x000000ea04087211 */ /* 0x000fe400078210ff */
[-C--:B------:R-:W-:Y:S02]  /*fdb0*/  LEA.HI.X.SX32 R7, R10, R235.reuse, 0x2, P2 ;  /* 0x000000eb0a077211 */ /* 0x080fe400010f16ff */
[C---:B------:R-:W-:Y:S01]  /*fdc0*/  LEA.HI.X.SX32 R9, R4.reuse, R235, 0x2, P1 ;  /* 0x000000eb04097211 */ /* 0x040fe200008f16ff */
[----:B------:R-:W-:Y:S02]  /*fdd0*/  IMAD.IADD R4, R4, 0x1, -R10 ;  /* 0x0000000104047824 */ /* 0x000fe400078e0a0a */
[----:B------:R1:W2:Y:S04]  /*fde0*/  LDG.E R6, [R6.64] ;  /* 0x0000000e06067981 */ /* 0x0002a8000c1e1900 */
[----:B-1----:R1:W2:Y:S02]  /*fdf0*/  LDG.E R7, [R8.64] ;  /* 0x0000000e08077981 */ /* 0x0022a4000c1e1900 */
[----:B-1----:R-:W-:Y:S04]  /*fe00*/  IMAD.MOV.U32 R8, RZ, RZ, c[0x0][0x2d0] ;  /* 0x0000b400ff087624 */ /* 0x002fe800078e00ff */
[----:B------:R-:W-:Y:S04]  /*fe10*/  IMAD R8, R4, R8, -0x80 ;  /* 0xffffff8004087424 */ /* 0x000fe800078e0208 */
        /* <DEDUP_REMOVED lines=12> */
.L_x_3695:
[C---:B------:R-:W-:Y:S02]  /*fee0*/  ISETP.GE.AND P4, PT, R232.reuse, c[0x0][0x220], PT ;  /* 0x00008800e8007a0c */ /* 0x040fe40003f86270 */
[----:B------:R-:W-:Y:S02]  /*fef0*/  IADD3 R6, R232, 0x40, RZ ;  /* 0x00000040e8067810 */ /* 0x000fe40007ffe0ff */
[C---:B------:R-:W-:Y:S02]  /*ff00*/  LEA R242, P2, R5.reuse, R137, 0x1 ;  /* 0x0000008905f27211 */ /* 0x040fe400078408ff */
[----:B------:R-:W-:Y:S02]  /*ff10*/  ISETP.GE.AND P3, PT, R6, c[0x0][0x220], PT ;  /* 0x0000880006007a0c */ /* 0x000fe40003f66270 */
[----:B------:R-:W-:Y:S02]  /*ff20*/  LEA.HI.X R243, R5, R136, R4, 0x1, P2 ;  /* 0x0000008805f37211 */ /* 0x000fe400010f0c04 */
[----:B------:R-:W-:Y:S03]  /*ff30*/  IADD3 R8, P1, R228, R5, RZ ;  /* 0x00000005e4087210 */ /* 0x000fe60007f3e0ff */
        /* <DEDUP_REMOVED lines=10> */
[----:B------:R-:W-:Y:S02]  /*ffe0*/  @!P4 LEA R16, P6, R5, R137, 0x1 ;  /* 0x000000890510c211 */ /* 0x000fe400078c08ff */
[----:B------:R-:W-:Y:S01]  /*fff0*/  @P3 STS.128 [R231+0x10000], RZ ;  /* 0x010000ffe7003388 */ /* 0x000fe20000000c00 */
[-C--:B------:R-:W-:Y:S02]  /*10000*/  @!P3 LEA.HI.X R13, R8, R136.reuse, R7, 0x1, P2 ;  /* 0x00000088080db211 */ /* 0x080fe400010f0c07 */
[----:B------:R-:W-:Y:S02]  /*10010*/  IADD3.X R6, R227, R7, RZ, P1, !PT ;  /* 0x00000007e3067210 */ /* 0x000fe40000ffe4ff */
[C---:B------:R-:W-:Y:S02]  /*10020*/  @!P3 LEA R10, P1, R5.reuse, R137, 0x1 ;  /* 0x00000089050ab211 */ /* 0x040fe400078208ff */
        /* <DEDUP_REMOVED lines=17> */
[C---:B------:R-:W-:Y:S02]  /*10140*/  IADD3 R5, P2, R228.reuse, R4, RZ ;  /* 0x00000004e4057210 */ /* 0x040fe40007f5e0ff */
[----:B------:R-:W-:Y:S02]  /*10150*/  @P3 STS.128 [R231+0x10800], RZ ;  /* 0x010800ffe7003388 */ /* 0x000fe40000000c00 */
[-C--:B------:R-:W-:Y:S02]  /*10160*/  @!P4 LEA R22, P5, R5, R137.reuse, 0x1 ;  /* 0x000000890516c211 */ /* 0x080fe400078a08ff */
        /* <DEDUP_REMOVED lines=32> */
[-C--:B------:R-:W-:Y:S02]  /*10370*/  @!P4 LEA R28, P5, R5, R137.reuse, 0x1 ;  /* 0x00000089051cc211 */ /* 0x080fe400078a08ff */
        /* <DEDUP_REMOVED lines=264> */
[----:B-1----:R-:W-:Y:S02]  /*11400*/  FMUL.FTZ R12, R13, c[0x0][0x2ec] ;  /* 0x0000bb000d0c7a20 */ /* 0x002fe40000410000 */
[----:B------:R-:W-:Y:S02]  /*11410*/  FMUL.FTZ R13, R16, c[0x0][0x2ec] ;  /* 0x0000bb00100d7a20 */ /* 0x000fe40000410000 */
[----:B------:R-:W-:Y:S02]  /*11420*/  FMUL.FTZ R16, R19, c[0x0][0x2ec] ;  /* 0x0000bb0013107a20 */ /* 0x000fe40000410000 */
[----:B------:R-:W1:Y:S02]  /*11430*/  MUFU.TANH R12, R12 ;  /* 0x0000000c000c7308 */ /* 0x000e640000002400 */
[----:B--2---:R-:W-:Y:S02]  /*11440*/  FMUL.FTZ R14, R15, c[0x0][0x2ec] ;  /* 0x0000bb000f0e7a20 */ /* 0x004fe40000410000 */
[----:B------:R-:W-:Y:S02]  /*11450*/  FMUL.FTZ R15, R17, c[0x0][0x2ec] ;  /* 0x0000bb00110f7a20 */ /* 0x000fe40000410000 */
[----:B------:R-:W-:Y:S02]  /*11460*/  FMUL.FTZ R20, R20, c[0x0][0x2ec] ;  /* 0x0000bb0014147a20 */ /* 0x000fe40000410000 */
[----:B------:R-:W-:Y:S02]  /*11470*/  FMUL.FTZ R21, R21, c[0x0][0x2ec] ;  /* 0x0000bb0015157a20 */ /* 0x000fe40000410000 */
[----:B------:R-:W2:Y:S01]  /*11480*/  MUFU.TANH R168, R20 ;  /* 0x0000001400a87308 */ /* 0x000ea20000002400 */
[----:B------:R-:W-:Y:S02]  /*11490*/  FMUL.FTZ R17, R18, c[0x0][0x2ec] ;  /* 0x0000bb0012117a20 */ /* 0x000fe40000410000 */
[----:B------:R-:W-:Y:S02]  /*114a0*/  FMUL.FTZ R22, R22, c[0x0][0x2ec] ;  /* 0x0000bb0016167a20 */ /* 0x000fe40000410000 */
[----:B------:R-:W-:Y:S02]  /*114b0*/  FMUL.FTZ R23, R23, c[0x0][0x2ec] ;  /* 0x0000bb0017177a20 */ /* 0x000fe40000410000 */
[----:B------:R-:W-:Y:S02]  /*114c0*/  FMUL.FTZ R24, R24, c[0x0][0x2ec] ;  /* 0x0000bb0018187a20 */ /* 0x000fe40000410000 */
[----:B------:R-:W-:Y:S01]  /*114d0*/  FMUL.FTZ R25, R25, c[0x0][0x2ec] ;  /* 0x0000bb0019197a20 */ /* 0x000fe20000410000 */
[----:B------:R1:W1:Y:S01]  /*114e0*/  MUFU.TANH R169, R21 ;  /* 0x0000001500a97308 */ /* 0x0002620000002400 */
[C---:B-----5:R-:W-:Y:S03]  /*114f0*/  HMMA.16816.F32 R28, R188.reuse, R8, R28 ;  /* 0x00000008bc1c723c */ /* 0x060fe6000000181c */
[----:B------:R-:W-:Y:S02]  /*11500*/  FMUL.FTZ R26, R26, c[0x0][0x2ec] ;  /* 0x0000bb001a1a7a20 */ /* 0x000fe40000410000 */
[----:B------:R-:W-:Y:S03]  /*11510*/  FMUL.FTZ R27, R27, c[0x0][0x2ec] ;  /* 0x0000bb001b1b7a20 */ /* 0x000fe60000410000 */
[C---:B------:R-:W-:Y:S01]  /*11520*/  HMMA.16816.F32 R32, R188.reuse, R10, R32 ;  /* 0x0000000abc20723c */ /* 0x040fe20000001820 */
[----:B------:R-:W1:Y:S01]  /*11530*/  MUFU.TANH R14, R14 ;  /* 0x0000000e000e7308 */ /* 0x000e620000002400 */
[----:B------:R-:W5:Y:S06]  /*11540*/  LDSM.16.M88.4 R8, [R204+0x6800] ;  /* 0x00680000cc08783b */ /* 0x000f6c0000000200 */
[C---:B----4-:R-:W-:Y:S03]  /*11550*/  HMMA.16816.F32 R36, R188.reuse, R4, R36 ;  /* 0x00000004bc24723c */ /* 0x050fe60000001824 */
[----:B------:R-:W4:Y:S05]  /*11560*/  MUFU.TANH R13, R13 ;  /* 0x0000000d000d7308 */ /* 0x000f2a0000002400 */
[C---:B------:R-:W-:Y:S01]  /*11570*/  HMMA.16816.F32 R40, R188.reuse, R6, R40 ;  /* 0x00000006bc28723c */ /* 0x040fe20000001828 */
[----:B------:R-:W2:Y:S03]  /*11580*/  LDSM.16.M88.4 R4, [R204+0x7000] ;  /* 0x00700000cc04783b */ /* 0x000ea60000000200 */
[----:B------:R-:W-:Y:S01]  /*11590*/  FMUL.FTZ R28, R28, c[0x0][0x2ec] ;  /* 0x0000bb001c1c7a20 */ /* 0x000fe20000410000 */
[----:B------:R-:W2:Y:S01]  /*115a0*/  MUFU.TANH R15, R15 ;  /* 0x0000000f000f7308 */ /* 0x000ea20000002400 */
[----:B------:R-:W-:Y:S02]  /*115b0*/  FMUL.FTZ R29, R29, c[0x0][0x2ec] ;  /* 0x0000bb001d1d7a20 */ /* 0x000fe40000410000 */
[----:B------:R-:W-:Y:S04]  /*115c0*/  FMUL.FTZ R30, R30, c[0x0][0x2ec] ;  /* 0x0000bb001e1e7a20 */ /* 0x000fe80000410000 */
[----:B------:R-:W-:Y:S02]  /*115d0*/  FMUL.FTZ R31, R31, c[0x0][0x2ec] ;  /* 0x0000bb001f1f7a20 */ /* 0x000fe40000410000 */
[----:B------:R-:W-:Y:S01]  /*115e0*/  FMUL.FTZ R32, R32, c[0x0][0x2ec] ;  /* 0x0000bb0020207a20 */ /* 0x000fe20000410000 */
[----:B------:R-:W2:Y:S01]  /*115f0*/  MUFU.TANH R17, R17 ;  /* 0x0000001100117308 */ /* 0x000ea20000002400 */
[----:B------:R-:W-:Y:S02]  /*11600*/  FMUL.FTZ R19, R38, c[0x0][0x2ec] ;  /* 0x0000bb0026137a20 */ /* 0x000fe40000410000 */
[----:B------:R-:W-:Y:S02]  /*11610*/  FMUL.FTZ R18, R39, c[0x0][0x2ec] ;  /* 0x0000bb0027127a20 */ /* 0x000fe40000410000 */
[----:B------:R-:W-:Y:S02]  /*11620*/  FMUL.FTZ R33, R33, c[0x0][0x2ec] ;  /* 0x0000bb0021217a20 */ /* 0x000fe40000410000 */
[----:B------:R-:W-:Y:S02]  /*11630*/  FMUL.FTZ R34, R34, c[0x0][0x2ec] ;  /* 0x0000bb0022227a20 */ /* 0x000fe40000410000 */
[----:B-1----:R-:W-:Y:S01]  /*11640*/  FMUL.FTZ R21, R42, c[0x0][0x2ec] ;  /* 0x0000bb002a157a20 */ /* 0x002fe20000410000 */
[----:B------:R-:W1:Y:S01]  /*11650*/  MUFU.TANH R16, R16 ;  /* 0x0000001000107308 */ /* 0x000e620000002400 */
[C---:B-----5:R-:W-:Y:S03]  /*11660*/  HMMA.16816.F32 R44, R188.reuse, R8, R44 ;  /* 0x00000008bc2c723c */ /* 0x060fe6000000182c */
[----:B------:R-:W-:Y:S02]  /*11670*/  FMUL.FTZ R20, R43, c[0x0][0x2ec] ;  /* 0x0000bb002b147a20 */ /* 0x000fe40000410000 */
[----:B------:R-:W-:Y:S02]  /*11680*/  FMUL.FTZ R35, R35, c[0x0][0x2ec] ;  /* 0x0000bb0023237a20 */ /* 0x000fe40000410000 */
[----:B------:R-:W-:Y:S01]  /*11690*/  FMUL.FTZ R36, R36, c[0x0][0x2ec] ;  /* 0x0000bb0024247a20 */ /* 0x000fe20000410000 */
[C---:B------:R-:W-:Y:S01]  /*116a0*/  HMMA.16816.F32 R48, R188.reuse, R10, R48 ;  /* 0x0000000abc30723c */ /* 0x040fe20000001830 */
[----:B------:R1:W1:Y:S01]  /*116b0*/  MUFU.TANH R160, R22 ;  /* 0x0000001600a07308 */ /* 0x0002620000002400 */
[----:B------:R-:W5:Y:S01]  /*116c0*/  LDSM.16.M88.4 R8, [R204+0x7800] ;  /* 0x00780000cc08783b */ /* 0x000f620000000200 */
[----:B------:R-:W-:Y:S04]  /*116d0*/  DEPBAR.LE SB0, 0x0 ;  /* 0x000080000000791a */ /* 0x000fe80000000000 */
[----:B------:R-:W-:Y:S01]  /*116e0*/  FMUL.FTZ R37, R37, c[0x0][0x2ec] ;  /* 0x0000bb0025257a20 */ /* 0x000fe20000410000 */
[C---:B--2---:R-:W-:Y:S03]  /*116f0*/  HMMA.16816.F32 R52, R188.reuse, R4, R52 ;  /* 0x00000004bc34723c */ /* 0x044fe60000001834 */
[----:B------:R2:W1:Y:S01]  /*11700*/  MUFU.TANH R162, R23 ;  /* 0x0000001700a27308 */ /* 0x0004620000002400 */
[----:B------:R-:W-:Y:S01]  /*11710*/  BAR.SYNC.DEFER_BLOCKING 0x0 ;  /* 0x0000000000007b1d */ /* 0x000fe20000010000 */
[----:B------:R-:W-:Y:S02]  /*11720*/  FMUL.FTZ R40, R40, c[0x0][0x2ec] ;  /* 0x0000bb0028287a20 */ /* 0x000fe40000410000 */
[----:B------:R-:W-:Y:S01]  /*11730*/  FMUL.FTZ R41, R41, c[0x0][0x2ec] ;  /* 0x0000bb0029297a20 */ /* 0x000fe20000410000 */
[C---:B------:R-:W-:Y:S04]  /*11740*/  HMMA.16816.F32 R56, R188.reuse, R6, R56 ;  /* 0x00000006bc38723c */ /* 0x040fe80000001838 */
[----:B------:R-:W-:Y:S01]  /*11750*/  FMUL.FTZ R44, R44, c[0x0][0x2ec] ;  /* 0x0000bb002c2c7a20 */ /* 0x000fe20000410000 */
[----:B------:R2:W1:Y:S01]  /*11760*/  MUFU.TANH R170, R24 ;  /* 0x0000001800aa7308 */ /* 0x0004620000002400 */
        /* <DEDUP_REMOVED lines=13> */
[----:B------:R-:W-:Y:S02]  /*11840*/  FMUL.FTZ R55, R55, c[0x0][0x2ec] ;  /* 0x0000bb0037377a20 */ /* 0x000fe40000410000 */
[----:B------:R-:W-:Y:S01]  /*11850*/  FMUL.FTZ R56, R56, c[0x0][0x2ec] ;  /* 0x0000bb0038387a20 */ /* 0x000fe20000410000 */
[----:B------:R-:W-:Y:S01]  /*11860*/  HMMA.16816.F32 R64, R188, R10, R64 ;  /* 0x0000000abc40723c */ /* 0x000fe20000001840 */
[----:B------:R2:W1:Y:S03]  /*11870*/  MUFU.TANH R166, R27 ;  /* 0x0000001b00a67308 */ /* 0x0004660000002400 */
[----:B------:R-:W-:Y:S02]  /*11880*/  FMUL.FTZ R57, R57, c[0x0][0x2ec] ;  /* 0x0000bb0039397a20 */ /* 0x000fe40000410000 */
[----:B------:R-:W-:Y:S02]  /*11890*/  FMUL.FTZ R58, R58, c[0x0][0x2ec] ;  /* 0x0000bb003a3a7a20 */ /* 0x000fe40000410000 */
[----:B------:R-:W-:Y:S03]  /*118a0*/  FMUL.FTZ R59, R59, c[0x0][0x2ec] ;  /* 0x0000bb003b3b7a20 */ /* 0x000fe60000410000 */
[----:B------:R2:W1:Y:S05]  /*118b0*/  MUFU.TANH R179, R28 ;  /* 0x0000001c00b37308 */ /* 0x00046a0000002400 */
        /* <DEDUP_REMOVED lines=48> */
[----:B---34-:R-:W-:Y:S01]  /*11bc0*/  ULDC.64 UR8, c[0x0][0x198] ;  /* 0x0000660000087ab9 */ /* 0x018fe20000000a00 */
[----:B------:R-:W-:Y:S02]  /*11bd0*/  MOV R5, UR11 ;  /* 0x0000000b00057c02 */ /* 0x000fe40008000f00 */
[----:B------:R-:W-:Y:S01]  /*11be0*/  MOV R6, UR10 ;  /* 0x0000000a00067c02 */ /* 0x000fe20008000f00 */
[----:B------:R-:W-:-:S05]  /*11bf0*/  @!P0 BRA `(.L_x_3697) ;  /* 0x000003e000008947 */ /* 0x000fca0003800000 */
[----:B------:R-:W-:Y:S01]  /*11c00*/  IMAD.SHL.U32 R5, R230, 0x80, RZ ;  /* 0x00000080e6057824 */ /* 0x000fe200078e00ff */
[----:B------:R-:W-:Y:S01]  /*11c10*/  IABS R4, c[0x0][0x2d0] ;  /* 0x0000b40000047a13 */ /* 0x000fe20000000000 */
[----:B------:R-:W-:Y:S02]  /*11c20*/  UMOV UR8, UR6 ;  /* 0x0000000600087c82 */ /* 0x000fe40008000000 */
[----:B------:R-:W-:Y:S01]  /*11c30*/  UMOV UR9, UR7 ;  /* 0x0000000700097c82 */ /* 0x000fe20008000000 */
[----:B--2---:R-:W2:Y:S01]  /*11c40*/  I2F.RP R24, R4 ;  /* 0x0000000400187306 */ /* 0x004ea20000209400 */
        /* <DEDUP_REMOVED lines=8> */
[--C-:B-12---:R-:W-:Y:S02]  /*11cd0*/  IMAD.MOV R22, RZ, RZ, -R25.reuse ;  /* 0x000000ffff167224 */ /* 0x106fe400078e0a19 */
[----:B------:R-:W-:Y:S02]  /*11ce0*/  IMAD.MOV.U32 R24, RZ, RZ, RZ ;  /* 0x000000ffff187224 */ /* 0x000fe400078e00ff */
[----:B------:R-:W-:Y:S04]  /*11cf0*/  IMAD R22, R22, R4, RZ ;  /* 0x0000000416167224 */ /* 0x000fe800078e02ff */
[----:B------:R-:W-:Y:S06]  /*11d00*/  IMAD.HI.U32 R22, R25, R22, R24 ;  /* 0x0000001619167227 */ /* 0x000fec00078e0018 */
[C---:B------:R-:W-:Y:S04]  /*11d10*/  IMAD.HI.U32 R10, R22.reuse, R7, RZ ;  /* 0x00000007160a7227 */ /* 0x040fe800078e00ff */
[----:B------:R-:W-:Y:S02]  /*11d20*/  IMAD.MOV R6, RZ, RZ, -R10 ;  /* 0x000000ffff067224 */ /* 0x000fe400078e0a0a */
[----:B------:R-:W-:Y:S04]  /*11d30*/  IMAD.HI.U32 R22, R22, R9, RZ ;  /* 0x0000000916167227 */ /* 0x000fe800078e00ff */
[C---:B------:R-:W-:Y:S02]  /*11d40*/  IMAD R7, R4.reuse, R6, R7 ;  /* 0x0000000604077224 */ /* 0x040fe400078e0207 */
[----:B------:R-:W-:Y:S03]  /*11d50*/  IMAD.MOV R8, RZ, RZ, -R22 ;  /* 0x000000ffff087224 */ /* 0x000fe600078e0a16 */
[C---:B------:R-:W-:Y:S01]  /*11d60*/  ISETP.GT.U32.AND P1, PT, R4.reuse, R7, PT ;  /* 0x000000070400720c */ /* 0x040fe20003f24070 */
[C---:B------:R-:W-:Y:S05]  /*11d70*/  IMAD R9, R4.reuse, R8, R9 ;  /* 0x0000000804097224 */ /* 0x040fea00078e0209 */
[----:B------:R-:W-:Y:S07]  /*11d80*/  ISETP.GT.U32.AND P2, PT, R4, R9, PT ;  /* 0x000000090400720c */ /* 0x000fee0003f44070 */
[----:B------:R-:W-:Y:S01]  /*11d90*/  @!P1 IADD3 R10, R10, 0x1, RZ ;  /* 0x000000010a0a9810 */ /* 0x000fe20007ffe0ff */
[--C-:B------:R-:W-:Y:S01]  /*11da0*/  @!P1 IMAD.IADD R7, R7, 0x1, -R4.reuse ;  /* 0x0000000107079824 */ /* 0x100fe200078e0a04 */
[----:B------:R-:W-:Y:S04]  /*11db0*/  ISETP.GE.AND P1, PT, R11, RZ, PT ;  /* 0x000000ff0b00720c */ /* 0x000fe80003f26270 */
[-C--:B------:R-:W-:Y:S01]  /*11dc0*/  ISETP.GE.U32.AND P5, PT, R7, R4.reuse, PT ;  /* 0x000000040700720c */ /* 0x080fe20003fa6070 */
[----:B------:R-:W-:Y:S01]  /*11dd0*/  @!P2 IMAD.IADD R9, R9, 0x1, -R4 ;  /* 0x000000010909a824 */ /* 0x000fe200078e0a04 */
[----:B------:R-:W-:Y:S02]  /*11de0*/  @!P2 IADD3 R22, R22, 0x1, RZ ;  /* 0x000000011616a810 */ /* 0x000fe40007ffe0ff */
[----:B------:R-:W-:Y:S02]  /*11df0*/  ISETP.GE.AND P2, PT, R5, RZ, PT ;  /* 0x000000ff0500720c */ /* 0x000fe40003f46270 */
[----:B------:R-:W-:Y:S02]  /*11e00*/  ISETP.GE.U32.AND P6, PT, R9, R4, PT ;  /* 0x000000040900720c */ /* 0x000fe40003fc6070 */
[----:B------:R-:W-:Y:S05]  /*11e10*/  LOP3.LUT R4, RZ, c[0x0][0x2d0], RZ, 0x33, !PT ;  /* 0x0000b400ff047a12 */ /* 0x000fea00078e33ff */
[----:B------:R-:W-:Y:S02]  /*11e20*/  @P5 IADD3 R10, R10, 0x1, RZ ;  /* 0x000000010a0a5810 */ /* 0x000fe40007ffe0ff */
[----:B------:R-:W-:Y:S02]  /*11e30*/  ISETP.NE.AND P5, PT, RZ, c[0x0][0x2d0], PT ;  /* 0x0000b400ff007a0c */ /* 0x000fe40003fa5270 */
[----:B------:R-:W-:Y:S02]  /*11e40*/  @!P1 IADD3 R10, -R10, RZ, RZ ;  /* 0x000000ff0a0a9210 */ /* 0x000fe40007ffe1ff */
[----:B------:R-:W-:Y:S02]  /*11e50*/  @P6 IADD3 R22, R22, 0x1, RZ ;  /* 0x0000000116166810 */ /* 0x000fe40007ffe0ff */
[----:B------:R-:W-:Y:S03]  /*11e60*/  SEL R10, R4, R10, !P5 ;  /* 0x0000000a040a7207 */ /* 0x000fe60006800000 */
[----:B------:R-:W-:Y:S01]  /*11e70*/  @!P2 IMAD.MOV R22, RZ, RZ, -R22 ;  /* 0x000000ffff16a224 */ /* 0x000fe200078e0a16 */
[C---:B------:R-:W-:Y:S04]  /*11e80*/  LEA R6, P2, R10.reuse, R234, 0x2 ;  /* 0x000000ea0a067211 */ /* 0x040fe800078410ff */
[-C--:B------:R-:W-:Y:S02]  /*11e90*/  LEA.HI.X.SX32 R7, R10, R235.reuse, 0x2, P2 ;  /* 0x000000eb0a077211 */ /* 0x080fe400010f16ff */
[----:B------:R-:W-:Y:S03]  /*11ea0*/  SEL R4, R4, R22, !P5 ;  /* 0x0000001604047207 */ /* 0x000fe60006800000 */
[----:B------:R1:W2:Y:S01]  /*11eb0*/  LDG.E R6, [R6.64] ;  /* 0x0000000e06067981 */ /* 0x0002a2000c1e1900 */
[C---:B------:R-:W-:Y:S04]  /*11ec0*/  LEA R8, P1, R4.reuse, R234, 0x2 ;  /* 0x000000ea04087211 */ /* 0x040fe800078210ff */
[C---:B------:R-:W-:Y:S01]  /*11ed0*/  LEA.HI.X.SX32 R9, R4.reuse, R235, 0x2, P1 ;  /* 0x000000eb04097211 */ /* 0x040fe200008f16ff */
[----:B------:R-:W-:Y:S04]  /*11ee0*/  IMAD.IADD R4, R4, 0x1, -R10 ;  /* 0x0000000104047824 */ /* 0x000fe800078e0a0a */
        /* <DEDUP_REMOVED lines=15> */
.L_x_3697:
[----:B------:R3:W-:Y:S01]  /*11fe0*/  @P4 STS.128 [R231+0x4000], RZ ;  /* 0x004000ffe7004388 */ /* 0x0007e20000000c00 */
[C---:B--2---:R-:W-:Y:S01]  /*11ff0*/  LEA R28, P2, R5.reuse, R239, 0x1 ;  /* 0x000000ef051c7211 */ /* 0x044fe200078408ff */
[----:B------:R-:W-:Y:S01]  /*12000*/  UMOV UR6, UR8 ;  /* 0x0000000800067c82 */ /* 0x000fe20008000000 */
[----:B------:R-:W-:Y:S01]  /*12010*/  IADD3 R4, P1, R226, R5, RZ ;  /* 0x00000005e2047210 */ /* 0x000fe20007f3e0ff */
[----:B------:R-:W-:Y:S01]  /*12020*/  UMOV UR7, UR9 ;  /* 0x0000000900077c82 */ /* 0x000fe20008000000 */
[--C-:B------:R-:W-:Y:S02]  /*12030*/  LEA.HI.X R29, R5, R238, R6.reuse, 0x1, P2 ;  /* 0x000000ee051d7211 */ /* 0x100fe400010f0c06 */
[CC--:B------:R-:W-:Y:S01]  /*12040*/  @!P4 LEA R30, P5, R4.reuse, R239.reuse, 0x1 ;  /* 0x000000ef041ec211 */ /* 0x0c0fe200078a08ff */
[C---:B------:R-:W-:Y:S01]  /*12050*/  IMAD.X R6, R225.reuse, 0x1, R6, P1 ;  /* 0x00000001e1067824 */ /* 0x040fe200008e0606 */
[-C--:B-1----:R-:W-:Y:S01]  /*12060*/  @!P3 LEA R22, P1, R4, R239.reuse, 0x1 ;  /* 0x000000ef0416b211 */ /* 0x082fe200078208ff */
        /* <DEDUP_REMOVED lines=68> */
[C---:B-1----:R-:W-:Y:S02]  /*124b0*/  @!P3 LEA R30, P2, R7.reuse, R239, 0x1 ;  /* 0x000000ef071eb211 */ /* 0x042fe400078408ff */
        /* <DEDUP_REMOVED lines=8> */
[-C--:B------:R-:W-:Y:S01]  /*12540*/  @!P4 LEA R40, P5, R5, R239.reuse, 0x1 ;  /* 0x000000ef0528c211 */ /* 0x080fe200078a08ff */
        /* <DEDUP_REMOVED lines=42> */
.L_x_3696:
[----:B---34-:R-:W-:Y:S01]  /*127f0*/  LEA R4, R230, R229, 0x7 ;  /* 0x000000e5e6047211 */ /* 0x018fe200078e38ff */
[----:B--2---:R-:W-:Y:S01]  /*12800*/  LDSM.16.MT88.4 R36, [R212+0xc000] ;  /* 0x00c00000d424783b */ /* 0x004fe20000004200 */
[----:B------:R-:W-:Y:S02]  /*12810*/  UMOV UR8, UR13 ;  /* 0x0000000d00087c82 */ /* 0x000fe40008000000 */
[C---:B------:R-:W-:Y:S01]  /*12820*/  IADD3 R8, R4.reuse, 0x1, RZ ;  /* 0x0000000104087810 */ /* 0x040fe20007ffe0ff */
[----:B------:R-:W-:Y:S01]  /*12830*/  I2F R7, R4 ;  /* 0x0000000400077306 */ /* 0x000fe20000201400 */
[C---:B------:R-:W-:Y:S01]  /*12840*/  IADD3 R56, R4.reuse, 0x18, RZ ;  /* 0x0000001804387810 */ /* 0x040fe20007ffe0ff */
[----:B------:R-:W-:Y:S01]  /*12850*/  UMOV UR9, UR12 ;  /* 0x0000000c00097c82 */ /* 0x000fe20008000000 */
[C---:B-1----:R-:W-:Y:S01]  /*12860*/  IADD3 R22, R4.reuse, 0x8, RZ ;  /* 0x0000000804167810 */ /* 0x042fe20007ffe0ff */
[----:B------:R-:W-:Y:S01]  /*12870*/  LDSM.16.MT88.4 R44, [R216+0x10000] ;  /* 0x01000000d82c783b */ /* 0x000fe20000004200 */
        /* <DEDUP_REMOVED lines=24> */
[----:B------:R-:W-:Y:S09]  /*12a00*/  IADD3 R34, R4, 0x58, RZ ;  /* 0x0000005804227810 */ /* 0x000ff20007ffe0ff */
        /* <DEDUP_REMOVED lines=19> */
[C---:B------:R-:W-:Y:S02]  /*12b40*/  FFMA.FTZ R141, R0.reuse, R8, R141 ;  /* 0x00000008008d7223 */ /* 0x040fe4000001008d */
[C---:B------:R-:W-:Y:S02]  /*12b50*/  FFMA.FTZ R7, R0.reuse, R7, R138 ;  /* 0x0000000700077223 */ /* 0x040fe4000001008a */
[CC--:B------:R-:W-:Y:S02]  /*12b60*/  FFMA.FTZ R49, R0.reuse, R56.reuse, R17 ;  /* 0x0000003800317223 */ /* 0x0c0fe40000010011 */
[----:B------:R-:W-:Y:S01]  /*12b70*/  FFMA.FTZ R56, R0, R56, R13 ;  /* 0x0000003800387223 */ /* 0x000fe2000001000d */
[----:B------:R-:W-:Y:S01]  /*12b80*/  FMNMX.FTZ R13, R140, R2, !PT ;  /* 0x000000028c0d7209 */ /* 0x000fe20007810000 */
[C---:B------:R-:W-:Y:S02]  /*12b90*/  FFMA.FTZ R8, R0.reuse, R8, R139 ;  /* 0x0000000800087223 */ /* 0x040fe4000001008b */
[C---:B------:R-:W-:Y:S02]  /*12ba0*/  FFMA.FTZ R9, R0.reuse, R22, R133 ;  /* 0x0000001600097223 */ /* 0x040fe40000010085 */
[C---:B------:R-:W-:Y:S01]  /*12bb0*/  FFMA.FTZ R50, R0.reuse, R57, R14 ;  /* 0x0000003900327223 */ /* 0x040fe2000001000e */
[----:B------:R-:W-:Y:S01]  /*12bc0*/  FMNMX.FTZ R14, R141, R13, !PT ;  /* 0x0000000d8d0e7209 */ /* 0x000fe20007810000 */
[-C--:B------:R-:W-:Y:S01]  /*12bd0*/  FFMA.FTZ R48, R0, R64.reuse, R16 ;  /* 0x0000004000307223 */ /* 0x080fe20000010010 */
[----:B------:R-:W-:Y:S01]  /*12be0*/  IADD3 R13, R4, 0x60, RZ ;  /* 0x00000060040d7810 */ /* 0x000fe20007ffe0ff */
[C---:B------:R-:W-:Y:S01]  /*12bf0*/  FFMA.FTZ R64, R0.reuse, R64, R15 ;  /* 0x0000004000407223 */ /* 0x040fe2000001000f */
[----:B------:R-:W-:Y:S01]  /*12c00*/  FMNMX.FTZ R15, R7, R3, !PT ;  /* 0x00000003070f7209 */ /* 0x000fe20007810000 */
[C---:B------:R-:W-:Y:S01]  /*12c10*/  FFMA.FTZ R142, R0.reuse, R22, R142 ;  /* 0x00000016008e7223 */ /* 0x040fe2000001008e */
[----:B------:R-:W-:Y:S01]  /*12c20*/  FMNMX.FTZ R14, R9, R14, !PT ;  /* 0x0000000e090e7209 */ /* 0x000fe20007810000 */
[----:B------:R-:W-:Y:S01]  /*12c30*/  FFMA.FTZ R143, R0, R6, R143 ;  /* 0x00000006008f7223 */ /* 0x000fe2000001008f */
[----:B------:R-:W-:Y:S01]  /*12c40*/  FMNMX.FTZ R15, R8, R15, !PT ;  /* 0x0000000f080f7209 */ /* 0x000fe20007810000 */
[C---:B------:R-:W-:Y:S01]  /*12c50*/  FFMA.FTZ R40, R0.reuse, R58, R145 ;  /* 0x0000003a00287223 */ /* 0x040fe20000010091 */
[----:B------:R-:W1:Y:S01]  /*12c60*/  I2F R22, R34 ;  /* 0x0000002200167306 */ /* 0x000e620000201400 */
[C---:B------:R-:W-:Y:S01]  /*12c70*/  FFMA.FTZ R6, R0.reuse, R6, R132 ;  /* 0x0000000600067223 */ /* 0x040fe20000010084 */
[----:B------:R-:W-:Y:S01]  /*12c80*/  FMNMX.FTZ R14, R143, R14, !PT ;  /* 0x0000000e8f0e7209 */ /* 0x000fe20007810000 */
[----:B------:R-:W-:Y:S01]  /*12c90*/  FFMA.FTZ R58, R0, R58, R144 ;  /* 0x0000003a003a7223 */ /* 0x000fe20000010090 */
[----:B------:R-:W-:Y:S01]  /*12ca0*/  FMNMX.FTZ R16, R142, R15, !PT ;  /* 0x0000000f8e107209 */ /* 0x000fe20007810000 */
[----:B------:R-:W-:Y:S01]  /*12cb0*/  FFMA.FTZ R57, R0, R57, R12 ;  /* 0x0000003900397223 */ /* 0x000fe2000001000c */
[----:B------:R-:W-:Y:S01]  /*12cc0*/  FMNMX.FTZ R15, R40, R14, !PT ;  /* 0x0000000e280f7209 */ /* 0x000fe20007810000 */
[-C--:B------:R-:W-:Y:S01]  /*12cd0*/  FFMA.FTZ R160, R0, R33.reuse, R160 ;  /* 0x0000002100a07223 */ /* 0x080fe200000100a0 */
[----:B------:R-:W-:Y:S01]  /*12ce0*/  FMNMX.FTZ R16, R6, R16, !PT ;  /* 0x0000001006107209 */ /* 0x000fe20007810000 */
[----:B------:R-:W-:Y:S01]  /*12cf0*/  FFMA.FTZ R168, R0, R33, R168 ;  /* 0x0000002100a87223 */ /* 0x000fe200000100a8 */
[----:B------:R-:W-:Y:S01]  /*12d00*/  FMNMX.FTZ R15, R50, R15, !PT ;  /* 0x0000000f320f7209 */ /* 0x000fe20007810000 */
        /* <DEDUP_REMOVED lines=39> */
[----:B------:R-:W-:Y:S01]  /*12f80*/  IADD3 R12, R4, 0x59, RZ ;  /* 0x00000059040c7810 */ /* 0x000fe20007ffe0ff */
[----:B------:R-:W-:Y:S01]  /*12f90*/  FFMA.FTZ R193, R0, R25, R193 ;  /* 0x0000001900c17223 */ /* 0x000fe200000100c1 */
[----:B------:R-:W-:Y:S01]  /*12fa0*/  IADD3 R11, R4, 0x71, RZ ;  /* 0x00000071040b7810 */ /* 0x000fe20007ffe0ff */
[----:B------:R-:W2:Y:S01]  /*12fb0*/  I2F R13, R13 ;  /* 0x0000000d000d7306 */ /* 0x000ea20000201400 */
        /* <DEDUP_REMOVED lines=8> */
[----:B------:R-:W-:Y:S01]  /*13040*/  IADD3 R14, R4, 0x61, RZ ;  /* 0x00000061040e7810 */ /* 0x000fe20007ffe0ff */
[----:B------:R-:W3:Y:S01]  /*13050*/  I2F R10, R11 ;  /* 0x0000000b000a7306 */ /* 0x000ee20000201400 */
[----:B------:R-:W-:Y:S01]  /*13060*/  FMNMX.FTZ R19, R193, R19, !PT ;  /* 0x00000013c1137209 */ /* 0x000fe20007810000 */
[----:B-1----:R-:W-:Y:S01]  /*13070*/  FFMA.FTZ R185, R0, R22, R185 ;  /* 0x0000001600b97223 */ /* 0x002fe200000100b9 */
[----:B------:R-:W-:Y:S01]  /*13080*/  FMNMX.FTZ R18, R188, R18, !PT ;  /* 0x00000012bc127209 */ /* 0x000fe20007810000 */
[----:B------:R-:W-:Y:S01]  /*13090*/  FFMA.FTZ R177, R0, R22, R177 ;  /* 0x0000001600b17223 */ /* 0x000fe200000100b1 */
[----:B------:R-:W-:Y:S01]  /*130a0*/  IADD3 R15, R4, 0x68, RZ ;  /* 0x00000068040f7810 */ /* 0x000fe20007ffe0ff */
[----:B------:R-:W-:Y:S01]  /*130b0*/  LDSM.16.MT88.4 R20, [R214+0xc000] ;  /* 0x00c00000d614783b */ /* 0x000fe20000004200 */
[----:B------:R-:W-:Y:S02]  /*130c0*/  FMNMX.FTZ R19, R195, R19, !PT ;  /* 0x00000013c3137209 */ /* 0x000fe40007810000 */
[----:B------:R-:W-:Y:S01]  /*130d0*/  FMNMX.FTZ R18, R190, R18, !PT ;  /* 0x00000012be127209 */ /* 0x000fe20007810000 */
[----:B------:R-:W1:Y:S01]  /*130e0*/  I2F R12, R12 ;  /* 0x0000000c000c7306 */ /* 0x000e620000201400 */
[----:B------:R-:W-:Y:S02]  /*130f0*/  IADD3 R16, R4, 0x69, RZ ;  /* 0x0000006904107810 */ /* 0x000fe40007ffe0ff */
[----:B------:R-:W-:Y:S01]  /*13100*/  FMNMX.FTZ R5, R191, R18, !PT ;  /* 0x00000012bf057209 */ /* 0x000fe20007810000 */
[----:B--2---:R-:W-:Y:S01]  /*13110*/  FFMA.FTZ R167, R0, R13, R167 ;  /* 0x0000000d00a77223 */ /* 0x004fe200000100a7 */
[----:B------:R-:W-:Y:S01]  /*13120*/  FMNMX.FTZ R18, R194, R19, !PT ;  /* 0x00000013c2127209 */ /* 0x000fe20007810000 */
[----:B------:R-:W-:Y:S01]  /*13130*/  FFMA.FTZ R159, R0, R13, R159 ;  /* 0x0000000d009f7223 */ /* 0x000fe2000001009f */
[----:B------:R-:W-:Y:S01]  /*13140*/  IADD3 R17, R4, 0x70, RZ ;  /* 0x0000007004117810 */ /* 0x000fe20007ffe0ff */
[----:B------:R-:W-:Y:S01]  /*13150*/  LDSM.16.MT88.4 R28, [R213+0xc000] ;  /* 0x00c00000d51c783b */ /* 0x000fe20000004200 */
[----:B------:R-:W-:Y:S01]  /*13160*/  FMNMX.FTZ R5, R187, R5, !PT ;  /* 0x00000005bb057209 */ /* 0x000fe20007810000 */
[----:B------:R-:W2:Y:S01]  /*13170*/  I2F R14, R14 ;  /* 0x0000000e000e7306 */ /* 0x000ea20000201400 */
[----:B------:R-:W-:Y:S02]  /*13180*/  FMNMX.FTZ R18, R192, R18, !PT ;  /* 0x00000012c0127209 */ /* 0x000fe40007810000 */
[----:B------:R-:W-:Y:S01]  /*13190*/  FMNMX.FTZ R5, R186, R5, !PT ;  /* 0x00000005ba057209 */ /* 0x000fe20007810000 */
[C---:B---3--:R-:W-:Y:S01]  /*131a0*/  FFMA.FTZ R152, R0.reuse, R10, R152 ;  /* 0x0000000a00987223 */ /* 0x048fe20000010098 */
[----:B------:R-:W-:Y:S01]  /*131b0*/  FMNMX.FTZ R18, R181, R18, !PT ;  /* 0x00000012b5127209 */ /* 0x000fe20007810000 */
[----:B------:R-:W-:Y:S01]  /*131c0*/  FFMA.FTZ R149, R0, R10, R149 ;  /* 0x0000000a00957223 */ /* 0x000fe20000010095 */
[----:B------:R-:W-:Y:S02]  /*131d0*/  IADD3 R11, R4, 0x78, RZ ;  /* 0x00000078040b7810 */ /* 0x000fe40007ffe0ff */
[----:B------:R-:W-:Y:S01]  /*131e0*/  FMNMX.FTZ R5, R185, R5, !PT ;  /* 0x00000005b9057209 */ /* 0x000fe20007810000 */
[----:B------:R-:W3:Y:S01]  /*131f0*/  I2F R15, R15 ;  /* 0x0000000f000f7306 */ /* 0x000ee20000201400 */
[----:B------:R-:W-:Y:S02]  /*13200*/  FMNMX.FTZ R18, R178, R18, !PT ;  /* 0x00000012b2127209 */ /* 0x000fe40007810000 */
[----:B------:R-:W-:Y:S01]  /*13210*/  IADD3 R4, R4, 0x79, RZ ;  /* 0x0000007904047810 */ /* 0x000fe20007ffe0ff */
[C---:B-1----:R-:W-:Y:S01]  /*13220*/  FFMA.FTZ R183, R0.reuse, R12, R183 ;  /* 0x0000000c00b77223 */ /* 0x042fe200000100b7 */
[----:B------:R-:W-:Y:S01]  /*13230*/  FMNMX.FTZ R18, R177, R18, !PT ;  /* 0x00000012b1127209 */ /* 0x000fe20007810000 */
[----:B------:R-:W-:Y:S03]  /*13240*/  FFMA.FTZ R172, R0, R12, R172 ;  /* 0x0000000c00ac7223 */ /* 0x000fe600000100ac */
        /* <DEDUP_REMOVED lines=9> */
[----:B------:R-:W-:Y:S01]  /*132e0*/  FMNMX.FTZ R18, R158, R18, !PT ;  /* 0x000000129e127209 */ /* 0x000fe20007810000 */
[CC--:B---3--:R-:W-:Y:S02]  /*132f0*/  FFMA.FTZ R163, R0.reuse, R15.reuse, R163 ;  /* 0x0000000f00a37223 */ /* 0x0c8fe400000100a3 */
[C---:B------:R-:W-:Y:S02]  /*13300*/  FFMA.FTZ R157, R0.reuse, R15, R157 ;  /* 0x0000000f009d7223 */ /* 0x040fe4000001009d */
[----:B------:R-:W-:Y:S01]  /*13310*/  LDSM.16.MT88.4 R12, [R216+0xc000] ;  /* 0x00c00000d80c783b */ /* 0x000fe20000004200 */
[----:B------:R-:W-:Y:S03]  /*13320*/  FMNMX.FTZ R5, R163, R5, !PT ;  /* 0x00000005a3057209 */ /* 0x000fe60007810000 */
[----:B------:R-:W3:Y:S01]  /*13330*/  I2F R11, R11 ;  /* 0x0000000b000b7306 */ /* 0x000ee20000201400 */
[----:B------:R-:W-:Y:S01]  /*13340*/  FMNMX.FTZ R18, R157, R18, !PT ;  /* 0x000000129d127209 */ /* 0x000fe20007810000 */
[CC--:B-1----:R-:W-:Y:S02]  /*13350*/  FFMA.FTZ R161, R0.reuse, R16.reuse, R161 ;  /* 0x0000001000a17223 */ /* 0x0c2fe400000100a1 */
[C---:B------:R-:W-:Y:S03]  /*13360*/  FFMA.FTZ R155, R0.reuse, R16, R155 ;  /* 0x00000010009b7223 */ /* 0x040fe6000001009b */
[----:B------:R-:W-:Y:S03]  /*13370*/  FMNMX.FTZ R5, R161, R5, !PT ;  /* 0x00000005a1057209 */ /* 0x000fe60007810000 */
[----:B------:R-:W1:Y:S01]  /*13380*/  I2F R4, R4 ;  /* 0x0000000400047306 */ /* 0x000e620000201400 */
[----:B------:R-:W-:Y:S01]  /*13390*/  FMNMX.FTZ R18, R155, R18, !PT ;  /* 0x000000129b127209 */ /* 0x000fe20007810000 */
[CC--:B--2---:R-:W-:Y:S02]  /*133a0*/  FFMA.FTZ R153, R0.reuse, R17.reuse, R153 ;  /* 0x0000001100997223 */ /* 0x0c4fe40000010099 */
[----:B------:R-:W-:Y:S03]  /*133b0*/  FFMA.FTZ R150, R0, R17, R150 ;  /* 0x0000001100967223 */ /* 0x000fe60000010096 */
[----:B------:R-:W-:Y:S02]  /*133c0*/  FMNMX.FTZ R5, R153, R5, !PT ;  /* 0x0000000599057209 */ /* 0x000fe40007810000 */
[----:B------:R-:W-:Y:S02]  /*133d0*/  FMNMX.FTZ R18, R150, R18, !PT ;  /* 0x0000001296127209 */ /* 0x000fe40007810000 */
[----:B------:R-:W-:Y:S01]  /*133e0*/  FMNMX.FTZ R5, R152, R5, !PT ;  /* 0x0000000598057209 */ /* 0x000fe20007810000 */
[CC--:B---3--:R-:W-:Y:S01]  /*133f0*/  FFMA.FTZ R135, R0.reuse, R11.reuse, R135 ;  /* 0x0000000b00877223 */ /* 0x0c8fe20000010087 */
[----:B------:R-:W-:Y:S01]  /*13400*/  FMNMX.FTZ R18, R149, R18, !PT ;  /* 0x0000001295127209 */ /* 0x000fe20007810000 */
[----:B------:R-:W-:Y:S03]  /*13410*/  FFMA.FTZ R148, R0, R11, R148 ;  /* 0x0000000b00947223 */ /* 0x000fe60000010094 */
[----:B------:R-:W-:Y:S02]  /*13420*/  FMNMX.FTZ R5, R135, R5, !PT ;  /* 0x0000000587057209 */ /* 0x000fe40007810000 */
        /* <DEDUP_REMOVED lines=23> */
[----:B------:R-:W-:Y:S01]  /*135a0*/  FMUL.FTZ R3, R3, c[0x0][0x23c] ;  /* 0x00008f0003037a20 */ /* 0x000fe20000410000 */
[----:B------:R-:W1:Y:S01]  /*135b0*/  MUFU.EX2 R2, R2 ;  /* 0x0000000200027308 */ /* 0x000e620000000800 */
[----:B------:R-:W-:Y:S01]  /*135c0*/  FFMA.FTZ R138, R143, c[0x0][0x23c], -R151 ;  /* 0x00008f008f8a7a23 */ /* 0x000fe20000010897 */
[----:B------:R-:W-:Y:S01]  /*135d0*/  ISETP.GT.AND P1, PT, R230, R224, PT ;  /* 0x000000e0e600720c */ /* 0x000fe20003f24270 */
[----:B------:R-:W-:Y:S02]  /*135e0*/  FFMA.FTZ R143, R8, c[0x0][0x23c], -R147 ;  /* 0x00008f00088f7a23 */ /* 0x000fe40000010893 */
[--C-:B------:R-:W-:Y:S02]  /*135f0*/  FFMA.FTZ R145, R140, c[0x0][0x23c], -R151.reuse ;  /* 0x00008f008c917a23 */ /* 0x100fe40000010897 */
[----:B------:R-:W-:Y:S02]  /*13600*/  FFMA.FTZ R140, R141, c[0x0][0x23c], -R151 ;  /* 0x00008f008d8c7a23 */ /* 0x000fe40000010897 */
[--C-:B------:R-:W-:Y:S01]  /*13610*/  FFMA.FTZ R144, R7, c[0x0][0x23c], -R147.reuse ;  /* 0x00008f0007907a23 */ /* 0x100fe20000010893 */
[----:B------:R-:W2:Y:S01]  /*13620*/  MUFU.EX2 R3, R3 ;  /* 0x0000000300037308 */ /* 0x000ea20000000800 */
[--C-:B------:R-:W-:Y:S02]  /*13630*/  FFMA.FTZ R142, R142, c[0x0][0x23c], -R147.reuse ;  /* 0x00008f008e8e7a23 */ /* 0x100fe40000010893 */
[--C-:B------:R-:W-:Y:S02]  /*13640*/  FFMA.FTZ R141, R6, c[0x0][0x23c], -R147.reuse ;  /* 0x00008f00068d7a23 */ /* 0x100fe40000010893 */
[--C-:B------:R-:W-:Y:S02]  /*13650*/  FFMA.FTZ R154, R56, c[0x0][0x23c], -R147.reuse ;  /* 0x00008f00389a7a23 */ /* 0x100fe40000010893 */
[----:B------:R-:W-:Y:S02]  /*13660*/  FFMA.FTZ R156, R64, c[0x0][0x23c], -R147 ;  /* 0x00008f00409c7a23 */ /* 0x000fe40000010893 */
[--C-:B------:R-:W-:Y:S01]  /*13670*/  FFMA.FTZ R160, R160, c[0x0][0x23c], -R151.reuse ;  /* 0x00008f00a0a07a23 */ /* 0x100fe20000010897 */
[----:B------:R-:W-:Y:S01]  /*13680*/  MUFU.EX2 R145, R145 ;  /* 0x0000009100917308 */ /* 0x000fe20000000800 */
[--C-:B------:R-:W-:Y:S02]  /*13690*/  FFMA.FTZ R162, R162, c[0x0][0x23c], -R151.reuse ;  /* 0x00008f00a2a27a23 */ /* 0x100fe40000010897 */
[--C-:B------:R-:W-:Y:S02]  /*136a0*/  FFMA.FTZ R164, R164, c[0x0][0x23c], -R151.reuse ;  /* 0x00008f00a4a47a23 */ /* 0x100fe40000010897 */
        /* <DEDUP_REMOVED lines=42> */
[----:B------:R-:W-:Y:S02]  /*13950*/  FFMA.FTZ R166, R166, c[0x0][0x23c], -R151 ;  /* 0x00008f00a6a67a23 */ /* 0x000fe40000010897 */
[--C-:B------:R-:W-:Y:S01]  /*13960*/  FFMA.FTZ R168, R168, c[0x0][0x23c], -R147.reuse ;  /* 0x00008f00a8a87a23 */ /* 0x100fe20000010893 */
[----:B------:R-:W2:Y:S01]  /*13970*/  MUFU.EX2 R141, R141 ;  /* 0x0000008d008d7308 */ /* 0x000ea20000000800 */
[--C-:B------:R-:W-:Y:S02]  /*13980*/  FFMA.FTZ R169, R169, c[0x0][0x23c], -R147.reuse ;  /* 0x00008f00a9a97a23 */ /* 0x100fe40000010893 */
[--C-:B------:R-:W-:Y:S01]  /*13990*/  FFMA.FTZ R170, R170, c[0x0][0x23c], -R147.reuse ;  /* 0x00008f00aaaa7a23 */ /* 0x100fe20000010893 */
[----:B-1----:R-:W-:Y:S01]  /*139a0*/  F2FP.PACK_AB R128, R143, R144 ;  /* 0x000000908f80723e */ /* 0x002fe200000000ff */
[----:B------:R-:W-:Y:S02]  /*139b0*/  FFMA.FTZ R171, R171, c[0x0][0x23c], -R147 ;  /* 0x00008f00abab7a23 */ /* 0x000fe40000010893 */
[--C-:B------:R-:W-:Y:S02]  /*139c0*/  FFMA.FTZ R174, R174, c[0x0][0x23c], -R151.reuse ;  /* 0x00008f00aeae7a23 */ /* 0x100fe40000010897 */
[--C-:B------:R-:W-:Y:S01]  /*139d0*/  FFMA.FTZ R173, R173, c[0x0][0x23c], -R151.reuse ;  /* 0x00008f00adad7a23 */ /* 0x100fe20000010897 */
[----:B------:R-:W-:Y:S01]  /*139e0*/  MUFU.EX2 R154, R154 ;  /* 0x0000009a009a7308 */ /* 0x000fe20000000800 */
[--C-:B------:R-:W-:Y:S02]  /*139f0*/  FFMA.FTZ R175, R175, c[0x0][0x23c], -R151.reuse ;  /* 0x00008f00afaf7a23 */ /* 0x100fe40000010897 */
[----:B------:R-:W-:Y:S02]  /*13a00*/  FFMA.FTZ R176, R176, c[0x0][0x23c], -R151 ;  /* 0x00008f00b0b07a23 */ /* 0x000fe40000010897 */
[--C-:B------:R-:W-:Y:S02]  /*13a10*/  FFMA.FTZ R179, R179, c[0x0][0x23c], -R147.reuse ;  /* 0x00008f00b3b37a23 */ /* 0x100fe40000010893 */
[--C-:B------:R-:W-:Y:S02]  /*13a20*/  FFMA.FTZ R180, R180, c[0x0][0x23c], -R147.reuse ;  /* 0x00008f00b4b47a23 */ /* 0x100fe40000010893 */
[--C-:B------:R-:W-:Y:S01]  /*13a30*/  FFMA.FTZ R182, R182, c[0x0][0x23c], -R147.reuse ;  /* 0x00008f00b6b67a23 */ /* 0x100fe20000010893 */
[----:B------:R-:W1:Y:S01]  /*13a40*/  MUFU.EX2 R156, R156 ;  /* 0x0000009c009c7308 */ /* 0x000e620000000800 */
[----:B------:R-:W-:Y:S02]  /*13a50*/  FFMA.FTZ R184, R184, c[0x0][0x23c], -R147 ;  /* 0x00008f00b8b87a23 */ /* 0x000fe40000010893 */
[--C-:B------:R-:W-:Y:S01]  /*13a60*/  FFMA.FTZ R189, R189, c[0x0][0x23c], -R151.reuse ;  /* 0x00008f00bdbd7a23 */ /* 0x100fe20000010897 */
[----:B--2---:R-:W-:Y:S01]  /*13a70*/  F2FP.PACK_AB R130, R141, R142 ;  /* 0x0000008e8d82723e */ /* 0x004fe200000000ff */
[--C-:B------:R-:W-:Y:S02]  /*13a80*/  FFMA.FTZ R188, R188, c[0x0][0x23c], -R151.reuse ;  /* 0x00008f00bcbc7a23 */ /* 0x100fe40000010897 */
[--C-:B------:R-:W-:Y:S02]  /*13a90*/  FFMA.FTZ R190, R190, c[0x0][0x23c], -R151.reuse ;  /* 0x00008f00bebe7a23 */ /* 0x100fe40000010897 */
[----:B------:R-:W-:Y:S01]  /*13aa0*/  FFMA.FTZ R191, R191, c[0x0][0x23c], -R151 ;  /* 0x00008f00bfbf7a23 */ /* 0x000fe20000010897 */
[----:B------:R-:W-:Y:S01]  /*13ab0*/  MUFU.EX2 R160, R160 ;  /* 0x000000a000a07308 */ /* 0x000fe20000000800 */
[C---:B------:R-:W-:Y:S05]  /*13ac0*/  HMMA.16816.F32 R4, R128.reuse, R12, R4 ;  /* 0x0000000c8004723c */ /* 0x040fea0000001804 */
[--C-:B------:R-:W-:Y:S02]  /*13ad0*/  FFMA.FTZ R193, R193, c[0x0][0x23c], -R147.reuse ;  /* 0x00008f00c1c17a23 */ /* 0x100fe40000010893 */
[C---:B------:R-:W-:Y:S01]  /*13ae0*/  FMUL.FTZ R12, R3.reuse, R120 ;  /* 0x00000078030c7220 */ /* 0x040fe20000410000 */
[C---:B------:R-:W-:Y:S01]  /*13af0*/  HMMA.16816.F32 R8, R128.reuse, R14, R8 ;  /* 0x0000000e8008723c */ /* 0x040fe20000001808 */
[----:B------:R-:W-:Y:S03]  /*13b00*/  MUFU.EX2 R162, R162 ;  /* 0x000000a200a27308 */ /* 0x000fe60000000800 */
[----:B------:R-:W-:Y:S01]  /*13b10*/  FMUL.FTZ R13, R3, R121 ;  /* 0x00000079030d7220 */ /* 0x000fe20000410000 */
[----:B-1----:R-:W-:Y:S01]  /*13b20*/  F2FP.PACK_AB R70, R156, R154 ;  /* 0x0000009a9c46723e */ /* 0x002fe200000000ff */
[--C-:B------:R-:W-:Y:S02]  /*13b30*/  FFMA.FTZ R195, R195, c[0x0][0x23c], -R147.reuse ;  /* 0x00008f00c3c37a23 */ /* 0x100fe40000010893 */
[C---:B------:R-:W-:Y:S03]  /*13b40*/  FMUL.FTZ R14, R2.reuse, R122 ;  /* 0x0000007a020e7220 */ /* 0x040fe60000410000 */
[----:B------:R-:W-:Y:S01]  /*13b50*/  MUFU.EX2 R164, R164 ;  /* 0x000000a400a47308 */ /* 0x000fe20000000800 */
[----:B------:R-:W-:Y:S02]  /*13b60*/  FMUL.FTZ R15, R2, R123 ;  /* 0x0000007b020f7220 */ /* 0x000fe40000410000 */
[--C-:B------:R-:W-:Y:S02]  /*13b70*/  FFMA.FTZ R194, R194, c[0x0][0x23c], -R147.reuse ;  /* 0x00008f00c2c27a23 */ /* 0x100fe40000010893 */
[----:B------:R-:W-:Y:S02]  /*13b80*/  FFMA.FTZ R192, R192, c[0x0][0x23c], -R147 ;  /* 0x00008f00c0c07a23 */ /* 0x000fe40000010893 */
[--C-:B------:R-:W-:Y:S01]  /*13b90*/  FFMA.FTZ R187, R187, c[0x0][0x23c], -R151.reuse ;  /* 0x00008f00bbbb7a23 */ /* 0x100fe20000010897 */
[C---:B------:R-:W-:Y:S02]  /*13ba0*/  HMMA.16816.F32 R12, R128.reuse, R20, R12 ;  /* 0x00000014800c723c */ /* 0x040fe4000000180c */
[----:B------:R-:W-:Y:S01]  /*13bb0*/  MUFU.EX2 R166, R166 ;  /* 0x000000a600a67308 */ /* 0x000fe20000000800 */
[--C-:B------:R-:W-:Y:S02]  /*13bc0*/  FFMA.FTZ R186, R186, c[0x0][0x23c], -R151.reuse ;  /* 0x00008f00baba7a23 */ /* 0x100fe40000010897 */
[----:B------:R-:W-:Y:S02]  /*13bd0*/  FFMA.FTZ R185, R185, c[0x0][0x23c], -R151 ;  /* 0x00008f00b9b97a23 */ /* 0x000fe40000010897 */
[C---:B------:R-:W-:Y:S01]  /*13be0*/  FMUL.FTZ R20, R3.reuse, R112 ;  /* 0x0000007003147220 */ /* 0x040fe20000410000 */
[C---:B------:R-:W-:Y:S04]  /*13bf0*/  HMMA.16816.F32 R16, R128.reuse, R22, R16 ;  /* 0x000000168010723c */ /* 0x040fe80000001810 */
[----:B------:R-:W-:Y:S01]  /*13c00*/  FMUL.FTZ R21, R3, R113 ;  /* 0x0000007103157220 */ /* 0x000fe20000410000 */
[----:B------:R-:W-:Y:S01]  /*13c10*/  MUFU.EX2 R168, R168 ;  /* 0x000000a800a87308 */ /* 0x000fe20000000800 */
[--C-:B------:R-:W-:Y:S02]  /*13c20*/  FFMA.FTZ R112, R58, c[0x0][0x23c], -R147.reuse ;  /* 0x00008f003a707a23 */ /* 0x100fe40000010893 */
[C---:B------:R-:W-:Y:S04]  /*13c30*/  FMUL.FTZ R22, R2.reuse, R114 ;  /* 0x0000007202167220 */ /* 0x040fe80000410000 */
[C---:B------:R-:W-:Y:S02]  /*13c40*/  FMUL.FTZ R23, R2.reuse, R115 ;  /* 0x0000007302177220 */ /* 0x040fe40000410000 */
[----:B------:R-:W-:Y:S01]  /*13c50*/  FMUL.FTZ R58, R2, R78 ;  /* 0x0000004e023a7220 */ /* 0x000fe20000410000 */
[----:B------:R-:W-:Y:S01]  /*13c60*/  MUFU.EX2 R112, R112 ;  /* 0x0000007000707308 */ /* 0x000fe20000000800 */
[----:B------:R-:W-:Y:S02]  /*13c70*/  FFMA.FTZ R113, R57, c[0x0][0x23c], -R147 ;  /* 0x00008f0039717a23 */ /* 0x000fe40000010893 */
[----:B------:R-:W-:Y:S01]  /*13c80*/  FMUL.FTZ R57, R3, R77 ;  /* 0x0000004d03397220 */ /* 0x000fe20000410000 */
[C---:B------:R-:W-:Y:S01]  /*13c90*/  HMMA.16816.F32 R20, R128.reuse, R28, R20 ;  /* 0x0000001c8014723c */ /* 0x040fe20000001814 */
[----:B------:R-:W-:Y:S02]  /*13ca0*/  LDSM.16.MT88.4 R76, [R216+0xc800] ;  /* 0x00c80000d84c783b */ /* 0x000fe40000004200 */
[----:B------:R-:W-:Y:S02]  /*13cb0*/  FFMA.FTZ R183, R183, c[0x0][0x23c], -R151 ;  /* 0x00008f00b7b77a23 */ /* 0x000fe40000010897 */
[----:B------:R-:W-:Y:S01]  /*13cc0*/  FFMA.FTZ R181, R181, c[0x0][0x23c], -R147 ;  /* 0x00008f00b5b57a23 */ /* 0x000fe20000010893 */
[----:B------:R-:W1:Y:S01]  /*13cd0*/  MUFU.EX2 R113, R113 ;  /* 0x0000007100717308 */ /* 0x000e620000000800 */
[C---:B------:R-:W-:Y:S01]  /*13ce0*/  FMUL.FTZ R28, R3.reuse, R104 ;  /* 0x00000068031c7220 */ /* 0x040fe20000410000 */
[C---:B------:R-:W-:Y:S04]  /*13cf0*/  HMMA.16816.F32 R24, R128.reuse, R30, R24 ;  /* 0x0000001e8018723c */ /* 0x040fe80000001818 */
[C---:B------:R-:W-:Y:S02]  /*13d00*/  FMUL.FTZ R29, R3.reuse, R105 ;  /* 0x00000069031d7220 */ /* 0x040fe40000410000 */
[--C-:B------:R-:W-:Y:S02]  /*13d10*/  FFMA.FTZ R104, R40, c[0x0][0x23c], -R151.reuse ;  /* 0x00008f0028687a23 */ /* 0x100fe40000010897 */
[C---:B------:R-:W-:Y:S01]  /*13d20*/  FMUL.FTZ R30, R2.reuse, R106 ;  /* 0x0000006a021e7220 */ /* 0x040fe20000410000 */
[----:B------:R-:W-:Y:S03]  /*13d30*/  MUFU.EX2 R169, R169 ;  /* 0x000000a900a97308 */ /* 0x000fe60000000800 */
[----:B------:R-:W-:Y:S02]  /*13d40*/  FMUL.FTZ R31, R2, R107 ;  /* 0x0000006b021f7220 */ /* 0x000fe40000410000 */
[----:B------:R-:W-:Y:S02]  /*13d50*/  FMUL.FTZ R40, R3, R92 ;  /* 0x0000005c03287220 */ /* 0x000fe40000410000 */
[----:B------:R-:W-:Y:S01]  /*13d60*/  LDSM.16.MT88.4 R92, [R212+0x11000] ;  /* 0x01100000d45c783b */ /* 0x000fe20000004200 */
[--C-:B------:R-:W-:Y:S02]  /*13d70*/  FFMA.FTZ R105, R50, c[0x0][0x23c], -R151.reuse ;  /* 0x00008f0032697a23 */ /* 0x100fe40000010897 */
[C---:B------:R-:W-:Y:S01]  /*13d80*/  HMMA.16816.F32 R28, R128.reuse, R36, R28 ;  /* 0x00000024801c723c */ /* 0x040fe2000000181c */
[----:B------:R-:W-:Y:S02]  /*13d90*/  MUFU.EX2 R104, R104 ;  /* 0x0000006800687308 */ /* 0x000fe40000000800 */
[C---:B------:R-:W-:Y:S01]  /*13da0*/  FMUL.FTZ R50, R2.reuse, R86 ;  /* 0x0000005602327220 */ /* 0x040fe20000410000 */
[----:B-1----:R-:W-:Y:S01]  /*13db0*/  F2FP.PACK_AB R68, R113, R112 ;  /* 0x000000707144723e */ /* 0x002fe200000000ff */
[--C-:B------:R-:W-:Y:S02]  /*13dc0*/  FFMA.FTZ R106, R49, c[0x0][0x23c], -R151.reuse ;  /* 0x00008f00316a7a23 */ /* 0x100fe40000010897 */
        /* <DEDUP_REMOVED lines=50> */
[----:B------:R-:W-:Y:S02]  /*140f0*/  FMUL.FTZ R63, R2, R75 ;  /* 0x0000004b023f7220 */ /* 0x000fe40000410000 */
[----:B------:R-:W3:Y:S01]  /*14100*/  LDSM.16.MT88.4 R72, [R214+0xc800] ;  /* 0x00c80000d648783b */ /* 0x000ee20000004200 */
[----:B------:R-:W-:Y:S02]  /*14110*/  FFMA.FTZ R155, R155, c[0x0][0x23c], -R147 ;  /* 0x00008f009b9b7a23 */ /* 0x000fe40000010893 */
[--C-:B------:R-:W-:Y:S02]  /*14120*/  FFMA.FTZ R153, R153, c[0x0][0x23c], -R151.reuse ;  /* 0x00008f0099997a23 */ /* 0x100fe40000010897 */
[C---:B--2---:R-:W-:Y:S01]  /*14130*/  HMMA.16816.F32 R60, R128.reuse, R84, R60 ;  /* 0x00000054803c723c */ /* 0x044fe2000000183c */
[----:B------:R-:W2:Y:S02]  /*14140*/  MUFU.EX2 R179, R179 ;  /* 0x000000b300b37308 */ /* 0x000ea40000000800 */
[--C-:B------:R-:W-:Y:S02]  /*14150*/  FFMA.FTZ R152, R152, c[0x0][0x23c], -R151.reuse ;  /* 0x00008f0098987a23 */ /* 0x100fe40000010897 */
[--C-:B------:R-:W-:Y:S02]  /*14160*/  FFMA.FTZ R135, R135, c[0x0][0x23c], -R151.reuse ;  /* 0x00008f0087877a23 */ /* 0x100fe40000010897 */
[----:B------:R-:W-:Y:S01]  /*14170*/  FFMA.FTZ R151, R134, c[0x0][0x23c], -R151 ;  /* 0x00008f0086977a23 */ /* 0x000fe20000010897 */
[----:B------:R-:W-:Y:S01]  /*14180*/  HMMA.16816.F32 R64, R128, R86, R64 ;  /* 0x000000568040723c */ /* 0x000fe20000001840 */
[----:B------:R-:W4:Y:S02]  /*14190*/  LDSM.16.MT88.4 R84, [R212+0xc800] ;  /* 0x00c80000d454783b */ /* 0x000f240000004200 */
[----:B------:R-:W5:Y:S01]  /*141a0*/  MUFU.EX2 R180, R180 ;  /* 0x000000b400b47308 */ /* 0x000f620000000800 */
[--C-:B------:R-:W-:Y:S02]  /*141b0*/  FFMA.FTZ R134, R150, c[0x0][0x23c], -R147.reuse ;  /* 0x00008f0096867a23 */ /* 0x100fe40000010893 */
[--C-:B------:R-:W-:Y:S02]  /*141c0*/  FFMA.FTZ R149, R149, c[0x0][0x23c], -R147.reuse ;  /* 0x00008f0095957a23 */ /* 0x100fe40000010893 */
[C---:B------:R-:W-:Y:S05]  /*141d0*/  HMMA.16816.F32 R4, R68.reuse, R76, R4 ;  /* 0x0000004c4404723c */ /* 0x040fea0000001804 */
[----:B------:R-:W-:Y:S01]  /*141e0*/  MUFU.EX2 R182, R182 ;  /* 0x000000b600b67308 */ /* 0x000fe20000000800 */
[--C-:B------:R-:W-:Y:S02]  /*141f0*/  FFMA.FTZ R148, R148, c[0x0][0x23c], -R147.reuse ;  /* 0x00008f0094947a23 */ /* 0x100fe40000010893 */
[C---:B------:R-:W-:Y:S01]  /*14200*/  HMMA.16816.F32 R8, R68.reuse, R78, R8 ;  /* 0x0000004e4408723c */ /* 0x040fe20000001808 */
[----:B------:R-:W1:Y:S03]  /*14210*/  LDSM.16.MT88.4 R76, [R216+0x10800] ;  /* 0x01080000d84c783b */ /* 0x000e660000004200 */
[----:B------:R-:W-:Y:S02]  /*14220*/  FFMA.FTZ R147, R146, c[0x0][0x23c], -R147 ;  /* 0x00008f0092937a23 */ /* 0x000fe40000010893 */
        /* <DEDUP_REMOVED lines=278> */
.L_x_3694:
        /* <DEDUP_REMOVED lines=12> */
[CC--:B------:R-:W-:Y:S01]  /*15450*/  LEA.HI R11, R9.reuse, R2.reuse, RZ, 0x2 ;  /* 0x00000002090b7211 */ /* 0x0c0fe200078f10ff */
        /* <DEDUP_REMOVED lines=59> */
[----:B------:R-:W-:Y:S01]  /*15810*/  FMUL.FTZ R118, R6, R118 ;  /* 0x0000007606767220 */ /* 0x000fe20000410000 */
[----:B------:R-:W-:Y:S01]  /*15820*/  SEL R13, R13, 0xffffff80, !P2 ;  /* 0xffffff800d0d7807 */ /* 0x000fe20005000000 */
[C---:B------:R-:W-:Y:S01]  /*15830*/  FMUL.FTZ R112, R7.reuse, R112 ;  /* 0x0000007007707220 */ /* 0x040fe20000410000 */
[----:B------:R-:W-:Y:S01]  /*15840*/  LOP3.LUT R0, R0, 0xffffffe0, RZ, 0xc0, !PT ;  /* 0xffffffe000007812 */ /* 0x000fe200078ec0ff */
[----:B------:R-:W-:Y:S01]  /*15850*/  FMUL.FTZ R113, R7, R113 ;  /* 0x0000007107717220 */ /* 0x000fe20000410000 */
[----:B------:R-:W1:Y:S01]  /*15860*/  @P3 MUFU.LG2 R3, R3 ;  /* 0x0000000300033308 */ /* 0x000e620000000c00 */
[----:B------:R-:W-:Y:S01]  /*15870*/  FMUL.FTZ R115, R6, R115 ;  /* 0x0000007306737220 */ /* 0x000fe20000410000 */
        /* <DEDUP_REMOVED lines=115> */
[----:B------:R-:W-:Y:S01]  /*15fb0*/  SHF.L.U32 R10, R12, 0x2, RZ ;  /* 0x000000020c0a7819 */ /* 0x000fe200000006ff */
[----:B------:R-:W1:Y:S01]  /*15fc0*/  LDS.128 R40, [R5.X4+0x4000] ;  /* 0x0040000005287984 */ /* 0x000e620000004c00 */
[----:B------:R-:W-:Y:S02]  /*15fd0*/  IADD3 R4, R11, -R4, RZ ;  /* 0x800000040b047210 */ /* 0x000fe40007ffe0ff */
[----:B------:R-:W-:Y:S01]  /*15fe0*/  SHF.R.S32.HI R0, RZ, 0x2, R0 ;  /* 0x00000002ff007819 */ /* 0x000fe20000011400 */
[----:B------:R-:W1:Y:S01]  /*15ff0*/  LDS.128 R36, [R5.X4+0x4800] ;  /* 0x0048000005247984 */ /* 0x000e620000004c00 */
[----:B------:R-:W-:-:S03]  /*16000*/  SHF.R.S32.HI R11, RZ, 0x1f, R10 ;  /* 0x0000001fff0b7819 */ /* 0x000fc6000001140a */
        /* <DEDUP_REMOVED lines=12> */
[----:B------:R-:W-:Y:S01]  /*160d0*/  LEA R7, R4, R0, 0x4 ;  /* 0x0000000004077211 */ /* 0x000fe200078e20ff */
[----:B------:R-:W-:Y:S05]  /*160e0*/  @P0 BRA `(.L_x_3700) ;  /* 0x000000a000000947 */ /* 0x000fea0003800000 */
[----:B---34-:R-:W-:Y:S02]  /*160f0*/  IADD3 R4, R7, 0x8, RZ ;  /* 0x0000000807047810 */ /* 0x018fe40007ffe0ff */
[----:B------:R-:W-:Y:S02]  /*16100*/  SHF.R.S32.HI R3, RZ, 0x1f, R7 ;  /* 0x0000001fff037819 */ /* 0x000fe40000011407 */
[----:B------:R-:W-:-:S02]  /*16110*/  IADD3 R0, P0, R5, R7, RZ ;  /* 0x0000000705007210 */ /* 0x000fc40007f1e0ff */
[-C--:B------:R-:W-:Y:S02]  /*16120*/  ISETP.GE.AND P2, PT, R7, R223.reuse, PT ;  /* 0x000000df0700720c */ /* 0x080fe40003f46270 */
[----:B------:R-:W-:Y:S02]  /*16130*/  ISETP.GE.AND P1, PT, R4, R223, PT ;  /* 0x000000df0400720c */ /* 0x000fe40003f26270 */
[----:B------:R-:W-:Y:S02]  /*16140*/  LEA.HI.X.SX32 R3, R5, R3, 0x1, P0 ;  /* 0x0000000305037211 */ /* 0x000fe400000f0eff */
[----:B------:R-:W-:-:S04]  /*16150*/  LEA R12, P0, R0, c[0x0][0x208], 0x2 ;  /* 0x00008200000c7a11 */ /* 0x000fc800078010ff */
[----:B------:R-:W-:-:S05]  /*16160*/  LEA.HI.X R13, R0, c[0x0][0x20c], R3, 0x2, P0 ;  /* 0x00008300000d7a11 */ /* 0x000fca00000f1403 */
[----:B------:R1:W-:Y:S04]  /*16170*/  @!P2 STG.E [R12.64], R2 ;  /* 0x000000020c00a986 */ /* 0x0003e8000c10190e */
[----:B------:R1:W-:Y:S02]  /*16180*/  @!P1 STG.E [R12.64+0x20], R6 ;  /* 0x000020060c009986 */ /* 0x0003e4000c10190e */
.L_x_3700:
[----:B---34-:R-:W-:Y:S05]  /*16190*/  BSYNC B0 ;  /* 0x0000000000007941 */ /* 0x018fea0003800000 */
.L_x_3699:
        /* <DEDUP_REMOVED lines=15> */
.L_x_3702:
[----:B------:R-:W-:Y:S05]  /*16290*/  BSYNC B0 ;  /* 0x0000000000007941 */ /* 0x000fea0003800000 */
.L_x_3701:
        /* <DEDUP_REMOVED lines=8> */
.L_x_3704:
[----:B------:R-:W-:Y:S05]  /*16320*/  BSYNC B0 ;  /* 0x0000000000007941 */ /* 0x000fea0003800000 */
.L_x_3703:
        /* <DEDUP_REMOVED lines=8> */
.L_x_3706:
[----:B------:R-:W-:Y:S05]  /*163b0*/  BSYNC B0 ;  /* 0x0000000000007941 */ /* 0x000fea0003800000 */
.L_x_3705:
[----:B------:R-:W-:Y:S01]  /*163c0*/  IADD3 R2, R9, 0x18, RZ ;  /* 0x0000001809027810 */ /* 0x000fe20007ffe0ff */
[----:B------:R-:W-:Y:S03]  /*163d0*/  BSSY B0, `(.L_x_3707) ;  /* 0x0000007000007945 */ /* 0x000fe60003800000 */
[----:B------:R-:W-:-:S13]  /*163e0*/  ISETP.GE.AND P0, PT, R2, R223, PT ;  /* 0x000000df0200720c */ /* 0x000fda0003f06270 */
[----:B------:R-:W-:Y:S05]  /*163f0*/  @P0 BRA `(.L_x_3708) ;  /* 0x0000004000000947 */ /* 0x000fea0003800000 */
[----:B------:R-:W-:Y:S02]  /*16400*/  ISETP.GE.AND P1, PT, R10, c[0x0][0x220], PT ;  /* 0x000088000a007a0c */ /* 0x000fe40003f26270 */
[----:B------:R-:W-:-:S11]  /*16410*/  ISETP.GE.AND P0, PT, R0, c[0x0][0x220], PT ;  /* 0x0000880000007a0c */ /* 0x000fd60003f06270 */
[----:B--2---:R2:W-:Y:S04]  /*16420*/  @!P1 STG.E.128 [R4.64+0x3000], R60 ;  /* 0x0030003c04009986 */ /* 0x0045e8000c101d0e */
[----:B------:R2:W-:Y:S02]  /*16430*/  @!P0 STG.E.128 [R4.64+0x3100], R28 ;  /* 0x0031001c04008986 */ /* 0x0005e4000c101d0e */
.L_x_3708:
[----:B------:R-:W-:Y:S05]  /*16440*/  BSYNC B0 ;  /* 0x0000000000007941 */ /* 0x000fea0003800000 */
.L_x_3707:
        /* <DEDUP_REMOVED lines=8> */
.L_x_3710:
[----:B------:R-:W-:Y:S05]  /*164d0*/  BSYNC B0 ;  /* 0x0000000000007941 */ /* 0x000fea0003800000 */
.L_x_3709:
[----:B------:R-:W-:Y:S01]  /*164e0*/  IADD3 R2, R9, 0x28, RZ ;  /* 0x0000002809027810 */ /* 0x000fe20007ffe0ff */
[----:B------:R-:W-:Y:S03]  /*164f0*/  BSSY B0, `(.L_x_3711) ;  /* 0x0000007000007945 */ /* 0x000fe60003800000 */
[----:B------:R-:W-:-:S13]  /*16500*/  ISETP.GE.AND P0, PT, R2, R223, PT ;  /* 0x000000df0200720c */ /* 0x000fda0003f06270 */
[----:B------:R-:W-:Y:S05]  /*16510*/  @P0 BRA `(.L_x_3712) ;  /* 0x0000004000000947 */ /* 0x000fea0003800000 */
[----:B------:R-:W-:Y:S02]  /*16520*/  ISETP.GE.AND P1, PT, R10, c[0x0][0x220], PT ;  /* 0x000088000a007a0c */ /* 0x000fe40003f26270 */
[----:B------:R-:W-:-:S11]  /*16530*/  ISETP.GE.AND P0, PT, R0, c[0x0][0x220], PT ;  /* 0x0000880000007a0c */ /* 0x000fd60003f06270 */
[----:B------:R1:W-:Y:S04]  /*16540*/  @!P1 STG.E.128 [R4.64+0x5000], R52 ;  /* 0x0050003404009986 */ /* 0x0003e8000c101d0e */
[----:B--2---:R1:W-:Y:S02]  /*16550*/  @!P0 STG.E.128 [R4.64+0x5100], R20 ;  /* 0x0051001404008986 */ /* 0x0043e4000c101d0e */
.L_x_3712:
[----:B------:R-:W-:Y:S05]  /*16560*/  BSYNC B0 ;  /* 0x0000000000007941 */ /* 0x000fea0003800000 */
.L_x_3711:
        /* <DEDUP_REMOVED lines=8> */
.L_x_3714:
[----:B------:R-:W-:Y:S05]  /*165f0*/  BSYNC B0 ;  /* 0x0000000000007941 */ /* 0x000fea0003800000 */
.L_x_3713:
[----:B------:R-:W-:-:S04]  /*16600*/  IADD3 R9, R9, 0x38, RZ ;  /* 0x0000003809097810 */ /* 0x000fc80007ffe0ff */
[----:B------:R-:W-:-:S13]  /*16610*/  ISETP.GE.AND P0, PT, R9, R223, PT ;  /* 0x000000df0900720c */ /* 0x000fda0003f06270 */
[----:B------:R-:W-:Y:S05]  /*16620*/  @P0 EXIT ;  /* 0x000000000000094d */ /* 0x000fea0003800000 */
[----:B------:R-:W-:-:S13]  /*16630*/  ISETP.GE.AND P0, PT, R10, c[0x0][0x220], PT ;  /* 0x000088000a007a0c */ /* 0x000fda0003f06270 */
[----:B------:R1:W-:Y:S01]  /*16640*/  @!P0 STG.E.128 [R4.64+0x7000], R44 ;  /* 0x0070002c04008986 */ /* 0x0003e2000c101d0e */
[----:B------:R-:W-:-:S13]  /*16650*/  ISETP.GE.AND P0, PT, R0, c[0x0][0x220], PT ;  /* 0x0000880000007a0c */ /* 0x000fda0003f06270 */
[----:B------:R-:W-:Y:S05]  /*16660*/  @P0 EXIT ;  /* 0x000000000000094d */ /* 0x000fea0003800000 */
[----:B--2---:R-:W-:Y:S01]  /*16670*/  STG.E.128 [R4.64+0x7100], R76 ;  /* 0x0071004c04007986 */ /* 0x004fe2000c101d0e */
[----:B------:R-:W-:Y:S05]  /*16680*/  EXIT ;  /* 0x000000000000794d */ /* 0x000fea0003800000 */
.L_x_3715:
        /* <DEDUP_REMOVED lines=15> */
.L_x_8241:


//--------------------- .text._ZN5flash24flash_fwd_splitkv_kernelI23Flash_fwd_kernel_traitsILi128ELi64ELi128ELi4ELb0ELb0EN7cutlass6half_tE19Flash_kernel_traitsILi128ELi64ELi128ELi4ES3_EELb1ELb0ELb0ELb0ELb1ELb0ELb1ELb1EEEvNS_16Flash_fwd_paramsE --------------------------
	.section	.text._ZN5flash24flash_fwd_splitkv_kernelI23Flash_fwd_kernel_traitsILi128ELi64ELi128ELi4ELb0ELb0EN7cutlass6half_tE19Flash_kernel_traitsILi128ELi64ELi128ELi4ES3_EELb1ELb0ELb0ELb0ELb1ELb0ELb1ELb1EEEvNS_16Flash_fwd_paramsE,"ax",@progbits
	.sectioninfo	@"SHI_REGISTERS=246"
	.align	128
        .global         _ZN5flash24flash_fwd_splitkv_kernelI23Flash_fwd_kernel_traitsILi128ELi64ELi128ELi4ELb0ELb0EN7cutlass6half_tE19Flash_kernel_traitsILi128ELi64ELi128ELi4ES3_EELb1ELb0ELb0ELb0ELb1ELb0ELb1ELb1EEEvNS_16Flash_fwd_paramsE
        .type           _ZN5flash24flash_fwd_splitkv_kernelI23Flash_fwd_kernel_traitsILi128ELi64ELi128ELi4ELb0ELb0EN7cutlass6half_tE19Flash_kernel_traitsILi128ELi64ELi128ELi4ES3_EELb1ELb0ELb0ELb0ELb1ELb0ELb1ELb1EEEvNS_16Flash_fwd_paramsE,@function
        .size           _ZN5flash24flash_fwd_splitkv_kernelI23Flash_fwd_kernel_traitsILi128ELi64ELi128ELi4ELb0ELb0EN7cutlass6half_tE19Flash_kernel_traitsILi128ELi64ELi128ELi4ES3_EELb1ELb0ELb0ELb0ELb1ELb0ELb1ELb1EEEvNS_16Flash_fwd_paramsE,(.L_x_8242 - _ZN5flash24flash_fwd_splitkv_kernelI23Flash_fwd_kernel_traitsILi128ELi64ELi128ELi4ELb0ELb0EN7cutlass6half_tE19Flash_kernel_traitsILi128ELi64ELi128ELi4ES3_EELb1ELb0ELb0ELb0ELb1ELb0ELb1ELb1EEEvNS_16Flash_fwd_paramsE)
        .other          _ZN5flash24flash_fwd_splitkv_kernelI23Flash_fwd_kernel_traitsILi128ELi64ELi128ELi4ELb0ELb0EN7cutlass6half_tE19Flash_kernel_traitsILi128ELi64ELi128ELi4ES3_EELb1ELb0ELb0ELb0ELb1ELb0ELb1ELb1EEEvNS_16Flash_fwd_paramsE,@"STO_CUDA_ENTRY STV_DEFAULT"
_ZN5flash24flash_fwd_splitkv_kernelI23Flash_fwd_kernel_traitsILi128ELi64ELi128ELi4ELb0ELb0EN7cutlass6half_tE19Flash_kernel_traitsILi128ELi64ELi128ELi4ES3_EELb1ELb0ELb0ELb0ELb1ELb0ELb1ELb1EEEvNS_16Flash_fwd_paramsE:
.text._ZN5flash24flash_fwd_splitkv_kernelI23Flash_fwd_kernel_traitsILi128ELi64ELi128ELi4ELb0ELb0EN7cutlass6half_tE19Flash_kernel_traitsILi128ELi64ELi128ELi4ES3_EELb1ELb0ELb0ELb0ELb1ELb0ELb1ELb1EEEvNS_16Flash_fwd_paramsE:
[----:B------:R-:W-:Y:S02]  /*0000*/  MOV R1, c[0x0][0x28] ;  /* 0x00000a0000017a02 */ /* 0x000fe40000000f00 */
[----:B------:R-:W1:Y:S01]  /*0010*/  I2F.U32.RP R4, c[0x0][0x1c0] ;  /* 0x0000700000047b06 */ /* 0x000e620000209000 */
[----:B------:R-:W2:Y:S01]  /*0020*/  S2R R5, SR_CTAID.Z ;  /* 0x0000000000057919 */ /* 0x000ea20000002700 */
[----:B------:R-:W-:Y:S01]  /*0030*/  IMAD.MOV.U32 R2, RZ, RZ, RZ ;  /* 0x000000ffff027224 */ /* 0x000fe200078e00ff */
[----:B------:R-:W-:Y:S01]  /*0040*/  ISETP.NE.U32.AND P2, PT, RZ, c[0x0][0x1c0], PT ;  /* 0x00007000ff007a0c */ /* 0x000fe20003f45070 */
[----:B------:R-:W-:Y:S01]  /*0050*/  IMAD.MOV.U32 R96, RZ, RZ, 0x4 ;  /* 0x00000004ff607424 */ /* 0x000fe200078e00ff */
[----:B------:R-:W-:Y:S01]  /*0060*/  ULDC.64 UR6, c[0x0][0x118] ;  /* 0x0000460000067ab9 */ /* 0x000fe20000000a00 */
[----:B------:R-:W-:Y:S02]  /*0070*/  ISETP.EQ.U32.AND P3, PT, RZ, c[0x0][0x248], PT ;  /* 0x00009200ff007a0c */ /* 0x000fe40003f62070 */
[----:B-1----:R-:W1:Y:S02]  /*0080*/  MUFU.RCP R3, R4 ;  /* 0x0000000400037308 */ /* 0x002e640000001000 */
[----:B-1----:R-:W-:-:S06]  /*0090*/  IADD3 R3, R3, 0xffffffe, RZ ;  /* 0x0ffffffe03037810 */ /* 0x002fcc0007ffe0ff */
[----:B------:R-:W1:Y:S02]  /*00a0*/  F2I.FTZ.U32.TRUNC.NTZ R3, R3 ;  /* 0x0000000300037305 */ /* 0x000e64000021f000 */
[----:B-1----:R-:W-:-:S04]  /*00b0*/  IMAD.MOV R0, RZ, RZ, -R3 ;  /* 0x000000ffff007224 */ /* 0x002fc800078e0a03 */
[----:B------:R-:W-:Y:S02]  /*00c0*/  IMAD R7, R0, c[0x0][0x1c0], RZ ;  /* 0x0000700000077a24 */ /* 0x000fe400078e02ff */
[----:B------:R-:W-:Y:S01]  /*00d0*/  IMAD.MOV.U32 R10, RZ, RZ, RZ ;  /* 0x000000ffff0a7224 */ /* 0x000fe200078e00ff */
[----:B------:R-:W1:Y:S01]  /*00e0*/  LDC.U8 R0, c[0x0][0x312] ;  /* 0x0000c480ff007b82 */ /* 0x000e620000000000 */
[----:B------:R-:W-:-:S04]  /*00f0*/  IMAD.HI.U32 R2, R3, R7, R2 ;  /* 0x0000000703027227 */ /* 0x000fc800078e0002 */
[----:B------:R-:W-:Y:S02]  /*0100*/  IMAD.MOV.U32 R3, RZ, RZ, -0x1 ;  /* 0xffffffffff037424 */ /* 0x000fe400078e00ff */
[----:B--2---:R-:W-:-:S04]  /*0110*/  IMAD.HI.U32 R227, R2, R5, RZ ;  /* 0x0000000502e37227 */ /* 0x004fc800078e00ff */
[----:B------:R-:W-:-:S04]  /*0120*/  IMAD.MOV R2, RZ, RZ, -R227 ;  /* 0x000000ffff027224 */ /* 0x000fc800078e0ae3 */
[----:B------:R-:W-:-:S05]  /*0130*/  IMAD R2, R2, c[0x0][0x1c0], R5 ;  /* 0x0000700002027a24 */ /* 0x000fca00078e0205 */
[----:B------:R-:W-:-:S13]  /*0140*/  ISETP.GE.U32.AND P0, PT, R2, c[0x0][0x1c0], PT ;  /* 0x0000700002007a0c */ /* 0x000fda0003f06070 */
[----:B------:R-:W-:Y:S02]  /*0150*/  @P0 IADD3 R2, R2, -c[0x0][0x1c0], RZ ;  /* 0x8000700002020a10 */ /* 0x000fe40007ffe0ff */
[----:B------:R-:W-:Y:S02]  /*0160*/  @P0 IADD3 R227, R227, 0x1, RZ ;  /* 0x00000001e3e30810 */ /* 0x000fe40007ffe0ff */
[----:B------:R-:W-:Y:S02]  /*0170*/  ISETP.GE.U32.AND P1, PT, R2, c[0x0][0x1c0], PT ;  /* 0x0000700002007a0c */ /* 0x000fe40003f26070 */
[----:B------:R-:W-:-:S04]  /*0180*/  ISETP.NE.U32.AND P0, PT, RZ, c[0x0][0x240], PT ;  /* 0x00009000ff007a0c */ /* 0x000fc80003f05070 */
[----:B------:R-:W-:-:S07]  /*0190*/  ISETP.NE.AND.EX P0, PT, RZ, c[0x0][0x244], PT, P0 ;  /* 0x00009100ff007a0c */ /* 0x000fce0003f05300 */
[----:B------:R-:W-:Y:S02]  /*01a0*/  @P1 IADD3 R227, R227, 0x1, RZ ;  /* 0x00000001e3e31810 */ /* 0x000fe40007ffe0ff */
[----:B------:R-:W-:Y:S02]  /*01b0*/  @!P2 LOP3.LUT R227, RZ, c[0x0][0x1c0], RZ, 0x33, !PT ;  /* 0x00007000ffe3aa12 */ /* 0x000fe400078e33ff */
[----:B------:R-:W-:Y:S02]  /*01c0*/  ISETP.NE.U32.AND P2, PT, RZ, c[0x0][0x250], PT ;  /* 0x00009400ff007a0c */ /* 0x000fe40003f45070 */
[----:B-1----:R-:W-:Y:S01]  /*01d0*/  ISETP.NE.AND P1, PT, R0, RZ, PT ;  /* 0x000000ff0000720c */ /* 0x002fe20003f25270 */
[CC--:B------:R-:W-:Y:S01]  /*01e0*/  IMAD.WIDE R8, R227.reuse, R96.reuse, c[0x0][0x240] ;  /* 0x00009000e3087625 */ /* 0x0c0fe200078e0260 */
[----:B------:R-:W-:Y:S02]  /*01f0*/  ISETP.NE.AND.EX P4, PT, RZ, c[0x0][0x254], PT, P2 ;  /* 0x00009500ff007a0c */ /* 0x000fe40003f85320 */
[----:B------:R-:W-:Y:S01]  /*0200*/  ISETP.EQ.OR.EX P2, PT, RZ, c[0x0][0x24c], !P1, P3 ;  /* 0x00009300ff007a0c */ /* 0x000fe20004f42730 */
[CC--:B------:R-:W-:Y:S01]  /*0210*/  IMAD.WIDE R190, R227.reuse, R96.reuse, c[0x0][0x250] ;  /* 0x00009400e3be7625 */ /* 0x0c0fe200078e0260 */
[----:B------:R-:W2:Y:S04]  /*0220*/  @P0 LDG.E R3, [R8.64] ;  /* 0x0000000608030981 */ /* 0x000ea8000c1e1900 */
[----:B------:R-:W2:Y:S01]  /*0230*/  @P0 LDG.E R226, [R8.64+0x4] ;  /* 0x0000040608e20981 */ /* 0x000ea2000c1e1900 */
[----:B------:R-:W-:Y:S01]  /*0240*/  MOV R11, 0xffffffff ;  /* 0xffffffff000b7802 */ /* 0x000fe20000000f00 */
[----:B------:R-:W-:-:S03]  /*0250*/  IMAD.WIDE R6, R227, R96, c[0x0][0x248] ;  /* 0x00009200e3067625 */ /* 0x000fc600078e0260 */
[----:B------:R1:W5:Y:S04]  /*0260*/  @P4 LDG.E R10, [R190.64] ;  /* 0x00000006be0a4981 */ /* 0x000368000c1e1900 */
[----:B------:R1:W5:Y:S01]  /*0270*/  @!P2 LDG.E R11, [R6.64] ;  /* 0x00000006060ba981 */ /* 0x000362000c1e1900 */
[----:B------:R-:W-:Y:S01]  /*0280*/  ISETP.NE.U32.AND P2, PT, RZ, c[0x0][0x248], PT ;  /* 0x00009200ff007a0c */ /* 0x000fe20003f45070 */
[----:B------:R-:W-:Y:S02]  /*0290*/  IMAD.MOV R172, RZ, RZ, -R227 ;  /* 0x000000ffffac7224 */ /* 0x000fe400078e0ae3 */
[----:B------:R-:W3:Y:S01]  /*02a0*/  S2R R21, SR_CTAID.X ;  /* 0x0000000000157919 */ /* 0x000ee20000002500 */
[----:B------:R-:W-:Y:S01]  /*02b0*/  ISETP.NE.AND.EX P2, PT, RZ, c[0x0][0x24c], PT, P2 ;  /* 0x00009300ff007a0c */ /* 0x000fe20003f45320 */
[----:B------:R-:W-:-:S02]  /*02c0*/  IMAD R172, R172, c[0x0][0x1c0], R5 ;  /* 0x00007000acac7a24 */ /* 0x000fc400078e0205 */
[----:B------:R-:W4:Y:S01]  /*02d0*/  S2R R0, SR_CTAID.Y ;  /* 0x0000000000007919 */ /* 0x000f220000002600 */
[----:B--2---:R-:W-:Y:S01]  /*02e0*/  @P0 IADD3 R226, R226, -R3, RZ ;  /* 0x80000003e2e20210 */ /* 0x004fe20007ffe0ff */
[----:B------:R-:W-:-:S08]  /*02f0*/  @!P0 IMAD.MOV.U32 R226, RZ, RZ, c[0x0][0x214] ;  /* 0x00008500ffe28624 */ /* 0x000fd000078e00ff */
[----:B------:R-:W-:Y:S05]  /*0300*/  @!P2 BRA `(.L_x_3716) ;  /* 0x000000400000a947 */ /* 0x000fea0003800000 */
[----:B-1-34-:R-:W2:Y:S02]  /*0310*/  @P1 LDG.E R2, [R6.64+0x4] ;  /* 0x0000040606021981 */ /* 0x01aea4000c1e1900 */
[----:B--2--5:R-:W-:-:S06]  /*0320*/  @P1 IADD3 R5, R2, -R11, RZ ;  /* 0x8000000b02051210 */ /* 0x024fcc0007ffe0ff */
[----:B------:R1:W5:Y:S01]  /*0330*/  @!P1 LDG.E R5, [R6.64] ;  /* 0x0000000606059981 */ /* 0x000362000c1e1900 */
[----:B------:R-:W-:Y:S05]  /*0340*/  BRA `(.L_x_3717) ;  /* 0x0000001000007947 */ /* 0x000fea0003800000 */
.L_x_3716:
[----:B-1-34-:R-:W-:Y:S02]  /*0350*/  MOV R5, c[0x0][0x218] ;  /* 0x0000860000057a02 */ /* 0x01afe40000000f00 */
.L_x_3717:
[----:B------:R-:W-:-:S04]  /*0360*/  ISETP.NE.U32.AND P0, PT, RZ, c[0x0][0x258], PT ;  /* 0x00009600ff007a0c */ /* 0x000fc80003f05070 */
[----:B------:R-:W-:-:S13]  /*0370*/  ISETP.NE.AND.EX P1, PT, RZ, c[0x0][0x25c], PT, P0 ;  /* 0x00009700ff007a0c */ /* 0x000fda0003f25300 */
[----:B-1----:R-:W-:-:S06]  /*0380*/  @P1 IMAD.WIDE R6, R227, R96, c[0x0][0x258] ;  /* 0x00009600e3061625 */ /* 0x002fcc00078e0260 */
        /* <DEDUP_REMOVED lines=40> */
[----:B------:R-:W-:Y:S02]  /*0610*/  IADD3 R2, R5, c[0x0][0x2e8], R58 ;  /* 0x0000ba0005027a10 */ /* 0x000fe40007ffe03a */
[----:B------:R-:W-:Y:S02]  /*0620*/  SHF.R.S32.HI R5, RZ, 0x1f, R4 ;  /* 0x0000001fff057819 */ /* 0x000fe40000011404 */
[----:B------:R-:W-:Y:S02]  /*0630*/  SHF.R.S32.HI R53, RZ, 0x1f, R2 ;  /* 0x0000001fff357819 */ /* 0x000fe40000011402 */
[----:B------:R-:W-:Y:S02]  /*0640*/  LEA.HI R5, R5, R4, RZ, 0x7 ;  /* 0x0000000405057211 */ /* 0x000fe400078f38ff */
[----:B------:R-:W-:Y:S02]  /*0650*/  @P2 IADD3 R7, R7, 0x1, RZ ;  /* 0x0000000107072810 */ /* 0x000fe40007ffe0ff */
[----:B------:R-:W-:-:S02]  /*0660*/  LEA.HI R53, R53, R2, RZ, 0x7 ;  /* 0x0000000235357211 */ /* 0x000fc400078f38ff */
[----:B------:R-:W-:Y:S01]  /*0670*/  SHF.R.S32.HI R5, RZ, 0x7, R5 ;  /* 0x00000007ff057819 */ /* 0x000fe20000011405 */
[----:B------:R-:W-:Y:S01]  /*0680*/  @!P1 IMAD.MOV R7, RZ, RZ, -R7 ;  /* 0x000000ffff079224 */ /* 0x000fe200078e0a07 */
[----:B------:R-:W-:Y:S02]  /*0690*/  @!P0 LOP3.LUT R7, RZ, c[0x0][0x10], RZ, 0x33, !PT ;  /* 0x00000400ff078a12 */ /* 0x000fe400078e33ff */
[----:B------:R-:W-:-:S03]  /*06a0*/  SHF.R.S32.HI R53, RZ, 0x7, R53 ;  /* 0x00000007ff357819 */ /* 0x000fc60000011435 */
        /* <DEDUP_REMOVED lines=12> */
[--C-:B------:R-:W-:Y:S01]  /*0770*/  IMAD R3, R172, c[0x0][0x214], R59.reuse ;  /* 0x00008500ac037a24 */ /* 0x100fe200078e023b */
[----:B------:R-:W-:Y:S01]  /*0780*/  SHF.R.S32.HI R0, RZ, 0x4, R2 ;  /* 0x00000004ff007819 */ /* 0x000fe20000011402 */
[----:B------:R-:W-:Y:S02]  /*0790*/  IMAD.IADD R59, R226, 0x1, -R59 ;  /* 0x00000001e23b7824 */ /* 0x000fe400078e0a3b */
[----:B------:R-:W-:Y:S01]  /*07a0*/  IMAD.IADD R4, R55, 0x1, -R4 ;  /* 0x0000000137047824 */ /* 0x000fe200078e0a04 */
[C---:B------:R-:W-:Y:S01]  /*07b0*/  IADD3 R10, R0.reuse, 0x18, RZ ;  /* 0x00000018000a7810 */ /* 0x040fe20007ffe0ff */
[----:B------:R-:W-:Y:S01]  /*07c0*/  IMAD R5, R3, c[0x0][0x22c], RZ ;  /* 0x00008b0003057a24 */ /* 0x000fe200078e02ff */
[----:B------:R-:W-:Y:S01]  /*07d0*/  IADD3 R12, R0, 0x10, RZ ;  /* 0x00000010000c7810 */ /* 0x000fe20007ffe0ff */
[----:B------:R-:W-:Y:S01]  /*07e0*/  IMAD.SHL.U32 R6, R4, 0x4, RZ ;  /* 0x0000000404067824 */ /* 0x000fe200078e00ff */
[----:B------:R-:W-:-:S02]  /*07f0*/  IADD3 R4, R0, 0x8, RZ ;  /* 0x0000000800047810 */ /* 0x000fc40007ffe0ff */
[----:B------:R-:W-:Y:S02]  /*0800*/  IADD3 R8, R0, 0x20, RZ ;  /* 0x0000002000087810 */ /* 0x000fe40007ffe0ff */
[--C-:B------:R-:W-:Y:S02]  /*0810*/  SHF.R.S32.HI R7, RZ, 0x1f, R6.reuse ;  /* 0x0000001fff077819 */ /* 0x100fe40000011406 */
[-C--:B------:R-:W-:Y:S02]  /*0820*/  ISETP.GE.OR P6, PT, R4, R59.reuse, P2 ;  /* 0x0000003b0400720c */ /* 0x080fe400017c6670 */
[CC--:B------:R-:W-:Y:S01]  /*0830*/  ISETP.GE.AND P2, PT, R0.reuse, R59.reuse, PT ;  /* 0x0000003b0000720c */ /* 0x0c0fe20003f46270 */
[----:B------:R-:W-:Y:S01]  /*0840*/  IMAD.WIDE R6, R0, 0x80, R6 ;  /* 0x0000008000067825 */ /* 0x000fe200078e0206 */
[-C--:B------:R-:W-:Y:S02]  /*0850*/  ISETP.GE.AND P4, PT, R10, R59.reuse, PT ;  /* 0x0000003b0a00720c */ /* 0x080fe40003f86270 */
[----:B------:R-:W-:-:S02]  /*0860*/  ISETP.GE.AND P1, PT, R4, R59, PT ;  /* 0x0000003b0400720c */ /* 0x000fc40003f26270 */
[C---:B------:R-:W-:Y:S02]  /*0870*/  IADD3 R2, P0, R5.reuse, R6, RZ ;  /* 0x0000000605027210 */ /* 0x040fe40007f1e0ff */
[----:B------:R-:W-:Y:S02]  /*0880*/  IADD3 R4, R0, 0x30, RZ ;  /* 0x0000003000047810 */ /* 0x000fe40007ffe0ff */
[----:B------:R-:W-:Y:S02]  /*0890*/  LEA.HI.X.SX32 R5, R5, R7, 0x1, P0 ;  /* 0x0000000705057211 */ /* 0x000fe400000f0eff */
[----:B------:R-:W-:Y:S02]  /*08a0*/  LEA R14, P0, R2, c[0x0][0x1d8], 0x2 ;  /* 0x00007600020e7a11 */ /* 0x000fe400078010ff */
[----:B------:R-:W-:Y:S02]  /*08b0*/  ISETP.GE.AND P5, PT, R8, R59, PT ;  /* 0x0000003b0800720c */ /* 0x000fe40003fa6270 */
[----:B------:R-:W-:-:S02]  /*08c0*/  LEA.HI.X R15, R2, c[0x0][0x1dc], R5, 0x2, P0 ;  /* 0x00007700020f7a11 */ /* 0x000fc400000f1405 */
[-C--:B------:R-:W-:Y:S02]  /*08d0*/  ISETP.GE.AND P0, PT, R12, R59.reuse, PT ;  /* 0x0000003b0c00720c */ /* 0x080fe40003f06270 */
[----:B------:R-:W-:Y:S01]  /*08e0*/  SHF.R.S32.HI R5, RZ, 0x1f, R3 ;  /* 0x0000001fff057819 */ /* 0x000fe20000011403 */
[----:B------:R1:W-:Y:S01]  /*08f0*/  @!P2 STG.E.128 [R14.64], RZ ;  /* 0x000000ff0e00a986 */ /* 0x0003e2000c101d06 */
[C---:B------:R-:W-:Y:S02]  /*0900*/  IADD3 R6, R0.reuse, 0x28, RZ ;  /* 0x0000002800067810 */ /* 0x040fe40007ffe0ff */
[----:B------:R-:W-:Y:S01]  /*0910*/  IADD3 R2, R0, 0x38, RZ ;  /* 0x0000003800027810 */ /* 0x000fe20007ffe0ff */
[----:B------:R1:W-:Y:S01]  /*0920*/  @!P2 STG.E.128 [R14.64+0x100], RZ ;  /* 0x000100ff0e00a986 */ /* 0x0003e2000c101d06 */
[-C--:B------:R-:W-:Y:S02]  /*0930*/  ISETP.GE.AND P2, PT, R4, R59.reuse, PT ;  /* 0x0000003b0400720c */ /* 0x080fe40003f46270 */
[----:B------:R-:W-:Y:S01]  /*0940*/  ISETP.GE.AND P3, PT, R6, R59, PT ;  /* 0x0000003b0600720c */ /* 0x000fe20003f66270 */
[----:B------:R1:W-:Y:S04]  /*0950*/  @!P4 STG.E.128 [R14.64+0x3000], RZ ;  /* 0x003000ff0e00c986 */ /* 0x0003e8000c101d06 */
[----:B------:R1:W-:Y:S01]  /*0960*/  @!P4 STG.E.128 [R14.64+0x3100], RZ ;  /* 0x003100ff0e00c986 */ /* 0x0003e2000c101d06 */
[----:B------:R-:W-:-:S03]  /*0970*/  LOP3.LUT P4, RZ, R55, 0xf, RZ, 0xc0, !PT ;  /* 0x0000000f37ff7812 */ /* 0x000fc6000788c0ff */
[----:B------:R1:W-:Y:S04]  /*0980*/  @!P0 STG.E.128 [R14.64+0x2000], RZ ;  /* 0x002000ff0e008986 */ /* 0x0003e8000c101d06 */
[----:B------:R1:W-:Y:S01]  /*0990*/  @!P0 STG.E.128 [R14.64+0x2100], RZ ;  /* 0x002100ff0e008986 */ /* 0x0003e2000c101d06 */
[----:B------:R-:W-:-:S03]  /*09a0*/  IADD3 R3, P0, R3, R0, RZ ;  /* 0x0000000003037210 */ /* 0x000fc60007f1e0ff */
[----:B------:R1:W-:Y:S04]  /*09b0*/  @!P5 STG.E.128 [R14.64+0x4000], RZ ;  /* 0x004000ff0e00d986 */ /* 0x0003e8000c101d06 */
[----:B------:R1:W-:Y:S01]  /*09c0*/  @!P5 STG.E.128 [R14.64+0x4100], RZ ;  /* 0x004100ff0e00d986 */ /* 0x0003e2000c101d06 */
[----:B------:R-:W-:Y:S02]  /*09d0*/  ISETP.GE.OR P5, PT, R12, R59, P4 ;  /* 0x0000003b0c00720c */ /* 0x000fe400027a6670 */
[----:B------:R-:W-:Y:S01]  /*09e0*/  LEA.HI.X.SX32 R12, R0, R5, 0x1, P0 ;  /* 0x00000005000c7211 */ /* 0x000fe200000f0eff */
[----:B------:R1:W-:Y:S01]  /*09f0*/  @!P1 STG.E.128 [R14.64+0x1000], RZ ;  /* 0x001000ff0e009986 */ /* 0x0003e2000c101d06 */
[----:B------:R-:W-:-:S03]  /*0a00*/  LEA R16, P0, R3, c[0x0][0x208], 0x2 ;  /* 0x0000820003107a11 */ /* 0x000fc600078010ff */
[----:B------:R1:W-:Y:S01]  /*0a10*/  @!P1 STG.E.128 [R14.64+0x1100], RZ ;  /* 0x001100ff0e009986 */ /* 0x0003e2000c101d06 */
[----:B------:R-:W-:Y:S02]  /*0a20*/  ISETP.GE.AND P1, PT, R2, R59, PT ;  /* 0x0000003b0200720c */ /* 0x000fe40003f26270 */
[----:B------:R-:W-:Y:S01]  /*0a30*/  LEA.HI.X R17, R3, c[0x0][0x20c], R12, 0x2, P0 ;  /* 0x0000830003117a11 */ /* 0x000fe200000f140c */
[----:B------:R1:W-:Y:S01]  /*0a40*/  @!P2 STG.E.128 [R14.64+0x6000], RZ ;  /* 0x006000ff0e00a986 */ /* 0x0003e2000c101d06 */
[----:B------:R-:W-:Y:S02]  /*0a50*/  @!P6 IMAD.MOV.U32 R3, RZ, RZ, -0x800000 ;  /* 0xff800000ff03e424 */ /* 0x000fe400078e00ff */
[----:B------:R-:W-:Y:S01]  /*0a60*/  @!P5 IMAD.MOV.U32 R19, RZ, RZ, -0x800000 ;  /* 0xff800000ff13d424 */ /* 0x000fe200078e00ff */
[----:B------:R1:W-:Y:S01]  /*0a70*/  @!P2 STG.E.128 [R14.64+0x6100], RZ ;  /* 0x006100ff0e00a986 */ /* 0x0003e2000c101d06 */
[----:B------:R-:W-:-:S03]  /*0a80*/  LOP3.LUT P2, RZ, R55, 0xf, RZ, 0xc0, !PT ;  /* 0x0000000f37ff7812 */ /* 0x000fc6000784c0ff */
[----:B------:R1:W-:Y:S01]  /*0a90*/  @!P3 STG.E.128 [R14.64+0x5000], RZ ;  /* 0x005000ff0e00b986 */ /* 0x0003e2000c101d06 */
[-C--:B------:R-:W-:Y:S02]  /*0aa0*/  ISETP.GE.OR P0, PT, R4, R59.reuse, P2 ;  /* 0x0000003b0400720c */ /* 0x080fe40001706670 */
[-C--:B------:R-:W-:Y:S01]  /*0ab0*/  ISETP.GE.OR P4, PT, R10, R59.reuse, P2 ;  /* 0x0000003b0a00720c */ /* 0x080fe20001786670 */
[----:B------:R1:W-:Y:S01]  /*0ac0*/  @!P3 STG.E.128 [R14.64+0x5100], RZ ;  /* 0x005100ff0e00b986 */ /* 0x0003e2000c101d06 */
[----:B------:R-:W-:-:S03]  /*0ad0*/  ISETP.GE.OR P3, PT, R8, R59, P2 ;  /* 0x0000003b0800720c */ /* 0x000fc60001766670 */
[----:B------:R1:W-:Y:S04]  /*0ae0*/  @!P1 STG.E.128 [R14.64+0x7000], RZ ;  /* 0x007000ff0e009986 */ /* 0x0003e8000c101d06 */
[----:B------:R1:W-:Y:S01]  /*0af0*/  @!P1 STG.E.128 [R14.64+0x7100], RZ ;  /* 0x007100ff0e009986 */ /* 0x0003e2000c101d06 */
[----:B------:R-:W-:Y:S01]  /*0b00*/  ISETP.GE.OR P1, PT, R6, R59, P2 ;  /* 0x0000003b0600720c */ /* 0x000fe20001726670 */
[----:B------:R-:W-:Y:S02]  /*0b10*/  @!P0 IMAD.MOV.U32 R5, RZ, RZ, -0x800000 ;  /* 0xff800000ff058424 */ /* 0x000fe400078e00ff */
[----:B------:R1:W-:Y:S01]  /*0b20*/  @!P6 STG.E [R16.64+0x20], R3 ;  /* 0x000020031000e986 */ /* 0x0003e2000c101906 */
[----:B------:R-:W-:Y:S01]  /*0b30*/  LOP3.LUT P6, RZ, R55, 0xf, RZ, 0xc0, !PT ;  /* 0x0000000f37ff7812 */ /* 0x000fe200078cc0ff */
[----:B------:R-:W-:-:S02]  /*0b40*/  @!P4 IMAD.MOV.U32 R11, RZ, RZ, -0x800000 ;  /* 0xff800000ff0bc424 */ /* 0x000fc400078e00ff */
[----:B------:R1:W-:Y:S01]  /*0b50*/  @!P0 STG.E [R16.64+0xc0], R5 ;  /* 0x0000c00510008986 */ /* 0x0003e2000c101906 */
[-C--:B------:R-:W-:Y:S01]  /*0b60*/  ISETP.GE.OR P2, PT, R0, R59.reuse, P6 ;  /* 0x0000003b0000720c */ /* 0x080fe20003746670 */
[----:B------:R-:W-:Y:S01]  /*0b70*/  @!P3 IMAD.MOV.U32 R9, RZ, RZ, -0x800000 ;  /* 0xff800000ff09b424 */ /* 0x000fe200078e00ff */
[----:B------:R-:W-:Y:S01]  /*0b80*/  ISETP.GE.OR P0, PT, R2, R59, P6 ;  /* 0x0000003b0200720c */ /* 0x000fe20003706670 */
[----:B------:R1:W-:Y:S02]  /*0b90*/  @!P5 STG.E [R16.64+0x40], R19 ;  /* 0x000040131000d986 */ /* 0x0003e4000c101906 */
[----:B------:R-:W-:Y:S02]  /*0ba0*/  @!P1 IMAD.MOV.U32 R7, RZ, RZ, -0x800000 ;  /* 0xff800000ff079424 */ /* 0x000fe400078e00ff */
[----:B------:R1:W-:Y:S04]  /*0bb0*/  @!P4 STG.E [R16.64+0x60], R11 ;  /* 0x0000600b1000c986 */ /* 0x0003e8000c101906 */
[----:B------:R1:W-:Y:S02]  /*0bc0*/  @!P3 STG.E [R16.64+0x80], R9 ;  /* 0x000080091000b986 */ /* 0x0003e4000c101906 */
[----:B------:R-:W-:-:S02]  /*0bd0*/  @!P2 IMAD.MOV.U32 R13, RZ, RZ, -0x800000 ;  /* 0xff800000ff0da424 */ /* 0x000fc400078e00ff */
[----:B------:R1:W-:Y:S04]  /*0be0*/  @!P1 STG.E [R16.64+0xa0], R7 ;  /* 0x0000a00710009986 */ /* 0x0003e8000c101906 */
[----:B------:R1:W-:Y:S01]  /*0bf0*/  @!P2 STG.E [R16.64], R13 ;  /* 0x0000000d1000a986 */ /* 0x0003e2000c101906 */
[----:B------:R-:W-:Y:S05]  /*0c00*/  @P0 EXIT ;  /* 0x000000000000094d */ /* 0x000fea0003800000 */
[----:B-1----:R-:W-:-:S05]  /*0c10*/  MOV R3, 0xff800000 ;  /* 0xff80000000037802 */ /* 0x002fca0000000f00 */
[----:B------:R-:W-:Y:S01]  /*0c20*/  STG.E [R16.64+0xe0], R3 ;  /* 0x0000e00310007986 */ /* 0x000fe2000c101906 */
[----:B------:R-:W-:Y:S05]  /*0c30*/  EXIT ;  /* 0x000000000000794d */ /* 0x000fea0003800000 */
.L_x_3718:
[----:B-1----:R-:W-:Y:S01]  /*0c40*/  ISETP.NE.U32.AND P0, PT, RZ, c[0x0][0x2b8], PT ;  /* 0x0000ae00ff007a0c */ /* 0x002fe20003f05070 */
[----:B------:R-:W-:-:S03]  /*0c50*/  IMAD.MOV.U32 R6, RZ, RZ, R227 ;  /* 0x000000ffff067224 */ /* 0x000fc600078e00e3 */
[----:B------:R-:W-:-:S13]  /*0c60*/  ISETP.NE.AND.EX P0, PT, RZ, c[0x0][0x2bc], PT, P0 ;  /* 0x0000af00ff007a0c */ /* 0x000fda0003f05300 */
[----:B------:R-:W-:-:S05]  /*0c70*/  @P0 IMAD.WIDE R12, R227, R96, c[0x0][0x2b8] ;  /* 0x0000ae00e30c0625 */ /* 0x000fca00078e0260 */
[----:B------:R1:W5:Y:S01]  /*0c80*/  @P0 LDG.E R6, [R12.64] ;  /* 0x000000060c060981 */ /* 0x000362000c1e1900 */
[----:B------:R-:W-:Y:S01]  /*0c90*/  ISETP.NE.U32.AND P0, PT, RZ, c[0x0][0x2c0], PT ;  /* 0x0000b000ff007a0c */ /* 0x000fe20003f05070 */
[----:B------:R-:W-:Y:S01]  /*0ca0*/  CS2R R230, SRZ ;  /* 0x0000000000e67805 */ /* 0x000fe2000001ff00 */
[----:B------:R-:W-:Y:S02]  /*0cb0*/  SHF.R.S32.HI R4, RZ, 0x1f, R227 ;  /* 0x0000001fff047819 */ /* 0x000fe400000114e3 */
[----:B------:R-:W-:Y:S02]  /*0cc0*/  ISETP.NE.AND.EX P1, PT, RZ, c[0x0][0x2c4], PT, P0 ;  /* 0x0000b100ff007a0c */ /* 0x000fe40003f25300 */
[----:B------:R-:W-:Y:S02]  /*0cd0*/  PLOP3.LUT P2, PT, PT, PT, PT, 0x8, 0x0 ;  /* 0x000000000000781c */ /* 0x000fe40003f4e170 */
[----:B------:R-:W-:-:S09]  /*0ce0*/  LOP3.LUT R228, R228, 0xfffffffb, RZ, 0xc0, !PT ;  /* 0xfffffffbe4e47812 */ /* 0x000fd200078ec0ff */
        /* <DEDUP_REMOVED lines=16> */
[----:B------:R-:W1:Y:S02]  /*0df0*/  F2I.FTZ.U32.TRUNC.NTZ R9, R8 ;  /* 0x0000000800097305 */ /* 0x000e64000021f000 */
[----:B-1----:R-:W-:Y:S02]  /*0e00*/  IMAD.MOV R5, RZ, RZ, -R9 ;  /* 0x000000ffff057224 */ /* 0x002fe400078e0a09 */
[----:B------:R-:W-:Y:S02]  /*0e10*/  IMAD.MOV.U32 R8, RZ, RZ, RZ ;  /* 0x000000ffff087224 */ /* 0x000fe400078e00ff */
[----:B-----5:R-:W-:Y:S01]  /*0e20*/  IMAD R6, R5, R2, RZ ;  /* 0x0000000205067224 */ /* 0x020fe200078e02ff */
        /* <DEDUP_REMOVED lines=55> */
[----:B------:R-:W-:Y:S02]  /*11a0*/  IMAD R11, R6, c[0x0][0x18c], R11 ;  /* 0x00006300060b7a24 */ /* 0x000fe400078e020b */
[----:B------:R-:W-:-:S04]  /*11b0*/  IMAD.WIDE.U32 R12, R9, c[0x0][0x198], R14 ;  /* 0x00006600090c7a25 */ /* 0x000fc800078e000e */
[----:B------:R-:W-:Y:S01]  /*11c0*/  IMAD.MOV.U32 R14, RZ, RZ, R12 ;  /* 0x000000ffff0e7224 */ /* 0x000fe200078e000c */
[----:B------:R-:W-:Y:S01]  /*11d0*/  IADD3 R15, R13, R8, RZ ;  /* 0x000000080d0f7210 */ /* 0x000fe20007ffe0ff */
[----:B------:R-:W-:Y:S01]  /*11e0*/  IMAD R13, R2, c[0x0][0x1b0], RZ ;  /* 0x00006c00020d7a24 */ /* 0x000fe200078e02ff */
[----:B------:R-:W-:Y:S01]  /*11f0*/  MOV R8, R16 ;  /* 0x0000001000087202 */ /* 0x000fe20000000f00 */
[----:B------:R-:W-:Y:S02]  /*1200*/  IMAD.IADD R11, R17, 0x1, R11 ;  /* 0x00000001110b7824 */ /* 0x000fe400078e020b */
[C---:B------:R-:W-:Y:S02]  /*1210*/  IMAD R13, R0.reuse, c[0x0][0x1b4], R13 ;  /* 0x00006d00000d7a24 */ /* 0x040fe400078e020d */
[----:B------:R-:W-:-:S05]  /*1220*/  IMAD.WIDE.U32 R170, R0, c[0x0][0x1b0], R14 ;  /* 0x00006c0000aa7a25 */ /* 0x000fca00078e000e */
[----:B------:R-:W-:Y:S01]  /*1230*/  IADD3 R13, R171, R13, RZ ;  /* 0x0000000dab0d7210 */ /* 0x000fe20007ffe0ff */
[----:B------:R-:W-:Y:S05]  /*1240*/  BRA `(.L_x_3720) ;  /* 0x0000047000007947 */ /* 0x000fea0003800000 */
.L_x_3719:
        /* <DEDUP_REMOVED lines=17> */
.L_x_3721:
[----:B------:R-:W-:Y:S01]  /*1360*/  IABS R7, c[0x0][0x1c8] ;  /* 0x0000720000077a13 */ /* 0x000fe20000000000 */
[----:B------:R-:W-:Y:S01]  /*1370*/  @P0 IMAD.IADD R11, R10, 0x1, R11 ;  /* 0x000000010a0b0824 */ /* 0x000fe200078e020b */
[----:B------:R-:W-:Y:S02]  /*1380*/  MOV R12, RZ ;  /* 0x000000ff000c7202 */ /* 0x000fe40000000f00 */
[----:B------:R-:W1:Y:S08]  /*1390*/  I2F.RP R8, R7 ;  /* 0x0000000700087306 */ /* 0x000e700000209400 */
[----:B-1----:R-:W1:Y:S02]  /*13a0*/  MUFU.RCP R13, R8 ;  /* 0x00000008000d7308 */ /* 0x002e640000001000 */
[----:B-1----:R-:W-:-:S06]  /*13b0*/  IADD3 R13, R13, 0xffffffe, RZ ;  /* 0x0ffffffe0d0d7810 */ /* 0x002fcc0007ffe0ff */
[----:B------:R-:W1:Y:S02]  /*13c0*/  F2I.FTZ.U32.TRUNC.NTZ R13, R13 ;  /* 0x0000000d000d7305 */ /* 0x000e64000021f000 */
[----:B-1----:R-:W-:-:S04]  /*13d0*/  IMAD.MOV R0, RZ, RZ, -R13 ;  /* 0x000000ffff007224 */ /* 0x002fc800078e0a0d */
[----:B------:R-:W-:Y:S01]  /*13e0*/  IMAD R5, R0, R7, RZ ;  /* 0x0000000700057224 */ /* 0x000fe200078e02ff */
[----:B------:R-:W-:-:S03]  /*13f0*/  IABS R0, R172 ;  /* 0x000000ac00007213 */ /* 0x000fc60000000000 */
[----:B------:R-:W-:Y:S01]  /*1400*/  IMAD.HI.U32 R12, R13, R5, R12 ;  /* 0x000000050d0c7227 */ /* 0x000fe200078e000c */
[----:B------:R-:W-:-:S03]  /*1410*/  MOV R13, R9 ;  /* 0x00000009000d7202 */ /* 0x000fc60000000f00 */
[----:B------:R-:W-:-:S04]  /*1420*/  IMAD.MOV.U32 R5, RZ, RZ, R0 ;  /* 0x000000ffff057224 */ /* 0x000fc800078e0000 */
[----:B------:R-:W-:-:S04]  /*1430*/  IMAD.HI.U32 R0, R12, R5, RZ ;  /* 0x000000050c007227 */ /* 0x000fc800078e00ff */
[----:B------:R-:W-:Y:S01]  /*1440*/  IMAD.MOV.U32 R12, RZ, RZ, R2 ;  /* 0x000000ffff0c7224 */ /* 0x000fe200078e0002 */
        /* <DEDUP_REMOVED lines=13> */
[----:B------:R-:W-:Y:S01]  /*1520*/  @P3 IADD3 R0, R0, 0x1, RZ ;  /* 0x0000000100003810 */ /* 0x000fe20007ffe0ff */
[----:B------:R-:W-:Y:S02]  /*1530*/  IMAD.MOV.U32 R170, RZ, RZ, R12 ;  /* 0x000000ffffaa7224 */ /* 0x000fe400078e000c */
[----:B------:R-:W-:Y:S01]  /*1540*/  IMAD R8, R7, c[0x0][0x19c], R8 ;  /* 0x0000670007087a24 */ /* 0x000fe200078e0208 */
[----:B------:R-:W-:Y:S02]  /*1550*/  @!P2 IADD3 R0, -R0, RZ, RZ ;  /* 0x000000ff0000a210 */ /* 0x000fe40007ffe1ff */
[----:B------:R-:W-:Y:S02]  /*1560*/  @!P1 LOP3.LUT R0, RZ, c[0x0][0x1c8], RZ, 0x33, !PT ;  /* 0x00007200ff009a12 */ /* 0x000fe400078e33ff */
[----:B------:R-:W-:Y:S01]  /*1570*/  IADD3 R171, R13, R8, RZ ;  /* 0x000000080dab7210 */ /* 0x000fe20007ffe0ff */
[----:B------:R-:W-:Y:S01]  /*1580*/  @P0 IMAD.WIDE.U32 R8, R11, c[0x0][0x1a0], RZ ;  /* 0x000068000b080a25 */ /* 0x000fe200078e00ff */
[----:B------:R-:W-:-:S03]  /*1590*/  SHF.R.S32.HI R2, RZ, 0x1f, R0 ;  /* 0x0000001fff027819 */ /* 0x000fc60000011400 */
[----:B------:R-:W-:-:S04]  /*15a0*/  IMAD.WIDE.U32 R170, R0, c[0x0][0x1b0], R170 ;  /* 0x00006c0000aa7a25 */ /* 0x000fc800078e00aa */
[----:B------:R-:W-:Y:S02]  /*15b0*/  IMAD R13, R2, c[0x0][0x1b0], RZ ;  /* 0x00006c00020d7a24 */ /* 0x000fe400078e02ff */
[----:B------:R-:W-:Y:S02]  /*15c0*/  @P0 IMAD R11, R11, c[0x0][0x1a4], R9 ;  /* 0x000069000b0b0a24 */ /* 0x000fe400078e0209 */
        /* <DEDUP_REMOVED lines=15> */
.L_x_3720:
[----:B------:R1:W5:Y:S01]  /*16c0*/  @P4 LDG.E R120, [R190.64] ;  /* 0x00000006be784981 */ /* 0x000362000c1e1900 */
[----:B------:R-:W-:Y:S01]  /*16d0*/  ISETP.NE.AND P0, PT, R3, -0x1, PT ;  /* 0xffffffff0300780c */ /* 0x000fe20003f05270 */
[----:B------:R-:W-:Y:S01]  /*16e0*/  IMAD.MOV.U32 R15, RZ, RZ, 0x2 ;  /* 0x00000002ff0f7424 */ /* 0x000fe200078e00ff */
[----:B-----5:R-:W-:Y:S01]  /*16f0*/  SHF.R.S32.HI R6, RZ, 0x1f, R55 ;  /* 0x0000001fff067819 */ /* 0x020fe20000011437 */
[----:B------:R-:W-:Y:S01]  /*1700*/  IMAD.MOV.U32 R164, RZ, RZ, c[0x0][0x230] ;  /* 0x00008c00ffa47624 */ /* 0x000fe200078e00ff */
[----:B------:R-:W-:Y:S01]  /*1710*/  MOV R16, RZ ;  /* 0x000000ff00107202 */ /* 0x000fe20000000f00 */
[----:B------:R-:W-:Y:S01]  /*1720*/  IMAD.MOV.U32 R17, RZ, RZ, c[0x0][0x230] ;  /* 0x00008c00ff117624 */ /* 0x000fe200078e00ff */
[CC--:B------:R-:W-:Y:S01]  /*1730*/  LEA.HI R188, R6.reuse, R55.reuse, RZ, 0x3 ;  /* 0x0000003706bc7211 */ /* 0x0c0fe200078f18ff */
[----:B------:R-:W-:Y:S01]  /*1740*/  IMAD.MOV.U32 R185, RZ, RZ, c[0x0][0x198] ;  /* 0x00006600ffb97624 */ /* 0x000fe200078e00ff */
[----:B------:R-:W-:Y:S01]  /*1750*/  LEA.HI R56, R6, R55, RZ, 0x5 ;  /* 0x0000003706387211 */ /* 0x000fe200078f28ff */
[----:B------:R-:W-:Y:S01]  /*1760*/  IMAD.HI.U32 R164, R15, R164, R16 ;  /* 0x000000a40fa47227 */ /* 0x000fe200078e0010 */
[----:B------:R-:W-:-:S02]  /*1770*/  LOP3.LUT R60, R188, 0xfffffff8, RZ, 0xc0, !PT ;  /* 0xfffffff8bc3c7812 */ /* 0x000fc400078ec0ff */
[----:B------:R-:W-:Y:S01]  /*1780*/  SHF.R.S32.HI R188, RZ, 0x3, R188 ;  /* 0x00000003ffbc7819 */ /* 0x000fe200000114bc */
[----:B------:R-:W-:Y:S01]  /*1790*/  @P0 IMAD.WIDE.U32 R14, R3, c[0x0][0x190], RZ ;  /* 0x00006400030e0a25 */ /* 0x000fe200078e00ff */
[----:B------:R-:W-:Y:S02]  /*17a0*/  SHF.R.S32.HI R167, RZ, 0x1, R164 ;  /* 0x00000001ffa77819 */ /* 0x000fe400000114a4 */
[----:B------:R-:W-:Y:S01]  /*17b0*/  SHF.L.U32 R17, R188, 0x6, RZ ;  /* 0x00000006bc117819 */ /* 0x000fe200000006ff */
[----:B------:R-:W-:Y:S01]  /*17c0*/  @!P0 IMAD R10, R4, c[0x0][0x178], RZ ;  /* 0x00005e00040a8a24 */ /* 0x000fe200078e02ff */
[----:B------:R-:W-:Y:S01]  /*17d0*/  SHF.R.S32.HI R189, RZ, 0x1f, R188 ;  /* 0x0000001fffbd7819 */ /* 0x000fe200000114bc */
[----:B------:R-:W-:Y:S01]  /*17e0*/  IMAD.IADD R60, R55, 0x1, -R60 ;  /* 0x00000001373c7824 */ /* 0x000fe200078e0a3c */
[----:B------:R-:W-:Y:S01]  /*17f0*/  LOP3.LUT R17, R17, 0x1c0, RZ, 0xc0, !PT ;  /* 0x000001c011117812 */ /* 0x000fe200078ec0ff */
[----:B------:R-:W-:Y:S01]  /*1800*/  @P0 IMAD R15, R3, c[0x0][0x194], R15 ;  /* 0x00006500030f0a24 */ /* 0x000fe200078e020f */
[----:B------:R-:W-:Y:S01]  /*1810*/  LEA.HI R223, R6, R55, RZ, 0x4 ;  /* 0x0000003706df7211 */ /* 0x000fe200078f20ff */
[----:B------:R-:W-:Y:S01]  /*1820*/  @!P0 IMAD.WIDE.U32 R18, R227, c[0x0][0x178], RZ ;  /* 0x00005e00e3128a25 */ /* 0x000fe200078e00ff */
[----:B------:R-:W-:-:S02]  /*1830*/  SHF.L.U32 R16, R60, 0x3, RZ ;  /* 0x000000033c107819 */ /* 0x000fc400000006ff */
[----:B------:R-:W-:Y:S01]  /*1840*/  SHF.L.U32 R162, R60, 0x2, RZ ;  /* 0x000000023ca27819 */ /* 0x000fe200000006ff */
[----:B------:R-:W-:Y:S01]  /*1850*/  @!P0 IMAD R3, R227, c[0x0][0x17c], R10 ;  /* 0x00005f00e3038a24 */ /* 0x000fe200078e020a */
[----:B------:R-:W-:Y:S01]  /*1860*/  SHF.R.U32.HI R10, RZ, 0x3, R17 ;  /* 0x00000003ff0a7819 */ /* 0x000fe20000011611 */
[----:B------:R-:W-:Y:S01]  /*1870*/  @!P0 IMAD.MOV.U32 R14, RZ, RZ, R18 ;  /* 0x000000ffff0e8224 */ /* 0x000fe200078e0012 */
[----:B------:R-:W-:Y:S01]  /*1880*/  SHF.L.U64.HI R122, R185, R96, c[0x0][0x19c] ;  /* 0x00006700b97a7619 */ /* 0x000fe20000010260 */
[----:B------:R-:W-:Y:S01]  /*1890*/  @!P0 IMAD.IADD R15, R19, 0x1, R3 ;  /* 0x00000001130f8824 */ /* 0x000fe200078e0203 */
[--C-:B------:R-:W-:Y:S01]  /*18a0*/  LOP3.LUT R19, R17, 0x38, R16.reuse, 0xf8, !PT ;  /* 0x0000003811137812 */ /* 0x100fe200078ef810 */
[----:B------:R-:W-:Y:S01]  /*18b0*/  IMAD R3, R2, c[0x0][0x1b8], RZ ;  /* 0x00006e0002037a24 */ /* 0x000fe200078e02ff */
[----:B------:R-:W-:Y:S01]  /*18c0*/  SHF.R.S32.HI R17, RZ, 0x1f, R16 ;  /* 0x0000001fff117819 */ /* 0x000fe20000011410 */
[----:B------:R-:W-:Y:S01]  /*18d0*/  IMAD.WIDE R20, R21, 0x40, R188 ;  /* 0x0000004015147825 */ /* 0x000fe200078e02bc */
[----:B------:R-:W-:-:S02]  /*18e0*/  IADD3 R18, P0, R16, R8, RZ ;  /* 0x0000000810127210 */ /* 0x000fc40007f1e0ff */
[----:B------:R-:W-:Y:S01]  /*18f0*/  LEA.HI R8, R6, R55, RZ, 0x6 ;  /* 0x0000003706087211 */ /* 0x000fe200078f30ff */
[----:B------:R-:W-:Y:S01]  /*1900*/  IMAD R3, R0, c[0x0][0x1bc], R3 ;  /* 0x00006f0000037a24 */ /* 0x000fe200078e0203 */
[----:B------:R-:W-:Y:S01]  /*1910*/  LOP3.LUT R10, R19, R10, RZ, 0x3c, !PT ;  /* 0x0000000a130a7212 */ /* 0x000fe200078e3cff */
[----:B------:R-:W-:Y:S01]  /*1920*/  IMAD.X R19, R17, 0x1, R11, P0 ;  /* 0x0000000111137824 */ /* 0x000fe200000e060b */
[----:B------:R-:W-:Y:S01]  /*1930*/  SHF.L.U32 R11, R8, 0x3, RZ ;  /* 0x00000003080b7819 */ /* 0x000fe200000006ff */
[C---:B------:R-:W-:Y:S01]  /*1940*/  IMAD R163, R188.reuse, R167, R162 ;  /* 0x000000a7bca37224 */ /* 0x040fe200078e02a2 */
[----:B------:R-:W-:Y:S01]  /*1950*/  IADD3 R168, P0, R188, R9, RZ ;  /* 0x00000009bca87210 */ /* 0x000fe20007f1e0ff */
[----:B------:R-:W-:Y:S01]  /*1960*/  IMAD.WIDE.U32 R18, R0, c[0x0][0x1b8], R18 ;  /* 0x00006e0000127a25 */ /* 0x000fe200078e0012 */
[----:B------:R-:W-:Y:S02]  /*1970*/  LOP3.LUT R166, R10, 0xfffffe00, R11, 0xf8, !PT ;  /* 0xfffffe000aa67812 */ /* 0x000fe400078ef80b */
[----:B------:R-:W-:Y:S01]  /*1980*/  SHF.R.S32.HI R11, RZ, 0x1f, R64 ;  /* 0x0000001fff0b7819 */ /* 0x000fe20000011440 */
[----:B------:R-:W-:Y:S01]  /*1990*/  IMAD.X R5, R189, 0x1, R5, P0 ;  /* 0x00000001bd057824 */ /* 0x000fe200000e0605 */
[C---:B------:R-:W-:Y:S01]  /*19a0*/  IADD3 R14, P1, R16.reuse, R14, RZ ;  /* 0x0000000e100e7210 */ /* 0x040fe20007f3e0ff */
[----:B------:R-:W-:Y:S01]  /*19b0*/  IMAD R9, R21, c[0x0][0x190], RZ ;  /* 0x0000640015097a24 */ /* 0x000fe200078e02ff */
[----:B------:R-:W-:Y:S01]  /*19c0*/  LEA.HI R11, R11, R64, RZ, 0x7 ;  /* 0x000000400b0b7211 */ /* 0x000fe200078f38ff */
[----:B------:R-:W-:Y:S01]  /*19d0*/  IMAD.IADD R19, R19, 0x1, R3 ;  /* 0x0000000113137824 */ /* 0x000fe200078e0203 */
[----:B------:R-:W-:Y:S01]  /*19e0*/  IADD3 R170, P0, R16, R170, RZ ;  /* 0x000000aa10aa7210 */ /* 0x000fe20007f1e0ff */
[C---:B------:R-:W-:Y:S01]  /*19f0*/  IMAD.X R15, R17.reuse, 0x1, R15, P1 ;  /* 0x00000001110f7824 */ /* 0x040fe200008e060f */
[----:B------:R-:W-:Y:S01]  /*1a00*/  SHF.R.S32.HI R11, RZ, 0x7, R11 ;  /* 0x00000007ff0b7819 */ /* 0x000fe2000001140b */
[----:B------:R-:W-:Y:S01]  /*1a10*/  IMAD R9, R20, c[0x0][0x194], R9 ;  /* 0x0000650014097a24 */ /* 0x000fe200078e0209 */
[----:B------:R-:W-:Y:S01]  /*1a20*/  SHF.R.S32.HI R3, RZ, 0x1f, R172 ;  /* 0x0000001fff037819 */ /* 0x000fe200000114ac */
[----:B------:R-:W-:Y:S01]  /*1a30*/  IMAD.X R171, R17, 0x1, R13, P0 ;  /* 0x0000000111ab7824 */ /* 0x000fe200000e060d */
[----:B------:R-:W-:Y:S01]  /*1a40*/  IMNMX R62, R224, R11, !PT ;  /* 0x0000000be03e7217 */ /* 0x000fe20007800200 */
[----:B------:R-:W-:Y:S01]  /*1a50*/  IMAD.WIDE.U32 R14, R20, c[0x0][0x190], R14 ;  /* 0x00006400140e7a25 */ /* 0x000fe200078e000e */
[----:B------:R-:W-:-:S02]  /*1a60*/  LOP3.LUT R8, R56, 0xffffffe0, RZ, 0xc0, !PT ;  /* 0xffffffe038087812 */ /* 0x000fc400078ec0ff */
[----:B------:R-:W-:Y:S01]  /*1a70*/  ISETP.GT.AND P0, PT, R53, R62, PT ;  /* 0x0000003e3500720c */ /* 0x000fe20003f04270 */
[----:B------:R-:W-:Y:S01]  /*1a80*/  IMAD R3, R3, c[0x0][0x1a8], RZ ;  /* 0x00006a0003037a24 */ /* 0x000fe200078e02ff */
[----:B------:R-:W-:Y:S01]  /*1a90*/  IADD3 R15, R15, R9, RZ ;  /* 0x000000090f0f7210 */ /* 0x000fe20007ffe0ff */
[----:B------:R-:W-:Y:S01]  /*1aa0*/  IMAD R5, R5, c[0x0][0x1a0], RZ ;  /* 0x0000680005057a24 */ /* 0x000fe200078e02ff */
[----:B------:R-:W-:Y:S01]  /*1ab0*/  LOP3.LUT R6, R223, 0xfffffff0, RZ, 0xc0, !PT ;  /* 0xfffffff0df067812 */ /* 0x000fe200078ec0ff */
[----:B------:R-:W-:Y:S01]  /*1ac0*/  IMAD R9, R189, c[0x0][0x198], RZ ;  /* 0x00006600bd097a24 */ /* 0x000fe200078e02ff */
[----:B------:R-:W-:Y:S01]  /*1ad0*/  SHF.L.U32 R123, R185, 0x4, RZ ;  /* 0x00000004b97b7819 */ /* 0x000fe200000006ff */
[----:B------:R-:W-:Y:S01]  /*1ae0*/  IMAD R175, R172, c[0x0][0x1ac], R3 ;  /* 0x00006b00acaf7a24 */ /* 0x000fe200078e0203 */
[----:B------:R-:W-:Y:S01]  /*1af0*/  SHF.R.S32.HI R56, RZ, 0x5, R56 ;  /* 0x00000005ff387819 */ /* 0x000fe20000011438 */
[----:B------:R-:W-:Y:S01]  /*1b00*/  IMAD R5, R168, c[0x0][0x1a4], R5 ;  /* 0x00006900a8057a24 */ /* 0x000fe200078e0205 */
[----:B------:R-:W-:Y:S01]  /*1b10*/  SHF.R.S32.HI R223, RZ, 0x4, R223 ;  /* 0x00000004ffdf7819 */ /* 0x000fe200000114df */
[----:B------:R-:W-:Y:S01]  /*1b20*/  IMAD.WIDE.U32 R172, R172, c[0x0][0x1a8], R14 ;  /* 0x00006a00acac7a25 */ /* 0x000fe200078e000e */
[----:B------:R-:W-:-:S02]  /*1b30*/  IADD3 R225, -R6, R55, RZ ;  /* 0x0000003706e17210 */ /* 0x000fc40007ffe1ff */
[----:B------:R-:W-:Y:S01]  /*1b40*/  SHF.R.S32.HI R141, RZ, 0x1f, R163 ;  /* 0x0000001fff8d7819 */ /* 0x000fe200000114a3 */
[----:B------:R-:W-:Y:S01]  /*1b50*/  IMAD.MOV.U32 R3, RZ, RZ, c[0x0][0x1a0] ;  /* 0x00006800ff037624 */ /* 0x000fe200078e00ff */
[----:B------:R-:W-:Y:S01]  /*1b60*/  IADD3 R175, R173, R175, RZ ;  /* 0x000000afadaf7210 */ /* 0x000fe20007ffe0ff */
[----:B------:R-:W-:Y:S02]  /*1b70*/  IMAD R9, R188, c[0x0][0x19c], R9 ;  /* 0x00006700bc097a24 */ /* 0x000fe400078e0209 */
[----:B------:R-:W-:Y:S01]  /*1b80*/  IMAD.IADD R162, R162, 0x1, R163 ;  /* 0x00000001a2a27824 */ /* 0x000fe200078e02a3 */
[----:B------:R-:W-:Y:S01]  /*1b90*/  SHF.L.U64.HI R124, R3, R96, c[0x0][0x1a4] ;  /* 0x00006900037c7619 */ /* 0x000fe20000010260 */
[----:B------:R-:W-:-:S03]  /*1ba0*/  IMAD.WIDE.U32 R170, R188, c[0x0][0x198], R170 ;  /* 0x00006600bcaa7a25 */ /* 0x000fc600078e00aa */
[----:B------:R-:W-:Y:S01]  /*1bb0*/  SHF.R.S32.HI R140, RZ, 0x1f, R162 ;  /* 0x0000001fff8c7819 */ /* 0x000fe200000114a2 */
[----:B------:R-:W-:Y:S01]  /*1bc0*/  IMAD.WIDE.U32 R168, R168, c[0x0][0x1a0], R18 ;  /* 0x00006800a8a87a25 */ /* 0x000fe200078e0012 */
[----:B------:R-:W-:-:S03]  /*1bd0*/  IADD3 R54, R171, R9, RZ ;  /* 0x00000009ab367210 */ /* 0x000fc60007ffe0ff */
[----:B------:R-:W-:Y:S02]  /*1be0*/  IMAD.SHL.U32 R125, R3, 0x10, RZ ;  /* 0x00000010037d7824 */ /* 0x000fe400078e00ff */
[----:B------:R-:W-:Y:S02]  /*1bf0*/  IMAD.IADD R57, R55, 0x1, -R8 ;  /* 0x0000000137397824 */ /* 0x000fe400078e0a08 */
[----:B------:R-:W-:Y:S02]  /*1c00*/  IMAD.SHL.U32 R165, R167, 0x10, RZ ;  /* 0x00000010a7a57824 */ /* 0x000fe400078e00ff */
[----:B------:R-:W-:Y:S02]  /*1c10*/  IMAD.IADD R52, R169, 0x1, R5 ;  /* 0x00000001a9347824 */ /* 0x000fe400078e0205 */
[----:B------:R-:W-:Y:S01]  /*1c20*/  @!P4 IMAD.MOV.U32 R120, RZ, RZ, RZ ;  /* 0x000000ffff78c224 */ /* 0x000fe200078e00ff */
[----:B------:R-:W-:Y:S05]  /*1c30*/  @!P0 BRA `(.L_x_3722) ;  /* 0x0000bc0000008947 */ /* 0x000fea0003800000 */
[--C-:B-1----:R-:W-:Y:S01]  /*1c40*/  IMAD.IADD R120, R120, 0x1, R7.reuse ;  /* 0x0000000178787824 */ /* 0x102fe200078e0207 */
[----:B------:R-:W-:Y:S01]  /*1c50*/  SHF.R.S32.HI R5, RZ, 0x1f, R7 ;  /* 0x0000001fff057819 */ /* 0x000fe20000011407 */
[C---:B------:R-:W-:Y:S01]  /*1c60*/  IMAD R6, R4.reuse, c[0x0][0x280], RZ ;  /* 0x0000a00004067a24 */ /* 0x040fe200078e02ff */
[--C-:B------:R-:W-:Y:S01]  /*1c70*/  IADD3 R7, P1, P0, R7, R188, -R64.reuse ;  /* 0x000000bc07077210 */ /* 0x100fe2000783e840 */
[----:B------:R-:W-:Y:S01]  /*1c80*/  IMAD R4, R4, c[0x0][0x278], RZ ;  /* 0x00009e0004047a24 */ /* 0x000fe200078e02ff */
[----:B------:R-:W-:Y:S01]  /*1c90*/  SHF.R.S32.HI R8, RZ, 0x1f, R64 ;  /* 0x0000001fff087819 */ /* 0x000fe20000011440 */
[----:B------:R-:W-:Y:S01]  /*1ca0*/  IMAD R6, R227, c[0x0][0x284], R6 ;  /* 0x0000a100e3067a24 */ /* 0x000fe200078e0206 */
[----:B------:R-:W-:Y:S01]  /*1cb0*/  IADD3 R72, P3, P2, R123, 0x40, R123 ;  /* 0x000000407b487810 */ /* 0x000fe20007a7e07b */
[----:B------:R-:W-:Y:S01]  /*1cc0*/  IMAD.WIDE.U32 R10, R227, c[0x0][0x280], R16 ;  /* 0x0000a000e30a7a25 */ /* 0x000fe200078e0010 */
[----:B------:R-:W-:Y:S01]  /*1cd0*/  IADD3.X R5, R5, R189, ~R8, P1, P0 ;  /* 0x000000bd05057210 */ /* 0x000fe20000fe0c08 */
[----:B------:R-:W-:Y:S01]  /*1ce0*/  UMOV UR13, 0x40 ;  /* 0x00000040000d7882 */ /* 0x000fe20000000000 */
[----:B------:R-:W-:Y:S01]  /*1cf0*/  IADD3.X R71, R122, RZ, R122, P3, P2 ;  /* 0x000000ff7a477210 */ /* 0x000fe20001fe447a */
[----:B------:R-:W-:Y:S01]  /*1d00*/  IMAD.WIDE.U32 R12, R227, c[0x0][0x278], R16 ;  /* 0x00009e00e30c7a25 */ /* 0x000fe200078e0010 */
[----:B------:R-:W-:Y:S01]  /*1d10*/  IADD3 R76, P4, R123, R72, RZ ;  /* 0x000000487b4c7210 */ /* 0x000fe20007f9e0ff */
[----:B------:R-:W-:Y:S01]  /*1d20*/  ULDC.64 UR4, c[0x0][0x1a0] ;  /* 0x0000680000047ab9 */ /* 0x000fe20000000a00 */
[----:B------:R-:W-:Y:S01]  /*1d30*/  IADD3 R152, R165, 0x40, RZ ;  /* 0x00000040a5987810 */ /* 0x000fe20007ffe0ff */
[----:B------:R-:W-:Y:S01]  /*1d40*/  IMAD R4, R227, c[0x0][0x27c], R4 ;  /* 0x00009f00e3047a24 */ /* 0x000fe200078e0204 */
[----:B------:R-:W-:Y:S01]  /*1d50*/  UMOV UR12, 0x20 ;  /* 0x00000020000c7882 */ /* 0x000fe20000000000 */
[----:B------:R-:W-:Y:S01]  /*1d60*/  IMAD.IADD R11, R11, 0x1, R6 ;  /* 0x000000010b0b7824 */ /* 0x000fe200078e0206 */
[----:B------:R-:W-:Y:S01]  /*1d70*/  UIMAD UR17, UR13, UR5, URZ ;  /* 0x000000050d1172a4 */ /* 0x000fe2000f8e023f */
[----:B------:R-:W-:Y:S01]  /*1d80*/  IMAD.IADD R9, R13, 0x1, R4 ;  /* 0x000000010d097824 */ /* 0x000fe200078e0204 */
[----:B------:R-:W-:Y:S01]  /*1d90*/  UIMAD UR8, UR12, UR5, URZ ;  /* 0x000000050c0872a4 */ /* 0x000fe2000f8e023f */
[C---:B------:R-:W-:Y:S01]  /*1da0*/  IMAD R6, R5.reuse, c[0x0][0x290], RZ ;  /* 0x0000a40005067a24 */ /* 0x040fe200078e02ff */
[----:B------:R-:W-:Y:S01]  /*1db0*/  UMOV UR11, 0x60 ;  /* 0x00000060000b7882 */ /* 0x000fe20000000000 */
[----:B------:R-:W-:Y:S01]  /*1dc0*/  IMAD R4, R5, c[0x0][0x288], RZ ;  /* 0x0000a20005047a24 */ /* 0x000fe200078e02ff */
[----:B------:R-:W-:Y:S01]  /*1dd0*/  UMOV UR10, 0xa0 ;  /* 0x000000a0000a7882 */ /* 0x000fe20000000000 */
[----:B------:R-:W-:Y:S01]  /*1de0*/  IMAD.MOV.U32 R8, RZ, RZ, R12 ;  /* 0x000000ffff087224 */ /* 0x000fe200078e000c */
[----:B------:R-:W-:Y:S01]  /*1df0*/  UMOV UR9, 0xc0 ;  /* 0x000000c000097882 */ /* 0x000fe20000000000 */
[C---:B------:R-:W-:Y:S01]  /*1e00*/  IMAD R5, R7.reuse, c[0x0][0x294], R6 ;  /* 0x0000a50007057a24 */ /* 0x040fe200078e0206 */
[----:B------:R-:W-:Y:S01]  /*1e10*/  UIMAD UR16, UR11, UR5, URZ ;  /* 0x000000050b1072a4 */ /* 0x000fe2000f8e023f */
[C---:B------:R-:W-:Y:S01]  /*1e20*/  IMAD.WIDE.U32 R10, R7.reuse, c[0x0][0x290], R10 ;  /* 0x0000a400070a7a25 */ /* 0x040fe200078e000a */
[----:B------:R-:W-:Y:S01]  /*1e30*/  UIMAD UR15, UR10, UR5, URZ ;  /* 0x000000050a0f72a4 */ /* 0x000fe2000f8e023f */
[C---:B------:R-:W-:Y:S01]  /*1e40*/  IADD3 R161, R188.reuse, 0x10, RZ ;  /* 0x00000010bca17810 */ /* 0x040fe20007ffe0ff */
[----:B------:R-:W-:Y:S01]  /*1e50*/  UIMAD UR14, UR9, UR5, URZ ;  /* 0x00000005090e72a4 */ /* 0x000fe2000f8e023f */
[C---:B------:R-:W-:Y:S01]  /*1e60*/  IMAD R4, R7.reuse, c[0x0][0x28c], R4 ;  /* 0x0000a30007047a24 */ /* 0x040fe200078e0204 */
[----:B------:R-:W-:Y:S01]  /*1e70*/  UIMAD.WIDE.U32 UR24, UR11, UR4, URZ ;  /* 0x000000040b1872a5 */ /* 0x000fe2000f8e003f */
[----:B------:R-:W-:Y:S01]  /*1e80*/  IMAD.WIDE.U32 R6, R7, c[0x0][0x288], R8 ;  /* 0x0000a20007067a25 */ /* 0x000fe200078e0008 */
[----:B------:R-:W-:Y:S01]  /*1e90*/  UIMAD.WIDE.U32 UR22, UR10, UR4, URZ ;  /* 0x000000040a1672a5 */ /* 0x000fe2000f8e003f */
[C---:B------:R-:W-:Y:S01]  /*1ea0*/  IADD3 R160, R188.reuse, 0x20, RZ ;  /* 0x00000020bca07810 */ /* 0x040fe20007ffe0ff */
[----:B------:R-:W-:Y:S01]  /*1eb0*/  UIMAD.WIDE.U32 UR20, UR9, UR4, URZ ;  /* 0x00000004091472a5 */ /* 0x000fe2000f8e003f */
[----:B------:R-:W-:Y:S01]  /*1ec0*/  IMAD.IADD R7, R7, 0x1, R4 ;  /* 0x0000000107077824 */ /* 0x000fe200078e0204 */
[C---:B------:R-:W-:Y:S01]  /*1ed0*/  IADD3 R159, R188.reuse, 0x30, RZ ;  /* 0x00000030bc9f7810 */ /* 0x040fe20007ffe0ff */
[----:B------:R-:W-:Y:S01]  /*1ee0*/  IMAD.IADD R5, R11, 0x1, R5 ;  /* 0x000000010b057824 */ /* 0x000fe200078e0205 */
[C---:B------:R-:W-:Y:S01]  /*1ef0*/  IADD3 R158, R188.reuse, 0x40, RZ ;  /* 0x00000040bc9e7810 */ /* 0x040fe20007ffe0ff */
[----:B------:R-:W-:Y:S01]  /*1f00*/  IMAD.MOV.U32 R4, RZ, RZ, R10 ;  /* 0x000000ffff047224 */ /* 0x000fe200078e000a */
[----:B------:R-:W-:Y:S01]  /*1f10*/  IADD3 R157, R188, 0x50, RZ ;  /* 0x00000050bc9d7810 */ /* 0x000fe20007ffe0ff */
[----:B------:R-:W-:Y:S01]  /*1f20*/  IMAD R115, R2, c[0x0][0x2a0], RZ ;  /* 0x0000a80002737a24 */ /* 0x000fe200078e02ff */
[----:B------:R-:W-:Y:S01]  /*1f30*/  IADD3 R156, R188, 0x60, RZ ;  /* 0x00000060bc9c7810 */ /* 0x000fe20007ffe0ff */
[----:B------:R-:W-:Y:S01]  /*1f40*/  IMAD R117, R2, c[0x0][0x298], RZ ;  /* 0x0000a60002757a24 */ /* 0x000fe200078e02ff */
[----:B------:R-:W-:Y:S01]  /*1f50*/  IADD3 R154, R188, 0x70, RZ ;  /* 0x00000070bc9a7810 */ /* 0x000fe20007ffe0ff */
[C---:B------:R-:W-:Y:S01]  /*1f60*/  IMAD.WIDE.U32 R12, R3.reuse, 0x20, RZ ;  /* 0x00000020030c7825 */ /* 0x040fe200078e00ff */
[----:B------:R-:W-:Y:S01]  /*1f70*/  SHF.R.S32.HI R139, RZ, 0x1f, R165 ;  /* 0x0000001fff8b7819 */ /* 0x000fe200000114a5 */
[----:B------:R-:W-:Y:S01]  /*1f80*/  UIADD3 UR16, UR25, UR16, URZ ;  /* 0x0000001019107290 */ /* 0x000fe2000fffe03f */
[----:B------:R-:W-:Y:S01]  /*1f90*/  SHF.R.S32.HI R137, RZ, 0x1f, R152 ;  /* 0x0000001fff897819 */ /* 0x000fe20000011498 */
[----:B------:R-:W-:Y:S01]  /*1fa0*/  IMAD.WIDE.U32 R8, R3, 0x40, RZ ;  /* 0x0000004003087825 */ /* 0x000fe200078e00ff */
[----:B------:R-:W-:Y:S01]  /*1fb0*/  IADD3 R100, R13, UR8, RZ ;  /* 0x000000080d647c10 */ /* 0x000fe2000fffe0ff */
[----:B------:R-:W-:-:S02]  /*1fc0*/  UMOV UR8, 0xe0 ;  /* 0x000000e000087882 */ /* 0x000fc40000000000 */
[C---:B------:R-:W-:Y:S01]  /*1fd0*/  IMAD R115, R0.reuse, c[0x0][0x2a4], R115 ;  /* 0x0000a90000737a24 */ /* 0x040fe200078e0273 */
[----:B------:R-:W-:Y:S01]  /*1fe0*/  IADD3 R105, R9, UR17, RZ ;  /* 0x0000001109697c10 */ /* 0x000fe2000fffe0ff */
[C---:B------:R-:W-:Y:S01]  /*1ff0*/  IMAD R117, R0.reuse, c[0x0][0x29c], R117 ;  /* 0x0000a70000757a24 */ /* 0x040fe200078e0275 */
[----:B------:R-:W-:Y:S01]  /*2000*/  UIMAD UR18, UR8, UR5, URZ ;  /* 0x00000005081272a4 */ /* 0x000fe2000f8e023f */
[----:B------:R-:W-:Y:S01]  /*2010*/  IMAD.WIDE.U32 R4, R0, c[0x0][0x2a0], R4 ;  /* 0x0000a80000047a25 */ /* 0x000fe200078e0004 */
[----:B------:R-:W-:Y:S01]  /*2020*/  ULDC UR17, c[0x0][0x19c] ;  /* 0x0000670000117ab9 */ /* 0x000fe20000000800 */
[----:B------:R-:W-:Y:S01]  /*2030*/  SHF.L.U64.HI R100, R12, 0x1, R100 ;  /* 0x000000010c647819 */ /* 0x000fe20000010264 */
[----:B------:R-:W-:Y:S01]  /*2040*/  ULDC UR5, c[0x0][0x294] ;  /* 0x0000a50000057ab9 */ /* 0x000fe20000000800 */
[----:B------:R-:W-:Y:S01]  /*2050*/  IMAD.WIDE.U32 R2, R0, c[0x0][0x298], R6 ;  /* 0x0000a60000027a25 */ /* 0x000fe200078e0006 */
[----:B------:R-:W-:Y:S01]  /*2060*/  LEA R114, P1, R4, c[0x0][0x270], 0x1 ;  /* 0x00009c0004727a11 */ /* 0x000fe200078208ff */
[----:B------:R-:W-:Y:S01]  /*2070*/  UIMAD UR11, UR11, UR5, URZ ;  /* 0x000000050b0b72a4 */ /* 0x000fe2000f8e023f */
[----:B------:R-:W-:Y:S01]  /*2080*/  SHF.L.U64.HI R105, R8, 0x1, R105 ;  /* 0x0000000108697819 */ /* 0x000fe20000010269 */
[----:B------:R-:W-:Y:S01]  /*2090*/  IMAD R120, R167, R120, RZ ;  /* 0x00000078a7787224 */ /* 0x000fe200078e02ff */
[----:B------:R-:W-:Y:S01]  /*20a0*/  LEA R116, P0, R2, c[0x0][0x268], 0x1 ;  /* 0x00009a0002747a11 */ /* 0x000fe200078008ff */
[----:B------:R-:W-:Y:S01]  /*20b0*/  IMAD.IADD R115, R5, 0x1, R115 ;  /* 0x0000000105737824 */ /* 0x000fe200078e0273 */
[----:B------:R-:W-:Y:S01]  /*20c0*/  UIMAD UR10, UR10, UR5, URZ ;  /* 0x000000050a0a72a4 */ /* 0x000fe2000f8e023f */
[----:B------:R-:W-:Y:S01]  /*20d0*/  IMAD.IADD R117, R3, 0x1, R117 ;  /* 0x0000000103757824 */ /* 0x000fe200078e0275 */
[----:B------:R-:W-:Y:S01]  /*20e0*/  SHF.R.S32.HI R121, RZ, 0x1f, R120 ;  /* 0x0000001fff797819 */ /* 0x000fe20000011478 */
[----:B------:R-:W-:Y:S01]  /*20f0*/  IMAD.MOV.U32 R78, RZ, RZ, c[0x0][0x288] ;  /* 0x0000a200ff4e7624 */ /* 0x000fe200078e00ff */
[-C--:B------:R-:W-:Y:S01]  /*2100*/  IADD3 R44, P3, R163, R120.reuse, RZ ;  /* 0x00000078a32c7210 */ /* 0x080fe20007f7e0ff */
[----:B------:R-:W-:Y:S01]  /*2110*/  IMAD.X R75, R122, 0x1, R71, P4 ;  /* 0x000000017a4b7824 */ /* 0x000fe200020e0647 */
[----:B------:R-:W-:Y:S01]  /*2120*/  LEA.HI.X R115, R4, c[0x0][0x274], R115, 0x1, P1 ;  /* 0x00009d0004737a11 */ /* 0x000fe200008f0c73 */
[----:B------:R-:W-:Y:S01]  /*2130*/  IMAD.SHL.U32 R66, R78, 0x10, RZ ;  /* 0x000000104e427824 */ /* 0x000fe200078e00ff */
[----:B------:R-:W-:Y:S01]  /*2140*/  LEA.HI.X R117, R2, c[0x0][0x26c], R117, 0x1, P0 ;  /* 0x00009b0002757a11 */ /* 0x000fe200000f0c75 */
[--C-:B------:R-:W-:Y:S01]  /*2150*/  IMAD.X R43, R141, 0x1, R121.reuse, P3 ;  /* 0x000000018d2b7824 */ /* 0x100fe200018e0679 */
[----:B------:R-:W-:Y:S01]  /*2160*/  IADD3 R120, P2, R162, R120, RZ ;  /* 0x00000078a2787210 */ /* 0x000fe20007f5e0ff */
[C---:B------:R-:W-:Y:S01]  /*2170*/  IMAD.IADD R150, R165.reuse, 0x1, R152 ;  /* 0x00000001a5967824 */ /* 0x040fe200078e0298 */
[----:B------:R-:W-:Y:S01]  /*2180*/  LEA R110, P1, R170, c[0x0][0x168], 0x1 ;  /* 0x00005a00aa6e7a11 */ /* 0x000fe200078208ff */
[----:B------:R-:W-:Y:S01]  /*2190*/  IMAD.MOV.U32 R176, RZ, RZ, c[0x0][0x290] ;  /* 0x0000a400ffb07624 */ /* 0x000fe200078e00ff */
[----:B------:R-:W-:Y:S01]  /*21a0*/  LEA R112, P0, R168, c[0x0][0x170], 0x1 ;  /* 0x00005c00a8707a11 */ /* 0x000fe200078008ff */
[----:B------:R-:W-:Y:S01]  /*21b0*/  IMAD.X R121, R140, 0x1, R121, P2 ;  /* 0x000000018c797824 */ /* 0x000fe200010e0679 */
[----:B------:R-:W-:Y:S01]  /*21c0*/  LEA.HI.X R111, R170, c[0x0][0x16c], R54, 0x1, P1 ;  /* 0x00005b00aa6f7a11 */ /* 0x000fe200008f0c36 */
[----:B------:R-:W-:Y:S01]  /*21d0*/  IMAD.IADD R148, R165, 0x1, R150 ;  /* 0x00000001a5947824 */ /* 0x000fe200078e0296 */
[----:B------:R-:W-:Y:S01]  /*21e0*/  LEA.HI.X R113, R168, c[0x0][0x174], R52, 0x1, P0 ;  /* 0x00005d00a8717a11 */ /* 0x000fe200000f0c34 */
[----:B------:R-:W-:Y:S01]  /*21f0*/  IMAD.MOV.U32 R65, RZ, RZ, 0x5 ;  /* 0x00000005ff417424 */ /* 0x000fe200078e00ff */
[----:B------:R-:W-:Y:S01]  /*2200*/  IADD3 R83, P4, R123, R76, RZ ;  /* 0x0000004c7b537210 */ /* 0x000fe20007f9e0ff */
[----:B------:R-:W-:Y:S01]  /*2210*/  IMAD.IADD R146, R165, 0x1, R148 ;  /* 0x00000001a5927824 */ /* 0x000fe200078e0294 */
[----:B------:R-:W-:Y:S01]  /*2220*/  SHF.L.U64.HI R63, R78, R96, c[0x0][0x28c] ;  /* 0x0000a3004e3f7619 */ /* 0x000fe20000010260 */
[----:B------:R-:W-:Y:S01]  /*2230*/  IMAD.MOV.U32 R77, RZ, RZ, 0x6 ;  /* 0x00000006ff4d7424 */ /* 0x000fe200078e00ff */
[----:B------:R-:W-:Y:S01]  /*2240*/  IADD3 R69, P1, P0, R66, 0x40, R66 ;  /* 0x0000004042457810 */ /* 0x000fe2000783e042 */
[----:B------:R-:W-:Y:S01]  /*2250*/  IMAD.X R82, R122, 0x1, R75, P4 ;  /* 0x000000017a527824 */ /* 0x000fe200020e064b */
[C---:B------:R-:W-:Y:S01]  /*2260*/  SHF.L.U64.HI R43, R44.reuse, 0x1, R43 ;  /* 0x000000012c2b7819 */ /* 0x040fe2000001022b */
[----:B------:R-:W-:Y:S01]  /*2270*/  IMAD.SHL.U32 R44, R44, 0x2, RZ ;  /* 0x000000022c2c7824 */ /* 0x000fe200078e00ff */
[----:B------:R-:W-:Y:S01]  /*2280*/  IADD3 R87, P2, R123, R83, RZ ;  /* 0x000000537b577210 */ /* 0x000fe20007f5e0ff */
[----:B------:R-:W-:Y:S01]  /*2290*/  IMAD.IADD R144, R165, 0x1, R146 ;  /* 0x00000001a5907824 */ /* 0x000fe200078e0292 */
[C---:B------:R-:W-:Y:S01]  /*22a0*/  SHF.L.U64.HI R121, R120.reuse, 0x1, R121 ;  /* 0x0000000178797819 */ /* 0x040fe20000010279 */
[----:B------:R-:W-:Y:S01]  /*22b0*/  IMAD.SHL.U32 R120, R120, 0x2, RZ ;  /* 0x0000000278787824 */ /* 0x000fe200078e00ff */
[--C-:B------:R-:W-:Y:S01]  /*22c0*/  IADD3.X R70, R63, RZ, R63.reuse, P1, P0 ;  /* 0x000000ff3f467210 */ /* 0x100fe20000fe043f */
[----:B------:R-:W-:Y:S01]  /*22d0*/  IMAD.X R86, R122, 0x1, R82, P2 ;  /* 0x000000017a567824 */ /* 0x000fe200010e0652 */
[-C--:B------:R-:W-:Y:S01]  /*22e0*/  IADD3 R73, P0, R69, R66.reuse, RZ ;  /* 0x0000004245497210 */ /* 0x080fe20007f1e0ff */
[----:B------:R-:W-:Y:S01]  /*22f0*/  IMAD.IADD R143, R165, 0x1, R144 ;  /* 0x00000001a58f7824 */ /* 0x000fe200078e0290 */
[----:B------:R-:W-:Y:S01]  /*2300*/  IADD3 R10, P3, R44, c[0x0][0x2b0], RZ ;  /* 0x0000ac002c0a7a10 */ /* 0x000fe20007f7e0ff */
[----:B------:R-:W-:Y:S01]  /*2310*/  UIMAD UR9, UR9, UR5, URZ ;  /* 0x00000005090972a4 */ /* 0x000fe2000f8e023f */
[-C--:B------:R-:W-:Y:S01]  /*2320*/  IADD3 R81, P2, R73, R66.reuse, RZ ;  /* 0x0000004249517210 */ /* 0x080fe20007f5e0ff */
[--C-:B------:R-:W-:Y:S01]  /*2330*/  IMAD.X R74, R70, 0x1, R63.reuse, P0 ;  /* 0x00000001464a7824 */ /* 0x100fe200000e063f */
[----:B------:R-:W-:Y:S01]  /*2340*/  IADD3 R118, P1, R120, c[0x0][0x2b0], RZ ;  /* 0x0000ac0078767a10 */ /* 0x000fe20007f3e0ff */
[----:B------:R-:W-:Y:S01]  /*2350*/  IMAD.WIDE.U32 R186, R185, 0x40, RZ ;  /* 0x00000040b9ba7825 */ /* 0x000fe200078e00ff */
[----:B------:R-:W-:Y:S01]  /*2360*/  IADD3.X R9, R43, c[0x0][0x2b4], RZ, P3, !PT ;  /* 0x0000ad002b097a10 */ /* 0x000fe20001ffe4ff */
[----:B------:R-:W-:Y:S01]  /*2370*/  UIMAD UR13, UR13, UR17, URZ ;  /* 0x000000110d0d72a4 */ /* 0x000fe2000f8e023f */
[-C--:B------:R-:W-:Y:S01]  /*2380*/  IADD3 R85, P3, R81, R66.reuse, RZ ;  /* 0x0000004251557210 */ /* 0x080fe20007f7e0ff */
[--C-:B------:R-:W-:Y:S01]  /*2390*/  IMAD.X R80, R74, 0x1, R63.reuse, P2 ;  /* 0x000000014a507824 */ /* 0x100fe200010e063f */
[----:B------:R-:W-:Y:S01]  /*23a0*/  IADD3.X R119, R121, c[0x0][0x2b4], RZ, P1, !PT ;  /* 0x0000ad0079777a10 */ /* 0x000fe20000ffe4ff */
[----:B------:R-:W-:Y:S01]  /*23b0*/  UIMAD UR12, UR12, UR17, URZ ;  /* 0x000000110c0c72a4 */ /* 0x000fe2000f8e023f */
[----:B------:R-:W-:Y:S01]  /*23c0*/  IADD3 R91, P1, R123, R87, RZ ;  /* 0x000000577b5b7210 */ /* 0x000fe20007f3e0ff */
[----:B------:R-:W-:Y:S01]  /*23d0*/  IMAD.X R84, R80, 0x1, R63, P3 ;  /* 0x0000000150547824 */ /* 0x000fe200018e063f */
[----:B------:R-:W-:Y:S01]  /*23e0*/  IADD3 R44, P0, R44, c[0x0][0x2a8], RZ ;  /* 0x0000aa002c2c7a10 */ /* 0x000fe20007f1e0ff */
[----:B------:R-:W-:Y:S01]  /*23f0*/  UIMAD UR5, UR8, UR5, URZ ;  /* 0x00000005080572a4 */ /* 0x000fe2000f8e023f */
[----:B------:R-:W-:Y:S01]  /*2400*/  IADD3 R89, P2, R85, R66, RZ ;  /* 0x0000004255597210 */ /* 0x000fe20007f5e0ff */
[C---:B------:R-:W-:Y:S01]  /*2410*/  IMAD.SHL.U32 R99, R176.reuse, 0x20, RZ ;  /* 0x00000020b0637824 */ /* 0x040fe200078e00ff */
[C---:B------:R-:W-:Y:S01]  /*2420*/  SHF.L.U64.HI R96, R176.reuse, R96, c[0x0][0x294] ;  /* 0x0000a500b0607619 */ /* 0x040fe20000010260 */
[C---:B------:R-:W-:Y:S01]  /*2430*/  IMAD.SHL.U32 R104, R176.reuse, 0x40, RZ ;  /* 0x00000040b0687824 */ /* 0x040fe200078e00ff */
[C---:B------:R-:W-:Y:S01]  /*2440*/  SHF.L.U64.HI R98, R176.reuse, R65, c[0x0][0x294] ;  /* 0x0000a500b0627619 */ /* 0x040fe20000010241 */
[C---:B------:R-:W-:Y:S01]  /*2450*/  IMAD.SHL.U32 R97, R176.reuse, 0x10, RZ ;  /* 0x00000010b0617824 */ /* 0x040fe200078e00ff */
[C---:B------:R-:W-:Y:S01]  /*2460*/  SHF.L.U64.HI R103, R176.reuse, R77, c[0x0][0x294] ;  /* 0x0000a500b0677619 */ /* 0x040fe2000001024d */
[C---:B------:R-:W-:Y:S01]  /*2470*/  IMAD.WIDE.U32 R182, R176.reuse, 0x60, RZ ;  /* 0x00000060b0b67825 */ /* 0x040fe200078e00ff */
[----:B------:R-:W-:Y:S01]  /*2480*/  IADD3.X R43, R43, c[0x0][0x2ac], RZ, P0, !PT ;  /* 0x0000ab002b2b7a10 */ /* 0x000fe200007fe4ff */
[----:B------:R-:W-:Y:S01]  /*2490*/  UIMAD.WIDE.U32 UR26, UR8, UR4, URZ ;  /* 0x00000004081a72a5 */ /* 0x000fe2000f8e003f */
[----:B------:R-:W-:Y:S01]  /*24a0*/  IADD3 R95, P0, R123, R91, RZ ;  /* 0x0000005b7b5f7210 */ /* 0x000fe20007f1e0ff */
[----:B------:R-:W-:Y:S01]  /*24b0*/  IMAD.WIDE.U32 R180, R176, 0xa0, RZ ;  /* 0x000000a0b0b47825 */ /* 0x000fe200078e00ff */
[----:B------:R-:W-:Y:S01]  /*24c0*/  IADD3 R120, P4, R120, c[0x0][0x2a8], RZ ;  /* 0x0000aa0078787a10 */ /* 0x000fe20007f9e0ff */
[----:B------:R-:W-:Y:S01]  /*24d0*/  ULDC UR4, c[0x0][0x230] ;  /* 0x00008c0000047ab9 */ /* 0x000fe20000000800 */
[----:B------:R-:W-:Y:S01]  /*24e0*/  SHF.L.U64.HI R65, R78, R65, c[0x0][0x28c] ;  /* 0x0000a3004e417619 */ /* 0x000fe20000010241 */
[----:B------:R-:W-:Y:S01]  /*24f0*/  IMAD.WIDE.U32 R178, R176, 0xc0, RZ ;  /* 0x000000c0b0b27825 */ /* 0x000fe200078e00ff */
[----:B------:R-:W-:Y:S01]  /*2500*/  SHF.L.U64.HI R77, R78, R77, c[0x0][0x28c] ;  /* 0x0000a3004e4d7619 */ /* 0x000fe2000001024d */
[----:B------:R-:W-:Y:S01]  /*2510*/  UIADD3 UR15, UR23, UR15, URZ ;  /* 0x0000000f170f7290 */ /* 0x000fe2000fffe03f */
[----:B------:R-:W-:Y:S01]  /*2520*/  SHF.L.U64.HI R98, R99, 0x1, R98 ;  /* 0x0000000163627819 */ /* 0x000fe20000010262 */
[----:B------:R-:W-:Y:S01]  /*2530*/  IMAD.X R90, R122, 0x1, R86, P1 ;  /* 0x000000017a5a7824 */ /* 0x000fe200008e0656 */
[----:B------:R-:W-:Y:S01]  /*2540*/  IADD3 R93, P1, R89, R66, RZ ;  /* 0x00000042595d7210 */ /* 0x000fe20007f3e0ff */
[----:B------:R-:W-:Y:S01]  /*2550*/  IMAD.WIDE.U32 R184, R185, 0x20, RZ ;  /* 0x00000020b9b87825 */ /* 0x000fe200078e00ff */
[----:B------:R-:W-:Y:S01]  /*2560*/  SHF.L.U64.HI R103, R104, 0x1, R103 ;  /* 0x0000000168677819 */ /* 0x000fe20000010267 */
[----:B------:R-:W-:Y:S01]  /*2570*/  UIADD3 UR14, UR21, UR14, URZ ;  /* 0x0000000e150e7290 */ /* 0x000fe2000fffe03f */
[----:B------:R-:W-:Y:S01]  /*2580*/  SHF.L.U64.HI R96, R97, 0x1, R96 ;  /* 0x0000000161607819 */ /* 0x000fe20000010260 */
[----:B------:R-:W-:Y:S01]  /*2590*/  IMAD.SHL.U32 R155, R167, 0x20, RZ ;  /* 0x00000020a79b7824 */ /* 0x000fe200078e00ff */
[----:B------:R-:W-:Y:S01]  /*25a0*/  IADD3 R79, R187, UR13, RZ ;  /* 0x0000000dbb4f7c10 */ /* 0x000fe2000fffe0ff */
[----:B------:R-:W-:Y:S01]  /*25b0*/  IMAD R153, R167, 0x30, RZ ;  /* 0x00000030a7997824 */ /* 0x000fe200078e02ff */
[----:B------:R-:W-:Y:S01]  /*25c0*/  IADD3 R67, R185, UR12, RZ ;  /* 0x0000000cb9437c10 */ /* 0x000fe2000fffe0ff */
[C---:B------:R-:W-:Y:S01]  /*25d0*/  IMAD.SHL.U32 R151, R167.reuse, 0x40, RZ ;  /* 0x00000040a7977824 */ /* 0x040fe200078e00ff */
[----:B------:R-:W-:Y:S01]  /*25e0*/  SHF.R.S32.HI R138, RZ, 0x1f, R155 ;  /* 0x0000001fff8a7819 */ /* 0x000fe2000001149b */
[C---:B------:R-:W-:Y:S01]  /*25f0*/  IMAD R149, R167.reuse, 0x50, RZ ;  /* 0x00000050a7957824 */ /* 0x040fe200078e02ff */
[----:B------:R-:W-:Y:S01]  /*2600*/  SHF.R.S32.HI R136, RZ, 0x1f, R153 ;  /* 0x0000001fff887819 */ /* 0x000fe20000011499 */
[C---:B------:R-:W-:Y:S01]  /*2610*/  IMAD R147, R167.reuse, 0x60, RZ ;  /* 0x00000060a7937824 */ /* 0x040fe200078e02ff */
[----:B------:R-:W-:Y:S01]  /*2620*/  SHF.R.S32.HI R134, RZ, 0x1f, R151 ;  /* 0x0000001fff867819 */ /* 0x000fe20000011497 */
[----:B------:R-:W-:Y:S01]  /*2630*/  IMAD R145, R167, 0x70, RZ ;  /* 0x00000070a7917824 */ /* 0x000fe200078e02ff */
[----:B------:R-:W-:Y:S01]  /*2640*/  SHF.R.S32.HI R132, RZ, 0x1f, R149 ;  /* 0x0000001fff847819 */ /* 0x000fe20000011495 */
[----:B------:R-:W-:Y:S01]  /*2650*/  IMAD.WIDE.U32 R176, R176, 0xe0, RZ ;  /* 0x000000e0b0b07825 */ /* 0x000fe200078e00ff */
[----:B------:R-:W-:Y:S01]  /*2660*/  SHF.R.S32.HI R130, RZ, 0x1f, R147 ;  /* 0x0000001fff827819 */ /* 0x000fe20000011493 */
[----:B------:R-:W-:Y:S01]  /*2670*/  UIADD3 UR18, UR27, UR18, URZ ;  /* 0x000000121b127290 */ /* 0x000fe2000fffe03f */
[----:B------:R-:W-:Y:S01]  /*2680*/  SHF.R.S32.HI R128, RZ, 0x1f, R145 ;  /* 0x0000001fff807819 */ /* 0x000fe20000011491 */
[----:B------:R-:W-:Y:S01]  /*2690*/  IMAD.IADD R142, R165, 0x1, R143 ;  /* 0x00000001a58e7824 */ /* 0x000fe200078e028f */
[----:B------:R-:W-:Y:S01]  /*26a0*/  SHF.R.S32.HI R135, RZ, 0x1f, R150 ;  /* 0x0000001fff877819 */ /* 0x000fe20000011496 */
[----:B------:R-:W-:Y:S01]  /*26b0*/  IMAD.X R88, R84, 0x1, R63, P2 ;  /* 0x0000000154587824 */ /* 0x000fe200010e063f */
[----:B------:R-:W-:Y:S01]  /*26c0*/  IADD3 R102, R183, UR11, RZ ;  /* 0x0000000bb7667c10 */ /* 0x000fe2000fffe0ff */
[----:B------:R-:W-:Y:S01]  /*26d0*/  IMAD.MOV.U32 R61, RZ, RZ, c[0x0][0x290] ;  /* 0x0000a400ff3d7624 */ /* 0x000fe200078e00ff */
[----:B------:R-:W-:Y:S01]  /*26e0*/  IADD3 R107, R181, UR10, RZ ;  /* 0x0000000ab56b7c10 */ /* 0x000fe2000fffe0ff */
[----:B------:R-:W-:Y:S01]  /*26f0*/  IMAD.SHL.U32 R101, R12, 0x2, RZ ;  /* 0x000000020c657824 */ /* 0x000fe200078e00ff */
[----:B------:R-:W-:Y:S01]  /*2700*/  IADD3 R12, R16, 0x40, RZ ;  /* 0x00000040100c7810 */ /* 0x000fe20007ffe0ff */
[----:B------:R-:W-:Y:S01]  /*2710*/  IMAD.SHL.U32 R68, R78, 0x20, RZ ;  /* 0x000000204e447824 */ /* 0x000fe200078e00ff */
[----:B------:R-:W-:Y:S01]  /*2720*/  IADD3 R108, R179, UR9, RZ ;  /* 0x00000009b36c7c10 */ /* 0x000fe2000fffe0ff */
[----:B------:R-:W-:Y:S01]  /*2730*/  IMAD.SHL.U32 R106, R8, 0x2, RZ ;  /* 0x00000002086a7824 */ /* 0x000fe200078e00ff */
[----:B------:R-:W-:Y:S01]  /*2740*/  IADD3 R109, R177, UR5, RZ ;  /* 0x00000005b16d7c10 */ /* 0x000fe2000fffe0ff */
[----:B------:R-:W-:Y:S01]  /*2750*/  IMAD.MOV.U32 R11, RZ, RZ, R53 ;  /* 0x000000ffff0b7224 */ /* 0x000fe200078e0035 */
[----:B------:R-:W-:Y:S01]  /*2760*/  SHF.R.S32.HI R133, RZ, 0x1f, R148 ;  /* 0x0000001fff857819 */ /* 0x000fe20000011494 */
[----:B------:R-:W-:Y:S01]  /*2770*/  IMAD.SHL.U32 R78, R78, 0x40, RZ ;  /* 0x000000404e4e7824 */ /* 0x000fe200078e00ff */
[----:B------:R-:W-:Y:S01]  /*2780*/  SHF.R.S32.HI R131, RZ, 0x1f, R146 ;  /* 0x0000001fff837819 */ /* 0x000fe20000011492 */
[----:B------:R-:W-:Y:S01]  /*2790*/  IMAD.SHL.U32 R99, R99, 0x2, RZ ;  /* 0x0000000263637824 */ /* 0x000fe200078e00ff */
[----:B------:R-:W-:Y:S01]  /*27a0*/  IADD3.X R121, R121, c[0x0][0x2ac], RZ, P4, !PT ;  /* 0x0000ab0079797a10 */ /* 0x000fe200027fe4ff */
[----:B------:R-:W-:Y:S01]  /*27b0*/  IMAD.SHL.U32 R104, R104, 0x2, RZ ;  /* 0x0000000268687824 */ /* 0x000fe200078e00ff */
[----:B------:R-:W-:Y:S01]  /*27c0*/  SHF.R.S32.HI R129, RZ, 0x1f, R144 ;  /* 0x0000001fff817819 */ /* 0x000fe20000011490 */
[----:B------:R-:W-:Y:S01]  /*27d0*/  IMAD.SHL.U32 R97, R97, 0x2, RZ ;  /* 0x0000000261617824 */ /* 0x000fe200078e00ff */
[----:B------:R-:W-:Y:S01]  /*27e0*/  SHF.R.S32.HI R127, RZ, 0x1f, R143 ;  /* 0x0000001fff7f7819 */ /* 0x000fe2000001148f */
[----:B------:R-:W-:Y:S01]  /*27f0*/  IMAD.X R94, R122, 0x1, R90, P0 ;  /* 0x000000017a5e7824 */ /* 0x000fe200000e065a */
[----:B------:R-:W-:Y:S01]  /*2800*/  SHF.R.S32.HI R126, RZ, 0x1f, R142 ;  /* 0x0000001fff7e7819 */ /* 0x000fe2000001148e */
[----:B------:R-:W-:Y:S01]  /*2810*/  IMAD.X R92, R88, 0x1, R63, P1 ;  /* 0x00000001585c7824 */ /* 0x000fe200008e063f */
[----:B------:R-:W-:Y:S01]  /*2820*/  ULDC.U8 UR8, c[0x0][0x313] ;  /* 0x0000c4c000087ab9 */ /* 0x000fe20000000000 */
[----:B------:R-:W-:-:S02]  /*2830*/  IMAD.U32 R61, R61, -0x80, RZ ;  /* 0xffffff803d3d7824 */ /* 0x000fc400078e00ff */
.L_x_3792:
[----:B------:R-:W-:Y:S02]  /*2840*/  IMAD.SHL.U32 R14, R11, 0x80, RZ ;  /* 0x000000800b0e7824 */ /* 0x000fe400078e00ff */
[----:B------:R-:W-:Y:S02]  /*2850*/  IMAD.MOV.U32 R210, RZ, RZ, R114 ;  /* 0x000000ffffd27224 */ /* 0x000fe400078e0072 */
[----:B------:R-:W-:Y:S01]  /*2860*/  IMAD.MOV.U32 R211, RZ, RZ, R115 ;  /* 0x000000ffffd37224 */ /* 0x000fe200078e0073 */
[----:B------:R-:W-:Y:S05]  /*2870*/  IADD3 R13, R14, -0x80, RZ ;  /* 0xffffff800e0d7810 */ /* 0x000fea0007ffe0ff */
[--C-:B------:R-:W-:Y:S02]  /*2880*/  IMAD.IADD R7, R58, 0x1, -R13.reuse ;  /* 0x000000013a077824 */ /* 0x100fe400078e0a0d */
[----:B------:R-:W-:Y:S03]  /*2890*/  IMAD.IADD R5, R64, 0x1, -R13 ;  /* 0x0000000140057824 */ /* 0x000fe600078e0a0d */
[CC--:B------:R-:W-:Y:S02]  /*28a0*/  ISETP.GE.AND P0, PT, R161.reuse, R7.reuse, PT ;  /* 0x00000007a100720c */ /* 0x0c0fe40003f06270 */
[----:B------:R-:W-:Y:S02]  /*28b0*/  ISETP.GE.AND P2, PT, R158, R7, PT ;  /* 0x000000079e00720c */ /* 0x000fe40003f46270 */
[----:B------:R-:W-:Y:S02]  /*28c0*/  ISETP.GE.AND P3, PT, R161, R5, !P0 ;  /* 0x00000005a100720c */ /* 0x000fe40004766270 */
[----:B------:R-:W-:Y:S02]  /*28d0*/  ISETP.GE.AND P0, PT, R160, R7, PT ;  /* 0x00000007a000720c */ /* 0x000fe40003f06270 */
        /* <DEDUP_REMOVED lines=11> */
[----:B----4-:R-:W-:Y:S03]  /*2990*/  @P4 IADD3 R200, P0, R114, R182, RZ ;  /* 0x000000b672c84210 */ /* 0x010fe60007f1e0ff */
        /* <DEDUP_REMOVED lines=41> */
[----:B------:R-:W4:Y:S04]  /*2c30*/  @P3 LDG.E.128 R4, [R208.64+0x80] ;  /* 0x00008006d0043981 */ /* 0x000f28000c1e1d00 */
        /* <DEDUP_REMOVED lines=38> */
[----:B------:R-:W-:Y:S02]  /*2ea0*/  @!P0 MOV R8, R10 ;  /* 0x0000000a00088202 */ /* 0x000fe40000000f00 */
[----:B------:R-:W-:Y:S03]  /*2eb0*/  @!P0 MOV R42, R44 ;  /* 0x0000002c002a8202 */ /* 0x000fe60000000f00 */
        /* <DEDUP_REMOVED lines=49> */
[----:B------:R-:W-:Y:S02]  /*31d0*/  @!P0 MOV R8, R10 ;  /* 0x0000000a00088202 */ /* 0x000fe40000000f00 */
[----:B------:R-:W-:Y:S04]  /*31e0*/  @!P0 MOV R42, R44 ;  /* 0x0000002c002a8202 */ /* 0x000fe80000000f00 */
        /* <DEDUP_REMOVED lines=47> */
.L_x_3726:
[----:B------:R-:W-:Y:S05]  /*34e0*/  BSYNC B0 ;  /* 0x0000000000007941 */ /* 0x000fea0003800000 */
.L_x_3725:
[----:B------:R-:W-:Y:S01]  /*34f0*/  BSSY B0, `(.L_x_3727) ;  /* 0x000006f000007945 */ /* 0x000fe20003800000 */
[----:B------:R-:W-:-:S05]  /*3500*/  @!P3 BRA `(.L_x_3728) ;  /* 0x000006d00000b947 */ /* 0x000fca0003800000 */
[C---:B------:R-:W-:Y:S02]  /*3510*/  LEA R48, P0, R66.reuse, R116, 0x1 ;  /* 0x0000007442307211 */ /* 0x040fe400078008ff */
        /* <DEDUP_REMOVED lines=108> */
.L_x_3728:
[----:B------:R-:W-:Y:S05]  /*3be0*/  BSYNC B0 ;  /* 0x0000000000007941 */ /* 0x000fea0003800000 */
.L_x_3727:
[----:B------:R-:W-:Y:S01]  /*3bf0*/  BSSY B0, `(.L_x_3729) ;  /* 0x0000074000007945 */ /* 0x000fe20003800000 */
[----:B------:R-:W-:-:S05]  /*3c00*/  @!P5 BRA `(.L_x_3730) ;  /* 0x000007200000d947 */ /* 0x000fca0003800000 */
[C---:B------:R-:W-:Y:S02]  /*3c10*/  LEA R48, P0, R68.reuse, R116, 0x1 ;  /* 0x0000007444307211 */ /* 0x040fe400078008ff */
[C---:B-1----:R-:W-:Y:S02]  /*3c20*/  SHF.L.U32 R41, R155.reuse, 0x1, RZ ;  /* 0x000000019b297819 */ /* 0x042fe400000006ff */
        /* <DEDUP_REMOVED lines=112> */
.L_x_3730:
[----:B------:R-:W-:Y:S05]  /*4330*/  BSYNC B0 ;  /* 0x0000000000007941 */ /* 0x000fea0003800000 */
.L_x_3729:
        /* <DEDUP_REMOVED lines=16> */
[----:B------:R-:W-:Y:S01]  /*4440*/  LEA R48, P1, R73, R116, 0x1 ;  /* 0x0000007449307211 */ /* 0x000fe200078208ff */
        /* <DEDUP_REMOVED lines=100> */
.L_x_3732:
[----:B------:R-:W-:Y:S05]  /*4a90*/  BSYNC B0 ;  /* 0x0000000000007941 */ /* 0x000fea0003800000 */
.L_x_3731:
        /* <DEDUP_REMOVED lines=114> */
.L_x_3734:
[----:B------:R-:W-:Y:S05]  /*51c0*/  BSYNC B0 ;  /* 0x0000000000007941 */ /* 0x000fea0003800000 */
.L_x_3733:
        /* <DEDUP_REMOVED lines=117> */
.L_x_3736:
[----:B------:R-:W-:Y:S05]  /*5920*/  BSYNC B0 ;  /* 0x0000000000007941 */ /* 0x000fea0003800000 */
.L_x_3735:
        /* <DEDUP_REMOVED lines=119> */
.L_x_3738:
[----:B------:R-:W-:Y:S05]  /*60a0*/  BSYNC B0 ;  /* 0x0000000000007941 */ /* 0x000fea0003800000 */
.L_x_3737:
        /* <DEDUP_REMOVED lines=119> */
.L_x_3740:
[----:B------:R-:W-:Y:S05]  /*6820*/  BSYNC B0 ;  /* 0x0000000000007941 */ /* 0x000fea0003800000 */
.L_x_3739:
[----:B------:R-:W-:Y:S01]  /*6830*/  IMAD.MOV.U32 R0, RZ, RZ, c[0x0][0x230] ;  /* 0x00008c00ff007624 */ /* 0x000fe200078e00ff */
[----:B------:R-:W-:Y:S01]  /*6840*/  ULDC UR4, c[0x0][0x230] ;  /* 0x00008c0000047ab9 */ /* 0x000fe20000000800 */
[----:B------:R-:W-:Y:S02]  /*6850*/  IMAD.MOV.U32 R42, RZ, RZ, R44 ;  /* 0x000000ffff2a7224 */ /* 0x000fe400078e002c */
[----:B-1----:R-:W-:Y:S02]  /*6860*/  IMAD.U32 R3, R0, -0x40, RZ ;  /* 0xffffffc000037824 */ /* 0x002fe400078e00ff */
[----:B------:R-:W-:Y:S03]  /*6870*/  IMAD.MOV.U32 R8, RZ, RZ, R10 ;  /* 0x000000ffff087224 */ /* 0x000fe600078e000a */
[C---:B------:R-:W-:Y:S02]  /*6880*/  LEA R44, P1, R3.reuse, R42, 0x1 ;  /* 0x0000002a032c7211 */ /* 0x040fe400078208ff */
[C---:B------:R-:W-:Y:S02]  /*6890*/  LEA R10, P0, R3.reuse, R8, 0x1 ;  /* 0x00000008030a7211 */ /* 0x040fe400078008ff */
[C---:B------:R-:W-:Y:S02]  /*68a0*/  LEA.HI.X.SX32 R43, R3.reuse, R43, 0x1, P1 ;  /* 0x0000002b032b7211 */ /* 0x040fe400008f0eff */
[----:B------:R-:W-:Y:S01]  /*68b0*/  LEA.HI.X.SX32 R9, R3, R9, 0x1, P0 ;  /* 0x0000000903097211 */ /* 0x000fe200000f0eff */
[----:B------:R-:W-:-:S05]  /*68c0*/  BRA `(.L_x_3741) ;  /* 0x000069a000007947 */ /* 0x000fca0003800000 */
.L_x_3724:
        /* <DEDUP_REMOVED lines=89> */
.L_x_3745:
[----:B------:R-:W-:Y:S05]  /*6e60*/  BSYNC B0 ;  /* 0x0000000000007941 */ /* 0x000fea0003800000 */
.L_x_3744:
        /* <DEDUP_REMOVED lines=89> */
.L_x_3747:
[----:B------:R-:W-:Y:S05]  /*7400*/  BSYNC B0 ;  /* 0x0000000000007941 */ /* 0x000fea0003800000 */
.L_x_3746:
[----:B-----5:R4:W-:Y:S02]  /*7410*/  STG.E.128 [R110.64+0x80], R36 ;  /* 0x000080246e007986 */ /* 0x0209e4000c101d06 */
.L_x_3743:
[----:B------:R-:W-:Y:S05]  /*7420*/  BSYNC B1 ;  /* 0x0000000000017941 */ /* 0x000fea0003800000 */
.L_x_3742:
[----:B------:R-:W-:Y:S01]  /*7430*/  BSSY B1, `(.L_x_3748) ;  /* 0x00000bf000017945 */ /* 0x000fe20003800000 */
[----:B------:R-:W-:-:S05]  /*7440*/  @!P3 BRA `(.L_x_3749) ;  /* 0x00000bd00000b947 */ /* 0x000fca0003800000 */
[C---:B------:R-:W-:Y:S01]  /*7450*/  LEA R200, P0, R66.reuse, R116, 0x1 ;  /* 0x0000007442c87211 */ /* 0x040fe200078008ff */
[----:B------:R-:W-:Y:S03]  /*7460*/  BSSY B0, `(.L_x_3750) ;  /* 0x000005a000007945 */ /* 0x000fe60003800000 */
[----:B------:R-:W-:Y:S02]  /*7470*/  LEA.HI.X R201, R66, R117, R63, 0x1, P0 ;  /* 0x0000007542c97211 */ /* 0x000fe400000f0c3f */
[----:B------:R-:W-:Y:S03]  /*7480*/  ISETP.GE.AND P0, PT, R16, UR4, PT ;  /* 0x0000000410007c0c */ /* 0x000fe6000bf06270 */
[----:B----4-:R4:W5:Y:S10]  /*7490*/  LDG.E.128 R36, [R200.64] ;  /* 0x00000006c8247981 */ /* 0x010974000c1e1d00 */
[----:B------:R-:W-:-:S05]  /*74a0*/  @P0 BRA `(.L_x_3751) ;  /* 0x0000055000000947 */ /* 0x000fca0003800000 */
[--C-:B-----5:R-:W-:Y:S01]  /*74b0*/  HADD2.F32 R35, -RZ, R36.reuse.H1_H1 ;  /* 0x30000024ff237230 */ /* 0x120fe20000004100 */
[----:B------:R-:W-:Y:S01]  /*74c0*/  ULEA.HI UR5, UR4, UR4, URZ, 0x1 ;  /* 0x0000000404057291 */ /* 0x000fe2000f8f083f */
[----:B------:R-:W-:Y:S02]  /*74d0*/  MOV R196, RZ ;  /* 0x000000ff00c47202 */ /* 0x000fe40000000f00 */
[----:B------:R-:W-:Y:S01]  /*74e0*/  MOV R194, RZ ;  /* 0x000000ff00c27202 */ /* 0x000fe20000000f00 */
[----:B------:R-:W-:Y:S01]  /*74f0*/  USHF.R.S32.HI UR5, URZ, 0x1, UR5 ;  /* 0x000000013f057899 */ /* 0x000fe20008011405 */
[----:B------:R-:W-:Y:S02]  /*7500*/  MOV R45, R37 ;  /* 0x00000025002d7202 */ /* 0x000fe40000000f00 */
[----:B------:R-:W-:Y:S02]  /*7510*/  MOV R46, R38 ;  /* 0x00000026002e7202 */ /* 0x000fe40000000f00 */
[----:B-1----:R-:W-:Y:S01]  /*7520*/  MOV R41, R39 ;  /* 0x0000002700297202 */ /* 0x002fe20000000f00 */
[----:B------:R-:W-:Y:S01]  /*7530*/  HADD2.F32 R34, -RZ, R45.H0_H0 ;  /* 0x2000002dff227230 */ /* 0x000fe20000004100 */
        /* <DEDUP_REMOVED lines=76> */
.L_x_3751:
[----:B------:R-:W-:Y:S05]  /*7a00*/  BSYNC B0 ;  /* 0x0000000000007941 */ /* 0x000fea0003800000 */
.L_x_3750:
[C---:B------:R-:W-:Y:S01]  /*7a10*/  LEA R194, P0, R123.reuse, R110, 0x1 ;  /* 0x0000006e7bc27211 */ /* 0x040fe200078008ff */
[----:B------:R-:W-:Y:S03]  /*7a20*/  BSSY B0, `(.L_x_3752) ;  /* 0x000005e000007945 */ /* 0x000fe60003800000 */
[----:B------:R-:W-:Y:S02]  /*7a30*/  LEA.HI.X R195, R123, R111, R122, 0x1, P0 ;  /* 0x0000006f7bc37211 */ /* 0x000fe400000f0c7a */
[----:B------:R-:W-:Y:S03]  /*7a40*/  IADD3 R196, P0, R200, 0x80, RZ ;  /* 0x00000080c8c47810 */ /* 0x000fe60007f1e0ff */
[----:B-----5:R1:W-:Y:S02]  /*7a50*/  STG.E.128 [R194.64], R36 ;  /* 0x00000024c2007986 */ /* 0x0203e4000c101d06 */
[----:B------:R-:W-:Y:S01]  /*7a60*/  IMAD.X R197, RZ, RZ, R201, P0 ;  /* 0x000000ffffc57224 */ /* 0x000fe200000e06c9 */
[----:B------:R-:W-:Y:S01]  /*7a70*/  ISETP.GE.AND P0, PT, R12, UR4, PT ;  /* 0x000000040c007c0c */ /* 0x000fe2000bf06270 */
[----:B------:R1:W5:Y:S11]  /*7a80*/  LDG.E.128 R32, [R200.64+0x80] ;  /* 0x00008006c8207981 */ /* 0x000376000c1e1d00 */
[----:B------:R-:W-:Y:S01]  /*7a90*/  @!UPT UIADD3 URZ, URZ, URZ, URZ ;  /* 0x0000003f3f3ff290 */ /* 0x000fe2000fffe03f */
[----:B------:R-:W-:-:S05]  /*7aa0*/  @P0 BRA `(.L_x_3753) ;  /* 0x0000055000000947 */ /* 0x000fca0003800000 */
[----:B------:R-:W-:Y:S01]  /*7ab0*/  ULEA.HI UR5, UR4, UR4, URZ, 0x1 ;  /* 0x0000000404057291 */ /* 0x000fe2000f8f083f */
[----:B------:R-:W-:Y:S02]  /*7ac0*/  MOV R198, RZ ;  /* 0x000000ff00c67202 */ /* 0x000fe40000000f00 */
[----:B-----5:R-:W-:Y:S01]  /*7ad0*/  MOV R45, R33 ;  /* 0x00000021002d7202 */ /* 0x020fe20000000f00 */
[--C-:B------:R-:W-:Y:S01]  /*7ae0*/  HADD2.F32 R33, -RZ, R32.reuse.H0_H0 ;  /* 0x20000020ff217230 */ /* 0x100fe20000004100 */
[----:B------:R-:W-:Y:S01]  /*7af0*/  USHF.R.S32.HI UR5, URZ, 0x1, UR5 ;  /* 0x000000013f057899 */ /* 0x000fe20008011405 */
[----:B-1----:R-:W-:Y:S01]  /*7b00*/  MOV R41, R35 ;  /* 0x0000002300297202 */ /* 0x002fe20000000f00 */
[----:B------:R-:W-:Y:S01]  /*7b10*/  HADD2.F32 R35, -RZ, R32.H1_H1 ;  /* 0x30000020ff237230 */ /* 0x000fe20000004100 */
[----:B------:R-:W-:Y:S01]  /*7b20*/  MOV R46, R34 ;  /* 0x00000022002e7202 */ /* 0x000fe20000000f00 */
[----:B------:R-:W-:Y:S02]  /*7b30*/  HADD2.F32 R34, -RZ, R45.H0_H0 ;  /* 0x2000002dff227230 */ /* 0x000fe40000004100 */
[----:B------:R-:W-:Y:S02]  /*7b40*/  ISETP.GE.AND P0, PT, R12, UR5, PT ;  /* 0x000000050c007c0c */ /* 0x000fe4000bf06270 */
[----:B------:R-:W-:Y:S11]  /*7b50*/  MOV R47, UR5 ;  /* 0x00000005002f7c02 */ /* 0x000ff60008000f00 */
[----:B------:R-:W-:Y:S02]  /*7b60*/  @P0 IADD3 R47, RZ, -UR5, RZ ;  /* 0x80000005ff2f0c10 */ /* 0x000fe4000fffe0ff */
[----:B------:R-:W-:Y:S02]  /*7b70*/  @P0 IADD3 R198, RZ, -UR5, RZ ;  /* 0x80000005ffc60c10 */ /* 0x000fe4000fffe0ff */
[C---:B------:R-:W-:Y:S02]  /*7b80*/  LEA R22, P1, R47.reuse, R196, 0x1 ;  /* 0x000000c42f167211 */ /* 0x040fe400078208ff */
[----:B------:R-:W-:Y:S02]  /*7b90*/  MOV R196, RZ ;  /* 0x000000ff00c47202 */ /* 0x000fe40000000f00 */
[----:B------:R-:W-:Y:S02]  /*7ba0*/  LEA.HI.X.SX32 R23, R47, R197, 0x1, P1 ;  /* 0x000000c52f177211 */ /* 0x000fe400008f0eff */
[----:B------:R-:W-:Y:S02]  /*7bb0*/  IADD3 R197, P1, R152, R198, RZ ;  /* 0x000000c698c57210 */ /* 0x000fe40007f3e0ff */
[----:B------:R-:W-:Y:S02]  /*7bc0*/  @P0 IADD3 R196, RZ, -UR5, RZ ;  /* 0x80000005ffc40c10 */ /* 0x000fe4000fffe0ff */
[-C--:B------:R-:W-:Y:S01]  /*7bd0*/  LEA.HI.X.SX32 R198, R198, R137.reuse, 0x1, P1 ;  /* 0x00000089c6c67211 */ /* 0x080fe200008f0eff */
[----:B--2---:R-:W2:Y:S01]  /*7be0*/  LDG.E.128 R20, [R22.64] ;  /* 0x0000000616147981 */ /* 0x004ea2000c1e1d00 */
[----:B------:R-:W-:Y:S04]  /*7bf0*/  IADD3 R47, P1, R152, R196, RZ ;  /* 0x000000c4982f7210 */ /* 0x000fe80007f3e0ff */
[----:B------:R-:W-:Y:S02]  /*7c00*/  LEA.HI.X.SX32 R196, R196, R137, 0x1, P1 ;  /* 0x00000089c4c47211 */ /* 0x000fe400008f0eff */
[C---:B----4-:R-:W-:Y:S04]  /*7c10*/  LEA R200, P1, R197.reuse, R118, 0x1 ;  /* 0x00000076c5c87211 */ /* 0x050fe800078208ff */
[----:B------:R-:W-:Y:S02]  /*7c20*/  LEA.HI.X R201, R197, R119, R198, 0x1, P1 ;  /* 0x00000077c5c97211 */ /* 0x000fe400008f0cc6 */
[C---:B------:R-:W-:Y:S04]  /*7c30*/  LEA R36, P1, R47.reuse, R120, 0x1 ;  /* 0x000000782f247211 */ /* 0x040fe800078208ff */
[----:B------:R-:W-:Y:S02]  /*7c40*/  LEA.HI.X R37, R47, R121, R196, 0x1, P1 ;  /* 0x000000792f257211 */ /* 0x000fe400008f0cc4 */
[----:B------:R-:W4:Y:S08]  /*7c50*/  LDG.E.128 R196, [R200.64] ;  /* 0x00000006c8c47981 */ /* 0x000f30000c1e1d00 */
[----:B---3--:R-:W3:Y:S01]  /*7c60*/  LDG.E.128 R48, [R36.64] ;  /* 0x0000000624307981 */ /* 0x008ee2000c1e1d00 */
[--C-:B--2---:R-:W-:Y:S02]  /*7c70*/  HADD2.F32 R31, -RZ, R20.reuse.H0_H0 ;  /* 0x20000014ff1f7230 */ /* 0x104fe40000004100 */
[----:B------:R-:W-:Y:S02]  /*7c80*/  HADD2.F32 R29, -RZ, R21.H0_H0 ;  /* 0x20000015ff1d7230 */ /* 0x000fe40000004100 */
[----:B------:R-:W-:Y:S02]  /*7c90*/  HADD2.F32 R20, -RZ, R20.H1_H1 ;  /* 0x30000014ff147230 */ /* 0x000fe40000004100 */
[--C-:B----4-:R-:W-:Y:S02]  /*7ca0*/  HADD2.F32 R28, -RZ, R196.reuse.H0_H0 ;  /* 0x200000c4ff1c7230 */ /* 0x110fe40000004100 */
[--C-:B------:R-:W-:Y:S02]  /*7cb0*/  HADD2.F32 R26, -RZ, R197.reuse.H0_H0 ;  /* 0x200000c5ff1a7230 */ /* 0x100fe40000004100 */
[----:B------:R-:W-:Y:S01]  /*7cc0*/  HADD2.F32 R27, -RZ, R196.H1_H1 ;  /* 0x300000c4ff1b7230 */ /* 0x000fe20000004100 */
[----:B------:R-:W-:Y:S01]  /*7cd0*/  @!P0 FADD.FTZ R28, -R28, -RZ ;  /* 0x800000ff1c1c8221 */ /* 0x000fe20000010100 */
[----:B------:R-:W-:Y:S01]  /*7ce0*/  HADD2.F32 R25, -RZ, R197.H1_H1 ;  /* 0x300000c5ff197230 */ /* 0x000fe20000004100 */
[----:B------:R-:W-:Y:S01]  /*7cf0*/  @!P0 FADD.FTZ R26, -R26, -RZ ;  /* 0x800000ff1a1a8221 */ /* 0x000fe20000010100 */
[----:B------:R-:W-:Y:S01]  /*7d00*/  HADD2.F32 R24, -RZ, R198.H0_H0 ;  /* 0x200000c6ff187230 */ /* 0x000fe20000004100 */
[----:B------:R-:W-:Y:S01]  /*7d10*/  @!P0 FADD.FTZ R27, -R27, -RZ ;  /* 0x800000ff1b1b8221 */ /* 0x000fe20000010100 */
[----:B---3--:R-:W-:Y:S01]  /*7d20*/  HADD2.F32 R30, -RZ, R48.H0_H0 ;  /* 0x20000030ff1e7230 */ /* 0x008fe20000004100 */
        /* <DEDUP_REMOVED lines=37> */
[----:B------:R-:W-:Y:S01]  /*7f80*/  FFMA.FTZ R6, R35, R39, R6 ;  /* 0x0000002723067223 */ /* 0x000fe20000010006 */
[----:B------:R-:W-:Y:S02]  /*7f90*/  HADD2.F32 R42, -RZ, R51.H1_H1 ;  /* 0x30000033ff2a7230 */ /* 0x000fe40000004100 */
[----:B------:R-:W-:Y:S01]  /*7fa0*/  HADD2.F32 R41, -RZ, R41.H1_H1 ;  /* 0x30000029ff297230 */ /* 0x000fe20000004100 */
[----:B------:R-:W-:Y:S01]  /*7fb0*/  FFMA.FTZ R7, R32, R40, R7 ;  /* 0x0000002820077223 */ /* 0x000fe20000010007 */
[----:B------:R-:W-:Y:S02]  /*7fc0*/  F2FP.PACK_AB R32, R2, R0 ;  /* 0x000000000220723e */ /* 0x000fe400000000ff */
[----:B------:R-:W-:Y:S01]  /*7fd0*/  F2FP.PACK_AB R34, R6, R5 ;  /* 0x000000050622723e */ /* 0x000fe200000000ff */
[----:B------:R-:W-:Y:S05]  /*7fe0*/  FFMA.FTZ R8, R41, R42, R8 ;  /* 0x0000002a29087223 */ /* 0x000fea0000010008 */
[----:B------:R-:W-:Y:S02]  /*7ff0*/  F2FP.PACK_AB R35, R8, R7 ;  /* 0x000000070823723e */ /* 0x000fe400000000ff */
.L_x_3753:
[----:B------:R-:W-:Y:S05]  /*8000*/  BSYNC B0 ;  /* 0x0000000000007941 */ /* 0x000fea0003800000 */
.L_x_3752:
[----:B-----5:R1:W-:Y:S02]  /*8010*/  STG.E.128 [R194.64+0x80], R32 ;  /* 0x00008020c2007986 */ /* 0x0203e4000c101d06 */
.L_x_3749:
[----:B------:R-:W-:Y:S05]  /*8020*/  BSYNC B1 ;  /* 0x0000000000017941 */ /* 0x000fea0003800000 */
.L_x_3748:
        /* <DEDUP_REMOVED lines=96> */
.L_x_3757:
[----:B------:R-:W-:Y:S05]  /*8630*/  BSYNC B0 ;  /* 0x0000000000007941 */ /* 0x000fea0003800000 */
.L_x_3756:
        /* <DEDUP_REMOVED lines=100> */
.L_x_3759:
[----:B------:R-:W-:Y:S05]  /*8c80*/  BSYNC B0 ;  /* 0x0000000000007941 */ /* 0x000fea0003800000 */
.L_x_3758:
[C---:B-1----:R-:W-:Y:S04]  /*8c90*/  LEA R2, P0, R72.reuse, R110, 0x1 ;  /* 0x0000006e48027211 */ /* 0x042fe800078008ff */
[----:B------:R-:W-:Y:S05]  /*8ca0*/  LEA.HI.X R3, R72, R111, R71, 0x1, P0 ;  /* 0x0000006f48037211 */ /* 0x000fea00000f0c47 */
[----:B-----5:R1:W-:Y:S04]  /*8cb0*/  STG.E.128 [R2.64], R4 ;  /* 0x0000000402007986 */ /* 0x0203e8000c101d06 */
.L_x_3755:
[----:B------:R-:W-:Y:S05]  /*8cc0*/  BSYNC B1 ;  /* 0x0000000000017941 */ /* 0x000fea0003800000 */
.L_x_3754:
        /* <DEDUP_REMOVED lines=99> */
.L_x_3763:
[----:B------:R-:W-:Y:S05]  /*9300*/  BSYNC B0 ;  /* 0x0000000000007941 */ /* 0x000fea0003800000 */
.L_x_3762:
        /* <DEDUP_REMOVED lines=101> */
.L_x_3765:
[----:B------:R-:W-:Y:S05]  /*9960*/  BSYNC B0 ;  /* 0x0000000000007941 */ /* 0x000fea0003800000 */
.L_x_3764:
[C---:B-1----:R-:W-:Y:S04]  /*9970*/  LEA R2, P0, R76.reuse, R110, 0x1 ;  /* 0x0000006e4c027211 */ /* 0x042fe800078008ff */
[----:B------:R-:W-:Y:S05]  /*9980*/  LEA.HI.X R3, R76, R111, R75, 0x1, P0 ;  /* 0x0000006f4c037211 */ /* 0x000fea00000f0c4b */
[----:B-----5:R1:W-:Y:S04]  /*9990*/  STG.E.128 [R2.64], R4 ;  /* 0x0000000402007986 */ /* 0x0203e8000c101d06 */
.L_x_3761:
[----:B------:R-:W-:Y:S05]  /*99a0*/  BSYNC B1 ;  /* 0x0000000000017941 */ /* 0x000fea0003800000 */
.L_x_3760:
        /* <DEDUP_REMOVED lines=97> */
.L_x_3769:
[----:B------:R-:W-:Y:S05]  /*9fc0*/  BSYNC B0 ;  /* 0x0000000000007941 */ /* 0x000fea0003800000 */
.L_x_3768:
[C---:B------:R-:W-:Y:S01]  /*9fd0*/  LEA R18, P1, R186.reuse, R110, 0x1 ;  /* 0x0000006eba127211 */ /* 0x040fe200078208ff */
[----:B------:R-:W-:Y:S01]  /*9fe0*/  BSSY B0, `(.L_x_3770) ;  /* 0x0000063000007945 */ /* 0x000fe20003800000 */
[C---:B-1----:R-:W-:Y:S02]  /*9ff0*/  LEA R2, P0, R81.reuse, R116, 0x1 ;  /* 0x0000007451027211 */ /* 0x042fe400078008ff */
        /* <DEDUP_REMOVED lines=97> */
.L_x_3771:
[----:B------:R-:W-:Y:S05]  /*a610*/  BSYNC B0 ;  /* 0x0000000000007941 */ /* 0x000fea0003800000 */
.L_x_3770:
[C---:B-1----:R-:W-:Y:S04]  /*a620*/  LEA R2, P0, R83.reuse, R110, 0x1 ;  /* 0x0000006e53027211 */ /* 0x042fe800078008ff */
[----:B------:R-:W-:Y:S05]  /*a630*/  LEA.HI.X R3, R83, R111, R82, 0x1, P0 ;  /* 0x0000006f53037211 */ /* 0x000fea00000f0c52 */
[----:B-----5:R1:W-:Y:S04]  /*a640*/  STG.E.128 [R2.64], R4 ;  /* 0x0000000402007986 */ /* 0x0203e8000c101d06 */
.L_x_3767:
[----:B------:R-:W-:Y:S05]  /*a650*/  BSYNC B1 ;  /* 0x0000000000017941 */ /* 0x000fea0003800000 */
.L_x_3766:
        /* <DEDUP_REMOVED lines=99> */
.L_x_3775:
[----:B------:R-:W-:Y:S05]  /*ac90*/  BSYNC B0 ;  /* 0x0000000000007941 */ /* 0x000fea0003800000 */
.L_x_3774:
        /* <DEDUP_REMOVED lines=101> */
.L_x_3777:
[----:B------:R-:W-:Y:S05]  /*b2f0*/  BSYNC B0 ;  /* 0x0000000000007941 */ /* 0x000fea0003800000 */
.L_x_3776:
[C---:B-1----:R-:W-:Y:S04]  /*b300*/  LEA R2, P0, R87.reuse, R110, 0x1 ;  /* 0x0000006e57027211 */ /* 0x042fe800078008ff */
[----:B------:R-:W-:Y:S05]  /*b310*/  LEA.HI.X R3, R87, R111, R86, 0x1, P0 ;  /* 0x0000006f57037211 */ /* 0x000fea00000f0c56 */
[----:B-----5:R1:W-:Y:S04]  /*b320*/  STG.E.128 [R2.64], R4 ;  /* 0x0000000402007986 */ /* 0x0203e8000c101d06 */
.L_x_3773:
[----:B------:R-:W-:Y:S05]  /*b330*/  BSYNC B1 ;  /* 0x0000000000017941 */ /* 0x000fea0003800000 */
.L_x_3772:
        /* <DEDUP_REMOVED lines=101> */
.L_x_3781:
[----:B------:R-:W-:Y:S05]  /*b990*/  BSYNC B0 ;  /* 0x0000000000007941 */ /* 0x000fea0003800000 */
.L_x_3780:
        /* <DEDUP_REMOVED lines=101> */
.L_x_3783:
[----:B------:R-:W-:Y:S05]  /*bff0*/  BSYNC B0 ;  /* 0x0000000000007941 */ /* 0x000fea0003800000 */
.L_x_3782:
[C---:B-1----:R-:W-:Y:S04]  /*c000*/  LEA R2, P0, R91.reuse, R110, 0x1 ;  /* 0x0000006e5b027211 */ /* 0x042fe800078008ff */
[----:B------:R-:W-:Y:S05]  /*c010*/  LEA.HI.X R3, R91, R111, R90, 0x1, P0 ;  /* 0x0000006f5b037211 */ /* 0x000fea00000f0c5a */
[----:B-----5:R1:W-:Y:S04]  /*c020*/  STG.E.128 [R2.64], R4 ;  /* 0x0000000402007986 */ /* 0x0203e8000c101d06 */
.L_x_3779:
[----:B------:R-:W-:Y:S05]  /*c030*/  BSYNC B1 ;  /* 0x0000000000017941 */ /* 0x000fea0003800000 */
.L_x_3778:
        /* <DEDUP_REMOVED lines=101> */
.L_x_3787:
[----:B------:R-:W-:Y:S05]  /*c690*/  BSYNC B0 ;  /* 0x0000000000007941 */ /* 0x000fea0003800000 */
.L_x_3786:
        /* <DEDUP_REMOVED lines=101> */
.L_x_3789:
[----:B------:R-:W-:Y:S05]  /*ccf0*/  BSYNC B0 ;  /* 0x0000000000007941 */ /* 0x000fea0003800000 */
.L_x_3788:
[C---:B-1----:R-:W-:Y:S04]  /*cd00*/  LEA R2, P0, R95.reuse, R110, 0x1 ;  /* 0x0000006e5f027211 */ /* 0x042fe800078008ff */
[----:B------:R-:W-:Y:S05]  /*cd10*/  LEA.HI.X R3, R95, R111, R94, 0x1, P0 ;  /* 0x0000006f5f037211 */ /* 0x000fea00000f0c5e */
[----:B-----5:R1:W-:Y:S04]  /*cd20*/  STG.E.128 [R2.64], R4 ;  /* 0x0000000402007986 */ /* 0x0203e8000c101d06 */
.L_x_3785:
[----:B------:R-:W-:Y:S05]  /*cd30*/  BSYNC B1 ;  /* 0x0000000000017941 */ /* 0x000fea0003800000 */
.L_x_3784:
        /* <DEDUP_REMOVED lines=8> */
.L_x_3723:
        /* <DEDUP_REMOVED lines=8> */
[C---:B------:R-:W-:Y:S01]  /*ce40*/  @P4 IMAD.WIDE.U32 R40, R3.reuse, c[0x0][0x198], R110 ;  /* 0x0000660003284a25 */ /* 0x040fe200078e006e */
[C---:B------:R-:W-:Y:S03]  /*ce50*/  @P5 LEA R36, P0, R68.reuse, R116, 0x1 ;  /* 0x0000007444245211 */ /* 0x040fe600078008ff */
[C---:B------:R-:W-:Y:S01]  /*ce60*/  @P4 IMAD R0, R3.reuse, c[0x0][0x28c], RZ ;  /* 0x0000a30003004a24 */ /* 0x040fe200078e02ff */
        /* <DEDUP_REMOVED lines=64> */
.L_x_3741:
        /* <DEDUP_REMOVED lines=81> */
.L_x_3790:
        /* <DEDUP_REMOVED lines=8> */
.L_x_3791:
[----:B------:R-:W-:Y:S04]  /*d800*/  IADD3 R11, R11, -0x1, RZ ;  /* 0xffffffff0b0b7810 */ /* 0x000fe80007ffe0ff */
[----:B------:R-:W-:Y:S11]  /*d810*/  ISETP.GT.AND P0, PT, R11, R62, PT ;  /* 0x0000003e0b00720c */ /* 0x000ff60003f04270 */
[----:B------:R-:W-:Y:S02]  /*d820*/  @!UPT UIADD3 URZ, URZ, URZ, URZ ;  /* 0x0000003f3f3ff290 */ /* 0x000fe4000fffe03f */
[----:B------:R-:W-:-:S05]  /*d830*/  @P0 BRA `(.L_x_3792) ;  /* 0xffff500000000947 */ /* 0x000fca000383ffff */
.L_x_3722:
        /* <DEDUP_REMOVED lines=57> */
[----:B-----5:R-:W-:-:S02]  /*dbd0*/  HADD2.F32 R23, -RZ, R25.H1_H1 ;  /* 0x30000019ff177230 */ /* 0x020fc40000004100 */
[----:B------:R-:W-:Y:S02]  /*dbe0*/  HADD2.F32 R20, -RZ, R27.H1_H1 ;  /* 0x3000001bff147230 */ /* 0x000fe40000004100 */
[----:B------:R-:W-:Y:S02]  /*dbf0*/  HADD2.F32 R22, -RZ, R25.H0_H0 ;  /* 0x20000019ff167230 */ /* 0x000fe40000004100 */
        /* <DEDUP_REMOVED lines=24> */
[----:B------:R-:W-:-:S02]  /*dd80*/  FMUL.FTZ R4, R26, R5 ;  /* 0x000000051a047220 */ /* 0x000fc40000410000 */
[C---:B------:R-:W-:Y:S02]  /*dd90*/  FMUL.FTZ R5, R0.reuse, R5 ;  /* 0x0000000500057220 */ /* 0x040fe40000410000 */
[-C--:B------:R-:W-:Y:S02]  /*dda0*/  FFMA.FTZ R7, R21, R6.reuse, -R7 ;  /* 0x0000000615077223 */ /* 0x080fe40000010807 */
[----:B------:R-:W-:Y:S02]  /*ddb0*/  FFMA.FTZ R12, R23, R6, R12 ;  /* 0x00000006170c7223 */ /* 0x000fe4000001000c */
[-C--:B------:R-:W-:Y:S02]  /*ddc0*/  FFMA.FTZ R4, R0, R25.reuse, -R4 ;  /* 0x0000001900047223 */ /* 0x080fe40000010804 */
[----:B------:R-:W-:Y:S01]  /*ddd0*/  FFMA.FTZ R5, R26, R25, R5 ;  /* 0x000000191a057223 */ /* 0x000fe20000010005 */
[----:B------:R-:W-:Y:S02]  /*dde0*/  F2FP.PACK_AB R25, R10, R11 ;  /* 0x0000000b0a19723e */ /* 0x000fe400000000ff */
[----:B------:R-:W-:-:S02]  /*ddf0*/  F2FP.PACK_AB R24, R12, R7 ;  /* 0x000000070c18723e */ /* 0x000fc400000000ff */
[----:B------:R-:W-:Y:S02]  /*de00*/  F2FP.PACK_AB R26, R5, R4 ;  /* 0x00000004051a723e */ /* 0x000fe400000000ff */
.L_x_3799:
[----:B------:R-:W-:Y:S05]  /*de10*/  BSYNC B0 ;  /* 0x0000000000007941 */ /* 0x000fea0003800000 */
.L_x_3798:
        /* <DEDUP_REMOVED lines=8> */
[----:B------:R-:W-:Y:S02]  /*dea0*/  MOV R0, R21 ;  /* 0x0000001500007202 */ /* 0x000fe40000000f00 */
[----:B------:R-:W-:Y:S02]  /*deb0*/  MOV R21, R23 ;  /* 0x0000001700157202 */ /* 0x000fe40000000f00 */
[----:B--2---:R-:W-:Y:S01]  /*dec0*/  MOV R24, R22 ;  /* 0x0000001600187202 */ /* 0x004fe20000000f00 */
[----:B------:R-:W-:-:S02]  /*ded0*/  HADD2.F32 R25, -RZ, R0.H0_H0 ;  /* 0x20000000ff197230 */ /* 0x000fc40000004100 */
[----:B------:R-:W-:Y:S02]  /*dee0*/  HADD2.F32 R23, -RZ, R0.H1_H1 ;  /* 0x30000000ff177230 */ /* 0x000fe40000004100 */
[--C-:B------:R-:W-:Y:S02]  /*def0*/  HADD2.F32 R22, -RZ, R21.reuse.H0_H0 ;  /* 0x20000015ff167230 */ /* 0x100fe40000004100 */
[----:B------:R-:W-:Y:S02]  /*df00*/  HADD2.F32 R21, -RZ, R21.H1_H1 ;  /* 0x30000015ff157230 */ /* 0x000fe40000004100 */
[----:B---3--:R-:W-:Y:S02]  /*df10*/  HADD2.F32 R10, -RZ, R4.H1_H1 ;  /* 0x30000004ff0a7230 */ /* 0x008fe40000004100 */
[----:B------:R-:W-:Y:S02]  /*df20*/  HADD2.F32 R0, -RZ, R5.H1_H1 ;  /* 0x30000005ff007230 */ /* 0x000fe40000004100 */
[----:B-----5:R-:W-:Y:S01]  /*df30*/  HADD2.F32 R13, -RZ, R7.H1_H1 ;  /* 0x30000007ff0d7230 */ /* 0x020fe20000004100 */
        /* <DEDUP_REMOVED lines=29> */
.L_x_3801:
[----:B------:R-:W-:Y:S05]  /*e110*/  BSYNC B0 ;  /* 0x0000000000007941 */ /* 0x000fea0003800000 */
.L_x_3800:
[----:B------:R3:W-:Y:S02]  /*e120*/  STS.128 [R229+0x2000], R20 ;  /* 0x00200014e5007388 */ /* 0x0007e40000000c00 */
.L_x_3797:
[----:B------:R-:W-:Y:S05]  /*e130*/  BSYNC B1 ;  /* 0x0000000000017941 */ /* 0x000fea0003800000 */
.L_x_3796:
        /* <DEDUP_REMOVED lines=20> */
[--C-:B------:R-:W-:Y:S01]  /*e280*/  HADD2.F32 R26, -RZ, R21.reuse.H1_H1 ;  /* 0x30000015ff1a7230 */ /* 0x100fe20000004100 */
[----:B------:R-:W-:Y:S01]  /*e290*/  MOV R24, R22 ;  /* 0x0000001600187202 */ /* 0x000fe20000000f00 */
[----:B------:R-:W-:Y:S02]  /*e2a0*/  HADD2.F32 R25, -RZ, R21.H0_H0 ;  /* 0x20000015ff197230 */ /* 0x000fe40000004100 */
[----:B------:R-:W-:-:S02]  /*e2b0*/  HADD2.F32 R23, -RZ, R0.H0_H0 ;  /* 0x20000000ff177230 */ /* 0x000fc40000004100 */
[----:B------:R-:W-:Y:S02]  /*e2c0*/  HADD2.F32 R22, -RZ, R0.H1_H1 ;  /* 0x30000000ff167230 */ /* 0x000fe40000004100 */
[----:B--2---:R-:W-:Y:S02]  /*e2d0*/  HADD2.F32 R11, -RZ, R4.H1_H1 ;  /* 0x30000004ff0b7230 */ /* 0x004fe40000004100 */
[----:B------:R-:W-:Y:S02]  /*e2e0*/  HADD2.F32 R0, -RZ, R5.H1_H1 ;  /* 0x30000005ff007230 */ /* 0x000fe40000004100 */
[----:B---3--:R-:W-:Y:S01]  /*e2f0*/  HADD2.F32 R13, -RZ, R7.H1_H1 ;  /* 0x30000007ff0d7230 */ /* 0x008fe20000004100 */
[-C--:B------:R-:W-:Y:S01]  /*e300*/  FMUL.FTZ R12, R26, R11.reuse ;  /* 0x0000000b1a0c7220 */ /* 0x080fe20000410000 */
[----:B------:R-:W-:Y:S01]  /*e310*/  HADD2.F32 R21, -RZ, R6.H1_H1 ;  /* 0x30000006ff157230 */ /* 0x000fe20000004100 */
[-C--:B------:R-:W-:Y:S01]  /*e320*/  FMUL.FTZ R10, R22, R0.reuse ;  /* 0x00000000160a7220 */ /* 0x080fe20000410000 */
[----:B------:R-:W-:Y:S01]  /*e330*/  HADD2.F32 R4, -RZ, R4.H0_H0 ;  /* 0x20000004ff047230 */ /* 0x000fe20000004100 */
[----:B------:R-:W-:Y:S01]  /*e340*/  FMUL.FTZ R11, R25, R11 ;  /* 0x0000000b190b7220 */ /* 0x000fe20000410000 */
[----:B------:R-:W-:Y:S01]  /*e350*/  HADD2.F32 R5, -RZ, R5.H0_H0 ;  /* 0x20000005ff057230 */ /* 0x000fe20000004100 */
[C---:B------:R-:W-:Y:S01]  /*e360*/  FMUL.FTZ R0, R23.reuse, R0 ;  /* 0x0000000017007220 */ /* 0x040fe20000410000 */
[----:B------:R-:W-:Y:S01]  /*e370*/  HADD2.F32 R6, -RZ, R6.H0_H0 ;  /* 0x20000006ff067230 */ /* 0x000fe20000004100 */
[----:B------:R-:W-:Y:S01]  /*e380*/  FFMA.FTZ R10, R23, R13, -R10 ;  /* 0x0000000d170a7223 */ /* 0x000fe2000001080a */
[--C-:B------:R-:W-:Y:S01]  /*e390*/  HADD2.F32 R23, -RZ, R20.reuse.H1_H1 ;  /* 0x30000014ff177230 */ /* 0x100fe20000004100 */
[-C--:B------:R-:W-:Y:S01]  /*e3a0*/  FFMA.FTZ R12, R25, R21.reuse, -R12 ;  /* 0x00000015190c7223 */ /* 0x080fe2000001080c */
[----:B------:R-:W-:Y:S01]  /*e3b0*/  HADD2.F32 R25, -RZ, R7.H0_H0 ;  /* 0x20000007ff197230 */ /* 0x000fe20000004100 */
[----:B------:R-:W-:Y:S01]  /*e3c0*/  FFMA.FTZ R11, R26, R21, R11 ;  /* 0x000000151a0b7223 */ /* 0x000fe2000001000b */
[----:B------:R-:W-:Y:S01]  /*e3d0*/  HADD2.F32 R21, -RZ, R20.H0_H0 ;  /* 0x20000014ff157230 */ /* 0x000fe20000004100 */
[----:B------:R-:W-:Y:S01]  /*e3e0*/  FFMA.FTZ R13, R22, R13, R0 ;  /* 0x0000000d160d7223 */ /* 0x000fe20000010000 */
[--C-:B------:R-:W-:Y:S01]  /*e3f0*/  HADD2.F32 R0, -RZ, R24.reuse.H0_H0 ;  /* 0x20000018ff007230 */ /* 0x100fe20000004100 */
[-C--:B------:R-:W-:Y:S01]  /*e400*/  FMUL.FTZ R7, R23, R4.reuse ;  /* 0x0000000417077220 */ /* 0x080fe20000410000 */
[----:B------:R-:W-:Y:S01]  /*e410*/  HADD2.F32 R24, -RZ, R24.H1_H1 ;  /* 0x30000018ff187230 */ /* 0x000fe20000004100 */
[----:B------:R-:W-:-:S02]  /*e420*/  FMUL.FTZ R20, R21, R4 ;  /* 0x0000000415147220 */ /* 0x000fc40000410000 */
[----:B------:R-:W-:Y:S01]  /*e430*/  FFMA.FTZ R7, R21, R6, -R7 ;  /* 0x0000000615077223 */ /* 0x000fe20000010807 */
[----:B------:R-:W-:Y:S01]  /*e440*/  F2FP.PACK_AB R21, R11, R12 ;  /* 0x0000000c0b15723e */ /* 0x000fe200000000ff */
[-C--:B------:R-:W-:Y:S02]  /*e450*/  FMUL.FTZ R4, R24, R5.reuse ;  /* 0x0000000518047220 */ /* 0x080fe40000410000 */
[C---:B------:R-:W-:Y:S02]  /*e460*/  FMUL.FTZ R5, R0.reuse, R5 ;  /* 0x0000000500057220 */ /* 0x040fe40000410000 */
[----:B------:R-:W-:Y:S01]  /*e470*/  FFMA.FTZ R20, R23, R6, R20 ;  /* 0x0000000617147223 */ /* 0x000fe20000010014 */
[----:B------:R-:W-:Y:S01]  /*e480*/  F2FP.PACK_AB R23, R13, R10 ;  /* 0x0000000a0d17723e */ /* 0x000fe200000000ff */
[-C--:B------:R-:W-:Y:S02]  /*e490*/  FFMA.FTZ R4, R0, R25.reuse, -R4 ;  /* 0x0000001900047223 */ /* 0x080fe40000010804 */
[----:B------:R-:W-:Y:S01]  /*e4a0*/  FFMA.FTZ R5, R24, R25, R5 ;  /* 0x0000001918057223 */ /* 0x000fe20000010005 */
[----:B------:R-:W-:-:S04]  /*e4b0*/  F2FP.PACK_AB R20, R20, R7 ;  /* 0x000000071414723e */ /* 0x000fc800000000ff */
[----:B------:R-:W-:Y:S02]  /*e4c0*/  F2FP.PACK_AB R22, R5, R4 ;  /* 0x000000040516723e */ /* 0x000fe400000000ff */
.L_x_3805:
[----:B------:R-:W-:Y:S05]  /*e4d0*/  BSYNC B0 ;  /* 0x0000000000007941 */ /* 0x000fea0003800000 */
.L_x_3804:
        /* <DEDUP_REMOVED lines=8> */
[--C-:B-1----:R-:W-:Y:S02]  /*e560*/  HADD2.F32 R23, -RZ, R25.reuse.H0_H0 ;  /* 0x20000019ff177230 */ /* 0x102fe40000004100 */
[----:B------:R-:W-:Y:S02]  /*e570*/  HADD2.F32 R21, -RZ, R25.H1_H1 ;  /* 0x30000019ff157230 */ /* 0x000fe40000004100 */
[--C-:B---3--:R-:W-:Y:S02]  /*e580*/  HADD2.F32 R19, -RZ, R27.reuse.H1_H1 ;  /* 0x3000001bff137230 */ /* 0x108fe40000004100 */
[----:B------:R-:W-:-:S02]  /*e590*/  HADD2.F32 R20, -RZ, R27.H0_H0 ;  /* 0x2000001bff147230 */ /* 0x000fc40000004100 */
[----:B--2---:R-:W-:Y:S02]  /*e5a0*/  HADD2.F32 R10, -RZ, R4.H1_H1 ;  /* 0x30000004ff0a7230 */ /* 0x004fe40000004100 */
[----:B------:R-:W-:Y:S02]  /*e5b0*/  HADD2.F32 R0, -RZ, R5.H1_H1 ;  /* 0x30000005ff007230 */ /* 0x000fe40000004100 */
[----:B-----5:R-:W-:Y:S01]  /*e5c0*/  HADD2.F32 R13, -RZ, R7.H1_H1 ;  /* 0x30000007ff0d7230 */ /* 0x020fe20000004100 */
        /* <DEDUP_REMOVED lines=29> */
.L_x_3807:
[----:B------:R-:W-:Y:S05]  /*e7a0*/  BSYNC B0 ;  /* 0x0000000000007941 */ /* 0x000fea0003800000 */
.L_x_3806:
[----:B------:R2:W-:Y:S02]  /*e7b0*/  STS.128 [R229+0x2800], R24 ;  /* 0x00280018e5007388 */ /* 0x0005e40000000c00 */
.L_x_3803:
[----:B------:R-:W-:Y:S05]  /*e7c0*/  BSYNC B1 ;  /* 0x0000000000017941 */ /* 0x000fea0003800000 */
.L_x_3802:
        /* <DEDUP_REMOVED lines=20> */
[----:B-----5:R-:W-:Y:S02]  /*e910*/  MOV R26, R21 ;  /* 0x00000015001a7202 */ /* 0x020fe40000000f00 */
[----:B------:R-:W-:Y:S02]  /*e920*/  MOV R21, R23 ;  /* 0x0000001700157202 */ /* 0x000fe40000000f00 */
[----:B------:R-:W-:Y:S01]  /*e930*/  MOV R24, R22 ;  /* 0x0000001600187202 */ /* 0x000fe20000000f00 */
[----:B------:R-:W-:-:S02]  /*e940*/  HADD2.F32 R23, -RZ, R26.H0_H0 ;  /* 0x2000001aff177230 */ /* 0x000fc40000004100 */
[--C-:B------:R-:W-:Y:S02]  /*e950*/  HADD2.F32 R22, -RZ, R21.reuse.H0_H0 ;  /* 0x20000015ff167230 */ /* 0x100fe40000004100 */
[----:B------:R-:W-:Y:S02]  /*e960*/  HADD2.F32 R26, -RZ, R26.H1_H1 ;  /* 0x3000001aff1a7230 */ /* 0x000fe40000004100 */
[----:B------:R-:W-:Y:S02]  /*e970*/  HADD2.F32 R21, -RZ, R21.H1_H1 ;  /* 0x30000015ff157230 */ /* 0x000fe40000004100 */
[----:B---3--:R-:W-:Y:S02]  /*e980*/  HADD2.F32 R11, -RZ, R4.H1_H1 ;  /* 0x30000004ff0b7230 */ /* 0x008fe40000004100 */
[----:B------:R-:W-:Y:S02]  /*e990*/  HADD2.F32 R0, -RZ, R5.H1_H1 ;  /* 0x30000005ff007230 */ /* 0x000fe40000004100 */
[----:B--2---:R-:W-:Y:S01]  /*e9a0*/  HADD2.F32 R13, -RZ, R7.H1_H1 ;  /* 0x30000007ff0d7230 */ /* 0x004fe20000004100 */
        /* <DEDUP_REMOVED lines=8> */
[----:B------:R-:W-:-:S02]  /*ea30*/  FFMA.FTZ R10, R22, R13, -R10 ;  /* 0x0000000d160a7223 */ /* 0x000fc4000001080a */
[-C--:B------:R-:W-:Y:S01]  /*ea40*/  FFMA.FTZ R12, R23, R19.reuse, -R12 ;  /* 0x00000013170c7223 */ /* 0x080fe2000001080c */
[----:B------:R-:W-:Y:S01]  /*ea50*/  HADD2.F32 R23, -RZ, R7.H0_H0 ;  /* 0x20000007ff177230 */ /* 0x000fe20000004100 */
[----:B------:R-:W-:Y:S01]  /*ea60*/  FFMA.FTZ R11, R26, R19, R11 ;  /* 0x000000131a0b7223 */ /* 0x000fe2000001000b */
[--C-:B------:R-:W-:Y:S01]  /*ea70*/  HADD2.F32 R19, -RZ, R20.reuse.H0_H0 ;  /* 0x20000014ff137230 */ /* 0x100fe20000004100 */
[----:B------:R-:W-:Y:S01]  /*ea80*/  FFMA.FTZ R13, R21, R13, R0 ;  /* 0x0000000d150d7223 */ /* 0x000fe20000010000 */
[----:B------:R-:W-:Y:S02]  /*ea90*/  HADD2.F32 R21, -RZ, R20.H1_H1 ;  /* 0x30000014ff157230 */ /* 0x000fe40000004100 */
[--C-:B------:R-:W-:Y:S01]  /*eaa0*/  HADD2.F32 R0, -RZ, R24.reuse.H0_H0 ;  /* 0x20000018ff007230 */ /* 0x100fe20000004100 */
[-C--:B------:R-:W-:Y:S01]  /*eab0*/  FMUL.FTZ R20, R19, R4.reuse ;  /* 0x0000000413147220 */ /* 0x080fe20000410000 */
[----:B------:R-:W-:Y:S01]  /*eac0*/  HADD2.F32 R24, -RZ, R24.H1_H1 ;  /* 0x30000018ff187230 */ /* 0x000fe20000004100 */
[----:B------:R-:W-:-:S02]  /*ead0*/  FMUL.FTZ R7, R21, R4 ;  /* 0x0000000415077220 */ /* 0x000fc40000410000 */
[----:B------:R-:W-:Y:S01]  /*eae0*/  FFMA.FTZ R20, R21, R6, R20 ;  /* 0x0000000615147223 */ /* 0x000fe20000010014 */
        /* <DEDUP_REMOVED lines=9> */
.L_x_3811:
[----:B-1----:R-:W-:Y:S05]  /*eb80*/  BSYNC B0 ;  /* 0x0000000000007941 */ /* 0x002fea0003800000 */
.L_x_3810:
        /* <DEDUP_REMOVED lines=8> */
[----:B-1----:R-:W-:Y:S02]  /*ec10*/  HADD2.F32 R22, -RZ, R29.H1_H1 ;  /* 0x3000001dff167230 */ /* 0x002fe40000004100 */
[----:B------:R-:W-:Y:S02]  /*ec20*/  HADD2.F32 R20, -RZ, R31.H1_H1 ;  /* 0x3000001fff147230 */ /* 0x000fe40000004100 */
[----:B------:R-:W-:Y:S02]  /*ec30*/  HADD2.F32 R23, -RZ, R29.H0_H0 ;  /* 0x2000001dff177230 */ /* 0x000fe40000004100 */
[----:B------:R-:W-:-:S02]  /*ec40*/  HADD2.F32 R21, -RZ, R31.H0_H0 ;  /* 0x2000001fff157230 */ /* 0x000fc40000004100 */
        /* <DEDUP_REMOVED lines=21> */
[----:B------:R-:W-:Y:S01]  /*eda0*/  FMUL.FTZ R20, R19, R4 ;  /* 0x0000000413147220 */ /* 0x000fe20000410000 */
[----:B------:R-:W-:Y:S01]  /*edb0*/  F2FP.PACK_AB R29, R11, R12 ;  /* 0x0000000c0b1d723e */ /* 0x000fe200000000ff */
[----:B------:R-:W-:Y:S01]  /*edc0*/  FFMA.FTZ R7, R19, R6, -R7 ;  /* 0x0000000613077223 */ /* 0x000fe20000010807 */
[----:B------:R-:W-:Y:S01]  /*edd0*/  F2FP.PACK_AB R31, R13, R10 ;  /* 0x0000000a0d1f723e */ /* 0x000fe200000000ff */
[----:B------:R-:W-:-:S02]  /*ede0*/  FMUL.FTZ R4, R30, R5 ;  /* 0x000000051e047220 */ /* 0x000fc40000410000 */
[C---:B------:R-:W-:Y:S02]  /*edf0*/  FMUL.FTZ R5, R0.reuse, R5 ;  /* 0x0000000500057220 */ /* 0x040fe40000410000 */
[----:B------:R-:W-:Y:S02]  /*ee00*/  FFMA.FTZ R20, R21, R6, R20 ;  /* 0x0000000615147223 */ /* 0x000fe40000010014 */
[-C--:B------:R-:W-:Y:S02]  /*ee10*/  FFMA.FTZ R4, R0, R23.reuse, -R4 ;  /* 0x0000001700047223 */ /* 0x080fe40000010804 */
[----:B------:R-:W-:Y:S01]  /*ee20*/  FFMA.FTZ R5, R30, R23, R5 ;  /* 0x000000171e057223 */ /* 0x000fe20000010005 */
[----:B------:R-:W-:-:S04]  /*ee30*/  F2FP.PACK_AB R28, R20, R7 ;  /* 0x00000007141c723e */ /* 0x000fc800000000ff */
[----:B------:R-:W-:Y:S02]  /*ee40*/  F2FP.PACK_AB R30, R5, R4 ;  /* 0x00000004051e723e */ /* 0x000fe400000000ff */
.L_x_3813:
[----:B------:R-:W-:Y:S05]  /*ee50*/  BSYNC B0 ;  /* 0x0000000000007941 */ /* 0x000fea0003800000 */
.L_x_3812:
[----:B------:R2:W-:Y:S02]  /*ee60*/  STS.128 [R229+0x3000], R28 ;  /* 0x0030001ce5007388 */ /* 0x0005e40000000c00 */
.L_x_3809:
[----:B------:R-:W-:Y:S05]  /*ee70*/  BSYNC B1 ;  /* 0x0000000000017941 */ /* 0x000fea0003800000 */
.L_x_3808:
        /* <DEDUP_REMOVED lines=19> */
[----:B-----5:R-:W-:Y:S02]  /*efb0*/  HADD2.F32 R19, -RZ, R21.H1_H1 ;  /* 0x30000015ff137230 */ /* 0x020fe40000004100 */
[----:B------:R-:W-:Y:S02]  /*efc0*/  HADD2.F32 R13, -RZ, R23.H1_H1 ;  /* 0x30000017ff0d7230 */ /* 0x000fe40000004100 */
[----:B------:R-:W-:Y:S02]  /*efd0*/  HADD2.F32 R24, -RZ, R21.H0_H0 ;  /* 0x20000015ff187230 */ /* 0x000fe40000004100 */
        /* <DEDUP_REMOVED lines=20> */
[--C-:B------:R-:W-:Y:S01]  /*f120*/  HADD2.F32 R10, -RZ, R22.reuse.H0_H0 ;  /* 0x20000016ff0a7230 */ /* 0x100fe20000004100 */
[----:B------:R-:W-:Y:S01]  /*f130*/  F2FP.PACK_AB R21, R8, R9 ;  /* 0x000000090815723e */ /* 0x000fe200000000ff */
[----:B------:R-:W-:Y:S01]  /*f140*/  HADD2.F32 R22, -RZ, R22.H1_H1 ;  /* 0x30000016ff167230 */ /* 0x000fe20000004100 */
[C---:B------:R-:W-:Y:S01]  /*f150*/  FMUL.FTZ R7, R13.reuse, R4 ;  /* 0x000000040d077220 */ /* 0x040fe20000410000 */
[----:B------:R-:W-:Y:S01]  /*f160*/  F2FP.PACK_AB R23, R0, R3 ;  /* 0x000000030017723e */ /* 0x000fe200000000ff */
[----:B------:R-:W-:-:S02]  /*f170*/  FFMA.FTZ R12, R13, R6, R12 ;  /* 0x000000060d0c7223 */ /* 0x000fc4000001000c */
[-C--:B------:R-:W-:Y:S02]  /*f180*/  FMUL.FTZ R4, R22, R5.reuse ;  /* 0x0000000516047220 */ /* 0x080fe40000410000 */
[C---:B------:R-:W-:Y:S02]  /*f190*/  FMUL.FTZ R5, R10.reuse, R5 ;  /* 0x000000050a057220 */ /* 0x040fe40000410000 */
[----:B------:R-:W-:Y:S02]  /*f1a0*/  FFMA.FTZ R7, R11, R6, -R7 ;  /* 0x000000060b077223 */ /* 0x000fe40000010807 */
[-C--:B------:R-:W-:Y:S02]  /*f1b0*/  FFMA.FTZ R4, R10, R19.reuse, -R4 ;  /* 0x000000130a047223 */ /* 0x080fe40000010804 */
[----:B------:R-:W-:Y:S01]  /*f1c0*/  FFMA.FTZ R5, R22, R19, R5 ;  /* 0x0000001316057223 */ /* 0x000fe20000010005 */
[----:B------:R-:W-:-:S04]  /*f1d0*/  F2FP.PACK_AB R20, R12, R7 ;  /* 0x000000070c14723e */ /* 0x000fc800000000ff */
[----:B------:R-:W-:Y:S02]  /*f1e0*/  F2FP.PACK_AB R22, R5, R4 ;  /* 0x000000040516723e */ /* 0x000fe400000000ff */
.L_x_3816:
[----:B-1----:R-:W-:Y:S05]  /*f1f0*/  BSYNC B0 ;  /* 0x0000000000007941 */ /* 0x002fea0003800000 */
.L_x_3815:
        /* <DEDUP_REMOVED lines=11> */
[----:B-1----:R-:W-:-:S02]  /*f2b0*/  HADD2.F32 R20, -RZ, R0.H0_H0 ;  /* 0x20000000ff147230 */ /* 0x002fc40000004100 */
        /* <DEDUP_REMOVED lines=35> */
.L_x_3818:
[----:B------:R-:W-:Y:S05]  /*f4f0*/  BSYNC B0 ;  /* 0x0000000000007941 */ /* 0x000fea0003800000 */
.L_x_3817:
[----:B------:R2:W-:Y:S01]  /*f500*/  STS.128 [R229+0x3800], R12 ;  /* 0x0038000ce5007388 */ /* 0x0005e20000000c00 */
[----:B------:R-:W-:Y:S05]  /*f510*/  BRA `(.L_x_3814) ;  /* 0x0000302000007947 */ /* 0x000fea0003800000 */
.L_x_3795:
        /* <DEDUP_REMOVED lines=86> */
.L_x_3822:
[----:B------:R-:W-:Y:S05]  /*fa80*/  BSYNC B0 ;  /* 0x0000000000007941 */ /* 0x000fea0003800000 */
.L_x_3821:
        /* <DEDUP_REMOVED lines=86> */
.L_x_3824:
[----:B------:R-:W-:Y:S05]  /*fff0*/  BSYNC B0 ;  /* 0x0000000000007941 */ /* 0x000fea0003800000 */
.L_x_3823:
[----:B------:R3:W-:Y:S02]  /*10000*/  STS.128 [R229+0x2000], R24 ;  /* 0x00200018e5007388 */ /* 0x0007e40000000c00 */
.L_x_3820:
[----:B------:R-:W-:Y:S05]  /*10010*/  BSYNC B1 ;  /* 0x0000000000017941 */ /* 0x000fea0003800000 */
.L_x_3819:
        /* <DEDUP_REMOVED lines=91> */
.L_x_3828:
[----:B------:R-:W-:Y:S05]  /*105d0*/  BSYNC B0 ;  /* 0x0000000000007941 */ /* 0x000fea0003800000 */
.L_x_3827:
        /* <DEDUP_REMOVED lines=89> */
.L_x_3830:
[----:B------:R-:W-:Y:S05]  /*10b70*/  BSYNC B0 ;  /* 0x0000000000007941 */ /* 0x000fea0003800000 */
.L_x_3829:
[----:B------:R1:W-:Y:S02]  /*10b80*/  STS.128 [R229+0x2800], R20 ;  /* 0x00280014e5007388 */ /* 0x0003e40000000c00 */
.L_x_3826:
[----:B------:R-:W-:Y:S05]  /*10b90*/  BSYNC B1 ;  /* 0x0000000000017941 */ /* 0x000fea0003800000 */
.L_x_3825:
[----:B--23--:R-:W-:Y:S01]  /*10ba0*/  IADD3 R18, R188, 0x20, RZ ;  /* 0x00000020bc127810 */ /* 0x00cfe20007ffe0ff */
[----:B------:R-:W-:Y:S03]  /*10bb0*/  BSSY B1, `(.L_x_3831) ;  /* 0x00000b7000017945 */ /* 0x000fe60003800000 */
[----:B------:R-:W-:-:S04]  /*10bc0*/  ISETP.GE.AND P0, PT, R18, R3, PT ;  /* 0x000000031200720c */ /* 0x000fc80003f06270 */
[----:B------:R-:W-:-:S13]  /*10bd0*/  ISETP.LT.OR P0, PT, R55, -0x107, P0 ;  /* 0xfffffef93700780c */ /* 0x000fda0000701670 */
[----:B------:R-:W-:Y:S05]  /*10be0*/  @P0 BRA `(.L_x_3832) ;  /* 0x00000b3000000947 */ /* 0x000fea0003800000 */
        /* <DEDUP_REMOVED lines=15> */
[----:B-1----:R-:W-:Y:S01]  /*10ce0*/  IMAD.WIDE R20, R7, 0x2, R28 ;  /* 0x0000000207147825 */ /* 0x002fe200078e021c */
[----:B------:R-:W-:-:S02]  /*10cf0*/  @P0 IADD3 R10, -R167, RZ, RZ ;  /* 0x000000ffa70a0210 */ /* 0x000fc40007ffe1ff */
[----:B------:R-:W-:Y:S02]  /*10d00*/  LEA.HI.X.SX32 R4, R4, R8, 0x1, P1 ;  /* 0x0000000804047211 */ /* 0x000fe400008f0eff */
[C---:B------:R-:W-:Y:S01]  /*10d10*/  LEA R6, P1, R5.reuse, c[0x0][0x2b0], 0x1 ;  /* 0x0000ac0005067a11 */ /* 0x040fe200078208ff */
[----:B------:R-:W3:Y:S03]  /*10d20*/  LDG.E.128 R20, [R20.64] ;  /* 0x0000000614147981 */ /* 0x000ee6000c1e1d00 */
[----:B------:R-:W-:Y:S02]  /*10d30*/  LEA.HI.X R7, R5, c[0x0][0x2b4], R4, 0x1, P1 ;  /* 0x0000ad0005077a11 */ /* 0x000fe400008f0c04 */
[----:B------:R-:W-:-:S04]  /*10d40*/  IADD3 R9, P1, R10, R9, RZ ;  /* 0x000000090a097210 */ /* 0x000fc80007f3e0ff */
[----:B--2---:R-:W2:Y:S01]  /*10d50*/  LDG.E.128 R4, [R6.64] ;  /* 0x0000000606047981 */ /* 0x004ea2000c1e1d00 */
[----:B------:R-:W-:Y:S02]  /*10d60*/  LEA.HI.X.SX32 R8, R10, R8, 0x1, P1 ;  /* 0x000000080a087211 */ /* 0x000fe400008f0eff */
[----:B------:R-:W-:-:S04]  /*10d70*/  LEA R10, P1, R9, c[0x0][0x2a8], 0x1 ;  /* 0x0000aa00090a7a11 */ /* 0x000fc800078208ff */
[----:B------:R-:W-:-:S06]  /*10d80*/  LEA.HI.X R11, R9, c[0x0][0x2ac], R8, 0x1, P1 ;  /* 0x0000ab00090b7a11 */ /* 0x000fcc00008f0c08 */
[----:B----4-:R-:W4:Y:S01]  /*10d90*/  LDG.E.128 R8, [R10.64] ;  /* 0x000000060a087981 */ /* 0x010f22000c1e1d00 */
        /* <DEDUP_REMOVED lines=60> */
.L_x_3834:
[----:B------:R-:W-:Y:S05]  /*11160*/  BSYNC B0 ;  /* 0x0000000000007941 */ /* 0x000fea0003800000 */
.L_x_3833:
[----:B-1----:R1:W5:Y:S01]  /*11170*/  LDG.E.128 R20, [R28.64+0x80] ;  /* 0x000080061c147981 */ /* 0x002362000c1e1d00 */
        /* <DEDUP_REMOVED lines=20> */
[----:B------:R-:W3:Y:S03]  /*112c0*/  LDG.E.128 R24, [R24.64+0x80] ;  /* 0x0000800618187981 */ /* 0x000ee6000c1e1d00 */
[----:B------:R-:W-:Y:S02]  /*112d0*/  LEA.HI.X R7, R5, c[0x0][0x2b4], R4, 0x1, P1 ;  /* 0x0000ad0005077a11 */ /* 0x000fe400008f0c04 */
[----:B------:R-:W-:-:S04]  /*112e0*/  IADD3 R9, P1, R10, R9, RZ ;  /* 0x000000090a097210 */ /* 0x000fc80007f3e0ff */
[----:B------:R-:W5:Y:S01]  /*112f0*/  LDG.E.128 R4, [R6.64] ;  /* 0x0000000606047981 */ /* 0x000f62000c1e1d00 */
[----:B------:R-:W-:Y:S02]  /*11300*/  LEA.HI.X.SX32 R8, R10, R8, 0x1, P1 ;  /* 0x000000080a087211 */ /* 0x000fe400008f0eff */
[----:B------:R-:W-:-:S04]  /*11310*/  LEA R10, P1, R9, c[0x0][0x2a8], 0x1 ;  /* 0x0000aa00090a7a11 */ /* 0x000fc800078208ff */
[----:B------:R-:W-:-:S06]  /*11320*/  LEA.HI.X R11, R9, c[0x0][0x2ac], R8, 0x1, P1 ;  /* 0x0000ab00090b7a11 */ /* 0x000fcc00008f0c08 */
[----:B--2---:R-:W2:Y:S01]  /*11330*/  LDG.E.128 R8, [R10.64] ;  /* 0x000000060a087981 */ /* 0x004ea2000c1e1d00 */
[----:B---3--:R-:W-:Y:S02]  /*11340*/  HADD2.F32 R30, -RZ, R24.H0_H0 ;  /* 0x20000018ff1e7230 */ /* 0x008fe40000004100 */
[----:B------:R-:W-:Y:S02]  /*11350*/  HADD2.F32 R31, -RZ, R25.H0_H0 ;  /* 0x20000019ff1f7230 */ /* 0x000fe40000004100 */
        /* <DEDUP_REMOVED lines=24> */
[----:B------:R-:W-:Y:S01]  /*114e0*/  HADD2.F32 R13, -RZ, R20.H0_H0 ;  /* 0x20000014ff0d7230 */ /* 0x000fe20000004100 */
[----:B------:R-:W-:Y:S01]  /*114f0*/  FMUL.FTZ R7, R4, R7 ;  /* 0x0000000704077220 */ /* 0x000fe20000410000 */
[----:B--2---:R-:W-:Y:S01]  /*11500*/  HADD2.F32 R4, -RZ, R8.H0_H0 ;  /* 0x20000008ff047230 */ /* 0x004fe20000004100 */
        /* <DEDUP_REMOVED lines=31> */
.L_x_3836:
[----:B------:R-:W-:Y:S05]  /*11700*/  BSYNC B0 ;  /* 0x0000000000007941 */ /* 0x000fea0003800000 */
.L_x_3835:
[----:B------:R3:W-:Y:S02]  /*11710*/  STS.128 [R229+0x3000], R20 ;  /* 0x00300014e5007388 */ /* 0x0007e40000000c00 */
.L_x_3832:
[----:B------:R-:W-:Y:S05]  /*11720*/  BSYNC B1 ;  /* 0x0000000000017941 */ /* 0x000fea0003800000 */
.L_x_3831:
[----:B-12---:R-:W-:-:S04]  /*11730*/  IADD3 R28, R188, 0x30, RZ ;  /* 0x00000030bc1c7810 */ /* 0x006fc80007ffe0ff */
        /* <DEDUP_REMOVED lines=17> */
[----:B---3--:R-:W-:-:S03]  /*11850*/  IMAD.WIDE R20, R7, 0x2, R14 ;  /* 0x0000000207147825 */ /* 0x008fc600078e020e */
        /* <DEDUP_REMOVED lines=72> */
.L_x_3838:
[----:B------:R-:W-:Y:S05]  /*11ce0*/  BSYNC B0 ;  /* 0x0000000000007941 */ /* 0x000fea0003800000 */
.L_x_3837:
[----:B---3--:R2:W5:Y:S01]  /*11cf0*/  LDG.E.128 R20, [R14.64+0x80] ;  /* 0x000080060e147981 */ /* 0x008562000c1e1d00 */
        /* <DEDUP_REMOVED lines=91> */
.L_x_3840:
[----:B------:R-:W-:Y:S05]  /*122b0*/  BSYNC B0 ;  /* 0x0000000000007941 */ /* 0x000fea0003800000 */
.L_x_3839:
[----:B------:R3:W-:Y:S01]  /*122c0*/  STS.128 [R229+0x3800], R20 ;  /* 0x00380014e5007388 */ /* 0x0007e20000000c00 */
[----:B------:R-:W-:Y:S05]  /*122d0*/  BRA `(.L_x_3814) ;  /* 0x0000026000007947 */ /* 0x000fea0003800000 */
.L_x_3794:
        /* <DEDUP_REMOVED lines=38> */
.L_x_3814:
[----:B------:R-:W-:Y:S05]  /*12540*/  BSYNC B2 ;  /* 0x0000000000027941 */ /* 0x000fea0003800000 */
.L_x_3793:
[----:B------:R-:W-:Y:S01]  /*12550*/  IADD3 R235, R53, -0x1, RZ ;  /* 0xffffffff35eb7810 */ /* 0x000fe20007ffe0ff */
[----:B------:R-:W-:Y:S01]  /*12560*/  IMAD R59, R56, 0x10, R59 ;  /* 0x00000010383b7824 */ /* 0x000fe200078e023b */
        /* <DEDUP_REMOVED lines=14> */
[----:B------:R-:W-:-:S03]  /*12650*/  LOP3.LUT R134, R134, 0x6, RZ, 0xc0, !PT ;  /* 0x0000000686867812 */ /* 0x000fc600078ec0ff */
[C---:B--2---:R-:W-:Y:S02]  /*12660*/  @!P4 LEA R12, P0, R123.reuse, R232, 0x1 ;  /* 0x000000e87b0cc211 */ /* 0x044fe400078008ff */
[----:B------:R-:W-:Y:S02]  /*12670*/  @!P5 IMAD.MOV.U32 R7, RZ, RZ, c[0x0][0x198] ;  /* 0x00006600ff07d624 */ /* 0x000fe400078e00ff */
[----:B------:R-:W-:Y:S01]  /*12680*/  @!P4 LEA.HI.X R13, R123, R233, R122, 0x1, P0 ;  /* 0x000000e97b0dc211 */ /* 0x000fe200000f0c7a */
[----:B------:R-:W-:Y:S01]  /*12690*/  @!PT LDS RZ, [RZ] ;  /* 0x00000000fffff984 */ /* 0x000fe20000000800 */
[----:B------:R-:W-:Y:S01]  /*126a0*/  @!PT LDS RZ, [RZ] ;  /* 0x00000000fffff984 */ /* 0x000fe20000000800 */
[----:B------:R-:W-:Y:S01]  /*126b0*/  @!PT LDS RZ, [RZ] ;  /* 0x00000000fffff984 */ /* 0x000fe20000000800 */
[----:B------:R1:W-:Y:S01]  /*126c0*/  @!P1 LDGSTS.E.BYPASS.LTC128B.128 [R229+0x4000], [R232.64] ;  /* 0x04000000e8e59fae */ /* 0x0003e2000b901d46 */
[----:B------:R-:W-:Y:S01]  /*126d0*/  @!P5 IMAD.MOV.U32 R10, RZ, RZ, c[0x0][0x19c] ;  /* 0x00006700ff0ad624 */ /* 0x000fe200078e00ff */
[-C--:B------:R-:W-:Y:S01]  /*126e0*/  ISETP.GE.AND P0, PT, R0, R5.reuse, PT ;  /* 0x000000050000720c */ /* 0x080fe20003f06270 */
[----:B---3--:R-:W-:Y:S01]  /*126f0*/  @!P3 IMAD.MOV.U32 R22, RZ, RZ, c[0x0][0x198] ;  /* 0x00006600ff16b624 */ /* 0x008fe200078e00ff */
[----:B------:R1:W-:Y:S01]  /*12700*/  @!P1 LDGSTS.E.BYPASS.LTC128B.128 [R229+0x8000], [R232.64+0x80] ;  /* 0x08000080e8e59fae */ /* 0x0003e2000b901d46 */
[----:B------:R-:W-:Y:S01]  /*12710*/  ISETP.GE.AND P1, PT, R4, R5, PT ;  /* 0x000000050400720c */ /* 0x000fe20003f26270 */
[----:B------:R-:W-:-:S02]  /*12720*/  @!P2 IMAD.MOV.U32 R20, RZ, RZ, c[0x0][0x198] ;  /* 0x00006600ff14a624 */ /* 0x000fc400078e00ff */
[----:B------:R2:W-:Y:S01]  /*12730*/  @!P4 LDGSTS.E.BYPASS.LTC128B.128 [R229+0x4800], [R12.64] ;  /* 0x048000000ce5cfae */ /* 0x0005e2000b901d46 */
[----:B------:R-:W-:-:S03]  /*12740*/  @!P3 IMAD.WIDE.U32 R22, R22, 0x60, R232 ;  /* 0x000000601616b825 */ /* 0x000fc600078e00e8 */
[----:B------:R2:W-:Y:S01]  /*12750*/  @!P4 LDGSTS.E.BYPASS.LTC128B.128 [R229+0x8800], [R12.64+0x80] ;  /* 0x088000800ce5cfae */ /* 0x0005e2000b901d46 */
[----:B------:R-:W-:Y:S01]  /*12760*/  @!P5 LEA R24, P4, R7, R232, 0x6 ;  /* 0x000000e80718d211 */ /* 0x000fe200078830ff */
[----:B------:R-:W-:-:S03]  /*12770*/  @!P2 IMAD.WIDE.U32 R20, R20, 0xa0, R232 ;  /* 0x000000a01414a825 */ /* 0x000fc600078e00e8 */
[----:B------:R-:W-:Y:S01]  /*12780*/  @!P5 LEA.HI.X R25, R7, R233, R10, 0x6, P4 ;  /* 0x000000e90719d211 */ /* 0x000fe200020f340a */
[----:B------:R-:W-:Y:S01]  /*12790*/  @!P2 IMAD.MOV.U32 R10, RZ, RZ, c[0x0][0x19c] ;  /* 0x00006700ff0aa624 */ /* 0x000fe200078e00ff */
[----:B------:R-:W-:Y:S01]  /*127a0*/  ISETP.GE.AND P4, PT, R8, R5, PT ;  /* 0x000000050800720c */ /* 0x000fe20003f86270 */
[----:B------:R-:W-:Y:S02]  /*127b0*/  @!P1 IMAD.MOV.U32 R16, RZ, RZ, c[0x0][0x198] ;  /* 0x00006600ff109624 */ /* 0x000fe400078e00ff */
[----:B------:R3:W-:Y:S01]  /*127c0*/  @!P5 LDGSTS.E.BYPASS.LTC128B.128 [R229+0x5000], [R24.64] ;  /* 0x0500000018e5dfae */ /* 0x0007e2000b901d46 */
[----:B------:R-:W-:Y:S02]  /*127d0*/  @!P1 IMAD.MOV.U32 R9, RZ, RZ, c[0x0][0x19c] ;  /* 0x00006700ff099624 */ /* 0x000fe400078e00ff */
[----:B------:R-:W-:Y:S01]  /*127e0*/  @!P0 IMAD.MOV.U32 R14, RZ, RZ, c[0x0][0x198] ;  /* 0x00006600ff0e8624 */ /* 0x000fe200078e00ff */
[----:B------:R3:W-:Y:S01]  /*127f0*/  @!P5 LDGSTS.E.BYPASS.LTC128B.128 [R229+0x9000], [R24.64+0x80] ;  /* 0x0900008018e5dfae */ /* 0x0007e2000b901d46 */
[----:B------:R-:W-:-:S02]  /*12800*/  @!P0 IMAD.MOV.U32 R7, RZ, RZ, c[0x0][0x19c] ;  /* 0x00006700ff078624 */ /* 0x000fc400078e00ff */
[----:B------:R-:W-:Y:S02]  /*12810*/  @!P2 IMAD R10, R10, 0xa0, RZ ;  /* 0x000000a00a0aa824 */ /* 0x000fe400078e02ff */
[----:B------:R-:W-:-:S04]  /*12820*/  @!P1 IMAD.WIDE.U32 R16, R16, 0xc0, R232 ;  /* 0x000000c010109825 */ /* 0x000fc800078e00e8 */
[----:B------:R-:W-:Y:S02]  /*12830*/  @!P4 IMAD.MOV.U32 R11, RZ, RZ, c[0x0][0x198] ;  /* 0x00006600ff0bc624 */ /* 0x000fe400078e00ff */
[----:B------:R-:W-:Y:S02]  /*12840*/  @!P1 IMAD R9, R9, 0xc0, RZ ;  /* 0x000000c009099824 */ /* 0x000fe400078e02ff */
[----:B--2---:R-:W-:Y:S02]  /*12850*/  @!P3 IMAD.MOV.U32 R13, RZ, RZ, c[0x0][0x19c] ;  /* 0x00006700ff0db624 */ /* 0x004fe400078e00ff */
[----:B------:R-:W-:Y:S02]  /*12860*/  @!P4 IMAD.MOV.U32 R12, RZ, RZ, c[0x0][0x19c] ;  /* 0x00006700ff0cc624 */ /* 0x000fe400078e00ff */
[----:B------:R-:W-:Y:S02]  /*12870*/  @!P3 IMAD R13, R13, 0x60, RZ ;  /* 0x000000600d0db824 */ /* 0x000fe400078e02ff */
[----:B------:R-:W-:-:S04]  /*12880*/  @!P0 IMAD.WIDE.U32 R14, R14, 0xe0, R232 ;  /* 0x000000e00e0e8825 */ /* 0x000fc800078e00e8 */
[----:B------:R-:W-:Y:S02]  /*12890*/  @!P3 IMAD.IADD R23, R23, 0x1, R13 ;  /* 0x000000011717b824 */ /* 0x000fe400078e020d */
[----:B------:R-:W-:Y:S01]  /*128a0*/  @!P0 IMAD R7, R7, 0xe0, RZ ;  /* 0x000000e007078824 */ /* 0x000fe200078e02ff */
[----:B---3--:R-:W-:Y:S01]  /*128b0*/  @!P4 LEA R24, P5, R11, R232, 0x7 ;  /* 0x000000e80b18c211 */ /* 0x008fe200078a38ff */
[----:B------:R-:W-:Y:S01]  /*128c0*/  @!P2 IMAD.IADD R21, R21, 0x1, R10 ;  /* 0x000000011515a824 */ /* 0x000fe200078e020a */
[----:B------:R2:W-:Y:S01]  /*128d0*/  @!P3 LDGSTS.E.BYPASS.LTC128B.128 [R229+0x5800], [R22.64] ;  /* 0x0580000016e5bfae */ /* 0x0005e2000b901d46 */
[----:B------:R-:W-:Y:S01]  /*128e0*/  @!P1 IMAD.IADD R17, R17, 0x1, R9 ;  /* 0x0000000111119824 */ /* 0x000fe200078e0209 */
[----:B------:R-:W-:Y:S01]  /*128f0*/  @!P4 LEA.HI.X R25, R11, R233, R12, 0x7, P5 ;  /* 0x000000e90b19c211 */ /* 0x000fe200028f3c0c */
[----:B------:R-:W-:Y:S01]  /*12900*/  @!P0 IMAD.IADD R15, R15, 0x1, R7 ;  /* 0x000000010f0f8824 */ /* 0x000fe200078e0207 */
[----:B------:R2:W-:Y:S01]  /*12910*/  @!P3 LDGSTS.E.BYPASS.LTC128B.128 [R229+0x9800], [R22.64+0x80] ;  /* 0x0980008016e5bfae */ /* 0x0005e2000b901d46 */
[-C--:B------:R-:W-:Y:S01]  /*12920*/  ISETP.GE.AND P5, PT, R18, R5.reuse, PT ;  /* 0x000000051200720c */ /* 0x080fe20003fa6270 */
[----:B------:R-:W-:Y:S01]  /*12930*/  IMAD.SHL.U32 R7, R60, 0x40, RZ ;  /* 0x000000403c077824 */ /* 0x000fe200078e00ff */
[-C--:B------:R-:W-:Y:S01]  /*12940*/  ISETP.GE.AND P3, PT, R28, R5.reuse, PT ;  /* 0x000000051c00720c */ /* 0x080fe20003f66270 */
[----:B------:R3:W-:Y:S03]  /*12950*/  @!P4 LDGSTS.E.BYPASS.LTC128B.128 [R229+0x6000], [R24.64] ;  /* 0x0600000018e5cfae */ /* 0x0007e6000b901d46 */
[----:B------:R-:W-:Y:S01]  /*12960*/  LOP3.LUT R7, R7, 0x1c0, RZ, 0xc0, !PT ;  /* 0x000001c007077812 */ /* 0x000fe200078ec0ff */
[----:B------:R3:W-:Y:S01]  /*12970*/  @!P4 LDGSTS.E.BYPASS.LTC128B.128 [R229+0xa000], [R24.64+0x80] ;  /* 0x0a00008018e5cfae */ /* 0x0007e2000b901d46 */
[----:B------:R-:W-:-:S02]  /*12980*/  ISETP.GE.AND P4, PT, R2, R5, PT ;  /* 0x000000050200720c */ /* 0x000fc40003f86270 */
[----:B------:R-:W-:Y:S01]  /*12990*/  SHF.R.U32.HI R221, RZ, 0x3, R7 ;  /* 0x00000003ffdd7819 */ /* 0x000fe20000011607 */
[----:B------:R5:W-:Y:S02]  /*129a0*/  @!P2 LDGSTS.E.BYPASS.LTC128B.128 [R229+0x6800], [R20.64] ;  /* 0x0680000014e5afae */ /* 0x000be4000b901d46 */
[----:B------:R-:W-:Y:S02]  /*129b0*/  @!P5 IMAD.MOV.U32 R2, RZ, RZ, c[0x0][0x1a0] ;  /* 0x00006800ff02d624 */ /* 0x000fe400078e00ff */
[----:B------:R5:W-:Y:S01]  /*129c0*/  @!P2 LDGSTS.E.BYPASS.LTC128B.128 [R229+0xa800], [R20.64+0x80] ;  /* 0x0a80008014e5afae */ /* 0x000be2000b901d46 */
[----:B------:R-:W-:Y:S01]  /*129d0*/  ISETP.GE.AND P2, PT, R6, R5, PT ;  /* 0x000000050600720c */ /* 0x000fe20003f46270 */
[----:B------:R-:W-:Y:S02]  /*129e0*/  @!P3 IMAD.MOV.U32 R6, RZ, RZ, c[0x0][0x1a0] ;  /* 0x00006800ff06b624 */ /* 0x000fe400078e00ff */
[----:B------:R4:W-:Y:S01]  /*129f0*/  @!P1 LDGSTS.E.BYPASS.LTC128B.128 [R229+0x7000], [R16.64] ;  /* 0x0700000010e59fae */ /* 0x0009e2000b901d46 */
[----:B------:R-:W-:-:S03]  /*12a00*/  @!P3 IMAD.MOV.U32 R12, RZ, RZ, c[0x0][0x1a4] ;  /* 0x00006900ff0cb624 */ /* 0x000fc600078e00ff */
[----:B------:R4:W-:Y:S01]  /*12a10*/  @!P1 LDGSTS.E.BYPASS.LTC128B.128 [R229+0xb000], [R16.64+0x80] ;  /* 0x0b00008010e59fae */ /* 0x0009e2000b901d46 */
[----:B------:R-:W-:Y:S01]  /*12a20*/  LEA R236, P1, R168, c[0x0][0x170], 0x1 ;  /* 0x00005c00a8ec7a11 */ /* 0x000fe200078208ff */
[----:B------:R-:W-:Y:S02]  /*12a30*/  @!P3 IMAD R12, R12, 0x60, RZ ;  /* 0x000000600c0cb824 */ /* 0x000fe400078e02ff */
[----:B------:R1:W-:Y:S01]  /*12a40*/  @!P0 LDGSTS.E.BYPASS.LTC128B.128 [R229+0x7800], [R14.64] ;  /* 0x078000000ee58fae */ /* 0x0003e2000b901d46 */
[----:B------:R-:W-:Y:S01]  /*12a50*/  LEA.HI.X R237, R168, c[0x0][0x174], R52, 0x1, P1 ;  /* 0x00005d00a8ed7a11 */ /* 0x000fe200008f0c34 */
[----:B------:R-:W-:Y:S01]  /*12a60*/  @!P2 IMAD.MOV.U32 R18, RZ, RZ, c[0x0][0x1a0] ;  /* 0x00006800ff12a624 */ /* 0x000fe200078e00ff */
[C---:B------:R-:W-:Y:S01]  /*12a70*/  @!P4 LEA R10, P1, R125.reuse, R236, 0x1 ;  /* 0x000000ec7d0ac211 */ /* 0x040fe200078208ff */
[----:B------:R1:W-:Y:S01]  /*12a80*/  @!P0 LDGSTS.E.BYPASS.LTC128B.128 [R229+0xb800], [R14.64+0x80] ;  /* 0x0b8000800ee58fae */ /* 0x0003e2000b901d46 */
[C---:B------:R-:W-:Y:S01]  /*12a90*/  ISETP.GE.AND P0, PT, R188.reuse, R5, PT ;  /* 0x00000005bc00720c */ /* 0x040fe20003f06270 */
[----:B------:R-:W-:Y:S01]  /*12aa0*/  IMAD.SHL.U32 R188, R188, 0x8, RZ ;  /* 0x00000008bcbc7824 */ /* 0x000fe200078e00ff */
[----:B------:R-:W-:Y:S01]  /*12ab0*/  @!P4 LEA.HI.X R11, R125, R237, R124, 0x1, P1 ;  /* 0x000000ed7d0bc211 */ /* 0x000fe200008f0c7c */
[----:B------:R-:W0:Y:S01]  /*12ac0*/  LDGDEPBAR ;  /* 0x00000000000079af */ /* 0x000e220000000000 */
[----:B------:R-:W-:Y:S01]  /*12ad0*/  ISETP.GE.AND P1, PT, R4, R5, PT ;  /* 0x000000050400720c */ /* 0x000fe20003f26270 */
[----:B------:R-:W-:Y:S01]  /*12ae0*/  @!P5 IMAD.MOV.U32 R4, RZ, RZ, c[0x0][0x1a4] ;  /* 0x00006900ff04d624 */ /* 0x000fe200078e00ff */
[----:B------:R-:W-:Y:S01]  /*12af0*/  LOP3.LUT R188, R7, 0x8, R188, 0xf8, !PT ;  /* 0x0000000807bc7812 */ /* 0x000fe200078ef8bc */
[----:B------:R-:W-:-:S03]  /*12b00*/  @!P3 IMAD.WIDE.U32 R6, R6, 0x60, R236 ;  /* 0x000000600606b825 */ /* 0x000fc600078e00ec */
[----:B------:R-:W-:Y:S01]  /*12b10*/  LOP3.LUT R221, R188, R221, RZ, 0x3c, !PT ;  /* 0x000000ddbcdd7212 */ /* 0x000fe200078e3cff */
[----:B------:R-:W-:Y:S02]  /*12b20*/  @!P3 IMAD.IADD R13, R7, 0x1, R12 ;  /* 0x00000001070db824 */ /* 0x000fe400078e020c */
[----:B------:R-:W-:Y:S02]  /*12b30*/  @!P3 IMAD.MOV.U32 R12, RZ, RZ, R6 ;  /* 0x000000ffff0cb224 */ /* 0x000fe400078e0006 */
[----:B------:R-:W-:Y:S02]  /*12b40*/  @!P2 IMAD.MOV.U32 R6, RZ, RZ, c[0x0][0x1a4] ;  /* 0x00006900ff06a624 */ /* 0x000fe400078e00ff */
[----:B------:R-:W-:-:S04]  /*12b50*/  @!P2 IMAD.WIDE.U32 R18, R18, 0xa0, R236 ;  /* 0x000000a01212a825 */ /* 0x000fc800078e00ec */
[----:B----4-:R-:W-:Y:S02]  /*12b60*/  @!P1 IMAD.MOV.U32 R16, RZ, RZ, c[0x0][0x1a0] ;  /* 0x00006800ff109624 */ /* 0x010fe400078e00ff */
[----:B------:R-:W-:Y:S02]  /*12b70*/  @!P2 IMAD R6, R6, 0xa0, RZ ;  /* 0x000000a00606a824 */ /* 0x000fe400078e02ff */
[----:B------:R-:W-:Y:S01]  /*12b80*/  @!P1 IMAD.WIDE.U32 R16, R16, 0xc0, R236 ;  /* 0x000000c010109825 */ /* 0x000fe200078e00ec */
[----:B------:R-:W-:-:S04]  /*12b90*/  DEPBAR.LE SB0, 0x0 ;  /* 0x000080000000791a */ /* 0x000fc80000000000 */
[----:B------:R-:W-:Y:S01]  /*12ba0*/  BAR.SYNC.DEFER_BLOCKING 0x0 ;  /* 0x0000000000007b1d */ /* 0x000fe20000010000 */
[----:B------:R-:W-:Y:S02]  /*12bb0*/  @!P2 IMAD.IADD R19, R19, 0x1, R6 ;  /* 0x000000011313a824 */ /* 0x000fe400078e0206 */
[----:B------:R-:W-:-:S03]  /*12bc0*/  IMAD.IADD R6, R3, 0x1, R134 ;  /* 0x0000000103067824 */ /* 0x000fc600078e0286 */
[----:B------:R-:W-:Y:S04]  /*12bd0*/  @P0 STS.128 [R229+0xc000], RZ ;  /* 0x00c000ffe5000388 */ /* 0x000fe80000000c00 */
[----:B------:R-:W-:Y:S04]  /*12be0*/  @P0 STS.128 [R229+0x10000], RZ ;  /* 0x010000ffe5000388 */ /* 0x000fe80000000c00 */
[----:B------:R-:W-:Y:S01]  /*12bf0*/  @!PT LDS RZ, [RZ] ;  /* 0x00000000fffff984 */ /* 0x000fe20000000800 */
[----:B------:R-:W-:Y:S01]  /*12c00*/  @!PT LDS RZ, [RZ] ;  /* 0x00000000fffff984 */ /* 0x000fe20000000800 */
[----:B------:R-:W-:Y:S01]  /*12c10*/  @!PT LDS RZ, [RZ] ;  /* 0x00000000fffff984 */ /* 0x000fe20000000800 */
[----:B------:R4:W-:Y:S04]  /*12c20*/  @!P0 LDGSTS.E.BYPASS.LTC128B.128 [R229+0xc000], [R236.64] ;  /* 0x0c000000ece58fae */ /* 0x0009e8000b901d46 */
[----:B------:R4:W-:Y:S01]  /*12c30*/  @!P0 LDGSTS.E.BYPASS.LTC128B.128 [R229+0x10000], [R236.64+0x80] ;  /* 0x10000080ece58fae */ /* 0x0009e2000b901d46 */
[----:B-----5:R-:W-:-:S03]  /*12c40*/  @!P5 LEA R20, P0, R2, R236, 0x6 ;  /* 0x000000ec0214d211 */ /* 0x020fc600078030ff */
[----:B------:R-:W-:Y:S01]  /*12c50*/  @P4 STS.128 [R229+0xc800], RZ ;  /* 0x00c800ffe5004388 */ /* 0x000fe20000000c00 */
[----:B------:R-:W-:Y:S02]  /*12c60*/  @!P5 LEA.HI.X R21, R2, R237, R4, 0x6, P0 ;  /* 0x000000ed0215d211 */ /* 0x000fe400000f3404 */
[----:B------:R-:W-:Y:S01]  /*12c70*/  SHF.R.S32.HI R2, RZ, 0x1f, R225 ;  /* 0x0000001fff027819 */ /* 0x000fe200000114e1 */
[----:B------:R-:W-:Y:S01]  /*12c80*/  @P4 STS.128 [R229+0x10800], RZ ;  /* 0x010800ffe5004388 */ /* 0x000fe20000000c00 */
[----:B------:R-:W-:Y:S02]  /*12c90*/  ISETP.GE.AND P0, PT, R0, R5, PT ;  /* 0x000000050000720c */ /* 0x000fe40003f06270 */
[----:B------:R-:W-:Y:S01]  /*12ca0*/  LEA.HI R2, R2, R225, RZ, 0x3 ;  /* 0x000000e102027211 */ /* 0x000fe200078f18ff */
[----:B------:R-:W-:Y:S01]  /*12cb0*/  @!PT LDS RZ, [RZ] ;  /* 0x00000000fffff984 */ /* 0x000fe20000000800 */
[----:B------:R-:W-:Y:S01]  /*12cc0*/  @!PT LDS RZ, [RZ] ;  /* 0x00000000fffff984 */ /* 0x000fe20000000800 */
[----:B------:R-:W-:Y:S01]  /*12cd0*/  @!PT LDS RZ, [RZ] ;  /* 0x00000000fffff984 */ /* 0x000fe20000000800 */
[----:B------:R5:W-:Y:S03]  /*12ce0*/  @!P4 LDGSTS.E.BYPASS.LTC128B.128 [R229+0xc800], [R10.64] ;  /* 0x0c8000000ae5cfae */ /* 0x000be6000b901d46 */
[----:B------:R-:W-:Y:S01]  /*12cf0*/  LOP3.LUT R0, R2, 0xfffffff8, RZ, 0xc0, !PT ;  /* 0xfffffff802007812 */ /* 0x000fe200078ec0ff */
[----:B------:R5:W-:Y:S01]  /*12d00*/  @!P4 LDGSTS.E.BYPASS.LTC128B.128 [R229+0x10800], [R10.64+0x80] ;  /* 0x108000800ae5cfae */ /* 0x000be2000b901d46 */
[----:B------:R-:W-:Y:S01]  /*12d10*/  ISETP.GE.AND P4, PT, R8, R5, PT ;  /* 0x000000050800720c */ /* 0x000fe20003f86270 */
[----:B------:R-:W-:Y:S01]  /*12d20*/  IMAD.SHL.U32 R125, R2, 0x40, RZ ;  /* 0x00000040027d7824 */ /* 0x000fe200078e00ff */
[----:B------:R-:W-:Y:S01]  /*12d30*/  LEA.HI R8, R223, R223, RZ, 0x1 ;  /* 0x000000dfdf087211 */ /* 0x000fe200078f08ff */
[----:B------:R-:W-:Y:S01]  /*12d40*/  @P5 STS.128 [R229+0xd000], RZ ;  /* 0x00d000ffe5005388 */ /* 0x000fe20000000c00 */
[----:B------:R-:W-:-:S02]  /*12d50*/  IMAD.IADD R0, R225, 0x1, -R0 ;  /* 0x00000001e1007824 */ /* 0x000fc400078e0a00 */
[----:B------:R-:W-:Y:S01]  /*12d60*/  LOP3.LUT R8, R8, 0xfffffffe, RZ, 0xc0, !PT ;  /* 0xfffffffe08087812 */ /* 0x000fe200078ec0ff */
[----:B------:R-:W-:Y:S01]  /*12d70*/  @P5 STS.128 [R229+0x11000], RZ ;  /* 0x011000ffe5005388 */ /* 0x000fe20000000c00 */
[----:B-1----:R-:W-:Y:S01]  /*12d80*/  @!P0 IMAD.MOV.U32 R14, RZ, RZ, c[0x0][0x1a0] ;  /* 0x00006800ff0e8624 */ /* 0x002fe200078e00ff */
[----:B------:R-:W-:Y:S01]  /*12d90*/  LOP3.LUT R125, R125, 0xfffffe00, RZ, 0xc0, !PT ;  /* 0xfffffe007d7d7812 */ /* 0x000fe200078ec0ff */
[----:B------:R-:W-:Y:S01]  /*12da0*/  IMAD.SHL.U32 R7, R0, 0x40, RZ ;  /* 0x0000004000077824 */ /* 0x000fe200078e00ff */
[----:B------:R-:W-:Y:S01]  /*12db0*/  @!PT LDS RZ, [RZ] ;  /* 0x00000000fffff984 */ /* 0x000fe20000000800 */
[----:B------:R-:W-:Y:S01]  /*12dc0*/  @!PT LDS RZ, [RZ] ;  /* 0x00000000fffff984 */ /* 0x000fe20000000800 */
[----:B------:R-:W-:Y:S01]  /*12dd0*/  @!PT LDS RZ, [RZ] ;  /* 0x00000000fffff984 */ /* 0x000fe20000000800 */
[----:B------:R2:W-:Y:S01]  /*12de0*/  @!P5 LDGSTS.E.BYPASS.LTC128B.128 [R229+0xd000], [R20.64] ;  /* 0x0d00000014e5dfae */ /* 0x0005e2000b901d46 */
[----:B------:R-:W-:Y:S02]  /*12df0*/  IMAD.IADD R8, R223, 0x1, -R8 ;  /* 0x00000001df087824 */ /* 0x000fe400078e0a08 */
[----:B------:R-:W-:Y:S01]  /*12e00*/  @!P4 IMAD.MOV.U32 R5, RZ, RZ, c[0x0][0x1a0] ;  /* 0x00006800ff05c624 */ /* 0x000fe200078e00ff */
[----:B------:R2:W-:Y:S01]  /*12e10*/  @!P5 LDGSTS.E.BYPASS.LTC128B.128 [R229+0x11000], [R20.64+0x80] ;  /* 0x1100008014e5dfae */ /* 0x0005e2000b901d46 */
[----:B------:R-:W-:Y:S01]  /*12e20*/  @!P4 IMAD.MOV.U32 R4, RZ, RZ, c[0x0][0x1a4] ;  /* 0x00006900ff04c624 */ /* 0x000fe200078e00ff */
[----:B------:R-:W-:Y:S01]  /*12e30*/  LOP3.LUT R7, R7, 0x1c0, RZ, 0xc0, !PT ;  /* 0x000001c007077812 */ /* 0x000fe200078ec0ff */
[----:B------:R-:W-:Y:S01]  /*12e40*/  IMAD R221, R8, 0x200, R221 ;  /* 0x0000020008dd7824 */ /* 0x000fe200078e02dd */
[----:B------:R-:W-:Y:S01]  /*12e50*/  @P3 STS.128 [R229+0xd800], RZ ;  /* 0x00d800ffe5003388 */ /* 0x000fe20000000c00 */
[----:B------:R-:W-:-:S03]  /*12e60*/  @!P0 IMAD.WIDE.U32 R14, R14, 0xe0, R236 ;  /* 0x000000e00e0e8825 */ /* 0x000fc600078e00ec */
[----:B------:R-:W-:Y:S01]  /*12e70*/  @P3 STS.128 [R229+0x11800], RZ ;  /* 0x011800ffe5003388 */ /* 0x000fe20000000c00 */
[----:B------:R-:W-:Y:S01]  /*12e80*/  IMAD.SHL.U32 R8, R8, 0x8, RZ ;  /* 0x0000000808087824 */ /* 0x000fe200078e00ff */
[----:B-----5:R-:W-:Y:S02]  /*12e90*/  @!P4 LEA R10, P5, R5, R236, 0x7 ;  /* 0x000000ec050ac211 */ /* 0x020fe400078a38ff */
[----:B------:R-:W-:Y:S01]  /*12ea0*/  @!PT LDS RZ, [RZ] ;  /* 0x00000000fffff984 */ /* 0x000fe20000000800 */
[----:B------:R-:W-:Y:S01]  /*12eb0*/  @!PT LDS RZ, [RZ] ;  /* 0x00000000fffff984 */ /* 0x000fe20000000800 */
[----:B------:R-:W-:Y:S01]  /*12ec0*/  @!PT LDS RZ, [RZ] ;  /* 0x00000000fffff984 */ /* 0x000fe20000000800 */
[----:B------:R1:W-:Y:S01]  /*12ed0*/  @!P3 LDGSTS.E.BYPASS.LTC128B.128 [R229+0xd800], [R12.64] ;  /* 0x0d8000000ce5bfae */ /* 0x0003e2000b901d46 */
[----:B------:R-:W-:Y:S01]  /*12ee0*/  IMAD.SHL.U32 R221, R221, 0x2, RZ ;  /* 0x00000002dddd7824 */ /* 0x000fe200078e00ff */
[----:B------:R-:W-:Y:S01]  /*12ef0*/  @!P4 LEA.HI.X R11, R5, R237, R4, 0x7, P5 ;  /* 0x000000ed050bc211 */ /* 0x000fe200028f3c04 */
[----:B------:R-:W-:Y:S01]  /*12f00*/  @!P0 IMAD.MOV.U32 R4, RZ, RZ, c[0x0][0x1a4] ;  /* 0x00006900ff048624 */ /* 0x000fe200078e00ff */
[----:B------:R1:W-:Y:S01]  /*12f10*/  @!P3 LDGSTS.E.BYPASS.LTC128B.128 [R229+0x11800], [R12.64+0x80] ;  /* 0x118000800ce5bfae */ /* 0x0003e2000b901d46 */
[----:B------:R-:W-:Y:S01]  /*12f20*/  @!P1 IMAD.MOV.U32 R5, RZ, RZ, c[0x0][0x1a4] ;  /* 0x00006900ff059624 */ /* 0x000fe200078e00ff */
[----:B------:R-:W-:Y:S01]  /*12f30*/  IADD3 R219, R221, 0x4020, RZ ;  /* 0x00004020dddb7810 */ /* 0x000fe20007ffe0ff */
[----:B------:R-:W-:Y:S01]  /*12f40*/  @!P0 IMAD R4, R4, 0xe0, RZ ;  /* 0x000000e004048824 */ /* 0x000fe200078e02ff */
[----:B------:R-:W-:Y:S01]  /*12f50*/  @P4 STS.128 [R229+0xe000], RZ ;  /* 0x00e000ffe5004388 */ /* 0x000fe20000000c00 */
[----:B------:R-:W-:-:S02]  /*12f60*/  @!P1 IMAD R5, R5, 0xc0, RZ ;  /* 0x000000c005059824 */ /* 0x000fc400078e02ff */
[----:B------:R-:W-:Y:S01]  /*12f70*/  @!P0 IMAD.IADD R9, R15, 0x1, R4 ;  /* 0x000000010f098824 */ /* 0x000fe200078e0204 */
[----:B------:R-:W-:Y:S01]  /*12f80*/  LOP3.LUT R4, R7, 0x8, R8, 0xf8, !PT ;  /* 0x0000000807047812 */ /* 0x000fe200078ef808 */
[----:B------:R-:W-:Y:S01]  /*12f90*/  @!P1 IMAD.IADD R17, R17, 0x1, R5 ;  /* 0x0000000111119824 */ /* 0x000fe200078e0205 */
[----:B------:R-:W-:Y:S01]  /*12fa0*/  SHF.R.U32.HI R7, RZ, 0x3, R7 ;  /* 0x00000003ff077819 */ /* 0x000fe20000011607 */
[----:B------:R-:W-:Y:S01]  /*12fb0*/  IMAD R5, R56, 0x400, R125 ;  /* 0x0000040038057824 */ /* 0x000fe200078e027d */
[----:B------:R-:W-:Y:S01]  /*12fc0*/  @P4 STS.128 [R229+0x12000], RZ ;  /* 0x012000ffe5004388 */ /* 0x000fe20000000c00 */
[----:B------:R-:W-:Y:S01]  /*12fd0*/  @!P0 IMAD.MOV.U32 R8, RZ, RZ, R14 ;  /* 0x000000ffff088224 */ /* 0x000fe200078e000e */
[----:B------:R-:W-:Y:S01]  /*12fe0*/  LOP3.LUT R4, R4, R7, RZ, 0x3c, !PT ;  /* 0x0000000704047212 */ /* 0x000fe200078e3cff */
[----:B------:R-:W-:Y:S01]  /*12ff0*/  IMAD.MOV.U32 R7, RZ, RZ, 0x10 ;  /* 0x00000010ff077424 */ /* 0x000fe200078e00ff */
[----:B------:R-:W-:Y:S01]  /*13000*/  @!PT LDS RZ, [RZ] ;  /* 0x00000000fffff984 */ /* 0x000fe20000000800 */
[----:B------:R-:W-:Y:S01]  /*13010*/  @!PT LDS RZ, [RZ] ;  /* 0x00000000fffff984 */ /* 0x000fe20000000800 */
[----:B------:R-:W-:Y:S01]  /*13020*/  @!PT LDS RZ, [RZ] ;  /* 0x00000000fffff984 */ /* 0x000fe20000000800 */
[----:B------:R5:W-:Y:S03]  /*13030*/  @!P4 LDGSTS.E.BYPASS.LTC128B.128 [R229+0xe000], [R10.64] ;  /* 0x0e0000000ae5cfae */ /* 0x000be6000b901d46 */
[----:B------:R-:W-:Y:S01]  /*13040*/  IMAD.IADD R222, R4, 0x1, R5 ;  /* 0x0000000104de7824 */ /* 0x000fe200078e0205 */
[----:B------:R5:W-:Y:S01]  /*13050*/  @!P4 LDGSTS.E.BYPASS.LTC128B.128 [R229+0x12000], [R10.64+0x80] ;  /* 0x120000800ae5cfae */ /* 0x000be2000b901d46 */
[----:B------:R-:W-:-:S02]  /*13060*/  IMAD.MOV.U32 R5, RZ, RZ, 0x20 ;  /* 0x00000020ff057424 */ /* 0x000fc400078e00ff */
[----:B------:R-:W-:Y:S01]  /*13070*/  IMAD.SHL.U32 R222, R222, 0x2, RZ ;  /* 0x00000002dede7824 */ /* 0x000fe200078e00ff */
        /* <DEDUP_REMOVED lines=14> */
[----:B------:R-:W-:-:S02]  /*13160*/  R2P PR, R0, 0x6 ;  /* 0x0000000600007804 */ /* 0x000fc40000000000 */
[----:B------:R-:W-:Y:S01]  /*13170*/  IADD3 R0, R221, 0x4000, RZ ;  /* 0x00004000dd007810 */ /* 0x000fe20007ffe0ff */
[----:B------:R-:W-:Y:S02]  /*13180*/  @P0 STS.128 [R229+0xf800], RZ ;  /* 0x00f800ffe5000388 */ /* 0x000fe40000000c00 */
[----:B------:R-:W-:Y:S02]  /*13190*/  SEL R7, R7, 0xfffffff0, !P1 ;  /* 0xfffffff007077807 */ /* 0x000fe40004800000 */
[----:B------:R-:W-:Y:S01]  /*131a0*/  @P0 STS.128 [R229+0x13800], RZ ;  /* 0x013800ffe5000388 */ /* 0x000fe20000000c00 */
[----:B------:R-:W-:Y:S02]  /*131b0*/  SEL R5, R5, 0xffffffe0, !P2 ;  /* 0xffffffe005057807 */ /* 0x000fe40005000000 */
[----:B------:R-:W-:Y:S01]  /*131c0*/  R2P PR, R60, 0x6 ;  /* 0x000000063c007804 */ /* 0x000fe20000000000 */
[----:B------:R-:W-:Y:S01]  /*131d0*/  @!PT LDS RZ, [RZ] ;  /* 0x00000000fffff984 */ /* 0x000fe20000000800 */
[----:B------:R-:W-:Y:S01]  /*131e0*/  @!PT LDS RZ, [RZ] ;  /* 0x00000000fffff984 */ /* 0x000fe20000000800 */
[----:B------:R-:W-:Y:S01]  /*131f0*/  @!PT LDS RZ, [RZ] ;  /* 0x00000000fffff984 */ /* 0x000fe20000000800 */
[----:B------:R5:W-:Y:S01]  /*13200*/  @!P0 LDGSTS.E.BYPASS.LTC128B.128 [R229+0xf800], [R8.64] ;  /* 0x0f80000008e58fae */ /* 0x000be2000b901d46 */
[----:B------:R-:W-:-:S02]  /*13210*/  IMAD R220, R7, 0x2, R222 ;  /* 0x0000000207dc7824 */ /* 0x000fc400078e02de */
[C---:B------:R-:W-:Y:S01]  /*13220*/  IMAD R218, R5.reuse, 0x2, R222 ;  /* 0x0000000205da7824 */ /* 0x040fe200078e02de */
[----:B------:R5:W-:Y:S01]  /*13230*/  @!P0 LDGSTS.E.BYPASS.LTC128B.128 [R229+0x13800], [R8.64+0x80] ;  /* 0x1380008008e58fae */ /* 0x000be2000b901d46 */
[----:B------:R-:W-:-:S03]  /*13240*/  IMAD R217, R5, 0x2, R220 ;  /* 0x0000000205d97824 */ /* 0x000fc600078e02dc */
[----:B-1----:R-:W-:Y:S04]  /*13250*/  LDSM.16.M88.4 R12, [R222] ;  /* 0x00000000de0c783b */ /* 0x002fe80000000200 */
[----:B------:R-:W1:Y:S01]  /*13260*/  LDSM.16.M88.4 R84, [R221+0x4800] ;  /* 0x00480000dd54783b */ /* 0x000e620000000200 */
[----:B------:R-:W-:Y:S01]  /*13270*/  @P1 IADD3 R219, R0, -0x20, RZ ;  /* 0xffffffe000db1810 */ /* 0x000fe20007ffe0ff */
[----:B------:R-:W-:Y:S02]  /*13280*/  IMAD.MOV.U32 R0, RZ, RZ, 0x40 ;  /* 0x00000040ff007424 */ /* 0x000fe400078e00ff */
[----:B------:R-:W3:Y:S01]  /*13290*/  LDSM.16.M88.4 R92, [R221+0x4000] ;  /* 0x00400000dd5c783b */ /* 0x000ee20000000200 */
[C---:B------:R-:W-:Y:S02]  /*132a0*/  IADD3 R211, R219.reuse, 0x800, RZ ;  /* 0x00000800dbd37810 */ /* 0x040fe40007ffe0ff */
[----:B------:R-:W-:Y:S01]  /*132b0*/  SEL R0, R0, 0xffffffc0, !P2 ;  /* 0xffffffc000007807 */ /* 0x000fe20005000000 */
[----:B------:R-:W3:Y:S01]  /*132c0*/  LDSM.16.M88.4 R76, [R221+0x5000] ;  /* 0x00500000dd4c783b */ /* 0x000ee20000000200 */
[----:B------:R-:W-:-:S02]  /*132d0*/  IADD3 R210, R219, 0x1000, RZ ;  /* 0x00001000dbd27810 */ /* 0x000fc40007ffe0ff */
[----:B------:R-:W-:Y:S01]  /*132e0*/  IADD3 R209, R219, 0x1800, RZ ;  /* 0x00001800dbd17810 */ /* 0x000fe20007ffe0ff */
[----:B------:R-:W3:Y:S01]  /*132f0*/  LDSM.16.M88.4 R68, [R221+0x5800] ;  /* 0x00580000dd44783b */ /* 0x000ee20000000200 */
[----:B------:R-:W-:Y:S01]  /*13300*/  IMAD.IADD R215, R221, 0x1, R0 ;  /* 0x00000001ddd77824 */ /* 0x000fe200078e0200 */
[C---:B------:R-:W-:Y:S01]  /*13310*/  IADD3 R208, R219.reuse, 0x2000, RZ ;  /* 0x00002000dbd07810 */ /* 0x040fe20007ffe0ff */
[----:B------:R-:W-:Y:S01]  /*13320*/  IMAD.IADD R204, R0, 0x1, R219 ;  /* 0x0000000100cc7824 */ /* 0x000fe200078e02db */
[----:B------:R-:W3:Y:S01]  /*13330*/  LDSM.16.M88.4 R60, [R221+0x6000] ;  /* 0x00600000dd3c783b */ /* 0x000ee20000000200 */
[----:B------:R-:W-:Y:S02]  /*13340*/  SHF.R.S32.HI R0, RZ, 0x1f, R57 ;  /* 0x0000001fff007819 */ /* 0x000fe40000011439 */
[----:B------:R-:W-:Y:S01]  /*13350*/  IADD3 R207, R219, 0x2800, RZ ;  /* 0x00002800dbcf7810 */ /* 0x000fe20007ffe0ff */
[----:B------:R-:W4:Y:S01]  /*13360*/  LDSM.16.M88.4 R44, [R221+0x6800] ;  /* 0x00680000dd2c783b */ /* 0x000f220000000200 */
[----:B------:R-:W-:-:S02]  /*13370*/  LEA.HI R0, R0, R57, RZ, 0x2 ;  /* 0x0000003900007211 */ /* 0x000fc400078f10ff */
[C---:B------:R-:W-:Y:S01]  /*13380*/  IADD3 R206, R219.reuse, 0x3000, RZ ;  /* 0x00003000dbce7810 */ /* 0x040fe20007ffe0ff */
[----:B------:R-:W4:Y:S01]  /*13390*/  LDSM.16.M88.4 R36, [R221+0x7000] ;  /* 0x00700000dd24783b */ /* 0x000f220000000200 */
[----:B------:R-:W-:Y:S02]  /*133a0*/  SHF.R.S32.HI R234, RZ, 0x2, R0 ;  /* 0x00000002ffea7819 */ /* 0x000fe40000011400 */
[----:B------:R-:W-:Y:S01]  /*133b0*/  LOP3.LUT R0, R4, R125, RZ, 0xfc, !PT ;  /* 0x0000007d04007212 */ /* 0x000fe200078efcff */
[----:B--2---:R-:W2:Y:S01]  /*133c0*/  LDSM.16.M88.4 R20, [R221+0x7800] ;  /* 0x00780000dd14783b */ /* 0x004ea20000000200 */
[----:B------:R-:W-:Y:S02]  /*133d0*/  IADD3 R4, R6, 0x8, RZ ;  /* 0x0000000806047810 */ /* 0x000fe40007ffe0ff */
[C---:B------:R-:W-:Y:S01]  /*133e0*/  IADD3 R205, R219.reuse, 0x3800, RZ ;  /* 0x00003800dbcd7810 */ /* 0x040fe20007ffe0ff */
[----:B------:R-:W-:Y:S01]  /*133f0*/  LDSM.16.M88.4 R104, [R220] ;  /* 0x00000000dc68783b */ /* 0x000fe20000000200 */
[----:B------:R-:W-:-:S02]  /*13400*/  IADD3 R203, R219, 0x4000, RZ ;  /* 0x00004000dbcb7810 */ /* 0x000fc40007ffe0ff */
[C---:B------:R-:W-:Y:S01]  /*13410*/  IADD3 R202, R219.reuse, 0x4800, RZ ;  /* 0x00004800dbca7810 */ /* 0x040fe20007ffe0ff */
[----:B-----5:R-:W5:Y:S01]  /*13420*/  LDSM.16.M88.4 R8, [R219+0x800] ;  /* 0x00080000db08783b */ /* 0x020f620000000200 */
[C---:B------:R-:W-:Y:S02]  /*13430*/  IADD3 R201, R219.reuse, 0x5000, RZ ;  /* 0x00005000dbc97810 */ /* 0x040fe40007ffe0ff */
[C---:B------:R-:W-:Y:S01]  /*13440*/  IADD3 R200, R219.reuse, 0x5800, RZ ;  /* 0x00005800dbc87810 */ /* 0x040fe20007ffe0ff */
[----:B-1----:R-:W-:Y:S01]  /*13450*/  HMMA.16816.F32 R88, R12, R84, RZ ;  /* 0x000000540c58723c */ /* 0x002fe200000018ff */
[----:B------:R-:W1:Y:S01]  /*13460*/  LDSM.16.M88.4 R16, [R219] ;  /* 0x00000000db10783b */ /* 0x000e620000000200 */
[C---:B------:R-:W-:Y:S02]  /*13470*/  IADD3 R199, R219.reuse, 0x6000, RZ ;  /* 0x00006000dbc77810 */ /* 0x040fe40007ffe0ff */
[C---:B------:R-:W-:Y:S01]  /*13480*/  IADD3 R198, R219.reuse, 0x6800, RZ ;  /* 0x00006800dbc67810 */ /* 0x040fe20007ffe0ff */
[----:B------:R-:W1:Y:S01]  /*13490*/  LDSM.16.M88.4 R120, [R219+0x1000] ;  /* 0x00100000db78783b */ /* 0x000e620000000200 */
[----:B------:R-:W-:-:S02]  /*134a0*/  IADD3 R197, R219, 0x7000, RZ ;  /* 0x00007000dbc57810 */ /* 0x000fc40007ffe0ff */
[----:B------:R-:W-:Y:S01]  /*134b0*/  HMMA.16816.F32 R84, R12, R86, RZ ;  /* 0x000000560c54723c */ /* 0x000fe200000018ff */
[----:B------:R-:W1:Y:S01]  /*134c0*/  LDSM.16.M88.4 R28, [R219+0x2800] ;  /* 0x00280000db1c783b */ /* 0x000e620000000200 */
[----:B------:R-:W-:-:S03]  /*134d0*/  IADD3 R196, R219, 0x7800, RZ ;  /* 0x00007800dbc47810 */ /* 0x000fc60007ffe0ff */
[----:B------:R-:W-:Y:S03]  /*134e0*/  LDSM.16.M88.4 R96, [R218] ;  /* 0x00000000da60783b */ /* 0x000fe60000000200 */
[C---:B---3--:R-:W-:Y:S01]  /*134f0*/  HMMA.16816.F32 R24, R12.reuse, R92, RZ ;  /* 0x0000005c0c18723c */ /* 0x048fe200000018ff */
        /* <DEDUP_REMOVED lines=10> */
[C---:B----4-:R-:W-:Y:S08]  /*135a0*/  HMMA.16816.F32 R48, R12.reuse, R44, RZ ;  /* 0x0000002c0c30723c */ /* 0x050ff000000018ff */
[C---:B------:R-:W-:Y:S08]  /*135b0*/  HMMA.16816.F32 R40, R12.reuse, R36, RZ ;  /* 0x000000240c28723c */ /* 0x040ff000000018ff */
[C---:B------:R-:W-:Y:S08]  /*135c0*/  HMMA.16816.F32 R68, R12.reuse, R70, RZ ;  /* 0x000000460c44723c */ /* 0x040ff000000018ff */
[C---:B------:R-:W-:Y:S08]  /*135d0*/  HMMA.16816.F32 R60, R12.reuse, R62, RZ ;  /* 0x0000003e0c3c723c */ /* 0x040ff000000018ff */
[C---:B------:R-:W-:Y:S08]  /*135e0*/  HMMA.16816.F32 R44, R12.reuse, R46, RZ ;  /* 0x0000002e0c2c723c */ /* 0x040ff000000018ff */
[C---:B------:R-:W-:Y:S08]  /*135f0*/  HMMA.16816.F32 R36, R12.reuse, R38, RZ ;  /* 0x000000260c24723c */ /* 0x040ff000000018ff */
[C---:B--2---:R-:W-:Y:S08]  /*13600*/  HMMA.16816.F32 R32, R12.reuse, R20, RZ ;  /* 0x000000140c20723c */ /* 0x044ff000000018ff */
[----:B------:R-:W-:Y:S01]  /*13610*/  HMMA.16816.F32 R12, R12, R22, RZ ;  /* 0x000000160c0c723c */ /* 0x000fe200000018ff */
[----:B------:R-:W2:Y:S07]  /*13620*/  LDSM.16.M88.4 R20, [R219+0x3000] ;  /* 0x00300000db14783b */ /* 0x000eae0000000200 */
[C---:B-----5:R-:W-:Y:S08]  /*13630*/  HMMA.16816.F32 R88, R104.reuse, R8, R88 ;  /* 0x000000086858723c */ /* 0x060ff00000001858 */
        /* <DEDUP_REMOVED lines=10> */
[----:B------:R-:W4:Y:S07]  /*136e0*/  LDSM.16.M88.4 R28, [R215+0x5800] ;  /* 0x00580000d71c783b */ /* 0x000f2e0000000200 */
[C---:B--2---:R-:W-:Y:S08]  /*136f0*/  HMMA.16816.F32 R40, R104.reuse, R20, R40 ;  /* 0x000000146828723c */ /* 0x044ff00000001828 */
[----:B------:R-:W-:Y:S01]  /*13700*/  HMMA.16816.F32 R36, R104, R22, R36 ;  /* 0x000000166824723c */ /* 0x000fe20000001824 */
[----:B------:R-:W2:Y:S07]  /*13710*/  LDSM.16.M88.4 R20, [R215+0x6000] ;  /* 0x00600000d714783b */ /* 0x000eae0000000200 */
[C---:B---3--:R-:W-:Y:S08]  /*13720*/  HMMA.16816.F32 R80, R96.reuse, R8, R80 ;  /* 0x000000086050723c */ /* 0x048ff00000001850 */
[----:B------:R-:W-:Y:S01]  /*13730*/  HMMA.16816.F32 R76, R96, R10, R76 ;  /* 0x0000000a604c723c */ /* 0x000fe2000000184c */
[----:B------:R-:W3:Y:S07]  /*13740*/  LDSM.16.M88.4 R8, [R215+0x7000] ;  /* 0x00700000d708783b */ /* 0x000eee0000000200 */
        /* <DEDUP_REMOVED lines=11> */
[----:B------:R-:W-:Y:S04]  /*13800*/  LDSM.16.M88.4 R108, [R217] ;  /* 0x00000000d96c783b */ /* 0x000fe80000000200 */
[----:B------:R-:W-:Y:S03]  /*13810*/  LDSM.16.M88.4 R104, [R221+0x8800] ;  /* 0x00880000dd68783b */ /* 0x000fe60000000200 */
[C---:B----4-:R-:W-:Y:S08]  /*13820*/  HMMA.16816.F32 R72, R96.reuse, R28, R72 ;  /* 0x0000001c6048723c */ /* 0x050ff00000001848 */
        /* <DEDUP_REMOVED lines=11> */
[C---:B-1----:R-:W-:Y:S08]  /*138e0*/  HMMA.16816.F32 R48, R96.reuse, R16, R48 ;  /* 0x000000106030723c */ /* 0x042ff00000001830 */
[----:B------:R-:W-:Y:S01]  /*138f0*/  HMMA.16816.F32 R44, R96, R18, R44 ;  /* 0x00000012602c723c */ /* 0x000fe2000000182c */
[----:B------:R-:W1:Y:S07]  /*13900*/  LDSM.16.M88.4 R16, [R204+0x1000] ;  /* 0x00100000cc10783b */ /* 0x000e6e0000000200 */
[C---:B----4-:R-:W-:Y:S08]  /*13910*/  HMMA.16816.F32 R24, R108.reuse, R28, R24 ;  /* 0x0000001c6c18723c */ /* 0x050ff00000001818 */
        /* <DEDUP_REMOVED lines=8> */
[C---:B-----5:R-:W-:Y:S08]  /*139a0*/  HMMA.16816.F32 R32, R96.reuse, R100, R32 ;  /* 0x000000646020723c */ /* 0x060ff00000001820 */
[----:B------:R-:W-:Y:S01]  /*139b0*/  HMMA.16816.F32 R12, R96, R102, R12 ;  /* 0x00000066600c723c */ /* 0x000fe2000000180c */
[----:B------:R-:W4:Y:S04]  /*139c0*/  LDSM.16.M88.4 R100, [R204+0x2800] ;  /* 0x00280000cc64783b */ /* 0x000f280000000200 */
[----:B------:R-:W5:Y:S03]  /*139d0*/  LDSM.16.M88.4 R96, [R221+0x8000] ;  /* 0x00800000dd60783b */ /* 0x000f660000000200 */
[C---:B-1----:R-:W-:Y:S08]  /*139e0*/  HMMA.16816.F32 R80, R108.reuse, R16, R80 ;  /* 0x000000106c50723c */ /* 0x042ff00000001850 */
[C---:B------:R-:W-:Y:S01]  /*139f0*/  HMMA.16816.F32 R76, R108.reuse, R18, R76 ;  /* 0x000000126c4c723c */ /* 0x040fe2000000184c */
[----:B------:R-:W1:Y:S07]  /*13a00*/  LDSM.16.M88.4 R16, [R221+0xa000] ;  /* 0x00a00000dd10783b */ /* 0x000e6e0000000200 */
[C---:B------:R-:W-:Y:S08]  /*13a10*/  HMMA.16816.F32 R64, R108.reuse, R120, R64 ;  /* 0x000000786c40723c */ /* 0x040ff00000001840 */
[----:B------:R-:W-:Y:S01]  /*13a20*/  HMMA.16816.F32 R60, R108, R122, R60 ;  /* 0x0000007a6c3c723c */ /* 0x000fe2000000183c */
[----:B------:R-:W-:Y:S07]  /*13a30*/  LDSM.16.M88.4 R120, [R215+0x8000] ;  /* 0x00800000d778783b */ /* 0x000fee0000000200 */
[C---:B--2---:R-:W-:Y:S08]  /*13a40*/  HMMA.16816.F32 R80, R28.reuse, R20, R80 ;  /* 0x000000141c50723c */ /* 0x044ff00000001850 */
[C---:B------:R-:W-:Y:S01]  /*13a50*/  HMMA.16816.F32 R76, R28.reuse, R22, R76 ;  /* 0x000000161c4c723c */ /* 0x040fe2000000184c */
[----:B------:R-:W-:Y:S07]  /*13a60*/  LDSM.16.M88.4 R20, [R219+0x4000] ;  /* 0x00400000db14783b */ /* 0x000fee0000000200 */
[C---:B---3--:R-:W-:Y:S08]  /*13a70*/  HMMA.16816.F32 R72, R28.reuse, R8, R72 ;  /* 0x000000081c48723c */ /* 0x048ff00000001848 */
[----:B------:R-:W-:Y:S01]  /*13a80*/  HMMA.16816.F32 R68, R28, R10, R68 ;  /* 0x0000000a1c44723c */ /* 0x000fe20000001844 */
[----:B------:R-:W2:Y:S07]  /*13a90*/  LDSM.16.M88.4 R8, [R220+0x2000] ;  /* 0x00200000dc08783b */ /* 0x000eae0000000200 */
[C---:B----4-:R-:W-:Y:S08]  /*13aa0*/  HMMA.16816.F32 R48, R108.reuse, R100, R48 ;  /* 0x000000646c30723c */ /* 0x050ff00000001830 */
[C---:B------:R-:W-:Y:S01]  /*13ab0*/  HMMA.16816.F32 R44, R108.reuse, R102, R44 ;  /* 0x000000666c2c723c */ /* 0x040fe2000000182c */
[----:B------:R-:W3:Y:S07]  /*13ac0*/  LDSM.16.M88.4 R100, [R221+0xa800] ;  /* 0x00a80000dd64783b */ /* 0x000eee0000000200 */
[C---:B------:R-:W-:Y:S08]  /*13ad0*/  HMMA.16816.F32 R32, R108.reuse, R112, R32 ;  /* 0x000000706c20723c */ /* 0x040ff00000001820 */
[----:B------:R-:W-:Y:S01]  /*13ae0*/  HMMA.16816.F32 R12, R108, R114, R12 ;  /* 0x000000726c0c723c */ /* 0x000fe2000000180c */
[----:B------:R-:W-:Y:S07]  /*13af0*/  LDSM.16.M88.4 R112, [R221+0xb800] ;  /* 0x00b80000dd70783b */ /* 0x000fee0000000200 */
[C---:B-----5:R-:W-:Y:S08]  /*13b00*/  HMMA.16816.F32 R24, R28.reuse, R96, R24 ;  /* 0x000000601c18723c */ /* 0x060ff00000001818 */
[----:B------:R-:W-:Y:S01]  /*13b10*/  HMMA.16816.F32 R92, R28, R98, R92 ;  /* 0x000000621c5c723c */ /* 0x000fe2000000185c */
[----:B------:R-:W4:Y:S07]  /*13b20*/  LDSM.16.M88.4 R96, [R221+0xb000] ;  /* 0x00b00000dd60783b */ /* 0x000f2e0000000200 */
[C---:B------:R-:W-:Y:S08]  /*13b30*/  HMMA.16816.F32 R40, R108.reuse, R116, R40 ;  /* 0x000000746c28723c */ /* 0x040ff00000001828 */
[----:B------:R-:W-:Y:S01]  /*13b40*/  HMMA.16816.F32 R36, R108, R118, R36 ;  /* 0x000000766c24723c */ /* 0x000fe20000001824 */
[----:B------:R-:W-:Y:S04]  /*13b50*/  LDSM.16.M88.4 R108, [R219+0x4800] ;  /* 0x00480000db6c783b */ /* 0x000fe80000000200 */
[----:B------:R-:W-:Y:S03]  /*13b60*/  LDSM.16.M88.4 R116, [R215+0x8800] ;  /* 0x00880000d774783b */ /* 0x000fe60000000200 */
[C---:B-1----:R-:W-:Y:S08]  /*13b70*/  HMMA.16816.F32 R64, R28.reuse, R16, R64 ;  /* 0x000000101c40723c */ /* 0x042ff00000001840 */
[----:B------:R-:W-:Y:S01]  /*13b80*/  HMMA.16816.F32 R60, R28, R18, R60 ;  /* 0x000000121c3c723c */ /* 0x000fe2000000183c */
[----:B------:R-:W1:Y:S07]  /*13b90*/  LDSM.16.M88.4 R16, [R219+0x5800] ;  /* 0x00580000db10783b */ /* 0x000e6e0000000200 */
[C---:B--2---:R-:W-:Y:S08]  /*13ba0*/  HMMA.16816.F32 R24, R8.reuse, R20, R24 ;  /* 0x000000140818723c */ /* 0x044ff00000001818 */
[----:B------:R-:W-:Y:S01]  /*13bb0*/  HMMA.16816.F32 R92, R8, R22, R92 ;  /* 0x00000016085c723c */ /* 0x000fe2000000185c */
[----:B------:R-:W2:Y:S07]  /*13bc0*/  LDSM.16.M88.4 R20, [R219+0x7800] ;  /* 0x00780000db14783b */ /* 0x000eae0000000200 */
[C---:B------:R-:W-:Y:S08]  /*13bd0*/  HMMA.16816.F32 R88, R28.reuse, R104, R88 ;  /* 0x000000681c58723c */ /* 0x040ff00000001858 */
[C---:B------:R-:W-:Y:S01]  /*13be0*/  HMMA.16816.F32 R84, R28.reuse, R106, R84 ;  /* 0x0000006a1c54723c */ /* 0x040fe20000001854 */
[----:B------:R-:W5:Y:S07]  /*13bf0*/  LDSM.16.M88.4 R104, [R219+0x5000] ;  /* 0x00500000db68783b */ /* 0x000f6e0000000200 */
        /* <DEDUP_REMOVED lines=30> */
[----:B------:R-:W-:Y:S04]  /*13de0*/  LDSM.16.M88.4 R8, [R217+0x2000] ;  /* 0x00200000d908783b */ /* 0x000fe80000000200 */
[----:B------:R-:W3:Y:S03]  /*13df0*/  LDSM.16.M88.4 R28, [R204+0x4000] ;  /* 0x00400000cc1c783b */ /* 0x000ee60000000200 */
[C---:B-1----:R-:W-:Y:S08]  /*13e00*/  HMMA.16816.F32 R24, R16.reuse, R120, R24 ;  /* 0x000000781018723c */ /* 0x042ff00000001818 */
[C---:B------:R-:W-:Y:S08]  /*13e10*/  HMMA.16816.F32 R92, R16.reuse, R122, R92 ;  /* 0x0000007a105c723c */ /* 0x040ff0000000185c */
[C---:B------:R-:W-:Y:S08]  /*13e20*/  HMMA.16816.F32 R80, R16.reuse, R112, R80 ;  /* 0x000000701050723c */ /* 0x040ff00000001850 */
[C---:B------:R-:W-:Y:S01]  /*13e30*/  HMMA.16816.F32 R76, R16.reuse, R114, R76 ;  /* 0x00000072104c723c */ /* 0x040fe2000000184c */
[----:B------:R-:W1:Y:S07]  /*13e40*/  LDSM.16.M88.4 R112, [R204+0x4800] ;  /* 0x00480000cc70783b */ /* 0x000e6e0000000200 */
[----:B--2---:R-:W-:Y:S07]  /*13e50*/  HMMA.16816.F32 R32, R16, R20, R32 ;  /* 0x000000141020723c */ /* 0x004fee0000001820 */
[----:B------:R-:W-:Y:S01]  /*13e60*/  IADD3 R21, R59, 0x1, R234 ;  /* 0x000000013b157810 */ /* 0x000fe20007ffe0ea */
[----:B---3--:R-:W-:Y:S01]  /*13e70*/  HMMA.16816.F32 R24, R8, R28, R24 ;  /* 0x0000001c0818723c */ /* 0x008fe20000001818 */
[----:B------:R-:W-:-:S02]  /*13e80*/  IADD3 R20, R6, 0x1, RZ ;  /* 0x0000000106147810 */ /* 0x000fc40007ffe0ff */
[----:B------:R-:W-:-:S04]  /*13e90*/  IADD3 R21, R58, R21, -R226 ;  /* 0x000000153a157210 */ /* 0x000fc80007ffe8e2 */
[----:B------:R-:W-:Y:S01]  /*13ea0*/  IADD3 R21, R21, c[0x0][0x2e8], RZ ;  /* 0x0000ba0015157a10 */ /* 0x000fe20007ffe0ff */
[----:B------:R-:W-:Y:S01]  /*13eb0*/  HMMA.16816.F32 R92, R8, R30, R92 ;  /* 0x0000001e085c723c */ /* 0x000fe2000000185c */
[----:B------:R-:W-:Y:S02]  /*13ec0*/  IADD3 R28, R6, 0x21, RZ ;  /* 0x00000021061c7810 */ /* 0x000fe40007ffe0ff */
[C---:B------:R-:W-:Y:S02]  /*13ed0*/  IADD3 R133, R21.reuse, 0x8, RZ ;  /* 0x0000000815857810 */ /* 0x040fe40007ffe0ff */
[-C--:B------:R-:W-:Y:S02]  /*13ee0*/  IMNMX R2, R21, R58.reuse, PT ;  /* 0x0000003a15027217 */ /* 0x080fe40003800200 */
[----:B------:R-:W-:Y:S01]  /*13ef0*/  IMNMX R133, R133, R58, PT ;  /* 0x0000003a85857217 */ /* 0x000fe20003800200 */
[----:B------:R-:W-:Y:S01]  /*13f00*/  HMMA.16816.F32 R40, R16, R96, R40 ;  /* 0x000000601028723c */ /* 0x000fe20000001828 */
[----:B------:R-:W-:-:S02]  /*13f10*/  ISETP.GE.AND P1, PT, R20, R2, PT ;  /* 0x000000021400720c */ /* 0x000fc40003f26270 */
[-C--:B------:R-:W-:Y:S02]  /*13f20*/  ISETP.GE.AND P0, PT, R20, R133.reuse, PT ;  /* 0x000000851400720c */ /* 0x080fe40003f06270 */
[----:B------:R-:W-:Y:S02]  /*13f30*/  IADD3 R20, R6, 0x9, RZ ;  /* 0x0000000906147810 */ /* 0x000fe40007ffe0ff */
[-C--:B------:R-:W-:Y:S01]  /*13f40*/  ISETP.GE.AND P2, PT, R4, R133.reuse, PT ;  /* 0x000000850400720c */ /* 0x080fe20003f46270 */
[----:B------:R-:W-:Y:S01]  /*13f50*/  HMMA.16816.F32 R36, R16, R98, R36 ;  /* 0x000000621024723c */ /* 0x000fe20000001824 */
[----:B------:R-:W2:Y:S01]  /*13f60*/  LDSM.16.M88.4 R96, [R204+0x5000] ;  /* 0x00500000cc60783b */ /* 0x000ea20000000200 */
[C---:B------:R-:W-:Y:S02]  /*13f70*/  ISETP.GE.AND P3, PT, R20.reuse, R2, PT ;  /* 0x000000021400720c */ /* 0x040fe40003f66270 */
[----:B------:R-:W-:Y:S02]  /*13f80*/  ISETP.GE.AND P4, PT, R20, R133, PT ;  /* 0x000000851400720c */ /* 0x000fe40003f86270 */
[----:B------:R-:W-:-:S02]  /*13f90*/  IADD3 R20, R6, 0x11, RZ ;  /* 0x0000001106147810 */ /* 0x000fc40007ffe0ff */
[----:B------:R-:W-:Y:S01]  /*13fa0*/  HMMA.16816.F32 R88, R16, R116, R88 ;  /* 0x000000741058723c */ /* 0x000fe20000001858 */
[----:B------:R-:W-:Y:S02]  /*13fb0*/  FSEL R94, R94, -INF , !P2 ;  /* 0xff8000005e5e7808 */ /* 0x000fe40005000000 */
[----:B------:R-:W-:Y:S02]  /*13fc0*/  ISETP.GE.AND P2, PT, R20, R133, PT ;  /* 0x000000851400720c */ /* 0x000fe40003f46270 */
[----:B------:R-:W-:-:S03]  /*13fd0*/  FSEL R93, R93, -INF , !P3 ;  /* 0xff8000005d5d7808 */ /* 0x000fc60005800000 */
[C---:B------:R-:W-:Y:S08]  /*13fe0*/  HMMA.16816.F32 R84, R16.reuse, R118, R84 ;  /* 0x000000761054723c */ /* 0x040ff00000001854 */
[C---:B------:R-:W-:Y:S08]  /*13ff0*/  HMMA.16816.F32 R72, R16.reuse, R108, R72 ;  /* 0x0000006c1048723c */ /* 0x040ff00000001848 */
[C---:B------:R-:W-:Y:S08]  /*14000*/  HMMA.16816.F32 R68, R16.reuse, R110, R68 ;  /* 0x0000006e1044723c */ /* 0x040ff00000001844 */
[C---:B------:R-:W-:Y:S08]  /*14010*/  HMMA.16816.F32 R64, R16.reuse, R104, R64 ;  /* 0x000000681040723c */ /* 0x040ff00000001840 */
[C---:B------:R-:W-:Y:S08]  /*14020*/  HMMA.16816.F32 R60, R16.reuse, R106, R60 ;  /* 0x0000006a103c723c */ /* 0x040ff0000000183c */
[C---:B------:R-:W-:Y:S07]  /*14030*/  HMMA.16816.F32 R48, R16.reuse, R100, R48 ;  /* 0x000000641030723c */ /* 0x040fee0000001830 */
[----:B------:R-:W-:Y:S01]  /*14040*/  P2R R100, PR, RZ, 0x1 ;  /* 0x00000001ff647803 */ /* 0x000fe20000000000 */
[----:B------:R-:W-:Y:S01]  /*14050*/  HMMA.16816.F32 R44, R16, R102, R44 ;  /* 0x00000066102c723c */ /* 0x000fe2000000182c */
[----:B------:R-:W-:-:S02]  /*14060*/  ISETP.GE.AND P0, PT, R4, R2, PT ;  /* 0x000000020400720c */ /* 0x000fc40003f06270 */
[----:B------:R-:W-:Y:S02]  /*14070*/  IADD3 R4, R6, 0x10, RZ ;  /* 0x0000001006047810 */ /* 0x000fe40007ffe0ff */
[----:B------:R-:W-:Y:S02]  /*14080*/  FSEL R101, R92, -INF , !P0 ;  /* 0xff8000005c657808 */ /* 0x000fe40004000000 */
[----:B------:R-:W-:Y:S01]  /*14090*/  FSEL R103, R25, -INF , !P1 ;  /* 0xff80000019677808 */ /* 0x000fe20004800000 */
[----:B------:R-:W-:Y:S01]  /*140a0*/  HMMA.16816.F32 R12, R16, R22, R12 ;  /* 0x00000016100c723c */ /* 0x000fe2000000180c */
[----:B------:R-:W3:Y:S01]  /*140b0*/  LDSM.16.M88.4 R16, [R204+0x5800] ;  /* 0x00580000cc10783b */ /* 0x000ee20000000200 */
[-C--:B------:R-:W-:Y:S02]  /*140c0*/  ISETP.GE.AND P1, PT, R20, R2.reuse, PT ;  /* 0x000000021400720c */ /* 0x080fe40003f26270 */
[----:B------:R-:W-:Y:S02]  /*140d0*/  IADD3 R20, R6, 0x18, RZ ;  /* 0x0000001806147810 */ /* 0x000fe40007ffe0ff */
[----:B------:R-:W-:-:S02]  /*140e0*/  ISETP.GE.AND P5, PT, R4, R2, PT ;  /* 0x000000020400720c */ /* 0x000fc40003fa6270 */
[-C--:B------:R-:W-:Y:S01]  /*140f0*/  ISETP.GE.AND P0, PT, R4, R133.reuse, PT ;  /* 0x000000850400720c */ /* 0x080fe20003f06270 */
[C---:B-1----:R-:W-:Y:S01]  /*14100*/  HMMA.16816.F32 R88, R8.reuse, R112, R88 ;  /* 0x000000700858723c */ /* 0x042fe20000001858 */
[----:B------:R-:W-:Y:S02]  /*14110*/  FSEL R4, R95, -INF , !P4 ;  /* 0xff8000005f047808 */ /* 0x000fe40006000000 */
[C---:B------:R-:W-:Y:S02]  /*14120*/  ISETP.GE.AND P3, PT, R20.reuse, R2, PT ;  /* 0x000000021400720c */ /* 0x040fe40003f66270 */
[----:B------:R-:W-:Y:S02]  /*14130*/  ISETP.GE.AND P4, PT, R20, R133, PT ;  /* 0x000000851400720c */ /* 0x000fe40003f86270 */
[----:B------:R-:W1:Y:S01]  /*14140*/  LDSM.16.M88.4 R20, [R204+0x6000] ;  /* 0x00600000cc14783b */ /* 0x000e620000000200 */
[----:B------:R-:W-:Y:S01]  /*14150*/  HMMA.16816.F32 R84, R8, R114, R84 ;  /* 0x000000720854723c */ /* 0x000fe20000001854 */
[----:B------:R-:W-:-:S07]  /*14160*/  IADD3 R25, R6, 0x19, RZ ;  /* 0x0000001906197810 */ /* 0x000fce0007ffe0ff */
[C---:B--2---:R-:W-:Y:S08]  /*14170*/  HMMA.16816.F32 R80, R8.reuse, R96, R80 ;  /* 0x000000600850723c */ /* 0x044ff00000001850 */
[----:B------:R-:W-:Y:S01]  /*14180*/  HMMA.16816.F32 R76, R8, R98, R76 ;  /* 0x00000062084c723c */ /* 0x000fe2000000184c */
[----:B------:R-:W-:Y:S02]  /*14190*/  FSEL R55, R88, -INF , !P5 ;  /* 0xff80000058377808 */ /* 0x000fe40006800000 */
[----:B------:R-:W-:-:S02]  /*141a0*/  FSEL R96, R90, -INF , !P0 ;  /* 0xff8000005a607808 */ /* 0x000fc40004000000 */
[CC--:B------:R-:W-:Y:S02]  /*141b0*/  ISETP.GE.AND P5, PT, R25.reuse, R2.reuse, PT ;  /* 0x000000021900720c */ /* 0x0c0fe40003fa6270 */
[----:B------:R-:W-:Y:S01]  /*141c0*/  ISETP.GE.AND P0, PT, R25, R133, PT ;  /* 0x000000851900720c */ /* 0x000fe20003f06270 */
[C---:B---3--:R-:W-:Y:S01]  /*141d0*/  HMMA.16816.F32 R72, R8.reuse, R16, R72 ;  /* 0x000000100848723c */ /* 0x048fe20000001848 */
[----:B------:R-:W-:Y:S02]  /*141e0*/  IADD3 R25, R6, 0x20, RZ ;  /* 0x0000002006197810 */ /* 0x000fe40007ffe0ff */
[----:B------:R-:W-:Y:S02]  /*141f0*/  FSEL R98, R91, -INF , !P2 ;  /* 0xff8000005b627808 */ /* 0x000fe40005000000 */
[----:B------:R-:W-:Y:S02]  /*14200*/  FSEL R91, R84, -INF , !P3 ;  /* 0xff800000545b7808 */ /* 0x000fe40005800000 */
[----:B------:R-:W-:Y:S01]  /*14210*/  FSEL R106, R86, -INF , !P4 ;  /* 0xff800000566a7808 */ /* 0x000fe20006000000 */
[----:B------:R-:W-:Y:S01]  /*14220*/  HMMA.16816.F32 R68, R8, R18, R68 ;  /* 0x000000120844723c */ /* 0x000fe20000001844 */
[----:B------:R-:W-:-:S02]  /*14230*/  ISETP.GE.AND P3, PT, R28, R2, PT ;  /* 0x000000021c00720c */ /* 0x000fc40003f66270 */
[-C--:B------:R-:W-:Y:S02]  /*14240*/  ISETP.GE.AND P4, PT, R28, R133.reuse, PT ;  /* 0x000000851c00720c */ /* 0x080fe40003f86270 */
[----:B------:R-:W-:Y:S02]  /*14250*/  FSEL R89, R89, -INF , !P1 ;  /* 0xff80000059597808 */ /* 0x000fe40004800000 */
[C---:B------:R-:W-:Y:S01]  /*14260*/  IADD3 R28, R6.reuse, 0x28, RZ ;  /* 0x00000028061c7810 */ /* 0x040fe20007ffe0ff */
[----:B-1----:R-:W-:Y:S01]  /*14270*/  HMMA.16816.F32 R56, R8, R20, R64 ;  /* 0x000000140838723c */ /* 0x002fe20000001840 */
[C---:B------:R-:W-:Y:S02]  /*14280*/  ISETP.GE.AND P1, PT, R25.reuse, R2, PT ;  /* 0x000000021900720c */ /* 0x040fe40003f26270 */
[----:B------:R-:W-:Y:S02]  /*14290*/  ISETP.GE.AND P2, PT, R25, R133, PT ;  /* 0x000000851900720c */ /* 0x000fe40003f46270 */
[----:B------:R-:W-:-:S02]  /*142a0*/  IADD3 R16, R6, 0x29, RZ ;  /* 0x0000002906107810 */ /* 0x000fc40007ffe0ff */
[----:B------:R-:W-:Y:S01]  /*142b0*/  FSEL R25, R85, -INF , !P5 ;  /* 0xff80000055197808 */ /* 0x000fe20006800000 */
[----:B------:R-:W-:Y:S01]  /*142c0*/  HMMA.16816.F32 R60, R8, R22, R60 ;  /* 0x00000016083c723c */ /* 0x000fe2000000183c */
[----:B------:R-:W-:Y:S02]  /*142d0*/  FSEL R104, R87, -INF , !P0 ;  /* 0xff80000057687808 */ /* 0x000fe40004000000 */
[-C--:B------:R-:W-:Y:S02]  /*142e0*/  ISETP.GE.AND P5, PT, R28, R2.reuse, PT ;  /* 0x000000021c00720c */ /* 0x080fe40003fa6270 */
[----:B------:R-:W-:Y:S02]  /*142f0*/  FSEL R179, R80, -INF , !P1 ;  /* 0xff80000050b37808 */ /* 0x000fe40004800000 */
[----:B------:R-:W-:Y:S02]  /*14300*/  ISETP.GE.AND P0, PT, R28, R133, PT ;  /* 0x000000851c00720c */ /* 0x000fe40003f06270 */
[----:B------:R-:W-:Y:S01]  /*14310*/  FSEL R178, R82, -INF , !P2 ;  /* 0xff80000052b27808 */ /* 0x000fe20005000000 */
[----:B------:R-:W1:Y:S01]  /*14320*/  LDSM.16.M88.4 R28, [R204+0x6800] ;  /* 0x00680000cc1c783b */ /* 0x000e620000000200 */
[----:B------:R-:W-:-:S02]  /*14330*/  ISETP.GE.AND P1, PT, R16, R2, PT ;  /* 0x000000021000720c */ /* 0x000fc40003f26270 */
[-C--:B------:R-:W-:Y:S02]  /*14340*/  ISETP.GE.AND P2, PT, R16, R133.reuse, PT ;  /* 0x000000851000720c */ /* 0x080fe40003f46270 */
[----:B------:R-:W-:Y:S02]  /*14350*/  IADD3 R16, R6, 0x30, RZ ;  /* 0x0000003006107810 */ /* 0x000fe40007ffe0ff */
[----:B------:R-:W-:Y:S02]  /*14360*/  FSEL R177, R81, -INF , !P3 ;  /* 0xff80000051b17808 */ /* 0x000fe40005800000 */
[----:B------:R-:W-:Y:S02]  /*14370*/  FSEL R180, R83, -INF , !P4 ;  /* 0xff80000053b47808 */ /* 0x000fe40006000000 */
[C---:B------:R-:W-:Y:S02]  /*14380*/  ISETP.GE.AND P3, PT, R16.reuse, R2, PT ;  /* 0x000000021000720c */ /* 0x040fe40003f66270 */
[----:B------:R-:W-:-:S02]  /*14390*/  ISETP.GE.AND P4, PT, R16, R133, PT ;  /* 0x000000851000720c */ /* 0x000fc40003f86270 */
[C---:B------:R-:W-:Y:S02]  /*143a0*/  IADD3 R17, R6.reuse, 0x31, RZ ;  /* 0x0000003106117810 */ /* 0x040fe40007ffe0ff */
        /* <DEDUP_REMOVED lines=11> */
[-C--:B------:R-:W-:Y:S01]  /*14460*/  ISETP.GE.AND P0, PT, R17, R133.reuse, PT ;  /* 0x000000851100720c */ /* 0x080fe20003f06270 */
[C---:B-1----:R-:W-:Y:S01]  /*14470*/  HMMA.16816.F32 R48, R8.reuse, R28, R48 ;  /* 0x0000001c0830723c */ /* 0x042fe20000001830 */
[C---:B------:R-:W-:Y:S02]  /*14480*/  ISETP.GE.AND P1, PT, R16.reuse, R2, PT ;  /* 0x000000021000720c */ /* 0x040fe40003f26270 */
[----:B------:R-:W-:Y:S02]  /*14490*/  ISETP.GE.AND P2, PT, R16, R133, PT ;  /* 0x000000851000720c */ /* 0x000fe40003f46270 */
[C---:B------:R-:W-:Y:S01]  /*144a0*/  IADD3 R20, R6.reuse, 0x40, RZ ;  /* 0x0000004006147810 */ /* 0x040fe20007ffe0ff */
[----:B------:R-:W1:Y:S01]  /*144b0*/  LDSM.16.M88.4 R16, [R204+0x7000] ;  /* 0x00700000cc10783b */ /* 0x000e620000000200 */
[----:B------:R-:W-:Y:S01]  /*144c0*/  IADD3 R21, R6, 0x41, RZ ;  /* 0x0000004106157810 */ /* 0x000fe20007ffe0ff */
[----:B------:R-:W-:Y:S01]  /*144d0*/  HMMA.16816.F32 R44, R8, R30, R44 ;  /* 0x0000001e082c723c */ /* 0x000fe2000000182c */
[----:B------:R-:W-:-:S02]  /*144e0*/  FSEL R143, R73, -INF , !P5 ;  /* 0xff800000498f7808 */ /* 0x000fc40006800000 */
[----:B------:R-:W-:Y:S02]  /*144f0*/  FSEL R156, R75, -INF , !P0 ;  /* 0xff8000004b9c7808 */ /* 0x000fe40004000000 */
[----:B------:R-:W-:Y:S02]  /*14500*/  FSEL R145, R68, -INF , !P1 ;  /* 0xff80000044917808 */ /* 0x000fe40004800000 */
[----:B------:R-:W-:Y:S02]  /*14510*/  FSEL R154, R70, -INF , !P2 ;  /* 0xff800000469a7808 */ /* 0x000fe40005000000 */
[CC--:B------:R-:W-:Y:S02]  /*14520*/  ISETP.GE.AND P5, PT, R20.reuse, R2.reuse, PT ;  /* 0x000000021400720c */ /* 0x0c0fe40003fa6270 */
[----:B------:R-:W-:Y:S02]  /*14530*/  ISETP.GE.AND P0, PT, R20, R133, PT ;  /* 0x000000851400720c */ /* 0x000fe40003f06270 */
[----:B------:R-:W-:-:S02]  /*14540*/  ISETP.GE.AND P1, PT, R21, R2, PT ;  /* 0x000000021500720c */ /* 0x000fc40003f26270 */
        /* <DEDUP_REMOVED lines=12> */
[C---:B-1----:R-:W-:Y:S01]  /*14610*/  HMMA.16816.F32 R40, R8.reuse, R16, R40 ;  /* 0x000000100828723c */ /* 0x042fe20000001828 */
[C---:B------:R-:W-:Y:S02]  /*14620*/  ISETP.GE.AND P1, PT, R28.reuse, R2, PT ;  /* 0x000000021c00720c */ /* 0x040fe40003f26270 */
[-C--:B------:R-:W-:Y:S02]  /*14630*/  ISETP.GE.AND P2, PT, R28, R133.reuse, PT ;  /* 0x000000851c00720c */ /* 0x080fe40003f46270 */
[----:B------:R-:W-:Y:S02]  /*14640*/  IADD3 R28, R6, 0x58, RZ ;  /* 0x00000058061c7810 */ /* 0x000fe40007ffe0ff */
[----:B------:R-:W-:Y:S01]  /*14650*/  FSEL R148, R71, -INF , !P4 ;  /* 0xff80000047947808 */ /* 0x000fe20006000000 */
[----:B------:R-:W-:Y:S01]  /*14660*/  HMMA.16816.F32 R36, R8, R18, R36 ;  /* 0x000000120824723c */ /* 0x000fe20000001824 */
[----:B------:R-:W-:-:S02]  /*14670*/  ISETP.GE.AND P4, PT, R64, R133, PT ;  /* 0x000000854000720c */ /* 0x000fc40003f86270 */
[C---:B------:R-:W-:Y:S02]  /*14680*/  IADD3 R29, R6.reuse, 0x51, RZ ;  /* 0x00000051061d7810 */ /* 0x040fe40007ffe0ff */
[----:B------:R-:W-:Y:S02]  /*14690*/  IADD3 R16, R6, 0x59, RZ ;  /* 0x0000005906107810 */ /* 0x000fe40007ffe0ff */
[----:B------:R-:W-:Y:S02]  /*146a0*/  FSEL R173, R48, -INF , !P1 ;  /* 0xff80000030ad7808 */ /* 0x000fe40004800000 */
[----:B------:R-:W-:Y:S01]  /*146b0*/  ISETP.GE.AND P1, PT, R28, R133, PT ;  /* 0x000000851c00720c */ /* 0x000fe20003f26270 */
[----:B--2---:R-:W-:Y:S01]  /*146c0*/  HMMA.16816.F32 R32, R8, R20, R32 ;  /* 0x000000140820723c */ /* 0x004fe20000001820 */
[----:B------:R-:W-:Y:S02]  /*146d0*/  FSEL R159, R61, -INF , !P5 ;  /* 0xff8000003d9f7808 */ /* 0x000fe40006800000 */
[----:B------:R-:W-:-:S02]  /*146e0*/  IADD3 R17, R6, 0x61, RZ ;  /* 0x0000006106117810 */ /* 0x000fc40007ffe0ff */
[----:B------:R-:W-:Y:S02]  /*146f0*/  FSEL R164, R62, -INF , !P4 ;  /* 0xff8000003ea47808 */ /* 0x000fe40006000000 */
[----:B------:R-:W-:Y:S01]  /*14700*/  FSEL R174, R63, -INF , !P0 ;  /* 0xff8000003fae7808 */ /* 0x000fe20004000000 */
[----:B------:R-:W-:Y:S01]  /*14710*/  HMMA.16816.F32 R12, R8, R22, R12 ;  /* 0x00000016080c723c */ /* 0x000fe2000000180c */
[-C--:B------:R-:W-:Y:S02]  /*14720*/  ISETP.GE.AND P5, PT, R28, R2.reuse, PT ;  /* 0x000000021c00720c */ /* 0x080fe40003fa6270 */
[----:B------:R-:W-:Y:S02]  /*14730*/  FSEL R172, R50, -INF , !P2 ;  /* 0xff80000032ac7808 */ /* 0x000fe40005000000 */
[----:B------:R-:W-:Y:S02]  /*14740*/  ISETP.GE.AND P4, PT, R29, R133, PT ;  /* 0x000000851d00720c */ /* 0x000fe40003f86270 */
[----:B------:R-:W-:-:S02]  /*14750*/  ISETP.GE.AND P2, PT, R16, R2, PT ;  /* 0x000000021000720c */ /* 0x000fc40003f46270 */
[----:B------:R-:W-:Y:S02]  /*14760*/  ISETP.GE.AND P0, PT, R16, R133, PT ;  /* 0x000000851000720c */ /* 0x000fe40003f06270 */
[----:B------:R-:W-:Y:S02]  /*14770*/  IADD3 R16, R6, 0x60, RZ ;  /* 0x0000006006107810 */ /* 0x000fe40007ffe0ff */
[----:B------:R-:W-:Y:S02]  /*14780*/  FSEL R162, R46, -INF , !P1 ;  /* 0xff8000002ea27808 */ /* 0x000fe40004800000 */
[----:B------:R-:W-:Y:S02]  /*14790*/  ISETP.GE.AND P1, PT, R17, R2, PT ;  /* 0x000000021100720c */ /* 0x000fe40003f26270 */
[----:B------:R-:W-:Y:S02]  /*147a0*/  FSEL R165, R44, -INF , !P5 ;  /* 0xff8000002ca57808 */ /* 0x000fe40006800000 */
[----:B------:R-:W-:-:S02]  /*147b0*/  FSEL R135, R69, -INF , !P3 ;  /* 0xff80000045877808 */ /* 0x000fc40005800000 */
[----:B------:R-:W-:Y:S02]  /*147c0*/  FSEL R166, R51, -INF , !P4 ;  /* 0xff80000033a67808 */ /* 0x000fe40006000000 */
[-C--:B------:R-:W-:Y:S02]  /*147d0*/  ISETP.GE.AND P5, PT, R17, R133.reuse, PT ;  /* 0x000000851100720c */ /* 0x080fe40003fa6270 */
[-C--:B------:R-:W-:Y:S02]  /*147e0*/  ISETP.GE.AND P3, PT, R64, R2.reuse, PT ;  /* 0x000000024000720c */ /* 0x080fe40003f66270 */
[C---:B------:R-:W-:Y:S02]  /*147f0*/  ISETP.GE.AND P4, PT, R16.reuse, R2, PT ;  /* 0x000000021000720c */ /* 0x040fe40003f86270 */
[----:B------:R-:W-:Y:S02]  /*14800*/  ISETP.GE.AND P6, PT, R16, R133, PT ;  /* 0x000000851000720c */ /* 0x000fe40003fc6270 */
[----:B------:R-:W-:-:S02]  /*14810*/  IADD3 R8, R6, 0x71, RZ ;  /* 0x0000007106087810 */ /* 0x000fc40007ffe0ff */
[----:B------:R-:W-:Y:S02]  /*14820*/  P2R R17, PR, RZ, 0x2 ;  /* 0x00000002ff117803 */ /* 0x000fe40000000000 */
[----:B------:R-:W-:Y:S02]  /*14830*/  IADD3 R16, R6, 0x68, RZ ;  /* 0x0000006806107810 */ /* 0x000fe40007ffe0ff */
[----:B------:R-:W-:Y:S02]  /*14840*/  FSEL R150, R43, -INF , !P5 ;  /* 0xff8000002b967808 */ /* 0x000fe40006800000 */
[----:B------:R-:W-:Y:S02]  /*14850*/  FSEL R157, R60, -INF , !P3 ;  /* 0xff8000003c9d7808 */ /* 0x000fe40005800000 */
[----:B------:R-:W-:Y:S02]  /*14860*/  FSEL R158, R47, -INF , !P0 ;  /* 0xff8000002f9e7808 */ /* 0x000fe40004000000 */
[----:B------:R-:W-:-:S02]  /*14870*/  ISETP.GE.AND P5, PT, R8, R2, PT ;  /* 0x000000020800720c */ /* 0x000fc40003fa6270 */
[----:B------:R-:W-:Y:S02]  /*14880*/  ISETP.GE.AND P3, PT, R29, R2, PT ;  /* 0x000000021d00720c */ /* 0x000fe40003f66270 */
[----:B------:R-:W-:Y:S02]  /*14890*/  ISETP.NE.AND P0, PT, R17, RZ, PT ;  /* 0x000000ff1100720c */ /* 0x000fe40003f05270 */
[----:B------:R-:W-:Y:S02]  /*148a0*/  ISETP.GE.AND P1, PT, R16, R133, PT ;  /* 0x000000851000720c */ /* 0x000fe40003f26270 */
[----:B------:R-:W-:Y:S02]  /*148b0*/  IADD3 R17, R6, 0x69, RZ ;  /* 0x0000006906117810 */ /* 0x000fe40007ffe0ff */
[----:B------:R-:W-:Y:S02]  /*148c0*/  FSEL R139, R33, -INF , !P5 ;  /* 0xff800000218b7808 */ /* 0x000fe40006800000 */
[----:B------:R-:W-:-:S02]  /*148d0*/  FSEL R167, R49, -INF , !P3 ;  /* 0xff80000031a77808 */ /* 0x000fc40005800000 */
[----:B------:R-:W-:Y:S02]  /*148e0*/  FSEL R153, R40, -INF , !P4 ;  /* 0xff80000028997808 */ /* 0x000fe40006000000 */
[----:B------:R-:W-:Y:S02]  /*148f0*/  FSEL R151, R41, -INF , !P0 ;  /* 0xff80000029977808 */ /* 0x000fe40004000000 */
[----:B------:R-:W-:Y:S02]  /*14900*/  FSEL R144, R38, -INF , !P1 ;  /* 0xff80000026907808 */ /* 0x000fe40004800000 */
[----:B------:R-:W-:Y:S01]  /*14910*/  ISETP.GT.AND P5, PT, R235, R224, PT ;  /* 0x000000e0eb00720c */ /* 0x000fe20003fa4270 */
[----:B------:R-:W-:Y:S01]  /*14920*/  BAR.SYNC.DEFER_BLOCKING 0x0 ;  /* 0x0000000000007b1d */ /* 0x000fe20000010000 */
[----:B------:R-:W-:Y:S02]  /*14930*/  ISETP.GE.AND P3, PT, R16, R2, PT ;  /* 0x000000021000720c */ /* 0x000fe40003f66270 */
[----:B------:R-:W-:-:S02]  /*14940*/  ISETP.NE.AND P4, PT, R100, RZ, PT ;  /* 0x000000ff6400720c */ /* 0x000fc40003f85270 */
        /* <DEDUP_REMOVED lines=8> */
[----:B------:R-:W-:Y:S02]  /*149d0*/  FSEL R8, R27, -INF , !P4 ;  /* 0xff8000001b087808 */ /* 0x000fe40006000000 */
[----:B------:R-:W-:Y:S02]  /*149e0*/  P2R R10, PR, RZ, 0x2 ;  /* 0x00000002ff0a7803 */ /* 0x000fe40000000000 */
[-C--:B------:R-:W-:Y:S02]  /*149f0*/  ISETP.GE.AND P2, PT, R17, R2.reuse, PT ;  /* 0x000000021100720c */ /* 0x080fe40003f46270 */
[----:B------:R-:W-:-:S02]  /*14a00*/  ISETP.GE.AND P6, PT, R16, R2, PT ;  /* 0x000000021000720c */ /* 0x000fc40003fc6270 */
[-C--:B------:R-:W-:Y:S02]  /*14a10*/  ISETP.GE.AND P3, PT, R16, R133.reuse, PT ;  /* 0x000000851000720c */ /* 0x080fe40003f66270 */
[CC--:B------:R-:W-:Y:S02]  /*14a20*/  ISETP.GE.AND P4, PT, R9.reuse, R2.reuse, PT ;  /* 0x000000020900720c */ /* 0x0c0fe40003f86270 */
[----:B------:R-:W-:Y:S02]  /*14a30*/  ISETP.GE.AND P1, PT, R9, R133, PT ;  /* 0x000000850900720c */ /* 0x000fe40003f26270 */
[C---:B------:R-:W-:Y:S02]  /*14a40*/  ISETP.GE.AND P0, PT, R6.reuse, R2, PT ;  /* 0x000000020600720c */ /* 0x040fe40003f06270 */
[----:B------:R-:W-:Y:S02]  /*14a50*/  IADD3 R9, R6, 0x79, RZ ;  /* 0x0000007906097810 */ /* 0x000fe40007ffe0ff */
[----:B------:R-:W-:-:S02]  /*14a60*/  FSEL R147, R37, -INF , !P2 ;  /* 0xff80000025937808 */ /* 0x000fc40005000000 */
[----:B------:R-:W-:Y:S02]  /*14a70*/  FSEL R141, R32, -INF , !P6 ;  /* 0xff800000208d7808 */ /* 0x000fe40007000000 */
[----:B------:R-:W-:Y:S02]  /*14a80*/  FSEL R66, R34, -INF , !P3 ;  /* 0xff80000022427808 */ /* 0x000fe40005800000 */
[----:B------:R-:W-:Y:S02]  /*14a90*/  FSEL R24, R24, -INF , !P0 ;  /* 0xff80000018187808 */ /* 0x000fe40004000000 */
[----:B------:R-:W-:Y:S02]  /*14aa0*/  ISETP.NE.AND P6, PT, R10, RZ, PT ;  /* 0x000000ff0a00720c */ /* 0x000fe40003fc5270 */
[----:B------:R-:W-:Y:S02]  /*14ab0*/  ISETP.GE.AND P2, PT, R6, R133, PT ;  /* 0x000000850600720c */ /* 0x000fe40003f46270 */
[----:B------:R-:W-:-:S02]  /*14ac0*/  ISETP.GE.AND P3, PT, R9, R2, PT ;  /* 0x000000020900720c */ /* 0x000fc40003f66270 */
[----:B------:R-:W-:Y:S02]  /*14ad0*/  ISETP.GE.AND P0, PT, R9, R133, PT ;  /* 0x000000850900720c */ /* 0x000fe40003f06270 */
[----:B------:R-:W-:Y:S02]  /*14ae0*/  FSEL R26, R26, -INF , !P2 ;  /* 0xff8000001a1a7808 */ /* 0x000fe40005000000 */
[----:B------:R-:W-:Y:S02]  /*14af0*/  FSEL R64, R35, -INF , !P6 ;  /* 0xff80000023407808 */ /* 0x000fe40007000000 */
[----:B------:R-:W-:Y:S02]  /*14b00*/  FSEL R137, R12, -INF , !P4 ;  /* 0xff8000000c897808 */ /* 0x000fe40006000000 */
[----:B------:R-:W-:Y:S02]  /*14b10*/  FSEL R62, R14, -INF , !P1 ;  /* 0xff8000000e3e7808 */ /* 0x000fe40004800000 */
[----:B------:R-:W-:-:S02]  /*14b20*/  FSEL R65, R13, -INF , !P3 ;  /* 0xff8000000d417808 */ /* 0x000fc40005800000 */
        /* <DEDUP_REMOVED lines=24> */
[C---:B------:R-:W-:Y:S01]  /*14cb0*/  IMAD R9, R6.reuse, R9, R10 ;  /* 0x0000000906097224 */ /* 0x040fe200078e020a */
[----:B------:R-:W-:Y:S02]  /*14cc0*/  LOP3.LUT R10, RZ, c[0x0][0x2d0], RZ, 0x33, !PT ;  /* 0x0000b400ff0a7a12 */ /* 0x000fe400078e33ff */
        /* <DEDUP_REMOVED lines=36> */
.L_x_3842:
[----:B------:R-:W-:-:S05]  /*14f10*/  IMAD.MOV.U32 R3, RZ, RZ, c[0x0][0x198] ;  /* 0x00006600ff037624 */ /* 0x000fca00078e00ff */
[----:B------:R-:W-:-:S04]  /*14f20*/  LEA R3, -R3, RZ, 0x7 ;  /* 0x000000ff03037211 */ /* 0x000fc800078e39ff */
[----:B------:R-:W-:Y:S02]  /*14f30*/  SHF.R.S32.HI R6, RZ, 0x1f, R3 ;  /* 0x0000001fff067819 */ /* 0x000fe40000011403 */
.L_x_3843:
        /* <DEDUP_REMOVED lines=44> */
.L_x_3841:
        /* <DEDUP_REMOVED lines=93> */
[--C-:B------:R-:W-:Y:S01]  /*157d0*/  FFMA.FTZ R59, R94, c[0x0][0x23c], -R63.reuse ;  /* 0x00008f005e3b7a23 */ /* 0x100fe2000001083f */
[----:B------:R-:W-:Y:S01]  /*157e0*/  LDSM.16.MT88.4 R100, [R216+0x10000] ;  /* 0x01000000d864783b */ /* 0x000fe20000004200 */
[----:B------:R-:W-:Y:S01]  /*157f0*/  FFMA.FTZ R57, R24, c[0x0][0x23c], -R136 ;  /* 0x00008f0018397a23 */ /* 0x000fe20000010888 */
[----:B------:R-:W-:Y:S01]  /*15800*/  MUFU.EX2 R56, R56 ;  /* 0x0000003800387308 */ /* 0x000fe20000000800 */
[--C-:B------:R-:W-:Y:S01]  /*15810*/  FFMA.FTZ R61, R26, c[0x0][0x23c], -R63.reuse ;  /* 0x00008f001a3d7a23 */ /* 0x100fe2000001083f */
[----:B------:R-:W1:Y:S01]  /*15820*/  LDSM.16.MT88.4 R92, [R212+0xc000] ;  /* 0x00c00000d45c783b */ /* 0x000e620000004200 */
[----:B------:R-:W-:-:S02]  /*15830*/  FFMA.FTZ R58, R8, c[0x0][0x23c], -R63 ;  /* 0x00008f00083a7a23 */ /* 0x000fc4000001083f */
[--C-:B------:R-:W-:Y:S01]  /*15840*/  FFMA.FTZ R50, R4, c[0x0][0x23c], -R63.reuse ;  /* 0x00008f0004327a23 */ /* 0x100fe2000001083f */
[----:B------:R-:W-:Y:S01]  /*15850*/  LDSM.16.MT88.4 R8, [R216+0x10800] ;  /* 0x01080000d808783b */ /* 0x000fe20000004200 */
[--C-:B------:R-:W-:Y:S01]  /*15860*/  FFMA.FTZ R55, R55, c[0x0][0x23c], -R136.reuse ;  /* 0x00008f0037377a23 */ /* 0x100fe20000010888 */
[----:B------:R-:W2:Y:S01]  /*15870*/  MUFU.EX2 R57, R57 ;  /* 0x0000003900397308 */ /* 0x000ea20000000800 */
[--C-:B------:R-:W-:Y:S01]  /*15880*/  FFMA.FTZ R48, R89, c[0x0][0x23c], -R136.reuse ;  /* 0x00008f0059307a23 */ /* 0x100fe20000010888 */
[----:B------:R-:W3:Y:S01]  /*15890*/  LDSM.16.MT88.4 R4, [R212+0x10000] ;  /* 0x01000000d404783b */ /* 0x000ee20000004200 */
[--C-:B------:R-:W-:Y:S02]  /*158a0*/  FFMA.FTZ R47, R91, c[0x0][0x23c], -R136.reuse ;  /* 0x00008f005b2f7a23 */ /* 0x100fe40000010888 */
[----:B------:R-:W-:Y:S02]  /*158b0*/  FFMA.FTZ R44, R25, c[0x0][0x23c], -R136 ;  /* 0x00008f00192c7a23 */ /* 0x000fe40000010888 */
[--C-:B------:R-:W-:Y:S01]  /*158c0*/  FFMA.FTZ R51, R96, c[0x0][0x23c], -R63.reuse ;  /* 0x00008f0060337a23 */ /* 0x100fe2000001083f */
[----:B------:R-:W-:Y:S01]  /*158d0*/  MUFU.EX2 R54, R54 ;  /* 0x0000003600367308 */ /* 0x000fe20000000800 */
[--C-:B------:R-:W-:Y:S01]  /*158e0*/  FFMA.FTZ R46, R98, c[0x0][0x23c], -R63.reuse ;  /* 0x00008f00622e7a23 */ /* 0x100fe2000001083f */
[----:B------:R-:W4:Y:S01]  /*158f0*/  LDSM.16.MT88.4 R24, [R216+0xc800] ;  /* 0x00c80000d818783b */ /* 0x000f220000004200 */
[----:B------:R-:W-:-:S02]  /*15900*/  FFMA.FTZ R45, R106, c[0x0][0x23c], -R63 ;  /* 0x00008f006a2d7a23 */ /* 0x000fc4000001083f */
[--C-:B------:R-:W-:Y:S02]  /*15910*/  FFMA.FTZ R42, R104, c[0x0][0x23c], -R63.reuse ;  /* 0x00008f00682a7a23 */ /* 0x100fe4000001083f */
[--C-:B------:R-:W-:Y:S01]  /*15920*/  FFMA.FTZ R43, R179, c[0x0][0x23c], -R136.reuse ;  /* 0x00008f00b32b7a23 */ /* 0x100fe20000010888 */
[----:B------:R-:W5:Y:S01]  /*15930*/  MUFU.EX2 R49, R49 ;  /* 0x0000003100317308 */ /* 0x000f620000000800 */
[----:B--2---:R-:W-:Y:S01]  /*15940*/  F2FP.PACK_AB R116, R56, R57 ;  /* 0x000000393874723e */ /* 0x004fe200000000ff */
[--C-:B------:R-:W-:Y:S02]  /*15950*/  FFMA.FTZ R40, R177, c[0x0][0x23c], -R136.reuse ;  /* 0x00008f00b1287a23 */ /* 0x100fe40000010888 */
[--C-:B------:R-:W-:Y:S02]  /*15960*/  FFMA.FTZ R39, R181, c[0x0][0x23c], -R136.reuse ;  /* 0x00008f00b5277a23 */ /* 0x100fe40000010888 */
[----:B------:R-:W-:Y:S02]  /*15970*/  FFMA.FTZ R36, R175, c[0x0][0x23c], -R136 ;  /* 0x00008f00af247a23 */ /* 0x000fe40000010888 */
[----:B------:R-:W-:Y:S01]  /*15980*/  MUFU.EX2 R61, R61 ;  /* 0x0000003d003d7308 */ /* 0x000fe20000000800 */
[----:B------:R-:W-:-:S02]  /*15990*/  FFMA.FTZ R41, R178, c[0x0][0x23c], -R63 ;  /* 0x00008f00b2297a23 */ /* 0x000fc4000001083f */
[--C-:B------:R-:W-:Y:S02]  /*159a0*/  FFMA.FTZ R38, R180, c[0x0][0x23c], -R63.reuse ;  /* 0x00008f00b4267a23 */ /* 0x100fe4000001083f */
[--C-:B------:R-:W-:Y:S02]  /*159b0*/  FFMA.FTZ R37, R140, c[0x0][0x23c], -R63.reuse ;  /* 0x00008f008c257a23 */ /* 0x100fe4000001083f */
[--C-:B------:R-:W-:Y:S01]  /*159c0*/  FFMA.FTZ R0, R138, c[0x0][0x23c], -R63.reuse ;  /* 0x00008f008a007a23 */ /* 0x100fe2000001083f */
[----:B------:R-:W2:Y:S01]  /*159d0*/  MUFU.EX2 R58, R58 ;  /* 0x0000003a003a7308 */ /* 0x000ea20000000800 */
[----:B-----5:R-:W-:Y:S01]  /*159e0*/  F2FP.PACK_AB R118, R49, R54 ;  /* 0x000000363176723e */ /* 0x020fe200000000ff */
        /* <DEDUP_REMOVED lines=19> */
[----:B------:R-:W2:Y:S01]  /*15b20*/  MUFU.EX2 R48, R48 ;  /* 0x0000003000307308 */ /* 0x000ea20000000800 */
[----:B------:R-:W-:-:S02]  /*15b30*/  FFMA.FTZ R160, R160, c[0x0][0x23c], -R63 ;  /* 0x00008f00a0a07a23 */ /* 0x000fc4000001083f */
[--C-:B------:R-:W-:Y:S02]  /*15b40*/  FFMA.FTZ R164, R174, c[0x0][0x23c], -R63.reuse ;  /* 0x00008f00aea47a23 */ /* 0x100fe4000001083f */
[--C-:B------:R-:W-:Y:S01]  /*15b50*/  FFMA.FTZ R174, R163, c[0x0][0x23c], -R136.reuse ;  /* 0x00008f00a3ae7a23 */ /* 0x100fe20000010888 */
[C---:B-1----:R-:W-:Y:S01]  /*15b60*/  HMMA.16816.F32 R88, R116.reuse, R92, RZ ;  /* 0x0000005c7458723c */ /* 0x042fe200000018ff */
        /* <DEDUP_REMOVED lines=19> */
[----:B------:R-:W1:Y:S01]  /*15ca0*/  MUFU.EX2 R46, R46 ;  /* 0x0000002e002e7308 */ /* 0x000e620000000800 */
[----:B------:R-:W-:-:S02]  /*15cb0*/  FFMA.FTZ R144, R144, c[0x0][0x23c], -R63 ;  /* 0x00008f0090907a23 */ /* 0x000fc4000001083f */
[----:B------:R-:W-:Y:S02]  /*15cc0*/  FFMA.FTZ R142, R142, c[0x0][0x23c], -R63 ;  /* 0x00008f008e8e7a23 */ /* 0x000fe4000001083f */
[----:B------:R-:W-:Y:S01]  /*15cd0*/  FADD.FTZ R57, R57, R56 ;  /* 0x0000003839397221 */ /* 0x000fe20000010000 */
[C---:B------:R-:W-:Y:S01]  /*15ce0*/  HMMA.16816.F32 R128, R116.reuse, R68, RZ ;  /* 0x000000447480723c */ /* 0x040fe200000018ff */
[----:B------:R-:W-:Y:S01]  /*15cf0*/  FADD.FTZ R58, R61, R58 ;  /* 0x0000003a3d3a7221 */ /* 0x000fe20000010000 */
[----:B------:R-:W-:Y:S01]  /*15d00*/  MUFU.EX2 R45, R45 ;  /* 0x0000002d002d7308 */ /* 0x000fe20000000800 */
[----:B------:R-:W-:Y:S02]  /*15d10*/  FADD.FTZ R54, R54, R57 ;  /* 0x0000003936367221 */ /* 0x000fe40000010000 */
[----:B------:R-:W-:Y:S02]  /*15d20*/  FADD.FTZ R59, R59, R58 ;  /* 0x0000003a3b3b7221 */ /* 0x000fe40000010000 */
[----:B------:R-:W-:Y:S01]  /*15d30*/  FFMA.FTZ R243, R65, c[0x0][0x23c], -R136 ;  /* 0x00008f0041f37a23 */ /* 0x000fe20000010888 */
[----:B------:R-:W-:Y:S01]  /*15d40*/  HMMA.16816.F32 R72, R116, R76, RZ ;  /* 0x0000004c7448723c */ /* 0x000fe200000018ff */
[----:B------:R-:W-:Y:S01]  /*15d50*/  FADD.FTZ R54, R49, R54 ;  /* 0x0000003631367221 */ /* 0x000fe20000010000 */
[----:B------:R-:W5:Y:S01]  /*15d60*/  MUFU.EX2 R42, R42 ;  /* 0x0000002a002a7308 */ /* 0x000f620000000800 */
[----:B------:R-:W-:-:S05]  /*15d70*/  FADD.FTZ R50, R50, R59 ;  /* 0x0000003b32327221 */ /* 0x000fca0000010000 */
        /* <DEDUP_REMOVED lines=376> */
.L_x_3845:
[----:B------:R-:W-:-:S05]  /*17500*/  IMAD.MOV.U32 R0, RZ, RZ, c[0x0][0x1a0] ;  /* 0x00006800ff007624 */ /* 0x000fca00078e00ff */
[----:B------:R-:W-:-:S04]  /*17510*/  LEA R0, -R0, RZ, 0x7 ;  /* 0x000000ff00007211 */ /* 0x000fc800078e39ff */
[----:B------:R-:W-:Y:S02]  /*17520*/  SHF.R.S32.HI R5, RZ, 0x1f, R0 ;  /* 0x0000001fff057819 */ /* 0x000fe40000011400 */
.L_x_3846:
[----:B------:R-:W-:Y:S01]  /*17530*/  ULDC.64 UR4, c[0x0][0x1a0] ;  /* 0x0000680000047ab9 */ /* 0x000fe20000000a00 */
[C---:B------:R-:W-:Y:S01]  /*17540*/  LEA R236, P0, R0.reuse, R236, 0x1 ;  /* 0x000000ec00ec7211 */ /* 0x040fe200078008ff */
        /* <DEDUP_REMOVED lines=40> */
[CC--:B------:R-:W-:Y:S02]  /*177d0*/  ISETP.GE.AND P3, PT, R0.reuse, R2.reuse, PT ;  /* 0x000000020000720c */ /* 0x0c0fe40003f66270 */
        /* <DEDUP_REMOVED lines=108> */
[----:B------:R-:W-:Y:S01]  /*17ea0*/  HMMA.16816.F32 R144, R28, R162, R144 ;  /* 0x000000a21c90723c */ /* 0x000fe20000001890 */
[----:B------:R-:W4:Y:S07]  /*17eb0*/  LDSM.16.M88.4 R160, [R221+0xa800] ;  /* 0x00a80000dda0783b */ /* 0x000f2e0000000200 */
[C---:B--2---:R-:W-:Y:S08]  /*17ec0*/  HMMA.16816.F32 R16, R32.reuse, R24, R16 ;  /* 0x000000182010723c */ /* 0x044ff00000001810 */
[C---:B------:R-:W-:Y:S01]  /*17ed0*/  HMMA.16816.F32 R12, R32.reuse, R26, R12 ;  /* 0x0000001a200c723c */ /* 0x040fe2000000180c */
[----:B------:R-:W-:Y:S07]  /*17ee0*/  LDSM.16.M88.4 R24, [R220+0x2000] ;  /* 0x00200000dc18783b */ /* 0x000fee0000000200 */
[C---:B---3--:R-:W-:Y:S08]  /*17ef0*/  HMMA.16816.F32 R8, R32.reuse, R20, R8 ;  /* 0x000000142008723c */ /* 0x048ff00000001808 */
[----:B------:R-:W-:Y:S01]  /*17f00*/  HMMA.16816.F32 R4, R32, R22, R4 ;  /* 0x000000162004723c */ /* 0x000fe20000001804 */
[----:B------:R-:W2:Y:S07]  /*17f10*/  LDSM.16.M88.4 R20, [R202] ;  /* 0x00000000ca14783b */ /* 0x000eae0000000200 */
[C---:B------:R-:W-:Y:S08]  /*17f20*/  HMMA.16816.F32 R64, R28.reuse, R36, R64 ;  /* 0x000000241c40723c */ /* 0x040ff00000001840 */
[C---:B------:R-:W-:Y:S01]  /*17f30*/  HMMA.16816.F32 R60, R28.reuse, R38, R60 ;  /* 0x000000261c3c723c */ /* 0x040fe2000000183c */
[----:B------:R-:W3:Y:S07]  /*17f40*/  LDSM.16.M88.4 R36, [R221+0xb800] ;  /* 0x00b80000dd24783b */ /* 0x000eee0000000200 */
[C---:B------:R-:W-:Y:S08]  /*17f50*/  HMMA.16816.F32 R156, R28.reuse, R164, R156 ;  /* 0x000000a41c9c723c */ /* 0x040ff0000000189c */
[C---:B------:R-:W-:Y:S01]  /*17f60*/  HMMA.16816.F32 R152, R28.reuse, R166, R152 ;  /* 0x000000a61c98723c */ /* 0x040fe20000001898 */
[----:B------:R-:W5:Y:S07]  /*17f70*/  LDSM.16.M88.4 R164, [R221+0xa000] ;  /* 0x00a00000dda4783b */ /* 0x000f6e0000000200 */
[C---:B------:R-:W-:Y:S08]  /*17f80*/  HMMA.16816.F32 R56, R28.reuse, R180, R56 ;  /* 0x000000b41c38723c */ /* 0x040ff00000001838 */
[C---:B------:R-:W-:Y:S01]  /*17f90*/  HMMA.16816.F32 R52, R28.reuse, R182, R52 ;  /* 0x000000b61c34723c */ /* 0x040fe20000001834 */
[----:B------:R-:W-:Y:S07]  /*17fa0*/  LDSM.16.M88.4 R180, [R215+0x9000] ;  /* 0x00900000d7b4783b */ /* 0x000fee0000000200 */
[C---:B------:R-:W-:Y:S08]  /*17fb0*/  HMMA.16816.F32 R48, R28.reuse, R176, R48 ;  /* 0x000000b01c30723c */ /* 0x040ff00000001830 */
[----:B------:R-:W-:Y:S01]  /*17fc0*/  HMMA.16816.F32 R44, R28, R178, R44 ;  /* 0x000000b21c2c723c */ /* 0x000fe2000000182c */
[----:B------:R-:W3:Y:S04]  /*17fd0*/  LDSM.16.M88.4 R28, [R203] ;  /* 0x00000000cb1c783b */ /* 0x000ee80000000200 */
[----:B------:R-:W-:Y:S03]  /*17fe0*/  LDSM.16.M88.4 R176, [R215+0x9800] ;  /* 0x00980000d7b0783b */ /* 0x000fe60000000200 */
[C---:B-1----:R-:W-:Y:S08]  /*17ff0*/  HMMA.16816.F32 R56, R32.reuse, R40, R56 ;  /* 0x000000282038723c */ /* 0x042ff00000001838 */
[C---:B------:R-:W-:Y:S01]  /*18000*/  HMMA.16816.F32 R52, R32.reuse, R42, R52 ;  /* 0x0000002a2034723c */ /* 0x040fe20000001834 */
[----:B------:R-:W1:Y:S07]  /*18010*/  LDSM.16.M88.4 R40, [R199] ;  /* 0x00000000c728783b */ /* 0x000e6e0000000200 */
[C---:B----4-:R-:W-:Y:S08]  /*18020*/  HMMA.16816.F32 R64, R32.reuse, R160, R64 ;  /* 0x000000a02040723c */ /* 0x050ff00000001840 */
[----:B------:R-:W-:Y:S01]  /*18030*/  HMMA.16816.F32 R60, R32, R162, R60 ;  /* 0x000000a2203c723c */ /* 0x000fe2000000183c */
[----:B------:R-:W4:Y:S07]  /*18040*/  LDSM.16.M88.4 R160, [R200] ;  /* 0x00000000c8a0783b */ /* 0x000f2e0000000200 */
[C---:B--2---:R-:W-:Y:S08]  /*18050*/  HMMA.16816.F32 R8, R24.reuse, R20, R8 ;  /* 0x000000141808723c */ /* 0x044ff00000001808 */
[----:B------:R-:W-:Y:S01]  /*18060*/  HMMA.16816.F32 R4, R24, R22, R4 ;  /* 0x000000161804723c */ /* 0x000fe20000001804 */
[----:B------:R-:W2:Y:S07]  /*18070*/  LDSM.16.M88.4 R20, [R215+0x8000] ;  /* 0x00800000d714783b */ /* 0x000eae0000000200 */
        /* <DEDUP_REMOVED lines=11> */
[----:B------:R-:W5:Y:S04]  /*18130*/  LDSM.16.M88.4 R164, [R201] ;  /* 0x00000000c9a4783b */ /* 0x000f680000000200 */
[----:B------:R-:W2:Y:S03]  /*18140*/  LDSM.16.M88.4 R32, [R197] ;  /* 0x00000000c520783b */ /* 0x000ea60000000200 */
[C---:B------:R-:W-:Y:S08]  /*18150*/  HMMA.16816.F32 R16, R24.reuse, R28, R16 ;  /* 0x0000001c1810723c */ /* 0x040ff00000001810 */
[C---:B------:R-:W-:Y:S01]  /*18160*/  HMMA.16816.F32 R12, R24.reuse, R30, R12 ;  /* 0x0000001e180c723c */ /* 0x040fe2000000180c */
[----:B------:R-:W3:Y:S07]  /*18170*/  LDSM.16.M88.4 R28, [R196] ;  /* 0x00000000c41c783b */ /* 0x000eee0000000200 */
[C---:B-1----:R-:W-:Y:S08]  /*18180*/  HMMA.16816.F32 R140, R24.reuse, R40, R140 ;  /* 0x00000028188c723c */ /* 0x042ff0000000188c */
[C---:B----4-:R-:W-:Y:S08]  /*18190*/  HMMA.16816.F32 R148, R24.reuse, R160, R148 ;  /* 0x000000a01894723c */ /* 0x050ff00000001894 */
[C---:B------:R-:W-:Y:S01]  /*181a0*/  HMMA.16816.F32 R144, R24.reuse, R162, R144 ;  /* 0x000000a21890723c */ /* 0x040fe20000001890 */
[----:B------:R-:W-:Y:S07]  /*181b0*/  LDSM.16.M88.4 R160, [R215+0xb800] ;  /* 0x00b80000d7a0783b */ /* 0x000fee0000000200 */
[----:B------:R-:W-:Y:S01]  /*181c0*/  HMMA.16816.F32 R136, R24, R42, R136 ;  /* 0x0000002a1888723c */ /* 0x000fe20000001888 */
[----:B------:R-:W-:Y:S07]  /*181d0*/  LDSM.16.M88.4 R40, [R217+0x2000] ;  /* 0x00200000d928783b */ /* 0x000fee0000000200 */
[C---:B--2---:R-:W-:Y:S08]  /*181e0*/  HMMA.16816.F32 R16, R184.reuse, R20, R16 ;  /* 0x00000014b810723c */ /* 0x044ff00000001810 */
[----:B------:R-:W-:Y:S01]  /*181f0*/  HMMA.16816.F32 R12, R184, R22, R12 ;  /* 0x00000016b80c723c */ /* 0x000fe2000000180c */
[----:B------:R-:W1:Y:S07]  /*18200*/  LDSM.16.M88.4 R20, [R204+0x6000] ;  /* 0x00600000cc14783b */ /* 0x000e6e0000000200 */
[C---:B---3--:R-:W-:Y:S08]  /*18210*/  HMMA.16816.F32 R64, R24.reuse, R36, R64 ;  /* 0x000000241840723c */ /* 0x048ff00000001840 */
[C---:B------:R-:W-:Y:S01]  /*18220*/  HMMA.16816.F32 R60, R24.reuse, R38, R60 ;  /* 0x00000026183c723c */ /* 0x040fe2000000183c */
[----:B------:R-:W2:Y:S07]  /*18230*/  LDSM.16.M88.4 R36, [R204+0x4000] ;  /* 0x00400000cc24783b */ /* 0x000eae0000000200 */
[C---:B-----5:R-:W-:Y:S08]  /*18240*/  HMMA.16816.F32 R156, R24.reuse, R164, R156 ;  /* 0x000000a4189c723c */ /* 0x060ff0000000189c */
[C---:B------:R-:W-:Y:S01]  /*18250*/  HMMA.16816.F32 R152, R24.reuse, R166, R152 ;  /* 0x000000a61898723c */ /* 0x040fe20000001898 */
[----:B------:R-:W-:Y:S07]  /*18260*/  LDSM.16.M88.4 R164, [R215+0xb000] ;  /* 0x00b00000d7a4783b */ /* 0x000fee0000000200 */
[C---:B------:R-:W-:Y:S08]  /*18270*/  HMMA.16816.F32 R56, R24.reuse, R32, R56 ;  /* 0x000000201838723c */ /* 0x040ff00000001838 */
[C---:B------:R-:W-:Y:S01]  /*18280*/  HMMA.16816.F32 R52, R24.reuse, R34, R52 ;  /* 0x000000221834723c */ /* 0x040fe20000001834 */
[----:B------:R-:W-:Y:S07]  /*18290*/  LDSM.16.M88.4 R32, [R204+0x4800] ;  /* 0x00480000cc20783b */ /* 0x000fee0000000200 */
[C---:B------:R-:W-:Y:S08]  /*182a0*/  HMMA.16816.F32 R48, R24.reuse, R28, R48 ;  /* 0x0000001c1830723c */ /* 0x040ff00000001830 */
[----:B------:R-:W-:Y:S01]  /*182b0*/  HMMA.16816.F32 R44, R24, R30, R44 ;  /* 0x0000001e182c723c */ /* 0x000fe2000000182c */
[----:B------:R-:W3:Y:S04]  /*182c0*/  LDSM.16.M88.4 R24, [R204+0x5800] ;  /* 0x00580000cc18783b */ /* 0x000ee80000000200 */
[----:B------:R-:W4:Y:S03]  /*182d0*/  LDSM.16.M88.4 R28, [R204+0x5000] ;  /* 0x00500000cc1c783b */ /* 0x000f260000000200 */
[C---:B------:R-:W-:Y:S08]  /*182e0*/  HMMA.16816.F32 R140, R184.reuse, R172, R140 ;  /* 0x000000acb88c723c */ /* 0x040ff0000000188c */
[C---:B------:R-:W-:Y:S08]  /*182f0*/  HMMA.16816.F32 R148, R184.reuse, R176, R148 ;  /* 0x000000b0b894723c */ /* 0x040ff00000001894 */
[C---:B------:R-:W-:Y:S08]  /*18300*/  HMMA.16816.F32 R144, R184.reuse, R178, R144 ;  /* 0x000000b2b890723c */ /* 0x040ff00000001890 */
[C---:B------:R-:W-:Y:S01]  /*18310*/  HMMA.16816.F32 R136, R184.reuse, R174, R136 ;  /* 0x000000aeb888723c */ /* 0x040fe20000001888 */
[----:B------:R-:W5:Y:S07]  /*18320*/  LDSM.16.M88.4 R172, [R204+0x6800] ;  /* 0x00680000ccac783b */ /* 0x000f6e0000000200 */
[----:B------:R-:W-:Y:S08]  /*18330*/  HMMA.16816.F32 R8, R184, R188, R8 ;  /* 0x000000bcb808723c */ /* 0x000ff00000001808 */
[----:B-1----:R-:W-:Y:S07]  /*18340*/  HMMA.16816.F32 R140, R40, R20, R140 ;  /* 0x00000014288c723c */ /* 0x002fee000000188c */
[----:B------:R-:W-:Y:S01]  /*18350*/  IADD3 R20, R134, 0x9, RZ ;  /* 0x0000000986147810 */ /* 0x000fe20007ffe0ff */
[----:B------:R-:W-:Y:S03]  /*18360*/  HMMA.16816.F32 R4, R184, R190, R4 ;  /* 0x000000beb804723c */ /* 0x000fe60000001804 */
[----:B------:R-:W-:-:S02]  /*18370*/  ISETP.GE.AND P4, PT, R20, R2, PT ;  /* 0x000000021400720c */ /* 0x000fc40003f86270 */
[----:B------:R-:W-:-:S03]  /*18380*/  ISETP.GE.AND P5, PT, R20, R133, PT ;  /* 0x000000851400720c */ /* 0x000fc60003fa6270 */
[----:B--2---:R-:W-:Y:S07]  /*18390*/  HMMA.16816.F32 R16, R40, R36, R16 ;  /* 0x000000242810723c */ /* 0x004fee0000001810 */
[C---:B------:R-:W-:Y:S01]  /*183a0*/  IADD3 R37, R134.reuse, 0x31, RZ ;  /* 0x0000003186257810 */ /* 0x040fe20007ffe0ff */
[----:B------:R-:W-:Y:S01]  /*183b0*/  HMMA.16816.F32 R156, R184, R180, R156 ;  /* 0x000000b4b89c723c */ /* 0x000fe2000000189c */
[----:B------:R-:W-:-:S07]  /*183c0*/  IADD3 R36, R134, 0x38, RZ ;  /* 0x0000003886247810 */ /* 0x000fce0007ffe0ff */
[C---:B---3--:R-:W-:Y:S08]  /*183d0*/  HMMA.16816.F32 R148, R40.reuse, R24, R148 ;  /* 0x000000182894723c */ /* 0x048ff00000001894 */
[----:B------:R-:W-:Y:S01]  /*183e0*/  HMMA.16816.F32 R144, R40, R26, R144 ;  /* 0x0000001a2890723c */ /* 0x000fe20000001890 */
[----:B------:R-:W1:Y:S01]  /*183f0*/  LDSM.16.M88.4 R24, [R204+0x7000] ;  /* 0x00700000cc18783b */ /* 0x000e620000000200 */
[----:B------:R-:W-:-:S02]  /*18400*/  FSEL R0, R17, -INF , !P0 ;  /* 0xff80000011007808 */ /* 0x000fc40004000000 */
[----:B------:R-:W-:Y:S02]  /*18410*/  ISETP.GE.AND P0, PT, R134, R133, PT ;  /* 0x000000858600720c */ /* 0x000fe40003f06270 */
[----:B------:R-:W-:Y:S02]  /*18420*/  FSEL R16, R16, -INF , !P1 ;  /* 0xff80000010107808 */ /* 0x000fe40004800000 */
[----:B------:R-:W-:Y:S01]  /*18430*/  HMMA.16816.F32 R136, R40, R22, R136 ;  /* 0x000000162888723c */ /* 0x000fe20000001888 */
[----:B------:R-:W2:Y:S01]  /*18440*/  LDSM.16.M88.4 R20, [R204+0x7800] ;  /* 0x00780000cc14783b */ /* 0x000ea20000000200 */
[----:B------:R-:W-:Y:S01]  /*18450*/  FSEL R18, R18, -INF , !P0 ;  /* 0xff80000012127808 */ /* 0x000fe20004000000 */
[----:B------:R-:W-:-:S04]  /*18460*/  DEPBAR.LE SB0, 0x0 ;  /* 0x000080000000791a */ /* 0x000fc80000000000 */
[----:B------:R-:W-:Y:S01]  /*18470*/  IADD3 R17, R134, 0x11, RZ ;  /* 0x0000001186117810 */ /* 0x000fe20007ffe0ff */
[----:B------:R-:W-:Y:S01]  /*18480*/  HMMA.16816.F32 R12, R40, R38, R12 ;  /* 0x00000026280c723c */ /* 0x000fe2000000180c */
[----:B------:R-:W-:-:S06]  /*18490*/  FSEL R19, R19, -INF , !P2 ;  /* 0xff80000013137808 */ /* 0x000fcc0005000000 */
[----:B------:R-:W-:Y:S01]  /*184a0*/  IADD3 R38, R134, 0x30, RZ ;  /* 0x0000003086267810 */ /* 0x000fe20007ffe0ff */
[C---:B------:R-:W-:Y:S08]  /*184b0*/  HMMA.16816.F32 R152, R184.reuse, R182, R152 ;  /* 0x000000b6b898723c */ /* 0x040ff00000001898 */
[C---:B------:R-:W-:Y:S08]  /*184c0*/  HMMA.16816.F32 R64, R184.reuse, R168, R64 ;  /* 0x000000a8b840723c */ /* 0x040ff00000001840 */
[----:B------:R-:W-:Y:S01]  /*184d0*/  HMMA.16816.F32 R60, R184, R170, R60 ;  /* 0x000000aab83c723c */ /* 0x000fe2000000183c */
[----:B------:R-:W-:-:S02]  /*184e0*/  FSEL R12, R12, -INF , !P3 ;  /* 0xff8000000c0c7808 */ /* 0x000fc40005800000 */
[----:B------:R-:W-:-:S05]  /*184f0*/  ISETP.GE.AND P3, PT, R17, R2, PT ;  /* 0x000000021100720c */ /* 0x000fca0003f66270 */
[----:B------:R-:W-:Y:S08]  /*18500*/  HMMA.16816.F32 R8, R40, R32, R8 ;  /* 0x000000202808723c */ /* 0x000ff00000001808 */
[C---:B------:R-:W-:Y:S08]  /*18510*/  HMMA.16816.F32 R56, R184.reuse, R164, R56 ;  /* 0x000000a4b838723c */ /* 0x040ff00000001838 */
[C---:B------:R-:W-:Y:S08]  /*18520*/  HMMA.16816.F32 R52, R184.reuse, R166, R52 ;  /* 0x000000a6b834723c */ /* 0x040ff00000001834 */
[----:B------:R-:W-:Y:S01]  /*18530*/  HMMA.16816.F32 R48, R184, R160, R48 ;  /* 0x000000a0b830723c */ /* 0x000fe20000001830 */
[----:B------:R-:W-:-:S02]  /*18540*/  FSEL R188, R9, -INF , !P3 ;  /* 0xff80000009bc7808 */ /* 0x000fc40005800000 */
[----:B------:R-:W-:-:S05]  /*18550*/  IADD3 R9, R134, 0x21, RZ ;  /* 0x0000002186097810 */ /* 0x000fca0007ffe0ff */
[C---:B------:R-:W-:Y:S08]  /*18560*/  HMMA.16816.F32 R4, R40.reuse, R34, R4 ;  /* 0x000000222804723c */ /* 0x040ff00000001804 */
[C---:B----4-:R-:W-:Y:S07]  /*18570*/  HMMA.16816.F32 R156, R40.reuse, R28, R156 ;  /* 0x0000001c289c723c */ /* 0x050fee000000189c */
[C---:B------:R-:W-:Y:S01]  /*18580*/  IADD3 R28, R134.reuse, 0x10, RZ ;  /* 0x00000010861c7810 */ /* 0x040fe20007ffe0ff */
[----:B------:R-:W-:Y:S01]  /*18590*/  HMMA.16816.F32 R152, R40, R30, R152 ;  /* 0x0000001e2898723c */ /* 0x000fe20000001898 */
[----:B------:R-:W-:-:S02]  /*185a0*/  IADD3 R29, R134, 0x18, RZ ;  /* 0x00000018861d7810 */ /* 0x000fc40007ffe0ff */
[C---:B------:R-:W-:Y:S02]  /*185b0*/  ISETP.GE.AND P0, PT, R28.reuse, R133, PT ;  /* 0x000000851c00720c */ /* 0x040fe40003f06270 */
[----:B------:R-:W-:Y:S02]  /*185c0*/  ISETP.GE.AND P1, PT, R28, R2, PT ;  /* 0x000000021c00720c */ /* 0x000fe40003f26270 */
[----:B------:R-:W-:Y:S01]  /*185d0*/  FSEL R28, R13, -INF , !P4 ;  /* 0xff8000000d1c7808 */ /* 0x000fe20006000000 */
[----:B-----5:R-:W-:Y:S01]  /*185e0*/  HMMA.16816.F32 R64, R40, R172, R64 ;  /* 0x000000ac2840723c */ /* 0x020fe20000001840 */
[----:B------:R-:W-:Y:S02]  /*185f0*/  P2R R13, PR, RZ, 0x1 ;  /* 0x00000001ff0d7803 */ /* 0x000fe40000000000 */
[----:B------:R-:W-:Y:S02]  /*18600*/  FSEL R190, R8, -INF , !P1 ;  /* 0xff80000008be7808 */ /* 0x000fe40004800000 */
[----:B------:R-:W-:-:S02]  /*18610*/  ISETP.NE.AND P4, PT, R13, RZ, PT ;  /* 0x000000ff0d00720c */ /* 0x000fc40003f85270 */
[----:B------:R-:W-:Y:S01]  /*18620*/  FSEL R13, R14, -INF , !P6 ;  /* 0xff8000000e0d7808 */ /* 0x000fe20007000000 */
[C---:B------:R-:W-:Y:S01]  /*18630*/  HMMA.16816.F32 R60, R40.reuse, R174, R60 ;  /* 0x000000ae283c723c */ /* 0x040fe2000000183c */
[----:B------:R-:W-:Y:S02]  /*18640*/  IADD3 R14, R134, 0x19, RZ ;  /* 0x00000019860e7810 */ /* 0x000fe40007ffe0ff */
[----:B------:R-:W-:Y:S02]  /*18650*/  ISETP.GE.AND P0, PT, R17, R133, PT ;  /* 0x000000851100720c */ /* 0x000fe40003f06270 */
[-C--:B------:R-:W-:Y:S02]  /*18660*/  ISETP.GE.AND P1, PT, R14, R2.reuse, PT ;  /* 0x000000020e00720c */ /* 0x080fe40003f26270 */
[----:B------:R-:W-:Y:S01]  /*18670*/  ISETP.GE.AND P2, PT, R29, R2, PT ;  /* 0x000000021d00720c */ /* 0x000fe20003f46270 */
[----:B-1----:R-:W-:Y:S01]  /*18680*/  HMMA.16816.F32 R56, R40, R24, R56 ;  /* 0x000000182838723c */ /* 0x002fe20000001838 */
[----:B------:R-:W-:-:S02]  /*18690*/  IADD3 R8, R134, 0x20, RZ ;  /* 0x0000002086087810 */ /* 0x000fc40007ffe0ff */
[----:B------:R-:W-:Y:S02]  /*186a0*/  FSEL R135, R10, -INF , !P4 ;  /* 0xff8000000a877808 */ /* 0x000fe40006000000 */
[-C--:B------:R-:W-:Y:S02]  /*186b0*/  ISETP.GE.AND P3, PT, R14, R133.reuse, PT ;  /* 0x000000850e00720c */ /* 0x080fe40003f66270 */
[----:B------:R-:W-:Y:S01]  /*186c0*/  FSEL R25, R11, -INF , !P0 ;  /* 0xff8000000b197808 */ /* 0x000fe20004000000 */
[----:B------:R-:W-:Y:S01]  /*186d0*/  HMMA.16816.F32 R52, R40, R26, R52 ;  /* 0x0000001a2834723c */ /* 0x000fe20000001834 */
[----:B------:R-:W-:Y:S02]  /*186e0*/  FSEL R24, R5, -INF , !P1 ;  /* 0xff80000005187808 */ /* 0x000fe40004800000 */
[----:B------:R-:W-:Y:S02]  /*186f0*/  FSEL R182, R4, -INF , !P2 ;  /* 0xff80000004b67808 */ /* 0x000fe40005000000 */
[----:B------:R-:W-:-:S02]  /*18700*/  ISETP.GE.AND P4, PT, R8, R133, PT ;  /* 0x000000850800720c */ /* 0x000fc40003f86270 */
[C---:B------:R-:W-:Y:S01]  /*18710*/  ISETP.GE.AND P1, PT, R9.reuse, R2, PT ;  /* 0x000000020900720c */ /* 0x040fe20003f26270 */
[----:B--2---:R-:W-:Y:S01]  /*18720*/  HMMA.16816.F32 R48, R40, R20, R48 ;  /* 0x000000142830723c */ /* 0x004fe20000001830 */
[-C--:B------:R-:W-:Y:S02]  /*18730*/  ISETP.GE.AND P0, PT, R9, R133.reuse, PT ;  /* 0x000000850900720c */ /* 0x080fe40003f06270 */
[C---:B------:R-:W-:Y:S02]  /*18740*/  IADD3 R5, R134.reuse, 0x28, RZ ;  /* 0x0000002886057810 */ /* 0x040fe40007ffe0ff */
[C---:B------:R-:W-:Y:S02]  /*18750*/  IADD3 R4, R134.reuse, 0x29, RZ ;  /* 0x0000002986047810 */ /* 0x040fe40007ffe0ff */
[----:B------:R-:W-:Y:S01]  /*18760*/  IADD3 R31, R134, 0x39, RZ ;  /* 0x00000039861f7810 */ /* 0x000fe20007ffe0ff */
[----:B------:R-:W-:Y:S01]  /*18770*/  HMMA.16816.F32 R184, R184, R162, R44 ;  /* 0x000000a2b8b8723c */ /* 0x000fe2000000182c */
[----:B------:R-:W-:-:S02]  /*18780*/  ISETP.GE.AND P6, PT, R29, R133, PT ;  /* 0x000000851d00720c */ /* 0x000fc40003fc6270 */
[----:B------:R-:W-:Y:S02]  /*18790*/  FSEL R33, R7, -INF , !P3 ;  /* 0xff80000007217808 */ /* 0x000fe40005800000 */
[----:B------:R-:W-:Y:S02]  /*187a0*/  FSEL R32, R157, -INF , !P1 ;  /* 0xff8000009d207808 */ /* 0x000fe40004800000 */
[----:B------:R-:W-:Y:S02]  /*187b0*/  FSEL R181, R158, -INF , !P4 ;  /* 0xff8000009eb57808 */ /* 0x000fe40006000000 */
[----:B------:R-:W-:Y:S02]  /*187c0*/  FSEL R179, R159, -INF , !P0 ;  /* 0xff8000009fb37808 */ /* 0x000fe40004000000 */
[-C--:B------:R-:W-:Y:S02]  /*187d0*/  ISETP.GE.AND P3, PT, R5, R133.reuse, PT ;  /* 0x000000850500720c */ /* 0x080fe40003f66270 */
[----:B------:R-:W-:-:S02]  /*187e0*/  ISETP.GE.AND P1, PT, R4, R133, PT ;  /* 0x000000850400720c */ /* 0x000fc40003f26270 */
[-C--:B------:R-:W-:Y:S02]  /*187f0*/  ISETP.GE.AND P0, PT, R37, R2.reuse, PT ;  /* 0x000000022500720c */ /* 0x080fe40003f06270 */
[----:B------:R-:W-:Y:S02]  /*18800*/  ISETP.GE.AND P4, PT, R31, R2, PT ;  /* 0x000000021f00720c */ /* 0x000fe40003f86270 */
[C---:B------:R-:W-:Y:S02]  /*18810*/  IADD3 R29, R134.reuse, 0x41, RZ ;  /* 0x00000041861d7810 */ /* 0x040fe40007ffe0ff */
[C---:B------:R-:W-:Y:S02]  /*18820*/  IADD3 R21, R134.reuse, 0x50, RZ ;  /* 0x0000005086157810 */ /* 0x040fe40007ffe0ff */
[----:B------:R-:W-:Y:S01]  /*18830*/  IADD3 R14, R134, 0x59, RZ ;  /* 0x00000059860e7810 */ /* 0x000fe20007ffe0ff */
[----:B------:R-:W-:Y:S01]  /*18840*/  HMMA.16816.F32 R184, R40, R22, R184 ;  /* 0x0000001628b8723c */ /* 0x000fe200000018b8 */
[----:B------:R-:W-:-:S02]  /*18850*/  FSEL R17, R15, -INF , !P5 ;  /* 0xff8000000f117808 */ /* 0x000fc40006800000 */
[----:B------:R-:W-:Y:S02]  /*18860*/  FSEL R35, R6, -INF , !P6 ;  /* 0xff80000006237808 */ /* 0x000fe40007000000 */
[-C--:B------:R-:W-:Y:S02]  /*18870*/  ISETP.GE.AND P5, PT, R8, R2.reuse, PT ;  /* 0x000000020800720c */ /* 0x080fe40003fa6270 */
[----:B------:R-:W-:Y:S02]  /*18880*/  ISETP.GE.AND P6, PT, R4, R2, PT ;  /* 0x000000020400720c */ /* 0x000fe40003fc6270 */
[----:B------:R-:W-:Y:S02]  /*18890*/  P2R R39, PR, RZ, 0x2 ;  /* 0x00000002ff277803 */ /* 0x000fe40000000000 */
[----:B------:R-:W-:Y:S02]  /*188a0*/  FSEL R177, R154, -INF , !P3 ;  /* 0xff8000009ab17808 */ /* 0x000fe40005800000 */
[----:B------:R-:W-:-:S02]  /*188b0*/  FSEL R176, R149, -INF , !P0 ;  /* 0xff80000095b07808 */ /* 0x000fc40004000000 */
[----:B------:R-:W-:Y:S02]  /*188c0*/  FSEL R172, R145, -INF , !P4 ;  /* 0xff80000091ac7808 */ /* 0x000fe40006000000 */
[-C--:B------:R-:W-:Y:S02]  /*188d0*/  ISETP.GE.AND P2, PT, R5, R2.reuse, PT ;  /* 0x000000020500720c */ /* 0x080fe40003f46270 */
[----:B------:R-:W-:Y:S02]  /*188e0*/  IADD3 R30, R134, 0x40, RZ ;  /* 0x00000040861e7810 */ /* 0x000fe40007ffe0ff */
[-C--:B------:R-:W-:Y:S02]  /*188f0*/  ISETP.GE.AND P1, PT, R38, R2.reuse, PT ;  /* 0x000000022600720c */ /* 0x080fe40003f26270 */
[-C--:B------:R-:W-:Y:S02]  /*18900*/  ISETP.GE.AND P3, PT, R29, R2.reuse, PT ;  /* 0x000000021d00720c */ /* 0x080fe40003f66270 */
[----:B------:R-:W-:-:S02]  /*18910*/  ISETP.GE.AND P0, PT, R21, R2, PT ;  /* 0x000000021500720c */ /* 0x000fc40003f06270 */
[----:B------:R-:W-:Y:S02]  /*18920*/  ISETP.GE.AND P4, PT, R14, R2, PT ;  /* 0x000000020e00720c */ /* 0x000fe40003f86270 */
        /* <DEDUP_REMOVED lines=26> */
[-C--:B------:R-:W-:Y:S02]  /*18ad0*/  ISETP.GE.AND P4, PT, R7, R2.reuse, PT ;  /* 0x000000020700720c */ /* 0x080fe40003f86270 */
[----:B------:R-:W-:Y:S02]  /*18ae0*/  FSEL R174, R144, -INF , !P5 ;  /* 0xff80000090ae7808 */ /* 0x000fe40006800000 */
[----:B------:R-:W-:Y:S02]  /*18af0*/  FSEL R170, R140, -INF , !P6 ;  /* 0xff8000008caa7808 */ /* 0x000fe40007000000 */
[----:B------:R-:W-:-:S02]  /*18b00*/  ISETP.GE.AND P5, PT, R15, R2, PT ;  /* 0x000000020f00720c */ /* 0x000fc40003fa6270 */
[----:B------:R-:W-:Y:S02]  /*18b10*/  FSEL R168, R136, -INF , !P2 ;  /* 0xff80000088a87808 */ /* 0x000fe40005000000 */
[----:B------:R-:W-:Y:S02]  /*18b20*/  FSEL R164, R137, -INF , !P1 ;  /* 0xff80000089a47808 */ /* 0x000fe40004800000 */
[----:B------:R-:W-:Y:S02]  /*18b30*/  FSEL R152, R56, -INF , !P3 ;  /* 0xff80000038987808 */ /* 0x000fe40005800000 */
[----:B------:R-:W-:Y:S02]  /*18b40*/  FSEL R140, R53, -INF , !P0 ;  /* 0xff800000358c7808 */ /* 0x000fe40004000000 */
[----:B------:R-:W-:Y:S02]  /*18b50*/  FSEL R48, R48, -INF , !P4 ;  /* 0xff80000030307808 */ /* 0x000fe40006000000 */
[----:B------:R-:W-:-:S02]  /*18b60*/  ISETP.GE.AND P2, PT, R10, R2, PT ;  /* 0x000000020a00720c */ /* 0x000fc40003f46270 */
[-C--:B------:R-:W-:Y:S02]  /*18b70*/  ISETP.GE.AND P1, PT, R9, R2.reuse, PT ;  /* 0x000000020900720c */ /* 0x080fe40003f26270 */
[-C--:B------:R-:W-:Y:S02]  /*18b80*/  ISETP.GE.AND P3, PT, R6, R2.reuse, PT ;  /* 0x000000020600720c */ /* 0x080fe40003f66270 */
[-C--:B------:R-:W-:Y:S02]  /*18b90*/  ISETP.GE.AND P0, PT, R38, R133.reuse, PT ;  /* 0x000000852600720c */ /* 0x080fe40003f06270 */
[----:B------:R-:W-:Y:S02]  /*18ba0*/  ISETP.GE.AND P4, PT, R31, R133, PT ;  /* 0x000000851f00720c */ /* 0x000fe40003f86270 */
[----:B------:R-:W-:Y:S02]  /*18bb0*/  ISETP.GE.AND P6, PT, R20, R2, PT ;  /* 0x000000021400720c */ /* 0x000fe40003fc6270 */
[----:B------:R-:W-:-:S02]  /*18bc0*/  FSEL R156, R60, -INF , !P5 ;  /* 0xff8000003c9c7808 */ /* 0x000fc40006800000 */
[----:B------:R-:W-:Y:S02]  /*18bd0*/  ISETP.NE.AND P5, PT, R39, RZ, PT ;  /* 0x000000ff2700720c */ /* 0x000fe40003fa5270 */
[----:B------:R-:W-:Y:S02]  /*18be0*/  FSEL R148, R57, -INF , !P2 ;  /* 0xff80000039947808 */ /* 0x000fe40005000000 */
[----:B------:R-:W-:Y:S02]  /*18bf0*/  FSEL R144, R52, -INF , !P1 ;  /* 0xff80000034907808 */ /* 0x000fe40004800000 */
[----:B------:R-:W-:Y:S02]  /*18c00*/  FSEL R46, R49, -INF , !P3 ;  /* 0xff800000312e7808 */ /* 0x000fe40005800000 */
[----:B------:R-:W-:Y:S02]  /*18c10*/  FSEL R175, R150, -INF , !P0 ;  /* 0xff80000096af7808 */ /* 0x000fe40004000000 */
[----:B------:R-:W-:-:S02]  /*18c20*/  FSEL R163, R147, -INF , !P4 ;  /* 0xff80000093a37808 */ /* 0x000fc40006000000 */
[----:B------:R-:W-:Y:S02]  /*18c30*/  ISETP.GE.AND P2, PT, R5, R2, PT ;  /* 0x000000020500720c */ /* 0x000fe40003f46270 */
[-C--:B------:R-:W-:Y:S02]  /*18c40*/  ISETP.GE.AND P1, PT, R37, R133.reuse, PT ;  /* 0x000000852500720c */ /* 0x080fe40003f26270 */
[-C--:B------:R-:W-:Y:S02]  /*18c50*/  ISETP.GE.AND P3, PT, R36, R133.reuse, PT ;  /* 0x000000852400720c */ /* 0x080fe40003f66270 */
[-C--:B------:R-:W-:Y:S02]  /*18c60*/  ISETP.GE.AND P0, PT, R30, R133.reuse, PT ;  /* 0x000000851e00720c */ /* 0x080fe40003f06270 */
[----:B------:R-:W-:Y:S02]  /*18c70*/  ISETP.GE.AND P4, PT, R26, R133, PT ;  /* 0x000000851a00720c */ /* 0x000fe40003f86270 */
[----:B------:R-:W-:-:S02]  /*18c80*/  FSEL R158, R65, -INF , !P6 ;  /* 0xff800000419e7808 */ /* 0x000fc40007000000 */
[----:B------:R-:W-:Y:S02]  /*18c90*/  ISETP.GE.AND P6, PT, R4, R2, PT ;  /* 0x000000020400720c */ /* 0x000fe40003fc6270 */
[----:B------:R-:W-:Y:S02]  /*18ca0*/  FSEL R155, R155, -INF , !P5 ;  /* 0xff8000009b9b7808 */ /* 0x000fe40006800000 */
[----:B------:R-:W-:Y:S02]  /*18cb0*/  P2R R2, PR, RZ, 0x4 ;  /* 0x00000004ff027803 */ /* 0x000fe40000000000 */
[----:B------:R-:W-:Y:S02]  /*18cc0*/  FSEL R161, R151, -INF , !P1 ;  /* 0xff80000097a17808 */ /* 0x000fe40004800000 */
[----:B------:R-:W-:Y:S02]  /*18cd0*/  FSEL R173, R146, -INF , !P3 ;  /* 0xff80000092ad7808 */ /* 0x000fe40005800000 */
[----:B------:R-:W-:-:S02]  /*18ce0*/  FSEL R171, R142, -INF , !P0 ;  /* 0xff8000008eab7808 */ /* 0x000fc40004000000 */
[----:B------:R-:W-:Y:S02]  /*18cf0*/  FSEL R167, R139, -INF , !P4 ;  /* 0xff8000008ba77808 */ /* 0x000fe40006000000 */
[----:B------:R-:W-:Y:S02]  /*18d00*/  ISETP.GT.AND P5, PT, R235, R224, PT ;  /* 0x000000e0eb00720c */ /* 0x000fe40003fa4270 */
[-C--:B------:R-:W-:Y:S02]  /*18d10*/  ISETP.GE.AND P2, PT, R29, R133.reuse, PT ;  /* 0x000000851d00720c */ /* 0x080fe40003f46270 */
[-C--:B------:R-:W-:Y:S02]  /*18d20*/  ISETP.GE.AND P3, PT, R27, R133.reuse, PT ;  /* 0x000000851b00720c */ /* 0x080fe40003f66270 */
[-C--:B------:R-:W-:Y:S02]  /*18d30*/  ISETP.GE.AND P1, PT, R21, R133.reuse, PT ;  /* 0x000000851500720c */ /* 0x080fe40003f26270 */
        /* <DEDUP_REMOVED lines=9> */
[-C--:B------:R-:W-:Y:S02]  /*18dd0*/  ISETP.GE.AND P1, PT, R10, R133.reuse, PT ;  /* 0x000000850a00720c */ /* 0x080fe40003f26270 */
[-C--:B------:R-:W-:Y:S02]  /*18de0*/  ISETP.GE.AND P0, PT, R9, R133.reuse, PT ;  /* 0x000000850900720c */ /* 0x080fe40003f06270 */
[----:B------:R-:W-:Y:S02]  /*18df0*/  ISETP.GE.AND P4, PT, R8, R133, PT ;  /* 0x000000850800720c */ /* 0x000fe40003f86270 */
        /* <DEDUP_REMOVED lines=8> */
[----:B------:R-:W-:Y:S02]  /*18e80*/  ISETP.NE.AND P4, PT, R2, RZ, PT ;  /* 0x000000ff0200720c */ /* 0x000fe40003f85270 */
[----:B------:R-:W-:Y:S02]  /*18e90*/  ISETP.GE.AND P0, PT, R4, R133, PT ;  /* 0x000000850400720c */ /* 0x000fe40003f06270 */
[----:B------:R-:W-:Y:S02]  /*18ea0*/  FSEL R57, R50, -INF , !P3 ;  /* 0xff80000032397808 */ /* 0x000fe40005800000 */
[----:B------:R-:W-:Y:S02]  /*18eb0*/  FSEL R49, R51, -INF , !P2 ;  /* 0xff80000033317808 */ /* 0x000fe40005000000 */
[----:B------:R-:W-:-:S02]  /*18ec0*/  FSEL R60, R184, -INF , !P4 ;  /* 0xff800000b83c7808 */ /* 0x000fc40006000000 */
        /* <DEDUP_REMOVED lines=64> */
.L_x_3848:
[----:B------:R-:W-:-:S05]  /*192d0*/  IMAD.MOV.U32 R6, RZ, RZ, c[0x0][0x198] ;  /* 0x00006600ff067624 */ /* 0x000fca00078e00ff */
[----:B------:R-:W-:-:S04]  /*192e0*/  LEA R6, -R6, RZ, 0x7 ;  /* 0x000000ff06067211 */ /* 0x000fc800078e39ff */
[----:B------:R-:W-:Y:S02]  /*192f0*/  SHF.R.S32.HI R2, RZ, 0x1f, R6 ;  /* 0x0000001fff027819 */ /* 0x000fe40000011406 */
.L_x_3849:
[----:B------:R-:W-:Y:S01]  /*19300*/  ULDC.64 UR4, c[0x0][0x198] ;  /* 0x0000660000047ab9 */ /* 0x000fe20000000a00 */
[C---:B------:R-:W-:Y:S01]  /*19310*/  LEA R232, P0, R6.reuse, R232, 0x1 ;  /* 0x000000e806e87211 */ /* 0x040fe200078008ff */
[----:B------:R-:W-:Y:S02]  /*19320*/  USHF.L.U32 UR9, UR4, 0x5, URZ ;  /* 0x0000000504097899 */ /* 0x000fe4000800063f */
[----:B------:R-:W-:Y:S01]  /*19330*/  USHF.L.U64.HI UR5, UR4, UR8, UR5 ;  /* 0x0000000804057299 */ /* 0x000fe20008010205 */
[----:B------:R-:W-:-:S03]  /*19340*/  LEA.HI.X R233, R6, R233, R2, 0x1, P0 ;  /* 0x000000e906e97211 */ /* 0x000fc600000f0c02 */
        /* <DEDUP_REMOVED lines=34> */
.L_x_3847:
        /* <DEDUP_REMOVED lines=569> */
.L_x_3844:
        /* <DEDUP_REMOVED lines=13> */
.L_x_3854:
[----:B------:R-:W-:Y:S04]  /*1b9d0*/  DEPBAR.LE SB0, 0x0 ;  /* 0x000080000000791a */ /* 0x000fe80000000000 */
[----:B------:R-:W-:Y:S01]  /*1b9e0*/  BAR.SYNC.DEFER_BLOCKING 0x0 ;  /* 0x0000000000007b1d */ /* 0x000fe20000010000 */
[----:B------:R-:W-:Y:S01]  /*1b9f0*/  LOP3.LUT P6, RZ, R228, 0x4, RZ, 0xc0, !PT ;  /* 0x00000004e4ff7812 */ /* 0x000fe200078cc0ff */
[----:B------:R-:W-:Y:S01]  /*1ba00*/  IMAD.MOV.U32 R6, RZ, RZ, R239 ;  /* 0x000000ffff067224 */ /* 0x000fe200078e00ef */
[----:B------:R-:W-:Y:S01]  /*1ba10*/  IADD3 R235, R235, -0x1, RZ ;  /* 0xffffffffebeb7810 */ /* 0x000fe20007ffe0ff */
[----:B------:R-:W-:Y:S10]  /*1ba20*/  IMAD.MOV.U32 R2, RZ, RZ, R238 ;  /* 0x000000ffff027224 */ /* 0x000ff400078e00ee */
        /* <DEDUP_REMOVED lines=60> */
.L_x_3851:
        /* <DEDUP_REMOVED lines=305> */
.L_x_3853:
        /* <DEDUP_REMOVED lines=38> */
.L_x_3852:
        /* <DEDUP_REMOVED lines=568> */
.L_x_3850:
        /* <DEDUP_REMOVED lines=8> */
[----:B------:R-:W-:Y:S02]  /*1f760*/  MOV R6, 0x3f800000 ;  /* 0x3f80000000067802 */ /* 0x000fe40000000f00 */
[----:B------:R-:W-:Y:S01]  /*1f770*/  IADD3 R12, R225, -R12, RZ ;  /* 0x8000000ce10c7210 */ /* 0x000fe20007ffe0ff */
[----:B-1----:R-:W-:Y:S02]  /*1f780*/  FADD.FTZ R11, R0, R241 ;  /* 0x000000f1000b7221 */ /* 0x002fe40000010000 */
[----:B------:R-:W1:Y:S01]  /*1f790*/  S2R R0, SR_TID.X ;  /* 0x0000000000007919 */ /* 0x000e620000002100 */
[----:B--2---:R-:W-:-:S03]  /*1f7a0*/  FADD.FTZ R5, R2, R243 ;  /* 0x000000f302057221 */ /* 0x004fc60000010000 */
[----:B------:R-:W2:Y:S04]  /*1f7b0*/  SHFL.BFLY PT, R2, R11, 0x1, 0x1f ;  /* 0x0c201f000b027f89 */ /* 0x000ea800000e0000 */
[----:B------:R-:W3:Y:S01]  /*1f7c0*/  SHFL.BFLY PT, R4, R5, 0x1, 0x1f ;  /* 0x0c201f0005047f89 */ /* 0x000ee200000e0000 */
[----:B-1----:R-:W-:-:S04]  /*1f7d0*/  SHF.R.S32.HI R9, RZ, 0x1f, R0 ;  /* 0x0000001fff097819 */ /* 0x002fc80000011400 */
[-C--:B------:R-:W-:Y:S01]  /*1f7e0*/  LEA.HI R10, R9, R0.reuse, RZ, 0x2 ;  /* 0x00000000090a7211 */ /* 0x080fe200078f10ff */
[----:B--2---:R-:W-:Y:S01]  /*1f7f0*/  FADD.FTZ R2, R11, R2 ;  /* 0x000000020b027221 */ /* 0x004fe20000010000 */
[----:B------:R-:W-:Y:S01]  /*1f800*/  LEA.HI R9, R9, R0, RZ, 0x5 ;  /* 0x0000000009097211 */ /* 0x000fe200078f28ff */
[----:B---3--:R-:W-:Y:S01]  /*1f810*/  FADD.FTZ R4, R5, R4 ;  /* 0x0000000405047221 */ /* 0x008fe20000010000 */
[----:B------:R-:W-:Y:S02]  /*1f820*/  SHF.L.U32 R5, R223, 0x6, RZ ;  /* 0x00000006df057819 */ /* 0x000fe400000006ff */
[--C-:B------:R-:W-:Y:S02]  /*1f830*/  SHF.R.S32.HI R8, RZ, 0x2, R10.reuse ;  /* 0x00000002ff087819 */ /* 0x100fe4000001140a */
[----:B------:R-:W-:Y:S02]  /*1f840*/  SHF.R.S32.HI R11, RZ, 0x1f, R10 ;  /* 0x0000001fff0b7819 */ /* 0x000fe4000001140a */
[----:B------:R-:W-:-:S02]  /*1f850*/  FSETP.NE.FTZ.AND P3, PT, R4, RZ, PT ;  /* 0x000000ff0400720b */ /* 0x000fc40003f75000 */
[----:B------:R-:W-:Y:S02]  /*1f860*/  LOP3.LUT R5, R5, 0x1c0, RZ, 0xc0, !PT ;  /* 0x000001c005057812 */ /* 0x000fe400078ec0ff */
[----:B------:R-:W-:Y:S02]  /*1f870*/  FSETP.NE.FTZ.AND P0, PT, R2, RZ, PT ;  /* 0x000000ff0200720b */ /* 0x000fe40003f15000 */
[----:B------:R-:W-:Y:S02]  /*1f880*/  LEA.HI R11, R11, R8, RZ, 0x3 ;  /* 0x000000080b0b7211 */ /* 0x000fe400078f18ff */
[----:B------:R-:W-:Y:S02]  /*1f890*/  LOP3.LUT R14, R5, 0x38, R14, 0xf8, !PT ;  /* 0x00000038050e7812 */ /* 0x000fe400078ef80e */
[----:B------:R-:W-:Y:S02]  /*1f8a0*/  SHF.R.U32.HI R5, RZ, 0x3, R5 ;  /* 0x00000003ff057819 */ /* 0x000fe40000011605 */
[----:B------:R-:W-:Y:S01]  /*1f8b0*/  LOP3.LUT R11, R11, 0xfffffff8, RZ, 0xc0, !PT ;  /* 0xfffffff80b0b7812 */ /* 0x000fe200078ec0ff */
[----:B------:R-:W1:Y:S01]  /*1f8c0*/  @P3 MUFU.RCP R7, R4 ;  /* 0x0000000400073308 */ /* 0x000e620000001000 */
[----:B------:R-:W-:-:S02]  /*1f8d0*/  LOP3.LUT R5, R14, R5, RZ, 0x3c, !PT ;  /* 0x000000050e057212 */ /* 0x000fc400078e3cff */
[----:B------:R-:W-:Y:S02]  /*1f8e0*/  IADD3 R8, R8, -R11, RZ ;  /* 0x8000000b08087210 */ /* 0x000fe40007ffe0ff */
[----:B------:R-:W-:Y:S02]  /*1f8f0*/  LEA R5, R12, R5, 0x2 ;  /* 0x000000050c057211 */ /* 0x000fe400078e10ff */
[----:B------:R-:W-:Y:S01]  /*1f900*/  LOP3.LUT R11, R10, 0x1ffffffc, RZ, 0xc0, !PT ;  /* 0x1ffffffc0a0b7812 */ /* 0x000fe200078ec0ff */
[----:B------:R-:W2:Y:S01]  /*1f910*/  @P0 MUFU.RCP R6, R2 ;  /* 0x0000000200060308 */ /* 0x000ea20000001000 */
[----:B------:R-:W-:Y:S02]  /*1f920*/  SHF.L.U32 R12, R8, 0x6, RZ ;  /* 0x00000006080c7819 */ /* 0x000fe400000006ff */
[----:B------:R-:W-:Y:S02]  /*1f930*/  SHF.R.S32.HI R10, RZ, 0x5, R9 ;  /* 0x00000005ff0a7819 */ /* 0x000fe40000011409 */
[----:B------:R-:W-:-:S02]  /*1f940*/  IADD3 R11, -R11, R0, RZ ;  /* 0x000000000b0b7210 */ /* 0x000fc40007ffe1ff */
[----:B------:R-:W-:Y:S01]  /*1f950*/  LOP3.LUT R12, R12, 0x1c0, RZ, 0xc0, !PT ;  /* 0x000001c00c0c7812 */ /* 0x000fe200078ec0ff */
[C---:B-1----:R-:W-:Y:S01]  /*1f960*/  FMUL.FTZ R128, R7.reuse, R128 ;  /* 0x0000008007807220 */ /* 0x042fe20000410000 */
        /* <DEDUP_REMOVED lines=27> */
[----:B------:R-:W-:-:S02]  /*1fb20*/  FMUL.FTZ R92, R7, R92 ;  /* 0x0000005c075c7220 */ /* 0x000fc40000410000 */
[C---:B------:R-:W-:Y:S01]  /*1fb30*/  FMUL.FTZ R93, R7.reuse, R93 ;  /* 0x0000005d075d7220 */ /* 0x040fe20000410000 */
[----:B------:R-:W3:Y:S01]  /*1fb40*/  @P0 MUFU.LG2 R2, R2 ;  /* 0x0000000200020308 */ /* 0x000ee20000000c00 */
        /* <DEDUP_REMOVED lines=20> */
[C---:B------:R-:W-:Y:S01]  /*1fc90*/  FMUL.FTZ R71, R6.reuse, R71 ;  /* 0x0000004706477220 */ /* 0x040fe20000410000 */
[----:B------:R-:W-:Y:S01]  /*1fca0*/  LOP3.LUT P1, RZ, R9, 0x3, RZ, 0xc0, !PT ;  /* 0x0000000309ff7812 */ /* 0x000fe2000782c0ff */
        /* <DEDUP_REMOVED lines=40> */
[----:B-1----:R-:W-:Y:S02]  /*1ff30*/  @P3 FMUL.FTZ R9, R4, 0.69314718246459960938 ;  /* 0x3f31721804093820 */ /* 0x002fe40000410000 */
[----:B---3--:R-:W-:Y:S01]  /*1ff40*/  @P0 FMUL.FTZ R2, R2, 0.69314718246459960938 ;  /* 0x3f31721802020820 */ /* 0x008fe20000410000 */
[----:B------:R-:W-:Y:S01]  /*1ff50*/  SEL R15, R6, 0xffffff80, !P2 ;  /* 0xffffff80060f7807 */ /* 0x000fe20005000000 */
[----:B------:R-:W-:Y:S01]  /*1ff60*/  @P3 FFMA.FTZ R0, R132, c[0x0][0x238], R9 ;  /* 0x00008e0084003a23 */ /* 0x000fe20000010009 */
[----:B------:R-:W1:Y:S02]  /*1ff70*/  S2R R6, SR_CTAID.Y ;  /* 0x0000000000067919 */ /* 0x000e640000002600 */
[-C--:B------:R-:W-:Y:S02]  /*1ff80*/  IADD3 R16, R8, R15.reuse, RZ ;  /* 0x0000000f08107210 */ /* 0x080fe40007ffe0ff */
[----:B------:R-:W-:Y:S01]  /*1ff90*/  IADD3 R17, R15, R12, RZ ;  /* 0x0000000c0f117210 */ /* 0x000fe20007ffe0ff */
[----:B------:R-:W3:Y:S01]  /*1ffa0*/  S2R R8, SR_CTAID.Z ;  /* 0x0000000000087919 */ /* 0x000ee20000002700 */
        /* <DEDUP_REMOVED lines=18> */
[----:B----4-:R-:W-:-:S03]  /*200d0*/  IADD3 R11, -R227, RZ, RZ ;  /* 0x000000ffe30b7210 */ /* 0x010fc60007ffe1ff */
[----:B------:R-:W-:Y:S01]  /*200e0*/  STS.64 [R16+0x4000], R108 ;  /* 0x0040006c10007388 */ /* 0x000fe20000000a00 */
[----:B-1----:R-:W-:Y:S01]  /*200f0*/  IMAD R227, R6, c[0x0][0x210], R227 ;  /* 0x0000840006e37a24 */ /* 0x002fe200078e02e3 */
[----:B------:R-:W-:Y:S01]  /*20100*/  MOV R6, 0xff800000 ;  /* 0xff80000000067802 */ /* 0x000fe20000000f00 */
[----:B------:R-:W-:Y:S01]  /*20110*/  @P0 FFMA.FTZ R6, R3, c[0x0][0x238], R2 ;  /* 0x00008e0003060a23 */ /* 0x000fe20000010002 */
[----:B------:R-:W-:Y:S01]  /*20120*/  STS.64 [R16+0x4800], R110 ;  /* 0x0048006e10007388 */ /* 0x000fe20000000a00 */
[----:B---3--:R-:W-:Y:S01]  /*20130*/  IMAD R8, R11, c[0x0][0x1c0], R8 ;  /* 0x000070000b087a24 */ /* 0x008fe200078e0208 */
[----:B------:R-:W-:Y:S02]  /*20140*/  SHF.R.S32.HI R11, RZ, 0x1f, R10 ;  /* 0x0000001fff0b7819 */ /* 0x000fe4000001140a */
[----:B------:R-:W-:Y:S01]  /*20150*/  STS.64 [R17+0x4000], R112 ;  /* 0x0040007011007388 */ /* 0x000fe20000000a00 */
[----:B------:R-:W-:Y:S01]  /*20160*/  IMAD R8, R227, c[0x0][0x1c0], R8 ;  /* 0x00007000e3087a24 */ /* 0x000fe200078e0208 */
[----:B------:R-:W-:-:S02]  /*20170*/  LEA.HI R11, R11, R10, RZ, 0x2 ;  /* 0x0000000a0b0b7211 */ /* 0x000fc400078f10ff */
[----:B------:R-:W-:Y:S02]  /*20180*/  STS.64 [R17+0x4800], R114 ;  /* 0x0048007211007388 */ /* 0x000fe40000000a00 */
[----:B------:R-:W-:Y:S02]  /*20190*/  LOP3.LUT R11, R11, 0xffffffc, RZ, 0xc0, !PT ;  /* 0x0ffffffc0b0b7812 */ /* 0x000fe400078ec0ff */
[----:B------:R-:W-:Y:S02]  /*201a0*/  STS.64 [R18+0x4000], R120 ;  /* 0x0040007812007388 */ /* 0x000fe40000000a00 */
[----:B------:R-:W-:Y:S02]  /*201b0*/  IADD3 R11, R10, -R11, RZ ;  /* 0x8000000b0a0b7210 */ /* 0x000fe40007ffe0ff */
[----:B------:R-:W-:Y:S02]  /*201c0*/  STS.64 [R18+0x4800], R122 ;  /* 0x0048007a12007388 */ /* 0x000fe40000000a00 */
[----:B------:R-:W-:-:S02]  /*201d0*/  LEA R11, R11, R234, 0x4 ;  /* 0x000000ea0b0b7211 */ /* 0x000fc400078e20ff */
[----:B------:R-:W-:Y:S04]  /*201e0*/  STS.64 [R15+0x4000], R116 ;  /* 0x004000740f007388 */ /* 0x000fe80000000a00 */
[----:B------:R-:W-:Y:S04]  /*201f0*/  STS.64 [R15+0x4800], R118 ;  /* 0x004800760f007388 */ /* 0x000fe80000000a00 */
[----:B------:R-:W-:Y:S06]  /*20200*/  BAR.SYNC.DEFER_BLOCKING 0x0 ;  /* 0x0000000000007b1d */ /* 0x000fec0000010000 */
[----:B------:R-:W1:Y:S04]  /*20210*/  LDS.128 R68, [R5.X4] ;  /* 0x0000000005447984 */ /* 0x000e680000004c00 */
        /* <DEDUP_REMOVED lines=15> */
[----:B--2---:R-:W-:-:S05]  /*20310*/  SHF.L.U32 R5, R7, 0x6, RZ ;  /* 0x0000000607057819 */ /* 0x004fca00000006ff */
[----:B------:R-:W-:Y:S01]  /*20320*/  IMAD R5, R8, c[0x0][0x214], R5 ;  /* 0x0000850008057a24 */ /* 0x000fe200078e0205 */
[----:B------:R-:W-:Y:S05]  /*20330*/  @P1 BRA `(.L_x_3856) ;  /* 0x000000b000001947 */ /* 0x000fea0003800000 */
[----:B---34-:R-:W-:Y:S01]  /*20340*/  IMAD R2, R7, -0x40, R226 ;  /* 0xffffffc007027824 */ /* 0x018fe200078e02e2 */
[----:B------:R-:W-:Y:S02]  /*20350*/  IADD3 R9, R11, 0x8, RZ ;  /* 0x000000080b097810 */ /* 0x000fe40007ffe0ff */
[----:B------:R-:W-:Y:S02]  /*20360*/  SHF.R.S32.HI R4, RZ, 0x1f, R11 ;  /* 0x0000001fff047819 */ /* 0x000fe4000001140b */
[----:B------:R-:W-:Y:S02]  /*20370*/  IADD3 R3, P0, R5, R11, RZ ;  /* 0x0000000b05037210 */ /* 0x000fe40007f1e0ff */
[-C--:B------:R-:W-:Y:S02]  /*20380*/  ISETP.GE.AND P2, PT, R11, R2.reuse, PT ;  /* 0x000000020b00720c */ /* 0x080fe40003f46270 */
[----:B------:R-:W-:-:S02]  /*20390*/  ISETP.GE.AND P1, PT, R9, R2, PT ;  /* 0x000000020900720c */ /* 0x000fc40003f26270 */
[----:B------:R-:W-:Y:S02]  /*203a0*/  LEA.HI.X.SX32 R4, R5, R4, 0x1, P0 ;  /* 0x0000000405047211 */ /* 0x000fe400000f0eff */
[----:B------:R-:W-:-:S04]  /*203b0*/  LEA R2, P0, R3, c[0x0][0x208], 0x2 ;  /* 0x0000820003027a11 */ /* 0x000fc800078010ff */
[----:B------:R-:W-:-:S05]  /*203c0*/  LEA.HI.X R3, R3, c[0x0][0x20c], R4, 0x2, P0 ;  /* 0x0000830003037a11 */ /* 0x000fca00000f1404 */
[----:B------:R2:W-:Y:S04]  /*203d0*/  @!P2 STG.E [R2.64], R0 ;  /* 0x000000000200a986 */ /* 0x0005e8000c101906 */
[----:B------:R2:W-:Y:S02]  /*203e0*/  @!P1 STG.E [R2.64+0x20], R6 ;  /* 0x0000200602009986 */ /* 0x0005e4000c101906 */
.L_x_3856:
[----:B---34-:R-:W-:Y:S05]  /*203f0*/  BSYNC B0 ;  /* 0x0000000000007941 */ /* 0x018fea0003800000 */
.L_x_3855:
[----:B------:R-:W-:Y:S01]  /*20400*/  IMAD.SHL.U32 R8, R225, 0x4, RZ ;  /* 0x00000004e1087824 */ /* 0x000fe200078e00ff */
[----:B--2---:R-:W-:Y:S01]  /*20410*/  IADD3 R3, R223, 0x10, RZ ;  /* 0x00000010df037810 */ /* 0x004fe20007ffe0ff */
[----:B------:R-:W-:Y:S02]  /*20420*/  IMAD R226, R7, -0x40, R226 ;  /* 0xffffffc007e27824 */ /* 0x000fe400078e02e2 */
[----:B------:R-:W-:Y:S01]  /*20430*/  IMAD R0, R5, c[0x0][0x22c], RZ ;  /* 0x00008b0005007a24 */ /* 0x000fe200078e02ff */
[----:B------:R-:W-:Y:S02]  /*20440*/  SHF.R.S32.HI R9, RZ, 0x1f, R8 ;  /* 0x0000001fff097819 */ /* 0x000fe40000011408 */
[----:B------:R-:W-:-:S02]  /*20450*/  IADD3 R5, R223, 0x8, RZ ;  /* 0x00000008df057810 */ /* 0x000fc40007ffe0ff */
[-C--:B------:R-:W-:Y:S01]  /*20460*/  ISETP.GE.AND P5, PT, R3, R226.reuse, PT ;  /* 0x000000e20300720c */ /* 0x080fe20003fa6270 */
[----:B------:R-:W-:Y:S01]  /*20470*/  IMAD.WIDE R6, R223, 0x80, R8 ;  /* 0x00000080df067825 */ /* 0x000fe200078e0208 */
[----:B------:R-:W-:Y:S02]  /*20480*/  ISETP.GE.AND P6, PT, R5, R226, PT ;  /* 0x000000e20500720c */ /* 0x000fe40003fc6270 */
[----:B------:R-:W-:Y:S02]  /*20490*/  IADD3 R5, R223, 0x18, RZ ;  /* 0x00000018df057810 */ /* 0x000fe40007ffe0ff */
[C---:B------:R-:W-:Y:S02]  /*204a0*/  IADD3 R2, P0, R0.reuse, R6, RZ ;  /* 0x0000000600027210 */ /* 0x040fe40007f1e0ff */
[----:B------:R-:W-:Y:S02]  /*204b0*/  ISETP.GE.AND P4, PT, R5, R226, PT ;  /* 0x000000e20500720c */ /* 0x000fe40003f86270 */
[----:B------:R-:W-:-:S02]  /*204c0*/  LEA.HI.X.SX32 R7, R0, R7, 0x1, P0 ;  /* 0x0000000700077211 */ /* 0x000fc400000f0eff */
[C---:B------:R-:W-:Y:S02]  /*204d0*/  LEA R6, P0, R2.reuse, c[0x0][0x1d8], 0x2 ;  /* 0x0000760002067a11 */ /* 0x040fe400078010ff */
[----:B------:R-:W-:Y:S02]  /*204e0*/  IADD3 R5, R223, 0x30, RZ ;  /* 0x00000030df057810 */ /* 0x000fe40007ffe0ff */
[----:B------:R-:W-:Y:S02]  /*204f0*/  LEA.HI.X R7, R2, c[0x0][0x1dc], R7, 0x2, P0 ;  /* 0x0000770002077a11 */ /* 0x000fe400000f1407 */
[-C--:B------:R-:W-:Y:S02]  /*20500*/  ISETP.GE.AND P0, PT, R5, R226.reuse, PT ;  /* 0x000000e20500720c */ /* 0x080fe40003f06270 */
[C---:B------:R-:W-:Y:S01]  /*20510*/  IADD3 R3, R223.reuse, 0x20, RZ ;  /* 0x00000020df037810 */ /* 0x040fe20007ffe0ff */
[----:B------:R2:W-:Y:S01]  /*20520*/  @!P6 STG.E.128 [R6.64+0x1000], R64 ;  /* 0x001000400600e986 */ /* 0x0005e2000c101d06 */
[----:B------:R-:W-:-:S02]  /*20530*/  ISETP.GE.AND P2, PT, R223, R226, PT ;  /* 0x000000e2df00720c */ /* 0x000fc40003f46270 */
[-C--:B------:R-:W-:Y:S01]  /*20540*/  ISETP.GE.AND P3, PT, R3, R226.reuse, PT ;  /* 0x000000e20300720c */ /* 0x080fe20003f66270 */
[----:B-1----:R2:W-:Y:S01]  /*20550*/  @!P6 STG.E.128 [R6.64+0x1100], R32 ;  /* 0x001100200600e986 */ /* 0x0025e2000c101d06 */
[C---:B------:R-:W-:Y:S02]  /*20560*/  IADD3 R3, R223.reuse, 0x28, RZ ;  /* 0x00000028df037810 */ /* 0x040fe40007ffe0ff */
[----:B------:R-:W-:Y:S01]  /*20570*/  IADD3 R223, R223, 0x38, RZ ;  /* 0x00000038dfdf7810 */ /* 0x000fe20007ffe0ff */
[----:B------:R2:W-:Y:S01]  /*20580*/  @!P5 STG.E.128 [R6.64+0x2000], R60 ;  /* 0x0020003c0600d986 */ /* 0x0005e2000c101d06 */
[----:B------:R-:W-:-:S03]  /*20590*/  ISETP.GE.AND P1, PT, R3, R226, PT ;  /* 0x000000e20300720c */ /* 0x000fc60003f26270 */
        /* <DEDUP_REMOVED lines=17> */
.L_x_3857:
        /* <DEDUP_REMOVED lines=13> */
.L_x_8242:


//--------------------- .text._ZN5flash24flash_fwd_splitkv_kernelI23Flash_fwd_kernel_traitsILi128ELi64ELi128ELi4ELb0ELb0EN7cutlass6half_tE19Flash_kernel_traitsILi128ELi64ELi128ELi4ES3_EELb1ELb0ELb0ELb0ELb1ELb1ELb1ELb1EEEvNS_16Flash_fwd_paramsE --------------------------
	.section	.text._ZN5flash24flash_fwd_splitkv_kernelI23Flash_fwd_kernel_traitsILi128ELi64ELi128ELi4ELb0ELb0EN7cutlass6half_tE19Flash_kernel_traitsILi128ELi64ELi128ELi4ES3_EELb1ELb0ELb0ELb0ELb1ELb1ELb1ELb1EEEvNS_16Flash_fwd_paramsE,"ax",@progbits
	.sectioninfo	@"SHI_REGISTERS=255"
	.align	128
        .global         _ZN5flash24flash_fwd_splitkv_kernelI23Flash_fwd_kernel_traitsILi128ELi64ELi128ELi4ELb0ELb0EN7cutlass6half_tE19Flash_kernel_traitsILi128ELi64ELi128ELi4ES3_EELb1ELb0ELb0ELb0ELb1ELb1ELb1ELb1EEEvNS_16Flash_fwd_paramsE
        .type           _ZN5flash24flash_fwd_splitkv_kernelI23Flash_fwd_kernel_traitsILi128ELi64ELi128ELi4ELb0ELb0EN7cutlass6half_tE19Flash_kernel_traitsILi128ELi64ELi128ELi4ES3_EELb1ELb0ELb0ELb0ELb1ELb1ELb1ELb1EEEvNS_16Flash_fwd_paramsE,@function
        .size           _ZN5flash24flash_fwd_splitkv_kernelI23Flash_fwd_kernel_traitsILi128ELi64ELi128ELi4ELb0ELb0EN7cutlass6half_tE19Flash_kernel_traitsILi128ELi64ELi128ELi4ES3_EELb1ELb0ELb0ELb0ELb1ELb1ELb1ELb1EEEvNS_16Flash_fwd_paramsE,(.L_x_8243 - _ZN5flash24flash_fwd_splitkv_kernelI23Flash_fwd_kernel_traitsILi128ELi64ELi128ELi4ELb0ELb0EN7cutlass6half_tE19Flash_kernel_traitsILi128ELi64ELi128ELi4ES3_EELb1ELb0ELb0ELb0ELb1ELb1ELb1ELb1EEEvNS_16Flash_fwd_paramsE)
        .other          _ZN5flash24flash_fwd_splitkv_kernelI23Flash_fwd_kernel_traitsILi128ELi64ELi128ELi4ELb0ELb0EN7cutlass6half_tE19Flash_kernel_traitsILi128ELi64ELi128ELi4ES3_EELb1ELb0ELb0ELb0ELb1ELb1ELb1ELb1EEEvNS_16Flash_fwd_paramsE,@"STO_CUDA_ENTRY STV_DEFAULT"
_ZN5flash24flash_fwd_splitkv_kernelI23Flash_fwd_kernel_traitsILi128ELi64ELi128ELi4ELb0ELb0EN7cutlass6half_tE19Flash_kernel_traitsILi128ELi64ELi128ELi4ES3_EELb1ELb0ELb0ELb0ELb1ELb1ELb1ELb1EEEvNS_16Flash_fwd_paramsE:
.text._ZN5flash24flash_fwd_splitkv_kernelI23Flash_fwd_kernel_traitsILi128ELi64ELi128ELi4ELb0ELb0EN7cutlass6half_tE19Flash_kernel_traitsILi128ELi64ELi128ELi4ES3_EELb1ELb0ELb0ELb0ELb1ELb1ELb1ELb1EEEvNS_16Flash_fwd_paramsE:
        /* <DEDUP_REMOVED lines=53> */
.L_x_3858:
[----:B-1-34-:R-:W-:Y:S02]  /*0350*/  MOV R5, c[0x0][0x218] ;  /* 0x0000860000057a02 */ /* 0x01afe40000000f00 */
.L_x_3859:
        /* <DEDUP_REMOVED lines=142> */
.L_x_3860:
        /* <DEDUP_REMOVED lines=97> */
.L_x_3861:
        /* <DEDUP_REMOVED lines=17> */
.L_x_3863:
        /* <DEDUP_REMOVED lines=54> */
.L_x_3862:
        /* <DEDUP_REMOVED lines=280> */
.L_x_3934:
        /* <DEDUP_REMOVED lines=202> */
.L_x_3868:
[----:B------:R-:W-:Y:S05]  /*34e0*/  BSYNC B0 ;  /* 0x0000000000007941 */ /* 0x000fea0003800000 */
.L_x_3867:
        /* <DEDUP_REMOVED lines=111> */
.L_x_3870:
[----:B------:R-:W-:Y:S05]  /*3be0*/  BSYNC B0 ;  /* 0x0000000000007941 */ /* 0x000fea0003800000 */
.L_x_3869:
        /* <DEDUP_REMOVED lines=116> */
.L_x_3872:
[----:B------:R-:W-:Y:S05]  /*4330*/  BSYNC B0 ;  /* 0x0000000000007941 */ /* 0x000fea0003800000 */
.L_x_3871:
        /* <DEDUP_REMOVED lines=117> */
.L_x_3874:
[----:B------:R-:W-:Y:S05]  /*4a90*/  BSYNC B0 ;  /* 0x0000000000007941 */ /* 0x000fea0003800000 */
.L_x_3873:
        /* <DEDUP_REMOVED lines=114> */
.L_x_3876:
[----:B------:R-:W-:Y:S05]  /*51c0*/  BSYNC B0 ;  /* 0x0000000000007941 */ /* 0x000fea0003800000 */
.L_x_3875:
        /* <DEDUP_REMOVED lines=117> */
.L_x_3878:
[----:B------:R-:W-:Y:S05]  /*5920*/  BSYNC B0 ;  /* 0x0000000000007941 */ /* 0x000fea0003800000 */
.L_x_3877:
        /* <DEDUP_REMOVED lines=119> */
.L_x_3880:
[----:B------:R-:W-:Y:S05]  /*60a0*/  BSYNC B0 ;  /* 0x0000000000007941 */ /* 0x000fea0003800000 */
.L_x_3879:
        /* <DEDUP_REMOVED lines=119> */
.L_x_3882:
[----:B------:R-:W-:Y:S05]  /*6820*/  BSYNC B0 ;  /* 0x0000000000007941 */ /* 0x000fea0003800000 */
.L_x_3881:
        /* <DEDUP_REMOVED lines=10> */
.L_x_3866:
        /* <DEDUP_REMOVED lines=89> */
.L_x_3887:
[----:B------:R-:W-:Y:S05]  /*6e60*/  BSYNC B0 ;  /* 0x0000000000007941 */ /* 0x000fea0003800000 */
.L_x_3886:
        /* <DEDUP_REMOVED lines=89> */
.L_x_3889:
[----:B------:R-:W-:Y:S05]  /*7400*/  BSYNC B0 ;  /* 0x0000000000007941 */ /* 0x000fea0003800000 */
.L_x_3888:
[----:B-----5:R4:W-:Y:S02]  /*7410*/  STG.E.128 [R110.64+0x80], R36 ;  /* 0x000080246e007986 */ /* 0x0209e4000c101d06 */
.L_x_3885:
[----:B------:R-:W-:Y:S05]  /*7420*/  BSYNC B1 ;  /* 0x0000000000017941 */ /* 0x000fea0003800000 */
.L_x_3884:
        /* <DEDUP_REMOVED lines=93> */
.L_x_3893:
[----:B------:R-:W-:Y:S05]  /*7a00*/  BSYNC B0 ;  /* 0x0000000000007941 */ /* 0x000fea0003800000 */
.L_x_3892:
        /* <DEDUP_REMOVED lines=95> */
.L_x_3895:
[----:B------:R-:W-:Y:S05]  /*8000*/  BSYNC B0 ;  /* 0x0000000000007941 */ /* 0x000fea0003800000 */
.L_x_3894:
[----:B-----5:R1:W-:Y:S02]  /*8010*/  STG.E.128 [R194.64+0x80], R32 ;  /* 0x00008020c2007986 */ /* 0x0203e4000c101d06 */
.L_x_3891:
[----:B------:R-:W-:Y:S05]  /*8020*/  BSYNC B1 ;  /* 0x0000000000017941 */ /* 0x000fea0003800000 */
.L_x_3890:
        /* <DEDUP_REMOVED lines=96> */
.L_x_3899:
[----:B------:R-:W-:Y:S05]  /*8630*/  BSYNC B0 ;  /* 0x0000000000007941 */ /* 0x000fea0003800000 */
.L_x_3898:
        /* <DEDUP_REMOVED lines=100> */
.L_x_3901:
[----:B------:R-:W-:Y:S05]  /*8c80*/  BSYNC B0 ;  /* 0x0000000000007941 */ /* 0x000fea0003800000 */
.L_x_3900:
[C---:B-1----:R-:W-:Y:S04]  /*8c90*/  LEA R2, P0, R72.reuse, R110, 0x1 ;  /* 0x0000006e48027211 */ /* 0x042fe800078008ff */
[----:B------:R-:W-:Y:S05]  /*8ca0*/  LEA.HI.X R3, R72, R111, R71, 0x1, P0 ;  /* 0x0000006f48037211 */ /* 0x000fea00000f0c47 */
[----:B-----5:R1:W-:Y:S04]  /*8cb0*/  STG.E.128 [R2.64], R4 ;  /* 0x0000000402007986 */ /* 0x0203e8000c101d06 */
.L_x_3897:
[----:B------:R-:W-:Y:S05]  /*8cc0*/  BSYNC B1 ;  /* 0x0000000000017941 */ /* 0x000fea0003800000 */
.L_x_3896:
        /* <DEDUP_REMOVED lines=99> */
.L_x_3905:
[----:B------:R-:W-:Y:S05]  /*9300*/  BSYNC B0 ;  /* 0x0000000000007941 */ /* 0x000fea0003800000 */
.L_x_3904:
        /* <DEDUP_REMOVED lines=101> */
.L_x_3907:
[----:B------:R-:W-:Y:S05]  /*9960*/  BSYNC B0 ;  /* 0x0000000000007941 */ /* 0x000fea0003800000 */
.L_x_3906:
[C---:B-1----:R-:W-:Y:S04]  /*9970*/  LEA R2, P0, R76.reuse, R110, 0x1 ;  /* 0x0000006e4c027211 */ /* 0x042fe800078008ff */
[----:B------:R-:W-:Y:S05]  /*9980*/  LEA.HI.X R3, R76, R111, R75, 0x1, P0 ;  /* 0x0000006f4c037211 */ /* 0x000fea00000f0c4b */
[----:B-----5:R1:W-:Y:S04]  /*9990*/  STG.E.128 [R2.64], R4 ;  /* 0x0000000402007986 */ /* 0x0203e8000c101d06 */
.L_x_3903:
[----:B------:R-:W-:Y:S05]  /*99a0*/  BSYNC B1 ;  /* 0x0000000000017941 */ /* 0x000fea0003800000 */
.L_x_3902:
        /* <DEDUP_REMOVED lines=97> */
.L_x_3911:
[----:B------:R-:W-:Y:S05]  /*9fc0*/  BSYNC B0 ;  /* 0x0000000000007941 */ /* 0x000fea0003800000 */
.L_x_3910:
        /* <DEDUP_REMOVED lines=100> */
.L_x_3913:
[----:B------:R-:W-:Y:S05]  /*a610*/  BSYNC B0 ;  /* 0x0000000000007941 */ /* 0x000fea0003800000 */
.L_x_3912:
[C---:B-1----:R-:W-:Y:S04]  /*a620*/  LEA R2, P0, R83.reuse, R110, 0x1 ;  /* 0x0000006e53027211 */ /* 0x042fe800078008ff */
[----:B------:R-:W-:Y:S05]  /*a630*/  LEA.HI.X R3, R83, R111, R82, 0x1, P0 ;  /* 0x0000006f53037211 */ /* 0x000fea00000f0c52 */
[----:B-----5:R1:W-:Y:S04]  /*a640*/  STG.E.128 [R2.64], R4 ;  /* 0x0000000402007986 */ /* 0x0203e8000c101d06 */
.L_x_3909:
[----:B------:R-:W-:Y:S05]  /*a650*/  BSYNC B1 ;  /* 0x0000000000017941 */ /* 0x000fea0003800000 */
.L_x_3908:
        /* <DEDUP_REMOVED lines=99> */
.L_x_3917:
[----:B------:R-:W-:Y:S05]  /*ac90*/  BSYNC B0 ;  /* 0x0000000000007941 */ /* 0x000fea0003800000 */
.L_x_3916:
        /* <DEDUP_REMOVED lines=101> */
.L_x_3919:
[----:B------:R-:W-:Y:S05]  /*b2f0*/  BSYNC B0 ;  /* 0x0000000000007941 */ /* 0x000fea0003800000 */
.L_x_3918:
[C---:B-1----:R-:W-:Y:S04]  /*b300*/  LEA R2, P0, R87.reuse, R110, 0x1 ;  /* 0x0000006e57027211 */ /* 0x042fe800078008ff */
[----:B------:R-:W-:Y:S05]  /*b310*/  LEA.HI.X R3, R87, R111, R86, 0x1, P0 ;  /* 0x0000006f57037211 */ /* 0x000fea00000f0c56 */
[----:B-----5:R1:W-:Y:S04]  /*b320*/  STG.E.128 [R2.64], R4 ;  /* 0x0000000402007986 */ /* 0x0203e8000c101d06 */
.L_x_3915:
[----:B------:R-:W-:Y:S05]  /*b330*/  BSYNC B1 ;  /* 0x0000000000017941 */ /* 0x000fea0003800000 */
.L_x_3914:
        /* <DEDUP_REMOVED lines=101> */
.L_x_3923:
[----:B------:R-:W-:Y:S05]  /*b990*/  BSYNC B0 ;  /* 0x0000000000007941 */ /* 0x000fea0003800000 */
.L_x_3922:
        /* <DEDUP_REMOVED lines=101> */
.L_x_3925:
[----:B------:R-:W-:Y:S05]  /*bff0*/  BSYNC B0 ;  /* 0x0000000000007941 */ /* 0x000fea0003800000 */
.L_x_3924:
[C---:B-1----:R-:W-:Y:S04]  /*c000*/  LEA R2, P0, R91.reuse, R110, 0x1 ;  /* 0x0000006e5b027211 */ /* 0x042fe800078008ff */
[----:B------:R-:W-:Y:S05]  /*c010*/  LEA.HI.X R3, R91, R111, R90, 0x1, P0 ;  /* 0x0000006f5b037211 */ /* 0x000fea00000f0c5a */
[----:B-----5:R1:W-:Y:S04]  /*c020*/  STG.E.128 [R2.64], R4 ;  /* 0x0000000402007986 */ /* 0x0203e8000c101d06 */
.L_x_3921:
[----:B------:R-:W-:Y:S05]  /*c030*/  BSYNC B1 ;  /* 0x0000000000017941 */ /* 0x000fea0003800000 */
.L_x_3920:
        /* <DEDUP_REMOVED lines=101> */
.L_x_3929:
[----:B------:R-:W-:Y:S05]  /*c690*/  BSYNC B0 ;  /* 0x0000000000007941 */ /* 0x000fea0003800000 */
.L_x_3928:
        /* <DEDUP_REMOVED lines=101> */
.L_x_3931:
[----:B------:R-:W-:Y:S05]  /*ccf0*/  BSYNC B0 ;  /* 0x0000000000007941 */ /* 0x000fea0003800000 */
.L_x_3930:
[C---:B-1----:R-:W-:Y:S04]  /*cd00*/  LEA R2, P0, R95.reuse, R110, 0x1 ;  /* 0x0000006e5f027211 */ /* 0x042fe800078008ff */
[----:B------:R-:W-:Y:S05]  /*cd10*/  LEA.HI.X R3, R95, R111, R94, 0x1, P0 ;  /* 0x0000006f5f037211 */ /* 0x000fea00000f0c5e */
[----:B-----5:R1:W-:Y:S04]  /*cd20*/  STG.E.128 [R2.64], R4 ;  /* 0x0000000402007986 */ /* 0x0203e8000c101d06 */
.L_x_3927:
[----:B------:R-:W-:Y:S05]  /*cd30*/  BSYNC B1 ;  /* 0x0000000000017941 */ /* 0x000fea0003800000 */
.L_x_3926:
        /* <DEDUP_REMOVED lines=8> */
.L_x_3865:
        /* <DEDUP_REMOVED lines=75> */
.L_x_3883:
        /* <DEDUP_REMOVED lines=81> */
.L_x_3932:
        /* <DEDUP_REMOVED lines=8> */
.L_x_3933:
[----:B------:R-:W-:Y:S04]  /*d800*/  IADD3 R11, R11, -0x1, RZ ;  /* 0xffffffff0b0b7810 */ /* 0x000fe80007ffe0ff */
[----:B------:R-:W-:Y:S11]  /*d810*/  ISETP.GT.AND P0, PT, R11, R62, PT ;  /* 0x0000003e0b00720c */ /* 0x000ff60003f04270 */
[----:B------:R-:W-:Y:S02]  /*d820*/  @!UPT UIADD3 URZ, URZ, URZ, URZ ;  /* 0x0000003f3f3ff290 */ /* 0x000fe4000fffe03f */
[----:B------:R-:W-:-:S05]  /*d830*/  @P0 BRA `(.L_x_3934) ;  /* 0xffff500000000947 */ /* 0x000fca000383ffff */
.L_x_3864:
        /* <DEDUP_REMOVED lines=93> */
.L_x_3941:
[----:B------:R-:W-:Y:S05]  /*de10*/  BSYNC B0 ;  /* 0x0000000000007941 */ /* 0x000fea0003800000 */
.L_x_3940:
        /* <DEDUP_REMOVED lines=47> */
.L_x_3943:
[----:B------:R-:W-:Y:S05]  /*e110*/  BSYNC B0 ;  /* 0x0000000000007941 */ /* 0x000fea0003800000 */
.L_x_3942:
[----:B------:R3:W-:Y:S02]  /*e120*/  STS.128 [R233+0x2000], R20 ;  /* 0x00200014e9007388 */ /* 0x0007e40000000c00 */
.L_x_3939:
[----:B------:R-:W-:Y:S05]  /*e130*/  BSYNC B1 ;  /* 0x0000000000017941 */ /* 0x000fea0003800000 */
.L_x_3938:
        /* <DEDUP_REMOVED lines=57> */
.L_x_3947:
[----:B------:R-:W-:Y:S05]  /*e4d0*/  BSYNC B0 ;  /* 0x0000000000007941 */ /* 0x000fea0003800000 */
.L_x_3946:
        /* <DEDUP_REMOVED lines=44> */
.L_x_3949:
[----:B------:R-:W-:Y:S05]  /*e7a0*/  BSYNC B0 ;  /* 0x0000000000007941 */ /* 0x000fea0003800000 */
.L_x_3948:
[----:B------:R2:W-:Y:S02]  /*e7b0*/  STS.128 [R233+0x2800], R24 ;  /* 0x00280018e9007388 */ /* 0x0005e40000000c00 */
.L_x_3945:
[----:B------:R-:W-:Y:S05]  /*e7c0*/  BSYNC B1 ;  /* 0x0000000000017941 */ /* 0x000fea0003800000 */
.L_x_3944:
        /* <DEDUP_REMOVED lines=59> */
.L_x_3953:
[----:B-1----:R-:W-:Y:S05]  /*eb80*/  BSYNC B0 ;  /* 0x0000000000007941 */ /* 0x002fea0003800000 */
.L_x_3952:
        /* <DEDUP_REMOVED lines=44> */
.L_x_3955:
[----:B------:R-:W-:Y:S05]  /*ee50*/  BSYNC B0 ;  /* 0x0000000000007941 */ /* 0x000fea0003800000 */
.L_x_3954:
[----:B------:R2:W-:Y:S02]  /*ee60*/  STS.128 [R233+0x3000], R28 ;  /* 0x0030001ce9007388 */ /* 0x0005e40000000c00 */
.L_x_3951:
[----:B------:R-:W-:Y:S05]  /*ee70*/  BSYNC B1 ;  /* 0x0000000000017941 */ /* 0x000fea0003800000 */
.L_x_3950:
        /* <DEDUP_REMOVED lines=55> */
.L_x_3958:
[----:B-1----:R-:W-:Y:S05]  /*f1f0*/  BSYNC B0 ;  /* 0x0000000000007941 */ /* 0x002fea0003800000 */
.L_x_3957:
        /* <DEDUP_REMOVED lines=47> */
.L_x_3960:
[----:B------:R-:W-:Y:S05]  /*f4f0*/  BSYNC B0 ;  /* 0x0000000000007941 */ /* 0x000fea0003800000 */
.L_x_3959:
[----:B------:R2:W-:Y:S01]  /*f500*/  STS.128 [R233+0x3800], R12 ;  /* 0x0038000ce9007388 */ /* 0x0005e20000000c00 */
[----:B------:R-:W-:Y:S05]  /*f510*/  BRA `(.L_x_3956) ;  /* 0x0000302000007947 */ /* 0x000fea0003800000 */
.L_x_3937:
        /* <DEDUP_REMOVED lines=86> */
.L_x_3964:
[----:B------:R-:W-:Y:S05]  /*fa80*/  BSYNC B0 ;  /* 0x0000000000007941 */ /* 0x000fea0003800000 */
.L_x_3963:
        /* <DEDUP_REMOVED lines=86> */
.L_x_3966:
[----:B------:R-:W-:Y:S05]  /*fff0*/  BSYNC B0 ;  /* 0x0000000000007941 */ /* 0x000fea0003800000 */
.L_x_3965:
[----:B------:R3:W-:Y:S02]  /*10000*/  STS.128 [R233+0x2000], R24 ;  /* 0x00200018e9007388 */ /* 0x0007e40000000c00 */
.L_x_3962:
[----:B------:R-:W-:Y:S05]  /*10010*/  BSYNC B1 ;  /* 0x0000000000017941 */ /* 0x000fea0003800000 */
.L_x_3961:
        /* <DEDUP_REMOVED lines=91> */
.L_x_3970:
[----:B------:R-:W-:Y:S05]  /*105d0*/  BSYNC B0 ;  /* 0x0000000000007941 */ /* 0x000fea0003800000 */
.L_x_3969:
        /* <DEDUP_REMOVED lines=89> */
.L_x_3972:
[----:B------:R-:W-:Y:S05]  /*10b70*/  BSYNC B0 ;  /* 0x0000000000007941 */ /* 0x000fea0003800000 */
.L_x_3971:
[----:B------:R1:W-:Y:S02]  /*10b80*/  STS.128 [R233+0x2800], R20 ;  /* 0x00280014e9007388 */ /* 0x0003e40000000c00 */
.L_x_3968:
[----:B------:R-:W-:Y:S05]  /*10b90*/  BSYNC B1 ;  /* 0x0000000000017941 */ /* 0x000fea0003800000 */
.L_x_3967:
        /* <DEDUP_REMOVED lines=92> */
.L_x_3976:
[----:B------:R-:W-:Y:S05]  /*11160*/  BSYNC B0 ;  /* 0x0000000000007941 */ /* 0x000fea0003800000 */
.L_x_3975:
        /* <DEDUP_REMOVED lines=89> */
.L_x_3978:
[----:B------:R-:W-:Y:S05]  /*11700*/  BSYNC B0 ;  /* 0x0000000000007941 */ /* 0x000fea0003800000 */
.L_x_3977:
[----:B------:R3:W-:Y:S02]  /*11710*/  STS.128 [R233+0x3000], R20 ;  /* 0x00300014e9007388 */ /* 0x0007e40000000c00 */
.L_x_3974:
[----:B------:R-:W-:Y:S05]  /*11720*/  BSYNC B1 ;  /* 0x0000000000017941 */ /* 0x000fea0003800000 */
.L_x_3973:
        /* <DEDUP_REMOVED lines=91> */
.L_x_3980:
[----:B------:R-:W-:Y:S05]  /*11ce0*/  BSYNC B0 ;  /* 0x0000000000007941 */ /* 0x000fea0003800000 */
.L_x_3979:
        /* <DEDUP_REMOVED lines=92> */
.L_x_3982:
[----:B------:R-:W-:Y:S05]  /*122b0*/  BSYNC B0 ;  /* 0x0000000000007941 */ /* 0x000fea0003800000 */
.L_x_3981:
[----:B------:R3:W-:Y:S01]  /*122c0*/  STS.128 [R233+0x3800], R20 ;  /* 0x00380014e9007388 */ /* 0x0007e20000000c00 */
[----:B------:R-:W-:Y:S05]  /*122d0*/  BRA `(.L_x_3956) ;  /* 0x0000026000007947 */ /* 0x000fea0003800000 */
.L_x_3936:
        /* <DEDUP_REMOVED lines=38> */
.L_x_3956:
[----:B------:R-:W-:Y:S05]  /*12540*/  BSYNC B2 ;  /* 0x0000000000027941 */ /* 0x000fea0003800000 */
.L_x_3935:
        /* <DEDUP_REMOVED lines=16> */
[----:B------:R-:W-:Y:S02]  /*12650*/  SHF.R.S32.HI R238, RZ, 0x1f, R57 ;  /* 0x0000001fffee7819 */ /* 0x000fe40000011439 */
[----:B------:R-:W-:Y:S02]  /*12660*/  LOP3.LUT R134, R134, 0x6, RZ, 0xc0, !PT ;  /* 0x0000000686867812 */ /* 0x000fe400078ec0ff */
[C---:B--2---:R-:W-:Y:S01]  /*12670*/  @!P4 LEA R12, P0, R123.reuse, R236, 0x1 ;  /* 0x000000ec7b0cc211 */ /* 0x044fe200078008ff */
[----:B------:R-:W-:Y:S01]  /*12680*/  @!P5 IMAD.MOV.U32 R7, RZ, RZ, c[0x0][0x198] ;  /* 0x00006600ff07d624 */ /* 0x000fe200078e00ff */
[----:B------:R-:W-:Y:S01]  /*12690*/  LEA.HI R238, R238, R57, RZ, 0x2 ;  /* 0x00000039eeee7211 */ /* 0x000fe200078f10ff */
[----:B------:R-:W-:Y:S01]  /*126a0*/  @!PT LDS RZ, [RZ] ;  /* 0x00000000fffff984 */ /* 0x000fe20000000800 */
[----:B------:R-:W-:Y:S01]  /*126b0*/  @!PT LDS RZ, [RZ] ;  /* 0x00000000fffff984 */ /* 0x000fe20000000800 */
[----:B------:R-:W-:Y:S01]  /*126c0*/  @!PT LDS RZ, [RZ] ;  /* 0x00000000fffff984 */ /* 0x000fe20000000800 */
[----:B------:R1:W-:Y:S01]  /*126d0*/  @!P1 LDGSTS.E.BYPASS.LTC128B.128 [R233+0x4000], [R236.64] ;  /* 0x04000000ece99fae */ /* 0x0003e2000b901d46 */
[----:B------:R-:W-:Y:S01]  /*126e0*/  @!P4 LEA.HI.X R13, R123, R237, R122, 0x1, P0 ;  /* 0x000000ed7b0dc211 */ /* 0x000fe200000f0c7a */
[----:B------:R-:W-:Y:S01]  /*126f0*/  @!P5 IMAD.MOV.U32 R10, RZ, RZ, c[0x0][0x19c] ;  /* 0x00006700ff0ad624 */ /* 0x000fe200078e00ff */
[-C--:B------:R-:W-:Y:S01]  /*12700*/  ISETP.GE.AND P0, PT, R0, R5.reuse, PT ;  /* 0x000000050000720c */ /* 0x080fe20003f06270 */
[----:B------:R1:W-:Y:S01]  /*12710*/  @!P1 LDGSTS.E.BYPASS.LTC128B.128 [R233+0x8000], [R236.64+0x80] ;  /* 0x08000080ece99fae */ /* 0x0003e2000b901d46 */
[----:B------:R-:W-:Y:S01]  /*12720*/  ISETP.GE.AND P1, PT, R4, R5, PT ;  /* 0x000000050400720c */ /* 0x000fe20003f26270 */
[----:B---3--:R-:W-:Y:S01]  /*12730*/  @!P3 IMAD.MOV.U32 R22, RZ, RZ, c[0x0][0x198] ;  /* 0x00006600ff16b624 */ /* 0x008fe200078e00ff */
[----:B------:R-:W-:Y:S01]  /*12740*/  SHF.R.S32.HI R238, RZ, 0x2, R238 ;  /* 0x00000002ffee7819 */ /* 0x000fe200000114ee */
[----:B------:R2:W-:Y:S01]  /*12750*/  @!P4 LDGSTS.E.BYPASS.LTC128B.128 [R233+0x4800], [R12.64] ;  /* 0x048000000ce9cfae */ /* 0x0005e2000b901d46 */
[----:B------:R-:W-:-:S02]  /*12760*/  @!P2 IMAD.MOV.U32 R20, RZ, RZ, c[0x0][0x198] ;  /* 0x00006600ff14a624 */ /* 0x000fc400078e00ff */
[--C-:B------:R-:W-:Y:S01]  /*12770*/  @!P3 IMAD.WIDE.U32 R22, R22, 0x60, R236.reuse ;  /* 0x000000601616b825 */ /* 0x100fe200078e00ec */
[----:B------:R2:W-:Y:S01]  /*12780*/  @!P4 LDGSTS.E.BYPASS.LTC128B.128 [R233+0x8800], [R12.64+0x80] ;  /* 0x088000800ce9cfae */ /* 0x0005e2000b901d46 */
[----:B------:R-:W-:Y:S02]  /*12790*/  @!P5 LEA R24, P4, R7, R236, 0x6 ;  /* 0x000000ec0718d211 */ /* 0x000fe400078830ff */
[----:B------:R-:W-:Y:S01]  /*127a0*/  @!P2 IMAD.WIDE.U32 R20, R20, 0xa0, R236 ;  /* 0x000000a01414a825 */ /* 0x000fe200078e00ec */
[----:B------:R-:W-:Y:S02]  /*127b0*/  IADD3 R59, R59, 0x1, R238 ;  /* 0x000000013b3b7810 */ /* 0x000fe40007ffe0ee */
        /* <DEDUP_REMOVED lines=8> */
[----:B------:R-:W-:Y:S02]  /*12840*/  @!P0 IMAD.MOV.U32 R7, RZ, RZ, c[0x0][0x19c] ;  /* 0x00006700ff078624 */ /* 0x000fe400078e00ff */
        /* <DEDUP_REMOVED lines=58> */
[----:B------:R-:W-:-:S05]  /*12bf0*/  @!P2 IMAD.IADD R19, R19, 0x1, R6 ;  /* 0x000000011313a824 */ /* 0x000fca00078e0206 */
        /* <DEDUP_REMOVED lines=104> */
[----:B------:R-:W-:Y:S04]  /*13280*/  LDSM.16.M88.4 R92, [R226] ;  /* 0x00000000e25c783b */ /* 0x000fe80000000200 */
[----:B------:R-:W3:Y:S01]  /*13290*/  LDSM.16.M88.4 R36, [R225+0x4000] ;  /* 0x00400000e124783b */ /* 0x000ee20000000200 */
[----:B------:R-:W-:Y:S01]  /*132a0*/  @P1 IADD3 R223, R0, -0x20, RZ ;  /* 0xffffffe000df1810 */ /* 0x000fe20007ffe0ff */
[----:B------:R-:W-:Y:S02]  /*132b0*/  IMAD.MOV.U32 R0, RZ, RZ, 0x40 ;  /* 0x00000040ff007424 */ /* 0x000fe400078e00ff */
[----:B------:R-:W4:Y:S01]  /*132c0*/  LDSM.16.M88.4 R28, [R225+0x4800] ;  /* 0x00480000e11c783b */ /* 0x000f220000000200 */
[C---:B------:R-:W-:Y:S02]  /*132d0*/  IADD3 R215, R223.reuse, 0x800, RZ ;  /* 0x00000800dfd77810 */ /* 0x040fe40007ffe0ff */
[----:B------:R-:W-:Y:S01]  /*132e0*/  SEL R0, R0, 0xffffffc0, !P2 ;  /* 0xffffffc000007807 */ /* 0x000fe20005000000 */
[----:B--2---:R-:W2:Y:S01]  /*132f0*/  LDSM.16.M88.4 R20, [R225+0x5000] ;  /* 0x00500000e114783b */ /* 0x004ea20000000200 */
[----:B------:R-:W-:-:S02]  /*13300*/  IADD3 R214, R223, 0x1000, RZ ;  /* 0x00001000dfd67810 */ /* 0x000fc40007ffe0ff */
[----:B------:R-:W-:Y:S01]  /*13310*/  IADD3 R213, R223, 0x1800, RZ ;  /* 0x00001800dfd57810 */ /* 0x000fe20007ffe0ff */
[----:B-1----:R-:W1:Y:S01]  /*13320*/  LDSM.16.M88.4 R12, [R225+0x5800] ;  /* 0x00580000e10c783b */ /* 0x002e620000000200 */
[----:B------:R-:W-:Y:S01]  /*13330*/  IMAD.IADD R219, R225, 0x1, R0 ;  /* 0x00000001e1db7824 */ /* 0x000fe200078e0200 */
[C---:B------:R-:W-:Y:S01]  /*13340*/  IADD3 R212, R223.reuse, 0x2000, RZ ;  /* 0x00002000dfd47810 */ /* 0x040fe20007ffe0ff */
[----:B------:R-:W-:Y:S01]  /*13350*/  IMAD.IADD R208, R0, 0x1, R223 ;  /* 0x0000000100d07824 */ /* 0x000fe200078e02df */
[----:B------:R-:W5:Y:S01]  /*13360*/  LDSM.16.M88.4 R84, [R225+0x6000] ;  /* 0x00600000e154783b */ /* 0x000f620000000200 */
[----:B------:R-:W-:Y:S02]  /*13370*/  LOP3.LUT R0, R4, R125, RZ, 0xfc, !PT ;  /* 0x0000007d04007212 */ /* 0x000fe400078efcff */
        /* <DEDUP_REMOVED lines=8> */
[C---:B------:R-:W-:Y:S02]  /*13400*/  IADD3 R205, R223.reuse, 0x5000, RZ ;  /* 0x00005000dfcd7810 */ /* 0x040fe40007ffe0ff */
[C---:B------:R-:W-:Y:S01]  /*13410*/  IADD3 R204, R223.reuse, 0x5800, RZ ;  /* 0x00005800dfcc7810 */ /* 0x040fe20007ffe0ff */
[----:B------:R-:W-:Y:S01]  /*13420*/  LDSM.16.M88.4 R108, [R224] ;  /* 0x00000000e06c783b */ /* 0x000fe20000000200 */
[----:B------:R-:W-:-:S02]  /*13430*/  IADD3 R203, R223, 0x6000, RZ ;  /* 0x00006000dfcb7810 */ /* 0x000fc40007ffe0ff */
[C---:B------:R-:W-:Y:S01]  /*13440*/  IADD3 R202, R223.reuse, 0x6800, RZ ;  /* 0x00006800dfca7810 */ /* 0x040fe20007ffe0ff */
[----:B------:R-:W1:Y:S01]  /*13450*/  LDSM.16.M88.4 R88, [R223] ;  /* 0x00000000df58783b */ /* 0x000e620000000200 */
[C---:B------:R-:W-:Y:S02]  /*13460*/  IADD3 R201, R223.reuse, 0x7000, RZ ;  /* 0x00007000dfc97810 */ /* 0x040fe40007ffe0ff */
[----:B------:R-:W-:Y:S01]  /*13470*/  IADD3 R200, R223, 0x7800, RZ ;  /* 0x00007800dfc87810 */ /* 0x000fe20007ffe0ff */
[----:B------:R-:W1:Y:S01]  /*13480*/  LDSM.16.M88.4 R48, [R223+0x800] ;  /* 0x00080000df30783b */ /* 0x000e620000000200 */
[C---:B---3--:R-:W-:Y:S03]  /*13490*/  HMMA.16816.F32 R40, R92.reuse, R36, RZ ;  /* 0x000000245c28723c */ /* 0x048fe600000018ff */
[----:B------:R-:W3:Y:S04]  /*134a0*/  LDSM.16.M88.4 R44, [R223+0x1000] ;  /* 0x00100000df2c783b */ /* 0x000ee80000000200 */
[----:B------:R-:W1:Y:S01]  /*134b0*/  LDSM.16.M88.4 R96, [R223+0x1800] ;  /* 0x00180000df60783b */ /* 0x000e620000000200 */
        /* <DEDUP_REMOVED lines=8> */
[----:B------:R-:W0:Y:S01]  /*13540*/  LDGDEPBAR ;  /* 0x00000000000079af */ /* 0x000e220000000000 */
[C---:B------:R-:W-:Y:S08]  /*13550*/  HMMA.16816.F32 R28, R92.reuse, R30, RZ ;  /* 0x0000001e5c1c723c */ /* 0x040ff000000018ff */
[C---:B------:R-:W-:Y:S08]  /*13560*/  HMMA.16816.F32 R20, R92.reuse, R22, RZ ;  /* 0x000000165c14723c */ /* 0x040ff000000018ff */
[C---:B-1----:R-:W-:Y:S08]  /*13570*/  HMMA.16816.F32 R16, R92.reuse, R12, RZ ;  /* 0x0000000c5c10723c */ /* 0x042ff000000018ff */
        /* <DEDUP_REMOVED lines=18> */
[----:B------:R-:W2:Y:S07]  /*136a0*/  LDSM.16.M88.4 R44, [R222] ;  /* 0x00000000de2c783b */ /* 0x000eae0000000200 */
[C---:B------:R-:W-:Y:S08]  /*136b0*/  HMMA.16816.F32 R16, R108.reuse, R96, R16 ;  /* 0x000000606c10723c */ /* 0x040ff00000001810 */
[C---:B------:R-:W-:Y:S01]  /*136c0*/  HMMA.16816.F32 R12, R108.reuse, R98, R12 ;  /* 0x000000626c0c723c */ /* 0x040fe2000000180c */
[----:B------:R-:W3:Y:S07]  /*136d0*/  LDSM.16.M88.4 R96, [R219+0x6000] ;  /* 0x00600000db60783b */ /* 0x000eee0000000200 */
[C---:B-1----:R-:W-:Y:S08]  /*136e0*/  HMMA.16816.F32 R80, R108.reuse, R92, R80 ;  /* 0x0000005c6c50723c */ /* 0x042ff00000001850 */
[C---:B------:R-:W-:Y:S01]  /*136f0*/  HMMA.16816.F32 R76, R108.reuse, R94, R76 ;  /* 0x0000005e6c4c723c */ /* 0x040fe2000000184c */
[----:B------:R-:W1:Y:S07]  /*13700*/  LDSM.16.M88.4 R92, [R219+0x6800] ;  /* 0x00680000db5c783b */ /* 0x000e6e0000000200 */
[C---:B------:R-:W-:Y:S08]  /*13710*/  HMMA.16816.F32 R8, R108.reuse, R120, R8 ;  /* 0x000000786c08723c */ /* 0x040ff00000001808 */
[----:B------:R-:W-:Y:S08]  /*13720*/  HMMA.16816.F32 R84, R108, R122, R84 ;  /* 0x0000007a6c54723c */ /* 0x000ff00000001854 */
[C---:B--2---:R-:W-:Y:S08]  /*13730*/  HMMA.16816.F32 R32, R44.reuse, R88, R32 ;  /* 0x000000582c20723c */ /* 0x044ff00000001820 */
[C---:B------:R-:W-:Y:S01]  /*13740*/  HMMA.16816.F32 R28, R44.reuse, R90, R28 ;  /* 0x0000005a2c1c723c */ /* 0x040fe2000000181c */
[----:B------:R-:W2:Y:S07]  /*13750*/  LDSM.16.M88.4 R88, [R219+0x7000] ;  /* 0x00700000db58783b */ /* 0x000eae0000000200 */
        /* <DEDUP_REMOVED lines=9> */
[----:B------:R-:W2:Y:S03]  /*137f0*/  LDSM.16.M88.4 R108, [R208+0x800] ;  /* 0x00080000d06c783b */ /* 0x000ea60000000200 */
[C---:B------:R-:W-:Y:S08]  /*13800*/  HMMA.16816.F32 R40, R44.reuse, R104, R40 ;  /* 0x000000682c28723c */ /* 0x040ff00000001828 */
        /* <DEDUP_REMOVED lines=13> */
[----:B------:R-:W-:Y:S07]  /*138e0*/  LDSM.16.M88.4 R88, [R208+0x3000] ;  /* 0x00300000d058783b */ /* 0x000fee0000000200 */
[C---:B----4-:R-:W-:Y:S08]  /*138f0*/  HMMA.16816.F32 R64, R44.reuse, R48, R64 ;  /* 0x000000302c40723c */ /* 0x050ff00000001840 */
[----:B------:R-:W-:Y:S01]  /*13900*/  HMMA.16816.F32 R60, R44, R50, R60 ;  /* 0x000000322c3c723c */ /* 0x000fe2000000183c */
[----:B------:R-:W-:Y:S04]  /*13910*/  LDSM.16.M88.4 R48, [R226+0x2000] ;  /* 0x00200000e230783b */ /* 0x000fe80000000200 */
[----:B------:R-:W2:Y:S03]  /*13920*/  LDSM.16.M88.4 R44, [R225+0x8000] ;  /* 0x00800000e12c783b */ /* 0x000ea60000000200 */
        /* <DEDUP_REMOVED lines=10> */
[C---:B-1----:R-:W-:Y:S08]  /*139d0*/  HMMA.16816.F32 R80, R116.reuse, R92, R80 ;  /* 0x0000005c7450723c */ /* 0x042ff00000001850 */
        /* <DEDUP_REMOVED lines=8> */
[C---:B------:R-:W-:Y:S08]  /*13a60*/  HMMA.16816.F32 R84, R116.reuse, R98, R84 ;  /* 0x000000627454723c */ /* 0x040ff00000001854 */
[C---:B------:R-:W-:Y:S08]  /*13a70*/  HMMA.16816.F32 R72, R116.reuse, R88, R72 ;  /* 0x000000587448723c */ /* 0x040ff00000001848 */
[----:B------:R-:W-:Y:S01]  /*13a80*/  HMMA.16816.F32 R96, R116, R90, R68 ;  /* 0x0000005a7460723c */ /* 0x000fe20000001844 */
[----:B------:R-:W-:Y:S04]  /*13a90*/  LDSM.16.M88.4 R68, [R222+0x2000] ;  /* 0x00200000de44783b */ /* 0x000fe80000000200 */
[----:B------:R-:W2:Y:S03]  /*13aa0*/  LDSM.16.M88.4 R88, [R219+0x8000] ;  /* 0x00800000db58783b */ /* 0x000ea60000000200 */
[----:B---3--:R-:W-:Y:S08]  /*13ab0*/  HMMA.16816.F32 R36, R8, R106, R36 ;  /* 0x0000006a0824723c */ /* 0x008ff00000001824 */
[----:B-1----:R-:W-:Y:S08]  /*13ac0*/  HMMA.16816.F32 R32, R48, R92, R32 ;  /* 0x0000005c3020723c */ /* 0x002ff00000001820 */
[----:B------:R-:W-:Y:S01]  /*13ad0*/  HMMA.16816.F32 R120, R8, R104, R40 ;  /* 0x000000680878723c */ /* 0x000fe20000001828 */
[----:B------:R-:W-:Y:S04]  /*13ae0*/  LDSM.16.M88.4 R40, [R221+0x2000] ;  /* 0x00200000dd28783b */ /* 0x000fe80000000200 */
[----:B------:R-:W-:Y:S03]  /*13af0*/  LDSM.16.M88.4 R104, [R219+0x8800] ;  /* 0x00880000db68783b */ /* 0x000fe60000000200 */
[C---:B----4-:R-:W-:Y:S08]  /*13b00*/  HMMA.16816.F32 R64, R116.reuse, R100, R64 ;  /* 0x000000647440723c */ /* 0x050ff00000001840 */
[----:B------:R-:W-:Y:S01]  /*13b10*/  HMMA.16816.F32 R100, R116, R102, R60 ;  /* 0x000000667464723c */ /* 0x000fe2000000183c */
[----:B------:R-:W1:Y:S04]  /*13b20*/  LDSM.16.M88.4 R60, [R208+0x4000] ;  /* 0x00400000d03c783b */ /* 0x000e680000000200 */
[----:B------:R-:W3:Y:S03]  /*13b30*/  LDSM.16.M88.4 R116, [R225+0x9800] ;  /* 0x00980000e174783b */ /* 0x000ee60000000200 */
[----:B--2---:R-:W-:Y:S08]  /*13b40*/  HMMA.16816.F32 R36, R68, R90, R36 ;  /* 0x0000005a4424723c */ /* 0x004ff00000001824 */
[----:B------:R-:W-:Y:S08]  /*13b50*/  HMMA.16816.F32 R32, R8, R44, R32 ;  /* 0x0000002c0820723c */ /* 0x000ff00000001820 */
[----:B------:R-:W-:Y:S01]  /*13b60*/  HMMA.16816.F32 R120, R68, R88, R120 ;  /* 0x000000584478723c */ /* 0x000fe20000001878 */
[----:B------:R-:W-:Y:S07]  /*13b70*/  LDSM.16.M88.4 R88, [R208+0x4800] ;  /* 0x00480000d058783b */ /* 0x000fee0000000200 */
        /* <DEDUP_REMOVED lines=8> */
[----:B------:R-:W1:Y:S07]  /*13c00*/  LDSM.16.M88.4 R60, [R223+0x5800] ;  /* 0x00580000df3c783b */ /* 0x000e6e0000000200 */
[----:B------:R-:W-:Y:S01]  /*13c10*/  HMMA.16816.F32 R28, R8, R46, R28 ;  /* 0x0000002e081c723c */ /* 0x000fe2000000181c */
[----:B------:R-:W5:Y:S01]  /*13c20*/  LDSM.16.M88.4 R44, [R219+0x9000] ;  /* 0x00900000db2c783b */ /* 0x000f620000000200 */
[----:B------:R-:W-:-:S06]  /*13c30*/  FMUL.FTZ R36, R36, c[0x0][0x2ec] ;  /* 0x0000bb0024247a20 */ /* 0x000fcc0000410000 */
[----:B---3--:R-:W-:Y:S08]  /*13c40*/  HMMA.16816.F32 R16, R48, R116, R16 ;  /* 0x000000743010723c */ /* 0x008ff00000001810 */
[----:B--2---:R-:W-:Y:S01]  /*13c50*/  HMMA.16816.F32 R20, R8, R94, R20 ;  /* 0x0000005e0814723c */ /* 0x004fe20000001814 */
[----:B------:R-:W-:Y:S02]  /*13c60*/  FMUL.FTZ R117, R123, c[0x0][0x2ec] ;  /* 0x0000bb007b757a20 */ /* 0x000fe40000410000 */
[----:B------:R-:W-:-:S02]  /*13c70*/  FMUL.FTZ R116, R121, c[0x0][0x2ec] ;  /* 0x0000bb0079747a20 */ /* 0x000fc40000410000 */
[----:B------:R-:W-:Y:S02]  /*13c80*/  FMUL.FTZ R6, R120, c[0x0][0x2ec] ;  /* 0x0000bb0078067a20 */ /* 0x000fe40000410000 */
[----:B------:R-:W2:Y:S01]  /*13c90*/  MUFU.TANH R117, R117 ;  /* 0x0000007500757308 */ /* 0x000ea20000002400 */
[----:B------:R-:W-:Y:S01]  /*13ca0*/  HMMA.16816.F32 R32, R40, R88, R32 ;  /* 0x000000582820723c */ /* 0x000fe20000001820 */
[----:B------:R-:W-:-:S06]  /*13cb0*/  FMUL.FTZ R122, R122, c[0x0][0x2ec] ;  /* 0x0000bb007a7a7a20 */ /* 0x000fcc0000410000 */
[----:B------:R3:W-:Y:S01]  /*13cc0*/  MUFU.TANH R88, R36 ;  /* 0x0000002400587308 */ /* 0x0007e20000002400 */
[----:B----4-:R-:W-:Y:S01]  /*13cd0*/  HMMA.16816.F32 R108, R48, R112, R108 ;  /* 0x00000070306c723c */ /* 0x010fe2000000186c */
[----:B------:R-:W-:-:S06]  /*13ce0*/  FMUL.FTZ R89, R37, c[0x0][0x2ec] ;  /* 0x0000bb0025597a20 */ /* 0x000fcc0000410000 */
[----:B------:R-:W-:Y:S01]  /*13cf0*/  FMUL.FTZ R112, R38, c[0x0][0x2ec] ;  /* 0x0000bb0026707a20 */ /* 0x000fe20000410000 */
[----:B------:R-:W-:Y:S01]  /*13d00*/  HMMA.16816.F32 R24, R8, R92, R24 ;  /* 0x0000005c0818723c */ /* 0x000fe20000001818 */
[----:B------:R-:W-:Y:S01]  /*13d10*/  FMUL.FTZ R113, R39, c[0x0][0x2ec] ;  /* 0x0000bb0027717a20 */ /* 0x000fe20000410000 */
[----:B------:R-:W-:Y:S01]  /*13d20*/  LDSM.16.M88.4 R92, [R225+0xa800] ;  /* 0x00a80000e15c783b */ /* 0x000fe20000000200 */
[----:B------:R-:W-:Y:S03]  /*13d30*/  MUFU.TANH R116, R116 ;  /* 0x0000007400747308 */ /* 0x000fe60000002400 */
[----:B---3--:R-:W3:Y:S02]  /*13d40*/  LDSM.16.M88.4 R36, [R219+0x9800] ;  /* 0x00980000db24783b */ /* 0x008ee40000000200 */
[----:B------:R-:W-:Y:S02]  /*13d50*/  HMMA.16816.F32 R28, R68, R106, R28 ;  /* 0x0000006a441c723c */ /* 0x000fe4000000181c */
[----:B------:R-:W4:Y:S01]  /*13d60*/  LDSM.16.M88.4 R104, [R208+0x5000] ;  /* 0x00500000d068783b */ /* 0x000f220000000200 */
[----:B------:R-:W2:Y:S05]  /*13d70*/  MUFU.TANH R112, R112 ;  /* 0x0000007000707308 */ /* 0x000eaa0000002400 */
[----:B-1----:R-:W-:Y:S03]  /*13d80*/  HMMA.16816.F32 R16, R8, R60, R16 ;  /* 0x0000003c0810723c */ /* 0x002fe60000001810 */
[----:B------:R-:W-:Y:S05]  /*13d90*/  MUFU.TANH R89, R89 ;  /* 0x0000005900597308 */ /* 0x000fea0000002400 */
[C---:B-----5:R-:W-:Y:S03]  /*13da0*/  HMMA.16816.F32 R20, R68.reuse, R46, R20 ;  /* 0x0000002e4414723c */ /* 0x060fe60000001814 */
[----:B------:R-:W-:Y:S05]  /*13db0*/  MUFU.TANH R113, R113 ;  /* 0x0000007100717308 */ /* 0x000fea0000002400 */
[----:B------:R-:W-:Y:S01]  /*13dc0*/  HMMA.16816.F32 R24, R68, R44, R24 ;  /* 0x0000002c4418723c */ /* 0x000fe20000001818 */
[----:B------:R-:W1:Y:S02]  /*13dd0*/  LDSM.16.M88.4 R44, [R208+0x5800] ;  /* 0x00580000d02c783b */ /* 0x000e640000000200 */
[----:B------:R-:W-:Y:S05]  /*13de0*/  MUFU.TANH R6, R6 ;  /* 0x0000000600067308 */ /* 0x000fea0000002400 */
[----:B------:R-:W-:Y:S08]  /*13df0*/  HMMA.16816.F32 R12, R48, R118, R12 ;  /* 0x00000076300c723c */ /* 0x000ff0000000180c */
[----:B---3--:R-:W-:Y:S08]  /*13e00*/  HMMA.16816.F32 R16, R68, R36, R16 ;  /* 0x000000244410723c */ /* 0x008ff00000001810 */
[----:B----4-:R-:W-:Y:S08]  /*13e10*/  HMMA.16816.F32 R20, R40, R106, R20 ;  /* 0x0000006a2814723c */ /* 0x010ff00000001814 */
[----:B------:R-:W-:Y:S01]  /*13e20*/  HMMA.16816.F32 R12, R8, R62, R12 ;  /* 0x0000003e080c723c */ /* 0x000fe2000000180c */
[----:B------:R-:W-:Y:S07]  /*13e30*/  LDSM.16.M88.4 R60, [R225+0xb000] ;  /* 0x00b00000e13c783b */ /* 0x000fee0000000200 */
[C---:B------:R-:W-:Y:S07]  /*13e40*/  HMMA.16816.F32 R28, R40.reuse, R90, R28 ;  /* 0x0000005a281c723c */ /* 0x040fee000000181c */
[----:B------:R-:W-:Y:S01]  /*13e50*/  FMUL.FTZ R91, R32, c[0x0][0x2ec] ;  /* 0x0000bb00205b7a20 */ /* 0x000fe20000410000 */
[----:B-1----:R-:W-:Y:S01]  /*13e60*/  HMMA.16816.F32 R16, R40, R44, R16 ;  /* 0x0000002c2810723c */ /* 0x002fe20000001810 */
[----:B------:R-:W-:-:S02]  /*13e70*/  FMUL.FTZ R175, R20, c[0x0][0x2ec] ;  /* 0x0000bb0014af7a20 */ /* 0x000fc40000410000 */
[----:B------:R-:W-:Y:S02]  /*13e80*/  FMUL.FTZ R140, R22, c[0x0][0x2ec] ;  /* 0x0000bb00168c7a20 */ /* 0x000fe40000410000 */
[----:B------:R-:W-:Y:S01]  /*13e90*/  FMUL.FTZ R138, R23, c[0x0][0x2ec] ;  /* 0x0000bb00178a7a20 */ /* 0x000fe20000410000 */
[----:B------:R-:W1:Y:S01]  /*13ea0*/  MUFU.TANH R91, R91 ;  /* 0x0000005b005b7308 */ /* 0x000e620000002400 */
[----:B------:R-:W-:Y:S01]  /*13eb0*/  FMUL.FTZ R44, R21, c[0x0][0x2ec] ;  /* 0x0000bb00152c7a20 */ /* 0x000fe20000410000 */
[----:B------:R-:W-:Y:S01]  /*13ec0*/  HMMA.16816.F32 R12, R68, R38, R12 ;  /* 0x00000026440c723c */ /* 0x000fe2000000180c */
[----:B------:R-:W3:Y:S01]  /*13ed0*/  LDSM.16.M88.4 R20, [R223+0x6800] ;  /* 0x00680000df14783b */ /* 0x000ee20000000200 */
[----:B------:R-:W-:-:S03]  /*13ee0*/  FMUL.FTZ R90, R33, c[0x0][0x2ec] ;  /* 0x0000bb00215a7a20 */ /* 0x000fc60000410000 */
[----:B------:R-:W-:Y:S01]  /*13ef0*/  LDSM.16.M88.4 R36, [R208+0x6000] ;  /* 0x00600000d024783b */ /* 0x000fe20000000200 */
[----:B------:R-:W-:Y:S02]  /*13f00*/  MUFU.TANH R175, R175 ;  /* 0x000000af00af7308 */ /* 0x000fe40000002400 */
[----:B------:R-:W-:Y:S01]  /*13f10*/  HMMA.16816.F32 R84, R48, R114, R84 ;  /* 0x000000723054723c */ /* 0x000fe20000001854 */
[----:B------:R-:W-:-:S05]  /*13f20*/  FMUL.FTZ R28, R28, c[0x0][0x2ec] ;  /* 0x0000bb001c1c7a20 */ /* 0x000fca0000410000 */
[----:B------:R-:W-:Y:S01]  /*13f30*/  MUFU.TANH R90, R90 ;  /* 0x0000005a005a7308 */ /* 0x000fe20000002400 */
[----:B------:R-:W-:Y:S01]  /*13f40*/  FMUL.FTZ R115, R34, c[0x0][0x2ec] ;  /* 0x0000bb0022737a20 */ /* 0x000fe20000410000 */
[----:B------:R-:W-:Y:S01]  /*13f50*/  HMMA.16816.F32 R80, R48, R92, R80 ;  /* 0x0000005c3050723c */ /* 0x000fe20000001850 */
[----:B------:R-:W-:Y:S02]  /*13f60*/  FMUL.FTZ R114, R35, c[0x0][0x2ec] ;  /* 0x0000bb0023727a20 */ /* 0x000fe40000410000 */
[----:B------:R-:W4:Y:S01]  /*13f70*/  LDSM.16.M88.4 R32, [R223+0x6000] ;  /* 0x00600000df20783b */ /* 0x000f220000000200 */
[----:B------:R-:W-:Y:S02]  /*13f80*/  FMUL.FTZ R16, R16, c[0x0][0x2ec] ;  /* 0x0000bb0010107a20 */ /* 0x000fe40000410000 */
[----:B------:R-:W-:Y:S01]  /*13f90*/  FMUL.FTZ R145, R17, c[0x0][0x2ec] ;  /* 0x0000bb0011917a20 */ /* 0x000fe20000410000 */
[----:B------:R-:W5:Y:S01]  /*13fa0*/  MUFU.TANH R115, R115 ;  /* 0x0000007300737308 */ /* 0x000f620000002400 */
[----:B------:R-:W-:Y:S01]  /*13fb0*/  FMUL.FTZ R156, R18, c[0x0][0x2ec] ;  /* 0x0000bb00129c7a20 */ /* 0x000fe20000410000 */
[----:B------:R-:W-:Y:S01]  /*13fc0*/  HMMA.16816.F32 R12, R40, R46, R12 ;  /* 0x0000002e280c723c */ /* 0x000fe2000000180c */
[----:B------:R-:W-:-:S02]  /*13fd0*/  FMUL.FTZ R146, R19, c[0x0][0x2ec] ;  /* 0x0000bb0013927a20 */ /* 0x000fc40000410000 */
[----:B------:R-:W-:Y:S02]  /*13fe0*/  FMUL.FTZ R92, R29, c[0x0][0x2ec] ;  /* 0x0000bb001d5c7a20 */ /* 0x000fe40000410000 */
[----:B------:R-:W-:Y:S01]  /*13ff0*/  FMUL.FTZ R93, R30, c[0x0][0x2ec] ;  /* 0x0000bb001e5d7a20 */ /* 0x000fe20000410000 */
[----:B------:R1:W-:Y:S01]  /*14000*/  MUFU.TANH R45, R16 ;  /* 0x00000010002d7308 */ /* 0x0003e20000002400 */
[----:B------:R-:W-:Y:S01]  /*14010*/  IMAD.IADD R47, R3, 0x1, R134 ;  /* 0x00000001032f7824 */ /* 0x000fe200078e0286 */
[----:B------:R-:W-:Y:S04]  /*14020*/  HMMA.16816.F32 R24, R40, R104, R24 ;  /* 0x000000682818723c */ /* 0x000fe80000001818 */
[----:B------:R-:W-:Y:S02]  /*14030*/  IADD3 R4, R47, 0x8, RZ ;  /* 0x000000082f047810 */ /* 0x000fe40007ffe0ff */
[----:B------:R2:W2:Y:S01]  /*14040*/  MUFU.TANH R104, R28 ;  /* 0x0000001c00687308 */ /* 0x0004a20000002400 */
[----:B------:R-:W-:Y:S01]  /*14050*/  FMUL.FTZ R105, R31, c[0x0][0x2ec] ;  /* 0x0000bb001f697a20 */ /* 0x000fe20000410000 */
[----:B------:R-:W-:Y:S01]  /*14060*/  HMMA.16816.F32 R76, R48, R94, R76 ;  /* 0x0000005e304c723c */ /* 0x000fe2000000184c */
[----:B-1----:R-:W1:Y:S05]  /*14070*/  LDSM.16.M88.4 R16, [R219+0xa800] ;  /* 0x00a80000db10783b */ /* 0x002e6a0000000200 */
[----:B------:R-:W1:Y:S02]  /*14080*/  MUFU.TANH R114, R114 ;  /* 0x0000007200727308 */ /* 0x000e640000002400 */
[----:B---3--:R-:W-:Y:S01]  /*14090*/  HMMA.16816.F32 R80, R8, R20, R80 ;  /* 0x000000140850723c */ /* 0x008fe20000001850 */
[----:B------:R-:W-:-:S02]  /*140a0*/  FMUL.FTZ R12, R12, c[0x0][0x2ec] ;  /* 0x0000bb000c0c7a20 */ /* 0x000fc40000410000 */
[----:B------:R-:W-:Y:S02]  /*140b0*/  FMUL.FTZ R135, R13, c[0x0][0x2ec] ;  /* 0x0000bb000d877a20 */ /* 0x000fe40000410000 */
[----:B------:R-:W-:Y:S01]  /*140c0*/  FMUL.FTZ R154, R14, c[0x0][0x2ec] ;  /* 0x0000bb000e9a7a20 */ /* 0x000fe20000410000 */
[----:B--2---:R-:W2:Y:S01]  /*140d0*/  LDSM.16.M88.4 R28, [R219+0xa000] ;  /* 0x00a00000db1c783b */ /* 0x004ea20000000200 */
[----:B------:R3:W-:Y:S01]  /*140e0*/  MUFU.TANH R143, R12 ;  /* 0x0000000c008f7308 */ /* 0x0007e20000002400 */
[----:B------:R-:W-:Y:S01]  /*140f0*/  FMUL.FTZ R106, R24, c[0x0][0x2ec] ;  /* 0x0000bb00186a7a20 */ /* 0x000fe20000410000 */
[----:B------:R-:W-:Y:S01]  /*14100*/  HMMA.16816.F32 R72, R48, R60, R72 ;  /* 0x0000003c3048723c */ /* 0x000fe20000001848 */
[----:B------:R-:W-:Y:S02]  /*14110*/  FMUL.FTZ R177, R25, c[0x0][0x2ec] ;  /* 0x0000bb0019b17a20 */ /* 0x000fe40000410000 */
[----:B------:R-:W-:Y:S02]  /*14120*/  FMUL.FTZ R94, R26, c[0x0][0x2ec] ;  /* 0x0000bb001a5e7a20 */ /* 0x000fe40000410000 */
[----:B------:R-:W-:Y:S01]  /*14130*/  FMUL.FTZ R178, R27, c[0x0][0x2ec] ;  /* 0x0000bb001bb27a20 */ /* 0x000fe20000410000 */
[----:B------:R-:W1:Y:S01]  /*14140*/  MUFU.TANH R92, R92 ;  /* 0x0000005c005c7308 */ /* 0x000e620000002400 */
[----:B------:R-:W-:Y:S01]  /*14150*/  LDSM.16.M88.4 R24, [R225+0xb800] ;  /* 0x00b80000e118783b */ /* 0x000fe20000000200 */
[----:B----4-:R-:W-:Y:S01]  /*14160*/  HMMA.16816.F32 R108, R8, R32, R108 ;  /* 0x00000020086c723c */ /* 0x010fe2000000186c */
[----:B------:R-:W-:-:S02]  /*14170*/  FMUL.FTZ R148, R15, c[0x0][0x2ec] ;  /* 0x0000bb000f947a20 */ /* 0x000fc40000410000 */
[----:B---3--:R-:W-:Y:S03]  /*14180*/  LDSM.16.M88.4 R12, [R208+0x6800] ;  /* 0x00680000d00c783b */ /* 0x008fe60000000200 */
[----:B------:R-:W3:Y:S02]  /*14190*/  MUFU.TANH R105, R105 ;  /* 0x0000006900697308 */ /* 0x000ee40000002400 */
[C---:B------:R-:W-:Y:S01]  /*141a0*/  HMMA.16816.F32 R84, R8.reuse, R34, R84 ;  /* 0x000000220854723c */ /* 0x040fe20000001854 */
[----:B------:R-:W4:Y:S05]  /*141b0*/  LDSM.16.M88.4 R32, [R223+0x7000] ;  /* 0x00700000df20783b */ /* 0x000f2a0000000200 */
[----:B------:R-:W2:Y:S02]  /*141c0*/  MUFU.TANH R106, R106 ;  /* 0x0000006a006a7308 */ /* 0x000ea40000002400 */
[----:B------:R-:W-:Y:S01]  /*141d0*/  HMMA.16816.F32 R76, R8, R22, R76 ;  /* 0x00000016084c723c */ /* 0x000fe2000000184c */
[----:B------:R-:W3:Y:S05]  /*141e0*/  LDSM.16.M88.4 R20, [R219+0xb000] ;  /* 0x00b00000db14783b */ /* 0x000eea0000000200 */
[----:B------:R-:W2:Y:S02]  /*141f0*/  MUFU.TANH R94, R94 ;  /* 0x0000005e005e7308 */ /* 0x000ea40000002400 */
[----:B-1----:R-:W-:Y:S07]  /*14200*/  HMMA.16816.F32 R80, R68, R16, R80 ;  /* 0x000000104450723c */ /* 0x002fee0000001850 */
[----:B------:R-:W-:Y:S01]  /*14210*/  IADD3 R17, R58, R59, -R230 ;  /* 0x0000003b3a117210 */ /* 0x000fe20007ffe8e6 */
[----:B------:R-:W-:Y:S01]  /*14220*/  HMMA.16816.F32 R96, R48, R62, R96 ;  /* 0x0000003e3060723c */ /* 0x000fe20000001860 */
[----:B------:R-:W-:Y:S01]  /*14230*/  IADD3 R16, R47, 0x1, RZ ;  /* 0x000000012f107810 */ /* 0x000fe20007ffe0ff */
[----:B------:R-:W1:Y:S01]  /*14240*/  MUFU.TANH R93, R93 ;  /* 0x0000005d005d7308 */ /* 0x000e620000002400 */
[----:B------:R-:W-:-:S04]  /*14250*/  IADD3 R17, R17, c[0x0][0x2e8], RZ ;  /* 0x0000ba0011117a10 */ /* 0x000fc80007ffe0ff */
[C---:B------:R-:W-:Y:S01]  /*14260*/  IADD3 R133, R17.reuse, 0x8, RZ ;  /* 0x0000000811857810 */ /* 0x040fe20007ffe0ff */
[C---:B------:R-:W-:Y:S01]  /*14270*/  HMMA.16816.F32 R76, R68.reuse, R18, R76 ;  /* 0x00000012444c723c */ /* 0x040fe2000000184c */
[-C--:B------:R-:W-:Y:S01]  /*14280*/  IMNMX R2, R17, R58.reuse, PT ;  /* 0x0000003a11027217 */ /* 0x080fe20003800200 */
[----:B------:R-:W1:Y:S01]  /*14290*/  MUFU.TANH R178, R178 ;  /* 0x000000b200b27308 */ /* 0x000e620000002400 */
[----:B------:R-:W-:Y:S02]  /*142a0*/  IMNMX R133, R133, R58, PT ;  /* 0x0000003a85857217 */ /* 0x000fe40003800200 */
[CC--:B------:R-:W-:Y:S02]  /*142b0*/  ISETP.GE.AND P1, PT, R16.reuse, R2.reuse, PT ;  /* 0x000000021000720c */ /* 0x0c0fe40003f26270 */
[-C--:B------:R-:W-:Y:S01]  /*142c0*/  ISETP.GE.AND P0, PT, R16, R133.reuse, PT ;  /* 0x000000851000720c */ /* 0x080fe20003f06270 */
[----:B--2---:R-:W-:Y:S01]  /*142d0*/  HMMA.16816.F32 R108, R68, R28, R108 ;  /* 0x0000001c446c723c */ /* 0x004fe2000000186c */
[----:B------:R-:W2:Y:S01]  /*142e0*/  LDSM.16.M88.4 R16, [R223+0x7800] ;  /* 0x00780000df10783b */ /* 0x000ea20000000200 */
[C---:B------:R-:W-:Y:S01]  /*142f0*/  ISETP.GE.AND P2, PT, R4.reuse, R2, PT ;  /* 0x000000020400720c */ /* 0x040fe20003f46270 */
[----:B------:R-:W1:Y:S01]  /*14300*/  MUFU.TANH R177, R177 ;  /* 0x000000b100b17308 */ /* 0x000e620000002400 */
[----:B------:R-:W-:-:S02]  /*14310*/  ISETP.GE.AND P3, PT, R4, R133, PT ;  /* 0x000000850400720c */ /* 0x000fc40003f66270 */
[----:B------:R-:W-:Y:S02]  /*14320*/  FSEL R4, R117, -INF , !P0 ;  /* 0xff80000075047808 */ /* 0x000fe40004000000 */
[----:B----4-:R-:W-:Y:S01]  /*14330*/  HMMA.16816.F32 R72, R8, R32, R72 ;  /* 0x000000200848723c */ /* 0x010fe20000001848 */
[----:B------:R-:W-:Y:S02]  /*14340*/  FSEL R112, R112, -INF , !P3 ;  /* 0xff80000070707808 */ /* 0x000fe40005800000 */
[----:B------:R-:W4:Y:S05]  /*14350*/  MUFU.TANH R140, R140 ;  /* 0x0000008c008c7308 */ /* 0x000f2a0000002400 */
[----:B------:R-:W-:Y:S03]  /*14360*/  HMMA.16816.F32 R64, R48, R24, R64 ;  /* 0x000000183040723c */ /* 0x000fe60000001840 */
[----:B------:R-:W1:Y:S05]  /*14370*/  MUFU.TANH R138, R138 ;  /* 0x0000008a008a7308 */ /* 0x000e6a0000002400 */
[----:B------:R-:W-:Y:S03]  /*14380*/  HMMA.16816.F32 R80, R40, R12, R80 ;  /* 0x0000000c2850723c */ /* 0x000fe60000001850 */
[----:B------:R-:W1:Y:S04]  /*14390*/  MUFU.TANH R156, R156 ;  /* 0x0000009c009c7308 */ /* 0x000e680000002400 */
[C---:B------:R-:W-:Y:S01]  /*143a0*/  IADD3 R12, R47.reuse, 0x9, RZ ;  /* 0x000000092f0c7810 */ /* 0x040fe20007ffe0ff */
[----:B------:R-:W-:Y:S01]  /*143b0*/  HMMA.16816.F32 R100, R48, R26, R100 ;  /* 0x0000001a3064723c */ /* 0x000fe20000001864 */
[----:B------:R-:W1:Y:S01]  /*143c0*/  LDSM.16.M88.4 R24, [R208+0x7000] ;  /* 0x00700000d018783b */ /* 0x000e620000000200 */
[----:B------:R-:W-:Y:S01]  /*143d0*/  IADD3 R13, R47, 0x10, RZ ;  /* 0x000000102f0d7810 */ /* 0x000fe20007ffe0ff */
[----:B------:R-:W1:Y:S01]  /*143e0*/  MUFU.TANH R44, R44 ;  /* 0x0000002c002c7308 */ /* 0x000e620000002400 */
[----:B------:R-:W-:-:S02]  /*143f0*/  ISETP.GE.AND P4, PT, R12, R2, PT ;  /* 0x000000020c00720c */ /* 0x000fc40003f86270 */
[-C--:B------:R-:W-:Y:S02]  /*14400*/  ISETP.GE.AND P5, PT, R12, R133.reuse, PT ;  /* 0x000000850c00720c */ /* 0x080fe40003fa6270 */
[----:B------:R-:W-:Y:S01]  /*14410*/  IADD3 R12, R47, 0x11, RZ ;  /* 0x000000112f0c7810 */ /* 0x000fe20007ffe0ff */
[C---:B------:R-:W-:Y:S01]  /*14420*/  HMMA.16816.F32 R84, R68.reuse, R30, R84 ;  /* 0x0000001e4454723c */ /* 0x040fe20000001854 */
[----:B------:R-:W-:Y:S01]  /*14430*/  FSEL R49, R88, -INF , !P2 ;  /* 0xff80000058317808 */ /* 0x000fe20005000000 */
[----:B------:R-:W1:Y:S01]  /*14440*/  MUFU.TANH R146, R146 ;  /* 0x0000009200927308 */ /* 0x000e620000002400 */
[-C--:B------:R-:W-:Y:S02]  /*14450*/  ISETP.GE.AND P6, PT, R13, R2.reuse, PT ;  /* 0x000000020d00720c */ /* 0x080fe40003fc6270 */
[CC--:B------:R-:W-:Y:S02]  /*14460*/  ISETP.GE.AND P2, PT, R12.reuse, R2.reuse, PT ;  /* 0x000000020c00720c */ /* 0x0c0fe40003f46270 */
[-C--:B------:R-:W-:Y:S01]  /*14470*/  ISETP.GE.AND P0, PT, R12, R133.reuse, PT ;  /* 0x000000850c00720c */ /* 0x080fe20003f06270 */
[----:B---3--:R-:W-:Y:S01]  /*14480*/  HMMA.16816.F32 R72, R68, R20, R72 ;  /* 0x000000144448723c */ /* 0x008fe20000001848 */
[----:B------:R-:W-:Y:S01]  /*14490*/  IADD3 R12, R47, 0x19, RZ ;  /* 0x000000192f0c7810 */ /* 0x000fe20007ffe0ff */
[----:B------:R-:W-:Y:S01]  /*144a0*/  MUFU.TANH R135, R135 ;  /* 0x0000008700877308 */ /* 0x000fe20000002400 */
[----:B------:R-:W-:Y:S01]  /*144b0*/  FSEL R51, R116, -INF , !P1 ;  /* 0xff80000074337808 */ /* 0x000fe20004800000 */
[----:B------:R-:W-:Y:S01]  /*144c0*/  FMUL.FTZ R80, R80, c[0x0][0x2ec] ;  /* 0x0000bb0050507a20 */ /* 0x000fe20000410000 */
[----:B------:R-:W-:Y:S01]  /*144d0*/  ISETP.GE.AND P1, PT, R13, R133, PT ;  /* 0x000000850d00720c */ /* 0x000fe20003f26270 */
[----:B------:R-:W-:Y:S01]  /*144e0*/  FMUL.FTZ R83, R83, c[0x0][0x2ec] ;  /* 0x0000bb0053537a20 */ /* 0x000fe20000410000 */
[----:B------:R-:W-:Y:S01]  /*144f0*/  IADD3 R13, R47, 0x18, RZ ;  /* 0x000000182f0d7810 */ /* 0x000fe20007ffe0ff */
[----:B------:R-:W-:Y:S01]  /*14500*/  HMMA.16816.F32 R108, R40, R36, R108 ;  /* 0x00000024286c723c */ /* 0x000fe2000000186c */
[----:B------:R-:W-:Y:S01]  /*14510*/  FSEL R91, R91, -INF , !P6 ;  /* 0xff8000005b5b7808 */ /* 0x000fe20007000000 */
[----:B------:R-:W3:Y:S01]  /*14520*/  MUFU.TANH R154, R154 ;  /* 0x0000009a009a7308 */ /* 0x000ee20000002400 */
[-C--:B------:R-:W-:Y:S01]  /*14530*/  ISETP.GE.AND P6, PT, R12, R2.reuse, PT ;  /* 0x000000020c00720c */ /* 0x080fe20003fc6270 */
[----:B------:R-:W-:Y:S01]  /*14540*/  FMUL.FTZ R81, R81, c[0x0][0x2ec] ;  /* 0x0000bb0051517a20 */ /* 0x000fe20000410000 */
[----:B------:R-:W-:Y:S01]  /*14550*/  ISETP.GE.AND P3, PT, R13, R2, PT ;  /* 0x000000020d00720c */ /* 0x000fe20003f66270 */
[----:B------:R-:W-:Y:S01]  /*14560*/  FMUL.FTZ R82, R82, c[0x0][0x2ec] ;  /* 0x0000bb0052527a20 */ /* 0x000fe20000410000 */
[----:B------:R-:W-:Y:S01]  /*14570*/  P2R R20, PR, RZ, 0x40 ;  /* 0x00000040ff147803 */ /* 0x000fe20000000000 */
[----:B------:R-:W-:Y:S01]  /*14580*/  HMMA.16816.F32 R96, R8, R34, R96 ;  /* 0x000000220860723c */ /* 0x000fe20000001860 */
[----:B------:R-:W-:Y:S01]  /*14590*/  IADD3 R21, R47, 0x20, RZ ;  /* 0x000000202f157810 */ /* 0x000fe20007ffe0ff */
[----:B------:R-:W1:Y:S01]  /*145a0*/  MUFU.TANH R148, R148 ;  /* 0x0000009400947308 */ /* 0x000e620000002400 */
[----:B------:R-:W-:-:S02]  /*145b0*/  FSEL R89, R89, -INF , !P4 ;  /* 0xff80000059597808 */ /* 0x000fc40006000000 */
[----:B------:R-:W-:Y:S02]  /*145c0*/  FSEL R46, R113, -INF , !P5 ;  /* 0xff800000712e7808 */ /* 0x000fe40006800000 */
[-C--:B------:R-:W-:Y:S01]  /*145d0*/  ISETP.GE.AND P5, PT, R13, R133.reuse, PT ;  /* 0x000000850d00720c */ /* 0x080fe20003fa6270 */
[----:B--2---:R-:W-:Y:S01]  /*145e0*/  HMMA.16816.F32 R64, R8, R16, R64 ;  /* 0x000000100840723c */ /* 0x004fe20000001840 */
[----:B-----5:R-:W-:Y:S01]  /*145f0*/  FSEL R36, R115, -INF , !P1 ;  /* 0xff80000073247808 */ /* 0x020fe20004800000 */
[----:B------:R-:W2:Y:S01]  /*14600*/  MUFU.TANH R145, R145 ;  /* 0x0000009100917308 */ /* 0x000ea20000002400 */
[-C--:B------:R-:W-:Y:S02]  /*14610*/  ISETP.GE.AND P4, PT, R12, R133.reuse, PT ;  /* 0x000000850c00720c */ /* 0x080fe40003f86270 */
[----:B------:R-:W-:Y:S02]  /*14620*/  FSEL R35, R104, -INF , !P3 ;  /* 0xff80000068237808 */ /* 0x000fe40005800000 */
[----:B------:R-:W-:Y:S01]  /*14630*/  IADD3 R17, R47, 0x21, RZ ;  /* 0x000000212f117810 */ /* 0x000fe20007ffe0ff */
[C---:B------:R-:W-:Y:S01]  /*14640*/  HMMA.16816.F32 R76, R40.reuse, R14, R76 ;  /* 0x0000000e284c723c */ /* 0x040fe2000000184c */
[----:B------:R-:W5:Y:S01]  /*14650*/  LDSM.16.M88.4 R12, [R219+0xb800] ;  /* 0x00b80000db0c783b */ /* 0x000f620000000200 */
[CC--:B------:R-:W-:Y:S01]  /*14660*/  ISETP.GE.AND P6, PT, R21.reuse, R2.reuse, PT ;  /* 0x000000021500720c */ /* 0x0c0fe20003fc6270 */
[----:B------:R-:W-:Y:S01]  /*14670*/  FMUL.FTZ R110, R110, c[0x0][0x2ec] ;  /* 0x0000bb006e6e7a20 */ /* 0x000fe20000410000 */
[-C--:B------:R-:W-:Y:S01]  /*14680*/  ISETP.GE.AND P1, PT, R21, R133.reuse, PT ;  /* 0x000000851500720c */ /* 0x080fe20003f26270 */
[----:B------:R-:W-:Y:S01]  /*14690*/  FMUL.FTZ R108, R108, c[0x0][0x2ec] ;  /* 0x0000bb006c6c7a20 */ /* 0x000fe20000410000 */
[----:B------:R-:W-:Y:S01]  /*146a0*/  ISETP.NE.AND P3, PT, R20, RZ, PT ;  /* 0x000000ff1400720c */ /* 0x000fe20003f65270 */
[----:B------:R-:W2:Y:S01]  /*146b0*/  MUFU.TANH R176, R110 ;  /* 0x0000006e00b07308 */ /* 0x000ea20000002400 */
[----:B------:R-:W-:Y:S01]  /*146c0*/  IADD3 R21, R47, 0x28, RZ ;  /* 0x000000282f157810 */ /* 0x000fe20007ffe0ff */
[C---:B------:R-:W-:Y:S01]  /*146d0*/  HMMA.16816.F32 R84, R40.reuse, R38, R84 ;  /* 0x000000262854723c */ /* 0x040fe20000001854 */
[----:B------:R-:W-:Y:S01]  /*146e0*/  FSEL R33, R90, -INF , !P2 ;  /* 0xff8000005a217808 */ /* 0x000fe20005000000 */
[----:B------:R-:W-:Y:S01]  /*146f0*/  FMUL.FTZ R111, R111, c[0x0][0x2ec] ;  /* 0x0000bb006f6f7a20 */ /* 0x000fe20000410000 */
[----:B------:R-:W-:Y:S01]  /*14700*/  FSEL R16, R114, -INF , !P0 ;  /* 0xff80000072107808 */ /* 0x000fe20004000000 */
[----:B------:R-:W-:Y:S01]  /*14710*/  FMUL.FTZ R109, R109, c[0x0][0x2ec] ;  /* 0x0000bb006d6d7a20 */ /* 0x000fe20000410000 */
[C---:B------:R-:W-:Y:S01]  /*14720*/  ISETP.GE.AND P2, PT, R17.reuse, R2, PT ;  /* 0x000000021100720c */ /* 0x040fe20003f46270 */
[----:B------:R-:W2:Y:S01]  /*14730*/  MUFU.TANH R161, R108 ;  /* 0x0000006c00a17308 */ /* 0x000ea20000002400 */
[----:B------:R-:W-:Y:S01]  /*14740*/  ISETP.GE.AND P0, PT, R17, R133, PT ;  /* 0x000000851100720c */ /* 0x000fe20003f06270 */
[----:B-1----:R-:W-:Y:S01]  /*14750*/  HMMA.16816.F32 R72, R40, R24, R72 ;  /* 0x000000182848723c */ /* 0x002fe20000001848 */
[----:B------:R-:W-:-:S02]  /*14760*/  FSEL R17, R92, -INF , !P3 ;  /* 0xff8000005c117808 */ /* 0x000fc40005800000 */
[-C--:B------:R-:W-:Y:S02]  /*14770*/  ISETP.GE.AND P3, PT, R21, R2.reuse, PT ;  /* 0x000000021500720c */ /* 0x080fe40003f66270 */
[----:B------:R-:W-:Y:S01]  /*14780*/  FSEL R32, R105, -INF , !P4 ;  /* 0xff80000069207808 */ /* 0x000fe20006000000 */
[----:B------:R-:W1:Y:S01]  /*14790*/  MUFU.TANH R160, R111 ;  /* 0x0000006f00a07308 */ /* 0x000e620000002400 */
[-C--:B------:R-:W-:Y:S01]  /*147a0*/  ISETP.GE.AND P4, PT, R21, R133.reuse, PT ;  /* 0x000000851500720c */ /* 0x080fe20003f86270 */
[----:B------:R-:W-:Y:S01]  /*147b0*/  HMMA.16816.F32 R96, R68, R22, R96 ;  /* 0x000000164460723c */ /* 0x000fe20000001860 */
[----:B------:R-:W-:Y:S01]  /*147c0*/  IADD3 R20, R47, 0x29, RZ ;  /* 0x000000292f147810 */ /* 0x000fe20007ffe0ff */
[----:B------:R-:W-:Y:S01]  /*147d0*/  FMUL.FTZ R76, R76, c[0x0][0x2ec] ;  /* 0x0000bb004c4c7a20 */ /* 0x000fe20000410000 */
[----:B------:R-:W-:Y:S01]  /*147e0*/  P2R R21, PR, RZ, 0x8 ;  /* 0x00000008ff157803 */ /* 0x000fe20000000000 */
[----:B------:R-:W-:Y:S01]  /*147f0*/  FMUL.FTZ R77, R77, c[0x0][0x2ec] ;  /* 0x0000bb004d4d7a20 */ /* 0x000fe20000410000 */
[----:B------:R-:W-:Y:S01]  /*14800*/  FSEL R39, R106, -INF , !P6 ;  /* 0xff8000006a277808 */ /* 0x000fe20007000000 */
[----:B------:R-:W1:Y:S01]  /*14810*/  MUFU.TANH R155, R109 ;  /* 0x0000006d009b7308 */ /* 0x000e620000002400 */
[----:B------:R-:W-:Y:S01]  /*14820*/  FSEL R38, R94, -INF , !P1 ;  /* 0xff8000005e267808 */ /* 0x000fe20004800000 */
[----:B------:R-:W-:Y:S01]  /*14830*/  HMMA.16816.F32 R100, R8, R18, R100 ;  /* 0x000000120864723c */ /* 0x000fe20000001864 */
[-C--:B------:R-:W-:Y:S01]  /*14840*/  ISETP.GE.AND P6, PT, R20, R2.reuse, PT ;  /* 0x000000021400720c */ /* 0x080fe20003fc6270 */
[----:B------:R-:W-:Y:S01]  /*14850*/  FMUL.FTZ R86, R86, c[0x0][0x2ec] ;  /* 0x0000bb0056567a20 */ /* 0x000fe20000410000 */
[----:B------:R-:W-:Y:S01]  /*14860*/  ISETP.NE.AND P1, PT, R21, RZ, PT ;  /* 0x000000ff1500720c */ /* 0x000fe20003f25270 */
[----:B------:R-:W-:Y:S01]  /*14870*/  FMUL.FTZ R85, R85, c[0x0][0x2ec] ;  /* 0x0000bb0055557a20 */ /* 0x000fe20000410000 */
[-C--:B------:R-:W-:Y:S01]  /*14880*/  ISETP.GE.AND P3, PT, R20, R133.reuse, PT ;  /* 0x000000851400720c */ /* 0x080fe20003f66270 */
[----:B------:R-:W-:Y:S01]  /*14890*/  FMUL.FTZ R87, R87, c[0x0][0x2ec] ;  /* 0x0000bb0057577a20 */ /* 0x000fe20000410000 */
[----:B------:R-:W-:Y:S01]  /*148a0*/  IADD3 R20, R47, 0x31, RZ ;  /* 0x000000312f147810 */ /* 0x000fe20007ffe0ff */
[----:B-----5:R-:W-:Y:S01]  /*148b0*/  HMMA.16816.F32 R28, R68, R12, R64 ;  /* 0x0000000c441c723c */ /* 0x020fe20000001840 */
[----:B------:R-:W-:Y:S01]  /*148c0*/  FSEL R175, R175, -INF , !P1 ;  /* 0xff800000afaf7808 */ /* 0x000fe20004800000 */
[----:B------:R-:W5:Y:S01]  /*148d0*/  MUFU.TANH R164, R86 ;  /* 0x0000005600a47308 */ /* 0x000f620000002400 */
[----:B------:R-:W-:Y:S01]  /*148e0*/  IADD3 R21, R47, 0x30, RZ ;  /* 0x000000302f157810 */ /* 0x000fe20007ffe0ff */
[----:B------:R-:W-:Y:S01]  /*148f0*/  FMUL.FTZ R84, R84, c[0x0][0x2ec] ;  /* 0x0000bb0054547a20 */ /* 0x000fe20000410000 */
[-C--:B------:R-:W-:Y:S01]  /*14900*/  ISETP.GE.AND P1, PT, R20, R2.reuse, PT ;  /* 0x000000021400720c */ /* 0x080fe20003f26270 */
[----:B------:R-:W-:Y:S01]  /*14910*/  FMUL.FTZ R74, R74, c[0x0][0x2ec] ;  /* 0x0000bb004a4a7a20 */ /* 0x000fe20000410000 */
[----:B------:R-:W-:Y:S01]  /*14920*/  FSEL R34, R93, -INF , !P5 ;  /* 0xff8000005d227808 */ /* 0x000fe20006800000 */
[----:B------:R-:W-:Y:S01]  /*14930*/  HMMA.16816.F32 R96, R40, R26, R96 ;  /* 0x0000001a2860723c */ /* 0x000fe20000001860 */
[----:B------:R-:W-:Y:S01]  /*14940*/  FSEL R178, R178, -INF , !P0 ;  /* 0xff800000b2b27808 */ /* 0x000fe20004000000 */
[----:B------:R-:W1:Y:S01]  /*14950*/  MUFU.TANH R159, R85 ;  /* 0x00000055009f7308 */ /* 0x000e620000002400 */
[----:B------:R-:W-:Y:S01]  /*14960*/  P2R R24, PR, RZ, 0x2 ;  /* 0x00000002ff187803 */ /* 0x000fe20000000000 */
[----:B------:R-:W-:Y:S01]  /*14970*/  FMUL.FTZ R78, R78, c[0x0][0x2ec] ;  /* 0x0000bb004e4e7a20 */ /* 0x000fe20000410000 */
[CC--:B------:R-:W-:Y:S01]  /*14980*/  ISETP.GE.AND P5, PT, R21.reuse, R2.reuse, PT ;  /* 0x000000021500720c */ /* 0x0c0fe20003fa6270 */
[----:B------:R-:W-:Y:S01]  /*14990*/  FMUL.FTZ R72, R72, c[0x0][0x2ec] ;  /* 0x0000bb0048487a20 */ /* 0x000fe20000410000 */
[-C--:B------:R-:W-:Y:S01]  /*149a0*/  ISETP.GE.AND P0, PT, R21, R133.reuse, PT ;  /* 0x000000851500720c */ /* 0x080fe20003f06270 */
[----:B------:R-:W-:Y:S01]  /*149b0*/  HMMA.16816.F32 R100, R68, R14, R100 ;  /* 0x0000000e4464723c */ /* 0x000fe20000001864 */
[----:B------:R-:W-:Y:S01]  /*149c0*/  ISETP.GE.AND P1, PT, R20, R133, PT ;  /* 0x000000851400720c */ /* 0x000fe20003f26270 */
[----:B------:R-:W1:Y:S01]  /*149d0*/  MUFU.TANH R174, R87 ;  /* 0x0000005700ae7308 */ /* 0x000e620000002400 */
[----:B------:R-:W1:Y:S01]  /*149e0*/  LDSM.16.M88.4 R20, [R208+0x7800] ;  /* 0x00780000d014783b */ /* 0x000e620000000200 */
[----:B------:R-:W-:Y:S01]  /*149f0*/  IADD3 R13, R47, 0x38, RZ ;  /* 0x000000382f0d7810 */ /* 0x000fe20007ffe0ff */
[----:B------:R-:W-:Y:S01]  /*14a00*/  FMUL.FTZ R79, R79, c[0x0][0x2ec] ;  /* 0x0000bb004f4f7a20 */ /* 0x000fe20000410000 */
[----:B------:R-:W-:Y:S01]  /*14a10*/  FSEL R177, R177, -INF , !P2 ;  /* 0xff800000b1b17808 */ /* 0x000fe20005000000 */
[----:B------:R-:W-:Y:S01]  /*14a20*/  FMUL.FTZ R75, R75, c[0x0][0x2ec] ;  /* 0x0000bb004b4b7a20 */ /* 0x000fe20000410000 */
[----:B----4-:R-:W-:Y:S01]  /*14a30*/  FSEL R140, R140, -INF , !P4 ;  /* 0xff8000008c8c7808 */ /* 0x010fe20006000000 */
[----:B------:R-:W-:Y:S01]  /*14a40*/  FMUL.FTZ R73, R73, c[0x0][0x2ec] ;  /* 0x0000bb0049497a20 */ /* 0x000fe20000410000 */
[----:B------:R-:W-:Y:S01]  /*14a50*/  IADD3 R12, R47, 0x39, RZ ;  /* 0x000000392f0c7810 */ /* 0x000fe20007ffe0ff */
[----:B------:R-:W4:Y:S01]  /*14a60*/  MUFU.TANH R157, R84 ;  /* 0x00000054009d7308 */ /* 0x000f220000002400 */
[----:B------:R-:W-:Y:S01]  /*14a70*/  ISETP.GE.AND P4, PT, R13, R2, PT ;  /* 0x000000020d00720c */ /* 0x000fe20003f86270 */
[----:B------:R-:W-:-:S04]  /*14a80*/  DEPBAR.LE SB0, 0x0 ;  /* 0x000080000000791a */ /* 0x000fc80000000000 */
[-C--:B------:R-:W-:Y:S01]  /*14a90*/  ISETP.GE.AND P2, PT, R13, R133.reuse, PT ;  /* 0x000000850d00720c */ /* 0x080fe20003f46270 */
        /* <DEDUP_REMOVED lines=9> */
[C---:B------:R-:W-:Y:S01]  /*14b30*/  ISETP.GE.AND P3, PT, R12.reuse, R2, PT ;  /* 0x000000020c00720c */ /* 0x040fe20003f66270 */
[----:B------:R-:W2:Y:S01]  /*14b40*/  MUFU.TANH R166, R83 ;  /* 0x0000005300a67308 */ /* 0x000ea20000002400 */
[----:B------:R-:W-:-:S02]  /*14b50*/  ISETP.GE.AND P0, PT, R12, R133, PT ;  /* 0x000000850c00720c */ /* 0x000fc40003f06270 */
[----:B------:R-:W-:Y:S02]  /*14b60*/  FSEL R146, R146, -INF , !P1 ;  /* 0xff80000092927808 */ /* 0x000fe40004800000 */
[----:B------:R-:W-:Y:S02]  /*14b70*/  ISETP.NE.AND P6, PT, R24, RZ, PT ;  /* 0x000000ff1800720c */ /* 0x000fe40003fc5270 */
[----:B------:R-:W-:Y:S01]  /*14b80*/  IADD3 R12, R47, 0x41, RZ ;  /* 0x000000412f0c7810 */ /* 0x000fe20007ffe0ff */
[----:B------:R-:W-:Y:S01]  /*14b90*/  MUFU.TANH R167, R81 ;  /* 0x0000005100a77308 */ /* 0x000fe20000002400 */
[----:B------:R-:W-:Y:S02]  /*14ba0*/  ISETP.GE.AND P1, PT, R13, R133, PT ;  /* 0x000000850d00720c */ /* 0x000fe40003f26270 */
[C---:B------:R-:W-:Y:S02]  /*14bb0*/  IADD3 R9, R47.reuse, 0x48, RZ ;  /* 0x000000482f097810 */ /* 0x040fe40007ffe0ff */
[----:B------:R-:W-:Y:S01]  /*14bc0*/  IADD3 R8, R47, 0x49, RZ ;  /* 0x000000492f087810 */ /* 0x000fe20007ffe0ff */
[----:B-1----:R-:W-:Y:S02]  /*14bd0*/  HMMA.16816.F32 R28, R40, R20, R28 ;  /* 0x00000014281c723c */ /* 0x002fe4000000181c */
[----:B------:R-:W1:Y:S01]  /*14be0*/  MUFU.TANH R172, R82 ;  /* 0x0000005200ac7308 */ /* 0x000e620000002400 */
[----:B------:R-:W-:-:S02]  /*14bf0*/  FSEL R67, R45, -INF , !P5 ;  /* 0xff8000002d437808 */ /* 0x000fc40006800000 */
[----:B---3--:R-:W-:Y:S02]  /*14c00*/  FSEL R154, R154, -INF , !P2 ;  /* 0xff8000009a9a7808 */ /* 0x008fe40005000000 */
[----:B------:R-:W-:Y:S02]  /*14c10*/  FSEL R135, R135, -INF , !P3 ;  /* 0xff80000087877808 */ /* 0x000fe40005800000 */
[----:B------:R-:W-:Y:S01]  /*14c20*/  FSEL R148, R148, -INF , !P0 ;  /* 0xff80000094947808 */ /* 0x000fe20004000000 */
[----:B------:R-:W3:Y:S01]  /*14c30*/  MUFU.TANH R165, R76 ;  /* 0x0000004c00a57308 */ /* 0x000ee20000002400 */
[----:B--2---:R-:W-:Y:S01]  /*14c40*/  FSEL R145, R145, -INF , !P6 ;  /* 0xff80000091917808 */ /* 0x004fe20007000000 */
[----:B------:R-:W-:Y:S01]  /*14c50*/  HMMA.16816.F32 R20, R40, R22, R100 ;  /* 0x000000162814723c */ /* 0x000fe20000001864 */
[----:B------:R-:W-:Y:S02]  /*14c60*/  ISETP.GE.AND P5, PT, R13, R2, PT ;  /* 0x000000020d00720c */ /* 0x000fe40003fa6270 */
[----:B------:R-:W-:-:S02]  /*14c70*/  FSEL R143, R143, -INF , !P4 ;  /* 0xff8000008f8f7808 */ /* 0x000fc40006000000 */
[-C--:B------:R-:W-:Y:S01]  /*14c80*/  ISETP.GE.AND P2, PT, R12, R133.reuse, PT ;  /* 0x000000850c00720c */ /* 0x080fe20003f46270 */
[----:B------:R-:W2:Y:S01]  /*14c90*/  MUFU.TANH R152, R74 ;  /* 0x0000004a00987308 */ /* 0x000ea20000002400 */
[CC--:B------:R-:W-:Y:S02]  /*14ca0*/  ISETP.GE.AND P3, PT, R9.reuse, R2.reuse, PT ;  /* 0x000000020900720c */ /* 0x0c0fe40003f66270 */
[-C--:B------:R-:W-:Y:S02]  /*14cb0*/  ISETP.GE.AND P0, PT, R9, R133.reuse, PT ;  /* 0x000000850900720c */ /* 0x080fe40003f06270 */
[----:B------:R-:W-:Y:S02]  /*14cc0*/  FSEL R176, R176, -INF , !P1 ;  /* 0xff800000b0b07808 */ /* 0x000fe40004800000 */
[-C--:B------:R-:W-:Y:S01]  /*14cd0*/  ISETP.GE.AND P4, PT, R12, R2.reuse, PT ;  /* 0x000000020c00720c */ /* 0x080fe20003f86270 */
[----:B------:R-:W-:Y:S01]  /*14ce0*/  MUFU.TANH R163, R77 ;  /* 0x0000004d00a37308 */ /* 0x000fe20000002400 */
[CC--:B------:R-:W-:Y:S01]  /*14cf0*/  ISETP.GE.AND P6, PT, R8.reuse, R2.reuse, PT ;  /* 0x000000020800720c */ /* 0x0c0fe20003fc6270 */
[----:B------:R-:W-:Y:S01]  /*14d00*/  FMUL.FTZ R31, R31, c[0x0][0x2ec] ;  /* 0x0000bb001f1f7a20 */ /* 0x000fe20000410000 */
[-C--:B------:R-:W-:Y:S01]  /*14d10*/  ISETP.GE.AND P1, PT, R8, R133.reuse, PT ;  /* 0x000000850800720c */ /* 0x080fe20003f26270 */
[----:B------:R-:W-:Y:S01]  /*14d20*/  FMUL.FTZ R28, R28, c[0x0][0x2ec] ;  /* 0x0000bb001c1c7a20 */ /* 0x000fe20000410000 */
[----:B------:R-:W-:Y:S01]  /*14d30*/  IADD3 R9, R47, 0x50, RZ ;  /* 0x000000502f097810 */ /* 0x000fe20007ffe0ff */
        /* <DEDUP_REMOVED lines=10> */
[----:B------:R-:W1:Y:S01]  /*14de0*/  MUFU.TANH R153, R72 ;  /* 0x0000004800997308 */ /* 0x000e620000002400 */
[----:B------:R-:W-:Y:S01]  /*14df0*/  ISETP.GE.AND P2, PT, R9, R133, PT ;  /* 0x000000850900720c */ /* 0x000fe20003f46270 */
[----:B------:R-:W-:Y:S01]  /*14e00*/  FMUL.FTZ R22, R22, c[0x0][0x2ec] ;  /* 0x0000bb0016167a20 */ /* 0x000fe20000410000 */
[----:B-----5:R-:W-:Y:S01]  /*14e10*/  FSEL R164, R164, -INF , !P0 ;  /* 0xff800000a4a47808 */ /* 0x020fe20004000000 */
[----:B------:R-:W-:Y:S01]  /*14e20*/  FMUL.FTZ R23, R23, c[0x0][0x2ec] ;  /* 0x0000bb0017177a20 */ /* 0x000fe20000410000 */
[----:B------:R-:W-:-:S02]  /*14e30*/  ISETP.GE.AND P4, PT, R8, R2, PT ;  /* 0x000000020800720c */ /* 0x000fc40003f86270 */
[----:B------:R-:W-:Y:S01]  /*14e40*/  ISETP.GE.AND P0, PT, R8, R133, PT ;  /* 0x000000850800720c */ /* 0x000fe20003f06270 */
[----:B------:R-:W5:Y:S01]  /*14e50*/  MUFU.TANH R158, R79 ;  /* 0x0000004f009e7308 */ /* 0x000f620000002400 */
[C---:B------:R-:W-:Y:S02]  /*14e60*/  IADD3 R9, R47.reuse, 0x58, RZ ;  /* 0x000000582f097810 */ /* 0x040fe40007ffe0ff */
[----:B------:R-:W-:Y:S02]  /*14e70*/  IADD3 R8, R47, 0x59, RZ ;  /* 0x000000592f087810 */ /* 0x000fe40007ffe0ff */
[----:B------:R-:W-:Y:S02]  /*14e80*/  FSEL R159, R159, -INF , !P6 ;  /* 0xff8000009f9f7808 */ /* 0x000fe40007000000 */
[----:B------:R-:W-:Y:S01]  /*14e90*/  FSEL R174, R174, -INF , !P1 ;  /* 0xff800000aeae7808 */ /* 0x000fe20004800000 */
[----:B------:R-:W1:Y:S01]  /*14ea0*/  MUFU.TANH R149, R96 ;  /* 0x0000006000957308 */ /* 0x000e620000002400 */
[----:B----4-:R-:W-:-:S02]  /*14eb0*/  FSEL R157, R157, -INF , !P3 ;  /* 0xff8000009d9d7808 */ /* 0x010fc40005800000 */
[CC--:B------:R-:W-:Y:S02]  /*14ec0*/  ISETP.GE.AND P6, PT, R9.reuse, R2.reuse, PT ;  /* 0x000000020900720c */ /* 0x0c0fe40003fc6270 */
[-C--:B------:R-:W-:Y:S02]  /*14ed0*/  ISETP.GE.AND P1, PT, R9, R133.reuse, PT ;  /* 0x000000850900720c */ /* 0x080fe40003f26270 */
[----:B------:R-:W-:Y:S01]  /*14ee0*/  FSEL R173, R173, -INF , !P5 ;  /* 0xff800000adad7808 */ /* 0x000fe20006800000 */
[----:B------:R-:W4:Y:S01]  /*14ef0*/  MUFU.TANH R147, R97 ;  /* 0x0000006100937308 */ /* 0x000f220000002400 */
[C---:B------:R-:W-:Y:S02]  /*14f00*/  ISETP.GE.AND P5, PT, R8.reuse, R2, PT ;  /* 0x000000020800720c */ /* 0x040fe40003fa6270 */
[----:B------:R-:W-:Y:S02]  /*14f10*/  ISETP.GE.AND P3, PT, R8, R133, PT ;  /* 0x000000850800720c */ /* 0x000fe40003f66270 */
[----:B------:R-:W-:-:S02]  /*14f20*/  IADD3 R9, R47, 0x60, RZ ;  /* 0x000000602f097810 */ /* 0x000fc40007ffe0ff */
[----:B------:R-:W-:Y:S01]  /*14f30*/  IADD3 R8, R47, 0x61, RZ ;  /* 0x000000612f087810 */ /* 0x000fe20007ffe0ff */
[----:B------:R-:W2:Y:S01]  /*14f40*/  MUFU.TANH R64, R31 ;  /* 0x0000001f00407308 */ /* 0x000ea20000002400 */
[----:B------:R-:W-:Y:S02]  /*14f50*/  FSEL R166, R166, -INF , !P0 ;  /* 0xff800000a6a67808 */ /* 0x000fe40004000000 */
[----:B-1----:R-:W-:Y:S02]  /*14f60*/  FSEL R172, R172, -INF , !P2 ;  /* 0xff800000acac7808 */ /* 0x002fe40005000000 */
[----:B------:R-:W-:Y:S02]  /*14f70*/  FSEL R167, R167, -INF , !P4 ;  /* 0xff800000a7a77808 */ /* 0x000fe40006000000 */
[----:B------:R-:W-:Y:S01]  /*14f80*/  ISETP.GE.AND P0, PT, R9, R133, PT ;  /* 0x000000850900720c */ /* 0x000fe20003f06270 */
[----:B------:R-:W1:Y:S01]  /*14f90*/  MUFU.TANH R150, R75 ;  /* 0x0000004b00967308 */ /* 0x000e620000002400 */
[----:B---3--:R-:W-:-:S02]  /*14fa0*/  FSEL R165, R165, -INF , !P6 ;  /* 0xff800000a5a57808 */ /* 0x008fc40007000000 */
[-C--:B------:R-:W-:Y:S02]  /*14fb0*/  ISETP.GE.AND P4, PT, R9, R2.reuse, PT ;  /* 0x000000020900720c */ /* 0x080fe40003f86270 */
[C---:B------:R-:W-:Y:S02]  /*14fc0*/  ISETP.GE.AND P6, PT, R8.reuse, R2, PT ;  /* 0x000000020800720c */ /* 0x040fe40003fc6270 */
[----:B------:R-:W-:Y:S01]  /*14fd0*/  ISETP.GE.AND P2, PT, R8, R133, PT ;  /* 0x000000850800720c */ /* 0x000fe20003f46270 */
[----:B------:R-:W3:Y:S01]  /*14fe0*/  MUFU.TANH R151, R73 ;  /* 0x0000004900977308 */ /* 0x000ee20000002400 */
[C---:B------:R-:W-:Y:S02]  /*14ff0*/  IADD3 R10, R47.reuse, 0x70, RZ ;  /* 0x000000702f0a7810 */ /* 0x040fe40007ffe0ff */
[C---:B------:R-:W-:Y:S02]  /*15000*/  IADD3 R9, R47.reuse, 0x68, RZ ;  /* 0x000000682f097810 */ /* 0x040fe40007ffe0ff */
[----:B------:R-:W-:-:S02]  /*15010*/  IADD3 R8, R47, 0x69, RZ ;  /* 0x000000692f087810 */ /* 0x000fc40007ffe0ff */
[----:B--2---:R-:W-:Y:S01]  /*15020*/  FSEL R152, R152, -INF , !P0 ;  /* 0xff80000098987808 */ /* 0x004fe20004000000 */
[----:B------:R-:W2:Y:S01]  /*15030*/  MUFU.TANH R144, R98 ;  /* 0x0000006200907308 */ /* 0x000ea20000002400 */
[----:B------:R-:W-:Y:S02]  /*15040*/  FSEL R162, R162, -INF , !P1 ;  /* 0xff800000a2a27808 */ /* 0x000fe40004800000 */
[----:B------:R-:W-:Y:S02]  /*15050*/  FSEL R163, R163, -INF , !P5 ;  /* 0xff800000a3a37808 */ /* 0x000fe40006800000 */
[----:B------:R-:W-:Y:S02]  /*15060*/  FSEL R153, R153, -INF , !P4 ;  /* 0xff80000099997808 */ /* 0x000fe40006000000 */
[-C--:B------:R-:W-:Y:S01]  /*15070*/  ISETP.GE.AND P0, PT, R10, R2.reuse, PT ;  /* 0x000000020a00720c */ /* 0x080fe20003f06270 */
[----:B------:R-:W1:Y:S01]  /*15080*/  MUFU.TANH R141, R28 ;  /* 0x0000001c008d7308 */ /* 0x000e620000002400 */
[----:B------:R-:W-:-:S02]  /*15090*/  ISETP.GE.AND P5, PT, R9, R2, PT ;  /* 0x000000020900720c */ /* 0x000fc40003fa6270 */
[C---:B------:R-:W-:Y:S02]  /*150a0*/  ISETP.GE.AND P4, PT, R8.reuse, R2, PT ;  /* 0x000000020800720c */ /* 0x040fe40003f86270 */
[-C--:B------:R-:W-:Y:S02]  /*150b0*/  ISETP.GE.AND P1, PT, R8, R133.reuse, PT ;  /* 0x000000850800720c */ /* 0x080fe40003f26270 */
[----:B-----5:R-:W-:Y:S01]  /*150c0*/  FSEL R158, R158, -INF , !P3 ;  /* 0xff8000009e9e7808 */ /* 0x020fe20005800000 */
[----:B------:R-:W5:Y:S01]  /*150d0*/  MUFU.TANH R142, R99 ;  /* 0x00000063008e7308 */ /* 0x000f620000002400 */
[----:B------:R-:W-:Y:S02]  /*150e0*/  IADD3 R8, R47, 0x71, RZ ;  /* 0x000000712f087810 */ /* 0x000fe40007ffe0ff */
[----:B------:R-:W-:Y:S02]  /*150f0*/  ISETP.GE.AND P3, PT, R9, R133, PT ;  /* 0x000000850900720c */ /* 0x000fe40003f66270 */
[----:B------:R-:W-:-:S02]  /*15100*/  P2R R9, PR, RZ, 0x1 ;  /* 0x00000001ff097803 */ /* 0x000fc40000000000 */
[----:B------:R-:W-:Y:S01]  /*15110*/  FSEL R149, R149, -INF , !P5 ;  /* 0xff80000095957808 */ /* 0x000fe20006800000 */
[----:B------:R-:W-:Y:S01]  /*15120*/  MUFU.TANH R139, R29 ;  /* 0x0000001d008b7308 */ /* 0x000fe20000002400 */
[----:B------:R-:W-:Y:S02]  /*15130*/  ISETP.GE.AND P5, PT, R8, R133, PT ;  /* 0x000000850800720c */ /* 0x000fe40003fa6270 */
[----:B----4-:R-:W-:Y:S02]  /*15140*/  FSEL R147, R147, -INF , !P4 ;  /* 0xff80000093937808 */ /* 0x010fe40006000000 */
[----:B------:R-:W-:Y:S02]  /*15150*/  ISETP.NE.AND P4, PT, R9, RZ, PT ;  /* 0x000000ff0900720c */ /* 0x000fe40003f85270 */
[----:B------:R-:W-:Y:S01]  /*15160*/  FSEL R64, R64, -INF , !P5 ;  /* 0xff80000040407808 */ /* 0x000fe20006800000 */
[----:B------:R-:W4:Y:S01]  /*15170*/  MUFU.TANH R66, R30 ;  /* 0x0000001e00427308 */ /* 0x000f220000002400 */
[----:B-1----:R-:W-:-:S02]  /*15180*/  FSEL R150, R150, -INF , !P2 ;  /* 0xff80000096967808 */ /* 0x002fc40005000000 */
[----:B------:R-:W-:Y:S02]  /*15190*/  ISETP.GT.AND P5, PT, R239, R228, PT ;  /* 0x000000e4ef00720c */ /* 0x000fe40003fa4270 */
[----:B------:R-:W-:Y:S02]  /*151a0*/  ISETP.GE.AND P2, PT, R8, R2, PT ;  /* 0x000000020800720c */ /* 0x000fe40003f46270 */
[----:B------:R-:W-:Y:S01]  /*151b0*/  IADD3 R8, R47, 0x78, RZ ;  /* 0x000000782f087810 */ /* 0x000fe20007ffe0ff */
[----:B------:R-:W1:Y:S01]  /*151c0*/  MUFU.TANH R137, R20 ;  /* 0x0000001400897308 */ /* 0x000e620000002400 */
[----:B---3--:R-:W-:Y:S02]  /*151d0*/  FSEL R151, R151, -INF , !P6 ;  /* 0xff80000097977808 */ /* 0x008fe40007000000 */
[----:B--2---:R-:W-:Y:S02]  /*151e0*/  FSEL R144, R144, -INF , !P3 ;  /* 0xff80000090907808 */ /* 0x004fe40005800000 */
[----:B------:R-:W-:-:S02]  /*151f0*/  ISETP.GE.AND P0, PT, R10, R133, PT ;  /* 0x000000850a00720c */ /* 0x000fc40003f06270 */
[CC--:B------:R-:W-:Y:S01]  /*15200*/  ISETP.GE.AND P6, PT, R8.reuse, R2.reuse, PT ;  /* 0x000000020800720c */ /* 0x0c0fe20003fc6270 */
[----:B------:R-:W2:Y:S01]  /*15210*/  MUFU.TANH R9, R122 ;  /* 0x0000007a00097308 */ /* 0x000ea20000002400 */
[----:B------:R-:W-:Y:S02]  /*15220*/  ISETP.GE.AND P3, PT, R8, R133, PT ;  /* 0x000000850800720c */ /* 0x000fe40003f66270 */
[----:B------:R-:W-:Y:S02]  /*15230*/  IADD3 R8, R47, 0x79, RZ ;  /* 0x000000792f087810 */ /* 0x000fe40007ffe0ff */
[----:B------:R-:W-:Y:S02]  /*15240*/  FSEL R141, R141, -INF , !P4 ;  /* 0xff8000008d8d7808 */ /* 0x000fe40006000000 */
[----:B-----5:R-:W-:Y:S01]  /*15250*/  FSEL R142, R142, -INF , !P1 ;  /* 0xff8000008e8e7808 */ /* 0x020fe20004800000 */
[----:B------:R-:W3:Y:S01]  /*15260*/  MUFU.TANH R65, R21 ;  /* 0x0000001500417308 */ /* 0x000ee20000002400 */
[----:B------:R-:W-:Y:S01]  /*15270*/  BAR.SYNC.DEFER_BLOCKING 0x0 ;  /* 0x0000000000007b1d */ /* 0x000fe20000010000 */
[----:B------:R-:W-:-:S02]  /*15280*/  ISETP.GE.AND P4, PT, R47, R2, PT ;  /* 0x000000022f00720c */ /* 0x000fc40003f86270 */
[----:B----4-:R-:W-:Y:S02]  /*15290*/  FSEL R66, R66, -INF , !P0 ;  /* 0xff80000042427808 */ /* 0x010fe40004000000 */
[----:B------:R-:W-:Y:S02]  /*152a0*/  FSEL R139, R139, -INF , !P2 ;  /* 0xff8000008b8b7808 */ /* 0x000fe40005000000 */
[----:B------:R-:W4:Y:S01]  /*152b0*/  MUFU.TANH R62, R22 ;  /* 0x00000016003e7308 */ /* 0x000f220000002400 */
[-C--:B------:R-:W-:Y:S02]  /*152c0*/  ISETP.GE.AND P1, PT, R47, R133.reuse, PT ;  /* 0x000000852f00720c */ /* 0x080fe40003f26270 */
[C---:B------:R-:W-:Y:S02]  /*152d0*/  ISETP.GE.AND P2, PT, R8.reuse, R2, PT ;  /* 0x000000020800720c */ /* 0x040fe40003f46270 */
[----:B------:R-:W-:Y:S02]  /*152e0*/  ISETP.GE.AND P0, PT, R8, R133, PT ;  /* 0x000000850800720c */ /* 0x000fe40003f06270 */
[----:B------:R-:W-:Y:S01]  /*152f0*/  FSEL R8, R6, -INF , !P4 ;  /* 0xff80000006087808 */ /* 0x000fe20006000000 */
[----:B------:R-:W5:Y:S01]  /*15300*/  MUFU.TANH R60, R23 ;  /* 0x00000017003c7308 */ /* 0x000f620000002400 */
[----:B-1----:R-:W-:-:S02]  /*15310*/  FSEL R137, R137, -INF , !P6 ;  /* 0xff80000089897808 */ /* 0x002fc40007000000 */
[----:B--2---:R-:W-:Y:S02]  /*15320*/  FSEL R6, R9, -INF , !P1 ;  /* 0xff80000009067808 */ /* 0x004fe40004800000 */
[----:B---3--:R-:W-:Y:S02]  /*15330*/  FSEL R65, R65, -INF , !P2 ;  /* 0xff80000041417808 */ /* 0x008fe40005000000 */
[----:B----4-:R-:W-:Y:S02]  /*15340*/  FSEL R62, R62, -INF , !P3 ;  /* 0xff8000003e3e7808 */ /* 0x010fe40005800000 */
[----:B-----5:R-:W-:Y:S01]  /*15350*/  FSEL R60, R60, -INF , !P0 ;  /* 0xff8000003c3c7808 */ /* 0x020fe20004000000 */
        /* <DEDUP_REMOVED lines=61> */
.L_x_3984:
[----:B------:R-:W-:-:S05]  /*15730*/  IMAD.MOV.U32 R3, RZ, RZ, c[0x0][0x198] ;  /* 0x00006600ff037624 */ /* 0x000fca00078e00ff */
[----:B------:R-:W-:-:S04]  /*15740*/  LEA R3, -R3, RZ, 0x7 ;  /* 0x000000ff03037211 */ /* 0x000fc800078e39ff */
[----:B------:R-:W-:Y:S02]  /*15750*/  SHF.R.S32.HI R10, RZ, 0x1f, R3 ;  /* 0x0000001fff0a7819 */ /* 0x000fe40000011403 */
.L_x_3985:
        /* <DEDUP_REMOVED lines=44> */
.L_x_3983:
        /* <DEDUP_REMOVED lines=88> */
[----:B------:R-:W-:Y:S02]  /*15fa0*/  FSEL R136, R136, RZ, P0 ;  /* 0x000000ff88887208 */ /* 0x000fe40000000000 */
[----:B------:R-:W-:-:S03]  /*15fb0*/  FSETP.NEU.FTZ.AND P0, PT, R3, -INF , PT ;  /* 0xff8000000300780b */ /* 0x000fc60003f1d000 */
[--C-:B------:R-:W-:Y:S01]  /*15fc0*/  FFMA.FTZ R54, R49, c[0x0][0x23c], -R136.reuse ;  /* 0x00008f0031367a23 */ /* 0x100fe20000010888 */
[----:B------:R-:W-:Y:S01]  /*15fd0*/  FSEL R63, R63, RZ, P0 ;  /* 0x000000ff3f3f7208 */ /* 0x000fe20000000000 */
[--C-:B------:R-:W-:Y:S02]  /*15fe0*/  FFMA.FTZ R57, R8, c[0x0][0x23c], -R136.reuse ;  /* 0x00008f0008397a23 */ /* 0x100fe40000010888 */
[--C-:B------:R-:W-:Y:S01]  /*15ff0*/  FFMA.FTZ R56, R51, c[0x0][0x23c], -R136.reuse ;  /* 0x00008f0033387a23 */ /* 0x100fe20000010888 */
[----:B------:R-:W-:Y:S01]  /*16000*/  LDSM.16.MT88.4 R8, [R220+0x10800] ;  /* 0x01080000dc08783b */ /* 0x000fe20000004200 */
[----:B------:R-:W-:Y:S01]  /*16010*/  FFMA.FTZ R49, R89, c[0x0][0x23c], -R136 ;  /* 0x00008f0059317a23 */ /* 0x000fe20000010888 */
[----:B------:R-:W-:Y:S01]  /*16020*/  MUFU.EX2 R54, R54 ;  /* 0x0000003600367308 */ /* 0x000fe20000000800 */
[--C-:B------:R-:W-:Y:S02]  /*16030*/  FFMA.FTZ R61, R6, c[0x0][0x23c], -R63.reuse ;  /* 0x00008f00063d7a23 */ /* 0x100fe4000001083f */
        /* <DEDUP_REMOVED lines=12> */
[--C-:B------:R-:W-:Y:S01]  /*16100*/  FFMA.FTZ R45, R34, c[0x0][0x23c], -R63.reuse ;  /* 0x00008f00222d7a23 */ /* 0x100fe2000001083f */
[----:B------:R-:W5:Y:S01]  /*16110*/  LDSM.16.MT88.4 R16, [R217+0xc800] ;  /* 0x00c80000d910783b */ /* 0x000f620000004200 */
[--C-:B------:R-:W-:Y:S01]  /*16120*/  FFMA.FTZ R42, R32, c[0x0][0x23c], -R63.reuse ;  /* 0x00008f00202a7a23 */ /* 0x100fe2000001083f */
[----:B------:R-:W3:Y:S01]  /*16130*/  MUFU.EX2 R49, R49 ;  /* 0x0000003100317308 */ /* 0x000ee20000000800 */
[--C-:B------:R-:W-:Y:S01]  /*16140*/  FFMA.FTZ R43, R39, c[0x0][0x23c], -R136.reuse ;  /* 0x00008f00272b7a23 */ /* 0x100fe20000010888 */
[----:B------:R-:W1:Y:S01]  /*16150*/  LDSM.16.MT88.4 R32, [R218+0x10800] ;  /* 0x01080000da20783b */ /* 0x000e620000004200 */
[----:B------:R-:W-:Y:S02]  /*16160*/  FFMA.FTZ R36, R37, c[0x0][0x23c], -R136 ;  /* 0x00008f0025247a23 */ /* 0x000fe40000010888 */
[----:B------:R-:W-:-:S02]  /*16170*/  FFMA.FTZ R41, R38, c[0x0][0x23c], -R63 ;  /* 0x00008f0026297a23 */ /* 0x000fc4000001083f */
[--C-:B------:R-:W-:Y:S01]  /*16180*/  FFMA.FTZ R40, R177, c[0x0][0x23c], -R136.reuse ;  /* 0x00008f00b1287a23 */ /* 0x100fe20000010888 */
[----:B------:R-:W-:Y:S01]  /*16190*/  MUFU.EX2 R61, R61 ;  /* 0x0000003d003d7308 */ /* 0x000fe20000000800 */
[----:B--2---:R-:W-:Y:S01]  /*161a0*/  F2FP.PACK_AB R68, R56, R57 ;  /* 0x000000393844723e */ /* 0x004fe200000000ff */
[----:B------:R-:W-:Y:S02]  /*161b0*/  FFMA.FTZ R39, R175, c[0x0][0x23c], -R136 ;  /* 0x00008f00af277a23 */ /* 0x000fe40000010888 */
        /* <DEDUP_REMOVED lines=438> */
.L_x_3987:
[----:B------:R-:W-:-:S05]  /*17d20*/  IMAD.MOV.U32 R0, RZ, RZ, c[0x0][0x1a0] ;  /* 0x00006800ff007624 */ /* 0x000fca00078e00ff */
[----:B------:R-:W-:-:S04]  /*17d30*/  LEA R0, -R0, RZ, 0x7 ;  /* 0x000000ff00007211 */ /* 0x000fc800078e39ff */
[----:B------:R-:W-:Y:S02]  /*17d40*/  SHF.R.S32.HI R5, RZ, 0x1f, R0 ;  /* 0x0000001fff057819 */ /* 0x000fe40000011400 */
.L_x_3988:
        /* <DEDUP_REMOVED lines=50> */
[----:B----4-:R-:W4:Y:S04]  /*18070*/  LDSM.16.M88.4 R12, [R225+0x6800] ;  /* 0x00680000e10c783b */ /* 0x010f280000000200 */
[----:B------:R-:W4:Y:S04]  /*18080*/  LDSM.16.M88.4 R172, [R225+0x7000] ;  /* 0x00700000e1ac783b */ /* 0x000f280000000200 */
[----:B------:R-:W4:Y:S04]  /*18090*/  LDSM.16.M88.4 R64, [R225+0x7800] ;  /* 0x00780000e140783b */ /* 0x000f280000000200 */
[----:B------:R-:W-:Y:S04]  /*180a0*/  LDSM.16.M88.4 R144, [R224] ;  /* 0x00000000e090783b */ /* 0x000fe80000000200 */
[----:B------:R-:W4:Y:S04]  /*180b0*/  LDSM.16.M88.4 R60, [R214] ;  /* 0x00000000d63c783b */ /* 0x000f280000000200 */
[----:B--2---:R-:W2:Y:S01]  /*180c0*/  LDSM.16.M88.4 R8, [R213] ;  /* 0x00000000d508783b */ /* 0x004ea20000000200 */
        /* <DEDUP_REMOVED lines=30> */
[----:B------:R-:W-:Y:S07]  /*182b0*/  LDSM.16.M88.4 R60, [R219+0x5800] ;  /* 0x00580000db3c783b */ /* 0x000fee0000000200 */
        /* <DEDUP_REMOVED lines=45> */
[----:B------:R-:W2:Y:S07]  /*18590*/  LDSM.16.M88.4 R148, [R225+0x8800] ;  /* 0x00880000e194783b */ /* 0x000eae0000000200 */
[C---:B----4-:R-:W-:Y:S08]  /*185a0*/  HMMA.16816.F32 R176, R160.reuse, R64, R176 ;  /* 0x00000040a0b0723c */ /* 0x050ff000000018b0 */
[C---:B------:R-:W-:Y:S01]  /*185b0*/  HMMA.16816.F32 R172, R160.reuse, R66, R172 ;  /* 0x00000042a0ac723c */ /* 0x040fe200000018ac */
[----:B------:R-:W3:Y:S07]  /*185c0*/  LDSM.16.M88.4 R64, [R225+0xa800] ;  /* 0x00a80000e140783b */ /* 0x000eee0000000200 */
        /* <DEDUP_REMOVED lines=16> */
[C---:B--2---:R-:W-:Y:S08]  /*186d0*/  HMMA.16816.F32 R48, R8.reuse, R148, R48 ;  /* 0x000000940830723c */ /* 0x044ff00000001830 */
[----:B------:R-:W-:Y:S01]  /*186e0*/  HMMA.16816.F32 R44, R8, R150, R44 ;  /* 0x00000096082c723c */ /* 0x000fe2000000182c */
[----:B------:R-:W2:Y:S07]  /*186f0*/  LDSM.16.M88.4 R148, [R225+0xb000] ;  /* 0x00b00000e194783b */ /* 0x000eae0000000200 */
[----:B------:R-:W-:Y:S01]  /*18700*/  HMMA.16816.F32 R28, R160, R146, R28 ;  /* 0x00000092a01c723c */ /* 0x000fe2000000181c */
[----:B------:R-:W1:Y:S07]  /*18710*/  LDSM.16.M88.4 R144, [R225+0xb800] ;  /* 0x00b80000e190783b */ /* 0x000e6e0000000200 */
[----:B---3--:R-:W-:Y:S08]  /*18720*/  HMMA.16816.F32 R16, R8, R64, R16 ;  /* 0x000000400810723c */ /* 0x008ff00000001810 */
[C---:B------:R-:W-:Y:S08]  /*18730*/  HMMA.16816.F32 R24, R160.reuse, R140, R24 ;  /* 0x0000008ca018723c */ /* 0x040ff00000001818 */
[----:B------:R-:W-:Y:S01]  /*18740*/  HMMA.16816.F32 R20, R160, R142, R20 ;  /* 0x0000008ea014723c */ /* 0x000fe20000001814 */
[----:B------:R-:W-:Y:S07]  /*18750*/  LDSM.16.M88.4 R140, [R222+0x2000] ;  /* 0x00200000de8c783b */ /* 0x000fee0000000200 */
[----:B------:R-:W-:Y:S01]  /*18760*/  HMMA.16816.F32 R64, R8, R66, R12 ;  /* 0x000000420840723c */ /* 0x000fe2000000180c */
[----:B------:R-:W3:Y:S07]  /*18770*/  LDSM.16.M88.4 R12, [R219+0x8800] ;  /* 0x00880000db0c783b */ /* 0x000eee0000000200 */
        /* <DEDUP_REMOVED lines=16> */
[C---:B------:R-:W-:Y:S07]  /*18880*/  HMMA.16816.F32 R20, R8.reuse, R138, R20 ;  /* 0x0000008a0814723c */ /* 0x040fee0000001814 */
[----:B------:R-:W-:Y:S01]  /*18890*/  IADD3 R139, R134, 0x41, RZ ;  /* 0x00000041868b7810 */ /* 0x000fe20007ffe0ff */
[C---:B--2---:R-:W-:Y:S08]  /*188a0*/  HMMA.16816.F32 R176, R8.reuse, R148, R176 ;  /* 0x0000009408b0723c */ /* 0x044ff000000018b0 */
[C---:B------:R-:W-:Y:S08]  /*188b0*/  HMMA.16816.F32 R172, R8.reuse, R150, R172 ;  /* 0x0000009608ac723c */ /* 0x040ff000000018ac */
[C---:B------:R-:W-:Y:S08]  /*188c0*/  HMMA.16816.F32 R168, R8.reuse, R144, R168 ;  /* 0x0000009008a8723c */ /* 0x040ff000000018a8 */
[----:B------:R-:W-:Y:S01]  /*188d0*/  HMMA.16816.F32 R164, R8, R146, R164 ;  /* 0x0000009208a4723c */ /* 0x000fe200000018a4 */
[----:B------:R-:W2:Y:S07]  /*188e0*/  LDSM.16.M88.4 R8, [R219+0x9000] ;  /* 0x00900000db08783b */ /* 0x000eae0000000200 */
[C---:B---3--:R-:W-:Y:S08]  /*188f0*/  HMMA.16816.F32 R48, R140.reuse, R12, R48 ;  /* 0x0000000c8c30723c */ /* 0x048ff00000001830 */
[C---:B------:R-:W-:Y:S01]  /*18900*/  HMMA.16816.F32 R44, R140.reuse, R14, R44 ;  /* 0x0000000e8c2c723c */ /* 0x040fe2000000182c */
[----:B------:R-:W-:Y:S07]  /*18910*/  LDSM.16.M88.4 R12, [R203] ;  /* 0x00000000cb0c783b */ /* 0x000fee0000000200 */
[C---:B----4-:R-:W-:Y:S08]  /*18920*/  HMMA.16816.F32 R56, R140.reuse, R60, R56 ;  /* 0x0000003c8c38723c */ /* 0x050ff00000001838 */
[----:B------:R-:W-:Y:S01]  /*18930*/  HMMA.16816.F32 R52, R140, R62, R52 ;  /* 0x0000003e8c34723c */ /* 0x000fe20000001834 */
[----:B------:R-:W3:Y:S07]  /*18940*/  LDSM.16.M88.4 R60, [R204] ;  /* 0x00000000cc3c783b */ /* 0x000eee0000000200 */
[C---:B-----5:R-:W-:Y:S08]  /*18950*/  HMMA.16816.F32 R40, R152.reuse, R32, R40 ;  /* 0x000000209828723c */ /* 0x060ff00000001828 */
[----:B------:R-:W-:Y:S01]  /*18960*/  HMMA.16816.F32 R36, R152, R34, R36 ;  /* 0x000000229824723c */ /* 0x000fe20000001824 */
[----:B------:R-:W-:Y:S07]  /*18970*/  LDSM.16.M88.4 R32, [R200] ;  /* 0x00000000c820783b */ /* 0x000fee0000000200 */
[C---:B-1----:R-:W-:Y:S08]  /*18980*/  HMMA.16816.F32 R48, R160.reuse, R4, R48 ;  /* 0x00000004a030723c */ /* 0x042ff00000001830 */
[----:B------:R-:W-:Y:S01]  /*18990*/  HMMA.16816.F32 R44, R160, R6, R44 ;  /* 0x00000006a02c723c */ /* 0x000fe2000000182c */
[----:B------:R-:W1:Y:S07]  /*189a0*/  LDSM.16.M88.4 R4, [R208+0x5000] ;  /* 0x00500000d004783b */ /* 0x000e6e0000000200 */
[C---:B--2---:R-:W-:Y:S08]  /*189b0*/  HMMA.16816.F32 R40, R140.reuse, R8, R40 ;  /* 0x000000088c28723c */ /* 0x044ff00000001828 */
[----:B------:R-:W-:Y:S01]  /*189c0*/  HMMA.16816.F32 R36, R140, R10, R36 ;  /* 0x0000000a8c24723c */ /* 0x000fe20000001824 */
[----:B------:R-:W2:Y:S01]  /*189d0*/  LDSM.16.M88.4 R8, [R219+0x9800] ;  /* 0x00980000db08783b */ /* 0x000ea20000000200 */
[----:B------:R-:W-:-:S02]  /*189e0*/  FMUL.FTZ R48, R48, c[0x0][0x2ec] ;  /* 0x0000bb0030307a20 */ /* 0x000fc40000410000 */
[----:B------:R-:W-:Y:S02]  /*189f0*/  FMUL.FTZ R49, R49, c[0x0][0x2ec] ;  /* 0x0000bb0031317a20 */ /* 0x000fe40000410000 */
[----:B------:R-:W-:Y:S02]  /*18a00*/  FMUL.FTZ R50, R50, c[0x0][0x2ec] ;  /* 0x0000bb0032327a20 */ /* 0x000fe40000410000 */
[C---:B---3--:R-:W-:Y:S01]  /*18a10*/  HMMA.16816.F32 R156, R152.reuse, R60, R156 ;  /* 0x0000003c989c723c */ /* 0x048fe2000000189c */
        /* <DEDUP_REMOVED lines=16> */
[----:B------:R-:W3:Y:S01]  /*18b20*/  LDSM.16.M88.4 R28, [R202] ;  /* 0x00000000ca1c783b */ /* 0x000ee20000000200 */
[----:B------:R-:W-:Y:S01]  /*18b30*/  FMUL.FTZ R56, R56, c[0x0][0x2ec] ;  /* 0x0000bb0038387a20 */ /* 0x000fe20000410000 */
[----:B------:R-:W-:Y:S01]  /*18b40*/  MUFU.TANH R45, R45 ;  /* 0x0000002d002d7308 */ /* 0x000fe20000002400 */
[----:B------:R-:W-:-:S02]  /*18b50*/  FMUL.FTZ R57, R57, c[0x0][0x2ec] ;  /* 0x0000bb0039397a20 */ /* 0x000fc40000410000 */
[----:B------:R-:W-:Y:S02]  /*18b60*/  FMUL.FTZ R0, R58, c[0x0][0x2ec] ;  /* 0x0000bb003a007a20 */ /* 0x000fe40000410000 */
[C---:B--2---:R-:W-:Y:S01]  /*18b70*/  HMMA.16816.F32 R156, R140.reuse, R8, R156 ;  /* 0x000000088c9c723c */ /* 0x044fe2000000189c */
[----:B------:R-:W-:Y:S02]  /*18b80*/  FMUL.FTZ R58, R59, c[0x0][0x2ec] ;  /* 0x0000bb003b3a7a20 */ /* 0x000fe40000410000 */
[----:B------:R-:W2:Y:S01]  /*18b90*/  MUFU.TANH R56, R56 ;  /* 0x0000003800387308 */ /* 0x000ea20000002400 */
        /* <DEDUP_REMOVED lines=10> */
[----:B------:R-:W-:Y:S01]  /*18c40*/  MUFU.TANH R0, R0 ;  /* 0x0000000000007308 */ /* 0x000fe20000002400 */
[----:B------:R-:W-:Y:S02]  /*18c50*/  FMUL.FTZ R54, R54, c[0x0][0x2ec] ;  /* 0x0000bb0036367a20 */ /* 0x000fe40000410000 */
[----:B------:R-:W-:Y:S02]  /*18c60*/  FMUL.FTZ R52, R52, c[0x0][0x2ec] ;  /* 0x0000bb0034347a20 */ /* 0x000fe40000410000 */
[----:B------:R-:W-:Y:S01]  /*18c70*/  HMMA.16816.F32 R20, R152, R14, R20 ;  /* 0x0000000e9814723c */ /* 0x000fe20000001814 */
[----:B------:R-:W5:Y:S01]  /*18c80*/  LDSM.16.M88.4 R12, [R219+0xa000] ;  /* 0x00a00000db0c783b */ /* 0x000f620000000200 */
[----:B------:R-:W-:Y:S01]  /*18c90*/  FMUL.FTZ R55, R55, c[0x0][0x2ec] ;  /* 0x0000bb0037377a20 */ /* 0x000fe20000410000 */
[----:B------:R-:W-:Y:S01]  /*18ca0*/  MUFU.TANH R53, R53 ;  /* 0x0000003500357308 */ /* 0x000fe20000002400 */
[----:B------:R-:W-:-:S02]  /*18cb0*/  FMUL.FTZ R43, R43, c[0x0][0x2ec] ;  /* 0x0000bb002b2b7a20 */ /* 0x000fc40000410000 */
[----:B------:R-:W-:Y:S02]  /*18cc0*/  FMUL.FTZ R42, R42, c[0x0][0x2ec] ;  /* 0x0000bb002a2a7a20 */ /* 0x000fe40000410000 */
[C---:B-1----:R-:W-:Y:S03]  /*18cd0*/  HMMA.16816.F32 R156, R160.reuse, R4, R156 ;  /* 0x00000004a09c723c */ /* 0x042fe6000000189c */
[----:B------:R-:W-:Y:S05]  /*18ce0*/  MUFU.TANH R58, R58 ;  /* 0x0000003a003a7308 */ /* 0x000fea0000002400 */
[----:B------:R-:W-:Y:S01]  /*18cf0*/  HMMA.16816.F32 R180, R160, R6, R180 ;  /* 0x00000006a0b4723c */ /* 0x000fe200000018b4 */
[----:B------:R-:W1:Y:S02]  /*18d00*/  LDSM.16.M88.4 R4, [R219+0xa800] ;  /* 0x00a80000db04783b */ /* 0x000e640000000200 */
[----:B------:R-:W-:Y:S05]  /*18d10*/  MUFU.TANH R54, R54 ;  /* 0x0000003600367308 */ /* 0x000fea0000002400 */
[C---:B---3--:R-:W-:Y:S03]  /*18d20*/  HMMA.16816.F32 R16, R152.reuse, R28, R16 ;  /* 0x0000001c9810723c */ /* 0x048fe60000001810 */
[----:B------:R-:W3:Y:S05]  /*18d30*/  MUFU.TANH R52, R52 ;  /* 0x0000003400347308 */ /* 0x000eea0000002400 */
[C---:B------:R-:W-:Y:S01]  /*18d40*/  HMMA.16816.F32 R64, R152.reuse, R30, R64 ;  /* 0x0000001e9840723c */ /* 0x040fe20000001840 */
[----:B------:R-:W2:Y:S01]  /*18d50*/  LDSM.16.M88.4 R28, [R208+0x6000] ;  /* 0x00600000d01c783b */ /* 0x000ea20000000200 */
[----:B------:R-:W-:Y:S01]  /*18d60*/  FMUL.FTZ R148, R156, c[0x0][0x2ec] ;  /* 0x0000bb009c947a20 */ /* 0x000fe20000410000 */
[----:B------:R-:W1:Y:S05]  /*18d70*/  MUFU.TANH R55, R55 ;  /* 0x0000003700377308 */ /* 0x000e6a0000002400 */
[----:B----4-:R-:W-:Y:S01]  /*18d80*/  HMMA.16816.F32 R176, R152, R8, R176 ;  /* 0x0000000898b0723c */ /* 0x010fe200000018b0 */
[----:B------:R-:W-:-:S02]  /*18d90*/  FMUL.FTZ R182, R182, c[0x0][0x2ec] ;  /* 0x0000bb00b6b67a20 */ /* 0x000fc40000410000 */
[----:B------:R-:W4:Y:S05]  /*18da0*/  MUFU.TANH R46, R46 ;  /* 0x0000002e002e7308 */ /* 0x000f2a0000002400 */
[----:B------:R-:W-:Y:S01]  /*18db0*/  HMMA.16816.F32 R172, R152, R10, R172 ;  /* 0x0000000a98ac723c */ /* 0x000fe200000018ac */
[----:B------:R-:W3:Y:S02]  /*18dc0*/  LDSM.16.M88.4 R8, [R219+0xb000] ;  /* 0x00b00000db08783b */ /* 0x000ee40000000200 */
[----:B------:R-:W1:Y:S05]  /*18dd0*/  MUFU.TANH R47, R47 ;  /* 0x0000002f002f7308 */ /* 0x000e6a0000002400 */
[C---:B-----5:R-:W-:Y:S03]  /*18de0*/  HMMA.16816.F32 R24, R140.reuse, R12, R24 ;  /* 0x0000000c8c18723c */ /* 0x060fe60000001818 */
[----:B------:R-:W5:Y:S05]  /*18df0*/  MUFU.TANH R41, R41 ;  /* 0x0000002900297308 */ /* 0x000f6a0000002400 */
[C---:B------:R-:W-:Y:S01]  /*18e00*/  HMMA.16816.F32 R20, R140.reuse, R14, R20 ;  /* 0x0000000e8c14723c */ /* 0x040fe20000001814 */
[----:B------:R-:W4:Y:S02]  /*18e10*/  LDSM.16.M88.4 R12, [R208+0x6800] ;  /* 0x00680000d00c783b */ /* 0x000f240000000200 */
[----:B------:R-:W3:Y:S05]  /*18e20*/  MUFU.TANH R38, R38 ;  /* 0x0000002600267308 */ /* 0x000eea0000002400 */
[----:B-1----:R-:W-:Y:S03]  /*18e30*/  HMMA.16816.F32 R16, R140, R4, R16 ;  /* 0x000000048c10723c */ /* 0x002fe60000001810 */
[----:B------:R-:W1:Y:S05]  /*18e40*/  MUFU.TANH R40, R40 ;  /* 0x0000002800287308 */ /* 0x000e6a0000002400 */
[C---:B--2---:R-:W-:Y:S03]  /*18e50*/  HMMA.16816.F32 R24, R160.reuse, R28, R24 ;  /* 0x0000001ca018723c */ /* 0x044fe60000001818 */
[----:B------:R2:W1:Y:S05]  /*18e60*/  MUFU.TANH R136, R37 ;  /* 0x0000002500887308 */ /* 0x00046a0000002400 */
[----:B------:R-:W-:Y:S01]  /*18e70*/  HMMA.16816.F32 R20, R160, R30, R20 ;  /* 0x0000001ea014723c */ /* 0x000fe20000001814 */
[----:B------:R-:W1:Y:S02]  /*18e80*/  LDSM.16.M88.4 R28, [R219+0xb800] ;  /* 0x00b80000db1c783b */ /* 0x000e640000000200 */
[----:B------:R-:W1:Y:S05]  /*18e90*/  MUFU.TANH R59, R36 ;  /* 0x00000024003b7308 */ /* 0x000e6a0000002400 */
[----:B------:R-:W-:Y:S01]  /*18ea0*/  HMMA.16816.F32 R64, R140, R6, R64 ;  /* 0x000000068c40723c */ /* 0x000fe20000001840 */
[----:B------:R-:W1:Y:S02]  /*18eb0*/  LDSM.16.M88.4 R4, [R208+0x7000] ;  /* 0x00700000d004783b */ /* 0x000e640000000200 */
[----:B------:R4:W-:Y:S01]  /*18ec0*/  MUFU.TANH R137, R43 ;  /* 0x0000002b00897308 */ /* 0x0009e20000002400 */
[----:B--2---:R-:W-:-:S04]  /*18ed0*/  FMUL.FTZ R37, R158, c[0x0][0x2ec] ;  /* 0x0000bb009e257a20 */ /* 0x004fc80000410000 */
[----:B---3--:R-:W-:Y:S01]  /*18ee0*/  HMMA.16816.F32 R176, R140, R8, R176 ;  /* 0x000000088cb0723c */ /* 0x008fe200000018b0 */
[----:B------:R-:W-:Y:S02]  /*18ef0*/  FMUL.FTZ R24, R24, c[0x0][0x2ec] ;  /* 0x0000bb0018187a20 */ /* 0x000fe40000410000 */
[----:B------:R-:W-:Y:S01]  /*18f00*/  FMUL.FTZ R25, R25, c[0x0][0x2ec] ;  /* 0x0000bb0019197a20 */ /* 0x000fe20000410000 */
[----:B------:R2:W-:Y:S01]  /*18f10*/  MUFU.TANH R135, R42 ;  /* 0x0000002a00877308 */ /* 0x0005e20000002400 */
[----:B------:R-:W-:Y:S02]  /*18f20*/  FMUL.FTZ R26, R26, c[0x0][0x2ec] ;  /* 0x0000bb001a1a7a20 */ /* 0x000fe40000410000 */
[----:B------:R-:W-:Y:S01]  /*18f30*/  IADD3 R8, R134, 0x1, RZ ;  /* 0x0000000186087810 */ /* 0x000fe20007ffe0ff */
[----:B------:R-:W-:Y:S01]  /*18f40*/  HMMA.16816.F32 R168, R152, R32, R168 ;  /* 0x0000002098a8723c */ /* 0x000fe200000018a8 */
[----:B------:R-:W-:Y:S02]  /*18f50*/  FMUL.FTZ R21, R21, c[0x0][0x2ec] ;  /* 0x0000bb0015157a20 */ /* 0x000fe40000410000 */
[----:B------:R-:W-:Y:S01]  /*18f60*/  ISETP.GE.AND P1, PT, R8, R133, PT ;  /* 0x000000850800720c */ /* 0x000fe20003f26270 */
[----:B------:R-:W-:Y:S01]  /*18f70*/  FMUL.FTZ R20, R20, c[0x0][0x2ec] ;  /* 0x0000bb0014147a20 */ /* 0x000fe20000410000 */
[-C--:B------:R-:W-:Y:S01]  /*18f80*/  ISETP.GE.AND P0, PT, R8, R2.reuse, PT ;  /* 0x000000020800720c */ /* 0x080fe20003f06270 */
[----:B------:R3:W-:Y:S01]  /*18f90*/  MUFU.TANH R138, R21 ;  /* 0x00000015008a7308 */ /* 0x0007e20000002400 */
[----:B------:R-:W-:Y:S01]  /*18fa0*/  P2R R9, PR, RZ, 0x2 ;  /* 0x00000002ff097803 */ /* 0x000fe20000000000 */
[----:B------:R-:W-:Y:S01]  /*18fb0*/  HMMA.16816.F32 R172, R140, R10, R172 ;  /* 0x0000000a8cac723c */ /* 0x000fe200000018ac */
[C---:B------:R-:W-:Y:S01]  /*18fc0*/  ISETP.GE.AND P1, PT, R134.reuse, R2, PT ;  /* 0x000000028600720c */ /* 0x040fe20003f26270 */
[----:B------:R-:W-:Y:S01]  /*18fd0*/  FMUL.FTZ R23, R23, c[0x0][0x2ec] ;  /* 0x0000bb0017177a20 */ /* 0x000fe20000410000 */
[----:B------:R-:W-:Y:S01]  /*18fe0*/  IADD3 R8, R134, 0x9, RZ ;  /* 0x0000000986087810 */ /* 0x000fe20007ffe0ff */
[----:B----4-:R-:W-:-:S02]  /*18ff0*/  FMUL.FTZ R43, R181, c[0x0][0x2ec] ;  /* 0x0000bb00b52b7a20 */ /* 0x010fc40000410000 */
[----:B------:R-:W-:Y:S01]  /*19000*/  MUFU.TANH R63, R20 ;  /* 0x00000014003f7308 */ /* 0x000fe20000002400 */
[----:B------:R-:W-:Y:S01]  /*19010*/  IADD3 R10, R134, 0x8, RZ ;  /* 0x00000008860a7810 */ /* 0x000fe20007ffe0ff */
[----:B------:R-:W-:Y:S01]  /*19020*/  HMMA.16816.F32 R16, R160, R12, R16 ;  /* 0x0000000ca010723c */ /* 0x000fe20000001810 */
[-C--:B------:R-:W-:Y:S01]  /*19030*/  ISETP.GE.AND P4, PT, R8, R2.reuse, PT ;  /* 0x000000020800720c */ /* 0x080fe20003f86270 */
[----:B--2---:R-:W-:Y:S01]  /*19040*/  FMUL.FTZ R42, R180, c[0x0][0x2ec] ;  /* 0x0000bb00b42a7a20 */ /* 0x004fe20000410000 */
[CC--:B------:R-:W-:Y:S01]  /*19050*/  ISETP.GE.AND P2, PT, R10.reuse, R2.reuse, PT ;  /* 0x000000020a00720c */ /* 0x0c0fe20003f46270 */
[----:B------:R-:W-:Y:S01]  /*19060*/  FMUL.FTZ R36, R39, c[0x0][0x2ec] ;  /* 0x0000bb0027247a20 */ /* 0x000fe20000410000 */
[-C--:B------:R-:W-:Y:S01]  /*19070*/  ISETP.GE.AND P6, PT, R10, R133.reuse, PT ;  /* 0x000000850a00720c */ /* 0x080fe20003fc6270 */
[----:B------:R2:W4:Y:S01]  /*19080*/  MUFU.TANH R60, R24 ;  /* 0x00000018003c7308 */ /* 0x0005220000002400 */
[----:B------:R-:W-:Y:S01]  /*19090*/  FSEL R12, R56, -INF , !P1 ;  /* 0xff800000380c7808 */ /* 0x000fe20004800000 */
[----:B------:R-:W-:Y:S01]  /*190a0*/  HMMA.16816.F32 R164, R152, R34, R164 ;  /* 0x0000002298a4723c */ /* 0x000fe200000018a4 */
[----:B------:R-:W-:Y:S01]  /*190b0*/  ISETP.NE.AND P1, PT, R9, RZ, PT ;  /* 0x000000ff0900720c */ /* 0x000fe20003f25270 */
[----:B------:R-:W-:Y:S01]  /*190c0*/  FMUL.FTZ R13, R22, c[0x0][0x2ec] ;  /* 0x0000bb00160d7a20 */ /* 0x000fe20000410000 */
[-C--:B------:R-:W-:Y:S01]  /*190d0*/  ISETP.GE.AND P5, PT, R8, R133.reuse, PT ;  /* 0x000000850800720c */ /* 0x080fe20003fa6270 */
[----:B------:R-:W-:Y:S01]  /*190e0*/  FMUL.FTZ R39, R157, c[0x0][0x2ec] ;  /* 0x0000bb009d277a20 */ /* 0x000fe20000410000 */
[----:B------:R-:W4:Y:S01]  /*190f0*/  LDSM.16.M88.4 R8, [R208+0x7800] ;  /* 0x00780000d008783b */ /* 0x000f220000000200 */
[----:B---3--:R-:W-:Y:S01]  /*19100*/  IADD3 R21, R134, 0x11, RZ ;  /* 0x0000001186157810 */ /* 0x008fe20007ffe0ff */
[----:B------:R-:W-:Y:S01]  /*19110*/  MUFU.TANH R62, R25 ;  /* 0x00000019003e7308 */ /* 0x000fe20000002400 */
[----:B-1----:R-:W-:Y:S01]  /*19120*/  HMMA.16816.F32 R168, R140, R28, R168 ;  /* 0x0000001c8ca8723c */ /* 0x002fe200000018a8 */
[----:B------:R-:W-:Y:S01]  /*19130*/  FSEL R52, R52, -INF , !P2 ;  /* 0xff80000034347808 */ /* 0x000fe20005000000 */
[----:B------:R-:W-:Y:S01]  /*19140*/  FMUL.FTZ R27, R27, c[0x0][0x2ec] ;  /* 0x0000bb001b1b7a20 */ /* 0x000fe20000410000 */
[----:B------:R-:W-:Y:S01]  /*19150*/  ISETP.GE.AND P2, PT, R21, R2, PT ;  /* 0x000000021500720c */ /* 0x000fe20003f46270 */
[----:B------:R-:W-:Y:S01]  /*19160*/  FMUL.FTZ R157, R159, c[0x0][0x2ec] ;  /* 0x0000bb009f9d7a20 */ /* 0x000fe20000410000 */
[----:B------:R-:W-:Y:S01]  /*19170*/  IADD3 R56, R134, 0x39, RZ ;  /* 0x0000003986387810 */ /* 0x000fe20007ffe0ff */
[----:B------:R-:W-:Y:S01]  /*19180*/  FMUL.FTZ R159, R183, c[0x0][0x2ec] ;  /* 0x0000bb00b79f7a20 */ /* 0x000fe20000410000 */
[----:B------:R-:W-:Y:S01]  /*19190*/  MUFU.TANH R61, R26 ;  /* 0x0000001a003d7308 */ /* 0x000fe20000002400 */
[----:B------:R-:W-:Y:S01]  /*191a0*/  FMUL.FTZ R29, R16, c[0x0][0x2ec] ;  /* 0x0000bb00101d7a20 */ /* 0x000fe20000410000 */
[----:B------:R-:W-:Y:S01]  /*191b0*/  FSEL R16, R57, -INF , !P0 ;  /* 0xff80000039107808 */ /* 0x000fe20004000000 */
[----:B------:R-:W-:Y:S01]  /*191c0*/  HMMA.16816.F32 R64, R160, R14, R64 ;  /* 0x0000000ea040723c */ /* 0x000fe20000001840 */
[-C--:B------:R-:W-:Y:S01]  /*191d0*/  ISETP.GE.AND P0, PT, R134, R133.reuse, PT ;  /* 0x000000858600720c */ /* 0x080fe20003f06270 */
[----:B------:R-:W-:Y:S01]  /*191e0*/  FMUL.FTZ R17, R17, c[0x0][0x2ec] ;  /* 0x0000bb0011117a20 */ /* 0x000fe20000410000 */
[----:B--2---:R-:W-:Y:S01]  /*191f0*/  FSEL R24, R49, -INF , !P2 ;  /* 0xff80000031187808 */ /* 0x004fe20005000000 */
[----:B------:R-:W-:Y:S01]  /*19200*/  FMUL.FTZ R155, R19, c[0x0][0x2ec] ;  /* 0x0000bb00139b7a20 */ /* 0x000fe20000410000 */
[----:B------:R-:W-:Y:S01]  /*19210*/  FSEL R0, R0, -INF , !P0 ;  /* 0xff80000000007808 */ /* 0x000fe20004000000 */
[----:B------:R-:W-:Y:S01]  /*19220*/  MUFU.TANH R28, R23 ;  /* 0x00000017001c7308 */ /* 0x000fe20000002400 */
[----:B------:R-:W-:Y:S01]  /*19230*/  IADD3 R15, R134, 0x10, RZ ;  /* 0x00000010860f7810 */ /* 0x000fe20007ffe0ff */
[----:B------:R-:W-:Y:S01]  /*19240*/  HMMA.16816.F32 R164, R140, R30, R164 ;  /* 0x0000001e8ca4723c */ /* 0x000fe200000018a4 */
[----:B------:R-:W-:Y:S01]  /*19250*/  ISETP.GE.AND P0, PT, R21, R133, PT ;  /* 0x000000851500720c */ /* 0x000fe20003f06270 */
[----:B------:R-:W-:Y:S01]  /*19260*/  FMUL.FTZ R18, R18, c[0x0][0x2ec] ;  /* 0x0000bb0012127a20 */ /* 0x000fe20000410000 */
[----:B------:R-:W-:Y:S01]  /*19270*/  FSEL R14, R53, -INF , !P4 ;  /* 0xff800000350e7808 */ /* 0x000fe20006000000 */
[----:B------:R-:W-:-:S04]  /*19280*/  DEPBAR.LE SB0, 0x0 ;  /* 0x000080000000791a */ /* 0x000fc80000000000 */
[C---:B------:R-:W-:Y:S01]  /*19290*/  HMMA.16816.F32 R176, R160.reuse, R4, R176 ;  /* 0x00000004a0b0723c */ /* 0x040fe200000018b0 */
[C---:B------:R-:W-:Y:S01]  /*192a0*/  ISETP.GE.AND P4, PT, R15.reuse, R133, PT ;  /* 0x000000850f00720c */ /* 0x040fe20003f86270 */
[----:B------:R1:W-:Y:S01]  /*192b0*/  MUFU.TANH R30, R17 ;  /* 0x00000011001e7308 */ /* 0x0003e20000002400 */
[-C--:B------:R-:W-:Y:S02]  /*192c0*/  ISETP.GE.AND P3, PT, R15, R2.reuse, PT ;  /* 0x000000020f00720c */ /* 0x080fe40003f66270 */
[----:B------:R-:W-:Y:S02]  /*192d0*/  FSEL R15, R58, -INF , !P1 ;  /* 0xff8000003a0f7808 */ /* 0x000fe40004800000 */
[----:B------:R-:W-:Y:S01]  /*192e0*/  IADD3 R5, R134, 0x18, RZ ;  /* 0x0000001886057810 */ /* 0x000fe20007ffe0ff */
[----:B------:R-:W-:Y:S01]  /*192f0*/  HMMA.16816.F32 R172, R160, R6, R172 ;  /* 0x00000006a0ac723c */ /* 0x000fe200000018ac */
[----:B------:R-:W-:Y:S01]  /*19300*/  P2R R20, PR, RZ, 0x10 ;  /* 0x00000010ff147803 */ /* 0x000fe20000000000 */
[----:B------:R-:W2:Y:S01]  /*19310*/  MUFU.TANH R148, R148 ;  /* 0x0000009400947308 */ /* 0x000ea20000002400 */
[-C--:B------:R-:W-:Y:S01]  /*19320*/  ISETP.GE.AND P1, PT, R5, R2.reuse, PT ;  /* 0x000000020500720c */ /* 0x080fe20003f26270 */
[----:B------:R-:W-:Y:S01]  /*19330*/  FMUL.FTZ R64, R64, c[0x0][0x2ec] ;  /* 0x0000bb0040407a20 */ /* 0x000fe20000410000 */
[----:B------:R-:W-:Y:S01]  /*19340*/  IADD3 R4, R134, 0x19, RZ ;  /* 0x0000001986047810 */ /* 0x000fe20007ffe0ff */
[----:B------:R-:W-:Y:S01]  /*19350*/  FMUL.FTZ R65, R65, c[0x0][0x2ec] ;  /* 0x0000bb0041417a20 */ /* 0x000fe20000410000 */
[----:B------:R-:W-:Y:S01]  /*19360*/  FSEL R19, R54, -INF , !P6 ;  /* 0xff80000036137808 */ /* 0x000fe20007000000 */
[----:B------:R-:W-:Y:S01]  /*19370*/  FMUL.FTZ R66, R66, c[0x0][0x2ec] ;  /* 0x0000bb0042427a20 */ /* 0x000fe20000410000 */
[----:B------:R-:W-:Y:S01]  /*19380*/  FSEL R22, R44, -INF , !P1 ;  /* 0xff8000002c167808 */ /* 0x000fe20004800000 */
[----:B------:R-:W3:Y:S01]  /*19390*/  MUFU.TANH R43, R43 ;  /* 0x0000002b002b7308 */ /* 0x000ee20000002400 */
[----:B-1----:R-:W-:Y:S01]  /*193a0*/  P2R R17, PR, RZ, 0x1 ;  /* 0x00000001ff117803 */ /* 0x002fe20000000000 */
[----:B------:R-:W-:Y:S01]  /*193b0*/  FMUL.FTZ R67, R67, c[0x0][0x2ec] ;  /* 0x0000bb0043437a20 */ /* 0x000fe20000410000 */
[----:B------:R-:W-:-:S02]  /*193c0*/  ISETP.GE.AND P0, PT, R4, R2, PT ;  /* 0x000000020400720c */ /* 0x000fc40003f06270 */
[----:B------:R-:W-:Y:S01]  /*193d0*/  ISETP.NE.AND P6, PT, R17, RZ, PT ;  /* 0x000000ff1100720c */ /* 0x000fe20003fc5270 */
[----:B------:R-:W-:Y:S01]  /*193e0*/  FMUL.FTZ R144, R177, c[0x0][0x2ec] ;  /* 0x0000bb00b1907a20 */ /* 0x000fe20000410000 */
[----:B------:R-:W-:Y:S01]  /*193f0*/  FSEL R17, R55, -INF , !P5 ;  /* 0xff80000037117808 */ /* 0x000fe20006800000 */
[----:B------:R-:W1:Y:S01]  /*19400*/  MUFU.TANH R42, R42 ;  /* 0x0000002a002a7308 */ /* 0x000e620000002400 */
[-C--:B------:R-:W-:Y:S01]  /*19410*/  ISETP.GE.AND P5, PT, R5, R133.reuse, PT ;  /* 0x000000850500720c */ /* 0x080fe20003fa6270 */
[----:B------:R-:W-:Y:S01]  /*19420*/  FMUL.FTZ R146, R176, c[0x0][0x2ec] ;  /* 0x0000bb00b0927a20 */ /* 0x000fe20000410000 */
[-C--:B------:R-:W-:Y:S01]  /*19430*/  ISETP.GE.AND P4, PT, R4, R133.reuse, PT ;  /* 0x000000850400720c */ /* 0x080fe20003f86270 */
[----:B------:R-:W-:Y:S01]  /*19440*/  FMUL.FTZ R145, R178, c[0x0][0x2ec] ;  /* 0x0000bb00b2917a20 */ /* 0x000fe20000410000 */
[----:B------:R-:W-:Y:S01]  /*19450*/  ISETP.NE.AND P1, PT, R20, RZ, PT ;  /* 0x000000ff1400720c */ /* 0x000fe20003f25270 */
        /* <DEDUP_REMOVED lines=10> */
[----:B------:R-:W1:Y:S01]  /*19500*/  MUFU.TANH R39, R39 ;  /* 0x0000002700277308 */ /* 0x000e620000002400 */
[----:B------:R-:W-:Y:S01]  /*19510*/  ISETP.GE.AND P3, PT, R5, R2, PT ;  /* 0x000000020500720c */ /* 0x000fe20003f66270 */
[----:B------:R-:W-:Y:S01]  /*19520*/  FMUL.FTZ R175, R175, c[0x0][0x2ec] ;  /* 0x0000bb00afaf7a20 */ /* 0x000fe20000410000 */
[----:B------:R-:W-:-:S02]  /*19530*/  ISETP.GE.AND P2, PT, R5, R133, PT ;  /* 0x000000850500720c */ /* 0x000fc40003f46270 */
[C---:B------:R-:W-:Y:S02]  /*19540*/  ISETP.GE.AND P1, PT, R4.reuse, R2, PT ;  /* 0x000000020400720c */ /* 0x040fe40003f26270 */
[----:B------:R-:W-:Y:S01]  /*19550*/  ISETP.GE.AND P6, PT, R4, R133, PT ;  /* 0x000000850400720c */ /* 0x000fe20003fc6270 */
[----:B------:R-:W-:Y:S01]  /*19560*/  MUFU.TANH R156, R65 ;  /* 0x00000041009c7308 */ /* 0x000fe20000002400 */
[----:B----4-:R-:W-:Y:S01]  /*19570*/  HMMA.16816.F32 R4, R160, R8, R168 ;  /* 0x00000008a004723c */ /* 0x010fe200000018a8 */
[----:B------:R-:W-:Y:S02]  /*19580*/  FSEL R20, R45, -INF , !P0 ;  /* 0xff8000002d147808 */ /* 0x000fe40004000000 */
[----:B------:R-:W-:Y:S02]  /*19590*/  FSEL R21, R46, -INF , !P5 ;  /* 0xff8000002e157808 */ /* 0x000fe40006800000 */
[----:B------:R-:W-:Y:S02]  /*195a0*/  FSEL R33, R47, -INF , !P4 ;  /* 0xff8000002f217808 */ /* 0x000fe40006000000 */
[C---:B------:R-:W-:Y:S01]  /*195b0*/  IADD3 R9, R134.reuse, 0x28, RZ ;  /* 0x0000002886097810 */ /* 0x040fe20007ffe0ff */
[----:B------:R-:W-:Y:S01]  /*195c0*/  MUFU.TANH R153, R66 ;  /* 0x0000004200997308 */ /* 0x000fe20000002400 */
[----:B------:R-:W-:-:S02]  /*195d0*/  IADD3 R8, R134, 0x29, RZ ;  /* 0x0000002986087810 */ /* 0x000fc40007ffe0ff */
[----:B-----5:R-:W-:Y:S02]  /*195e0*/  FSEL R32, R41, -INF , !P1 ;  /* 0xff80000029207808 */ /* 0x020fe40004800000 */
[CC--:B------:R-:W-:Y:S02]  /*195f0*/  ISETP.GE.AND P0, PT, R9.reuse, R2.reuse, PT ;  /* 0x000000020900720c */ /* 0x0c0fe40003f06270 */
[-C--:B------:R-:W-:Y:S01]  /*19600*/  ISETP.GE.AND P4, PT, R9, R133.reuse, PT ;  /* 0x000000850900720c */ /* 0x080fe20003f86270 */
[----:B------:R4:W-:Y:S01]  /*19610*/  MUFU.TANH R151, R67 ;  /* 0x0000004300977308 */ /* 0x0009e20000002400 */
[C---:B------:R-:W-:Y:S02]  /*19620*/  ISETP.GE.AND P5, PT, R8.reuse, R2, PT ;  /* 0x000000020800720c */ /* 0x040fe40003fa6270 */
[----:B------:R-:W-:Y:S02]  /*19630*/  ISETP.GE.AND P1, PT, R8, R133, PT ;  /* 0x000000850800720c */ /* 0x000fe40003f26270 */
[----:B------:R-:W-:Y:S01]  /*19640*/  HMMA.16816.F32 R8, R160, R10, R164 ;  /* 0x0000000aa008723c */ /* 0x000fe200000018a4 */
[----:B------:R-:W-:-:S02]  /*19650*/  IADD3 R49, R134, 0x40, RZ ;  /* 0x0000004086317810 */ /* 0x000fc40007ffe0ff */
[----:B-1----:R-:W-:Y:S01]  /*19660*/  IADD3 R64, R134, 0x30, RZ ;  /* 0x0000003086407810 */ /* 0x002fe20007ffe0ff */
[----:B------:R-:W1:Y:S01]  /*19670*/  MUFU.TANH R29, R29 ;  /* 0x0000001d001d7308 */ /* 0x000e620000002400 */
[----:B------:R-:W-:Y:S01]  /*19680*/  FSEL R51, R38, -INF , !P4 ;  /* 0xff80000026337808 */ /* 0x000fe20006000000 */
[----:B------:R-:W-:Y:S01]  /*19690*/  FMUL.FTZ R38, R5, c[0x0][0x2ec] ;  /* 0x0000bb0005267a20 */ /* 0x000fe20000410000 */
[----:B------:R-:W-:Y:S01]  /*196a0*/  FSEL R34, R40, -INF , !P3 ;  /* 0xff80000028227808 */ /* 0x000fe20005800000 */
[----:B------:R-:W-:Y:S01]  /*196b0*/  FMUL.FTZ R4, R4, c[0x0][0x2ec] ;  /* 0x0000bb0004047a20 */ /* 0x000fe20000410000 */
[----:B------:R-:W-:Y:S02]  /*196c0*/  FSEL R136, R136, -INF , !P5 ;  /* 0xff80000088887808 */ /* 0x000fe40006800000 */
[C---:B------:R-:W-:Y:S01]  /*196d0*/  IADD3 R141, R134.reuse, 0x31, RZ ;  /* 0x00000031868d7810 */ /* 0x040fe20007ffe0ff */
[----:B------:R-:W5:Y:S01]  /*196e0*/  MUFU.TANH R142, R142 ;  /* 0x0000008e008e7308 */ /* 0x000f620000002400 */
[----:B------:R-:W-:-:S02]  /*196f0*/  IADD3 R58, R134, 0x38, RZ ;  /* 0x00000038863a7810 */ /* 0x000fc40007ffe0ff */
[C---:B----4-:R-:W-:Y:S02]  /*19700*/  IADD3 R67, R134.reuse, 0x48, RZ ;  /* 0x0000004886437810 */ /* 0x050fe40007ffe0ff */
[C---:B------:R-:W-:Y:S02]  /*19710*/  IADD3 R66, R134.reuse, 0x49, RZ ;  /* 0x0000004986427810 */ /* 0x040fe40007ffe0ff */
[C---:B------:R-:W-:Y:S01]  /*19720*/  IADD3 R65, R134.reuse, 0x50, RZ ;  /* 0x0000005086417810 */ /* 0x040fe20007ffe0ff */
[----:B------:R-:W4:Y:S01]  /*19730*/  MUFU.TANH R140, R140 ;  /* 0x0000008c008c7308 */ /* 0x000f220000002400 */
[C---:B------:R-:W-:Y:S02]  /*19740*/  IADD3 R57, R134.reuse, 0x51, RZ ;  /* 0x0000005186397810 */ /* 0x040fe40007ffe0ff */
[----:B------:R-:W-:Y:S01]  /*19750*/  IADD3 R55, R134, 0x58, RZ ;  /* 0x0000005886377810 */ /* 0x000fe20007ffe0ff */
[----:B------:R-:W-:Y:S01]  /*19760*/  FMUL.FTZ R5, R8, c[0x0][0x2ec] ;  /* 0x0000bb0008057a20 */ /* 0x000fe20000410000 */
[C---:B------:R-:W-:Y:S01]  /*19770*/  IADD3 R54, R134.reuse, 0x59, RZ ;  /* 0x0000005986367810 */ /* 0x040fe20007ffe0ff */
[----:B------:R-:W-:Y:S01]  /*19780*/  FMUL.FTZ R8, R9, c[0x0][0x2ec] ;  /* 0x0000bb0009087a20 */ /* 0x000fe20000410000 */
[C---:B------:R-:W-:Y:S01]  /*19790*/  IADD3 R53, R134.reuse, 0x60, RZ ;  /* 0x0000006086357810 */ /* 0x040fe20007ffe0ff */
[----:B------:R-:W1:Y:S01]  /*197a0*/  MUFU.TANH R144, R144 ;  /* 0x0000009000907308 */ /* 0x000e620000002400 */
[----:B------:R-:W-:Y:S01]  /*197b0*/  IADD3 R47, R134, 0x61, RZ ;  /* 0x00000061862f7810 */ /* 0x000fe20007ffe0ff */
[----:B------:R-:W-:Y:S01]  /*197c0*/  FMUL.FTZ R10, R10, c[0x0][0x2ec] ;  /* 0x0000bb000a0a7a20 */ /* 0x000fe20000410000 */
[C---:B------:R-:W-:Y:S01]  /*197d0*/  IADD3 R46, R134.reuse, 0x68, RZ ;  /* 0x00000068862e7810 */ /* 0x040fe20007ffe0ff */
[----:B------:R-:W-:Y:S01]  /*197e0*/  FMUL.FTZ R11, R11, c[0x0][0x2ec] ;  /* 0x0000bb000b0b7a20 */ /* 0x000fe20000410000 */
[----:B------:R-:W-:-:S02]  /*197f0*/  IADD3 R45, R134, 0x69, RZ ;  /* 0x00000069862d7810 */ /* 0x000fc40007ffe0ff */
[C---:B------:R-:W-:Y:S01]  /*19800*/  IADD3 R44, R134.reuse, 0x70, RZ ;  /* 0x00000070862c7810 */ /* 0x040fe20007ffe0ff */
[----:B------:R-:W-:Y:S01]  /*19810*/  MUFU.TANH R146, R146 ;  /* 0x0000009200927308 */ /* 0x000fe20000002400 */
[C---:B------:R-:W-:Y:S02]  /*19820*/  IADD3 R41, R134.reuse, 0x71, RZ ;  /* 0x0000007186297810 */ /* 0x040fe40007ffe0ff */
[C---:B------:R-:W-:Y:S02]  /*19830*/  IADD3 R31, R134.reuse, 0x78, RZ ;  /* 0x00000078861f7810 */ /* 0x040fe40007ffe0ff */
[----:B------:R-:W-:Y:S02]  /*19840*/  IADD3 R40, R134, 0x79, RZ ;  /* 0x0000007986287810 */ /* 0x000fe40007ffe0ff */
[----:B------:R-:W-:Y:S01]  /*19850*/  ISETP.GE.AND P5, PT, R49, R2, PT ;  /* 0x000000023100720c */ /* 0x000fe20003fa6270 */
[----:B------:R-:W-:Y:S01]  /*19860*/  MUFU.TANH R8, R8 ;  /* 0x0000000800087308 */ /* 0x000fe20000002400 */
[----:B------:R-:W-:-:S02]  /*19870*/  FSEL R134, R59, -INF , !P0 ;  /* 0xff8000003b867808 */ /* 0x000fc40004000000 */
[-C--:B------:R-:W-:Y:S02]  /*19880*/  ISETP.GE.AND P0, PT, R64, R2.reuse, PT ;  /* 0x000000024000720c */ /* 0x080fe40003f06270 */
[----:B------:R-:W-:Y:S02]  /*19890*/  FSEL R166, R60, -INF , !P5 ;  /* 0xff8000003ca67808 */ /* 0x000fe40006800000 */
[----:B--2---:R-:W-:Y:S01]  /*198a0*/  FSEL R148, R148, -INF , !P0 ;  /* 0xff80000094947808 */ /* 0x004fe20004000000 */
[----:B------:R-:W2:Y:S01]  /*198b0*/  MUFU.TANH R60, R38 ;  /* 0x00000026003c7308 */ /* 0x000ea20000002400 */
[----:B------:R-:W-:Y:S02]  /*198c0*/  P2R R48, PR, RZ, 0x2 ;  /* 0x00000002ff307803 */ /* 0x000fe40000000000 */
[-C--:B------:R-:W-:Y:S02]  /*198d0*/  ISETP.GE.AND P4, PT, R56, R2.reuse, PT ;  /* 0x000000023800720c */ /* 0x080fe40003f86270 */
[----:B------:R-:W-:-:S02]  /*198e0*/  ISETP.GE.AND P0, PT, R139, R2, PT ;  /* 0x000000028b00720c */ /* 0x000fc40003f06270 */
[-C--:B------:R-:W-:Y:S01]  /*198f0*/  ISETP.GE.AND P3, PT, R58, R2.reuse, PT ;  /* 0x000000023a00720c */ /* 0x080fe20003f66270 */
[----:B------:R-:W1:Y:S01]  /*19900*/  MUFU.TANH R4, R4 ;  /* 0x0000000400047308 */ /* 0x000e620000002400 */
[-C--:B------:R-:W-:Y:S02]  /*19910*/  ISETP.GE.AND P5, PT, R57, R2.reuse, PT ;  /* 0x000000023900720c */ /* 0x080fe40003fa6270 */
[----:B------:R-:W-:Y:S02]  /*19920*/  FSEL R135, R135, -INF , !P2 ;  /* 0xff80000087877808 */ /* 0x000fe40005000000 */
[----:B------:R-:W-:Y:S02]  /*19930*/  ISETP.GE.AND P1, PT, R141, R2, PT ;  /* 0x000000028d00720c */ /* 0x000fe40003f26270 */
[----:B------:R-:W-:Y:S01]  /*19940*/  FSEL R137, R137, -INF , !P6 ;  /* 0xff80000089897808 */ /* 0x000fe20007000000 */
[----:B------:R-:W1:Y:S01]  /*19950*/  MUFU.TANH R5, R5 ;  /* 0x0000000500057308 */ /* 0x000e620000002400 */
[----:B------:R-:W-:-:S02]  /*19960*/  ISETP.NE.AND P6, PT, R48, RZ, PT ;  /* 0x000000ff3000720c */ /* 0x000fc40003fc5270 */
[-C--:B------:R-:W-:Y:S02]  /*19970*/  ISETP.GE.AND P2, PT, R67, R2.reuse, PT ;  /* 0x000000024300720c */ /* 0x080fe40003f46270 */
[----:B---3--:R-:W-:Y:S02]  /*19980*/  FSEL R152, R43, -INF , !P4 ;  /* 0xff8000002b987808 */ /* 0x008fe40006000000 */
[----:B------:R-:W-:Y:S01]  /*19990*/  FSEL R170, R62, -INF , !P0 ;  /* 0xff8000003eaa7808 */ /* 0x000fe20004000000 */
[----:B------:R-:W3:Y:S01]  /*199a0*/  MUFU.TANH R36, R36 ;  /* 0x0000002400247308 */ /* 0x000ee20000002400 */
[----:B------:R-:W-:Y:S02]  /*199b0*/  FSEL R48, R42, -INF , !P3 ;  /* 0xff8000002a307808 */ /* 0x000fe40005800000 */
[-C--:B------:R-:W-:Y:S02]  /*199c0*/  ISETP.GE.AND P4, PT, R65, R2.reuse, PT ;  /* 0x000000024100720c */ /* 0x080fe40003f86270 */
[----:B------:R-:W-:-:S02]  /*199d0*/  ISETP.GE.AND P0, PT, R54, R2, PT ;  /* 0x000000023600720c */ /* 0x000fc40003f06270 */
[-C--:B------:R-:W-:Y:S01]  /*199e0*/  ISETP.GE.AND P3, PT, R66, R2.reuse, PT ;  /* 0x000000024200720c */ /* 0x080fe20003f66270 */
[----:B------:R-:W2:Y:S01]  /*199f0*/  MUFU.TANH R13, R13 ;  /* 0x0000000d000d7308 */ /* 0x000ea20000002400 */
[----:B------:R-:W-:Y:S02]  /*19a00*/  FSEL R160, R30, -INF , !P5 ;  /* 0xff8000001ea07808 */ /* 0x000fe40006800000 */
[----:B------:R-:W-:Y:S02]  /*19a10*/  FSEL R50, R39, -INF , !P1 ;  /* 0xff80000027327808 */ /* 0x000fe40004800000 */
[-C--:B------:R-:W-:Y:S02]  /*19a20*/  ISETP.GE.AND P5, PT, R46, R2.reuse, PT ;  /* 0x000000022e00720c */ /* 0x080fe40003fa6270 */
[----:B------:R-:W-:Y:S01]  /*19a30*/  ISETP.GE.AND P1, PT, R55, R2, PT ;  /* 0x000000023700720c */ /* 0x000fe20003f26270 */
[----:B------:R-:W2:Y:S01]  /*19a40*/  MUFU.TANH R27, R27 ;  /* 0x0000001b001b7308 */ /* 0x000ea20000002400 */
[----:B------:R-:W-:-:S02]  /*19a50*/  FSEL R168, R63, -INF , !P2 ;  /* 0xff8000003fa87808 */ /* 0x000fc40005000000 */
[----:B-1----:R-:W-:Y:S02]  /*19a60*/  FSEL R162, R29, -INF , !P4 ;  /* 0xff8000001da27808 */ /* 0x002fe40006000000 */
[-C--:B------:R-:W-:Y:S02]  /*19a70*/  ISETP.GE.AND P2, PT, R45, R2.reuse, PT ;  /* 0x000000022d00720c */ /* 0x080fe40003f46270 */
[----:B------:R-:W-:Y:S01]  /*19a80*/  FSEL R156, R156, -INF , !P0 ;  /* 0xff8000009c9c7808 */ /* 0x000fe20004000000 */
[----:B------:R-:W-:Y:S01]  /*19a90*/  MUFU.TANH R157, R157 ;  /* 0x0000009d009d7308 */ /* 0x000fe20000002400 */
[----:B------:R-:W-:Y:S02]  /*19aa0*/  FSEL R164, R138, -INF , !P3 ;  /* 0xff8000008aa47808 */ /* 0x000fe40005800000 */
[-C--:B------:R-:W-:Y:S02]  /*19ab0*/  ISETP.GE.AND P4, PT, R47, R2.reuse, PT ;  /* 0x000000022f00720c */ /* 0x080fe40003f86270 */
[----:B------:R-:W-:-:S02]  /*19ac0*/  ISETP.GE.AND P0, PT, R41, R2, PT ;  /* 0x000000022900720c */ /* 0x000fc40003f06270 */
[-C--:B------:R-:W-:Y:S01]  /*19ad0*/  ISETP.GE.AND P3, PT, R53, R2.reuse, PT ;  /* 0x000000023500720c */ /* 0x080fe20003f66270 */
[----:B------:R-:W-:Y:S01]  /*19ae0*/  MUFU.TANH R35, R182 ;  /* 0x000000b600237308 */ /* 0x000fe20000002400 */
[----:B-----5:R-:W-:Y:S02]  /*19af0*/  FSEL R142, R142, -INF , !P5 ;  /* 0xff8000008e8e7808 */ /* 0x020fe40006800000 */
[----:B------:R-:W-:Y:S02]  /*19b00*/  FSEL R158, R158, -INF , !P1 ;  /* 0xff8000009e9e7808 */ /* 0x000fe40004800000 */
[-C--:B------:R-:W-:Y:S02]  /*19b10*/  ISETP.GE.AND P5, PT, R40, R2.reuse, PT ;  /* 0x000000022800720c */ /* 0x080fe40003fa6270 */
[----:B------:R-:W-:Y:S01]  /*19b20*/  ISETP.GE.AND P1, PT, R44, R2, PT ;  /* 0x000000022c00720c */ /* 0x000fe20003f26270 */
[----:B------:R-:W-:Y:S01]  /*19b30*/  MUFU.TANH R37, R37 ;  /* 0x0000002500257308 */ /* 0x000fe20000002400 */
[----:B----4-:R-:W-:-:S02]  /*19b40*/  FSEL R140, R140, -INF , !P2 ;  /* 0xff8000008c8c7808 */ /* 0x010fc40005000000 */
[----:B------:R-:W-:Y:S02]  /*19b50*/  FSEL R144, R144, -INF , !P4 ;  /* 0xff80000090907808 */ /* 0x000fe40006000000 */
[-C--:B------:R-:W-:Y:S02]  /*19b60*/  ISETP.GE.AND P2, PT, R141, R133.reuse, PT ;  /* 0x000000858d00720c */ /* 0x080fe40003f46270 */
[----:B--2---:R-:W-:Y:S01]  /*19b70*/  FSEL R60, R60, -INF , !P0 ;  /* 0xff8000003c3c7808 */ /* 0x004fe20004000000 */
[----:B------:R-:W1:Y:S01]  /*19b80*/  MUFU.TANH R141, R174 ;  /* 0x000000ae008d7308 */ /* 0x000e620000002400 */
[----:B------:R-:W-:Y:S02]  /*19b90*/  FSEL R146, R146, -INF , !P3 ;  /* 0xff80000092927808 */ /* 0x000fe40005800000 */
[----:B------:R-:W-:Y:S01]  /*19ba0*/  ISETP.GE.AND P4, PT, R31, R2, PT ;  /* 0x000000021f00720c */ /* 0x000fe20003f86270 */
[----:B------:R-:W-:Y:S01]  /*19bb0*/  FMUL.FTZ R2, R6, c[0x0][0x2ec] ;  /* 0x0000bb0006027a20 */ /* 0x000fe20000410000 */
[----:B------:R-:W-:-:S02]  /*19bc0*/  ISETP.GE.AND P0, PT, R56, R133, PT ;  /* 0x000000853800720c */ /* 0x000fc40003f06270 */
[-C--:B------:R-:W-:Y:S01]  /*19bd0*/  ISETP.GE.AND P3, PT, R64, R133.reuse, PT ;  /* 0x000000854000720c */ /* 0x080fe20003f66270 */
[----:B------:R-:W2:Y:S01]  /*19be0*/  MUFU.TANH R159, R159 ;  /* 0x0000009f009f7308 */ /* 0x000ea20000002400 */
[----:B------:R-:W-:Y:S02]  /*19bf0*/  FSEL R56, R8, -INF , !P5 ;  /* 0xff80000008387808 */ /* 0x000fe40006800000 */
[----:B------:R-:W-:Y:S01]  /*19c00*/  FSEL R64, R4, -INF , !P1 ;  /* 0xff80000004407808 */ /* 0x000fe20004800000 */
[----:B------:R-:W-:Y:S01]  /*19c10*/  FMUL.FTZ R4, R7, c[0x0][0x2ec] ;  /* 0x0000bb0007047a20 */ /* 0x000fe20000410000 */
[-C--:B------:R-:W-:Y:S02]  /*19c20*/  ISETP.GE.AND P5, PT, R49, R133.reuse, PT ;  /* 0x000000853100720c */ /* 0x080fe40003fa6270 */
[----:B------:R-:W-:Y:S01]  /*19c30*/  ISETP.GE.AND P1, PT, R58, R133, PT ;  /* 0x000000853a00720c */ /* 0x000fe20003f26270 */
[----:B------:R-:W4:Y:S01]  /*19c40*/  MUFU.TANH R18, R18 ;  /* 0x0000001200127308 */ /* 0x000f220000002400 */
[----:B------:R-:W-:-:S02]  /*19c50*/  FSEL R58, R5, -INF , !P4 ;  /* 0xff800000053a7808 */ /* 0x000fc40006000000 */
[-C--:B------:R-:W-:Y:S02]  /*19c60*/  ISETP.GE.AND P4, PT, R67, R133.reuse, PT ;  /* 0x000000854300720c */ /* 0x080fe40003f86270 */
[----:B------:R-:W-:Y:S02]  /*19c70*/  FSEL R169, R61, -INF , !P5 ;  /* 0xff8000003da97808 */ /* 0x000fe40006800000 */
[-C--:B------:R-:W-:Y:S01]  /*19c80*/  ISETP.GE.AND P5, PT, R54, R133.reuse, PT ;  /* 0x000000853600720c */ /* 0x080fe20003fa6270 */
[----:B------:R-:W5:Y:S01]  /*19c90*/  MUFU.TANH R155, R155 ;  /* 0x0000009b009b7308 */ /* 0x000f620000002400 */
[----:B---3--:R-:W-:Y:S02]  /*19ca0*/  FSEL R49, R36, -INF , !P6 ;  /* 0xff80000024317808 */ /* 0x008fe40007000000 */
[----:B------:R-:W-:Y:S02]  /*19cb0*/  FSEL R165, R13, -INF , !P4 ;  /* 0xff8000000da57808 */ /* 0x000fe40006000000 */
[----:B------:R-:W-:-:S02]  /*19cc0*/  ISETP.GE.AND P6, PT, R139, R133, PT ;  /* 0x000000858b00720c */ /* 0x000fc40003fc6270 */
[-C--:B------:R-:W-:Y:S01]  /*19cd0*/  ISETP.GE.AND P4, PT, R53, R133.reuse, PT ;  /* 0x000000853500720c */ /* 0x080fe20003f86270 */
[----:B------:R-:W3:Y:S01]  /*19ce0*/  MUFU.TANH R145, R145 ;  /* 0x0000009100917308 */ /* 0x000ee20000002400 */
[----:B------:R-:W-:Y:S02]  /*19cf0*/  P2R R5, PR, RZ, 0x20 ;  /* 0x00000020ff057803 */ /* 0x000fe40000000000 */
[-C--:B------:R-:W-:Y:S02]  /*19d00*/  ISETP.GE.AND P5, PT, R46, R133.reuse, PT ;  /* 0x000000852e00720c */ /* 0x080fe40003fa6270 */
[----:B------:R-:W-:Y:S02]  /*19d10*/  FSEL R167, R27, -INF , !P6 ;  /* 0xff8000001ba77808 */ /* 0x000fe40007000000 */
[----:B------:R-:W-:Y:S01]  /*19d20*/  P2R R6, PR, RZ, 0x10 ;  /* 0x00000010ff067803 */ /* 0x000fe20000000000 */
[----:B------:R-:W2:Y:S01]  /*19d30*/  MUFU.TANH R143, R179 ;  /* 0x000000b3008f7308 */ /* 0x000ea20000002400 */
[----:B------:R-:W-:-:S02]  /*19d40*/  ISETP.GE.AND P6, PT, R47, R133, PT ;  /* 0x000000852f00720c */ /* 0x000fc40003fc6270 */
[-C--:B------:R-:W-:Y:S02]  /*19d50*/  ISETP.GE.AND P4, PT, R45, R133.reuse, PT ;  /* 0x000000852d00720c */ /* 0x080fe40003f86270 */
[----:B-1----:R-:W-:Y:S02]  /*19d60*/  FSEL R141, R141, -INF , !P5 ;  /* 0xff8000008d8d7808 */ /* 0x002fe40006800000 */
[----:B------:R-:W-:Y:S01]  /*19d70*/  FSEL R157, R157, -INF , !P2 ;  /* 0xff8000009d9d7808 */ /* 0x000fe20005000000 */
[----:B------:R-:W1:Y:S01]  /*19d80*/  MUFU.TANH R139, R175 ;  /* 0x000000af008b7308 */ /* 0x000e620000002400 */
[----:B------:R-:W-:Y:S02]  /*19d90*/  FSEL R171, R35, -INF , !P1 ;  /* 0xff80000023ab7808 */ /* 0x000fe40004800000 */
[----:B------:R-:W-:Y:S02]  /*19da0*/  ISETP.GT.AND P5, PT, R239, R228, PT ;  /* 0x000000e4ef00720c */ /* 0x000fe40003fa4270 */
[----:B------:R-:W-:-:S02]  /*19db0*/  ISETP.GE.AND P2, PT, R65, R133, PT ;  /* 0x000000854100720c */ /* 0x000fc40003f46270 */
[-C--:B------:R-:W-:Y:S01]  /*19dc0*/  ISETP.GE.AND P1, PT, R57, R133.reuse, PT ;  /* 0x000000853900720c */ /* 0x080fe20003f26270 */
[----:B------:R-:W1:Y:S01]  /*19dd0*/  MUFU.TANH R2, R2 ;  /* 0x0000000200027308 */ /* 0x000e620000002400 */
[----:B------:R-:W-:Y:S02]  /*19de0*/  FSEL R173, R37, -INF , !P3 ;  /* 0xff80000025ad7808 */ /* 0x000fe40005800000 */
[----:B--2---:R-:W-:Y:S02]  /*19df0*/  FSEL R159, R159, -INF , !P0 ;  /* 0xff8000009f9f7808 */ /* 0x004fe40004000000 */
[----:B----4-:R-:W-:Y:S02]  /*19e00*/  FSEL R161, R18, -INF , !P2 ;  /* 0xff80000012a17808 */ /* 0x010fe40005000000 */
[----:B-----5:R-:W-:Y:S01]  /*19e10*/  FSEL R155, R155, -INF , !P1 ;  /* 0xff8000009b9b7808 */ /* 0x020fe20004800000 */
[----:B------:R-:W2:Y:S01]  /*19e20*/  MUFU.TANH R4, R4 ;  /* 0x0000000400047308 */ /* 0x000ea20000002400 */
[----:B------:R-:W-:-:S02]  /*19e30*/  ISETP.GE.AND P3, PT, R66, R133, PT ;  /* 0x000000854200720c */ /* 0x000fc40003f66270 */
[----:B------:R-:W-:Y:S02]  /*19e40*/  ISETP.GE.AND P0, PT, R55, R133, PT ;  /* 0x000000853700720c */ /* 0x000fe40003f06270 */
[----:B------:R-:W-:Y:S02]  /*19e50*/  ISETP.NE.AND P2, PT, R5, RZ, PT ;  /* 0x000000ff0500720c */ /* 0x000fe40003f45270 */
[----:B------:R-:W-:Y:S01]  /*19e60*/  ISETP.NE.AND P1, PT, R6, RZ, PT ;  /* 0x000000ff0600720c */ /* 0x000fe20003f25270 */
[----:B------:R-:W4:Y:S01]  /*19e70*/  MUFU.TANH R47, R10 ;  /* 0x0000000a002f7308 */ /* 0x000f220000002400 */
[----:B------:R-:W-:Y:S02]  /*19e80*/  FSEL R163, R28, -INF , !P3 ;  /* 0xff8000001ca37808 */ /* 0x000fe40005800000 */
[----:B------:R-:W-:Y:S02]  /*19e90*/  FSEL R153, R153, -INF , !P0 ;  /* 0xff80000099997808 */ /* 0x000fe40004000000 */
[----:B------:R-:W-:-:S02]  /*19ea0*/  FSEL R151, R151, -INF , !P2 ;  /* 0xff80000097977808 */ /* 0x000fc40005000000 */
[----:B---3--:R-:W-:Y:S01]  /*19eb0*/  FSEL R145, R145, -INF , !P1 ;  /* 0xff80000091917808 */ /* 0x008fe20004800000 */
[----:B------:R-:W3:Y:S01]  /*19ec0*/  MUFU.TANH R45, R11 ;  /* 0x0000000b002d7308 */ /* 0x000ee20000002400 */
[----:B------:R-:W-:Y:S01]  /*19ed0*/  BAR.SYNC.DEFER_BLOCKING 0x0 ;  /* 0x0000000000007b1d */ /* 0x000fe20000010000 */
[-C--:B------:R-:W-:Y:S02]  /*19ee0*/  ISETP.GE.AND P3, PT, R44, R133.reuse, PT ;  /* 0x000000852c00720c */ /* 0x080fe40003f66270 */
[-C--:B------:R-:W-:Y:S02]  /*19ef0*/  ISETP.GE.AND P2, PT, R41, R133.reuse, PT ;  /* 0x000000852900720c */ /* 0x080fe40003f46270 */
[-C--:B------:R-:W-:Y:S02]  /*19f00*/  ISETP.GE.AND P1, PT, R31, R133.reuse, PT ;  /* 0x000000851f00720c */ /* 0x080fe40003f26270 */
[----:B------:R-:W-:Y:S02]  /*19f10*/  ISETP.GE.AND P0, PT, R40, R133, PT ;  /* 0x000000852800720c */ /* 0x000fe40003f06270 */
[----:B------:R-:W-:-:S02]  /*19f20*/  FSEL R143, R143, -INF , !P6 ;  /* 0xff8000008f8f7808 */ /* 0x000fc40007000000 */
[----:B-1----:R-:W-:Y:S02]  /*19f30*/  FSEL R139, R139, -INF , !P4 ;  /* 0xff8000008b8b7808 */ /* 0x002fe40006000000 */
[----:B------:R-:W-:Y:S02]  /*19f40*/  FSEL R55, R2, -INF , !P3 ;  /* 0xff80000002377808 */ /* 0x000fe40005800000 */
[----:B--2---:R-:W-:Y:S02]  /*19f50*/  FSEL R53, R4, -INF , !P2 ;  /* 0xff80000004357808 */ /* 0x004fe40005000000 */
[----:B----4-:R-:W-:Y:S02]  /*19f60*/  FSEL R47, R47, -INF , !P1 ;  /* 0xff8000002f2f7808 */ /* 0x010fe40004800000 */
[----:B---3--:R-:W-:Y:S01]  /*19f70*/  FSEL R45, R45, -INF , !P0 ;  /* 0xff8000002d2d7808 */ /* 0x008fe20004000000 */
        /* <DEDUP_REMOVED lines=61> */
.L_x_3990:
[----:B------:R-:W-:-:S05]  /*1a350*/  IMAD.MOV.U32 R6, RZ, RZ, c[0x0][0x198] ;  /* 0x00006600ff067624 */ /* 0x000fca00078e00ff */
[----:B------:R-:W-:-:S04]  /*1a360*/  LEA R6, -R6, RZ, 0x7 ;  /* 0x000000ff06067211 */ /* 0x000fc800078e39ff */
[----:B------:R-:W-:Y:S02]  /*1a370*/  SHF.R.S32.HI R2, RZ, 0x1f, R6 ;  /* 0x0000001fff027819 */ /* 0x000fe40000011406 */
.L_x_3991:
        /* <DEDUP_REMOVED lines=39> */
.L_x_3989:
        /* <DEDUP_REMOVED lines=90> */
[--C-:B------:R-:W-:Y:S02]  /*1ab90*/  FFMA.FTZ R31, R16, c[0x0][0x23c], -R59.reuse ;  /* 0x00008f00101f7a23 */ /* 0x100fe4000001083b */
[----:B------:R-:W-:Y:S01]  /*1aba0*/  FFMA.FTZ R30, R52, c[0x0][0x23c], -R59 ;  /* 0x00008f00341e7a23 */ /* 0x000fe2000001083b */
        /* <DEDUP_REMOVED lines=35> */
[--C-:B------:R-:W-:Y:S01]  /*1ade0*/  FFMA.FTZ R134, R134, c[0x0][0x23c], -R59.reuse ;  /* 0x00008f0086867a23 */ /* 0x100fe2000001083b */
[----:B------:R-:W-:Y:S01]  /*1adf0*/  LDSM.16.MT88.4 R48, [R217+0x11000] ;  /* 0x01100000d930783b */ /* 0x000fe20000004200 */
[----:B------:R-:W-:Y:S02]  /*1ae00*/  FFMA.FTZ R135, R135, c[0x0][0x23c], -R46 ;  /* 0x00008f0087877a23 */ /* 0x000fe4000001082e */
        /* <DEDUP_REMOVED lines=439> */
.L_x_3986:
        /* <DEDUP_REMOVED lines=13> */
.L_x_3996:
        /* <DEDUP_REMOVED lines=66> */
.L_x_3993:
        /* <DEDUP_REMOVED lines=386> */
[----:B------:R-:W-:Y:S02]  /*1e690*/  LOP3.LUT R3, RZ, c[0x0][0x2d0], RZ, 0x33, !PT ;  /* 0x0000b400ff037a12 */ /* 0x000fe400078e33ff */
[----:B------:R-:W-:Y:S01]  /*1e6a0*/  ISETP.GE.AND P2, PT, R9, RZ, PT ;  /* 0x000000ff0900720c */ /* 0x000fe20003f46270 */
        /* <DEDUP_REMOVED lines=25> */
[-C--:B---3--:R-:W-:Y:S02]  /*1e840*/  LEA R14, P1, R7, R234.reuse, 0x2 ;  /* 0x000000ea070e7211 */ /* 0x088fe400078210ff */
        /* <DEDUP_REMOVED lines=19> */
.L_x_3995:
        /* <DEDUP_REMOVED lines=28> */
[----:B---3--:R-:W-:Y:S01]  /*1eb40*/  IADD3 R14, P0, R2, UR5, RZ ;  /* 0x00000005020e7c10 */ /* 0x008fe2000ff1e0ff */
        /* <DEDUP_REMOVED lines=9> */
.L_x_3994:
[----:B--2-4-:R-:W-:Y:S01]  /*1ebe0*/  FMNMX.FTZ R3, R143, R135, !PT ;  /* 0x000000878f037209 */ /* 0x014fe20007810000 */
        /* <DEDUP_REMOVED lines=15> */
[----:B------:R-:W-:Y:S03]  /*1ece0*/  LDSM.16.MT88.4 R36, [R216+0xc000] ;  /* 0x00c00000d824783b */ /* 0x000fe60000004200 */
        /* <DEDUP_REMOVED lines=77> */
[----:B------:R-:W2:Y:S01]  /*1f1c0*/  MUFU.EX2 R2, R6 ;  /* 0x0000000600027308 */ /* 0x000ea20000000800 */
[----:B------:R-:W-:Y:S02]  /*1f1d0*/  FFMA.FTZ R149, R149, c[0x0][0x23c], -R147 ;  /* 0x00008f0095957a23 */ /* 0x000fe40000010893 */
[--C-:B------:R-:W-:Y:S02]  /*1f1e0*/  FFMA.FTZ R136, R136, c[0x0][0x23c], -R145.reuse ;  /* 0x00008f0088887a23 */ /* 0x100fe40000010891 */
[--C-:B------:R-:W-:Y:S02]  /*1f1f0*/  FFMA.FTZ R139, R199, c[0x0][0x23c], -R145.reuse ;  /* 0x00008f00c78b7a23 */ /* 0x100fe40000010891 */
[----:B------:R-:W-:Y:S02]  /*1f200*/  FFMA.FTZ R138, R141, c[0x0][0x23c], -R145 ;  /* 0x00008f008d8a7a23 */ /* 0x000fe40000010891 */
[--C-:B------:R-:W-:Y:S01]  /*1f210*/  FFMA.FTZ R141, R140, c[0x0][0x23c], -R147.reuse ;  /* 0x00008f008c8d7a23 */ /* 0x100fe20000010893 */
[----:B------:R-:W-:Y:S01]  /*1f220*/  MUFU.EX2 R136, R136 ;  /* 0x0000008800887308 */ /* 0x000fe20000000800 */
[----:B------:R-:W-:Y:S02]  /*1f230*/  FFMA.FTZ R140, R249, c[0x0][0x23c], -R147 ;  /* 0x00008f00f98c7a23 */ /* 0x000fe40000010893 */
[----:B------:R-:W-:Y:S02]  /*1f240*/  FFMA.FTZ R137, R137, c[0x0][0x23c], -R145 ;  /* 0x00008f0089897a23 */ /* 0x000fe40000010891 */
[C---:B-1----:R-:W-:Y:S02]  /*1f250*/  FMUL.FTZ R7, R0.reuse, R131 ;  /* 0x0000008300077220 */ /* 0x042fe40000410000 */
[C---:B------:R-:W-:Y:S02]  /*1f260*/  FMUL.FTZ R10, R0.reuse, R126 ;  /* 0x0000007e000a7220 */ /* 0x040fe40000410000 */
[C---:B------:R-:W-:Y:S01]  /*1f270*/  FMUL.FTZ R11, R0.reuse, R127 ;  /* 0x0000007f000b7220 */ /* 0x040fe20000410000 */
[----:B------:R-:W-:Y:S01]  /*1f280*/  MUFU.EX2 R140, R140 ;  /* 0x0000008c008c7308 */ /* 0x000fe20000000800 */
        /* <DEDUP_REMOVED lines=12> */
[----:B------:R-:W1:Y:S01]  /*1f350*/  MUFU.EX2 R142, R142 ;  /* 0x0000008e008e7308 */ /* 0x000e620000000800 */
[----:B------:R-:W-:Y:S02]  /*1f360*/  FMUL.FTZ R25, R2, R109 ;  /* 0x0000006d02197220 */ /* 0x000fe40000410000 */
[C---:B------:R-:W-:Y:S01]  /*1f370*/  FMUL.FTZ R26, R0.reuse, R110 ;  /* 0x0000006e001a7220 */ /* 0x040fe20000410000 */
[----:B------:R-:W-:Y:S01]  /*1f380*/  LDSM.16.MT88.4 R116, [R218+0xf800] ;  /* 0x00f80000da74783b */ /* 0x000fe20000004200 */
        /* <DEDUP_REMOVED lines=18> */
[----:B------:R-:W1:Y:S01]  /*1f4b0*/  MUFU.EX2 R141, R141 ;  /* 0x0000008d008d7308 */ /* 0x000e620000000800 */
[----:B------:R-:W3:Y:S01]  /*1f4c0*/  LDSM.16.MT88.4 R84, [R216+0x10000] ;  /* 0x01000000d854783b */ /* 0x000ee20000004200 */
[C---:B------:R-:W-:Y:S02]  /*1f4d0*/  FMUL.FTZ R56, R2.reuse, R76 ;  /* 0x0000004c02387220 */ /* 0x040fe40000410000 */
[----:B------:R-:W-:Y:S02]  /*1f4e0*/  FMUL.FTZ R57, R2, R77 ;  /* 0x0000004d02397220 */ /* 0x000fe40000410000 */
[C---:B------:R-:W-:Y:S02]  /*1f4f0*/  FMUL.FTZ R58, R0.reuse, R78 ;  /* 0x0000004e003a7220 */ /* 0x040fe40000410000 */
[----:B------:R-:W-:Y:S01]  /*1f500*/  FMUL.FTZ R59, R0, R79 ;  /* 0x0000004f003b7220 */ /* 0x000fe20000410000 */
[----:B------:R-:W-:Y:S01]  /*1f510*/  LDSM.16.MT88.4 R92, [R217+0x11000] ;  /* 0x01100000d95c783b */ /* 0x000fe20000004200 */
[----:B------:R-:W4:Y:S01]  /*1f520*/  MUFU.EX2 R137, R137 ;  /* 0x0000008900897308 */ /* 0x000f220000000800 */
[C---:B------:R-:W-:Y:S02]  /*1f530*/  FMUL.FTZ R64, R2.reuse, R68 ;  /* 0x0000004402407220 */ /* 0x040fe40000410000 */
[----:B------:R-:W-:Y:S01]  /*1f540*/  FMUL.FTZ R65, R2, R69 ;  /* 0x0000004502417220 */ /* 0x000fe20000410000 */
[----:B--2---:R-:W-:Y:S01]  /*1f550*/  F2FP.PACK_AB R129, R138, R139 ;  /* 0x0000008b8a81723e */ /* 0x004fe200000000ff */
[C---:B------:R-:W-:Y:S02]  /*1f560*/  FMUL.FTZ R66, R0.reuse, R70 ;  /* 0x0000004600427220 */ /* 0x040fe40000410000 */
[----:B------:R-:W2:Y:S01]  /*1f570*/  LDSM.16.MT88.4 R76, [R220+0xc800] ;  /* 0x00c80000dc4c783b */ /* 0x000ea20000004200 */
[----:B------:R-:W-:Y:S02]  /*1f580*/  FMUL.FTZ R67, R0, R71 ;  /* 0x0000004700437220 */ /* 0x000fe40000410000 */
[----:B------:R-:W-:Y:S01]  /*1f590*/  FFMA.FTZ R143, R2, R247, R143 ;  /* 0x000000f7028f7223 */ /* 0x000fe2000001008f */
[----:B------:R-:W-:Y:S01]  /*1f5a0*/  MUFU.EX2 R149, R149 ;  /* 0x0000009500957308 */ /* 0x000fe20000000800 */
[----:B------:R-:W-:Y:S01]  /*1f5b0*/  FFMA.FTZ R139, R0, R245, R139 ;  /* 0x000000f5008b7223 */ /* 0x000fe2000001008b */
[----:B-1----:R-:W-:Y:S01]  /*1f5c0*/  F2FP.PACK_AB R130, R140, R141 ;  /* 0x0000008d8c82723e */ /* 0x002fe200000000ff */
[----:B------:R-:W-:Y:S02]  /*1f5d0*/  FADD.FTZ R142, R142, R143 ;  /* 0x0000008f8e8e7221 */ /* 0x000fe40000010000 */
[----:B------:R-:W-:Y:S02]  /*1f5e0*/  FADD.FTZ R138, R138, R139 ;  /* 0x0000008b8a8a7221 */ /* 0x000fe40000010000 */
[----:B------:R-:W-:Y:S02]  /*1f5f0*/  FFMA.FTZ R158, R158, c[0x0][0x23c], -R147 ;  /* 0x00008f009e9e7a23 */ /* 0x000fe40000010893 */
[--C-:B------:R-:W-:Y:S02]  /*1f600*/  FFMA.FTZ R151, R151, c[0x0][0x23c], -R145.reuse ;  /* 0x00008f0097977a23 */ /* 0x100fe40000010891 */
[----:B------:R-:W-:Y:S01]  /*1f610*/  FFMA.FTZ R170, R170, c[0x0][0x23c], -R145 ;  /* 0x00008f00aaaa7a23 */ /* 0x000fe20000010891 */
[----:B----4-:R-:W-:Y:S01]  /*1f620*/  F2FP.PACK_AB R131, R136, R137 ;  /* 0x000000898883723e */ /* 0x010fe200000000ff */
[----:B------:R-:W1:Y:S01]  /*1f630*/  MUFU.EX2 R158, R158 ;  /* 0x0000009e009e7308 */ /* 0x000e620000000800 */
[--C-:B------:R-:W-:Y:S02]  /*1f640*/  FFMA.FTZ R153, R153, c[0x0][0x23c], -R147.reuse ;  /* 0x00008f0099997a23 */ /* 0x100fe40000010893 */
[----:B------:R-:W-:Y:S02]  /*1f650*/  FFMA.FTZ R176, R176, c[0x0][0x23c], -R147 ;  /* 0x00008f00b0b07a23 */ /* 0x000fe40000010893 */
[--C-:B------:R-:W-:Y:S01]  /*1f660*/  FFMA.FTZ R155, R155, c[0x0][0x23c], -R145.reuse ;  /* 0x00008f009b9b7a23 */ /* 0x100fe20000010891 */
[C---:B------:R-:W-:Y:S04]  /*1f670*/  HMMA.16816.F32 R4, R128.reuse, R12, R4 ;  /* 0x0000000c8004723c */ /* 0x040fe80000001804 */
[----:B------:R-:W-:Y:S01]  /*1f680*/  MUFU.EX2 R151, R151 ;  /* 0x0000009700977308 */ /* 0x000fe20000000800 */
[--C-:B------:R-:W-:Y:S02]  /*1f690*/  FFMA.FTZ R178, R178, c[0x0][0x23c], -R145.reuse ;  /* 0x00008f00b2b27a23 */ /* 0x100fe40000010891 */
[C---:B------:R-:W-:Y:S01]  /*1f6a0*/  FMUL.FTZ R12, R2.reuse, R120 ;  /* 0x00000078020c7220 */ /* 0x040fe20000410000 */
[C---:B------:R-:W-:Y:S04]  /*1f6b0*/  HMMA.16816.F32 R8, R128.reuse, R14, R8 ;  /* 0x0000000e8008723c */ /* 0x040fe80000001808 */
[----:B------:R-:W-:Y:S02]  /*1f6c0*/  FMUL.FTZ R13, R2, R121 ;  /* 0x00000079020d7220 */ /* 0x000fe40000410000 */
[----:B------:R-:W4:Y:S01]  /*1f6d0*/  MUFU.EX2 R170, R170 ;  /* 0x000000aa00aa7308 */ /* 0x000f220000000800 */
[C---:B------:R-:W-:Y:S02]  /*1f6e0*/  FMUL.FTZ R14, R0.reuse, R122 ;  /* 0x0000007a000e7220 */ /* 0x040fe40000410000 */
[----:B------:R-:W-:Y:S03]  /*1f6f0*/  FMUL.FTZ R15, R0, R123 ;  /* 0x0000007b000f7220 */ /* 0x000fe60000410000 */
[----:B-1----:R-:W-:Y:S01]  /*1f700*/  F2FP.PACK_AB R70, R158, R149 ;  /* 0x000000959e46723e */ /* 0x002fe200000000ff */
[--C-:B------:R-:W-:Y:S02]  /*1f710*/  FFMA.FTZ R159, R159, c[0x0][0x23c], -R145.reuse ;  /* 0x00008f009f9f7a23 */ /* 0x100fe40000010891 */
[----:B------:R-:W-:Y:S01]  /*1f720*/  FFMA.FTZ R184, R184, c[0x0][0x23c], -R145 ;  /* 0x00008f00b8b87a23 */ /* 0x000fe20000010891 */
[C---:B------:R-:W-:Y:S01]  /*1f730*/  HMMA.16816.F32 R12, R128.reuse, R20, R12 ;  /* 0x00000014800c723c */ /* 0x040fe2000000180c */
[----:B------:R-:W-:Y:S02]  /*1f740*/  MUFU.EX2 R153, R153 ;  /* 0x0000009900997308 */ /* 0x000fe40000000800 */
[--C-:B------:R-:W-:Y:S02]  /*1f750*/  FFMA.FTZ R161, R161, c[0x0][0x23c], -R147.reuse ;  /* 0x00008f00a1a17a23 */ /* 0x100fe40000010893 */
[----:B------:R-:W-:Y:S02]  /*1f760*/  FFMA.FTZ R190, R190, c[0x0][0x23c], -R147 ;  /* 0x00008f00bebe7a23 */ /* 0x000fe40000010893 */
[C---:B------:R-:W-:Y:S01]  /*1f770*/  FMUL.FTZ R20, R2.reuse, R112 ;  /* 0x0000007002147220 */ /* 0x040fe20000410000 */
[C---:B------:R-:W-:Y:S03]  /*1f780*/  HMMA.16816.F32 R16, R128.reuse, R22, R16 ;  /* 0x000000168010723c */ /* 0x040fe60000001810 */
[----:B------:R-:W-:Y:S01]  /*1f790*/  MUFU.EX2 R176, R176 ;  /* 0x000000b000b07308 */ /* 0x000fe20000000800 */
[----:B------:R-:W-:Y:S01]  /*1f7a0*/  FMUL.FTZ R21, R2, R113 ;  /* 0x0000007102157220 */ /* 0x000fe20000410000 */
[----:B----4-:R-:W-:Y:S02]  /*1f7b0*/  F2FP.PACK_AB R71, R170, R151 ;  /* 0x00000097aa47723e */ /* 0x010fe400000000ff */
[C---:B------:R-:W-:Y:S02]  /*1f7c0*/  FMUL.FTZ R22, R0.reuse, R114 ;  /* 0x0000007200167220 */ /* 0x040fe40000410000 */
[----:B------:R-:W-:Y:S03]  /*1f7d0*/  FMUL.FTZ R23, R0, R115 ;  /* 0x0000007300177220 */ /* 0x000fe60000410000 */
[--C-:B------:R-:W-:Y:S01]  /*1f7e0*/  FFMA.FTZ R163, R163, c[0x0][0x23c], -R145.reuse ;  /* 0x00008f00a3a37a23 */ /* 0x100fe20000010891 */
[----:B------:R-:W-:Y:S01]  /*1f7f0*/  MUFU.EX2 R155, R155 ;  /* 0x0000009b009b7308 */ /* 0x000fe20000000800 */
[----:B------:R-:W-:Y:S02]  /*1f800*/  FFMA.FTZ R192, R185, c[0x0][0x23c], -R145 ;  /* 0x00008f00b9c07a23 */ /* 0x000fe40000010891 */
[C---:B------:R-:W-:Y:S03]  /*1f810*/  HMMA.16816.F32 R20, R128.reuse, R28, R20 ;  /* 0x0000001c8014723c */ /* 0x040fe60000001814 */
[--C-:B------:R-:W-:Y:S02]  /*1f820*/  FFMA.FTZ R165, R165, c[0x0][0x23c], -R147.reuse ;  /* 0x00008f00a5a57a23 */ /* 0x100fe40000010893 */
[--C-:B------:R-:W-:Y:S02]  /*1f830*/  FFMA.FTZ R194, R183, c[0x0][0x23c], -R147.reuse ;  /* 0x00008f00b7c27a23 */ /* 0x100fe40000010893 */
[C---:B------:R-:W-:Y:S01]  /*1f840*/  FMUL.FTZ R28, R2.reuse, R104 ;  /* 0x00000068021c7220 */ /* 0x040fe20000410000 */
[C---:B------:R-:W-:Y:S01]  /*1f850*/  HMMA.16816.F32 R24, R128.reuse, R30, R24 ;  /* 0x0000001e8018723c */ /* 0x040fe20000001818 */
[----:B------:R-:W-:Y:S03]  /*1f860*/  MUFU.EX2 R178, R178 ;  /* 0x000000b200b27308 */ /* 0x000fe60000000800 */
[----:B------:R-:W-:Y:S02]  /*1f870*/  FMUL.FTZ R29, R2, R105 ;  /* 0x00000069021d7220 */ /* 0x000fe40000410000 */
[----:B------:R-:W-:Y:S02]  /*1f880*/  FFMA.FTZ R104, R197, c[0x0][0x23c], -R147 ;  /* 0x00008f00c5687a23 */ /* 0x000fe40000010893 */
[C---:B------:R-:W-:Y:S03]  /*1f890*/  FMUL.FTZ R30, R0.reuse, R106 ;  /* 0x0000006a001e7220 */ /* 0x040fe60000410000 */
[----:B------:R-:W-:Y:S01]  /*1f8a0*/  MUFU.EX2 R159, R159 ;  /* 0x0000009f009f7308 */ /* 0x000fe20000000800 */
[----:B------:R-:W-:Y:S02]  /*1f8b0*/  FMUL.FTZ R31, R0, R107 ;  /* 0x0000006b001f7220 */ /* 0x000fe40000410000 */
[----:B------:R-:W-:Y:S02]  /*1f8c0*/  FFMA.FTZ R106, R189, c[0x0][0x23c], -R145 ;  /* 0x00008f00bd6a7a23 */ /* 0x000fe40000010891 */
[----:B------:R-:W-:Y:S02]  /*1f8d0*/  FFMA.FTZ R105, R191, c[0x0][0x23c], -R147 ;  /* 0x00008f00bf697a23 */ /* 0x000fe40000010893 */
[----:B------:R-:W-:Y:S01]  /*1f8e0*/  FFMA.FTZ R107, R157, c[0x0][0x23c], -R145 ;  /* 0x00008f009d6b7a23 */ /* 0x000fe20000010891 */
        /* <DEDUP_REMOVED lines=10> */
[----:B------:R-:W-:Y:S02]  /*1f990*/  FMUL.FTZ R39, R0, R99 ;  /* 0x0000006300277220 */ /* 0x000fe40000410000 */
[----:B------:R-:W-:Y:S01]  /*1f9a0*/  LDSM.16.MT88.4 R96, [R216+0x11000] ;  /* 0x01100000d860783b */ /* 0x000fe20000004200 */
[----:B------:R-:W1:Y:S01]  /*1f9b0*/  MUFU.EX2 R105, R105 ;  /* 0x0000006900697308 */ /* 0x000e620000000800 */
[----:B------:R-:W-:Y:S02]  /*1f9c0*/  FFMA.FTZ R250, R250, c[0x0][0x23c], -R145 ;  /* 0x00008f00fafa7a23 */ /* 0x000fe40000010891 */
[--C-:B------:R-:W-:Y:S01]  /*1f9d0*/  FFMA.FTZ R181, R181, c[0x0][0x23c], -R147.reuse ;  /* 0x00008f00b5b57a23 */ /* 0x100fe20000010893 */
[C---:B------:R-:W-:Y:S03]  /*1f9e0*/  HMMA.16816.F32 R36, R128.reuse, R44, R36 ;  /* 0x0000002c8024723c */ /* 0x040fe60000001824 */
[----:B------:R-:W-:Y:S02]  /*1f9f0*/  FFMA.FTZ R179, R179, c[0x0][0x23c], -R147 ;  /* 0x00008f00b3b37a23 */ /* 0x000fe40000010893 */
[--C-:B------:R-:W-:Y:S01]  /*1fa00*/  FFMA.FTZ R177, R177, c[0x0][0x23c], -R145.reuse ;  /* 0x00008f00b1b17a23 */ /* 0x100fe20000010891 */
[----:B------:R-:W4:Y:S01]  /*1fa10*/  MUFU.EX2 R107, R107 ;  /* 0x0000006b006b7308 */ /* 0x000f220000000800 */
[C---:B------:R-:W-:Y:S01]  /*1fa20*/  FMUL.FTZ R44, R2.reuse, R88 ;  /* 0x00000058022c7220 */ /* 0x040fe20000410000 */
[C---:B------:R-:W-:Y:S04]  /*1fa30*/  HMMA.16816.F32 R40, R128.reuse, R46, R40 ;  /* 0x0000002e8028723c */ /* 0x040fe80000001828 */
[----:B------:R-:W-:Y:S02]  /*1fa40*/  FMUL.FTZ R45, R2, R89 ;  /* 0x00000059022d7220 */ /* 0x000fe40000410000 */
[----:B------:R-:W-:Y:S02]  /*1fa50*/  FFMA.FTZ R175, R175, c[0x0][0x23c], -R145 ;  /* 0x00008f00afaf7a23 */ /* 0x000fe40000010891 */
[C---:B------:R-:W-:Y:S01]  /*1fa60*/  FMUL.FTZ R46, R0.reuse, R90 ;  /* 0x0000005a002e7220 */ /* 0x040fe20000410000 */
[----:B------:R-:W-:Y:S03]  /*1fa70*/  MUFU.EX2 R157, R157 ;  /* 0x0000009d009d7308 */ /* 0x000fe60000000800 */
[----:B------:R-:W-:Y:S01]  /*1fa80*/  FMUL.FTZ R47, R0, R91 ;  /* 0x0000005b002f7220 */ /* 0x000fe20000410000 */
[----:B-1----:R-:W-:Y:S01]  /*1fa90*/  F2FP.PACK_AB R68, R105, R104 ;  /* 0x000000686944723e */ /* 0x002fe200000000ff */
[----:B------:R-:W-:Y:S01]  /*1faa0*/  LDSM.16.MT88.4 R88, [R216+0xc800] ;  /* 0x00c80000d858783b */ /* 0x000fe20000004200 */
[--C-:B------:R-:W-:Y:S02]  /*1fab0*/  FFMA.FTZ R171, R171, c[0x0][0x23c], -R147.reuse ;  /* 0x00008f00abab7a23 */ /* 0x100fe40000010893 */
[----:B------:R-:W-:Y:S02]  /*1fac0*/  FFMA.FTZ R173, R173, c[0x0][0x23c], -R147 ;  /* 0x00008f00adad7a23 */ /* 0x000fe40000010893 */
[C---:B------:R-:W-:Y:S01]  /*1fad0*/  HMMA.16816.F32 R44, R128.reuse, R52, R44 ;  /* 0x00000034802c723c */ /* 0x040fe2000000182c */
[----:B------:R-:W1:Y:S02]  /*1fae0*/  MUFU.EX2 R180, R180 ;  /* 0x000000b400b47308 */ /* 0x000e640000000800 */
[----:B----4-:R-:W-:Y:S01]  /*1faf0*/  F2FP.PACK_AB R69, R107, R106 ;  /* 0x0000006a6b45723e */ /* 0x010fe200000000ff */
[--C-:B------:R-:W-:Y:S02]  /*1fb00*/  FFMA.FTZ R169, R169, c[0x0][0x23c], -R145.reuse ;  /* 0x00008f00a9a97a23 */ /* 0x100fe40000010891 */
[----:B------:R-:W-:Y:S02]  /*1fb10*/  FFMA.FTZ R252, R252, c[0x0][0x23c], -R145 ;  /* 0x00008f00fcfc7a23 */ /* 0x000fe40000010891 */
[C---:B------:R-:W-:Y:S03]  /*1fb20*/  HMMA.16816.F32 R48, R128.reuse, R54, R48 ;  /* 0x000000368030723c */ /* 0x040fe60000001830 */
[----:B------:R-:W4:Y:S01]  /*1fb30*/  MUFU.EX2 R184, R184 ;  /* 0x000000b800b87308 */ /* 0x000f220000000800 */
[C---:B------:R-:W-:Y:S02]  /*1fb40*/  FMUL.FTZ R52, R2.reuse, R80 ;  /* 0x0000005002347220 */ /* 0x040fe40000410000 */
[----:B------:R-:W-:Y:S02]  /*1fb50*/  FMUL.FTZ R53, R2, R81 ;  /* 0x0000005102357220 */ /* 0x000fe40000410000 */
[C---:B------:R-:W-:Y:S04]  /*1fb60*/  FMUL.FTZ R54, R0.reuse, R82 ;  /* 0x0000005200367220 */ /* 0x040fe80000410000 */
[----:B------:R-:W-:Y:S01]  /*1fb70*/  FMUL.FTZ R55, R0, R83 ;  /* 0x0000005300377220 */ /* 0x000fe20000410000 */
[----:B------:R-:W-:Y:S01]  /*1fb80*/  MUFU.EX2 R161, R161 ;  /* 0x000000a100a17308 */ /* 0x000fe20000000800 */
[----:B------:R-:W5:Y:S01]  /*1fb90*/  LDSM.16.MT88.4 R80, [R218+0xc800] ;  /* 0x00c80000da50783b */ /* 0x000f620000004200 */
[--C-:B------:R-:W-:Y:S02]  /*1fba0*/  FFMA.FTZ R183, R248, c[0x0][0x23c], -R147.reuse ;  /* 0x00008f00f8b77a23 */ /* 0x100fe40000010893 */
[----:B------:R-:W-:Y:S02]  /*1fbb0*/  FFMA.FTZ R246, R246, c[0x0][0x23c], -R147 ;  /* 0x00008f00f6f67a23 */ /* 0x000fe40000010893 */
[C---:B------:R-:W-:Y:S03]  /*1fbc0*/  HMMA.16816.F32 R52, R128.reuse, R60, R52 ;  /* 0x0000003c8034723c */ /* 0x040fe60000001834 */
[--C-:B------:R-:W-:Y:S01]  /*1fbd0*/  FFMA.FTZ R185, R244, c[0x0][0x23c], -R145.reuse ;  /* 0x00008f00f4b97a23 */ /* 0x100fe20000010891 */
[----:B------:R-:W1:Y:S01]  /*1fbe0*/  MUFU.EX2 R190, R190 ;  /* 0x000000be00be7308 */ /* 0x000e620000000800 */
[----:B------:R-:W-:Y:S02]  /*1fbf0*/  FFMA.FTZ R198, R198, c[0x0][0x23c], -R145 ;  /* 0x00008f00c6c67a23 */ /* 0x000fe40000010891 */
[C---:B------:R-:W-:Y:S01]  /*1fc00*/  FMUL.FTZ R60, R2.reuse, R72 ;  /* 0x00000048023c7220 */ /* 0x040fe20000410000 */
[C---:B------:R-:W-:Y:S04]  /*1fc10*/  HMMA.16816.F32 R56, R128.reuse, R62, R56 ;  /* 0x0000003e8038723c */ /* 0x040fe80000001838 */
[----:B------:R-:W-:Y:S02]  /*1fc20*/  FMUL.FTZ R61, R2, R73 ;  /* 0x00000049023d7220 */ /* 0x000fe40000410000 */
[----:B------:R-:W-:Y:S01]  /*1fc30*/  MUFU.EX2 R163, R163 ;  /* 0x000000a300a37308 */ /* 0x000fe20000000800 */
[C---:B------:R-:W-:Y:S02]  /*1fc40*/  FMUL.FTZ R62, R0.reuse, R74 ;  /* 0x0000004a003e7220 */ /* 0x040fe40000410000 */
[----:B------:R-:W-:Y:S02]  /*1fc50*/  FMUL.FTZ R63, R0, R75 ;  /* 0x0000004b003f7220 */ /* 0x000fe40000410000 */
[----:B------:R-:W1:Y:S01]  /*1fc60*/  LDSM.16.MT88.4 R72, [R217+0xc800] ;  /* 0x00c80000d948783b */ /* 0x000e620000004200 */
[--C-:B------:R-:W-:Y:S02]  /*1fc70*/  FFMA.FTZ R187, R196, c[0x0][0x23c], -R147.reuse ;  /* 0x00008f00c4bb7a23 */ /* 0x100fe40000010893 */
[----:B------:R-:W-:Y:S02]  /*1fc80*/  FFMA.FTZ R188, R188, c[0x0][0x23c], -R147 ;  /* 0x00008f00bcbc7a23 */ /* 0x000fe40000010893 */
[C---:B---3--:R-:W-:Y:S01]  /*1fc90*/  HMMA.16816.F32 R60, R128.reuse, R84, R60 ;  /* 0x00000054803c723c */ /* 0x048fe2000000183c */
[----:B------:R-:W3:Y:S02]  /*1fca0*/  MUFU.EX2 R192, R192 ;  /* 0x000000c000c07308 */ /* 0x000ee40000000800 */
[--C-:B------:R-:W-:Y:S02]  /*1fcb0*/  FFMA.FTZ R186, R186, c[0x0][0x23c], -R145.reuse ;  /* 0x00008f00baba7a23 */ /* 0x100fe40000010891 */
[----:B------:R-:W-:Y:S02]  /*1fcc0*/  FFMA.FTZ R189, R182, c[0x0][0x23c], -R145 ;  /* 0x00008f00b6bd7a23 */ /* 0x000fe40000010891 */
[--C-:B------:R-:W-:Y:S01]  /*1fcd0*/  FFMA.FTZ R174, R174, c[0x0][0x23c], -R147.reuse ;  /* 0x00008f00aeae7a23 */ /* 0x100fe20000010893 */
[----:B------:R-:W-:Y:S01]  /*1fce0*/  HMMA.16816.F32 R64, R128, R86, R64 ;  /* 0x000000568040723c */ /* 0x000fe20000001840 */
[----:B------:R-:W3:Y:S02]  /*1fcf0*/  LDSM.16.MT88.4 R84, [R220+0x10800] ;  /* 0x01080000dc54783b */ /* 0x000ee40000004200 */
[----:B------:R-:W-:Y:S01]  /*1fd00*/  MUFU.EX2 R165, R165 ;  /* 0x000000a500a57308 */ /* 0x000fe20000000800 */
[----:B------:R-:W-:Y:S02]  /*1fd10*/  FFMA.FTZ R191, R172, c[0x0][0x23c], -R147 ;  /* 0x00008f00acbf7a23 */ /* 0x000fe40000010893 */
[--C-:B------:R-:W-:Y:S02]  /*1fd20*/  FFMA.FTZ R168, R168, c[0x0][0x23c], -R145.reuse ;  /* 0x00008f00a8a87a23 */ /* 0x100fe40000010891 */
[C---:B--2---:R-:W-:Y:S05]  /*1fd30*/  HMMA.16816.F32 R4, R68.reuse, R76, R4 ;  /* 0x0000004c4404723c */ /* 0x044fea0000001804 */
[----:B------:R-:W2:Y:S01]  /*1fd40*/  MUFU.EX2 R194, R194 ;  /* 0x000000c200c27308 */ /* 0x000ea20000000800 */
[----:B------:R-:W-:Y:S02]  /*1fd50*/  FFMA.FTZ R193, R166, c[0x0][0x23c], -R145 ;  /* 0x00008f00a6c17a23 */ /* 0x000fe40000010891 */
[C---:B------:R-:W-:Y:S01]  /*1fd60*/  HMMA.16816.F32 R8, R68.reuse, R78, R8 ;  /* 0x0000004e4408723c */ /* 0x040fe20000001808 */
[----:B------:R-:W2:Y:S03]  /*1fd70*/  LDSM.16.MT88.4 R76, [R218+0x10800] ;  /* 0x01080000da4c783b */ /* 0x000ea60000004200 */
[--C-:B------:R-:W-:Y:S02]  /*1fd80*/  FFMA.FTZ R164, R164, c[0x0][0x23c], -R147.reuse ;  /* 0x00008f00a4a47a23 */ /* 0x100fe40000010893 */
[----:B------:R-:W-:Y:S01]  /*1fd90*/  FFMA.FTZ R195, R162, c[0x0][0x23c], -R147 ;  /* 0x00008f00a2c37a23 */ /* 0x000fe20000010893 */
[----:B------:R-:W-:Y:S01]  /*1fda0*/  MUFU.EX2 R167, R167 ;  /* 0x000000a700a77308 */ /* 0x000fe20000000800 */
[C---:B-----5:R-:W-:Y:S04]  /*1fdb0*/  HMMA.16816.F32 R12, R68.reuse, R80, R12 ;  /* 0x00000050440c723c */ /* 0x060fe8000000180c */
[--C-:B------:R-:W-:Y:S02]  /*1fdc0*/  FFMA.FTZ R160, R160, c[0x0][0x23c], -R145.reuse ;  /* 0x00008f00a0a07a23 */ /* 0x100fe40000010891 */
[----:B------:R-:W-:Y:S02]  /*1fdd0*/  FFMA.FTZ R197, R156, c[0x0][0x23c], -R145 ;  /* 0x00008f009cc57a23 */ /* 0x000fe40000010891 */
[C---:B------:R-:W-:Y:S01]  /*1fde0*/  HMMA.16816.F32 R16, R68.reuse, R82, R16 ;  /* 0x000000524410723c */ /* 0x040fe20000001810 */
[----:B------:R-:W-:Y:S01]  /*1fdf0*/  LDSM.16.MT88.4 R80, [R216+0x10800] ;  /* 0x01080000d850783b */ /* 0x000fe20000004200 */
[----:B------:R-:W5:Y:S02]  /*1fe00*/  MUFU.EX2 R250, R250 ;  /* 0x000000fa00fa7308 */ /* 0x000f640000000800 */
        /* <DEDUP_REMOVED lines=8> */
[--C-:B------:R-:W-:Y:S02]  /*1fe90*/  FFMA.FTZ R146, R146, c[0x0][0x23c], -R147.reuse ;  /* 0x00008f0092927a23 */ /* 0x100fe40000010893 */
[----:B------:R-:W1:Y:S01]  /*1fea0*/  MUFU.EX2 R179, R179 ;  /* 0x000000b300b37308 */ /* 0x000e620000000800 */
[----:B------:R-:W-:Y:S01]  /*1feb0*/  FFMA.FTZ R147, R144, c[0x0][0x23c], -R147 ;  /* 0x00008f0090937a23 */ /* 0x000fe20000010893 */
[C---:B------:R-:W-:Y:S04]  /*1fec0*/  HMMA.16816.F32 R28, R68.reuse, R88, R28 ;  /* 0x00000058441c723c */ /* 0x040fe8000000181c */
[--C-:B------:R-:W-:Y:S02]  /*1fed0*/  FFMA.FTZ R134, R134, c[0x0][0x23c], -R145.reuse ;  /* 0x00008f0086867a23 */ /* 0x100fe40000010891 */
[----:B------:R-:W-:Y:S02]  /*1fee0*/  FFMA.FTZ R145, R133, c[0x0][0x23c], -R145 ;  /* 0x00008f0085917a23 */ /* 0x000fe40000010891 */
[C---:B------:R-:W-:Y:S01]  /*1fef0*/  HMMA.16816.F32 R32, R68.reuse, R90, R32 ;  /* 0x0000005a4420723c */ /* 0x040fe20000001820 */
[----:B------:R-:W-:Y:S01]  /*1ff00*/  LDSM.16.MT88.4 R88, [R218+0x11000] ;  /* 0x01100000da58783b */ /* 0x000fe20000004200 */
[----:B------:R-:W-:Y:S06]  /*1ff10*/  MUFU.EX2 R177, R177 ;  /* 0x000000b100b17308 */ /* 0x000fec0000000800 */
[C---:B---3--:R-:W-:Y:S04]  /*1ff20*/  HMMA.16816.F32 R36, R68.reuse, R84, R36 ;  /* 0x000000544424723c */ /* 0x048fe80000001824 */
[----:B------:R-:W3:Y:S04]  /*1ff30*/  MUFU.EX2 R175, R175 ;  /* 0x000000af00af7308 */ /* 0x000ee80000000800 */
[C---:B------:R-:W-:Y:S01]  /*1ff40*/  HMMA.16816.F32 R40, R68.reuse, R86, R40 ;  /* 0x000000564428723c */ /* 0x040fe20000001828 */
[----:B------:R-:W-:Y:S05]  /*1ff50*/  LDSM.16.MT88.4 R84, [R216+0xd000] ;  /* 0x00d00000d854783b */ /* 0x000fea0000004200 */
[----:B------:R-:W-:Y:S02]  /*1ff60*/  MUFU.EX2 R171, R171 ;  /* 0x000000ab00ab7308 */ /* 0x000fe40000000800 */
[C---:B--2---:R-:W-:Y:S08]  /*1ff70*/  HMMA.16816.F32 R44, R68.reuse, R76, R44 ;  /* 0x0000004c442c723c */ /* 0x044ff0000000182c */
[C---:B------:R-:W-:Y:S01]  /*1ff80*/  HMMA.16816.F32 R48, R68.reuse, R78, R48 ;  /* 0x0000004e4430723c */ /* 0x040fe20000001830 */
[----:B------:R-:W2:Y:S01]  /*1ff90*/  LDSM.16.MT88.4 R76, [R220+0xd000] ;  /* 0x00d00000dc4c783b */ /* 0x000ea20000004200 */
[----:B------:R-:W2:Y:S06]  /*1ffa0*/  MUFU.EX2 R173, R173 ;  /* 0x000000ad00ad7308 */ /* 0x000eac0000000800 */
[C---:B-1----:R-:W-:Y:S04]  /*1ffb0*/  HMMA.16816.F32 R52, R68.reuse, R72, R52 ;  /* 0x000000484434723c */ /* 0x042fe80000001834 */
[----:B------:R-:W-:Y:S04]  /*1ffc0*/  MUFU.EX2 R169, R169 ;  /* 0x000000a900a97308 */ /* 0x000fe80000000800 */
[C---:B------:R-:W-:Y:S01]  /*1ffd0*/  HMMA.16816.F32 R56, R68.reuse, R74, R56 ;  /* 0x0000004a4438723c */ /* 0x040fe20000001838 */
[----:B------:R-:W1:Y:S05]  /*1ffe0*/  LDSM.16.MT88.4 R72, [R218+0xd000] ;  /* 0x00d00000da48783b */ /* 0x000e6a0000004200 */
[----:B------:R-:W1:Y:S02]  /*1fff0*/  MUFU.EX2 R252, R252 ;  /* 0x000000fc00fc7308 */ /* 0x000e640000000800 */
[C---:B------:R-:W-:Y:S08]  /*20000*/  HMMA.16816.F32 R60, R68.reuse, R80, R60 ;  /* 0x00000050443c723c */ /* 0x040ff0000000183c */
[----:B------:R-:W-:Y:S01]  /*20010*/  HMMA.16816.F32 R64, R68, R82, R64 ;  /* 0x000000524440723c */ /* 0x000fe20000001840 */
[----:B------:R-:W3:Y:S01]  /*20020*/  LDSM.16.MT88.4 R80, [R217+0xd000] ;  /* 0x00d00000d950783b */ /* 0x000ee20000004200 */
[----:B------:R-:W-:Y:S05]  /*20030*/  MUFU.EX2 R183, R183 ;  /* 0x000000b700b77308 */ /* 0x000fea0000000800 */
[----:B------:R-:W-:Y:S02]  /*20040*/  F2FP.PACK_AB R68, R176, R153 ;  /* 0x00000099b044723e */ /* 0x000fe400000000ff */
[----:B------:R-:W-:Y:S03]  /*20050*/  F2FP.PACK_AB R69, R178, R155 ;  /* 0x0000009bb245723e */ /* 0x000fe600000000ff */
[----:B------:R-:W-:Y:S01]  /*20060*/  F2FP.PACK_AB R70, R180, R157 ;  /* 0x0000009db446723e */ /* 0x000fe200000000ff */
[----:B------:R-:W1:Y:S01]  /*20070*/  MUFU.EX2 R246, R246 ;  /* 0x000000f600f67308 */ /* 0x000e620000000800 */
[----:B----4-:R-:W-:Y:S07]  /*20080*/  F2FP.PACK_AB R71, R184, R159 ;  /* 0x0000009fb847723e */ /* 0x010fee00000000ff */
[C---:B--2---:R-:W-:Y:S02]  /*20090*/  HMMA.16816.F32 R4, R68.reuse, R76, R4 ;  /* 0x0000004c4404723c */ /* 0x044fe40000001804 */
[----:B------:R-:W-:Y:S06]  /*200a0*/  MUFU.EX2 R185, R185 ;  /* 0x000000b900b97308 */ /* 0x000fec0000000800 */
[C---:B------:R-:W-:Y:S01]  /*200b0*/  HMMA.16816.F32 R8, R68.reuse, R78, R8 ;  /* 0x0000004e4408723c */ /* 0x040fe20000001808 */
[----:B------:R-:W2:Y:S03]  /*200c0*/  LDSM.16.MT88.4 R76, [R220+0x11000] ;  /* 0x01100000dc4c783b */ /* 0x000ea60000004200 */
[----:B------:R-:W4:Y:S04]  /*200d0*/  MUFU.EX2 R198, R198 ;  /* 0x000000c600c67308 */ /* 0x000f280000000800 */
[C---:B-1----:R-:W-:Y:S06]  /*200e0*/  HMMA.16816.F32 R12, R68.reuse, R72, R12 ;  /* 0x00000048440c723c */ /* 0x042fec000000180c */
[----:B------:R-:W-:Y:S02]  /*200f0*/  MUFU.EX2 R187, R187 ;  /* 0x000000bb00bb7308 */ /* 0x000fe40000000800 */
[C---:B------:R-:W-:Y:S01]  /*20100*/  HMMA.16816.F32 R16, R68.reuse, R74, R16 ;  /* 0x0000004a4410723c */ /* 0x040fe20000001810 */
[----:B------:R-:W1:Y:S07]  /*20110*/  LDSM.16.MT88.4 R72, [R220+0xd800] ;  /* 0x00d80000dc48783b */ /* 0x000e6e0000004200 */
[C---:B---3--:R-:W-:Y:S01]  /*20120*/  HMMA.16816.F32 R20, R68.reuse, R80, R20 ;  /* 0x000000504414723c */ /* 0x048fe20000001814 */
[----:B------:R-:W3:Y:S07]  /*20130*/  MUFU.EX2 R188, R188 ;  /* 0x000000bc00bc7308 */ /* 0x000eee0000000800 */
[C---:B------:R-:W-:Y:S01]  /*20140*/  HMMA.16816.F32 R24, R68.reuse, R82, R24 ;  /* 0x000000524418723c */ /* 0x040fe20000001818 */
[----:B------:R-:W1:Y:S02]  /*20150*/  LDSM.16.MT88.4 R80, [R217+0xd800] ;  /* 0x00d80000d950783b */ /* 0x000e640000004200 */
[----:B------:R-:W-:Y:S05]  /*20160*/  MUFU.EX2 R186, R186 ;  /* 0x000000ba00ba7308 */ /* 0x000fea0000000800 */
[C---:B------:R-:W-:Y:S05]  /*20170*/  HMMA.16816.F32 R28, R68.reuse, R84, R28 ;  /* 0x00000054441c723c */ /* 0x040fea000000181c */
[----:B------:R-:W1:Y:S03]  /*20180*/  MUFU.EX2 R189, R189 ;  /* 0x000000bd00bd7308 */ /* 0x000e660000000800 */
[C---:B------:R-:W-:Y:S01]  /*20190*/  HMMA.16816.F32 R32, R68.reuse, R86, R32 ;  /* 0x000000564420723c */ /* 0x040fe20000001820 */
[----:B------:R-:W-:Y:S06]  /*201a0*/  LDSM.16.MT88.4 R84, [R218+0x11800] ;  /* 0x01180000da54783b */ /* 0x000fec0000004200 */
[----:B------:R-:W-:Y:S01]  /*201b0*/  MUFU.EX2 R174, R174 ;  /* 0x000000ae00ae7308 */ /* 0x000fe20000000800 */
[C---:B--2---:R-:W-:Y:S08]  /*201c0*/  HMMA.16816.F32 R36, R68.reuse, R76, R36 ;  /* 0x0000004c4424723c */ /* 0x044ff00000001824 */
[C---:B------:R-:W-:Y:S01]  /*201d0*/  HMMA.16816.F32 R40, R68.reuse, R78, R40 ;  /* 0x0000004e4428723c */ /* 0x040fe20000001828 */
[----:B------:R-:W2:Y:S01]  /*201e0*/  LDSM.16.MT88.4 R76, [R216+0xd800] ;  /* 0x00d80000d84c783b */ /* 0x000ea20000004200 */
[----:B------:R-:W1:Y:S06]  /*201f0*/  MUFU.EX2 R191, R191 ;  /* 0x000000bf00bf7308 */ /* 0x000e6c0000000800 */
[C---:B------:R-:W-:Y:S04]  /*20200*/  HMMA.16816.F32 R44, R68.reuse, R88, R44 ;  /* 0x00000058442c723c */ /* 0x040fe8000000182c */
[----:B------:R-:W-:Y:S04]  /*20210*/  MUFU.EX2 R168, R168 ;  /* 0x000000a800a87308 */ /* 0x000fe80000000800 */
[C---:B------:R-:W-:Y:S01]  /*20220*/  HMMA.16816.F32 R48, R68.reuse, R90, R48 ;  /* 0x0000005a4430723c */ /* 0x040fe20000001830 */
[----:B------:R-:W-:Y:S05]  /*20230*/  LDSM.16.MT88.4 R88, [R218+0x12000] ;  /* 0x01200000da58783b */ /* 0x000fea0000004200 */
[----:B------:R-:W1:Y:S02]  /*20240*/  MUFU.EX2 R193, R193 ;  /* 0x000000c100c17308 */ /* 0x000e640000000800 */
[C---:B------:R-:W-:Y:S08]  /*20250*/  HMMA.16816.F32 R52, R68.reuse, R92, R52 ;  /* 0x0000005c4434723c */ /* 0x040ff00000001834 */
[C---:B------:R-:W-:Y:S01]  /*20260*/  HMMA.16816.F32 R56, R68.reuse, R94, R56 ;  /* 0x0000005e4438723c */ /* 0x040fe20000001838 */
[----:B------:R-:W-:Y:S01]  /*20270*/  LDSM.16.MT88.4 R92, [R217+0x12000] ;  /* 0x01200000d95c783b */ /* 0x000fe20000004200 */
        /* <DEDUP_REMOVED lines=9> */
[----:B-----5:R-:W-:Y:S02]  /*20310*/  F2FP.PACK_AB R71, R250, R167 ;  /* 0x000000a7fa47723e */ /* 0x020fe400000000ff */
[----:B------:R-:W5:Y:S05]  /*20320*/  MUFU.EX2 R197, R197 ;  /* 0x000000c500c57308 */ /* 0x000f6a0000000800 */
[C---:B-1----:R-:W-:Y:S05]  /*20330*/  HMMA.16816.F32 R4, R68.reuse, R72, R4 ;  /* 0x000000484404723c */ /* 0x042fea0000001804 */
[----:B------:R-:W-:Y:S03]  /*20340*/  MUFU.EX2 R152, R152 ;  /* 0x0000009800987308 */ /* 0x000fe60000000800 */
[C---:B------:R-:W-:Y:S01]  /*20350*/  HMMA.16816.F32 R8, R68.reuse, R74, R8 ;  /* 0x0000004a4408723c */ /* 0x040fe20000001808 */
[----:B------:R-:W1:Y:S06]  /*20360*/  LDSM.16.MT88.4 R72, [R220+0x11800] ;  /* 0x01180000dc48783b */ /* 0x000e6c0000004200 */
[----:B------:R-:W1:Y:S01]  /*20370*/  MUFU.EX2 R199, R199 ;  /* 0x000000c700c77308 */ /* 0x000e620000000800 */
[C---:B------:R-:W-:Y:S08]  /*20380*/  HMMA.16816.F32 R12, R68.reuse, R100, R12 ;  /* 0x00000064440c723c */ /* 0x040ff0000000180c */
[C---:B------:R-:W-:Y:S01]  /*20390*/  HMMA.16816.F32 R16, R68.reuse, R102, R16 ;  /* 0x000000664410723c */ /* 0x040fe20000001810 */
[----:B------:R-:W-:Y:S01]  /*203a0*/  LDSM.16.MT88.4 R100, [R216+0xf800] ;  /* 0x00f80000d864783b */ /* 0x000fe20000004200 */
[----:B------:R-:W-:Y:S06]  /*203b0*/  MUFU.EX2 R150, R150 ;  /* 0x0000009600967308 */ /* 0x000fec0000000800 */
[C---:B------:R-:W-:Y:S04]  /*203c0*/  HMMA.16816.F32 R20, R68.reuse, R80, R20 ;  /* 0x000000504414723c */ /* 0x040fe80000001814 */
[----:B------:R-:W1:Y:S04]  /*203d0*/  MUFU.EX2 R249, R249 ;  /* 0x000000f900f97308 */ /* 0x000e680000000800 */
[C---:B------:R-:W-:Y:S01]  /*203e0*/  HMMA.16816.F32 R24, R68.reuse, R82, R24 ;  /* 0x000000524418723c */ /* 0x040fe20000001818 */
[----:B------:R-:W3:Y:S05]  /*203f0*/  LDSM.16.MT88.4 R80, [R217+0x11800] ;  /* 0x01180000d950783b */ /* 0x000eea0000004200 */
        /* <DEDUP_REMOVED lines=11> */
[C---:B------:R-:W-:Y:S01]  /*204b0*/  HMMA.16816.F32 R48, R68.reuse, R86, R48 ;  /* 0x000000564430723c */ /* 0x040fe20000001830 */
[----:B------:R-:W1:Y:S07]  /*204c0*/  LDSM.16.MT88.4 R84, [R218+0xe000] ;  /* 0x00e00000da54783b */ /* 0x000e6e0000004200 */
[C---:B---3--:R-:W-:Y:S08]  /*204d0*/  HMMA.16816.F32 R52, R68.reuse, R80, R52 ;  /* 0x000000504434723c */ /* 0x048ff00000001834 */
        /* <DEDUP_REMOVED lines=30> */
[C---:B----4-:R-:W-:Y:S08]  /*206c0*/  HMMA.16816.F32 R60, R68.reuse, R84, R60 ;  /* 0x00000054443c723c */ /* 0x050ff0000000183c */
        /* <DEDUP_REMOVED lines=33> */
[----:B-----5:R-:W-:Y:S07]  /*208e0*/  F2FP.PACK_AB R71, R197, R160 ;  /* 0x000000a0c547723e */ /* 0x020fee00000000ff */
[C---:B---3--:R-:W-:Y:S08]  /*208f0*/  HMMA.16816.F32 R4, R68.reuse, R80, R4 ;  /* 0x000000504404723c */ /* 0x048ff00000001804 */
[C---:B------:R-:W-:Y:S01]  /*20900*/  HMMA.16816.F32 R8, R68.reuse, R82, R8 ;  /* 0x000000524408723c */ /* 0x040fe20000001808 */
[----:B------:R-:W3:Y:S07]  /*20910*/  LDSM.16.MT88.4 R80, [R220+0x13000] ;  /* 0x01300000dc50783b */ /* 0x000eee0000004200 */
[C---:B--2---:R-:W-:Y:S08]  /*20920*/  HMMA.16816.F32 R12, R68.reuse, R76, R12 ;  /* 0x0000004c440c723c */ /* 0x044ff0000000180c */
[C---:B------:R-:W-:Y:S01]  /*20930*/  HMMA.16816.F32 R16, R68.reuse, R78, R16 ;  /* 0x0000004e4410723c */ /* 0x040fe20000001810 */
[----:B------:R-:W-:Y:S07]  /*20940*/  LDSM.16.MT88.4 R76, [R217+0x13800] ;  /* 0x01380000d94c783b */ /* 0x000fee0000004200 */
[C---:B-1----:R-:W-:Y:S08]  /*20950*/  HMMA.16816.F32 R20, R68.reuse, R72, R20 ;  /* 0x000000484414723c */ /* 0x042ff00000001814 */
[C---:B------:R-:W-:Y:S08]  /*20960*/  HMMA.16816.F32 R24, R68.reuse, R74, R24 ;  /* 0x0000004a4418723c */ /* 0x040ff00000001818 */
[C---:B------:R-:W-:Y:S08]  /*20970*/  HMMA.16816.F32 R28, R68.reuse, R84, R28 ;  /* 0x00000054441c723c */ /* 0x040ff0000000181c */
[C---:B------:R-:W-:Y:S01]  /*20980*/  HMMA.16816.F32 R32, R68.reuse, R86, R32 ;  /* 0x000000564420723c */ /* 0x040fe20000001820 */
[----:B------:R-:W-:Y:S07]  /*20990*/  LDSM.16.MT88.4 R84, [R218+0x13800] ;  /* 0x01380000da54783b */ /* 0x000fee0000004200 */
[C---:B---3--:R-:W-:Y:S08]  /*209a0*/  HMMA.16816.F32 R36, R68.reuse, R80, R36 ;  /* 0x000000504424723c */ /* 0x048ff00000001824 */
        /* <DEDUP_REMOVED lines=91> */
.L_x_3992:
        /* <DEDUP_REMOVED lines=209> */
.L_x_3998:
[----:B---34-:R-:W-:Y:S05]  /*21c70*/  BSYNC B0 ;  /* 0x0000000000007941 */ /* 0x018fea0003800000 */
.L_x_3997:
        /* <DEDUP_REMOVED lines=43> */
.L_x_3999:
        /* <DEDUP_REMOVED lines=13> */
.L_x_8243:


//--------------------- .text._ZN5flash24flash_fwd_splitkv_kernelI23Flash_fwd_kernel_traitsILi128ELi64ELi128ELi4ELb0ELb0EN7cutlass6half_tE19Flash_kernel_traitsILi128ELi64ELi128ELi4ES3_EELb1ELb0ELb1ELb0ELb0ELb0ELb1ELb1EEEvNS_16Flash_fwd_paramsE --------------------------
	.section	.text._ZN5flash24flash_fwd_splitkv_kernelI23Flash_fwd_kernel_traitsILi128ELi64ELi128ELi4ELb0ELb0EN7cutlass6half_tE19Flash_kernel_traitsILi128ELi64ELi128ELi4ES3_EELb1ELb0ELb1ELb0ELb0ELb0ELb1ELb1EEEvNS_16Flash_fwd_paramsE,"ax",@progbits
	.sectioninfo	@"SHI_REGISTERS=250"
	.align	128
        .global         _ZN5flash24flash_fwd_splitkv_kernelI23Flash_fwd_kernel_traitsILi128ELi64ELi128ELi4ELb0ELb0EN7cutlass6half_tE19Flash_kernel_traitsILi128ELi64ELi128ELi4ES3_EELb1ELb0ELb1ELb0ELb0ELb0ELb1ELb1EEEvNS_16Flash_fwd_paramsE
        .type           _ZN5flash24flash_fwd_splitkv_kernelI23Flash_fwd_kernel_traitsILi128ELi64ELi128ELi4ELb0ELb0EN7cutlass6half_tE19Flash_kernel_traitsILi128ELi64ELi128ELi4ES3_EELb1ELb0ELb1ELb0ELb0ELb0ELb1ELb1EEEvNS_16Flash_fwd_paramsE,@function
        .size           _ZN5flash24flash_fwd_splitkv_kernelI23Flash_fwd_kernel_traitsILi128ELi64ELi128ELi4ELb0ELb0EN7cutlass6half_tE19Flash_kernel_traitsILi128ELi64ELi128ELi4ES3_EELb1ELb0ELb1ELb0ELb0ELb0ELb1ELb1EEEvNS_16Flash_fwd_paramsE,(.L_x_8187 - _ZN5flash24flash_fwd_splitkv_kernelI23Flash_fwd_kernel_traitsILi128ELi64ELi128ELi4ELb0ELb0EN7cutlass6half_tE19Flash_kernel_traitsILi128ELi64ELi128ELi4ES3_EELb1ELb0ELb1ELb0ELb0ELb0ELb1ELb1EEEvNS_16Flash_fwd_paramsE)
        .other          _ZN5flash24flash_fwd_splitkv_kernelI23Flash_fwd_kernel_traitsILi128ELi64ELi128ELi4ELb0ELb0EN7cutlass6half_tE19Flash_kernel_traitsILi128ELi64ELi128ELi4ES3_EELb1ELb0ELb1ELb0ELb0ELb0ELb1ELb1EEEvNS_16Flash_fwd_paramsE,@"STO_CUDA_ENTRY STV_DEFAULT"
_ZN5flash24flash_fwd_splitkv_kernelI23Flash_fwd_kernel_traitsILi128ELi64ELi128ELi4ELb0ELb0EN7cutlass6half_tE19Flash_kernel_traitsILi128ELi64ELi128ELi4ES3_EELb1ELb0ELb1ELb0ELb0ELb0ELb1ELb1EEEvNS_16Flash_fwd_paramsE:
.text._ZN5flash24flash_fwd_splitkv_kernelI23Flash_fwd_kernel_traitsILi128ELi64ELi128ELi4ELb0ELb0EN7cutlass6half_tE19Flash_kernel_traitsILi128ELi64ELi128ELi4ES3_EELb1ELb0ELb1ELb0ELb0ELb0ELb1ELb1EEEvNS_16Flash_fwd_paramsE:
        /* <DEDUP_REMOVED lines=29> */
[----:B---34-:R-:W-:Y:S05]  /*01d0*/  CALL.REL.NOINC `($_ZN5flash24flash_fwd_splitkv_kernelI23Flash_fwd_kernel_traitsILi128ELi64ELi128ELi4ELb0ELb0EN7cutlass6half_tE19Flash_kernel_traitsILi128ELi64ELi128ELi4ES3_EELb1ELb0ELb1ELb0ELb0ELb0ELb1ELb1EEEvNS_16Flash_fwd_paramsE$_ZN5flash30compute_attn_1rowblock_splitkvI23Flash_fwd_kernel_traitsILi128ELi64ELi128ELi4ELb0ELb0EN7cutlass6half_tE19Flash_kernel_traitsILi128ELi64ELi128ELi4ES3_EELb1ELb0ELb1ELb0ELb0ELb0ELb1ELb1ENS_16Flash_fwd_paramsEEEvRKT8_iiiii) ;  /* 0x0000002000007944 */ /* 0x018fea0003c00000 */
[----:B------:R-:W-:Y:S05]  /*01e0*/  BSYNC B4 ;  /* 0x0000000000047941 */ /* 0x000fea0003800000 */
.L_x_4000:
[----:B------:R-:W-:Y:S05]  /*01f0*/  EXIT ;  /* 0x000000000000794d */ /* 0x000fea0003800000 */
        .type           $_ZN5flash24flash_fwd_splitkv_kernelI23Flash_fwd_kernel_traitsILi128ELi64ELi128ELi4ELb0ELb0EN7cutlass6half_tE19Flash_kernel_traitsILi128ELi64ELi128ELi4ES3_EELb1ELb0ELb1ELb0ELb0ELb0ELb1ELb1EEEvNS_16Flash_fwd_paramsE$_ZN5flash30compute_attn_1rowblock_splitkvI23Flash_fwd_kernel_traitsILi128ELi64ELi128ELi4ELb0ELb0EN7cutlass6half_tE19Flash_kernel_traitsILi128ELi64ELi128ELi4ES3_EELb1ELb0ELb1ELb0ELb0ELb0ELb1ELb1ENS_16Flash_fwd_paramsEEEvRKT8_iiiii,@function
        .size           $_ZN5flash24flash_fwd_splitkv_kernelI23Flash_fwd_kernel_traitsILi128ELi64ELi128ELi4ELb0ELb0EN7cutlass6half_tE19Flash_kernel_traitsILi128ELi64ELi128ELi4ES3_EELb1ELb0ELb1ELb0ELb0ELb0ELb1ELb1EEEvNS_16Flash_fwd_paramsE$_ZN5flash30compute_attn_1rowblock_splitkvI23Flash_fwd_kernel_traitsILi128ELi64ELi128ELi4ELb0ELb0EN7cutlass6half_tE19Flash_kernel_traitsILi128ELi64ELi128ELi4ES3_EELb1ELb0ELb1ELb0ELb0ELb0ELb1ELb1ENS_16Flash_fwd_paramsEEEvRKT8_iiiii,($__internal_20_$__cuda_sm70_shflsync_bfly_p - $_ZN5flash24flash_fwd_splitkv_kernelI23Flash_fwd_kernel_traitsILi128ELi64ELi128ELi4ELb0ELb0EN7cutlass6half_tE19Flash_kernel_traitsILi128ELi64ELi128ELi4ES3_EELb1ELb0ELb1ELb0ELb0ELb0ELb1ELb1EEEvNS_16Flash_fwd_paramsE$_ZN5flash30compute_attn_1rowblock_splitkvI23Flash_fwd_kernel_traitsILi128ELi64ELi128ELi4ELb0ELb0EN7cutlass6half_tE19Flash_kernel_traitsILi128ELi64ELi128ELi4ES3_EELb1ELb0ELb1ELb0ELb0ELb0ELb1ELb1ENS_16Flash_fwd_paramsEEEvRKT8_iiiii)
$_ZN5flash24flash_fwd_splitkv_kernelI23Flash_fwd_kernel_traitsILi128ELi64ELi128ELi4ELb0ELb0EN7cutlass6half_tE19Flash_kernel_traitsILi128ELi64ELi128ELi4ES3_EELb1ELb0ELb1ELb0ELb0ELb0ELb1ELb1EEEvNS_16Flash_fwd_paramsE$_ZN5flash30compute_attn_1rowblock_splitkvI23Flash_fwd_kernel_traitsILi128ELi64ELi128ELi4ELb0ELb0EN7cutlass6half_tE19Flash_kernel_traitsILi128ELi64ELi128ELi4ES3_EELb1ELb0ELb1ELb0ELb0ELb0ELb1ELb1ENS_16Flash_fwd_paramsEEEvRKT8_iiiii:
        /* <DEDUP_REMOVED lines=20> */
.L_x_4002:
[----:B------:R-:W-:Y:S05]  /*0340*/  BSYNC B0 ;  /* 0x0000000000007941 */ /* 0x000fea0003800000 */
.L_x_4001:
        /* <DEDUP_REMOVED lines=13> */
[----:B-1----:R-:W4:Y:S02]  /*0420*/  @P0 LD.E R3, [R4.64+0x4] ;  /* 0x0000040604030980 */ /* 0x002f24000c101900 */
[----:B----4-:R-:W-:-:S06]  /*0430*/  @P0 IADD3 R88, R3, -R14, RZ ;  /* 0x8000000e03580210 */ /* 0x010fcc0007ffe0ff */
[----:B------:R1:W5:Y:S01]  /*0440*/  @!P0 LD.E R88, [R4.64] ;  /* 0x0000000604588980 */ /* 0x000362000c101900 */
[----:B------:R-:W-:Y:S05]  /*0450*/  BRA `(.L_x_4005) ;  /* 0x0000001000007947 */ /* 0x000fea0003800000 */
.L_x_4004:
[----:B------:R4:W5:Y:S02]  /*0460*/  LD.E R88, [R10.64+0xb8] ;  /* 0x0000b8060a587980 */ /* 0x000964000c101900 */
.L_x_4005:
[----:B------:R-:W-:Y:S05]  /*0470*/  BSYNC B0 ;  /* 0x0000000000007941 */ /* 0x000fea0003800000 */
.L_x_4003:
        /* <DEDUP_REMOVED lines=10> */
.L_x_4007:
[----:B------:R-:W2:Y:S01]  /*0520*/  LD.E.64 R2, [R10.64+0x108] ;  /* 0x000108060a027980 */ /* 0x000ea2000c101b00 */
[----:B------:R-:W-:Y:S01]  /*0530*/  BSSY B0, `(.L_x_4009) ;  /* 0x0000006000007945 */ /* 0x000fe20003800000 */
[----:B--2---:R-:W-:-:S04]  /*0540*/  ISETP.NE.U32.AND P0, PT, R2, RZ, PT ;  /* 0x000000ff0200720c */ /* 0x004fc80003f05070 */
[----:B------:R-:W-:Y:S01]  /*0550*/  ISETP.NE.AND.EX P0, PT, R3, RZ, PT, P0 ;  /* 0x000000ff0300720c */ /* 0x000fe20003f05300 */
[----:B------:R-:W-:-:S12]  /*0560*/  IMAD.MOV.U32 R3, RZ, RZ, RZ ;  /* 0x000000ffff037224 */ /* 0x000fd800078e00ff */
[----:B------:R-:W-:Y:S05]  /*0570*/  @!P0 BRA `(.L_x_4010) ;  /* 0x0000001000008947 */ /* 0x000fea0003800000 */
[----:B------:R1:W5:Y:S02]  /*0580*/  LD.E R3, [R10.64+0xbc] ;  /* 0x0000bc060a037980 */ /* 0x000364000c101900 */
.L_x_4010:
[----:B------:R-:W-:Y:S05]  /*0590*/  BSYNC B0 ;  /* 0x0000000000007941 */ /* 0x000fea0003800000 */
.L_x_4009:
[----:B-----5:R-:W-:Y:S02]  /*05a0*/  IADD3 R58, R88, R3, RZ ;  /* 0x00000003583a7210 */ /* 0x020fe40007ffe0ff */
.L_x_4008:
[----:B------:R-:W-:Y:S05]  /*05b0*/  BSYNC B1 ;  /* 0x0000000000017941 */ /* 0x000fea0003800000 */
.L_x_4006:
[----:B------:R-:W-:Y:S01]  /*05c0*/  IMAD.SHL.U32 R65, R231, 0x40, RZ ;  /* 0x00000040e7417824 */ /* 0x000fe200078e00ff */
[----:B------:R-:W-:Y:S01]  /*05d0*/  MOV R2, R230 ;  /* 0x000000e600027202 */ /* 0x000fe20000000f00 */
[----:B------:R-:W-:-:S03]  /*05e0*/  IMAD.MOV.U32 R3, RZ, RZ, 0x0 ;  /* 0x00000000ff037424 */ /* 0x000fc600078e00ff */
[----:B------:R-:W-:-:S13]  /*05f0*/  ISETP.GT.AND P0, PT, R232, R65, PT ;  /* 0x00000041e800720c */ /* 0x000fda0003f04270 */
[----:B------:R-:W-:Y:S05]  /*0600*/  @!P0 RET.REL.NODEC R2 `(_ZN5flash24flash_fwd_splitkv_kernelI23Flash_fwd_kernel_traitsILi128ELi64ELi128ELi4ELb0ELb0EN7cutlass6half_tE19Flash_kernel_traitsILi128ELi64ELi128ELi4ES3_EELb1ELb0ELb1ELb0ELb0ELb0ELb1ELb1EEEvNS_16Flash_fwd_paramsE) ;  /* 0xfffff9f002008950 */ /* 0x000fea0003c3ffff */
[----:B------:R-:W2:Y:S04]  /*0610*/  LD.E R7, [R10.64+0xb8] ;  /* 0x0000b8060a077980 */ /* 0x000ea8000c101900 */
[----:B------:R-:W5:Y:S01]  /*0620*/  LD.E R5, [R10.64+0x188] ;  /* 0x000188060a057980 */ /* 0x000f62000c101900 */
[----:B------:R-:W-:-:S03]  /*0630*/  IABS R3, c[0x0][0x10] ;  /* 0x0000040000037a13 */ /* 0x000fc60000000000 */
[----:B------:R-:W1:Y:S01]  /*0640*/  S2R R146, SR_TID.X ;  /* 0x0000000000927919 */ /* 0x000e620000002100 */
[----:B------:R-:W3:Y:S08]  /*0650*/  I2F.RP R0, R3 ;  /* 0x0000000300007306 */ /* 0x000ef00000209400 */
[----:B---3--:R-:W3:Y:S02]  /*0660*/  MUFU.RCP R8, R0 ;  /* 0x0000000000087308 */ /* 0x008ee40000001000 */
[----:B---3--:R-:W-:-:S02]  /*0670*/  IADD3 R8, R8, 0xffffffe, RZ ;  /* 0x0ffffffe08087810 */ /* 0x008fc40007ffe0ff */
[----:B------:R-:W-:-:S04]  /*0680*/  IABS R0, c[0x0][0x10] ;  /* 0x0000040000007a13 */ /* 0x000fc80000000000 */
[----:B------:R-:W3:Y:S01]  /*0690*/  F2I.FTZ.U32.TRUNC.NTZ R9, R8 ;  /* 0x0000000800097305 */ /* 0x000ee2000021f000 */
[----:B------:R-:W-:Y:S02]  /*06a0*/  IMAD.MOV R0, RZ, RZ, -R0 ;  /* 0x000000ffff007224 */ /* 0x000fe400078e0a00 */
[----:B---3--:R-:W-:Y:S02]  /*06b0*/  IMAD.MOV R4, RZ, RZ, -R9 ;  /* 0x000000ffff047224 */ /* 0x008fe400078e0a09 */
        /* <DEDUP_REMOVED lines=20> */
[----:B-----5:R-:W-:-:S02]  /*0800*/  IADD3 R5, R5, R0, R58 ;  /* 0x0000000005057210 */ /* 0x020fc40007ffe03a */
        /* <DEDUP_REMOVED lines=15> */
[----:B-1----:R1:W2:Y:S04]  /*0900*/  LD.E.64 R2, [R10.64+0xb0] ;  /* 0x0000b0060a027980 */ /* 0x0022a8000c101b00 */
[----:B------:R1:W3:Y:S04]  /*0910*/  LD.E R5, [R10.64+0x60] ;  /* 0x000060060a057980 */ /* 0x0002e8000c101900 */
[----:B----4-:R1:W4:Y:S04]  /*0920*/  LD.E R0, [R10.64+0xcc] ;  /* 0x0000cc060a007980 */ /* 0x010328000c101900 */
[----:B------:R1:W4:Y:S01]  /*0930*/  LD.E.64 R6, [R10.64+0x78] ;  /* 0x000078060a067980 */ /* 0x000322000c101b00 */
[----:B------:R-:W-:-:S03]  /*0940*/  SHF.R.S32.HI R9, RZ, 0x1f, R146 ;  /* 0x0000001fff097819 */ /* 0x000fc60000011492 */
[----:B------:R1:W5:Y:S01]  /*0950*/  LD.E R4, [R10.64+0xc0] ;  /* 0x0000c0060a047980 */ /* 0x000362000c101900 */
[----:B------:R-:W-:-:S03]  /*0960*/  LEA.HI R8, R9, R146, RZ, 0x4 ;  /* 0x0000009209087211 */ /* 0x000fc600078f20ff */
[----:B------:R1:W5:Y:S01]  /*0970*/  LD.E.64 R12, [R10.64+0xa8] ;  /* 0x0000a8060a0c7980 */ /* 0x000362000c101b00 */
[----:B------:R-:W-:Y:S01]  /*0980*/  LOP3.LUT R9, R8, 0xfffffff0, RZ, 0xc0, !PT ;  /* 0xfffffff008097812 */ /* 0x000fe200078ec0ff */
[----:B------:R-:W-:Y:S01]  /*0990*/  BSSY B0, `(.L_x_4012) ;  /* 0x0000016000007945 */ /* 0x000fe20003800000 */
[----:B------:R-:W-:-:S03]  /*09a0*/  SHF.R.S32.HI R8, RZ, 0x4, R8 ;  /* 0x00000004ff087819 */ /* 0x000fc60000011408 */
[----:B------:R-:W-:-:S04]  /*09b0*/  IMAD.IADD R146, R146, 0x1, -R9 ;  /* 0x0000000192927824 */ /* 0x000fc800078e0a09 */
[----:B------:R-:W-:-:S05]  /*09c0*/  IMAD.SHL.U32 R14, R146, 0x4, RZ ;  /* 0x00000004920e7824 */ /* 0x000fca00078e00ff */
[----:B------:R-:W-:-:S05]  /*09d0*/  SHF.R.S32.HI R15, RZ, 0x1f, R14 ;  /* 0x0000001fff0f7819 */ /* 0x000fca000001140e */
[----:B-1----:R-:W-:-:S04]  /*09e0*/  IMAD.WIDE R10, R8, 0x80, R14 ;  /* 0x00000080080a7825 */ /* 0x002fc800078e020e */
[----:B--2---:R-:W-:-:S04]  /*09f0*/  IMAD R2, R2, UR8, R233 ;  /* 0x0000000802027c24 */ /* 0x004fc8000f8e02e9 */
[----:B---3--:R-:W-:-:S04]  /*0a00*/  IMAD R2, R2, R5, R234 ;  /* 0x0000000502027224 */ /* 0x008fc800078e02ea */
[--C-:B------:R-:W-:Y:S02]  /*0a10*/  IMAD R3, R3, R2, R65.reuse ;  /* 0x0000000203037224 */ /* 0x100fe400078e0241 */
[----:B------:R-:W-:Y:S02]  /*0a20*/  IMAD.IADD R65, R232, 0x1, -R65 ;  /* 0x00000001e8417824 */ /* 0x000fe400078e0a41 */
[----:B----4-:R-:W-:-:S03]  /*0a30*/  IMAD R0, R3, R0, RZ ;  /* 0x0000000003007224 */ /* 0x010fc600078e02ff */
[----:B------:R-:W-:Y:S02]  /*0a40*/  ISETP.GE.AND P1, PT, R8, R65, PT ;  /* 0x000000410800720c */ /* 0x000fe40003f26270 */
        /* <DEDUP_REMOVED lines=10> */
.L_x_4013:
[----:B------:R-:W-:Y:S05]  /*0af0*/  BSYNC B0 ;  /* 0x0000000000007941 */ /* 0x000fea0003800000 */
.L_x_4012:
        /* <DEDUP_REMOVED lines=8> */
.L_x_4015:
[----:B------:R-:W-:Y:S05]  /*0b80*/  BSYNC B0 ;  /* 0x0000000000007941 */ /* 0x000fea0003800000 */
.L_x_4014:
        /* <DEDUP_REMOVED lines=8> */
.L_x_4017:
[----:B------:R-:W-:Y:S05]  /*0c10*/  BSYNC B0 ;  /* 0x0000000000007941 */ /* 0x000fea0003800000 */
.L_x_4016:
        /* <DEDUP_REMOVED lines=8> */
.L_x_4019:
[----:B------:R-:W-:Y:S05]  /*0ca0*/  BSYNC B0 ;  /* 0x0000000000007941 */ /* 0x000fea0003800000 */
.L_x_4018:
        /* <DEDUP_REMOVED lines=8> */
.L_x_4021:
[----:B------:R-:W-:Y:S05]  /*0d30*/  BSYNC B0 ;  /* 0x0000000000007941 */ /* 0x000fea0003800000 */
.L_x_4020:
        /* <DEDUP_REMOVED lines=8> */
.L_x_4023:
[----:B------:R-:W-:Y:S05]  /*0dc0*/  BSYNC B0 ;  /* 0x0000000000007941 */ /* 0x000fea0003800000 */
.L_x_4022:
        /* <DEDUP_REMOVED lines=8> */
.L_x_4025:
[----:B------:R-:W-:Y:S05]  /*0e50*/  BSYNC B0 ;  /* 0x0000000000007941 */ /* 0x000fea0003800000 */
.L_x_4024:
        /* <DEDUP_REMOVED lines=8> */
.L_x_4027:
[----:B------:R-:W-:Y:S05]  /*0ee0*/  BSYNC B0 ;  /* 0x0000000000007941 */ /* 0x000fea0003800000 */
.L_x_4026:
        /* <DEDUP_REMOVED lines=29> */
[----:B------:R-:W-:Y:S05]  /*10c0*/  @P6 RET.REL.NODEC R230 `(_ZN5flash24flash_fwd_splitkv_kernelI23Flash_fwd_kernel_traitsILi128ELi64ELi128ELi4ELb0ELb0EN7cutlass6half_tE19Flash_kernel_traitsILi128ELi64ELi128ELi4ES3_EELb1ELb0ELb1ELb0ELb0ELb0ELb1ELb1EEEvNS_16Flash_fwd_paramsE) ;  /* 0xffffef30e6006950 */ /* 0x000fea0003c3ffff */
[----:B-1----:R-:W-:Y:S02]  /*10d0*/  MOV R3, 0xff800000 ;  /* 0xff80000000037802 */ /* 0x002fe40000000f00 */
[----:B------:R-:W-:-:S03]  /*10e0*/  MOV R231, 0x0 ;  /* 0x0000000000e77802 */ /* 0x000fc60000000f00 */
[----:B------:R1:W-:Y:S01]  /*10f0*/  ST.E [R4.64+0xe0], R3 ;  /* 0x0000e00304007985 */ /* 0x0003e2000c101906 */
[----:B------:R-:W-:Y:S05]  /*1100*/  RET.REL.NODEC R230 `(_ZN5flash24flash_fwd_splitkv_kernelI23Flash_fwd_kernel_traitsILi128ELi64ELi128ELi4ELb0ELb0EN7cutlass6half_tE19Flash_kernel_traitsILi128ELi64ELi128ELi4ES3_EELb1ELb0ELb1ELb0ELb0ELb0ELb1ELb1EEEvNS_16Flash_fwd_paramsE) ;  /* 0xffffeef0e6007950 */ /* 0x000fea0003c3ffff */
.L_x_4011:
[----:B-1----:R-:W2:Y:S04]  /*1110*/  LD.E.64 R6, [R10.64+0x160] ;  /* 0x000160060a067980 */ /* 0x002ea8000c101b00 */
[----:B------:R-:W3:Y:S01]  /*1120*/  LD.E.64 R16, [R10.64+0x158] ;  /* 0x000158060a107980 */ /* 0x000ee2000c101b00 */
[----:B--2---:R-:W-:-:S04]  /*1130*/  ISETP.NE.U32.AND P1, PT, R6, RZ, PT ;  /* 0x000000ff0600720c */ /* 0x004fc80003f25070 */
[----:B------:R-:W-:-:S13]  /*1140*/  ISETP.NE.AND.EX P1, PT, R7, RZ, PT, P1 ;  /* 0x000000ff0700720c */ /* 0x000fda0003f25310 */
[----:B------:R-:W2:Y:S01]  /*1150*/  @P1 LD.E.64 R8, [R10.64+0x168] ;  /* 0x000168060a081980 */ /* 0x000ea2000c101b00 */
[----:B---3--:R-:W-:Y:S01]  /*1160*/  ISETP.NE.U32.AND P0, PT, R16, RZ, PT ;  /* 0x000000ff1000720c */ /* 0x008fe20003f05070 */
        /* <DEDUP_REMOVED lines=17> */
[----:B------:R-:W3:Y:S01]  /*1280*/  LD.E R3, [R10.64+0x68] ;  /* 0x000068060a037980 */ /* 0x000ee2000c101900 */
[----:B------:R-:W-:-:S03]  /*1290*/  LEA R5, R48, 0xffffff80, 0x7 ;  /* 0xffffff8030057811 */ /* 0x000fc600078e38ff */
[----:B----4-:R-:W4:Y:S01]  /*12a0*/  LD.E.64 R18, [R10.64+0x20] ;  /* 0x000020060a127980 */ /* 0x010f22000c101b00 */
[----:B------:R-:W-:-:S03]  /*12b0*/  IABS R2, R5 ;  /* 0x0000000500027213 */ /* 0x000fc60000000000 */
[----:B------:R-:W3:Y:S04]  /*12c0*/  LD.E.64 R62, [R10.64+0x38] ;  /* 0x000038060a3e7980 */ /* 0x000ee8000c101b00 */
[----:B------:R-:W3:Y:S04]  /*12d0*/  LD.E.64 R14, [R10.64+0x50] ;  /* 0x000050060a0e7980 */ /* 0x000ee8000c101b00 */
[----:B------:R1:W5:Y:S04]  /*12e0*/  LD.E.64 R26, [R10.64+0x58] ;  /* 0x000058060a1a7980 */ /* 0x000368000c101b00 */
[----:B------:R1:W5:Y:S01]  /*12f0*/  LD.E.64 R60, [R10.64+0x40] ;  /* 0x000040060a3c7980 */ /* 0x000362000c101b00 */
[----:B--2---:R-:W-:-:S04]  /*1300*/  IABS R4, R6 ;  /* 0x0000000600047213 */ /* 0x004fc80000000000 */
[----:B-----5:R-:W2:Y:S08]  /*1310*/  I2F.RP R12, R4 ;  /* 0x00000004000c7306 */ /* 0x020eb00000209400 */
[----:B--2---:R-:W2:Y:S02]  /*1320*/  MUFU.RCP R8, R12 ;  /* 0x0000000c00087308 */ /* 0x004ea40000001000 */
[----:B--2---:R-:W-:Y:S01]  /*1330*/  IADD3 R8, R8, 0xffffffe, RZ ;  /* 0x0ffffffe08087810 */ /* 0x004fe20007ffe0ff */
[----:B------:R-:W2:Y:S05]  /*1340*/  LD.E.64 R12, [R10.64+0x28] ;  /* 0x000028060a0c7980 */ /* 0x000eaa000c101b00 */
[----:B------:R-:W1:Y:S01]  /*1350*/  F2I.FTZ.U32.TRUNC.NTZ R9, R8 ;  /* 0x0000000800097305 */ /* 0x000e62000021f000 */
[----:B------:R-:W-:Y:S01]  /*1360*/  IABS R0, R6 ;  /* 0x0000000600007213 */ /* 0x000fe20000000000 */
[----:B-1----:R-:W-:-:S02]  /*1370*/  IMAD.MOV R7, RZ, RZ, -R9 ;  /* 0x000000ffff077224 */ /* 0x002fc400078e0a09 */
[----:B------:R-:W-:Y:S02]  /*1380*/  IMAD.MOV.U32 R8, RZ, RZ, RZ ;  /* 0x000000ffff087224 */ /* 0x000fe400078e00ff */
[----:B------:R-:W-:-:S04]  /*1390*/  IMAD R7, R7, R4, RZ ;  /* 0x0000000407077224 */ /* 0x000fc800078e02ff */
[----:B------:R-:W-:Y:S01]  /*13a0*/  IMAD.HI.U32 R7, R9, R7, R8 ;  /* 0x0000000709077227 */ /* 0x000fe200078e0008 */
[----:B------:R-:W-:-:S05]  /*13b0*/  IADD3 R0, RZ, -R0, RZ ;  /* 0x80000000ff007210 */ /* 0x000fca0007ffe0ff */
        /* <DEDUP_REMOVED lines=14> */
[----:B---3--:R-:W-:-:S04]  /*14a0*/  IABS R8, R3 ;  /* 0x0000000300087213 */ /* 0x008fc80000000000 */
[----:B------:R-:W3:Y:S08]  /*14b0*/  I2F.RP R16, R8 ;  /* 0x0000000800107306 */ /* 0x000ef00000209400 */
[----:B---3--:R-:W3:Y:S02]  /*14c0*/  MUFU.RCP R4, R16 ;  /* 0x0000001000047308 */ /* 0x008ee40000001000 */
[----:B---3--:R-:W-:-:S06]  /*14d0*/  IADD3 R4, R4, 0xffffffe, RZ ;  /* 0x0ffffffe04047810 */ /* 0x008fcc0007ffe0ff */
        /* <DEDUP_REMOVED lines=19> */
[----:B------:R-:W-:Y:S02]  /*1610*/  @P2 IADD3 R4, R4, 0x1, RZ ;  /* 0x0000000104042810 */ /* 0x000fe40007ffe0ff */
[----:B------:R-:W-:-:S04]  /*1620*/  SHF.R.S32.HI R25, RZ, 0x1f, R6 ;  /* 0x0000001fff197819 */ /* 0x000fc80000011406 */
[----:B------:R-:W-:Y:S02]  /*1630*/  @!P0 IADD3 R4, -R4, RZ, RZ ;  /* 0x000000ff04048210 */ /* 0x000fe40007ffe1ff */
[----:B------:R-:W-:Y:S02]  /*1640*/  @!P1 LOP3.LUT R4, RZ, R3, RZ, 0x33, !PT ;  /* 0x00000003ff049212 */ /* 0x000fe400078e33ff */
[----:B--2---:R-:W-:Y:S01]  /*1650*/  SHF.R.S32.HI R0, RZ, 0x1f, R2 ;  /* 0x0000001fff007819 */ /* 0x004fe20000011402 */
[-C--:B----4-:R-:W-:Y:S02]  /*1660*/  IMAD R7, R19, R2.reuse, RZ ;  /* 0x0000000213077224 */ /* 0x090fe400078e02ff */
[----:B------:R-:W-:-:S04]  /*1670*/  IMAD.WIDE.U32 R8, R18, R2, RZ ;  /* 0x0000000212087225 */ /* 0x000fc800078e00ff */
[----:B------:R-:W-:-:S04]  /*1680*/  IMAD R7, R18, R0, R7 ;  /* 0x0000000012077224 */ /* 0x000fc800078e0207 */
[----:B------:R-:W-:Y:S02]  /*1690*/  IMAD.IADD R9, R9, 0x1, R7 ;  /* 0x0000000109097824 */ /* 0x000fe400078e0207 */
[----:B------:R-:W-:Y:S02]  /*16a0*/  IMAD R7, R63, R6, RZ ;  /* 0x000000063f077224 */ /* 0x000fe400078e02ff */
[----:B------:R-:W-:-:S04]  /*16b0*/  IMAD.WIDE.U32 R8, R6, R62, R8 ;  /* 0x0000003e06087225 */ /* 0x000fc800078e0008 */
[----:B------:R-:W-:Y:S02]  /*16c0*/  IMAD R7, R62, R25, R7 ;  /* 0x000000193e077224 */ /* 0x000fe400078e0207 */
[-C--:B------:R-:W-:Y:S02]  /*16d0*/  IMAD R3, R13, R2.reuse, RZ ;  /* 0x000000020d037224 */ /* 0x080fe400078e02ff */
[----:B------:R-:W-:Y:S01]  /*16e0*/  IMAD.IADD R13, R9, 0x1, R7 ;  /* 0x00000001090d7824 */ /* 0x000fe200078e0207 */
[----:B------:R-:W-:Y:S01]  /*16f0*/  SHF.R.S32.HI R9, RZ, 0x1f, R4 ;  /* 0x0000001fff097819 */ /* 0x000fe20000011404 */
[----:B------:R-:W-:-:S04]  /*1700*/  IMAD.WIDE.U32 R16, R12, R2, RZ ;  /* 0x000000020c107225 */ /* 0x000fc800078e00ff */
[----:B------:R-:W-:Y:S01]  /*1710*/  IMAD R3, R12, R0, R3 ;  /* 0x000000000c037224 */ /* 0x000fe200078e0203 */
[----:B------:R-:W-:Y:S01]  /*1720*/  MOV R12, R8 ;  /* 0x00000008000c7202 */ /* 0x000fe20000000f00 */
[----:B------:R-:W-:-:S04]  /*1730*/  IMAD R7, R15, R4, RZ ;  /* 0x000000040f077224 */ /* 0x000fc800078e02ff */
[----:B------:R-:W-:Y:S02]  /*1740*/  IMAD R2, R14, R9, R7 ;  /* 0x000000090e027224 */ /* 0x000fe400078e0207 */
[----:B------:R-:W-:Y:S01]  /*1750*/  IMAD.WIDE.U32 R12, R4, R14, R12 ;  /* 0x0000000e040c7225 */ /* 0x000fe200078e000c */
[----:B------:R-:W-:-:S03]  /*1760*/  IADD3 R7, R17, R3, RZ ;  /* 0x0000000311077210 */ /* 0x000fc60007ffe0ff */
[----:B------:R-:W-:Y:S01]  /*1770*/  IMAD.IADD R3, R13, 0x1, R2 ;  /* 0x000000010d037824 */ /* 0x000fe200078e0202 */
[----:B------:R-:W-:Y:S01]  /*1780*/  MOV R2, R12 ;  /* 0x0000000c00027202 */ /* 0x000fe20000000f00 */
[----:B------:R-:W-:Y:S01]  /*1790*/  IMAD.MOV.U32 R0, RZ, RZ, R16 ;  /* 0x000000ffff007224 */ /* 0x000fe200078e0010 */
[----:B------:R-:W-:Y:S05]  /*17a0*/  BRA `(.L_x_4030) ;  /* 0x000004f000007947 */ /* 0x000fea0003800000 */
.L_x_4029:
[----:B-1----:R-:W2:Y:S01]  /*17b0*/  LD.E R7, [R10.64+0x68] ;  /* 0x000068060a077980 */ /* 0x002ea2000c101900 */
[----:B------:R-:W-:-:S03]  /*17c0*/  ISETP.NE.AND P3, PT, R14, -0x1, PT ;  /* 0xffffffff0e00780c */ /* 0x000fc60003f65270 */
[----:B------:R-:W3:Y:S04]  /*17d0*/  LD.E.64 R62, [R10.64+0x38] ;  /* 0x000038060a3e7980 */ /* 0x000ee8000c101b00 */
[----:B----4-:R-:W4:Y:S04]  /*17e0*/  LD.E.64 R60, [R10.64+0x40] ;  /* 0x000040060a3c7980 */ /* 0x010f28000c101b00 */
        /* <DEDUP_REMOVED lines=21> */
[-C--:B---3--:R-:W-:Y:S02]  /*1940*/  @!P3 IMAD R5, R63, R13.reuse, RZ ;  /* 0x0000000d3f05b224 */ /* 0x088fe400078e02ff */
[----:B------:R-:W-:-:S04]  /*1950*/  @!P3 IMAD.WIDE.U32 R24, R62, R13, RZ ;  /* 0x0000000d3e18b225 */ /* 0x000fc800078e00ff */
[----:B------:R-:W-:Y:S01]  /*1960*/  @!P3 IMAD R4, R4, R62, R5 ;  /* 0x0000003e0404b224 */ /* 0x000fe200078e0205 */
[----:B-----5:R-:W-:-:S04]  /*1970*/  @!P3 SHF.R.S32.HI R5, RZ, 0x1f, R12 ;  /* 0x0000001fff05b819 */ /* 0x020fc8000001140c */
[----:B------:R-:W-:Y:S02]  /*1980*/  @!P3 IADD3 R25, R25, R4, RZ ;  /* 0x000000041919b210 */ /* 0x000fe40007ffe0ff */
[----:B------:R-:W-:Y:S01]  /*1990*/  @!P0 IADD3 R0, R0, -R3, RZ ;  /* 0x8000000300008210 */ /* 0x000fe20007ffe0ff */
[----:B------:R-:W-:-:S03]  /*19a0*/  @!P3 IMAD R4, R23, R12, RZ ;  /* 0x0000000c1704b224 */ /* 0x000fc600078e02ff */
[----:B------:R-:W-:Y:S01]  /*19b0*/  ISETP.GE.U32.AND P2, PT, R0, R3, PT ;  /* 0x000000030000720c */ /* 0x000fe20003f46070 */
[----:B------:R-:W-:Y:S01]  /*19c0*/  @P3 IMAD.WIDE.U32 R28, R62, R6, RZ ;  /* 0x000000063e1c3225 */ /* 0x000fe200078e00ff */
[----:B------:R-:W-:-:S03]  /*19d0*/  LOP3.LUT R0, R234, R7, RZ, 0x3c, !PT ;  /* 0x00000007ea007212 */ /* 0x000fc600078e3cff */
[C---:B------:R-:W-:Y:S02]  /*19e0*/  @!P3 IMAD R4, R22.reuse, R5, R4 ;  /* 0x000000051604b224 */ /* 0x040fe400078e0204 */
[----:B------:R-:W-:Y:S01]  /*19f0*/  @!P3 IMAD.WIDE.U32 R22, R22, R12, R24 ;  /* 0x0000000c1616b225 */ /* 0x000fe200078e0018 */
[----:B------:R-:W-:-:S03]  /*1a00*/  @P3 MOV R8, R28 ;  /* 0x0000001c00083202 */ /* 0x000fc60000000f00 */
[----:B------:R-:W-:Y:S01]  /*1a10*/  @P3 IMAD R9, R63, R6, RZ ;  /* 0x000000063f093224 */ /* 0x000fe200078e02ff */
[----:B------:R-:W-:Y:S02]  /*1a20*/  LEA R5, R48, 0xffffff80, 0x7 ;  /* 0xffffff8030057811 */ /* 0x000fe400078e38ff */
[----:B------:R-:W-:Y:S01]  /*1a30*/  @!P3 MOV R8, R22 ;  /* 0x000000160008b202 */ /* 0x000fe20000000f00 */
[----:B------:R-:W-:Y:S01]  /*1a40*/  @P3 IMAD.IADD R9, R29, 0x1, R9 ;  /* 0x000000011d093824 */ /* 0x000fe200078e0209 */
[----:B------:R-:W-:Y:S01]  /*1a50*/  ISETP.GE.AND P1, PT, R0, RZ, PT ;  /* 0x000000ff0000720c */ /* 0x000fe20003f26270 */
[----:B------:R-:W-:Y:S01]  /*1a60*/  @!P3 IMAD.IADD R9, R23, 0x1, R4 ;  /* 0x000000011709b824 */ /* 0x000fe200078e0204 */
[----:B------:R-:W-:Y:S01]  /*1a70*/  @!P0 IADD3 R2, R2, 0x1, RZ ;  /* 0x0000000102028810 */ /* 0x000fe20007ffe0ff */
[----:B----4-:R-:W-:Y:S01]  /*1a80*/  @!P3 IMAD R4, R61, R13, RZ ;  /* 0x0000000d3d04b224 */ /* 0x010fe200078e02ff */
[----:B------:R-:W-:Y:S02]  /*1a90*/  @!P3 SHF.R.S32.HI R3, RZ, 0x1f, R13 ;  /* 0x0000001fff03b819 */ /* 0x000fe4000001140d */
[----:B------:R-:W-:Y:S01]  /*1aa0*/  ISETP.NE.AND P0, PT, R7, RZ, PT ;  /* 0x000000ff0700720c */ /* 0x000fe20003f05270 */
[----:B------:R-:W-:Y:S01]  /*1ab0*/  IMAD.WIDE.U32 R22, R62, R5, R8 ;  /* 0x000000053e167225 */ /* 0x000fe200078e0008 */
[----:B------:R-:W-:-:S03]  /*1ac0*/  @P2 IADD3 R2, R2, 0x1, RZ ;  /* 0x0000000102022810 */ /* 0x000fc60007ffe0ff */
[----:B------:R-:W-:Y:S02]  /*1ad0*/  @!P3 IMAD R3, R3, R60, R4 ;  /* 0x0000003c0303b224 */ /* 0x000fe400078e0204 */
[----:B------:R-:W-:Y:S01]  /*1ae0*/  @!P3 IMAD.WIDE.U32 R8, R60, R13, RZ ;  /* 0x0000000d3c08b225 */ /* 0x000fe200078e00ff */
[----:B------:R-:W-:Y:S02]  /*1af0*/  SHF.R.S32.HI R25, RZ, 0x1f, R5 ;  /* 0x0000001fff197819 */ /* 0x000fe40000011405 */
[----:B------:R-:W-:Y:S01]  /*1b00*/  MOV R4, R2 ;  /* 0x0000000200047202 */ /* 0x000fe20000000f00 */
[----:B------:R-:W-:Y:S02]  /*1b10*/  IMAD R6, R63, R5, RZ ;  /* 0x000000053f067224 */ /* 0x000fe400078e02ff */
[----:B------:R-:W-:Y:S01]  /*1b20*/  @!P3 IMAD.IADD R9, R9, 0x1, R3 ;  /* 0x000000010909b824 */ /* 0x000fe200078e0203 */
[----:B------:R-:W-:Y:S01]  /*1b30*/  @!P3 SHF.R.S32.HI R3, RZ, 0x1f, R12 ;  /* 0x0000001fff03b819 */ /* 0x000fe2000001140c */
[----:B------:R-:W-:Y:S01]  /*1b40*/  @!P3 IMAD R2, R19, R12, RZ ;  /* 0x0000000c1302b224 */ /* 0x000fe200078e02ff */
[----:B------:R-:W-:Y:S01]  /*1b50*/  @!P1 IADD3 R4, -R4, RZ, RZ ;  /* 0x000000ff04049210 */ /* 0x000fe20007ffe1ff */
[----:B------:R-:W-:Y:S01]  /*1b60*/  IMAD R6, R25, R62, R6 ;  /* 0x0000003e19067224 */ /* 0x000fe200078e0206 */
[----:B------:R-:W-:Y:S01]  /*1b70*/  @!P0 LOP3.LUT R4, RZ, R7, RZ, 0x33, !PT ;  /* 0x00000007ff048212 */ /* 0x000fe200078e33ff */
[C---:B------:R-:W-:Y:S01]  /*1b80*/  @!P3 IMAD R2, R18.reuse, R3, R2 ;  /* 0x000000031202b224 */ /* 0x040fe200078e0202 */
[----:B------:R-:W-:Y:S01]  /*1b90*/  @P3 IADD3 R13, R13, R14, RZ ;  /* 0x0000000e0d0d3210 */ /* 0x000fe20007ffe0ff */
[----:B------:R-:W-:Y:S01]  /*1ba0*/  @!P3 IMAD.WIDE.U32 R18, R18, R12, R8 ;  /* 0x0000000c1212b225 */ /* 0x000fe200078e0008 */
[----:B------:R-:W-:-:S02]  /*1bb0*/  IADD3 R15, R23, R6, RZ ;  /* 0x00000006170f7210 */ /* 0x000fc40007ffe0ff */
[----:B------:R-:W-:Y:S01]  /*1bc0*/  SHF.R.S32.HI R9, RZ, 0x1f, R4 ;  /* 0x0000001fff097819 */ /* 0x000fe20000011404 */
        /* <DEDUP_REMOVED lines=13> */
.L_x_4030:
[----:B-1----:R-:W-:Y:S05]  /*1ca0*/  BSYNC B0 ;  /* 0x0000000000007941 */ /* 0x002fea0003800000 */
.L_x_4028:
        /* <DEDUP_REMOVED lines=18> */
[----:B------:R-:W-:-:S04]  /*1dd0*/  IMAD R0, R25, R60, RZ ;  /* 0x0000003c19007224 */ /* 0x000fc800078e02ff */
[----:B------:R-:W-:Y:S01]  /*1de0*/  IMAD.X R29, R19, 0x1, R7, P0 ;  /* 0x00000001131d7824 */ /* 0x000fe200000e0607 */
[----:B------:R-:W-:Y:S01]  /*1df0*/  LOP3.LUT R7, R8, 0x1c0, RZ, 0xc0, !PT ;  /* 0x000001c008077812 */ /* 0x000fe200078ec0ff */
[----:B------:R-:W-:-:S03]  /*1e00*/  IMAD R0, R6, R61, R0 ;  /* 0x0000003d06007224 */ /* 0x000fc600078e0200 */
[----:B------:R-:W-:Y:S02]  /*1e10*/  LOP3.LUT R25, R7, 0x38, R18, 0xf8, !PT ;  /* 0x0000003807197812 */ /* 0x000fe400078ef812 */
[----:B------:R-:W-:Y:S02]  /*1e20*/  SHF.R.U32.HI R176, RZ, 0x3, R7 ;  /* 0x00000003ffb07819 */ /* 0x000fe40000011607 */
[----:B------:R-:W-:Y:S01]  /*1e30*/  LEA.HI R7, R13, R146, RZ, 0x6 ;  /* 0x000000920d077211 */ /* 0x000fe200078f30ff */
[----:B------:R-:W-:Y:S01]  /*1e40*/  IMAD.WIDE.U32 R28, R6, R60, R28 ;  /* 0x0000003c061c7225 */ /* 0x000fe200078e001c */
[----:B------:R-:W-:-:S03]  /*1e50*/  LOP3.LUT R176, R25, R176, RZ, 0x3c, !PT ;  /* 0x000000b019b07212 */ /* 0x000fc600078e3cff */
[----:B------:R-:W-:Y:S02]  /*1e60*/  IMAD.SHL.U32 R7, R7, 0x8, RZ ;  /* 0x0000000807077824 */ /* 0x000fe400078e00ff */
[----:B------:R-:W-:Y:S02]  /*1e70*/  IMAD R20, R27, R4, RZ ;  /* 0x000000041b147224 */ /* 0x000fe400078e02ff */
[----:B------:R-:W-:Y:S01]  /*1e80*/  IMAD.IADD R29, R29, 0x1, R0 ;  /* 0x000000011d1d7824 */ /* 0x000fe200078e0200 */
[----:B------:R-:W-:Y:S01]  /*1e90*/  LOP3.LUT R176, R176, 0xfffffe00, R7, 0xf8, !PT ;  /* 0xfffffe00b0b07812 */ /* 0x000fe200078ef807 */
[-C--:B------:R-:W-:Y:S01]  /*1ea0*/  IMAD R20, R9, R26.reuse, R20 ;  /* 0x0000001a09147224 */ /* 0x080fe200078e0214 */
[----:B------:R-:W-:Y:S01]  /*1eb0*/  SHF.R.S32.HI R70, RZ, 0x1f, R233 ;  /* 0x0000001fff467819 */ /* 0x000fe200000114e9 */
[----:B------:R-:W-:Y:S01]  /*1ec0*/  IMAD.WIDE.U32 R26, R4, R26, R28 ;  /* 0x0000001a041a7225 */ /* 0x000fe200078e001c */
[----:B------:R-:W-:Y:S02]  /*1ed0*/  LEA.HI R66, R13, R146, RZ, 0x4 ;  /* 0x000000920d427211 */ /* 0x000fe400078f20ff */
[----:B------:R-:W-:-:S02]  /*1ee0*/  SHF.R.S32.HI R235, RZ, 0x1f, R234 ;  /* 0x0000001fffeb7819 */ /* 0x000fc400000114ea */
[----:B------:R-:W-:-:S05]  /*1ef0*/  LOP3.LUT R67, R66, 0xfffffff0, RZ, 0xc0, !PT ;  /* 0xfffffff042437812 */ /* 0x000fca00078ec0ff */
[----:B------:R-:W-:Y:S01]  /*1f00*/  IMAD.IADD R67, R146, 0x1, -R67 ;  /* 0x0000000192437824 */ /* 0x000fe200078e0a43 */
[----:B------:R-:W-:Y:S01]  /*1f10*/  SHF.R.S32.HI R179, RZ, 0x1f, R178 ;  /* 0x0000001fffb37819 */ /* 0x000fe200000114b2 */
[----:B------:R-:W-:-:S03]  /*1f20*/  IMAD R149, R61, R178, RZ ;  /* 0x000000b23d957224 */ /* 0x000fc600078e02ff */
[----:B------:R-:W-:Y:S01]  /*1f30*/  SHF.R.S32.HI R68, RZ, 0x1f, R67 ;  /* 0x0000001fff447819 */ /* 0x000fe20000011443 */
[----:B------:R-:W-:-:S03]  /*1f40*/  IMAD R149, R179, R60, R149 ;  /* 0x0000003cb3957224 */ /* 0x000fc600078e0295 */
[----:B------:R-:W-:-:S04]  /*1f50*/  LEA.HI R68, R68, R67, RZ, 0x3 ;  /* 0x0000004344447211 */ /* 0x000fc800078f18ff */
[----:B------:R-:W-:-:S05]  /*1f60*/  LOP3.LUT R8, R68, 0xfffffff8, RZ, 0xc0, !PT ;  /* 0xfffffff844087812 */ /* 0x000fca00078ec0ff */
[----:B------:R-:W-:Y:S02]  /*1f70*/  IMAD.IADD R67, R67, 0x1, -R8 ;  /* 0x0000000143437824 */ /* 0x000fe400078e0a08 */
[----:B------:R-:W-:-:S04]  /*1f80*/  IMAD.WIDE R196, R231, 0x40, R178 ;  /* 0x00000040e7c47825 */ /* 0x000fc800078e02b2 */
[----:B------:R-:W-:Y:S01]  /*1f90*/  IMAD R177, R63, R178, RZ ;  /* 0x000000b23fb17224 */ /* 0x000fe200078e02ff */
[----:B------:R-:W-:-:S03]  /*1fa0*/  LEA.HI R56, R13, R146, RZ, 0x5 ;  /* 0x000000920d387211 */ /* 0x000fc600078f28ff */
[----:B------:R-:W-:Y:S01]  /*1fb0*/  IMAD R177, R179, R62, R177 ;  /* 0x0000003eb3b17224 */ /* 0x000fe200078e02b1 */
[----:B------:R-:W-:Y:S01]  /*1fc0*/  MOV R47, 0x20 ;  /* 0x00000020002f7802 */ /* 0x000fe20000000f00 */
[----:B------:R-:W-:Y:S01]  /*1fd0*/  IMAD.MOV.U32 R49, RZ, RZ, 0x10 ;  /* 0x00000010ff317424 */ /* 0x000fe200078e00ff */
[C---:B------:R-:W-:Y:S01]  /*1fe0*/  SHF.L.U64.HI R226, R62.reuse, 0x4, R63 ;  /* 0x000000043ee27819 */ /* 0x040fe2000001023f */
[----:B------:R-:W-:Y:S01]  /*1ff0*/  IMAD.SHL.U32 R225, R62, 0x10, RZ ;  /* 0x000000103ee17824 */ /* 0x000fe200078e00ff */
[C---:B------:R-:W-:Y:S01]  /*2000*/  SHF.L.U64.HI R224, R60.reuse, 0x4, R61 ;  /* 0x000000043ce07819 */ /* 0x040fe2000001023d */
[----:B------:R-:W-:Y:S01]  /*2010*/  IMAD.SHL.U32 R223, R60, 0x10, RZ ;  /* 0x000000103cdf7824 */ /* 0x000fe200078e00ff */
[----:B------:R-:W-:Y:S01]  /*2020*/  SHF.R.S32.HI R66, RZ, 0x4, R66 ;  /* 0x00000004ff427819 */ /* 0x000fe20000011442 */
[----:B------:R-:W-:Y:S02]  /*2030*/  IMAD.SHL.U32 R172, R64, 0x4, RZ ;  /* 0x0000000440ac7824 */ /* 0x000fe400078e00ff */
[----:B--2---:R-:W-:-:S04]  /*2040*/  @P1 IMAD.WIDE.U32 R24, R218, R21, RZ ;  /* 0x00000015da181225 */ /* 0x004fc800078e00ff */
[----:B------:R-:W-:Y:S02]  /*2050*/  @P1 IMAD.MOV.U32 R0, RZ, RZ, R24 ;  /* 0x000000ffff001224 */ /* 0x000fe400078e0018 */
[-C--:B---3--:R-:W-:Y:S02]  /*2060*/  @!P1 IMAD R7, R15, R233.reuse, RZ ;  /* 0x000000e90f079224 */ /* 0x088fe400078e02ff */
[----:B------:R-:W-:-:S04]  /*2070*/  @!P1 IMAD.WIDE.U32 R28, R14, R233, RZ ;  /* 0x000000e90e1c9225 */ /* 0x000fc800078e00ff */
[----:B------:R-:W-:Y:S02]  /*2080*/  @P1 IMAD R15, R219, R21, RZ ;  /* 0x00000015db0f1224 */ /* 0x000fe400078e02ff */
[----:B------:R-:W-:Y:S02]  /*2090*/  @!P1 IMAD R6, R14, R70, R7 ;  /* 0x000000460e069224 */ /* 0x000fe400078e0207 */
[----:B------:R-:W-:Y:S01]  /*20a0*/  @!P1 IMAD.MOV.U32 R0, RZ, RZ, R28 ;  /* 0x000000ffff009224 */ /* 0x000fe200078e001c */
[----:B------:R-:W-:Y:S01]  /*20b0*/  IADD3 R14, R18, 0x40, RZ ;  /* 0x00000040120e7810 */ /* 0x000fe20007ffe0ff */
[----:B------:R-:W-:Y:S01]  /*20c0*/  @P1 IMAD.IADD R15, R25, 0x1, R15 ;  /* 0x00000001190f1824 */ /* 0x000fe200078e020f */
[----:B------:R-:W-:Y:S02]  /*20d0*/  @!P1 IADD3 R15, R29, R6, RZ ;  /* 0x000000061d0f9210 */ /* 0x000fe40007ffe0ff */
[----:B------:R-:W-:Y:S01]  /*20e0*/  IADD3 R24, P0, R18, R0, RZ ;  /* 0x0000000012187210 */ /* 0x000fe20007f1e0ff */
[----:B------:R-:W-:Y:S01]  /*20f0*/  IMAD R7, R23, R234, RZ ;  /* 0x000000ea17077224 */ /* 0x000fe200078e02ff */
[----:B----4-:R-:W-:-:S03]  /*2100*/  ISETP.GE.AND P1, PT, R14, R175, PT ;  /* 0x000000af0e00720c */ /* 0x010fc60003f26270 */
[----:B------:R-:W-:Y:S01]  /*2110*/  IMAD.X R25, R19, 0x1, R15, P0 ;  /* 0x0000000113197824 */ /* 0x000fe200000e060f */
[----:B------:R-:W-:Y:S01]  /*2120*/  SEL R173, RZ, 0xffffffff, P1 ;  /* 0xffffffffffad7807 */ /* 0x000fe20000800000 */
[----:B------:R-:W-:Y:S01]  /*2130*/  IMAD R0, R22, R235, R7 ;  /* 0x000000eb16007224 */ /* 0x000fe200078e0207 */
[----:B------:R-:W-:Y:S01]  /*2140*/  ISETP.GE.AND P2, PT, R18, R175, PT ;  /* 0x000000af1200720c */ /* 0x000fe20003f46270 */
[----:B------:R-:W-:Y:S01]  /*2150*/  IMAD.WIDE.U32 R22, R234, R22, R24 ;  /* 0x00000016ea167225 */ /* 0x000fe200078e0018 */
[----:B------:R-:W-:-:S03]  /*2160*/  IADD3 R21, R27, R20, RZ ;  /* 0x000000141b157210 */ /* 0x000fc60007ffe0ff */
[----:B------:R-:W-:Y:S02]  /*2170*/  IMAD.MOV.U32 R20, RZ, RZ, R26 ;  /* 0x000000ffff147224 */ /* 0x000fe400078e001a */
[----:B------:R-:W-:Y:S01]  /*2180*/  IMAD.IADD R23, R23, 0x1, R0 ;  /* 0x0000000117177824 */ /* 0x000fe200078e0200 */
[----:B------:R-:W-:Y:S01]  /*2190*/  SEL R0, RZ, 0x1, P2 ;  /* 0x00000001ff007807 */ /* 0x000fe20001000000 */
[----:B------:R-:W-:Y:S01]  /*21a0*/  IMAD.SHL.U32 R173, R173, 0x2, RZ ;  /* 0x00000002adad7824 */ /* 0x000fe200078e00ff */
[----:B------:R-:W-:Y:S01]  /*21b0*/  SHF.R.S32.HI R7, RZ, 0x1f, R88 ;  /* 0x0000001fff077819 */ /* 0x000fe20000011458 */
[----:B------:R-:W-:-:S03]  /*21c0*/  IMAD.WIDE.U32 R20, R178, R60, R20 ;  /* 0x0000003cb2147225 */ /* 0x000fc600078e0014 */
[----:B------:R-:W-:Y:S01]  /*21d0*/  LOP3.LUT R173, R173, 0x2, R0, 0xe2, !PT ;  /* 0x00000002adad7812 */ /* 0x000fe200078ee200 */
[----:B------:R-:W-:Y:S01]  /*21e0*/  IMAD.IADD R149, R21, 0x1, R149 ;  /* 0x0000000115957824 */ /* 0x000fe200078e0295 */
[----:B------:R-:W-:Y:S02]  /*21f0*/  LEA.HI R0, R7, R88, RZ, 0x7 ;  /* 0x0000005807007211 */ /* 0x000fe400078f38ff */
[C---:B------:R-:W-:Y:S02]  /*2200*/  LEA R148, P0, R20.reuse, R16, 0x1 ;  /* 0x0000001014947211 */ /* 0x040fe400078008ff */
[----:B------:R-:W-:Y:S02]  /*2210*/  SHF.R.S32.HI R0, RZ, 0x7, R0 ;  /* 0x00000007ff007819 */ /* 0x000fe40000011400 */
[----:B------:R-:W-:Y:S02]  /*2220*/  LEA.HI.X R149, R20, R17, R149, 0x1, P0 ;  /* 0x0000001114957211 */ /* 0x000fe400000f0c95 */
[----:B------:R-:W-:-:S02]  /*2230*/  IADD3 R194, P0, R18, R2, RZ ;  /* 0x0000000212c27210 */ /* 0x000fc40007f1e0ff */
[----:B------:R-:W-:Y:S02]  /*2240*/  IMNMX R87, R227, R0, !PT ;  /* 0x00000000e3577217 */ /* 0x000fe40007800200 */
[----:B------:R-:W-:Y:S02]  /*2250*/  R2P PR, R67, 0x6 ;  /* 0x0000000643007804 */ /* 0x000fe40000000000 */
[----:B------:R-:W-:Y:S01]  /*2260*/  ISETP.GT.AND P3, PT, R48, R87, PT ;  /* 0x000000573000720c */ /* 0x000fe20003f64270 */
[----:B------:R-:W-:Y:S02]  /*2270*/  IMAD.X R195, R19, 0x1, R3, P0 ;  /* 0x0000000113c37824 */ /* 0x000fe400000e0603 */
[----:B------:R-:W-:Y:S02]  /*2280*/  IMAD R199, R197, R218, RZ ;  /* 0x000000dac5c77224 */ /* 0x000fe400078e02ff */
[----:B------:R-:W-:Y:S01]  /*2290*/  IMAD.WIDE.U32 R194, R178, R62, R194 ;  /* 0x0000003eb2c27225 */ /* 0x000fe200078e00c2 */
[----:B------:R-:W-:-:S03]  /*22a0*/  LOP3.LUT R3, R56, 0xffffffe0, RZ, 0xc0, !PT ;  /* 0xffffffe038037812 */ /* 0x000fc600078ec0ff */
[----:B------:R-:W-:Y:S01]  /*22b0*/  IMAD R199, R196, R219, R199 ;  /* 0x000000dbc4c77224 */ /* 0x000fe200078e02c7 */
[----:B------:R-:W-:Y:S01]  /*22c0*/  LEA R228, P0, R194, R216, 0x1 ;  /* 0x000000d8c2e47211 */ /* 0x000fe200078008ff */
[----:B------:R-:W-:Y:S02]  /*22d0*/  IMAD.IADD R177, R195, 0x1, R177 ;  /* 0x00000001c3b17824 */ /* 0x000fe400078e02b1 */
[----:B------:R-:W-:Y:S01]  /*22e0*/  IMAD.WIDE.U32 R196, R196, R218, R22 ;  /* 0x000000dac4c47225 */ /* 0x000fe200078e0016 */
[----:B------:R-:W-:Y:S02]  /*22f0*/  SHF.R.S32.HI R56, RZ, 0x5, R56 ;  /* 0x00000005ff387819 */ /* 0x000fe40000011438 */
[----:B------:R-:W-:Y:S01]  /*2300*/  IADD3 R174, -R3, R146, RZ ;  /* 0x0000009203ae7210 */ /* 0x000fe20007ffe1ff */
        /* <DEDUP_REMOVED lines=206> */
.L_x_4165:
        /* <DEDUP_REMOVED lines=17> */
.L_x_4033:
[----:B------:R-:W-:Y:S05]  /*3100*/  BSYNC B0 ;  /* 0x0000000000007941 */ /* 0x000fea0003800000 */
.L_x_4032:
        /* <DEDUP_REMOVED lines=15> */
.L_x_4035:
[----:B------:R-:W-:Y:S05]  /*3200*/  BSYNC B0 ;  /* 0x0000000000007941 */ /* 0x000fea0003800000 */
.L_x_4034:
        /* <DEDUP_REMOVED lines=15> */
.L_x_4037:
[----:B------:R-:W-:Y:S05]  /*3300*/  BSYNC B0 ;  /* 0x0000000000007941 */ /* 0x000fea0003800000 */
.L_x_4036:
        /* <DEDUP_REMOVED lines=15> */
.L_x_4039:
[----:B------:R-:W-:Y:S05]  /*3400*/  BSYNC B0 ;  /* 0x0000000000007941 */ /* 0x000fea0003800000 */
.L_x_4038:
        /* <DEDUP_REMOVED lines=15> */
.L_x_4041:
[----:B------:R-:W-:Y:S05]  /*3500*/  BSYNC B0 ;  /* 0x0000000000007941 */ /* 0x000fea0003800000 */
.L_x_4040:
        /* <DEDUP_REMOVED lines=15> */
.L_x_4043:
[----:B------:R-:W-:Y:S05]  /*3600*/  BSYNC B0 ;  /* 0x0000000000007941 */ /* 0x000fea0003800000 */
.L_x_4042:
        /* <DEDUP_REMOVED lines=15> */
.L_x_4045:
[----:B------:R-:W-:Y:S05]  /*3700*/  BSYNC B0 ;  /* 0x0000000000007941 */ /* 0x000fea0003800000 */
.L_x_4044:
        /* <DEDUP_REMOVED lines=15> */
.L_x_4047:
[----:B------:R-:W-:Y:S05]  /*3800*/  BSYNC B0 ;  /* 0x0000000000007941 */ /* 0x000fea0003800000 */
.L_x_4046:
        /* <DEDUP_REMOVED lines=71> */
.L_x_4054:
[----:B------:R-:W-:Y:S05]  /*3c80*/  BSYNC B0 ;  /* 0x0000000000007941 */ /* 0x000fea0003800000 */
.L_x_4053:
        /* <DEDUP_REMOVED lines=54> */
.L_x_4052:
[----:B------:R-:W-:Y:S05]  /*3ff0*/  BSYNC B1 ;  /* 0x0000000000017941 */ /* 0x000fea0003800000 */
.L_x_4051:
        /* <DEDUP_REMOVED lines=67> */
.L_x_4058:
[----:B------:R-:W-:Y:S05]  /*4430*/  BSYNC B0 ;  /* 0x0000000000007941 */ /* 0x000fea0003800000 */
.L_x_4057:
        /* <DEDUP_REMOVED lines=56> */
.L_x_4056:
[----:B------:R-:W-:Y:S05]  /*47c0*/  BSYNC B1 ;  /* 0x0000000000017941 */ /* 0x000fea0003800000 */
.L_x_4055:
        /* <DEDUP_REMOVED lines=67> */
.L_x_4062:
[----:B------:R-:W-:Y:S05]  /*4c00*/  BSYNC B0 ;  /* 0x0000000000007941 */ /* 0x000fea0003800000 */
.L_x_4061:
        /* <DEDUP_REMOVED lines=56> */
.L_x_4060:
[----:B------:R-:W-:Y:S05]  /*4f90*/  BSYNC B1 ;  /* 0x0000000000017941 */ /* 0x000fea0003800000 */
.L_x_4059:
        /* <DEDUP_REMOVED lines=69> */
.L_x_4066:
[----:B------:R-:W-:Y:S05]  /*53f0*/  BSYNC B0 ;  /* 0x0000000000007941 */ /* 0x000fea0003800000 */
.L_x_4065:
        /* <DEDUP_REMOVED lines=56> */
.L_x_4064:
[----:B------:R-:W-:Y:S05]  /*5780*/  BSYNC B1 ;  /* 0x0000000000017941 */ /* 0x000fea0003800000 */
.L_x_4063:
        /* <DEDUP_REMOVED lines=67> */
.L_x_4070:
[----:B------:R-:W-:Y:S05]  /*5bc0*/  BSYNC B0 ;  /* 0x0000000000007941 */ /* 0x000fea0003800000 */
.L_x_4069:
        /* <DEDUP_REMOVED lines=56> */
.L_x_4068:
[----:B------:R-:W-:Y:S05]  /*5f50*/  BSYNC B1 ;  /* 0x0000000000017941 */ /* 0x000fea0003800000 */
.L_x_4067:
        /* <DEDUP_REMOVED lines=69> */
.L_x_4074:
[----:B------:R-:W-:Y:S05]  /*63b0*/  BSYNC B0 ;  /* 0x0000000000007941 */ /* 0x000fea0003800000 */
.L_x_4073:
        /* <DEDUP_REMOVED lines=56> */
.L_x_4072:
[----:B------:R-:W-:Y:S05]  /*6740*/  BSYNC B1 ;  /* 0x0000000000017941 */ /* 0x000fea0003800000 */
.L_x_4071:
        /* <DEDUP_REMOVED lines=69> */
.L_x_4078:
[----:B------:R-:W-:Y:S05]  /*6ba0*/  BSYNC B0 ;  /* 0x0000000000007941 */ /* 0x000fea0003800000 */
.L_x_4077:
        /* <DEDUP_REMOVED lines=56> */
.L_x_4076:
[----:B------:R-:W-:Y:S05]  /*6f30*/  BSYNC B1 ;  /* 0x0000000000017941 */ /* 0x000fea0003800000 */
.L_x_4075:
        /* <DEDUP_REMOVED lines=69> */
.L_x_4082:
[----:B------:R-:W-:Y:S05]  /*7390*/  BSYNC B0 ;  /* 0x0000000000007941 */ /* 0x000fea0003800000 */
.L_x_4081:
        /* <DEDUP_REMOVED lines=56> */
.L_x_4080:
[----:B------:R-:W-:Y:S05]  /*7720*/  BSYNC B1 ;  /* 0x0000000000017941 */ /* 0x000fea0003800000 */
.L_x_4079:
        /* <DEDUP_REMOVED lines=8> */
.L_x_4050:
        /* <DEDUP_REMOVED lines=96> */
.L_x_4089:
[----:B------:R-:W-:Y:S05]  /*7db0*/  BSYNC B0 ;  /* 0x0000000000007941 */ /* 0x000fea0003800000 */
.L_x_4088:
[----:B-----5:R2:W-:Y:S02]  /*7dc0*/  ST.E.128 [R128.64], R36 ;  /* 0x0000002480007985 */ /* 0x0205e4000c101d06 */
.L_x_4087:
[----:B------:R-:W-:Y:S05]  /*7dd0*/  BSYNC B1 ;  /* 0x0000000000017941 */ /* 0x000fea0003800000 */
.L_x_4086:
        /* <DEDUP_REMOVED lines=93> */
.L_x_4091:
[----:B------:R-:W-:Y:S05]  /*83b0*/  BSYNC B0 ;  /* 0x0000000000007941 */ /* 0x000fea0003800000 */
.L_x_4090:
[----:B-----5:R3:W-:Y:S02]  /*83c0*/  ST.E.128 [R128.64+0x80], R36 ;  /* 0x0000802480007985 */ /* 0x0207e4000c101d06 */
.L_x_4085:
[----:B------:R-:W-:Y:S05]  /*83d0*/  BSYNC B2 ;  /* 0x0000000000027941 */ /* 0x000fea0003800000 */
.L_x_4084:
        /* <DEDUP_REMOVED lines=29> */
[----:B--2---:R-:W-:Y:S02]  /*85b0*/  MOV R244, RZ ;  /* 0x000000ff00f47202 */ /* 0x004fe40000000f00 */
[----:B------:R-:W-:Y:S02]  /*85c0*/  LEA.HI.X.SX32 R21, R241, R245, 0x1, P0 ;  /* 0x000000f5f1157211 */ /* 0x000fe400000f0eff */
[----:B------:R-:W-:Y:S02]  /*85d0*/  LEA.HI.X.SX32 R242, R242, R145, 0x1, P2 ;  /* 0x00000091f2f27211 */ /* 0x000fe400010f0eff */
[C---:B------:R-:W-:Y:S02]  /*85e0*/  LEA R246, P0, R240.reuse, R124, 0x1 ;  /* 0x0000007cf0f67211 */ /* 0x040fe400078008ff */
[----:B------:R-:W-:Y:S01]  /*85f0*/  @P1 IADD3 R244, -R239, RZ, RZ ;  /* 0x000000ffeff41210 */ /* 0x000fe20007ffe1ff */
[----:B------:R-:W2:Y:S01]  /*8600*/  LD.E.128 R20, [R20.64] ;  /* 0x0000000614147980 */ /* 0x000ea2000c101d00 */
[----:B------:R-:W-:Y:S02]  /*8610*/  LEA.HI.X R247, R240, R125, R242, 0x1, P0 ;  /* 0x0000007df0f77211 */ /* 0x000fe400000f0cf2 */
[----:B------:R-:W-:Y:S04]  /*8620*/  IADD3 R239, P0, R171, R244, RZ ;  /* 0x000000f4abef7210 */ /* 0x000fe80007f1e0ff */
[----:B------:R-:W-:Y:S01]  /*8630*/  LEA.HI.X.SX32 R244, R244, R145, 0x1, P0 ;  /* 0x00000091f4f47211 */ /* 0x000fe200000f0eff */
[----:B------:R-:W3:Y:S01]  /*8640*/  LD.E.128 R240, [R246.64] ;  /* 0x00000006f6f07980 */ /* 0x000ee2000c101d00 */
        /* <DEDUP_REMOVED lines=65> */
.L_x_4097:
[----:B------:R-:W-:Y:S05]  /*8a60*/  BSYNC B0 ;  /* 0x0000000000007941 */ /* 0x000fea0003800000 */
.L_x_4096:
[C---:B------:R-:W-:Y:S04]  /*8a70*/  LEA R2, P0, R225.reuse, R128, 0x1 ;  /* 0x00000080e1027211 */ /* 0x040fe800078008ff */
[----:B------:R-:W-:Y:S05]  /*8a80*/  LEA.HI.X R3, R225, R129, R226, 0x1, P0 ;  /* 0x00000081e1037211 */ /* 0x000fea00000f0ce2 */
[----:B-----5:R3:W-:Y:S04]  /*8a90*/  ST.E.128 [R2.64], R36 ;  /* 0x0000002402007985 */ /* 0x0207e8000c101d06 */
.L_x_4095:
[----:B------:R-:W-:Y:S05]  /*8aa0*/  BSYNC B1 ;  /* 0x0000000000017941 */ /* 0x000fea0003800000 */
.L_x_4094:
        /* <DEDUP_REMOVED lines=98> */
.L_x_4099:
[----:B------:R-:W-:Y:S05]  /*90d0*/  BSYNC B0 ;  /* 0x0000000000007941 */ /* 0x000fea0003800000 */
.L_x_4098:
[C---:B------:R-:W-:Y:S04]  /*90e0*/  LEA R2, P0, R84.reuse, R128, 0x1 ;  /* 0x0000008054027211 */ /* 0x040fe800078008ff */
[----:B------:R-:W-:Y:S05]  /*90f0*/  LEA.HI.X R3, R84, R129, R83, 0x1, P0 ;  /* 0x0000008154037211 */ /* 0x000fea00000f0c53 */
[----:B-----5:R3:W-:Y:S04]  /*9100*/  ST.E.128 [R2.64], R36 ;  /* 0x0000002402007985 */ /* 0x0207e8000c101d06 */
.L_x_4093:
[----:B------:R-:W-:Y:S05]  /*9110*/  BSYNC B2 ;  /* 0x0000000000027941 */ /* 0x000fea0003800000 */
.L_x_4092:
        /* <DEDUP_REMOVED lines=104> */
.L_x_4105:
[----:B------:R-:W-:Y:S05]  /*97a0*/  BSYNC B0 ;  /* 0x0000000000007941 */ /* 0x000fea0003800000 */
.L_x_4104:
[C---:B------:R-:W-:Y:S04]  /*97b0*/  LEA R2, P0, R85.reuse, R128, 0x1 ;  /* 0x0000008055027211 */ /* 0x040fe800078008ff */
[----:B------:R-:W-:Y:S05]  /*97c0*/  LEA.HI.X R3, R85, R129, R86, 0x1, P0 ;  /* 0x0000008155037211 */ /* 0x000fea00000f0c56 */
[----:B-----5:R3:W-:Y:S04]  /*97d0*/  ST.E.128 [R2.64], R36 ;  /* 0x0000002402007985 */ /* 0x0207e8000c101d06 */
.L_x_4103:
[----:B------:R-:W-:Y:S05]  /*97e0*/  BSYNC B1 ;  /* 0x0000000000017941 */ /* 0x000fea0003800000 */
.L_x_4102:
        /* <DEDUP_REMOVED lines=98> */
.L_x_4107:
[----:B------:R-:W-:Y:S05]  /*9e10*/  BSYNC B0 ;  /* 0x0000000000007941 */ /* 0x000fea0003800000 */
.L_x_4106:
[C---:B------:R-:W-:Y:S04]  /*9e20*/  LEA R2, P0, R212.reuse, R128, 0x1 ;  /* 0x00000080d4027211 */ /* 0x040fe800078008ff */
[----:B------:R-:W-:Y:S05]  /*9e30*/  LEA.HI.X R3, R212, R129, R213, 0x1, P0 ;  /* 0x00000081d4037211 */ /* 0x000fea00000f0cd5 */
[----:B-----5:R3:W-:Y:S04]  /*9e40*/  ST.E.128 [R2.64], R36 ;  /* 0x0000002402007985 */ /* 0x0207e8000c101d06 */
.L_x_4101:
[----:B------:R-:W-:Y:S05]  /*9e50*/  BSYNC B2 ;  /* 0x0000000000027941 */ /* 0x000fea0003800000 */
.L_x_4100:
        /* <DEDUP_REMOVED lines=105> */
.L_x_4113:
[----:B------:R-:W-:Y:S05]  /*a4f0*/  BSYNC B0 ;  /* 0x0000000000007941 */ /* 0x000fea0003800000 */
.L_x_4112:
[----:B------:R-:W-:Y:S02]  /*a500*/  IMAD R0, R63, 0x60, RZ ;  /* 0x000000603f007824 */ /* 0x000fe400078e02ff */
[----:B------:R-:W-:Y:S05]  /*a510*/  IMAD.WIDE.U32 R2, R62, 0x60, R128 ;  /* 0x000000603e027825 */ /* 0x000fea00078e0080 */
[----:B------:R-:W-:Y:S05]  /*a520*/  IADD3 R3, R3, R0, RZ ;  /* 0x0000000003037210 */ /* 0x000fea0007ffe0ff */
[----:B-----5:R3:W-:Y:S02]  /*a530*/  ST.E.128 [R2.64], R36 ;  /* 0x0000002402007985 */ /* 0x0207e4000c101d06 */
.L_x_4111:
[----:B------:R-:W-:Y:S05]  /*a540*/  BSYNC B1 ;  /* 0x0000000000017941 */ /* 0x000fea0003800000 */
.L_x_4110:
        /* <DEDUP_REMOVED lines=98> */
.L_x_4115:
[----:B------:R-:W-:Y:S05]  /*ab70*/  BSYNC B0 ;  /* 0x0000000000007941 */ /* 0x000fea0003800000 */
.L_x_4114:
[C---:B------:R-:W-:Y:S04]  /*ab80*/  LEA R2, P0, R210.reuse, R128, 0x1 ;  /* 0x00000080d2027211 */ /* 0x040fe800078008ff */
[----:B------:R-:W-:Y:S05]  /*ab90*/  LEA.HI.X R3, R210, R129, R211, 0x1, P0 ;  /* 0x00000081d2037211 */ /* 0x000fea00000f0cd3 */
[----:B-----5:R3:W-:Y:S04]  /*aba0*/  ST.E.128 [R2.64], R36 ;  /* 0x0000002402007985 */ /* 0x0207e8000c101d06 */
.L_x_4109:
[----:B------:R-:W-:Y:S05]  /*abb0*/  BSYNC B2 ;  /* 0x0000000000027941 */ /* 0x000fea0003800000 */
.L_x_4108:
        /* <DEDUP_REMOVED lines=104> */
.L_x_4121:
[----:B------:R-:W-:Y:S05]  /*b240*/  BSYNC B0 ;  /* 0x0000000000007941 */ /* 0x000fea0003800000 */
.L_x_4120:
[C---:B------:R-:W-:Y:S04]  /*b250*/  LEA R2, P0, R81.reuse, R128, 0x1 ;  /* 0x0000008051027211 */ /* 0x040fe800078008ff */
[----:B------:R-:W-:Y:S05]  /*b260*/  LEA.HI.X R3, R81, R129, R82, 0x1, P0 ;  /* 0x0000008151037211 */ /* 0x000fea00000f0c52 */
[----:B-----5:R3:W-:Y:S04]  /*b270*/  ST.E.128 [R2.64], R36 ;  /* 0x0000002402007985 */ /* 0x0207e8000c101d06 */
.L_x_4119:
[----:B------:R-:W-:Y:S05]  /*b280*/  BSYNC B1 ;  /* 0x0000000000017941 */ /* 0x000fea0003800000 */
.L_x_4118:
        /* <DEDUP_REMOVED lines=98> */
.L_x_4123:
[----:B------:R-:W-:Y:S05]  /*b8b0*/  BSYNC B0 ;  /* 0x0000000000007941 */ /* 0x000fea0003800000 */
.L_x_4122:
[C---:B------:R-:W-:Y:S04]  /*b8c0*/  LEA R2, P0, R208.reuse, R128, 0x1 ;  /* 0x00000080d0027211 */ /* 0x040fe800078008ff */
[----:B------:R-:W-:Y:S05]  /*b8d0*/  LEA.HI.X R3, R208, R129, R209, 0x1, P0 ;  /* 0x00000081d0037211 */ /* 0x000fea00000f0cd1 */
[----:B-----5:R3:W-:Y:S04]  /*b8e0*/  ST.E.128 [R2.64], R36 ;  /* 0x0000002402007985 */ /* 0x0207e8000c101d06 */
.L_x_4117:
[----:B------:R-:W-:Y:S05]  /*b8f0*/  BSYNC B2 ;  /* 0x0000000000027941 */ /* 0x000fea0003800000 */
.L_x_4116:
        /* <DEDUP_REMOVED lines=105> */
.L_x_4129:
[----:B------:R-:W-:Y:S05]  /*bf90*/  BSYNC B0 ;  /* 0x0000000000007941 */ /* 0x000fea0003800000 */
.L_x_4128:
[----:B------:R-:W-:Y:S02]  /*bfa0*/  IMAD R0, R63, 0xa0, RZ ;  /* 0x000000a03f007824 */ /* 0x000fe400078e02ff */
[----:B---3--:R-:W-:Y:S05]  /*bfb0*/  IMAD.WIDE.U32 R2, R62, 0xa0, R128 ;  /* 0x000000a03e027825 */ /* 0x008fea00078e0080 */
[----:B------:R-:W-:Y:S05]  /*bfc0*/  IADD3 R3, R3, R0, RZ ;  /* 0x0000000003037210 */ /* 0x000fea0007ffe0ff */
[----:B-----5:R3:W-:Y:S02]  /*bfd0*/  ST.E.128 [R2.64], R28 ;  /* 0x0000001c02007985 */ /* 0x0207e4000c101d06 */
.L_x_4127:
[----:B------:R-:W-:Y:S05]  /*bfe0*/  BSYNC B1 ;  /* 0x0000000000017941 */ /* 0x000fea0003800000 */
.L_x_4126:
        /* <DEDUP_REMOVED lines=98> */
.L_x_4131:
[----:B------:R-:W-:Y:S05]  /*c610*/  BSYNC B0 ;  /* 0x0000000000007941 */ /* 0x000fea0003800000 */
.L_x_4130:
[C---:B---3--:R-:W-:Y:S04]  /*c620*/  LEA R2, P0, R192.reuse, R128, 0x1 ;  /* 0x00000080c0027211 */ /* 0x048fe800078008ff */
[----:B------:R-:W-:Y:S05]  /*c630*/  LEA.HI.X R3, R192, R129, R80, 0x1, P0 ;  /* 0x00000081c0037211 */ /* 0x000fea00000f0c50 */
[----:B-----5:R3:W-:Y:S04]  /*c640*/  ST.E.128 [R2.64], R24 ;  /* 0x0000001802007985 */ /* 0x0207e8000c101d06 */
.L_x_4125:
[----:B------:R-:W-:Y:S05]  /*c650*/  BSYNC B2 ;  /* 0x0000000000027941 */ /* 0x000fea0003800000 */
.L_x_4124:
        /* <DEDUP_REMOVED lines=105> */
.L_x_4137:
[----:B------:R-:W-:Y:S05]  /*ccf0*/  BSYNC B0 ;  /* 0x0000000000007941 */ /* 0x000fea0003800000 */
.L_x_4136:
[----:B------:R-:W-:Y:S02]  /*cd00*/  IMAD R0, R63, 0xc0, RZ ;  /* 0x000000c03f007824 */ /* 0x000fe400078e02ff */
[----:B---3--:R-:W-:Y:S05]  /*cd10*/  IMAD.WIDE.U32 R2, R62, 0xc0, R128 ;  /* 0x000000c03e027825 */ /* 0x008fea00078e0080 */
[----:B------:R-:W-:Y:S05]  /*cd20*/  IADD3 R3, R3, R0, RZ ;  /* 0x0000000003037210 */ /* 0x000fea0007ffe0ff */
[----:B-----5:R3:W-:Y:S02]  /*cd30*/  ST.E.128 [R2.64], R24 ;  /* 0x0000001802007985 */ /* 0x0207e4000c101d06 */
.L_x_4135:
[----:B------:R-:W-:Y:S05]  /*cd40*/  BSYNC B1 ;  /* 0x0000000000017941 */ /* 0x000fea0003800000 */
.L_x_4134:
        /* <DEDUP_REMOVED lines=98> */
.L_x_4139:
[----:B------:R-:W-:Y:S05]  /*d370*/  BSYNC B0 ;  /* 0x0000000000007941 */ /* 0x000fea0003800000 */
.L_x_4138:
[C---:B---3--:R-:W-:Y:S04]  /*d380*/  LEA R2, P0, R190.reuse, R128, 0x1 ;  /* 0x00000080be027211 */ /* 0x048fe800078008ff */
[----:B------:R-:W-:Y:S05]  /*d390*/  LEA.HI.X R3, R190, R129, R79, 0x1, P0 ;  /* 0x00000081be037211 */ /* 0x000fea00000f0c4f */
[----:B-----5:R3:W-:Y:S04]  /*d3a0*/  ST.E.128 [R2.64], R24 ;  /* 0x0000001802007985 */ /* 0x0207e8000c101d06 */
.L_x_4133:
[----:B------:R-:W-:Y:S05]  /*d3b0*/  BSYNC B2 ;  /* 0x0000000000027941 */ /* 0x000fea0003800000 */
.L_x_4132:
        /* <DEDUP_REMOVED lines=105> */
.L_x_4145:
[----:B------:R-:W-:Y:S05]  /*da50*/  BSYNC B0 ;  /* 0x0000000000007941 */ /* 0x000fea0003800000 */
.L_x_4144:
[----:B------:R-:W-:Y:S02]  /*da60*/  IMAD R0, R63, 0xe0, RZ ;  /* 0x000000e03f007824 */ /* 0x000fe400078e02ff */
[----:B---3--:R-:W-:Y:S05]  /*da70*/  IMAD.WIDE.U32 R2, R62, 0xe0, R128 ;  /* 0x000000e03e027825 */ /* 0x008fea00078e0080 */
[----:B------:R-:W-:Y:S05]  /*da80*/  IADD3 R3, R3, R0, RZ ;  /* 0x0000000003037210 */ /* 0x000fea0007ffe0ff */
[----:B-----5:R3:W-:Y:S02]  /*da90*/  ST.E.128 [R2.64], R24 ;  /* 0x0000001802007985 */ /* 0x0207e4000c101d06 */
.L_x_4143:
[----:B------:R-:W-:Y:S05]  /*daa0*/  BSYNC B1 ;  /* 0x0000000000017941 */ /* 0x000fea0003800000 */
.L_x_4142:
        /* <DEDUP_REMOVED lines=100> */
.L_x_4147:
[----:B------:R-:W-:Y:S05]  /*e0f0*/  BSYNC B0 ;  /* 0x0000000000007941 */ /* 0x000fea0003800000 */
.L_x_4146:
[C---:B---3--:R-:W-:Y:S04]  /*e100*/  LEA R2, P0, R188.reuse, R128, 0x1 ;  /* 0x00000080bc027211 */ /* 0x048fe800078008ff */
[----:B------:R-:W-:Y:S05]  /*e110*/  LEA.HI.X R3, R188, R129, R78, 0x1, P0 ;  /* 0x00000081bc037211 */ /* 0x000fea00000f0c4e */
[----:B-----5:R3:W-:Y:S04]  /*e120*/  ST.E.128 [R2.64], R4 ;  /* 0x0000000402007985 */ /* 0x0207e8000c101d06 */
.L_x_4141:
[----:B------:R-:W-:Y:S05]  /*e130*/  BSYNC B2 ;  /* 0x0000000000027941 */ /* 0x000fea0003800000 */
.L_x_4140:
[----:B---3--:R-:W3:Y:S02]  /*e140*/  LD.E R3, [R10.64+0xd0] ;  /* 0x0000d0060a037980 */ /* 0x008ee4000c101900 */
[----:B---3--:R-:W-:Y:S05]  /*e150*/  IMAD.U32 R3, R3, -0x40, RZ ;  /* 0xffffffc003037824 */ /* 0x008fea00078e00ff */
[C---:B------:R-:W-:Y:S02]  /*e160*/  LEA R126, P1, R3.reuse, R126, 0x1 ;  /* 0x0000007e037e7211 */ /* 0x040fe400078208ff */
[C---:B------:R-:W-:Y:S02]  /*e170*/  LEA R124, P0, R3.reuse, R124, 0x1 ;  /* 0x0000007c037c7211 */ /* 0x040fe400078008ff */
[C---:B------:R-:W-:Y:S02]  /*e180*/  LEA.HI.X.SX32 R127, R3.reuse, R127, 0x1, P1 ;  /* 0x0000007f037f7211 */ /* 0x040fe400008f0eff */
[----:B------:R-:W-:Y:S01]  /*e190*/  LEA.HI.X.SX32 R125, R3, R125, 0x1, P0 ;  /* 0x0000007d037d7211 */ /* 0x000fe200000f0eff */
[----:B------:R-:W-:-:S05]  /*e1a0*/  BRA `(.L_x_4083) ;  /* 0x000009b000007947 */ /* 0x000fca0003800000 */
.L_x_4049:
        /* <DEDUP_REMOVED lines=8> */
.L_x_4149:
[----:B------:R-:W-:Y:S05]  /*e230*/  BSYNC B0 ;  /* 0x0000000000007941 */ /* 0x000fea0003800000 */
.L_x_4148:
        /* <DEDUP_REMOVED lines=19> */
.L_x_4151:
[----:B------:R-:W-:Y:S05]  /*e370*/  BSYNC B0 ;  /* 0x0000000000007941 */ /* 0x000fea0003800000 */
.L_x_4150:
        /* <DEDUP_REMOVED lines=19> */
.L_x_4153:
[----:B------:R-:W-:Y:S05]  /*e4b0*/  BSYNC B0 ;  /* 0x0000000000007941 */ /* 0x000fea0003800000 */
.L_x_4152:
        /* <DEDUP_REMOVED lines=21> */
.L_x_4155:
[----:B------:R-:W-:Y:S05]  /*e610*/  BSYNC B0 ;  /* 0x0000000000007941 */ /* 0x000fea0003800000 */
.L_x_4154:
        /* <DEDUP_REMOVED lines=19> */
.L_x_4157:
[----:B------:R-:W-:Y:S05]  /*e750*/  BSYNC B0 ;  /* 0x0000000000007941 */ /* 0x000fea0003800000 */
.L_x_4156:
        /* <DEDUP_REMOVED lines=21> */
.L_x_4159:
[----:B------:R-:W-:Y:S05]  /*e8b0*/  BSYNC B0 ;  /* 0x0000000000007941 */ /* 0x000fea0003800000 */
.L_x_4158:
        /* <DEDUP_REMOVED lines=21> */
.L_x_4161:
[----:B------:R-:W-:Y:S05]  /*ea10*/  BSYNC B0 ;  /* 0x0000000000007941 */ /* 0x000fea0003800000 */
.L_x_4160:
        /* <DEDUP_REMOVED lines=20> */
.L_x_4083:
[----:B------:R-:W-:Y:S05]  /*eb60*/  BSYNC B3 ;  /* 0x0000000000037941 */ /* 0x000fea0003800000 */
.L_x_4048:
        /* <DEDUP_REMOVED lines=89> */
.L_x_4163:
        /* <DEDUP_REMOVED lines=8> */
.L_x_4164:
[----:B------:R-:W-:Y:S05]  /*f180*/  BSYNC B0 ;  /* 0x0000000000007941 */ /* 0x000fea0003800000 */
.L_x_4162:
[----:B------:R-:W-:Y:S04]  /*f190*/  IADD3 R13, R13, -0x1, RZ ;  /* 0xffffffff0d0d7810 */ /* 0x000fe80007ffe0ff */
[----:B------:R-:W-:Y:S11]  /*f1a0*/  ISETP.GT.AND P0, PT, R13, R87, PT ;  /* 0x000000570d00720c */ /* 0x000ff60003f04270 */
[----:B------:R-:W-:Y:S02]  /*f1b0*/  @!UPT UIADD3 URZ, URZ, URZ, URZ ;  /* 0x0000003f3f3ff290 */ /* 0x000fe4000fffe03f */
[----:B------:R-:W-:-:S05]  /*f1c0*/  @P0 BRA `(.L_x_4165) ;  /* 0xffff3e2000000947 */ /* 0x000fca000383ffff */
.L_x_4031:
        /* <DEDUP_REMOVED lines=109> */
.L_x_4174:
[----:B------:R-:W-:Y:S05]  /*f8a0*/  BSYNC B0 ;  /* 0x0000000000007941 */ /* 0x000fea0003800000 */
.L_x_4173:
[----:B-----5:R3:W-:Y:S02]  /*f8b0*/  STS.128 [R238], R20 ;  /* 0x00000014ee007388 */ /* 0x0207e40000000c00 */
.L_x_4172:
[----:B------:R-:W-:Y:S05]  /*f8c0*/  BSYNC B1 ;  /* 0x0000000000017941 */ /* 0x000fea0003800000 */
.L_x_4171:
        /* <DEDUP_REMOVED lines=47> */
.L_x_4176:
[----:B------:R-:W-:Y:S05]  /*fbc0*/  BSYNC B0 ;  /* 0x0000000000007941 */ /* 0x000fea0003800000 */
.L_x_4175:
[----:B-----5:R1:W-:Y:S02]  /*fbd0*/  STS.128 [R238+0x2000], R20 ;  /* 0x00200014ee007388 */ /* 0x0203e40000000c00 */
.L_x_4170:
[----:B------:R-:W-:Y:S05]  /*fbe0*/  BSYNC B2 ;  /* 0x0000000000027941 */ /* 0x000fea0003800000 */
.L_x_4169:
        /* <DEDUP_REMOVED lines=62> */
.L_x_4182:
[----:B------:R-:W-:Y:S05]  /*ffd0*/  BSYNC B0 ;  /* 0x0000000000007941 */ /* 0x000fea0003800000 */
.L_x_4181:
[----:B-----5:R3:W-:Y:S02]  /*ffe0*/  STS.128 [R238+0x800], R20 ;  /* 0x00080014ee007388 */ /* 0x0207e40000000c00 */
.L_x_4180:
[----:B------:R-:W-:Y:S05]  /*fff0*/  BSYNC B1 ;  /* 0x0000000000017941 */ /* 0x000fea0003800000 */
.L_x_4179:
        /* <DEDUP_REMOVED lines=45> */
.L_x_4184:
[----:B------:R-:W-:Y:S05]  /*102d0*/  BSYNC B0 ;  /* 0x0000000000007941 */ /* 0x000fea0003800000 */
.L_x_4183:
[----:B-----5:R1:W-:Y:S02]  /*102e0*/  STS.128 [R238+0x2800], R40 ;  /* 0x00280028ee007388 */ /* 0x0203e40000000c00 */
.L_x_4178:
[----:B------:R-:W-:Y:S05]  /*102f0*/  BSYNC B2 ;  /* 0x0000000000027941 */ /* 0x000fea0003800000 */
.L_x_4177:
        /* <DEDUP_REMOVED lines=63> */
.L_x_4190:
[----:B------:R-:W-:Y:S05]  /*106f0*/  BSYNC B0 ;  /* 0x0000000000007941 */ /* 0x000fea0003800000 */
.L_x_4189:
[----:B-----5:R3:W-:Y:S02]  /*10700*/  STS.128 [R238+0x1000], R20 ;  /* 0x00100014ee007388 */ /* 0x0207e40000000c00 */
.L_x_4188:
[----:B------:R-:W-:Y:S05]  /*10710*/  BSYNC B1 ;  /* 0x0000000000017941 */ /* 0x000fea0003800000 */
.L_x_4187:
        /* <DEDUP_REMOVED lines=46> */
.L_x_4192:
[----:B------:R-:W-:Y:S05]  /*10a00*/  BSYNC B0 ;  /* 0x0000000000007941 */ /* 0x000fea0003800000 */
.L_x_4191:
[----:B-----5:R1:W-:Y:S02]  /*10a10*/  STS.128 [R238+0x3000], R20 ;  /* 0x00300014ee007388 */ /* 0x0203e40000000c00 */
.L_x_4186:
[----:B------:R-:W-:Y:S05]  /*10a20*/  BSYNC B2 ;  /* 0x0000000000027941 */ /* 0x000fea0003800000 */
.L_x_4185:
        /* <DEDUP_REMOVED lines=23> */
[--C-:B-----5:R-:W-:Y:S02]  /*10ba0*/  HADD2.F32 R19, -RZ, R21.reuse.H1_H1 ;  /* 0x30000015ff137230 */ /* 0x120fe40000004100 */
[----:B------:R-:W-:Y:S02]  /*10bb0*/  HADD2.F32 R16, -RZ, R21.H0_H0 ;  /* 0x20000015ff107230 */ /* 0x000fe40000004100 */
[--C-:B------:R-:W-:Y:S02]  /*10bc0*/  HADD2.F32 R15, -RZ, R23.reuse.H1_H1 ;  /* 0x30000017ff0f7230 */ /* 0x100fe40000004100 */
[----:B------:R-:W-:-:S02]  /*10bd0*/  HADD2.F32 R23, -RZ, R23.H0_H0 ;  /* 0x20000017ff177230 */ /* 0x000fc40000004100 */
[----:B---3--:R-:W-:Y:S02]  /*10be0*/  HADD2.F32 R8, -RZ, R4.H1_H1 ;  /* 0x30000004ff087230 */ /* 0x008fe40000004100 */
[----:B------:R-:W-:Y:S02]  /*10bf0*/  HADD2.F32 R0, -RZ, R5.H1_H1 ;  /* 0x30000005ff007230 */ /* 0x000fe40000004100 */
[--C-:B--2---:R-:W-:Y:S01]  /*10c00*/  HADD2.F32 R13, -RZ, R6.reuse.H1_H1 ;  /* 0x30000006ff0d7230 */ /* 0x104fe20000004100 */
        /* <DEDUP_REMOVED lines=29> */
.L_x_4197:
[----:B------:R-:W-:Y:S05]  /*10de0*/  BSYNC B0 ;  /* 0x0000000000007941 */ /* 0x000fea0003800000 */
.L_x_4196:
[----:B-----5:R3:W-:Y:S02]  /*10df0*/  STS.128 [R238+0x1800], R20 ;  /* 0x00180014ee007388 */ /* 0x0207e40000000c00 */
.L_x_4195:
[----:B------:R-:W-:Y:S05]  /*10e00*/  BSYNC B1 ;  /* 0x0000000000017941 */ /* 0x000fea0003800000 */
.L_x_4194:
        /* <DEDUP_REMOVED lines=45> */
.L_x_4199:
[----:B------:R-:W-:Y:S05]  /*110e0*/  BSYNC B0 ;  /* 0x0000000000007941 */ /* 0x000fea0003800000 */
.L_x_4198:
[----:B-----5:R1:W-:Y:S01]  /*110f0*/  STS.128 [R238+0x3800], R36 ;  /* 0x00380024ee007388 */ /* 0x0203e20000000c00 */
[----:B------:R-:W-:Y:S05]  /*11100*/  BRA `(.L_x_4193) ;  /* 0x000034b000007947 */ /* 0x000fea0003800000 */
.L_x_4168:
        /* <DEDUP_REMOVED lines=89> */
.L_x_4205:
[----:B------:R-:W-:Y:S05]  /*116a0*/  BSYNC B0 ;  /* 0x0000000000007941 */ /* 0x000fea0003800000 */
.L_x_4204:
[----:B-----5:R3:W-:Y:S02]  /*116b0*/  STS.128 [R238], R28 ;  /* 0x0000001cee007388 */ /* 0x0207e40000000c00 */
.L_x_4203:
[----:B------:R-:W-:Y:S05]  /*116c0*/  BSYNC B1 ;  /* 0x0000000000017941 */ /* 0x000fea0003800000 */
.L_x_4202:
        /* <DEDUP_REMOVED lines=86> */
.L_x_4207:
[----:B------:R-:W-:Y:S05]  /*11c30*/  BSYNC B0 ;  /* 0x0000000000007941 */ /* 0x000fea0003800000 */
.L_x_4206:
[----:B-----5:R1:W-:Y:S02]  /*11c40*/  STS.128 [R238+0x2000], R28 ;  /* 0x0020001cee007388 */ /* 0x0203e40000000c00 */
.L_x_4201:
[----:B------:R-:W-:Y:S05]  /*11c50*/  BSYNC B2 ;  /* 0x0000000000027941 */ /* 0x000fea0003800000 */
.L_x_4200:
        /* <DEDUP_REMOVED lines=94> */
.L_x_4213:
[----:B------:R-:W-:Y:S05]  /*12240*/  BSYNC B0 ;  /* 0x0000000000007941 */ /* 0x000fea0003800000 */
.L_x_4212:
[----:B-----5:R3:W-:Y:S02]  /*12250*/  STS.128 [R238+0x800], R28 ;  /* 0x0008001cee007388 */ /* 0x0207e40000000c00 */
.L_x_4211:
[----:B------:R-:W-:Y:S05]  /*12260*/  BSYNC B1 ;  /* 0x0000000000017941 */ /* 0x000fea0003800000 */
.L_x_4210:
        /* <DEDUP_REMOVED lines=89> */
.L_x_4215:
[----:B------:R-:W-:Y:S05]  /*12800*/  BSYNC B0 ;  /* 0x0000000000007941 */ /* 0x000fea0003800000 */
.L_x_4214:
[----:B-----5:R3:W-:Y:S02]  /*12810*/  STS.128 [R238+0x2800], R28 ;  /* 0x0028001cee007388 */ /* 0x0207e40000000c00 */
.L_x_4209:
[----:B------:R-:W-:Y:S05]  /*12820*/  BSYNC B2 ;  /* 0x0000000000027941 */ /* 0x000fea0003800000 */
.L_x_4208:
        /* <DEDUP_REMOVED lines=95> */
.L_x_4221:
[----:B------:R-:W-:Y:S05]  /*12e20*/  BSYNC B0 ;  /* 0x0000000000007941 */ /* 0x000fea0003800000 */
.L_x_4220:
[----:B-----5:R3:W-:Y:S02]  /*12e30*/  STS.128 [R238+0x1000], R28 ;  /* 0x0010001cee007388 */ /* 0x0207e40000000c00 */
.L_x_4219:
[----:B------:R-:W-:Y:S05]  /*12e40*/  BSYNC B1 ;  /* 0x0000000000017941 */ /* 0x000fea0003800000 */
.L_x_4218:
        /* <DEDUP_REMOVED lines=89> */
.L_x_4223:
[----:B------:R-:W-:Y:S05]  /*133e0*/  BSYNC B0 ;  /* 0x0000000000007941 */ /* 0x000fea0003800000 */
.L_x_4222:
[----:B-----5:R3:W-:Y:S02]  /*133f0*/  STS.128 [R238+0x3000], R28 ;  /* 0x0030001cee007388 */ /* 0x0207e40000000c00 */
.L_x_4217:
[----:B------:R-:W-:Y:S05]  /*13400*/  BSYNC B2 ;  /* 0x0000000000027941 */ /* 0x000fea0003800000 */
.L_x_4216:
        /* <DEDUP_REMOVED lines=94> */
.L_x_4227:
[----:B------:R-:W-:Y:S05]  /*139f0*/  BSYNC B0 ;  /* 0x0000000000007941 */ /* 0x000fea0003800000 */
.L_x_4226:
[----:B-----5:R1:W-:Y:S02]  /*13a00*/  STS.128 [R238+0x1800], R20 ;  /* 0x00180014ee007388 */ /* 0x0203e40000000c00 */
.L_x_4225:
[----:B------:R-:W-:Y:S05]  /*13a10*/  BSYNC B1 ;  /* 0x0000000000017941 */ /* 0x000fea0003800000 */
.L_x_4224:
        /* <DEDUP_REMOVED lines=92> */
.L_x_4229:
[----:B------:R-:W-:Y:S05]  /*13fe0*/  BSYNC B0 ;  /* 0x0000000000007941 */ /* 0x000fea0003800000 */
.L_x_4228:
[----:B-----5:R1:W-:Y:S01]  /*13ff0*/  STS.128 [R238+0x3800], R16 ;  /* 0x00380010ee007388 */ /* 0x0203e20000000c00 */
[----:B------:R-:W-:Y:S05]  /*14000*/  BRA `(.L_x_4193) ;  /* 0x000005b000007947 */ /* 0x000fea0003800000 */
.L_x_4167:
        /* <DEDUP_REMOVED lines=21> */
.L_x_4231:
[----:B------:R-:W-:Y:S05]  /*14160*/  BSYNC B0 ;  /* 0x0000000000007941 */ /* 0x000fea0003800000 */
.L_x_4230:
        /* <DEDUP_REMOVED lines=22> */
.L_x_4233:
[----:B------:R-:W-:Y:S05]  /*142d0*/  BSYNC B0 ;  /* 0x0000000000007941 */ /* 0x000fea0003800000 */
.L_x_4232:
        /* <DEDUP_REMOVED lines=22> */
.L_x_4235:
[----:B------:R-:W-:Y:S05]  /*14440*/  BSYNC B0 ;  /* 0x0000000000007941 */ /* 0x000fea0003800000 */
.L_x_4234:
        /* <DEDUP_REMOVED lines=23> */
.L_x_4193:
[----:B------:R-:W-:Y:S05]  /*145c0*/  BSYNC B3 ;  /* 0x0000000000037941 */ /* 0x000fea0003800000 */
.L_x_4166:
[----:B------:R-:W-:Y:S01]  /*145d0*/  IADD3 R240, R48, -0x1, RZ ;  /* 0xffffffff30f07810 */ /* 0x000fe20007ffe0ff */
[----:B------:R-:W-:Y:S01]  /*145e0*/  BSSY B0, `(.L_x_4236) ;  /* 0x0000015000007945 */ /* 0x000fe20003800000 */
[----:B------:R-:W-:-:S03]  /*145f0*/  LOP3.LUT R239, R173, 0xff, RZ, 0xc0, !PT ;  /* 0x000000ffadef7812 */ /* 0x000fc600078ec0ff */
[----:B-1----:R-:W-:-:S04]  /*14600*/  IMAD.SHL.U32 R9, R240, 0x80, RZ ;  /* 0x00000080f0097824 */ /* 0x002fc800078e00ff */
[----:B--2---:R-:W-:-:S05]  /*14610*/  IMAD.IADD R5, R58, 0x1, -R9 ;  /* 0x000000013a057824 */ /* 0x004fca00078e0a09 */
[----:B------:R-:W-:-:S13]  /*14620*/  ISETP.GE.AND P0, PT, R178, R5, PT ;  /* 0x00000005b200720c */ /* 0x000fda0003f06270 */
[----:B------:R-:W-:Y:S05]  /*14630*/  @P0 BRA `(.L_x_4237) ;  /* 0x000000f000000947 */ /* 0x000fea0003800000 */
[C---:B------:R-:W-:Y:S02]  /*14640*/  LOP3.LUT R0, R239.reuse, 0x1, RZ, 0xc0, !PT ;  /* 0x00000001ef007812 */ /* 0x040fe400078ec0ff */
[----:B------:R-:W-:Y:S02]  /*14650*/  LOP3.LUT P0, RZ, R239, 0x2, RZ, 0xc0, !PT ;  /* 0x00000002efff7812 */ /* 0x000fe4000780c0ff */
[----:B------:R-:W-:-:S13]  /*14660*/  ISETP.NE.U32.AND P1, PT, R0, 0x1, PT ;  /* 0x000000010000780c */ /* 0x000fda0003f25070 */
[----:B----4-:R-:W-:Y:S02]  /*14670*/  @!P1 IMAD.MOV.U32 R6, RZ, RZ, R228 ;  /* 0x000000ffff069224 */ /* 0x010fe400078e00e4 */
        /* <DEDUP_REMOVED lines=11> */
.L_x_4237:
[----:B------:R-:W-:Y:S05]  /*14730*/  BSYNC B0 ;  /* 0x0000000000007941 */ /* 0x000fea0003800000 */
.L_x_4236:
[----:B------:R-:W-:Y:S01]  /*14740*/  ISETP.GE.AND P0, PT, R2, R5, PT ;  /* 0x000000050200720c */ /* 0x000fe20003f06270 */
[----:B------:R-:W-:-:S12]  /*14750*/  BSSY B0, `(.L_x_4238) ;  /* 0x0000015000007945 */ /* 0x000fd80003800000 */
[----:B------:R-:W-:Y:S05]  /*14760*/  @P0 BRA `(.L_x_4239) ;  /* 0x0000013000000947 */ /* 0x000fea0003800000 */
[C---:B------:R-:W-:Y:S02]  /*14770*/  LOP3.LUT R0, R239.reuse, 0x1, RZ, 0xc0, !PT ;  /* 0x00000001ef007812 */ /* 0x040fe400078ec0ff */
[----:B------:R-:W-:Y:S02]  /*14780*/  LOP3.LUT P0, RZ, R239, 0x2, RZ, 0xc0, !PT ;  /* 0x00000002efff7812 */ /* 0x000fe4000780c0ff */
[----:B------:R-:W-:-:S11]  /*14790*/  ISETP.NE.U32.AND P1, PT, R0, 0x1, PT ;  /* 0x000000010000780c */ /* 0x000fd60003f25070 */
[C---:B-1--4-:R-:W-:Y:S02]  /*147a0*/  @P0 IADD3 R7, P2, R225.reuse, R194, RZ ;  /* 0x000000c2e1070210 */ /* 0x052fe40007f5e0ff */
[----:B-----5:R-:W-:-:S03]  /*147b0*/  @!P1 LEA R12, P3, R225, R228, 0x1 ;  /* 0x000000e4e10c9211 */ /* 0x020fc600078608ff */
        /* <DEDUP_REMOVED lines=14> */
.L_x_4239:
[----:B------:R-:W-:Y:S05]  /*148a0*/  BSYNC B0 ;  /* 0x0000000000007941 */ /* 0x000fea0003800000 */
.L_x_4238:
[----:B------:R-:W-:Y:S01]  /*148b0*/  ISETP.GE.AND P0, PT, R34, R5, PT ;  /* 0x000000052200720c */ /* 0x000fe20003f06270 */
[----:B------:R-:W-:-:S12]  /*148c0*/  BSSY B0, `(.L_x_4240) ;  /* 0x0000017000007945 */ /* 0x000fd80003800000 */
[----:B------:R-:W-:Y:S05]  /*148d0*/  @P0 BRA `(.L_x_4241) ;  /* 0x0000015000000947 */ /* 0x000fea0003800000 */
[C---:B------:R-:W-:Y:S01]  /*148e0*/  LOP3.LUT R0, R239.reuse, 0x1, RZ, 0xc0, !PT ;  /* 0x00000001ef007812 */ /* 0x040fe200078ec0ff */
[----:B------:R-:W-:Y:S01]  /*148f0*/  IMAD.SHL.U32 R3, R62, 0x20, RZ ;  /* 0x000000203e037824 */ /* 0x000fe200078e00ff */
[----:B------:R-:W-:Y:S02]  /*14900*/  LOP3.LUT P0, RZ, R239, 0x2, RZ, 0xc0, !PT ;  /* 0x00000002efff7812 */ /* 0x000fe4000780c0ff */
[----:B------:R-:W-:Y:S02]  /*14910*/  ISETP.NE.U32.AND P1, PT, R0, 0x1, PT ;  /* 0x000000010000780c */ /* 0x000fe40003f25070 */
[----:B------:R-:W-:-:S09]  /*14920*/  SHF.L.U64.HI R0, R62, 0x5, R63 ;  /* 0x000000053e007819 */ /* 0x000fd2000001023f */
[C---:B-1----:R-:W-:Y:S02]  /*14930*/  @P0 IADD3 R13, P2, R3.reuse, R194, RZ ;  /* 0x000000c2030d0210 */ /* 0x042fe40007f5e0ff */
        /* <DEDUP_REMOVED lines=15> */
.L_x_4241:
[----:B------:R-:W-:Y:S05]  /*14a30*/  BSYNC B0 ;  /* 0x0000000000007941 */ /* 0x000fea0003800000 */
.L_x_4240:
        /* <DEDUP_REMOVED lines=11> */
[----:B-----5:R-:W-:Y:S01]  /*14af0*/  @!P1 IMAD.WIDE.U32 R12, R62, 0x60, R228 ;  /* 0x000000603e0c9825 */ /* 0x020fe200078e00e4 */
        /* <DEDUP_REMOVED lines=13> */
.L_x_4243:
[----:B------:R-:W-:Y:S05]  /*14bd0*/  BSYNC B0 ;  /* 0x0000000000007941 */ /* 0x000fea0003800000 */
.L_x_4242:
[----:B-1---5:R-:W-:Y:S01]  /*14be0*/  IADD3 R12, R178, 0x40, RZ ;  /* 0x00000040b20c7810 */ /* 0x022fe20007ffe0ff */
        /* <DEDUP_REMOVED lines=24> */
.L_x_4245:
[----:B------:R-:W-:Y:S05]  /*14d70*/  BSYNC B0 ;  /* 0x0000000000007941 */ /* 0x000fea0003800000 */
.L_x_4244:
        /* <DEDUP_REMOVED lines=27> */
.L_x_4247:
[----:B------:R-:W-:Y:S05]  /*14f30*/  BSYNC B0 ;  /* 0x0000000000007941 */ /* 0x000fea0003800000 */
.L_x_4246:
        /* <DEDUP_REMOVED lines=13> */
[----:B---3--:R-:W-:Y:S01]  /*15010*/  @!P1 IMAD.WIDE.U32 R16, R62, 0xc0, R228 ;  /* 0x000000c03e109825 */ /* 0x008fe200078e00e4 */
        /* <DEDUP_REMOVED lines=13> */
.L_x_4249:
[----:B------:R-:W-:Y:S05]  /*150f0*/  BSYNC B0 ;  /* 0x0000000000007941 */ /* 0x000fea0003800000 */
.L_x_4248:
        /* <DEDUP_REMOVED lines=13> */
[----:B---3--:R-:W-:Y:S02]  /*151d0*/  @!P1 IMAD.WIDE.U32 R16, R62, 0xe0, R228 ;  /* 0x000000e03e109825 */ /* 0x008fe400078e00e4 */
        /* <DEDUP_REMOVED lines=13> */
.L_x_4251:
[----:B------:R-:W-:Y:S05]  /*152b0*/  BSYNC B0 ;  /* 0x0000000000007941 */ /* 0x000fea0003800000 */
.L_x_4250:
[----:B-1----:R-:W2:Y:S04]  /*152c0*/  LD.E.64 R18, [R10.64+0x1c0] ;  /* 0x0001c0060a127980 */ /* 0x002ea8000c101b00 */
[----:B------:R-:W4:Y:S04]  /*152d0*/  LD.E.64 R14, [R10.64+0x1b8] ;  /* 0x0001b8060a0e7980 */ /* 0x000f28000c101b00 */
[----:B---3--:R-:W3:Y:S04]  /*152e0*/  LD.E R7, [R10.64+0xd8] ;  /* 0x0000d8060a077980 */ /* 0x008ee8000c101900 */
[----:B------:R-:W0:Y:S01]  /*152f0*/  LDGDEPBAR ;  /* 0x00000000000079af */ /* 0x000e220000000000 */
[----:B--2---:R-:W-:-:S02]  /*15300*/  IMAD R3, R19, R233, RZ ;  /* 0x000000e913037224 */ /* 0x004fc400078e02ff */
[----:B------:R-:W-:-:S04]  /*15310*/  IMAD.WIDE.U32 R16, R233, R18, R234 ;  /* 0x00000012e9107225 */ /* 0x000fc800078e00ea */
[----:B------:R-:W-:Y:S01]  /*15320*/  IMAD R3, R18, R70, R3 ;  /* 0x0000004612037224 */ /* 0x000fe200078e0203 */
[----:B----4-:R-:W-:-:S03]  /*15330*/  LEA R14, P0, R16, R14, 0x2 ;  /* 0x0000000e100e7211 */ /* 0x010fc600078010ff */
[----:B------:R-:W-:-:S05]  /*15340*/  IMAD.IADD R3, R17, 0x1, R3 ;  /* 0x0000000111037824 */ /* 0x000fca00078e0203 */
[----:B------:R-:W-:Y:S02]  /*15350*/  LEA.HI.X R15, R16, R15, R3, 0x2, P0 ;  /* 0x0000000f100f7211 */ /* 0x000fe400000f1403 */
[----:B------:R1:W5:Y:S04]  /*15360*/  LD.E R3, [R10.64+0x188] ;  /* 0x000188060a037980 */ /* 0x000368000c101900 */
[----:B------:R-:W2:Y:S01]  /*15370*/  LD.E R0, [R14.64] ;  /* 0x000000060e007980 */ /* 0x000ea2000c101900 */
[----:B------:R-:W-:-:S04]  /*15380*/  DEPBAR.LE SB0, 0x0 ;  /* 0x000080000000791a */ /* 0x000fc80000000000 */
[----:B------:R-:W-:Y:S01]  /*15390*/  BAR.SYNC.DEFER_BLOCKING 0x0 ;  /* 0x0000000000007b1d */ /* 0x000fe20000010000 */
[----:B------:R-:W-:-:S05]  /*153a0*/  ISETP.GE.AND P0, PT, R178, R5, PT ;  /* 0x00000005b200720c */ /* 0x000fca0003f06270 */
[----:B---3--:R-:W2:Y:S01]  /*153b0*/  MUFU.RCP R7, R7 ;  /* 0x0000000700077308 */ /* 0x008ea20000001000 */
        /* <DEDUP_REMOVED lines=25> */
.L_x_4253:
[----:B-1----:R-:W-:Y:S05]  /*15550*/  BSYNC B0 ;  /* 0x0000000000007941 */ /* 0x002fea0003800000 */
.L_x_4252:
        /* <DEDUP_REMOVED lines=22> */
.L_x_4255:
[----:B------:R-:W-:Y:S05]  /*156c0*/  BSYNC B0 ;  /* 0x0000000000007941 */ /* 0x000fea0003800000 */
.L_x_4254:
        /* <DEDUP_REMOVED lines=24> */
.L_x_4257:
[----:B------:R-:W-:Y:S05]  /*15850*/  BSYNC B0 ;  /* 0x0000000000007941 */ /* 0x000fea0003800000 */
.L_x_4256:
        /* <DEDUP_REMOVED lines=24> */
.L_x_4259:
[----:B------:R-:W-:Y:S05]  /*159e0*/  BSYNC B0 ;  /* 0x0000000000007941 */ /* 0x000fea0003800000 */
.L_x_4258:
        /* <DEDUP_REMOVED lines=24> */
.L_x_4261:
[----:B------:R-:W-:Y:S05]  /*15b70*/  BSYNC B0 ;  /* 0x0000000000007941 */ /* 0x000fea0003800000 */
.L_x_4260:
        /* <DEDUP_REMOVED lines=24> */
.L_x_4263:
[----:B------:R-:W-:Y:S05]  /*15d00*/  BSYNC B0 ;  /* 0x0000000000007941 */ /* 0x000fea0003800000 */
.L_x_4262:
        /* <DEDUP_REMOVED lines=24> */
.L_x_4265:
[----:B------:R-:W-:Y:S05]  /*15e90*/  BSYNC B0 ;  /* 0x0000000000007941 */ /* 0x000fea0003800000 */
.L_x_4264:
        /* <DEDUP_REMOVED lines=24> */
.L_x_4267:
[----:B------:R-:W-:Y:S05]  /*16020*/  BSYNC B0 ;  /* 0x0000000000007941 */ /* 0x000fea0003800000 */
.L_x_4266:
        /* <DEDUP_REMOVED lines=45> */
[----:B------:R-:W3:Y:S01]  /*16300*/  LDSM.16.M88.4 R112, [R221+0x6000] ;  /* 0x00600000dd70783b */ /* 0x000ee20000000200 */
[----:B------:R-:W-:Y:S01]  /*16310*/  IMAD.IADD R204, R2, 0x1, R219 ;  /* 0x0000000102cc7824 */ /* 0x000fe200078e02db */
[----:B------:R-:W-:Y:S01]  /*16320*/  IADD3 R207, R219, 0x2800, RZ ;  /* 0x00002800dbcf7810 */ /* 0x000fe20007ffe0ff */
[----:B------:R-:W-:Y:S01]  /*16330*/  IMAD.IADD R2, R9, 0x1, R44 ;  /* 0x0000000109027824 */ /* 0x000fe200078e022c */
[----:B------:R-:W4:Y:S01]  /*16340*/  LDSM.16.M88.4 R104, [R221+0x6800] ;  /* 0x00680000dd68783b */ /* 0x000f220000000200 */
[----:B------:R-:W-:-:S02]  /*16350*/  IADD3 R44, R58, R65, -R232 ;  /* 0x000000413a2c7210 */ /* 0x000fc40007ffe8e8 */
[----:B------:R-:W-:Y:S01]  /*16360*/  I2F R67, R2 ;  /* 0x0000000200437306 */ /* 0x000fe20000201400 */
[----:B------:R-:W4:Y:S01]  /*16370*/  LDSM.16.M88.4 R96, [R221+0x7000] ;  /* 0x00700000dd60783b */ /* 0x000f220000000200 */
[C---:B------:R-:W-:Y:S01]  /*16380*/  IADD3 R50, R2.reuse, 0x18, RZ ;  /* 0x0000001802327810 */ /* 0x040fe20007ffe0ff */
[----:B-----5:R-:W-:Y:S01]  /*16390*/  IMAD.IADD R3, R3, 0x1, R44 ;  /* 0x0000000103037824 */ /* 0x020fe200078e022c */
[C---:B------:R-:W-:Y:S01]  /*163a0*/  IADD3 R66, R2.reuse, 0x19, RZ ;  /* 0x0000001902427810 */ /* 0x040fe20007ffe0ff */
[----:B------:R-:W4:Y:S01]  /*163b0*/  LDSM.16.M88.4 R24, [R221+0x7800] ;  /* 0x00780000dd18783b */ /* 0x000f220000000200 */
[----:B------:R-:W-:Y:S02]  /*163c0*/  IADD3 R64, R2, 0x20, RZ ;  /* 0x0000002002407810 */ /* 0x000fe40007ffe0ff */
[C---:B------:R-:W-:Y:S01]  /*163d0*/  IADD3 R206, R219.reuse, 0x3000, RZ ;  /* 0x00003000dbce7810 */ /* 0x040fe20007ffe0ff */
[----:B--2---:R-:W-:Y:S01]  /*163e0*/  LDSM.16.M88.4 R12, [R219] ;  /* 0x00000000db0c783b */ /* 0x004fe20000000200 */
[----:B------:R-:W-:-:S02]  /*163f0*/  IADD3 R205, R219, 0x3800, RZ ;  /* 0x00003800dbcd7810 */ /* 0x000fc40007ffe0ff */
[C---:B------:R-:W-:Y:S01]  /*16400*/  IADD3 R203, R219.reuse, 0x4000, RZ ;  /* 0x00004000dbcb7810 */ /* 0x040fe20007ffe0ff */
[----:B------:R-:W2:Y:S01]  /*16410*/  LDSM.16.M88.4 R28, [R220] ;  /* 0x00000000dc1c783b */ /* 0x000ea20000000200 */
[C---:B------:R-:W-:Y:S02]  /*16420*/  IADD3 R202, R219.reuse, 0x4800, RZ ;  /* 0x00004800dbca7810 */ /* 0x040fe40007ffe0ff */
[C---:B------:R-:W-:Y:S01]  /*16430*/  IADD3 R201, R219.reuse, 0x5000, RZ ;  /* 0x00005000dbc97810 */ /* 0x040fe20007ffe0ff */
[----:B-1----:R-:W-:Y:S01]  /*16440*/  HMMA.16816.F32 R72, R88, R68, RZ ;  /* 0x000000445848723c */ /* 0x002fe200000018ff */
[----:B------:R-:W1:Y:S01]  /*16450*/  LDSM.16.M88.4 R4, [R219+0x800] ;  /* 0x00080000db04783b */ /* 0x000e620000000200 */
[C---:B------:R-:W-:Y:S02]  /*16460*/  IADD3 R200, R219.reuse, 0x5800, RZ ;  /* 0x00005800dbc87810 */ /* 0x040fe40007ffe0ff */
[C---:B------:R-:W-:Y:S01]  /*16470*/  IADD3 R199, R219.reuse, 0x6000, RZ ;  /* 0x00006000dbc77810 */ /* 0x040fe20007ffe0ff */
[----:B------:R-:W1:Y:S01]  /*16480*/  LDSM.16.M88.4 R84, [R219+0x2000] ;  /* 0x00200000db54783b */ /* 0x000e620000000200 */
[----:B------:R-:W-:-:S02]  /*16490*/  IADD3 R198, R219, 0x6800, RZ ;  /* 0x00006800dbc67810 */ /* 0x000fc40007ffe0ff */
[C---:B------:R-:W-:Y:S01]  /*164a0*/  HMMA.16816.F32 R60, R88.reuse, R52, RZ ;  /* 0x00000034583c723c */ /* 0x040fe200000018ff */
[----:B------:R-:W-:Y:S01]  /*164b0*/  LDSM.16.M88.4 R76, [R219+0x3800] ;  /* 0x00380000db4c783b */ /* 0x000fe20000000200 */
[C---:B------:R-:W-:Y:S02]  /*164c0*/  IADD3 R197, R219.reuse, 0x7000, RZ ;  /* 0x00007000dbc57810 */ /* 0x040fe40007ffe0ff */
[----:B------:R-:W-:Y:S01]  /*164d0*/  IADD3 R196, R219, 0x7800, RZ ;  /* 0x00007800dbc47810 */ /* 0x000fe20007ffe0ff */
[----:B------:R-:W-:Y:S03]  /*164e0*/  LDSM.16.M88.4 R120, [R219+0x1000] ;  /* 0x00100000db78783b */ /* 0x000fe60000000200 */
[C---:B---3--:R-:W-:Y:S01]  /*164f0*/  HMMA.16816.F32 R40, R88.reuse, R36, RZ ;  /* 0x000000245828723c */ /* 0x048fe200000018ff */
[----:B------:R-:W-:Y:S04]  /*16500*/  LDSM.16.M88.4 R116, [R219+0x1800] ;  /* 0x00180000db74783b */ /* 0x000fe80000000200 */
[----:B------:R-:W-:Y:S03]  /*16510*/  LDSM.16.M88.4 R80, [R219+0x2800] ;  /* 0x00280000db50783b */ /* 0x000fe60000000200 */
[C---:B----4-:R-:W-:Y:S01]  /*16520*/  HMMA.16816.F32 R32, R88.reuse, R20, RZ ;  /* 0x000000145820723c */ /* 0x050fe200000018ff */
[----:B------:R-:W-:Y:S04]  /*16530*/  LDSM.16.M88.4 R124, [R215+0x4800] ;  /* 0x00480000d77c783b */ /* 0x000fe80000000200 */
[----:B------:R-:W-:Y:S03]  /*16540*/  LDSM.16.M88.4 R132, [R221+0x8800] ;  /* 0x00880000dd84783b */ /* 0x000fe60000000200 */
[C---:B------:R-:W-:Y:S01]  /*16550*/  HMMA.16816.F32 R16, R88.reuse, R112, RZ ;  /* 0x000000705810723c */ /* 0x040fe200000018ff */
        /* <DEDUP_REMOVED lines=17> */
[C---:B-1----:R-:W-:Y:S08]  /*16670*/  HMMA.16816.F32 R60, R28.reuse, R4, R60 ;  /* 0x000000041c3c723c */ /* 0x042ff0000000183c */
[C---:B------:R-:W-:Y:S01]  /*16680*/  HMMA.16816.F32 R52, R28.reuse, R6, R52 ;  /* 0x000000061c34723c */ /* 0x040fe20000001834 */
[----:B------:R-:W1:Y:S07]  /*16690*/  LDSM.16.M88.4 R4, [R218] ;  /* 0x00000000da04783b */ /* 0x000e6e0000000200 */
[C---:B------:R-:W-:Y:S08]  /*166a0*/  HMMA.16816.F32 R16, R28.reuse, R84, R16 ;  /* 0x000000541c10723c */ /* 0x040ff00000001810 */
[C---:B---3--:R-:W-:Y:S08]  /*166b0*/  HMMA.16816.F32 R100, R28.reuse, R24, R100 ;  /* 0x000000181c64723c */ /* 0x048ff00000001864 */
[C---:B------:R-:W-:Y:S01]  /*166c0*/  HMMA.16816.F32 R96, R28.reuse, R26, R96 ;  /* 0x0000001a1c60723c */ /* 0x040fe20000001860 */
[----:B------:R-:W2:Y:S07]  /*166d0*/  LDSM.16.M88.4 R24, [R215+0x6000] ;  /* 0x00600000d718783b */ /* 0x000eae0000000200 */
        /* <DEDUP_REMOVED lines=58> */
[C---:B-1----:R-:W-:Y:S08]  /*16a80*/  HMMA.16816.F32 R100, R12.reuse, R28, R100 ;  /* 0x0000001c0c64723c */ /* 0x042ff00000001864 */
[C---:B------:R-:W-:Y:S01]  /*16a90*/  HMMA.16816.F32 R96, R12.reuse, R30, R96 ;  /* 0x0000001e0c60723c */ /* 0x040fe20000001860 */
[----:B------:R-:W-:Y:S07]  /*16aa0*/  LDSM.16.M88.4 R28, [R219+0x4000] ;  /* 0x00400000db1c783b */ /* 0x000fee0000000200 */
[C---:B--2---:R-:W-:Y:S08]  /*16ab0*/  HMMA.16816.F32 R92, R12.reuse, R24, R92 ;  /* 0x000000180c5c723c */ /* 0x044ff0000000185c */
        /* <DEDUP_REMOVED lines=40> */
[C---:B------:R-:W-:Y:S08]  /*16d40*/  HMMA.16816.F32 R68, R12.reuse, R86, R68 ;  /* 0x000000560c44723c */ /* 0x040ff00000001844 */
[C---:B----4-:R-:W-:Y:S08]  /*16d50*/  HMMA.16816.F32 R40, R12.reuse, R76, R40 ;  /* 0x0000004c0c28723c */ /* 0x050ff00000001828 */
[C---:B------:R-:W-:Y:S01]  /*16d60*/  HMMA.16816.F32 R36, R12.reuse, R78, R36 ;  /* 0x0000004e0c24723c */ /* 0x040fe20000001824 */
[----:B------:R-:W1:Y:S07]  /*16d70*/  LDSM.16.M88.4 R76, [R204+0x4800] ;  /* 0x00480000cc4c783b */ /* 0x000e6e0000000200 */
[C---:B--2---:R-:W-:Y:S07]  /*16d80*/  HMMA.16816.F32 R32, R12.reuse, R24, R32 ;  /* 0x000000180c20723c */ /* 0x044fee0000001820 */
[----:B------:R-:W-:Y:S01]  /*16d90*/  IADD3 R25, R3, 0x8, RZ ;  /* 0x0000000803197810 */ /* 0x000fe20007ffe0ff */
[----:B------:R-:W-:Y:S01]  /*16da0*/  HMMA.16816.F32 R60, R12, R80, R60 ;  /* 0x000000500c3c723c */ /* 0x000fe2000000183c */
[----:B------:R-:W-:-:S02]  /*16db0*/  IADD3 R24, R2, 0x1, RZ ;  /* 0x0000000102187810 */ /* 0x000fc40007ffe0ff */
[----:B------:R-:W-:-:S04]  /*16dc0*/  IMNMX R3, R3, R58, PT ;  /* 0x0000003a03037217 */ /* 0x000fc80003800200 */
[C---:B------:R-:W-:Y:S01]  /*16dd0*/  ISETP.GE.AND P2, PT, R24.reuse, R3, PT ;  /* 0x000000031800720c */ /* 0x040fe20003f46270 */
[----:B------:R-:W-:Y:S01]  /*16de0*/  HMMA.16816.F32 R52, R12, R82, R52 ;  /* 0x000000520c34723c */ /* 0x000fe20000001834 */
[----:B------:R-:W-:Y:S07]  /*16df0*/  LDSM.16.M88.4 R80, [R215+0xa000] ;  /* 0x00a00000d750783b */ /* 0x000fee0000000200 */
[----:B---3--:R-:W-:Y:S01]  /*16e00*/  HMMA.16816.F32 R72, R4, R28, R72 ;  /* 0x0000001c0448723c */ /* 0x008fe20000001848 */
[----:B------:R2:W3:Y:S07]  /*16e10*/  I2F R28, R24 ;  /* 0x00000018001c7306 */ /* 0x0004ee0000201400 */
[----:B------:R-:W-:Y:S07]  /*16e20*/  HMMA.16816.F32 R112, R128, R134, R112 ;  /* 0x000000868070723c */ /* 0x000fee0000001870 */
[----:B------:R-:W-:Y:S01]  /*16e30*/  IMNMX R134, R25, R58, PT ;  /* 0x0000003a19867217 */ /* 0x000fe20003800200 */
[----:B------:R-:W-:Y:S01]  /*16e40*/  HMMA.16816.F32 R68, R4, R30, R68 ;  /* 0x0000001e0444723c */ /* 0x000fe20000001844 */
[----:B------:R-:W-:Y:S02]  /*16e50*/  LDSM.16.M88.4 R56, [R204+0x5800] ;  /* 0x00580000cc38783b */ /* 0x000fe40000000200 */
[----:B------:R-:W-:-:S04]  /*16e60*/  ISETP.GE.AND P0, PT, R24, R134, PT ;  /* 0x000000861800720c */ /* 0x000fc80003f06270 */
[C---:B------:R-:W-:Y:S01]  /*16e70*/  IADD3 R31, R2.reuse, 0x8, RZ ;  /* 0x00000008021f7810 */ /* 0x040fe20007ffe0ff */
[----:B------:R-:W-:Y:S01]  /*16e80*/  HMMA.16816.F32 R20, R12, R26, R20 ;  /* 0x0000001a0c14723c */ /* 0x000fe20000001814 */
[----:B--2---:R-:W2:Y:S01]  /*16e90*/  LDSM.16.M88.4 R24, [R204+0x5000] ;  /* 0x00500000cc18783b */ /* 0x004ea20000000200 */
[----:B------:R-:W-:Y:S01]  /*16ea0*/  IADD3 R30, R2, 0x9, RZ ;  /* 0x00000009021e7810 */ /* 0x000fe20007ffe0ff */
[----:B------:R-:W4:Y:S01]  /*16eb0*/  I2F R29, R31 ;  /* 0x0000001f001d7306 */ /* 0x000f220000201400 */
[CC--:B---3--:R-:W-:Y:S01]  /*16ec0*/  FFMA.FTZ R73, R0.reuse, R28.reuse, R73 ;  /* 0x0000001c00497223 */ /* 0x0c8fe20000010049 */
[CC--:B------:R-:W-:Y:S01]  /*16ed0*/  ISETP.GE.AND P1, PT, R31.reuse, R3.reuse, PT ;  /* 0x000000031f00720c */ /* 0x0c0fe20003f26270 */
[----:B------:R-:W-:Y:S01]  /*16ee0*/  FFMA.FTZ R28, R0, R28, R75 ;  /* 0x0000001c001c7223 */ /* 0x000fe2000001004b */
[----:B------:R-:W-:Y:S01]  /*16ef0*/  ISETP.GE.AND P3, PT, R31, R134, PT ;  /* 0x000000861f00720c */ /* 0x000fe20003f66270 */
[----:B-1----:R-:W-:Y:S01]  /*16f00*/  HMMA.16816.F32 R60, R4, R76, R60 ;  /* 0x0000004c043c723c */ /* 0x002fe2000000183c */
[----:B------:R-:W-:-:S02]  /*16f10*/  ISETP.GE.AND P6, PT, R30, R3, PT ;  /* 0x000000031e00720c */ /* 0x000fc40003fc6270 */
[----:B------:R-:W1:Y:S01]  /*16f20*/  I2F R44, R30 ;  /* 0x0000001e002c7306 */ /* 0x000e620000201400 */
[----:B------:R-:W-:Y:S02]  /*16f30*/  ISETP.GE.AND P4, PT, R30, R134, PT ;  /* 0x000000861e00720c */ /* 0x000fe40003f86270 */
[----:B------:R-:W-:Y:S02]  /*16f40*/  FSEL R73, R73, -INF , !P2 ;  /* 0xff80000049497808 */ /* 0x000fe40005000000 */
[----:B------:R-:W-:Y:S01]  /*16f50*/  HMMA.16816.F32 R52, R4, R78, R52 ;  /* 0x0000004e0434723c */ /* 0x000fe20000001834 */
[-C--:B----4-:R-:W-:Y:S01]  /*16f60*/  FFMA.FTZ R68, R0, R29.reuse, R68 ;  /* 0x0000001d00447223 */ /* 0x090fe20000010044 */
[----:B------:R-:W-:Y:S01]  /*16f70*/  IADD3 R31, R2, 0x10, RZ ;  /* 0x00000010021f7810 */ /* 0x000fe20007ffe0ff */
[----:B------:R-:W-:Y:S01]  /*16f80*/  FFMA.FTZ R75, R0, R29, R70 ;  /* 0x0000001d004b7223 */ /* 0x000fe20000010046 */
[----:B------:R-:W-:Y:S01]  /*16f90*/  FSEL R70, R28, -INF , !P0 ;  /* 0xff8000001c467808 */ /* 0x000fe20004000000 */
[----:B------:R-:W3:Y:S01]  /*16fa0*/  I2F R77, R50 ;  /* 0x00000032004d7306 */ /* 0x000ee20000201400 */
[----:B------:R-:W-:-:S02]  /*16fb0*/  FSEL R68, R68, -INF , !P1 ;  /* 0xff80000044447808 */ /* 0x000fc40004800000 */
[C---:B------:R-:W-:Y:S01]  /*16fc0*/  HMMA.16816.F32 R16, R128.reuse, R132, R16 ;  /* 0x000000848010723c */ /* 0x040fe20000001810 */
[CC--:B------:R-:W-:Y:S01]  /*16fd0*/  ISETP.GE.AND P5, PT, R31.reuse, R3.reuse, PT ;  /* 0x000000031f00720c */ /* 0x0c0fe20003fa6270 */
[-C--:B-1----:R-:W-:Y:S01]  /*16fe0*/  FFMA.FTZ R69, R0, R44.reuse, R69 ;  /* 0x0000002c00457223 */ /* 0x082fe20000010045 */
[----:B------:R-:W-:Y:S01]  /*16ff0*/  IADD3 R30, R2, 0x11, RZ ;  /* 0x00000011021e7810 */ /* 0x000fe20007ffe0ff */
[----:B------:R-:W-:Y:S01]  /*17000*/  FFMA.FTZ R71, R0, R44, R71 ;  /* 0x0000002c00477223 */ /* 0x000fe20000010047 */
[-C--:B------:R-:W-:Y:S01]  /*17010*/  ISETP.GE.AND P2, PT, R31, R134.reuse, PT ;  /* 0x000000861f00720c */ /* 0x080fe20003f46270 */
[----:B------:R-:W1:Y:S01]  /*17020*/  I2F R51, R31 ;  /* 0x0000001f00337306 */ /* 0x000e620000201400 */
[C---:B------:R-:W-:Y:S01]  /*17030*/  ISETP.GE.AND P0, PT, R30.reuse, R3, PT ;  /* 0x000000031e00720c */ /* 0x040fe20003f06270 */
[----:B------:R-:W-:Y:S01]  /*17040*/  HMMA.16816.F32 R108, R128, R124, R108 ;  /* 0x0000007c806c723c */ /* 0x000fe2000000186c */
[----:B------:R-:W-:Y:S02]  /*17050*/  ISETP.GE.AND P1, PT, R30, R134, PT ;  /* 0x000000861e00720c */ /* 0x000fe40003f26270 */
[----:B------:R-:W-:-:S02]  /*17060*/  FSEL R75, R75, -INF , !P3 ;  /* 0xff8000004b4b7808 */ /* 0x000fc40005800000 */
[----:B------:R-:W-:Y:S01]  /*17070*/  FSEL R69, R69, -INF , !P6 ;  /* 0xff80000045457808 */ /* 0x000fe20007000000 */
[----:B------:R4:W4:Y:S02]  /*17080*/  I2F R46, R30 ;  /* 0x0000001e002e7306 */ /* 0x0009240000201400 */
[----:B---3--:R-:W-:Y:S01]  /*17090*/  FFMA.FTZ R54, R0, R77, R54 ;  /* 0x0000004d00367223 */ /* 0x008fe20000010036 */
[----:B--2---:R-:W-:Y:S01]  /*170a0*/  HMMA.16816.F32 R40, R4, R24, R40 ;  /* 0x000000180428723c */ /* 0x004fe20000001828 */
[C---:B------:R-:W-:Y:S02]  /*170b0*/  ISETP.GE.AND P3, PT, R50.reuse, R3, PT ;  /* 0x000000033200720c */ /* 0x040fe40003f66270 */
[----:B------:R-:W-:Y:S02]  /*170c0*/  ISETP.GE.AND P6, PT, R50, R134, PT ;  /* 0x000000863200720c */ /* 0x000fe40003fc6270 */
[----:B------:R-:W2:Y:S01]  /*170d0*/  I2F R44, R66 ;  /* 0x00000042002c7306 */ /* 0x000ea20000201400 */
[CC--:B-1----:R-:W-:Y:S01]  /*170e0*/  FFMA.FTZ R65, R0.reuse, R51.reuse, R60 ;  /* 0x0000003300417223 */ /* 0x0c2fe2000001003c */
[----:B------:R-:W-:Y:S01]  /*170f0*/  FSEL R60, R71, -INF , !P4 ;  /* 0xff800000473c7808 */ /* 0x000fe20006000000 */
[----:B------:R-:W-:Y:S01]  /*17100*/  FFMA.FTZ R62, R0, R51, R62 ;  /* 0x00000033003e7223 */ /* 0x000fe2000001003e */
[----:B------:R-:W-:Y:S01]  /*17110*/  ISETP.GE.AND P4, PT, R66, R3, PT ;  /* 0x000000034200720c */ /* 0x000fe20003f86270 */
[----:B------:R-:W-:Y:S01]  /*17120*/  FFMA.FTZ R51, R0, R77, R52 ;  /* 0x0000004d00337223 */ /* 0x000fe20000010034 */
[----:B------:R-:W-:Y:S01]  /*17130*/  IADD3 R25, R2, 0x21, RZ ;  /* 0x0000002102197810 */ /* 0x000fe20007ffe0ff */
[----:B------:R-:W-:Y:S01]  /*17140*/  HMMA.16816.F32 R92, R128, R116, R92 ;  /* 0x00000074805c723c */ /* 0x000fe2000000185c */
[----:B----4-:R-:W1:Y:S01]  /*17150*/  LDSM.16.M88.4 R28, [R215+0xa800] ;  /* 0x00a80000d71c783b */ /* 0x010e620000000200 */
[-C--:B------:R-:W-:Y:S01]  /*17160*/  FFMA.FTZ R61, R0, R46.reuse, R61 ;  /* 0x0000002e003d7223 */ /* 0x080fe2000001003d */
[----:B------:R-:W-:Y:S01]  /*17170*/  IADD3 R24, R2, 0x28, RZ ;  /* 0x0000002802187810 */ /* 0x000fe20007ffe0ff */
[C---:B------:R-:W-:Y:S01]  /*17180*/  FFMA.FTZ R63, R0.reuse, R46, R63 ;  /* 0x0000002e003f7223 */ /* 0x040fe2000001003f */
[----:B------:R-:W-:Y:S01]  /*17190*/  FSEL R51, R51, -INF , !P3 ;  /* 0xff80000033337808 */ /* 0x000fe20005800000 */
[----:B------:R-:W3:Y:S01]  /*171a0*/  I2F R52, R25 ;  /* 0x0000001900347306 */ /* 0x000ee20000201400 */
[----:B------:R-:W-:Y:S01]  /*171b0*/  FSEL R116, R61, -INF , !P0 ;  /* 0xff8000003d747808 */ /* 0x000fe20004000000 */
[----:B------:R-:W-:Y:S01]  /*171c0*/  HMMA.16816.F32 R36, R4, R26, R36 ;  /* 0x0000001a0424723c */ /* 0x000fe20000001824 */
[CC--:B--2---:R-:W-:Y:S01]  /*171d0*/  FFMA.FTZ R46, R0.reuse, R44.reuse, R53 ;  /* 0x0000002c002e7223 */ /* 0x0c4fe20000010035 */
[----:B------:R-:W-:Y:S01]  /*171e0*/  FSEL R84, R63, -INF , !P1 ;  /* 0xff8000003f547808 */ /* 0x000fe20004800000 */
[----:B------:R-:W-:Y:S01]  /*171f0*/  FFMA.FTZ R44, R0, R44, R55 ;  /* 0x0000002c002c7223 */ /* 0x000fe20000010037 */
[----:B------:R-:W-:-:S02]  /*17200*/  FSEL R55, R54, -INF , !P6 ;  /* 0xff80000036377808 */ /* 0x000fc40007000000 */
[----:B------:R-:W-:Y:S01]  /*17210*/  FSEL R46, R46, -INF , !P4 ;  /* 0xff8000002e2e7808 */ /* 0x000fe20006000000 */
[----:B------:R2:W4:Y:S01]  /*17220*/  I2F R61, R24 ;  /* 0x00000018003d7306 */ /* 0x0005220000201400 */
[CC--:B------:R-:W-:Y:S01]  /*17230*/  ISETP.GE.AND P1, PT, R25.reuse, R3.reuse, PT ;  /* 0x000000031900720c */ /* 0x0c0fe20003f26270 */
[----:B------:R-:W-:Y:S01]  /*17240*/  HMMA.16816.F32 R16, R12, R80, R16 ;  /* 0x000000500c10723c */ /* 0x000fe20000001810 */
[-C--:B------:R-:W-:Y:S02]  /*17250*/  ISETP.GE.AND P3, PT, R25, R134.reuse, PT ;  /* 0x000000861900720c */ /* 0x080fe40003f66270 */
[C---:B------:R-:W-:Y:S02]  /*17260*/  ISETP.GE.AND P6, PT, R24.reuse, R3, PT ;  /* 0x000000031800720c */ /* 0x040fe40003fc6270 */
[----:B------:R-:W-:Y:S01]  /*17270*/  ISETP.GE.AND P4, PT, R24, R134, PT ;  /* 0x000000861800720c */ /* 0x000fe20003f86270 */
[-C--:B---3--:R-:W-:Y:S01]  /*17280*/  FFMA.FTZ R178, R0, R52.reuse, R41 ;  /* 0x0000003400b27223 */ /* 0x088fe20000010029 */
[----:B------:R-:W-:Y:S01]  /*17290*/  FSEL R50, R65, -INF , !P5 ;  /* 0xff80000041327808 */ /* 0x000fe20006800000 */
[----:B------:R-:W-:Y:S01]  /*172a0*/  HMMA.16816.F32 R104, R128, R126, R104 ;  /* 0x0000007e8068723c */ /* 0x000fe20000001868 */
[----:B------:R-:W3:Y:S01]  /*172b0*/  I2F R65, R64 ;  /* 0x0000004000417306 */ /* 0x000ee20000201400 */
[----:B------:R-:W-:Y:S01]  /*172c0*/  IADD3 R53, R2, 0x29, RZ ;  /* 0x0000002902357810 */ /* 0x000fe20007ffe0ff */
[----:B------:R-:W-:Y:S01]  /*172d0*/  FFMA.FTZ R179, R0, R52, R43 ;  /* 0x0000003400b37223 */ /* 0x000fe2000001002b */
[----:B------:R-:W-:Y:S01]  /*172e0*/  FSEL R76, R62, -INF , !P2 ;  /* 0xff8000003e4c7808 */ /* 0x000fe20005000000 */
[----:B--2---:R-:W2:Y:S01]  /*172f0*/  LDSM.16.M88.4 R24, [R204+0x6000] ;  /* 0x00600000cc18783b */ /* 0x004ea20000000200 */
[----:B------:R-:W-:-:S02]  /*17300*/  ISETP.GE.AND P5, PT, R66, R134, PT ;  /* 0x000000864200720c */ /* 0x000fc40003fa6270 */
[----:B------:R-:W-:Y:S01]  /*17310*/  HMMA.16816.F32 R32, R4, R56, R32 ;  /* 0x000000380420723c */ /* 0x000fe20000001820 */
[----:B------:R-:W-:Y:S01]  /*17320*/  ISETP.GE.AND P2, PT, R64, R3, PT ;  /* 0x000000034000720c */ /* 0x000fe20003f46270 */
[-C--:B----4-:R-:W-:Y:S01]  /*17330*/  FFMA.FTZ R36, R0, R61.reuse, R36 ;  /* 0x0000003d00247223 */ /* 0x090fe20000010024 */
[----:B------:R-:W-:Y:S01]  /*17340*/  ISETP.GE.AND P0, PT, R64, R134, PT ;  /* 0x000000864000720c */ /* 0x000fe20003f06270 */
[----:B------:R-:W-:Y:S01]  /*17350*/  FFMA.FTZ R181, R0, R61, R38 ;  /* 0x0000003d00b57223 */ /* 0x000fe20000010026 */
[----:B------:R-:W-:Y:S02]  /*17360*/  IADD3 R54, R2, 0x31, RZ ;  /* 0x0000003102367810 */ /* 0x000fe40007ffe0ff */
[----:B------:R-:W-:Y:S01]  /*17370*/  FSEL R44, R44, -INF , !P5 ;  /* 0xff8000002c2c7808 */ /* 0x000fe20006800000 */
[----:B-1----:R-:W-:Y:S01]  /*17380*/  HMMA.16816.F32 R108, R12, R28, R108 ;  /* 0x0000001c0c6c723c */ /* 0x002fe2000000186c */
[----:B------:R-:W1:Y:S01]  /*17390*/  I2F R28, R53 ;  /* 0x00000035001c7306 */ /* 0x000e620000201400 */
[C---:B---3--:R-:W-:Y:S01]  /*173a0*/  FFMA.FTZ R40, R0.reuse, R65, R40 ;  /* 0x0000004100287223 */ /* 0x048fe20000010028 */
[----:B------:R-:W-:Y:S01]  /*173b0*/  ISETP.GE.AND P5, PT, R53, R3, PT ;  /* 0x000000033500720c */ /* 0x000fe20003fa6270 */
[----:B------:R-:W-:Y:S01]  /*173c0*/  FFMA.FTZ R42, R0, R65, R42 ;  /* 0x00000041002a7223 */ /* 0x000fe2000001002a */
[----:B------:R-:W-:-:S02]  /*173d0*/  FSEL R178, R178, -INF , !P1 ;  /* 0xff800000b2b27808 */ /* 0x000fc40004800000 */
[----:B------:R-:W-:Y:S01]  /*173e0*/  IADD3 R29, R2, 0x30, RZ ;  /* 0x00000030021d7810 */ /* 0x000fe20007ffe0ff */
[----:B------:R-:W-:Y:S01]  /*173f0*/  HMMA.16816.F32 R20, R4, R58, R20 ;  /* 0x0000003a0414723c */ /* 0x000fe20000001814 */
[----:B------:R-:W-:Y:S01]  /*17400*/  FSEL R176, R40, -INF , !P2 ;  /* 0xff80000028b07808 */ /* 0x000fe20005000000 */
[----:B------:R-:W3:Y:S01]  /*17410*/  I2F R52, R54 ;  /* 0x0000003600347306 */ /* 0x000ee20000201400 */
[-C--:B------:R-:W-:Y:S02]  /*17420*/  ISETP.GE.AND P2, PT, R53, R134.reuse, PT ;  /* 0x000000863500720c */ /* 0x080fe40003f46270 */
[----:B------:R-:W-:Y:S02]  /*17430*/  FSEL R180, R42, -INF , !P0 ;  /* 0xff8000002ab47808 */ /* 0x000fe40004000000 */
[C---:B------:R-:W-:Y:S01]  /*17440*/  ISETP.GE.AND P0, PT, R29.reuse, R3, PT ;  /* 0x000000031d00720c */ /* 0x040fe20003f06270 */
[C---:B------:R-:W-:Y:S01]  /*17450*/  HMMA.16816.F32 R112, R12.reuse, R82, R112 ;  /* 0x000000520c70723c */ /* 0x040fe20000001870 */
[----:B------:R-:W-:Y:S01]  /*17460*/  ISETP.GE.AND P1, PT, R29, R134, PT ;  /* 0x000000861d00720c */ /* 0x000fe20003f26270 */
[----:B------:R4:W4:Y:S01]  /*17470*/  I2F R53, R29 ;  /* 0x0000001d00357306 */ /* 0x0009220000201400 */
[-C--:B-1----:R-:W-:Y:S01]  /*17480*/  FFMA.FTZ R175, R0, R28.reuse, R37 ;  /* 0x0000001c00af7223 */ /* 0x082fe20000010025 */
[----:B------:R-:W-:Y:S01]  /*17490*/  IADD3 R38, R2, 0x39, RZ ;  /* 0x0000003902267810 */ /* 0x000fe20007ffe0ff */
[----:B------:R-:W-:Y:S01]  /*174a0*/  FFMA.FTZ R39, R0, R28, R39 ;  /* 0x0000001c00277223 */ /* 0x000fe20000010027 */
[----:B------:R-:W-:Y:S01]  /*174b0*/  FSEL R177, R36, -INF , !P6 ;  /* 0xff80000024b17808 */ /* 0x000fe20007000000 */
[----:B------:R-:W1:Y:S01]  /*174c0*/  LDSM.16.M88.4 R40, [R215+0xb000] ;  /* 0x00b00000d728783b */ /* 0x000e620000000200 */
[----:B------:R-:W-:Y:S01]  /*174d0*/  FSEL R181, R181, -INF , !P4 ;  /* 0xff800000b5b57808 */ /* 0x000fe20006000000 */
[----:B------:R-:W-:Y:S01]  /*174e0*/  HMMA.16816.F32 R104, R12, R30, R104 ;  /* 0x0000001e0c68723c */ /* 0x000fe20000001868 */
[----:B------:R-:W4:Y:S01]  /*174f0*/  I2F R36, R38 ;  /* 0x0000002600247306 */ /* 0x000f220000201400 */
[----:B------:R-:W-:Y:S01]  /*17500*/  FSEL R175, R175, -INF , !P5 ;  /* 0xff800000afaf7808 */ /* 0x000fe20006800000 */
[CC--:B---3--:R-:W-:Y:S01]  /*17510*/  FFMA.FTZ R144, R0.reuse, R52.reuse, R33 ;  /* 0x0000003400907223 */ /* 0x0c8fe20000010021 */
[----:B------:R-:W-:Y:S01]  /*17520*/  FSEL R174, R39, -INF , !P2 ;  /* 0xff80000027ae7808 */ /* 0x000fe20005000000 */
[----:B------:R-:W-:Y:S01]  /*17530*/  FFMA.FTZ R35, R0, R52, R35 ;  /* 0x0000003400237223 */ /* 0x000fe20000010023 */
[----:B------:R-:W-:-:S02]  /*17540*/  ISETP.GE.AND P6, PT, R54, R134, PT ;  /* 0x000000863600720c */ /* 0x000fc40003fc6270 */
[C---:B--2---:R-:W-:Y:S01]  /*17550*/  HMMA.16816.F32 R16, R4.reuse, R24, R16 ;  /* 0x000000180410723c */ /* 0x044fe20000001810 */
[----:B----4-:R-:W-:Y:S01]  /*17560*/  IADD3 R29, R2, 0x38, RZ ;  /* 0x00000038021d7810 */ /* 0x010fe20007ffe0ff */
[----:B------:R-:W-:Y:S01]  /*17570*/  FFMA.FTZ R32, R0, R53, R32 ;  /* 0x0000003500207223 */ /* 0x000fe20000010020 */
[----:B------:R-:W-:Y:S01]  /*17580*/  ISETP.GE.AND P2, PT, R38, R3, PT ;  /* 0x000000032600720c */ /* 0x000fe20003f46270 */
[----:B------:R-:W-:Y:S01]  /*17590*/  FFMA.FTZ R140, R0, R53, R34 ;  /* 0x00000035008c7223 */ /* 0x000fe20000010022 */
[----:B------:R2:W3:Y:S01]  /*175a0*/  I2F R37, R29 ;  /* 0x0000001d00257306 */ /* 0x0004e20000201400 */
[C---:B------:R-:W-:Y:S02]  /*175b0*/  ISETP.GE.AND P4, PT, R29.reuse, R3, PT ;  /* 0x000000031d00720c */ /* 0x040fe40003f86270 */
[----:B------:R-:W-:Y:S01]  /*175c0*/  IADD3 R24, R2, 0x40, RZ ;  /* 0x0000004002187810 */ /* 0x000fe20007ffe0ff */
[----:B------:R-:W-:Y:S01]  /*175d0*/  HMMA.16816.F32 R112, R4, R26, R112 ;  /* 0x0000001a0470723c */ /* 0x000fe20000001870 */
[----:B------:R-:W-:Y:S01]  /*175e0*/  ISETP.GE.AND P5, PT, R29, R134, PT ;  /* 0x000000861d00720c */ /* 0x000fe20003fa6270 */
[-C--:B------:R-:W-:Y:S01]  /*175f0*/  FFMA.FTZ R21, R0, R36.reuse, R21 ;  /* 0x0000002400157223 */ /* 0x080fe20000010015 */
[----:B------:R-:W-:Y:S01]  /*17600*/  FSEL R143, R32, -INF , !P0 ;  /* 0xff800000208f7808 */ /* 0x000fe20004000000 */
[----:B------:R-:W4:Y:S01]  /*17610*/  I2F R33, R24 ;  /* 0x0000001800217306 */ /* 0x000f220000201400 */
[----:B------:R-:W-:Y:S01]  /*17620*/  FFMA.FTZ R23, R0, R36, R23 ;  /* 0x0000002400177223 */ /* 0x000fe20000010017 */
[----:B------:R-:W-:-:S02]  /*17630*/  ISETP.GE.AND P0, PT, R38, R134, PT ;  /* 0x000000862600720c */ /* 0x000fc40003f06270 */
[----:B------:R-:W-:Y:S01]  /*17640*/  IADD3 R34, R2, 0x41, RZ ;  /* 0x0000004102227810 */ /* 0x000fe20007ffe0ff */
[C---:B------:R-:W-:Y:S01]  /*17650*/  HMMA.16816.F32 R100, R128.reuse, R120, R100 ;  /* 0x000000788064723c */ /* 0x040fe20000001864 */
        /* <DEDUP_REMOVED lines=10> */
[-C--:B----4-:R-:W-:Y:S01]  /*17700*/  FFMA.FTZ R161, R0, R33.reuse, R16 ;  /* 0x0000002100a17223 */ /* 0x090fe20000010010 */
        /* <DEDUP_REMOVED lines=11> */
[-C--:B---3--:R-:W-:Y:S01]  /*177c0*/  FFMA.FTZ R162, R0, R32.reuse, R17 ;  /* 0x0000002000a27223 */ /* 0x088fe20000010011 */
[----:B------:R-:W-:Y:S01]  /*177d0*/  FSEL R144, R144, -INF , !P3 ;  /* 0xff80000090907808 */ /* 0x000fe20005800000 */
[----:B------:R-:W-:Y:S01]  /*177e0*/  FFMA.FTZ R19, R0, R32, R19 ;  /* 0x0000002000137223 */ /* 0x000fe20000010013 */
[CC--:B------:R-:W-:Y:S01]  /*177f0*/  ISETP.GE.AND P3, PT, R24.reuse, R134.reuse, PT ;  /* 0x000000861800720c */ /* 0x0c0fe20003f66270 */
[----:B-1----:R-:W-:Y:S01]  /*17800*/  HMMA.16816.F32 R100, R12, R40, R100 ;  /* 0x000000280c64723c */ /* 0x002fe20000001864 */
[----:B------:R-:W-:Y:S01]  /*17810*/  ISETP.GE.AND P1, PT, R24, R3, PT ;  /* 0x000000031800720c */ /* 0x000fe20003f26270 */
[----:B----4-:R-:W1:Y:S01]  /*17820*/  LDSM.16.M88.4 R20, [R215+0xb800] ;  /* 0x00b80000d714783b */ /* 0x010e620000000200 */
[----:B------:R-:W-:Y:S01]  /*17830*/  FSEL R158, R18, -INF , !P3 ;  /* 0xff800000129e7808 */ /* 0x000fe20005800000 */
[-C--:B------:R-:W-:Y:S01]  /*17840*/  FFMA.FTZ R112, R0, R35.reuse, R112 ;  /* 0x0000002300707223 */ /* 0x080fe20000010070 */
[----:B------:R-:W-:Y:S01]  /*17850*/  ISETP.GE.AND P4, PT, R34, R134, PT ;  /* 0x000000862200720c */ /* 0x000fe20003f86270 */
[----:B------:R-:W-:Y:S01]  /*17860*/  FFMA.FTZ R114, R0, R35, R114 ;  /* 0x0000002300727223 */ /* 0x000fe20000010072 */
[----:B------:R-:W-:Y:S01]  /*17870*/  ISETP.GE.AND P0, PT, R37, R3, PT ;  /* 0x000000032500720c */ /* 0x000fe20003f06270 */
[----:B------:R-:W3:Y:S01]  /*17880*/  LDSM.16.M88.4 R24, [R204+0x7000] ;  /* 0x00700000cc18783b */ /* 0x000ee20000000200 */
[----:B------:R-:W-:Y:S01]  /*17890*/  IADD3 R17, R2, 0x51, RZ ;  /* 0x0000005102117810 */ /* 0x000fe20007ffe0ff */
[-C--:B--2---:R-:W-:Y:S01]  /*178a0*/  FFMA.FTZ R113, R0, R16.reuse, R113 ;  /* 0x0000001000717223 */ /* 0x084fe20000010071 */
[----:B------:R-:W-:Y:S01]  /*178b0*/  IADD3 R18, R2, 0x58, RZ ;  /* 0x0000005802127810 */ /* 0x000fe20007ffe0ff */
[----:B------:R-:W-:Y:S01]  /*178c0*/  FFMA.FTZ R115, R0, R16, R115 ;  /* 0x0000001000737223 */ /* 0x000fe20000010073 */
[----:B------:R-:W-:Y:S01]  /*178d0*/  HMMA.16816.F32 R108, R4, R28, R108 ;  /* 0x0000001c046c723c */ /* 0x000fe2000000186c */
[----:B------:R-:W-:Y:S01]  /*178e0*/  FSEL R159, R19, -INF , !P4 ;  /* 0xff800000139f7808 */ /* 0x000fe20006000000 */
[----:B------:R-:W2:Y:S01]  /*178f0*/  I2F R28, R17 ;  /* 0x00000011001c7306 */ /* 0x000ea20000201400 */
[----:B------:R-:W-:-:S02]  /*17900*/  FSEL R164, R112, -INF , !P5 ;  /* 0xff80000070a47808 */ /* 0x000fc40006800000 */
[----:B------:R-:W-:Y:S02]  /*17910*/  FSEL R160, R114, -INF , !P2 ;  /* 0xff80000072a07808 */ /* 0x000fe40005000000 */
[----:B------:R-:W-:Y:S01]  /*17920*/  FSEL R165, R113, -INF , !P0 ;  /* 0xff80000071a57808 */ /* 0x000fe20004000000 */
[----:B------:R-:W-:Y:S01]  /*17930*/  HMMA.16816.F32 R96, R12, R42, R96 ;  /* 0x0000002a0c60723c */ /* 0x000fe20000001860 */
[CC--:B------:R-:W-:Y:S01]  /*17940*/  ISETP.GE.AND P4, PT, R17.reuse, R3.reuse, PT ;  /* 0x000000031100720c */ /* 0x0c0fe20003f86270 */
[----:B------:R4:W-:Y:S01]  /*17950*/  I2F R29, R18 ;  /* 0x00000012001d7306 */ /* 0x0009e20000201400 */
[-C--:B------:R-:W-:Y:S02]  /*17960*/  ISETP.GE.AND P5, PT, R17, R134.reuse, PT ;  /* 0x000000861100720c */ /* 0x080fe40003fa6270 */
[CC--:B------:R-:W-:Y:S02]  /*17970*/  ISETP.GE.AND P2, PT, R18.reuse, R3.reuse, PT ;  /* 0x000000031200720c */ /* 0x0c0fe40003f46270 */
[----:B------:R-:W-:Y:S01]  /*17980*/  ISETP.GE.AND P0, PT, R18, R134, PT ;  /* 0x000000861200720c */ /* 0x000fe20003f06270 */
[----:B------:R-:W-:Y:S01]  /*17990*/  HMMA.16816.F32 R104, R4, R30, R104 ;  /* 0x0000001e0468723c */ /* 0x000fe20000001868 */
[----:B------:R-:W-:-:S02]  /*179a0*/  ISETP.GE.AND P6, PT, R34, R3, PT ;  /* 0x000000032200720c */ /* 0x000fc40003fc6270 */
[----:B------:R-:W-:Y:S02]  /*179b0*/  IADD3 R34, R2, 0x50, RZ ;  /* 0x0000005002227810 */ /* 0x000fe40007ffe0ff */
[----:B------:R-:W-:Y:S02]  /*179c0*/  FSEL R161, R161, -INF , !P1 ;  /* 0xff800000a1a17808 */ /* 0x000fe40004800000 */
[----:B------:R-:W3:Y:S01]  /*179d0*/  I2F R33, R34 ;  /* 0x0000002200217306 */ /* 0x000ee20000201400 */
[----:B------:R-:W-:Y:S01]  /*179e0*/  ISETP.GE.AND P1, PT, R37, R134, PT ;  /* 0x000000862500720c */ /* 0x000fe20003f26270 */
[-C--:B--2---:R-:W-:Y:S01]  /*179f0*/  FFMA.FTZ R109, R0, R28.reuse, R109 ;  /* 0x0000001c006d7223 */ /* 0x084fe2000001006d */
[----:B----4-:R-:W2:Y:S01]  /*17a00*/  LDSM.16.M88.4 R16, [R204+0x7800] ;  /* 0x00780000cc10783b */ /* 0x010ea20000000200 */
[----:B------:R-:W-:Y:S01]  /*17a10*/  ISETP.GE.AND P3, PT, R34, R3, PT ;  /* 0x000000032200720c */ /* 0x000fe20003f66270 */
[----:B------:R-:W-:Y:S01]  /*17a20*/  FFMA.FTZ R111, R0, R28, R111 ;  /* 0x0000001c006f7223 */ /* 0x000fe2000001006f */
[----:B-1----:R-:W-:Y:S01]  /*17a30*/  HMMA.16816.F32 R92, R12, R20, R92 ;  /* 0x000000140c5c723c */ /* 0x002fe2000000185c */
[----:B------:R-:W-:Y:S01]  /*17a40*/  IADD3 R30, R2, 0x59, RZ ;  /* 0x00000059021e7810 */ /* 0x000fe20007ffe0ff */
[----:B------:R-:W-:-:S04]  /*17a50*/  DEPBAR.LE SB0, 0x0 ;  /* 0x000080000000791a */ /* 0x000fc80000000000 */
[----:B------:R-:W-:Y:S02]  /*17a60*/  FSEL R167, R115, -INF , !P1 ;  /* 0xff80000073a77808 */ /* 0x000fe40004800000 */
[----:B------:R-:W-:Y:S01]  /*17a70*/  HMMA.16816.F32 R88, R12, R22, R88 ;  /* 0x000000160c58723c */ /* 0x000fe20000001858 */
[----:B------:R-:W-:Y:S01]  /*17a80*/  ISETP.GE.AND P1, PT, R30, R3, PT ;  /* 0x000000031e00720c */ /* 0x000fe20003f26270 */
[----:B---3--:R-:W-:Y:S01]  /*17a90*/  FFMA.FTZ R108, R0, R33, R108 ;  /* 0x00000021006c7223 */ /* 0x008fe2000001006c */
[----:B------:R-:W-:Y:S01]  /*17aa0*/  IADD3 R28, R2, 0x68, RZ ;  /* 0x00000068021c7810 */ /* 0x000fe20007ffe0ff */
[----:B------:R-:W-:Y:S01]  /*17ab0*/  FFMA.FTZ R104, R0, R29, R104 ;  /* 0x0000001d00687223 */ /* 0x000fe20000010068 */
[----:B------:R-:W-:Y:S01]  /*17ac0*/  IADD3 R31, R2, 0x60, RZ ;  /* 0x00000060021f7810 */ /* 0x000fe20007ffe0ff */
[----:B------:R-:W-:Y:S01]  /*17ad0*/  FFMA.FTZ R110, R0, R33, R110 ;  /* 0x00000021006e7223 */ /* 0x000fe2000001006e */
[----:B------:R-:W-:Y:S01]  /*17ae0*/  FSEL R170, R108, -INF , !P3 ;  /* 0xff8000006caa7808 */ /* 0x000fe20005800000 */
[----:B------:R-:W-:Y:S01]  /*17af0*/  HMMA.16816.F32 R100, R4, R24, R100 ;  /* 0x000000180464723c */ /* 0x000fe20000001864 */
[----:B------:R1:W3:Y:S01]  /*17b00*/  I2F R24, R30 ;  /* 0x0000001e00187306 */ /* 0x0002e20000201400 */
[----:B------:R-:W-:Y:S01]  /*17b10*/  ISETP.GE.AND P3, PT, R30, R134, PT ;  /* 0x000000861e00720c */ /* 0x000fe20003f66270 */
[----:B------:R-:W-:Y:S01]  /*17b20*/  FFMA.FTZ R106, R0, R29, R106 ;  /* 0x0000001d006a7223 */ /* 0x000fe2000001006a */
[----:B------:R-:W-:-:S02]  /*17b30*/  IADD3 R13, R2, 0x70, RZ ;  /* 0x00000070020d7810 */ /* 0x000fc40007ffe0ff */
[----:B------:R-:W-:Y:S02]  /*17b40*/  FSEL R172, R111, -INF , !P5 ;  /* 0xff8000006fac7808 */ /* 0x000fe40006800000 */
[C---:B------:R-:W-:Y:S01]  /*17b50*/  HMMA.16816.F32 R96, R4.reuse, R26, R96 ;  /* 0x0000001a0460723c */ /* 0x040fe20000001860 */
[----:B------:R-:W4:Y:S01]  /*17b60*/  I2F R21, R28 ;  /* 0x0000001c00157306 */ /* 0x000f220000201400 */
[----:B------:R-:W-:Y:S02]  /*17b70*/  FSEL R168, R104, -INF , !P2 ;  /* 0xff80000068a87808 */ /* 0x000fe40005000000 */
[----:B------:R-:W-:Y:S02]  /*17b80*/  FSEL R162, R162, -INF , !P6 ;  /* 0xff800000a2a27808 */ /* 0x000fe40007000000 */
[----:B------:R-:W-:Y:S02]  /*17b90*/  ISETP.GE.AND P6, PT, R34, R134, PT ;  /* 0x000000862200720c */ /* 0x000fe40003fc6270 */
[C---:B------:R-:W-:Y:S01]  /*17ba0*/  IADD3 R26, R2.reuse, 0x69, RZ ;  /* 0x00000069021a7810 */ /* 0x040fe20007ffe0ff */
[----:B------:R-:W-:Y:S01]  /*17bb0*/  I2F R15, R13 ;  /* 0x0000000d000f7306 */ /* 0x000fe20000201400 */
[----:B-1----:R-:W-:Y:S01]  /*17bc0*/  IADD3 R30, R2, 0x61, RZ ;  /* 0x00000061021e7810 */ /* 0x002fe20007ffe0ff */
[-C--:B---3--:R-:W-:Y:S01]  /*17bd0*/  FFMA.FTZ R105, R0, R24.reuse, R105 ;  /* 0x0000001800697223 */ /* 0x088fe20000010069 */
[----:B------:R-:W-:Y:S01]  /*17be0*/  FSEL R173, R110, -INF , !P6 ;  /* 0xff8000006ead7808 */ /* 0x000fe20007000000 */
[----:B--2---:R-:W-:Y:S01]  /*17bf0*/  HMMA.16816.F32 R92, R4, R16, R92 ;  /* 0x00000010045c723c */ /* 0x004fe2000000185c */
[----:B------:R-:W-:Y:S01]  /*17c00*/  ISETP.GE.AND P5, PT, R30, R3, PT ;  /* 0x000000031e00720c */ /* 0x000fe20003fa6270 */
[----:B------:R-:W-:Y:S01]  /*17c10*/  FFMA.FTZ R107, R0, R24, R107 ;  /* 0x00000018006b7223 */ /* 0x000fe2000001006b */
[----:B------:R-:W-:Y:S01]  /*17c20*/  ISETP.GE.AND P2, PT, R30, R134, PT ;  /* 0x000000861e00720c */ /* 0x000fe20003f46270 */
[----:B------:R-:W1:Y:S01]  /*17c30*/  I2F R20, R30 ;  /* 0x0000001e00147306 */ /* 0x000e620000201400 */
[----:B------:R-:W-:-:S02]  /*17c40*/  FSEL R166, R105, -INF , !P1 ;  /* 0xff80000069a67808 */ /* 0x000fc40004800000 */
[----:B------:R-:W-:Y:S01]  /*17c50*/  IADD3 R16, R2, 0x71, RZ ;  /* 0x0000007102107810 */ /* 0x000fe20007ffe0ff */
[----:B------:R-:W-:Y:S01]  /*17c60*/  HMMA.16816.F32 R88, R4, R18, R88 ;  /* 0x000000120458723c */ /* 0x000fe20000001858 */
[----:B------:R-:W-:Y:S02]  /*17c70*/  ISETP.GE.AND P1, PT, R28, R134, PT ;  /* 0x000000861c00720c */ /* 0x000fe40003f26270 */
[CC--:B----4-:R-:W-:Y:S01]  /*17c80*/  FFMA.FTZ R98, R0.reuse, R21.reuse, R98 ;  /* 0x0000001500627223 */ /* 0x0d0fe20000010062 */
[----:B------:R-:W2:Y:S01]  /*17c90*/  I2F R14, R16 ;  /* 0x00000010000e7306 */ /* 0x000ea20000201400 */
[----:B------:R-:W-:Y:S01]  /*17ca0*/  FSEL R169, R109, -INF , !P4 ;  /* 0xff8000006da97808 */ /* 0x000fe20006000000 */
[----:B------:R-:W-:Y:S01]  /*17cb0*/  FFMA.FTZ R96, R0, R21, R96 ;  /* 0x0000001500607223 */ /* 0x000fe20000010060 */
[C---:B------:R-:W-:Y:S02]  /*17cc0*/  IADD3 R6, R2.reuse, 0x78, RZ ;  /* 0x0000007802067810 */ /* 0x040fe40007ffe0ff */
[----:B------:R-:W-:-:S02]  /*17cd0*/  IADD3 R4, R2, 0x79, RZ ;  /* 0x0000007902047810 */ /* 0x000fc40007ffe0ff */
[----:B------:R-:W-:Y:S01]  /*17ce0*/  FSEL R155, R98, -INF , !P1 ;  /* 0xff800000629b7808 */ /* 0x000fe20004800000 */
[----:B------:R-:W3:Y:S01]  /*17cf0*/  I2F R5, R6 ;  /* 0x0000000600057306 */ /* 0x000ee20000201400 */
[-C--:B-1----:R-:W-:Y:S01]  /*17d00*/  FFMA.FTZ R101, R0, R20.reuse, R101 ;  /* 0x0000001400657223 */ /* 0x082fe20000010065 */
[----:B------:R-:W-:Y:S01]  /*17d10*/  ISETP.GE.AND P1, PT, R6, R3, PT ;  /* 0x000000030600720c */ /* 0x000fe20003f26270 */
[----:B------:R-:W-:Y:S01]  /*17d20*/  FFMA.FTZ R103, R0, R20, R103 ;  /* 0x0000001400677223 */ /* 0x000fe20000010067 */
[----:B------:R-:W-:Y:S01]  /*17d30*/  FSEL R171, R106, -INF , !P0 ;  /* 0xff8000006aab7808 */ /* 0x000fe20004000000 */
[CC--:B------:R-:W-:Y:S01]  /*17d40*/  FFMA.FTZ R94, R0.reuse, R15.reuse, R94 ;  /* 0x0000000f005e7223 */ /* 0x0c0fe2000001005e */
[----:B------:R-:W-:Y:S01]  /*17d50*/  FSEL R153, R101, -INF , !P5 ;  /* 0xff80000065997808 */ /* 0x000fe20006800000 */
[C---:B------:R-:W-:Y:S01]  /*17d60*/  FFMA.FTZ R92, R0.reuse, R15, R92 ;  /* 0x0000000f005c7223 */ /* 0x040fe2000001005c */
[----:B------:R-:W1:Y:S01]  /*17d70*/  I2F R25, R31 ;  /* 0x0000001f00197306 */ /* 0x000e620000201400 */
[----:B------:R-:W-:Y:S01]  /*17d80*/  FSEL R156, R103, -INF , !P2 ;  /* 0xff800000679c7808 */ /* 0x000fe20005000000 */
[C---:B--2---:R-:W-:Y:S01]  /*17d90*/  FFMA.FTZ R66, R0.reuse, R14, R93 ;  /* 0x0000000e00427223 */ /* 0x044fe2000001005d */
[----:B------:R-:W-:Y:S01]  /*17da0*/  ISETP.GE.AND P5, PT, R13, R134, PT ;  /* 0x000000860d00720c */ /* 0x000fe20003fa6270 */
[----:B------:R-:W-:Y:S01]  /*17db0*/  FFMA.FTZ R95, R0, R14, R95 ;  /* 0x0000000e005f7223 */ /* 0x000fe2000001005f */
[----:B------:R-:W-:-:S02]  /*17dc0*/  ISETP.GE.AND P2, PT, R16, R3, PT ;  /* 0x000000031000720c */ /* 0x000fc40003f46270 */
[----:B------:R-:W-:Y:S01]  /*17dd0*/  FSEL R139, R94, -INF , !P5 ;  /* 0xff8000005e8b7808 */ /* 0x000fe20006800000 */
[----:B------:R-:W2:Y:S01]  /*17de0*/  I2F R12, R26 ;  /* 0x0000001a000c7306 */ /* 0x000ea20000201400 */
[-C--:B---3--:R-:W-:Y:S01]  /*17df0*/  FFMA.FTZ R88, R0, R5.reuse, R88 ;  /* 0x0000000500587223 */ /* 0x088fe20000010058 */
[----:B------:R-:W-:Y:S01]  /*17e00*/  FSEL R66, R66, -INF , !P2 ;  /* 0xff80000042427808 */ /* 0x000fe20005000000 */
[----:B------:R-:W-:Y:S01]  /*17e10*/  FFMA.FTZ R90, R0, R5, R90 ;  /* 0x00000005005a7223 */ /* 0x000fe2000001005a */
[----:B------:R-:W-:Y:S01]  /*17e20*/  ISETP.GE.AND P5, PT, R4, R3, PT ;  /* 0x000000030400720c */ /* 0x000fe20003fa6270 */
[----:B------:R-:W-:Y:S01]  /*17e30*/  FFMA.FTZ R5, R0, R67, R74 ;  /* 0x0000004300057223 */ /* 0x000fe2000001004a */
[-C--:B------:R-:W-:Y:S02]  /*17e40*/  ISETP.GE.AND P2, PT, R4, R134.reuse, PT ;  /* 0x000000860400720c */ /* 0x080fe40003f46270 */
[----:B------:R3:W4:Y:S01]  /*17e50*/  I2F R62, R4 ;  /* 0x00000004003e7306 */ /* 0x0007220000201400 */
[C---:B-1----:R-:W-:Y:S01]  /*17e60*/  FFMA.FTZ R100, R0.reuse, R25, R100 ;  /* 0x0000001900647223 */ /* 0x042fe20000010064 */
[C---:B------:R-:W-:Y:S01]  /*17e70*/  ISETP.GE.AND P6, PT, R31.reuse, R3, PT ;  /* 0x000000031f00720c */ /* 0x040fe20003fc6270 */
[----:B------:R-:W-:Y:S01]  /*17e80*/  FFMA.FTZ R102, R0, R25, R102 ;  /* 0x0000001900667223 */ /* 0x000fe20000010066 */
[----:B------:R-:W-:-:S02]  /*17e90*/  ISETP.GE.AND P4, PT, R31, R134, PT ;  /* 0x000000861f00720c */ /* 0x000fc40003f86270 */
[----:B------:R-:W-:Y:S02]  /*17ea0*/  ISETP.GE.AND P0, PT, R28, R3, PT ;  /* 0x000000031c00720c */ /* 0x000fe40003f06270 */
[----:B------:R-:W-:Y:S01]  /*17eb0*/  FSEL R163, R107, -INF , !P3 ;  /* 0xff8000006ba37808 */ /* 0x000fe20005800000 */
[-C--:B--2---:R-:W-:Y:S01]  /*17ec0*/  FFMA.FTZ R97, R0, R12.reuse, R97 ;  /* 0x0000000c00617223 */ /* 0x084fe20000010061 */
[----:B------:R-:W-:Y:S01]  /*17ed0*/  FSEL R154, R100, -INF , !P6 ;  /* 0xff800000649a7808 */ /* 0x000fe20007000000 */
[----:B------:R-:W-:Y:S01]  /*17ee0*/  FFMA.FTZ R99, R0, R12, R99 ;  /* 0x0000000c00637223 */ /* 0x000fe20000010063 */
[----:B------:R-:W-:Y:S02]  /*17ef0*/  FSEL R157, R102, -INF , !P4 ;  /* 0xff800000669d7808 */ /* 0x000fe40006000000 */
[----:B------:R-:W-:Y:S01]  /*17f00*/  FSEL R152, R96, -INF , !P0 ;  /* 0xff80000060987808 */ /* 0x000fe20004000000 */
[----:B---3--:R-:W-:Y:S01]  /*17f10*/  FFMA.FTZ R4, R0, R67, R72 ;  /* 0x0000004300047223 */ /* 0x008fe20000010048 */
[----:B------:R-:W-:Y:S01]  /*17f20*/  FSEL R67, R88, -INF , !P1 ;  /* 0xff80000058437808 */ /* 0x000fe20004800000 */
[-C--:B----4-:R-:W-:Y:S01]  /*17f30*/  FFMA.FTZ R65, R0, R62.reuse, R89 ;  /* 0x0000003e00417223 */ /* 0x090fe20000010059 */
[----:B------:R-:W-:Y:S01]  /*17f40*/  BAR.SYNC.DEFER_BLOCKING 0x0 ;  /* 0x0000000000007b1d */ /* 0x000fe20000010000 */
[----:B------:R-:W-:Y:S01]  /*17f50*/  ISETP.GT.AND P1, PT, R240, R227, PT ;  /* 0x000000e3f000720c */ /* 0x000fe20003f24270 */
[----:B------:R-:W-:Y:S01]  /*17f60*/  FFMA.FTZ R62, R0, R62, R91 ;  /* 0x0000003e003e7223 */ /* 0x000fe2000001005b */
[----:B------:R-:W-:-:S02]  /*17f70*/  ISETP.GE.AND P3, PT, R26, R3, PT ;  /* 0x000000031a00720c */ /* 0x000fc40003f66270 */
[-C--:B------:R-:W-:Y:S02]  /*17f80*/  ISETP.GE.AND P6, PT, R26, R134.reuse, PT ;  /* 0x000000861a00720c */ /* 0x080fe40003fc6270 */
[----:B------:R-:W-:Y:S02]  /*17f90*/  ISETP.GE.AND P4, PT, R13, R3, PT ;  /* 0x000000030d00720c */ /* 0x000fe40003f86270 */
[----:B------:R-:W-:Y:S02]  /*17fa0*/  ISETP.GE.AND P0, PT, R16, R134, PT ;  /* 0x000000861000720c */ /* 0x000fe40003f06270 */
        /* <DEDUP_REMOVED lines=77> */
.L_x_4271:
[----:B------:R-:W2:Y:S02]  /*18480*/  LD.E R8, [R10.64+0x38] ;  /* 0x000038060a087980 */ /* 0x000ea4000c101900 */
[----:B--2---:R-:W-:-:S04]  /*18490*/  LEA R8, -R8, RZ, 0x7 ;  /* 0x000000ff08087211 */ /* 0x004fc800078e39ff */
[----:B------:R-:W-:Y:S02]  /*184a0*/  SHF.R.S32.HI R6, RZ, 0x1f, R8 ;  /* 0x0000001fff067819 */ /* 0x000fe40000011408 */
.L_x_4272:
[----:B------:R-:W-:Y:S05]  /*184b0*/  BSYNC B0 ;  /* 0x0000000000007941 */ /* 0x000fea0003800000 */
.L_x_4270:
        /* <DEDUP_REMOVED lines=129> */
.L_x_4269:
[----:B------:R-:W-:Y:S05]  /*18cd0*/  BSYNC B1 ;  /* 0x0000000000017941 */ /* 0x000fea0003800000 */
.L_x_4268:
        /* <DEDUP_REMOVED lines=105> */
[----:B------:R-:W-:Y:S01]  /*19370*/  MUFU.EX2 R59, R59 ;  /* 0x0000003b003b7308 */ /* 0x000fe20000000800 */
[-C--:B------:R-:W-:Y:S02]  /*19380*/  FFMA.FTZ R47, R55, R64.reuse, -R63 ;  /* 0x00000040372f7223 */ /* 0x080fe4000001083f */
[-C--:B------:R-:W-:Y:S02]  /*19390*/  FFMA.FTZ R55, R50, R64.reuse, -R135 ;  /* 0x0000004032377223 */ /* 0x080fe40000010887 */
[-CC-:B------:R-:W-:Y:S02]  /*193a0*/  FFMA.FTZ R54, R76, R64.reuse, -R63.reuse ;  /* 0x000000404c367223 */ /* 0x180fe4000001083f */
[-C--:B------:R-:W-:Y:S01]  /*193b0*/  FFMA.FTZ R49, R84, R64.reuse, -R63 ;  /* 0x0000004054317223 */ /* 0x080fe2000001083f */
        /* <DEDUP_REMOVED lines=453> */
.L_x_4275:
[----:B------:R-:W2:Y:S02]  /*1b010*/  LD.E R4, [R10.64+0x40] ;  /* 0x000040060a047980 */ /* 0x000ea4000c101900 */
[----:B--2---:R-:W-:-:S04]  /*1b020*/  LEA R4, -R4, RZ, 0x7 ;  /* 0x000000ff04047211 */ /* 0x004fc800078e39ff */
[----:B------:R-:W-:Y:S02]  /*1b030*/  SHF.R.S32.HI R2, RZ, 0x1f, R4 ;  /* 0x0000001fff027819 */ /* 0x000fe40000011404 */
.L_x_4276:
[----:B------:R-:W-:Y:S05]  /*1b040*/  BSYNC B0 ;  /* 0x0000000000007941 */ /* 0x000fea0003800000 */
.L_x_4274:
        /* <DEDUP_REMOVED lines=137> */
[----:B------:R-:W1:Y:S04]  /*1b8e0*/  LDSM.16.M88.4 R36, [R221+0x5000] ;  /* 0x00500000dd24783b */ /* 0x000e680000000200 */
[----:B--2---:R-:W2:Y:S04]  /*1b8f0*/  LDSM.16.M88.4 R28, [R221+0x5800] ;  /* 0x00580000dd1c783b */ /* 0x004ea80000000200 */
[----:B---3--:R-:W3:Y:S04]  /*1b900*/  LDSM.16.M88.4 R20, [R221+0x6000] ;  /* 0x00600000dd14783b */ /* 0x008ee80000000200 */
[----:B----4-:R-:W4:Y:S04]  /*1b910*/  LDSM.16.M88.4 R12, [R221+0x6800] ;  /* 0x00680000dd0c783b */ /* 0x010f280000000200 */
[----:B------:R-:W1:Y:S04]  /*1b920*/  LDSM.16.M88.4 R152, [R221+0x7000] ;  /* 0x00700000dd98783b */ /* 0x000e680000000200 */
[----:B------:R-:W2:Y:S01]  /*1b930*/  LDSM.16.M88.4 R136, [R221+0x7800] ;  /* 0x00780000dd88783b */ /* 0x000ea20000000200 */
[C---:B-----5:R-:W-:Y:S03]  /*1b940*/  HMMA.16816.F32 R56, R144.reuse, R52, RZ ;  /* 0x000000349038723c */ /* 0x060fe600000018ff */
[----:B------:R-:W5:Y:S04]  /*1b950*/  LDSM.16.M88.4 R8, [R211] ;  /* 0x00000000d308783b */ /* 0x000f680000000200 */
[----:B------:R-:W2:Y:S01]  /*1b960*/  LDSM.16.M88.4 R64, [R210] ;  /* 0x00000000d240783b */ /* 0x000ea20000000200 */
[C---:B------:R-:W-:Y:S03]  /*1b970*/  HMMA.16816.F32 R52, R144.reuse, R54, RZ ;  /* 0x000000369034723c */ /* 0x040fe600000018ff */
[----:B------:R-:W2:Y:S04]  /*1b980*/  LDSM.16.M88.4 R60, [R209] ;  /* 0x00000000d13c783b */ /* 0x000ea80000000200 */
[----:B------:R-:W-:Y:S01]  /*1b990*/  LDSM.16.M88.4 R168, [R207] ;  /* 0x00000000cfa8783b */ /* 0x000fe20000000200 */
[C---:B------:R-:W-:Y:S03]  /*1b9a0*/  HMMA.16816.F32 R48, R144.reuse, R44, RZ ;  /* 0x0000002c9030723c */ /* 0x040fe600000018ff */
[----:B------:R-:W-:Y:S04]  /*1b9b0*/  LDSM.16.M88.4 R164, [R206] ;  /* 0x00000000cea4783b */ /* 0x000fe80000000200 */
[----:B------:R-:W-:Y:S01]  /*1b9c0*/  LDSM.16.M88.4 R160, [R205] ;  /* 0x00000000cda0783b */ /* 0x000fe20000000200 */
[----:B------:R-:W-:Y:S03]  /*1b9d0*/  HMMA.16816.F32 R44, R144, R46, RZ ;  /* 0x0000002e902c723c */ /* 0x000fe600000018ff */
[----:B------:R-:W-:Y:S04]  /*1b9e0*/  LDSM.16.M88.4 R172, [R221+0xb000] ;  /* 0x00b00000ddac783b */ /* 0x000fe80000000200 */
[----:B------:R-:W2:Y:S01]  /*1b9f0*/  S2R R2, SR_TID.X ;  /* 0x0000000000027919 */ /* 0x000ea20000002100 */
[C---:B-1----:R-:W-:Y:S03]  /*1ba00*/  HMMA.16816.F32 R56, R140.reuse, R4, R56 ;  /* 0x000000048c38723c */ /* 0x042fe60000001838 */
[----:B------:R-:W0:Y:S05]  /*1ba10*/  LDGDEPBAR ;  /* 0x00000000000079af */ /* 0x000e2a0000000000 */
[----:B------:R-:W-:Y:S01]  /*1ba20*/  HMMA.16816.F32 R52, R140, R6, R52 ;  /* 0x000000068c34723c */ /* 0x000fe20000001834 */
[----:B------:R-:W1:Y:S07]  /*1ba30*/  LDSM.16.M88.4 R4, [R208] ;  /* 0x00000000d004783b */ /* 0x000e6e0000000200 */
[----:B------:R-:W-:Y:S01]  /*1ba40*/  HMMA.16816.F32 R40, R144, R36, RZ ;  /* 0x000000249028723c */ /* 0x000fe200000018ff */
[----:B--2---:R-:W-:-:S07]  /*1ba50*/  IMAD.SHL.U32 R2, R2, 0x2, RZ ;  /* 0x0000000202027824 */ /* 0x004fce00078e00ff */
        /* <DEDUP_REMOVED lines=12> */
[C---:B-----5:R-:W-:Y:S08]  /*1bb20*/  HMMA.16816.F32 R48, R140.reuse, R8, R48 ;  /* 0x000000088c30723c */ /* 0x060ff00000001830 */
[C---:B------:R-:W-:Y:S01]  /*1bb30*/  HMMA.16816.F32 R44, R140.reuse, R10, R44 ;  /* 0x0000000a8c2c723c */ /* 0x040fe2000000182c */
[----:B------:R-:W2:Y:S07]  /*1bb40*/  LDSM.16.M88.4 R8, [R218] ;  /* 0x00000000da08783b */ /* 0x000eae0000000200 */
[C---:B------:R-:W-:Y:S08]  /*1bb50*/  HMMA.16816.F32 R40, R140.reuse, R64, R40 ;  /* 0x000000408c28723c */ /* 0x040ff00000001828 */
[C---:B------:R-:W-:Y:S01]  /*1bb60*/  HMMA.16816.F32 R36, R140.reuse, R66, R36 ;  /* 0x000000428c24723c */ /* 0x040fe20000001824 */
[----:B------:R-:W3:Y:S07]  /*1bb70*/  LDSM.16.M88.4 R64, [R215+0x4800] ;  /* 0x00480000d740783b */ /* 0x000eee0000000200 */
[C---:B------:R-:W-:Y:S08]  /*1bb80*/  HMMA.16816.F32 R32, R140.reuse, R60, R32 ;  /* 0x0000003c8c20723c */ /* 0x040ff00000001820 */
        /* <DEDUP_REMOVED lines=13> */
[----:B------:R-:W-:Y:S07]  /*1bc60*/  LDSM.16.M88.4 R164, [R204] ;  /* 0x00000000cca4783b */ /* 0x000fee0000000200 */
        /* <DEDUP_REMOVED lines=8> */
[----:B------:R-:W1:Y:S07]  /*1bcf0*/  LDSM.16.M88.4 R4, [R217] ;  /* 0x00000000d904783b */ /* 0x000e6e0000000200 */
[C---:B------:R-:W-:Y:S08]  /*1bd00*/  HMMA.16816.F32 R148, R140.reuse, R160, R148 ;  /* 0x000000a08c94723c */ /* 0x040ff00000001894 */
[----:B------:R-:W-:Y:S01]  /*1bd10*/  HMMA.16816.F32 R144, R140, R162, R144 ;  /* 0x000000a28c90723c */ /* 0x000fe20000001890 */
[----:B------:R-:W5:Y:S04]  /*1bd20*/  LDSM.16.M88.4 R160, [R204+0x800] ;  /* 0x00080000cca0783b */ /* 0x000f680000000200 */
[----:B------:R-:W1:Y:S03]  /*1bd30*/  LDSM.16.M88.4 R140, [R204+0x1000] ;  /* 0x00100000cc8c783b */ /* 0x000e660000000200 */
        /* <DEDUP_REMOVED lines=9> */
[C---:B----4-:R-:W-:Y:S08]  /*1bdd0*/  HMMA.16816.F32 R148, R8.reuse, R60, R148 ;  /* 0x0000003c0894723c */ /* 0x050ff00000001894 */
[----:B------:R-:W-:Y:S01]  /*1bde0*/  HMMA.16816.F32 R144, R8, R62, R144 ;  /* 0x0000003e0890723c */ /* 0x000fe20000001890 */
[----:B------:R-:W4:Y:S04]  /*1bdf0*/  LDSM.16.M88.4 R60, [R204+0x2800] ;  /* 0x00280000cc3c783b */ /* 0x000f280000000200 */
[----:B------:R-:W2:Y:S03]  /*1be00*/  LDSM.16.M88.4 R8, [R204+0x3000] ;  /* 0x00300000cc08783b */ /* 0x000ea60000000200 */
[C---:B-1----:R-:W-:Y:S08]  /*1be10*/  HMMA.16816.F32 R56, R4.reuse, R164, R56 ;  /* 0x000000a40438723c */ /* 0x042ff00000001838 */
[C---:B------:R-:W-:Y:S01]  /*1be20*/  HMMA.16816.F32 R52, R4.reuse, R166, R52 ;  /* 0x000000a60434723c */ /* 0x040fe20000001834 */
[----:B------:R-:W1:Y:S07]  /*1be30*/  LDSM.16.M88.4 R164, [R204+0x3800] ;  /* 0x00380000cca4783b */ /* 0x000e6e0000000200 */
[C---:B-----5:R-:W-:Y:S08]  /*1be40*/  HMMA.16816.F32 R48, R4.reuse, R160, R48 ;  /* 0x000000a00430723c */ /* 0x060ff00000001830 */
[C---:B------:R-:W-:Y:S01]  /*1be50*/  HMMA.16816.F32 R44, R4.reuse, R162, R44 ;  /* 0x000000a2042c723c */ /* 0x040fe2000000182c */
[----:B------:R-:W-:Y:S07]  /*1be60*/  LDSM.16.M88.4 R160, [R222+0x2000] ;  /* 0x00200000dea0783b */ /* 0x000fee0000000200 */
        /* <DEDUP_REMOVED lines=15> */
[C---:B-1----:R-:W-:Y:S08]  /*1bf60*/  HMMA.16816.F32 R148, R4.reuse, R164, R148 ;  /* 0x000000a40494723c */ /* 0x042ff00000001894 */
[----:B------:R-:W-:Y:S01]  /*1bf70*/  HMMA.16816.F32 R144, R4, R166, R144 ;  /* 0x000000a60490723c */ /* 0x000fe20000001890 */
[----:B------:R-:W1:Y:S04]  /*1bf80*/  LDSM.16.M88.4 R4, [R221+0xa800] ;  /* 0x00a80000dd04783b */ /* 0x000e680000000200 */
[----:B------:R-:W-:Y:S03]  /*1bf90*/  LDSM.16.M88.4 R164, [R221+0xb800] ;  /* 0x00b80000dda4783b */ /* 0x000fe60000000200 */
[C---:B-----5:R-:W-:Y:S08]  /*1bfa0*/  HMMA.16816.F32 R56, R160.reuse, R140, R56 ;  /* 0x0000008ca038723c */ /* 0x060ff00000001838 */
[C---:B------:R-:W-:Y:S01]  /*1bfb0*/  HMMA.16816.F32 R52, R160.reuse, R142, R52 ;  /* 0x0000008ea034723c */ /* 0x040fe20000001834 */
[----:B------:R-:W4:Y:S07]  /*1bfc0*/  LDSM.16.M88.4 R140, [R203] ;  /* 0x00000000cb8c783b */ /* 0x000f2e0000000200 */
[C---:B--2---:R-:W-:Y:S08]  /*1bfd0*/  HMMA.16816.F32 R48, R160.reuse, R136, R48 ;  /* 0x00000088a030723c */ /* 0x044ff00000001830 */
[C---:B------:R-:W-:Y:S01]  /*1bfe0*/  HMMA.16816.F32 R44, R160.reuse, R138, R44 ;  /* 0x0000008aa02c723c */ /* 0x040fe2000000182c */
[----:B------:R-:W2:Y:S07]  /*1bff0*/  LDSM.16.M88.4 R136, [R202] ;  /* 0x00000000ca88783b */ /* 0x000eae0000000200 */
[C---:B---3--:R-:W-:Y:S08]  /*1c000*/  HMMA.16816.F32 R24, R160.reuse, R8, R24 ;  /* 0x00000008a018723c */ /* 0x048ff00000001818 */
[C---:B------:R-:W-:Y:S01]  /*1c010*/  HMMA.16816.F32 R20, R160.reuse, R10, R20 ;  /* 0x0000000aa014723c */ /* 0x040fe20000001814 */
[----:B------:R-:W3:Y:S07]  /*1c020*/  LDSM.16.M88.4 R8, [R199] ;  /* 0x00000000c708783b */ /* 0x000eee0000000200 */
[C---:B-1----:R-:W-:Y:S08]  /*1c030*/  HMMA.16816.F32 R16, R160.reuse, R4, R16 ;  /* 0x00000004a010723c */ /* 0x042ff00000001810 */
[C---:B------:R-:W-:Y:S01]  /*1c040*/  HMMA.16816.F32 R12, R160.reuse, R6, R12 ;  /* 0x00000006a00c723c */ /* 0x040fe2000000180c */
[----:B------:R-:W1:Y:S07]  /*1c050*/  LDSM.16.M88.4 R4, [R198] ;  /* 0x00000000c604783b */ /* 0x000e6e0000000200 */
[C---:B------:R-:W-:Y:S08]  /*1c060*/  HMMA.16816.F32 R40, R160.reuse, R64, R40 ;  /* 0x00000040a028723c */ /* 0x040ff00000001828 */
[----:B------:R-:W-:Y:S01]  /*1c070*/  HMMA.16816.F32 R36, R160, R66, R36 ;  /* 0x00000042a024723c */ /* 0x000fe20000001824 */
[----:B------:R-:W5:Y:S07]  /*1c080*/  LDSM.16.M88.4 R64, [R201] ;  /* 0x00000000c940783b */ /* 0x000f6e0000000200 */
[C---:B----4-:R-:W-:Y:S08]  /*1c090*/  HMMA.16816.F32 R56, R168.reuse, R140, R56 ;  /* 0x0000008ca838723c */ /* 0x050ff00000001838 */
[C---:B------:R-:W-:Y:S01]  /*1c0a0*/  HMMA.16816.F32 R52, R168.reuse, R142, R52 ;  /* 0x0000008ea834723c */ /* 0x040fe20000001834 */
[----:B------:R-:W-:Y:S07]  /*1c0b0*/  LDSM.16.M88.4 R140, [R218+0x2000] ;  /* 0x00200000da8c783b */ /* 0x000fee0000000200 */
[C---:B--2---:R-:W-:Y:S08]  /*1c0c0*/  HMMA.16816.F32 R48, R168.reuse, R136, R48 ;  /* 0x00000088a830723c */ /* 0x044ff00000001830 */
[----:B------:R-:W-:Y:S01]  /*1c0d0*/  HMMA.16816.F32 R44, R168, R138, R44 ;  /* 0x0000008aa82c723c */ /* 0x000fe2000000182c */
[----:B------:R-:W2:Y:S07]  /*1c0e0*/  LDSM.16.M88.4 R136, [R215+0x8000] ;  /* 0x00800000d788783b */ /* 0x000eae0000000200 */
[C---:B------:R-:W-:Y:S08]  /*1c0f0*/  HMMA.16816.F32 R32, R160.reuse, R60, R32 ;  /* 0x0000003ca020723c */ /* 0x040ff00000001820 */
[C---:B------:R-:W-:Y:S01]  /*1c100*/  HMMA.16816.F32 R28, R160.reuse, R62, R28 ;  /* 0x0000003ea01c723c */ /* 0x040fe2000000181c */
[----:B------:R-:W-:Y:S07]  /*1c110*/  LDSM.16.M88.4 R60, [R200] ;  /* 0x00000000c83c783b */ /* 0x000fee0000000200 */
[C---:B------:R-:W-:Y:S08]  /*1c120*/  HMMA.16816.F32 R156, R160.reuse, R172, R156 ;  /* 0x000000aca09c723c */ /* 0x040ff0000000189c */
[C---:B------:R-:W-:Y:S08]  /*1c130*/  HMMA.16816.F32 R152, R160.reuse, R174, R152 ;  /* 0x000000aea098723c */ /* 0x040ff00000001898 */
[C---:B------:R-:W-:Y:S08]  /*1c140*/  HMMA.16816.F32 R148, R160.reuse, R164, R148 ;  /* 0x000000a4a094723c */ /* 0x040ff00000001894 */
[----:B------:R-:W-:Y:S01]  /*1c150*/  HMMA.16816.F32 R144, R160, R166, R144 ;  /* 0x000000a6a090723c */ /* 0x000fe20000001890 */
[----:B------:R-:W4:Y:S04]  /*1c160*/  LDSM.16.M88.4 R160, [R196] ;  /* 0x00000000c4a0783b */ /* 0x000f280000000200 */
[----:B------:R-:W-:Y:S03]  /*1c170*/  LDSM.16.M88.4 R164, [R197] ;  /* 0x00000000c5a4783b */ /* 0x000fe60000000200 */
[C---:B---3--:R-:W-:Y:S08]  /*1c180*/  HMMA.16816.F32 R24, R168.reuse, R8, R24 ;  /* 0x00000008a818723c */ /* 0x048ff00000001818 */
[C---:B------:R-:W-:Y:S01]  /*1c190*/  HMMA.16816.F32 R20, R168.reuse, R10, R20 ;  /* 0x0000000aa814723c */ /* 0x040fe20000001814 */
[----:B------:R-:W-:Y:S07]  /*1c1a0*/  LDSM.16.M88.4 R8, [R217+0x2000] ;  /* 0x00200000d908783b */ /* 0x000fee0000000200 */
[C---:B-1----:R-:W-:Y:S08]  /*1c1b0*/  HMMA.16816.F32 R16, R168.reuse, R4, R16 ;  /* 0x00000004a810723c */ /* 0x042ff00000001810 */
[C---:B------:R-:W-:Y:S01]  /*1c1c0*/  HMMA.16816.F32 R12, R168.reuse, R6, R12 ;  /* 0x00000006a80c723c */ /* 0x040fe2000000180c */
[----:B------:R-:W1:Y:S07]  /*1c1d0*/  LDSM.16.M88.4 R4, [R204+0x4000] ;  /* 0x00400000cc04783b */ /* 0x000e6e0000000200 */
[C---:B-----5:R-:W-:Y:S08]  /*1c1e0*/  HMMA.16816.F32 R40, R168.reuse, R64, R40 ;  /* 0x00000040a828723c */ /* 0x060ff00000001828 */
[----:B------:R-:W-:Y:S01]  /*1c1f0*/  HMMA.16816.F32 R36, R168, R66, R36 ;  /* 0x00000042a824723c */ /* 0x000fe20000001824 */
[----:B------:R-:W3:Y:S07]  /*1c200*/  LDSM.16.M88.4 R64, [R215+0x8800] ;  /* 0x00880000d740783b */ /* 0x000eee0000000200 */
[----:B--2---:R-:W-:Y:S08]  /*1c210*/  HMMA.16816.F32 R56, R140, R136, R56 ;  /* 0x000000888c38723c */ /* 0x004ff00000001838 */
[C---:B----4-:R-:W-:Y:S08]  /*1c220*/  HMMA.16816.F32 R148, R168.reuse, R160, R148 ;  /* 0x000000a0a894723c */ /* 0x050ff00000001894 */
[C---:B------:R-:W-:Y:S01]  /*1c230*/  HMMA.16816.F32 R144, R168.reuse, R162, R144 ;  /* 0x000000a2a890723c */ /* 0x040fe20000001890 */
[----:B------:R-:W2:Y:S07]  /*1c240*/  LDSM.16.M88.4 R160, [R204+0x4800] ;  /* 0x00480000cca0783b */ /* 0x000eae0000000200 */
[C---:B------:R-:W-:Y:S08]  /*1c250*/  HMMA.16816.F32 R32, R168.reuse, R60, R32 ;  /* 0x0000003ca820723c */ /* 0x040ff00000001820 */
[----:B------:R-:W-:Y:S01]  /*1c260*/  HMMA.16816.F32 R28, R168, R62, R28 ;  /* 0x0000003ea81c723c */ /* 0x000fe2000000181c */
[----:B------:R-:W4:Y:S07]  /*1c270*/  LDSM.16.M88.4 R60, [R215+0x9000] ;  /* 0x00900000d73c783b */ /* 0x000f2e0000000200 */
[----:B------:R-:W-:Y:S01]  /*1c280*/  HMMA.16816.F32 R52, R140, R138, R52 ;  /* 0x0000008a8c34723c */ /* 0x000fe20000001834 */
[----:B------:R-:W-:Y:S07]  /*1c290*/  LDSM.16.M88.4 R136, [R215+0x9800] ;  /* 0x00980000d788783b */ /* 0x000fee0000000200 */
[----:B-1----:R-:W-:Y:S07]  /*1c2a0*/  HMMA.16816.F32 R56, R8, R4, R56 ;  /* 0x000000040838723c */ /* 0x002fee0000001838 */
[----:B------:R-:W-:Y:S01]  /*1c2b0*/  LOP3.LUT R5, R2, 0x6, RZ, 0xc0, !PT ;  /* 0x0000000602057812 */ /* 0x000fe200078ec0ff */
[----:B---3--:R-:W-:Y:S04]  /*1c2c0*/  HMMA.16816.F32 R48, R140, R64, R48 ;  /* 0x000000408c30723c */ /* 0x008fe80000001830 */
[----:B------:R-:W-:-:S04]  /*1c2d0*/  IMAD R2, R240, 0x80, R5 ;  /* 0x00000080f0027824 */ /* 0x000fc800078e0205 */
[----:B------:R-:W-:Y:S01]  /*1c2e0*/  HMMA.16816.F32 R52, R8, R6, R52 ;  /* 0x000000060834723c */ /* 0x000fe20000001834 */
[C---:B------:R-:W-:Y:S01]  /*1c2f0*/  IADD3 R64, R2.reuse, 0x1, RZ ;  /* 0x0000000102407810 */ /* 0x040fe20007ffe0ff */
[----:B------:R-:W1:Y:S01]  /*1c300*/  LDSM.16.M88.4 R4, [R215+0xa000] ;  /* 0x00a00000d704783b */ /* 0x000e620000000200 */
[----:B------:R-:W-:Y:S02]  /*1c310*/  IADD3 R135, R2, 0x9, RZ ;  /* 0x0000000902877810 */ /* 0x000fe40007ffe0ff */
[----:B------:R-:W3:Y:S01]  /*1c320*/  I2F R65, R64 ;  /* 0x0000004000417306 */ /* 0x000ee20000201400 */
[CC--:B------:R-:W-:Y:S02]  /*1c330*/  ISETP.GE.AND P3, PT, R64.reuse, R3.reuse, PT ;  /* 0x000000034000720c */ /* 0x0c0fe40003f66270 */
[----:B------:R-:W-:Y:S01]  /*1c340*/  HMMA.16816.F32 R44, R140, R66, R44 ;  /* 0x000000428c2c723c */ /* 0x000fe2000000182c */
[----:B------:R-:W-:Y:S02]  /*1c350*/  ISETP.GE.AND P1, PT, R64, R134, PT ;  /* 0x000000864000720c */ /* 0x000fe40003f26270 */
[----:B------:R-:W-:-:S02]  /*1c360*/  ISETP.GE.AND P4, PT, R135, R3, PT ;  /* 0x000000038700720c */ /* 0x000fc40003f86270 */
[----:B------:R-:W5:Y:S02]  /*1c370*/  I2F R64, R135 ;  /* 0x0000008700407306 */ /* 0x000f640000201400 */
[----:B------:R-:W-:Y:S01]  /*1c380*/  IADD3 R66, R2, 0x8, RZ ;  /* 0x0000000802427810 */ /* 0x000fe20007ffe0ff */
[----:B--2---:R-:W-:Y:S03]  /*1c390*/  HMMA.16816.F32 R48, R8, R160, R48 ;  /* 0x000000a00830723c */ /* 0x004fe60000001830 */
[----:B------:R-:W-:Y:S01]  /*1c3a0*/  ISETP.GE.AND P5, PT, R66, R3, PT ;  /* 0x000000034200720c */ /* 0x000fe20003fa6270 */
[CC--:B---3--:R-:W-:Y:S01]  /*1c3b0*/  FFMA.FTZ R57, R0.reuse, R65.reuse, R57 ;  /* 0x0000004100397223 */ /* 0x0c8fe20000010039 */
[----:B------:R2:W3:Y:S01]  /*1c3c0*/  I2F R67, R66 ;  /* 0x0000004200437306 */ /* 0x0004e20000201400 */
[----:B------:R-:W-:Y:S02]  /*1c3d0*/  FFMA.FTZ R59, R0, R65, R59 ;  /* 0x00000041003b7223 */ /* 0x000fe4000001003b */
[----:B----4-:R-:W-:Y:S01]  /*1c3e0*/  HMMA.16816.F32 R40, R140, R60, R40 ;  /* 0x0000003c8c28723c */ /* 0x010fe20000001828 */
[----:B------:R-:W-:-:S02]  /*1c3f0*/  IADD3 R65, R2, 0x10, RZ ;  /* 0x0000001002417810 */ /* 0x000fc40007ffe0ff */
[----:B------:R-:W-:Y:S02]  /*1c400*/  FSEL R185, R57, -INF , !P3 ;  /* 0xff80000039b97808 */ /* 0x000fe40005800000 */
[----:B------:R-:W-:Y:S01]  /*1c410*/  ISETP.GE.AND P6, PT, R66, R134, PT ;  /* 0x000000864200720c */ /* 0x000fe20003fc6270 */
[----:B------:R-:W4:Y:S01]  /*1c420*/  I2F R57, R65 ;  /* 0x0000004100397306 */ /* 0x000f220000201400 */
[----:B------:R-:W-:Y:S01]  /*1c430*/  FSEL R188, R59, -INF , !P1 ;  /* 0xff8000003bbc7808 */ /* 0x000fe20004800000 */
[----:B------:R-:W-:Y:S01]  /*1c440*/  HMMA.16816.F32 R36, R140, R62, R36 ;  /* 0x0000003e8c24723c */ /* 0x000fe20000001824 */
[----:B------:R-:W1:Y:S01]  /*1c450*/  LDSM.16.M88.4 R60, [R204+0x5000] ;  /* 0x00500000cc3c783b */ /* 0x000e620000000200 */
[----:B------:R-:W-:Y:S01]  /*1c460*/  ISETP.GE.AND P1, PT, R65, R3, PT ;  /* 0x000000034100720c */ /* 0x000fe20003f26270 */
[C---:B-----5:R-:W-:Y:S01]  /*1c470*/  FFMA.FTZ R53, R0.reuse, R64, R53 ;  /* 0x0000004000357223 */ /* 0x060fe20000010035 */
[----:B------:R-:W-:Y:S01]  /*1c480*/  ISETP.GE.AND P3, PT, R135, R134, PT ;  /* 0x000000868700720c */ /* 0x000fe20003f66270 */
[----:B------:R-:W-:Y:S01]  /*1c490*/  FFMA.FTZ R190, R0, R64, R55 ;  /* 0x0000004000be7223 */ /* 0x000fe20000010037 */
[----:B--2---:R-:W-:Y:S01]  /*1c4a0*/  IADD3 R66, R2, 0x11, RZ ;  /* 0x0000001102427810 */ /* 0x004fe20007ffe0ff */
[CC--:B---3--:R-:W-:Y:S01]  /*1c4b0*/  FFMA.FTZ R52, R0.reuse, R67.reuse, R52 ;  /* 0x0000004300347223 */ /* 0x0c8fe20000010034 */
[----:B------:R-:W-:Y:S01]  /*1c4c0*/  HMMA.16816.F32 R44, R8, R162, R44 ;  /* 0x000000a2082c723c */ /* 0x000fe2000000182c */
[----:B------:R-:W-:Y:S01]  /*1c4d0*/  FFMA.FTZ R54, R0, R67, R54 ;  /* 0x0000004300367223 */ /* 0x000fe20000010036 */
[----:B------:R-:W2:Y:S01]  /*1c4e0*/  I2F R59, R66 ;  /* 0x00000042003b7306 */ /* 0x000ea20000201400 */
[----:B------:R-:W-:-:S02]  /*1c4f0*/  IADD3 R135, R2, 0x18, RZ ;  /* 0x0000001802877810 */ /* 0x000fc40007ffe0ff */
[----:B------:R-:W-:Y:S01]  /*1c500*/  FSEL R186, R52, -INF , !P5 ;  /* 0xff80000034ba7808 */ /* 0x000fe20006800000 */
[-C--:B----4-:R-:W-:Y:S01]  /*1c510*/  FFMA.FTZ R48, R0, R57.reuse, R48 ;  /* 0x0000003900307223 */ /* 0x090fe20000010030 */
[----:B------:R-:W-:Y:S01]  /*1c520*/  FSEL R189, R54, -INF , !P6 ;  /* 0xff80000036bd7808 */ /* 0x000fe20007000000 */
[C---:B-1----:R-:W-:Y:S01]  /*1c530*/  HMMA.16816.F32 R24, R140.reuse, R4, R24 ;  /* 0x000000048c18723c */ /* 0x042fe20000001818 */
[----:B------:R-:W-:Y:S01]  /*1c540*/  FSEL R187, R53, -INF , !P4 ;  /* 0xff80000035bb7808 */ /* 0x000fe20006000000 */
[----:B------:R-:W1:Y:S01]  /*1c550*/  I2F R5, R135 ;  /* 0x0000008700057306 */ /* 0x000e620000201400 */
[----:B------:R-:W-:Y:S01]  /*1c560*/  FSEL R184, R48, -INF , !P1 ;  /* 0xff80000030b87808 */ /* 0x000fe20004800000 */
[----:B------:R-:W-:Y:S01]  /*1c570*/  FFMA.FTZ R57, R0, R57, R50 ;  /* 0x0000003900397223 */ /* 0x000fe20000010032 */
[----:B------:R-:W-:Y:S01]  /*1c580*/  IADD3 R48, R2, 0x19, RZ ;  /* 0x0000001902307810 */ /* 0x000fe20007ffe0ff */
[----:B------:R-:W-:Y:S01]  /*1c590*/  LDSM.16.M88.4 R52, [R215+0xa800] ;  /* 0x00a80000d734783b */ /* 0x000fe20000000200 */
[-C--:B------:R-:W-:Y:S01]  /*1c5a0*/  ISETP.GE.AND P5, PT, R65, R134.reuse, PT ;  /* 0x000000864100720c */ /* 0x080fe20003fa6270 */
[----:B------:R-:W-:Y:S01]  /*1c5b0*/  HMMA.16816.F32 R32, R140, R136, R32 ;  /* 0x000000888c20723c */ /* 0x000fe20000001820 */
[C---:B------:R-:W-:Y:S01]  /*1c5c0*/  ISETP.GE.AND P6, PT, R66.reuse, R3, PT ;  /* 0x000000034200720c */ /* 0x040fe20003fc6270 */
[----:B------:R-:W3:Y:S01]  /*1c5d0*/  I2F R4, R48 ;  /* 0x0000003000047306 */ /* 0x000ee20000201400 */
[----:B------:R-:W-:Y:S01]  /*1c5e0*/  ISETP.GE.AND P4, PT, R66, R134, PT ;  /* 0x000000864200720c */ /* 0x000fe20003f86270 */
[----:B--2---:R-:W-:Y:S01]  /*1c5f0*/  FFMA.FTZ R49, R0, R59, R49 ;  /* 0x0000003b00317223 */ /* 0x004fe20000010031 */
[----:B------:R-:W2:Y:S01]  /*1c600*/  LDSM.16.M88.4 R64, [R204+0x5800] ;  /* 0x00580000cc40783b */ /* 0x000ea20000000200 */
[----:B------:R-:W-:-:S02]  /*1c610*/  FSEL R190, R190, -INF , !P3 ;  /* 0xff800000bebe7808 */ /* 0x000fc40005800000 */
[----:B------:R-:W-:Y:S01]  /*1c620*/  ISETP.GE.AND P3, PT, R135, R3, PT ;  /* 0x000000038700720c */ /* 0x000fe20003f66270 */
[----:B------:R-:W-:Y:S01]  /*1c630*/  HMMA.16816.F32 R20, R140, R6, R20 ;  /* 0x000000068c14723c */ /* 0x000fe20000001814 */
[----:B------:R-:W-:Y:S01]  /*1c640*/  FSEL R181, R49, -INF , !P6 ;  /* 0xff80000031b57808 */ /* 0x000fe20007000000 */
[-C--:B-1----:R-:W-:Y:S01]  /*1c650*/  FFMA.FTZ R44, R0, R5.reuse, R44 ;  /* 0x00000005002c7223 */ /* 0x082fe2000001002c */
[----:B------:R-:W-:Y:S01]  /*1c660*/  IADD3 R49, R2, 0x20, RZ ;  /* 0x0000002002317810 */ /* 0x000fe20007ffe0ff */
[----:B------:R-:W-:Y:S01]  /*1c670*/  FFMA.FTZ R46, R0, R5, R46 ;  /* 0x00000005002e7223 */ /* 0x000fe2000001002e */
[----:B------:R-:W-:Y:S02]  /*1c680*/  FSEL R57, R57, -INF , !P5 ;  /* 0xff80000039397808 */ /* 0x000fe40006800000 */
[----:B------:R-:W-:Y:S01]  /*1c690*/  FSEL R183, R44, -INF , !P3 ;  /* 0xff8000002cb77808 */ /* 0x000fe20005800000 */
[----:B------:R-:W-:Y:S01]  /*1c6a0*/  HMMA.16816.F32 R40, R8, R60, R40 ;  /* 0x0000003c0828723c */ /* 0x000fe20000001828 */
[-C--:B---3--:R-:W-:Y:S01]  /*1c6b0*/  FFMA.FTZ R45, R0, R4.reuse, R45 ;  /* 0x00000004002d7223 */ /* 0x088fe2000001002d */
[----:B------:R-:W-:Y:S01]  /*1c6c0*/  IADD3 R44, R2, 0x21, RZ ;  /* 0x00000021022c7810 */ /* 0x000fe20007ffe0ff */
[----:B------:R-:W-:Y:S01]  /*1c6d0*/  FFMA.FTZ R47, R0, R4, R47 ;  /* 0x00000004002f7223 */ /* 0x000fe2000001002f */
[-C--:B------:R-:W-:Y:S01]  /*1c6e0*/  ISETP.GE.AND P1, PT, R135, R134.reuse, PT ;  /* 0x000000868700720c */ /* 0x080fe20003f26270 */
[----:B------:R-:W1:Y:S01]  /*1c6f0*/  LDSM.16.M88.4 R4, [R215+0xb000] ;  /* 0x00b00000d704783b */ /* 0x000e620000000200 */
[----:B------:R-:W-:Y:S01]  /*1c700*/  ISETP.GE.AND P5, PT, R48, R3, PT ;  /* 0x000000033000720c */ /* 0x000fe20003fa6270 */
[----:B------:R-:W-:Y:S01]  /*1c710*/  FFMA.FTZ R60, R0, R59, R51 ;  /* 0x0000003b003c7223 */ /* 0x000fe20000010033 */
[----:B------:R-:W-:Y:S01]  /*1c720*/  ISETP.GE.AND P6, PT, R48, R134, PT ;  /* 0x000000863000720c */ /* 0x000fe20003fc6270 */
[----:B------:R-:W3:Y:S01]  /*1c730*/  I2F R51, R49 ;  /* 0x0000003100337306 */ /* 0x000ee20000201400 */
[----:B------:R-:W-:Y:S01]  /*1c740*/  HMMA.16816.F32 R28, R140, R138, R28 ;  /* 0x0000008a8c1c723c */ /* 0x000fe2000000181c */
[----:B------:R-:W-:-:S02]  /*1c750*/  FSEL R59, R46, -INF , !P1 ;  /* 0xff8000002e3b7808 */ /* 0x000fc40004800000 */
[----:B------:R-:W-:Y:S02]  /*1c760*/  FSEL R182, R45, -INF , !P5 ;  /* 0xff8000002db67808 */ /* 0x000fe40006800000 */
[CC--:B------:R-:W-:Y:S02]  /*1c770*/  ISETP.GE.AND P1, PT, R44.reuse, R3.reuse, PT ;  /* 0x000000032c00720c */ /* 0x0c0fe40003f26270 */
[----:B------:R4:W5:Y:S01]  /*1c780*/  I2F R48, R44 ;  /* 0x0000002c00307306 */ /* 0x0009620000201400 */
[----:B------:R-:W-:Y:S01]  /*1c790*/  ISETP.GE.AND P5, PT, R44, R134, PT ;  /* 0x000000862c00720c */ /* 0x000fe20003fa6270 */
[----:B------:R-:W-:Y:S01]  /*1c7a0*/  HMMA.16816.F32 R156, R168, R164, R156 ;  /* 0x000000a4a89c723c */ /* 0x000fe2000000189c */
[----:B------:R-:W-:Y:S02]  /*1c7b0*/  FSEL R180, R47, -INF , !P6 ;  /* 0xff8000002fb47808 */ /* 0x000fe40007000000 */
[----:B------:R-:W-:Y:S02]  /*1c7c0*/  FSEL R60, R60, -INF , !P4 ;  /* 0xff8000003c3c7808 */ /* 0x000fe40006000000 */
[----:B------:R-:W-:Y:S01]  /*1c7d0*/  ISETP.GE.AND P4, PT, R49, R3, PT ;  /* 0x000000033100720c */ /* 0x000fe20003f86270 */
[-C--:B---3--:R-:W-:Y:S01]  /*1c7e0*/  FFMA.FTZ R40, R0, R51.reuse, R40 ;  /* 0x0000003300287223 */ /* 0x088fe20000010028 */
[----:B------:R-:W-:Y:S01]  /*1c7f0*/  IADD3 R50, R2, 0x28, RZ ;  /* 0x0000002802327810 */ /* 0x000fe20007ffe0ff */
[----:B------:R-:W-:Y:S01]  /*1c800*/  HMMA.16816.F32 R36, R8, R62, R36 ;  /* 0x0000003e0824723c */ /* 0x000fe20000001824 */
[----:B------:R-:W-:Y:S01]  /*1c810*/  FFMA.FTZ R135, R0, R51, R42 ;  /* 0x0000003300877223 */ /* 0x000fe2000001002a */
[----:B------:R-:W-:-:S02]  /*1c820*/  IADD3 R42, R2, 0x29, RZ ;  /* 0x00000029022a7810 */ /* 0x000fc40007ffe0ff */
[----:B------:R-:W-:Y:S01]  /*1c830*/  ISETP.GE.AND P3, PT, R49, R134, PT ;  /* 0x000000863100720c */ /* 0x000fe20003f66270 */
[----:B----4-:R-:W3:Y:S01]  /*1c840*/  LDSM.16.M88.4 R44, [R204+0x6000] ;  /* 0x00600000cc2c783b */ /* 0x010ee20000000200 */
[----:B------:R-:W-:Y:S02]  /*1c850*/  FSEL R136, R40, -INF , !P4 ;  /* 0xff80000028887808 */ /* 0x000fe40006000000 */
[----:B--2---:R-:W-:Y:S01]  /*1c860*/  HMMA.16816.F32 R32, R8, R64, R32 ;  /* 0x000000400820723c */ /* 0x004fe20000001820 */
[CC--:B-----5:R-:W-:Y:S01]  /*1c870*/  FFMA.FTZ R41, R0.reuse, R48.reuse, R41 ;  /* 0x0000003000297223 */ /* 0x0e0fe20000010029 */
[----:B------:R2:W4:Y:S01]  /*1c880*/  I2F R49, R50 ;  /* 0x0000003200317306 */ /* 0x0005220000201400 */
[----:B------:R-:W-:Y:S01]  /*1c890*/  FFMA.FTZ R178, R0, R48, R43 ;  /* 0x0000003000b27223 */ /* 0x000fe2000001002b */
[----:B------:R-:W-:Y:S02]  /*1c8a0*/  IADD3 R43, R2, 0x30, RZ ;  /* 0x00000030022b7810 */ /* 0x000fe40007ffe0ff */
[----:B------:R-:W-:-:S02]  /*1c8b0*/  FSEL R137, R41, -INF , !P1 ;  /* 0xff80000029897808 */ /* 0x000fc40004800000 */
[----:B------:R-:W-:Y:S01]  /*1c8c0*/  FSEL R135, R135, -INF , !P3 ;  /* 0xff80000087877808 */ /* 0x000fe20005800000 */
[----:B------:R-:W-:Y:S01]  /*1c8d0*/  HMMA.16816.F32 R28, R8, R66, R28 ;  /* 0x00000042081c723c */ /* 0x000fe2000000181c */
[----:B------:R5:W1:Y:S01]  /*1c8e0*/  I2F R40, R42 ;  /* 0x0000002a00287306 */ /* 0x000a620000201400 */
[CC--:B------:R-:W-:Y:S02]  /*1c8f0*/  ISETP.GE.AND P3, PT, R42.reuse, R3.reuse, PT ;  /* 0x000000032a00720c */ /* 0x0c0fe40003f66270 */
[-C--:B------:R-:W-:Y:S02]  /*1c900*/  ISETP.GE.AND P1, PT, R42, R134.reuse, PT ;  /* 0x000000862a00720c */ /* 0x080fe40003f26270 */
[C---:B------:R-:W-:Y:S02]  /*1c910*/  ISETP.GE.AND P6, PT, R50.reuse, R3, PT ;  /* 0x000000033200720c */ /* 0x040fe40003fc6270 */
[----:B------:R-:W-:Y:S01]  /*1c920*/  ISETP.GE.AND P4, PT, R50, R134, PT ;  /* 0x000000863200720c */ /* 0x000fe20003f86270 */
[----:B------:R-:W3:Y:S01]  /*1c930*/  I2F R41, R43 ;  /* 0x0000002b00297306 */ /* 0x000ee20000201400 */
[----:B--2---:R-:W-:Y:S01]  /*1c940*/  IADD3 R50, R2, 0x38, RZ ;  /* 0x0000003802327810 */ /* 0x004fe20007ffe0ff */
[----:B------:R-:W-:Y:S01]  /*1c950*/  HMMA.16816.F32 R152, R168, R166, R152 ;  /* 0x000000a6a898723c */ /* 0x000fe20000001898 */
[-C--:B----4-:R-:W-:Y:S01]  /*1c960*/  FFMA.FTZ R36, R0, R49.reuse, R36 ;  /* 0x0000003100247223 */ /* 0x090fe20000010024 */
[----:B------:R-:W-:Y:S01]  /*1c970*/  FSEL R178, R178, -INF , !P5 ;  /* 0xff800000b2b27808 */ /* 0x000fe20006800000 */
[----:B------:R-:W-:Y:S01]  /*1c980*/  FFMA.FTZ R38, R0, R49, R38 ;  /* 0x0000003100267223 */ /* 0x000fe20000010026 */
[----:B------:R-:W-:-:S02]  /*1c990*/  ISETP.GE.AND P5, PT, R43, R3, PT ;  /* 0x000000032b00720c */ /* 0x000fc40003fa6270 */
[----:B-----5:R-:W-:Y:S01]  /*1c9a0*/  IADD3 R42, R2, 0x31, RZ ;  /* 0x00000031022a7810 */ /* 0x020fe20007ffe0ff */
[-C--:B-1----:R-:W-:Y:S01]  /*1c9b0*/  FFMA.FTZ R37, R0, R40.reuse, R37 ;  /* 0x0000002800257223 */ /* 0x082fe20000010025 */
[----:B------:R-:W-:Y:S01]  /*1c9c0*/  HMMA.16816.F32 R156, R140, R4, R156 ;  /* 0x000000048c9c723c */ /* 0x000fe2000000189c */
[----:B------:R-:W1:Y:S01]  /*1c9d0*/  I2F R5, R50 ;  /* 0x0000003200057306 */ /* 0x000e620000201400 */
[----:B------:R-:W-:Y:S01]  /*1c9e0*/  FSEL R138, R36, -INF , !P6 ;  /* 0xff800000248a7808 */ /* 0x000fe20007000000 */
[----:B------:R-:W-:Y:S01]  /*1c9f0*/  FFMA.FTZ R51, R0, R40, R39 ;  /* 0x0000002800337223 */ /* 0x000fe20000010027 */
[----:B------:R-:W-:Y:S02]  /*1ca00*/  FSEL R179, R38, -INF , !P4 ;  /* 0xff80000026b37808 */ /* 0x000fe40006000000 */
[----:B------:R-:W-:Y:S01]  /*1ca10*/  FSEL R139, R37, -INF , !P3 ;  /* 0xff800000258b7808 */ /* 0x000fe20005800000 */
[----:B---3--:R-:W-:Y:S01]  /*1ca20*/  FFMA.FTZ R32, R0, R41, R32 ;  /* 0x0000002900207223 */ /* 0x008fe20000010020 */
[-C--:B------:R-:W-:Y:S01]  /*1ca30*/  ISETP.GE.AND P6, PT, R43, R134.reuse, PT ;  /* 0x000000862b00720c */ /* 0x080fe20003fc6270 */
[----:B------:R2:W3:Y:S01]  /*1ca40*/  I2F R48, R42 ;  /* 0x0000002a00307306 */ /* 0x0004e20000201400 */
[----:B------:R-:W-:Y:S01]  /*1ca50*/  ISETP.GE.AND P4, PT, R42, R3, PT ;  /* 0x000000032a00720c */ /* 0x000fe20003f86270 */
[----:B------:R-:W-:Y:S01]  /*1ca60*/  FFMA.FTZ R49, R0, R41, R34 ;  /* 0x0000002900317223 */ /* 0x000fe20000010022 */
[----:B------:R-:W-:Y:S01]  /*1ca70*/  ISETP.GE.AND P3, PT, R42, R134, PT ;  /* 0x000000862a00720c */ /* 0x000fe20003f66270 */
[----:B------:R-:W-:Y:S01]  /*1ca80*/  HMMA.16816.F32 R24, R8, R44, R24 ;  /* 0x0000002c0818723c */ /* 0x000fe20000001818 */
[----:B------:R-:W-:Y:S01]  /*1ca90*/  IADD3 R34, R2, 0x39, RZ ;  /* 0x0000003902227810 */ /* 0x000fe20007ffe0ff */
[----:B------:R-:W4:Y:S01]  /*1caa0*/  LDSM.16.M88.4 R36, [R215+0xb800] ;  /* 0x00b80000d724783b */ /* 0x000f220000000200 */
[----:B------:R-:W-:Y:S01]  /*1cab0*/  FSEL R162, R32, -INF , !P5 ;  /* 0xff80000020a27808 */ /* 0x000fe20006800000 */
[----:B-1----:R-:W-:Y:S01]  /*1cac0*/  FFMA.FTZ R175, R0, R5, R28 ;  /* 0x0000000500af7223 */ /* 0x002fe2000001001c */
[----:B------:R-:W1:Y:S01]  /*1cad0*/  I2F R32, R34 ;  /* 0x0000002200207306 */ /* 0x000e620000201400 */
[----:B------:R-:W-:-:S02]  /*1cae0*/  IADD3 R4, R2, 0x40, RZ ;  /* 0x0000004002047810 */ /* 0x000fc40007ffe0ff */
[----:B------:R-:W-:Y:S01]  /*1caf0*/  FSEL R51, R51, -INF , !P1 ;  /* 0xff80000033337808 */ /* 0x000fe20004800000 */
[C---:B------:R-:W-:Y:S01]  /*1cb00*/  HMMA.16816.F32 R16, R140.reuse, R52, R16 ;  /* 0x000000348c10723c */ /* 0x040fe20000001810 */
[----:B------:R-:W-:Y:S01]  /*1cb10*/  ISETP.GE.AND P1, PT, R50, R3, PT ;  /* 0x000000033200720c */ /* 0x000fe20003f26270 */
[----:B--2---:R-:W2:Y:S01]  /*1cb20*/  LDSM.16.M88.4 R40, [R204+0x6800] ;  /* 0x00680000cc28783b */ /* 0x004ea20000000200 */
[----:B---3--:R-:W-:Y:S01]  /*1cb30*/  FFMA.FTZ R33, R0, R48, R33 ;  /* 0x0000003000217223 */ /* 0x008fe20000010021 */
[----:B------:R-:W-:Y:S01]  /*1cb40*/  ISETP.GE.AND P5, PT, R50, R134, PT ;  /* 0x000000863200720c */ /* 0x000fe20003fa6270 */
[C---:B------:R-:W-:Y:S01]  /*1cb50*/  FFMA.FTZ R48, R0.reuse, R48, R35 ;  /* 0x0000003000307223 */ /* 0x040fe20000010023 */
[----:B------:R-:W-:Y:S02]  /*1cb60*/  FSEL R175, R175, -INF , !P1 ;  /* 0xff800000afaf7808 */ /* 0x000fe40004800000 */
[----:B------:R-:W-:Y:S01]  /*1cb70*/  HMMA.16816.F32 R152, R140, R6, R152 ;  /* 0x000000068c98723c */ /* 0x000fe20000001898 */
[----:B------:R-:W-:Y:S01]  /*1cb80*/  FSEL R163, R33, -INF , !P4 ;  /* 0xff80000021a37808 */ /* 0x000fe20006000000 */
[----:B------:R-:W-:Y:S01]  /*1cb90*/  FFMA.FTZ R50, R0, R5, R30 ;  /* 0x0000000500327223 */ /* 0x000fe2000001001e */
[----:B------:R3:W5:Y:S01]  /*1cba0*/  I2F R33, R4 ;  /* 0x0000000400217306 */ /* 0x0007620000201400 */
[----:B------:R-:W-:Y:S01]  /*1cbb0*/  FSEL R48, R48, -INF , !P3 ;  /* 0xff80000030307808 */ /* 0x000fe20005800000 */
[-C--:B-1----:R-:W-:Y:S01]  /*1cbc0*/  FFMA.FTZ R29, R0, R32.reuse, R29 ;  /* 0x00000020001d7223 */ /* 0x082fe2000001001d */
[----:B------:R-:W-:Y:S01]  /*1cbd0*/  ISETP.GE.AND P3, PT, R4, R3, PT ;  /* 0x000000030400720c */ /* 0x000fe20003f66270 */
[----:B------:R-:W-:Y:S01]  /*1cbe0*/  FFMA.FTZ R31, R0, R32, R31 ;  /* 0x00000020001f7223 */ /* 0x000fe2000001001f */
[----:B------:R-:W-:Y:S01]  /*1cbf0*/  ISETP.GE.AND P1, PT, R4, R134, PT ;  /* 0x000000860400720c */ /* 0x000fe20003f26270 */
[----:B------:R-:W-:Y:S01]  /*1cc00*/  HMMA.16816.F32 R20, R8, R46, R20 ;  /* 0x0000002e0814723c */ /* 0x000fe20000001814 */
[----:B------:R-:W-:-:S02]  /*1cc10*/  IADD3 R28, R2, 0x41, RZ ;  /* 0x00000041021c7810 */ /* 0x000fc40007ffe0ff */
[----:B------:R-:W-:Y:S02]  /*1cc20*/  FSEL R49, R49, -INF , !P6 ;  /* 0xff80000031317808 */ /* 0x000fe40007000000 */
[C---:B------:R-:W-:Y:S01]  /*1cc30*/  ISETP.GE.AND P6, PT, R34.reuse, R3, PT ;  /* 0x000000032200720c */ /* 0x040fe20003fc6270 */
[----:B------:R-:W1:Y:S01]  /*1cc40*/  I2F R30, R28 ;  /* 0x0000001c001e7306 */ /* 0x000e620000201400 */
[-C--:B------:R-:W-:Y:S01]  /*1cc50*/  ISETP.GE.AND P4, PT, R34, R134.reuse, PT ;  /* 0x000000862200720c */ /* 0x080fe20003f86270 */
[C---:B------:R-:W-:Y:S01]  /*1cc60*/  HMMA.16816.F32 R12, R140.reuse, R54, R12 ;  /* 0x000000368c0c723c */ /* 0x040fe2000000180c */
[----:B------:R-:W-:Y:S01]  /*1cc70*/  IADD3 R34, R2, 0x48, RZ ;  /* 0x0000004802227810 */ /* 0x000fe20007ffe0ff */
[----:B---3--:R-:W3:Y:S01]  /*1cc80*/  LDSM.16.M88.4 R4, [R204+0x7000] ;  /* 0x00700000cc04783b */ /* 0x008ee20000000200 */
[----:B------:R-:W-:Y:S01]  /*1cc90*/  FSEL R166, R29, -INF , !P6 ;  /* 0xff8000001da67808 */ /* 0x000fe20007000000 */
[-C--:B-----5:R-:W-:Y:S01]  /*1cca0*/  FFMA.FTZ R165, R0, R33.reuse, R24 ;  /* 0x0000002100a57223 */ /* 0x0a0fe20000010018 */
[----:B------:R-:W-:Y:S01]  /*1ccb0*/  IADD3 R24, R2, 0x49, RZ ;  /* 0x0000004902187810 */ /* 0x000fe20007ffe0ff */
[----:B------:R-:W5:Y:S01]  /*1ccc0*/  I2F R29, R34 ;  /* 0x00000022001d7306 */ /* 0x000f620000201400 */
[----:B------:R-:W-:Y:S01]  /*1ccd0*/  FSEL R50, R50, -INF , !P5 ;  /* 0xff80000032327808 */ /* 0x000fe20006800000 */
[----:B------:R-:W-:Y:S01]  /*1cce0*/  FFMA.FTZ R26, R0, R33, R26 ;  /* 0x00000021001a7223 */ /* 0x000fe2000001001a */
[C---:B------:R-:W-:Y:S01]  /*1ccf0*/  ISETP.GE.AND P5, PT, R28.reuse, R3, PT ;  /* 0x000000031c00720c */ /* 0x040fe20003fa6270 */
[----:B----4-:R-:W-:Y:S01]  /*1cd00*/  HMMA.16816.F32 R148, R140, R36, R148 ;  /* 0x000000248c94723c */ /* 0x010fe20000001894 */
[----:B------:R-:W-:-:S02]  /*1cd10*/  ISETP.GE.AND P6, PT, R28, R134, PT ;  /* 0x000000861c00720c */ /* 0x000fc40003fc6270 */
[----:B------:R-:W-:Y:S01]  /*1cd20*/  FSEL R171, R31, -INF , !P4 ;  /* 0xff8000001fab7808 */ /* 0x000fe20006000000 */
[----:B------:R-:W4:Y:S01]  /*1cd30*/  I2F R28, R24 ;  /* 0x00000018001c7306 */ /* 0x000f220000201400 */
[-C--:B-1----:R-:W-:Y:S01]  /*1cd40*/  FFMA.FTZ R169, R0, R30.reuse, R25 ;  /* 0x0000001e00a97223 */ /* 0x082fe20000010019 */
[----:B------:R-:W-:Y:S01]  /*1cd50*/  FSEL R172, R26, -INF , !P1 ;  /* 0xff8000001aac7808 */ /* 0x000fe20004800000 */
[----:B------:R-:W-:Y:S01]  /*1cd60*/  FFMA.FTZ R27, R0, R30, R27 ;  /* 0x0000001e001b7223 */ /* 0x000fe2000001001b */
[C---:B--2---:R-:W-:Y:S01]  /*1cd70*/  HMMA.16816.F32 R16, R8.reuse, R40, R16 ;  /* 0x000000280810723c */ /* 0x044fe20000001810 */
[----:B------:R-:W-:Y:S02]  /*1cd80*/  ISETP.GE.AND P4, PT, R34, R3, PT ;  /* 0x000000032200720c */ /* 0x000fe40003f86270 */
[----:B------:R-:W-:Y:S01]  /*1cd90*/  FSEL R169, R169, -INF , !P5 ;  /* 0xff800000a9a97808 */ /* 0x000fe20006800000 */
[----:B-----5:R-:W-:Y:S01]  /*1cda0*/  FFMA.FTZ R20, R0, R29, R20 ;  /* 0x0000001d00147223 */ /* 0x020fe20000010014 */
[----:B------:R-:W-:Y:S01]  /*1cdb0*/  ISETP.GE.AND P1, PT, R24, R3, PT ;  /* 0x000000031800720c */ /* 0x000fe20003f26270 */
[----:B------:R-:W-:Y:S01]  /*1cdc0*/  FFMA.FTZ R22, R0, R29, R22 ;  /* 0x0000001d00167223 */ /* 0x000fe20000010016 */
[----:B------:R-:W-:Y:S01]  /*1cdd0*/  ISETP.GE.AND P5, PT, R24, R134, PT ;  /* 0x000000861800720c */ /* 0x000fe20003fa6270 */
[----:B------:R-:W-:Y:S01]  /*1cde0*/  HMMA.16816.F32 R40, R8, R42, R12 ;  /* 0x0000002a0828723c */ /* 0x000fe2000000180c */
[----:B------:R-:W-:Y:S01]  /*1cdf0*/  IADD3 R25, R2, 0x50, RZ ;  /* 0x0000005002197810 */ /* 0x000fe20007ffe0ff */
[----:B------:R-:W1:Y:S01]  /*1ce00*/  LDSM.16.M88.4 R12, [R204+0x7800] ;  /* 0x00780000cc0c783b */ /* 0x000e620000000200 */
[----:B------:R-:W-:Y:S01]  /*1ce10*/  FSEL R168, R20, -INF , !P4 ;  /* 0xff80000014a87808 */ /* 0x000fe20006000000 */
[----:B----4-:R-:W-:Y:S01]  /*1ce20*/  FFMA.FTZ R167, R0, R28, R21 ;  /* 0x0000001c00a77223 */ /* 0x010fe20000010015 */
[----:B------:R-:W-:Y:S01]  /*1ce30*/  IADD3 R24, R2, 0x51, RZ ;  /* 0x0000005102187810 */ /* 0x000fe20007ffe0ff */
[----:B------:R-:W2:Y:S01]  /*1ce40*/  I2F R31, R25 ;  /* 0x00000019001f7306 */ /* 0x000ea20000201400 */
[----:B------:R-:W-:Y:S01]  /*1ce50*/  FSEL R165, R165, -INF , !P3 ;  /* 0xff800000a5a57808 */ /* 0x000fe20005800000 */
[----:B------:R-:W-:Y:S01]  /*1ce60*/  HMMA.16816.F32 R36, R140, R38, R144 ;  /* 0x000000268c24723c */ /* 0x000fe20000001890 */
[----:B------:R-:W-:Y:S01]  /*1ce70*/  ISETP.GE.AND P3, PT, R34, R134, PT ;  /* 0x000000862200720c */ /* 0x000fe20003f66270 */
[----:B------:R-:W-:Y:S01]  /*1ce80*/  FFMA.FTZ R23, R0, R28, R23 ;  /* 0x0000001c00177223 */ /* 0x000fe20000010017 */
[----:B------:R-:W-:Y:S01]  /*1ce90*/  FSEL R173, R27, -INF , !P6 ;  /* 0xff8000001bad7808 */ /* 0x000fe20007000000 */
[----:B------:R-:W-:-:S04]  /*1cea0*/  DEPBAR.LE SB0, 0x0 ;  /* 0x000080000000791a */ /* 0x000fc80000000000 */
[----:B------:R3:W4:Y:S01]  /*1ceb0*/  I2F R20, R24 ;  /* 0x0000001800147306 */ /* 0x0007220000201400 */
[----:B------:R-:W-:Y:S02]  /*1cec0*/  FSEL R174, R22, -INF , !P3 ;  /* 0xff80000016ae7808 */ /* 0x000fe40005800000 */
[----:B------:R-:W-:Y:S02]  /*1ced0*/  FSEL R167, R167, -INF , !P1 ;  /* 0xff800000a7a77808 */ /* 0x000fe40004800000 */
[C---:B------:R-:W-:Y:S01]  /*1cee0*/  ISETP.GE.AND P6, PT, R25.reuse, R3, PT ;  /* 0x000000031900720c */ /* 0x040fe20003fc6270 */
[----:B--2---:R-:W-:Y:S01]  /*1cef0*/  FFMA.FTZ R18, R0, R31, R18 ;  /* 0x0000001f00127223 */ /* 0x004fe20000010012 */
[-C--:B------:R-:W-:Y:S02]  /*1cf00*/  ISETP.GE.AND P4, PT, R25, R134.reuse, PT ;  /* 0x000000861900720c */ /* 0x080fe40003f86270 */
[C---:B------:R-:W-:Y:S02]  /*1cf10*/  ISETP.GE.AND P3, PT, R24.reuse, R3, PT ;  /* 0x000000031800720c */ /* 0x040fe40003f66270 */
[----:B------:R-:W-:-:S02]  /*1cf20*/  ISETP.GE.AND P1, PT, R24, R134, PT ;  /* 0x000000861800720c */ /* 0x000fc40003f26270 */
[----:B------:R-:W-:Y:S02]  /*1cf30*/  IADD3 R29, R2, 0x58, RZ ;  /* 0x00000058021d7810 */ /* 0x000fe40007ffe0ff */
[----:B------:R-:W-:Y:S01]  /*1cf40*/  FSEL R164, R18, -INF , !P4 ;  /* 0xff80000012a47808 */ /* 0x000fe20006000000 */
[C---:B---3--:R-:W-:Y:S01]  /*1cf50*/  HMMA.16816.F32 R24, R8.reuse, R4, R156 ;  /* 0x000000040818723c */ /* 0x048fe2000000189c */
[----:B------:R-:W2:Y:S01]  /*1cf60*/  I2F R21, R29 ;  /* 0x0000001d00157306 */ /* 0x000ea20000201400 */
[-C--:B----4-:R-:W-:Y:S01]  /*1cf70*/  FFMA.FTZ R17, R0, R20.reuse, R17 ;  /* 0x0000001400117223 */ /* 0x090fe20000010011 */
[----:B------:R-:W-:Y:S01]  /*1cf80*/  IADD3 R28, R2, 0x68, RZ ;  /* 0x00000068021c7810 */ /* 0x000fe20007ffe0ff */
[----:B------:R-:W-:Y:S01]  /*1cf90*/  FFMA.FTZ R19, R0, R20, R19 ;  /* 0x0000001400137223 */ /* 0x000fe20000010013 */
[----:B------:R-:W-:Y:S02]  /*1cfa0*/  FSEL R170, R23, -INF , !P5 ;  /* 0xff80000017aa7808 */ /* 0x000fe40006800000 */
[----:B------:R-:W-:Y:S01]  /*1cfb0*/  IADD3 R4, R2, 0x59, RZ ;  /* 0x0000005902047810 */ /* 0x000fe20007ffe0ff */
[----:B------:R-:W-:Y:S01]  /*1cfc0*/  FFMA.FTZ R158, R0, R31, R16 ;  /* 0x0000001f009e7223 */ /* 0x000fe20000010010 */
[----:B------:R-:W-:Y:S01]  /*1cfd0*/  FSEL R157, R17, -INF , !P3 ;  /* 0xff800000119d7808 */ /* 0x000fe20005800000 */
[----:B-1----:R-:W-:Y:S01]  /*1cfe0*/  HMMA.16816.F32 R36, R8, R14, R36 ;  /* 0x0000000e0824723c */ /* 0x002fe20000001824 */
[----:B------:R1:W3:Y:S01]  /*1cff0*/  I2F R22, R4 ;  /* 0x0000000400167306 */ /* 0x0002e20000201400 */
[----:B------:R-:W-:-:S02]  /*1d000*/  ISETP.GE.AND P4, PT, R4, R3, PT ;  /* 0x000000030400720c */ /* 0x000fc40003f86270 */
[-C--:B------:R-:W-:Y:S02]  /*1d010*/  ISETP.GE.AND P3, PT, R4, R134.reuse, PT ;  /* 0x000000860400720c */ /* 0x080fe40003f66270 */
[----:B------:R-:W-:Y:S01]  /*1d020*/  FSEL R158, R158, -INF , !P6 ;  /* 0xff8000009e9e7808 */ /* 0x000fe20007000000 */
[C---:B--2---:R-:W-:Y:S01]  /*1d030*/  FFMA.FTZ R40, R0.reuse, R21, R40 ;  /* 0x0000001500287223 */ /* 0x044fe20000010028 */
[C---:B------:R-:W-:Y:S01]  /*1d040*/  ISETP.GE.AND P5, PT, R29.reuse, R3, PT ;  /* 0x000000031d00720c */ /* 0x040fe20003fa6270 */
[----:B------:R-:W-:Y:S01]  /*1d050*/  FFMA.FTZ R42, R0, R21, R42 ;  /* 0x00000015002a7223 */ /* 0x000fe2000001002a */
[----:B------:R-:W-:Y:S01]  /*1d060*/  ISETP.GE.AND P6, PT, R29, R134, PT ;  /* 0x000000861d00720c */ /* 0x000fe20003fc6270 */
[----:B------:R-:W-:Y:S01]  /*1d070*/  I2F R21, R28 ;  /* 0x0000001c00157306 */ /* 0x000fe20000201400 */
[C---:B------:R-:W-:Y:S02]  /*1d080*/  IADD3 R16, R2.reuse, 0x60, RZ ;  /* 0x0000006002107810 */ /* 0x040fe40007ffe0ff */
[----:B------:R-:W-:-:S02]  /*1d090*/  IADD3 R17, R2, 0x61, RZ ;  /* 0x0000006102117810 */ /* 0x000fc40007ffe0ff */
[----:B------:R-:W-:Y:S01]  /*1d0a0*/  IADD3 R29, R2, 0x69, RZ ;  /* 0x00000069021d7810 */ /* 0x000fe20007ffe0ff */
[----:B-1----:R-:W-:Y:S01]  /*1d0b0*/  HMMA.16816.F32 R4, R8, R6, R152 ;  /* 0x000000060804723c */ /* 0x002fe20000001898 */
[-C--:B---3--:R-:W-:Y:S01]  /*1d0c0*/  FFMA.FTZ R41, R0, R22.reuse, R41 ;  /* 0x0000001600297223 */ /* 0x088fe20000010029 */
[----:B------:R-:W-:Y:S01]  /*1d0d0*/  FSEL R161, R19, -INF , !P1 ;  /* 0xff80000013a17808 */ /* 0x000fe20004800000 */
[----:B------:R-:W1:Y:S01]  /*1d0e0*/  I2F R23, R16 ;  /* 0x0000001000177306 */ /* 0x000e620000201400 */
[----:B------:R-:W-:Y:S01]  /*1d0f0*/  FSEL R160, R42, -INF , !P6 ;  /* 0xff8000002aa07808 */ /* 0x000fe20007000000 */
[----:B------:R-:W-:Y:S01]  /*1d100*/  FFMA.FTZ R43, R0, R22, R43 ;  /* 0x00000016002b7223 */ /* 0x000fe2000001002b */
[----:B------:R-:W-:Y:S02]  /*1d110*/  ISETP.GE.AND P1, PT, R16, R3, PT ;  /* 0x000000031000720c */ /* 0x000fe40003f26270 */
[----:B------:R-:W-:Y:S02]  /*1d120*/  FSEL R154, R40, -INF , !P5 ;  /* 0xff800000289a7808 */ /* 0x000fe40006800000 */
[----:B------:R-:W-:Y:S01]  /*1d130*/  FSEL R153, R41, -INF , !P4 ;  /* 0xff80000029997808 */ /* 0x000fe20006000000 */
[----:B------:R2:W3:Y:S01]  /*1d140*/  I2F R20, R17 ;  /* 0x0000001100147306 */ /* 0x0004e20000201400 */
[----:B------:R-:W-:-:S02]  /*1d150*/  ISETP.GE.AND P5, PT, R16, R134, PT ;  /* 0x000000861000720c */ /* 0x000fc40003fa6270 */
[C---:B------:R-:W-:Y:S02]  /*1d160*/  ISETP.GE.AND P6, PT, R17.reuse, R3, PT ;  /* 0x000000031100720c */ /* 0x040fe40003fc6270 */
[----:B------:R-:W-:Y:S02]  /*1d170*/  ISETP.GE.AND P4, PT, R17, R134, PT ;  /* 0x000000861100720c */ /* 0x000fe40003f86270 */
[----:B------:R-:W-:Y:S01]  /*1d180*/  IADD3 R22, R2, 0x70, RZ ;  /* 0x0000007002167810 */ /* 0x000fe20007ffe0ff */
[CC--:B-1----:R-:W-:Y:S02]  /*1d190*/  FFMA.FTZ R24, R0.reuse, R23.reuse, R24 ;  /* 0x0000001700187223 */ /* 0x0c2fe40000010018 */
[----:B------:R-:W-:-:S03]  /*1d1a0*/  FFMA.FTZ R26, R0, R23, R26 ;  /* 0x00000017001a7223 */ /* 0x000fc6000001001a */
[-C--:B------:R-:W-:Y:S01]  /*1d1b0*/  FFMA.FTZ R146, R0, R21.reuse, R6 ;  /* 0x0000001500927223 */ /* 0x080fe20000010006 */
[----:B------:R-:W-:Y:S01]  /*1d1c0*/  FSEL R145, R24, -INF , !P1 ;  /* 0xff80000018917808 */ /* 0x000fe20004800000 */
[----:B------:R-:W-:Y:S01]  /*1d1d0*/  FFMA.FTZ R143, R0, R21, R4 ;  /* 0x00000015008f7223 */ /* 0x000fe20000010004 */
[----:B--2---:R-:W-:Y:S01]  /*1d1e0*/  HMMA.16816.F32 R16, R8, R12, R148 ;  /* 0x0000000c0810723c */ /* 0x004fe20000001894 */
[----:B------:R-:W1:Y:S01]  /*1d1f0*/  I2F R12, R29 ;  /* 0x0000001d000c7306 */ /* 0x000e620000201400 */
[----:B------:R-:W-:Y:S01]  /*1d200*/  IADD3 R4, R2, 0x78, RZ ;  /* 0x0000007802047810 */ /* 0x000fe20007ffe0ff */
[----:B---3--:R-:W-:Y:S01]  /*1d210*/  FFMA.FTZ R25, R0, R20, R25 ;  /* 0x0000001400197223 */ /* 0x008fe20000010019 */
[----:B------:R-:W-:Y:S01]  /*1d220*/  ISETP.GE.AND P1, PT, R28, R134, PT ;  /* 0x000000861c00720c */ /* 0x000fe20003f26270 */
[----:B------:R-:W-:Y:S02]  /*1d230*/  FFMA.FTZ R27, R0, R20, R27 ;  /* 0x00000014001b7223 */ /* 0x000fe4000001001b */
[----:B------:R-:W-:Y:S01]  /*1d240*/  IADD3 R8, R2, 0x71, RZ ;  /* 0x0000007102087810 */ /* 0x000fe20007ffe0ff */
[----:B------:R-:W-:Y:S01]  /*1d250*/  IMAD.U32 R9, RZ, RZ, UR5 ;  /* 0x00000005ff097e24 */ /* 0x000fe2000f8e00ff */
[----:B------:R-:W2:Y:S01]  /*1d260*/  I2F R13, R22 ;  /* 0x00000016000d7306 */ /* 0x000ea20000201400 */
[----:B------:R-:W-:Y:S01]  /*1d270*/  FSEL R151, R43, -INF , !P3 ;  /* 0xff8000002b977808 */ /* 0x000fe20005800000 */
[----:B------:R-:W-:Y:S01]  /*1d280*/  IMAD.MOV.U32 R148, RZ, RZ, R176 ;  /* 0x000000ffff947224 */ /* 0x000fe200078e00b0 */
[----:B------:R-:W-:Y:S01]  /*1d290*/  ISETP.GE.AND P3, PT, R28, R3, PT ;  /* 0x000000031c00720c */ /* 0x000fe20003f66270 */
[----:B------:R-:W-:Y:S01]  /*1d2a0*/  IMAD.MOV.U32 R149, RZ, RZ, R177 ;  /* 0x000000ffff957224 */ /* 0x000fe200078e00b1 */
[----:B------:R-:W-:-:S02]  /*1d2b0*/  FSEL R144, R25, -INF , !P6 ;  /* 0xff80000019907808 */ /* 0x000fc40007000000 */
[----:B------:R-:W-:Y:S01]  /*1d2c0*/  FSEL R143, R143, -INF , !P3 ;  /* 0xff8000008f8f7808 */ /* 0x000fe20005800000 */
[----:B------:R-:W3:Y:S01]  /*1d2d0*/  I2F R6, R8 ;  /* 0x0000000800067306 */ /* 0x000ee20000201400 */
[-C--:B-1----:R-:W-:Y:S01]  /*1d2e0*/  FFMA.FTZ R141, R0, R12.reuse, R5 ;  /* 0x0000000c008d7223 */ /* 0x082fe20000010005 */
[----:B------:R-:W-:Y:S01]  /*1d2f0*/  FSEL R146, R146, -INF , !P1 ;  /* 0xff80000092927808 */ /* 0x000fe20004800000 */
[----:B------:R-:W-:Y:S01]  /*1d300*/  FFMA.FTZ R7, R0, R12, R7 ;  /* 0x0000000c00077223 */ /* 0x000fe20000010007 */
[-C--:B------:R-:W-:Y:S02]  /*1d310*/  ISETP.GE.AND P6, PT, R29, R134.reuse, PT ;  /* 0x000000861d00720c */ /* 0x080fe40003fc6270 */
[----:B------:R-:W-:Y:S02]  /*1d320*/  ISETP.GE.AND P3, PT, R22, R134, PT ;  /* 0x000000861600720c */ /* 0x000fe40003f66270 */
[----:B------:R-:W1:Y:S01]  /*1d330*/  I2F R5, R4 ;  /* 0x0000000400057306 */ /* 0x000e620000201400 */
[----:B--2---:R-:W-:Y:S01]  /*1d340*/  FFMA.FTZ R18, R0, R13, R18 ;  /* 0x0000000d00127223 */ /* 0x004fe20000010012 */
[----:B------:R-:W-:Y:S01]  /*1d350*/  ISETP.GE.AND P1, PT, R8, R3, PT ;  /* 0x000000030800720c */ /* 0x000fe20003f26270 */
[----:B------:R-:W-:Y:S01]  /*1d360*/  FFMA.FTZ R16, R0, R13, R16 ;  /* 0x0000000d00107223 */ /* 0x000fe20000010010 */
[----:B------:R-:W-:-:S02]  /*1d370*/  FSEL R140, R7, -INF , !P6 ;  /* 0xff800000078c7808 */ /* 0x000fc40007000000 */
[----:B------:R-:W-:Y:S01]  /*1d380*/  FSEL R63, R18, -INF , !P3 ;  /* 0xff800000123f7808 */ /* 0x000fe20005800000 */
[CC--:B---3--:R-:W-:Y:S01]  /*1d390*/  FFMA.FTZ R17, R0.reuse, R6.reuse, R17 ;  /* 0x0000000600117223 */ /* 0x0c8fe20000010011 */
[----:B------:R-:W2:Y:S01]  /*1d3a0*/  I2F R7, R2 ;  /* 0x0000000200077306 */ /* 0x000ea20000201400 */
[----:B------:R-:W-:Y:S01]  /*1d3b0*/  FFMA.FTZ R19, R0, R6, R19 ;  /* 0x0000000600137223 */ /* 0x000fe20000010013 */
[----:B------:R-:W-:Y:S02]  /*1d3c0*/  IADD3 R6, R2, 0x79, RZ ;  /* 0x0000007902067810 */ /* 0x000fe40007ffe0ff */
[----:B------:R-:W-:Y:S02]  /*1d3d0*/  FSEL R54, R17, -INF , !P1 ;  /* 0xff80000011367808 */ /* 0x000fe40004800000 */
[----:B------:R-:W-:Y:S01]  /*1d3e0*/  ISETP.GE.AND P3, PT, R4, R3, PT ;  /* 0x000000030400720c */ /* 0x000fe20003f66270 */
[-C--:B-1----:R-:W-:Y:S01]  /*1d3f0*/  FFMA.FTZ R38, R0, R5.reuse, R38 ;  /* 0x0000000500267223 */ /* 0x082fe20000010026 */
[----:B------:R-:W-:Y:S01]  /*1d400*/  BAR.SYNC.DEFER_BLOCKING 0x0 ;  /* 0x0000000000007b1d */ /* 0x000fe20000010000 */
[----:B------:R-:W-:Y:S01]  /*1d410*/  ISETP.GE.AND P1, PT, R4, R134, PT ;  /* 0x000000860400720c */ /* 0x000fe20003f26270 */
[----:B------:R-:W-:Y:S01]  /*1d420*/  FFMA.FTZ R36, R0, R5, R36 ;  /* 0x0000000500247223 */ /* 0x000fe20000010024 */
[----:B------:R-:W-:-:S02]  /*1d430*/  FSEL R150, R26, -INF , !P5 ;  /* 0xff8000001a967808 */ /* 0x000fc40006800000 */
[----:B------:R-:W-:Y:S01]  /*1d440*/  ISETP.GE.AND P5, PT, R29, R3, PT ;  /* 0x000000031d00720c */ /* 0x000fe20003fa6270 */
[----:B------:R-:W1:Y:S01]  /*1d450*/  I2F R4, R6 ;  /* 0x0000000600047306 */ /* 0x000e620000201400 */
[----:B------:R-:W-:Y:S01]  /*1d460*/  FSEL R61, R38, -INF , !P1 ;  /* 0xff800000263d7808 */ /* 0x000fe20004800000 */
[----:B--2---:R-:W-:Y:S01]  /*1d470*/  FFMA.FTZ R56, R0, R7, R56 ;  /* 0x0000000700387223 */ /* 0x004fe20000010038 */
[----:B------:R-:W-:Y:S02]  /*1d480*/  ISETP.GT.AND P1, PT, R240, R227, PT ;  /* 0x000000e3f000720c */ /* 0x000fe40003f24270 */
[----:B------:R-:W-:Y:S02]  /*1d490*/  FSEL R141, R141, -INF , !P5 ;  /* 0xff8000008d8d7808 */ /* 0x000fe40006800000 */
[----:B------:R-:W-:Y:S01]  /*1d4a0*/  ISETP.GE.AND P5, PT, R8, R134, PT ;  /* 0x000000860800720c */ /* 0x000fe20003fa6270 */
[----:B------:R-:W-:Y:S01]  /*1d4b0*/  IMAD.U32 R8, RZ, RZ, UR4 ;  /* 0x00000004ff087e24 */ /* 0x000fe2000f8e00ff */
[----:B------:R-:W-:Y:S01]  /*1d4c0*/  FSEL R147, R27, -INF , !P4 ;  /* 0xff8000001b937808 */ /* 0x000fe20006000000 */
[----:B------:R-:W-:Y:S01]  /*1d4d0*/  ULDC.64 UR4, c[0x0][0x118] ;  /* 0x0000460000047ab9 */ /* 0x000fe20000000a00 */
[----:B------:R-:W-:-:S02]  /*1d4e0*/  ISETP.GE.AND P4, PT, R22, R3, PT ;  /* 0x000000031600720c */ /* 0x000fc40003f86270 */
[----:B------:R-:W-:Y:S02]  /*1d4f0*/  FSEL R62, R19, -INF , !P5 ;  /* 0xff800000133e7808 */ /* 0x000fe40006800000 */
[-C--:B------:R-:W-:Y:S01]  /*1d500*/  ISETP.GE.AND P6, PT, R2, R3.reuse, PT ;  /* 0x000000030200720c */ /* 0x080fe20003fc6270 */
[-C--:B-1----:R-:W-:Y:S01]  /*1d510*/  FFMA.FTZ R37, R0, R4.reuse, R37 ;  /* 0x0000000400257223 */ /* 0x082fe20000010025 */
[----:B------:R-:W-:Y:S01]  /*1d520*/  ISETP.GE.AND P5, PT, R6, R3, PT ;  /* 0x000000030600720c */ /* 0x000fe20003fa6270 */
[----:B------:R-:W-:Y:S01]  /*1d530*/  FFMA.FTZ R3, R0, R7, R58 ;  /* 0x0000000700037223 */ /* 0x000fe2000001003a */
[----:B------:R-:W-:Y:S01]  /*1d540*/  FSEL R55, R16, -INF , !P4 ;  /* 0xff80000010377808 */ /* 0x000fe20006000000 */
[----:B------:R-:W-:Y:S01]  /*1d550*/  FFMA.FTZ R39, R0, R4, R39 ;  /* 0x0000000400277223 */ /* 0x000fe20000010027 */
[----:B------:R-:W-:Y:S02]  /*1d560*/  FSEL R46, R36, -INF , !P3 ;  /* 0xff800000242e7808 */ /* 0x000fe40005800000 */
[----:B------:R-:W-:-:S02]  /*1d570*/  ISETP.GE.AND P4, PT, R2, R134, PT ;  /* 0x000000860200720c */ /* 0x000fc40003f86270 */
        /* <DEDUP_REMOVED lines=39> */
[----:B------:R-:W-:Y:S02]  /*1d7f0*/  ISETP.GE.AND P0, PT, R12, RZ, PT ;  /* 0x000000ff0c00720c */ /* 0x000fe40003f06270 */
[----:B------:R-:W-:-:S02]  /*1d800*/  @!P3 IADD3 R11, R11, 0x1, RZ ;  /* 0x000000010b0bb810 */ /* 0x000fc40007ffe0ff */
[----:B------:R-:W-:-:S05]  /*1d810*/  ISETP.NE.AND P3, PT, R15, RZ, PT ;  /* 0x000000ff0f00720c */ /* 0x000fca0003f65270 */
        /* <DEDUP_REMOVED lines=26> */
.L_x_4280:
[----:B------:R-:W2:Y:S02]  /*1d9c0*/  LD.E R6, [R8.64+0x38] ;  /* 0x0000380408067980 */ /* 0x000ea4000c101900 */
[----:B--2---:R-:W-:-:S04]  /*1d9d0*/  LEA R6, -R6, RZ, 0x7 ;  /* 0x000000ff06067211 */ /* 0x004fc800078e39ff */
[----:B------:R-:W-:Y:S02]  /*1d9e0*/  SHF.R.S32.HI R11, RZ, 0x1f, R6 ;  /* 0x0000001fff0b7819 */ /* 0x000fe40000011406 */
.L_x_4281:
[----:B------:R-:W-:Y:S05]  /*1d9f0*/  BSYNC B0 ;  /* 0x0000000000007941 */ /* 0x000fea0003800000 */
.L_x_4279:
        /* <DEDUP_REMOVED lines=73> */
[CC--:B------:R-:W-:Y:S01]  /*1de90*/  @P2 LEA R32, P0, R5.reuse, R228.reuse, 0x1 ;  /* 0x000000e405202211 */ /* 0x0c0fe200078008ff */
        /* <DEDUP_REMOVED lines=57> */
.L_x_4278:
[----:B------:R-:W-:Y:S05]  /*1e230*/  BSYNC B1 ;  /* 0x0000000000017941 */ /* 0x000fea0003800000 */
.L_x_4277:
[----:B------:R2:W3:Y:S01]  /*1e240*/  LD.E R53, [R8.64+0xdc] ;  /* 0x0000dc0408357980 */ /* 0x0004e2000c101900 */
[----:B------:R-:W-:-:S02]  /*1e250*/  FMNMX.FTZ R5, R132, R3, !PT ;  /* 0x0000000384057209 */ /* 0x000fc40007810000 */
        /* <DEDUP_REMOVED lines=18> */
[----:B--2---:R-:W-:Y:S01]  /*1e380*/  LDSM.16.MT88.4 R8, [R214+0xc000] ;  /* 0x00c00000d608783b */ /* 0x004fe20000004200 */
[----:B------:R-:W-:-:S04]  /*1e390*/  FMNMX.FTZ R2, R180, R5, !PT ;  /* 0x00000005b4027209 */ /* 0x000fc80007810000 */
[----:B------:R-:W-:-:S04]  /*1e3a0*/  FMNMX.FTZ R5, R135, R2, !PT ;  /* 0x0000000287057209 */ /* 0x000fc80007810000 */
        /* <DEDUP_REMOVED lines=55> */
[----:B-1----:R-:W-:-:S04]  /*1e720*/  FMNMX.FTZ R41, R2, R41, !PT ;  /* 0x0000002902297209 */ /* 0x002fc80007810000 */
[----:B------:R-:W-:Y:S02]  /*1e730*/  FSETP.NEU.FTZ.AND P0, PT, R41, -INF , PT ;  /* 0xff8000002900780b */ /* 0x000fe40003f1d000 */
[----:B--2---:R-:W-:Y:S02]  /*1e740*/  FMNMX.FTZ R42, R5, R42, !PT ;  /* 0x0000002a052a7209 */ /* 0x004fe40007810000 */
[----:B------:R-:W-:Y:S02]  /*1e750*/  FSEL R5, R41, RZ, P0 ;  /* 0x000000ff29057208 */ /* 0x000fe40000000000 */
[----:B------:R-:W-:-:S04]  /*1e760*/  FSETP.NEU.FTZ.AND P2, PT, R42, -INF , PT ;  /* 0xff8000002a00780b */ /* 0x000fc80003f5d000 */
[----:B------:R-:W-:-:S05]  /*1e770*/  FSEL R6, R42, RZ, P2 ;  /* 0x000000ff2a067208 */ /* 0x000fca0001000000 */
[----:B------:R-:W-:Y:S02]  /*1e780*/  FADD.FTZ R6, R133, -R6 ;  /* 0x8000000685067221 */ /* 0x000fe40000010000 */
[C---:B---3--:R-:W-:Y:S02]  /*1e790*/  FMUL.FTZ R58, R53.reuse, R42 ;  /* 0x0000002a353a7220 */ /* 0x048fe40000410000 */
[C---:B------:R-:W-:Y:S02]  /*1e7a0*/  FMUL.FTZ R52, R53.reuse, R41 ;  /* 0x0000002935347220 */ /* 0x040fe40000410000 */
[----:B------:R-:W-:Y:S01]  /*1e7b0*/  FMUL.FTZ R45, R53, R6 ;  /* 0x00000006352d7220 */ /* 0x000fe20000410000 */
[----:B------:R-:W-:Y:S02]  /*1e7c0*/  FSEL R58, R58, RZ, P2 ;  /* 0x000000ff3a3a7208 */ /* 0x000fe40001000000 */
[----:B------:R-:W-:-:S03]  /*1e7d0*/  FSEL R52, R52, RZ, P0 ;  /* 0x000000ff34347208 */ /* 0x000fc60000000000 */
[-C--:B------:R-:W-:Y:S01]  /*1e7e0*/  FFMA.FTZ R40, R4, R53.reuse, -R58 ;  /* 0x0000003504287223 */ /* 0x080fe2000001083a */
[----:B------:R-:W1:Y:S01]  /*1e7f0*/  MUFU.EX2 R45, R45 ;  /* 0x0000002d002d7308 */ /* 0x000e620000000800 */
[----:B------:R-:W-:Y:S02]  /*1e800*/  FADD.FTZ R4, R132, -R5 ;  /* 0x8000000584047221 */ /* 0x000fe40000010000 */
[-CC-:B------:R-:W-:Y:S02]  /*1e810*/  FFMA.FTZ R33, R3, R53.reuse, -R52.reuse ;  /* 0x0000003503217223 */ /* 0x180fe40000010834 */
[-CC-:B------:R-:W-:Y:S02]  /*1e820*/  FFMA.FTZ R32, R188, R53.reuse, -R52.reuse ;  /* 0x00000035bc207223 */ /* 0x180fe40000010834 */
[-CC-:B------:R-:W-:Y:S01]  /*1e830*/  FFMA.FTZ R3, R189, R53.reuse, -R52.reuse ;  /* 0x00000035bd037223 */ /* 0x180fe20000010834 */
[----:B------:R-:W-:Y:S01]  /*1e840*/  MUFU.EX2 R40, R40 ;  /* 0x0000002800287308 */ /* 0x000fe20000000800 */
[----:B------:R-:W-:-:S02]  /*1e850*/  FFMA.FTZ R2, R190, R53, -R52 ;  /* 0x00000035be027223 */ /* 0x000fc40000010834 */
[-CC-:B------:R-:W-:Y:S02]  /*1e860*/  FFMA.FTZ R35, R185, R53.reuse, -R58.reuse ;  /* 0x00000035b9237223 */ /* 0x180fe4000001083a */
[-CC-:B------:R-:W-:Y:S02]  /*1e870*/  FFMA.FTZ R34, R186, R53.reuse, -R58.reuse ;  /* 0x00000035ba227223 */ /* 0x180fe4000001083a */
[----:B------:R-:W-:Y:S01]  /*1e880*/  FFMA.FTZ R43, R187, R53, -R58 ;  /* 0x00000035bb2b7223 */ /* 0x000fe2000001083a */
[----:B------:R-:W-:Y:S01]  /*1e890*/  MUFU.EX2 R33, R33 ;  /* 0x0000002100217308 */ /* 0x000fe20000000800 */
[----:B------:R-:W-:Y:S02]  /*1e8a0*/  FMUL.FTZ R44, R53, R4 ;  /* 0x00000004352c7220 */ /* 0x000fe40000410000 */
[-C--:B-1----:R-:W-:Y:S02]  /*1e8b0*/  FMUL.FTZ R128, R128, R45.reuse ;  /* 0x0000002d80807220 */ /* 0x082fe40000410000 */
[----:B------:R-:W-:-:S02]  /*1e8c0*/  FMUL.FTZ R129, R129, R45 ;  /* 0x0000002d81817220 */ /* 0x000fc40000410000 */
[-C--:B------:R-:W-:Y:S01]  /*1e8d0*/  FMUL.FTZ R124, R124, R45.reuse ;  /* 0x0000002d7c7c7220 */ /* 0x080fe20000410000 */
[----:B------:R-:W1:Y:S01]  /*1e8e0*/  MUFU.EX2 R32, R32 ;  /* 0x0000002000207308 */ /* 0x000e620000000800 */
[-C--:B------:R-:W-:Y:S02]  /*1e8f0*/  FMUL.FTZ R125, R125, R45.reuse ;  /* 0x0000002d7d7d7220 */ /* 0x080fe40000410000 */
[-C--:B------:R-:W-:Y:S02]  /*1e900*/  FMUL.FTZ R68, R68, R45.reuse ;  /* 0x0000002d44447220 */ /* 0x080fe40000410000 */
[-C--:B------:R-:W-:Y:S02]  /*1e910*/  FMUL.FTZ R69, R69, R45.reuse ;  /* 0x0000002d45457220 */ /* 0x080fe40000410000 */
[-C--:B------:R-:W-:Y:S01]  /*1e920*/  FMUL.FTZ R72, R72, R45.reuse ;  /* 0x0000002d48487220 */ /* 0x080fe20000410000 */
[----:B------:R-:W-:Y:S01]  /*1e930*/  MUFU.EX2 R3, R3 ;  /* 0x0000000300037308 */ /* 0x000fe20000000800 */
[----:B------:R-:W-:-:S02]  /*1e940*/  FMUL.FTZ R73, R73, R45 ;  /* 0x0000002d49497220 */ /* 0x000fc40000410000 */
[-C--:B------:R-:W-:Y:S02]  /*1e950*/  FMUL.FTZ R76, R76, R45.reuse ;  /* 0x0000002d4c4c7220 */ /* 0x080fe40000410000 */
[-C--:B------:R-:W-:Y:S02]  /*1e960*/  FMUL.FTZ R77, R77, R45.reuse ;  /* 0x0000002d4d4d7220 */ /* 0x080fe40000410000 */
[----:B------:R-:W-:Y:S01]  /*1e970*/  FMUL.FTZ R80, R80, R45 ;  /* 0x0000002d50507220 */ /* 0x000fe20000410000 */
[----:B------:R-:W2:Y:S01]  /*1e980*/  MUFU.EX2 R2, R2 ;  /* 0x0000000200027308 */ /* 0x000ea20000000800 */
[----:B-1----:R-:W-:Y:S01]  /*1e990*/  F2FP.PACK_AB R5, R32, R33 ;  /* 0x000000212005723e */ /* 0x002fe200000000ff */
[-C--:B------:R-:W-:Y:S02]  /*1e9a0*/  FMUL.FTZ R81, R81, R45.reuse ;  /* 0x0000002d51517220 */ /* 0x080fe40000410000 */
[-C--:B------:R-:W-:Y:S02]  /*1e9b0*/  FMUL.FTZ R84, R84, R45.reuse ;  /* 0x0000002d54547220 */ /* 0x080fe40000410000 */
[----:B------:R-:W-:-:S02]  /*1e9c0*/  FMUL.FTZ R85, R85, R45 ;  /* 0x0000002d55557220 */ /* 0x000fc40000410000 */
[----:B------:R-:W1:Y:S01]  /*1e9d0*/  MUFU.EX2 R35, R35 ;  /* 0x0000002300237308 */ /* 0x000e620000000800 */
[-C--:B------:R-:W-:Y:S02]  /*1e9e0*/  FMUL.FTZ R88, R88, R45.reuse ;  /* 0x0000002d58587220 */ /* 0x080fe40000410000 */
[-C--:B------:R-:W-:Y:S02]  /*1e9f0*/  FMUL.FTZ R89, R89, R45.reuse ;  /* 0x0000002d59597220 */ /* 0x080fe40000410000 */
[-C--:B------:R-:W-:Y:S02]  /*1ea00*/  FMUL.FTZ R92, R92, R45.reuse ;  /* 0x0000002d5c5c7220 */ /* 0x080fe40000410000 */
[----:B------:R-:W-:Y:S01]  /*1ea10*/  FMUL.FTZ R93, R93, R45 ;  /* 0x0000002d5d5d7220 */ /* 0x000fe20000410000 */
[----:B------:R-:W-:Y:S01]  /*1ea20*/  MUFU.EX2 R34, R34 ;  /* 0x0000002200227308 */ /* 0x000fe20000000800 */
[----:B--2---:R-:W-:Y:S01]  /*1ea30*/  F2FP.PACK_AB R7, R2, R3 ;  /* 0x000000030207723e */ /* 0x004fe200000000ff */
[----:B------:R-:W-:-:S02]  /*1ea40*/  FMUL.FTZ R96, R96, R45 ;  /* 0x0000002d60607220 */ /* 0x000fc40000410000 */
[-C--:B------:R-:W-:Y:S02]  /*1ea50*/  FMUL.FTZ R97, R97, R45.reuse ;  /* 0x0000002d61617220 */ /* 0x080fe40000410000 */
[-C--:B------:R-:W-:Y:S02]  /*1ea60*/  FMUL.FTZ R100, R100, R45.reuse ;  /* 0x0000002d64647220 */ /* 0x080fe40000410000 */
        /* <DEDUP_REMOVED lines=9> */
[-C--:B------:R-:W-:Y:S01]  /*1eb00*/  FMUL.FTZ R121, R121, R45.reuse ;  /* 0x0000002d79797220 */ /* 0x080fe20000410000 */
[----:B--2---:R-:W-:Y:S01]  /*1eb10*/  F2FP.PACK_AB R6, R43, R34 ;  /* 0x000000222b06723e */ /* 0x004fe200000000ff */
[-C--:B------:R-:W-:Y:S02]  /*1eb20*/  FMUL.FTZ R116, R116, R45.reuse ;  /* 0x0000002d74747220 */ /* 0x080fe40000410000 */
[----:B------:R-:W-:-:S02]  /*1eb30*/  FMUL.FTZ R117, R117, R45 ;  /* 0x0000002d75757220 */ /* 0x000fc40000410000 */
[-C--:B------:R-:W-:Y:S02]  /*1eb40*/  FMUL.FTZ R112, R112, R45.reuse ;  /* 0x0000002d70707220 */ /* 0x080fe40000410000 */
[----:B------:R-:W-:Y:S02]  /*1eb50*/  FMUL.FTZ R113, R113, R45 ;  /* 0x0000002d71717220 */ /* 0x000fe40000410000 */
[-C--:B-1----:R-:W-:Y:S02]  /*1eb60*/  FMUL.FTZ R130, R130, R44.reuse ;  /* 0x0000002c82827220 */ /* 0x082fe40000410000 */
[-C--:B------:R-:W-:Y:S02]  /*1eb70*/  FMUL.FTZ R131, R131, R44.reuse ;  /* 0x0000002c83837220 */ /* 0x080fe40000410000 */
[-C--:B------:R-:W-:Y:S02]  /*1eb80*/  FMUL.FTZ R126, R126, R44.reuse ;  /* 0x0000002c7e7e7220 */ /* 0x080fe40000410000 */
        /* <DEDUP_REMOVED lines=42> */
[-CC-:B------:R-:W-:Y:S02]  /*1ee30*/  FFMA.FTZ R60, R60, R53.reuse, -R52.reuse ;  /* 0x000000353c3c7223 */ /* 0x180fe40000010834 */
[----:B--2---:R-:W-:Y:S01]  /*1ee40*/  HMMA.16816.F32 R92, R4, R8, R92 ;  /* 0x00000008045c723c */ /* 0x004fe2000000185c */
[-C--:B------:R-:W-:Y:S01]  /*1ee50*/  FFMA.FTZ R59, R59, R53.reuse, -R52 ;  /* 0x000000353b3b7223 */ /* 0x080fe20000010834 */
[----:B------:R-:W-:Y:S01]  /*1ee60*/  MUFU.EX2 R57, R57 ;  /* 0x0000003900397308 */ /* 0x000fe20000000800 */
[----:B------:R-:W-:-:S02]  /*1ee70*/  FFMA.FTZ R64, R184, R53, -R58 ;  /* 0x00000035b8407223 */ /* 0x000fc4000001083a */
[-CC-:B------:R-:W-:Y:S02]  /*1ee80*/  FFMA.FTZ R67, R181, R53.reuse, -R58.reuse ;  /* 0x00000035b5437223 */ /* 0x180fe4000001083a */
[-CC-:B------:R-:W-:Y:S01]  /*1ee90*/  FFMA.FTZ R66, R183, R53.reuse, -R58.reuse ;  /* 0x00000035b7427223 */ /* 0x180fe2000001083a */
[C---:B------:R-:W-:Y:S01]  /*1eea0*/  HMMA.16816.F32 R96, R4.reuse, R10, R96 ;  /* 0x0000000a0460723c */ /* 0x040fe20000001860 */
[----:B------:R-:W2:Y:S01]  /*1eeb0*/  LDSM.16.MT88.4 R8, [R212+0x10000] ;  /* 0x01000000d408783b */ /* 0x000ea20000004200 */
[-C--:B------:R-:W-:Y:S01]  /*1eec0*/  FFMA.FTZ R65, R182, R53.reuse, -R58 ;  /* 0x00000035b6417223 */ /* 0x080fe2000001083a */
[----:B------:R-:W-:Y:S01]  /*1eed0*/  MUFU.EX2 R60, R60 ;  /* 0x0000003c003c7308 */ /* 0x000fe20000000800 */
[-CC-:B------:R-:W-:Y:S02]  /*1eee0*/  FFMA.FTZ R132, R180, R53.reuse, -R52.reuse ;  /* 0x00000035b4847223 */ /* 0x180fe40000010834 */
[-CC-:B------:R-:W-:Y:S02]  /*1eef0*/  FFMA.FTZ R133, R135, R53.reuse, -R52.reuse ;  /* 0x0000003587857223 */ /* 0x180fe40000010834 */
[----:B---3--:R-:W-:Y:S01]  /*1ef00*/  HMMA.16816.F32 R100, R4, R16, R100 ;  /* 0x000000100464723c */ /* 0x008fe20000001864 */
[----:B------:R-:W-:-:S02]  /*1ef10*/  FFMA.FTZ R142, R51, R53, -R52 ;  /* 0x00000035338e7223 */ /* 0x000fc40000010834 */
[----:B------:R-:W-:Y:S01]  /*1ef20*/  MUFU.EX2 R59, R59 ;  /* 0x0000003b003b7308 */ /* 0x000fe20000000800 */
[-CC-:B------:R-:W-:Y:S02]  /*1ef30*/  FFMA.FTZ R152, R49, R53.reuse, -R52.reuse ;  /* 0x0000003531987223 */ /* 0x180fe40000010834 */
[-CC-:B------:R-:W-:Y:S02]  /*1ef40*/  FFMA.FTZ R155, R48, R53.reuse, -R52.reuse ;  /* 0x00000035309b7223 */ /* 0x180fe40000010834 */
[----:B------:R-:W-:Y:S01]  /*1ef50*/  HMMA.16816.F32 R104, R4, R18, R104 ;  /* 0x000000120468723c */ /* 0x000fe20000001868 */
[----:B------:R-:W3:Y:S01]  /*1ef60*/  LDSM.16.MT88.4 R16, [R213+0xc800] ;  /* 0x00c80000d510783b */ /* 0x000ee20000004200 */
[-CC-:B------:R-:W-:Y:S01]  /*1ef70*/  FFMA.FTZ R156, R50, R53.reuse, -R52.reuse ;  /* 0x00000035329c7223 */ /* 0x180fe20000010834 */
[----:B------:R-:W-:Y:S01]  /*1ef80*/  MUFU.EX2 R64, R64 ;  /* 0x0000004000407308 */ /* 0x000fe20000000800 */
[-CC-:B------:R-:W-:Y:S01]  /*1ef90*/  FFMA.FTZ R134, R178, R53.reuse, -R52.reuse ;  /* 0x00000035b2867223 */ /* 0x180fe20000010834 */
[----:B------:R-:W-:Y:S01]  /*1efa0*/  LDSM.16.MT88.4 R48, [R213+0x11000] ;  /* 0x01100000d530783b */ /* 0x000fe20000004200 */
[----:B------:R-:W-:-:S02]  /*1efb0*/  FFMA.FTZ R135, R179, R53, -R52 ;  /* 0x00000035b3877223 */ /* 0x000fc40000010834 */
[-CC-:B------:R-:W-:Y:S01]  /*1efc0*/  FFMA.FTZ R136, R136, R53.reuse, -R58.reuse ;  /* 0x0000003588887223 */ /* 0x180fe2000001083a */
[C---:B-1----:R-:W-:Y:S01]  /*1efd0*/  HMMA.16816.F32 R108, R4.reuse, R12, R108 ;  /* 0x0000000c046c723c */ /* 0x042fe2000000186c */
[-CC-:B------:R-:W-:Y:S01]  /*1efe0*/  FFMA.FTZ R137, R137, R53.reuse, -R58.reuse ;  /* 0x0000003589897223 */ /* 0x180fe2000001083a */
[----:B------:R-:W1:Y:S01]  /*1eff0*/  MUFU.EX2 R67, R67 ;  /* 0x0000004300437308 */ /* 0x000e620000000800 */
[-CC-:B------:R-:W-:Y:S02]  /*1f000*/  FFMA.FTZ R138, R138, R53.reuse, -R58.reuse ;  /* 0x000000358a8a7223 */ /* 0x180fe4000001083a */
[-CC-:B------:R-:W-:Y:S02]  /*1f010*/  FFMA.FTZ R139, R139, R53.reuse, -R58.reuse ;  /* 0x000000358b8b7223 */ /* 0x180fe4000001083a */
[-CC-:B------:R-:W-:Y:S01]  /*1f020*/  FFMA.FTZ R159, R162, R53.reuse, -R58.reuse ;  /* 0x00000035a29f7223 */ /* 0x180fe2000001083a */
[----:B------:R-:W-:Y:S01]  /*1f030*/  HMMA.16816.F32 R120, R4, R14, R120 ;  /* 0x0000000e0478723c */ /* 0x000fe20000001878 */
[----:B------:R-:W4:Y:S01]  /*1f040*/  LDSM.16.MT88.4 R12, [R212+0xc800] ;  /* 0x00c80000d40c783b */ /* 0x000f220000004200 */
[----:B------:R-:W-:Y:S01]  /*1f050*/  MUFU.EX2 R66, R66 ;  /* 0x0000004200427308 */ /* 0x000fe20000000800 */
[----:B------:R-:W-:-:S02]  /*1f060*/  FFMA.FTZ R162, R163, R53, -R58 ;  /* 0x00000035a3a27223 */ /* 0x000fc4000001083a */
[-CC-:B------:R-:W-:Y:S02]  /*1f070*/  FFMA.FTZ R163, R175, R53.reuse, -R58.reuse ;  /* 0x00000035afa37223 */ /* 0x180fe4000001083a */
[-C--:B------:R-:W-:Y:S01]  /*1f080*/  FFMA.FTZ R166, R166, R53.reuse, -R58 ;  /* 0x00000035a6a67223 */ /* 0x080fe2000001083a */
[C---:B--2---:R-:W-:Y:S01]  /*1f090*/  HMMA.16816.F32 R116, R4.reuse, R8, R116 ;  /* 0x000000080474723c */ /* 0x044fe20000001874 */
[-CC-:B------:R-:W-:Y:S01]  /*1f0a0*/  FFMA.FTZ R171, R171, R53.reuse, -R52.reuse ;  /* 0x00000035abab7223 */ /* 0x180fe20000010834 */
[----:B------:R-:W2:Y:S01]  /*1f0b0*/  MUFU.EX2 R65, R65 ;  /* 0x0000004100417308 */ /* 0x000ea20000000800 */
[-CC-:B------:R-:W-:Y:S02]  /*1f0c0*/  FFMA.FTZ R172, R172, R53.reuse, -R52.reuse ;  /* 0x00000035acac7223 */ /* 0x180fe40000010834 */
[-CC-:B------:R-:W-:Y:S02]  /*1f0d0*/  FFMA.FTZ R173, R173, R53.reuse, -R52.reuse ;  /* 0x00000035adad7223 */ /* 0x180fe40000010834 */
[-C--:B------:R-:W-:Y:S01]  /*1f0e0*/  FFMA.FTZ R174, R174, R53.reuse, -R52 ;  /* 0x00000035aeae7223 */ /* 0x080fe20000010834 */
[----:B------:R-:W-:Y:S01]  /*1f0f0*/  HMMA.16816.F32 R112, R4, R10, R112 ;  /* 0x0000000a0470723c */ /* 0x000fe20000001870 */
[----:B------:R-:W5:Y:S01]  /*1f100*/  LDSM.16.MT88.4 R8, [R216+0x10800] ;  /* 0x01080000d808783b */ /* 0x000f620000004200 */
[----:B------:R-:W3:Y:S01]  /*1f110*/  MUFU.EX2 R132, R132 ;  /* 0x0000008400847308 */ /* 0x000ee20000000800 */
[----:B------:R-:W-:-:S02]  /*1f120*/  FFMA.FTZ R165, R165, R53, -R58 ;  /* 0x00000035a5a57223 */ /* 0x000fc4000001083a */
[-CC-:B------:R-:W-:Y:S02]  /*1f130*/  FFMA.FTZ R176, R169, R53.reuse, -R58.reuse ;  /* 0x00000035a9b07223 */ /* 0x180fe4000001083a */
[----:B-1----:R-:W-:Y:S01]  /*1f140*/  F2FP.PACK_AB R4, R67, R64 ;  /* 0x000000404304723e */ /* 0x002fe200000000ff */
[----:B------:R-:W-:Y:S01]  /*1f150*/  FFMA.FTZ R168, R168, R53, -R58 ;  /* 0x00000035a8a87223 */ /* 0x000fe2000001083a */
[----:B------:R-:W-:Y:S01]  /*1f160*/  F2FP.PACK_AB R5, R60, R57 ;  /* 0x000000393c05723e */ /* 0x000fe200000000ff */
[----:B------:R-:W-:Y:S01]  /*1f170*/  MUFU.EX2 R133, R133 ;  /* 0x0000008500857308 */ /* 0x000fe20000000800 */
[----:B--2---:R-:W-:Y:S01]  /*1f180*/  F2FP.PACK_AB R6, R65, R66 ;  /* 0x000000424106723e */ /* 0x004fe200000000ff */
[-CC-:B------:R-:W-:Y:S02]  /*1f190*/  FFMA.FTZ R170, R170, R53.reuse, -R52.reuse ;  /* 0x00000035aaaa7223 */ /* 0x180fe40000010834 */
[-C--:B------:R-:W-:Y:S02]  /*1f1a0*/  FFMA.FTZ R161, R161, R53.reuse, -R52 ;  /* 0x00000035a1a17223 */ /* 0x080fe40000010834 */
[--C-:B------:R-:W-:Y:S01]  /*1f1b0*/  FFMA.FTZ R158, R158, R53, -R58.reuse ;  /* 0x000000359e9e7223 */ /* 0x100fe2000001083a */
[----:B---3--:R-:W-:Y:S01]  /*1f1c0*/  F2FP.PACK_AB R7, R132, R59 ;  /* 0x0000003b8407723e */ /* 0x008fe200000000ff */
[----:B------:R-:W-:Y:S01]  /*1f1d0*/  MUFU.EX2 R134, R134 ;  /* 0x0000008600867308 */ /* 0x000fe20000000800 */
[----:B------:R-:W-:-:S02]  /*1f1e0*/  FFMA.FTZ R157, R157, R53, -R58 ;  /* 0x000000359d9d7223 */ /* 0x000fc4000001083a */
[-CC-:B------:R-:W-:Y:S02]  /*1f1f0*/  FFMA.FTZ R154, R154, R53.reuse, -R58.reuse ;  /* 0x000000359a9a7223 */ /* 0x180fe4000001083a */
[-C--:B------:R-:W-:Y:S01]  /*1f200*/  FFMA.FTZ R153, R153, R53.reuse, -R58 ;  /* 0x0000003599997223 */ /* 0x080fe2000001083a */
[C---:B------:R-:W-:Y:S01]  /*1f210*/  HMMA.16816.F32 R68, R4.reuse, R20, R68 ;  /* 0x000000140444723c */ /* 0x040fe20000001844 */
[-CC-:B------:R-:W-:Y:S01]  /*1f220*/  FFMA.FTZ R151, R151, R53.reuse, -R52.reuse ;  /* 0x0000003597977223 */ /* 0x180fe20000010834 */
[----:B------:R-:W-:Y:S01]  /*1f230*/  MUFU.EX2 R135, R135 ;  /* 0x0000008700877308 */ /* 0x000fe20000000800 */
[-CC-:B------:R-:W-:Y:S02]  /*1f240*/  FFMA.FTZ R150, R150, R53.reuse, -R52.reuse ;  /* 0x0000003596967223 */ /* 0x180fe40000010834 */
[-CC-:B------:R-:W-:Y:S02]  /*1f250*/  FFMA.FTZ R147, R147, R53.reuse, -R52.reuse ;  /* 0x0000003593937223 */ /* 0x180fe40000010834 */
[-C--:B------:R-:W-:Y:S01]  /*1f260*/  FFMA.FTZ R146, R146, R53.reuse, -R52 ;  /* 0x0000003592927223 */ /* 0x080fe20000010834 */
[----:B------:R-:W-:Y:S01]  /*1f270*/  HMMA.16816.F32 R72, R4, R22, R72 ;  /* 0x000000160448723c */ /* 0x000fe20000001848 */
[----:B------:R-:W1:Y:S01]  /*1f280*/  LDSM.16.MT88.4 R20, [R212+0x10800] ;  /* 0x01080000d414783b */ /* 0x000e620000004200 */
[----:B------:R-:W-:Y:S01]  /*1f290*/  MUFU.EX2 R136, R136 ;  /* 0x0000008800887308 */ /* 0x000fe20000000800 */
[----:B------:R-:W-:-:S02]  /*1f2a0*/  FFMA.FTZ R145, R145, R53, -R58 ;  /* 0x0000003591917223 */ /* 0x000fc4000001083a */
[-CC-:B------:R-:W-:Y:S02]  /*1f2b0*/  FFMA.FTZ R144, R144, R53.reuse, -R58.reuse ;  /* 0x0000003590907223 */ /* 0x180fe4000001083a */
[-C--:B------:R-:W-:Y:S01]  /*1f2c0*/  FFMA.FTZ R143, R143, R53.reuse, -R58 ;  /* 0x000000358f8f7223 */ /* 0x080fe2000001083a */
[C---:B------:R-:W-:Y:S01]  /*1f2d0*/  HMMA.16816.F32 R76, R4.reuse, R16, R76 ;  /* 0x00000010044c723c */ /* 0x040fe2000000184c */
[----:B------:R-:W-:Y:S01]  /*1f2e0*/  FFMA.FTZ R140, R140, R53, -R52 ;  /* 0x000000358c8c7223 */ /* 0x000fe20000010834 */
[----:B------:R-:W2:Y:S01]  /*1f2f0*/  MUFU.EX2 R137, R137 ;  /* 0x0000008900897308 */ /* 0x000ea20000000800 */
[----:B------:R-:W-:Y:S02]  /*1f300*/  FFMA.FTZ R33, R235, R44, R33 ;  /* 0x0000002ceb217223 */ /* 0x000fe40000010021 */
[----:B------:R-:W-:Y:S02]  /*1f310*/  FFMA.FTZ R40, R242, R45, R40 ;  /* 0x0000002df2287223 */ /* 0x000fe40000010028 */
[----:B------:R-:W-:Y:S01]  /*1f320*/  FADD.FTZ R32, R32, R33 ;  /* 0x0000002120207221 */ /* 0x000fe20000010000 */
[----:B------:R-:W-:Y:S01]  /*1f330*/  HMMA.16816.F32 R80, R4, R18, R80 ;  /* 0x000000120450723c */ /* 0x000fe20000001850 */
[----:B------:R-:W3:Y:S01]  /*1f340*/  LDSM.16.MT88.4 R16, [R214+0xd000] ;  /* 0x00d00000d610783b */ /* 0x000ee20000004200 */
[----:B------:R-:W-:Y:S01]  /*1f350*/  MUFU.EX2 R138, R138 ;  /* 0x0000008a008a7308 */ /* 0x000fe20000000800 */
[----:B------:R-:W-:-:S02]  /*1f360*/  FADD.FTZ R35, R35, R40 ;  /* 0x0000002823237221 */ /* 0x000fc40000010000 */
[----:B------:R-:W-:Y:S02]  /*1f370*/  FADD.FTZ R3, R3, R32 ;  /* 0x0000002003037221 */ /* 0x000fe40000010000 */
[----:B------:R-:W-:Y:S01]  /*1f380*/  FADD.FTZ R34, R34, R35 ;  /* 0x0000002322227221 */ /* 0x000fe20000010000 */
[C---:B----4-:R-:W-:Y:S01]  /*1f390*/  HMMA.16816.F32 R84, R4.reuse, R12, R84 ;  /* 0x0000000c0454723c */ /* 0x050fe20000001854 */
[----:B------:R-:W-:Y:S01]  /*1f3a0*/  FADD.FTZ R2, R2, R3 ;  /* 0x0000000302027221 */ /* 0x000fe20000010000 */
[----:B------:R-:W4:Y:S01]  /*1f3b0*/  MUFU.EX2 R139, R139 ;  /* 0x0000008b008b7308 */ /* 0x000f220000000800 */
        /* <DEDUP_REMOVED lines=9> */
[----:B-----5:R-:W-:Y:S01]  /*1f450*/  HMMA.16816.F32 R92, R4, R8, R92 ;  /* 0x00000008045c723c */ /* 0x020fe2000000185c */
[----:B------:R-:W-:Y:S01]  /*1f460*/  FADD.FTZ R66, R66, R67 ;  /* 0x0000004342427221 */ /* 0x000fe20000010000 */
[----:B------:R-:W-:Y:S01]  /*1f470*/  MUFU.EX2 R152, R152 ;  /* 0x0000009800987308 */ /* 0x000fe20000000800 */
[----:B------:R-:W-:Y:S02]  /*1f480*/  FADD.FTZ R132, R132, R59 ;  /* 0x0000003b84847221 */ /* 0x000fe40000010000 */
[----:B------:R-:W-:-:S03]  /*1f490*/  FADD.FTZ R65, R65, R66 ;  /* 0x0000004241417221 */ /* 0x000fc60000010000 */
        /* <DEDUP_REMOVED lines=16> */
[----:B------:R-:W5:Y:S01]  /*1f5a0*/  LDSM.16.MT88.4 R24, [R216+0xd000] ;  /* 0x00d00000d818783b */ /* 0x000f620000004200 */
[----:B------:R-:W2:Y:S06]  /*1f5b0*/  MUFU.EX2 R171, R171 ;  /* 0x000000ab00ab7308 */ /* 0x000eac0000000800 */
[C---:B-1----:R-:W-:Y:S02]  /*1f5c0*/  HMMA.16816.F32 R116, R4.reuse, R20, R116 ;  /* 0x000000140474723c */ /* 0x042fe40000001874 */
[----:B------:R-:W-:Y:S06]  /*1f5d0*/  MUFU.EX2 R172, R172 ;  /* 0x000000ac00ac7308 */ /* 0x000fec0000000800 */
[----:B------:R-:W-:Y:S01]  /*1f5e0*/  HMMA.16816.F32 R112, R4, R22, R112 ;  /* 0x000000160470723c */ /* 0x000fe20000001870 */
[----:B------:R-:W1:Y:S01]  /*1f5f0*/  LDSM.16.MT88.4 R20, [R216+0x11000] ;  /* 0x01100000d814783b */ /* 0x000e620000004200 */
[----:B------:R-:W-:Y:S05]  /*1f600*/  MUFU.EX2 R173, R173 ;  /* 0x000000ad00ad7308 */ /* 0x000fea0000000800 */
[----:B--2---:R-:W-:Y:S01]  /*1f610*/  F2FP.PACK_AB R4, R137, R136 ;  /* 0x000000888904723e */ /* 0x004fe200000000ff */
[----:B------:R-:W-:Y:S01]  /*1f620*/  FADD.FTZ R136, R136, R65 ;  /* 0x0000004188887221 */ /* 0x000fe20000010000 */
[----:B------:R-:W-:Y:S01]  /*1f630*/  F2FP.PACK_AB R5, R134, R133 ;  /* 0x000000858605723e */ /* 0x000fe200000000ff */
[----:B------:R-:W-:Y:S01]  /*1f640*/  MUFU.EX2 R174, R174 ;  /* 0x000000ae00ae7308 */ /* 0x000fe20000000800 */
[----:B----4-:R-:W-:Y:S01]  /*1f650*/  F2FP.PACK_AB R6, R139, R138 ;  /* 0x0000008a8b06723e */ /* 0x010fe200000000ff */
[----:B------:R-:W-:Y:S01]  /*1f660*/  FADD.FTZ R133, R133, R132 ;  /* 0x0000008485857221 */ /* 0x000fe20000010000 */
[----:B------:R-:W-:Y:S01]  /*1f670*/  F2FP.PACK_AB R7, R142, R135 ;  /* 0x000000878e07723e */ /* 0x000fe200000000ff */
[----:B------:R-:W-:Y:S01]  /*1f680*/  FADD.FTZ R137, R137, R136 ;  /* 0x0000008889897221 */ /* 0x000fe20000010000 */
[----:B------:R-:W-:Y:S01]  /*1f690*/  MOV R132, R41 ;  /* 0x0000002900847202 */ /* 0x000fe20000000f00 */
[----:B------:R-:W-:Y:S01]  /*1f6a0*/  FADD.FTZ R134, R134, R133 ;  /* 0x0000008586867221 */ /* 0x000fe20000010000 */
[----:B------:R-:W-:Y:S01]  /*1f6b0*/  MOV R133, R42 ;  /* 0x0000002a00857202 */ /* 0x000fe20000000f00 */
[----:B------:R-:W2:Y:S01]  /*1f6c0*/  MUFU.EX2 R165, R165 ;  /* 0x000000a500a57308 */ /* 0x000ea20000000800 */
[----:B------:R-:W-:Y:S01]  /*1f6d0*/  FADD.FTZ R2, R138, R137 ;  /* 0x000000898a027221 */ /* 0x000fe20000010000 */
[----:B---3--:R-:W-:Y:S01]  /*1f6e0*/  HMMA.16816.F32 R68, R4, R16, R68 ;  /* 0x000000100444723c */ /* 0x008fe20000001844 */
[----:B------:R-:W-:-:S02]  /*1f6f0*/  FADD.FTZ R3, R135, R134 ;  /* 0x0000008687037221 */ /* 0x000fc40000010000 */
[----:B------:R-:W-:Y:S02]  /*1f700*/  FADD.FTZ R2, R139, R2 ;  /* 0x000000028b027221 */ /* 0x000fe40000010000 */
[----:B------:R-:W-:Y:S01]  /*1f710*/  FADD.FTZ R3, R142, R3 ;  /* 0x000000038e037221 */ /* 0x000fe20000010000 */
[----:B------:R-:W3:Y:S02]  /*1f720*/  MUFU.EX2 R176, R176 ;  /* 0x000000b000b07308 */ /* 0x000ee40000000800 */
[C---:B------:R-:W-:Y:S01]  /*1f730*/  HMMA.16816.F32 R72, R4.reuse, R18, R72 ;  /* 0x000000120448723c */ /* 0x040fe20000001848 */
[----:B------:R-:W4:Y:S05]  /*1f740*/  LDSM.16.MT88.4 R16, [R214+0xd800] ;  /* 0x00d80000d610783b */ /* 0x000f2a0000004200 */
[----:B------:R-:W-:Y:S02]  /*1f750*/  MUFU.EX2 R168, R168 ;  /* 0x000000a800a87308 */ /* 0x000fe40000000800 */
[C---:B------:R-:W-:Y:S06]  /*1f760*/  HMMA.16816.F32 R76, R4.reuse, R12, R76 ;  /* 0x0000000c044c723c */ /* 0x040fec000000184c */
[----:B------:R-:W-:Y:S02]  /*1f770*/  MUFU.EX2 R161, R161 ;  /* 0x000000a100a17308 */ /* 0x000fe40000000800 */
[C---:B------:R-:W-:Y:S01]  /*1f780*/  HMMA.16816.F32 R80, R4.reuse, R14, R80 ;  /* 0x0000000e0450723c */ /* 0x040fe20000001850 */
[----:B------:R-:W1:Y:S05]  /*1f790*/  LDSM.16.MT88.4 R12, [R213+0xd800] ;  /* 0x00d80000d50c783b */ /* 0x000e6a0000004200 */
        /* <DEDUP_REMOVED lines=9> */
[----:B------:R-:W2:Y:S05]  /*1f830*/  LDSM.16.MT88.4 R48, [R214+0x11800] ;  /* 0x01180000d630783b */ /* 0x000eaa0000004200 */
[----:B------:R-:W-:Y:S02]  /*1f840*/  MUFU.EX2 R151, R151 ;  /* 0x0000009700977308 */ /* 0x000fe40000000800 */
[C---:B------:R-:W-:Y:S06]  /*1f850*/  HMMA.16816.F32 R100, R4.reuse, R36, R100 ;  /* 0x000000240464723c */ /* 0x040fec0000001864 */
[----:B------:R-:W-:Y:S02]  /*1f860*/  MUFU.EX2 R150, R150 ;  /* 0x0000009600967308 */ /* 0x000fe40000000800 */
[C---:B------:R-:W-:Y:S06]  /*1f870*/  HMMA.16816.F32 R128, R4.reuse, R24, R128 ;  /* 0x000000180480723c */ /* 0x040fec0000001880 */
        /* <DEDUP_REMOVED lines=9> */
[C---:B------:R-:W-:Y:S01]  /*1f910*/  HMMA.16816.F32 R104, R4.reuse, R38, R104 ;  /* 0x000000260468723c */ /* 0x040fe20000001868 */
[----:B------:R-:W1:Y:S05]  /*1f920*/  LDSM.16.MT88.4 R36, [R213+0x11800] ;  /* 0x01180000d524783b */ /* 0x000e6a0000004200 */
[----:B------:R-:W-:Y:S02]  /*1f930*/  MUFU.EX2 R143, R143 ;  /* 0x0000008f008f7308 */ /* 0x000fe40000000800 */
        /* <DEDUP_REMOVED lines=15> */
[----:B------:R-:W-:Y:S02]  /*1fa30*/  FADD.FTZ R171, R171, R156 ;  /* 0x0000009cabab7221 */ /* 0x000fe40000010000 */
[----:B--2---:R-:W-:-:S03]  /*1fa40*/  FADD.FTZ R3, R165, R166 ;  /* 0x000000a6a5037221 */ /* 0x004fc60000010000 */
[----:B------:R-:W-:Y:S01]  /*1fa50*/  HMMA.16816.F32 R72, R4, R18, R72 ;  /* 0x000000120448723c */ /* 0x000fe20000001848 */
[----:B------:R-:W2:Y:S01]  /*1fa60*/  LDSM.16.MT88.4 R16, [R214+0xe000] ;  /* 0x00e00000d610783b */ /* 0x000ea20000004200 */
[----:B---3--:R-:W-:-:S06]  /*1fa70*/  FADD.FTZ R3, R176, R3 ;  /* 0x00000003b0037221 */ /* 0x008fcc0000010000 */
[C---:B------:R-:W-:Y:S08]  /*1fa80*/  HMMA.16816.F32 R76, R4.reuse, R12, R76 ;  /* 0x0000000c044c723c */ /* 0x040ff0000000184c */
[C---:B------:R-:W-:Y:S01]  /*1fa90*/  HMMA.16816.F32 R80, R4.reuse, R14, R80 ;  /* 0x0000000e0450723c */ /* 0x040fe20000001850 */
[----:B------:R-:W3:Y:S07]  /*1faa0*/  LDSM.16.MT88.4 R12, [R213+0xe000] ;  /* 0x00e00000d50c783b */ /* 0x000eee0000004200 */
[C---:B-----5:R-:W-:Y:S08]  /*1fab0*/  HMMA.16816.F32 R84, R4.reuse, R8, R84 ;  /* 0x000000080454723c */ /* 0x060ff00000001854 */
[C---:B------:R-:W-:Y:S01]  /*1fac0*/  HMMA.16816.F32 R88, R4.reuse, R10, R88 ;  /* 0x0000000a0458723c */ /* 0x040fe20000001858 */
[----:B------:R-:W4:Y:S07]  /*1fad0*/  LDSM.16.MT88.4 R8, [R212+0xe000] ;  /* 0x00e00000d408783b */ /* 0x000f2e0000004200 */
[C---:B------:R-:W-:Y:S07]  /*1fae0*/  HMMA.16816.F32 R100, R4.reuse, R48, R100 ;  /* 0x000000300464723c */ /* 0x040fee0000001864 */
[-C--:B------:R-:W-:Y:S01]  /*1faf0*/  FFMA.FTZ R49, R167, R53.reuse, -R58 ;  /* 0x00000035a7317223 */ /* 0x080fe2000001083a */
[----:B------:R-:W-:Y:S01]  /*1fb00*/  HMMA.16816.F32 R104, R4, R50, R104 ;  /* 0x000000320468723c */ /* 0x000fe20000001868 */
[----:B------:R-:W-:Y:S01]  /*1fb10*/  MUFU.EX2 R51, R170 ;  /* 0x000000aa00337308 */ /* 0x000fe20000000800 */
[----:B------:R-:W-:-:S05]  /*1fb20*/  FFMA.FTZ R48, R164, R53, -R52 ;  /* 0x00000035a4307223 */ /* 0x000fca0000010834 */
[-C--:B------:R-:W-:Y:S01]  /*1fb30*/  FFMA.FTZ R50, R160, R53.reuse, -R52 ;  /* 0x00000035a0327223 */ /* 0x080fe20000010834 */
[----:B------:R-:W-:Y:S01]  /*1fb40*/  HMMA.16816.F32 R128, R4, R24, R128 ;  /* 0x000000180480723c */ /* 0x000fe20000001880 */
[----:B------:R-:W5:Y:S01]  /*1fb50*/  MUFU.EX2 R49, R49 ;  /* 0x0000003100317308 */ /* 0x000f620000000800 */
[----:B------:R-:W-:-:S06]  /*1fb60*/  FFMA.FTZ R160, R141, R53, -R58 ;  /* 0x000000358da07223 */ /* 0x000fcc000001083a */
[C---:B------:R-:W-:Y:S01]  /*1fb70*/  HMMA.16816.F32 R124, R4.reuse, R26, R124 ;  /* 0x0000001a047c723c */ /* 0x040fe2000000187c */
[----:B------:R-:W2:Y:S01]  /*1fb80*/  LDSM.16.MT88.4 R24, [R216+0xe000] ;  /* 0x00e00000d818783b */ /* 0x000ea20000004200 */
[----:B------:R-:W2:Y:S06]  /*1fb90*/  MUFU.EX2 R48, R48 ;  /* 0x0000003000307308 */ /* 0x000eac0000000800 */
[C---:B-1----:R-:W-:Y:S02]  /*1fba0*/  HMMA.16816.F32 R92, R4.reuse, R20, R92 ;  /* 0x00000014045c723c */ /* 0x042fe4000000185c */
[----:B------:R-:W1:Y:S06]  /*1fbb0*/  MUFU.EX2 R50, R50 ;  /* 0x0000003200327308 */ /* 0x000e6c0000000800 */
[C---:B------:R-:W-:Y:S01]  /*1fbc0*/  HMMA.16816.F32 R96, R4.reuse, R22, R96 ;  /* 0x000000160460723c */ /* 0x040fe20000001860 */
[----:B------:R-:W1:Y:S01]  /*1fbd0*/  LDSM.16.MT88.4 R20, [R216+0x12000] ;  /* 0x01200000d814783b */ /* 0x000e620000004200 */
[----:B------:R-:W1:Y:S06]  /*1fbe0*/  MUFU.EX2 R160, R160 ;  /* 0x000000a000a07308 */ /* 0x000e6c0000000800 */
[C---:B------:R-:W-:Y:S08]  /*1fbf0*/  HMMA.16816.F32 R108, R4.reuse, R36, R108 ;  /* 0x00000024046c723c */ /* 0x040ff0000000186c */
[C---:B------:R-:W-:Y:S01]  /*1fc00*/  HMMA.16816.F32 R120, R4.reuse, R38, R120 ;  /* 0x000000260478723c */ /* 0x040fe20000001878 */
[----:B------:R-:W-:Y:S07]  /*1fc10*/  LDSM.16.MT88.4 R36, [R213+0x12800] ;  /* 0x01280000d524783b */ /* 0x000fee0000004200 */
[C---:B------:R-:W-:Y:S08]  /*1fc20*/  HMMA.16816.F32 R116, R4.reuse, R28, R116 ;  /* 0x0000001c0474723c */ /* 0x040ff00000001874 */
[----:B------:R-:W-:Y:S01]  /*1fc30*/  HMMA.16816.F32 R112, R4, R30, R112 ;  /* 0x0000001e0470723c */ /* 0x000fe20000001870 */
[----:B------:R-:W1:Y:S06]  /*1fc40*/  LDSM.16.MT88.4 R28, [R214+0x12000] ;  /* 0x01200000d61c783b */ /* 0x000e6c0000004200 */
[----:B------:R-:W-:-:S02]  /*1fc50*/  F2FP.PACK_AB R4, R176, R165 ;  /* 0x000000a5b004723e */ /* 0x000fc400000000ff */
[----:B------:R-:W-:Y:S01]  /*1fc60*/  F2FP.PACK_AB R5, R173, R172 ;  /* 0x000000acad05723e */ /* 0x000fe200000000ff */
[----:B------:R-:W-:Y:S01]  /*1fc70*/  FADD.FTZ R172, R172, R171 ;  /* 0x000000abacac7221 */ /* 0x000fe20000010000 */
[----:B-----5:R-:W-:Y:S01]  /*1fc80*/  F2FP.PACK_AB R6, R49, R168 ;  /* 0x000000a83106723e */ /* 0x020fe200000000ff */
        /* <DEDUP_REMOVED lines=147> */
[----:B------:R-:W-:Y:S11]  /*205c0*/  HMMA.16816.F32 R112, R4, R14, R112 ;  /* 0x0000000e0470723c */ /* 0x000ff60000001870 */
[----:B------:R-:W-:Y:S08]  /*205d0*/  @!UPT UIADD3 URZ, URZ, URZ, URZ ;  /* 0x0000003f3f3ff290 */ /* 0x000ff0000fffe03f */
.L_x_4273:
[----:B------:R-:W-:Y:S05]  /*205e0*/  @!P1 BRA `(.L_x_4282) ;  /* 0x000052a000009947 */ /* 0x000fea0003800000 */
[----:B------:R-:W-:Y:S02]  /*205f0*/  MOV R135, R132 ;  /* 0x0000008400877202 */ /* 0x000fe40000000f00 */
[----:B------:R-:W-:-:S02]  /*20600*/  MOV R3, R133 ;  /* 0x0000008500037202 */ /* 0x000fc40000000f00 */
.L_x_4291:
        /* <DEDUP_REMOVED lines=22> */
[----:B------:R-:W-:Y:S02]  /*20770*/  IABS R4, R2 ;  /* 0x0000000200047213 */ /* 0x000fe40000000000 */
[C---:B------:R-:W-:Y:S02]  /*20780*/  IADD3 R10, R2.reuse, 0x80, RZ ;  /* 0x00000080020a7810 */ /* 0x040fe40007ffe0ff */
[-C--:B------:R-:W-:Y:S04]  /*20790*/  LOP3.LUT R2, R2, R11.reuse, RZ, 0x3c, !PT ;  /* 0x0000000b02027212 */ /* 0x080fe800078e3cff */
[----:B------:R-:W-:Y:S02]  /*207a0*/  ISETP.GE.AND P1, PT, R2, RZ, PT ;  /* 0x000000ff0200720c */ /* 0x000fe40003f26270 */
[----:B------:R-:W-:Y:S01]  /*207b0*/  LOP3.LUT R2, RZ, R11, RZ, 0x33, !PT ;  /* 0x0000000bff027212 */ /* 0x000fe200078e33ff */
        /* <DEDUP_REMOVED lines=47> */
.L_x_4284:
[----:B------:R-:W-:Y:S02]  /*20ab0*/  ULDC.64 UR4, c[0x0][0x118] ;  /* 0x0000460000047ab9 */ /* 0x000fe40000000a00 */
[----:B------:R-:W2:Y:S02]  /*20ac0*/  LD.E R8, [R132.64+0x40] ;  /* 0x0000400484087980 */ /* 0x000ea4000c101900 */
[----:B--2---:R-:W-:Y:S04]  /*20ad0*/  LEA R8, -R8, RZ, 0x7 ;  /* 0x000000ff08087211 */ /* 0x004fe800078e39ff */
[----:B------:R-:W-:Y:S02]  /*20ae0*/  SHF.R.S32.HI R7, RZ, 0x1f, R8 ;  /* 0x0000001fff077819 */ /* 0x000fe40000011408 */
.L_x_4285:
[----:B------:R-:W-:Y:S05]  /*20af0*/  BSYNC B0 ;  /* 0x0000000000007941 */ /* 0x000fea0003800000 */
.L_x_4283:
[C---:B------:R-:W-:Y:S01]  /*20b00*/  LOP3.LUT P4, RZ, R239.reuse, 0x1, RZ, 0xc0, !PT ;  /* 0x00000001efff7812 */ /* 0x040fe2000788c0ff */
[----:B------:R-:W-:Y:S01]  /*20b10*/  ULDC.64 UR4, c[0x0][0x118] ;  /* 0x0000460000047ab9 */ /* 0x000fe20000000a00 */
[CC--:B------:R-:W-:Y:S01]  /*20b20*/  LEA R244, P2, R8.reuse, R148.reuse, 0x1 ;  /* 0x0000009408f47211 */ /* 0x0c0fe200078408ff */
[----:B------:R-:W-:Y:S01]  /*20b30*/  BSSY B1, `(.L_x_4286) ;  /* 0x0000218000017945 */ /* 0x000fe20003800000 */
[----:B------:R-:W-:Y:S01]  /*20b40*/  LOP3.LUT P3, RZ, R239, 0x2, RZ, 0xc0, !PT ;  /* 0x00000002efff7812 */ /* 0x000fe2000786c0ff */
[----:B------:R-:W-:Y:S01]  /*20b50*/  IMAD.X R133, RZ, RZ, c[0x0][0x44], P0 ;  /* 0x00001100ff857624 */ /* 0x000fe200000e06ff */
        /* <DEDUP_REMOVED lines=347> */
[C---:B------:R-:W-:Y:S02]  /*22110*/  IADD3 R140, R2.reuse, -0x80, RZ ;  /* 0xffffff80028c7810 */ /* 0x040fe40007ffe0ff */
        /* <DEDUP_REMOVED lines=50> */
.L_x_4289:
[----:B------:R-:W-:Y:S02]  /*22440*/  ULDC.64 UR4, c[0x0][0x118] ;  /* 0x0000460000047ab9 */ /* 0x000fe40000000a00 */
[----:B------:R-:W2:Y:S02]  /*22450*/  LD.E R140, [R132.64+0x38] ;  /* 0x00003804848c7980 */ /* 0x000ea4000c101900 */
[----:B--2---:R-:W-:Y:S04]  /*22460*/  LEA R140, -R140, RZ, 0x7 ;  /* 0x000000ff8c8c7211 */ /* 0x004fe800078e39ff */
[----:B------:R-:W-:Y:S02]  /*22470*/  SHF.R.S32.HI R139, RZ, 0x1f, R140 ;  /* 0x0000001fff8b7819 */ /* 0x000fe4000001148c */
.L_x_4290:
[----:B------:R-:W-:Y:S05]  /*22480*/  BSYNC B0 ;  /* 0x0000000000007941 */ /* 0x000fea0003800000 */
.L_x_4288:
        /* <DEDUP_REMOVED lines=130> */
.L_x_4287:
[----:B------:R-:W-:Y:S05]  /*22cb0*/  BSYNC B1 ;  /* 0x0000000000017941 */ /* 0x000fea0003800000 */
.L_x_4286:
[----:B------:R-:W-:Y:S01]  /*22cc0*/  ULDC.64 UR4, c[0x0][0x118] ;  /* 0x0000460000047ab9 */ /* 0x000fe20000000a00 */
[----:B-1----:R-:W1:Y:S08]  /*22cd0*/  S2R R139, SR_TID.X ;  /* 0x00000000008b7919 */ /* 0x002e700000002100 */
        /* <DEDUP_REMOVED lines=38> */
[----:B------:R-:W4:Y:S01]  /*22f40*/  I2F R150, R150 ;  /* 0x0000009600967306 */ /* 0x000f220000201400 */
[CC--:B-1----:R-:W-:Y:S02]  /*22f50*/  FFMA.FTZ R15, R0.reuse, R152.reuse, R15 ;  /* 0x00000098000f7223 */ /* 0x0c2fe4000001000f */
[----:B------:R-:W-:Y:S01]  /*22f60*/  FFMA.FTZ R13, R0, R152, R13 ;  /* 0x00000098000d7223 */ /* 0x000fe2000001000d */
[----:B------:R-:W-:Y:S06]  /*22f70*/  IADD3 R152, R2, 0x59, RZ ;  /* 0x0000005902987810 */ /* 0x000fec0007ffe0ff */
[----:B------:R-:W1:Y:S01]  /*22f80*/  I2F R143, R143 ;  /* 0x0000008f008f7306 */ /* 0x000e620000201400 */
[CC--:B--2---:R-:W-:Y:S02]  /*22f90*/  FFMA.FTZ R19, R0.reuse, R140.reuse, R19 ;  /* 0x0000008c00137223 */ /* 0x0c4fe40000010013 */
[C---:B------:R-:W-:Y:S07]  /*22fa0*/  FFMA.FTZ R17, R0.reuse, R140, R17 ;  /* 0x0000008c00117223 */ /* 0x040fee0000010011 */
[----:B------:R2:W5:Y:S01]  /*22fb0*/  I2F R137, R154 ;  /* 0x0000009a00897306 */ /* 0x0005620000201400 */
[CC--:B----4-:R-:W-:Y:S02]  /*22fc0*/  FFMA.FTZ R23, R0.reuse, R150.reuse, R23 ;  /* 0x0000009600177223 */ /* 0x0d0fe40000010017 */
[----:B------:R-:W-:Y:S01]  /*22fd0*/  FFMA.FTZ R21, R0, R150, R21 ;  /* 0x0000009600157223 */ /* 0x000fe20000010015 */
[----:B------:R-:W-:Y:S06]  /*22fe0*/  IADD3 R150, R2, 0x60, RZ ;  /* 0x0000006002967810 */ /* 0x000fec0007ffe0ff */
[----:B------:R-:W4:Y:S01]  /*22ff0*/  I2F R157, R157 ;  /* 0x0000009d009d7306 */ /* 0x000f220000201400 */
[CC--:B-1----:R-:W-:Y:S02]  /*23000*/  FFMA.FTZ R26, R0.reuse, R143.reuse, R26 ;  /* 0x0000008f001a7223 */ /* 0x0c2fe4000001001a */
[----:B------:R-:W-:Y:S07]  /*23010*/  FFMA.FTZ R24, R0, R143, R24 ;  /* 0x0000008f00187223 */ /* 0x000fee0000010018 */
[----:B------:R-:W1:Y:S01]  /*23020*/  I2F R151, R151 ;  /* 0x0000009700977306 */ /* 0x000e620000201400 */
[----:B--2---:R-:W-:Y:S01]  /*23030*/  FMNMX.FTZ R154, R6, R135, !PT ;  /* 0x00000087069a7209 */ /* 0x004fe20007810000 */
[CC--:B-----5:R-:W-:Y:S02]  /*23040*/  FFMA.FTZ R50, R0.reuse, R137.reuse, R50 ;  /* 0x0000008900327223 */ /* 0x0e0fe40000010032 */
[C---:B------:R-:W-:Y:S06]  /*23050*/  FFMA.FTZ R48, R0.reuse, R137, R48 ;  /* 0x0000008900307223 */ /* 0x040fec0000010030 */
[----:B------:R-:W2:Y:S01]  /*23060*/  I2F R155, R155 ;  /* 0x0000009b009b7306 */ /* 0x000ea20000201400 */
[CC--:B----4-:R-:W-:Y:S02]  /*23070*/  FFMA.FTZ R10, R0.reuse, R157.reuse, R10 ;  /* 0x0000009d000a7223 */ /* 0x0d0fe4000001000a */
[C---:B------:R-:W-:Y:S07]  /*23080*/  FFMA.FTZ R8, R0.reuse, R157, R8 ;  /* 0x0000009d00087223 */ /* 0x040fee0000010008 */
[----:B------:R-:W4:Y:S01]  /*23090*/  I2F R153, R153 ;  /* 0x0000009900997306 */ /* 0x000f220000201400 */
[CC--:B-1----:R-:W-:Y:S02]  /*230a0*/  FFMA.FTZ R22, R0.reuse, R151.reuse, R22 ;  /* 0x0000009700167223 */ /* 0x0c2fe40000010016 */
[----:B------:R-:W-:Y:S01]  /*230b0*/  FFMA.FTZ R20, R0, R151, R20 ;  /* 0x0000009700147223 */ /* 0x000fe20000010014 */
[----:B------:R-:W-:Y:S06]  /*230c0*/  FMNMX.FTZ R151, R7, R154, !PT ;  /* 0x0000009a07977209 */ /* 0x000fec0007810000 */
[----:B------:R-:W1:Y:S01]  /*230d0*/  I2F R146, R146 ;  /* 0x0000009200927306 */ /* 0x000e620000201400 */
[----:B------:R-:W-:Y:S02]  /*230e0*/  FMNMX.FTZ R154, R10, R151, !PT ;  /* 0x000000970a9a7209 */ /* 0x000fe40007810000 */
[----:B------:R-:W-:Y:S01]  /*230f0*/  FMNMX.FTZ R151, R5, R156, !PT ;  /* 0x0000009c05977209 */ /* 0x000fe20007810000 */
[CC--:B--2---:R-:W-:Y:S02]  /*23100*/  FFMA.FTZ R14, R0.reuse, R155.reuse, R14 ;  /* 0x0000009b000e7223 */ /* 0x0c4fe4000001000e */
[C---:B------:R-:W-:Y:S04]  /*23110*/  FFMA.FTZ R12, R0.reuse, R155, R12 ;  /* 0x0000009b000c7223 */ /* 0x040fe8000001000c */
[----:B------:R2:W5:Y:S01]  /*23120*/  I2F R140, R152 ;  /* 0x00000098008c7306 */ /* 0x0005620000201400 */
[CC--:B----4-:R-:W-:Y:S02]  /*23130*/  FFMA.FTZ R18, R0.reuse, R153.reuse, R18 ;  /* 0x0000009900127223 */ /* 0x0d0fe40000010012 */
[----:B------:R-:W-:Y:S01]  /*23140*/  FFMA.FTZ R16, R0, R153, R16 ;  /* 0x0000009900107223 */ /* 0x000fe20000010010 */
[----:B------:R-:W-:Y:S02]  /*23150*/  FMNMX.FTZ R153, R11, R154, !PT ;  /* 0x0000009a0b997209 */ /* 0x000fe40007810000 */
[----:B------:R-:W-:Y:S04]  /*23160*/  FMNMX.FTZ R154, R8, R151, !PT ;  /* 0x00000097089a7209 */ /* 0x000fe80007810000 */
[----:B------:R-:W4:Y:S01]  /*23170*/  I2F R145, R145 ;  /* 0x0000009100917306 */ /* 0x000f220000201400 */
[CC--:B-1----:R-:W-:Y:S02]  /*23180*/  FFMA.FTZ R31, R0.reuse, R146.reuse, R31 ;  /* 0x00000092001f7223 */ /* 0x0c2fe4000001001f */
[----:B------:R-:W-:Y:S01]  /*23190*/  FFMA.FTZ R29, R0, R146, R29 ;  /* 0x00000092001d7223 */ /* 0x000fe2000001001d */
[----:B------:R-:W-:Y:S06]  /*231a0*/  IADD3 R146, R2, 0x68, RZ ;  /* 0x0000006802927810 */ /* 0x000fec0007ffe0ff */
[----:B------:R1:W1:Y:S01]  /*231b0*/  I2F R143, R150 ;  /* 0x00000096008f7306 */ /* 0x0002620000201400 */
[----:B--2---:R-:W-:Y:S01]  /*231c0*/  FMNMX.FTZ R152, R14, R153, !PT ;  /* 0x000000990e987209 */ /* 0x004fe20007810000 */
[C---:B-----5:R-:W-:Y:S01]  /*231d0*/  FFMA.FTZ R51, R0.reuse, R140, R51 ;  /* 0x0000008c00337223 */ /* 0x060fe20000010033 */
[----:B------:R-:W-:Y:S01]  /*231e0*/  FMNMX.FTZ R153, R9, R154, !PT ;  /* 0x0000009a09997209 */ /* 0x000fe20007810000 */
[----:B------:R-:W-:Y:S01]  /*231f0*/  FFMA.FTZ R49, R0, R140, R49 ;  /* 0x0000008c00317223 */ /* 0x000fe20000010031 */
[----:B------:R-:W-:Y:S05]  /*23200*/  FMNMX.FTZ R151, R15, R152, !PT ;  /* 0x000000980f977209 */ /* 0x000fea0007810000 */
[----:B------:R-:W2:Y:S01]  /*23210*/  I2F R147, R147 ;  /* 0x0000009300937306 */ /* 0x000ea20000201400 */
[----:B------:R-:W-:Y:S01]  /*23220*/  FMNMX.FTZ R152, R18, R151, !PT ;  /* 0x0000009712987209 */ /* 0x000fe20007810000 */
[CC--:B----4-:R-:W-:Y:S02]  /*23230*/  FFMA.FTZ R34, R0.reuse, R145.reuse, R34 ;  /* 0x0000009100227223 */ /* 0x0d0fe40000010022 */
[----:B------:R-:W-:Y:S06]  /*23240*/  FFMA.FTZ R32, R0, R145, R32 ;  /* 0x0000009100207223 */ /* 0x000fec0000010020 */
[----:B------:R-:W4:Y:S01]  /*23250*/  I2F R142, R142 ;  /* 0x0000008e008e7306 */ /* 0x000f220000201400 */
[----:B-1----:R-:W-:Y:S01]  /*23260*/  FMNMX.FTZ R150, R12, R153, !PT ;  /* 0x000000990c967209 */ /* 0x002fe20007810000 */
[CC--:B------:R-:W-:Y:S02]  /*23270*/  FFMA.FTZ R54, R0.reuse, R143.reuse, R54 ;  /* 0x0000008f00367223 */ /* 0x0c0fe40000010036 */
[C---:B------:R-:W-:Y:S01]  /*23280*/  FFMA.FTZ R52, R0.reuse, R143, R52 ;  /* 0x0000008f00347223 */ /* 0x040fe20000010034 */
[----:B------:R-:W-:Y:S05]  /*23290*/  FMNMX.FTZ R151, R13, R150, !PT ;  /* 0x000000960d977209 */ /* 0x000fea0007810000 */
        /* <DEDUP_REMOVED lines=8> */
[C---:B----4-:R-:W-:Y:S01]  /*23320*/  FFMA.FTZ R35, R0.reuse, R142, R35 ;  /* 0x0000008e00237223 */ /* 0x050fe20000010023 */
[----:B------:R-:W-:Y:S01]  /*23330*/  FMNMX.FTZ R151, R23, R150, !PT ;  /* 0x0000009617977209 */ /* 0x000fe20007810000 */
[----:B------:R-:W-:Y:S01]  /*23340*/  FFMA.FTZ R33, R0, R142, R33 ;  /* 0x0000008e00217223 */ /* 0x000fe20000010021 */
[----:B------:R-:W-:Y:S02]  /*23350*/  FMNMX.FTZ R152, R20, R147, !PT ;  /* 0x0000009314987209 */ /* 0x000fe40007810000 */
[----:B------:R-:W-:Y:S01]  /*23360*/  IADD3 R142, R2, 0x69, RZ ;  /* 0x00000069028e7810 */ /* 0x000fe20007ffe0ff */
[----:B------:R-:W4:Y:S01]  /*23370*/  I2F R138, R138 ;  /* 0x0000008a008a7306 */ /* 0x000f220000201400 */
[----:B------:R-:W-:Y:S02]  /*23380*/  FMNMX.FTZ R150, R26, R151, !PT ;  /* 0x000000971a967209 */ /* 0x000fe40007810000 */
[----:B------:R-:W-:Y:S01]  /*23390*/  FMNMX.FTZ R151, R21, R152, !PT ;  /* 0x0000009815977209 */ /* 0x000fe20007810000 */
[CC--:B-1----:R-:W-:Y:S02]  /*233a0*/  FFMA.FTZ R38, R0.reuse, R141.reuse, R38 ;  /* 0x0000008d00267223 */ /* 0x0c2fe40000010026 */
[C---:B------:R-:W-:Y:S04]  /*233b0*/  FFMA.FTZ R36, R0.reuse, R141, R36 ;  /* 0x0000008d00247223 */ /* 0x040fe80000010024 */
[----:B------:R-:W1:Y:S01]  /*233c0*/  I2F R139, R139 ;  /* 0x0000008b008b7306 */ /* 0x000e620000201400 */
[CC--:B--2---:R-:W-:Y:S02]  /*233d0*/  FFMA.FTZ R27, R0.reuse, R144.reuse, R27 ;  /* 0x00000090001b7223 */ /* 0x0c4fe4000001001b */
[----:B------:R-:W-:Y:S01]  /*233e0*/  FFMA.FTZ R25, R0, R144, R25 ;  /* 0x0000009000197223 */ /* 0x000fe20000010019 */
[----:B------:R-:W-:Y:S02]  /*233f0*/  IADD3 R144, R2, 0x61, RZ ;  /* 0x0000006102907810 */ /* 0x000fe40007ffe0ff */
[----:B------:R-:W-:Y:S04]  /*23400*/  FMNMX.FTZ R147, R27, R150, !PT ;  /* 0x000000961b937209 */ /* 0x000fe80007810000 */
[----:B------:R2:W5:Y:S01]  /*23410*/  I2F R145, R146 ;  /* 0x0000009200917306 */ /* 0x0005620000201400 */
[----:B------:R-:W-:Y:S01]  /*23420*/  FMNMX.FTZ R150, R30, R147, !PT ;  /* 0x000000931e967209 */ /* 0x000fe20007810000 */
[CC--:B----4-:R-:W-:Y:S02]  /*23430*/  FFMA.FTZ R39, R0.reuse, R138.reuse, R39 ;  /* 0x0000008a00277223 */ /* 0x0d0fe40000010027 */
[----:B------:R-:W-:Y:S01]  /*23440*/  FFMA.FTZ R37, R0, R138, R37 ;  /* 0x0000008a00257223 */ /* 0x000fe20000010025 */
[----:B------:R-:W-:Y:S02]  /*23450*/  IADD3 R138, R2, 0x70, RZ ;  /* 0x00000070028a7810 */ /* 0x000fe40007ffe0ff */
[----:B------:R-:W-:Y:S03]  /*23460*/  FMNMX.FTZ R147, R31, R150, !PT ;  /* 0x000000961f937209 */ /* 0x000fe60007810000 */
[----:B------:R-:W4:Y:S01]  /*23470*/  I2F R141, R142 ;  /* 0x0000008e008d7306 */ /* 0x000f220000201400 */
[CC--:B-1----:R-:W-:Y:S02]  /*23480*/  FFMA.FTZ R42, R0.reuse, R139.reuse, R42 ;  /* 0x0000008b002a7223 */ /* 0x0c2fe4000001002a */
[----:B------:R-:W-:Y:S07]  /*23490*/  FFMA.FTZ R40, R0, R139, R40 ;  /* 0x0000008b00287223 */ /* 0x000fee0000010028 */
[----:B------:R-:W1:Y:S01]  /*234a0*/  I2F R132, R132 ;  /* 0x0000008400847306 */ /* 0x000e620000201400 */
[----:B--2---:R-:W-:Y:S01]  /*234b0*/  FMNMX.FTZ R146, R24, R151, !PT ;  /* 0x0000009718927209 */ /* 0x004fe20007810000 */
[CC--:B-----5:R-:W-:Y:S02]  /*234c0*/  FFMA.FTZ R58, R0.reuse, R145.reuse, R58 ;  /* 0x00000091003a7223 */ /* 0x0e0fe4000001003a */
[----:B------:R-:W-:Y:S01]  /*234d0*/  FFMA.FTZ R56, R0, R145, R56 ;  /* 0x0000009100387223 */ /* 0x000fe20000010038 */
[----:B------:R-:W-:Y:S05]  /*234e0*/  FMNMX.FTZ R151, R25, R146, !PT ;  /* 0x0000009219977209 */ /* 0x000fea0007810000 */
[----:B------:R2:W5:Y:S01]  /*234f0*/  I2F R139, R138 ;  /* 0x0000008a008b7306 */ /* 0x0005620000201400 */
[----:B------:R-:W-:Y:S02]  /*23500*/  FMNMX.FTZ R146, R34, R147, !PT ;  /* 0x0000009322927209 */ /* 0x000fe40007810000 */
[----:B------:R-:W-:Y:S01]  /*23510*/  FMNMX.FTZ R150, R28, R151, !PT ;  /* 0x000000971c967209 */ /* 0x000fe20007810000 */
[CC--:B----4-:R-:W-:Y:S01]  /*23520*/  FFMA.FTZ R59, R0.reuse, R141.reuse, R59 ;  /* 0x0000008d003b7223 */ /* 0x0d0fe2000001003b */
[----:B------:R-:W-:Y:S01]  /*23530*/  FMNMX.FTZ R151, R35, R146, !PT ;  /* 0x0000009223977209 */ /* 0x000fe20007810000 */
[----:B------:R-:W-:Y:S01]  /*23540*/  FFMA.FTZ R57, R0, R141, R57 ;  /* 0x0000008d00397223 */ /* 0x000fe20000010039 */
[----:B------:R-:W-:Y:S02]  /*23550*/  FMNMX.FTZ R147, R29, R150, !PT ;  /* 0x000000961d937209 */ /* 0x000fe40007810000 */
[----:B------:R-:W-:Y:S01]  /*23560*/  FMNMX.FTZ R142, R38, R151, !PT ;  /* 0x00000097268e7209 */ /* 0x000fe20007810000 */
[----:B------:R-:W4:Y:S01]  /*23570*/  I2F R136, R136 ;  /* 0x0000008800887306 */ /* 0x000f220000201400 */
[----:B------:R-:W-:Y:S02]  /*23580*/  FMNMX.FTZ R146, R32, R147, !PT ;  /* 0x0000009320927209 */ /* 0x000fe40007810000 */
[----:B------:R-:W-:Y:S01]  /*23590*/  FMNMX.FTZ R147, R39, R142, !PT ;  /* 0x0000008e27937209 */ /* 0x000fe20007810000 */
[C---:B-1----:R-:W-:Y:S01]  /*235a0*/  FFMA.FTZ R47, R0.reuse, R132, R47 ;  /* 0x00000084002f7223 */ /* 0x042fe2000001002f */
[----:B------:R-:W-:Y:S01]  /*235b0*/  FMNMX.FTZ R151, R33, R146, !PT ;  /* 0x0000009221977209 */ /* 0x000fe20007810000 */
[----:B------:R-:W-:Y:S01]  /*235c0*/  FFMA.FTZ R45, R0, R132, R45 ;  /* 0x00000084002d7223 */ /* 0x000fe2000001002d */
[----:B------:R-:W-:Y:S02]  /*235d0*/  IADD3 R132, R2, 0x78, RZ ;  /* 0x0000007802847810 */ /* 0x000fe40007ffe0ff */
[----:B------:R-:W-:Y:S01]  /*235e0*/  FMNMX.FTZ R142, R42, R147, !PT ;  /* 0x000000932a8e7209 */ /* 0x000fe20007810000 */
[----:B------:R-:W1:Y:S01]  /*235f0*/  I2F R133, R133 ;  /* 0x0000008500857306 */ /* 0x000e620000201400 */
[----:B--2---:R-:W-:Y:S01]  /*23600*/  FMNMX.FTZ R138, R36, R151, !PT ;  /* 0x00000097248a7209 */ /* 0x004fe20007810000 */
[CC--:B-----5:R-:W-:Y:S02]  /*23610*/  FFMA.FTZ R62, R0.reuse, R139.reuse, R62 ;  /* 0x0000008b003e7223 */ /* 0x0e0fe4000001003e */
[C---:B------:R-:W-:Y:S01]  /*23620*/  FFMA.FTZ R60, R0.reuse, R139, R60 ;  /* 0x0000008b003c7223 */ /* 0x040fe2000001003c */
[----:B------:R-:W-:Y:S05]  /*23630*/  FMNMX.FTZ R147, R37, R138, !PT ;  /* 0x0000008a25937209 */ /* 0x000fea0007810000 */
[----:B------:R-:W2:Y:S01]  /*23640*/  I2F R137, R132 ;  /* 0x0000008400897306 */ /* 0x000ea20000201400 */
[CC--:B----4-:R-:W-:Y:S02]  /*23650*/  FFMA.FTZ R43, R0.reuse, R136.reuse, R43 ;  /* 0x00000088002b7223 */ /* 0x0d0fe4000001002b */
[----:B------:R-:W-:Y:S01]  /*23660*/  FFMA.FTZ R41, R0, R136, R41 ;  /* 0x0000008800297223 */ /* 0x000fe20000010029 */
[C---:B------:R-:W-:Y:S02]  /*23670*/  IADD3 R136, R2.reuse, 0x71, RZ ;  /* 0x0000007102887810 */ /* 0x040fe40007ffe0ff */
[----:B------:R-:W-:Y:S04]  /*23680*/  IADD3 R2, R2, 0x79, RZ ;  /* 0x0000007902027810 */ /* 0x000fe80007ffe0ff */
        /* <DEDUP_REMOVED lines=8> */
[CC--:B--2---:R-:W-:Y:S01]  /*23710*/  FFMA.FTZ R66, R0.reuse, R137.reuse, R66 ;  /* 0x0000008900427223 */ /* 0x0c4fe20000010042 */
[----:B------:R-:W-:Y:S01]  /*23720*/  FMNMX.FTZ R147, R47, R138, !PT ;  /* 0x0000008a2f937209 */ /* 0x000fe20007810000 */
[----:B------:R-:W-:Y:S01]  /*23730*/  FFMA.FTZ R64, R0, R137, R64 ;  /* 0x0000008900407223 */ /* 0x000fe20000010040 */
[----:B------:R-:W-:Y:S02]  /*23740*/  FMNMX.FTZ R138, R44, R133, !PT ;  /* 0x000000852c8a7209 */ /* 0x000fe40007810000 */
[----:B------:R-:W-:Y:S01]  /*23750*/  FMNMX.FTZ R140, R50, R147, !PT ;  /* 0x00000093328c7209 */ /* 0x000fe20007810000 */
[----:B------:R-:W2:Y:S01]  /*23760*/  I2F R2, R2 ;  /* 0x0000000200027306 */ /* 0x000ea20000201400 */
[----:B------:R-:W-:Y:S02]  /*23770*/  FMNMX.FTZ R133, R45, R138, !PT ;  /* 0x0000008a2d857209 */ /* 0x000fe40007810000 */
[----:B------:R-:W-:Y:S01]  /*23780*/  FMNMX.FTZ R147, R51, R140, !PT ;  /* 0x0000008c33937209 */ /* 0x000fe20007810000 */
[-C--:B----4-:R-:W-:Y:S01]  /*23790*/  FFMA.FTZ R55, R0, R144.reuse, R55 ;  /* 0x0000009000377223 */ /* 0x090fe20000010037 */
[----:B------:R-:W-:Y:S01]  /*237a0*/  FMNMX.FTZ R132, R48, R133, !PT ;  /* 0x0000008530847209 */ /* 0x000fe20007810000 */
[----:B------:R-:W-:Y:S01]  /*237b0*/  FFMA.FTZ R53, R0, R144, R53 ;  /* 0x0000009000357223 */ /* 0x000fe20000010035 */
[----:B------:R-:W-:Y:S02]  /*237c0*/  FMNMX.FTZ R138, R54, R147, !PT ;  /* 0x00000093368a7209 */ /* 0x000fe40007810000 */
[----:B------:R-:W-:Y:S01]  /*237d0*/  FMNMX.FTZ R133, R49, R132, !PT ;  /* 0x0000008431857209 */ /* 0x000fe20007810000 */
[----:B------:R-:W-:Y:S01]  /*237e0*/  LDSM.16.MT88.4 R144, [R213+0xc000] ;  /* 0x00c00000d590783b */ /* 0x000fe20000004200 */
[----:B------:R-:W-:Y:S02]  /*237f0*/  FMNMX.FTZ R143, R55, R138, !PT ;  /* 0x0000008a378f7209 */ /* 0x000fe40007810000 */
[----:B------:R-:W-:Y:S01]  /*23800*/  FMNMX.FTZ R132, R52, R133, !PT ;  /* 0x0000008534847209 */ /* 0x000fe20007810000 */
[-C--:B-1----:R-:W-:Y:S01]  /*23810*/  FFMA.FTZ R63, R0, R136.reuse, R63 ;  /* 0x00000088003f7223 */ /* 0x082fe2000001003f */
[----:B------:R-:W-:Y:S01]  /*23820*/  FMNMX.FTZ R138, R58, R143, !PT ;  /* 0x0000008f3a8a7209 */ /* 0x000fe20007810000 */
[----:B------:R-:W-:Y:S01]  /*23830*/  FFMA.FTZ R61, R0, R136, R61 ;  /* 0x00000088003d7223 */ /* 0x000fe2000001003d */
[----:B------:R-:W-:Y:S02]  /*23840*/  FMNMX.FTZ R133, R53, R132, !PT ;  /* 0x0000008435857209 */ /* 0x000fe40007810000 */
[----:B------:R-:W-:Y:S02]  /*23850*/  FMNMX.FTZ R143, R59, R138, !PT ;  /* 0x0000008a3b8f7209 */ /* 0x000fe40007810000 */
[----:B------:R-:W-:Y:S02]  /*23860*/  FMNMX.FTZ R132, R56, R133, !PT ;  /* 0x0000008538847209 */ /* 0x000fe40007810000 */
[----:B------:R-:W-:Y:S01]  /*23870*/  FMNMX.FTZ R138, R62, R143, !PT ;  /* 0x0000008f3e8a7209 */ /* 0x000fe20007810000 */
[C---:B--2---:R-:W-:Y:S01]  /*23880*/  FFMA.FTZ R67, R0.reuse, R2, R67 ;  /* 0x0000000200437223 */ /* 0x044fe20000010043 */
[----:B------:R-:W-:Y:S01]  /*23890*/  FMNMX.FTZ R139, R57, R132, !PT ;  /* 0x00000084398b7209 */ /* 0x000fe20007810000 */
[----:B------:R-:W-:Y:S01]  /*238a0*/  FFMA.FTZ R65, R0, R2, R65 ;  /* 0x0000000200417223 */ /* 0x000fe20000010041 */
        /* <DEDUP_REMOVED lines=30> */
[----:B------:R-:W-:Y:S01]  /*23a90*/  ISETP.GT.AND P0, PT, R240, R227, PT ;  /* 0x000000e3f000720c */ /* 0x000fe20003f04270 */
[-CC-:B------:R-:W-:Y:S02]  /*23aa0*/  FFMA.FTZ R154, R8, R134.reuse, -R157.reuse ;  /* 0x00000086089a7223 */ /* 0x180fe4000001089d */
[-C--:B------:R-:W-:Y:S02]  /*23ab0*/  FFMA.FTZ R153, R9, R134.reuse, -R157 ;  /* 0x0000008609997223 */ /* 0x080fe4000001089d */
[-CC-:B------:R-:W-:Y:S02]  /*23ac0*/  FFMA.FTZ R152, R6, R134.reuse, -R163.reuse ;  /* 0x0000008606987223 */ /* 0x180fe400000108a3 */
[-C--:B------:R-:W-:Y:S01]  /*23ad0*/  FFMA.FTZ R151, R7, R134.reuse, -R163 ;  /* 0x0000008607977223 */ /* 0x080fe200000108a3 */
[----:B------:R-:W3:Y:S01]  /*23ae0*/  MUFU.EX2 R3, R3 ;  /* 0x0000000300037308 */ /* 0x000ee20000000800 */
        /* <DEDUP_REMOVED lines=8> */
[C---:B--2---:R-:W-:Y:S02]  /*23b70*/  FMUL.FTZ R6, R2.reuse, R130 ;  /* 0x0000008202067220 */ /* 0x044fe40000410000 */
[C---:B------:R-:W-:Y:S02]  /*23b80*/  FMUL.FTZ R7, R2.reuse, R131 ;  /* 0x0000008302077220 */ /* 0x040fe40000410000 */
[C---:B------:R-:W-:Y:S01]  /*23b90*/  FMUL.FTZ R10, R2.reuse, R126 ;  /* 0x0000007e020a7220 */ /* 0x040fe20000410000 */
        /* <DEDUP_REMOVED lines=34> */
[-C--:B------:R-:W-:Y:S02]  /*23dc0*/  FFMA.FTZ R175, R35, R134.reuse, -R163 ;  /* 0x0000008623af7223 */ /* 0x080fe400000108a3 */
[-CC-:B------:R-:W-:Y:S02]  /*23dd0*/  FFMA.FTZ R174, R28, R134.reuse, -R157.reuse ;  /* 0x000000861cae7223 */ /* 0x180fe4000001089d */
[-CC-:B------:R-:W-:Y:S02]  /*23de0*/  FFMA.FTZ R177, R29, R134.reuse, -R157.reuse ;  /* 0x000000861db17223 */ /* 0x180fe4000001089d */
[----:B------:R-:W-:Y:S01]  /*23df0*/  LDSM.16.MT88.4 R28, [R214+0xd800] ;  /* 0x00d80000d61c783b */ /* 0x000fe20000004200 */
[----:B------:R-:W4:Y:S01]  /*23e00*/  MUFU.EX2 R153, R153 ;  /* 0x0000009900997308 */ /* 0x000f220000000800 */
[-CC-:B------:R-:W-:Y:S02]  /*23e10*/  FFMA.FTZ R176, R32, R134.reuse, -R157.reuse ;  /* 0x0000008620b07223 */ /* 0x180fe4000001089d */
[----:B------:R-:W-:Y:S01]  /*23e20*/  FFMA.FTZ R179, R33, R134, -R157 ;  /* 0x0000008621b37223 */ /* 0x000fe2000001089d */
[----:B--2---:R-:W-:Y:S01]  /*23e30*/  F2FP.PACK_AB R128, R155, R156 ;  /* 0x0000009c9b80723e */ /* 0x004fe200000000ff */
[-CC-:B------:R-:W-:Y:S02]  /*23e40*/  FFMA.FTZ R178, R46, R134.reuse, -R163.reuse ;  /* 0x000000862eb27223 */ /* 0x180fe400000108a3 */
[----:B------:R-:W-:Y:S01]  /*23e50*/  LDSM.16.MT88.4 R32, [R213+0xd800] ;  /* 0x00d80000d520783b */ /* 0x000fe20000004200 */
[-CC-:B------:R-:W-:Y:S02]  /*23e60*/  FFMA.FTZ R181, R47, R134.reuse, -R163.reuse ;  /* 0x000000862fb57223 */ /* 0x180fe400000108a3 */
[-CC-:B------:R-:W-:Y:S01]  /*23e70*/  FFMA.FTZ R180, R50, R134.reuse, -R163.reuse ;  /* 0x0000008632b47223 */ /* 0x180fe200000108a3 */
[----:B------:R-:W-:Y:S01]  /*23e80*/  MUFU.EX2 R168, R168 ;  /* 0x000000a800a87308 */ /* 0x000fe20000000800 */
[-C--:B------:R-:W-:Y:S02]  /*23e90*/  FFMA.FTZ R183, R51, R134.reuse, -R163 ;  /* 0x0000008633b77223 */ /* 0x080fe400000108a3 */
[-CC-:B------:R-:W-:Y:S02]  /*23ea0*/  FFMA.FTZ R182, R44, R134.reuse, -R157.reuse ;  /* 0x000000862cb67223 */ /* 0x180fe4000001089d */
[-CC-:B------:R-:W-:Y:S02]  /*23eb0*/  FFMA.FTZ R185, R45, R134.reuse, -R157.reuse ;  /* 0x000000862db97223 */ /* 0x180fe4000001089d */
[----:B------:R-:W-:Y:S01]  /*23ec0*/  LDSM.16.MT88.4 R44, [R214+0xe800] ;  /* 0x00e80000d62c783b */ /* 0x000fe20000004200 */
[-CC-:B------:R-:W-:Y:S02]  /*23ed0*/  FFMA.FTZ R184, R48, R134.reuse, -R157.reuse ;  /* 0x0000008630b87223 */ /* 0x180fe4000001089d */
[----:B------:R-:W-:Y:S01]  /*23ee0*/  FFMA.FTZ R187, R49, R134, -R157 ;  /* 0x0000008631bb7223 */ /* 0x000fe2000001089d */
[----:B------:R-:W-:Y:S01]  /*23ef0*/  MUFU.EX2 R171, R171 ;  /* 0x000000ab00ab7308 */ /* 0x000fe20000000800 */
[C---:B------:R-:W-:Y:S01]  /*23f00*/  FMUL.FTZ R90, R2.reuse, R90 ;  /* 0x0000005a025a7220 */ /* 0x040fe20000410000 */
[----:B----4-:R-:W-:Y:S01]  /*23f10*/  F2FP.PACK_AB R130, R153, R154 ;  /* 0x0000009a9982723e */ /* 0x010fe200000000ff */
[C---:B------:R-:W-:Y:S01]  /*23f20*/  FMUL.FTZ R91, R2.reuse, R91 ;  /* 0x0000005b025b7220 */ /* 0x040fe20000410000 */
[----:B------:R-:W-:Y:S01]  /*23f30*/  LDSM.16.MT88.4 R48, [R212+0x13000] ;  /* 0x01300000d430783b */ /* 0x000fe20000004200 */
[C---:B------:R-:W-:Y:S02]  /*23f40*/  FMUL.FTZ R88, R3.reuse, R88 ;  /* 0x0000005803587220 */ /* 0x040fe40000410000 */
[C---:B------:R-:W-:Y:S02]  /*23f50*/  FMUL.FTZ R89, R3.reuse, R89 ;  /* 0x0000005903597220 */ /* 0x040fe40000410000 */
        /* <DEDUP_REMOVED lines=22> */
[----:B------:R-:W-:Y:S01]  /*240c0*/  LDSM.16.MT88.4 R144, [R212+0xc800] ;  /* 0x00c80000d490783b */ /* 0x000fe20000004200 */
[----:B------:R-:W-:Y:S02]  /*240d0*/  MUFU.EX2 R174, R174 ;  /* 0x000000ae00ae7308 */ /* 0x000fe40000000800 */
[C---:B------:R-:W-:Y:S02]  /*240e0*/  FMUL.FTZ R100, R3.reuse, R100 ;  /* 0x0000006403647220 */ /* 0x040fe40000410000 */
[C---:B------:R-:W-:Y:S02]  /*240f0*/  FMUL.FTZ R101, R3.reuse, R101 ;  /* 0x0000006503657220 */ /* 0x040fe40000410000 */
[C---:B---3--:R-:W-:Y:S04]  /*24100*/  HMMA.16816.F32 R84, R128.reuse, R124, R84 ;  /* 0x0000007c8054723c */ /* 0x048fe80000001854 */
[C---:B------:R-:W-:Y:S01]  /*24110*/  FMUL.FTZ R106, R2.reuse, R106 ;  /* 0x0000006a026a7220 */ /* 0x040fe20000410000 */
[----:B------:R-:W-:Y:S01]  /*24120*/  MUFU.EX2 R177, R177 ;  /* 0x000000b100b17308 */ /* 0x000fe20000000800 */
[----:B------:R-:W-:Y:S02]  /*24130*/  FMUL.FTZ R107, R2, R107 ;  /* 0x0000006b026b7220 */ /* 0x000fe40000410000 */
[C---:B------:R-:W-:Y:S01]  /*24140*/  HMMA.16816.F32 R88, R128.reuse, R126, R88 ;  /* 0x0000007e8058723c */ /* 0x040fe20000001858 */
[----:B------:R-:W3:Y:S03]  /*24150*/  LDSM.16.MT88.4 R124, [R213+0x10000] ;  /* 0x01000000d57c783b */ /* 0x000ee60000004200 */
[C---:B------:R-:W-:Y:S02]  /*24160*/  FMUL.FTZ R104, R3.reuse, R104 ;  /* 0x0000006803687220 */ /* 0x040fe40000410000 */
[----:B------:R-:W-:Y:S01]  /*24170*/  FMUL.FTZ R105, R3, R105 ;  /* 0x0000006903697220 */ /* 0x000fe20000410000 */
[----:B------:R-:W-:Y:S01]  /*24180*/  MUFU.EX2 R176, R176 ;  /* 0x000000b000b07308 */ /* 0x000fe20000000800 */
[C---:B-1----:R-:W-:Y:S04]  /*24190*/  HMMA.16816.F32 R92, R128.reuse, R136, R92 ;  /* 0x00000088805c723c */ /* 0x042fe8000000185c */
[--C-:B------:R-:W-:Y:S02]  /*241a0*/  FFMA.FTZ R158, R14, R134, -R163.reuse ;  /* 0x000000860e9e7223 */ /* 0x100fe400000108a3 */
[C---:B------:R-:W-:Y:S02]  /*241b0*/  FMUL.FTZ R14, R2.reuse, R122 ;  /* 0x0000007a020e7220 */ /* 0x040fe40000410000 */
[C---:B------:R-:W-:Y:S01]  /*241c0*/  HMMA.16816.F32 R96, R128.reuse, R138, R96 ;  /* 0x0000008a8060723c */ /* 0x040fe20000001860 */
[----:B------:R-:W1:Y:S01]  /*241d0*/  LDSM.16.MT88.4 R136, [R212+0x10000] ;  /* 0x01000000d488783b */ /* 0x000e620000004200 */
[----:B------:R-:W-:Y:S02]  /*241e0*/  MUFU.EX2 R158, R158 ;  /* 0x0000009e009e7308 */ /* 0x000fe40000000800 */
[-C--:B------:R-:W-:Y:S02]  /*241f0*/  FFMA.FTZ R159, R15, R134.reuse, -R163 ;  /* 0x000000860f9f7223 */ /* 0x080fe400000108a3 */
[----:B------:R-:W-:Y:S02]  /*24200*/  FMUL.FTZ R15, R2, R123 ;  /* 0x0000007b020f7220 */ /* 0x000fe40000410000 */
[C---:B--2---:R-:W-:Y:S04]  /*24210*/  HMMA.16816.F32 R100, R128.reuse, R140, R100 ;  /* 0x0000008c8064723c */ /* 0x044fe80000001864 */
[--C-:B------:R-:W-:Y:S01]  /*24220*/  FFMA.FTZ R162, R12, R134, -R157.reuse ;  /* 0x000000860ca27223 */ /* 0x100fe2000001089d */
[----:B------:R-:W2:Y:S01]  /*24230*/  MUFU.EX2 R159, R159 ;  /* 0x0000009f009f7308 */ /* 0x000ea20000000800 */
[----:B------:R-:W-:Y:S02]  /*24240*/  FMUL.FTZ R12, R3, R120 ;  /* 0x00000078030c7220 */ /* 0x000fe40000410000 */
[C---:B------:R-:W-:Y:S01]  /*24250*/  HMMA.16816.F32 R104, R128.reuse, R142, R104 ;  /* 0x0000008e8068723c */ /* 0x040fe20000001868 */
[----:B------:R-:W-:Y:S03]  /*24260*/  LDSM.16.MT88.4 R140, [R213+0xc800] ;  /* 0x00c80000d58c783b */ /* 0x000fe60000004200 */
[----:B------:R-:W-:Y:S02]  /*24270*/  FFMA.FTZ R165, R13, R134, -R157 ;  /* 0x000000860da57223 */ /* 0x000fe4000001089d */
[C---:B------:R-:W-:Y:S01]  /*24280*/  FMUL.FTZ R13, R3.reuse, R121 ;  /* 0x00000079030d7220 */ /* 0x040fe20000410000 */
[----:B------:R-:W-:Y:S01]  /*24290*/  MUFU.EX2 R162, R162 ;  /* 0x000000a200a27308 */ /* 0x000fe20000000800 */
[C---:B------:R-:W-:Y:S01]  /*242a0*/  FMUL.FTZ R110, R2.reuse, R110 ;  /* 0x0000006e026e7220 */ /* 0x040fe20000410000 */
[----:B------:R-:W4:Y:S03]  /*242b0*/  LDSM.16.MT88.4 R120, [R216+0xc800] ;  /* 0x00c80000d878783b */ /* 0x000f260000004200 */
[----:B------:R-:W-:Y:S02]  /*242c0*/  FMUL.FTZ R111, R2, R111 ;  /* 0x0000006f026f7220 */ /* 0x000fe40000410000 */
[C---:B------:R-:W-:Y:S02]  /*242d0*/  FMUL.FTZ R108, R3.reuse, R108 ;  /* 0x0000006c036c7220 */ /* 0x040fe40000410000 */
[----:B------:R-:W-:Y:S01]  /*242e0*/  FMUL.FTZ R109, R3, R109 ;  /* 0x0000006d036d7220 */ /* 0x000fe20000410000 */
[----:B------:R-:W5:Y:S01]  /*242f0*/  MUFU.EX2 R165, R165 ;  /* 0x000000a500a57308 */ /* 0x000f620000000800 */
[-CC-:B------:R-:W-:Y:S02]  /*24300*/  FFMA.FTZ R160, R18, R134.reuse, -R163.reuse ;  /* 0x0000008612a07223 */ /* 0x180fe400000108a3 */
[-C--:B------:R-:W-:Y:S02]  /*24310*/  FFMA.FTZ R161, R19, R134.reuse, -R163 ;  /* 0x0000008613a17223 */ /* 0x080fe400000108a3 */
[-CC-:B------:R-:W-:Y:S01]  /*24320*/  FFMA.FTZ R164, R16, R134.reuse, -R157.reuse ;  /* 0x0000008610a47223 */ /* 0x180fe2000001089d */
[C---:B---3--:R-:W-:Y:S03]  /*24330*/  HMMA.16816.F32 R108, R128.reuse, R124, R108 ;  /* 0x0000007c806c723c */ /* 0x048fe6000000186c */
[----:B------:R-:W-:Y:S01]  /*24340*/  FFMA.FTZ R167, R17, R134, -R157 ;  /* 0x0000008611a77223 */ /* 0x000fe2000001089d */
[----:B------:R-:W-:Y:S01]  /*24350*/  MUFU.EX2 R160, R160 ;  /* 0x000000a000a07308 */ /* 0x000fe20000000800 */
[C---:B------:R-:W-:Y:S02]  /*24360*/  FMUL.FTZ R18, R2.reuse, R118 ;  /* 0x0000007602127220 */ /* 0x040fe40000410000 */
[C---:B------:R-:W-:Y:S01]  /*24370*/  FMUL.FTZ R19, R2.reuse, R119 ;  /* 0x0000007702137220 */ /* 0x040fe20000410000 */
[C---:B------:R-:W-:Y:S01]  /*24380*/  HMMA.16816.F32 R12, R128.reuse, R126, R12 ;  /* 0x0000007e800c723c */ /* 0x040fe2000000180c */
[----:B------:R-:W3:Y:S03]  /*24390*/  LDSM.16.MT88.4 R124, [R214+0xc800] ;  /* 0x00c80000d67c783b */ /* 0x000ee60000004200 */
[C---:B------:R-:W-:Y:S02]  /*243a0*/  FMUL.FTZ R16, R3.reuse, R116 ;  /* 0x0000007403107220 */ /* 0x040fe40000410000 */
[----:B------:R-:W4:Y:S01]  /*243b0*/  MUFU.EX2 R161, R161 ;  /* 0x000000a100a17308 */ /* 0x000f220000000800 */
[----:B------:R-:W-:Y:S01]  /*243c0*/  FMUL.FTZ R17, R3, R117 ;  /* 0x0000007503117220 */ /* 0x000fe20000410000 */
[----:B--2---:R-:W-:Y:S01]  /*243d0*/  F2FP.PACK_AB R117, R159, R158 ;  /* 0x0000009e9f75723e */ /* 0x004fe200000000ff */
[C---:B------:R-:W-:Y:S03]  /*243e0*/  FMUL.FTZ R114, R2.reuse, R114 ;  /* 0x0000007202727220 */ /* 0x040fe60000410000 */
[----:B-----5:R-:W-:Y:S01]  /*243f0*/  F2FP.PACK_AB R116, R165, R162 ;  /* 0x000000a2a574723e */ /* 0x020fe200000000ff */
[----:B------:R-:W-:Y:S01]  /*24400*/  FMUL.FTZ R115, R2, R115 ;  /* 0x0000007302737220 */ /* 0x000fe20000410000 */
[C---:B-1----:R-:W-:Y:S02]  /*24410*/  HMMA.16816.F32 R16, R128.reuse, R136, R16 ;  /* 0x000000888010723c */ /* 0x042fe40000001810 */
[----:B------:R-:W-:Y:S01]  /*24420*/  MUFU.EX2 R164, R164 ;  /* 0x000000a400a47308 */ /* 0x000fe20000000800 */
[C---:B------:R-:W-:Y:S02]  /*24430*/  FMUL.FTZ R112, R3.reuse, R112 ;  /* 0x0000007003707220 */ /* 0x040fe40000410000 */
[----:B------:R-:W-:Y:S02]  /*24440*/  FMUL.FTZ R113, R3, R113 ;  /* 0x0000007103717220 */ /* 0x000fe40000410000 */
[--C-:B------:R-:W-:Y:S01]  /*24450*/  FFMA.FTZ R166, R22, R134, -R163.reuse ;  /* 0x0000008616a67223 */ /* 0x100fe200000108a3 */
[----:B------:R-:W-:Y:S01]  /*24460*/  F2FP.PACK_AB R22, R171, R168 ;  /* 0x000000a8ab16723e */ /* 0x000fe200000000ff */
[-CC-:B------:R-:W-:Y:S03]  /*24470*/  FFMA.FTZ R169, R23, R134.reuse, -R163.reuse ;  /* 0x0000008617a97223 */ /* 0x180fe600000108a3 */
[----:B------:R-:W-:Y:S01]  /*24480*/  HMMA.16816.F32 R112, R128, R138, R112 ;  /* 0x0000008a8070723c */ /* 0x000fe20000001870 */
[----:B------:R-:W1:Y:S01]  /*24490*/  MUFU.EX2 R167, R167 ;  /* 0x000000a700a77308 */ /* 0x000e620000000800 */
[----:B------:R-:W2:Y:S01]  /*244a0*/  LDSM.16.MT88.4 R128, [R216+0x10800] ;  /* 0x01080000d880783b */ /* 0x000ea20000004200 */
[--C-:B------:R-:W-:Y:S01]  /*244b0*/  FFMA.FTZ R54, R54, R134, -R163.reuse ;  /* 0x0000008636367223 */ /* 0x100fe200000108a3 */
[----:B----4-:R-:W-:Y:S01]  /*244c0*/  F2FP.PACK_AB R119, R161, R160 ;  /* 0x000000a0a177723e */ /* 0x010fe200000000ff */
[-CC-:B------:R-:W-:Y:S02]  /*244d0*/  FFMA.FTZ R55, R55, R134.reuse, -R163.reuse ;  /* 0x0000008637377223 */ /* 0x180fe400000108a3 */
[-CC-:B------:R-:W-:Y:S02]  /*244e0*/  FFMA.FTZ R58, R58, R134.reuse, -R163.reuse ;  /* 0x000000863a3a7223 */ /* 0x180fe400000108a3 */
[-C--:B------:R-:W-:Y:S01]  /*244f0*/  FFMA.FTZ R59, R59, R134.reuse, -R163 ;  /* 0x000000863b3b7223 */ /* 0x080fe200000108a3 */
[----:B------:R-:W-:Y:S01]  /*24500*/  LDSM.16.MT88.4 R136, [R212+0x10800] ;  /* 0x01080000d488783b */ /* 0x000fe20000004200 */
[----:B------:R-:W-:Y:S01]  /*24510*/  MUFU.EX2 R166, R166 ;  /* 0x000000a600a67308 */ /* 0x000fe20000000800 */
[-CC-:B------:R-:W-:Y:S02]  /*24520*/  FFMA.FTZ R52, R52, R134.reuse, -R157.reuse ;  /* 0x0000008634347223 */ /* 0x180fe4000001089d */
[-CC-:B------:R-:W-:Y:S02]  /*24530*/  FFMA.FTZ R53, R53, R134.reuse, -R157.reuse ;  /* 0x0000008635357223 */ /* 0x180fe4000001089d */
[-CC-:B------:R-:W-:Y:S02]  /*24540*/  FFMA.FTZ R56, R56, R134.reuse, -R157.reuse ;  /* 0x0000008638387223 */ /* 0x180fe4000001089d */
[-C--:B------:R-:W-:Y:S02]  /*24550*/  FFMA.FTZ R57, R57, R134.reuse, -R157 ;  /* 0x0000008639397223 */ /* 0x080fe4000001089d */
[-CC-:B------:R-:W-:Y:S01]  /*24560*/  FFMA.FTZ R62, R62, R134.reuse, -R163.reuse ;  /* 0x000000863e3e7223 */ /* 0x180fe200000108a3 */
[----:B------:R-:W4:Y:S01]  /*24570*/  MUFU.EX2 R169, R169 ;  /* 0x000000a900a97308 */ /* 0x000f220000000800 */
[-CC-:B------:R-:W-:Y:S02]  /*24580*/  FFMA.FTZ R63, R63, R134.reuse, -R163.reuse ;  /* 0x000000863f3f7223 */ /* 0x180fe400000108a3 */
[----:B------:R-:W-:Y:S01]  /*24590*/  FFMA.FTZ R66, R66, R134, -R163 ;  /* 0x0000008642427223 */ /* 0x000fe200000108a3 */
[----:B-1----:R-:W-:Y:S01]  /*245a0*/  F2FP.PACK_AB R118, R167, R164 ;  /* 0x000000a4a776723e */ /* 0x002fe200000000ff */
[----:B------:R-:W-:Y:S02]  /*245b0*/  FFMA.FTZ R152, R2, R235, R152 ;  /* 0x000000eb02987223 */ /* 0x000fe40000010098 */
[----:B------:R-:W-:Y:S01]  /*245c0*/  FFMA.FTZ R156, R3, R242, R156 ;  /* 0x000000f2039c7223 */ /* 0x000fe2000001009c */
[----:B------:R-:W-:Y:S01]  /*245d0*/  MOV R3, R133 ;  /* 0x0000008500037202 */ /* 0x000fe20000000f00 */
[----:B------:R-:W-:Y:S01]  /*245e0*/  FADD.FTZ R151, R151, R152 ;  /* 0x0000009897977221 */ /* 0x000fe20000010000 */
[----:B------:R-:W-:Y:S01]  /*245f0*/  MUFU.EX2 R179, R179 ;  /* 0x000000b300b37308 */ /* 0x000fe20000000800 */
[C---:B------:R-:W-:Y:S05]  /*24600*/  HMMA.16816.F32 R4, R116.reuse, R120, R4 ;  /* 0x000000787404723c */ /* 0x040fea0000001804 */
[----:B------:R-:W-:Y:S02]  /*24610*/  FADD.FTZ R155, R155, R156 ;  /* 0x0000009c9b9b7221 */ /* 0x000fe40000010000 */
[----:B------:R-:W-:Y:S01]  /*24620*/  FADD.FTZ R150, R150, R151 ;  /* 0x0000009796967221 */ /* 0x000fe20000010000 */
[C---:B------:R-:W-:Y:S01]  /*24630*/  HMMA.16816.F32 R8, R116.reuse, R122, R8 ;  /* 0x0000007a7408723c */ /* 0x040fe20000001808 */
[----:B------:R-:W1:Y:S01]  /*24640*/  LDSM.16.MT88.4 R120, [R214+0x10800] ;  /* 0x01080000d678783b */ /* 0x000e620000004200 */
[----:B------:R-:W-:Y:S02]  /*24650*/  MUFU.EX2 R178, R178 ;  /* 0x000000b200b27308 */ /* 0x000fe40000000800 */
[----:B------:R-:W-:Y:S02]  /*24660*/  FADD.FTZ R154, R154, R155 ;  /* 0x0000009b9a9a7221 */ /* 0x000fe40000010000 */
[----:B------:R-:W-:Y:S02]  /*24670*/  FADD.FTZ R135, R135, R150 ;  /* 0x0000009687877221 */ /* 0x000fe40000010000 */
[C---:B---3--:R-:W-:Y:S04]  /*24680*/  HMMA.16816.F32 R68, R116.reuse, R124, R68 ;  /* 0x0000007c7444723c */ /* 0x048fe80000001844 */
[----:B------:R-:W-:Y:S01]  /*24690*/  MUFU.EX2 R181, R181 ;  /* 0x000000b500b57308 */ /* 0x000fe20000000800 */
[----:B------:R-:W-:Y:S02]  /*246a0*/  FADD.FTZ R153, R153, R154 ;  /* 0x0000009a99997221 */ /* 0x000fe40000010000 */
[----:B------:R-:W-:Y:S01]  /*246b0*/  FADD.FTZ R158, R158, R135 ;  /* 0x000000879e9e7221 */ /* 0x000fe20000010000 */
[C---:B------:R-:W-:Y:S01]  /*246c0*/  HMMA.16816.F32 R72, R116.reuse, R126, R72 ;  /* 0x0000007e7448723c */ /* 0x040fe20000001848 */
[----:B------:R-:W3:Y:S03]  /*246d0*/  LDSM.16.MT88.4 R124, [R213+0x10800] ;  /* 0x01080000d57c783b */ /* 0x000ee60000004200 */
[----:B------:R-:W-:Y:S01]  /*246e0*/  FADD.FTZ R162, R162, R153 ;  /* 0x00000099a2a27221 */ /* 0x000fe20000010000 */
[----:B------:R-:W-:Y:S01]  /*246f0*/  MOV R135, R132 ;  /* 0x0000008400877202 */ /* 0x000fe20000000f00 */
[----:B------:R-:W-:Y:S01]  /*24700*/  MUFU.EX2 R180, R180 ;  /* 0x000000b400b47308 */ /* 0x000fe20000000800 */
[----:B------:R-:W-:Y:S01]  /*24710*/  FADD.FTZ R159, R159, R158 ;  /* 0x0000009e9f9f7221 */ /* 0x000fe20000010000 */
[C---:B------:R-:W-:Y:S04]  /*24720*/  HMMA.16816.F32 R76, R116.reuse, R140, R76 ;  /* 0x0000008c744c723c */ /* 0x040fe8000000184c */
[----:B------:R-:W-:Y:S02]  /*24730*/  FADD.FTZ R165, R165, R162 ;  /* 0x000000a2a5a57221 */ /* 0x000fe40000010000 */
[----:B------:R-:W-:Y:S02]  /*24740*/  FADD.FTZ R160, R160, R159 ;  /* 0x0000009fa0a07221 */ /* 0x000fe40000010000 */
[C---:B------:R-:W-:Y:S01]  /*24750*/  HMMA.16816.F32 R80, R116.reuse, R142, R80 ;  /* 0x0000008e7450723c */ /* 0x040fe20000001850 */
[----:B------:R-:W-:Y:S01]  /*24760*/  LDSM.16.MT88.4 R140, [R212+0x11000] ;  /* 0x01100000d48c783b */ /* 0x000fe20000004200 */
[----:B------:R-:W-:Y:S02]  /*24770*/  MUFU.EX2 R183, R183 ;  /* 0x000000b700b77308 */ /* 0x000fe40000000800 */
[----:B------:R-:W-:Y:S02]  /*24780*/  FADD.FTZ R164, R164, R165 ;  /* 0x000000a5a4a47221 */ /* 0x000fe40000010000 */
[----:B------:R-:W-:Y:S02]  /*24790*/  FADD.FTZ R161, R161, R160 ;  /* 0x000000a0a1a17221 */ /* 0x000fe40000010000 */
[C---:B------:R-:W-:Y:S04]  /*247a0*/  HMMA.16816.F32 R84, R116.reuse, R144, R84 ;  /* 0x000000907454723c */ /* 0x040fe80000001854 */
[----:B------:R-:W-:Y:S01]  /*247b0*/  MUFU.EX2 R182, R182 ;  /* 0x000000b600b67308 */ /* 0x000fe20000000800 */
[----:B------:R-:W-:Y:S02]  /*247c0*/  FADD.FTZ R167, R167, R164 ;  /* 0x000000a4a7a77221 */ /* 0x000fe40000010000 */
[-CC-:B------:R-:W-:Y:S01]  /*247d0*/  FFMA.FTZ R144, R26, R134.reuse, -R163.reuse ;  /* 0x000000861a907223 */ /* 0x180fe200000108a3 */
[C---:B------:R-:W-:Y:S04]  /*247e0*/  HMMA.16816.F32 R88, R116.reuse, R146, R88 ;  /* 0x000000927458723c */ /* 0x040fe80000001858 */
[-C--:B------:R-:W-:Y:S02]  /*247f0*/  FFMA.FTZ R145, R27, R134.reuse, -R163 ;  /* 0x000000861b917223 */ /* 0x080fe400000108a3 */
[----:B------:R-:W-:Y:S01]  /*24800*/  LDSM.16.MT88.4 R24, [R214+0xd000] ;  /* 0x00d00000d618783b */ /* 0x000fe20000004200 */
[-CC-:B------:R-:W-:Y:S01]  /*24810*/  FFMA.FTZ R146, R20, R134.reuse, -R157.reuse ;  /* 0x0000008614927223 */ /* 0x180fe2000001089d */
[C---:B--2---:R-:W-:Y:S01]  /*24820*/  HMMA.16816.F32 R92, R116.reuse, R128, R92 ;  /* 0x00000080745c723c */ /* 0x044fe2000000185c */
[----:B------:R-:W-:Y:S03]  /*24830*/  MUFU.EX2 R144, R144 ;  /* 0x0000009000907308 */ /* 0x000fe60000000800 */
[----:B------:R-:W-:Y:S01]  /*24840*/  FFMA.FTZ R147, R21, R134, -R157 ;  /* 0x0000008615937223 */ /* 0x000fe2000001089d */
[C---:B----4-:R-:W-:Y:S01]  /*24850*/  F2FP.PACK_AB R21, R169.reuse, R166 ;  /* 0x000000a6a915723e */ /* 0x050fe200000000ff */
[----:B------:R-:W-:Y:S02]  /*24860*/  FADD.FTZ R166, R166, R161 ;  /* 0x000000a1a6a67221 */ /* 0x000fe40000010000 */
[C---:B------:R-:W-:Y:S01]  /*24870*/  HMMA.16816.F32 R96, R116.reuse, R130, R96 ;  /* 0x000000827460723c */ /* 0x040fe20000001860 */
[----:B------:R-:W-:Y:S02]  /*24880*/  LDSM.16.MT88.4 R128, [R214+0x11000] ;  /* 0x01100000d680783b */ /* 0x000fe40000004200 */
[----:B------:R-:W2:Y:S01]  /*24890*/  MUFU.EX2 R145, R145 ;  /* 0x0000009100917308 */ /* 0x000ea20000000800 */
[----:B------:R-:W-:Y:S04]  /*248a0*/  FADD.FTZ R169, R169, R166 ;  /* 0x000000a6a9a97221 */ /* 0x000fe80000010000 */
[C---:B-1----:R-:W-:Y:S05]  /*248b0*/  HMMA.16816.F32 R100, R116.reuse, R120, R100 ;  /* 0x000000787464723c */ /* 0x042fea0000001864 */
[----:B------:R-:W-:Y:S03]  /*248c0*/  MUFU.EX2 R146, R146 ;  /* 0x0000009200927308 */ /* 0x000fe60000000800 */
[C---:B------:R-:W-:Y:S01]  /*248d0*/  HMMA.16816.F32 R104, R116.reuse, R122, R104 ;  /* 0x0000007a7468723c */ /* 0x040fe20000001868 */
[----:B------:R-:W1:Y:S06]  /*248e0*/  LDSM.16.MT88.4 R120, [R216+0xd000] ;  /* 0x00d00000d878783b */ /* 0x000e6c0000004200 */
[----:B------:R-:W4:Y:S01]  /*248f0*/  MUFU.EX2 R147, R147 ;  /* 0x0000009300937308 */ /* 0x000f220000000800 */
[C---:B---3--:R-:W-:Y:S04]  /*24900*/  HMMA.16816.F32 R108, R116.reuse, R124, R108 ;  /* 0x0000007c746c723c */ /* 0x048fe8000000186c */
[C---:B--2---:R-:W-:Y:S01]  /*24910*/  F2FP.PACK_AB R23, R145.reuse, R144 ;  /* 0x000000909117723e */ /* 0x044fe200000000ff */
[----:B------:R-:W-:Y:S03]  /*24920*/  FADD.FTZ R144, R144, R169 ;  /* 0x000000a990907221 */ /* 0x000fe60000010000 */
[C---:B------:R-:W-:Y:S01]  /*24930*/  HMMA.16816.F32 R12, R116.reuse, R126, R12 ;  /* 0x0000007e740c723c */ /* 0x040fe2000000180c */
[----:B------:R-:W-:Y:S01]  /*24940*/  LDSM.16.MT88.4 R124, [R212+0xd000] ;  /* 0x00d00000d47c783b */ /* 0x000fe20000004200 */
[----:B------:R-:W-:Y:S02]  /*24950*/  MUFU.EX2 R185, R185 ;  /* 0x000000b900b97308 */ /* 0x000fe40000000800 */
[----:B------:R-:W-:Y:S04]  /*24960*/  FADD.FTZ R145, R145, R144 ;  /* 0x0000009091917221 */ /* 0x000fe80000010000 */
[C---:B------:R-:W-:Y:S04]  /*24970*/  HMMA.16816.F32 R16, R116.reuse, R136, R16 ;  /* 0x000000887410723c */ /* 0x040fe80000001810 */
[----:B------:R-:W-:Y:S01]  /*24980*/  MUFU.EX2 R184, R184 ;  /* 0x000000b800b87308 */ /* 0x000fe20000000800 */
[C---:B----4-:R-:W-:Y:S03]  /*24990*/  F2FP.PACK_AB R20, R147.reuse, R146 ;  /* 0x000000929314723e */ /* 0x050fe600000000ff */
[----:B------:R-:W-:Y:S01]  /*249a0*/  HMMA.16816.F32 R112, R116, R138, R112 ;  /* 0x0000008a7470723c */ /* 0x000fe20000001870 */
[----:B------:R-:W2:Y:S03]  /*249b0*/  LDSM.16.MT88.4 R116, [R213+0xd000] ;  /* 0x00d00000d574783b */ /* 0x000ea60000004200 */
[----:B------:R-:W-:Y:S02]  /*249c0*/  FADD.FTZ R146, R146, R167 ;  /* 0x000000a792927221 */ /* 0x000fe40000010000 */
[----:B------:R-:W-:Y:S02]  /*249d0*/  MUFU.EX2 R187, R187 ;  /* 0x000000bb00bb7308 */ /* 0x000fe40000000800 */
[----:B------:R-:W-:Y:S01]  /*249e0*/  FADD.FTZ R147, R147, R146 ;  /* 0x0000009293937221 */ /* 0x000fe20000010000 */
[C---:B-1----:R-:W-:Y:S01]  /*249f0*/  HMMA.16816.F32 R4, R20.reuse, R120, R4 ;  /* 0x000000781404723c */ /* 0x042fe20000001804 */
[----:B------:R-:W-:Y:S04]  /*24a00*/  LDSM.16.MT88.4 R136, [R213+0x11000] ;  /* 0x01100000d588783b */ /* 0x000fe80000004200 */
[----:B------:R-:W-:Y:S02]  /*24a10*/  FADD.FTZ R168, R168, R147 ;  /* 0x00000093a8a87221 */ /* 0x000fe40000010000 */
[----:B------:R-:W-:Y:S01]  /*24a20*/  MUFU.EX2 R54, R54 ;  /* 0x0000003600367308 */ /* 0x000fe20000000800 */
[C---:B------:R-:W-:Y:S01]  /*24a30*/  HMMA.16816.F32 R8, R20.reuse, R122, R8 ;  /* 0x0000007a1408723c */ /* 0x040fe20000001808 */
[----:B------:R-:W1:Y:S03]  /*24a40*/  LDSM.16.MT88.4 R120, [R216+0x11000] ;  /* 0x01100000d878783b */ /* 0x000e660000004200 */
[----:B------:R-:W-:Y:S04]  /*24a50*/  FADD.FTZ R171, R171, R168 ;  /* 0x000000a8abab7221 */ /* 0x000fe80000010000 */
[C---:B------:R-:W-:Y:S01]  /*24a60*/  HMMA.16816.F32 R68, R20.reuse, R24, R68 ;  /* 0x000000181444723c */ /* 0x040fe20000001844 */
[----:B------:R-:W-:Y:S07]  /*24a70*/  MUFU.EX2 R55, R55 ;  /* 0x0000003700377308 */ /* 0x000fee0000000800 */
[C---:B------:R-:W-:Y:S01]  /*24a80*/  HMMA.16816.F32 R72, R20.reuse, R26, R72 ;  /* 0x0000001a1448723c */ /* 0x040fe20000001848 */
[----:B------:R-:W3:Y:S02]  /*24a90*/  LDSM.16.MT88.4 R24, [R216+0xd800] ;  /* 0x00d80000d818783b */ /* 0x000ee40000004200 */
[----:B------:R-:W-:Y:S05]  /*24aa0*/  MUFU.EX2 R58, R58 ;  /* 0x0000003a003a7308 */ /* 0x000fea0000000800 */
[C---:B--2---:R-:W-:Y:S05]  /*24ab0*/  HMMA.16816.F32 R76, R20.reuse, R116, R76 ;  /* 0x00000074144c723c */ /* 0x044fea000000184c */
[----:B------:R-:W-:Y:S03]  /*24ac0*/  MUFU.EX2 R59, R59 ;  /* 0x0000003b003b7308 */ /* 0x000fe60000000800 */
[C---:B------:R-:W-:Y:S01]  /*24ad0*/  HMMA.16816.F32 R80, R20.reuse, R118, R80 ;  /* 0x000000761450723c */ /* 0x040fe20000001850 */
[----:B------:R-:W2:Y:S06]  /*24ae0*/  LDSM.16.MT88.4 R116, [R212+0xd800] ;  /* 0x00d80000d474783b */ /* 0x000eac0000004200 */
[----:B------:R-:W-:Y:S01]  /*24af0*/  MUFU.EX2 R52, R52 ;  /* 0x0000003400347308 */ /* 0x000fe20000000800 */
[C---:B------:R-:W-:Y:S08]  /*24b00*/  HMMA.16816.F32 R84, R20.reuse, R124, R84 ;  /* 0x0000007c1454723c */ /* 0x040ff00000001854 */
        /* <DEDUP_REMOVED lines=10> */
[----:B------:R-:W-:Y:S07]  /*24bb0*/  MUFU.EX2 R62, R62 ;  /* 0x0000003e003e7308 */ /* 0x000fee0000000800 */
[C---:B------:R-:W-:Y:S03]  /*24bc0*/  HMMA.16816.F32 R108, R20.reuse, R136, R108 ;  /* 0x00000088146c723c */ /* 0x040fe6000000186c */
[----:B------:R-:W-:Y:S04]  /*24bd0*/  MUFU.EX2 R63, R63 ;  /* 0x0000003f003f7308 */ /* 0x000fe80000000800 */
[-CC-:B------:R-:W-:Y:S01]  /*24be0*/  FFMA.FTZ R136, R38, R134.reuse, -R163.reuse ;  /* 0x0000008626887223 */ /* 0x180fe200000108a3 */
[C---:B------:R-:W-:Y:S04]  /*24bf0*/  HMMA.16816.F32 R12, R20.reuse, R138, R12 ;  /* 0x0000008a140c723c */ /* 0x040fe8000000180c */
[-CC-:B------:R-:W-:Y:S01]  /*24c00*/  FFMA.FTZ R137, R39, R134.reuse, -R163.reuse ;  /* 0x0000008627897223 */ /* 0x180fe200000108a3 */
[----:B------:R-:W-:Y:S02]  /*24c10*/  MUFU.EX2 R136, R136 ;  /* 0x0000008800887308 */ /* 0x000fe40000000800 */
[-CC-:B------:R-:W-:Y:S01]  /*24c20*/  FFMA.FTZ R138, R42, R134.reuse, -R163.reuse ;  /* 0x000000862a8a7223 */ /* 0x180fe200000108a3 */
[C---:B------:R-:W-:Y:S04]  /*24c30*/  HMMA.16816.F32 R16, R20.reuse, R140, R16 ;  /* 0x0000008c1410723c */ /* 0x040fe80000001810 */
[-CC-:B------:R-:W-:Y:S02]  /*24c40*/  FFMA.FTZ R139, R43, R134.reuse, -R163.reuse ;  /* 0x000000862b8b7223 */ /* 0x180fe400000108a3 */
[-C--:B------:R-:W-:Y:S01]  /*24c50*/  FFMA.FTZ R163, R67, R134.reuse, -R163 ;  /* 0x0000008643a37223 */ /* 0x080fe200000108a3 */
[----:B------:R-:W1:Y:S01]  /*24c60*/  MUFU.EX2 R137, R137 ;  /* 0x0000008900897308 */ /* 0x000e620000000800 */
[----:B------:R-:W-:Y:S04]  /*24c70*/  HMMA.16816.F32 R112, R20, R142, R112 ;  /* 0x0000008e1470723c */ /* 0x000fe80000001870 */
[-CC-:B------:R-:W-:Y:S02]  /*24c80*/  FFMA.FTZ R140, R36, R134.reuse, -R157.reuse ;  /* 0x00000086248c7223 */ /* 0x180fe4000001089d */
[--C-:B------:R-:W-:Y:S01]  /*24c90*/  FFMA.FTZ R141, R37, R134, -R157.reuse ;  /* 0x00000086258d7223 */ /* 0x100fe2000001089d */
[----:B------:R-:W-:Y:S01]  /*24ca0*/  F2FP.PACK_AB R21, R173, R170 ;  /* 0x000000aaad15723e */ /* 0x000fe200000000ff */
[----:B------:R-:W-:Y:S01]  /*24cb0*/  LDSM.16.MT88.4 R36, [R212+0xe000] ;  /* 0x00e00000d424783b */ /* 0x000fe20000004200 */
[----:B------:R-:W-:Y:S01]  /*24cc0*/  F2FP.PACK_AB R23, R175, R172 ;  /* 0x000000acaf17723e */ /* 0x000fe200000000ff */
[----:B------:R-:W-:Y:S02]  /*24cd0*/  MUFU.EX2 R138, R138 ;  /* 0x0000008a008a7308 */ /* 0x000fe40000000800 */
[----:B------:R-:W-:Y:S01]  /*24ce0*/  F2FP.PACK_AB R20, R177, R174 ;  /* 0x000000aeb114723e */ /* 0x000fe200000000ff */
[--C-:B------:R-:W-:Y:S01]  /*24cf0*/  FFMA.FTZ R142, R40, R134, -R157.reuse ;  /* 0x00000086288e7223 */ /* 0x100fe2000001089d */
[----:B------:R-:W-:Y:S01]  /*24d00*/  F2FP.PACK_AB R22, R179, R176 ;  /* 0x000000b0b316723e */ /* 0x000fe200000000ff */
[----:B------:R-:W-:Y:S02]  /*24d10*/  FFMA.FTZ R143, R41, R134, -R157 ;  /* 0x00000086298f7223 */ /* 0x000fe4000001089d */
[----:B------:R-:W-:Y:S01]  /*24d20*/  LDSM.16.MT88.4 R40, [R214+0x12000] ;  /* 0x01200000d628783b */ /* 0x000fe20000004200 */
[----:B------:R-:W-:Y:S02]  /*24d30*/  FADD.FTZ R170, R170, R145 ;  /* 0x00000091aaaa7221 */ /* 0x000fe40000010000 */
[----:B------:R-:W4:Y:S01]  /*24d40*/  MUFU.EX2 R139, R139 ;  /* 0x0000008b008b7308 */ /* 0x000f220000000800 */
[C---:B---3--:R-:W-:Y:S03]  /*24d50*/  HMMA.16816.F32 R4, R20.reuse, R24, R4 ;  /* 0x000000181404723c */ /* 0x048fe60000001804 */
[----:B------:R-:W-:Y:S02]  /*24d60*/  FADD.FTZ R174, R174, R171 ;  /* 0x000000abaeae7221 */ /* 0x000fe40000010000 */
[----:B------:R-:W-:Y:S02]  /*24d70*/  FADD.FTZ R173, R173, R170 ;  /* 0x000000aaadad7221 */ /* 0x000fe40000010000 */
[----:B------:R-:W-:Y:S01]  /*24d80*/  FADD.FTZ R177, R177, R174 ;  /* 0x000000aeb1b17221 */ /* 0x000fe20000010000 */
[C---:B------:R-:W-:Y:S01]  /*24d90*/  HMMA.16816.F32 R8, R20.reuse, R26, R8 ;  /* 0x0000001a1408723c */ /* 0x040fe20000001808 */
[----:B------:R-:W3:Y:S01]  /*24da0*/  LDSM.16.MT88.4 R24, [R216+0x11800] ;  /* 0x01180000d818783b */ /* 0x000ee20000004200 */
[----:B------:R-:W-:Y:S02]  /*24db0*/  MUFU.EX2 R140, R140 ;  /* 0x0000008c008c7308 */ /* 0x000fe40000000800 */
[----:B------:R-:W-:Y:S02]  /*24dc0*/  FADD.FTZ R172, R172, R173 ;  /* 0x000000adacac7221 */ /* 0x000fe40000010000 */
[----:B------:R-:W-:Y:S02]  /*24dd0*/  FADD.FTZ R176, R176, R177 ;  /* 0x000000b1b0b07221 */ /* 0x000fe40000010000 */
[C---:B------:R-:W-:Y:S04]  /*24de0*/  HMMA.16816.F32 R68, R20.reuse, R28, R68 ;  /* 0x0000001c1444723c */ /* 0x040fe80000001844 */
[----:B------:R-:W5:Y:S01]  /*24df0*/  MUFU.EX2 R141, R141 ;  /* 0x0000008d008d7308 */ /* 0x000f620000000800 */
[----:B------:R-:W-:Y:S02]  /*24e00*/  FADD.FTZ R175, R175, R172 ;  /* 0x000000acafaf7221 */ /* 0x000fe40000010000 */
[----:B------:R-:W-:Y:S01]  /*24e10*/  FADD.FTZ R179, R179, R176 ;  /* 0x000000b0b3b37221 */ /* 0x000fe20000010000 */
[C---:B------:R-:W-:Y:S01]  /*24e20*/  HMMA.16816.F32 R72, R20.reuse, R30, R72 ;  /* 0x0000001e1448723c */ /* 0x040fe20000001848 */
[----:B------:R-:W1:Y:S05]  /*24e30*/  LDSM.16.MT88.4 R28, [R214+0x11800] ;  /* 0x01180000d61c783b */ /* 0x000e6a0000004200 */
[----:B------:R-:W-:Y:S02]  /*24e40*/  MUFU.EX2 R142, R142 ;  /* 0x0000008e008e7308 */ /* 0x000fe40000000800 */
[C---:B------:R-:W-:Y:S08]  /*24e50*/  HMMA.16816.F32 R76, R20.reuse, R32, R76 ;  /* 0x00000020144c723c */ /* 0x040ff0000000184c */
[C---:B------:R-:W-:Y:S01]  /*24e60*/  HMMA.16816.F32 R80, R20.reuse, R34, R80 ;  /* 0x000000221450723c */ /* 0x040fe20000001850 */
[----:B------:R-:W4:Y:S01]  /*24e70*/  LDSM.16.MT88.4 R32, [R213+0x11800] ;  /* 0x01180000d520783b */ /* 0x000f220000004200 */
[----:B------:R-:W1:Y:S06]  /*24e80*/  MUFU.EX2 R143, R143 ;  /* 0x0000008f008f7308 */ /* 0x000e6c0000000800 */
[C---:B--2---:R-:W-:Y:S04]  /*24e90*/  HMMA.16816.F32 R84, R20.reuse, R116, R84 ;  /* 0x000000741454723c */ /* 0x044fe80000001854 */
[----:B------:R-:W-:Y:S04]  /*24ea0*/  MUFU.EX2 R66, R66 ;  /* 0x0000004200427308 */ /* 0x000fe80000000800 */
[C---:B------:R-:W-:Y:S01]  /*24eb0*/  HMMA.16816.F32 R88, R20.reuse, R118, R88 ;  /* 0x000000761458723c */ /* 0x040fe20000001858 */
[----:B------:R-:W2:Y:S05]  /*24ec0*/  LDSM.16.MT88.4 R116, [R212+0x11800] ;  /* 0x01180000d474783b */ /* 0x000eaa0000004200 */
[----:B------:R-:W2:Y:S02]  /*24ed0*/  MUFU.EX2 R163, R163 ;  /* 0x000000a300a37308 */ /* 0x000ea40000000800 */
        /* <DEDUP_REMOVED lines=10> */
[----:B------:R-:W-:Y:S01]  /*24f80*/  HMMA.16816.F32 R112, R20, R118, R112 ;  /* 0x000000761470723c */ /* 0x000fe20000001870 */
[----:B------:R-:W-:Y:S06]  /*24f90*/  LDSM.16.MT88.4 R116, [R213+0x12000] ;  /* 0x01200000d574783b */ /* 0x000fec0000004200 */
[----:B------:R-:W-:Y:S01]  /*24fa0*/  F2FP.PACK_AB R21, R137, R136 ;  /* 0x000000888915723e */ /* 0x000fe200000000ff */
[----:B------:R-:W-:Y:S01]  /*24fb0*/  FADD.FTZ R136, R136, R175 ;  /* 0x000000af88887221 */ /* 0x000fe20000010000 */
[----:B------:R-:W-:Y:S03]  /*24fc0*/  F2FP.PACK_AB R23, R139, R138 ;  /* 0x0000008a8b17723e */ /* 0x000fe600000000ff */
[----:B-----5:R-:W-:Y:S01]  /*24fd0*/  F2FP.PACK_AB R20, R141, R140 ;  /* 0x0000008c8d14723e */ /* 0x020fe200000000ff */
        /* <DEDUP_REMOVED lines=10> */
[----:B------:R-:W2:Y:S07]  /*25080*/  LDSM.16.MT88.4 R24, [R216+0x12000] ;  /* 0x01200000d818783b */ /* 0x000eae0000004200 */
[C---:B-1----:R-:W-:Y:S08]  /*25090*/  HMMA.16816.F32 R68, R20.reuse, R28, R68 ;  /* 0x0000001c1444723c */ /* 0x042ff00000001844 */
[C---:B------:R-:W-:Y:S01]  /*250a0*/  HMMA.16816.F32 R72, R20.reuse, R30, R72 ;  /* 0x0000001e1448723c */ /* 0x040fe20000001848 */
[----:B------:R-:W1:Y:S07]  /*250b0*/  LDSM.16.MT88.4 R28, [R212+0x12000] ;  /* 0x01200000d41c783b */ /* 0x000e6e0000004200 */
[C---:B----4-:R-:W-:Y:S08]  /*250c0*/  HMMA.16816.F32 R76, R20.reuse, R32, R76 ;  /* 0x00000020144c723c */ /* 0x050ff0000000184c */
        /* <DEDUP_REMOVED lines=12> */
[C---:B------:R-:W-:Y:S08]  /*25190*/  HMMA.16816.F32 R12, R20.reuse, R118, R12 ;  /* 0x00000076140c723c */ /* 0x040ff0000000180c */
        /* <DEDUP_REMOVED lines=35> */
[----:B------:R-:W-:Y:S07]  /*253d0*/  LDSM.16.MT88.4 R36, [R212+0xf000] ;  /* 0x00f00000d424783b */ /* 0x000fee0000004200 */
        /* <DEDUP_REMOVED lines=45> */
[----:B--2---:R-:W-:Y:S01]  /*256b0*/  F2FP.PACK_AB R20, R33, R32 ;  /* 0x000000202114723e */ /* 0x004fe200000000ff */
[----:B------:R-:W-:Y:S01]  /*256c0*/  FADD.FTZ R32, R32, R57 ;  /* 0x0000003920207221 */ /* 0x000fe20000010000 */
[----:B----4-:R-:W-:Y:S01]  /*256d0*/  F2FP.PACK_AB R22, R157, R34 ;  /* 0x000000229d16723e */ /* 0x010fe200000000ff */
        /* <DEDUP_REMOVED lines=8> */
[C---:B------:R-:W-:Y:S01]  /*25760*/  HMMA.16816.F32 R124, R20.reuse, R126, R8 ;  /* 0x0000007e147c723c */ /* 0x040fe20000001808 */
[----:B------:R-:W4:Y:S07]  /*25770*/  LDSM.16.MT88.4 R8, [R216+0x13800] ;  /* 0x01380000d808783b */ /* 0x000f2e0000004200 */
[C---:B---3--:R-:W-:Y:S08]  /*25780*/  HMMA.16816.F32 R68, R20.reuse, R24, R68 ;  /* 0x000000181444723c */ /* 0x048ff00000001844 */
[C---:B------:R-:W-:Y:S01]  /*25790*/  HMMA.16816.F32 R72, R20.reuse, R26, R72 ;  /* 0x0000001a1448723c */ /* 0x040fe20000001848 */
[----:B------:R-:W3:Y:S07]  /*257a0*/  LDSM.16.MT88.4 R24, [R214+0x13800] ;  /* 0x01380000d618783b */ /* 0x000eee0000004200 */
[C---:B-1----:R-:W-:Y:S08]  /*257b0*/  HMMA.16816.F32 R76, R20.reuse, R28, R76 ;  /* 0x0000001c144c723c */ /* 0x042ff0000000184c */
[C---:B------:R-:W-:Y:S08]  /*257c0*/  HMMA.16816.F32 R80, R20.reuse, R30, R80 ;  /* 0x0000001e1450723c */ /* 0x040ff00000001850 */
[C---:B--2---:R-:W-:Y:S08]  /*257d0*/  HMMA.16816.F32 R84, R20.reuse, R4, R84 ;  /* 0x000000041454723c */ /* 0x044ff00000001854 */
[C---:B------:R-:W-:Y:S01]  /*257e0*/  HMMA.16816.F32 R88, R20.reuse, R6, R88 ;  /* 0x000000061458723c */ /* 0x040fe20000001858 */
[----:B------:R-:W1:Y:S07]  /*257f0*/  LDSM.16.MT88.4 R4, [R212+0x13800] ;  /* 0x01380000d404783b */ /* 0x000e6e0000004200 */
[C---:B----4-:R-:W-:Y:S08]  /*25800*/  HMMA.16816.F32 R92, R20.reuse, R8, R92 ;  /* 0x00000008145c723c */ /* 0x050ff0000000185c */
[C---:B------:R-:W-:Y:S08]  /*25810*/  HMMA.16816.F32 R96, R20.reuse, R10, R96 ;  /* 0x0000000a1460723c */ /* 0x040ff00000001860 */
[C---:B---3--:R-:W-:Y:S08]  /*25820*/  HMMA.16816.F32 R100, R20.reuse, R24, R100 ;  /* 0x000000181464723c */ /* 0x048ff00000001864 */
[C---:B------:R-:W-:Y:S08]  /*25830*/  HMMA.16816.F32 R104, R20.reuse, R26, R104 ;  /* 0x0000001a1468723c */ /* 0x040ff00000001868 */
[C---:B------:R-:W-:Y:S08]  /*25840*/  HMMA.16816.F32 R108, R20.reuse, R120, R108 ;  /* 0x00000078146c723c */ /* 0x040ff0000000186c */
[C---:B------:R-:W-:Y:S08]  /*25850*/  HMMA.16816.F32 R120, R20.reuse, R122, R12 ;  /* 0x0000007a1478723c */ /* 0x040ff0000000180c */
[C---:B-1----:R-:W-:Y:S08]  /*25860*/  HMMA.16816.F32 R116, R20.reuse, R4, R16 ;  /* 0x000000041474723c */ /* 0x042ff00000001810 */
[----:B------:R-:W-:Y:S01]  /*25870*/  HMMA.16816.F32 R112, R20, R6, R112 ;  /* 0x000000061470723c */ /* 0x000fe20000001870 */
[----:B------:R-:W-:-:S07]  /*25880*/  @P0 BRA `(.L_x_4291) ;  /* 0xffffad8000000947 */ /* 0x000fce000383ffff */
.L_x_4282:
        /* <DEDUP_REMOVED lines=11> */
.L_x_4310:
[----:B---3--:R-:W-:Y:S01]  /*25940*/  FADD.FTZ R9, R10, R242 ;  /* 0x000000f20a097221 */ /* 0x008fe20000010000 */
[----:B------:R-:W-:Y:S05]  /*25950*/  BRA.DIV ~URZ, `(.L_x_4293) ;  /* 0x000014327f007947 */ /* 0x000fea000b800000 */
[----:B------:R-:W3:Y:S04]  /*25960*/  SHFL.BFLY PT, R6, R235, 0x2, 0x1f ;  /* 0x0c401f00eb067f89 */ /* 0x000ee800000e0000 */
[----:B------:R-:W4:Y:S01]  /*25970*/  SHFL.BFLY PT, R4, R9, 0x1, 0x1f ;  /* 0x0c201f0009047f89 */ /* 0x000f2200000e0000 */
[----:B---3--:R-:W-:Y:S02]  /*25980*/  FADD.FTZ R11, R6, R235 ;  /* 0x000000eb060b7221 */ /* 0x008fe40000010000 */
[----:B----4-:R-:W-:-:S03]  /*25990*/  FADD.FTZ R4, R9, R4 ;  /* 0x0000000409047221 */ /* 0x010fc60000010000 */
[----:B------:R3:W4:Y:S04]  /*259a0*/  SHFL.BFLY PT, R10, R11, 0x1, 0x1f ;  /* 0x0c201f000b0a7f89 */ /* 0x00072800000e0000 */
.L_x_4311:
        /* <DEDUP_REMOVED lines=13> */
[----:B---3--:R-:W-:Y:S01]  /*25a80*/  SHF.R.S32.HI R11, RZ, 0x1f, R10 ;  /* 0x0000001fff0b7819 */ /* 0x008fe2000001140a */
        /* <DEDUP_REMOVED lines=96> */
[-C--:B------:R-:W-:Y:S02]  /*26090*/  IADD3 R12, R12, R17.reuse, RZ ;  /* 0x000000110c0c7210 */ /* 0x080fe40007ffe0ff */
[----:B------:R-:W-:Y:S02]  /*260a0*/  IADD3 R18, R17, R14, RZ ;  /* 0x0000000e11127210 */ /* 0x000fe40007ffe0ff */
[-C--:B------:R-:W-:Y:S01]  /*260b0*/  IADD3 R19, R15, R17.reuse, RZ ;  /* 0x000000110f137210 */ /* 0x080fe20007ffe0ff */
[----:B------:R-:W-:Y:S01]  /*260c0*/  STS.64 [R12], R76 ;  /* 0x0000004c0c007388 */ /* 0x000fe20000000a00 */
[----:B------:R-:W-:-:S03]  /*260d0*/  IADD3 R17, R16, R17, RZ ;  /* 0x0000001110117210 */ /* 0x000fc60007ffe0ff */
[----:B------:R1:W-:Y:S04]  /*260e0*/  STS.64 [R12+0x800], R78 ;  /* 0x0008004e0c007388 */ /* 0x0003e80000000a00 */
[----:B------:R-:W-:Y:S04]  /*260f0*/  STS.64 [R18], R80 ;  /* 0x0000005012007388 */ /* 0x000fe80000000a00 */
[----:B------:R-:W-:Y:S04]  /*26100*/  STS.64 [R18+0x800], R82 ;  /* 0x0008005212007388 */ /* 0x000fe80000000a00 */
[----:B------:R-:W-:Y:S04]  /*26110*/  STS.64 [R19], R84 ;  /* 0x0000005413007388 */ /* 0x000fe80000000a00 */
[----:B------:R3:W-:Y:S04]  /*26120*/  STS.64 [R19+0x800], R86 ;  /* 0x0008005613007388 */ /* 0x0007e80000000a00 */
        /* <DEDUP_REMOVED lines=18> */
[----:B------:R-:W2:Y:S04]  /*26250*/  LD.E.64 R6, [R2.64+0xb0] ;  /* 0x0000b00402067980 */ /* 0x000ea8000c101b00 */
[----:B-1----:R-:W2:Y:S04]  /*26260*/  LD.E R79, [R2.64+0x60] ;  /* 0x00006004024f7980 */ /* 0x002ea8000c101900 */
[----:B------:R-:W1:Y:S01]  /*26270*/  S2R R76, SR_TID.X ;  /* 0x00000000004c7919 */ /* 0x000e620000002100 */
[----:B------:R-:W-:-:S03]  /*26280*/  LEA.HI R9, R9, R8, RZ, 0x4 ;  /* 0x0000000809097211 */ /* 0x000fc600078f20ff */
[----:B------:R2:W5:Y:S01]  /*26290*/  LD.E R77, [R2.64+0xcc] ;  /* 0x0000cc04024d7980 */ /* 0x000562000c101900 */
[----:B------:R-:W-:-:S03]  /*262a0*/  LOP3.LUT R9, R9, 0xfffffff0, RZ, 0xc0, !PT ;  /* 0xfffffff009097812 */ /* 0x000fc600078ec0ff */
[----:B---3--:R3:W5:Y:S01]  /*262b0*/  LD.E.64 R86, [R2.64+0x78] ;  /* 0x0000780402567980 */ /* 0x008762000c101b00 */
[----:B------:R-:W-:-:S03]  /*262c0*/  IADD3 R80, -R9, R8, RZ ;  /* 0x0000000809507210 */ /* 0x000fc60007ffe1ff */
[----:B------:R3:W5:Y:S01]  /*262d0*/  LD.E.64 R84, [R2.64+0xa8] ;  /* 0x0000a80402547980 */ /* 0x000762000c101b00 */
[C---:B----4-:R-:W-:Y:S01]  /*262e0*/  LEA.HI R15, R80.reuse, R80, RZ, 0x1 ;  /* 0x00000050500f7211 */ /* 0x050fe200078f08ff */
[----:B------:R-:W4:Y:S01]  /*262f0*/  @P4 MUFU.LG2 R4, R4 ;  /* 0x0000000400044308 */ /* 0x000f220000000c00 */
[----:B------:R-:W-:Y:S01]  /*26300*/  LOP3.LUT R11, R11, 0xffffffe0, RZ, 0xc0, !PT ;  /* 0xffffffe00b0b7812 */ /* 0x000fe200078ec0ff */
[----:B------:R-:W-:Y:S01]  /*26310*/  BSSY B0, `(.L_x_4294) ;  /* 0x0000045000007945 */ /* 0x000fe20003800000 */
[C---:B------:R-:W-:Y:S02]  /*26320*/  SHF.L.U32 R12, R15.reuse, 0x2, RZ ;  /* 0x000000020f0c7819 */ /* 0x040fe400000006ff */
[----:B------:R-:W-:Y:S02]  /*26330*/  LOP3.LUT R15, R15, 0xffffffe, RZ, 0xc0, !PT ;  /* 0x0ffffffe0f0f7812 */ /* 0x000fe400078ec0ff */
[----:B------:R-:W-:Y:S01]  /*26340*/  IADD3 R11, -R11, R8, RZ ;  /* 0x000000080b0b7210 */ /* 0x000fe20007ffe1ff */
[----:B------:R-:W3:Y:S01]  /*26350*/  @P3 MUFU.LG2 R5, R5 ;  /* 0x0000000500053308 */ /* 0x000ee20000000c00 */
[----:B------:R-:W-:-:S02]  /*26360*/  IADD3 R82, R80, -R15, RZ ;  /* 0x8000000f50527210 */ /* 0x000fc40007ffe0ff */
[----:B-1----:R-:W-:Y:S02]  /*26370*/  SHF.R.S32.HI R13, RZ, 0x1f, R76 ;  /* 0x0000001fff0d7819 */ /* 0x002fe4000001144c */
[----:B------:R-:W-:Y:S02]  /*26380*/  SHF.R.S32.HI R81, RZ, 0x1f, R10 ;  /* 0x0000001fff517819 */ /* 0x000fe4000001140a */
[----:B------:R-:W-:Y:S01]  /*26390*/  LEA.HI R78, R13, R76, RZ, 0x4 ;  /* 0x0000004c0d4e7211 */ /* 0x000fe200078f20ff */
[----:B----4-:R-:W-:Y:S01]  /*263a0*/  @P4 FMUL.FTZ R4, R4, 0.69314718246459960938 ;  /* 0x3f31721804044820 */ /* 0x010fe20000410000 */
[----:B------:R-:W-:Y:S01]  /*263b0*/  BAR.SYNC.DEFER_BLOCKING 0x0 ;  /* 0x0000000000007b1d */ /* 0x000fe20000010000 */
[----:B------:R-:W-:Y:S02]  /*263c0*/  LOP3.LUT P0, RZ, R11, 0x3, RZ, 0xc0, !PT ;  /* 0x000000030bff7812 */ /* 0x000fe4000780c0ff */
[----:B------:R-:W-:Y:S02]  /*263d0*/  SHF.R.S32.HI R78, RZ, 0x4, R78 ;  /* 0x00000004ff4e7819 */ /* 0x000fe4000001144e */
[----:B------:R-:W-:-:S02]  /*263e0*/  LEA.HI R81, R81, R10, RZ, 0x2 ;  /* 0x0000000a51517211 */ /* 0x000fc400078f10ff */
[----:B------:R-:W-:Y:S01]  /*263f0*/  SHF.L.U32 R9, R78, 0x6, RZ ;  /* 0x000000064e097819 */ /* 0x000fe200000006ff */
[----:B---3--:R-:W-:Y:S01]  /*26400*/  @P3 FMUL.FTZ R5, R5, 0.69314718246459960938 ;  /* 0x3f31721805053820 */ /* 0x008fe20000410000 */
[----:B------:R-:W-:Y:S02]  /*26410*/  LOP3.LUT R81, R81, 0xffffffc, RZ, 0xc0, !PT ;  /* 0x0ffffffc51517812 */ /* 0x000fe400078ec0ff */
[----:B------:R-:W-:Y:S02]  /*26420*/  LOP3.LUT R9, R9, 0x1c0, RZ, 0xc0, !PT ;  /* 0x000001c009097812 */ /* 0x000fe400078ec0ff */
[----:B------:R-:W-:Y:S02]  /*26430*/  IADD3 R81, R10, -R81, RZ ;  /* 0x800000510a517210 */ /* 0x000fe40007ffe0ff */
[----:B------:R-:W-:Y:S02]  /*26440*/  LOP3.LUT R12, R9, 0x38, R12, 0xf8, !PT ;  /* 0x00000038090c7812 */ /* 0x000fe400078ef80c */
[----:B------:R-:W-:-:S02]  /*26450*/  SHF.R.U32.HI R9, RZ, 0x3, R9 ;  /* 0x00000003ff097819 */ /* 0x000fc40000011609 */
[----:B------:R-:W-:Y:S01]  /*26460*/  MOV R10, 0xff800000 ;  /* 0xff800000000a7802 */ /* 0x000fe20000000f00 */
[-C--:B-----5:R-:W-:Y:S01]  /*26470*/  @P4 FFMA.FTZ R10, R133, R0.reuse, R4 ;  /* 0x00000000850a4223 */ /* 0x0a0fe20000010004 */
[----:B------:R-:W-:Y:S02]  /*26480*/  LOP3.LUT R9, R12, R9, RZ, 0x3c, !PT ;  /* 0x000000090c097212 */ /* 0x000fe400078e3cff */
[----:B------:R-:W-:Y:S01]  /*26490*/  MOV R11, 0xff800000 ;  /* 0xff800000000b7802 */ /* 0x000fe20000000f00 */
[----:B------:R-:W-:Y:S01]  /*264a0*/  @P3 FFMA.FTZ R11, R132, R0, R5 ;  /* 0x00000000840b3223 */ /* 0x000fe20000010005 */
[----:B------:R-:W-:Y:S02]  /*264b0*/  LEA R82, R82, R9, 0x2 ;  /* 0x0000000952527211 */ /* 0x000fe400078e10ff */
[----:B------:R-:W-:-:S03]  /*264c0*/  LEA.HI R9, R13, R76, RZ, 0x5 ;  /* 0x0000004c0d097211 */ /* 0x000fc600078f28ff */
[----:B------:R-:W1:Y:S01]  /*264d0*/  LDS.128 R72, [R82.X4] ;  /* 0x0000000052487984 */ /* 0x000e620000004c00 */
[----:B------:R-:W-:-:S03]  /*264e0*/  LOP3.LUT R9, R9, 0xffffffe0, RZ, 0xc0, !PT ;  /* 0xffffffe009097812 */ /* 0x000fc600078ec0ff */
[----:B------:R-:W3:Y:S01]  /*264f0*/  LDS.128 R68, [R82.X4+0x800] ;  /* 0x0008000052447984 */ /* 0x000ee20000004c00 */
[----:B------:R-:W-:-:S03]  /*26500*/  IADD3 R9, -R9, R76, RZ ;  /* 0x0000004c09097210 */ /* 0x000fc60007ffe1ff */
[----:B------:R-:W4:Y:S01]  /*26510*/  LDS.128 R64, [R82.X4+0x1000] ;  /* 0x0010000052407984 */ /* 0x000f220000004c00 */
[----:B------:R-:W-:-:S03]  /*26520*/  SHF.R.S32.HI R8, RZ, 0x1f, R9 ;  /* 0x0000001fff087819 */ /* 0x000fc60000011409 */
[----:B------:R-:W1:Y:S01]  /*26530*/  LDS.128 R60, [R82.X4+0x1800] ;  /* 0x00180000523c7984 */ /* 0x000e620000004c00 */
[----:B------:R-:W-:Y:S02]  /*26540*/  LEA.HI R8, R8, R9, RZ, 0x2 ;  /* 0x0000000908087211 */ /* 0x000fe400078f10ff */
[----:B------:R-:W-:Y:S01]  /*26550*/  SHF.L.U32 R9, R231, 0x6, RZ ;  /* 0x00000006e7097819 */ /* 0x000fe200000006ff */
[----:B------:R-:W1:Y:S01]  /*26560*/  LDS.128 R56, [R82.X4+0x2000] ;  /* 0x0020000052387984 */ /* 0x000e620000004c00 */
[----:B------:R-:W-:-:S03]  /*26570*/  SHF.R.S32.HI R8, RZ, 0x2, R8 ;  /* 0x00000002ff087819 */ /* 0x000fc60000011408 */
        /* <DEDUP_REMOVED lines=12> */
[----:B---3--:R-:W-:-:S04]  /*26640*/  SHF.L.U32 R82, R80, 0x2, RZ ;  /* 0x0000000250527819 */ /* 0x008fc800000006ff */
[----:B------:R-:W-:Y:S01]  /*26650*/  SHF.R.S32.HI R83, RZ, 0x1f, R82 ;  /* 0x0000001fff537819 */ /* 0x000fe20000011452 */
[----:B--2---:R-:W-:-:S04]  /*26660*/  IMAD R6, R6, UR8, R233 ;  /* 0x0000000806067c24 */ /* 0x004fc8000f8e02e9 */
[----:B------:R-:W-:-:S04]  /*26670*/  IMAD R6, R6, R79, R234 ;  /* 0x0000004f06067224 */ /* 0x000fc800078e02ea */
[----:B------:R-:W-:Y:S01]  /*26680*/  IMAD R6, R7, R6, R9 ;  /* 0x0000000607067224 */ /* 0x000fe200078e0209 */
[----:B------:R-:W-:Y:S05]  /*26690*/  @P0 BRA `(.L_x_4295) ;  /* 0x000000c000000947 */ /* 0x000fea0003800000 */
[----:B-1--4-:R-:W-:Y:S01]  /*266a0*/  IMAD R5, R231, -0x40, R232 ;  /* 0xffffffc0e7057824 */ /* 0x012fe200078e02e8 */
        /* <DEDUP_REMOVED lines=11> */
.L_x_4295:
[----:B-1--4-:R-:W-:Y:S05]  /*26760*/  BSYNC B0 ;  /* 0x0000000000007941 */ /* 0x012fea0003800000 */
.L_x_4294:
        /* <DEDUP_REMOVED lines=19> */
.L_x_4297:
[----:B------:R-:W-:Y:S05]  /*268a0*/  BSYNC B0 ;  /* 0x0000000000007941 */ /* 0x000fea0003800000 */
.L_x_4296:
        /* <DEDUP_REMOVED lines=9> */
.L_x_4299:
[----:B------:R-:W-:Y:S05]  /*26940*/  BSYNC B0 ;  /* 0x0000000000007941 */ /* 0x000fea0003800000 */
.L_x_4298:
        /* <DEDUP_REMOVED lines=9> */
.L_x_4301:
[----:B------:R-:W-:Y:S05]  /*269e0*/  BSYNC B0 ;  /* 0x0000000000007941 */ /* 0x000fea0003800000 */
.L_x_4300:
        /* <DEDUP_REMOVED lines=9> */
.L_x_4303:
[----:B------:R-:W-:Y:S05]  /*26a80*/  BSYNC B0 ;  /* 0x0000000000007941 */ /* 0x000fea0003800000 */
.L_x_4302:
        /* <DEDUP_REMOVED lines=9> */
.L_x_4305:
[----:B------:R-:W-:Y:S05]  /*26b20*/  BSYNC B0 ;  /* 0x0000000000007941 */ /* 0x000fea0003800000 */
.L_x_4304:
        /* <DEDUP_REMOVED lines=9> */
.L_x_4307:
[----:B------:R-:W-:Y:S05]  /*26bc0*/  BSYNC B0 ;  /* 0x0000000000007941 */ /* 0x000fea0003800000 */
.L_x_4306:
        /* <DEDUP_REMOVED lines=9> */
.L_x_4309:
[----:B------:R-:W-:Y:S05]  /*26c60*/  BSYNC B0 ;  /* 0x0000000000007941 */ /* 0x000fea0003800000 */
.L_x_4308:
[----:B------:R-:W-:-:S04]  /*26c70*/  IADD3 R78, R78, 0x38, RZ ;  /* 0x000000384e4e7810 */ /* 0x000fc80007ffe0ff */
[----:B------:R-:W-:Y:S01]  /*26c80*/  ISETP.GE.AND P0, PT, R78, R231, PT ;  /* 0x000000e74e00720c */ /* 0x000fe20003f06270 */
[----:B------:R-:W-:-:S12]  /*26c90*/  IMAD.MOV.U32 R231, RZ, RZ, 0x0 ;  /* 0x00000000ffe77424 */ /* 0x000fd800078e00ff */
[----:B------:R-:W-:Y:S05]  /*26ca0*/  @P0 RET.REL.NODEC R230 `(_ZN5flash24flash_fwd_splitkv_kernelI23Flash_fwd_kernel_traitsILi128ELi64ELi128ELi4ELb0ELb0EN7cutlass6half_tE19Flash_kernel_traitsILi128ELi64ELi128ELi4ES3_EELb1ELb0ELb1ELb0ELb0ELb0ELb1ELb1EEEvNS_16Flash_fwd_paramsE) ;  /* 0xfffd9350e6000950 */ /* 0x000fea0003c3ffff */
[----:B-----5:R-:W-:Y:S01]  /*26cb0*/  ISETP.GE.AND P0, PT, R82, R2, PT ;  /* 0x000000025200720c */ /* 0x020fe20003f06270 */
[----:B------:R-:W-:Y:S01]  /*26cc0*/  ULDC.64 UR4, c[0x0][0x118] ;  /* 0x0000460000047ab9 */ /* 0x000fe20000000a00 */
[----:B------:R-:W-:-:S11]  /*26cd0*/  IMAD.MOV.U32 R231, RZ, RZ, 0x0 ;  /* 0x00000000ffe77424 */ /* 0x000fd600078e00ff */
[----:B------:R1:W-:Y:S01]  /*26ce0*/  @!P0 ST.E.128 [R6.64+0x7000], R44 ;  /* 0x0070002c06008985 */ /* 0x0003e2000c101d04 */
[----:B------:R-:W-:-:S13]  /*26cf0*/  ISETP.GE.AND P0, PT, R5, R2, PT ;  /* 0x000000020500720c */ /* 0x000fda0003f06270 */
[----:B------:R-:W-:Y:S05]  /*26d00*/  @P0 RET.REL.NODEC R230 `(_ZN5flash24flash_fwd_splitkv_kernelI23Flash_fwd_kernel_traitsILi128ELi64ELi128ELi4ELb0ELb0EN7cutlass6half_tE19Flash_kernel_traitsILi128ELi64ELi128ELi4ES3_EELb1ELb0ELb1ELb0ELb0ELb0ELb1ELb1EEEvNS_16Flash_fwd_paramsE) ;  /* 0xfffd92f0e6000950 */ /* 0x000fea0003c3ffff */
[----:B------:R-:W-:Y:S01]  /*26d10*/  MOV R231, 0x0 ;  /* 0x0000000000e77802 */ /* 0x000fe20000000f00 */
[----:B------:R-:W-:Y:S02]  /*26d20*/  ULDC.64 UR4, c[0x0][0x118] ;  /* 0x0000460000047ab9 */ /* 0x000fe40000000a00 */
[----:B------:R1:W-:Y:S01]  /*26d30*/  ST.E.128 [R6.64+0x7100], R12 ;  /* 0x0071000c06007985 */ /* 0x0003e2000c101d04 */
[----:B------:R-:W-:Y:S05]  /*26d40*/  RET.REL.NODEC R230 `(_ZN5flash24flash_fwd_splitkv_kernelI23Flash_fwd_kernel_traitsILi128ELi64ELi128ELi4ELb0ELb0EN7cutlass6half_tE19Flash_kernel_traitsILi128ELi64ELi128ELi4ES3_EELb1ELb0ELb1ELb0ELb0ELb0ELb1ELb1EEEvNS_16Flash_fwd_paramsE) ;  /* 0xfffd92b0e6007950 */ /* 0x000fea0003c3ffff */
.L_x_4292:
[----:B------:R-:W-:Y:S02]  /*26d50*/  MOV R7, 0x2 ;  /* 0x0000000200077802 */ /* 0x000fe40000000f00 */
[----:B------:R-:W-:Y:S02]  /*26d60*/  MOV R6, 0x26d80 ;  /* 0x00026d8000067802 */ /* 0x000fe40000000f00 */
[----:B-1---5:R-:W-:Y:S05]  /*26d70*/  CALL.REL.NOINC `($__internal_20_$__cuda_sm70_shflsync_bfly_p) ;  /* 0x0000010000007944 */ /* 0x022fea0003c00000 */
[----:B-12---:R-:W-:Y:S05]  /*26d80*/  BRA `(.L_x_4310) ;  /* 0xffffebb000007947 */ /* 0x006fea000383ffff */
.L_x_4293:
[----:B--2---:R-:W-:Y:S01]  /*26d90*/  IMAD.MOV.U32 R242, RZ, RZ, R9 ;  /* 0x000000fffff27224 */ /* 0x004fe200078e0009 */
[----:B------:R-:W-:Y:S02]  /*26da0*/  MOV R7, 0x1 ;  /* 0x0000000100077802 */ /* 0x000fe40000000f00 */
[----:B------:R-:W-:Y:S02]  /*26db0*/  MOV R6, 0x26dd0 ;  /* 0x00026dd000067802 */ /* 0x000fe40000000f00 */
[----:B-1---5:R-:W-:Y:S05]  /*26dc0*/  CALL.REL.NOINC `($__internal_20_$__cuda_sm70_shflsync_bfly_p) ;  /* 0x000000b000007944 */ /* 0x022fea0003c00000 */
[----:B--2---:R-:W-:Y:S01]  /*26dd0*/  FADD.FTZ R4, R9, R10 ;  /* 0x0000000a09047221 */ /* 0x004fe20000010000 */
[----:B-1----:R-:W-:-:S02]  /*26de0*/  MOV R242, R235 ;  /* 0x000000eb00f27202 */ /* 0x002fc40000000f00 */
[----:B------:R-:W-:Y:S02]  /*26df0*/  MOV R7, 0x2 ;  /* 0x0000000200077802 */ /* 0x000fe40000000f00 */
[----:B------:R-:W-:Y:S02]  /*26e00*/  MOV R6, 0x26e20 ;  /* 0x00026e2000067802 */ /* 0x000fe40000000f00 */
[----:B------:R-:W-:Y:S05]  /*26e10*/  CALL.REL.NOINC `($__internal_20_$__cuda_sm70_shflsync_bfly_p) ;  /* 0x0000006000007944 */ /* 0x000fea0003c00000 */
[----:B--2---:R-:W-:Y:S01]  /*26e20*/  FADD.FTZ R11, R235, R10 ;  /* 0x0000000aeb0b7221 */ /* 0x004fe20000010000 */
[----:B-1----:R-:W-:Y:S02]  /*26e30*/  MOV R7, 0x1 ;  /* 0x0000000100077802 */ /* 0x002fe40000000f00 */
[----:B------:R-:W-:Y:S02]  /*26e40*/  MOV R6, 0x26e70 ;  /* 0x00026e7000067802 */ /* 0x000fe40000000f00 */
[----:B------:R-:W-:Y:S02]  /*26e50*/  MOV R242, R11 ;  /* 0x0000000b00f27202 */ /* 0x000fe40000000f00 */
[----:B------:R-:W-:Y:S05]  /*26e60*/  CALL.REL.NOINC `($__internal_20_$__cuda_sm70_shflsync_bfly_p) ;  /* 0x0000001000007944 */ /* 0x000fea0003c00000 */
[----:B-12---:R-:W-:Y:S05]  /*26e70*/  BRA `(.L_x_4311) ;  /* 0xffffeb3000007947 */ /* 0x006fea000383ffff */
        .weak           $__internal_20_$__cuda_sm70_shflsync_bfly_p
        .type           $__internal_20_$__cuda_sm70_shflsync_bfly_p,@function
        .size           $__internal_20_$__cuda_sm70_shflsync_bfly_p,(.L_x_8187 - $__internal_20_$__cuda_sm70_shflsync_bfly_p)
$__internal_20_$__cuda_sm70_shflsync_bfly_p:
[----:B------:R-:W-:Y:S01]  /*26e80*/  MOV R12, R6 ;  /* 0x00000006000c7202 */ /* 0x000fe20000000f00 */
[----:B------:R-:W-:Y:S04]  /*26e90*/  WARPSYNC R5 ;  /* 0x0000000500007348 */ /* 0x000fe80003800000 */
[----:B------:R-:W-:Y:S01]  /*26ea0*/  MOV R13, 0x0 ;  /* 0x00000000000d7802 */ /* 0x000fe20000000f00 */
[----:B------:R1:W2:Y:S03]  /*26eb0*/  SHFL.BFLY PT, R10, R242, R7, R8 ;  /* 0x0c000007f20a7389 */ /* 0x0002a600000e0008 */
[----:B------:R-:W-:Y:S05]  /*26ec0*/  RET.REL.NODEC R12 `(_ZN5flash24flash_fwd_splitkv_kernelI23Flash_fwd_kernel_traitsILi128ELi64ELi128ELi4ELb0ELb0EN7cutlass6half_tE19Flash_kernel_traitsILi128ELi64ELi128ELi4ES3_EELb1ELb0ELb1ELb0ELb0ELb0ELb1ELb1EEEvNS_16Flash_fwd_paramsE) ;  /* 0xfffd91300c007950 */ /* 0x000fea0003c3ffff */
.L_x_4312:
        /* <DEDUP_REMOVED lines=11> */
.L_x_8187:


//--------------------- .text._ZN5flash24flash_fwd_splitkv_kernelI23Flash_fwd_kernel_traitsILi128ELi64ELi128ELi4ELb0ELb0EN7cutlass6half_tE19Flash_kernel_traitsILi128ELi64ELi128ELi4ES3_EELb1ELb0ELb1ELb0ELb0ELb1ELb1ELb1EEEvNS_16Flash_fwd_paramsE --------------------------
	.section	.text._ZN5flash24flash_fwd_splitkv_kernelI23Flash_fwd_kernel_traitsILi128ELi64ELi128ELi4ELb0ELb0EN7cutlass6half_tE19Flash_kernel_traitsILi128ELi64ELi128ELi4ES3_EELb1ELb0ELb1ELb0ELb0ELb1ELb1ELb1EEEvNS_16Flash_fwd_paramsE,"ax",@progbits
	.sectioninfo	@"SHI_REGISTERS=255"
	.align	128
        .global         _ZN5flash24flash_fwd_splitkv_kernelI23Flash_fwd_kernel_traitsILi128ELi64ELi128ELi4ELb0ELb0EN7cutlass6half_tE19Flash_kernel_traitsILi128ELi64ELi128ELi4ES3_EELb1ELb0ELb1ELb0ELb0ELb1ELb1ELb1EEEvNS_16Flash_fwd_paramsE
        .type           _ZN5flash24flash_fwd_splitkv_kernelI23Flash_fwd_kernel_traitsILi128ELi64ELi128ELi4ELb0ELb0EN7cutlass6half_tE19Flash_kernel_traitsILi128ELi64ELi128ELi4ES3_EELb1ELb0ELb1ELb0ELb0ELb1ELb1ELb1EEEvNS_16Flash_fwd_paramsE,@function
        .size           _ZN5flash24flash_fwd_splitkv_kernelI23Flash_fwd_kernel_traitsILi128ELi64ELi128ELi4ELb0ELb0EN7cutlass6half_tE19Flash_kernel_traitsILi128ELi64ELi128ELi4ES3_EELb1ELb0ELb1ELb0ELb0ELb1ELb1ELb1EEEvNS_16Flash_fwd_paramsE,(.L_x_8189 - _ZN5flash24flash_fwd_splitkv_kernelI23Flash_fwd_kernel_traitsILi128ELi64ELi128ELi4ELb0ELb0EN7cutlass6half_tE19Flash_kernel_traitsILi128ELi64ELi128ELi4ES3_EELb1ELb0ELb1ELb0ELb0ELb1ELb1ELb1EEEvNS_16Flash_fwd_paramsE)
        .other          _ZN5flash24flash_fwd_splitkv_kernelI23Flash_fwd_kernel_traitsILi128ELi64ELi128ELi4ELb0ELb0EN7cutlass6half_tE19Flash_kernel_traitsILi128ELi64ELi128ELi4ES3_EELb1ELb0ELb1ELb0ELb0ELb1ELb1ELb1EEEvNS_16Flash_fwd_paramsE,@"STO_CUDA_ENTRY STV_DEFAULT"
_ZN5flash24flash_fwd_splitkv_kernelI23Flash_fwd_kernel_traitsILi128ELi64ELi128ELi4ELb0ELb0EN7cutlass6half_tE19Flash_kernel_traitsILi128ELi64ELi128ELi4ES3_EELb1ELb0ELb1ELb0ELb0ELb1ELb1ELb1EEEvNS_16Flash_fwd_paramsE:
.text._ZN5flash24flash_fwd_splitkv_kernelI23Flash_fwd_kernel_traitsILi128ELi64ELi128ELi4ELb0ELb0EN7cutlass6half_tE19Flash_kernel_traitsILi128ELi64ELi128ELi4ES3_EELb1ELb0ELb1ELb0ELb0ELb1ELb1ELb1EEEvNS_16Flash_fwd_paramsE:
        /* <DEDUP_REMOVED lines=29> */
[----:B---34-:R-:W-:Y:S05]  /*01d0*/  CALL.REL.NOINC `($_ZN5flash24flash_fwd_splitkv_kernelI23Flash_fwd_kernel_traitsILi128ELi64ELi128ELi4ELb0ELb0EN7cutlass6half_tE19Flash_kernel_traitsILi128ELi64ELi128ELi4ES3_EELb1ELb0ELb1ELb0ELb0ELb1ELb1ELb1EEEvNS_16Flash_fwd_paramsE$_ZN5flash30compute_attn_1rowblock_splitkvI23Flash_fwd_kernel_traitsILi128ELi64ELi128ELi4ELb0ELb0EN7cutlass6half_tE19Flash_kernel_traitsILi128ELi64ELi128ELi4ES3_EELb1ELb0ELb1ELb0ELb0ELb1ELb1ELb1ENS_16Flash_fwd_paramsEEEvRKT8_iiiii) ;  /* 0x0000002000007944 */ /* 0x018fea0003c00000 */
[----:B------:R-:W-:Y:S05]  /*01e0*/  BSYNC B4 ;  /* 0x0000000000047941 */ /* 0x000fea0003800000 */
.L_x_4313:
[----:B------:R-:W-:Y:S05]  /*01f0*/  EXIT ;  /* 0x000000000000794d */ /* 0x000fea0003800000 */
        .type           $_ZN5flash24flash_fwd_splitkv_kernelI23Flash_fwd_kernel_traitsILi128ELi64ELi128ELi4ELb0ELb0EN7cutlass6half_tE19Flash_kernel_traitsILi128ELi64ELi128ELi4ES3_EELb1ELb0ELb1ELb0ELb0ELb1ELb1ELb1EEEvNS_16Flash_fwd_paramsE$_ZN5flash30compute_attn_1rowblock_splitkvI23Flash_fwd_kernel_traitsILi128ELi64ELi128ELi4ELb0ELb0EN7cutlass6half_tE19Flash_kernel_traitsILi128ELi64ELi128ELi4ES3_EELb1ELb0ELb1ELb0ELb0ELb1ELb1ELb1ENS_16Flash_fwd_paramsEEEvRKT8_iiiii,@function
        .size           $_ZN5flash24flash_fwd_splitkv_kernelI23Flash_fwd_kernel_traitsILi128ELi64ELi128ELi4ELb0ELb0EN7cutlass6half_tE19Flash_kernel_traitsILi128ELi64ELi128ELi4ES3_EELb1ELb0ELb1ELb0ELb0ELb1ELb1ELb1EEEvNS_16Flash_fwd_paramsE$_ZN5flash30compute_attn_1rowblock_splitkvI23Flash_fwd_kernel_traitsILi128ELi64ELi128ELi4ELb0ELb0EN7cutlass6half_tE19Flash_kernel_traitsILi128ELi64ELi128ELi4ES3_EELb1ELb0ELb1ELb0ELb0ELb1ELb1ELb1ENS_16Flash_fwd_paramsEEEvRKT8_iiiii,($__internal_21_$__cuda_sm70_shflsync_bfly_p - $_ZN5flash24flash_fwd_splitkv_kernelI23Flash_fwd_kernel_traitsILi128ELi64ELi128ELi4ELb0ELb0EN7cutlass6half_tE19Flash_kernel_traitsILi128ELi64ELi128ELi4ES3_EELb1ELb0ELb1ELb0ELb0ELb1ELb1ELb1EEEvNS_16Flash_fwd_paramsE$_ZN5flash30compute_attn_1rowblock_splitkvI23Flash_fwd_kernel_traitsILi128ELi64ELi128ELi4ELb0ELb0EN7cutlass6half_tE19Flash_kernel_traitsILi128ELi64ELi128ELi4ES3_EELb1ELb0ELb1ELb0ELb0ELb1ELb1ELb1ENS_16Flash_fwd_paramsEEEvRKT8_iiiii)
$_ZN5flash24flash_fwd_splitkv_kernelI23Flash_fwd_kernel_traitsILi128ELi64ELi128ELi4ELb0ELb0EN7cutlass6half_tE19Flash_kernel_traitsILi128ELi64ELi128ELi4ES3_EELb1ELb0ELb1ELb0ELb0ELb1ELb1ELb1EEEvNS_16Flash_fwd_paramsE$_ZN5flash30compute_attn_1rowblock_splitkvI23Flash_fwd_kernel_traitsILi128ELi64ELi128ELi4ELb0ELb0EN7cutlass6half_tE19Flash_kernel_traitsILi128ELi64ELi128ELi4ES3_EELb1ELb0ELb1ELb0ELb0ELb1ELb1ELb1ENS_16Flash_fwd_paramsEEEvRKT8_iiiii:
        /* <DEDUP_REMOVED lines=20> */
.L_x_4315:
[----:B------:R-:W-:Y:S05]  /*0340*/  BSYNC B0 ;  /* 0x0000000000007941 */ /* 0x000fea0003800000 */
.L_x_4314:
        /* <DEDUP_REMOVED lines=17> */
.L_x_4317:
[----:B------:R4:W5:Y:S02]  /*0460*/  LD.E R88, [R10.64+0xb8] ;  /* 0x0000b8060a587980 */ /* 0x000964000c101900 */
.L_x_4318:
[----:B------:R-:W-:Y:S05]  /*0470*/  BSYNC B0 ;  /* 0x0000000000007941 */ /* 0x000fea0003800000 */
.L_x_4316:
        /* <DEDUP_REMOVED lines=10> */
.L_x_4320:
[----:B------:R-:W2:Y:S01]  /*0520*/  LD.E.64 R2, [R10.64+0x108] ;  /* 0x000108060a027980 */ /* 0x000ea2000c101b00 */
[----:B------:R-:W-:Y:S01]  /*0530*/  BSSY B0, `(.L_x_4322) ;  /* 0x0000006000007945 */ /* 0x000fe20003800000 */
[----:B--2---:R-:W-:-:S04]  /*0540*/  ISETP.NE.U32.AND P0, PT, R2, RZ, PT ;  /* 0x000000ff0200720c */ /* 0x004fc80003f05070 */
[----:B------:R-:W-:Y:S01]  /*0550*/  ISETP.NE.AND.EX P0, PT, R3, RZ, PT, P0 ;  /* 0x000000ff0300720c */ /* 0x000fe20003f05300 */
[----:B------:R-:W-:-:S12]  /*0560*/  IMAD.MOV.U32 R3, RZ, RZ, RZ ;  /* 0x000000ffff037224 */ /* 0x000fd800078e00ff */
[----:B------:R-:W-:Y:S05]  /*0570*/  @!P0 BRA `(.L_x_4323) ;  /* 0x0000001000008947 */ /* 0x000fea0003800000 */
[----:B------:R1:W5:Y:S02]  /*0580*/  LD.E R3, [R10.64+0xbc] ;  /* 0x0000bc060a037980 */ /* 0x000364000c101900 */
.L_x_4323:
[----:B------:R-:W-:Y:S05]  /*0590*/  BSYNC B0 ;  /* 0x0000000000007941 */ /* 0x000fea0003800000 */
.L_x_4322:
[----:B-----5:R-:W-:Y:S02]  /*05a0*/  IADD3 R58, R88, R3, RZ ;  /* 0x00000003583a7210 */ /* 0x020fe40007ffe0ff */
.L_x_4321:
[----:B------:R-:W-:Y:S05]  /*05b0*/  BSYNC B1 ;  /* 0x0000000000017941 */ /* 0x000fea0003800000 */
.L_x_4319:
[----:B------:R-:W-:Y:S01]  /*05c0*/  IMAD.SHL.U32 R65, R237, 0x40, RZ ;  /* 0x00000040ed417824 */ /* 0x000fe200078e00ff */
[----:B------:R-:W-:Y:S01]  /*05d0*/  MOV R2, R236 ;  /* 0x000000ec00027202 */ /* 0x000fe20000000f00 */
[----:B------:R-:W-:-:S03]  /*05e0*/  IMAD.MOV.U32 R3, RZ, RZ, 0x0 ;  /* 0x00000000ff037424 */ /* 0x000fc600078e00ff */
[----:B------:R-:W-:-:S13]  /*05f0*/  ISETP.GT.AND P0, PT, R238, R65, PT ;  /* 0x00000041ee00720c */ /* 0x000fda0003f04270 */
[----:B------:R-:W-:Y:S05]  /*0600*/  @!P0 RET.REL.NODEC R2 `(_ZN5flash24flash_fwd_splitkv_kernelI23Flash_fwd_kernel_traitsILi128ELi64ELi128ELi4ELb0ELb0EN7cutlass6half_tE19Flash_kernel_traitsILi128ELi64ELi128ELi4ES3_EELb1ELb0ELb1ELb0ELb0ELb1ELb1ELb1EEEvNS_16Flash_fwd_paramsE) ;  /* 0xfffff9f002008950 */ /* 0x000fea0003c3ffff */
        /* <DEDUP_REMOVED lines=78> */
.L_x_4326:
[----:B------:R-:W-:Y:S05]  /*0af0*/  BSYNC B0 ;  /* 0x0000000000007941 */ /* 0x000fea0003800000 */
.L_x_4325:
        /* <DEDUP_REMOVED lines=8> */
.L_x_4328:
[----:B------:R-:W-:Y:S05]  /*0b80*/  BSYNC B0 ;  /* 0x0000000000007941 */ /* 0x000fea0003800000 */
.L_x_4327:
        /* <DEDUP_REMOVED lines=8> */
.L_x_4330:
[----:B------:R-:W-:Y:S05]  /*0c10*/  BSYNC B0 ;  /* 0x0000000000007941 */ /* 0x000fea0003800000 */
.L_x_4329:
        /* <DEDUP_REMOVED lines=8> */
.L_x_4332:
[----:B------:R-:W-:Y:S05]  /*0ca0*/  BSYNC B0 ;  /* 0x0000000000007941 */ /* 0x000fea0003800000 */
.L_x_4331:
        /* <DEDUP_REMOVED lines=8> */
.L_x_4334:
[----:B------:R-:W-:Y:S05]  /*0d30*/  BSYNC B0 ;  /* 0x0000000000007941 */ /* 0x000fea0003800000 */
.L_x_4333:
        /* <DEDUP_REMOVED lines=8> */
.L_x_4336:
[----:B------:R-:W-:Y:S05]  /*0dc0*/  BSYNC B0 ;  /* 0x0000000000007941 */ /* 0x000fea0003800000 */
.L_x_4335:
        /* <DEDUP_REMOVED lines=8> */
.L_x_4338:
[----:B------:R-:W-:Y:S05]  /*0e50*/  BSYNC B0 ;  /* 0x0000000000007941 */ /* 0x000fea0003800000 */
.L_x_4337:
        /* <DEDUP_REMOVED lines=8> */
.L_x_4340:
[----:B------:R-:W-:Y:S05]  /*0ee0*/  BSYNC B0 ;  /* 0x0000000000007941 */ /* 0x000fea0003800000 */
.L_x_4339:
        /* <DEDUP_REMOVED lines=29> */
[----:B------:R-:W-:Y:S05]  /*10c0*/  @P6 RET.REL.NODEC R236 `(_ZN5flash24flash_fwd_splitkv_kernelI23Flash_fwd_kernel_traitsILi128ELi64ELi128ELi4ELb0ELb0EN7cutlass6half_tE19Flash_kernel_traitsILi128ELi64ELi128ELi4ES3_EELb1ELb0ELb1ELb0ELb0ELb1ELb1ELb1EEEvNS_16Flash_fwd_paramsE) ;  /* 0xffffef30ec006950 */ /* 0x000fea0003c3ffff */
[----:B-1----:R-:W-:Y:S02]  /*10d0*/  MOV R3, 0xff800000 ;  /* 0xff80000000037802 */ /* 0x002fe40000000f00 */
[----:B------:R-:W-:-:S03]  /*10e0*/  MOV R237, 0x0 ;  /* 0x0000000000ed7802 */ /* 0x000fc60000000f00 */
[----:B------:R1:W-:Y:S01]  /*10f0*/  ST.E [R4.64+0xe0], R3 ;  /* 0x0000e00304007985 */ /* 0x0003e2000c101906 */
[----:B------:R-:W-:Y:S05]  /*1100*/  RET.REL.NODEC R236 `(_ZN5flash24flash_fwd_splitkv_kernelI23Flash_fwd_kernel_traitsILi128ELi64ELi128ELi4ELb0ELb0EN7cutlass6half_tE19Flash_kernel_traitsILi128ELi64ELi128ELi4ES3_EELb1ELb0ELb1ELb0ELb0ELb1ELb1ELb1EEEvNS_16Flash_fwd_paramsE) ;  /* 0xffffeef0ec007950 */ /* 0x000fea0003c3ffff */
.L_x_4324:
        /* <DEDUP_REMOVED lines=106> */
.L_x_4342:
        /* <DEDUP_REMOVED lines=79> */
.L_x_4343:
[----:B-1----:R-:W-:Y:S05]  /*1ca0*/  BSYNC B0 ;  /* 0x0000000000007941 */ /* 0x002fea0003800000 */
.L_x_4341:
        /* <DEDUP_REMOVED lines=308> */
.L_x_4478:
        /* <DEDUP_REMOVED lines=17> */
.L_x_4346:
[----:B------:R-:W-:Y:S05]  /*3100*/  BSYNC B0 ;  /* 0x0000000000007941 */ /* 0x000fea0003800000 */
.L_x_4345:
        /* <DEDUP_REMOVED lines=15> */
.L_x_4348:
[----:B------:R-:W-:Y:S05]  /*3200*/  BSYNC B0 ;  /* 0x0000000000007941 */ /* 0x000fea0003800000 */
.L_x_4347:
        /* <DEDUP_REMOVED lines=15> */
.L_x_4350:
[----:B------:R-:W-:Y:S05]  /*3300*/  BSYNC B0 ;  /* 0x0000000000007941 */ /* 0x000fea0003800000 */
.L_x_4349:
        /* <DEDUP_REMOVED lines=15> */
.L_x_4352:
[----:B------:R-:W-:Y:S05]  /*3400*/  BSYNC B0 ;  /* 0x0000000000007941 */ /* 0x000fea0003800000 */
.L_x_4351:
        /* <DEDUP_REMOVED lines=15> */
.L_x_4354:
[----:B------:R-:W-:Y:S05]  /*3500*/  BSYNC B0 ;  /* 0x0000000000007941 */ /* 0x000fea0003800000 */
.L_x_4353:
        /* <DEDUP_REMOVED lines=15> */
.L_x_4356:
[----:B------:R-:W-:Y:S05]  /*3600*/  BSYNC B0 ;  /* 0x0000000000007941 */ /* 0x000fea0003800000 */
.L_x_4355:
        /* <DEDUP_REMOVED lines=15> */
.L_x_4358:
[----:B------:R-:W-:Y:S05]  /*3700*/  BSYNC B0 ;  /* 0x0000000000007941 */ /* 0x000fea0003800000 */
.L_x_4357:
        /* <DEDUP_REMOVED lines=15> */
.L_x_4360:
[----:B------:R-:W-:Y:S05]  /*3800*/  BSYNC B0 ;  /* 0x0000000000007941 */ /* 0x000fea0003800000 */
.L_x_4359:
        /* <DEDUP_REMOVED lines=71> */
.L_x_4367:
[----:B------:R-:W-:Y:S05]  /*3c80*/  BSYNC B0 ;  /* 0x0000000000007941 */ /* 0x000fea0003800000 */
.L_x_4366:
        /* <DEDUP_REMOVED lines=54> */
.L_x_4365:
[----:B------:R-:W-:Y:S05]  /*3ff0*/  BSYNC B1 ;  /* 0x0000000000017941 */ /* 0x000fea0003800000 */
.L_x_4364:
        /* <DEDUP_REMOVED lines=67> */
.L_x_4371:
[----:B------:R-:W-:Y:S05]  /*4430*/  BSYNC B0 ;  /* 0x0000000000007941 */ /* 0x000fea0003800000 */
.L_x_4370:
        /* <DEDUP_REMOVED lines=56> */
.L_x_4369:
[----:B------:R-:W-:Y:S05]  /*47c0*/  BSYNC B1 ;  /* 0x0000000000017941 */ /* 0x000fea0003800000 */
.L_x_4368:
        /* <DEDUP_REMOVED lines=67> */
.L_x_4375:
[----:B------:R-:W-:Y:S05]  /*4c00*/  BSYNC B0 ;  /* 0x0000000000007941 */ /* 0x000fea0003800000 */
.L_x_4374:
        /* <DEDUP_REMOVED lines=56> */
.L_x_4373:
[----:B------:R-:W-:Y:S05]  /*4f90*/  BSYNC B1 ;  /* 0x0000000000017941 */ /* 0x000fea0003800000 */
.L_x_4372:
        /* <DEDUP_REMOVED lines=69> */
.L_x_4379:
[----:B------:R-:W-:Y:S05]  /*53f0*/  BSYNC B0 ;  /* 0x0000000000007941 */ /* 0x000fea0003800000 */
.L_x_4378:
        /* <DEDUP_REMOVED lines=56> */
.L_x_4377:
[----:B------:R-:W-:Y:S05]  /*5780*/  BSYNC B1 ;  /* 0x0000000000017941 */ /* 0x000fea0003800000 */
.L_x_4376:
        /* <DEDUP_REMOVED lines=67> */
.L_x_4383:
[----:B------:R-:W-:Y:S05]  /*5bc0*/  BSYNC B0 ;  /* 0x0000000000007941 */ /* 0x000fea0003800000 */
.L_x_4382:
        /* <DEDUP_REMOVED lines=56> */
.L_x_4381:
[----:B------:R-:W-:Y:S05]  /*5f50*/  BSYNC B1 ;  /* 0x0000000000017941 */ /* 0x000fea0003800000 */
.L_x_4380:
        /* <DEDUP_REMOVED lines=69> */
.L_x_4387:
[----:B------:R-:W-:Y:S05]  /*63b0*/  BSYNC B0 ;  /* 0x0000000000007941 */ /* 0x000fea0003800000 */
.L_x_4386:
        /* <DEDUP_REMOVED lines=56> */
.L_x_4385:
[----:B------:R-:W-:Y:S05]  /*6740*/  BSYNC B1 ;  /* 0x0000000000017941 */ /* 0x000fea0003800000 */
.L_x_4384:
        /* <DEDUP_REMOVED lines=69> */
.L_x_4391:
[----:B------:R-:W-:Y:S05]  /*6ba0*/  BSYNC B0 ;  /* 0x0000000000007941 */ /* 0x000fea0003800000 */
.L_x_4390:
        /* <DEDUP_REMOVED lines=56> */
.L_x_4389:
[----:B------:R-:W-:Y:S05]  /*6f30*/  BSYNC B1 ;  /* 0x0000000000017941 */ /* 0x000fea0003800000 */
.L_x_4388:
        /* <DEDUP_REMOVED lines=69> */
.L_x_4395:
[----:B------:R-:W-:Y:S05]  /*7390*/  BSYNC B0 ;  /* 0x0000000000007941 */ /* 0x000fea0003800000 */
.L_x_4394:
        /* <DEDUP_REMOVED lines=56> */
.L_x_4393:
[----:B------:R-:W-:Y:S05]  /*7720*/  BSYNC B1 ;  /* 0x0000000000017941 */ /* 0x000fea0003800000 */
.L_x_4392:
        /* <DEDUP_REMOVED lines=8> */
.L_x_4363:
        /* <DEDUP_REMOVED lines=96> */
.L_x_4402:
[----:B------:R-:W-:Y:S05]  /*7db0*/  BSYNC B0 ;  /* 0x0000000000007941 */ /* 0x000fea0003800000 */
.L_x_4401:
[----:B-----5:R2:W-:Y:S02]  /*7dc0*/  ST.E.128 [R128.64], R36 ;  /* 0x0000002480007985 */ /* 0x0205e4000c101d06 */
.L_x_4400:
[----:B------:R-:W-:Y:S05]  /*7dd0*/  BSYNC B1 ;  /* 0x0000000000017941 */ /* 0x000fea0003800000 */
.L_x_4399:
        /* <DEDUP_REMOVED lines=93> */
.L_x_4404:
[----:B------:R-:W-:Y:S05]  /*83b0*/  BSYNC B0 ;  /* 0x0000000000007941 */ /* 0x000fea0003800000 */
.L_x_4403:
[----:B-----5:R3:W-:Y:S02]  /*83c0*/  ST.E.128 [R128.64+0x80], R36 ;  /* 0x0000802480007985 */ /* 0x0207e4000c101d06 */
.L_x_4398:
[----:B------:R-:W-:Y:S05]  /*83d0*/  BSYNC B2 ;  /* 0x0000000000027941 */ /* 0x000fea0003800000 */
.L_x_4397:
        /* <DEDUP_REMOVED lines=104> */
.L_x_4410:
[----:B------:R-:W-:Y:S05]  /*8a60*/  BSYNC B0 ;  /* 0x0000000000007941 */ /* 0x000fea0003800000 */
.L_x_4409:
[C---:B------:R-:W-:Y:S04]  /*8a70*/  LEA R2, P0, R231.reuse, R128, 0x1 ;  /* 0x00000080e7027211 */ /* 0x040fe800078008ff */
[----:B------:R-:W-:Y:S05]  /*8a80*/  LEA.HI.X R3, R231, R129, R232, 0x1, P0 ;  /* 0x00000081e7037211 */ /* 0x000fea00000f0ce8 */
[----:B-----5:R3:W-:Y:S04]  /*8a90*/  ST.E.128 [R2.64], R36 ;  /* 0x0000002402007985 */ /* 0x0207e8000c101d06 */
.L_x_4408:
[----:B------:R-:W-:Y:S05]  /*8aa0*/  BSYNC B1 ;  /* 0x0000000000017941 */ /* 0x000fea0003800000 */
.L_x_4407:
        /* <DEDUP_REMOVED lines=98> */
.L_x_4412:
[----:B------:R-:W-:Y:S05]  /*90d0*/  BSYNC B0 ;  /* 0x0000000000007941 */ /* 0x000fea0003800000 */
.L_x_4411:
[C---:B------:R-:W-:Y:S04]  /*90e0*/  LEA R2, P0, R84.reuse, R128, 0x1 ;  /* 0x0000008054027211 */ /* 0x040fe800078008ff */
[----:B------:R-:W-:Y:S05]  /*90f0*/  LEA.HI.X R3, R84, R129, R83, 0x1, P0 ;  /* 0x0000008154037211 */ /* 0x000fea00000f0c53 */
[----:B-----5:R3:W-:Y:S04]  /*9100*/  ST.E.128 [R2.64], R36 ;  /* 0x0000002402007985 */ /* 0x0207e8000c101d06 */
.L_x_4406:
[----:B------:R-:W-:Y:S05]  /*9110*/  BSYNC B2 ;  /* 0x0000000000027941 */ /* 0x000fea0003800000 */
.L_x_4405:
        /* <DEDUP_REMOVED lines=104> */
.L_x_4418:
[----:B------:R-:W-:Y:S05]  /*97a0*/  BSYNC B0 ;  /* 0x0000000000007941 */ /* 0x000fea0003800000 */
.L_x_4417:
[C---:B------:R-:W-:Y:S04]  /*97b0*/  LEA R2, P0, R85.reuse, R128, 0x1 ;  /* 0x0000008055027211 */ /* 0x040fe800078008ff */
[----:B------:R-:W-:Y:S05]  /*97c0*/  LEA.HI.X R3, R85, R129, R86, 0x1, P0 ;  /* 0x0000008155037211 */ /* 0x000fea00000f0c56 */
[----:B-----5:R3:W-:Y:S04]  /*97d0*/  ST.E.128 [R2.64], R36 ;  /* 0x0000002402007985 */ /* 0x0207e8000c101d06 */
.L_x_4416:
[----:B------:R-:W-:Y:S05]  /*97e0*/  BSYNC B1 ;  /* 0x0000000000017941 */ /* 0x000fea0003800000 */
.L_x_4415:
        /* <DEDUP_REMOVED lines=98> */
.L_x_4420:
[----:B------:R-:W-:Y:S05]  /*9e10*/  BSYNC B0 ;  /* 0x0000000000007941 */ /* 0x000fea0003800000 */
.L_x_4419:
[C---:B------:R-:W-:Y:S04]  /*9e20*/  LEA R2, P0, R212.reuse, R128, 0x1 ;  /* 0x00000080d4027211 */ /* 0x040fe800078008ff */
[----:B------:R-:W-:Y:S05]  /*9e30*/  LEA.HI.X R3, R212, R129, R213, 0x1, P0 ;  /* 0x00000081d4037211 */ /* 0x000fea00000f0cd5 */
[----:B-----5:R3:W-:Y:S04]  /*9e40*/  ST.E.128 [R2.64], R36 ;  /* 0x0000002402007985 */ /* 0x0207e8000c101d06 */
.L_x_4414:
[----:B------:R-:W-:Y:S05]  /*9e50*/  BSYNC B2 ;  /* 0x0000000000027941 */ /* 0x000fea0003800000 */
.L_x_4413:
        /* <DEDUP_REMOVED lines=105> */
.L_x_4426:
[----:B------:R-:W-:Y:S05]  /*a4f0*/  BSYNC B0 ;  /* 0x0000000000007941 */ /* 0x000fea0003800000 */
.L_x_4425:
[----:B------:R-:W-:Y:S02]  /*a500*/  IMAD R0, R63, 0x60, RZ ;  /* 0x000000603f007824 */ /* 0x000fe400078e02ff */
[----:B------:R-:W-:Y:S05]  /*a510*/  IMAD.WIDE.U32 R2, R62, 0x60, R128 ;  /* 0x000000603e027825 */ /* 0x000fea00078e0080 */
[----:B------:R-:W-:Y:S05]  /*a520*/  IADD3 R3, R3, R0, RZ ;  /* 0x0000000003037210 */ /* 0x000fea0007ffe0ff */
[----:B-----5:R3:W-:Y:S02]  /*a530*/  ST.E.128 [R2.64], R36 ;  /* 0x0000002402007985 */ /* 0x0207e4000c101d06 */
.L_x_4424:
[----:B------:R-:W-:Y:S05]  /*a540*/  BSYNC B1 ;  /* 0x0000000000017941 */ /* 0x000fea0003800000 */
.L_x_4423:
        /* <DEDUP_REMOVED lines=98> */
.L_x_4428:
[----:B------:R-:W-:Y:S05]  /*ab70*/  BSYNC B0 ;  /* 0x0000000000007941 */ /* 0x000fea0003800000 */
.L_x_4427:
[C---:B------:R-:W-:Y:S04]  /*ab80*/  LEA R2, P0, R210.reuse, R128, 0x1 ;  /* 0x00000080d2027211 */ /* 0x040fe800078008ff */
[----:B------:R-:W-:Y:S05]  /*ab90*/  LEA.HI.X R3, R210, R129, R211, 0x1, P0 ;  /* 0x00000081d2037211 */ /* 0x000fea00000f0cd3 */
[----:B-----5:R3:W-:Y:S04]  /*aba0*/  ST.E.128 [R2.64], R36 ;  /* 0x0000002402007985 */ /* 0x0207e8000c101d06 */
.L_x_4422:
[----:B------:R-:W-:Y:S05]  /*abb0*/  BSYNC B2 ;  /* 0x0000000000027941 */ /* 0x000fea0003800000 */
.L_x_4421:
        /* <DEDUP_REMOVED lines=104> */
.L_x_4434:
[----:B------:R-:W-:Y:S05]  /*b240*/  BSYNC B0 ;  /* 0x0000000000007941 */ /* 0x000fea0003800000 */
.L_x_4433:
[C---:B------:R-:W-:Y:S04]  /*b250*/  LEA R2, P0, R81.reuse, R128, 0x1 ;  /* 0x0000008051027211 */ /* 0x040fe800078008ff */
[----:B------:R-:W-:Y:S05]  /*b260*/  LEA.HI.X R3, R81, R129, R82, 0x1, P0 ;  /* 0x0000008151037211 */ /* 0x000fea00000f0c52 */
[----:B-----5:R3:W-:Y:S04]  /*b270*/  ST.E.128 [R2.64], R36 ;  /* 0x0000002402007985 */ /* 0x0207e8000c101d06 */
.L_x_4432:
[----:B------:R-:W-:Y:S05]  /*b280*/  BSYNC B1 ;  /* 0x0000000000017941 */ /* 0x000fea0003800000 */
.L_x_4431:
        /* <DEDUP_REMOVED lines=98> */
.L_x_4436:
[----:B------:R-:W-:Y:S05]  /*b8b0*/  BSYNC B0 ;  /* 0x0000000000007941 */ /* 0x000fea0003800000 */
.L_x_4435:
[C---:B------:R-:W-:Y:S04]  /*b8c0*/  LEA R2, P0, R208.reuse, R128, 0x1 ;  /* 0x00000080d0027211 */ /* 0x040fe800078008ff */
[----:B------:R-:W-:Y:S05]  /*b8d0*/  LEA.HI.X R3, R208, R129, R209, 0x1, P0 ;  /* 0x00000081d0037211 */ /* 0x000fea00000f0cd1 */
[----:B-----5:R3:W-:Y:S04]  /*b8e0*/  ST.E.128 [R2.64], R36 ;  /* 0x0000002402007985 */ /* 0x0207e8000c101d06 */
.L_x_4430:
[----:B------:R-:W-:Y:S05]  /*b8f0*/  BSYNC B2 ;  /* 0x0000000000027941 */ /* 0x000fea0003800000 */
.L_x_4429:
        /* <DEDUP_REMOVED lines=105> */
.L_x_4442:
[----:B------:R-:W-:Y:S05]  /*bf90*/  BSYNC B0 ;  /* 0x0000000000007941 */ /* 0x000fea0003800000 */
.L_x_4441:
[----:B------:R-:W-:Y:S02]  /*bfa0*/  IMAD R0, R63, 0xa0, RZ ;  /* 0x000000a03f007824 */ /* 0x000fe400078e02ff */
[----:B---3--:R-:W-:Y:S05]  /*bfb0*/  IMAD.WIDE.U32 R2, R62, 0xa0, R128 ;  /* 0x000000a03e027825 */ /* 0x008fea00078e0080 */
[----:B------:R-:W-:Y:S05]  /*bfc0*/  IADD3 R3, R3, R0, RZ ;  /* 0x0000000003037210 */ /* 0x000fea0007ffe0ff */
[----:B-----5:R3:W-:Y:S02]  /*bfd0*/  ST.E.128 [R2.64], R28 ;  /* 0x0000001c02007985 */ /* 0x0207e4000c101d06 */
.L_x_4440:
[----:B------:R-:W-:Y:S05]  /*bfe0*/  BSYNC B1 ;  /* 0x0000000000017941 */ /* 0x000fea0003800000 */
.L_x_4439:
        /* <DEDUP_REMOVED lines=98> */
.L_x_4444:
[----:B------:R-:W-:Y:S05]  /*c610*/  BSYNC B0 ;  /* 0x0000000000007941 */ /* 0x000fea0003800000 */
.L_x_4443:
[C---:B---3--:R-:W-:Y:S04]  /*c620*/  LEA R2, P0, R192.reuse, R128, 0x1 ;  /* 0x00000080c0027211 */ /* 0x048fe800078008ff */
[----:B------:R-:W-:Y:S05]  /*c630*/  LEA.HI.X R3, R192, R129, R80, 0x1, P0 ;  /* 0x00000081c0037211 */ /* 0x000fea00000f0c50 */
[----:B-----5:R3:W-:Y:S04]  /*c640*/  ST.E.128 [R2.64], R24 ;  /* 0x0000001802007985 */ /* 0x0207e8000c101d06 */
.L_x_4438:
[----:B------:R-:W-:Y:S05]  /*c650*/  BSYNC B2 ;  /* 0x0000000000027941 */ /* 0x000fea0003800000 */
.L_x_4437:
        /* <DEDUP_REMOVED lines=105> */
.L_x_4450:
[----:B------:R-:W-:Y:S05]  /*ccf0*/  BSYNC B0 ;  /* 0x0000000000007941 */ /* 0x000fea0003800000 */
.L_x_4449:
[----:B------:R-:W-:Y:S02]  /*cd00*/  IMAD R0, R63, 0xc0, RZ ;  /* 0x000000c03f007824 */ /* 0x000fe400078e02ff */
[----:B---3--:R-:W-:Y:S05]  /*cd10*/  IMAD.WIDE.U32 R2, R62, 0xc0, R128 ;  /* 0x000000c03e027825 */ /* 0x008fea00078e0080 */
[----:B------:R-:W-:Y:S05]  /*cd20*/  IADD3 R3, R3, R0, RZ ;  /* 0x0000000003037210 */ /* 0x000fea0007ffe0ff */
[----:B-----5:R3:W-:Y:S02]  /*cd30*/  ST.E.128 [R2.64], R24 ;  /* 0x0000001802007985 */ /* 0x0207e4000c101d06 */
.L_x_4448:
[----:B------:R-:W-:Y:S05]  /*cd40*/  BSYNC B1 ;  /* 0x0000000000017941 */ /* 0x000fea0003800000 */
.L_x_4447:
        /* <DEDUP_REMOVED lines=98> */
.L_x_4452:
[----:B------:R-:W-:Y:S05]  /*d370*/  BSYNC B0 ;  /* 0x0000000000007941 */ /* 0x000fea0003800000 */
.L_x_4451:
[C---:B---3--:R-:W-:Y:S04]  /*d380*/  LEA R2, P0, R190.reuse, R128, 0x1 ;  /* 0x00000080be027211 */ /* 0x048fe800078008ff */
[----:B------:R-:W-:Y:S05]  /*d390*/  LEA.HI.X R3, R190, R129, R79, 0x1, P0 ;  /* 0x00000081be037211 */ /* 0x000fea00000f0c4f */
[----:B-----5:R3:W-:Y:S04]  /*d3a0*/  ST.E.128 [R2.64], R24 ;  /* 0x0000001802007985 */ /* 0x0207e8000c101d06 */
.L_x_4446:
[----:B------:R-:W-:Y:S05]  /*d3b0*/  BSYNC B2 ;  /* 0x0000000000027941 */ /* 0x000fea0003800000 */
.L_x_4445:
        /* <DEDUP_REMOVED lines=105> */
.L_x_4458:
[----:B------:R-:W-:Y:S05]  /*da50*/  BSYNC B0 ;  /* 0x0000000000007941 */ /* 0x000fea0003800000 */
.L_x_4457:
[----:B------:R-:W-:Y:S02]  /*da60*/  IMAD R0, R63, 0xe0, RZ ;  /* 0x000000e03f007824 */ /* 0x000fe400078e02ff */
[----:B---3--:R-:W-:Y:S05]  /*da70*/  IMAD.WIDE.U32 R2, R62, 0xe0, R128 ;  /* 0x000000e03e027825 */ /* 0x008fea00078e0080 */
[----:B------:R-:W-:Y:S05]  /*da80*/  IADD3 R3, R3, R0, RZ ;  /* 0x0000000003037210 */ /* 0x000fea0007ffe0ff */
[----:B-----5:R3:W-:Y:S02]  /*da90*/  ST.E.128 [R2.64], R24 ;  /* 0x0000001802007985 */ /* 0x0207e4000c101d06 */
.L_x_4456:
[----:B------:R-:W-:Y:S05]  /*daa0*/  BSYNC B1 ;  /* 0x0000000000017941 */ /* 0x000fea0003800000 */
.L_x_4455:
        /* <DEDUP_REMOVED lines=100> */
.L_x_4460:
[----:B------:R-:W-:Y:S05]  /*e0f0*/  BSYNC B0 ;  /* 0x0000000000007941 */ /* 0x000fea0003800000 */
.L_x_4459:
[C---:B---3--:R-:W-:Y:S04]  /*e100*/  LEA R2, P0, R188.reuse, R128, 0x1 ;  /* 0x00000080bc027211 */ /* 0x048fe800078008ff */
[----:B------:R-:W-:Y:S05]  /*e110*/  LEA.HI.X R3, R188, R129, R78, 0x1, P0 ;  /* 0x00000081bc037211 */ /* 0x000fea00000f0c4e */
[----:B-----5:R3:W-:Y:S04]  /*e120*/  ST.E.128 [R2.64], R4 ;  /* 0x0000000402007985 */ /* 0x0207e8000c101d06 */
.L_x_4454:
[----:B------:R-:W-:Y:S05]  /*e130*/  BSYNC B2 ;  /* 0x0000000000027941 */ /* 0x000fea0003800000 */
.L_x_4453:
[----:B---3--:R-:W3:Y:S02]  /*e140*/  LD.E R3, [R10.64+0xd0] ;  /* 0x0000d0060a037980 */ /* 0x008ee4000c101900 */
[----:B---3--:R-:W-:Y:S05]  /*e150*/  IMAD.U32 R3, R3, -0x40, RZ ;  /* 0xffffffc003037824 */ /* 0x008fea00078e00ff */
[C---:B------:R-:W-:Y:S02]  /*e160*/  LEA R126, P1, R3.reuse, R126, 0x1 ;  /* 0x0000007e037e7211 */ /* 0x040fe400078208ff */
[C---:B------:R-:W-:Y:S02]  /*e170*/  LEA R124, P0, R3.reuse, R124, 0x1 ;  /* 0x0000007c037c7211 */ /* 0x040fe400078008ff */
[C---:B------:R-:W-:Y:S02]  /*e180*/  LEA.HI.X.SX32 R127, R3.reuse, R127, 0x1, P1 ;  /* 0x0000007f037f7211 */ /* 0x040fe400008f0eff */
[----:B------:R-:W-:Y:S01]  /*e190*/  LEA.HI.X.SX32 R125, R3, R125, 0x1, P0 ;  /* 0x0000007d037d7211 */ /* 0x000fe200000f0eff */
[----:B------:R-:W-:-:S05]  /*e1a0*/  BRA `(.L_x_4396) ;  /* 0x000009b000007947 */ /* 0x000fca0003800000 */
.L_x_4362:
        /* <DEDUP_REMOVED lines=8> */
.L_x_4462:
[----:B------:R-:W-:Y:S05]  /*e230*/  BSYNC B0 ;  /* 0x0000000000007941 */ /* 0x000fea0003800000 */
.L_x_4461:
        /* <DEDUP_REMOVED lines=19> */
.L_x_4464:
[----:B------:R-:W-:Y:S05]  /*e370*/  BSYNC B0 ;  /* 0x0000000000007941 */ /* 0x000fea0003800000 */
.L_x_4463:
        /* <DEDUP_REMOVED lines=19> */
.L_x_4466:
[----:B------:R-:W-:Y:S05]  /*e4b0*/  BSYNC B0 ;  /* 0x0000000000007941 */ /* 0x000fea0003800000 */
.L_x_4465:
        /* <DEDUP_REMOVED lines=21> */
.L_x_4468:
[----:B------:R-:W-:Y:S05]  /*e610*/  BSYNC B0 ;  /* 0x0000000000007941 */ /* 0x000fea0003800000 */
.L_x_4467:
        /* <DEDUP_REMOVED lines=19> */
.L_x_4470:
[----:B------:R-:W-:Y:S05]  /*e750*/  BSYNC B0 ;  /* 0x0000000000007941 */ /* 0x000fea0003800000 */
.L_x_4469:
        /* <DEDUP_REMOVED lines=21> */
.L_x_4472:
[----:B------:R-:W-:Y:S05]  /*e8b0*/  BSYNC B0 ;  /* 0x0000000000007941 */ /* 0x000fea0003800000 */
.L_x_4471:
        /* <DEDUP_REMOVED lines=21> */
.L_x_4474:
[----:B------:R-:W-:Y:S05]  /*ea10*/  BSYNC B0 ;  /* 0x0000000000007941 */ /* 0x000fea0003800000 */
.L_x_4473:
        /* <DEDUP_REMOVED lines=20> */
.L_x_4396:
[----:B------:R-:W-:Y:S05]  /*eb60*/  BSYNC B3 ;  /* 0x0000000000037941 */ /* 0x000fea0003800000 */
.L_x_4361:
        /* <DEDUP_REMOVED lines=89> */
.L_x_4476:
        /* <DEDUP_REMOVED lines=8> */
.L_x_4477:
[----:B------:R-:W-:Y:S05]  /*f180*/  BSYNC B0 ;  /* 0x0000000000007941 */ /* 0x000fea0003800000 */
.L_x_4475:
[----:B------:R-:W-:Y:S04]  /*f190*/  IADD3 R13, R13, -0x1, RZ ;  /* 0xffffffff0d0d7810 */ /* 0x000fe80007ffe0ff */
[----:B------:R-:W-:Y:S11]  /*f1a0*/  ISETP.GT.AND P0, PT, R13, R87, PT ;  /* 0x000000570d00720c */ /* 0x000ff60003f04270 */
[----:B------:R-:W-:Y:S02]  /*f1b0*/  @!UPT UIADD3 URZ, URZ, URZ, URZ ;  /* 0x0000003f3f3ff290 */ /* 0x000fe4000fffe03f */
[----:B------:R-:W-:-:S05]  /*f1c0*/  @P0 BRA `(.L_x_4478) ;  /* 0xffff3e2000000947 */ /* 0x000fca000383ffff */
.L_x_4344:
        /* <DEDUP_REMOVED lines=109> */
.L_x_4487:
[----:B------:R-:W-:Y:S05]  /*f8a0*/  BSYNC B0 ;  /* 0x0000000000007941 */ /* 0x000fea0003800000 */
.L_x_4486:
[----:B-----5:R3:W-:Y:S02]  /*f8b0*/  STS.128 [R244], R20 ;  /* 0x00000014f4007388 */ /* 0x0207e40000000c00 */
.L_x_4485:
[----:B------:R-:W-:Y:S05]  /*f8c0*/  BSYNC B1 ;  /* 0x0000000000017941 */ /* 0x000fea0003800000 */
.L_x_4484:
        /* <DEDUP_REMOVED lines=47> */
.L_x_4489:
[----:B------:R-:W-:Y:S05]  /*fbc0*/  BSYNC B0 ;  /* 0x0000000000007941 */ /* 0x000fea0003800000 */
.L_x_4488:
[----:B-----5:R1:W-:Y:S02]  /*fbd0*/  STS.128 [R244+0x2000], R20 ;  /* 0x00200014f4007388 */ /* 0x0203e40000000c00 */
.L_x_4483:
[----:B------:R-:W-:Y:S05]  /*fbe0*/  BSYNC B2 ;  /* 0x0000000000027941 */ /* 0x000fea0003800000 */
.L_x_4482:
        /* <DEDUP_REMOVED lines=62> */
.L_x_4495:
[----:B------:R-:W-:Y:S05]  /*ffd0*/  BSYNC B0 ;  /* 0x0000000000007941 */ /* 0x000fea0003800000 */
.L_x_4494:
[----:B-----5:R3:W-:Y:S02]  /*ffe0*/  STS.128 [R244+0x800], R20 ;  /* 0x00080014f4007388 */ /* 0x0207e40000000c00 */
.L_x_4493:
[----:B------:R-:W-:Y:S05]  /*fff0*/  BSYNC B1 ;  /* 0x0000000000017941 */ /* 0x000fea0003800000 */
.L_x_4492:
        /* <DEDUP_REMOVED lines=45> */
.L_x_4497:
[----:B------:R-:W-:Y:S05]  /*102d0*/  BSYNC B0 ;  /* 0x0000000000007941 */ /* 0x000fea0003800000 */
.L_x_4496:
[----:B-----5:R1:W-:Y:S02]  /*102e0*/  STS.128 [R244+0x2800], R40 ;  /* 0x00280028f4007388 */ /* 0x0203e40000000c00 */
.L_x_4491:
[----:B------:R-:W-:Y:S05]  /*102f0*/  BSYNC B2 ;  /* 0x0000000000027941 */ /* 0x000fea0003800000 */
.L_x_4490:
        /* <DEDUP_REMOVED lines=63> */
.L_x_4503:
[----:B------:R-:W-:Y:S05]  /*106f0*/  BSYNC B0 ;  /* 0x0000000000007941 */ /* 0x000fea0003800000 */
.L_x_4502:
[----:B-----5:R3:W-:Y:S02]  /*10700*/  STS.128 [R244+0x1000], R20 ;  /* 0x00100014f4007388 */ /* 0x0207e40000000c00 */
.L_x_4501:
[----:B------:R-:W-:Y:S05]  /*10710*/  BSYNC B1 ;  /* 0x0000000000017941 */ /* 0x000fea0003800000 */
.L_x_4500:
        /* <DEDUP_REMOVED lines=46> */
.L_x_4505:
[----:B------:R-:W-:Y:S05]  /*10a00*/  BSYNC B0 ;  /* 0x0000000000007941 */ /* 0x000fea0003800000 */
.L_x_4504:
[----:B-----5:R1:W-:Y:S02]  /*10a10*/  STS.128 [R244+0x3000], R20 ;  /* 0x00300014f4007388 */ /* 0x0203e40000000c00 */
.L_x_4499:
[----:B------:R-:W-:Y:S05]  /*10a20*/  BSYNC B2 ;  /* 0x0000000000027941 */ /* 0x000fea0003800000 */
.L_x_4498:
        /* <DEDUP_REMOVED lines=59> */
.L_x_4510:
[----:B------:R-:W-:Y:S05]  /*10de0*/  BSYNC B0 ;  /* 0x0000000000007941 */ /* 0x000fea0003800000 */
.L_x_4509:
[----:B-----5:R3:W-:Y:S02]  /*10df0*/  STS.128 [R244+0x1800], R20 ;  /* 0x00180014f4007388 */ /* 0x0207e40000000c00 */
.L_x_4508:
[----:B------:R-:W-:Y:S05]  /*10e00*/  BSYNC B1 ;  /* 0x0000000000017941 */ /* 0x000fea0003800000 */
.L_x_4507:
        /* <DEDUP_REMOVED lines=45> */
.L_x_4512:
[----:B------:R-:W-:Y:S05]  /*110e0*/  BSYNC B0 ;  /* 0x0000000000007941 */ /* 0x000fea0003800000 */
.L_x_4511:
[----:B-----5:R1:W-:Y:S01]  /*110f0*/  STS.128 [R244+0x3800], R36 ;  /* 0x00380024f4007388 */ /* 0x0203e20000000c00 */
[----:B------:R-:W-:Y:S05]  /*11100*/  BRA `(.L_x_4506) ;  /* 0x000034b000007947 */ /* 0x000fea0003800000 */
.L_x_4481:
        /* <DEDUP_REMOVED lines=89> */
.L_x_4518:
[----:B------:R-:W-:Y:S05]  /*116a0*/  BSYNC B0 ;  /* 0x0000000000007941 */ /* 0x000fea0003800000 */
.L_x_4517:
[----:B-----5:R3:W-:Y:S02]  /*116b0*/  STS.128 [R244], R28 ;  /* 0x0000001cf4007388 */ /* 0x0207e40000000c00 */
.L_x_4516:
[----:B------:R-:W-:Y:S05]  /*116c0*/  BSYNC B1 ;  /* 0x0000000000017941 */ /* 0x000fea0003800000 */
.L_x_4515:
        /* <DEDUP_REMOVED lines=86> */
.L_x_4520:
[----:B------:R-:W-:Y:S05]  /*11c30*/  BSYNC B0 ;  /* 0x0000000000007941 */ /* 0x000fea0003800000 */
.L_x_4519:
[----:B-----5:R1:W-:Y:S02]  /*11c40*/  STS.128 [R244+0x2000], R28 ;  /* 0x0020001cf4007388 */ /* 0x0203e40000000c00 */
.L_x_4514:
[----:B------:R-:W-:Y:S05]  /*11c50*/  BSYNC B2 ;  /* 0x0000000000027941 */ /* 0x000fea0003800000 */
.L_x_4513:
        /* <DEDUP_REMOVED lines=94> */
.L_x_4526:
[----:B------:R-:W-:Y:S05]  /*12240*/  BSYNC B0 ;  /* 0x0000000000007941 */ /* 0x000fea0003800000 */
.L_x_4525:
[----:B-----5:R3:W-:Y:S02]  /*12250*/  STS.128 [R244+0x800], R28 ;  /* 0x0008001cf4007388 */ /* 0x0207e40000000c00 */
.L_x_4524:
[----:B------:R-:W-:Y:S05]  /*12260*/  BSYNC B1 ;  /* 0x0000000000017941 */ /* 0x000fea0003800000 */
.L_x_4523:
        /* <DEDUP_REMOVED lines=89> */
.L_x_4528:
[----:B------:R-:W-:Y:S05]  /*12800*/  BSYNC B0 ;  /* 0x0000000000007941 */ /* 0x000fea0003800000 */
.L_x_4527:
[----:B-----5:R3:W-:Y:S02]  /*12810*/  STS.128 [R244+0x2800], R28 ;  /* 0x0028001cf4007388 */ /* 0x0207e40000000c00 */
.L_x_4522:
[----:B------:R-:W-:Y:S05]  /*12820*/  BSYNC B2 ;  /* 0x0000000000027941 */ /* 0x000fea0003800000 */
.L_x_4521:
        /* <DEDUP_REMOVED lines=95> */
.L_x_4534:
[----:B------:R-:W-:Y:S05]  /*12e20*/  BSYNC B0 ;  /* 0x0000000000007941 */ /* 0x000fea0003800000 */
.L_x_4533:
[----:B-----5:R3:W-:Y:S02]  /*12e30*/  STS.128 [R244+0x1000], R28 ;  /* 0x0010001cf4007388 */ /* 0x0207e40000000c00 */
.L_x_4532:
[----:B------:R-:W-:Y:S05]  /*12e40*/  BSYNC B1 ;  /* 0x0000000000017941 */ /* 0x000fea0003800000 */
.L_x_4531:
        /* <DEDUP_REMOVED lines=89> */
.L_x_4536:
[----:B------:R-:W-:Y:S05]  /*133e0*/  BSYNC B0 ;  /* 0x0000000000007941 */ /* 0x000fea0003800000 */
.L_x_4535:
[----:B-----5:R3:W-:Y:S02]  /*133f0*/  STS.128 [R244+0x3000], R28 ;  /* 0x0030001cf4007388 */ /* 0x0207e40000000c00 */
.L_x_4530:
[----:B------:R-:W-:Y:S05]  /*13400*/  BSYNC B2 ;  /* 0x0000000000027941 */ /* 0x000fea0003800000 */
.L_x_4529:
        /* <DEDUP_REMOVED lines=94> */
.L_x_4540:
[----:B------:R-:W-:Y:S05]  /*139f0*/  BSYNC B0 ;  /* 0x0000000000007941 */ /* 0x000fea0003800000 */
.L_x_4539:
[----:B-----5:R1:W-:Y:S02]  /*13a00*/  STS.128 [R244+0x1800], R20 ;  /* 0x00180014f4007388 */ /* 0x0203e40000000c00 */
.L_x_4538:
[----:B------:R-:W-:Y:S05]  /*13a10*/  BSYNC B1 ;  /* 0x0000000000017941 */ /* 0x000fea0003800000 */
.L_x_4537:
        /* <DEDUP_REMOVED lines=92> */
.L_x_4542:
[----:B------:R-:W-:Y:S05]  /*13fe0*/  BSYNC B0 ;  /* 0x0000000000007941 */ /* 0x000fea0003800000 */
.L_x_4541:
[----:B-----5:R1:W-:Y:S01]  /*13ff0*/  STS.128 [R244+0x3800], R16 ;  /* 0x00380010f4007388 */ /* 0x0203e20000000c00 */
[----:B------:R-:W-:Y:S05]  /*14000*/  BRA `(.L_x_4506) ;  /* 0x000005b000007947 */ /* 0x000fea0003800000 */
.L_x_4480:
        /* <DEDUP_REMOVED lines=21> */
.L_x_4544:
[----:B------:R-:W-:Y:S05]  /*14160*/  BSYNC B0 ;  /* 0x0000000000007941 */ /* 0x000fea0003800000 */
.L_x_4543:
        /* <DEDUP_REMOVED lines=22> */
.L_x_4546:
[----:B------:R-:W-:Y:S05]  /*142d0*/  BSYNC B0 ;  /* 0x0000000000007941 */ /* 0x000fea0003800000 */
.L_x_4545:
        /* <DEDUP_REMOVED lines=22> */
.L_x_4548:
[----:B------:R-:W-:Y:S05]  /*14440*/  BSYNC B0 ;  /* 0x0000000000007941 */ /* 0x000fea0003800000 */
.L_x_4547:
        /* <DEDUP_REMOVED lines=23> */
.L_x_4506:
[----:B------:R-:W-:Y:S05]  /*145c0*/  BSYNC B3 ;  /* 0x0000000000037941 */ /* 0x000fea0003800000 */
.L_x_4479:
        /* <DEDUP_REMOVED lines=22> */
.L_x_4550:
[----:B------:R-:W-:Y:S05]  /*14730*/  BSYNC B0 ;  /* 0x0000000000007941 */ /* 0x000fea0003800000 */
.L_x_4549:
        /* <DEDUP_REMOVED lines=22> */
.L_x_4552:
[----:B------:R-:W-:Y:S05]  /*148a0*/  BSYNC B0 ;  /* 0x0000000000007941 */ /* 0x000fea0003800000 */
.L_x_4551:
        /* <DEDUP_REMOVED lines=24> */
.L_x_4554:
[----:B------:R-:W-:Y:S05]  /*14a30*/  BSYNC B0 ;  /* 0x0000000000007941 */ /* 0x000fea0003800000 */
.L_x_4553:
        /* <DEDUP_REMOVED lines=25> */
.L_x_4556:
[----:B------:R-:W-:Y:S05]  /*14bd0*/  BSYNC B0 ;  /* 0x0000000000007941 */ /* 0x000fea0003800000 */
.L_x_4555:
        /* <DEDUP_REMOVED lines=25> */
.L_x_4558:
[----:B------:R-:W-:Y:S05]  /*14d70*/  BSYNC B0 ;  /* 0x0000000000007941 */ /* 0x000fea0003800000 */
.L_x_4557:
        /* <DEDUP_REMOVED lines=27> */
.L_x_4560:
[----:B------:R-:W-:Y:S05]  /*14f30*/  BSYNC B0 ;  /* 0x0000000000007941 */ /* 0x000fea0003800000 */
.L_x_4559:
        /* <DEDUP_REMOVED lines=27> */
.L_x_4562:
[----:B------:R-:W-:Y:S05]  /*150f0*/  BSYNC B0 ;  /* 0x0000000000007941 */ /* 0x000fea0003800000 */
.L_x_4561:
        /* <DEDUP_REMOVED lines=27> */
.L_x_4564:
[----:B------:R-:W-:Y:S05]  /*152b0*/  BSYNC B0 ;  /* 0x0000000000007941 */ /* 0x000fea0003800000 */
.L_x_4563:
        /* <DEDUP_REMOVED lines=41> */
.L_x_4566:
[----:B-1----:R-:W-:Y:S05]  /*15550*/  BSYNC B0 ;  /* 0x0000000000007941 */ /* 0x002fea0003800000 */
.L_x_4565:
        /* <DEDUP_REMOVED lines=22> */
.L_x_4568:
[----:B------:R-:W-:Y:S05]  /*156c0*/  BSYNC B0 ;  /* 0x0000000000007941 */ /* 0x000fea0003800000 */
.L_x_4567:
        /* <DEDUP_REMOVED lines=24> */
.L_x_4570:
[----:B------:R-:W-:Y:S05]  /*15850*/  BSYNC B0 ;  /* 0x0000000000007941 */ /* 0x000fea0003800000 */
.L_x_4569:
        /* <DEDUP_REMOVED lines=24> */
.L_x_4572:
[----:B------:R-:W-:Y:S05]  /*159e0*/  BSYNC B0 ;  /* 0x0000000000007941 */ /* 0x000fea0003800000 */
.L_x_4571:
        /* <DEDUP_REMOVED lines=24> */
.L_x_4574:
[----:B------:R-:W-:Y:S05]  /*15b70*/  BSYNC B0 ;  /* 0x0000000000007941 */ /* 0x000fea0003800000 */
.L_x_4573:
        /* <DEDUP_REMOVED lines=24> */
.L_x_4576:
[----:B------:R-:W-:Y:S05]  /*15d00*/  BSYNC B0 ;  /* 0x0000000000007941 */ /* 0x000fea0003800000 */
.L_x_4575:
        /* <DEDUP_REMOVED lines=24> */
.L_x_4578:
[----:B------:R-:W-:Y:S05]  /*15e90*/  BSYNC B0 ;  /* 0x0000000000007941 */ /* 0x000fea0003800000 */
.L_x_4577:
        /* <DEDUP_REMOVED lines=24> */
.L_x_4580:
[----:B------:R-:W-:Y:S05]  /*16020*/  BSYNC B0 ;  /* 0x0000000000007941 */ /* 0x000fea0003800000 */
.L_x_4579:
[----:B-1----:R-:W-:Y:S01]  /*16030*/  LEA.HI R5, R66, R66, RZ, 0x1 ;  /* 0x0000004242057211 */ /* 0x002fe200078f08ff */
[C---:B------:R-:W-:Y:S01]  /*16040*/  IMAD.SHL.U32 R2, R64.reuse, 0x40, RZ ;  /* 0x0000004040027824 */ /* 0x040fe200078e00ff */
[----:B------:R-:W-:Y:S01]  /*16050*/  R2P PR, R64, 0x6 ;  /* 0x0000000640007804 */ /* 0x000fe20000000000 */
[----:B------:R-:W-:Y:S01]  /*16060*/  IMAD.SHL.U32 R67, R67, 0x40, RZ ;  /* 0x0000004043437824 */ /* 0x000fe200078e00ff */
[----:B------:R-:W-:Y:S01]  /*16070*/  LOP3.LUT R5, R5, 0xfffffffe, RZ, 0xc0, !PT ;  /* 0xfffffffe05057812 */ /* 0x000fe200078ec0ff */
[----:B------:R-:W-:Y:S01]  /*16080*/  IMAD.SHL.U32 R178, R178, 0x8, RZ ;  /* 0x00000008b2b27824 */ /* 0x000fe200078e00ff */
[----:B--2---:R-:W2:Y:S01]  /*16090*/  LD.E R44, [R10.64+0x18c] ;  /* 0x00018c060a2c7980 */ /* 0x004ea2000c101900 */
[----:B------:R-:W-:Y:S01]  /*160a0*/  IMAD.SHL.U32 R45, R68, 0x40, RZ ;  /* 0x00000040442d7824 */ /* 0x000fe200078e00ff */
[----:B------:R-:W-:Y:S01]  /*160b0*/  LOP3.LUT R67, R67, 0x1c0, RZ, 0xc0, !PT ;  /* 0x000001c043437812 */ /* 0x000fe200078ec0ff */
[----:B------:R-:W-:Y:S01]  /*160c0*/  IMAD.IADD R66, R66, 0x1, -R5 ;  /* 0x0000000142427824 */ /* 0x000fe200078e0a05 */
[----:B------:R-:W-:Y:S01]  /*160d0*/  LOP3.LUT R5, R2, 0x1c0, RZ, 0xc0, !PT ;  /* 0x000001c002057812 */ /* 0x000fe200078ec0ff */
[----:B------:R-:W-:Y:S01]  /*160e0*/  IMAD.IADD R46, R9, 0x1, R46 ;  /* 0x00000001092e7824 */ /* 0x000fe200078e022e */
[----:B------:R-:W-:Y:S01]  /*160f0*/  LOP3.LUT R45, R45, 0xfffffe00, RZ, 0xc0, !PT ;  /* 0xfffffe002d2d7812 */ /* 0x000fe200078ec0ff */
[----:B------:R-:W-:Y:S01]  /*16100*/  IMAD.SHL.U32 R2, R66, 0x8, RZ ;  /* 0x0000000842027824 */ /* 0x000fe200078e00ff */
[----:B------:R-:W-:Y:S01]  /*16110*/  LOP3.LUT R178, R5, 0x8, R178, 0xf8, !PT ;  /* 0x0000000805b27812 */ /* 0x000fe200078ef8b2 */
[----:B------:R-:W0:Y:S01]  /*16120*/  LDGDEPBAR ;  /* 0x00000000000079af */ /* 0x000e220000000000 */
[----:B------:R-:W-:-:S02]  /*16130*/  SHF.R.U32.HI R5, RZ, 0x3, R5 ;  /* 0x00000003ff057819 */ /* 0x000fc40000011605 */
[----:B------:R-:W-:Y:S02]  /*16140*/  LOP3.LUT R2, R67, 0x8, R2, 0xf8, !PT ;  /* 0x0000000843027812 */ /* 0x000fe400078ef802 */
[----:B------:R-:W-:Y:S02]  /*16150*/  SHF.R.U32.HI R67, RZ, 0x3, R67 ;  /* 0x00000003ff437819 */ /* 0x000fe40000011643 */
[----:B------:R-:W-:Y:S01]  /*16160*/  LOP3.LUT R227, R178, R5, RZ, 0x3c, !PT ;  /* 0x00000005b2e37212 */ /* 0x000fe200078e3cff */
[----:B------:R-:W-:Y:S01]  /*16170*/  IMAD R5, R56, 0x400, R45 ;  /* 0x0000040038057824 */ /* 0x000fe200078e022d */
        /* <DEDUP_REMOVED lines=12> */
[----:B------:R-:W3:Y:S01]  /*16240*/  LDSM.16.M88.4 R112, [R227+0x4800] ;  /* 0x00480000e370783b */ /* 0x000ee20000000200 */
[----:B------:R-:W-:Y:S02]  /*16250*/  IMAD R224, R47, 0x2, R228 ;  /* 0x000000022fe07824 */ /* 0x000fe400078e02e4 */
[----:B------:R-:W-:Y:S01]  /*16260*/  SEL R2, R2, 0xffffffc0, !P2 ;  /* 0xffffffc002027807 */ /* 0x000fe20005000000 */
[----:B------:R-:W4:Y:S04]  /*16270*/  LDSM.16.M88.4 R76, [R227+0x5000] ;  /* 0x00500000e34c783b */ /* 0x000f280000000200 */
[----:B------:R-:W4:Y:S01]  /*16280*/  LDSM.16.M88.4 R68, [R227+0x5800] ;  /* 0x00580000e344783b */ /* 0x000f220000000200 */
[----:B------:R-:W-:-:S03]  /*16290*/  IMAD.IADD R221, R227, 0x1, R2 ;  /* 0x00000001e3dd7824 */ /* 0x000fc600078e0202 */
[----:B------:R-:W4:Y:S04]  /*162a0*/  LDSM.16.M88.4 R52, [R227+0x6000] ;  /* 0x00600000e334783b */ /* 0x000f280000000200 */
[----:B------:R-:W4:Y:S04]  /*162b0*/  LDSM.16.M88.4 R36, [R227+0x6800] ;  /* 0x00680000e324783b */ /* 0x000f280000000200 */
[----:B------:R-:W4:Y:S04]  /*162c0*/  LDSM.16.M88.4 R28, [R227+0x7000] ;  /* 0x00700000e31c783b */ /* 0x000f280000000200 */
[----:B------:R-:W4:Y:S04]  /*162d0*/  LDSM.16.M88.4 R92, [R227+0x7800] ;  /* 0x00780000e35c783b */ /* 0x000f280000000200 */
[----:B------:R-:W-:Y:S04]  /*162e0*/  LDSM.16.M88.4 R84, [R225] ;  /* 0x00000000e154783b */ /* 0x000fe80000000200 */
[----:B------:R-:W4:Y:S01]  /*162f0*/  LDSM.16.M88.4 R88, [R226] ;  /* 0x00000000e258783b */ /* 0x000f220000000200 */
[C---:B-1----:R-:W-:Y:S03]  /*16300*/  HMMA.16816.F32 R16, R20.reuse, R12, RZ ;  /* 0x0000000c1410723c */ /* 0x042fe600000018ff */
[----:B------:R-:W1:Y:S04]  /*16310*/  LDSM.16.M88.4 R96, [R225+0x3000] ;  /* 0x00300000e160783b */ /* 0x000e680000000200 */
[----:B------:R-:W1:Y:S01]  /*16320*/  LDSM.16.M88.4 R124, [R225+0x800] ;  /* 0x00080000e17c783b */ /* 0x000e620000000200 */
[C---:B---3--:R-:W-:Y:S03]  /*16330*/  HMMA.16816.F32 R4, R20.reuse, R112, RZ ;  /* 0x000000701404723c */ /* 0x048fe600000018ff */
[----:B------:R-:W3:Y:S04]  /*16340*/  LDSM.16.M88.4 R116, [R225+0x1000] ;  /* 0x00100000e174783b */ /* 0x000ee80000000200 */
[----:B------:R-:W1:Y:S01]  /*16350*/  LDSM.16.M88.4 R120, [R225+0x1800] ;  /* 0x00180000e178783b */ /* 0x000e620000000200 */
[C---:B----4-:R-:W-:Y:S03]  /*16360*/  HMMA.16816.F32 R80, R20.reuse, R76, RZ ;  /* 0x0000004c1450723c */ /* 0x050fe600000018ff */
[----:B------:R-:W4:Y:S04]  /*16370*/  LDSM.16.M88.4 R104, [R225+0x2000] ;  /* 0x00200000e168783b */ /* 0x000f280000000200 */
[----:B------:R-:W1:Y:S01]  /*16380*/  LDSM.16.M88.4 R100, [R225+0x2800] ;  /* 0x00280000e164783b */ /* 0x000e620000000200 */
[C---:B------:R-:W-:Y:S03]  /*16390*/  HMMA.16816.F32 R72, R20.reuse, R68, RZ ;  /* 0x000000441448723c */ /* 0x040fe600000018ff */
[----:B------:R-:W-:Y:S05]  /*163a0*/  LDSM.16.M88.4 R108, [R224] ;  /* 0x00000000e06c783b */ /* 0x000fea0000000200 */
        /* <DEDUP_REMOVED lines=15> */
[----:B------:R-:W2:Y:S07]  /*164a0*/  LDSM.16.M88.4 R84, [R221+0x4000] ;  /* 0x00400000dd54783b */ /* 0x000eae0000000200 */
[C---:B-1----:R-:W-:Y:S08]  /*164b0*/  HMMA.16816.F32 R32, R88.reuse, R96, R32 ;  /* 0x000000605820723c */ /* 0x042ff00000001820 */
[C---:B------:R-:W-:Y:S01]  /*164c0*/  HMMA.16816.F32 R28, R88.reuse, R98, R28 ;  /* 0x00000062581c723c */ /* 0x040fe2000000181c */
[----:B------:R-:W1:Y:S07]  /*164d0*/  LDSM.16.M88.4 R96, [R221+0x6000] ;  /* 0x00600000dd60783b */ /* 0x000e6e0000000200 */
[C---:B------:R-:W-:Y:S08]  /*164e0*/  HMMA.16816.F32 R4, R88.reuse, R124, R4 ;  /* 0x0000007c5804723c */ /* 0x040ff00000001804 */
[C---:B------:R-:W-:Y:S08]  /*164f0*/  HMMA.16816.F32 R112, R88.reuse, R126, R112 ;  /* 0x0000007e5870723c */ /* 0x040ff00000001870 */
[C---:B---3--:R-:W-:Y:S08]  /*16500*/  HMMA.16816.F32 R80, R88.reuse, R116, R80 ;  /* 0x000000745850723c */ /* 0x048ff00000001850 */
[C---:B------:R-:W-:Y:S01]  /*16510*/  HMMA.16816.F32 R76, R88.reuse, R118, R76 ;  /* 0x00000076584c723c */ /* 0x040fe2000000184c */
[----:B------:R-:W-:Y:S07]  /*16520*/  LDSM.16.M88.4 R116, [R221+0x4800] ;  /* 0x00480000dd74783b */ /* 0x000fee0000000200 */
[C---:B------:R-:W-:Y:S08]  /*16530*/  HMMA.16816.F32 R72, R88.reuse, R120, R72 ;  /* 0x000000785848723c */ /* 0x040ff00000001848 */
[C---:B------:R-:W-:Y:S08]  /*16540*/  HMMA.16816.F32 R68, R88.reuse, R122, R68 ;  /* 0x0000007a5844723c */ /* 0x040ff00000001844 */
[C---:B----4-:R-:W-:Y:S08]  /*16550*/  HMMA.16816.F32 R60, R88.reuse, R104, R60 ;  /* 0x00000068583c723c */ /* 0x050ff0000000183c */
[C---:B------:R-:W-:Y:S01]  /*16560*/  HMMA.16816.F32 R52, R88.reuse, R106, R52 ;  /* 0x0000006a5834723c */ /* 0x040fe20000001834 */
[----:B------:R-:W-:Y:S07]  /*16570*/  LDSM.16.M88.4 R104, [R221+0x5000] ;  /* 0x00500000dd68783b */ /* 0x000fee0000000200 */
[C---:B------:R-:W-:Y:S08]  /*16580*/  HMMA.16816.F32 R40, R88.reuse, R100, R40 ;  /* 0x000000645828723c */ /* 0x040ff00000001828 */
[C---:B------:R-:W-:Y:S01]  /*16590*/  HMMA.16816.F32 R36, R88.reuse, R102, R36 ;  /* 0x000000665824723c */ /* 0x040fe20000001824 */
[----:B------:R-:W-:Y:S01]  /*165a0*/  IMAD.IADD R210, R2, 0x1, R225 ;  /* 0x0000000102d27824 */ /* 0x000fe200078e02e1 */
[----:B------:R-:W-:Y:S06]  /*165b0*/  LDSM.16.M88.4 R100, [R221+0x5800] ;  /* 0x00580000dd64783b */ /* 0x000fec0000000200 */
[C---:B--2---:R-:W-:Y:S08]  /*165c0*/  HMMA.16816.F32 R24, R88.reuse, R92, R24 ;  /* 0x0000005c5818723c */ /* 0x044ff00000001818 */
[----:B------:R-:W-:Y:S01]  /*165d0*/  HMMA.16816.F32 R20, R88, R94, R20 ;  /* 0x0000005e5814723c */ /* 0x000fe20000001814 */
[----:B------:R-:W2:Y:S04]  /*165e0*/  LDSM.16.M88.4 R88, [R221+0x7000] ;  /* 0x00700000dd58783b */ /* 0x000ea80000000200 */
[----:B------:R-:W3:Y:S03]  /*165f0*/  LDSM.16.M88.4 R92, [R221+0x6800] ;  /* 0x00680000dd5c783b */ /* 0x000ee60000000200 */
[C---:B------:R-:W-:Y:S08]  /*16600*/  HMMA.16816.F32 R16, R108.reuse, R84, R16 ;  /* 0x000000546c10723c */ /* 0x040ff00000001810 */
[----:B------:R-:W-:Y:S01]  /*16610*/  HMMA.16816.F32 R12, R108, R86, R12 ;  /* 0x000000566c0c723c */ /* 0x000fe2000000180c */
[----:B------:R-:W4:Y:S01]  /*16620*/  LDSM.16.M88.4 R84, [R221+0x7800] ;  /* 0x00780000dd54783b */ /* 0x000f220000000200 */
[----:B------:R-:W-:-:S05]  /*16630*/  IMAD R223, R47, 0x2, R226 ;  /* 0x000000022fdf7824 */ /* 0x000fca00078e02e2 */
[----:B------:R-:W-:Y:S01]  /*16640*/  LDSM.16.M88.4 R120, [R223] ;  /* 0x00000000df78783b */ /* 0x000fe20000000200 */
        /* <DEDUP_REMOVED lines=20> */
[----:B------:R-:W-:Y:S07]  /*16790*/  LDSM.16.M88.4 R108, [R221+0x8000] ;  /* 0x00800000dd6c783b */ /* 0x000fee0000000200 */
[C---:B-1----:R-:W-:Y:S08]  /*167a0*/  HMMA.16816.F32 R4, R120.reuse, R96, R4 ;  /* 0x000000607804723c */ /* 0x042ff00000001804 */
[C---:B------:R-:W-:Y:S01]  /*167b0*/  HMMA.16816.F32 R112, R120.reuse, R98, R112 ;  /* 0x000000627870723c */ /* 0x040fe20000001870 */
[----:B------:R-:W1:Y:S07]  /*167c0*/  LDSM.16.M88.4 R96, [R210+0x2800] ;  /* 0x00280000d260783b */ /* 0x000e6e0000000200 */
[C---:B--2---:R-:W-:Y:S08]  /*167d0*/  HMMA.16816.F32 R80, R120.reuse, R88, R80 ;  /* 0x000000587850723c */ /* 0x044ff00000001850 */
[C---:B------:R-:W-:Y:S01]  /*167e0*/  HMMA.16816.F32 R76, R120.reuse, R90, R76 ;  /* 0x0000005a784c723c */ /* 0x040fe2000000184c */
[----:B------:R-:W2:Y:S07]  /*167f0*/  LDSM.16.M88.4 R88, [R210+0x3000] ;  /* 0x00300000d258783b */ /* 0x000eae0000000200 */
[C---:B---3--:R-:W-:Y:S01]  /*16800*/  HMMA.16816.F32 R100, R120.reuse, R92, R60 ;  /* 0x0000005c7864723c */ /* 0x048fe2000000183c */
[----:B------:R-:W3:Y:S07]  /*16810*/  LDSM.16.M88.4 R60, [R228+0x2000] ;  /* 0x00200000e43c783b */ /* 0x000eee0000000200 */
[C---:B----4-:R-:W-:Y:S08]  /*16820*/  HMMA.16816.F32 R72, R120.reuse, R84, R72 ;  /* 0x000000547848723c */ /* 0x050ff00000001848 */
[C---:B------:R-:W-:Y:S01]  /*16830*/  HMMA.16816.F32 R68, R120.reuse, R86, R68 ;  /* 0x000000567844723c */ /* 0x040fe20000001844 */
[----:B------:R-:W4:Y:S07]  /*16840*/  LDSM.16.M88.4 R84, [R210+0x3800] ;  /* 0x00380000d254783b */ /* 0x000f2e0000000200 */
[C---:B------:R-:W-:Y:S08]  /*16850*/  HMMA.16816.F32 R16, R120.reuse, R116, R16 ;  /* 0x000000747810723c */ /* 0x040ff00000001810 */
[C---:B------:R-:W-:Y:S01]  /*16860*/  HMMA.16816.F32 R12, R120.reuse, R118, R12 ;  /* 0x00000076780c723c */ /* 0x040fe2000000180c */
[----:B------:R-:W-:Y:S07]  /*16870*/  LDSM.16.M88.4 R116, [R227+0x9000] ;  /* 0x00900000e374783b */ /* 0x000fee0000000200 */
[C---:B-1----:R-:W-:Y:S08]  /*16880*/  HMMA.16816.F32 R40, R120.reuse, R96, R40 ;  /* 0x000000607828723c */ /* 0x042ff00000001828 */
[C---:B------:R-:W-:Y:S08]  /*16890*/  HMMA.16816.F32 R36, R120.reuse, R98, R36 ;  /* 0x000000627824723c */ /* 0x040ff00000001824 */
[C---:B------:R-:W-:Y:S01]  /*168a0*/  HMMA.16816.F32 R52, R120.reuse, R94, R52 ;  /* 0x0000005e7834723c */ /* 0x040fe20000001834 */
[----:B------:R-:W-:Y:S07]  /*168b0*/  LDSM.16.M88.4 R92, [R225+0x4000] ;  /* 0x00400000e15c783b */ /* 0x000fee0000000200 */
[C---:B--2---:R-:W-:Y:S01]  /*168c0*/  HMMA.16816.F32 R96, R120.reuse, R88, R32 ;  /* 0x000000587860723c */ /* 0x044fe20000001820 */
[----:B------:R-:W1:Y:S07]  /*168d0*/  LDSM.16.M88.4 R32, [R226+0x2000] ;  /* 0x00200000e220783b */ /* 0x000e6e0000000200 */
[----:B------:R-:W-:Y:S01]  /*168e0*/  HMMA.16816.F32 R28, R120, R90, R28 ;  /* 0x0000005a781c723c */ /* 0x000fe2000000181c */
[----:B------:R-:W2:Y:S07]  /*168f0*/  LDSM.16.M88.4 R88, [R227+0x8800] ;  /* 0x00880000e358783b */ /* 0x000eae0000000200 */
[----:B---3--:R-:W-:Y:S08]  /*16900*/  HMMA.16816.F32 R16, R60, R104, R16 ;  /* 0x000000683c10723c */ /* 0x008ff00000001810 */
[----:B----4-:R-:W-:Y:S08]  /*16910*/  HMMA.16816.F32 R24, R120, R84, R24 ;  /* 0x000000547818723c */ /* 0x010ff00000001818 */
[----:B------:R-:W-:Y:S01]  /*16920*/  HMMA.16816.F32 R12, R60, R106, R12 ;  /* 0x0000006a3c0c723c */ /* 0x000fe2000000180c */
[----:B------:R-:W-:Y:S07]  /*16930*/  LDSM.16.M88.4 R104, [R225+0x4800] ;  /* 0x00480000e168783b */ /* 0x000fee0000000200 */
[----:B------:R-:W-:Y:S01]  /*16940*/  HMMA.16816.F32 R84, R120, R86, R20 ;  /* 0x000000567854723c */ /* 0x000fe20000001814 */
[----:B------:R-:W3:Y:S04]  /*16950*/  LDSM.16.M88.4 R20, [R224+0x2000] ;  /* 0x00200000e014783b */ /* 0x000ee80000000200 */
[----:B------:R-:W-:Y:S03]  /*16960*/  LDSM.16.M88.4 R120, [R210+0x4000] ;  /* 0x00400000d278783b */ /* 0x000fe60000000200 */
[C---:B-1----:R-:W-:Y:S08]  /*16970*/  HMMA.16816.F32 R16, R32.reuse, R92, R16 ;  /* 0x0000005c2010723c */ /* 0x042ff00000001810 */
[----:B------:R-:W-:Y:S01]  /*16980*/  HMMA.16816.F32 R12, R32, R94, R12 ;  /* 0x0000005e200c723c */ /* 0x000fe2000000180c */
[----:B------:R-:W-:Y:S07]  /*16990*/  LDSM.16.M88.4 R92, [R227+0x9800] ;  /* 0x00980000e35c783b */ /* 0x000fee0000000200 */
[C---:B--2---:R-:W-:Y:S01]  /*169a0*/  HMMA.16816.F32 R124, R60.reuse, R88, R4 ;  /* 0x000000583c7c723c */ /* 0x044fe20000001804 */
[----:B------:R-:W1:Y:S07]  /*169b0*/  LDSM.16.M88.4 R4, [R223+0x2000] ;  /* 0x00200000df04783b */ /* 0x000e6e0000000200 */
[----:B------:R-:W-:Y:S01]  /*169c0*/  HMMA.16816.F32 R112, R60, R90, R112 ;  /* 0x0000005a3c70723c */ /* 0x000fe20000001870 */
[----:B------:R-:W2:Y:S07]  /*169d0*/  LDSM.16.M88.4 R88, [R221+0x8800] ;  /* 0x00880000dd58783b */ /* 0x000eae0000000200 */
[C---:B---3--:R-:W-:Y:S08]  /*169e0*/  HMMA.16816.F32 R16, R20.reuse, R108, R16 ;  /* 0x0000006c1410723c */ /* 0x048ff00000001810 */
[----:B------:R-:W-:Y:S01]  /*169f0*/  HMMA.16816.F32 R12, R20, R110, R12 ;  /* 0x0000006e140c723c */ /* 0x000fe2000000180c */
[----:B------:R-:W3:Y:S07]  /*16a00*/  LDSM.16.M88.4 R108, [R225+0x5000] ;  /* 0x00500000e16c783b */ /* 0x000eee0000000200 */
[C---:B------:R-:W-:Y:S08]  /*16a10*/  HMMA.16816.F32 R124, R32.reuse, R104, R124 ;  /* 0x00000068207c723c */ /* 0x040ff0000000187c */
[----:B------:R-:W-:Y:S01]  /*16a20*/  HMMA.16816.F32 R112, R32, R106, R112 ;  /* 0x0000006a2070723c */ /* 0x000fe20000001870 */
[----:B------:R-:W-:Y:S07]  /*16a30*/  LDSM.16.M88.4 R104, [R221+0x9000] ;  /* 0x00900000dd68783b */ /* 0x000fee0000000200 */
[----:B------:R-:W-:Y:S08]  /*16a40*/  HMMA.16816.F32 R80, R60, R116, R80 ;  /* 0x000000743c50723c */ /* 0x000ff00000001850 */
[----:B-1----:R-:W-:Y:S08]  /*16a50*/  HMMA.16816.F32 R16, R4, R120, R16 ;  /* 0x000000780410723c */ /* 0x002ff00000001810 */
[----:B------:R-:W-:Y:S01]  /*16a60*/  HMMA.16816.F32 R116, R60, R118, R76 ;  /* 0x000000763c74723c */ /* 0x000fe2000000184c */
[----:B------:R-:W1:Y:S07]  /*16a70*/  LDSM.16.M88.4 R76, [R210+0x4800] ;  /* 0x00480000d24c783b */ /* 0x000e6e0000000200 */
[C---:B--2---:R-:W-:Y:S08]  /*16a80*/  HMMA.16816.F32 R124, R20.reuse, R88, R124 ;  /* 0x00000058147c723c */ /* 0x044ff0000000187c */
[----:B------:R-:W-:Y:S01]  /*16a90*/  HMMA.16816.F32 R112, R20, R90, R112 ;  /* 0x0000005a1470723c */ /* 0x000fe20000001870 */
[-C--:B------:R-:W-:Y:S01]  /*16aa0*/  FMUL.FTZ R190, R16, R44.reuse ;  /* 0x0000002c10be7220 */ /* 0x080fe20000410000 */
[----:B------:R-:W-:Y:S01]  /*16ab0*/  LDSM.16.M88.4 R88, [R210+0x5000] ;  /* 0x00500000d258783b */ /* 0x000fe20000000200 */
[----:B------:R-:W-:-:S05]  /*16ac0*/  FMUL.FTZ R163, R17, R44 ;  /* 0x0000002c11a37220 */ /* 0x000fca0000410000 */
[----:B---3--:R-:W-:Y:S07]  /*16ad0*/  HMMA.16816.F32 R80, R32, R108, R80 ;  /* 0x0000006c2050723c */ /* 0x008fee0000001850 */
[-C--:B------:R-:W-:Y:S02]  /*16ae0*/  FMUL.FTZ R108, R18, R44.reuse ;  /* 0x0000002c126c7220 */ /* 0x080fe40000410000 */
[-C--:B------:R-:W-:Y:S02]  /*16af0*/  FMUL.FTZ R109, R19, R44.reuse ;  /* 0x0000002c136d7220 */ /* 0x080fe40000410000 */
[----:B------:R-:W2:Y:S01]  /*16b00*/  LDSM.16.M88.4 R16, [R225+0x5800] ;  /* 0x00580000e110783b */ /* 0x000ea20000000200 */
[----:B------:R-:W-:Y:S03]  /*16b10*/  HMMA.16816.F32 R12, R4, R122, R12 ;  /* 0x0000007a040c723c */ /* 0x000fe6000000180c */
[----:B------:R-:W-:Y:S05]  /*16b20*/  LDSM.16.M88.4 R120, [R227+0xa000] ;  /* 0x00a00000e378783b */ /* 0x000fea0000000200 */
        /* <DEDUP_REMOVED lines=8> */
[----:B------:R3:W-:Y:S02]  /*16bb0*/  MUFU.TANH R164, R12 ;  /* 0x0000000c00a47308 */ /* 0x0007e40000002400 */
[C---:B------:R-:W-:Y:S07]  /*16bc0*/  HMMA.16816.F32 R116, R32.reuse, R110, R116 ;  /* 0x0000006e2074723c */ /* 0x040fee0000001874 */
[-C--:B------:R-:W-:Y:S01]  /*16bd0*/  FMUL.FTZ R110, R14, R44.reuse ;  /* 0x0000002c0e6e7220 */ /* 0x080fe20000410000 */
[----:B--2---:R-:W-:Y:S01]  /*16be0*/  HMMA.16816.F32 R72, R32, R16, R72 ;  /* 0x000000102048723c */ /* 0x004fe20000001848 */
[----:B------:R-:W-:-:S02]  /*16bf0*/  FMUL.FTZ R111, R15, R44 ;  /* 0x0000002c0f6f7220 */ /* 0x000fc40000410000 */
[----:B---3--:R-:W2:Y:S05]  /*16c00*/  LDSM.16.M88.4 R12, [R221+0x9800] ;  /* 0x00980000dd0c783b */ /* 0x008eaa0000000200 */
[----:B------:R-:W-:Y:S01]  /*16c10*/  HMMA.16816.F32 R68, R32, R18, R68 ;  /* 0x000000122044723c */ /* 0x000fe20000001844 */
[----:B------:R-:W3:Y:S07]  /*16c20*/  LDSM.16.M88.4 R16, [R227+0xb000] ;  /* 0x00b00000e310783b */ /* 0x000eee0000000200 */
[----:B------:R-:W-:Y:S08]  /*16c30*/  HMMA.16816.F32 R80, R20, R104, R80 ;  /* 0x000000681450723c */ /* 0x000ff00000001850 */
[C---:B-1----:R-:W-:Y:S08]  /*16c40*/  HMMA.16816.F32 R40, R60.reuse, R76, R40 ;  /* 0x0000004c3c28723c */ /* 0x042ff00000001828 */
[----:B------:R-:W-:Y:S01]  /*16c50*/  HMMA.16816.F32 R36, R60, R78, R36 ;  /* 0x0000004e3c24723c */ /* 0x000fe20000001824 */
[----:B------:R-:W1:Y:S07]  /*16c60*/  LDSM.16.M88.4 R76, [R225+0x6800] ;  /* 0x00680000e14c783b */ /* 0x000e6e0000000200 */
[----:B------:R-:W-:Y:S01]  /*16c70*/  HMMA.16816.F32 R116, R20, R106, R116 ;  /* 0x0000006a1474723c */ /* 0x000fe20000001874 */
[----:B------:R-:W4:Y:S07]  /*16c80*/  LDSM.16.M88.4 R104, [R210+0x5800] ;  /* 0x00580000d268783b */ /* 0x000f2e0000000200 */
[----:B------:R-:W-:Y:S08]  /*16c90*/  HMMA.16816.F32 R100, R60, R120, R100 ;  /* 0x000000783c64723c */ /* 0x000ff00000001864 */
[----:B--2---:R-:W-:Y:S08]  /*16ca0*/  HMMA.16816.F32 R72, R20, R12, R72 ;  /* 0x0000000c1448723c */ /* 0x004ff00000001848 */
[C---:B---3--:R-:W-:Y:S08]  /*16cb0*/  HMMA.16816.F32 R96, R60.reuse, R16, R96 ;  /* 0x000000103c60723c */ /* 0x048ff00000001860 */
[C---:B------:R-:W-:Y:S01]  /*16cc0*/  HMMA.16816.F32 R28, R60.reuse, R18, R28 ;  /* 0x000000123c1c723c */ /* 0x040fe2000000181c */
[----:B------:R-:W2:Y:S07]  /*16cd0*/  LDSM.16.M88.4 R16, [R221+0xa800] ;  /* 0x00a80000dd10783b */ /* 0x000eae0000000200 */
[----:B------:R-:W-:Y:S08]  /*16ce0*/  HMMA.16816.F32 R52, R60, R122, R52 ;  /* 0x0000007a3c34723c */ /* 0x000ff00000001834 */
[C---:B------:R-:W-:Y:S08]  /*16cf0*/  HMMA.16816.F32 R80, R4.reuse, R88, R80 ;  /* 0x000000580450723c */ /* 0x040ff00000001850 */
[----:B------:R-:W-:Y:S01]  /*16d00*/  HMMA.16816.F32 R116, R4, R90, R116 ;  /* 0x0000005a0474723c */ /* 0x000fe20000001874 */
[----:B------:R-:W3:Y:S07]  /*16d10*/  LDSM.16.M88.4 R88, [R221+0xa000] ;  /* 0x00a00000dd58783b */ /* 0x000eee0000000200 */
[C---:B-1----:R-:W-:Y:S08]  /*16d20*/  HMMA.16816.F32 R40, R32.reuse, R76, R40 ;  /* 0x0000004c2028723c */ /* 0x042ff00000001828 */
[C---:B------:R-:W-:Y:S01]  /*16d30*/  HMMA.16816.F32 R76, R32.reuse, R78, R36 ;  /* 0x0000004e204c723c */ /* 0x040fe20000001824 */
[----:B------:R-:W1:Y:S07]  /*16d40*/  LDSM.16.M88.4 R36, [R210+0x6800] ;  /* 0x00680000d224783b */ /* 0x000e6e0000000200 */
[----:B------:R-:W-:Y:S08]  /*16d50*/  HMMA.16816.F32 R100, R32, R92, R100 ;  /* 0x0000005c2064723c */ /* 0x000ff00000001864 */
[----:B----4-:R-:W-:Y:S08]  /*16d60*/  HMMA.16816.F32 R72, R4, R104, R72 ;  /* 0x000000680448723c */ /* 0x010ff00000001848 */
[----:B------:R-:W-:Y:S08]  /*16d70*/  HMMA.16816.F32 R52, R32, R94, R52 ;  /* 0x0000005e2034723c */ /* 0x000ff00000001834 */
[C---:B------:R-:W-:Y:S01]  /*16d80*/  HMMA.16816.F32 R68, R20.reuse, R14, R68 ;  /* 0x0000000e1444723c */ /* 0x040fe20000001844 */
[----:B------:R-:W4:Y:S07]  /*16d90*/  LDSM.16.M88.4 R12, [R210+0x6000] ;  /* 0x00600000d20c783b */ /* 0x000f2e0000000200 */
[----:B--2---:R-:W-:Y:S01]  /*16da0*/  HMMA.16816.F32 R40, R20, R16, R40 ;  /* 0x000000101428723c */ /* 0x004fe20000001828 */
[----:B------:R-:W-:-:S02]  /*16db0*/  FMUL.FTZ R72, R72, R44 ;  /* 0x0000002c48487220 */ /* 0x000fc40000410000 */
[-C--:B------:R-:W-:Y:S02]  /*16dc0*/  FMUL.FTZ R73, R73, R44.reuse ;  /* 0x0000002c49497220 */ /* 0x080fe40000410000 */
[----:B------:R-:W-:-:S03]  /*16dd0*/  FMUL.FTZ R74, R74, R44 ;  /* 0x0000002c4a4a7220 */ /* 0x000fc60000410000 */
[----:B------:R-:W-:Y:S01]  /*16de0*/  HMMA.16816.F32 R76, R20, R18, R76 ;  /* 0x00000012144c723c */ /* 0x000fe2000000184c */
[----:B------:R-:W2:Y:S01]  /*16df0*/  LDSM.16.M88.4 R16, [R227+0xb800] ;  /* 0x00b80000e310783b */ /* 0x000ea20000000200 */
[----:B------:R-:W-:Y:S01]  /*16e00*/  MUFU.TANH R105, R72 ;  /* 0x0000004800697308 */ /* 0x000fe20000002400 */
[----:B------:R-:W-:-:S05]  /*16e10*/  FMUL.FTZ R95, R75, R44 ;  /* 0x0000002c4b5f7220 */ /* 0x000fca0000410000 */
[C---:B---3--:R-:W-:Y:S01]  /*16e20*/  HMMA.16816.F32 R100, R20.reuse, R88, R100 ;  /* 0x000000581464723c */ /* 0x048fe20000001864 */
[----:B------:R-:W-:Y:S01]  /*16e30*/  IMAD R56, R56, 0x10, R51 ;  /* 0x0000001038387824 */ /* 0x000fe200078e0233 */
[----:B------:R-:W-:Y:S06]  /*16e40*/  MUFU.TANH R88, R73 ;  /* 0x0000004900587308 */ /* 0x000fec0000002400 */
[----:B------:R-:W-:Y:S02]  /*16e50*/  HMMA.16816.F32 R52, R20, R90, R52 ;  /* 0x0000005a1434723c */ /* 0x000fe40000001834 */
[----:B------:R3:W-:Y:S01]  /*16e60*/  MUFU.TANH R94, R74 ;  /* 0x0000004a005e7308 */ /* 0x0007e20000002400 */
[----:B------:R-:W-:-:S04]  /*16e70*/  IADD3 R65, R56, 0x1, R65 ;  /* 0x0000000138417810 */ /* 0x000fc80007ffe041 */
[----:B------:R-:W-:Y:S01]  /*16e80*/  IADD3 R2, R58, R65, -R238 ;  /* 0x000000413a027210 */ /* 0x000fe20007ffe8ee */
[----:B---3--:R-:W3:Y:S01]  /*16e90*/  LDSM.16.M88.4 R72, [R225+0x7000] ;  /* 0x00700000e148783b */ /* 0x008ee20000000200 */
[----:B------:R-:W-:Y:S03]  /*16ea0*/  HMMA.16816.F32 R68, R4, R106, R68 ;  /* 0x0000006a0444723c */ /* 0x000fe60000001844 */
[----:B-----5:R-:W-:-:S05]  /*16eb0*/  IMAD.IADD R3, R3, 0x1, R2 ;  /* 0x0000000103037824 */ /* 0x020fca00078e0202 */
[----:B-1----:R-:W-:Y:S01]  /*16ec0*/  HMMA.16816.F32 R40, R4, R36, R40 ;  /* 0x000000240428723c */ /* 0x002fe20000001828 */
[C---:B------:R-:W-:Y:S02]  /*16ed0*/  IADD3 R50, R46.reuse, 0x1, RZ ;  /* 0x000000012e327810 */ /* 0x040fe40007ffe0ff */
[----:B------:R-:W-:-:S05]  /*16ee0*/  IADD3 R64, R46, 0x8, RZ ;  /* 0x000000082e407810 */ /* 0x000fca0007ffe0ff */
[----:B------:R-:W-:Y:S01]  /*16ef0*/  HMMA.16816.F32 R76, R4, R38, R76 ;  /* 0x00000026044c723c */ /* 0x000fe2000000184c */
[----:B------:R-:W1:Y:S01]  /*16f00*/  LDSM.16.M88.4 R36, [R225+0x7800] ;  /* 0x00780000e124783b */ /* 0x000e620000000200 */
[----:B------:R-:W-:-:S06]  /*16f10*/  IMNMX R2, R3, R58, PT ;  /* 0x0000003a03027217 */ /* 0x000fcc0003800200 */
[C---:B----4-:R-:W-:Y:S01]  /*16f20*/  HMMA.16816.F32 R100, R4.reuse, R12, R100 ;  /* 0x0000000c0464723c */ /* 0x050fe20000001864 */
[----:B------:R-:W-:Y:S06]  /*16f30*/  I2F R59, R50 ;  /* 0x00000032003b7306 */ /* 0x000fec0000201400 */
[----:B------:R-:W-:Y:S01]  /*16f40*/  IADD3 R13, R3, 0x8, RZ ;  /* 0x00000008030d7810 */ /* 0x000fe20007ffe0ff */
[----:B------:R-:W-:Y:S01]  /*16f50*/  HMMA.16816.F32 R52, R4, R14, R52 ;  /* 0x0000000e0434723c */ /* 0x000fe20000001834 */
[----:B------:R-:W-:Y:S02]  /*16f60*/  I2F R67, R64 ;  /* 0x0000004000437306 */ /* 0x000fe40000201400 */
[----:B------:R-:W-:-:S02]  /*16f70*/  IMNMX R3, R13, R58, PT ;  /* 0x0000003a0d037217 */ /* 0x000fc40003800200 */
[----:B------:R-:W4:Y:S04]  /*16f80*/  LDSM.16.M88.4 R12, [R221+0xb000] ;  /* 0x00b00000dd0c783b */ /* 0x000f280000000200 */
[----:B------:R-:W1:Y:S08]  /*16f90*/  MUFU.TANH R109, R109 ;  /* 0x0000006d006d7308 */ /* 0x000e700000002400 */
[----:B------:R-:W4:Y:S01]  /*16fa0*/  MUFU.TANH R110, R110 ;  /* 0x0000006e006e7308 */ /* 0x000f220000002400 */
[----:B--2---:R-:W-:Y:S01]  /*16fb0*/  HMMA.16816.F32 R84, R60, R18, R84 ;  /* 0x000000123c54723c */ /* 0x004fe20000001854 */
[----:B------:R-:W-:-:S02]  /*16fc0*/  FMUL.FTZ R70, R70, R44 ;  /* 0x0000002c46467220 */ /* 0x000fc40000410000 */
[-C--:B------:R-:W-:Y:S02]  /*16fd0*/  FMUL.FTZ R40, R40, R44.reuse ;  /* 0x0000002c28287220 */ /* 0x080fe40000410000 */
[-C--:B------:R-:W-:Y:S02]  /*16fe0*/  FMUL.FTZ R41, R41, R44.reuse ;  /* 0x0000002c29297220 */ /* 0x080fe40000410000 */
[----:B------:R-:W-:Y:S01]  /*16ff0*/  FMUL.FTZ R42, R42, R44 ;  /* 0x0000002c2a2a7220 */ /* 0x000fe20000410000 */
[----:B------:R4:W-:Y:S01]  /*17000*/  MUFU.TANH R91, R70 ;  /* 0x00000046005b7308 */ /* 0x0009e20000002400 */
[C---:B-1----:R-:W-:Y:S01]  /*17010*/  FFMA.FTZ R58, R0.reuse, R59, R109 ;  /* 0x0000003b003a7223 */ /* 0x042fe2000001006d */
[----:B---3--:R-:W-:Y:S06]  /*17020*/  HMMA.16816.F32 R28, R32, R74, R28 ;  /* 0x0000004a201c723c */ /* 0x008fec000000181c */
[----:B------:R-:W1:Y:S02]  /*17030*/  MUFU.TANH R163, R163 ;  /* 0x000000a300a37308 */ /* 0x000e640000002400 */
[----:B------:R-:W-:Y:S01]  /*17040*/  HMMA.16816.F32 R24, R60, R16, R24 ;  /* 0x000000103c18723c */ /* 0x000fe20000001818 */
[----:B----4-:R-:W-:-:S05]  /*17050*/  FFMA.FTZ R70, R0, R67, R110 ;  /* 0x0000004300467223 */ /* 0x010fca000001006e */
[----:B------:R-:W-:Y:S02]  /*17060*/  MUFU.TANH R109, R40 ;  /* 0x00000028006d7308 */ /* 0x000fe40000002400 */
[----:B------:R-:W-:Y:S01]  /*17070*/  HMMA.16816.F32 R96, R32, R72, R96 ;  /* 0x000000482060723c */ /* 0x000fe20000001860 */
[----:B------:R-:W-:-:S05]  /*17080*/  FMUL.FTZ R16, R43, R44 ;  /* 0x0000002c2b107220 */ /* 0x000fca0000410000 */
[----:B------:R-:W-:Y:S08]  /*17090*/  MUFU.TANH R110, R41 ;  /* 0x00000029006e7308 */ /* 0x000ff00000002400 */
[----:B------:R2:W-:Y:S01]  /*170a0*/  MUFU.TANH R74, R42 ;  /* 0x0000002a004a7308 */ /* 0x0005e20000002400 */
[-C--:B------:R-:W-:Y:S01]  /*170b0*/  FMUL.FTZ R68, R68, R44.reuse ;  /* 0x0000002c44447220 */ /* 0x080fe20000410000 */
[----:B------:R-:W-:Y:S01]  /*170c0*/  IADD3 R66, R46, 0x9, RZ ;  /* 0x000000092e427810 */ /* 0x000fe20007ffe0ff */
[-C--:B------:R-:W-:Y:S01]  /*170d0*/  FMUL.FTZ R101, R101, R44.reuse ;  /* 0x0000002c65657220 */ /* 0x080fe20000410000 */
[----:B--2---:R-:W2:Y:S01]  /*170e0*/  LDSM.16.M88.4 R40, [R221+0xb800] ;  /* 0x00b80000dd28783b */ /* 0x004ea20000000200 */
[----:B------:R-:W-:-:S03]  /*170f0*/  FMUL.FTZ R103, R103, R44 ;  /* 0x0000002c67677220 */ /* 0x000fc60000410000 */
[----:B------:R1:W-:Y:S01]  /*17100*/  MUFU.TANH R106, R68 ;  /* 0x00000044006a7308 */ /* 0x0003e20000002400 */
[-C--:B------:R-:W-:Y:S02]  /*17110*/  FMUL.FTZ R52, R52, R44.reuse ;  /* 0x0000002c34347220 */ /* 0x080fe40000410000 */
[----:B------:R-:W-:Y:S01]  /*17120*/  FMUL.FTZ R53, R53, R44 ;  /* 0x0000002c35357220 */ /* 0x000fe20000410000 */
[C---:B------:R-:W-:Y:S01]  /*17130*/  ISETP.GE.AND P1, PT, R64.reuse, R2, PT ;  /* 0x000000024000720c */ /* 0x040fe20003f26270 */
[----:B------:R-:W-:Y:S01]  /*17140*/  HMMA.16816.F32 R84, R32, R38, R84 ;  /* 0x000000262054723c */ /* 0x000fe20000001854 */
[-C--:B------:R-:W-:Y:S01]  /*17150*/  ISETP.GE.AND P3, PT, R64, R3.reuse, PT ;  /* 0x000000034000720c */ /* 0x080fe20003f66270 */
[----:B------:R-:W-:Y:S01]  /*17160*/  FMUL.FTZ R65, R100, R44 ;  /* 0x0000002c64417220 */ /* 0x000fe20000410000 */
[----:B------:R3:W-:Y:S01]  /*17170*/  I2F R129, R66 ;  /* 0x0000004200817306 */ /* 0x0007e20000201400 */
[C---:B------:R-:W-:Y:S02]  /*17180*/  ISETP.GE.AND P6, PT, R66.reuse, R2, PT ;  /* 0x000000024200720c */ /* 0x040fe40003fc6270 */
[----:B------:R-:W-:Y:S01]  /*17190*/  ISETP.GE.AND P4, PT, R66, R3, PT ;  /* 0x000000034200720c */ /* 0x000fe20003f86270 */
[----:B-1----:R-:W-:-:S04]  /*171a0*/  FFMA.FTZ R68, R0, R59, R163 ;  /* 0x0000003b00447223 */ /* 0x002fc800000100a3 */
[----:B------:R-:W-:Y:S01]  /*171b0*/  MUFU.TANH R64, R101 ;  /* 0x0000006500407308 */ /* 0x000fe20000002400 */
[----:B------:R-:W-:Y:S02]  /*171c0*/  FFMA.FTZ R59, R0, R67, R164 ;  /* 0x00000043003b7223 */ /* 0x000fe400000100a4 */
[----:B---3--:R-:W-:-:S05]  /*171d0*/  FMUL.FTZ R66, R102, R44 ;  /* 0x0000002c66427220 */ /* 0x008fca0000410000 */
[----:B------:R1:W-:Y:S01]  /*171e0*/  MUFU.TANH R67, R103 ;  /* 0x0000006700437308 */ /* 0x0003e20000002400 */
[-C--:B------:R-:W-:Y:S01]  /*171f0*/  FMUL.FTZ R102, R54, R44.reuse ;  /* 0x0000002c36667220 */ /* 0x080fe20000410000 */
[C---:B------:R-:W-:Y:S06]  /*17200*/  HMMA.16816.F32 R96, R20.reuse, R12, R96 ;  /* 0x0000000c1460723c */ /* 0x040fec0000001860 */
[----:B------:R-:W-:Y:S02]  /*17210*/  MUFU.TANH R100, R52 ;  /* 0x0000003400647308 */ /* 0x000fe40000002400 */
[----:B------:R-:W-:Y:S01]  /*17220*/  HMMA.16816.F32 R28, R20, R14, R28 ;  /* 0x0000000e141c723c */ /* 0x000fe2000000181c */
[----:B------:R-:W3:Y:S05]  /*17230*/  LDSM.16.M88.4 R12, [R210+0x7800] ;  /* 0x00780000d20c783b */ /* 0x000eea0000000200 */
[----:B------:R4:W-:Y:S01]  /*17240*/  MUFU.TANH R101, R53 ;  /* 0x0000003500657308 */ /* 0x0009e20000002400 */
[-C--:B-1----:R-:W-:Y:S01]  /*17250*/  FMUL.FTZ R103, R55, R44.reuse ;  /* 0x0000002c37677220 */ /* 0x082fe20000410000 */
[----:B------:R-:W-:Y:S01]  /*17260*/  HMMA.16816.F32 R24, R32, R36, R24 ;  /* 0x000000242018723c */ /* 0x000fe20000001818 */
[----:B----4-:R-:W1:Y:S07]  /*17270*/  LDSM.16.M88.4 R52, [R210+0x7000] ;  /* 0x00700000d234783b */ /* 0x010e6e0000000200 */
[C---:B--2---:R-:W-:Y:S01]  /*17280*/  HMMA.16816.F32 R84, R20.reuse, R42, R84 ;  /* 0x0000002a1454723c */ /* 0x044fe20000001854 */
[-C--:B------:R-:W-:Y:S01]  /*17290*/  FMUL.FTZ R121, R127, R44.reuse ;  /* 0x0000002c7f797220 */ /* 0x080fe20000410000 */
[----:B------:R-:W-:Y:S01]  /*172a0*/  IADD3 R130, R46, 0x11, RZ ;  /* 0x000000112e827810 */ /* 0x000fe20007ffe0ff */
[-C--:B------:R-:W-:Y:S01]  /*172b0*/  FMUL.FTZ R124, R124, R44.reuse ;  /* 0x0000002c7c7c7220 */ /* 0x080fe20000410000 */
[----:B------:R-:W-:Y:S01]  /*172c0*/  IADD3 R128, R46, 0x10, RZ ;  /* 0x000000102e807810 */ /* 0x000fe20007ffe0ff */
[-C--:B------:R-:W-:Y:S01]  /*172d0*/  FMUL.FTZ R120, R125, R44.reuse ;  /* 0x0000002c7d787220 */ /* 0x080fe20000410000 */
[----:B------:R-:W-:Y:S10]  /*172e0*/  MUFU.TANH R166, R166 ;  /* 0x000000a600a67308 */ /* 0x000ff40000002400 */
[----:B------:R-:W-:Y:S01]  /*172f0*/  HMMA.16816.F32 R24, R20, R40, R24 ;  /* 0x000000281418723c */ /* 0x000fe20000001818 */
[----:B------:R-:W-:-:S02]  /*17300*/  FMUL.FTZ R125, R126, R44 ;  /* 0x0000002c7e7d7220 */ /* 0x000fc40000410000 */
        /* <DEDUP_REMOVED lines=8> */
[-C--:B------:R-:W-:Y:S01]  /*17390*/  FMUL.FTZ R81, R81, R44.reuse ;  /* 0x0000002c51517220 */ /* 0x080fe20000410000 */
[----:B------:R-:W-:Y:S02]  /*173a0*/  IADD3 R138, R46, 0x20, RZ ;  /* 0x000000202e8a7810 */ /* 0x000fe40007ffe0ff */
[----:B------:R-:W-:Y:S01]  /*173b0*/  MUFU.TANH R111, R111 ;  /* 0x0000006f006f7308 */ /* 0x000fe20000002400 */
[----:B------:R-:W-:-:S02]  /*173c0*/  FMUL.FTZ R82, R82, R44 ;  /* 0x0000002c52527220 */ /* 0x000fc40000410000 */
[-C--:B------:R-:W-:Y:S02]  /*173d0*/  FMUL.FTZ R83, R83, R44.reuse ;  /* 0x0000002c53537220 */ /* 0x080fe40000410000 */
[-C--:B------:R-:W-:Y:S01]  /*173e0*/  FMUL.FTZ R104, R116, R44.reuse ;  /* 0x0000002c74687220 */ /* 0x080fe20000410000 */
[----:B------:R-:W-:Y:S01]  /*173f0*/  IADD3 R142, R46, 0x28, RZ ;  /* 0x000000282e8e7810 */ /* 0x000fe20007ffe0ff */
[-C--:B------:R-:W-:Y:S01]  /*17400*/  FMUL.FTZ R80, R80, R44.reuse ;  /* 0x0000002c50507220 */ /* 0x080fe20000410000 */
[----:B------:R-:W2:Y:S01]  /*17410*/  MUFU.TANH R121, R121 ;  /* 0x0000007900797308 */ /* 0x000ea20000002400 */
[-C--:B------:R-:W-:Y:S01]  /*17420*/  FMUL.FTZ R93, R117, R44.reuse ;  /* 0x0000002c755d7220 */ /* 0x080fe20000410000 */
[C---:B---3--:R-:W-:Y:S01]  /*17430*/  HMMA.16816.F32 R84, R4.reuse, R14, R84 ;  /* 0x0000000e0454723c */ /* 0x048fe20000001854 */
[-C--:B------:R-:W-:Y:S01]  /*17440*/  FMUL.FTZ R116, R118, R44.reuse ;  /* 0x0000002c76747220 */ /* 0x080fe20000410000 */
[C---:B------:R-:W-:Y:S01]  /*17450*/  IADD3 R146, R46.reuse, 0x30, RZ ;  /* 0x000000302e927810 */ /* 0x040fe20007ffe0ff */
[-C--:B------:R-:W-:Y:S01]  /*17460*/  FMUL.FTZ R89, R119, R44.reuse ;  /* 0x0000002c77597220 */ /* 0x080fe20000410000 */
[C---:B------:R-:W-:Y:S01]  /*17470*/  IADD3 R144, R46.reuse, 0x29, RZ ;  /* 0x000000292e907810 */ /* 0x040fe20007ffe0ff */
[-C--:B------:R-:W-:Y:S01]  /*17480*/  FMUL.FTZ R69, R69, R44.reuse ;  /* 0x0000002c45457220 */ /* 0x080fe20000410000 */
[----:B------:R-:W-:Y:S01]  /*17490*/  I2F R131, R128 ;  /* 0x0000008000837306 */ /* 0x000fe20000201400 */
[C---:B------:R-:W-:Y:S01]  /*174a0*/  IADD3 R148, R46.reuse, 0x31, RZ ;  /* 0x000000312e947810 */ /* 0x040fe20007ffe0ff */
[----:B-1----:R-:W-:Y:S01]  /*174b0*/  HMMA.16816.F32 R28, R4, R54, R28 ;  /* 0x00000036041c723c */ /* 0x002fe2000000181c */
[C---:B------:R-:W-:Y:S01]  /*174c0*/  IADD3 R154, R46.reuse, 0x40, RZ ;  /* 0x000000402e9a7810 */ /* 0x040fe20007ffe0ff */
[----:B------:R-:W-:Y:S01]  /*174d0*/  FMUL.FTZ R71, R71, R44 ;  /* 0x0000002c47477220 */ /* 0x000fe20000410000 */
[----:B------:R-:W-:-:S02]  /*174e0*/  IADD3 R150, R46, 0x38, RZ ;  /* 0x000000382e967810 */ /* 0x000fc40007ffe0ff */
[----:B------:R-:W-:Y:S01]  /*174f0*/  IADD3 R152, R46, 0x39, RZ ;  /* 0x000000392e987810 */ /* 0x000fe20007ffe0ff */
[----:B------:R-:W1:Y:S01]  /*17500*/  MUFU.TANH R124, R124 ;  /* 0x0000007c007c7308 */ /* 0x000e620000002400 */
[----:B------:R-:W-:Y:S02]  /*17510*/  ISETP.GE.AND P0, PT, R50, R3, PT ;  /* 0x000000033200720c */ /* 0x000fe40003f06270 */
[----:B------:R-:W-:Y:S02]  /*17520*/  IADD3 R156, R46, 0x41, RZ ;  /* 0x000000412e9c7810 */ /* 0x000fe40007ffe0ff */
[----:B------:R-:W-:-:S03]  /*17530*/  ISETP.GE.AND P2, PT, R50, R2, PT ;  /* 0x000000023200720c */ /* 0x000fc60003f46270 */
[----:B------:R-:W-:Y:S01]  /*17540*/  MUFU.TANH R95, R95 ;  /* 0x0000005f005f7308 */ /* 0x000fe20000002400 */
[C---:B------:R-:W-:Y:S02]  /*17550*/  IADD3 R160, R46.reuse, 0x49, RZ ;  /* 0x000000492ea07810 */ /* 0x040fe40007ffe0ff */
[C---:B------:R-:W-:Y:S02]  /*17560*/  IADD3 R158, R46.reuse, 0x48, RZ ;  /* 0x000000482e9e7810 */ /* 0x040fe40007ffe0ff */
[C---:B------:R-:W-:Y:S02]  /*17570*/  IADD3 R161, R46.reuse, 0x50, RZ ;  /* 0x000000502ea17810 */ /* 0x040fe40007ffe0ff */
[C---:B------:R-:W-:Y:S01]  /*17580*/  IADD3 R170, R46.reuse, 0x59, RZ ;  /* 0x000000592eaa7810 */ /* 0x040fe20007ffe0ff */
[----:B------:R-:W3:Y:S01]  /*17590*/  MUFU.TANH R120, R120 ;  /* 0x0000007800787308 */ /* 0x000ee20000002400 */
[----:B------:R-:W-:Y:S02]  /*175a0*/  FSEL R59, R59, -INF , !P1 ;  /* 0xff8000003b3b7808 */ /* 0x000fe40004800000 */
[----:B------:R-:W-:Y:S01]  /*175b0*/  IADD3 R178, R46, 0x68, RZ ;  /* 0x000000682eb27810 */ /* 0x000fe20007ffe0ff */
[----:B------:R-:W-:Y:S01]  /*175c0*/  FMUL.FTZ R17, R76, R44 ;  /* 0x0000002c4c117220 */ /* 0x000fe20000410000 */
[----:B------:R-:W-:-:S02]  /*175d0*/  FSEL R70, R70, -INF , !P3 ;  /* 0xff80000046467808 */ /* 0x000fc40005800000 */
[C---:B------:R-:W-:Y:S01]  /*175e0*/  IADD3 R162, R46.reuse, 0x51, RZ ;  /* 0x000000512ea27810 */ /* 0x040fe20007ffe0ff */
[----:B------:R-:W4:Y:S01]  /*175f0*/  MUFU.TANH R125, R125 ;  /* 0x0000007d007d7308 */ /* 0x000f220000002400 */
[----:B------:R-:W-:Y:S01]  /*17600*/  HMMA.16816.F32 R96, R4, R52, R96 ;  /* 0x000000340460723c */ /* 0x000fe20000001860 */
[----:B------:R-:W-:Y:S01]  /*17610*/  IADD3 R186, R46, 0x78, RZ ;  /* 0x000000782eba7810 */ /* 0x000fe20007ffe0ff */
[-C--:B------:R-:W-:Y:S01]  /*17620*/  FMUL.FTZ R78, R78, R44.reuse ;  /* 0x0000002c4e4e7220 */ /* 0x080fe20000410000 */
[C---:B------:R-:W-:Y:S01]  /*17630*/  IADD3 R168, R46.reuse, 0x58, RZ ;  /* 0x000000582ea87810 */ /* 0x040fe20007ffe0ff */
[----:B------:R-:W-:Y:S01]  /*17640*/  FMUL.FTZ R79, R79, R44 ;  /* 0x0000002c4f4f7220 */ /* 0x000fe20000410000 */
[----:B------:R-:W-:Y:S01]  /*17650*/  IADD3 R174, R46, 0x60, RZ ;  /* 0x000000602eae7810 */ /* 0x000fe20007ffe0ff */
[----:B------:R-:W-:-:S04]  /*17660*/  DEPBAR.LE SB0, 0x0 ;  /* 0x000080000000791a */ /* 0x000fc80000000000 */
[----:B------:R-:W-:Y:S08]  /*17670*/  I2F R135, R132 ;  /* 0x0000008400877306 */ /* 0x000ff00000201400 */
[----:B------:R-:W1:Y:S08]  /*17680*/  MUFU.TANH R112, R112 ;  /* 0x0000007000707308 */ /* 0x000e700000002400 */
[----:B------:R-:W1:Y:S08]  /*17690*/  MUFU.TANH R122, R114 ;  /* 0x00000072007a7308 */ /* 0x000e700000002400 */
[----:B------:R-:W-:Y:S08]  /*176a0*/  I2F R143, R136 ;  /* 0x00000088008f7306 */ /* 0x000ff00000201400 */
[----:B------:R2:W1:Y:S08]  /*176b0*/  MUFU.TANH R114, R81 ;  /* 0x0000005100727308 */ /* 0x0004700000002400 */
[----:B------:R-:W-:Y:S08]  /*176c0*/  I2F R137, R134 ;  /* 0x0000008600897306 */ /* 0x000ff00000201400 */
[----:B------:R-:W1:Y:S08]  /*176d0*/  MUFU.TANH R113, R113 ;  /* 0x0000007100717308 */ /* 0x000e700000002400 */
[----:B------:R-:W1:Y:S08]  /*176e0*/  MUFU.TANH R115, R115 ;  /* 0x0000007300737308 */ /* 0x000e700000002400 */
[----:B------:R-:W-:Y:S08]  /*176f0*/  I2F R139, R138 ;  /* 0x0000008a008b7306 */ /* 0x000ff00000201400 */
[----:B------:R-:W1:Y:S08]  /*17700*/  MUFU.TANH R92, R82 ;  /* 0x00000052005c7308 */ /* 0x000e700000002400 */
[----:B------:R1:W1:Y:S01]  /*17710*/  MUFU.TANH R123, R80 ;  /* 0x00000050007b7308 */ /* 0x0002620000002400 */
[----:B--2---:R-:W-:-:S07]  /*17720*/  FFMA.FTZ R81, R0, R133, R121 ;  /* 0x0000008500517223 */ /* 0x004fce0000010079 */
[----:B------:R-:W-:Y:S01]  /*17730*/  I2F R145, R142 ;  /* 0x0000008e00917306 */ /* 0x000fe20000201400 */
[----:B------:R-:W-:Y:S07]  /*17740*/  HMMA.16816.F32 R24, R4, R12, R24 ;  /* 0x0000000c0418723c */ /* 0x000fee0000001818 */
[----:B------:R-:W2:Y:S08]  /*17750*/  MUFU.TANH R83, R83 ;  /* 0x0000005300537308 */ /* 0x000eb00000002400 */
[----:B------:R-:W2:Y:S01]  /*17760*/  MUFU.TANH R104, R104 ;  /* 0x0000006800687308 */ /* 0x000ea20000002400 */
[----:B------:R-:W-:-:S07]  /*17770*/  ISETP.GE.AND P1, PT, R130, R3, PT ;  /* 0x000000038200720c */ /* 0x000fce0003f26270 */
[----:B------:R-:W2:Y:S01]  /*17780*/  I2F R149, R146 ;  /* 0x0000009200957306 */ /* 0x000ea20000201400 */
[----:B-1----:R-:W-:-:S07]  /*17790*/  FFMA.FTZ R56, R0, R131, R124 ;  /* 0x0000008300387223 */ /* 0x002fce000001007c */
[----:B------:R-:W-:Y:S01]  /*177a0*/  I2F R147, R144 ;  /* 0x0000009000937306 */ /* 0x000fe20000201400 */
[----:B------:R-:W-:-:S07]  /*177b0*/  ISETP.GE.AND P5, PT, R128, R2, PT ;  /* 0x000000028000720c */ /* 0x000fce0003fa6270 */
[----:B------:R-:W-:Y:S01]  /*177c0*/  MUFU.TANH R93, R93 ;  /* 0x0000005d005d7308 */ /* 0x000fe20000002400 */
[----:B------:R-:W-:-:S07]  /*177d0*/  FSEL R58, R58, -INF , !P0 ;  /* 0xff8000003a3a7808 */ /* 0x000fce0004000000 */
[----:B------:R-:W1:Y:S01]  /*177e0*/  MUFU.TANH R116, R116 ;  /* 0x0000007400747308 */ /* 0x000e620000002400 */
[----:B---3--:R-:W-:Y:S01]  /*177f0*/  FFMA.FTZ R51, R0, R133, R120 ;  /* 0x0000008500337223 */ /* 0x008fe20000010078 */
[----:B------:R-:W-:-:S06]  /*17800*/  FSEL R68, R68, -INF , !P2 ;  /* 0xff80000044447808 */ /* 0x000fcc0005000000 */
[----:B------:R-:W3:Y:S01]  /*17810*/  MUFU.TANH R89, R89 ;  /* 0x0000005900597308 */ /* 0x000ee20000002400 */
[----:B------:R-:W-:Y:S01]  /*17820*/  ISETP.GE.AND P0, PT, R130, R2, PT ;  /* 0x000000028200720c */ /* 0x000fe20003f06270 */
[----:B----4-:R-:W-:-:S06]  /*17830*/  FFMA.FTZ R50, R0, R131, R125 ;  /* 0x0000008300327223 */ /* 0x010fcc000001007d */
[----:B------:R-:W4:Y:S01]  /*17840*/  I2F R151, R148 ;  /* 0x0000009400977306 */ /* 0x000f220000201400 */
[----:B------:R-:W-:Y:S01]  /*17850*/  FMUL.FTZ R52, R77, R44 ;  /* 0x0000002c4d347220 */ /* 0x000fe20000410000 */
[----:B------:R-:W-:-:S06]  /*17860*/  ISETP.GE.AND P2, PT, R128, R3, PT ;  /* 0x000000038000720c */ /* 0x000fcc0003f46270 */
[----:B------:R1:W-:Y:S01]  /*17870*/  MUFU.TANH R90, R69 ;  /* 0x00000045005a7308 */ /* 0x0003e20000002400 */
[-C--:B------:R-:W-:Y:S01]  /*17880*/  FFMA.FTZ R80, R0, R135.reuse, R112 ;  /* 0x0000008700507223 */ /* 0x080fe20000010070 */
[----:B------:R-:W-:Y:S01]  /*17890*/  ISETP.GE.AND P3, PT, R132, R2, PT ;  /* 0x000000028400720c */ /* 0x000fe20003f66270 */
[----:B------:R-:W-:-:S05]  /*178a0*/  FFMA.FTZ R82, R0, R135, R122 ;  /* 0x0000008700527223 */ /* 0x000fca000001007a */
[----:B------:R-:W-:Y:S01]  /*178b0*/  I2F R157, R154 ;  /* 0x0000009a009d7306 */ /* 0x000fe20000201400 */
[----:B------:R-:W-:Y:S01]  /*178c0*/  FSEL R81, R81, -INF , !P1 ;  /* 0xff80000051517808 */ /* 0x000fe20004800000 */
[----:B------:R-:W-:-:S06]  /*178d0*/  FFMA.FTZ R114, R0, R143, R114 ;  /* 0x0000008f00727223 */ /* 0x000fcc0000010072 */
[----:B------:R-:W2:Y:S01]  /*178e0*/  MUFU.TANH R65, R65 ;  /* 0x0000004100417308 */ /* 0x000ea20000002400 */
[----:B-1----:R-:W-:Y:S01]  /*178f0*/  FFMA.FTZ R69, R0, R129, R166 ;  /* 0x0000008100457223 */ /* 0x002fe200000100a6 */
[----:B------:R-:W-:-:S06]  /*17900*/  FSEL R56, R56, -INF , !P5 ;  /* 0xff80000038387808 */ /* 0x000fcc0006800000 */
[----:B------:R-:W1:Y:S01]  /*17910*/  I2F R153, R150 ;  /* 0x0000009600997306 */ /* 0x000e620000201400 */
[----:B------:R-:W-:Y:S01]  /*17920*/  FSEL R69, R69, -INF , !P6 ;  /* 0xff80000045457808 */ /* 0x000fe20007000000 */
[----:B------:R-:W-:Y:S01]  /*17930*/  FFMA.FTZ R73, R0, R137, R113 ;  /* 0x0000008900497223 */ /* 0x000fe20000010071 */
[----:B------:R-:W-:-:S05]  /*17940*/  ISETP.GE.AND P6, PT, R132, R3, PT ;  /* 0x000000038400720c */ /* 0x000fca0003fc6270 */
[----:B------:R1:W-:Y:S01]  /*17950*/  MUFU.TANH R107, R71 ;  /* 0x00000047006b7308 */ /* 0x0003e20000002400 */
[----:B------:R-:W-:Y:S01]  /*17960*/  ISETP.GE.AND P1, PT, R136, R2, PT ;  /* 0x000000028800720c */ /* 0x000fe20003f26270 */
[----:B------:R-:W-:-:S06]  /*17970*/  FFMA.FTZ R72, R0, R137, R115 ;  /* 0x0000008900487223 */ /* 0x000fcc0000010073 */
[----:B------:R-:W2:Y:S01]  /*17980*/  I2F R155, R152 ;  /* 0x00000098009b7306 */ /* 0x000ea20000201400 */
[----:B------:R-:W-:Y:S01]  /*17990*/  ISETP.GE.AND P5, PT, R134, R3, PT ;  /* 0x000000038600720c */ /* 0x000fe20003fa6270 */
[C---:B------:R-:W-:Y:S02]  /*179a0*/  FFMA.FTZ R92, R0.reuse, R139, R92 ;  /* 0x0000008b005c7223 */ /* 0x040fe4000001005c */
[----:B-1----:R-:W-:-:S04]  /*179b0*/  FFMA.FTZ R71, R0, R129, R111 ;  /* 0x0000008100477223 */ /* 0x002fc8000001006f */
[----:B------:R-:W-:Y:S01]  /*179c0*/  I2F R159, R156 ;  /* 0x0000009c009f7306 */ /* 0x000fe20000201400 */
[----:B------:R-:W-:Y:S01]  /*179d0*/  FSEL R51, R51, -INF , !P0 ;  /* 0xff80000033337808 */ /* 0x000fe20004000000 */
[----:B------:R-:W-:Y:S01]  /*179e0*/  FFMA.FTZ R123, R0, R139, R123 ;  /* 0x0000008b007b7223 */ /* 0x000fe2000001007b */
[----:B------:R-:W-:-:S05]  /*179f0*/  FSEL R71, R71, -INF , !P4 ;  /* 0xff80000047477808 */ /* 0x000fca0006000000 */
[----:B------:R-:W1:Y:S01]  /*17a00*/  MUFU.TANH R66, R66 ;  /* 0x0000004200427308 */ /* 0x000e620000002400 */
[----:B------:R-:W-:Y:S01]  /*17a10*/  ISETP.GE.AND P4, PT, R134, R2, PT ;  /* 0x000000028600720c */ /* 0x000fe20003f86270 */
[----:B------:R-:W-:Y:S01]  /*17a20*/  FMUL.FTZ R13, R30, R44 ;  /* 0x0000002c1e0d7220 */ /* 0x000fe20000410000 */
[----:B------:R-:W-:-:S05]  /*17a30*/  FSEL R50, R50, -INF , !P2 ;  /* 0xff80000032327808 */ /* 0x000fca0005000000 */
[----:B------:R-:W-:Y:S01]  /*17a40*/  I2F R167, R160 ;  /* 0x000000a000a77306 */ /* 0x000fe20000201400 */
[----:B------:R-:W-:Y:S01]  /*17a50*/  ISETP.GE.AND P0, PT, R138, R3, PT ;  /* 0x000000038a00720c */ /* 0x000fe20003f06270 */
[----:B--2---:R-:W-:Y:S01]  /*17a60*/  FFMA.FTZ R83, R0, R143, R83 ;  /* 0x0000008f00537223 */ /* 0x004fe20000010053 */
[----:B------:R-:W-:-:S05]  /*17a70*/  ISETP.GE.AND P2, PT, R138, R2, PT ;  /* 0x000000028a00720c */ /* 0x000fca0003f46270 */
[----:B------:R-:W2:Y:S01]  /*17a80*/  MUFU.TANH R103, R103 ;  /* 0x0000006700677308 */ /* 0x000ea20000002400 */
[----:B------:R-:W-:Y:S01]  /*17a90*/  FSEL R80, R80, -INF , !P3 ;  /* 0xff80000050507808 */ /* 0x000fe20005800000 */
[----:B------:R-:W-:Y:S01]  /*17aa0*/  FFMA.FTZ R104, R0, R145, R104 ;  /* 0x0000009100687223 */ /* 0x000fe20000010068 */
[----:B------:R-:W-:-:S05]  /*17ab0*/  FSEL R82, R82, -INF , !P6 ;  /* 0xff80000052527808 */ /* 0x000fca0007000000 */
[----:B------:R-:W1:Y:S01]  /*17ac0*/  I2F R165, R158 ;  /* 0x0000009e00a57306 */ /* 0x000e620000201400 */
[----:B------:R-:W-:Y:S01]  /*17ad0*/  ISETP.GE.AND P3, PT, R136, R3, PT ;  /* 0x000000038800720c */ /* 0x000fe20003f66270 */
[----:B------:R-:W-:Y:S01]  /*17ae0*/  FFMA.FTZ R94, R0, R149, R94 ;  /* 0x00000095005e7223 */ /* 0x000fe2000001005e */
[----:B------:R-:W-:Y:S01]  /*17af0*/  ISETP.GE.AND P6, PT, R142, R2, PT ;  /* 0x000000028e00720c */ /* 0x000fe20003fc6270 */
[----:B------:R-:W-:Y:S01]  /*17b00*/  FFMA.FTZ R116, R0, R145, R116 ;  /* 0x0000009100747223 */ /* 0x000fe20000010074 */
[----:B------:R-:W-:-:S03]  /*17b10*/  FSEL R197, R114, -INF , !P1 ;  /* 0xff80000072c57808 */ /* 0x000fc60004800000 */
[----:B------:R-:W1:Y:S01]  /*17b20*/  MUFU.TANH R102, R102 ;  /* 0x0000006600667308 */ /* 0x000e620000002400 */
[----:B------:R-:W-:Y:S01]  /*17b30*/  FSEL R73, R73, -INF , !P4 ;  /* 0xff80000049497808 */ /* 0x000fe20006000000 */
[----:B------:R-:W-:Y:S01]  /*17b40*/  FFMA.FTZ R93, R0, R147, R93 ;  /* 0x00000093005d7223 */ /* 0x000fe2000001005d */
[----:B------:R-:W-:Y:S01]  /*17b50*/  FSEL R72, R72, -INF , !P5 ;  /* 0xff80000048487808 */ /* 0x000fe20006800000 */
[----:B------:R-:W-:Y:S01]  /*17b60*/  FFMA.FTZ R105, R0, R149, R105 ;  /* 0x0000009500697223 */ /* 0x000fe20000010069 */
[----:B------:R-:W-:-:S03]  /*17b70*/  ISETP.GE.AND P1, PT, R146, R3, PT ;  /* 0x000000039200720c */ /* 0x000fc60003f26270 */
[----:B------:R-:W1:Y:S01]  /*17b80*/  I2F R169, R161 ;  /* 0x000000a100a97306 */ /* 0x000e620000201400 */
[----:B------:R-:W-:Y:S01]  /*17b90*/  ISETP.GE.AND P4, PT, R142, R3, PT ;  /* 0x000000038e00720c */ /* 0x000fe20003f86270 */
[----:B---3--:R-:W-:Y:S01]  /*17ba0*/  FFMA.FTZ R89, R0, R147, R89 ;  /* 0x0000009300597223 */ /* 0x008fe20000010059 */
[----:B------:R-:W-:Y:S01]  /*17bb0*/  ISETP.GE.AND P5, PT, R144, R2, PT ;  /* 0x000000029000720c */ /* 0x000fe20003fa6270 */
[----:B------:R-:W-:Y:S01]  /*17bc0*/  FMUL.FTZ R7, R84, R44 ;  /* 0x0000002c54077220 */ /* 0x000fe20000410000 */
[----:B------:R-:W-:-:S03]  /*17bd0*/  FSEL R199, R92, -INF , !P0 ;  /* 0xff8000005cc77808 */ /* 0x000fc60004000000 */
[----:B------:R-:W-:Y:S01]  /*17be0*/  I2F R179, R170 ;  /* 0x000000aa00b37306 */ /* 0x000fe20000201400 */
[----:B------:R-:W-:Y:S01]  /*17bf0*/  FSEL R192, R123, -INF , !P2 ;  /* 0xff8000007bc07808 */ /* 0x000fe20005000000 */
[----:B----4-:R-:W-:Y:S01]  /*17c00*/  FFMA.FTZ R88, R0, R151, R88 ;  /* 0x0000009700587223 */ /* 0x010fe20000010058 */
[----:B------:R-:W-:-:S05]  /*17c10*/  ISETP.GE.AND P0, PT, R146, R2, PT ;  /* 0x000000029200720c */ /* 0x000fca0003f06270 */
[----:B------:R-:W3:Y:S01]  /*17c20*/  MUFU.TANH R52, R52 ;  /* 0x0000003400347308 */ /* 0x000ee20000002400 */
[----:B------:R-:W-:Y:S01]  /*17c30*/  ISETP.GE.AND P2, PT, R144, R3, PT ;  /* 0x000000039000720c */ /* 0x000fe20003f46270 */
[C---:B------:R-:W-:Y:S01]  /*17c40*/  FFMA.FTZ R95, R0.reuse, R151, R95 ;  /* 0x00000097005f7223 */ /* 0x040fe2000001005f */
[----:B------:R-:W-:Y:S01]  /*17c50*/  FSEL R200, R83, -INF , !P3 ;  /* 0xff80000053c87808 */ /* 0x000fe20005800000 */
[----:B------:R-:W-:Y:S01]  /*17c60*/  FFMA.FTZ R65, R0, R157, R65 ;  /* 0x0000009d00417223 */ /* 0x000fe20000010041 */
[----:B------:R-:W-:Y:S01]  /*17c70*/  FSEL R198, R104, -INF , !P6 ;  /* 0xff80000068c67808 */ /* 0x000fe20007000000 */
[----:B------:R-:W-:Y:S01]  /*17c80*/  FFMA.FTZ R106, R0, R153, R106 ;  /* 0x00000099006a7223 */ /* 0x000fe2000001006a */
[C---:B------:R-:W-:Y:S01]  /*17c90*/  ISETP.GE.AND P3, PT, R148.reuse, R2, PT ;  /* 0x000000029400720c */ /* 0x040fe20003f66270 */
[----:B------:R-:W-:Y:S01]  /*17ca0*/  I2F R185, R178 ;  /* 0x000000b200b97306 */ /* 0x000fe20000201400 */
[----:B------:R-:W-:Y:S01]  /*17cb0*/  ISETP.GE.AND P6, PT, R148, R3, PT ;  /* 0x000000039400720c */ /* 0x000fe20003fc6270 */
[----:B------:R-:W-:Y:S01]  /*17cc0*/  FFMA.FTZ R91, R0, R153, R91 ;  /* 0x00000099005b7223 */ /* 0x000fe2000001005b */
[----:B------:R-:W-:Y:S01]  /*17cd0*/  FSEL R144, R94, -INF , !P1 ;  /* 0xff8000005e907808 */ /* 0x000fe20004800000 */
[----:B------:R-:W-:Y:S01]  /*17ce0*/  FFMA.FTZ R107, R0, R155, R107 ;  /* 0x0000009b006b7223 */ /* 0x000fe2000001006b */
[----:B------:R-:W-:-:S03]  /*17cf0*/  FSEL R201, R116, -INF , !P4 ;  /* 0xff80000074c97808 */ /* 0x000fc60006000000 */
[----:B------:R-:W4:Y:S01]  /*17d00*/  MUFU.TANH R13, R13 ;  /* 0x0000000d000d7308 */ /* 0x000f220000002400 */
[----:B------:R-:W-:Y:S02]  /*17d10*/  FSEL R194, R93, -INF , !P5 ;  /* 0xff8000005dc27808 */ /* 0x000fe40006800000 */
[-C--:B------:R-:W-:Y:S01]  /*17d20*/  ISETP.GE.AND P1, PT, R154, R2.reuse, PT ;  /* 0x000000029a00720c */ /* 0x080fe20003f26270 */
[----:B------:R-:W-:Y:S01]  /*17d30*/  FFMA.FTZ R90, R0, R155, R90 ;  /* 0x0000009b005a7223 */ /* 0x000fe2000001005a */
[C---:B------:R-:W-:Y:S02]  /*17d40*/  ISETP.GE.AND P4, PT, R150.reuse, R2, PT ;  /* 0x000000029600720c */ /* 0x040fe40003f86270 */
[-C--:B------:R-:W-:Y:S01]  /*17d50*/  ISETP.GE.AND P5, PT, R150, R3.reuse, PT ;  /* 0x000000039600720c */ /* 0x080fe20003fa6270 */
[----:B------:R2:W2:Y:S01]  /*17d60*/  I2F R173, R162 ;  /* 0x000000a200ad7306 */ /* 0x0004a20000201400 */
[----:B------:R-:W-:Y:S01]  /*17d70*/  FSEL R147, R105, -INF , !P0 ;  /* 0xff80000069937808 */ /* 0x000fe20004000000 */
[-C--:B------:R-:W-:Y:S01]  /*17d80*/  FMUL.FTZ R19, R96, R44.reuse ;  /* 0x0000002c60137220 */ /* 0x080fe20000410000 */
[----:B------:R-:W-:Y:S01]  /*17d90*/  FSEL R196, R89, -INF , !P2 ;  /* 0xff80000059c47808 */ /* 0x000fe20005000000 */
[-C--:B------:R-:W-:Y:S01]  /*17da0*/  FMUL.FTZ R37, R97, R44.reuse ;  /* 0x0000002c61257220 */ /* 0x080fe20000410000 */
[----:B------:R-:W-:Y:S01]  /*17db0*/  ISETP.GE.AND P0, PT, R152, R3, PT ;  /* 0x000000039800720c */ /* 0x000fe20003f06270 */
[----:B------:R-:W-:Y:S01]  /*17dc0*/  FMUL.FTZ R40, R98, R44 ;  /* 0x0000002c62287220 */ /* 0x000fe20000410000 */
[----:B------:R-:W-:Y:S01]  /*17dd0*/  ISETP.GE.AND P2, PT, R152, R2, PT ;  /* 0x000000029800720c */ /* 0x000fe20003f46270 */
[----:B------:R-:W-:Y:S01]  /*17de0*/  I2F R193, R186 ;  /* 0x000000ba00c17306 */ /* 0x000fe20000201400 */
[----:B------:R-:W-:Y:S01]  /*17df0*/  FSEL R148, R88, -INF , !P3 ;  /* 0xff80000058947808 */ /* 0x000fe20005800000 */
[----:B------:R-:W-:Y:S01]  /*17e00*/  FMUL.FTZ R32, R99, R44 ;  /* 0x0000002c63207220 */ /* 0x000fe20000410000 */
[----:B------:R-:W-:Y:S01]  /*17e10*/  FSEL R145, R95, -INF , !P6 ;  /* 0xff8000005f917808 */ /* 0x000fe20007000000 */
[----:B-1----:R-:W-:Y:S01]  /*17e20*/  FFMA.FTZ R66, R0, R157, R66 ;  /* 0x0000009d00427223 */ /* 0x002fe20000010042 */
[----:B------:R-:W-:Y:S01]  /*17e30*/  ISETP.GE.AND P3, PT, R154, R3, PT ;  /* 0x000000039a00720c */ /* 0x000fe20003f66270 */
[----:B------:R-:W-:Y:S01]  /*17e40*/  FFMA.FTZ R64, R0, R159, R64 ;  /* 0x0000009f00407223 */ /* 0x000fe20000010040 */
[----:B------:R-:W-:Y:S01]  /*17e50*/  ISETP.GE.AND P6, PT, R156, R2, PT ;  /* 0x000000029c00720c */ /* 0x000fe20003fc6270 */
[----:B------:R-:W-:Y:S01]  /*17e60*/  FMUL.FTZ R28, R28, R44 ;  /* 0x0000002c1c1c7220 */ /* 0x000fe20000410000 */
[----:B------:R-:W1:Y:S01]  /*17e70*/  MUFU.TANH R7, R7 ;  /* 0x0000000700077308 */ /* 0x000e620000002400 */
[----:B------:R-:W-:Y:S01]  /*17e80*/  FSEL R163, R65, -INF , !P1 ;  /* 0xff80000041a37808 */ /* 0x000fe20004800000 */
[----:B--2---:R-:W-:Y:S01]  /*17e90*/  FFMA.FTZ R103, R0, R167, R103 ;  /* 0x000000a700677223 */ /* 0x004fe20000010067 */
[----:B------:R-:W-:Y:S01]  /*17ea0*/  IADD3 R176, R46, 0x61, RZ ;  /* 0x000000612eb07810 */ /* 0x000fe20007ffe0ff */
[----:B------:R-:W-:Y:S01]  /*17eb0*/  FFMA.FTZ R67, R0, R159, R67 ;  /* 0x0000009f00437223 */ /* 0x000fe20000010043 */
[----:B------:R-:W-:Y:S01]  /*17ec0*/  FSEL R149, R106, -INF , !P4 ;  /* 0xff8000006a957808 */ /* 0x000fe20006000000 */
[----:B------:R-:W-:Y:S01]  /*17ed0*/  FFMA.FTZ R100, R0, R165, R100 ;  /* 0x000000a500647223 */ /* 0x000fe20000010064 */
[----:B------:R-:W-:Y:S01]  /*17ee0*/  FSEL R146, R91, -INF , !P5 ;  /* 0xff8000005b927808 */ /* 0x000fe20006800000 */
[----:B------:R2:W-:Y:S01]  /*17ef0*/  I2F R177, R168 ;  /* 0x000000a800b17306 */ /* 0x0005e20000201400 */
[----:B------:R-:W-:Y:S01]  /*17f00*/  ISETP.GE.AND P1, PT, R160, R3, PT ;  /* 0x00000003a000720c */ /* 0x000fe20003f26270 */
[----:B------:R-:W-:Y:S01]  /*17f10*/  FFMA.FTZ R102, R0, R165, R102 ;  /* 0x000000a500667223 */ /* 0x000fe20000010066 */
[----:B------:R-:W-:Y:S01]  /*17f20*/  ISETP.GE.AND P4, PT, R156, R3, PT ;  /* 0x000000039c00720c */ /* 0x000fe20003f86270 */
[----:B------:R-:W-:Y:S01]  /*17f30*/  FFMA.FTZ R101, R0, R167, R101 ;  /* 0x000000a700657223 */ /* 0x000fe20000010065 */
[----:B------:R-:W-:-:S03]  /*17f40*/  ISETP.GE.AND P5, PT, R158, R2, PT ;  /* 0x000000029e00720c */ /* 0x000fc60003fa6270 */
[----:B------:R-:W1:Y:S01]  /*17f50*/  MUFU.TANH R16, R16 ;  /* 0x0000001000107308 */ /* 0x000e620000002400 */
[----:B------:R-:W-:Y:S01]  /*17f60*/  FSEL R153, R107, -INF , !P0 ;  /* 0xff8000006b997808 */ /* 0x000fe20004000000 */
[-C--:B------:R-:W-:Y:S01]  /*17f70*/  FMUL.FTZ R12, R29, R44.reuse ;  /* 0x0000002c1d0c7220 */ /* 0x080fe20000410000 */
[----:B------:R-:W-:Y:S01]  /*17f80*/  FSEL R152, R90, -INF , !P2 ;  /* 0xff8000005a987808 */ /* 0x000fe20005000000 */
[----:B------:R-:W-:Y:S01]  /*17f90*/  FMUL.FTZ R20, R31, R44 ;  /* 0x0000002c1f147220 */ /* 0x000fe20000410000 */
[----:B------:R-:W-:-:S03]  /*17fa0*/  ISETP.GE.AND P0, PT, R160, R2, PT ;  /* 0x00000002a000720c */ /* 0x000fc60003f06270 */
[----:B------:R-:W1:Y:S01]  /*17fb0*/  MUFU.TANH R17, R17 ;  /* 0x0000001100117308 */ /* 0x000e620000002400 */
[----:B------:R-:W-:Y:S01]  /*17fc0*/  ISETP.GE.AND P2, PT, R158, R3, PT ;  /* 0x000000039e00720c */ /* 0x000fe20003f46270 */
[-C--:B------:R-:W-:Y:S01]  /*17fd0*/  FFMA.FTZ R109, R0, R169.reuse, R109 ;  /* 0x000000a9006d7223 */ /* 0x080fe2000001006d */
[----:B------:R-:W-:Y:S01]  /*17fe0*/  FSEL R160, R66, -INF , !P3 ;  /* 0xff80000042a07808 */ /* 0x000fe20005800000 */
[----:B------:R-:W-:-:S04]  /*17ff0*/  FFMA.FTZ R74, R0, R169, R74 ;  /* 0x000000a9004a7223 */ /* 0x000fc8000001004a */
[----:B------:R-:W1:Y:S01]  /*18000*/  MUFU.TANH R36, R78 ;  /* 0x0000004e00247308 */ /* 0x000e620000002400 */
[----:B------:R-:W-:Y:S01]  /*18010*/  FSEL R164, R64, -INF , !P6 ;  /* 0xff80000040a47808 */ /* 0x000fe20007000000 */
[----:B------:R-:W-:Y:S01]  /*18020*/  FMUL.FTZ R21, R24, R44 ;  /* 0x0000002c18157220 */ /* 0x000fe20000410000 */
[----:B------:R-:W-:Y:S01]  /*18030*/  ISETP.GE.AND P3, PT, R161, R2, PT ;  /* 0x00000002a100720c */ /* 0x000fe20003f66270 */
[-C--:B------:R-:W-:Y:S01]  /*18040*/  FMUL.FTZ R4, R25, R44.reuse ;  /* 0x0000002c19047220 */ /* 0x080fe20000410000 */
[----:B------:R-:W-:Y:S01]  /*18050*/  ISETP.GE.AND P6, PT, R161, R3, PT ;  /* 0x00000003a100720c */ /* 0x000fe20003fc6270 */
[-C--:B------:R-:W-:Y:S01]  /*18060*/  FMUL.FTZ R6, R26, R44.reuse ;  /* 0x0000002c1a067220 */ /* 0x080fe20000410000 */
[----:B------:R-:W-:Y:S01]  /*18070*/  FSEL R169, R103, -INF , !P1 ;  /* 0xff80000067a97808 */ /* 0x000fe20004800000 */
[----:B------:R-:W-:Y:S01]  /*18080*/  FMUL.FTZ R5, R27, R44 ;  /* 0x0000002c1b057220 */ /* 0x000fe20000410000 */
[----:B------:R-:W-:Y:S01]  /*18090*/  I2F R181, R174 ;  /* 0x000000ae00b57306 */ /* 0x000fe20000201400 */
[----:B---3--:R-:W-:Y:S01]  /*180a0*/  FFMA.FTZ R52, R0, R179, R52 ;  /* 0x000000b300347223 */ /* 0x008fe20000010034 */
[----:B------:R-:W-:-:S02]  /*180b0*/  IADD3 R180, R46, 0x69, RZ ;  /* 0x000000692eb47810 */ /* 0x000fc40007ffe0ff */
[C---:B------:R-:W-:Y:S02]  /*180c0*/  IADD3 R182, R46.reuse, 0x70, RZ ;  /* 0x000000702eb67810 */ /* 0x040fe40007ffe0ff */
[----:B------:R-:W-:Y:S02]  /*180d0*/  IADD3 R184, R46, 0x71, RZ ;  /* 0x000000712eb87810 */ /* 0x000fe40007ffe0ff */
[----:B------:R-:W-:Y:S01]  /*180e0*/  I2F R183, R176 ;  /* 0x000000b000b77306 */ /* 0x000fe20000201400 */
[----:B------:R-:W-:Y:S02]  /*180f0*/  FSEL R161, R67, -INF , !P4 ;  /* 0xff80000043a17808 */ /* 0x000fe40006000000 */
[----:B------:R-:W-:Y:S02]  /*18100*/  FSEL R166, R100, -INF , !P5 ;  /* 0xff80000064a67808 */ /* 0x000fe40006800000 */
[----:B------:R-:W-:-:S03]  /*18110*/  ISETP.GE.AND P1, PT, R170, R2, PT ;  /* 0x00000002aa00720c */ /* 0x000fc60003f26270 */
[----:B------:R-:W3:Y:S01]  /*18120*/  MUFU.TANH R18, R79 ;  /* 0x0000004f00127308 */ /* 0x000ee20000002400 */
[C---:B------:R-:W-:Y:S02]  /*18130*/  ISETP.GE.AND P4, PT, R162.reuse, R2, PT ;  /* 0x00000002a200720c */ /* 0x040fe40003f86270 */
[----:B------:R-:W-:Y:S01]  /*18140*/  ISETP.GE.AND P5, PT, R162, R3, PT ;  /* 0x00000003a200720c */ /* 0x000fe20003fa6270 */
[----:B------:R-:W-:Y:S01]  /*18150*/  FMUL.FTZ R63, R87, R44 ;  /* 0x0000002c573f7220 */ /* 0x000fe20000410000 */
[----:B------:R-:W-:-:S03]  /*18160*/  FSEL R162, R102, -INF , !P2 ;  /* 0xff80000066a27808 */ /* 0x000fc60005000000 */
[----:B------:R-:W1:Y:S01]  /*18170*/  MUFU.TANH R19, R19 ;  /* 0x0000001300137308 */ /* 0x000e620000002400 */
[----:B------:R-:W-:Y:S01]  /*18180*/  FSEL R167, R101, -INF , !P0 ;  /* 0xff80000065a77808 */ /* 0x000fe20004000000 */
[----:B----4-:R-:W-:Y:S01]  /*18190*/  FFMA.FTZ R157, R0, R185, R13 ;  /* 0x000000b9009d7223 */ /* 0x010fe2000001000d */
[----:B------:R-:W-:-:S05]  /*181a0*/  ISETP.GE.AND P2, PT, R168, R2, PT ;  /* 0x00000002a800720c */ /* 0x000fca0003f46270 */
[----:B------:R-:W-:Y:S01]  /*181b0*/  MUFU.TANH R37, R37 ;  /* 0x0000002500257308 */ /* 0x000fe20000002400 */
[----:B------:R-:W-:Y:S01]  /*181c0*/  ISETP.GE.AND P0, PT, R168, R3, PT ;  /* 0x00000003a800720c */ /* 0x000fe20003f06270 */
[----:B------:R-:W-:Y:S01]  /*181d0*/  FMUL.FTZ R85, R85, R44 ;  /* 0x0000002c55557220 */ /* 0x000fe20000410000 */
[----:B--2---:R-:W-:-:S05]  /*181e0*/  FSEL R168, R52, -INF , !P1 ;  /* 0xff80000034a87808 */ /* 0x004fca0004800000 */
[----:B------:R-:W2:Y:S01]  /*181f0*/  MUFU.TANH R40, R40 ;  /* 0x0000002800287308 */ /* 0x000ea20000002400 */
[----:B------:R-:W-:Y:S01]  /*18200*/  IADD3 R188, R46, 0x79, RZ ;  /* 0x000000792ebc7810 */ /* 0x000fe20007ffe0ff */
[----:B------:R-:W-:-:S06]  /*18210*/  FMUL.FTZ R86, R86, R44 ;  /* 0x0000002c56567220 */ /* 0x000fcc0000410000 */
[----:B------:R-:W4:Y:S01]  /*18220*/  MUFU.TANH R32, R32 ;  /* 0x0000002000207308 */ /* 0x000f220000002400 */
[----:B------:R-:W-:-:S07]  /*18230*/  ISETP.GE.AND P1, PT, R178, R3, PT ;  /* 0x00000003b200720c */ /* 0x000fce0003f26270 */
[----:B------:R-:W2:Y:S01]  /*18240*/  MUFU.TANH R28, R28 ;  /* 0x0000001c001c7308 */ /* 0x000ea20000002400 */
[C---:B------:R-:W-:Y:S01]  /*18250*/  FFMA.FTZ R110, R0.reuse, R173, R110 ;  /* 0x000000ad006e7223 */ /* 0x040fe2000001006e */
[----:B------:R-:W-:Y:S01]  /*18260*/  FSEL R157, R157, -INF , !P1 ;  /* 0xff8000009d9d7808 */ /* 0x000fe20004800000 */
[----:B-1----:R-:W-:-:S05]  /*18270*/  FFMA.FTZ R134, R0, R193, R7 ;  /* 0x000000c100867223 */ /* 0x002fca0000010007 */
[----:B------:R-:W-:Y:S01]  /*18280*/  I2F R187, R180 ;  /* 0x000000b400bb7306 */ /* 0x000fe20000201400 */
[----:B------:R-:W-:Y:S01]  /*18290*/  FFMA.FTZ R16, R0, R173, R16 ;  /* 0x000000ad00107223 */ /* 0x000fe20000010010 */
[----:B------:R-:W-:-:S06]  /*182a0*/  ISETP.GE.AND P1, PT, R186, R2, PT ;  /* 0x00000002ba00720c */ /* 0x000fcc0003f26270 */
[----:B------:R-:W-:Y:S01]  /*182b0*/  I2F R189, R182 ;  /* 0x000000b600bd7306 */ /* 0x000fe20000201400 */
[----:B------:R-:W-:-:S07]  /*182c0*/  FFMA.FTZ R17, R0, R177, R17 ;  /* 0x000000b100117223 */ /* 0x000fce0000010011 */
[----:B------:R-:W-:Y:S01]  /*182d0*/  I2F R191, R184 ;  /* 0x000000b800bf7306 */ /* 0x000fe20000201400 */
[----:B------:R-:W-:-:S07]  /*182e0*/  FFMA.FTZ R36, R0, R177, R36 ;  /* 0x000000b100247223 */ /* 0x000fce0000010024 */
[----:B------:R-:W1:Y:S08]  /*182f0*/  MUFU.TANH R12, R12 ;  /* 0x0000000c000c7308 */ /* 0x000e700000002400 */
[----:B------:R-:W1:Y:S08]  /*18300*/  MUFU.TANH R20, R20 ;  /* 0x0000001400147308 */ /* 0x000e700000002400 */
[----:B------:R-:W1:Y:S08]  /*18310*/  MUFU.TANH R21, R21 ;  /* 0x0000001500157308 */ /* 0x000e700000002400 */
[----:B------:R-:W-:Y:S08]  /*18320*/  MUFU.TANH R4, R4 ;  /* 0x0000000400047308 */ /* 0x000ff00000002400 */
[----:B------:R-:W1:Y:S08]  /*18330*/  MUFU.TANH R6, R6 ;  /* 0x0000000600067308 */ /* 0x000e700000002400 */
[----:B------:R-:W1:Y:S01]  /*18340*/  MUFU.TANH R5, R5 ;  /* 0x0000000500057308 */ /* 0x000e620000002400 */
[----:B------:R-:W-:-:S02]  /*18350*/  FSEL R172, R109, -INF , !P3 ;  /* 0xff8000006dac7808 */ /* 0x000fc40005800000 */
[----:B------:R-:W-:-:S05]  /*18360*/  FSEL R175, R74, -INF , !P6 ;  /* 0xff8000004aaf7808 */ /* 0x000fca0007000000 */
[----:B------:R-:W-:Y:S01]  /*18370*/  I2F R57, R46 ;  /* 0x0000002e00397306 */ /* 0x000fe20000201400 */
[----:B------:R-:W-:Y:S01]  /*18380*/  FSEL R171, R110, -INF , !P4 ;  /* 0xff8000006eab7808 */ /* 0x000fe20006000000 */
[----:B---3--:R-:W-:Y:S01]  /*18390*/  FFMA.FTZ R18, R0, R179, R18 ;  /* 0x000000b300127223 */ /* 0x008fe20000010012 */
[----:B------:R-:W-:-:S05]  /*183a0*/  ISETP.GE.AND P3, PT, R170, R3, PT ;  /* 0x00000003aa00720c */ /* 0x000fca0003f66270 */
[----:B------:R-:W-:Y:S01]  /*183b0*/  I2F R195, R188 ;  /* 0x000000bc00c37306 */ /* 0x000fe20000201400 */
[----:B------:R-:W-:Y:S01]  /*183c0*/  ISETP.GE.AND P6, PT, R174, R2, PT ;  /* 0x00000002ae00720c */ /* 0x000fe20003fc6270 */
[----:B------:R-:W-:Y:S01]  /*183d0*/  FFMA.FTZ R19, R0, R181, R19 ;  /* 0x000000b500137223 */ /* 0x000fe20000010013 */
[----:B------:R-:W-:-:S05]  /*183e0*/  ISETP.GE.AND P4, PT, R174, R3, PT ;  /* 0x00000003ae00720c */ /* 0x000fca0003f86270 */
[----:B------:R-:W-:Y:S01]  /*183f0*/  MUFU.TANH R190, R190 ;  /* 0x000000be00be7308 */ /* 0x000fe20000002400 */
[----:B------:R-:W-:Y:S01]  /*18400*/  FSEL R134, R134, -INF , !P1 ;  /* 0xff80000086867808 */ /* 0x000fe20004800000 */
[----:B--2---:R-:W-:-:S06]  /*18410*/  FFMA.FTZ R40, R0, R181, R40 ;  /* 0x000000b500287223 */ /* 0x004fcc0000010028 */
[----:B------:R-:W-:Y:S01]  /*18420*/  MUFU.TANH R108, R108 ;  /* 0x0000006c006c7308 */ /* 0x000fe20000002400 */
[----:B------:R-:W-:Y:S01]  /*18430*/  FSEL R174, R16, -INF , !P5 ;  /* 0xff80000010ae7808 */ /* 0x000fe20006800000 */
[----:B------:R-:W-:-:S06]  /*18440*/  FFMA.FTZ R37, R0, R183, R37 ;  /* 0x000000b700257223 */ /* 0x000fcc0000010025 */
[----:B------:R-:W-:Y:S01]  /*18450*/  MUFU.TANH R13, R85 ;  /* 0x00000055000d7308 */ /* 0x000fe20000002400 */
[----:B------:R-:W-:Y:S01]  /*18460*/  FSEL R170, R17, -INF , !P2 ;  /* 0xff80000011aa7808 */ /* 0x000fe20005000000 */
[----:B----4-:R-:W-:-:S06]  /*18470*/  FFMA.FTZ R32, R0, R183, R32 ;  /* 0x000000b700207223 */ /* 0x010fcc0000010020 */
[----:B------:R-:W2:Y:S01]  /*18480*/  MUFU.TANH R137, R86 ;  /* 0x0000005600897308 */ /* 0x000ea20000002400 */
[----:B------:R-:W-:Y:S01]  /*18490*/  FSEL R173, R36, -INF , !P0 ;  /* 0xff80000024ad7808 */ /* 0x000fe20004000000 */
[----:B------:R-:W-:-:S06]  /*184a0*/  FFMA.FTZ R28, R0, R185, R28 ;  /* 0x000000b9001c7223 */ /* 0x000fcc000001001c */
[----:B------:R-:W3:Y:S01]  /*184b0*/  MUFU.TANH R63, R63 ;  /* 0x0000003f003f7308 */ /* 0x000ee20000002400 */
[----:B------:R-:W-:Y:S02]  /*184c0*/  ISETP.GT.AND P1, PT, R246, R233, PT ;  /* 0x000000e9f600720c */ /* 0x000fe40003f24270 */
[CC--:B------:R-:W-:Y:S02]  /*184d0*/  ISETP.GE.AND P5, PT, R176.reuse, R2.reuse, PT ;  /* 0x00000002b000720c */ /* 0x0c0fe40003fa6270 */
[----:B------:R-:W-:Y:S02]  /*184e0*/  ISETP.GE.AND P2, PT, R176, R3, PT ;  /* 0x00000003b000720c */ /* 0x000fe40003f46270 */
[----:B------:R-:W-:Y:S01]  /*184f0*/  ISETP.GE.AND P0, PT, R178, R2, PT ;  /* 0x00000002b200720c */ /* 0x000fe20003f06270 */
[-C--:B-1----:R-:W-:Y:S01]  /*18500*/  FFMA.FTZ R12, R0, R187.reuse, R12 ;  /* 0x000000bb000c7223 */ /* 0x082fe2000001000c */
[----:B------:R-:W-:Y:S01]  /*18510*/  FSEL R165, R18, -INF , !P3 ;  /* 0xff80000012a57808 */ /* 0x000fe20005800000 */
[C---:B------:R-:W-:Y:S01]  /*18520*/  FFMA.FTZ R20, R0.reuse, R187, R20 ;  /* 0x000000bb00147223 */ /* 0x040fe20000010014 */
[----:B------:R-:W-:Y:S01]  /*18530*/  FSEL R156, R19, -INF , !P6 ;  /* 0xff800000139c7808 */ /* 0x000fe20007000000 */
[-C--:B------:R-:W-:Y:S01]  /*18540*/  FFMA.FTZ R21, R0, R189.reuse, R21 ;  /* 0x000000bd00157223 */ /* 0x080fe20000010015 */
[----:B------:R-:W-:Y:S01]  /*18550*/  FSEL R159, R40, -INF , !P4 ;  /* 0xff800000289f7808 */ /* 0x000fe20006000000 */
[C---:B------:R-:W-:Y:S01]  /*18560*/  FFMA.FTZ R6, R0.reuse, R189, R6 ;  /* 0x000000bd00067223 */ /* 0x040fe20000010006 */
[----:B------:R-:W-:Y:S01]  /*18570*/  FSEL R155, R37, -INF , !P5 ;  /* 0xff800000259b7808 */ /* 0x000fe20006800000 */
[-C--:B------:R-:W-:Y:S01]  /*18580*/  FFMA.FTZ R4, R0, R191.reuse, R4 ;  /* 0x000000bf00047223 */ /* 0x080fe20000010004 */
[----:B------:R-:W-:Y:S01]  /*18590*/  FSEL R158, R32, -INF , !P2 ;  /* 0xff800000209e7808 */ /* 0x000fe20005000000 */
[----:B------:R-:W-:Y:S01]  /*185a0*/  FFMA.FTZ R142, R0, R191, R5 ;  /* 0x000000bf008e7223 */ /* 0x000fe20000010005 */
[----:B------:R-:W-:-:S02]  /*185b0*/  FSEL R154, R28, -INF , !P0 ;  /* 0xff8000001c9a7808 */ /* 0x000fc40004000000 */
[CC--:B------:R-:W-:Y:S02]  /*185c0*/  ISETP.GE.AND P3, PT, R180.reuse, R2.reuse, PT ;  /* 0x00000002b400720c */ /* 0x0c0fe40003f66270 */
[-C--:B------:R-:W-:Y:S02]  /*185d0*/  ISETP.GE.AND P6, PT, R180, R3.reuse, PT ;  /* 0x00000003b400720c */ /* 0x080fe40003fc6270 */
[CC--:B------:R-:W-:Y:S02]  /*185e0*/  ISETP.GE.AND P4, PT, R182.reuse, R2.reuse, PT ;  /* 0x00000002b600720c */ /* 0x0c0fe40003f86270 */
[-C--:B------:R-:W-:Y:S02]  /*185f0*/  ISETP.GE.AND P5, PT, R182, R3.reuse, PT ;  /* 0x00000003b600720c */ /* 0x080fe40003fa6270 */
[C---:B------:R-:W-:Y:S02]  /*18600*/  ISETP.GE.AND P2, PT, R184.reuse, R2, PT ;  /* 0x00000002b800720c */ /* 0x040fe40003f46270 */
[----:B------:R-:W-:Y:S01]  /*18610*/  ISETP.GE.AND P0, PT, R184, R3, PT ;  /* 0x00000003b800720c */ /* 0x000fe20003f06270 */
[----:B--2---:R-:W-:Y:S01]  /*18620*/  FFMA.FTZ R137, R0, R193, R137 ;  /* 0x000000c100897223 */ /* 0x004fe20000010089 */
[----:B------:R-:W-:Y:S01]  /*18630*/  FSEL R151, R12, -INF , !P3 ;  /* 0xff8000000c977808 */ /* 0x000fe20005800000 */
[-C--:B------:R-:W-:Y:S01]  /*18640*/  FFMA.FTZ R5, R0, R57.reuse, R190 ;  /* 0x0000003900057223 */ /* 0x080fe200000100be */
[----:B------:R-:W-:Y:S01]  /*18650*/  FSEL R150, R20, -INF , !P6 ;  /* 0xff80000014967808 */ /* 0x000fe20007000000 */
[C---:B------:R-:W-:Y:S01]  /*18660*/  FFMA.FTZ R7, R0.reuse, R57, R108 ;  /* 0x0000003900077223 */ /* 0x040fe2000001006c */
[----:B------:R-:W-:Y:S01]  /*18670*/  FSEL R135, R21, -INF , !P4 ;  /* 0xff80000015877808 */ /* 0x000fe20006000000 */
[-C--:B------:R-:W-:Y:S01]  /*18680*/  FFMA.FTZ R13, R0, R195.reuse, R13 ;  /* 0x000000c3000d7223 */ /* 0x080fe2000001000d */
[----:B------:R-:W-:Y:S01]  /*18690*/  FSEL R143, R6, -INF , !P5 ;  /* 0xff800000068f7808 */ /* 0x000fe20006800000 */
[----:B---3--:R-:W-:Y:S01]  /*186a0*/  FFMA.FTZ R63, R0, R195, R63 ;  /* 0x000000c3003f7223 */ /* 0x008fe2000001003f */
        /* <DEDUP_REMOVED lines=68> */
[----:B------:R-:W-:-:S05]  /*18af0*/  ISETP.NE.AND P3, PT, R16, RZ, PT ;  /* 0x000000ff1000720c */ /* 0x000fca0003f65270 */
[----:B------:R-:W-:Y:S02]  /*18b00*/  @P6 IADD3 R15, R15, 0x1, RZ ;  /* 0x000000010f0f6810 */ /* 0x000fe40007ffe0ff */
[----:B------:R-:W-:-:S03]  /*18b10*/  @P5 IADD3 R12, R12, 0x1, RZ ;  /* 0x000000010c0c5810 */ /* 0x000fc60007ffe0ff */
[----:B------:R-:W-:Y:S02]  /*18b20*/  @!P4 IMAD.MOV R15, RZ, RZ, -R15 ;  /* 0x000000ffff0fc224 */ /* 0x000fe400078e0a0f */
[----:B------:R-:W-:-:S03]  /*18b30*/  @!P2 IMAD.MOV R12, RZ, RZ, -R12 ;  /* 0x000000ffff0ca224 */ /* 0x000fc600078e0a0c */
[C---:B------:R-:W-:Y:S02]  /*18b40*/  SEL R13, R9.reuse, R15, !P3 ;  /* 0x0000000f090d7207 */ /* 0x040fe40005800000 */
[----:B------:R-:W-:Y:S01]  /*18b50*/  SEL R6, R9, R12, !P3 ;  /* 0x0000000c09067207 */ /* 0x000fe20005800000 */
[----:B------:R-:W3:Y:S02]  /*18b60*/  LD.E.64 R14, [R10.64+0x38] ;  /* 0x000038060a0e7980 */ /* 0x000ee4000c101b00 */
        /* <DEDUP_REMOVED lines=19> */
.L_x_4584:
[----:B------:R-:W2:Y:S02]  /*18ca0*/  LD.E R6, [R10.64+0x38] ;  /* 0x000038060a067980 */ /* 0x000ea4000c101900 */
[----:B--2---:R-:W-:-:S04]  /*18cb0*/  LEA R6, -R6, RZ, 0x7 ;  /* 0x000000ff06067211 */ /* 0x004fc800078e39ff */
[----:B------:R-:W-:Y:S02]  /*18cc0*/  SHF.R.S32.HI R4, RZ, 0x1f, R6 ;  /* 0x0000001fff047819 */ /* 0x000fe40000011406 */
.L_x_4585:
[----:B------:R-:W-:Y:S05]  /*18cd0*/  BSYNC B0 ;  /* 0x0000000000007941 */ /* 0x000fea0003800000 */
.L_x_4583:
        /* <DEDUP_REMOVED lines=129> */
.L_x_4582:
[----:B------:R-:W-:Y:S05]  /*194f0*/  BSYNC B1 ;  /* 0x0000000000017941 */ /* 0x000fea0003800000 */
.L_x_4581:
[----:B------:R-:W2:Y:S01]  /*19500*/  LD.E R65, [R10.64+0xdc] ;  /* 0x0000dc060a417980 */ /* 0x000ea2000c101900 */
[----:B-1----:R-:W-:-:S02]  /*19510*/  FMNMX.FTZ R9, R7, R58, !PT ;  /* 0x0000003a07097209 */ /* 0x002fc40007810000 */
        /* <DEDUP_REMOVED lines=8> */
[----:B------:R-:W-:Y:S01]  /*195a0*/  LEA R219, R47, R222, 0x1 ;  /* 0x000000de2fdb7211 */ /* 0x000fe200078e08ff */
        /* <DEDUP_REMOVED lines=73> */
[----:B---3--:R-:W-:-:S03]  /*19a40*/  FMNMX.FTZ R4, R13, R4, !PT ;  /* 0x000000040d047209 */ /* 0x008fc60007810000 */
[----:B------:R-:W-:Y:S04]  /*19a50*/  LDSM.16.MT88.4 R12, [R222+0x10800] ;  /* 0x01080000de0c783b */ /* 0x000fe80000004200 */
        /* <DEDUP_REMOVED lines=16> */
[----:B------:R-:W1:Y:S01]  /*19b60*/  LDSM.16.MT88.4 R4, [R218+0x10000] ;  /* 0x01000000da04783b */ /* 0x000e620000004200 */
[----:B------:R-:W-:-:S02]  /*19b70*/  FFMA.FTZ R59, R59, R65, -R136 ;  /* 0x000000413b3b7223 */ /* 0x000fc40000010888 */
[-C--:B------:R-:W-:Y:S01]  /*19b80*/  FFMA.FTZ R54, R69, R65.reuse, -R136 ;  /* 0x0000004145367223 */ /* 0x080fe20000010888 */
        /* <DEDUP_REMOVED lines=75> */
[----:B------:R-:W-:Y:S01]  /*1a040*/  HMMA.16816.F32 R120, R68, R116, RZ ;  /* 0x000000744478723c */ /* 0x000fe200000018ff */
[-C--:B------:R-:W-:Y:S01]  /*1a050*/  FFMA.FTZ R248, R66, R65.reuse, -R136 ;  /* 0x0000004142f87223 */ /* 0x080fe20000010888 */
[----:B------:R-:W4:Y:S01]  /*1a060*/  MUFU.EX2 R44, R44 ;  /* 0x0000002c002c7308 */ /* 0x000f220000000800 */
        /* <DEDUP_REMOVED lines=18> */
[----:B------:R-:W3:Y:S06]  /*1a190*/  MUFU.EX2 R8, R8 ;  /* 0x0000000800087308 */ /* 0x000eec0000000800 */
[C---:B-1----:R-:W-:Y:S02]  /*1a1a0*/  HMMA.16816.F32 R72, R68.reuse, R4, RZ ;  /* 0x000000044448723c */ /* 0x042fe400000018ff */
        /* <DEDUP_REMOVED lines=309> */
[----:B------:R-:W-:Y:S02]  /*1b500*/  ISETP.GE.AND P1, PT, R4, RZ, PT ;  /* 0x000000ff0400720c */ /* 0x000fe40003f26270 */
        /* <DEDUP_REMOVED lines=10> */
[----:B------:R-:W-:Y:S02]  /*1b5b0*/  ISETP.GE.AND P3, PT, R14, RZ, PT ;  /* 0x000000ff0e00720c */ /* 0x000fe40003f66270 */
[----:B------:R-:W2:Y:S01]  /*1b5c0*/  LD.E.64 R14, [R10.64+0x28] ;  /* 0x000028060a0e7980 */ /* 0x000ea2000c101b00 */
        /* <DEDUP_REMOVED lines=38> */
.L_x_4588:
[----:B------:R-:W2:Y:S02]  /*1b830*/  LD.E R6, [R10.64+0x40] ;  /* 0x000040060a067980 */ /* 0x000ea4000c101900 */
[----:B--2---:R-:W-:-:S04]  /*1b840*/  LEA R6, -R6, RZ, 0x7 ;  /* 0x000000ff06067211 */ /* 0x004fc800078e39ff */
[----:B------:R-:W-:Y:S02]  /*1b850*/  SHF.R.S32.HI R4, RZ, 0x1f, R6 ;  /* 0x0000001fff047819 */ /* 0x000fe40000011406 */
.L_x_4589:
[----:B------:R-:W-:Y:S05]  /*1b860*/  BSYNC B0 ;  /* 0x0000000000007941 */ /* 0x000fea0003800000 */
.L_x_4587:
        /* <DEDUP_REMOVED lines=75> */
[CC--:B--2---:R-:W-:Y:S01]  /*1bd20*/  @P2 LEA R28, P3, R7.reuse, R140.reuse, 0x1 ;  /* 0x0000008c071c2211 */ /* 0x0c4fe200078608ff */
        /* <DEDUP_REMOVED lines=60> */
[----:B------:R-:W5:Y:S04]  /*1c0f0*/  LDSM.16.M88.4 R56, [R227+0x4800] ;  /* 0x00480000e338783b */ /* 0x000f680000000200 */
[----:B------:R-:W5:Y:S04]  /*1c100*/  LDSM.16.M88.4 R48, [R227+0x5000] ;  /* 0x00500000e330783b */ /* 0x000f680000000200 */
[----:B------:R-:W4:Y:S04]  /*1c110*/  LD.E R192, [R136.64+0x18c] ;  /* 0x00018c0488c07980 */ /* 0x000f28000c101900 */
[----:B------:R-:W5:Y:S04]  /*1c120*/  LDSM.16.M88.4 R40, [R227+0x5800] ;  /* 0x00580000e328783b */ /* 0x000f680000000200 */
[----:B-1----:R-:W1:Y:S04]  /*1c130*/  LDSM.16.M88.4 R32, [R227+0x6000] ;  /* 0x00600000e320783b */ /* 0x002e680000000200 */
[----:B------:R-:W1:Y:S04]  /*1c140*/  LDSM.16.M88.4 R24, [R227+0x6800] ;  /* 0x00680000e318783b */ /* 0x000e680000000200 */
[----:B--2---:R-:W2:Y:S04]  /*1c150*/  LDSM.16.M88.4 R16, [R227+0x7000] ;  /* 0x00700000e310783b */ /* 0x004ea80000000200 */
[----:B------:R-:W1:Y:S04]  /*1c160*/  LDSM.16.M88.4 R148, [R227+0x7800] ;  /* 0x00780000e394783b */ /* 0x000e680000000200 */
[----:B------:R-:W-:Y:S04]  /*1c170*/  LDSM.16.M88.4 R160, [R226] ;  /* 0x00000000e2a0783b */ /* 0x000fe80000000200 */
[----:B------:R-:W1:Y:S01]  /*1c180*/  LDSM.16.M88.4 R144, [R225] ;  /* 0x00000000e190783b */ /* 0x000e620000000200 */
[C---:B---3--:R-:W-:Y:S03]  /*1c190*/  HMMA.16816.F32 R140, R180.reuse, R64, RZ ;  /* 0x00000040b48c723c */ /* 0x048fe600000018ff */
[----:B-----5:R-:W3:Y:S04]  /*1c1a0*/  LDSM.16.M88.4 R8, [R217] ;  /* 0x00000000d908783b */ /* 0x020ee80000000200 */
[----:B------:R-:W5:Y:S01]  /*1c1b0*/  LDSM.16.M88.4 R4, [R216] ;  /* 0x00000000d804783b */ /* 0x000f620000000200 */
[C---:B------:R-:W-:Y:S03]  /*1c1c0*/  HMMA.16816.F32 R64, R180.reuse, R66, RZ ;  /* 0x00000042b440723c */ /* 0x040fe600000018ff */
[----:B------:R-:W-:Y:S04]  /*1c1d0*/  LDSM.16.M88.4 R184, [R224] ;  /* 0x00000000e0b8783b */ /* 0x000fe80000000200 */
[----:B------:R-:W-:Y:S01]  /*1c1e0*/  LDSM.16.M88.4 R156, [R221+0x4000] ;  /* 0x00400000dd9c783b */ /* 0x000fe20000000200 */
[C---:B------:R-:W-:Y:S03]  /*1c1f0*/  HMMA.16816.F32 R60, R180.reuse, R56, RZ ;  /* 0x00000038b43c723c */ /* 0x040fe600000018ff */
[----:B------:R-:W-:Y:S04]  /*1c200*/  LDSM.16.M88.4 R168, [R212] ;  /* 0x00000000d4a8783b */ /* 0x000fe80000000200 */
[----:B------:R-:W-:Y:S01]  /*1c210*/  LDSM.16.M88.4 R164, [R211] ;  /* 0x00000000d3a4783b */ /* 0x000fe20000000200 */
[C---:B------:R-:W-:Y:S03]  /*1c220*/  HMMA.16816.F32 R52, R180.reuse, R48, RZ ;  /* 0x00000030b434723c */ /* 0x040fe600000018ff */
[----:B------:R-:W-:Y:S04]  /*1c230*/  LDSM.16.M88.4 R152, [R221+0x4800] ;  /* 0x00480000dd98783b */ /* 0x000fe80000000200 */
[----:B------:R-:W-:Y:S01]  /*1c240*/  LDSM.16.M88.4 R188, [R221+0x7800] ;  /* 0x00780000ddbc783b */ /* 0x000fe20000000200 */
[C---:B------:R-:W-:Y:S03]  /*1c250*/  HMMA.16816.F32 R56, R180.reuse, R58, RZ ;  /* 0x0000003ab438723c */ /* 0x040fe600000018ff */
[----:B------:R-:W-:Y:S04]  /*1c260*/  LDSM.16.M88.4 R176, [R223] ;  /* 0x00000000dfb0783b */ /* 0x000fe80000000200 */
[----:B------:R-:W-:Y:S01]  /*1c270*/  LDSM.16.M88.4 R172, [R210] ;  /* 0x00000000d2ac783b */ /* 0x000fe20000000200 */
[C---:B------:R-:W-:Y:S03]  /*1c280*/  HMMA.16816.F32 R48, R180.reuse, R50, RZ ;  /* 0x00000032b430723c */ /* 0x040fe600000018ff */
[----:B------:R-:W0:Y:S05]  /*1c290*/  LDGDEPBAR ;  /* 0x00000000000079af */ /* 0x000e2a0000000000 */
[C---:B------:R-:W-:Y:S08]  /*1c2a0*/  HMMA.16816.F32 R44, R180.reuse, R40, RZ ;  /* 0x00000028b42c723c */ /* 0x040ff000000018ff */
[C---:B-1----:R-:W-:Y:S08]  /*1c2b0*/  HMMA.16816.F32 R36, R180.reuse, R32, RZ ;  /* 0x00000020b424723c */ /* 0x042ff000000018ff */
[C---:B------:R-:W-:Y:S08]  /*1c2c0*/  HMMA.16816.F32 R28, R180.reuse, R24, RZ ;  /* 0x00000018b41c723c */ /* 0x040ff000000018ff */
[C---:B--2---:R-:W-:Y:S08]  /*1c2d0*/  HMMA.16816.F32 R20, R180.reuse, R16, RZ ;  /* 0x00000010b414723c */ /* 0x044ff000000018ff */
[C---:B------:R-:W-:Y:S08]  /*1c2e0*/  HMMA.16816.F32 R40, R180.reuse, R42, RZ ;  /* 0x0000002ab428723c */ /* 0x040ff000000018ff */
[C---:B------:R-:W-:Y:S08]  /*1c2f0*/  HMMA.16816.F32 R32, R180.reuse, R34, RZ ;  /* 0x00000022b420723c */ /* 0x040ff000000018ff */
[C---:B------:R-:W-:Y:S08]  /*1c300*/  HMMA.16816.F32 R24, R180.reuse, R26, RZ ;  /* 0x0000001ab418723c */ /* 0x040ff000000018ff */
[C---:B------:R-:W-:Y:S08]  /*1c310*/  HMMA.16816.F32 R16, R180.reuse, R18, RZ ;  /* 0x00000012b410723c */ /* 0x040ff000000018ff */
[C---:B------:R-:W-:Y:S08]  /*1c320*/  HMMA.16816.F32 R12, R180.reuse, R148, RZ ;  /* 0x00000094b40c723c */ /* 0x040ff000000018ff */
        /* <DEDUP_REMOVED lines=8> */
[C---:B-----5:R-:W-:Y:S08]  /*1c3b0*/  HMMA.16816.F32 R52, R160.reuse, R4, R52 ;  /* 0x00000004a034723c */ /* 0x060ff00000001834 */
[C---:B------:R-:W-:Y:S01]  /*1c3c0*/  HMMA.16816.F32 R48, R160.reuse, R6, R48 ;  /* 0x00000006a030723c */ /* 0x040fe20000001830 */
[----:B------:R-:W5:Y:S07]  /*1c3d0*/  LDSM.16.M88.4 R4, [R221+0x5000] ;  /* 0x00500000dd04783b */ /* 0x000f6e0000000200 */
        /* <DEDUP_REMOVED lines=9> */
[C---:B-----5:R-:W-:Y:S08]  /*1c470*/  HMMA.16816.F32 R52, R184.reuse, R4, R52 ;  /* 0x00000004b834723c */ /* 0x060ff00000001834 */
[C---:B------:R-:W-:Y:S01]  /*1c480*/  HMMA.16816.F32 R48, R184.reuse, R6, R48 ;  /* 0x00000006b830723c */ /* 0x040fe20000001830 */
[----:B------:R-:W5:Y:S07]  /*1c490*/  LDSM.16.M88.4 R4, [R221+0x7000] ;  /* 0x00700000dd04783b */ /* 0x000f6e0000000200 */
        /* <DEDUP_REMOVED lines=8> */
[----:B------:R-:W3:Y:S04]  /*1c520*/  LDSM.16.M88.4 R160, [R210+0x1800] ;  /* 0x00180000d2a0783b */ /* 0x000ee80000000200 */
[----:B------:R-:W3:Y:S03]  /*1c530*/  LDSM.16.M88.4 R164, [R210+0x1000] ;  /* 0x00100000d2a4783b */ /* 0x000ee60000000200 */
        /* <DEDUP_REMOVED lines=11> */
[----:B------:R-:W-:Y:S07]  /*1c5f0*/  LDSM.16.M88.4 R8, [R228+0x2000] ;  /* 0x00200000e408783b */ /* 0x000fee0000000200 */
[C---:B-----5:R-:W-:Y:S08]  /*1c600*/  HMMA.16816.F32 R20, R184.reuse, R4, R20 ;  /* 0x00000004b814723c */ /* 0x060ff00000001814 */
[C---:B------:R-:W-:Y:S01]  /*1c610*/  HMMA.16816.F32 R16, R184.reuse, R6, R16 ;  /* 0x00000006b810723c */ /* 0x040fe20000001810 */
[----:B------:R-:W3:Y:S07]  /*1c620*/  LDSM.16.M88.4 R4, [R227+0x8000] ;  /* 0x00800000e304783b */ /* 0x000eee0000000200 */
[C---:B------:R-:W-:Y:S08]  /*1c630*/  HMMA.16816.F32 R12, R184.reuse, R188, R12 ;  /* 0x000000bcb80c723c */ /* 0x040ff0000000180c */
[----:B------:R-:W-:Y:S08]  /*1c640*/  HMMA.16816.F32 R180, R184, R190, R180 ;  /* 0x000000beb8b4723c */ /* 0x000ff000000018b4 */
        /* <DEDUP_REMOVED lines=22> */
[----:B------:R-:W-:Y:S01]  /*1c7b0*/  HMMA.16816.F32 R24, R176, R154, R24 ;  /* 0x0000009ab018723c */ /* 0x000fe20000001818 */
[----:B------:R-:W-:Y:S07]  /*1c7c0*/  LDSM.16.M88.4 R152, [R226+0x2000] ;  /* 0x00200000e298783b */ /* 0x000fee0000000200 */
[C---:B---3--:R-:W-:Y:S08]  /*1c7d0*/  HMMA.16816.F32 R140, R8.reuse, R4, R140 ;  /* 0x00000004088c723c */ /* 0x048ff0000000188c */
[C---:B------:R-:W-:Y:S01]  /*1c7e0*/  HMMA.16816.F32 R64, R8.reuse, R6, R64 ;  /* 0x000000060840723c */ /* 0x040fe20000001840 */
[----:B------:R-:W3:Y:S07]  /*1c7f0*/  LDSM.16.M88.4 R4, [R209] ;  /* 0x00000000d104783b */ /* 0x000eee0000000200 */
[C---:B-----5:R-:W-:Y:S08]  /*1c800*/  HMMA.16816.F32 R36, R8.reuse, R156, R36 ;  /* 0x0000009c0824723c */ /* 0x060ff00000001824 */
[C---:B------:R-:W-:Y:S01]  /*1c810*/  HMMA.16816.F32 R32, R8.reuse, R158, R32 ;  /* 0x0000009e0820723c */ /* 0x040fe20000001820 */
[----:B------:R-:W5:Y:S07]  /*1c820*/  LDSM.16.M88.4 R156, [R208] ;  /* 0x00000000d09c783b */ /* 0x000f6e0000000200 */
[C---:B------:R-:W-:Y:S01]  /*1c830*/  HMMA.16816.F32 R44, R8.reuse, R160, R44 ;  /* 0x000000a0082c723c */ /* 0x040fe2000000182c */
[----:B------:R-:W1:Y:S07]  /*1c840*/  S2R R160, SR_TID.X ;  /* 0x0000000000a07919 */ /* 0x000e6e0000002100 */
        /* <DEDUP_REMOVED lines=9> */
[C---:B--2---:R-:W-:Y:S08]  /*1c8e0*/  HMMA.16816.F32 R12, R8.reuse, R144, R12 ;  /* 0x00000090080c723c */ /* 0x044ff0000000180c */
[----:B------:R-:W-:Y:S01]  /*1c8f0*/  HMMA.16816.F32 R180, R8, R146, R180 ;  /* 0x0000009208b4723c */ /* 0x000fe200000018b4 */
[----:B------:R-:W-:Y:S04]  /*1c900*/  LDSM.16.M88.4 R144, [R224+0x2000] ;  /* 0x00200000e090783b */ /* 0x000fe80000000200 */
[----:B------:R-:W1:Y:S01]  /*1c910*/  LDSM.16.M88.4 R8, [R221+0x8000] ;  /* 0x00800000dd08783b */ /* 0x000e620000000200 */
[----:B------:R-:W-:-:S02]  /*1c920*/  IMAD.SHL.U32 R160, R160, 0x2, RZ ;  /* 0x00000002a0a07824 */ /* 0x000fc400078e00ff */
[C---:B---3--:R-:W-:Y:S01]  /*1c930*/  HMMA.16816.F32 R140, R152.reuse, R4, R140 ;  /* 0x00000004988c723c */ /* 0x048fe2000000188c */
[----:B------:R-:W-:Y:S02]  /*1c940*/  LDSM.16.M88.4 R148, [R207] ;  /* 0x00000000cf94783b */ /* 0x000fe40000000200 */
[----:B------:R-:W-:Y:S02]  /*1c950*/  LOP3.LUT R169, R160, 0x6, RZ, 0xc0, !PT ;  /* 0x00000006a0a97812 */ /* 0x000fe400078ec0ff */
[----:B------:R-:W-:Y:S03]  /*1c960*/  LDSM.16.M88.4 R164, [R221+0x8800] ;  /* 0x00880000dda4783b */ /* 0x000fe60000000200 */
[C---:B------:R-:W-:Y:S01]  /*1c970*/  HMMA.16816.F32 R64, R152.reuse, R6, R64 ;  /* 0x000000069840723c */ /* 0x040fe20000001840 */
[----:B------:R-:W-:Y:S07]  /*1c980*/  LDSM.16.M88.4 R4, [R210+0x4000] ;  /* 0x00400000d204783b */ /* 0x000fee0000000200 */
[C---:B-----5:R-:W-:Y:S01]  /*1c990*/  HMMA.16816.F32 R160, R152.reuse, R156, R60 ;  /* 0x0000009c98a0723c */ /* 0x060fe2000000183c */
[----:B------:R-:W2:Y:S07]  /*1c9a0*/  LDSM.16.M88.4 R60, [R223+0x2000] ;  /* 0x00200000df3c783b */ /* 0x000eae0000000200 */
[----:B------:R-:W-:Y:S01]  /*1c9b0*/  HMMA.16816.F32 R56, R152, R158, R56 ;  /* 0x0000009e9838723c */ /* 0x000fe20000001838 */
[----:B------:R-:W3:Y:S07]  /*1c9c0*/  LDSM.16.M88.4 R156, [R206] ;  /* 0x00000000ce9c783b */ /* 0x000eee0000000200 */
[C---:B-1----:R-:W-:Y:S08]  /*1c9d0*/  HMMA.16816.F32 R140, R144.reuse, R8, R140 ;  /* 0x00000008908c723c */ /* 0x042ff0000000188c */
[----:B------:R-:W-:Y:S01]  /*1c9e0*/  HMMA.16816.F32 R64, R144, R10, R64 ;  /* 0x0000000a9040723c */ /* 0x000fe20000001840 */
[----:B------:R-:W1:Y:S11]  /*1c9f0*/  LDSM.16.M88.4 R8, [R210+0x4800] ;  /* 0x00480000d208783b */ /* 0x000e760000000200 */
[----:B------:R-:W-:Y:S04]  /*1ca00*/  @!UPT UIADD3 URZ, URZ, URZ, URZ ;  /* 0x0000003f3f3ff290 */ /* 0x000fe8000fffe03f */
[----:B--2---:R-:W-:Y:S08]  /*1ca10*/  HMMA.16816.F32 R140, R60, R4, R140 ;  /* 0x000000043c8c723c */ /* 0x004ff0000000188c */
[C---:B---3--:R-:W-:Y:S08]  /*1ca20*/  HMMA.16816.F32 R44, R152.reuse, R156, R44 ;  /* 0x0000009c982c723c */ /* 0x048ff0000000182c */
[C---:B------:R-:W-:Y:S01]  /*1ca30*/  HMMA.16816.F32 R40, R152.reuse, R158, R40 ;  /* 0x0000009e9828723c */ /* 0x040fe20000001828 */
[----:B------:R-:W2:Y:S07]  /*1ca40*/  LDSM.16.M88.4 R156, [R221+0x9000] ;  /* 0x00900000dd9c783b */ /* 0x000eae0000000200 */
[----:B------:R-:W-:Y:S01]  /*1ca50*/  HMMA.16816.F32 R52, R152, R148, R52 ;  /* 0x000000949834723c */ /* 0x000fe20000001834 */
[----:B----4-:R-:W-:-:S02]  /*1ca60*/  FMUL.FTZ R140, R140, R192 ;  /* 0x000000c08c8c7220 */ /* 0x010fc40000410000 */
[-C--:B------:R-:W-:Y:S02]  /*1ca70*/  FMUL.FTZ R141, R141, R192.reuse ;  /* 0x000000c08d8d7220 */ /* 0x080fe40000410000 */
[----:B------:R-:W-:-:S03]  /*1ca80*/  FMUL.FTZ R142, R142, R192 ;  /* 0x000000c08e8e7220 */ /* 0x000fc60000410000 */
[----:B------:R-:W-:Y:S01]  /*1ca90*/  HMMA.16816.F32 R48, R152, R150, R48 ;  /* 0x000000969830723c */ /* 0x000fe20000001830 */
[----:B------:R-:W3:Y:S07]  /*1caa0*/  LDSM.16.M88.4 R148, [R205] ;  /* 0x00000000cd94783b */ /* 0x000eee0000000200 */
[C---:B------:R-:W-:Y:S01]  /*1cab0*/  HMMA.16816.F32 R160, R144.reuse, R164, R160 ;  /* 0x000000a490a0723c */ /* 0x040fe200000018a0 */
[----:B------:R-:W-:Y:S07]  /*1cac0*/  MUFU.TANH R179, R140 ;  /* 0x0000008c00b37308 */ /* 0x000fee0000002400 */
[----:B------:R-:W-:Y:S01]  /*1cad0*/  HMMA.16816.F32 R56, R144, R166, R56 ;  /* 0x000000a69038723c */ /* 0x000fe20000001838 */
[----:B------:R-:W-:Y:S06]  /*1cae0*/  MUFU.TANH R196, R141 ;  /* 0x0000008d00c47308 */ /* 0x000fec0000002400 */
[----:B------:R-:W-:-:S02]  /*1caf0*/  FMUL.FTZ R166, R143, R192 ;  /* 0x000000c08fa67220 */ /* 0x000fc40000410000 */
[----:B------:R4:W-:Y:S01]  /*1cb00*/  MUFU.TANH R184, R142 ;  /* 0x0000008e00b87308 */ /* 0x0009e20000002400 */
[C---:B------:R-:W-:Y:S01]  /*1cb10*/  HMMA.16816.F32 R64, R60.reuse, R6, R64 ;  /* 0x000000063c40723c */ /* 0x040fe20000001840 */
[----:B------:R-:W-:Y:S04]  /*1cb20*/  LDSM.16.M88.4 R4, [R204] ;  /* 0x00000000cc04783b */ /* 0x000fe80000000200 */
[----:B----4-:R-:W4:Y:S03]  /*1cb30*/  LDSM.16.M88.4 R140, [R210+0x5000] ;  /* 0x00500000d28c783b */ /* 0x010f260000000200 */
[----:B-1----:R-:W-:Y:S08]  /*1cb40*/  HMMA.16816.F32 R160, R60, R8, R160 ;  /* 0x000000083ca0723c */ /* 0x002ff000000018a0 */
[----:B--2---:R-:W-:Y:S08]  /*1cb50*/  HMMA.16816.F32 R52, R144, R156, R52 ;  /* 0x0000009c9034723c */ /* 0x004ff00000001834 */
[----:B------:R-:W-:Y:S01]  /*1cb60*/  HMMA.16816.F32 R56, R60, R10, R56 ;  /* 0x0000000a3c38723c */ /* 0x000fe20000001838 */
[----:B------:R-:W1:Y:S07]  /*1cb70*/  LDSM.16.M88.4 R8, [R221+0x9800] ;  /* 0x00980000dd08783b */ /* 0x000e6e0000000200 */
[----:B------:R-:W-:Y:S01]  /*1cb80*/  HMMA.16816.F32 R48, R144, R158, R48 ;  /* 0x0000009e9030723c */ /* 0x000fe20000001830 */
[----:B------:R-:W-:-:S02]  /*1cb90*/  FMUL.FTZ R64, R64, R192 ;  /* 0x000000c040407220 */ /* 0x000fc40000410000 */
[-C--:B------:R-:W-:Y:S02]  /*1cba0*/  FMUL.FTZ R65, R65, R192.reuse ;  /* 0x000000c041417220 */ /* 0x080fe40000410000 */
[-C--:B------:R-:W-:Y:S02]  /*1cbb0*/  FMUL.FTZ R66, R66, R192.reuse ;  /* 0x000000c042427220 */ /* 0x080fe40000410000 */
[-C--:B------:R-:W-:Y:S01]  /*1cbc0*/  FMUL.FTZ R67, R67, R192.reuse ;  /* 0x000000c043437220 */ /* 0x080fe20000410000 */
[----:B---3--:R-:W-:Y:S01]  /*1cbd0*/  HMMA.16816.F32 R36, R152, R148, R36 ;  /* 0x000000949824723c */ /* 0x008fe20000001824 */
[----:B------:R-:W-:Y:S07]  /*1cbe0*/  MUFU.TANH R167, R64 ;  /* 0x0000004000a77308 */ /* 0x000fee0000002400 */
[C---:B----4-:R-:W-:Y:S01]  /*1cbf0*/  HMMA.16816.F32 R52, R60.reuse, R140, R52 ;  /* 0x0000008c3c34723c */ /* 0x050fe20000001834 */
[----:B------:R-:W-:Y:S07]  /*1cc00*/  MUFU.TANH R148, R65 ;  /* 0x0000004100947308 */ /* 0x000fee0000002400 */
[----:B------:R-:W-:Y:S01]  /*1cc10*/  HMMA.16816.F32 R48, R60, R142, R48 ;  /* 0x0000008e3c30723c */ /* 0x000fe20000001830 */
[----:B------:R-:W-:Y:S01]  /*1cc20*/  MUFU.TANH R149, R66 ;  /* 0x0000004200957308 */ /* 0x000fe20000002400 */
[----:B------:R-:W2:Y:S07]  /*1cc30*/  LDSM.16.M88.4 R140, [R210+0x5800] ;  /* 0x00580000d28c783b */ /* 0x000eae0000000200 */
[----:B------:R3:W-:Y:S01]  /*1cc40*/  MUFU.TANH R156, R67 ;  /* 0x00000043009c7308 */ /* 0x0007e20000002400 */
[C---:B------:R-:W-:Y:S08]  /*1cc50*/  HMMA.16816.F32 R28, R152.reuse, R4, R28 ;  /* 0x00000004981c723c */ /* 0x040ff0000000181c */
[----:B------:R-:W-:Y:S01]  /*1cc60*/  HMMA.16816.F32 R24, R152, R6, R24 ;  /* 0x000000069818723c */ /* 0x000fe20000001818 */
[----:B------:R-:W4:Y:S04]  /*1cc70*/  LDSM.16.M88.4 R4, [R221+0xa000] ;  /* 0x00a00000dd04783b */ /* 0x000f280000000200 */
[----:B---3--:R-:W3:Y:S03]  /*1cc80*/  LDSM.16.M88.4 R64, [R139] ;  /* 0x000000008b40783b */ /* 0x008ee60000000200 */
[----:B-1----:R-:W-:Y:S08]  /*1cc90*/  HMMA.16816.F32 R44, R144, R8, R44 ;  /* 0x00000008902c723c */ /* 0x002ff0000000182c */
[----:B------:R-:W-:Y:S08]  /*1cca0*/  HMMA.16816.F32 R32, R152, R150, R32 ;  /* 0x000000969820723c */ /* 0x000ff00000001820 */
[----:B------:R-:W-:Y:S01]  /*1ccb0*/  HMMA.16816.F32 R40, R144, R10, R40 ;  /* 0x0000000a9028723c */ /* 0x000fe20000001828 */
[----:B------:R-:W1:Y:S01]  /*1ccc0*/  LDSM.16.M88.4 R8, [R221+0xa800] ;  /* 0x00a80000dd08783b */ /* 0x000e620000000200 */
[----:B------:R-:W-:-:S02]  /*1ccd0*/  FMUL.FTZ R52, R52, R192 ;  /* 0x000000c034347220 */ /* 0x000fc40000410000 */
[-C--:B------:R-:W-:Y:S02]  /*1cce0*/  FMUL.FTZ R53, R53, R192.reuse ;  /* 0x000000c035357220 */ /* 0x080fe40000410000 */
[-C--:B------:R-:W-:Y:S02]  /*1ccf0*/  FMUL.FTZ R54, R54, R192.reuse ;  /* 0x000000c036367220 */ /* 0x080fe40000410000 */
[-C--:B------:R-:W-:Y:S01]  /*1cd00*/  FMUL.FTZ R150, R163, R192.reuse ;  /* 0x000000c0a3967220 */ /* 0x080fe20000410000 */
[----:B--2---:R-:W-:Y:S01]  /*1cd10*/  HMMA.16816.F32 R44, R60, R140, R44 ;  /* 0x0000008c3c2c723c */ /* 0x004fe2000000182c */
[----:B------:R-:W-:Y:S08]  /*1cd20*/  MUFU.TANH R163, R52 ;  /* 0x0000003400a37308 */ /* 0x000ff00000002400 */
[----:B------:R-:W-:Y:S01]  /*1cd30*/  MUFU.TANH R198, R53 ;  /* 0x0000003500c67308 */ /* 0x000fe20000002400 */
[----:B----4-:R-:W-:Y:S07]  /*1cd40*/  HMMA.16816.F32 R36, R144, R4, R36 ;  /* 0x000000049024723c */ /* 0x010fee0000001824 */
[----:B------:R2:W-:Y:S01]  /*1cd50*/  MUFU.TANH R199, R54 ;  /* 0x0000003600c77308 */ /* 0x0005e20000002400 */
[----:B---3--:R-:W-:Y:S07]  /*1cd60*/  HMMA.16816.F32 R20, R152, R64, R20 ;  /* 0x000000409814723c */ /* 0x008fee0000001814 */
[-C--:B------:R-:W-:Y:S01]  /*1cd70*/  FMUL.FTZ R64, R55, R192.reuse ;  /* 0x000000c037407220 */ /* 0x080fe20000410000 */
[----:B------:R-:W-:Y:S01]  /*1cd80*/  HMMA.16816.F32 R32, R144, R6, R32 ;  /* 0x000000069020723c */ /* 0x000fe20000001820 */
[----:B------:R-:W-:Y:S04]  /*1cd90*/  LDSM.16.M88.4 R4, [R221+0xb000] ;  /* 0x00b00000dd04783b */ /* 0x000fe80000000200 */
[----:B--2---:R-:W2:Y:S03]  /*1cda0*/  LDSM.16.M88.4 R52, [R210+0x6000] ;  /* 0x00600000d234783b */ /* 0x004ea60000000200 */
[----:B------:R-:W-:Y:S01]  /*1cdb0*/  HMMA.16816.F32 R16, R152, R66, R16 ;  /* 0x000000429810723c */ /* 0x000fe20000001810 */
[----:B------:R-:W-:-:S02]  /*1cdc0*/  FMUL.FTZ R44, R44, R192 ;  /* 0x000000c02c2c7220 */ /* 0x000fc40000410000 */
[----:B------:R-:W-:-:S05]  /*1cdd0*/  FMUL.FTZ R45, R45, R192 ;  /* 0x000000c02d2d7220 */ /* 0x000fca0000410000 */
[----:B-1----:R-:W-:Y:S01]  /*1cde0*/  HMMA.16816.F32 R28, R144, R8, R28 ;  /* 0x00000008901c723c */ /* 0x002fe2000000181c */
[----:B------:R-:W-:-:S07]  /*1cdf0*/  FMUL.FTZ R140, R50, R192 ;  /* 0x000000c0328c7220 */ /* 0x000fce0000410000 */
[----:B------:R-:W-:Y:S01]  /*1ce00*/  HMMA.16816.F32 R24, R144, R10, R24 ;  /* 0x0000000a9018723c */ /* 0x000fe20000001818 */
[----:B------:R-:W1:Y:S01]  /*1ce10*/  LDSM.16.M88.4 R8, [R138] ;  /* 0x000000008a08783b */ /* 0x000e620000000200 */
[-C--:B------:R-:W-:Y:S01]  /*1ce20*/  FMUL.FTZ R50, R51, R192.reuse ;  /* 0x000000c033327220 */ /* 0x080fe20000410000 */
[----:B------:R-:W-:Y:S01]  /*1ce30*/  MUFU.TANH R141, R45 ;  /* 0x0000002d008d7308 */ /* 0x000fe20000002400 */
[----:B------:R-:W-:-:S04]  /*1ce40*/  FMUL.FTZ R200, R46, R192 ;  /* 0x000000c02ec87220 */ /* 0x000fc80000410000 */
[C---:B------:R-:W-:Y:S03]  /*1ce50*/  HMMA.16816.F32 R40, R60.reuse, R142, R40 ;  /* 0x0000008e3c28723c */ /* 0x040fe60000001828 */
[----:B------:R3:W-:Y:S04]  /*1ce60*/  MUFU.TANH R51, R44 ;  /* 0x0000002c00337308 */ /* 0x0007e80000002400 */
[----:B------:R-:W-:Y:S02]  /*1ce70*/  FMUL.FTZ R143, R47, R192 ;  /* 0x000000c02f8f7220 */ /* 0x000fe40000410000 */
[----:B---3--:R-:W3:Y:S01]  /*1ce80*/  LDSM.16.M88.4 R44, [R210+0x6800] ;  /* 0x00680000d22c783b */ /* 0x008ee20000000200 */
[----:B--2---:R-:W-:Y:S08]  /*1ce90*/  HMMA.16816.F32 R36, R60, R52, R36 ;  /* 0x000000343c24723c */ /* 0x004ff00000001824 */
[C---:B------:R-:W-:Y:S08]  /*1cea0*/  HMMA.16816.F32 R20, R144.reuse, R4, R20 ;  /* 0x000000049014723c */ /* 0x040ff00000001814 */
[----:B------:R-:W-:Y:S01]  /*1ceb0*/  HMMA.16816.F32 R16, R144, R6, R16 ;  /* 0x000000069010723c */ /* 0x000fe20000001810 */
[----:B------:R-:W2:Y:S01]  /*1cec0*/  LDSM.16.M88.4 R4, [R221+0xb800] ;  /* 0x00b80000dd04783b */ /* 0x000ea20000000200 */
[----:B------:R-:W-:-:S06]  /*1ced0*/  IMAD R169, R246, 0x80, R169 ;  /* 0x00000080f6a97824 */ /* 0x000fcc00078e02a9 */
[----:B------:R-:W-:Y:S01]  /*1cee0*/  HMMA.16816.F32 R32, R60, R54, R32 ;  /* 0x000000363c20723c */ /* 0x000fe20000001820 */
[----:B------:R-:W-:Y:S01]  /*1cef0*/  IADD3 R168, R169, 0x1, RZ ;  /* 0x00000001a9a87810 */ /* 0x000fe20007ffe0ff */
[----:B------:R-:W-:-:S06]  /*1cf00*/  FMUL.FTZ R36, R36, R192 ;  /* 0x000000c024247220 */ /* 0x000fcc0000410000 */
[----:B-1----:R-:W-:Y:S01]  /*1cf10*/  HMMA.16816.F32 R12, R152, R8, R12 ;  /* 0x00000008980c723c */ /* 0x002fe2000000180c */
[-C--:B------:R-:W-:Y:S01]  /*1cf20*/  FMUL.FTZ R37, R37, R192.reuse ;  /* 0x000000c025257220 */ /* 0x080fe20000410000 */
[----:B------:R-:W1:Y:S01]  /*1cf30*/  I2F R171, R168 ;  /* 0x000000a800ab7306 */ /* 0x000e620000201400 */
[-C--:B------:R-:W-:Y:S01]  /*1cf40*/  FMUL.FTZ R157, R160, R192.reuse ;  /* 0x000000c0a09d7220 */ /* 0x080fe20000410000 */
[C---:B------:R-:W-:Y:S01]  /*1cf50*/  IADD3 R170, R169.reuse, 0x8, RZ ;  /* 0x00000008a9aa7810 */ /* 0x040fe20007ffe0ff */
[-C--:B------:R-:W-:Y:S01]  /*1cf60*/  FMUL.FTZ R247, R38, R192.reuse ;  /* 0x000000c026f77220 */ /* 0x080fe20000410000 */
[C---:B------:R-:W-:Y:S02]  /*1cf70*/  IADD3 R172, R169.reuse, 0x9, RZ ;  /* 0x00000009a9ac7810 */ /* 0x040fe40007ffe0ff */
[----:B---3--:R-:W-:Y:S01]  /*1cf80*/  HMMA.16816.F32 R28, R60, R44, R28 ;  /* 0x0000002c3c1c723c */ /* 0x008fe2000000181c */
[----:B------:R-:W-:Y:S01]  /*1cf90*/  IADD3 R174, R169, 0x10, RZ ;  /* 0x00000010a9ae7810 */ /* 0x000fe20007ffe0ff */
[----:B------:R-:W3:Y:S01]  /*1cfa0*/  MUFU.TANH R166, R166 ;  /* 0x000000a600a67308 */ /* 0x000ee20000002400 */
[----:B------:R-:W-:-:S04]  /*1cfb0*/  FMUL.FTZ R158, R161, R192 ;  /* 0x000000c0a19e7220 */ /* 0x000fc80000410000 */
[----:B------:R-:W-:-:S03]  /*1cfc0*/  FMUL.FTZ R45, R39, R192 ;  /* 0x000000c0272d7220 */ /* 0x000fc60000410000 */
[----:B------:R-:W-:Y:S01]  /*1cfd0*/  MUFU.TANH R203, R36 ;  /* 0x0000002400cb7308 */ /* 0x000fe20000002400 */
[-C--:B------:R-:W-:Y:S01]  /*1cfe0*/  FMUL.FTZ R161, R58, R192.reuse ;  /* 0x000000c03aa17220 */ /* 0x080fe20000410000 */
[----:B------:R-:W-:Y:S01]  /*1cff0*/  IADD3 R176, R169, 0x11, RZ ;  /* 0x00000011a9b07810 */ /* 0x000fe20007ffe0ff */
[----:B------:R-:W-:-:S05]  /*1d000*/  FMUL.FTZ R56, R56, R192 ;  /* 0x000000c038387220 */ /* 0x000fca0000410000 */
[----:B------:R4:W-:Y:S01]  /*1d010*/  MUFU.TANH R55, R37 ;  /* 0x0000002500377308 */ /* 0x0009e20000002400 */
[----:B------:R-:W-:Y:S01]  /*1d020*/  IADD3 R178, R169, 0x18, RZ ;  /* 0x00000018a9b27810 */ /* 0x000fe20007ffe0ff */
[----:B------:R-:W-:Y:S01]  /*1d030*/  HMMA.16816.F32 R24, R60, R46, R24 ;  /* 0x0000002e3c18723c */ /* 0x000fe20000001818 */
[----:B------:R-:W-:-:S05]  /*1d040*/  FMUL.FTZ R159, R162, R192 ;  /* 0x000000c0a29f7220 */ /* 0x000fca0000410000 */
[----:B------:R-:W-:Y:S01]  /*1d050*/  I2F R173, R170 ;  /* 0x000000aa00ad7306 */ /* 0x000fe20000201400 */
[----:B----4-:R-:W4:Y:S07]  /*1d060*/  LDSM.16.M88.4 R36, [R210+0x7000] ;  /* 0x00700000d224783b */ /* 0x010f2e0000000200 */
[----:B------:R-:W-:Y:S01]  /*1d070*/  I2F R175, R172 ;  /* 0x000000ac00af7306 */ /* 0x000fe20000201400 */
[----:B------:R-:W-:Y:S01]  /*1d080*/  IADD3 R188, R169, 0x19, RZ ;  /* 0x00000019a9bc7810 */ /* 0x000fe20007ffe0ff */
[----:B------:R-:W-:-:S06]  /*1d090*/  FMUL.FTZ R59, R59, R192 ;  /* 0x000000c03b3b7220 */ /* 0x000fcc0000410000 */
[----:B------:R-:W-:Y:S01]  /*1d0a0*/  I2F R185, R174 ;  /* 0x000000ae00b97306 */ /* 0x000fe20000201400 */
[----:B------:R-:W-:-:S07]  /*1d0b0*/  IADD3 R186, R169, 0x20, RZ ;  /* 0x00000020a9ba7810 */ /* 0x000fce0007ffe0ff */
[----:B------:R-:W5:Y:S01]  /*1d0c0*/  MUFU.TANH R157, R157 ;  /* 0x0000009d009d7308 */ /* 0x000f620000002400 */
[----:B------:R-:W-:Y:S01]  /*1d0d0*/  IADD3 R190, R169, 0x21, RZ ;  /* 0x00000021a9be7810 */ /* 0x000fe20007ffe0ff */
[-C--:B------:R-:W-:Y:S02]  /*1d0e0*/  FMUL.FTZ R160, R57, R192.reuse ;  /* 0x000000c039a07220 */ /* 0x080fe40000410000 */
[----:B------:R-:W-:-:S04]  /*1d0f0*/  FMUL.FTZ R48, R48, R192 ;  /* 0x000000c030307220 */ /* 0x000fc80000410000 */
[----:B------:R-:W-:Y:S01]  /*1d100*/  I2F R187, R176 ;  /* 0x000000b000bb7306 */ /* 0x000fe20000201400 */
[----:B------:R-:W-:Y:S01]  /*1d110*/  FMUL.FTZ R49, R49, R192 ;  /* 0x000000c031317220 */ /* 0x000fe20000410000 */
[----:B------:R-:W-:-:S06]  /*1d120*/  IADD3 R194, R169, 0x28, RZ ;  /* 0x00000028a9c27810 */ /* 0x000fcc0007ffe0ff */
[----:B------:R-:W1:Y:S01]  /*1d130*/  MUFU.TANH R158, R158 ;  /* 0x0000009e009e7308 */ /* 0x000e620000002400 */
[----:B------:R-:W-:Y:S01]  /*1d140*/  IADD3 R164, R169, 0x29, RZ ;  /* 0x00000029a9a47810 */ /* 0x000fe20007ffe0ff */
[-C--:B------:R-:W-:Y:S01]  /*1d150*/  FMUL.FTZ R34, R34, R192.reuse ;  /* 0x000000c022227220 */ /* 0x080fe20000410000 */
[----:B--2---:R-:W-:Y:S05]  /*1d160*/  HMMA.16816.F32 R12, R144, R4, R12 ;  /* 0x00000004900c723c */ /* 0x004fea000000180c */
[----:B------:R-:W-:Y:S01]  /*1d170*/  I2F R189, R178 ;  /* 0x000000b200bd7306 */ /* 0x000fe20000201400 */
[----:B------:R-:W-:-:S07]  /*1d180*/  FMUL.FTZ R35, R35, R192 ;  /* 0x000000c023237220 */ /* 0x000fce0000410000 */
[----:B------:R-:W2:Y:S01]  /*1d190*/  MUFU.TANH R151, R56 ;  /* 0x0000003800977308 */ /* 0x000ea20000002400 */
[----:B-1----:R-:W-:-:S07]  /*1d1a0*/  FFMA.FTZ R4, R0, R171, R196 ;  /* 0x000000ab00047223 */ /* 0x002fce00000100c4 */
[----:B------:R-:W1:Y:S01]  /*1d1b0*/  MUFU.TANH R161, R161 ;  /* 0x000000a100a17308 */ /* 0x000e620000002400 */
[----:B---3--:R-:W-:Y:S01]  /*1d1c0*/  FFMA.FTZ R9, R0, R171, R166 ;  /* 0x000000ab00097223 */ /* 0x008fe200000100a6 */
[C---:B------:R-:W-:Y:S02]  /*1d1d0*/  ISETP.GE.AND P4, PT, R168.reuse, R2, PT ;  /* 0x00000002a800720c */ /* 0x040fe40003f86270 */
[----:B------:R-:W-:-:S04]  /*1d1e0*/  ISETP.GE.AND P3, PT, R168, R3, PT ;  /* 0x00000003a800720c */ /* 0x000fc80003f66270 */
[----:B------:R-:W-:Y:S01]  /*1d1f0*/  I2F R191, R188 ;  /* 0x000000bc00bf7306 */ /* 0x000fe20000201400 */
[----:B------:R-:W-:Y:S01]  /*1d200*/  FMUL.FTZ R40, R40, R192 ;  /* 0x000000c028287220 */ /* 0x000fe20000410000 */
[----:B------:R-:W-:-:S06]  /*1d210*/  IADD3 R58, R169, 0x30, RZ ;  /* 0x00000030a93a7810 */ /* 0x000fcc0007ffe0ff */
[----:B------:R-:W3:Y:S01]  /*1d220*/  MUFU.TANH R159, R159 ;  /* 0x0000009f009f7308 */ /* 0x000ee20000002400 */
[----:B------:R-:W-:-:S07]  /*1d230*/  FMUL.FTZ R53, R42, R192 ;  /* 0x000000c02a357220 */ /* 0x000fce0000410000 */
[----:B------:R-:W-:Y:S01]  /*1d240*/  MUFU.TANH R162, R59 ;  /* 0x0000003b00a27308 */ /* 0x000fe20000002400 */
[----:B------:R-:W-:Y:S01]  /*1d250*/  IADD3 R42, R169, 0x31, RZ ;  /* 0x00000031a92a7810 */ /* 0x000fe20007ffe0ff */
[----:B-----5:R-:W-:-:S06]  /*1d260*/  FFMA.FTZ R67, R0, R185, R157 ;  /* 0x000000b900437223 */ /* 0x020fcc000001009d */
[----:B------:R-:W-:Y:S01]  /*1d270*/  I2F R193, R186 ;  /* 0x000000ba00c17306 */ /* 0x000fe20000201400 */
[----:B------:R-:W-:-:S07]  /*1d280*/  IADD3 R250, R169, 0x38, RZ ;  /* 0x00000038a9fa7810 */ /* 0x000fce0007ffe0ff */
[----:B------:R-:W5:Y:S01]  /*1d290*/  I2F R195, R190 ;  /* 0x000000be00c37306 */ /* 0x000f620000201400 */
[----:B------:R-:W-:Y:S02]  /*1d2a0*/  ISETP.GE.AND P5, PT, R170, R3, PT ;  /* 0x00000003aa00720c */ /* 0x000fe40003fa6270 */
[----:B------:R-:W-:Y:S02]  /*1d2b0*/  FSEL R4, R4, -INF , !P4 ;  /* 0xff80000004047808 */ /* 0x000fe40006000000 */
[----:B------:R-:W-:-:S03]  /*1d2c0*/  FSEL R9, R9, -INF , !P3 ;  /* 0xff80000009097808 */ /* 0x000fc60005800000 */
[----:B------:R-:W-:Y:S01]  /*1d2d0*/  I2F R165, R194 ;  /* 0x000000c200a57306 */ /* 0x000fe20000201400 */
[----:B------:R-:W-:Y:S02]  /*1d2e0*/  ISETP.GE.AND P4, PT, R172, R3, PT ;  /* 0x00000003ac00720c */ /* 0x000fe40003f86270 */
[----:B------:R-:W-:-:S05]  /*1d2f0*/  ISETP.GE.AND P3, PT, R174, R2, PT ;  /* 0x00000002ae00720c */ /* 0x000fca0003f66270 */
[----:B------:R-:W-:Y:S01]  /*1d300*/  I2F R197, R164 ;  /* 0x000000a400c57306 */ /* 0x000fe20000201400 */
[----:B------:R-:W-:-:S07]  /*1d310*/  FFMA.FTZ R8, R0, R173, R167 ;  /* 0x000000ad00087223 */ /* 0x000fce00000100a7 */
[----:B------:R-:W1:Y:S01]  /*1d320*/  MUFU.TANH R160, R160 ;  /* 0x000000a000a07308 */ /* 0x000e620000002400 */
[----:B------:R-:W-:-:S07]  /*1d330*/  FMUL.FTZ R31, R31, R192 ;  /* 0x000000c01f1f7220 */ /* 0x000fce0000410000 */
[----:B------:R-:W1:Y:S01]  /*1d340*/  MUFU.TANH R48, R48 ;  /* 0x0000003000307308 */ /* 0x000e620000002400 */
[----:B------:R-:W-:-:S07]  /*1d350*/  FFMA.FTZ R66, R0, R187, R158 ;  /* 0x000000bb00427223 */ /* 0x000fce000001009e */
[----:B------:R-:W1:Y:S01]  /*1d360*/  MUFU.TANH R49, R49 ;  /* 0x0000003100317308 */ /* 0x000e620000002400 */
[----:B------:R-:W-:-:S07]  /*1d370*/  ISETP.GE.AND P1, PT, R170, R2, PT ;  /* 0x00000002aa00720c */ /* 0x000fce0003f26270 */
[----:B------:R1:W-:Y:S01]  /*1d380*/  MUFU.TANH R44, R34 ;  /* 0x00000022002c7308 */ /* 0x0003e20000002400 */
[----:B------:R-:W-:Y:S01]  /*1d390*/  FMUL.FTZ R30, R30, R192 ;  /* 0x000000c01e1e7220 */ /* 0x000fe20000410000 */
[----:B------:R-:W-:-:S06]  /*1d3a0*/  FSEL R67, R67, -INF , !P3 ;  /* 0xff80000043437808 */ /* 0x000fcc0005800000 */
[----:B------:R-:W3:Y:S01]  /*1d3b0*/  MUFU.TANH R50, R50 ;  /* 0x0000003200327308 */ /* 0x000ee20000002400 */
[----:B--2---:R-:W-:-:S07]  /*1d3c0*/  FFMA.FTZ R151, R0, R189, R151 ;  /* 0x000000bd00977223 */ /* 0x004fce0000010097 */
[----:B------:R2:W-:Y:S01]  /*1d3d0*/  MUFU.TANH R47, R35 ;  /* 0x00000023002f7308 */ /* 0x0005e20000002400 */
[----:B-1----:R-:W-:Y:S01]  /*1d3e0*/  FFMA.FTZ R34, R0, R173, R149 ;  /* 0x000000ad00227223 */ /* 0x002fe20000010095 */
[----:B------:R-:W-:Y:S01]  /*1d3f0*/  ISETP.GE.AND P3, PT, R178, R3, PT ;  /* 0x00000003b200720c */ /* 0x000fe20003f66270 */
[----:B------:R-:W-:-:S03]  /*1d400*/  FFMA.FTZ R59, R0, R189, R161 ;  /* 0x000000bd003b7223 */ /* 0x000fc600000100a1 */
[----:B------:R-:W-:Y:S02]  /*1d410*/  FSEL R34, R34, -INF , !P5 ;  /* 0xff80000022227808 */ /* 0x000fe40006800000 */
[----:B------:R-:W1:Y:S01]  /*1d420*/  I2F R57, R58 ;  /* 0x0000003a00397306 */ /* 0x000e620000201400 */
[----:B------:R-:W-:Y:S01]  /*1d430*/  ISETP.GE.AND P5, PT, R176, R2, PT ;  /* 0x00000002b000720c */ /* 0x000fe20003fa6270 */
[----:B--2---:R-:W-:-:S06]  /*1d440*/  FFMA.FTZ R35, R0, R175, R156 ;  /* 0x000000af00237223 */ /* 0x004fcc000001009c */
[----:B------:R-:W-:Y:S01]  /*1d450*/  MUFU.TANH R64, R64 ;  /* 0x0000004000407308 */ /* 0x000fe20000002400 */
[----:B------:R-:W-:Y:S01]  /*1d460*/  FFMA.FTZ R5, R0, R175, R148 ;  /* 0x000000af00057223 */ /* 0x000fe20000010094 */
[----:B------:R-:W-:-:S06]  /*1d470*/  FSEL R35, R35, -INF , !P4 ;  /* 0xff80000023237808 */ /* 0x000fcc0006000000 */
[----:B------:R-:W-:Y:S01]  /*1d480*/  MUFU.TANH R201, R40 ;  /* 0x0000002800c97308 */ /* 0x000fe20000002400 */
[----:B------:R-:W-:Y:S01]  /*1d490*/  ISETP.GE.AND P4, PT, R178, R2, PT ;  /* 0x00000002b200720c */ /* 0x000fe20003f86270 */
[----:B---3--:R-:W-:Y:S01]  /*1d4a0*/  FFMA.FTZ R56, R0, R185, R159 ;  /* 0x000000b900387223 */ /* 0x008fe2000001009f */
[----:B------:R-:W-:-:S05]  /*1d4b0*/  FSEL R8, R8, -INF , !P1 ;  /* 0xff80000008087808 */ /* 0x000fca0004800000 */
[----:B------:R-:W-:Y:S01]  /*1d4c0*/  MUFU.TANH R143, R143 ;  /* 0x0000008f008f7308 */ /* 0x000fe20000002400 */
[----:B------:R-:W-:Y:S01]  /*1d4d0*/  FSEL R66, R66, -INF , !P5 ;  /* 0xff80000042427808 */ /* 0x000fe20006800000 */
[----:B------:R-:W-:-:S06]  /*1d4e0*/  FMUL.FTZ R161, R24, R192 ;  /* 0x000000c018a17220 */ /* 0x000fcc0000410000 */
[----:B------:R-:W2:Y:S01]  /*1d4f0*/  I2F R40, R42 ;  /* 0x0000002a00287306 */ /* 0x000ea20000201400 */
[----:B------:R-:W-:Y:S01]  /*1d500*/  ISETP.GE.AND P1, PT, R174, R3, PT ;  /* 0x00000003ae00720c */ /* 0x000fe20003f26270 */
[----:B-----5:R-:W-:-:S06]  /*1d510*/  FFMA.FTZ R142, R0, R195, R198 ;  /* 0x000000c3008e7223 */ /* 0x020fcc00000100c6 */
[----:B------:R-:W3:Y:S01]  /*1d520*/  I2F R46, R250 ;  /* 0x000000fa002e7306 */ /* 0x000ee20000201400 */
[----:B------:R-:W-:Y:S02]  /*1d530*/  ISETP.GE.AND P5, PT, R188, R3, PT ;  /* 0x00000003bc00720c */ /* 0x000fe40003fa6270 */
[----:B------:R-:W-:Y:S02]  /*1d540*/  FSEL R24, R151, -INF , !P4 ;  /* 0xff80000097187808 */ /* 0x000fe40006000000 */
[----:B------:R-:W-:-:S03]  /*1d550*/  FSEL R59, R59, -INF , !P3 ;  /* 0xff8000003b3b7808 */ /* 0x000fc60005800000 */
[----:B------:R5:W-:Y:S01]  /*1d560*/  MUFU.TANH R148, R31 ;  /* 0x0000001f00947308 */ /* 0x000be20000002400 */
[----:B------:R-:W-:Y:S02]  /*1d570*/  ISETP.GE.AND P4, PT, R186, R3, PT ;  /* 0x00000003ba00720c */ /* 0x000fe40003f86270 */
[----:B------:R-:W-:-:S05]  /*1d580*/  ISETP.GE.AND P3, PT, R190, R2, PT ;  /* 0x00000002be00720c */ /* 0x000fca0003f66270 */
[----:B------:R1:W-:Y:S01]  /*1d590*/  MUFU.TANH R149, R30 ;  /* 0x0000001e00957308 */ /* 0x0003e20000002400 */
[----:B------:R-:W-:Y:S01]  /*1d5a0*/  FMUL.FTZ R29, R29, R192 ;  /* 0x000000c01d1d7220 */ /* 0x000fe20000410000 */
[----:B------:R-:W-:Y:S01]  /*1d5b0*/  FSEL R56, R56, -INF , !P1 ;  /* 0xff80000038387808 */ /* 0x000fe20004800000 */
[CC--:B------:R-:W-:Y:S02]  /*1d5c0*/  FFMA.FTZ R65, R0.reuse, R191.reuse, R160 ;  /* 0x000000bf00417223 */ /* 0x0c0fe400000100a0 */
[----:B-----5:R-:W-:Y:S01]  /*1d5d0*/  FFMA.FTZ R31, R0, R191, R162 ;  /* 0x000000bf001f7223 */ /* 0x020fe200000100a2 */
[-C--:B------:R-:W-:Y:S01]  /*1d5e0*/  ISETP.GE.AND P1, PT, R188, R2.reuse, PT ;  /* 0x00000002bc00720c */ /* 0x080fe20003f26270 */
[----:B------:R-:W-:Y:S01]  /*1d5f0*/  FFMA.FTZ R48, R0, R165, R48 ;  /* 0x000000a500307223 */ /* 0x000fe20000010030 */
[----:B------:R-:W-:Y:S01]  /*1d600*/  FSEL R142, R142, -INF , !P3 ;  /* 0xff8000008e8e7808 */ /* 0x000fe20005800000 */
[C---:B------:R-:W-:Y:S02]  /*1d610*/  FFMA.FTZ R49, R0.reuse, R197, R49 ;  /* 0x000000c500317223 */ /* 0x040fe40000010031 */
[C---:B-1----:R-:W-:Y:S01]  /*1d620*/  FFMA.FTZ R30, R0.reuse, R193, R199 ;  /* 0x000000c1001e7223 */ /* 0x042fe200000100c7 */
[----:B------:R-:W-:Y:S01]  /*1d630*/  FSEL R31, R31, -INF , !P5 ;  /* 0xff8000001f1f7808 */ /* 0x000fe20006800000 */
[----:B------:R-:W-:Y:S01]  /*1d640*/  FFMA.FTZ R197, R0, R197, R50 ;  /* 0x000000c500c57223 */ /* 0x000fe20000010032 */
[----:B------:R-:W-:-:S02]  /*1d650*/  ISETP.GE.AND P5, PT, R194, R2, PT ;  /* 0x00000002c200720c */ /* 0x000fc40003fa6270 */
[----:B------:R-:W-:Y:S02]  /*1d660*/  FSEL R30, R30, -INF , !P4 ;  /* 0xff8000001e1e7808 */ /* 0x000fe40006000000 */
[C---:B------:R-:W-:Y:S02]  /*1d670*/  ISETP.GE.AND P4, PT, R164.reuse, R2, PT ;  /* 0x00000002a400720c */ /* 0x040fe40003f86270 */
[----:B------:R-:W-:Y:S01]  /*1d680*/  ISETP.GE.AND P3, PT, R164, R3, PT ;  /* 0x00000003a400720c */ /* 0x000fe20003f66270 */
[----:B------:R1:W-:Y:S01]  /*1d690*/  MUFU.TANH R251, R29 ;  /* 0x0000001d00fb7308 */ /* 0x0003e20000002400 */
[----:B------:R-:W-:Y:S01]  /*1d6a0*/  FSEL R65, R65, -INF , !P1 ;  /* 0xff80000041417808 */ /* 0x000fe20004800000 */
[----:B------:R-:W-:Y:S01]  /*1d6b0*/  FFMA.FTZ R159, R0, R57, R51 ;  /* 0x00000039009f7223 */ /* 0x000fe20000010033 */
[----:B------:R-:W-:Y:S01]  /*1d6c0*/  FSEL R157, R48, -INF , !P5 ;  /* 0xff800000309d7808 */ /* 0x000fe20006800000 */
[----:B--2---:R-:W-:Y:S01]  /*1d6d0*/  FFMA.FTZ R48, R0, R40, R143 ;  /* 0x0000002800307223 */ /* 0x004fe2000001008f */
[----:B------:R-:W-:Y:S01]  /*1d6e0*/  ISETP.GE.AND P1, PT, R190, R3, PT ;  /* 0x00000003be00720c */ /* 0x000fe20003f26270 */
[----:B---3--:R-:W-:Y:S01]  /*1d6f0*/  FFMA.FTZ R162, R0, R46, R201 ;  /* 0x0000002e00a27223 */ /* 0x008fe200000100c9 */
[----:B------:R-:W-:Y:S01]  /*1d700*/  FSEL R156, R49, -INF , !P4 ;  /* 0xff800000319c7808 */ /* 0x000fe20006000000 */
[----:B----4-:R-:W-:Y:S01]  /*1d710*/  HMMA.16816.F32 R20, R60, R36, R20 ;  /* 0x000000243c14723c */ /* 0x010fe20000001814 */
[----:B------:R-:W-:-:S02]  /*1d720*/  FSEL R51, R197, -INF , !P3 ;  /* 0xff800000c5337808 */ /* 0x000fc40005800000 */
[----:B------:R-:W-:Y:S02]  /*1d730*/  ISETP.GE.AND P4, PT, R42, R3, PT ;  /* 0x000000032a00720c */ /* 0x000fe40003f86270 */
[----:B------:R-:W-:Y:S01]  /*1d740*/  ISETP.GE.AND P3, PT, R250, R2, PT ;  /* 0x00000002fa00720c */ /* 0x000fe20003f66270 */
[----:B-1----:R-:W-:Y:S01]  /*1d750*/  FFMA.FTZ R29, R0, R195, R64 ;  /* 0x000000c3001d7223 */ /* 0x002fe20000010040 */
[----:B------:R-:W-:Y:S01]  /*1d760*/  IADD3 R36, R169, 0x40, RZ ;  /* 0x00000040a9247810 */ /* 0x000fe20007ffe0ff */
[----:B------:R-:W-:Y:S01]  /*1d770*/  FMUL.FTZ R37, R26, R192 ;  /* 0x000000c01a257220 */ /* 0x000fe20000410000 */
[C---:B------:R-:W-:Y:S01]  /*1d780*/  ISETP.GE.AND P5, PT, R58.reuse, R3, PT ;  /* 0x000000033a00720c */ /* 0x040fe20003fa6270 */
[----:B------:R-:W-:Y:S01]  /*1d790*/  HMMA.16816.F32 R180, R152, R10, R180 ;  /* 0x0000000a98b4723c */ /* 0x000fe200000018b4 */
[----:B------:R-:W-:Y:S01]  /*1d7a0*/  FSEL R29, R29, -INF , !P1 ;  /* 0xff8000001d1d7808 */ /* 0x000fe20004800000 */
[----:B------:R-:W-:Y:S01]  /*1d7b0*/  I2F R168, R36 ;  /* 0x0000002400a87306 */ /* 0x000fe20000201400 */
[----:B------:R-:W-:-:S02]  /*1d7c0*/  ISETP.GE.AND P1, PT, R58, R2, PT ;  /* 0x000000023a00720c */ /* 0x000fc40003f26270 */
[----:B------:R-:W-:Y:S02]  /*1d7d0*/  FSEL R48, R48, -INF , !P4 ;  /* 0xff80000030307808 */ /* 0x000fe40006000000 */
[----:B------:R-:W-:Y:S02]  /*1d7e0*/  FSEL R162, R162, -INF , !P3 ;  /* 0xff800000a2a27808 */ /* 0x000fe40005800000 */
[CC--:B------:R-:W-:Y:S01]  /*1d7f0*/  ISETP.GE.AND P4, PT, R36.reuse, R2.reuse, PT ;  /* 0x000000022400720c */ /* 0x0c0fe20003f86270 */
[----:B------:R1:W-:Y:S01]  /*1d800*/  MUFU.TANH R58, R37 ;  /* 0x00000025003a7308 */ /* 0x0003e20000002400 */
[----:B------:R-:W-:Y:S02]  /*1d810*/  ISETP.GE.AND P3, PT, R36, R3, PT ;  /* 0x000000032400720c */ /* 0x000fe40003f66270 */
[----:B------:R-:W-:Y:S01]  /*1d820*/  ISETP.GE.AND P6, PT, R172, R2, PT ;  /* 0x00000002ac00720c */ /* 0x000fe20003fc6270 */
[----:B-1----:R-:W-:Y:S01]  /*1d830*/  HMMA.16816.F32 R36, R60, R38, R16 ;  /* 0x000000263c24723c */ /* 0x002fe20000001810 */
[----:B------:R-:W1:Y:S03]  /*1d840*/  LDSM.16.M88.4 R16, [R210+0x7800] ;  /* 0x00780000d210783b */ /* 0x000e660000000200 */
[----:B------:R-:W2:Y:S01]  /*1d850*/  MUFU.TANH R150, R150 ;  /* 0x0000009600967308 */ /* 0x000ea20000002400 */
[----:B------:R-:W-:-:S02]  /*1d860*/  IADD3 R172, R169, 0x41, RZ ;  /* 0x00000041a9ac7810 */ /* 0x000fc40007ffe0ff */
[----:B------:R-:W-:-:S05]  /*1d870*/  IADD3 R202, R169, 0x39, RZ ;  /* 0x00000039a9ca7810 */ /* 0x000fca0007ffe0ff */
[----:B------:R-:W3:Y:S01]  /*1d880*/  MUFU.TANH R53, R53 ;  /* 0x0000003500357308 */ /* 0x000ee20000002400 */
[-C--:B------:R-:W-:Y:S01]  /*1d890*/  FMUL.FTZ R41, R41, R192.reuse ;  /* 0x000000c029297220 */ /* 0x080fe20000410000 */
[----:B------:R-:W-:Y:S01]  /*1d8a0*/  IADD3 R166, R169, 0x48, RZ ;  /* 0x00000048a9a67810 */ /* 0x000fe20007ffe0ff */
[-C--:B------:R-:W-:Y:S01]  /*1d8b0*/  FMUL.FTZ R43, R43, R192.reuse ;  /* 0x000000c02b2b7220 */ /* 0x080fe20000410000 */
[----:B------:R-:W-:Y:S01]  /*1d8c0*/  HMMA.16816.F32 R180, R144, R6, R180 ;  /* 0x0000000690b4723c */ /* 0x000fe200000018b4 */
[-C--:B------:R-:W-:Y:S01]  /*1d8d0*/  FMUL.FTZ R28, R28, R192.reuse ;  /* 0x000000c01c1c7220 */ /* 0x080fe20000410000 */
[----:B------:R-:W-:Y:S01]  /*1d8e0*/  IADD3 R196, R169, 0x50, RZ ;  /* 0x00000050a9c47810 */ /* 0x000fe20007ffe0ff */
[-C--:B------:R-:W-:Y:S01]  /*1d8f0*/  FMUL.FTZ R249, R32, R192.reuse ;  /* 0x000000c020f97220 */ /* 0x080fe20000410000 */
[----:B------:R-:W4:Y:S01]  /*1d900*/  I2F R170, R172 ;  /* 0x000000ac00aa7306 */ /* 0x000f220000201400 */
[-C--:B------:R-:W-:Y:S01]  /*1d910*/  FMUL.FTZ R32, R33, R192.reuse ;  /* 0x000000c021207220 */ /* 0x080fe20000410000 */
[----:B------:R-:W-:Y:S01]  /*1d920*/  FSEL R5, R5, -INF , !P6 ;  /* 0xff80000005057808 */ /* 0x000fe20007000000 */
[----:B--2---:R-:W-:Y:S01]  /*1d930*/  FFMA.FTZ R185, R0, R187, R150 ;  /* 0x000000bb00b97223 */ /* 0x004fe20000010096 */
[----:B------:R-:W-:Y:S01]  /*1d940*/  IADD3 R158, R169, 0x51, RZ ;  /* 0x00000051a99e7810 */ /* 0x000fe20007ffe0ff */
[----:B------:R-:W-:Y:S01]  /*1d950*/  FMUL.FTZ R190, R25, R192 ;  /* 0x000000c019be7220 */ /* 0x000fe20000410000 */
[----:B------:R-:W-:-:S02]  /*1d960*/  FSEL R159, R159, -INF , !P1 ;  /* 0xff8000009f9f7808 */ /* 0x000fc40004800000 */
[----:B------:R-:W-:Y:S01]  /*1d970*/  MUFU.TANH R140, R140 ;  /* 0x0000008c008c7308 */ /* 0x000fe20000002400 */
[----:B------:R-:W-:Y:S02]  /*1d980*/  ISETP.GE.AND P6, PT, R176, R3, PT ;  /* 0x00000003b000720c */ /* 0x000fe40003fc6270 */
[----:B------:R-:W-:-:S05]  /*1d990*/  IADD3 R151, R169, 0x60, RZ ;  /* 0x00000060a9977810 */ /* 0x000fca0007ffe0ff */
[----:B------:R-:W-:Y:S01]  /*1d9a0*/  MUFU.TANH R200, R200 ;  /* 0x000000c800c87308 */ /* 0x000fe20000002400 */
[----:B---3--:R-:W-:Y:S01]  /*1d9b0*/  FFMA.FTZ R49, R0, R46, R53 ;  /* 0x0000002e00317223 */ /* 0x008fe20000010035 */
[----:B------:R-:W-:Y:S01]  /*1d9c0*/  IADD3 R64, R169, 0x68, RZ ;  /* 0x00000068a9407810 */ /* 0x000fe20007ffe0ff */
[----:B------:R-:W-:Y:S02]  /*1d9d0*/  FMUL.FTZ R11, R36, R192 ;  /* 0x000000c0240b7220 */ /* 0x000fe40000410000 */
[----:B------:R-:W-:-:S03]  /*1d9e0*/  FFMA.FTZ R163, R0, R193, R163 ;  /* 0x000000c100a37223 */ /* 0x000fc600000100a3 */
[----:B------:R-:W-:Y:S01]  /*1d9f0*/  MUFU.TANH R247, R247 ;  /* 0x000000f700f77308 */ /* 0x000fe20000002400 */
[----:B------:R-:W-:-:S07]  /*1da00*/  IADD3 R252, R169, 0x49, RZ ;  /* 0x00000049a9fc7810 */ /* 0x000fce0007ffe0ff */
[----:B------:R-:W-:Y:S01]  /*1da10*/  MUFU.TANH R45, R45 ;  /* 0x0000002d002d7308 */ /* 0x000fe20000002400 */
[----:B------:R-:W-:Y:S01]  /*1da20*/  IADD3 R167, R169, 0x39, RZ ;  /* 0x00000039a9a77810 */ /* 0x000fe20007ffe0ff */
[----:B------:R-:W-:Y:S02]  /*1da30*/  FFMA.FTZ R141, R0, R40, R141 ;  /* 0x00000028008d7223 */ /* 0x000fe4000001008d */
[-C--:B------:R-:W-:Y:S01]  /*1da40*/  FMUL.FTZ R164, R27, R192.reuse ;  /* 0x000000c01ba47220 */ /* 0x080fe20000410000 */
[----:B------:R-:W-:Y:S01]  /*1da50*/  IADD3 R26, R169, 0x69, RZ ;  /* 0x00000069a91a7810 */ /* 0x000fe20007ffe0ff */
[----:B------:R-:W-:Y:S01]  /*1da60*/  FMUL.FTZ R20, R20, R192 ;  /* 0x000000c014147220 */ /* 0x000fe20000410000 */
[----:B------:R-:W-:-:S04]  /*1da70*/  DEPBAR.LE SB0, 0x0 ;  /* 0x000080000000791a */ /* 0x000fc80000000000 */
[----:B------:R-:W-:Y:S01]  /*1da80*/  I2F R52, R202 ;  /* 0x000000ca00347306 */ /* 0x000fe20000201400 */
[----:B------:R-:W-:-:S07]  /*1da90*/  ISETP.GE.AND P1, PT, R250, R3, PT ;  /* 0x00000003fa00720c */ /* 0x000fce0003f26270 */
[----:B------:R-:W2:Y:S01]  /*1daa0*/  I2F R202, R166 ;  /* 0x000000a600ca7306 */ /* 0x000ea20000201400 */
[----:B------:R-:W-:-:S07]  /*1dab0*/  FSEL R185, R185, -INF , !P6 ;  /* 0xff800000b9b97808 */ /* 0x000fce0007000000 */
[----:B------:R-:W3:Y:S01]  /*1dac0*/  MUFU.TANH R41, R41 ;  /* 0x0000002900297308 */ /* 0x000ee20000002400 */
[----:B------:R-:W-:-:S07]  /*1dad0*/  ISETP.GE.AND P6, PT, R186, R2, PT ;  /* 0x00000002ba00720c */ /* 0x000fce0003fc6270 */
[----:B------:R-:W5:Y:S01]  /*1dae0*/  MUFU.TANH R43, R43 ;  /* 0x0000002b002b7308 */ /* 0x000f620000002400 */
[----:B------:R-:W-:Y:S01]  /*1daf0*/  IADD3 R186, R169, 0x59, RZ ;  /* 0x00000059a9ba7810 */ /* 0x000fe20007ffe0ff */
[----:B----4-:R-:W-:-:S06]  /*1db00*/  FFMA.FTZ R55, R0, R170, R55 ;  /* 0x000000aa00377223 */ /* 0x010fcc0000010037 */
[----:B------:R-:W-:Y:S01]  /*1db10*/  MUFU.TANH R33, R28 ;  /* 0x0000001c00217308 */ /* 0x000fe20000002400 */
[----:B------:R-:W-:-:S07]  /*1db20*/  FSEL R49, R49, -INF , !P1 ;  /* 0xff80000031317808 */ /* 0x000fce0004800000 */
[----:B------:R-:W4:Y:S01]  /*1db30*/  I2F R54, R196 ;  /* 0x000000c400367306 */ /* 0x000f220000201400 */
[----:B------:R-:W-:Y:S01]  /*1db40*/  ISETP.GE.AND P1, PT, R172, R2, PT ;  /* 0x00000002ac00720c */ /* 0x000fe20003f26270 */
[----:B------:R-:W-:-:S06]  /*1db50*/  FMUL.FTZ R53, R22, R192 ;  /* 0x000000c016357220 */ /* 0x000fcc0000410000 */
[----:B------:R-:W4:Y:S01]  /*1db60*/  I2F R188, R158 ;  /* 0x0000009e00bc7306 */ /* 0x000f220000201400 */
[----:B------:R-:W-:Y:S01]  /*1db70*/  FSEL R173, R55, -INF , !P1 ;  /* 0xff80000037ad7808 */ /* 0x000fe20004800000 */
[----:B--2---:R-:W-:Y:S01]  /*1db80*/  FFMA.FTZ R44, R0, R202, R44 ;  /* 0x000000ca002c7223 */ /* 0x004fe2000001002c */
[----:B------:R-:W-:Y:S01]  /*1db90*/  ISETP.GE.AND P1, PT, R166, R3, PT ;  /* 0x00000003a600720c */ /* 0x000fe20003f26270 */
[CC--:B---3--:R-:W-:Y:S01]  /*1dba0*/  FFMA.FTZ R41, R0.reuse, R52.reuse, R41 ;  /* 0x0000003400297223 */ /* 0x0c8fe20000010029 */
[----:B-1----:R-:W-:Y:S03]  /*1dbb0*/  HMMA.16816.F32 R12, R60, R16, R12 ;  /* 0x000000103c0c723c */ /* 0x002fe6000000180c */
[----:B------:R-:W-:Y:S01]  /*1dbc0*/  I2F R187, R186 ;  /* 0x000000ba00bb7306 */ /* 0x000fe20000201400 */
[----:B-----5:R-:W-:Y:S01]  /*1dbd0*/  FFMA.FTZ R52, R0, R52, R43 ;  /* 0x0000003400347223 */ /* 0x020fe2000001002b */
[----:B------:R-:W-:-:S06]  /*1dbe0*/  FSEL R176, R44, -INF , !P1 ;  /* 0xff8000002cb07808 */ /* 0x000fcc0004800000 */
[----:B------:R-:W1:Y:S01]  /*1dbf0*/  MUFU.TANH R190, R190 ;  /* 0x000000be00be7308 */ /* 0x000e620000002400 */
[----:B----4-:R-:W-:Y:S01]  /*1dc00*/  FFMA.FTZ R33, R0, R54, R33 ;  /* 0x0000003600217223 */ /* 0x010fe20000010021 */
[----:B------:R-:W-:Y:S01]  /*1dc10*/  ISETP.GE.AND P1, PT, R196, R2, PT ;  /* 0x00000002c400720c */ /* 0x000fe20003f26270 */
[----:B------:R-:W-:Y:S05]  /*1dc20*/  HMMA.16816.F32 R16, R60, R18, R180 ;  /* 0x000000123c10723c */ /* 0x000fea00000018b4 */
[----:B------:R-:W-:Y:S01]  /*1dc30*/  I2F R191, R151 ;  /* 0x0000009700bf7306 */ /* 0x000fe20000201400 */
[----:B------:R-:W-:Y:S01]  /*1dc40*/  FSEL R178, R163, -INF , !P6 ;  /* 0xff800000a3b27808 */ /* 0x000fe20007000000 */
[----:B------:R-:W-:-:S06]  /*1dc50*/  FFMA.FTZ R148, R0, R188, R148 ;  /* 0x000000bc00947223 */ /* 0x000fcc0000010094 */
[----:B------:R-:W2:Y:S01]  /*1dc60*/  MUFU.TANH R43, R53 ;  /* 0x00000035002b7308 */ /* 0x000ea20000002400 */
[----:B------:R-:W-:Y:S01]  /*1dc70*/  FSEL R163, R33, -INF , !P1 ;  /* 0xff80000021a37808 */ /* 0x000fe20004800000 */
[----:B------:R-:W-:Y:S01]  /*1dc80*/  FFMA.FTZ R28, R0, R165, R140 ;  /* 0x000000a5001c7223 */ /* 0x000fe2000001008c */
[----:B------:R-:W-:-:S05]  /*1dc90*/  ISETP.GE.AND P1, PT, R158, R3, PT ;  /* 0x000000039e00720c */ /* 0x000fca0003f26270 */
[----:B------:R-:W3:Y:S01]  /*1dca0*/  MUFU.TANH R249, R249 ;  /* 0x000000f900f97308 */ /* 0x000ee20000002400 */
[----:B------:R-:W-:Y:S01]  /*1dcb0*/  ISETP.GE.AND P6, PT, R194, R3, PT ;  /* 0x00000003c200720c */ /* 0x000fe20003fc6270 */
[----:B------:R-:W-:-:S06]  /*1dcc0*/  FFMA.FTZ R50, R0, R57, R200 ;  /* 0x0000003900327223 */ /* 0x000fcc00000100c8 */
[----:B------:R-:W-:Y:S01]  /*1dcd0*/  I2F R195, R64 ;  /* 0x0000004000c37306 */ /* 0x000fe20000201400 */
[----:B------:R-:W-:Y:S01]  /*1dce0*/  FSEL R165, R148, -INF , !P1 ;  /* 0xff80000094a57808 */ /* 0x000fe20004800000 */
[----:B-1----:R-:W-:-:S06]  /*1dcf0*/  FFMA.FTZ R155, R0, R187, R190 ;  /* 0x000000bb009b7223 */ /* 0x002fcc00000100be */
[----:B------:R-:W1:Y:S01]  /*1dd00*/  MUFU.TANH R11, R11 ;  /* 0x0000000b000b7308 */ /* 0x000e620000002400 */
[----:B------:R-:W-:-:S07]  /*1dd10*/  IADD3 R150, R169, 0x58, RZ ;  /* 0x00000058a9967810 */ /* 0x000fce0007ffe0ff */
[----:B------:R-:W-:Y:S01]  /*1dd20*/  MUFU.TANH R32, R32 ;  /* 0x0000002000207308 */ /* 0x000fe20000002400 */
[----:B------:R-:W-:-:S07]  /*1dd30*/  ISETP.GE.AND P1, PT, R186, R2, PT ;  /* 0x00000002ba00720c */ /* 0x000fce0003f26270 */
[----:B------:R-:W4:Y:S01]  /*1dd40*/  I2F R171, R252 ;  /* 0x000000fc00ab7306 */ /* 0x000f220000201400 */
[----:B------:R-:W-:Y:S01]  /*1dd50*/  FSEL R28, R28, -INF , !P6 ;  /* 0xff8000001c1c7808 */ /* 0x000fe20007000000 */
[----:B------:R-:W-:Y:S01]  /*1dd60*/  FFMA.FTZ R175, R0, R168, R247 ;  /* 0x000000a800af7223 */ /* 0x000fe200000100f7 */
[----:B------:R-:W-:Y:S01]  /*1dd70*/  ISETP.GE.AND P6, PT, R42, R2, PT ;  /* 0x000000022a00720c */ /* 0x000fe20003fc6270 */
[----:B--2---:R-:W-:Y:S01]  /*1dd80*/  FFMA.FTZ R43, R0, R191, R43 ;  /* 0x000000bf002b7223 */ /* 0x004fe2000001002b */
[----:B------:R-:W-:Y:S01]  /*1dd90*/  FSEL R50, R50, -INF , !P5 ;  /* 0xff80000032327808 */ /* 0x000fe20006800000 */
[C---:B------:R-:W-:Y:S01]  /*1dda0*/  FFMA.FTZ R45, R0.reuse, R170, R45 ;  /* 0x000000aa002d7223 */ /* 0x040fe2000001002d */
[----:B------:R-:W-:Y:S01]  /*1ddb0*/  ISETP.GE.AND P5, PT, R167, R2, PT ;  /* 0x00000002a700720c */ /* 0x000fe20003fa6270 */
[----:B------:R-:W-:Y:S01]  /*1ddc0*/  I2F R189, R150 ;  /* 0x0000009600bd7306 */ /* 0x000fe20000201400 */
[----:B------:R-:W-:Y:S01]  /*1ddd0*/  FSEL R155, R155, -INF , !P1 ;  /* 0xff8000009b9b7808 */ /* 0x000fe20004800000 */
[----:B------:R-:W-:Y:S01]  /*1dde0*/  FMUL.FTZ R7, R39, R192 ;  /* 0x000000c027077220 */ /* 0x000fe20000410000 */
[----:B------:R-:W-:Y:S01]  /*1ddf0*/  ISETP.GE.AND P1, PT, R151, R3, PT ;  /* 0x000000039700720c */ /* 0x000fe20003f26270 */
[----:B---3--:R-:W-:Y:S01]  /*1de00*/  FFMA.FTZ R170, R0, R202, R249 ;  /* 0x000000ca00aa7223 */ /* 0x008fe200000100f9 */
[----:B------:R-:W-:-:S03]  /*1de10*/  FSEL R160, R141, -INF , !P6 ;  /* 0xff8000008da07808 */ /* 0x000fc60007000000 */
[----:B------:R-:W2:Y:S01]  /*1de20*/  MUFU.TANH R161, R161 ;  /* 0x000000a100a17308 */ /* 0x000ea20000002400 */
[----:B------:R-:W-:Y:S01]  /*1de30*/  FSEL R175, R175, -INF , !P3 ;  /* 0xff800000afaf7808 */ /* 0x000fe20005800000 */
[----:B------:R-:W-:Y:S01]  /*1de40*/  FMUL.FTZ R6, R38, R192 ;  /* 0x000000c026067220 */ /* 0x000fe20000410000 */
[-C--:B------:R-:W-:Y:S02]  /*1de50*/  ISETP.GE.AND P6, PT, R167, R3.reuse, PT ;  /* 0x00000003a700720c */ /* 0x080fe40003fc6270 */
[----:B------:R-:W-:Y:S01]  /*1de60*/  ISETP.GE.AND P3, PT, R166, R2, PT ;  /* 0x00000002a600720c */ /* 0x000fe20003f66270 */
[----:B------:R-:W-:Y:S01]  /*1de70*/  FMUL.FTZ R10, R23, R192 ;  /* 0x000000c0170a7220 */ /* 0x000fe20000410000 */
[----:B------:R-:W-:Y:S01]  /*1de80*/  FSEL R167, R41, -INF , !P5 ;  /* 0xff80000029a77808 */ /* 0x000fe20006800000 */
[----:B------:R-:W3:Y:S01]  /*1de90*/  MUFU.TANH R164, R164 ;  /* 0x000000a400a47308 */ /* 0x000ee20000002400 */
[----:B------:R-:W-:Y:S01]  /*1dea0*/  ISETP.GE.AND P5, PT, R172, R3, PT ;  /* 0x00000003ac00720c */ /* 0x000fe20003fa6270 */
[C---:B-1----:R-:W-:Y:S01]  /*1deb0*/  FFMA.FTZ R11, R0.reuse, R195, R11 ;  /* 0x000000c3000b7223 */ /* 0x042fe2000001000b */
[----:B------:R-:W-:Y:S01]  /*1dec0*/  FSEL R152, R43, -INF , !P1 ;  /* 0xff8000002b987808 */ /* 0x000fe20004800000 */
[-C--:B----4-:R-:W-:Y:S01]  /*1ded0*/  FFMA.FTZ R32, R0, R171.reuse, R32 ;  /* 0x000000ab00207223 */ /* 0x090fe20000010020 */
[----:B------:R-:W-:Y:S01]  /*1dee0*/  ISETP.GE.AND P1, PT, R64, R2, PT ;  /* 0x000000024000720c */ /* 0x000fe20003f26270 */
[----:B------:R-:W-:Y:S01]  /*1def0*/  FMUL.FTZ R13, R13, R192 ;  /* 0x000000c00d0d7220 */ /* 0x000fe20000410000 */
[C---:B------:R-:W-:Y:S01]  /*1df00*/  IADD3 R25, R169.reuse, 0x61, RZ ;  /* 0x00000061a9197810 */ /* 0x040fe20007ffe0ff */
[----:B------:R1:W4:Y:S01]  /*1df10*/  MUFU.TANH R40, R20 ;  /* 0x0000001400287308 */ /* 0x0003220000002400 */
[----:B------:R-:W-:Y:S01]  /*1df20*/  FFMA.FTZ R172, R0, R168, R203 ;  /* 0x000000a800ac7223 */ /* 0x000fe200000100cb */
[----:B------:R-:W-:Y:S01]  /*1df30*/  FSEL R170, R170, -INF , !P3 ;  /* 0xff800000aaaa7808 */ /* 0x000fe20005800000 */
[----:B------:R-:W-:Y:S01]  /*1df40*/  FFMA.FTZ R171, R0, R171, R47 ;  /* 0x000000ab00ab7223 */ /* 0x000fe2000001002f */
[----:B------:R-:W-:Y:S01]  /*1df50*/  IADD3 R140, R169, 0x71, RZ ;  /* 0x00000071a98c7810 */ /* 0x000fe20007ffe0ff */
[----:B------:R-:W-:Y:S01]  /*1df60*/  FMUL.FTZ R141, R21, R192 ;  /* 0x000000c0158d7220 */ /* 0x000fe20000410000 */
[----:B------:R-:W-:-:S02]  /*1df70*/  ISETP.GE.AND P3, PT, R252, R3, PT ;  /* 0x00000003fc00720c */ /* 0x000fc40003f66270 */
[----:B------:R-:W-:Y:S01]  /*1df80*/  I2F R199, R26 ;  /* 0x0000001a00c77306 */ /* 0x000fe20000201400 */
[----:B------:R-:W-:Y:S01]  /*1df90*/  FSEL R174, R45, -INF , !P5 ;  /* 0xff8000002dae7808 */ /* 0x000fe20006800000 */
[----:B------:R-:W-:Y:S01]  /*1dfa0*/  FMUL.FTZ R23, R37, R192 ;  /* 0x000000c025177220 */ /* 0x000fe20000410000 */
[----:B------:R-:W-:Y:S02]  /*1dfb0*/  ISETP.GE.AND P5, PT, R252, R2, PT ;  /* 0x00000002fc00720c */ /* 0x000fe40003fa6270 */
[----:B------:R-:W-:-:S03]  /*1dfc0*/  FSEL R147, R11, -INF , !P1 ;  /* 0xff8000000b937808 */ /* 0x000fc60004800000 */
[----:B------:R-:W5:Y:S01]  /*1dfd0*/  MUFU.TANH R7, R7 ;  /* 0x0000000700077308 */ /* 0x000f620000002400 */
[----:B------:R-:W-:Y:S01]  /*1dfe0*/  FMUL.FTZ R11, R18, R192 ;  /* 0x000000c0120b7220 */ /* 0x000fe20000410000 */
[----:B------:R-:W-:Y:S01]  /*1dff0*/  FSEL R168, R52, -INF , !P6 ;  /* 0xff80000034a87808 */ /* 0x000fe20007000000 */
[----:B------:R-:W-:Y:S01]  /*1e000*/  FFMA.FTZ R251, R0, R188, R251 ;  /* 0x000000bc00fb7223 */ /* 0x000fe200000100fb */
[----:B------:R-:W-:-:S04]  /*1e010*/  FSEL R172, R172, -INF , !P4 ;  /* 0xff800000acac7808 */ /* 0x000fc80006000000 */
[----:B------:R-:W2:Y:S01]  /*1e020*/  MUFU.TANH R6, R6 ;  /* 0x0000000600067308 */ /* 0x000ea20000002400 */
[----:B------:R-:W-:Y:S01]  /*1e030*/  FSEL R171, R171, -INF , !P3 ;  /* 0xff800000abab7808 */ /* 0x000fe20005800000 */
[----:B------:R-:W-:Y:S01]  /*1e040*/  FFMA.FTZ R149, R0, R54, R149 ;  /* 0x0000003600957223 */ /* 0x000fe20000010095 */
[C---:B------:R-:W-:Y:S02]  /*1e050*/  IADD3 R42, R169.reuse, 0x70, RZ ;  /* 0x00000070a92a7810 */ /* 0x040fe40007ffe0ff */
[----:B-1----:R-:W-:-:S03]  /*1e060*/  IADD3 R20, R169, 0x78, RZ ;  /* 0x00000078a9147810 */ /* 0x002fc60007ffe0ff */
[----:B------:R-:W-:Y:S01]  /*1e070*/  I2F R193, R25 ;  /* 0x0000001900c17306 */ /* 0x000fe20000201400 */
[C---:B------:R-:W-:Y:S02]  /*1e080*/  IADD3 R22, R169.reuse, 0x79, RZ ;  /* 0x00000079a9167810 */ /* 0x040fe40007ffe0ff */
[C---:B------:R-:W-:Y:S02]  /*1e090*/  ISETP.GE.AND P6, PT, R169.reuse, R2, PT ;  /* 0x00000002a900720c */ /* 0x040fe40003fc6270 */
[----:B------:R-:W-:-:S03]  /*1e0a0*/  ISETP.GE.AND P4, PT, R169, R3, PT ;  /* 0x00000003a900720c */ /* 0x000fc60003f86270 */
[----:B------:R-:W1:Y:S01]  /*1e0b0*/  MUFU.TANH R10, R10 ;  /* 0x0000000a000a7308 */ /* 0x000e620000002400 */
[----:B------:R-:W-:Y:S01]  /*1e0c0*/  ISETP.GE.AND P3, PT, R158, R2, PT ;  /* 0x000000029e00720c */ /* 0x000fe20003f66270 */
[----:B------:R-:W-:Y:S02]  /*1e0d0*/  FMUL.FTZ R14, R14, R192 ;  /* 0x000000c00e0e7220 */ /* 0x000fe40000410000 */
[----:B--2---:R-:W-:-:S04]  /*1e0e0*/  FFMA.FTZ R158, R0, R189, R161 ;  /* 0x000000bd009e7223 */ /* 0x004fc800000100a1 */
[----:B------:R-:W-:Y:S01]  /*1e0f0*/  I2F R27, R140 ;  /* 0x0000008c001b7306 */ /* 0x000fe20000201400 */
[----:B------:R-:W-:Y:S01]  /*1e100*/  FSEL R161, R251, -INF , !P3 ;  /* 0xff800000fba17808 */ /* 0x000fe20005800000 */
[----:B------:R-:W-:-:S06]  /*1e110*/  FMUL.FTZ R12, R12, R192 ;  /* 0x000000c00c0c7220 */ /* 0x000fcc0000410000 */
[----:B------:R-:W2:Y:S01]  /*1e120*/  MUFU.TANH R13, R13 ;  /* 0x0000000d000d7308 */ /* 0x000ea20000002400 */
[----:B------:R-:W-:Y:S01]  /*1e130*/  FFMA.FTZ R58, R0, R189, R58 ;  /* 0x000000bd003a7223 */ /* 0x000fe2000001003a */
[----:B------:R-:W-:-:S06]  /*1e140*/  ISETP.GE.AND P3, PT, R150, R3, PT ;  /* 0x000000039600720c */ /* 0x000fcc0003f66270 */
[----:B------:R1:W-:Y:S08]  /*1e150*/  I2F R177, R169 ;  /* 0x000000a900b17306 */ /* 0x0003f00000201400 */
[----:B------:R-:W2:Y:S01]  /*1e160*/  MUFU.TANH R46, R141 ;  /* 0x0000008d002e7308 */ /* 0x000ea20000002400 */
[----:B---3--:R-:W-:Y:S01]  /*1e170*/  FFMA.FTZ R154, R0, R187, R164 ;  /* 0x000000bb009a7223 */ /* 0x008fe200000100a4 */
[----:B-1----:R-:W-:-:S06]  /*1e180*/  FSEL R169, R32, -INF , !P5 ;  /* 0xff80000020a97808 */ /* 0x002fcc0006800000 */
[----:B------:R-:W1:Y:S01]  /*1e190*/  MUFU.TANH R23, R23 ;  /* 0x0000001700177308 */ /* 0x000e620000002400 */
[----:B------:R-:W-:Y:S01]  /*1e1a0*/  ISETP.GE.AND P5, PT, R196, R3, PT ;  /* 0x00000003c400720c */ /* 0x000fe20003fa6270 */
[----:B----4-:R-:W-:-:S03]  /*1e1b0*/  FFMA.FTZ R40, R0, R191, R40 ;  /* 0x000000bf00287223 */ /* 0x010fc60000010028 */
[----:B------:R-:W-:-:S03]  /*1e1c0*/  FSEL R166, R149, -INF , !P5 ;  /* 0xff80000095a67808 */ /* 0x000fc60006800000 */
[----:B------:R-:W-:Y:S01]  /*1e1d0*/  I2F R21, R20 ;  /* 0x0000001400157306 */ /* 0x000fe20000201400 */
[----:B------:R-:W-:Y:S01]  /*1e1e0*/  ISETP.GE.AND P5, PT, R150, R2, PT ;  /* 0x000000029600720c */ /* 0x000fe20003fa6270 */
[----:B------:R-:W-:Y:S01]  /*1e1f0*/  FMUL.FTZ R16, R16, R192 ;  /* 0x000000c010107220 */ /* 0x000fe20000410000 */
[----:B------:R-:W-:-:S05]  /*1e200*/  FSEL R164, R58, -INF , !P3 ;  /* 0xff8000003aa47808 */ /* 0x000fca0005800000 */
[----:B------:R-:W3:Y:S01]  /*1e210*/  MUFU.TANH R11, R11 ;  /* 0x0000000b000b7308 */ /* 0x000ee20000002400 */
[----:B------:R-:W-:Y:S01]  /*1e220*/  ISETP.GE.AND P3, PT, R151, R2, PT ;  /* 0x000000029700720c */ /* 0x000fe20003f66270 */
[----:B-----5:R-:W-:Y:S01]  /*1e230*/  FFMA.FTZ R143, R0, R199, R7 ;  /* 0x000000c7008f7223 */ /* 0x020fe20000010007 */
[----:B------:R-:W-:Y:S01]  /*1e240*/  FSEL R158, R158, -INF , !P5 ;  /* 0xff8000009e9e7808 */ /* 0x000fe20006800000 */
[----:B------:R-:W-:Y:S01]  /*1e250*/  FMUL.FTZ R15, R15, R192 ;  /* 0x000000c00f0f7220 */ /* 0x000fe20000410000 */
[----:B------:R-:W-:-:S03]  /*1e260*/  ISETP.GE.AND P1, PT, R26, R3, PT ;  /* 0x000000031a00720c */ /* 0x000fc60003f26270 */
[----:B------:R-:W-:Y:S01]  /*1e270*/  I2F R57, R42 ;  /* 0x0000002a00397306 */ /* 0x000fe20000201400 */
[----:B------:R-:W-:Y:S01]  /*1e280*/  ISETP.GE.AND P5, PT, R186, R3, PT ;  /* 0x00000003ba00720c */ /* 0x000fe20003fa6270 */
[----:B------:R-:W-:-:S06]  /*1e290*/  FFMA.FTZ R150, R0, R195, R6 ;  /* 0x000000c300967223 */ /* 0x000fcc0000010006 */
[----:B------:R-:W4:Y:S01]  /*1e2a0*/  MUFU.TANH R14, R14 ;  /* 0x0000000e000e7308 */ /* 0x000f220000002400 */
[----:B------:R-:W-:Y:S01]  /*1e2b0*/  FSEL R149, R40, -INF , !P3 ;  /* 0xff80000028957808 */ /* 0x000fe20005800000 */
[----:B------:R-:W-:Y:S01]  /*1e2c0*/  FFMA.FTZ R151, R0, R193, R10 ;  /* 0x000000c100977223 */ /* 0x000fe2000001000a */
[----:B------:R-:W-:Y:S01]  /*1e2d0*/  ISETP.GE.AND P3, PT, R25, R3, PT ;  /* 0x000000031900720c */ /* 0x000fe20003f66270 */
[----:B------:R-:W-:-:S04]  /*1e2e0*/  FMUL.FTZ R7, R17, R192 ;  /* 0x000000c011077220 */ /* 0x000fc80000410000 */
[----:B------:R-:W5:Y:S01]  /*1e2f0*/  MUFU.TANH R12, R12 ;  /* 0x0000000c000c7308 */ /* 0x000f620000002400 */
[----:B------:R-:W-:Y:S01]  /*1e300*/  FMUL.FTZ R19, R19, R192 ;  /* 0x000000c013137220 */ /* 0x000fe20000410000 */
[----:B------:R-:W-:Y:S01]  /*1e310*/  FSEL R143, R143, -INF , !P1 ;  /* 0xff8000008f8f7808 */ /* 0x000fe20004800000 */
[----:B--2---:R-:W-:Y:S01]  /*1e320*/  FFMA.FTZ R13, R0, R27, R13 ;  /* 0x0000001b000d7223 */ /* 0x004fe2000001000d */
[----:B------:R-:W-:Y:S01]  /*1e330*/  FSEL R154, R154, -INF , !P5 ;  /* 0xff8000009a9a7808 */ /* 0x000fe20006800000 */
[----:B------:R-:W-:-:S03]  /*1e340*/  FFMA.FTZ R46, R0, R193, R46 ;  /* 0x000000c1002e7223 */ /* 0x000fc6000001002e */
[----:B------:R-:W2:Y:S01]  /*1e350*/  MUFU.TANH R6, R16 ;  /* 0x0000001000067308 */ /* 0x000ea20000002400 */
[-C--:B------:R-:W-:Y:S02]  /*1e360*/  ISETP.GE.AND P1, PT, R140, R2.reuse, PT ;  /* 0x000000028c00720c */ /* 0x080fe40003f26270 */
[----:B------:R-:W-:Y:S01]  /*1e370*/  ISETP.GE.AND P5, PT, R25, R2, PT ;  /* 0x000000021900720c */ /* 0x000fe20003fa6270 */
[----:B-1----:R-:W-:-:S04]  /*1e380*/  FFMA.FTZ R23, R0, R199, R23 ;  /* 0x000000c700177223 */ /* 0x002fc80000010017 */
[----:B------:R-:W1:Y:S01]  /*1e390*/  MUFU.TANH R10, R15 ;  /* 0x0000000f000a7308 */ /* 0x000e620000002400 */
[----:B------:R-:W-:Y:S01]  /*1e3a0*/  FSEL R151, R151, -INF , !P3 ;  /* 0xff80000097977808 */ /* 0x000fe20005800000 */
[----:B---3--:R-:W-:Y:S01]  /*1e3b0*/  FFMA.FTZ R11, R0, R21, R11 ;  /* 0x00000015000b7223 */ /* 0x008fe2000001000b */
[----:B------:R-:W-:Y:S02]  /*1e3c0*/  ISETP.GE.AND P3, PT, R26, R2, PT ;  /* 0x000000021a00720c */ /* 0x000fe40003f66270 */
[----:B------:R-:W-:Y:S02]  /*1e3d0*/  FSEL R54, R13, -INF , !P1 ;  /* 0xff8000000d367808 */ /* 0x000fe40004800000 */
[----:B------:R-:W-:Y:S01]  /*1e3e0*/  FSEL R148, R46, -INF , !P5 ;  /* 0xff8000002e947808 */ /* 0x000fe20006800000 */
[----:B------:R-:W-:Y:S01]  /*1e3f0*/  I2F R41, R22 ;  /* 0x0000001600297306 */ /* 0x000fe20000201400 */
[-C--:B------:R-:W-:Y:S02]  /*1e400*/  ISETP.GE.AND P1, PT, R20, R3.reuse, PT ;  /* 0x000000031400720c */ /* 0x080fe40003f26270 */
[----:B------:R-:W-:Y:S01]  /*1e410*/  ISETP.GE.AND P5, PT, R64, R3, PT ;  /* 0x000000034000720c */ /* 0x000fe20003fa6270 */
[----:B----4-:R-:W-:-:S04]  /*1e420*/  FFMA.FTZ R14, R0, R57, R14 ;  /* 0x00000039000e7223 */ /* 0x010fc8000001000e */
[----:B------:R-:W3:Y:S01]  /*1e430*/  MUFU.TANH R7, R7 ;  /* 0x0000000700077308 */ /* 0x000ee20000002400 */
[----:B------:R-:W-:Y:S01]  /*1e440*/  FSEL R145, R23, -INF , !P3 ;  /* 0xff80000017917808 */ /* 0x000fe20005800000 */
[----:B-----5:R-:W-:Y:S01]  /*1e450*/  FFMA.FTZ R12, R0, R57, R12 ;  /* 0x00000039000c7223 */ /* 0x020fe2000001000c */
[----:B------:R-:W-:-:S05]  /*1e460*/  ISETP.GE.AND P3, PT, R42, R3, PT ;  /* 0x000000032a00720c */ /* 0x000fca0003f66270 */
[----:B------:R-:W4:Y:S01]  /*1e470*/  MUFU.TANH R19, R19 ;  /* 0x0000001300137308 */ /* 0x000f220000002400 */
[----:B------:R-:W-:Y:S02]  /*1e480*/  FSEL R60, R11, -INF , !P1 ;  /* 0xff8000000b3c7808 */ /* 0x000fe40004800000 */
[----:B------:R-:W-:Y:S02]  /*1e490*/  FSEL R150, R150, -INF , !P5 ;  /* 0xff80000096967808 */ /* 0x000fe40006800000 */
[----:B------:R-:W-:Y:S02]  /*1e4a0*/  ISETP.GT.AND P1, PT, R246, R233, PT ;  /* 0x000000e9f600720c */ /* 0x000fe40003f24270 */
[-C--:B------:R-:W-:Y:S01]  /*1e4b0*/  ISETP.GE.AND P5, PT, R42, R2.reuse, PT ;  /* 0x000000022a00720c */ /* 0x080fe20003fa6270 */
[----:B--2---:R-:W-:Y:S01]  /*1e4c0*/  FFMA.FTZ R6, R0, R21, R6 ;  /* 0x0000001500067223 */ /* 0x004fe20000010006 */
[----:B------:R-:W-:Y:S01]  /*1e4d0*/  FSEL R64, R14, -INF , !P3 ;  /* 0xff8000000e407808 */ /* 0x000fe20005800000 */
[----:B-1----:R-:W-:Y:S01]  /*1e4e0*/  FFMA.FTZ R10, R0, R27, R10 ;  /* 0x0000001b000a7223 */ /* 0x002fe2000001000a */
[----:B------:R-:W-:Y:S01]  /*1e4f0*/  BAR.SYNC.DEFER_BLOCKING 0x0 ;  /* 0x0000000000007b1d */ /* 0x000fe20000010000 */
[----:B------:R-:W-:-:S02]  /*1e500*/  ISETP.GE.AND P3, PT, R20, R2, PT ;  /* 0x000000021400720c */ /* 0x000fc40003f66270 */
[----:B------:R-:W-:Y:S02]  /*1e510*/  FSEL R58, R12, -INF , !P5 ;  /* 0xff8000000c3a7808 */ /* 0x000fe40006800000 */
[----:B------:R-:W-:Y:S02]  /*1e520*/  ISETP.GE.AND P5, PT, R140, R3, PT ;  /* 0x000000038c00720c */ /* 0x000fe40003fa6270 */
[----:B------:R-:W-:Y:S01]  /*1e530*/  FSEL R53, R6, -INF , !P3 ;  /* 0xff80000006357808 */ /* 0x000fe20005800000 */
[----:B------:R-:W-:Y:S01]  /*1e540*/  FFMA.FTZ R6, R0, R177, R179 ;  /* 0x000000b100067223 */ /* 0x000fe200000100b3 */
[----:B------:R-:W-:Y:S01]  /*1e550*/  ISETP.GE.AND P3, PT, R22, R3, PT ;  /* 0x000000031600720c */ /* 0x000fe20003f66270 */
[----:B------:R-:W-:Y:S01]  /*1e560*/  FFMA.FTZ R3, R0, R177, R184 ;  /* 0x000000b100037223 */ /* 0x000fe200000100b8 */
[----:B------:R-:W-:Y:S01]  /*1e570*/  FSEL R62, R10, -INF , !P5 ;  /* 0xff8000000a3e7808 */ /* 0x000fe20006800000 */
[-C--:B---3--:R-:W-:Y:S01]  /*1e580*/  FFMA.FTZ R7, R0, R41.reuse, R7 ;  /* 0x0000002900077223 */ /* 0x088fe20000010007 */
[----:B------:R-:W-:Y:S01]  /*1e590*/  ISETP.GE.AND P5, PT, R22, R2, PT ;  /* 0x000000021600720c */ /* 0x000fe20003fa6270 */
[----:B----4-:R-:W-:Y:S01]  /*1e5a0*/  FFMA.FTZ R19, R0, R41, R19 ;  /* 0x0000002900137223 */ /* 0x010fe20000010013 */
        /* <DEDUP_REMOVED lines=70> */
.L_x_4593:
[----:B------:R-:W2:Y:S02]  /*1ea10*/  LD.E R10, [R136.64+0x38] ;  /* 0x00003804880a7980 */ /* 0x000ea4000c101900 */
[----:B--2---:R-:W-:-:S04]  /*1ea20*/  LEA R10, -R10, RZ, 0x7 ;  /* 0x000000ff0a0a7211 */ /* 0x004fc800078e39ff */
[----:B------:R-:W-:Y:S02]  /*1ea30*/  SHF.R.S32.HI R13, RZ, 0x1f, R10 ;  /* 0x0000001fff0d7819 */ /* 0x000fe4000001140a */
.L_x_4594:
[----:B------:R-:W-:Y:S05]  /*1ea40*/  BSYNC B0 ;  /* 0x0000000000007941 */ /* 0x000fea0003800000 */
.L_x_4592:
        /* <DEDUP_REMOVED lines=131> */
.L_x_4591:
[----:B------:R-:W-:Y:S05]  /*1f280*/  BSYNC B1 ;  /* 0x0000000000017941 */ /* 0x000fea0003800000 */
.L_x_4590:
[----:B------:R-:W2:Y:S01]  /*1f290*/  LD.E R52, [R136.64+0xdc] ;  /* 0x0000dc0488347980 */ /* 0x000ea2000c101900 */
[----:B------:R-:W-:-:S03]  /*1f2a0*/  FMNMX.FTZ R2, R132, R3, !PT ;  /* 0x0000000384027209 */ /* 0x000fc60007810000 */
[----:B-1----:R-:W-:Y:S01]  /*1f2b0*/  LDSM.16.MT88.4 R12, [R222+0xc000] ;  /* 0x00c00000de0c783b */ /* 0x002fe20000004200 */
[----:B------:R-:W-:-:S03]  /*1f2c0*/  FMNMX.FTZ R7, R9, R2, !PT ;  /* 0x0000000209077209 */ /* 0x000fc60007810000 */
[----:B------:R-:W-:Y:S01]  /*1f2d0*/  LDSM.16.MT88.4 R16, [R219+0xc000] ;  /* 0x00c00000db10783b */ /* 0x000fe20000004200 */
[----:B------:R-:W-:-:S03]  /*1f2e0*/  FMNMX.FTZ R2, R34, R7, !PT ;  /* 0x0000000722027209 */ /* 0x000fc60007810000 */
[----:B------:R-:W-:Y:S01]  /*1f2f0*/  LDSM.16.MT88.4 R20, [R220+0xc800] ;  /* 0x00c80000dc14783b */ /* 0x000fe20000004200 */
[----:B------:R-:W-:-:S03]  /*1f300*/  FMNMX.FTZ R7, R35, R2, !PT ;  /* 0x0000000223077209 */ /* 0x000fc60007810000 */
[----:B------:R-:W-:Y:S01]  /*1f310*/  LDSM.16.MT88.4 R36, [R220+0x10800] ;  /* 0x01080000dc24783b */ /* 0x000fe20000004200 */
        /* <DEDUP_REMOVED lines=69> */
[----:B------:R-:W-:Y:S02]  /*1f770*/  FSEL R7, R41, RZ, P0 ;  /* 0x000000ff29077208 */ /* 0x000fe40000000000 */
[----:B------:R-:W-:-:S03]  /*1f780*/  FSETP.NEU.FTZ.AND P2, PT, R42, -INF , PT ;  /* 0xff8000002a00780b */ /* 0x000fc60003f5d000 */
[----:B------:R-:W-:Y:S02]  /*1f790*/  FADD.FTZ R7, R132, -R7 ;  /* 0x8000000784077221 */ /* 0x000fe40000010000 */
[C---:B--2---:R-:W-:Y:S02]  /*1f7a0*/  FMUL.FTZ R47, R52.reuse, R41 ;  /* 0x00000029342f7220 */ /* 0x044fe40000410000 */
[C---:B------:R-:W-:Y:S02]  /*1f7b0*/  FMUL.FTZ R57, R52.reuse, R42 ;  /* 0x0000002a34397220 */ /* 0x040fe40000410000 */
[----:B------:R-:W-:Y:S01]  /*1f7c0*/  FMUL.FTZ R44, R52, R7 ;  /* 0x00000007342c7220 */ /* 0x000fe20000410000 */
[----:B------:R-:W-:Y:S02]  /*1f7d0*/  FSEL R47, R47, RZ, P0 ;  /* 0x000000ff2f2f7208 */ /* 0x000fe40000000000 */
[----:B------:R-:W-:-:S03]  /*1f7e0*/  FSEL R57, R57, RZ, P2 ;  /* 0x000000ff39397208 */ /* 0x000fc60001000000 */
[-C--:B------:R-:W-:Y:S01]  /*1f7f0*/  FFMA.FTZ R2, R35, R52.reuse, -R47 ;  /* 0x0000003423027223 */ /* 0x080fe2000001082f */
[----:B------:R-:W1:Y:S01]  /*1f800*/  MUFU.EX2 R44, R44 ;  /* 0x0000002c002c7308 */ /* 0x000e620000000800 */
[-C--:B------:R-:W-:Y:S01]  /*1f810*/  FFMA.FTZ R35, R4, R52.reuse, -R57 ;  /* 0x0000003404237223 */ /* 0x080fe20000010839 */
[----:B------:R-:W-:Y:S01]  /*1f820*/  FSEL R4, R42, RZ, P2 ;  /* 0x000000ff2a047208 */ /* 0x000fe20001000000 */
[-CC-:B------:R-:W-:Y:S02]  /*1f830*/  FFMA.FTZ R33, R3, R52.reuse, -R47.reuse ;  /* 0x0000003403217223 */ /* 0x180fe4000001082f */
[-C--:B------:R-:W-:Y:S02]  /*1f840*/  FFMA.FTZ R3, R34, R52.reuse, -R47 ;  /* 0x0000003422037223 */ /* 0x080fe4000001082f */
[-C--:B------:R-:W-:Y:S01]  /*1f850*/  FFMA.FTZ R43, R5, R52.reuse, -R57 ;  /* 0x00000034052b7223 */ /* 0x080fe20000010839 */
[----:B------:R-:W-:Y:S01]  /*1f860*/  MUFU.EX2 R2, R2 ;  /* 0x0000000200027308 */ /* 0x000fe20000000800 */
[----:B------:R-:W-:-:S02]  /*1f870*/  FFMA.FTZ R32, R9, R52, -R47 ;  /* 0x0000003409207223 */ /* 0x000fc4000001082f */
[-CC-:B------:R-:W-:Y:S02]  /*1f880*/  FFMA.FTZ R34, R8, R52.reuse, -R57.reuse ;  /* 0x0000003408227223 */ /* 0x180fe40000010839 */
[----:B------:R-:W-:Y:S01]  /*1f890*/  FADD.FTZ R5, R133, -R4 ;  /* 0x8000000485057221 */ /* 0x000fe20000010000 */
[----:B------:R-:W2:Y:S01]  /*1f8a0*/  LDSM.16.MT88.4 R8, [R220+0xc000] ;  /* 0x00c00000dc08783b */ /* 0x000ea20000004200 */
        /* <DEDUP_REMOVED lines=11> */
[----:B------:R-:W3:Y:S01]  /*1f960*/  MUFU.EX2 R3, R3 ;  /* 0x0000000300037308 */ /* 0x000ee20000000800 */
        /* <DEDUP_REMOVED lines=10> */
[----:B---3--:R-:W-:Y:S01]  /*1fa10*/  F2FP.PACK_AB R7, R2, R3 ;  /* 0x000000030207723e */ /* 0x008fe200000000ff */
[-C--:B------:R-:W-:Y:S02]  /*1fa20*/  FMUL.FTZ R102, R102, R44.reuse ;  /* 0x0000002c66667220 */ /* 0x080fe40000410000 */
[-C--:B------:R-:W-:Y:S02]  /*1fa30*/  FMUL.FTZ R103, R103, R44.reuse ;  /* 0x0000002c67677220 */ /* 0x080fe40000410000 */
[-C--:B------:R-:W-:Y:S02]  /*1fa40*/  FMUL.FTZ R98, R98, R44.reuse ;  /* 0x0000002c62627220 */ /* 0x080fe40000410000 */
[----:B------:R-:W-:Y:S01]  /*1fa50*/  MUFU.EX2 R34, R34 ;  /* 0x0000002200227308 */ /* 0x000fe20000000800 */
[-C--:B------:R-:W-:Y:S02]  /*1fa60*/  FMUL.FTZ R99, R99, R44.reuse ;  /* 0x0000002c63637220 */ /* 0x080fe40000410000 */
[----:B------:R-:W-:-:S02]  /*1fa70*/  FMUL.FTZ R94, R94, R44 ;  /* 0x0000002c5e5e7220 */ /* 0x000fc40000410000 */
[-C--:B------:R-:W-:Y:S02]  /*1fa80*/  FMUL.FTZ R95, R95, R44.reuse ;  /* 0x0000002c5f5f7220 */ /* 0x080fe40000410000 */
[----:B------:R-:W-:Y:S01]  /*1fa90*/  FMUL.FTZ R90, R90, R44 ;  /* 0x0000002c5a5a7220 */ /* 0x000fe20000410000 */
[----:B------:R-:W3:Y:S01]  /*1faa0*/  MUFU.EX2 R43, R43 ;  /* 0x0000002b002b7308 */ /* 0x000ee20000000800 */
        /* <DEDUP_REMOVED lines=8> */
[----:B------:R-:W-:Y:S01]  /*1fb30*/  FMUL.FTZ R79, R79, R44 ;  /* 0x0000002c4f4f7220 */ /* 0x000fe20000410000 */
[----:B---3--:R-:W-:Y:S01]  /*1fb40*/  F2FP.PACK_AB R6, R43, R34 ;  /* 0x000000222b06723e */ /* 0x008fe200000000ff */
[-C--:B------:R-:W-:Y:S02]  /*1fb50*/  FMUL.FTZ R74, R74, R44.reuse ;  /* 0x0000002c4a4a7220 */ /* 0x080fe40000410000 */
[-C--:B------:R-:W-:Y:S02]  /*1fb60*/  FMUL.FTZ R75, R75, R44.reuse ;  /* 0x0000002c4b4b7220 */ /* 0x080fe40000410000 */
[----:B------:R-:W-:-:S02]  /*1fb70*/  FMUL.FTZ R70, R70, R44 ;  /* 0x0000002c46467220 */ /* 0x000fc40000410000 */
[----:B------:R-:W-:Y:S02]  /*1fb80*/  FMUL.FTZ R71, R71, R44 ;  /* 0x0000002c47477220 */ /* 0x000fe40000410000 */
[-C--:B-1----:R-:W-:Y:S02]  /*1fb90*/  FMUL.FTZ R128, R128, R45.reuse ;  /* 0x0000002d80807220 */ /* 0x082fe40000410000 */
[-C--:B------:R-:W-:Y:S02]  /*1fba0*/  FMUL.FTZ R129, R129, R45.reuse ;  /* 0x0000002d81817220 */ /* 0x080fe40000410000 */
[-C--:B------:R-:W-:Y:S02]  /*1fbb0*/  FMUL.FTZ R124, R124, R45.reuse ;  /* 0x0000002d7c7c7220 */ /* 0x080fe40000410000 */
        /* <DEDUP_REMOVED lines=12> */
[C---:B--2---:R-:W-:Y:S01]  /*1fc80*/  HMMA.16816.F32 R120, R4.reuse, R8, R120 ;  /* 0x000000080478723c */ /* 0x044fe20000001878 */
        /* <DEDUP_REMOVED lines=40> */
[-CC-:B------:R-:W-:Y:S01]  /*1ff10*/  FFMA.FTZ R134, R31, R52.reuse, -R47.reuse ;  /* 0x000000341f867223 */ /* 0x180fe2000001082f */
[----:B------:R-:W-:Y:S01]  /*1ff20*/  LDSM.16.MT88.4 R24, [R222+0xc800] ;  /* 0x00c80000de18783b */ /* 0x000fe20000004200 */
[-CC-:B------:R-:W-:Y:S02]  /*1ff30*/  FFMA.FTZ R67, R30, R52.reuse, -R47.reuse ;  /* 0x000000341e437223 */ /* 0x180fe4000001082f */
[----:B---3--:R-:W-:Y:S01]  /*1ff40*/  HMMA.16816.F32 R88, R4, R16, R88 ;  /* 0x000000100458723c */ /* 0x008fe20000001858 */
[----:B------:R-:W-:-:S02]  /*1ff50*/  FFMA.FTZ R136, R29, R52, -R47 ;  /* 0x000000341d887223 */ /* 0x000fc4000001082f */
[----:B------:R-:W-:Y:S01]  /*1ff60*/  MUFU.EX2 R61, R61 ;  /* 0x0000003d003d7308 */ /* 0x000fe20000000800 */
[-C--:B------:R-:W-:Y:S02]  /*1ff70*/  FFMA.FTZ R133, R28, R52.reuse, -R47 ;  /* 0x000000341c857223 */ /* 0x080fe4000001082f */
[----:B------:R-:W-:Y:S01]  /*1ff80*/  LDSM.16.MT88.4 R28, [R219+0x10800] ;  /* 0x01080000db1c783b */ /* 0x000fe20000004200 */
[-CC-:B------:R-:W-:Y:S01]  /*1ff90*/  FFMA.FTZ R137, R157, R52.reuse, -R57.reuse ;  /* 0x000000349d897223 */ /* 0x180fe20000010839 */
[----:B------:R-:W-:Y:S01]  /*1ffa0*/  HMMA.16816.F32 R84, R4, R18, R84 ;  /* 0x000000120454723c */ /* 0x000fe20000001854 */
[-C--:B------:R-:W-:Y:S01]  /*1ffb0*/  FFMA.FTZ R144, R156, R52.reuse, -R57 ;  /* 0x000000349c907223 */ /* 0x080fe20000010839 */
[----:B------:R-:W3:Y:S01]  /*1ffc0*/  LDSM.16.MT88.4 R16, [R219+0xc800] ;  /* 0x00c80000db10783b */ /* 0x000ee20000004200 */
[----:B------:R-:W-:Y:S01]  /*1ffd0*/  MUFU.EX2 R59, R59 ;  /* 0x0000003b003b7308 */ /* 0x000fe20000000800 */
[-CC-:B------:R-:W-:Y:S02]  /*1ffe0*/  FFMA.FTZ R146, R51, R52.reuse, -R47.reuse ;  /* 0x0000003433927223 */ /* 0x180fe4000001082f */
[----:B------:R-:W-:-:S02]  /*1fff0*/  FFMA.FTZ R153, R50, R52, -R47 ;  /* 0x0000003432997223 */ /* 0x000fc4000001082f */
[-CC-:B------:R-:W-:Y:S01]  /*20000*/  FFMA.FTZ R156, R48, R52.reuse, -R47.reuse ;  /* 0x00000034309c7223 */ /* 0x180fe2000001082f */
[C---:B-1----:R-:W-:Y:S01]  /*20010*/  HMMA.16816.F32 R80, R4.reuse, R12, R80 ;  /* 0x0000000c0450723c */ /* 0x042fe20000001850 */
[-C--:B------:R-:W-:Y:S01]  /*20020*/  FFMA.FTZ R157, R49, R52.reuse, -R47 ;  /* 0x00000034319d7223 */ /* 0x080fe2000001082f */
[----:B------:R-:W1:Y:S01]  /*20030*/  MUFU.EX2 R63, R63 ;  /* 0x0000003f003f7308 */ /* 0x000e620000000800 */
[-CC-:B------:R-:W-:Y:S01]  /*20040*/  FFMA.FTZ R135, R178, R52.reuse, -R57.reuse ;  /* 0x00000034b2877223 */ /* 0x180fe20000010839 */
[----:B------:R-:W-:Y:S01]  /*20050*/  LDSM.16.MT88.4 R48, [R219+0x11000] ;  /* 0x01100000db30783b */ /* 0x000fe20000004200 */
        /* <DEDUP_REMOVED lines=26> */
[-CC-:B------:R-:W-:Y:S01]  /*20200*/  FFMA.FTZ R163, R163, R52.reuse, -R57.reuse ;  /* 0x00000034a3a37223 */ /* 0x180fe20000010839 */
[----:B---3--:R-:W-:Y:S01]  /*20210*/  F2FP.PACK_AB R7, R134, R59 ;  /* 0x0000003b8607723e */ /* 0x008fe200000000ff */
[----:B------:R-:W-:Y:S01]  /*20220*/  MUFU.EX2 R136, R136 ;  /* 0x0000008800887308 */ /* 0x000fe20000000800 */
[----:B------:R-:W-:-:S02]  /*20230*/  FFMA.FTZ R158, R158, R52, -R57 ;  /* 0x000000349e9e7223 */ /* 0x000fc40000010839 */
[-C--:B------:R-:W-:Y:S02]  /*20240*/  FFMA.FTZ R155, R155, R52.reuse, -R57 ;  /* 0x000000349b9b7223 */ /* 0x080fe40000010839 */
[-CC-:B------:R-:W-:Y:S01]  /*20250*/  FFMA.FTZ R152, R152, R52.reuse, -R47.reuse ;  /* 0x0000003498987223 */ /* 0x180fe2000001082f */
[C---:B------:R-:W-:Y:S01]  /*20260*/  HMMA.16816.F32 R120, R4.reuse, R20, R120 ;  /* 0x000000140478723c */ /* 0x040fe20000001878 */
[-CC-:B------:R-:W-:Y:S01]  /*20270*/  FFMA.FTZ R151, R151, R52.reuse, -R47.reuse ;  /* 0x0000003497977223 */ /* 0x180fe2000001082f */
[----:B------:R-:W-:Y:S01]  /*20280*/  MUFU.EX2 R133, R133 ;  /* 0x0000008500857308 */ /* 0x000fe20000000800 */
[-C--:B------:R-:W-:Y:S02]  /*20290*/  FFMA.FTZ R150, R150, R52.reuse, -R47 ;  /* 0x0000003496967223 */ /* 0x080fe4000001082f */
[-CC-:B------:R-:W-:Y:S02]  /*202a0*/  FFMA.FTZ R149, R149, R52.reuse, -R57.reuse ;  /* 0x0000003495957223 */ /* 0x180fe40000010839 */
[-CC-:B------:R-:W-:Y:S01]  /*202b0*/  FFMA.FTZ R148, R148, R52.reuse, -R57.reuse ;  /* 0x0000003494947223 */ /* 0x180fe20000010839 */
[----:B------:R-:W-:Y:S01]  /*202c0*/  HMMA.16816.F32 R116, R4, R22, R116 ;  /* 0x000000160474723c */ /* 0x000fe20000001874 */
[----:B------:R-:W1:Y:S01]  /*202d0*/  LDSM.16.MT88.4 R20, [R218+0x10800] ;  /* 0x01080000da14783b */ /* 0x000e620000004200 */
[----:B------:R-:W-:Y:S01]  /*202e0*/  MUFU.EX2 R135, R135 ;  /* 0x0000008700877308 */ /* 0x000fe20000000800 */
[----:B------:R-:W-:-:S02]  /*202f0*/  FFMA.FTZ R147, R147, R52, -R57 ;  /* 0x0000003493937223 */ /* 0x000fc40000010839 */
[----:B------:R-:W-:Y:S02]  /*20300*/  FFMA.FTZ R143, R143, R52, -R47 ;  /* 0x000000348f8f7223 */ /* 0x000fe4000001082f */
[----:B------:R-:W-:Y:S01]  /*20310*/  FFMA.FTZ R33, R241, R44, R33 ;  /* 0x0000002cf1217223 */ /* 0x000fe20000010021 */
[C---:B------:R-:W-:Y:S01]  /*20320*/  HMMA.16816.F32 R112, R4.reuse, R16, R112 ;  /* 0x000000100470723c */ /* 0x040fe20000001870 */
[----:B------:R-:W-:Y:S01]  /*20330*/  FFMA.FTZ R40, R248, R45, R40 ;  /* 0x0000002df8287223 */ /* 0x000fe20000010028 */
[----:B------:R-:W2:Y:S01]  /*20340*/  MUFU.EX2 R142, R142 ;  /* 0x0000008e008e7308 */ /* 0x000ea20000000800 */
        /* <DEDUP_REMOVED lines=18> */
[----:B------:R-:W-:Y:S01]  /*20470*/  FADD.FTZ R59, R59, R2 ;  /* 0x000000023b3b7221 */ /* 0x000fe20000010000 */
[----:B------:R-:W-:Y:S01]  /*20480*/  MOV R132, R41 ;  /* 0x0000002900847202 */ /* 0x000fe20000000f00 */
[----:B------:R-:W-:-:S02]  /*20490*/  FADD.FTZ R2, R66, R3 ;  /* 0x0000000342027221 */ /* 0x000fc40000010000 */
[----:B------:R-:W-:Y:S01]  /*204a0*/  FADD.FTZ R134, R134, R59 ;  /* 0x0000003b86867221 */ /* 0x000fe20000010000 */
[C---:B-----5:R-:W-:Y:S01]  /*204b0*/  HMMA.16816.F32 R96, R4.reuse, R8, R96 ;  /* 0x000000080460723c */ /* 0x060fe20000001860 */
[----:B------:R-:W-:Y:S01]  /*204c0*/  FADD.FTZ R2, R65, R2 ;  /* 0x0000000241027221 */ /* 0x000fe20000010000 */
        /* <DEDUP_REMOVED lines=20> */
[----:B------:R-:W1:Y:S06]  /*20610*/  MUFU.EX2 R175, R175 ;  /* 0x000000af00af7308 */ /* 0x000e6c0000000800 */
[----:B------:R-:W-:Y:S01]  /*20620*/  HMMA.16816.F32 R68, R4, R22, R68 ;  /* 0x000000160444723c */ /* 0x000fe20000001844 */
[----:B------:R-:W1:Y:S01]  /*20630*/  LDSM.16.MT88.4 R20, [R222+0x11000] ;  /* 0x01100000de14783b */ /* 0x000e620000004200 */
[----:B------:R-:W1:Y:S05]  /*20640*/  MUFU.EX2 R174, R174 ;  /* 0x000000ae00ae7308 */ /* 0x000e6a0000000800 */
[----:B--2---:R-:W-:Y:S01]  /*20650*/  F2FP.PACK_AB R4, R142, R135 ;  /* 0x000000878e04723e */ /* 0x004fe200000000ff */
[----:B------:R-:W-:Y:S01]  /*20660*/  FADD.FTZ R135, R135, R2 ;  /* 0x0000000287877221 */ /* 0x000fe20000010000 */
[----:B------:R-:W-:Y:S01]  /*20670*/  F2FP.PACK_AB R5, R136, R67 ;  /* 0x000000438805723e */ /* 0x000fe200000000ff */
[----:B------:R-:W-:Y:S01]  /*20680*/  MUFU.EX2 R176, R176 ;  /* 0x000000b000b07308 */ /* 0x000fe20000000800 */
[----:B----4-:R-:W-:Y:S01]  /*20690*/  F2FP.PACK_AB R6, R144, R137 ;  /* 0x000000899006723e */ /* 0x010fe200000000ff */
[----:B------:R-:W-:Y:S01]  /*206a0*/  FADD.FTZ R67, R67, R134 ;  /* 0x0000008643437221 */ /* 0x000fe20000010000 */
[----:B------:R-:W-:Y:S01]  /*206b0*/  F2FP.PACK_AB R7, R146, R133 ;  /* 0x000000859207723e */ /* 0x000fe200000000ff */
        /* <DEDUP_REMOVED lines=8> */
[----:B------:R-:W2:Y:S01]  /*20740*/  MUFU.EX2 R173, R173 ;  /* 0x000000ad00ad7308 */ /* 0x000ea20000000800 */
[----:B------:R-:W-:Y:S01]  /*20750*/  FADD.FTZ R3, R159, R144 ;  /* 0x000000909f037221 */ /* 0x000fe20000010000 */
[----:B------:R-:W-:Y:S01]  /*20760*/  HMMA.16816.F32 R116, R4, R18, R116 ;  /* 0x000000120474723c */ /* 0x000fe20000001874 */
[----:B------:R-:W3:Y:S01]  /*20770*/  LDSM.16.MT88.4 R16, [R220+0xd800] ;  /* 0x00d80000dc10783b */ /* 0x000ee20000004200 */
[----:B------:R-:W-:Y:S01]  /*20780*/  MOV R133, R42 ;  /* 0x0000002a00857202 */ /* 0x000fe20000000f00 */
[----:B------:R-:W-:-:S03]  /*20790*/  FADD.FTZ R3, R160, R3 ;  /* 0x00000003a0037221 */ /* 0x000fc60000010000 */
[----:B------:R-:W-:Y:S02]  /*207a0*/  MUFU.EX2 R170, R170 ;  /* 0x000000aa00aa7308 */ /* 0x000fe40000000800 */
[C---:B------:R-:W-:Y:S06]  /*207b0*/  HMMA.16816.F32 R112, R4.reuse, R12, R112 ;  /* 0x0000000c0470723c */ /* 0x040fec0000001870 */
[----:B------:R-:W-:Y:S02]  /*207c0*/  MUFU.EX2 R165, R165 ;  /* 0x000000a500a57308 */ /* 0x000fe40000000800 */
[C---:B------:R-:W-:Y:S01]  /*207d0*/  HMMA.16816.F32 R108, R4.reuse, R14, R108 ;  /* 0x0000000e046c723c */ /* 0x040fe2000000186c */
[----:B------:R-:W4:Y:S05]  /*207e0*/  LDSM.16.MT88.4 R12, [R219+0xd800] ;  /* 0x00d80000db0c783b */ /* 0x000f2a0000004200 */
        /* <DEDUP_REMOVED lines=28> */
[----:B------:R-:W-:Y:S01]  /*209b0*/  F2FP.PACK_AB R5, R156, R153 ;  /* 0x000000999c05723e */ /* 0x000fe200000000ff */
[----:B------:R-:W-:Y:S01]  /*209c0*/  FADD.FTZ R153, R153, R146 ;  /* 0x0000009299997221 */ /* 0x000fe20000010000 */
[C---:B------:R-:W-:Y:S01]  /*209d0*/  F2FP.PACK_AB R6, R167.reuse, R162 ;  /* 0x000000a2a706723e */ /* 0x040fe200000000ff */
[----:B------:R-:W-:Y:S01]  /*209e0*/  FADD.FTZ R162, R162, R3 ;  /* 0x00000003a2a27221 */ /* 0x000fe20000010000 */
[----:B------:R-:W-:Y:S01]  /*209f0*/  F2FP.PACK_AB R7, R168, R157 ;  /* 0x0000009da807723e */ /* 0x000fe200000000ff */
[----:B------:R-:W-:Y:S02]  /*20a00*/  FADD.FTZ R156, R156, R153 ;  /* 0x000000999c9c7221 */ /* 0x000fe40000010000 */
[----:B------:R-:W-:Y:S02]  /*20a10*/  FADD.FTZ R167, R167, R162 ;  /* 0x000000a2a7a77221 */ /* 0x000fe40000010000 */
        /* <DEDUP_REMOVED lines=10> */
[C---:B-----5:R-:W-:Y:S08]  /*20ac0*/  HMMA.16816.F32 R104, R4.reuse, R8, R104 ;  /* 0x000000080468723c */ /* 0x060ff00000001868 */
[C---:B------:R-:W-:Y:S01]  /*20ad0*/  HMMA.16816.F32 R100, R4.reuse, R10, R100 ;  /* 0x0000000a0464723c */ /* 0x040fe20000001864 */
[----:B------:R-:W5:Y:S07]  /*20ae0*/  LDSM.16.MT88.4 R8, [R218+0xe000] ;  /* 0x00e00000da08783b */ /* 0x000f6e0000004200 */
[C---:B--2---:R-:W-:Y:S07]  /*20af0*/  HMMA.16816.F32 R88, R4.reuse, R48, R88 ;  /* 0x000000300458723c */ /* 0x044fee0000001858 */
[-C--:B------:R-:W-:Y:S01]  /*20b00*/  FFMA.FTZ R49, R169, R52.reuse, -R57 ;  /* 0x00000034a9317223 */ /* 0x080fe20000010839 */
[----:B------:R-:W-:Y:S01]  /*20b10*/  HMMA.16816.F32 R84, R4, R50, R84 ;  /* 0x000000320454723c */ /* 0x000fe20000001854 */
[----:B------:R-:W-:Y:S01]  /*20b20*/  MUFU.EX2 R51, R171 ;  /* 0x000000ab00337308 */ /* 0x000fe20000000800 */
[----:B------:R-:W-:-:S05]  /*20b30*/  FFMA.FTZ R48, R166, R52, -R47 ;  /* 0x00000034a6307223 */ /* 0x000fca000001082f */
[-C--:B------:R-:W-:Y:S01]  /*20b40*/  FFMA.FTZ R50, R164, R52.reuse, -R47 ;  /* 0x00000034a4327223 */ /* 0x080fe2000001082f */
[C---:B------:R-:W-:Y:S01]  /*20b50*/  HMMA.16816.F32 R128, R4.reuse, R24, R128 ;  /* 0x000000180480723c */ /* 0x040fe20000001880 */
[----:B------:R-:W2:Y:S01]  /*20b60*/  MUFU.EX2 R49, R49 ;  /* 0x0000003100317308 */ /* 0x000ea20000000800 */
[-C--:B------:R-:W-:Y:S02]  /*20b70*/  FFMA.FTZ R164, R161, R52.reuse, -R57 ;  /* 0x00000034a1a47223 */ /* 0x080fe40000010839 */
[-C--:B------:R-:W-:Y:S02]  /*20b80*/  FFMA.FTZ R161, R154, R52.reuse, -R47 ;  /* 0x000000349aa17223 */ /* 0x080fe4000001082f */
[----:B------:R-:W-:Y:S02]  /*20b90*/  FFMA.FTZ R154, R145, R52, -R57 ;  /* 0x00000034919a7223 */ /* 0x000fe40000010839 */
[C---:B------:R-:W-:Y:S01]  /*20ba0*/  HMMA.16816.F32 R124, R4.reuse, R26, R124 ;  /* 0x0000001a047c723c */ /* 0x040fe2000000187c */
[----:B------:R-:W2:Y:S01]  /*20bb0*/  LDSM.16.MT88.4 R24, [R222+0xe000] ;  /* 0x00e00000de18783b */ /* 0x000ea20000004200 */
[----:B------:R-:W-:Y:S06]  /*20bc0*/  MUFU.EX2 R48, R48 ;  /* 0x0000003000307308 */ /* 0x000fec0000000800 */
[C---:B-1----:R-:W-:Y:S02]  /*20bd0*/  HMMA.16816.F32 R96, R4.reuse, R20, R96 ;  /* 0x000000140460723c */ /* 0x042fe40000001860 */
        /* <DEDUP_REMOVED lines=11> */
[----:B------:R-:W5:Y:S06]  /*20c90*/  LDSM.16.MT88.4 R28, [R220+0x12000] ;  /* 0x01200000dc1c783b */ /* 0x000f6c0000004200 */
[----:B------:R-:W-:Y:S01]  /*20ca0*/  F2FP.PACK_AB R4, R173, R172 ;  /* 0x000000acad04723e */ /* 0x000fe200000000ff */
[----:B------:R-:W-:Y:S01]  /*20cb0*/  FADD.FTZ R172, R172, R167 ;  /* 0x000000a7acac7221 */ /* 0x000fe20000010000 */
[----:B------:R-:W-:-:S02]  /*20cc0*/  F2FP.PACK_AB R5, R174, R175 ;  /* 0x000000afae05723e */ /* 0x000fc400000000ff */
[----:B--2---:R-:W-:Y:S01]  /*20cd0*/  F2FP.PACK_AB R6, R49, R170 ;  /* 0x000000aa3106723e */ /* 0x004fe200000000ff */
[----:B------:R-:W-:Y:S01]  /*20ce0*/  FADD.FTZ R173, R173, R172 ;  /* 0x000000acadad7221 */ /* 0x000fe20000010000 */
[C---:B------:R-:W-:Y:S01]  /*20cf0*/  F2FP.PACK_AB R7, R51.reuse, R176 ;  /* 0x000000b03307723e */ /* 0x040fe200000000ff */
[----:B------:R-:W-:Y:S02]  /*20d00*/  FADD.FTZ R176, R176, R3 ;  /* 0x00000003b0b07221 */ /* 0x000fe40000010000 */
[----:B------:R-:W-:Y:S02]  /*20d10*/  FADD.FTZ R2, R170, R173 ;  /* 0x000000adaa027221 */ /* 0x000fe40000010000 */
[----:B------:R-:W-:Y:S02]  /*20d20*/  FADD.FTZ R51, R51, R176 ;  /* 0x000000b033337221 */ /* 0x000fe40000010000 */
[----:B---3--:R-:W-:Y:S01]  /*20d30*/  HMMA.16816.F32 R120, R4, R16, R120 ;  /* 0x000000100478723c */ /* 0x008fe20000001878 */
[----:B------:R-:W-:-:S04]  /*20d40*/  FADD.FTZ R2, R49, R2 ;  /* 0x0000000231027221 */ /* 0x000fc80000010000 */
[----:B------:R-:W-:-:S03]  /*20d50*/  FADD.FTZ R3, R163, R2 ;  /* 0x00000002a3037221 */ /* 0x000fc60000010000 */
[----:B------:R-:W-:Y:S01]  /*20d60*/  HMMA.16816.F32 R116, R4, R18, R116 ;  /* 0x000000120474723c */ /* 0x000fe20000001874 */
[----:B------:R-:W2:Y:S01]  /*20d70*/  LDSM.16.MT88.4 R16, [R219+0x12000] ;  /* 0x01200000db10783b */ /* 0x000ea20000004200 */
[----:B-1----:R-:W-:-:S04]  /*20d80*/  FADD.FTZ R3, R164, R3 ;  /* 0x00000003a4037221 */ /* 0x002fc80000010000 */
[----:B------:R-:W-:Y:S02]  /*20d90*/  FADD.FTZ R2, R158, R3 ;  /* 0x000000039e027221 */ /* 0x000fe40000010000 */
[----:B----4-:R-:W-:Y:S02]  /*20da0*/  HMMA.16816.F32 R112, R4, R12, R112 ;  /* 0x0000000c0470723c */ /* 0x010fe40000001870 */
[----:B------:R-:W-:-:S06]  /*20db0*/  FADD.FTZ R2, R155, R2 ;  /* 0x000000029b027221 */ /* 0x000fcc0000010000 */
        /* <DEDUP_REMOVED lines=20> */
[----:B------:R-:W-:-:S02]  /*20f00*/  F2FP.PACK_AB R4, R164, R163 ;  /* 0x000000a3a404723e */ /* 0x000fc400000000ff */
[----:B------:R-:W-:Y:S01]  /*20f10*/  F2FP.PACK_AB R5, R165, R48 ;  /* 0x00000030a505723e */ /* 0x000fe200000000ff */
[----:B------:R-:W-:Y:S01]  /*20f20*/  FADD.FTZ R48, R48, R51 ;  /* 0x0000003330307221 */ /* 0x000fe20000010000 */
[----:B------:R-:W-:Y:S02]  /*20f30*/  F2FP.PACK_AB R6, R155, R158 ;  /* 0x0000009e9b06723e */ /* 0x000fe400000000ff */
[----:B------:R-:W-:Y:S01]  /*20f40*/  F2FP.PACK_AB R7, R161, R50 ;  /* 0x00000032a107723e */ /* 0x000fe200000000ff */
[----:B------:R-:W-:-:S04]  /*20f50*/  FADD.FTZ R165, R165, R48 ;  /* 0x00000030a5a57221 */ /* 0x000fc80000010000 */
[----:B------:R-:W-:Y:S02]  /*20f60*/  FADD.FTZ R50, R50, R165 ;  /* 0x000000a532327221 */ /* 0x000fe40000010000 */
[----:B---3--:R-:W-:Y:S02]  /*20f70*/  HMMA.16816.F32 R120, R4, R8, R120 ;  /* 0x000000080478723c */ /* 0x008fe40000001878 */
[----:B------:R-:W-:-:S06]  /*20f80*/  FADD.FTZ R161, R161, R50 ;  /* 0x00000032a1a17221 */ /* 0x000fcc0000010000 */
        /* <DEDUP_REMOVED lines=17> */
[C---:B------:R-:W-:Y:S01]  /*210a0*/  HMMA.16816.F32 R124, R4.reuse, R26, R124 ;  /* 0x0000001a047c723c */ /* 0x040fe2000000187c */
[----:B------:R-:W1:Y:S07]  /*210b0*/  LDSM.16.MT88.4 R24, [R220+0xf000] ;  /* 0x00f00000dc18783b */ /* 0x000e6e0000004200 */
[C---:B------:R-:W-:Y:S08]  /*210c0*/  HMMA.16816.F32 R76, R4.reuse, R38, R76 ;  /* 0x00000026044c723c */ /* 0x040ff0000000184c */
        /* <DEDUP_REMOVED lines=38> */
[----:B--2---:R-:W-:Y:S01]  /*21330*/  HMMA.16816.F32 R88, R4, R16, R88 ;  /* 0x000000100458723c */ /* 0x004fe20000001858 */
[----:B------:R-:W-:-:S04]  /*21340*/  FFMA.FTZ R27, R58, R52, -R57 ;  /* 0x000000343a1b7223 */ /* 0x000fc80000010839 */
[----:B------:R-:W-:Y:S03]  /*21350*/  MUFU.EX2 R25, R25 ;  /* 0x0000001900197308 */ /* 0x000fe60000000800 */
[C---:B------:R-:W-:Y:S01]  /*21360*/  HMMA.16816.F32 R84, R4.reuse, R18, R84 ;  /* 0x000000120454723c */ /* 0x040fe20000001854 */
[----:B------:R-:W2:Y:S04]  /*21370*/  LDSM.16.MT88.4 R16, [R220+0xf800] ;  /* 0x00f80000dc10783b */ /* 0x000ea80000004200 */
        /* <DEDUP_REMOVED lines=9> */
[----:B------:R-:W2:Y:S06]  /*21410*/  LDSM.16.MT88.4 R8, [R218+0xf800] ;  /* 0x00f80000da08783b */ /* 0x000eac0000004200 */
[----:B----4-:R-:W-:Y:S01]  /*21420*/  F2FP.PACK_AB R4, R28, R27 ;  /* 0x0000001b1c04723e */ /* 0x010fe200000000ff */
[----:B------:R-:W-:Y:S01]  /*21430*/  FADD.FTZ R27, R27, R154 ;  /* 0x0000009a1b1b7221 */ /* 0x000fe20000010000 */
[----:B------:R-:W-:Y:S01]  /*21440*/  F2FP.PACK_AB R5, R25, R24 ;  /* 0x000000181905723e */ /* 0x000fe200000000ff */
[----:B------:R-:W-:Y:S01]  /*21450*/  FADD.FTZ R24, R24, R37 ;  /* 0x0000002518187221 */ /* 0x000fe20000010000 */
[----:B-----5:R-:W-:Y:S01]  /*21460*/  F2FP.PACK_AB R6, R30, R29 ;  /* 0x0000001d1e06723e */ /* 0x020fe200000000ff */
[----:B------:R-:W-:Y:S01]  /*21470*/  FADD.FTZ R28, R28, R27 ;  /* 0x0000001b1c1c7221 */ /* 0x000fe20000010000 */
[----:B-1----:R-:W-:Y:S01]  /*21480*/  F2FP.PACK_AB R7, R31, R26 ;  /* 0x0000001a1f07723e */ /* 0x002fe200000000ff */
[----:B------:R-:W-:-:S02]  /*21490*/  FADD.FTZ R25, R25, R24 ;  /* 0x0000001819197221 */ /* 0x000fc40000010000 */
[----:B------:R-:W-:Y:S02]  /*214a0*/  FADD.FTZ R29, R29, R28 ;  /* 0x0000001c1d1d7221 */ /* 0x000fe40000010000 */
[----:B------:R-:W-:Y:S02]  /*214b0*/  FADD.FTZ R26, R26, R25 ;  /* 0x000000191a1a7221 */ /* 0x000fe40000010000 */
[----:B---3--:R-:W-:Y:S01]  /*214c0*/  HMMA.16816.F32 R128, R4, R12, R128 ;  /* 0x0000000c0480723c */ /* 0x008fe20000001880 */
[----:B------:R-:W-:Y:S02]  /*214d0*/  FADD.FTZ R248, R30, R29 ;  /* 0x0000001d1ef87221 */ /* 0x000fe40000010000 */
[----:B------:R-:W-:-:S05]  /*214e0*/  FADD.FTZ R241, R31, R26 ;  /* 0x0000001a1ff17221 */ /* 0x000fca0000010000 */
        /* <DEDUP_REMOVED lines=20> */
.L_x_4586:
[----:B------:R-:W-:Y:S05]  /*21630*/  @!P1 BRA `(.L_x_4595) ;  /* 0x00005ab000009947 */ /* 0x000fea0003800000 */
[----:B------:R-:W-:Y:S02]  /*21640*/  MOV R3, R132 ;  /* 0x0000008400037202 */ /* 0x000fe40000000f00 */
[----:B------:R-:W-:-:S02]  /*21650*/  MOV R136, R133 ;  /* 0x0000008500887202 */ /* 0x000fc40000000f00 */
.L_x_4604:
        /* <DEDUP_REMOVED lines=74> */
.L_x_4597:
[----:B------:R-:W-:Y:S02]  /*21b00*/  ULDC.64 UR4, c[0x0][0x118] ;  /* 0x0000460000047ab9 */ /* 0x000fe40000000a00 */
[----:B------:R-:W2:Y:S02]  /*21b10*/  LD.E R8, [R132.64+0x40] ;  /* 0x0000400484087980 */ /* 0x000ea4000c101900 */
[----:B--2---:R-:W-:Y:S04]  /*21b20*/  LEA R8, -R8, RZ, 0x7 ;  /* 0x000000ff08087211 */ /* 0x004fe800078e39ff */
[----:B------:R-:W-:Y:S02]  /*21b30*/  SHF.R.S32.HI R7, RZ, 0x1f, R8 ;  /* 0x0000001fff077819 */ /* 0x000fe40000011408 */
.L_x_4598:
[----:B------:R-:W-:Y:S05]  /*21b40*/  BSYNC B0 ;  /* 0x0000000000007941 */ /* 0x000fea0003800000 */
.L_x_4596:
[C---:B------:R-:W-:Y:S01]  /*21b50*/  LOP3.LUT P4, RZ, R245.reuse, 0x1, RZ, 0xc0, !PT ;  /* 0x00000001f5ff7812 */ /* 0x040fe2000788c0ff */
[----:B------:R-:W-:Y:S01]  /*21b60*/  ULDC.64 UR4, c[0x0][0x118] ;  /* 0x0000460000047ab9 */ /* 0x000fe20000000a00 */
[C---:B------:R-:W-:Y:S01]  /*21b70*/  LEA R250, P2, R8.reuse, R140, 0x1 ;  /* 0x0000008c08fa7211 */ /* 0x040fe200078408ff */
[----:B------:R-:W-:Y:S01]  /*21b80*/  BSSY B1, `(.L_x_4599) ;  /* 0x0000299000017945 */ /* 0x000fe20003800000 */
[----:B------:R-:W-:Y:S02]  /*21b90*/  LOP3.LUT P3, RZ, R245, 0x2, RZ, 0xc0, !PT ;  /* 0x00000002f5ff7812 */ /* 0x000fe4000786c0ff */
[C---:B------:R-:W-:Y:S02]  /*21ba0*/  LEA.HI.X R251, R8.reuse, R141, R7, 0x1, P2 ;  /* 0x0000008d08fb7211 */ /* 0x040fe400010f0c07 */
[-C--:B------:R-:W-:Y:S02]  /*21bb0*/  IADD3 R5, P1, R8, R229.reuse, RZ ;  /* 0x000000e508057210 */ /* 0x080fe40007f3e0ff */
[----:B------:R-:W-:Y:S02]  /*21bc0*/  IADD3.X R133, RZ, c[0x0][0x44], RZ, P0, !PT ;  /* 0x00001100ff857a10 */ /* 0x000fe400007fe4ff */
        /* <DEDUP_REMOVED lines=9> */
[-C--:B------:R-:W-:Y:S02]  /*21c60*/  @P3 LEA R12, P1, R5, R140.reuse, 0x1 ;  /* 0x0000008c050c3211 */ /* 0x080fe400078208ff */
[----:B------:R-:W-:Y:S02]  /*21c70*/  @P4 LEA R16, P5, R7, R140, 0x1 ;  /* 0x0000008c07104211 */ /* 0x000fe400078a08ff */
        /* <DEDUP_REMOVED lines=16> */
[C---:B------:R-:W-:Y:S02]  /*21d80*/  @P4 LEA R14, P5, R5.reuse, R140, 0x1 ;  /* 0x0000008c050e4211 */ /* 0x040fe400078a08ff */
        /* <DEDUP_REMOVED lines=21> */
[C---:B------:R-:W-:Y:S01]  /*21ee0*/  @P4 LEA R26, P5, R5.reuse, R140, 0x1 ;  /* 0x0000008c051a4211 */ /* 0x040fe200078a08ff */
        /* <DEDUP_REMOVED lines=13> */
[C---:B------:R-:W-:Y:S01]  /*21fc0*/  @P3 LEA R6, P2, R7.reuse, R140, 0x1 ;  /* 0x0000008c07063211 */ /* 0x040fe200078408ff */
[----:B------:R-:W-:Y:S01]  /*21fd0*/  @!PT LDS RZ, [RZ] ;  /* 0x00000000fffff984 */ /* 0x000fe20000000800 */
[----:B------:R-:W-:Y:S01]  /*21fe0*/  @!PT LDS RZ, [RZ] ;  /* 0x00000000fffff984 */ /* 0x000fe20000000800 */
[----:B------:R-:W-:Y:S01]  /*21ff0*/  @!PT LDS RZ, [RZ] ;  /* 0x00000000fffff984 */ /* 0x000fe20000000800 */
[----:B------:R3:W-:Y:S01]  /*22000*/  @P4 LDGSTS.E.BYPASS.LTC128B.128 [R244+0xd800], [R14.64] ;  /* 0x0d8000000ef44fae */ /* 0x0007e2000b901d44 */
[C-C-:B------:R-:W-:Y:S02]  /*22010*/  @P4 LEA.HI.X R31, R7.reuse, R141, R4.reuse, 0x1, P6 ;  /* 0x0000008d071f4211 */ /* 0x140fe400030f0c04 */
[C---:B------:R-:W-:Y:S02]  /*22020*/  IADD3 R5, P1, R7.reuse, R229, RZ ;  /* 0x000000e507057210 */ /* 0x040fe40007f3e0ff */
[-C--:B------:R-:W-:Y:S01]  /*22030*/  @P3 LEA.HI.X R7, R7, R141.reuse, R4, 0x1, P2 ;  /* 0x0000008d07073211 */ /* 0x080fe200010f0c04 */
[----:B------:R-:W-:Y:S01]  /*22040*/  @!P4 STS.128 [R244+0xd800], RZ ;  /* 0x00d800fff400c388 */ /* 0x000fe20000000c00 */
[----:B------:R-:W-:Y:S02]  /*22050*/  IADD3.X R2, R4, R230, RZ, P1, !PT ;  /* 0x000000e604027210 */ /* 0x000fe40000ffe4ff */
[CC--:B------:R-:W-:Y:S02]  /*22060*/  @P4 LEA R28, P5, R5.reuse, R140.reuse, 0x1 ;  /* 0x0000008c051c4211 */ /* 0x0c0fe400078a08ff */
[C---:B------:R-:W-:Y:S01]  /*22070*/  @P3 LEA R36, P1, R5.reuse, R140, 0x1 ;  /* 0x0000008c05243211 */ /* 0x040fe200078208ff */
[----:B------:R-:W-:Y:S01]  /*22080*/  @!PT LDS RZ, [RZ] ;  /* 0x00000000fffff984 */ /* 0x000fe20000000800 */
[----:B------:R-:W-:Y:S01]  /*22090*/  @!PT LDS RZ, [RZ] ;  /* 0x00000000fffff984 */ /* 0x000fe20000000800 */
[----:B------:R-:W-:Y:S01]  /*220a0*/  @!PT LDS RZ, [RZ] ;  /* 0x00000000fffff984 */ /* 0x000fe20000000800 */
[----:B------:R4:W-:Y:S01]  /*220b0*/  @P3 LDGSTS.E.BYPASS.LTC128B.128 [R244+0x11800], [R8.64+0x80] ;  /* 0x1180008008f43fae */ /* 0x0009e2000b901d44 */
[CCC-:B------:R-:W-:Y:S02]  /*220c0*/  @P4 LEA.HI.X R29, R5.reuse, R141.reuse, R2.reuse, 0x1, P5 ;  /* 0x0000008d051d4211 */ /* 0x1c0fe400028f0c02 */
[----:B------:R-:W-:Y:S03]  /*220d0*/  @P3 LEA.HI.X R37, R5, R141, R2, 0x1, P1 ;  /* 0x0000008d05253211 */ /* 0x000fe600008f0c02 */
        /* <DEDUP_REMOVED lines=42> */
[----:B----4-:R-:W4:Y:S06]  /*22380*/  LDSM.16.M88.4 R8, [R227+0x4000] ;  /* 0x00400000e308783b */ /* 0x010f2c0000000200 */
[----:B--2---:R-:W3:Y:S06]  /*22390*/  LDSM.16.M88.4 R16, [R227+0x4800] ;  /* 0x00480000e310783b */ /* 0x004eec0000000200 */
[----:B-1----:R-:W5:Y:S06]  /*223a0*/  LDSM.16.M88.4 R24, [R227+0x5000] ;  /* 0x00500000e318783b */ /* 0x002f6c0000000200 */
[----:B------:R-:W0:Y:S06]  /*223b0*/  LDGDEPBAR ;  /* 0x00000000000079af */ /* 0x000e2c0000000000 */
[----:B------:R-:W1:Y:S06]  /*223c0*/  LDSM.16.M88.4 R32, [R227+0x5800] ;  /* 0x00580000e320783b */ /* 0x000e6c0000000200 */
[----:B------:R-:W2:Y:S06]  /*223d0*/  LDSM.16.M88.4 R40, [R227+0x6000] ;  /* 0x00600000e328783b */ /* 0x000eac0000000200 */
[----:B------:R-:W1:Y:S01]  /*223e0*/  LDSM.16.M88.4 R48, [R227+0x6800] ;  /* 0x00680000e330783b */ /* 0x000e620000000200 */
[C---:B----4-:R-:W-:Y:S05]  /*223f0*/  HMMA.16816.F32 R4, R64.reuse, R8, RZ ;  /* 0x000000084004723c */ /* 0x050fea00000018ff */
[----:B------:R-:W4:Y:S03]  /*22400*/  LDSM.16.M88.4 R56, [R227+0x7000] ;  /* 0x00700000e338783b */ /* 0x000f260000000200 */
[C---:B------:R-:W-:Y:S03]  /*22410*/  HMMA.16816.F32 R8, R64.reuse, R10, RZ ;  /* 0x0000000a4008723c */ /* 0x040fe600000018ff */
[----:B------:R-:W2:Y:S06]  /*22420*/  LDSM.16.M88.4 R140, [R227+0x7800] ;  /* 0x00780000e38c783b */ /* 0x000eac0000000200 */
[----:B------:R-:W-:Y:S01]  /*22430*/  LDSM.16.M88.4 R144, [R226] ;  /* 0x00000000e290783b */ /* 0x000fe20000000200 */
[C---:B---3--:R-:W-:Y:S05]  /*22440*/  HMMA.16816.F32 R12, R64.reuse, R16, RZ ;  /* 0x00000010400c723c */ /* 0x048fea00000018ff */
[----:B------:R-:W3:Y:S03]  /*22450*/  LDSM.16.M88.4 R148, [R225] ;  /* 0x00000000e194783b */ /* 0x000ee60000000200 */
[C---:B------:R-:W-:Y:S03]  /*22460*/  HMMA.16816.F32 R16, R64.reuse, R18, RZ ;  /* 0x000000124010723c */ /* 0x040fe600000018ff */
[----:B------:R-:W3:Y:S05]  /*22470*/  LDSM.16.M88.4 R152, [R217] ;  /* 0x00000000d998783b */ /* 0x000eea0000000200 */
[C---:B-----5:R-:W-:Y:S01]  /*22480*/  HMMA.16816.F32 R20, R64.reuse, R24, RZ ;  /* 0x000000184014723c */ /* 0x060fe200000018ff */
[----:B------:R-:W5:Y:S06]  /*22490*/  LDSM.16.M88.4 R156, [R216] ;  /* 0x00000000d89c783b */ /* 0x000f6c0000000200 */
[----:B------:R-:W3:Y:S01]  /*224a0*/  LDSM.16.M88.4 R160, [R215] ;  /* 0x00000000d7a0783b */ /* 0x000ee20000000200 */
[C---:B------:R-:W-:Y:S05]  /*224b0*/  HMMA.16816.F32 R24, R64.reuse, R26, RZ ;  /* 0x0000001a4018723c */ /* 0x040fea00000018ff */
[----:B------:R-:W3:Y:S03]  /*224c0*/  LDSM.16.M88.4 R164, [R214] ;  /* 0x00000000d6a4783b */ /* 0x000ee60000000200 */
[C---:B-1----:R-:W-:Y:S03]  /*224d0*/  HMMA.16816.F32 R28, R64.reuse, R32, RZ ;  /* 0x00000020401c723c */ /* 0x042fe600000018ff */
[----:B------:R-:W1:Y:S05]  /*224e0*/  LDSM.16.M88.4 R168, [R213] ;  /* 0x00000000d5a8783b */ /* 0x000e6a0000000200 */
[C---:B------:R-:W-:Y:S01]  /*224f0*/  HMMA.16816.F32 R32, R64.reuse, R34, RZ ;  /* 0x000000224020723c */ /* 0x040fe200000018ff */
[----:B------:R-:W1:Y:S06]  /*22500*/  LDSM.16.M88.4 R172, [R212] ;  /* 0x00000000d4ac783b */ /* 0x000e6c0000000200 */
[----:B------:R-:W1:Y:S01]  /*22510*/  LDSM.16.M88.4 R176, [R211] ;  /* 0x00000000d3b0783b */ /* 0x000e620000000200 */
[C---:B--2---:R-:W-:Y:S05]  /*22520*/  HMMA.16816.F32 R36, R64.reuse, R40, RZ ;  /* 0x000000284024723c */ /* 0x044fea00000018ff */
[----:B------:R-:W-:Y:S03]  /*22530*/  LDSM.16.M88.4 R180, [R224] ;  /* 0x00000000e0b4783b */ /* 0x000fe60000000200 */
[C---:B------:R-:W-:Y:S03]  /*22540*/  HMMA.16816.F32 R40, R64.reuse, R42, RZ ;  /* 0x0000002a4028723c */ /* 0x040fe600000018ff */
[----:B------:R-:W3:Y:S05]  /*22550*/  LDSM.16.M88.4 R184, [R221+0x4000] ;  /* 0x00400000ddb8783b */ /* 0x000eea0000000200 */
[C---:B------:R-:W-:Y:S01]  /*22560*/  HMMA.16816.F32 R44, R64.reuse, R48, RZ ;  /* 0x00000030402c723c */ /* 0x040fe200000018ff */
[----:B------:R-:W-:Y:S06]  /*22570*/  LDSM.16.M88.4 R188, [R226+0x2000] ;  /* 0x00200000e2bc783b */ /* 0x000fec0000000200 */
[----:B------:R-:W-:Y:S01]  /*22580*/  LDSM.16.M88.4 R192, [R209] ;  /* 0x00000000d1c0783b */ /* 0x000fe20000000200 */
[C---:B------:R-:W-:Y:S05]  /*22590*/  HMMA.16816.F32 R48, R64.reuse, R50, RZ ;  /* 0x000000324030723c */ /* 0x040fea00000018ff */
[----:B------:R-:W2:Y:S03]  /*225a0*/  LD.E R2, [R132.64+0x18c] ;  /* 0x00018c0484027980 */ /* 0x000ea6000c101900 */
[C---:B----4-:R-:W-:Y:S03]  /*225b0*/  HMMA.16816.F32 R52, R64.reuse, R56, RZ ;  /* 0x000000384034723c */ /* 0x050fe600000018ff */
[----:B------:R-:W-:Y:S05]  /*225c0*/  LDSM.16.M88.4 R196, [R223+0x2000] ;  /* 0x00200000dfc4783b */ /* 0x000fea0000000200 */
[C---:B------:R-:W-:Y:S01]  /*225d0*/  HMMA.16816.F32 R56, R64.reuse, R58, RZ ;  /* 0x0000003a4038723c */ /* 0x040fe200000018ff */
[----:B------:R-:W-:Y:S07]  /*225e0*/  LDSM.16.M88.4 R200, [R210+0x4000] ;  /* 0x00400000d2c8783b */ /* 0x000fee0000000200 */
[C---:B------:R-:W-:Y:S08]  /*225f0*/  HMMA.16816.F32 R60, R64.reuse, R140, RZ ;  /* 0x0000008c403c723c */ /* 0x040ff000000018ff */
[----:B------:R-:W-:Y:S01]  /*22600*/  HMMA.16816.F32 R64, R64, R142, RZ ;  /* 0x0000008e4040723c */ /* 0x000fe200000018ff */
[----:B------:R-:W4:Y:S07]  /*22610*/  LDSM.16.M88.4 R140, [R221+0x4800] ;  /* 0x00480000dd8c783b */ /* 0x000f2e0000000200 */
        /* <DEDUP_REMOVED lines=34> */
[C---:B------:R-:W-:Y:S08]  /*22840*/  HMMA.16816.F32 R28, R180.reuse, R152, R28 ;  /* 0x00000098b41c723c */ /* 0x040ff0000000181c */
[C---:B------:R-:W-:Y:S01]  /*22850*/  HMMA.16816.F32 R32, R180.reuse, R154, R32 ;  /* 0x0000009ab420723c */ /* 0x040fe20000001820 */
[----:B------:R-:W2:Y:S07]  /*22860*/  LDSM.16.M88.4 R152, [R210+0x2800] ;  /* 0x00280000d298783b */ /* 0x000eae0000000200 */
        /* <DEDUP_REMOVED lines=22> */
[C---:B----4-:R-:W-:Y:S08]  /*229d0*/  HMMA.16816.F32 R28, R168.reuse, R140, R28 ;  /* 0x0000008ca81c723c */ /* 0x050ff0000000181c */
[C---:B------:R-:W-:Y:S01]  /*229e0*/  HMMA.16816.F32 R32, R168.reuse, R142, R32 ;  /* 0x0000008ea820723c */ /* 0x040fe20000001820 */
[----:B------:R-:W4:Y:S07]  /*229f0*/  LDSM.16.M88.4 R140, [R227+0xa000] ;  /* 0x00a00000e38c783b */ /* 0x000f2e0000000200 */
[C---:B---3--:R-:W-:Y:S08]  /*22a00*/  HMMA.16816.F32 R36, R168.reuse, R148, R36 ;  /* 0x00000094a824723c */ /* 0x048ff00000001824 */
[C---:B------:R-:W-:Y:S01]  /*22a10*/  HMMA.16816.F32 R40, R168.reuse, R150, R40 ;  /* 0x00000096a828723c */ /* 0x040fe20000001828 */
[----:B------:R-:W3:Y:S07]  /*22a20*/  LDSM.16.M88.4 R148, [R227+0xa800] ;  /* 0x00a80000e394783b */ /* 0x000eee0000000200 */
[C---:B--2---:R-:W-:Y:S08]  /*22a30*/  HMMA.16816.F32 R44, R168.reuse, R152, R44 ;  /* 0x00000098a82c723c */ /* 0x044ff0000000182c */
[C---:B------:R-:W-:Y:S01]  /*22a40*/  HMMA.16816.F32 R48, R168.reuse, R154, R48 ;  /* 0x0000009aa830723c */ /* 0x040fe20000001830 */
[----:B------:R-:W2:Y:S07]  /*22a50*/  LDSM.16.M88.4 R152, [R227+0xb000] ;  /* 0x00b00000e398783b */ /* 0x000eae0000000200 */
[C---:B-----5:R-:W-:Y:S08]  /*22a60*/  HMMA.16816.F32 R52, R168.reuse, R156, R52 ;  /* 0x0000009ca834723c */ /* 0x060ff00000001834 */
[C---:B------:R-:W-:Y:S01]  /*22a70*/  HMMA.16816.F32 R56, R168.reuse, R158, R56 ;  /* 0x0000009ea838723c */ /* 0x040fe20000001838 */
[----:B------:R-:W5:Y:S07]  /*22a80*/  LDSM.16.M88.4 R156, [R208] ;  /* 0x00000000d09c783b */ /* 0x000f6e0000000200 */
        /* <DEDUP_REMOVED lines=18> */
[----:B------:R-:W4:Y:S07]  /*22bb0*/  LDSM.16.M88.4 R140, [R205] ;  /* 0x00000000cd8c783b */ /* 0x000f2e0000000200 */
[C---:B---3--:R-:W-:Y:S08]  /*22bc0*/  HMMA.16816.F32 R44, R160.reuse, R148, R44 ;  /* 0x00000094a02c723c */ /* 0x048ff0000000182c */
[C---:B------:R-:W-:Y:S01]  /*22bd0*/  HMMA.16816.F32 R48, R160.reuse, R150, R48 ;  /* 0x00000096a030723c */ /* 0x040fe20000001830 */
[----:B------:R-:W3:Y:S07]  /*22be0*/  LDSM.16.M88.4 R148, [R204] ;  /* 0x00000000cc94783b */ /* 0x000eee0000000200 */
[C---:B--2---:R-:W-:Y:S08]  /*22bf0*/  HMMA.16816.F32 R52, R160.reuse, R152, R52 ;  /* 0x00000098a034723c */ /* 0x044ff00000001834 */
[C---:B------:R-:W-:Y:S01]  /*22c00*/  HMMA.16816.F32 R56, R160.reuse, R154, R56 ;  /* 0x0000009aa038723c */ /* 0x040fe20000001838 */
[----:B------:R-:W2:Y:S07]  /*22c10*/  LDSM.16.M88.4 R152, [R139] ;  /* 0x000000008b98783b */ /* 0x000eae0000000200 */
[C---:B------:R-:W-:Y:S08]  /*22c20*/  HMMA.16816.F32 R60, R160.reuse, R184, R60 ;  /* 0x000000b8a03c723c */ /* 0x040ff0000000183c */
[----:B------:R-:W-:Y:S01]  /*22c30*/  HMMA.16816.F32 R64, R160, R186, R64 ;  /* 0x000000baa040723c */ /* 0x000fe20000001840 */
[----:B------:R-:W-:Y:S06]  /*22c40*/  LDSM.16.M88.4 R160, [R224+0x2000] ;  /* 0x00200000e0a0783b */ /* 0x000fec0000000200 */
[----:B------:R-:W-:Y:S01]  /*22c50*/  LDSM.16.M88.4 R184, [R221+0xa800] ;  /* 0x00a80000ddb8783b */ /* 0x000fe20000000200 */
[C---:B------:R-:W-:Y:S08]  /*22c60*/  HMMA.16816.F32 R4, R188.reuse, R192, R4 ;  /* 0x000000c0bc04723c */ /* 0x040ff00000001804 */
[C---:B------:R-:W-:Y:S01]  /*22c70*/  HMMA.16816.F32 R8, R188.reuse, R194, R8 ;  /* 0x000000c2bc08723c */ /* 0x040fe20000001808 */
[----:B------:R-:W-:Y:S07]  /*22c80*/  LDSM.16.M88.4 R192, [R221+0xb000] ;  /* 0x00b00000ddc0783b */ /* 0x000fee0000000200 */
[C---:B-----5:R-:W-:Y:S08]  /*22c90*/  HMMA.16816.F32 R12, R188.reuse, R156, R12 ;  /* 0x0000009cbc0c723c */ /* 0x060ff0000000180c */
[C---:B------:R-:W-:Y:S01]  /*22ca0*/  HMMA.16816.F32 R16, R188.reuse, R158, R16 ;  /* 0x0000009ebc10723c */ /* 0x040fe20000001810 */
[----:B------:R-:W5:Y:S07]  /*22cb0*/  LDSM.16.M88.4 R156, [R138] ;  /* 0x000000008a9c783b */ /* 0x000f6e0000000200 */
[C---:B-1----:R-:W-:Y:S08]  /*22cc0*/  HMMA.16816.F32 R20, R188.reuse, R144, R20 ;  /* 0x00000090bc14723c */ /* 0x042ff00000001814 */
        /* <DEDUP_REMOVED lines=8> */
[C---:B---3--:R-:W-:Y:S08]  /*22d50*/  HMMA.16816.F32 R44, R188.reuse, R148, R44 ;  /* 0x00000094bc2c723c */ /* 0x048ff0000000182c */
[C---:B------:R-:W-:Y:S08]  /*22d60*/  HMMA.16816.F32 R48, R188.reuse, R150, R48 ;  /* 0x00000096bc30723c */ /* 0x040ff00000001830 */
[C---:B--2---:R-:W-:Y:S08]  /*22d70*/  HMMA.16816.F32 R52, R188.reuse, R152, R52 ;  /* 0x00000098bc34723c */ /* 0x044ff00000001834 */
        /* <DEDUP_REMOVED lines=21> */
[C---:B----4-:R-:W-:Y:S07]  /*22ed0*/  HMMA.16816.F32 R12, R196.reuse, R140, R12 ;  /* 0x0000008cc40c723c */ /* 0x050fee000000180c */
[----:B------:R-:W-:Y:S01]  /*22ee0*/  MOV R140, R250 ;  /* 0x000000fa008c7202 */ /* 0x000fe20000000f00 */
[-C--:B------:R-:W-:Y:S01]  /*22ef0*/  FMUL.FTZ R145, R4, R2.reuse ;  /* 0x0000000204917220 */ /* 0x080fe20000410000 */
[C---:B------:R-:W-:Y:S03]  /*22f00*/  HMMA.16816.F32 R16, R196.reuse, R142, R16 ;  /* 0x0000008ec410723c */ /* 0x040fe60000001810 */
[-C--:B------:R-:W-:Y:S01]  /*22f10*/  FMUL.FTZ R147, R5, R2.reuse ;  /* 0x0000000205937220 */ /* 0x080fe20000410000 */
[----:B------:R-:W-:Y:S01]  /*22f20*/  MOV R141, R251 ;  /* 0x000000fb008d7202 */ /* 0x000fe20000000f00 */
[----:B------:R-:W1:Y:S01]  /*22f30*/  MUFU.TANH R145, R145 ;  /* 0x0000009100917308 */ /* 0x000e620000002400 */
[-C--:B------:R-:W-:Y:S02]  /*22f40*/  FMUL.FTZ R149, R6, R2.reuse ;  /* 0x0000000206957220 */ /* 0x080fe40000410000 */
[-C--:B------:R-:W-:Y:S04]  /*22f50*/  FMUL.FTZ R9, R9, R2.reuse ;  /* 0x0000000209097220 */ /* 0x080fe80000410000 */
[-C--:B------:R-:W-:Y:S02]  /*22f60*/  FMUL.FTZ R10, R10, R2.reuse ;  /* 0x000000020a0a7220 */ /* 0x080fe40000410000 */
[-C--:B------:R-:W-:Y:S01]  /*22f70*/  FMUL.FTZ R11, R11, R2.reuse ;  /* 0x000000020b0b7220 */ /* 0x080fe20000410000 */
[----:B------:R-:W2:Y:S01]  /*22f80*/  MUFU.TANH R161, R9 ;  /* 0x0000000900a17308 */ /* 0x000ea20000002400 */
[-C--:B------:R-:W-:Y:S02]  /*22f90*/  FMUL.FTZ R157, R7, R2.reuse ;  /* 0x00000002079d7220 */ /* 0x080fe40000410000 */
[----:B------:R-:W3:Y:S01]  /*22fa0*/  LDSM.16.M88.4 R4, [R210+0x5000] ;  /* 0x00500000d204783b */ /* 0x000ee20000000200 */
[-C--:B------:R-:W-:Y:S02]  /*22fb0*/  FMUL.FTZ R159, R8, R2.reuse ;  /* 0x00000002089f7220 */ /* 0x080fe40000410000 */
[-C--:B------:R-:W-:Y:S02]  /*22fc0*/  FMUL.FTZ R143, R12, R2.reuse ;  /* 0x000000020c8f7220 */ /* 0x080fe40000410000 */
[-C--:B------:R-:W-:Y:S02]  /*22fd0*/  FMUL.FTZ R13, R13, R2.reuse ;  /* 0x000000020d0d7220 */ /* 0x080fe40000410000 */
[----:B------:R-:W4:Y:S01]  /*22fe0*/  MUFU.TANH R201, R10 ;  /* 0x0000000a00c97308 */ /* 0x000f220000002400 */
        /* <DEDUP_REMOVED lines=15> */
[-C--:B------:R-:W-:Y:S02]  /*230e0*/  FMUL.FTZ R21, R21, R2.reuse ;  /* 0x0000000215157220 */ /* 0x080fe40000410000 */
[-C--:B------:R-:W-:Y:S03]  /*230f0*/  FMUL.FTZ R23, R23, R2.reuse ;  /* 0x0000000217177220 */ /* 0x080fe60000410000 */
[----:B------:R-:W1:Y:S01]  /*23100*/  MUFU.TANH R143, R143 ;  /* 0x0000008f008f7308 */ /* 0x000e620000002400 */
[-C--:B------:R-:W-:Y:S02]  /*23110*/  FMUL.FTZ R170, R20, R2.reuse ;  /* 0x0000000214aa7220 */ /* 0x080fe40000410000 */
[-C--:B------:R-:W-:Y:S02]  /*23120*/  FMUL.FTZ R22, R22, R2.reuse ;  /* 0x0000000216167220 */ /* 0x080fe40000410000 */
[-C--:B------:R-:W-:Y:S02]  /*23130*/  FMUL.FTZ R25, R25, R2.reuse ;  /* 0x0000000219197220 */ /* 0x080fe40000410000 */
[-C--:B------:R-:W-:Y:S02]  /*23140*/  FMUL.FTZ R172, R24, R2.reuse ;  /* 0x0000000218ac7220 */ /* 0x080fe40000410000 */
[-C--:B------:R-:W-:Y:S01]  /*23150*/  FMUL.FTZ R26, R26, R2.reuse ;  /* 0x000000021a1a7220 */ /* 0x080fe20000410000 */
[----:B------:R1:W1:Y:S01]  /*23160*/  MUFU.TANH R173, R21 ;  /* 0x0000001500ad7308 */ /* 0x0002620000002400 */
[-C--:B------:R-:W-:Y:S01]  /*23170*/  FMUL.FTZ R27, R27, R2.reuse ;  /* 0x000000021b1b7220 */ /* 0x080fe20000410000 */
[C---:B---3--:R-:W-:Y:S08]  /*23180*/  HMMA.16816.F32 R28, R196.reuse, R8, R28 ;  /* 0x00000008c41c723c */ /* 0x048ff0000000181c */
[----:B------:R-:W3:Y:S01]  /*23190*/  MUFU.TANH R169, R23 ;  /* 0x0000001700a97308 */ /* 0x000ee20000002400 */
[C---:B------:R-:W-:Y:S01]  /*231a0*/  HMMA.16816.F32 R32, R196.reuse, R10, R32 ;  /* 0x0000000ac420723c */ /* 0x040fe20000001820 */
[----:B------:R-:W2:Y:S08]  /*231b0*/  LDSM.16.M88.4 R8, [R210+0x6800] ;  /* 0x00680000d208783b */ /* 0x000eb00000000200 */
[----:B------:R1:W1:Y:S01]  /*231c0*/  MUFU.TANH R175, R25 ;  /* 0x0000001900af7308 */ /* 0x0002620000002400 */
[C---:B-----5:R-:W-:Y:S05]  /*231d0*/  HMMA.16816.F32 R36, R196.reuse, R4, R36 ;  /* 0x00000004c424723c */ /* 0x060fea0000001824 */
[-C--:B------:R-:W-:Y:S03]  /*231e0*/  FMUL.FTZ R178, R28, R2.reuse ;  /* 0x000000021cb27220 */ /* 0x080fe60000410000 */
[C---:B------:R-:W-:Y:S01]  /*231f0*/  HMMA.16816.F32 R40, R196.reuse, R6, R40 ;  /* 0x00000006c428723c */ /* 0x040fe20000001828 */
[----:B------:R-:W3:Y:S01]  /*23200*/  MUFU.TANH R13, R13 ;  /* 0x0000000d000d7308 */ /* 0x000ee20000002400 */
[----:B------:R-:W5:Y:S02]  /*23210*/  LDSM.16.M88.4 R4, [R210+0x7000] ;  /* 0x00700000d204783b */ /* 0x000f640000000200 */
[-C--:B------:R-:W-:Y:S02]  /*23220*/  FMUL.FTZ R29, R29, R2.reuse ;  /* 0x000000021d1d7220 */ /* 0x080fe40000410000 */
[-C--:B------:R-:W-:Y:S02]  /*23230*/  FMUL.FTZ R30, R30, R2.reuse ;  /* 0x000000021e1e7220 */ /* 0x080fe40000410000 */
[-C--:B------:R-:W-:Y:S03]  /*23240*/  FMUL.FTZ R182, R32, R2.reuse ;  /* 0x0000000220b67220 */ /* 0x080fe60000410000 */
[----:B------:R3:W3:Y:S01]  /*23250*/  MUFU.TANH R249, R14 ;  /* 0x0000000e00f97308 */ /* 0x0006e20000002400 */
[-C--:B------:R-:W-:Y:S02]  /*23260*/  FMUL.FTZ R31, R31, R2.reuse ;  /* 0x000000021f1f7220 */ /* 0x080fe40000410000 */
[-C--:B------:R-:W-:Y:S02]  /*23270*/  FMUL.FTZ R33, R33, R2.reuse ;  /* 0x0000000221217220 */ /* 0x080fe40000410000 */
[-C--:B------:R-:W-:Y:S02]  /*23280*/  FMUL.FTZ R195, R36, R2.reuse ;  /* 0x0000000224c37220 */ /* 0x080fe40000410000 */
[-C--:B-1----:R-:W-:Y:S02]  /*23290*/  FMUL.FTZ R21, R39, R2.reuse ;  /* 0x0000000227157220 */ /* 0x082fe40000410000 */
[-C--:B------:R-:W-:Y:S01]  /*232a0*/  FMUL.FTZ R34, R34, R2.reuse ;  /* 0x0000000222227220 */ /* 0x080fe20000410000 */
[----:B------:R-:W1:Y:S01]  /*232b0*/  MUFU.TANH R247, R247 ;  /* 0x000000f700f77308 */ /* 0x000e620000002400 */
[-C--:B------:R-:W-:Y:S01]  /*232c0*/  FMUL.FTZ R35, R35, R2.reuse ;  /* 0x0000000223237220 */ /* 0x080fe20000410000 */
[C---:B--2---:R-:W-:Y:S03]  /*232d0*/  HMMA.16816.F32 R44, R196.reuse, R8, R44 ;  /* 0x00000008c42c723c */ /* 0x044fe6000000182c */
[-C--:B------:R-:W-:Y:S02]  /*232e0*/  FMUL.FTZ R192, R40, R2.reuse ;  /* 0x0000000228c07220 */ /* 0x080fe40000410000 */
[-C--:B------:R-:W-:Y:S03]  /*232f0*/  FMUL.FTZ R25, R42, R2.reuse ;  /* 0x000000022a197220 */ /* 0x080fe60000410000 */
[----:B------:R-:W2:Y:S01]  /*23300*/  MUFU.TANH R15, R15 ;  /* 0x0000000f000f7308 */ /* 0x000ea20000002400 */
[C---:B------:R-:W-:Y:S01]  /*23310*/  HMMA.16816.F32 R48, R196.reuse, R10, R48 ;  /* 0x0000000ac430723c */ /* 0x040fe20000001830 */
[----:B------:R-:W1:Y:S01]  /*23320*/  LDSM.16.M88.4 R8, [R210+0x7800] ;  /* 0x00780000d208783b */ /* 0x000e620000000200 */
[----:B------:R-:W-:Y:S04]  /*23330*/  DEPBAR.LE SB0, 0x0 ;  /* 0x000080000000791a */ /* 0x000fe80000000000 */
[-C--:B------:R-:W-:Y:S02]  /*23340*/  FMUL.FTZ R23, R43, R2.reuse ;  /* 0x000000022b177220 */ /* 0x080fe40000410000 */
[-C--:B------:R-:W-:Y:S01]  /*23350*/  FMUL.FTZ R37, R37, R2.reuse ;  /* 0x0000000225257220 */ /* 0x080fe20000410000 */
[----:B------:R-:W1:Y:S01]  /*23360*/  MUFU.TANH R17, R17 ;  /* 0x0000001100117308 */ /* 0x000e620000002400 */
[----:B------:R-:W-:Y:S01]  /*23370*/  BAR.SYNC.DEFER_BLOCKING 0x0 ;  /* 0x0000000000007b1d */ /* 0x000fe20000010000 */
[C---:B-----5:R-:W-:Y:S05]  /*23380*/  HMMA.16816.F32 R52, R196.reuse, R4, R52 ;  /* 0x00000004c434723c */ /* 0x060fea0000001834 */
[-C--:B------:R-:W-:Y:S02]  /*23390*/  FMUL.FTZ R186, R44, R2.reuse ;  /* 0x000000022cba7220 */ /* 0x080fe40000410000 */
[-C--:B------:R-:W-:Y:S01]  /*233a0*/  FMUL.FTZ R38, R38, R2.reuse ;  /* 0x0000000226267220 */ /* 0x080fe20000410000 */
[----:B------:R-:W2:Y:S01]  /*233b0*/  MUFU.TANH R12, R12 ;  /* 0x0000000c000c7308 */ /* 0x000ea20000002400 */
[C---:B------:R-:W-:Y:S03]  /*233c0*/  HMMA.16816.F32 R56, R196.reuse, R6, R56 ;  /* 0x00000006c438723c */ /* 0x040fe60000001838 */
[-C--:B------:R-:W-:Y:S02]  /*233d0*/  FMUL.FTZ R41, R41, R2.reuse ;  /* 0x0000000229297220 */ /* 0x080fe40000410000 */
[-C--:B------:R-:W-:Y:S02]  /*233e0*/  FMUL.FTZ R183, R48, R2.reuse ;  /* 0x0000000230b77220 */ /* 0x080fe40000410000 */
[-C--:B------:R-:W-:Y:S02]  /*233f0*/  FMUL.FTZ R45, R45, R2.reuse ;  /* 0x000000022d2d7220 */ /* 0x080fe40000410000 */
[----:B------:R-:W2:Y:S03]  /*23400*/  MUFU.TANH R19, R19 ;  /* 0x0000001300137308 */ /* 0x000ea60000002400 */
[-C--:B------:R-:W-:Y:S02]  /*23410*/  FMUL.FTZ R46, R46, R2.reuse ;  /* 0x000000022e2e7220 */ /* 0x080fe40000410000 */
[-C--:B------:R-:W-:Y:S02]  /*23420*/  FMUL.FTZ R47, R47, R2.reuse ;  /* 0x000000022f2f7220 */ /* 0x080fe40000410000 */
[-C--:B------:R-:W-:Y:S02]  /*23430*/  FMUL.FTZ R162, R52, R2.reuse ;  /* 0x0000000234a27220 */ /* 0x080fe40000410000 */
[-C--:B------:R-:W-:Y:S01]  /*23440*/  FMUL.FTZ R49, R49, R2.reuse ;  /* 0x0000000231317220 */ /* 0x080fe20000410000 */
[----:B------:R-:W2:Y:S01]  /*23450*/  MUFU.TANH R170, R170 ;  /* 0x000000aa00aa7308 */ /* 0x000ea20000002400 */
[-C--:B------:R-:W-:Y:S01]  /*23460*/  FMUL.FTZ R50, R50, R2.reuse ;  /* 0x0000000232327220 */ /* 0x080fe20000410000 */
[C---:B-1----:R-:W-:Y:S03]  /*23470*/  HMMA.16816.F32 R60, R196.reuse, R8, R60 ;  /* 0x00000008c43c723c */ /* 0x042fe6000000183c */
        /* <DEDUP_REMOVED lines=8> */
[----:B------:R-:W1:Y:S03]  /*23500*/  MUFU.TANH R172, R172 ;  /* 0x000000ac00ac7308 */ /* 0x000e660000002400 */
        /* <DEDUP_REMOVED lines=53> */
[----:B--234-:R-:W-:Y:S01]  /*23860*/  ISETP.NE.U32.AND P0, PT, R242, RZ, PT ;  /* 0x000000fff200720c */ /* 0x01cfe20003f05070 */
[----:B------:R-:W-:Y:S03]  /*23870*/  BSSY B0, `(.L_x_4601) ;  /* 0x0000047000007945 */ /* 0x000fe60003800000 */
[----:B------:R-:W-:Y:S11]  /*23880*/  ISETP.NE.AND.EX P0, PT, R243, RZ, PT, P0 ;  /* 0x000000fff300720c */ /* 0x000ff60003f05300 */
[----:B------:R-:W-:Y:S02]  /*23890*/  @!UPT UIADD3 URZ, URZ, URZ, URZ ;  /* 0x0000003f3f3ff290 */ /* 0x000fe4000fffe03f */
[----:B------:R-:W-:-:S05]  /*238a0*/  @!P0 BRA `(.L_x_4602) ;  /* 0x000003f000008947 */ /* 0x000fca0003800000 */
[----:B------:R-:W-:Y:S02]  /*238b0*/  ULDC.64 UR4, c[0x0][0x118] ;  /* 0x0000460000047ab9 */ /* 0x000fe40000000a00 */
[----:B------:R-:W2:Y:S02]  /*238c0*/  LD.E R11, [R132.64+0x170] ;  /* 0x00017004840b7980 */ /* 0x000ea4000c101900 */
[-C--:B--2---:R-:W-:Y:S02]  /*238d0*/  IABS R7, R11.reuse ;  /* 0x0000000b00077213 */ /* 0x084fe40000000000 */
[-C--:B------:R-:W-:Y:S02]  /*238e0*/  IABS R5, R11.reuse ;  /* 0x0000000b00057213 */ /* 0x080fe40000000000 */
[----:B------:R-:W2:Y:S03]  /*238f0*/  I2F.RP R8, R7 ;  /* 0x0000000700087306 */ /* 0x000ea60000209400 */
[----:B------:R-:W-:Y:S07]  /*23900*/  IMAD.MOV R5, RZ, RZ, -R5 ;  /* 0x000000ffff057224 */ /* 0x000fee00078e0a05 */
[----:B--2---:R-:W2:Y:S02]  /*23910*/  MUFU.RCP R2, R8 ;  /* 0x0000000800027308 */ /* 0x004ea40000001000 */
[----:B-12---:R-:W-:Y:S01]  /*23920*/  IADD3 R26, R2, 0xffffffe, RZ ;  /* 0x0ffffffe021a7810 */ /* 0x006fe20007ffe0ff */
        /* <DEDUP_REMOVED lines=55> */
.L_x_4602:
[----:B------:R-:W-:Y:S02]  /*23ca0*/  ULDC.64 UR4, c[0x0][0x118] ;  /* 0x0000460000047ab9 */ /* 0x000fe40000000a00 */
[----:B------:R-:W2:Y:S02]  /*23cb0*/  LD.E R10, [R132.64+0x38] ;  /* 0x00003804840a7980 */ /* 0x000ea4000c101900 */
[----:B--2---:R-:W-:Y:S04]  /*23cc0*/  LEA R10, -R10, RZ, 0x7 ;  /* 0x000000ff0a0a7211 */ /* 0x004fe800078e39ff */
[----:B------:R-:W-:Y:S02]  /*23cd0*/  SHF.R.S32.HI R7, RZ, 0x1f, R10 ;  /* 0x0000001fff077819 */ /* 0x000fe4000001140a */
.L_x_4603:
[----:B------:R-:W-:Y:S05]  /*23ce0*/  BSYNC B0 ;  /* 0x0000000000007941 */ /* 0x000fea0003800000 */
.L_x_4601:
[C---:B------:R-:W-:Y:S01]  /*23cf0*/  LOP3.LUT P0, RZ, R245.reuse, 0x1, RZ, 0xc0, !PT ;  /* 0x00000001f5ff7812 */ /* 0x040fe2000780c0ff */
[----:B------:R-:W-:Y:S01]  /*23d00*/  ULDC.64 UR4, c[0x0][0x118] ;  /* 0x0000460000047ab9 */ /* 0x000fe20000000a00 */
[CC--:B------:R-:W-:Y:S02]  /*23d10*/  LEA R32, P3, R10.reuse, R234.reuse, 0x1 ;  /* 0x000000ea0a207211 */ /* 0x0c0fe400078608ff */
[----:B------:R-:W-:Y:S02]  /*23d20*/  LOP3.LUT P1, RZ, R245, 0x2, RZ, 0xc0, !PT ;  /* 0x00000002f5ff7812 */ /* 0x000fe4000782c0ff */
[C---:B-1----:R-:W-:Y:S02]  /*23d30*/  LEA.HI.X R33, R10.reuse, R235, R7, 0x1, P3 ;  /* 0x000000eb0a217211 */ /* 0x042fe400018f0c07 */
        /* <DEDUP_REMOVED lines=125> */
.L_x_4600:
[----:B--234-:R-:W-:Y:S05]  /*24510*/  BSYNC B1 ;  /* 0x0000000000017941 */ /* 0x01cfea0003800000 */
.L_x_4599:
[----:B------:R-:W-:Y:S01]  /*24520*/  ULDC.64 UR4, c[0x0][0x118] ;  /* 0x0000460000047ab9 */ /* 0x000fe20000000a00 */
[----:B------:R-:W2:Y:S08]  /*24530*/  S2R R5, SR_TID.X ;  /* 0x0000000000057919 */ /* 0x000eb00000002100 */
[----:B------:R3:W4:Y:S04]  /*24540*/  LD.E R134, [R132.64+0xdc] ;  /* 0x0000dc0484867980 */ /* 0x000728000c101900 */
[----:B-1----:R-:W-:Y:S08]  /*24550*/  LDSM.16.MT88.4 R44, [R222+0x10000] ;  /* 0x01000000de2c783b */ /* 0x002ff00000004200 */
[----:B------:R-:W-:Y:S08]  /*24560*/  LDSM.16.MT88.4 R52, [R220+0x10000] ;  /* 0x01000000dc34783b */ /* 0x000ff00000004200 */
[----:B------:R-:W-:Y:S01]  /*24570*/  LDSM.16.MT88.4 R60, [R219+0x10000] ;  /* 0x01000000db3c783b */ /* 0x000fe20000004200 */
[----:B--2---:R-:W-:Y:S04]  /*24580*/  SHF.L.U32 R5, R5, 0x1, RZ ;  /* 0x0000000105057819 */ /* 0x004fe800000006ff */
        /* <DEDUP_REMOVED lines=9> */
[----:B------:R-:W2:Y:S01]  /*24620*/  I2F R20, R20 ;  /* 0x0000001400147306 */ /* 0x000ea20000201400 */
        /* <DEDUP_REMOVED lines=22> */
[----:B------:R-:W-:Y:S01]  /*24790*/  IADD3 R20, R2, 0x58, RZ ;  /* 0x0000005802147810 */ /* 0x000fe20007ffe0ff */
[C---:B-----5:R-:W-:Y:S01]  /*247a0*/  FFMA.FTZ R49, R0.reuse, R39, R12 ;  /* 0x0000002700317223 */ /* 0x060fe2000001000c */
[----:B------:R-:W-:Y:S01]  /*247b0*/  FMNMX.FTZ R12, R149, R3, !PT ;  /* 0x00000003950c7209 */ /* 0x000fe20007810000 */
[----:B------:R-:W-:Y:S01]  /*247c0*/  FFMA.FTZ R56, R0, R39, R15 ;  /* 0x0000002700387223 */ /* 0x000fe2000001000f */
[----:B------:R-:W-:Y:S02]  /*247d0*/  IADD3 R15, R2, 0x60, RZ ;  /* 0x00000060020f7810 */ /* 0x000fe40007ffe0ff */
[----:B------:R-:W-:Y:S03]  /*247e0*/  FMNMX.FTZ R12, R157, R12, !PT ;  /* 0x0000000c9d0c7209 */ /* 0x000fe60007810000 */
[----:B------:R-:W5:Y:S01]  /*247f0*/  I2F R18, R18 ;  /* 0x0000001200127306 */ /* 0x000f620000201400 */
[CC--:B-1----:R-:W-:Y:S02]  /*24800*/  FFMA.FTZ R201, R0.reuse, R6.reuse, R201 ;  /* 0x0000000600c97223 */ /* 0x0c2fe400000100c9 */
[C---:B------:R-:W-:Y:S03]  /*24810*/  FFMA.FTZ R6, R0.reuse, R6, R159 ;  /* 0x0000000600067223 */ /* 0x040fe6000001009f */
[----:B------:R-:W-:Y:S04]  /*24820*/  FMNMX.FTZ R12, R201, R12, !PT ;  /* 0x0000000cc90c7209 */ /* 0x000fe80007810000 */
[----:B------:R-:W1:Y:S01]  /*24830*/  I2F R58, R58 ;  /* 0x0000003a003a7306 */ /* 0x000e620000201400 */
[CC--:B--2---:R-:W-:Y:S02]  /*24840*/  FFMA.FTZ R203, R0.reuse, R11.reuse, R203 ;  /* 0x0000000b00cb7223 */ /* 0x0c4fe400000100cb */
[C---:B------:R-:W-:Y:S07]  /*24850*/  FFMA.FTZ R161, R0.reuse, R11, R161 ;  /* 0x0000000b00a17223 */ /* 0x040fee00000100a1 */
[----:B------:R-:W2:Y:S01]  /*24860*/  I2F R64, R64 ;  /* 0x0000004000407306 */ /* 0x000ea20000201400 */
[CC--:B-----5:R-:W-:Y:S02]  /*24870*/  FFMA.FTZ R169, R0.reuse, R18.reuse, R169 ;  /* 0x0000001200a97223 */ /* 0x0e0fe400000100a9 */
[C---:B------:R-:W-:Y:S01]  /*24880*/  FFMA.FTZ R173, R0.reuse, R18, R173 ;  /* 0x0000001200ad7223 */ /* 0x040fe200000100ad */
[----:B------:R-:W-:Y:S06]  /*24890*/  FMNMX.FTZ R18, R9, R136, !PT ;  /* 0x0000008809127209 */ /* 0x000fec0007810000 */
[----:B------:R-:W5:Y:S01]  /*248a0*/  I2F R57, R57 ;  /* 0x0000003900397306 */ /* 0x000f620000201400 */
[CC--:B-1----:R-:W-:Y:S02]  /*248b0*/  FFMA.FTZ R40, R0.reuse, R58.reuse, R249 ;  /* 0x0000003a00287223 */ /* 0x0c2fe400000100f9 */
[C---:B------:R-:W-:Y:S07]  /*248c0*/  FFMA.FTZ R58, R0.reuse, R58, R143 ;  /* 0x0000003a003a7223 */ /* 0x040fee000001008f */
[----:B------:R-:W1:Y:S01]  /*248d0*/  I2F R35, R35 ;  /* 0x0000002300237306 */ /* 0x000e620000201400 */
[C---:B--2---:R-:W-:Y:S01]  /*248e0*/  FFMA.FTZ R48, R0.reuse, R64, R19 ;  /* 0x0000004000307223 */ /* 0x044fe20000010013 */
[----:B------:R-:W-:Y:S01]  /*248f0*/  FMNMX.FTZ R19, R203, R12, !PT ;  /* 0x0000000ccb137209 */ /* 0x000fe20007810000 */
[----:B------:R-:W-:Y:S01]  /*24900*/  FFMA.FTZ R64, R0, R64, R17 ;  /* 0x0000004000407223 */ /* 0x000fe20000010011 */
[----:B------:R-:W-:Y:S06]  /*24910*/  FMNMX.FTZ R17, R147, R18, !PT ;  /* 0x0000001293117209 */ /* 0x000fec0007810000 */
[----:B------:R-:W2:Y:S01]  /*24920*/  I2F R16, R16 ;  /* 0x0000001000107306 */ /* 0x000ea20000201400 */
[----:B------:R-:W-:Y:S02]  /*24930*/  FMNMX.FTZ R12, R6, R17, !PT ;  /* 0x00000011060c7209 */ /* 0x000fe40007810000 */
[----:B------:R-:W-:Y:S01]  /*24940*/  IADD3 R17, R2, 0x61, RZ ;  /* 0x0000006102117810 */ /* 0x000fe20007ffe0ff */
[CC--:B-----5:R-:W-:Y:S02]  /*24950*/  FFMA.FTZ R50, R0.reuse, R57.reuse, R247 ;  /* 0x0000003900327223 */ /* 0x0e0fe400000100f7 */
[----:B------:R-:W-:Y:S01]  /*24960*/  FFMA.FTZ R57, R0, R57, R13 ;  /* 0x0000003900397223 */ /* 0x000fe2000001000d */
[----:B------:R-:W-:Y:S03]  /*24970*/  IADD3 R13, R2, 0x59, RZ ;  /* 0x00000059020d7810 */ /* 0x000fe60007ffe0ff */
[----:B------:R-:W5:Y:S01]  /*24980*/  I2F R37, R37 ;  /* 0x0000002500257306 */ /* 0x000f620000201400 */
[CC--:B-1----:R-:W-:Y:S02]  /*24990*/  FFMA.FTZ R168, R0.reuse, R35.reuse, R168 ;  /* 0x0000002300a87223 */ /* 0x0c2fe400000100a8 */
[----:B------:R-:W-:Y:S01]  /*249a0*/  FFMA.FTZ R172, R0, R35, R172 ;  /* 0x0000002300ac7223 */ /* 0x000fe200000100ac */
[----:B------:R-:W-:Y:S02]  /*249b0*/  FMNMX.FTZ R35, R40, R19, !PT ;  /* 0x0000001328237209 */ /* 0x000fe40007810000 */
[----:B------:R-:W-:Y:S04]  /*249c0*/  FMNMX.FTZ R19, R161, R12, !PT ;  /* 0x0000000ca1137209 */ /* 0x000fe80007810000 */
[----:B------:R-:W1:Y:S01]  /*249d0*/  I2F R14, R14 ;  /* 0x0000000e000e7306 */ /* 0x000e620000201400 */
[----:B------:R-:W-:Y:S01]  /*249e0*/  FMNMX.FTZ R12, R50, R35, !PT ;  /* 0x00000023320c7209 */ /* 0x000fe20007810000 */
[CC--:B--2---:R-:W-:Y:S02]  /*249f0*/  FFMA.FTZ R171, R0.reuse, R16.reuse, R171 ;  /* 0x0000001000ab7223 */ /* 0x0c4fe400000100ab */
[----:B------:R-:W-:Y:S01]  /*24a00*/  FFMA.FTZ R175, R0, R16, R175 ;  /* 0x0000001000af7223 */ /* 0x000fe200000100af */
[----:B------:R-:W-:Y:S02]  /*24a10*/  FMNMX.FTZ R16, R58, R19, !PT ;  /* 0x000000133a107209 */ /* 0x000fe40007810000 */
[----:B------:R-:W-:Y:S03]  /*24a20*/  FMNMX.FTZ R19, R49, R12, !PT ;  /* 0x0000000c31137209 */ /* 0x000fe60007810000 */
[----:B------:R-:W2:Y:S01]  /*24a30*/  I2F R33, R33 ;  /* 0x0000002100217306 */ /* 0x000ea20000201400 */
[----:B------:R-:W-:Y:S02]  /*24a40*/  IADD3 R12, R2, 0x68, RZ ;  /* 0x00000068020c7810 */ /* 0x000fe40007ffe0ff */
[----:B------:R-:W-:Y:S01]  /*24a50*/  FMNMX.FTZ R19, R48, R19, !PT ;  /* 0x0000001330137209 */ /* 0x000fe20007810000 */
[CC--:B-----5:R-:W-:Y:S02]  /*24a60*/  FFMA.FTZ R166, R0.reuse, R37.reuse, R166 ;  /* 0x0000002500a67223 */ /* 0x0e0fe400000100a6 */
[C---:B------:R-:W-:Y:S02]  /*24a70*/  FFMA.FTZ R170, R0.reuse, R37, R170 ;  /* 0x0000002500aa7223 */ /* 0x040fe400000100aa */
[----:B------:R-:W-:Y:S02]  /*24a80*/  LDSM.16.MT88.4 R36, [R218+0xc000] ;  /* 0x00c00000da24783b */ /* 0x000fe40000004200 */
[----:B------:R-:W5:Y:S01]  /*24a90*/  I2F R31, R31 ;  /* 0x0000001f001f7306 */ /* 0x000f620000201400 */
[CC--:B-1----:R-:W-:Y:S02]  /*24aa0*/  FFMA.FTZ R177, R0.reuse, R14.reuse, R177 ;  /* 0x0000000e00b17223 */ /* 0x0c2fe400000100b1 */
[----:B------:R-:W-:Y:S01]  /*24ab0*/  FFMA.FTZ R181, R0, R14, R181 ;  /* 0x0000000e00b57223 */ /* 0x000fe200000100b5 */
[----:B------:R-:W-:Y:S06]  /*24ac0*/  FMNMX.FTZ R14, R166, R19, !PT ;  /* 0x00000013a60e7209 */ /* 0x000fec0007810000 */
[----:B------:R-:W1:Y:S01]  /*24ad0*/  I2F R10, R10 ;  /* 0x0000000a000a7306 */ /* 0x000e620000201400 */
[CC--:B--2---:R-:W-:Y:S02]  /*24ae0*/  FFMA.FTZ R178, R0.reuse, R33.reuse, R178 ;  /* 0x0000002100b27223 */ /* 0x0c4fe400000100b2 */
[----:B------:R-:W-:Y:S01]  /*24af0*/  FFMA.FTZ R174, R0, R33, R174 ;  /* 0x0000002100ae7223 */ /* 0x000fe200000100ae */
[----:B------:R-:W-:Y:S06]  /*24b00*/  FMNMX.FTZ R33, R57, R16, !PT ;  /* 0x0000001039217209 */ /* 0x000fec0007810000 */
[----:B------:R2:W2:Y:S01]  /*24b10*/  I2F R19, R12 ;  /* 0x0000000c00137306 */ /* 0x0004a20000201400 */
[----:B------:R-:W-:Y:S01]  /*24b20*/  FMNMX.FTZ R33, R56, R33, !PT ;  /* 0x0000002138217209 */ /* 0x000fe20007810000 */
[----:B-----5:R-:W-:Y:S03]  /*24b30*/  FFMA.FTZ R176, R0, R31, R176 ;  /* 0x0000001f00b07223 */ /* 0x020fe600000100b0 */
[----:B------:R-:W-:Y:S01]  /*24b40*/  FMNMX.FTZ R33, R64, R33, !PT ;  /* 0x0000002140217209 */ /* 0x000fe20007810000 */
[----:B------:R-:W-:Y:S01]  /*24b50*/  FFMA.FTZ R182, R0, R31, R182 ;  /* 0x0000001f00b67223 */ /* 0x000fe200000100b6 */
[----:B------:R-:W-:Y:S02]  /*24b60*/  FMNMX.FTZ R31, R169, R14, !PT ;  /* 0x0000000ea91f7209 */ /* 0x000fe40007810000 */
[----:B------:R-:W-:Y:S01]  /*24b70*/  FMNMX.FTZ R16, R170, R33, !PT ;  /* 0x00000021aa107209 */ /* 0x000fe20007810000 */
[----:B------:R-:W5:Y:S01]  /*24b80*/  I2F R8, R8 ;  /* 0x0000000800087306 */ /* 0x000f620000201400 */
[----:B------:R-:W-:Y:S02]  /*24b90*/  FMNMX.FTZ R14, R168, R31, !PT ;  /* 0x0000001fa80e7209 */ /* 0x000fe40007810000 */
[----:B------:R-:W-:Y:S01]  /*24ba0*/  FMNMX.FTZ R35, R173, R16, !PT ;  /* 0x00000010ad237209 */ /* 0x000fe20007810000 */
[C---:B-1----:R-:W-:Y:S01]  /*24bb0*/  FFMA.FTZ R179, R0.reuse, R10, R179 ;  /* 0x0000000a00b37223 */ /* 0x042fe200000100b3 */
[----:B------:R-:W-:Y:S01]  /*24bc0*/  FMNMX.FTZ R33, R171, R14, !PT ;  /* 0x0000000eab217209 */ /* 0x000fe20007810000 */
[----:B------:R-:W-:Y:S01]  /*24bd0*/  FFMA.FTZ R185, R0, R10, R185 ;  /* 0x0000000a00b97223 */ /* 0x000fe200000100b9 */
[----:B------:R-:W-:Y:S03]  /*24be0*/  IADD3 R10, R2, 0x69, RZ ;  /* 0x00000069020a7810 */ /* 0x000fe60007ffe0ff */
[----:B------:R-:W1:Y:S01]  /*24bf0*/  I2F R29, R29 ;  /* 0x0000001d001d7306 */ /* 0x000e620000201400 */
[----:B--2---:R-:W-:Y:S01]  /*24c00*/  FMNMX.FTZ R12, R174, R33, !PT ;  /* 0x00000021ae0c7209 */ /* 0x004fe20007810000 */
[CC--:B------:R-:W-:Y:S02]  /*24c10*/  FFMA.FTZ R164, R0.reuse, R19.reuse, R164 ;  /* 0x0000001300a47223 */ /* 0x0c0fe400000100a4 */
[C---:B------:R-:W-:Y:S06]  /*24c20*/  FFMA.FTZ R158, R0.reuse, R19, R158 ;  /* 0x00000013009e7223 */ /* 0x040fec000001009e */
[----:B------:R-:W2:Y:S01]  /*24c30*/  I2F R27, R27 ;  /* 0x0000001b001b7306 */ /* 0x000ea20000201400 */
[CC--:B-----5:R-:W-:Y:S02]  /*24c40*/  FFMA.FTZ R193, R0.reuse, R8.reuse, R193 ;  /* 0x0000000800c17223 */ /* 0x0e0fe400000100c1 */
[----:B------:R-:W-:Y:S01]  /*24c50*/  FFMA.FTZ R195, R0, R8, R195 ;  /* 0x0000000800c37223 */ /* 0x000fe200000100c3 */
[----:B------:R-:W-:Y:S06]  /*24c60*/  FMNMX.FTZ R8, R172, R35, !PT ;  /* 0x00000023ac087209 */ /* 0x000fec0007810000 */
[----:B------:R-:W5:Y:S01]  /*24c70*/  I2F R4, R4 ;  /* 0x0000000400047306 */ /* 0x000f620000201400 */
[----:B------:R-:W-:Y:S01]  /*24c80*/  FMNMX.FTZ R33, R175, R8, !PT ;  /* 0x00000008af217209 */ /* 0x000fe20007810000 */
[-C--:B-1----:R-:W-:Y:S01]  /*24c90*/  FFMA.FTZ R196, R0, R29.reuse, R21 ;  /* 0x0000001d00c47223 */ /* 0x082fe20000010015 */
[----:B------:R-:W-:Y:S01]  /*24ca0*/  IADD3 R21, R2, 0x70, RZ ;  /* 0x0000007002157810 */ /* 0x000fe20007ffe0ff */
[----:B------:R-:W-:Y:S01]  /*24cb0*/  FFMA.FTZ R194, R0, R29, R194 ;  /* 0x0000001d00c27223 */ /* 0x000fe200000100c2 */
[----:B------:R-:W-:Y:S02]  /*24cc0*/  FMNMX.FTZ R29, R177, R12, !PT ;  /* 0x0000000cb11d7209 */ /* 0x000fe40007810000 */
[----:B------:R-:W-:Y:S03]  /*24cd0*/  FMNMX.FTZ R12, R178, R33, !PT ;  /* 0x00000021b20c7209 */ /* 0x000fe60007810000 */
[----:B------:R1:W1:Y:S01]  /*24ce0*/  I2F R31, R10 ;  /* 0x0000000a001f7306 */ /* 0x0002620000201400 */
[----:B------:R-:W-:Y:S01]  /*24cf0*/  FMNMX.FTZ R8, R176, R29, !PT ;  /* 0x0000001db0087209 */ /* 0x000fe20007810000 */
[CC--:B--2---:R-:W-:Y:S03]  /*24d00*/  FFMA.FTZ R197, R0.reuse, R27.reuse, R25 ;  /* 0x0000001b00c57223 */ /* 0x0c4fe60000010019 */
[----:B------:R-:W-:Y:S01]  /*24d10*/  FMNMX.FTZ R8, R179, R8, !PT ;  /* 0x00000008b3087209 */ /* 0x000fe20007810000 */
[C---:B------:R-:W-:Y:S01]  /*24d20*/  FFMA.FTZ R192, R0.reuse, R27, R192 ;  /* 0x0000001b00c07223 */ /* 0x040fe200000100c0 */
[----:B------:R-:W-:Y:S03]  /*24d30*/  FMNMX.FTZ R25, R181, R12, !PT ;  /* 0x0000000cb5197209 */ /* 0x000fe60007810000 */
[----:B------:R-:W2:Y:S01]  /*24d40*/  I2F R5, R5 ;  /* 0x0000000500057306 */ /* 0x000ea20000201400 */
[C---:B-----5:R-:W-:Y:S01]  /*24d50*/  FFMA.FTZ R198, R0.reuse, R4, R23 ;  /* 0x0000000400c67223 */ /* 0x060fe20000010017 */
[----:B------:R-:W-:Y:S01]  /*24d60*/  FMNMX.FTZ R23, R193, R8, !PT ;  /* 0x00000008c1177209 */ /* 0x000fe20007810000 */
[----:B------:R-:W-:Y:S01]  /*24d70*/  FFMA.FTZ R191, R0, R4, R191 ;  /* 0x0000000400bf7223 */ /* 0x000fe200000100bf */
[----:B------:R-:W-:Y:S02]  /*24d80*/  IADD3 R4, R2, 0x71, RZ ;  /* 0x0000007102047810 */ /* 0x000fe40007ffe0ff */
[----:B------:R-:W-:Y:S04]  /*24d90*/  FMNMX.FTZ R8, R196, R23, !PT ;  /* 0x00000017c4087209 */ /* 0x000fe80007810000 */
[----:B------:R-:W5:Y:S01]  /*24da0*/  I2F R7, R7 ;  /* 0x0000000700077306 */ /* 0x000f620000201400 */
[----:B-1----:R-:W-:Y:S01]  /*24db0*/  FMNMX.FTZ R10, R182, R25, !PT ;  /* 0x00000019b60a7209 */ /* 0x002fe20007810000 */
[CC--:B------:R-:W-:Y:S01]  /*24dc0*/  FFMA.FTZ R163, R0.reuse, R31.reuse, R163 ;  /* 0x0000001f00a37223 */ /* 0x0c0fe200000100a3 */
[----:B------:R-:W-:Y:S01]  /*24dd0*/  FMNMX.FTZ R25, R197, R8, !PT ;  /* 0x00000008c5197209 */ /* 0x000fe20007810000 */
[----:B------:R-:W-:Y:S01]  /*24de0*/  FFMA.FTZ R156, R0, R31, R156 ;  /* 0x0000001f009c7223 */ /* 0x000fe2000001009c */
[----:B------:R-:W-:Y:S01]  /*24df0*/  FMNMX.FTZ R10, R185, R10, !PT ;  /* 0x0000000ab90a7209 */ /* 0x000fe20007810000 */
[----:B------:R-:W-:Y:S04]  /*24e00*/  LDSM.16.MT88.4 R28, [R219+0xc000] ;  /* 0x00c00000db1c783b */ /* 0x000fe80000004200 */
[----:B------:R-:W1:Y:S01]  /*24e10*/  I2F R11, R20 ;  /* 0x00000014000b7306 */ /* 0x000e620000201400 */
[----:B------:R-:W-:Y:S02]  /*24e20*/  FMNMX.FTZ R25, R198, R25, !PT ;  /* 0x00000019c6197209 */ /* 0x000fe40007810000 */
[----:B------:R-:W-:Y:S01]  /*24e30*/  FMNMX.FTZ R23, R195, R10, !PT ;  /* 0x0000000ac3177209 */ /* 0x000fe20007810000 */
[CC--:B--2---:R-:W-:Y:S02]  /*24e40*/  FFMA.FTZ R189, R0.reuse, R5.reuse, R189 ;  /* 0x0000000500bd7223 */ /* 0x0c4fe400000100bd */
[----:B------:R-:W-:Y:S01]  /*24e50*/  FFMA.FTZ R184, R0, R5, R184 ;  /* 0x0000000500b87223 */ /* 0x000fe200000100b8 */
[C---:B------:R-:W-:Y:S02]  /*24e60*/  IADD3 R5, R2.reuse, 0x78, RZ ;  /* 0x0000007802057810 */ /* 0x040fe40007ffe0ff */
[----:B------:R-:W-:Y:S01]  /*24e70*/  IADD3 R2, R2, 0x79, RZ ;  /* 0x0000007902027810 */ /* 0x000fe20007ffe0ff */
[----:B------:R-:W2:Y:S01]  /*24e80*/  I2F R13, R13 ;  /* 0x0000000d000d7306 */ /* 0x000ea20000201400 */
[----:B------:R-:W-:Y:S01]  /*24e90*/  FMNMX.FTZ R23, R194, R23, !PT ;  /* 0x00000017c2177209 */ /* 0x000fe20007810000 */
[----:B-----5:R-:W-:Y:S03]  /*24ea0*/  FFMA.FTZ R190, R0, R7, R190 ;  /* 0x0000000700be7223 */ /* 0x020fe600000100be */
[----:B------:R-:W-:Y:S01]  /*24eb0*/  FMNMX.FTZ R10, R192, R23, !PT ;  /* 0x00000017c00a7209 */ /* 0x000fe20007810000 */
[----:B------:R-:W-:Y:S01]  /*24ec0*/  FFMA.FTZ R186, R0, R7, R186 ;  /* 0x0000000700ba7223 */ /* 0x000fe200000100ba */
[----:B------:R-:W-:Y:S03]  /*24ed0*/  FMNMX.FTZ R8, R190, R25, !PT ;  /* 0x00000019be087209 */ /* 0x000fe60007810000 */
[----:B------:R-:W5:Y:S01]  /*24ee0*/  I2F R15, R15 ;  /* 0x0000000f000f7306 */ /* 0x000f620000201400 */
[----:B------:R-:W-:Y:S01]  /*24ef0*/  FMNMX.FTZ R23, R189, R8, !PT ;  /* 0x00000008bd177209 */ /* 0x000fe20007810000 */
[CC--:B-1----:R-:W-:Y:S02]  /*24f00*/  FFMA.FTZ R188, R0.reuse, R11.reuse, R188 ;  /* 0x0000000b00bc7223 */ /* 0x0c2fe400000100bc */
[----:B------:R-:W-:Y:S01]  /*24f10*/  FFMA.FTZ R183, R0, R11, R183 ;  /* 0x0000000b00b77223 */ /* 0x000fe200000100b7 */
[----:B------:R-:W-:Y:S02]  /*24f20*/  FMNMX.FTZ R11, R191, R10, !PT ;  /* 0x0000000abf0b7209 */ /* 0x000fe40007810000 */
[----:B------:R-:W-:Y:S03]  /*24f30*/  FMNMX.FTZ R8, R188, R23, !PT ;  /* 0x00000017bc087209 */ /* 0x000fe60007810000 */
[----:B------:R-:W1:Y:S01]  /*24f40*/  I2F R17, R17 ;  /* 0x0000001100117306 */ /* 0x000e620000201400 */
[----:B------:R-:W-:Y:S01]  /*24f50*/  FMNMX.FTZ R11, R186, R11, !PT ;  /* 0x0000000bba0b7209 */ /* 0x000fe20007810000 */
[----:B--2---:R-:W-:Y:S03]  /*24f60*/  FFMA.FTZ R187, R0, R13, R187 ;  /* 0x0000000d00bb7223 */ /* 0x004fe600000100bb */
[----:B------:R-:W-:Y:S01]  /*24f70*/  FMNMX.FTZ R10, R184, R11, !PT ;  /* 0x0000000bb80a7209 */ /* 0x000fe20007810000 */
[C---:B------:R-:W-:Y:S01]  /*24f80*/  FFMA.FTZ R180, R0.reuse, R13, R180 ;  /* 0x0000000d00b47223 */ /* 0x040fe200000100b4 */
[----:B------:R-:W-:Y:S03]  /*24f90*/  FMNMX.FTZ R8, R187, R8, !PT ;  /* 0x00000008bb087209 */ /* 0x000fe60007810000 */
        /* <DEDUP_REMOVED lines=9> */
[----:B------:R-:W-:Y:S03]  /*25030*/  FFMA.FTZ R160, R0, R17, R160 ;  /* 0x0000001100a07223 */ /* 0x000fe600000100a0 */
[----:B------:R-:W-:Y:S03]  /*25040*/  FMNMX.FTZ R13, R165, R8, !PT ;  /* 0x00000008a50d7209 */ /* 0x000fe60007810000 */
[----:B------:R1:W1:Y:S01]  /*25050*/  I2F R5, R2 ;  /* 0x0000000200057306 */ /* 0x0002620000201400 */
[----:B------:R-:W-:Y:S01]  /*25060*/  FMNMX.FTZ R11, R160, R11, !PT ;  /* 0x0000000ba00b7209 */ /* 0x000fe20007810000 */
[----:B--2---:R-:W-:Y:S03]  /*25070*/  FFMA.FTZ R150, R0, R7, R150 ;  /* 0x0000000700967223 */ /* 0x004fe60000010096 */
[----:B------:R-:W-:Y:S01]  /*25080*/  FMNMX.FTZ R11, R158, R11, !PT ;  /* 0x0000000b9e0b7209 */ /* 0x000fe20007810000 */
[----:B------:R-:W-:Y:S03]  /*25090*/  FFMA.FTZ R155, R0, R7, R155 ;  /* 0x00000007009b7223 */ /* 0x000fe6000001009b */
[----:B------:R-:W-:Y:S01]  /*250a0*/  FMNMX.FTZ R11, R156, R11, !PT ;  /* 0x0000000b9c0b7209 */ /* 0x000fe20007810000 */
[----:B------:R-:W2:Y:S01]  /*250b0*/  I2F R21, R21 ;  /* 0x0000001500157306 */ /* 0x000ea20000201400 */
[CC--:B-----5:R-:W-:Y:S02]  /*250c0*/  FFMA.FTZ R137, R0.reuse, R4.reuse, R137 ;  /* 0x0000000400897223 */ /* 0x0e0fe40000010089 */
[----:B------:R-:W-:Y:S01]  /*250d0*/  FFMA.FTZ R153, R0, R4, R153 ;  /* 0x0000000400997223 */ /* 0x000fe20000010099 */
[----:B-1----:R-:W-:Y:S01]  /*250e0*/  FMNMX.FTZ R2, R164, R13, !PT ;  /* 0x0000000da4027209 */ /* 0x002fe20007810000 */
[CC--:B------:R-:W-:Y:S02]  /*250f0*/  FFMA.FTZ R135, R0.reuse, R5.reuse, R135 ;  /* 0x0000000500877223 */ /* 0x0c0fe40000010087 */
[C---:B------:R-:W-:Y:S01]  /*25100*/  FFMA.FTZ R151, R0.reuse, R5, R151 ;  /* 0x0000000500977223 */ /* 0x040fe20000010097 */
[----:B------:R-:W-:Y:S01]  /*25110*/  FMNMX.FTZ R13, R163, R2, !PT ;  /* 0x00000002a30d7209 */ /* 0x000fe20007810000 */
[CC--:B--2---:R-:W-:Y:S02]  /*25120*/  FFMA.FTZ R152, R0.reuse, R21.reuse, R152 ;  /* 0x0000001500987223 */ /* 0x0c4fe40000010098 */
[----:B------:R-:W-:Y:S02]  /*25130*/  FFMA.FTZ R148, R0, R21, R148 ;  /* 0x0000001500947223 */ /* 0x000fe40000010094 */
        /* <DEDUP_REMOVED lines=9> */
[----:B------:R-:W-:Y:S03]  /*251d0*/  FMNMX.FTZ R11, R151, R10, !PT ;  /* 0x0000000a970b7209 */ /* 0x000fe60007810000 */
[----:B------:R-:W1:Y:S08]  /*251e0*/  SHFL.BFLY PT, R7, R4, 0x2, 0x1f ;  /* 0x0c401f0004077f89 */ /* 0x000e7000000e0000 */
[----:B------:R-:W2:Y:S01]  /*251f0*/  SHFL.BFLY PT, R10, R11, 0x2, 0x1f ;  /* 0x0c401f000b0a7f89 */ /* 0x000ea200000e0000 */
[----:B-1----:R-:W-:Y:S07]  /*25200*/  FMNMX.FTZ R5, R4, R7, !PT ;  /* 0x0000000704057209 */ /* 0x002fee0007810000 */
[----:B---3--:R-:W1:Y:S01]  /*25210*/  SHFL.BFLY PT, R132, R5, 0x1, 0x1f ;  /* 0x0c201f0005847f89 */ /* 0x008e6200000e0000 */
[----:B--2---:R-:W-:Y:S07]  /*25220*/  FMNMX.FTZ R8, R11, R10, !PT ;  /* 0x0000000a0b087209 */ /* 0x004fee0007810000 */
[----:B------:R-:W2:Y:S01]  /*25230*/  SHFL.BFLY PT, R133, R8, 0x1, 0x1f ;  /* 0x0c201f0008857f89 */ /* 0x000ea200000e0000 */
[----:B-1----:R-:W-:Y:S04]  /*25240*/  FMNMX.FTZ R132, R5, R132, !PT ;  /* 0x0000008405847209 */ /* 0x002fe80007810000 */
[----:B------:R-:W-:Y:S01]  /*25250*/  FSETP.NEU.FTZ.AND P0, PT, R132, -INF , PT ;  /* 0xff8000008400780b */ /* 0x000fe20003f1d000 */
[----:B----4-:R-:W-:Y:S02]  /*25260*/  FMUL.FTZ R159, R134, R132 ;  /* 0x00000084869f7220 */ /* 0x010fe40000410000 */
[----:B------:R-:W-:Y:S01]  /*25270*/  FADD.FTZ R3, -R132, R3 ;  /* 0x0000000384037221 */ /* 0x000fe20000010100 */
[----:B--2---:R-:W-:Y:S02]  /*25280*/  FMNMX.FTZ R133, R8, R133, !PT ;  /* 0x0000008508857209 */ /* 0x004fe40007810000 */
[----:B------:R-:W-:Y:S01]  /*25290*/  FSEL R159, R159, RZ, P0 ;  /* 0x000000ff9f9f7208 */ /* 0x000fe20000000000 */
[C---:B------:R-:W-:Y:S01]  /*252a0*/  FMUL.FTZ R2, R134.reuse, R3 ;  /* 0x0000000386027220 */ /* 0x040fe20000410000 */
[C---:B------:R-:W-:Y:S01]  /*252b0*/  FSETP.NEU.FTZ.AND P0, PT, R133.reuse, -INF , PT ;  /* 0xff8000008500780b */ /* 0x040fe20003f1d000 */
[----:B------:R-:W-:Y:S02]  /*252c0*/  FADD.FTZ R3, -R133, R136 ;  /* 0x0000008885037221 */ /* 0x000fe40000010100 */
[-CC-:B------:R-:W-:Y:S02]  /*252d0*/  FFMA.FTZ R142, R157, R134.reuse, -R159.reuse ;  /* 0x000000869d8e7223 */ /* 0x180fe4000001089f */
[----:B------:R-:W-:Y:S01]  /*252e0*/  FMUL.FTZ R157, R134, R133 ;  /* 0x00000085869d7220 */ /* 0x000fe20000410000 */
[----:B------:R-:W1:Y:S01]  /*252f0*/  MUFU.EX2 R2, R2 ;  /* 0x0000000200027308 */ /* 0x000e620000000800 */
[-CC-:B------:R-:W-:Y:S02]  /*25300*/  FFMA.FTZ R145, R149, R134.reuse, -R159.reuse ;  /* 0x0000008695917223 */ /* 0x180fe4000001089f */
[-CC-:B------:R-:W-:Y:S01]  /*25310*/  FFMA.FTZ R143, R201, R134.reuse, -R159.reuse ;  /* 0x00000086c98f7223 */ /* 0x180fe2000001089f */
[----:B------:R-:W-:Y:S01]  /*25320*/  FSEL R157, R157, RZ, P0 ;  /* 0x000000ff9d9d7208 */ /* 0x000fe20000000000 */
[-C--:B------:R-:W-:Y:S01]  /*25330*/  FFMA.FTZ R136, R203, R134.reuse, -R159 ;  /* 0x00000086cb887223 */ /* 0x080fe2000001089f */
[----:B------:R-:W-:Y:S01]  /*25340*/  ISETP.GT.AND P0, PT, R246, R233, PT ;  /* 0x000000e9f600720c */ /* 0x000fe20003f04270 */
[----:B------:R-:W-:Y:S02]  /*25350*/  FMUL.FTZ R4, R134, R3 ;  /* 0x0000000386047220 */ /* 0x000fe40000410000 */
[-CC-:B------:R-:W-:Y:S01]  /*25360*/  FFMA.FTZ R149, R9, R134.reuse, -R157.reuse ;  /* 0x0000008609957223 */ /* 0x180fe2000001089d */
[----:B------:R-:W-:Y:S01]  /*25370*/  MUFU.EX2 R145, R145 ;  /* 0x0000009100917308 */ /* 0x000fe20000000800 */
[-CC-:B------:R-:W-:Y:S02]  /*25380*/  FFMA.FTZ R144, R161, R134.reuse, -R157.reuse ;  /* 0x00000086a1907223 */ /* 0x180fe4000001089d */
[-CC-:B------:R-:W-:Y:S02]  /*25390*/  FFMA.FTZ R146, R147, R134.reuse, -R157.reuse ;  /* 0x0000008693927223 */ /* 0x180fe4000001089d */
[-CC-:B------:R-:W-:Y:S02]  /*253a0*/  FFMA.FTZ R147, R6, R134.reuse, -R157.reuse ;  /* 0x0000008606937223 */ /* 0x180fe4000001089d */
[-CC-:B------:R-:W-:Y:S02]  /*253b0*/  FFMA.FTZ R154, R56, R134.reuse, -R157.reuse ;  /* 0x00000086389a7223 */ /* 0x180fe4000001089d */
[-C--:B------:R-:W-:Y:S01]  /*253c0*/  FFMA.FTZ R161, R64, R134.reuse, -R157 ;  /* 0x0000008640a17223 */ /* 0x080fe2000001089d */
[----:B------:R-:W2:Y:S01]  /*253d0*/  MUFU.EX2 R3, R4 ;  /* 0x0000000400037308 */ /* 0x000ea20000000800 */
[-CC-:B------:R-:W-:Y:S02]  /*253e0*/  FFMA.FTZ R166, R166, R134.reuse, -R159.reuse ;  /* 0x00000086a6a67223 */ /* 0x180fe4000001089f */
[--C-:B------:R-:W-:Y:S02]  /*253f0*/  FFMA.FTZ R169, R169, R134, -R159.reuse ;  /* 0x00000086a9a97223 */ /* 0x100fe4000001089f */
[C---:B-1----:R-:W-:Y:S02]  /*25400*/  FMUL.FTZ R6, R2.reuse, R130 ;  /* 0x0000008202067220 */ /* 0x042fe40000410000 */
        /* <DEDUP_REMOVED lines=22> */
[C---:B------:R-:W-:Y:S01]  /*25570*/  FMUL.FTZ R32, R3.reuse, R100 ;  /* 0x0000006403207220 */ /* 0x040fe20000410000 */
[----:B------:R-:W-:Y:S01]  /*25580*/  LDSM.16.MT88.4 R116, [R220+0xf800] ;  /* 0x00f80000dc74783b */ /* 0x000fe20000004200 */
[C---:B------:R-:W-:Y:S01]  /*25590*/  FMUL.FTZ R33, R3.reuse, R101 ;  /* 0x0000006503217220 */ /* 0x040fe20000410000 */
[----:B-1----:R-:W-:Y:S01]  /*255a0*/  F2FP.PACK_AB R129, R142, R145 ;  /* 0x000000918e81723e */ /* 0x002fe200000000ff */
[C---:B------:R-:W-:Y:S02]  /*255b0*/  FMUL.FTZ R42, R2.reuse, R94 ;  /* 0x0000005e022a7220 */ /* 0x040fe40000410000 */
[C---:B------:R-:W-:Y:S02]  /*255c0*/  FMUL.FTZ R43, R2.reuse, R95 ;  /* 0x0000005f022b7220 */ /* 0x040fe40000410000 */
[C---:B------:R-:W-:Y:S01]  /*255d0*/  FMUL.FTZ R41, R3.reuse, R93 ;  /* 0x0000005d03297220 */ /* 0x040fe20000410000 */
[----:B------:R-:W-:Y:S01]  /*255e0*/  MUFU.EX2 R149, R149 ;  /* 0x0000009500957308 */ /* 0x000fe20000000800 */
[----:B------:R-:W-:Y:S01]  /*255f0*/  LDSM.16.MT88.4 R100, [R220+0xd800] ;  /* 0x00d80000dc64783b */ /* 0x000fe20000004200 */
[C---:B------:R-:W-:Y:S02]  /*25600*/  FMUL.FTZ R51, R2.reuse, R87 ;  /* 0x0000005702337220 */ /* 0x040fe40000410000 */
[C---:B------:R-:W-:Y:S02]  /*25610*/  FMUL.FTZ R59, R2.reuse, R79 ;  /* 0x0000004f023b7220 */ /* 0x040fe40000410000 */
[C---:B------:R-:W-:Y:S02]  /*25620*/  FMUL.FTZ R56, R3.reuse, R76 ;  /* 0x0000004c03387220 */ /* 0x040fe40000410000 */
[C---:B------:R-:W-:Y:S01]  /*25630*/  FMUL.FTZ R66, R2.reuse, R70 ;  /* 0x0000004602427220 */ /* 0x040fe20000410000 */
[----:B------:R-:W-:Y:S01]  /*25640*/  LDSM.16.MT88.4 R108, [R219+0xf800] ;  /* 0x00f80000db6c783b */ /* 0x000fe20000004200 */
[----:B------:R-:W1:Y:S01]  /*25650*/  MUFU.EX2 R146, R146 ;  /* 0x0000009200927308 */ /* 0x000e620000000800 */
[----:B------:R-:W-:Y:S02]  /*25660*/  FMUL.FTZ R67, R2, R71 ;  /* 0x0000004702437220 */ /* 0x000fe40000410000 */
[C---:B------:R-:W-:Y:S01]  /*25670*/  FMUL.FTZ R64, R3.reuse, R68 ;  /* 0x0000004403407220 */ /* 0x040fe20000410000 */
[----:B--2---:R-:W-:Y:S01]  /*25680*/  F2FP.PACK_AB R131, R136, R143 ;  /* 0x0000008f8883723e */ /* 0x004fe200000000ff */
[----:B------:R-:W-:Y:S02]  /*25690*/  FMUL.FTZ R65, R3, R69 ;  /* 0x0000004503417220 */ /* 0x000fe40000410000 */
[-CC-:B------:R-:W-:Y:S02]  /*256a0*/  FFMA.FTZ R168, R168, R134.reuse, -R159.reuse ;  /* 0x00000086a8a87223 */ /* 0x180fe4000001089f */
[-C--:B------:R-:W-:Y:S01]  /*256b0*/  FFMA.FTZ R171, R171, R134.reuse, -R159 ;  /* 0x00000086abab7223 */ /* 0x080fe2000001089f */
        /* <DEDUP_REMOVED lines=8> */
[-CC-:B------:R-:W-:Y:S01]  /*25740*/  FFMA.FTZ R176, R176, R134.reuse, -R159.reuse ;  /* 0x00000086b0b07223 */ /* 0x180fe2000001089f */
[----:B-1----:R-:W-:Y:S01]  /*25750*/  F2FP.PACK_AB R128, R146, R149 ;  /* 0x000000959280723e */ /* 0x002fe200000000ff */
[-C--:B------:R-:W-:Y:S02]  /*25760*/  FFMA.FTZ R179, R179, R134.reuse, -R159 ;  /* 0x00000086b3b37223 */ /* 0x080fe4000001089f */
[-CC-:B------:R-:W-:Y:S02]  /*25770*/  FFMA.FTZ R178, R178, R134.reuse, -R157.reuse ;  /* 0x00000086b2b27223 */ /* 0x180fe4000001089d */
[-CC-:B------:R-:W-:Y:S01]  /*25780*/  FFMA.FTZ R181, R181, R134.reuse, -R157.reuse ;  /* 0x00000086b5b57223 */ /* 0x180fe2000001089d */
[----:B------:R-:W1:Y:S01]  /*25790*/  MUFU.EX2 R161, R161 ;  /* 0x000000a100a17308 */ /* 0x000e620000000800 */
[-CC-:B------:R-:W-:Y:S02]  /*257a0*/  FFMA.FTZ R182, R182, R134.reuse, -R157.reuse ;  /* 0x00000086b6b67223 */ /* 0x180fe4000001089d */
[-C--:B------:R-:W-:Y:S01]  /*257b0*/  FFMA.FTZ R185, R185, R134.reuse, -R157 ;  /* 0x00000086b9b97223 */ /* 0x080fe2000001089d */
[----:B--2---:R-:W-:Y:S01]  /*257c0*/  F2FP.PACK_AB R130, R144, R147 ;  /* 0x000000939082723e */ /* 0x004fe200000000ff */
[-CC-:B------:R-:W-:Y:S02]  /*257d0*/  FFMA.FTZ R193, R193, R134.reuse, -R159.reuse ;  /* 0x00000086c1c17223 */ /* 0x180fe4000001089f */
[-CC-:B------:R-:W-:Y:S02]  /*257e0*/  FFMA.FTZ R196, R196, R134.reuse, -R159.reuse ;  /* 0x00000086c4c47223 */ /* 0x180fe4000001089f */
        /* <DEDUP_REMOVED lines=14> */
[-CC-:B------:R-:W-:Y:S02]  /*258d0*/  FFMA.FTZ R192, R192, R134.reuse, -R157.reuse ;  /* 0x00000086c0c07223 */ /* 0x180fe4000001089d */
[-C--:B------:R-:W-:Y:S01]  /*258e0*/  FFMA.FTZ R191, R191, R134.reuse, -R157 ;  /* 0x00000086bfbf7223 */ /* 0x080fe2000001089d */
        /* <DEDUP_REMOVED lines=17> */
[-CC-:B------:R-:W-:Y:S02]  /*25a00*/  FFMA.FTZ R188, R188, R134.reuse, -R159.reuse ;  /* 0x00000086bcbc7223 */ /* 0x180fe4000001089f */
[--C-:B------:R-:W-:Y:S01]  /*25a10*/  FFMA.FTZ R187, R187, R134, -R159.reuse ;  /* 0x00000086bbbb7223 */ /* 0x100fe2000001089f */
        /* <DEDUP_REMOVED lines=40> */
[-CC-:B------:R-:W-:Y:S02]  /*25ca0*/  FFMA.FTZ R183, R183, R134.reuse, -R157.reuse ;  /* 0x00000086b7b77223 */ /* 0x180fe4000001089d */
[C---:B------:R-:W-:Y:S01]  /*25cb0*/  HMMA.16816.F32 R44, R128.reuse, R52, R44 ;  /* 0x00000034802c723c */ /* 0x040fe2000000182c */
[----:B------:R-:W1:Y:S02]  /*25cc0*/  MUFU.EX2 R175, R175 ;  /* 0x000000af00af7308 */ /* 0x000e640000000800 */
[----:B------:R-:W-:Y:S01]  /*25cd0*/  FFMA.FTZ R180, R180, R134, -R157 ;  /* 0x00000086b4b47223 */ /* 0x000fe2000001089d */
        /* <DEDUP_REMOVED lines=9> */
[----:B------:R-:W3:Y:S01]  /*25d70*/  MUFU.EX2 R177, R177 ;  /* 0x000000b100b17308 */ /* 0x000ee20000000800 */
[----:B------:R-:W4:Y:S01]  /*25d80*/  LDSM.16.MT88.4 R80, [R220+0xc800] ;  /* 0x00c80000dc50783b */ /* 0x000f220000004200 */
[-CC-:B------:R-:W-:Y:S02]  /*25d90*/  FFMA.FTZ R164, R164, R134.reuse, -R159.reuse ;  /* 0x00000086a4a47223 */ /* 0x180fe4000001089f */
[-C--:B------:R-:W-:Y:S02]  /*25da0*/  FFMA.FTZ R163, R163, R134.reuse, -R159 ;  /* 0x00000086a3a37223 */ /* 0x080fe4000001089f */
[C---:B------:R-:W-:Y:S03]  /*25db0*/  HMMA.16816.F32 R52, R128.reuse, R60, R52 ;  /* 0x0000003c8034723c */ /* 0x040fe60000001834 */
[-CC-:B------:R-:W-:Y:S01]  /*25dc0*/  FFMA.FTZ R162, R162, R134.reuse, -R157.reuse ;  /* 0x00000086a2a27223 */ /* 0x180fe2000001089d */
[----:B------:R-:W-:Y:S01]  /*25dd0*/  MUFU.EX2 R176, R176 ;  /* 0x000000b000b07308 */ /* 0x000fe20000000800 */
[--C-:B------:R-:W-:Y:S02]  /*25de0*/  FFMA.FTZ R165, R160, R134, -R157.reuse ;  /* 0x00000086a0a57223 */ /* 0x100fe4000001089d */
[C---:B------:R-:W-:Y:S01]  /*25df0*/  FMUL.FTZ R60, R3.reuse, R72 ;  /* 0x00000048033c7220 */ /* 0x040fe20000410000 */
[C---:B------:R-:W-:Y:S04]  /*25e00*/  HMMA.16816.F32 R56, R128.reuse, R62, R56 ;  /* 0x0000003e8038723c */ /* 0x040fe80000001838 */
[----:B------:R-:W-:Y:S02]  /*25e10*/  FMUL.FTZ R61, R3, R73 ;  /* 0x00000049033d7220 */ /* 0x000fe40000410000 */
[----:B------:R-:W5:Y:S01]  /*25e20*/  MUFU.EX2 R179, R179 ;  /* 0x000000b300b37308 */ /* 0x000f620000000800 */
[C---:B------:R-:W-:Y:S02]  /*25e30*/  FMUL.FTZ R62, R2.reuse, R74 ;  /* 0x0000004a023e7220 */ /* 0x040fe40000410000 */
[----:B------:R-:W-:Y:S02]  /*25e40*/  FMUL.FTZ R63, R2, R75 ;  /* 0x0000004b023f7220 */ /* 0x000fe40000410000 */
[----:B------:R-:W1:Y:S01]  /*25e50*/  LDSM.16.MT88.4 R72, [R219+0xc800] ;  /* 0x00c80000db48783b */ /* 0x000e620000004200 */
[-CC-:B------:R-:W-:Y:S02]  /*25e60*/  FFMA.FTZ R158, R158, R134.reuse, -R157.reuse ;  /* 0x000000869e9e7223 */ /* 0x180fe4000001089d */
[-C--:B------:R-:W-:Y:S02]  /*25e70*/  FFMA.FTZ R201, R156, R134.reuse, -R157 ;  /* 0x000000869cc97223 */ /* 0x080fe4000001089d */
[C---:B--2---:R-:W-:Y:S01]  /*25e80*/  HMMA.16816.F32 R60, R128.reuse, R84, R60 ;  /* 0x00000054803c723c */ /* 0x044fe2000000183c */
[----:B------:R-:W-:Y:S02]  /*25e90*/  MUFU.EX2 R178, R178 ;  /* 0x000000b200b27308 */ /* 0x000fe40000000800 */
[-CC-:B------:R-:W-:Y:S02]  /*25ea0*/  FFMA.FTZ R152, R152, R134.reuse, -R159.reuse ;  /* 0x0000008698987223 */ /* 0x180fe4000001089f */
[-CC-:B------:R-:W-:Y:S02]  /*25eb0*/  FFMA.FTZ R203, R150, R134.reuse, -R159.reuse ;  /* 0x0000008696cb7223 */ /* 0x180fe4000001089f */
[-CC-:B------:R-:W-:Y:S01]  /*25ec0*/  FFMA.FTZ R137, R137, R134.reuse, -R159.reuse ;  /* 0x0000008689897223 */ /* 0x180fe2000001089f */
[----:B------:R-:W-:Y:S01]  /*25ed0*/  HMMA.16816.F32 R64, R128, R86, R64 ;  /* 0x000000568040723c */ /* 0x000fe20000001840 */
[----:B------:R-:W2:Y:S02]  /*25ee0*/  LDSM.16.MT88.4 R84, [R222+0x10800] ;  /* 0x01080000de54783b */ /* 0x000ea40000004200 */
[----:B------:R-:W1:Y:S01]  /*25ef0*/  MUFU.EX2 R181, R181 ;  /* 0x000000b500b57308 */ /* 0x000e620000000800 */
[-C--:B------:R-:W-:Y:S02]  /*25f00*/  FFMA.FTZ R159, R135, R134.reuse, -R159 ;  /* 0x00000086879f7223 */ /* 0x080fe4000001089f */
[-CC-:B------:R-:W-:Y:S02]  /*25f10*/  FFMA.FTZ R135, R148, R134.reuse, -R157.reuse ;  /* 0x0000008694877223 */ /* 0x180fe4000001089d */
[C---:B------:R-:W-:Y:S05]  /*25f20*/  HMMA.16816.F32 R4, R68.reuse, R76, R4 ;  /* 0x0000004c4404723c */ /* 0x040fea0000001804 */
[----:B------:R-:W-:Y:S01]  /*25f30*/  MUFU.EX2 R182, R182 ;  /* 0x000000b600b67308 */ /* 0x000fe20000000800 */
[-CC-:B------:R-:W-:Y:S02]  /*25f40*/  FFMA.FTZ R148, R155, R134.reuse, -R157.reuse ;  /* 0x000000869b947223 */ /* 0x180fe4000001089d */
[C---:B------:R-:W-:Y:S01]  /*25f50*/  HMMA.16816.F32 R8, R68.reuse, R78, R8 ;  /* 0x0000004e4408723c */ /* 0x040fe20000001808 */
[----:B------:R-:W2:Y:S03]  /*25f60*/  LDSM.16.MT88.4 R76, [R220+0x10800] ;  /* 0x01080000dc4c783b */ /* 0x000ea60000004200 */
[-CC-:B------:R-:W-:Y:S02]  /*25f70*/  FFMA.FTZ R153, R153, R134.reuse, -R157.reuse ;  /* 0x0000008699997223 */ /* 0x180fe4000001089d */
[----:B------:R-:W-:Y:S01]  /*25f80*/  FFMA.FTZ R157, R151, R134, -R157 ;  /* 0x00000086979d7223 */ /* 0x000fe2000001089d */
[----:B------:R-:W2:Y:S01]  /*25f90*/  MUFU.EX2 R185, R185 ;  /* 0x000000b900b97308 */ /* 0x000ea20000000800 */
[C---:B----4-:R-:W-:Y:S04]  /*25fa0*/  HMMA.16816.F32 R12, R68.reuse, R80, R12 ;  /* 0x00000050440c723c */ /* 0x050fe8000000180c */
[----:B------:R-:W-:Y:S02]  /*25fb0*/  FFMA.FTZ R149, R3, R248, R149 ;  /* 0x000000f803957223 */ /* 0x000fe40000010095 */
[----:B------:R-:W-:Y:S02]  /*25fc0*/  FFMA.FTZ R145, R2, R241, R145 ;  /* 0x000000f102917223 */ /* 0x000fe40000010091 */
[C---:B------:R-:W-:Y:S01]  /*25fd0*/  HMMA.16816.F32 R16, R68.reuse, R82, R16 ;  /* 0x000000524410723c */ /* 0x040fe20000001810 */
[----:B------:R-:W-:Y:S01]  /*25fe0*/  LDSM.16.MT88.4 R80, [R218+0x10800] ;  /* 0x01080000da50783b */ /* 0x000fe20000004200 */
[----:B------:R-:W-:Y:S02]  /*25ff0*/  MUFU.EX2 R193, R193 ;  /* 0x000000c100c17308 */ /* 0x000fe40000000800 */
[----:B------:R-:W-:Y:S02]  /*26000*/  FADD.FTZ R146, R146, R149 ;  /* 0x0000009592927221 */ /* 0x000fe40000010000 */
[----:B------:R-:W-:Y:S02]  /*26010*/  FADD.FTZ R142, R142, R145 ;  /* 0x000000918e8e7221 */ /* 0x000fe40000010000 */
[C---:B-1----:R-:W-:Y:S04]  /*26020*/  HMMA.16816.F32 R20, R68.reuse, R72, R20 ;  /* 0x000000484414723c */ /* 0x042fe80000001814 */
[----:B------:R-:W1:Y:S01]  /*26030*/  MUFU.EX2 R196, R196 ;  /* 0x000000c400c47308 */ /* 0x000e620000000800 */
[----:B------:R-:W-:Y:S03]  /*26040*/  FADD.FTZ R3, R143, R142 ;  /* 0x0000008e8f037221 */ /* 0x000fe60000010000 */
[C---:B------:R-:W-:Y:S01]  /*26050*/  HMMA.16816.F32 R24, R68.reuse, R74, R24 ;  /* 0x0000004a4418723c */ /* 0x040fe20000001818 */
[----:B------:R-:W4:Y:S03]  /*26060*/  LDSM.16.MT88.4 R72, [R219+0x10800] ;  /* 0x01080000db48783b */ /* 0x000f260000004200 */
[----:B------:R-:W-:Y:S01]  /*26070*/  FADD.FTZ R3, R136, R3 ;  /* 0x0000000388037221 */ /* 0x000fe20000010000 */
[----:B------:R-:W-:Y:S01]  /*26080*/  MOV R136, R133 ;  /* 0x0000008500887202 */ /* 0x000fe20000000f00 */
[----:B------:R-:W-:Y:S02]  /*26090*/  MUFU.EX2 R197, R197 ;  /* 0x000000c500c57308 */ /* 0x000fe40000000800 */
[C---:B------:R-:W-:Y:S04]  /*260a0*/  HMMA.16816.F32 R28, R68.reuse, R88, R28 ;  /* 0x00000058441c723c */ /* 0x040fe8000000181c */
[----:B------:R-:W-:Y:S04]  /*260b0*/  FADD.FTZ R104, R104, R3 ;  /* 0x0000000368687221 */ /* 0x000fe80000010000 */
[C---:B------:R-:W-:Y:S01]  /*260c0*/  HMMA.16816.F32 R32, R68.reuse, R90, R32 ;  /* 0x0000005a4420723c */ /* 0x040fe20000001820 */
[----:B------:R-:W-:Y:S01]  /*260d0*/  LDSM.16.MT88.4 R88, [R220+0x11000] ;  /* 0x01100000dc58783b */ /* 0x000fe20000004200 */
[----:B------:R-:W1:Y:S02]  /*260e0*/  MUFU.EX2 R198, R198 ;  /* 0x000000c600c67308 */ /* 0x000e640000000800 */
[----:B------:R-:W-:Y:S04]  /*260f0*/  FADD.FTZ R105, R105, R104 ;  /* 0x0000006869697221 */ /* 0x000fe80000010000 */
[C---:B--2---:R-:W-:Y:S04]  /*26100*/  HMMA.16816.F32 R36, R68.reuse, R84, R36 ;  /* 0x000000544424723c */ /* 0x044fe80000001824 */
[----:B------:R-:W-:Y:S01]  /*26110*/  MUFU.EX2 R195, R195 ;  /* 0x000000c300c37308 */ /* 0x000fe20000000800 */
[----:B------:R-:W-:Y:S03]  /*26120*/  FADD.FTZ R106, R106, R105 ;  /* 0x000000696a6a7221 */ /* 0x000fe60000010000 */
[C---:B------:R-:W-:Y:S01]  /*26130*/  HMMA.16816.F32 R40, R68.reuse, R86, R40 ;  /* 0x000000564428723c */ /* 0x040fe20000001828 */
[----:B------:R-:W-:Y:S03]  /*26140*/  LDSM.16.MT88.4 R84, [R218+0xd000] ;  /* 0x00d00000da54783b */ /* 0x000fe60000004200 */
[----:B------:R-:W-:Y:S02]  /*26150*/  FADD.FTZ R107, R107, R106 ;  /* 0x0000006a6b6b7221 */ /* 0x000fe40000010000 */
[----:B------:R-:W2:Y:S02]  /*26160*/  MUFU.EX2 R194, R194 ;  /* 0x000000c200c27308 */ /* 0x000ea40000000800 */
[C---:B------:R-:W-:Y:S08]  /*26170*/  HMMA.16816.F32 R44, R68.reuse, R76, R44 ;  /* 0x0000004c442c723c */ /* 0x040ff0000000182c */
[C---:B------:R-:W-:Y:S01]  /*26180*/  HMMA.16816.F32 R48, R68.reuse, R78, R48 ;  /* 0x0000004e4430723c */ /* 0x040fe20000001830 */
[----:B------:R-:W1:Y:S01]  /*26190*/  LDSM.16.MT88.4 R76, [R222+0xd000] ;  /* 0x00d00000de4c783b */ /* 0x000e620000004200 */
[----:B------:R-:W-:Y:S06]  /*261a0*/  MUFU.EX2 R192, R192 ;  /* 0x000000c000c07308 */ /* 0x000fec0000000800 */
[C---:B----4-:R-:W-:Y:S04]  /*261b0*/  HMMA.16816.F32 R52, R68.reuse, R72, R52 ;  /* 0x000000484434723c */ /* 0x050fe80000001834 */
[----:B------:R-:W4:Y:S04]  /*261c0*/  MUFU.EX2 R191, R191 ;  /* 0x000000bf00bf7308 */ /* 0x000f280000000800 */
[C---:B------:R-:W-:Y:S01]  /*261d0*/  HMMA.16816.F32 R56, R68.reuse, R74, R56 ;  /* 0x0000004a4438723c */ /* 0x040fe20000001838 */
[----:B------:R-:W2:Y:S05]  /*261e0*/  LDSM.16.MT88.4 R72, [R220+0xd000] ;  /* 0x00d00000dc48783b */ /* 0x000eaa0000004200 */
[----:B------:R-:W-:Y:S02]  /*261f0*/  MUFU.EX2 R190, R190 ;  /* 0x000000be00be7308 */ /* 0x000fe40000000800 */
[C---:B------:R-:W-:Y:S08]  /*26200*/  HMMA.16816.F32 R60, R68.reuse, R80, R60 ;  /* 0x00000050443c723c */ /* 0x040ff0000000183c */
[----:B------:R-:W-:Y:S01]  /*26210*/  HMMA.16816.F32 R64, R68, R82, R64 ;  /* 0x000000524440723c */ /* 0x000fe20000001840 */
[----:B------:R-:W3:Y:S01]  /*26220*/  LDSM.16.MT88.4 R80, [R219+0xd000] ;  /* 0x00d00000db50783b */ /* 0x000ee20000004200 */
[----:B------:R-:W2:Y:S05]  /*26230*/  MUFU.EX2 R189, R189 ;  /* 0x000000bd00bd7308 */ /* 0x000eaa0000000800 */
[----:B------:R-:W-:Y:S01]  /*26240*/  F2FP.PACK_AB R69, R169, R166 ;  /* 0x000000a6a945723e */ /* 0x000fe200000000ff */
[----:B------:R-:W-:Y:S01]  /*26250*/  FADD.FTZ R166, R166, R107 ;  /* 0x0000006ba6a67221 */ /* 0x000fe20000010000 */
[----:B------:R-:W-:Y:S03]  /*26260*/  F2FP.PACK_AB R71, R171, R168 ;  /* 0x000000a8ab47723e */ /* 0x000fe600000000ff */
[----:B------:R-:W-:Y:S01]  /*26270*/  F2FP.PACK_AB R68, R173, R170 ;  /* 0x000000aaad44723e */ /* 0x000fe200000000ff */
[----:B------:R-:W-:Y:S01]  /*26280*/  MUFU.EX2 R188, R188 ;  /* 0x000000bc00bc7308 */ /* 0x000fe20000000800 */
[----:B------:R-:W-:Y:S01]  /*26290*/  F2FP.PACK_AB R70, R175, R172 ;  /* 0x000000acaf46723e */ /* 0x000fe200000000ff */
[----:B------:R-:W-:Y:S04]  /*262a0*/  FADD.FTZ R169, R169, R166 ;  /* 0x000000a6a9a97221 */ /* 0x000fe80000010000 */
[----:B------:R-:W-:Y:S02]  /*262b0*/  FADD.FTZ R168, R168, R169 ;  /* 0x000000a9a8a87221 */ /* 0x000fe40000010000 */
[C---:B-1----:R-:W-:Y:S02]  /*262c0*/  HMMA.16816.F32 R4, R68.reuse, R76, R4 ;  /* 0x0000004c4404723c */ /* 0x042fe40000001804 */
[----:B------:R-:W1:Y:S01]  /*262d0*/  MUFU.EX2 R187, R187 ;  /* 0x000000bb00bb7308 */ /* 0x000e620000000800 */
[----:B------:R-:W-:Y:S05]  /*262e0*/  FADD.FTZ R171, R171, R168 ;  /* 0x000000a8abab7221 */ /* 0x000fea0000010000 */
[C---:B------:R-:W-:Y:S01]  /*262f0*/  HMMA.16816.F32 R8, R68.reuse, R78, R8 ;  /* 0x0000004e4408723c */ /* 0x040fe20000001808 */
[----:B------:R-:W1:Y:S03]  /*26300*/  LDSM.16.MT88.4 R76, [R222+0x11000] ;  /* 0x01100000de4c783b */ /* 0x000e660000004200 */
[----:B------:R-:W-:Y:S04]  /*26310*/  MUFU.EX2 R186, R186 ;  /* 0x000000ba00ba7308 */ /* 0x000fe80000000800 */
[C---:B--2---:R-:W-:Y:S06]  /*26320*/  HMMA.16816.F32 R12, R68.reuse, R72, R12 ;  /* 0x00000048440c723c */ /* 0x044fec000000180c */
[----:B------:R-:W2:Y:S02]  /*26330*/  MUFU.EX2 R199, R199 ;  /* 0x000000c700c77308 */ /* 0x000ea40000000800 */
        /* <DEDUP_REMOVED lines=10> */
[----:B------:R-:W-:Y:S06]  /*263e0*/  LDSM.16.MT88.4 R84, [R220+0x11800] ;  /* 0x01180000dc54783b */ /* 0x000fec0000004200 */
[----:B------:R-:W2:Y:S01]  /*263f0*/  MUFU.EX2 R184, R184 ;  /* 0x000000b800b87308 */ /* 0x000ea20000000800 */
        /* <DEDUP_REMOVED lines=20> */
[----:B-----5:R-:W-:Y:S03]  /*26540*/  F2FP.PACK_AB R71, R179, R176 ;  /* 0x000000b0b347723e */ /* 0x020fe600000000ff */
[----:B------:R-:W-:Y:S01]  /*26550*/  F2FP.PACK_AB R68, R181, R178 ;  /* 0x000000b2b544723e */ /* 0x000fe200000000ff */
[----:B------:R-:W-:Y:S01]  /*26560*/  FADD.FTZ R177, R177, R174 ;  /* 0x000000aeb1b17221 */ /* 0x000fe20000010000 */
[----:B------:R-:W-:Y:S02]  /*26570*/  F2FP.PACK_AB R70, R185, R182 ;  /* 0x000000b6b946723e */ /* 0x000fe400000000ff */
[----:B------:R-:W-:Y:S01]  /*26580*/  MUFU.EX2 R152, R152 ;  /* 0x0000009800987308 */ /* 0x000fe20000000800 */
[----:B------:R-:W-:Y:S04]  /*26590*/  FADD.FTZ R2, R176, R177 ;  /* 0x000000b1b0027221 */ /* 0x000fe80000010000 */
[C---:B--2---:R-:W-:Y:S03]  /*265a0*/  HMMA.16816.F32 R4, R68.reuse, R72, R4 ;  /* 0x000000484404723c */ /* 0x044fe60000001804 */
[----:B------:R-:W-:Y:S02]  /*265b0*/  FADD.FTZ R2, R179, R2 ;  /* 0x00000002b3027221 */ /* 0x000fe40000010000 */
[----:B------:R-:W2:Y:S03]  /*265c0*/  MUFU.EX2 R203, R203 ;  /* 0x000000cb00cb7308 */ /* 0x000ea60000000800 */
[C---:B------:R-:W-:Y:S01]  /*265d0*/  HMMA.16816.F32 R8, R68.reuse, R74, R8 ;  /* 0x0000004a4408723c */ /* 0x040fe20000001808 */
[----:B------:R-:W5:Y:S06]  /*265e0*/  LDSM.16.MT88.4 R72, [R222+0x11800] ;  /* 0x01180000de48783b */ /* 0x000f6c0000004200 */
[----:B------:R-:W-:Y:S01]  /*265f0*/  MUFU.EX2 R137, R137 ;  /* 0x0000008900897308 */ /* 0x000fe20000000800 */
[C---:B------:R-:W-:Y:S08]  /*26600*/  HMMA.16816.F32 R12, R68.reuse, R100, R12 ;  /* 0x00000064440c723c */ /* 0x040ff0000000180c */
[C---:B------:R-:W-:Y:S01]  /*26610*/  HMMA.16816.F32 R16, R68.reuse, R102, R16 ;  /* 0x000000664410723c */ /* 0x040fe20000001810 */
[----:B------:R-:W-:Y:S01]  /*26620*/  LDSM.16.MT88.4 R100, [R218+0xf800] ;  /* 0x00f80000da64783b */ /* 0x000fe20000004200 */
[----:B------:R-:W2:Y:S06]  /*26630*/  MUFU.EX2 R150, R159 ;  /* 0x0000009f00967308 */ /* 0x000eac0000000800 */
[C---:B---3--:R-:W-:Y:S04]  /*26640*/  HMMA.16816.F32 R20, R68.reuse, R80, R20 ;  /* 0x000000504414723c */ /* 0x048fe80000001814 */
[----:B------:R-:W-:Y:S04]  /*26650*/  MUFU.EX2 R135, R135 ;  /* 0x0000008700877308 */ /* 0x000fe80000000800 */
[C---:B------:R-:W-:Y:S01]  /*26660*/  HMMA.16816.F32 R24, R68.reuse, R82, R24 ;  /* 0x000000524418723c */ /* 0x040fe20000001818 */
[----:B------:R-:W3:Y:S05]  /*26670*/  LDSM.16.MT88.4 R80, [R219+0x11800] ;  /* 0x01180000db50783b */ /* 0x000eea0000004200 */
[----:B------:R-:W2:Y:S02]  /*26680*/  MUFU.EX2 R148, R148 ;  /* 0x0000009400947308 */ /* 0x000ea40000000800 */
[C---:B-1----:R-:W-:Y:S08]  /*26690*/  HMMA.16816.F32 R28, R68.reuse, R76, R28 ;  /* 0x0000004c441c723c */ /* 0x042ff0000000181c */
[C---:B------:R-:W-:Y:S01]  /*266a0*/  HMMA.16816.F32 R32, R68.reuse, R78, R32 ;  /* 0x0000004e4420723c */ /* 0x040fe20000001820 */
[----:B------:R-:W1:Y:S01]  /*266b0*/  LDSM.16.MT88.4 R76, [R218+0x11800] ;  /* 0x01180000da4c783b */ /* 0x000e620000004200 */
[----:B------:R-:W-:Y:S06]  /*266c0*/  MUFU.EX2 R153, R153 ;  /* 0x0000009900997308 */ /* 0x000fec0000000800 */
[C---:B-----5:R-:W-:Y:S04]  /*266d0*/  HMMA.16816.F32 R36, R68.reuse, R72, R36 ;  /* 0x000000484424723c */ /* 0x060fe80000001824 */
[----:B------:R-:W5:Y:S04]  /*266e0*/  MUFU.EX2 R134, R157 ;  /* 0x0000009d00867308 */ /* 0x000f680000000800 */
        /* <DEDUP_REMOVED lines=16> */
[----:B----4-:R-:W-:Y:S03]  /*267f0*/  F2FP.PACK_AB R70, R191, R192 ;  /* 0x000000c0bf46723e */ /* 0x010fe600000000ff */
[----:B------:R-:W-:Y:S04]  /*26800*/  FADD.FTZ R197, R197, R196 ;  /* 0x000000c4c5c57221 */ /* 0x000fe80000010000 */
[C---:B--2---:R-:W-:Y:S08]  /*26810*/  HMMA.16816.F32 R4, R68.reuse, R72, R4 ;  /* 0x000000484404723c */ /* 0x044ff00000001804 */
[C---:B------:R-:W-:Y:S01]  /*26820*/  HMMA.16816.F32 R8, R68.reuse, R74, R8 ;  /* 0x0000004a4408723c */ /* 0x040fe20000001808 */
[----:B------:R-:W2:Y:S07]  /*26830*/  LDSM.16.MT88.4 R72, [R222+0x12000] ;  /* 0x01200000de48783b */ /* 0x000eae0000004200 */
[C---:B------:R-:W-:Y:S08]  /*26840*/  HMMA.16816.F32 R12, R68.reuse, R84, R12 ;  /* 0x00000054440c723c */ /* 0x040ff0000000180c */
[C---:B------:R-:W-:Y:S01]  /*26850*/  HMMA.16816.F32 R16, R68.reuse, R86, R16 ;  /* 0x000000564410723c */ /* 0x040fe20000001810 */
[----:B------:R-:W4:Y:S07]  /*26860*/  LDSM.16.MT88.4 R84, [R218+0x12000] ;  /* 0x01200000da54783b */ /* 0x000f2e0000004200 */
        /* <DEDUP_REMOVED lines=46> */
[----:B------:R-:W-:Y:S02]  /*26b50*/  F2FP.PACK_AB R69, R184, R167 ;  /* 0x000000a7b845723e */ /* 0x000fe400000000ff */
[----:B------:R-:W-:Y:S03]  /*26b60*/  F2FP.PACK_AB R71, R163, R164 ;  /* 0x000000a4a347723e */ /* 0x000fe600000000ff */
[----:B------:R-:W-:Y:S02]  /*26b70*/  F2FP.PACK_AB R68, R165, R162 ;  /* 0x000000a2a544723e */ /* 0x000fe400000000ff */
[----:B------:R-:W-:Y:S07]  /*26b80*/  F2FP.PACK_AB R70, R201, R158 ;  /* 0x0000009ec946723e */ /* 0x000fee00000000ff */
[C---:B---3--:R-:W-:Y:S08]  /*26b90*/  HMMA.16816.F32 R4, R68.reuse, R80, R4 ;  /* 0x000000504404723c */ /* 0x048ff00000001804 */
[C---:B------:R-:W-:Y:S01]  /*26ba0*/  HMMA.16816.F32 R8, R68.reuse, R82, R8 ;  /* 0x000000524408723c */ /* 0x040fe20000001808 */
[----:B------:R-:W3:Y:S07]  /*26bb0*/  LDSM.16.MT88.4 R80, [R222+0x13000] ;  /* 0x01300000de50783b */ /* 0x000eee0000004200 */
[C---:B-1----:R-:W-:Y:S08]  /*26bc0*/  HMMA.16816.F32 R12, R68.reuse, R76, R12 ;  /* 0x0000004c440c723c */ /* 0x042ff0000000180c */
[C---:B------:R-:W-:Y:S01]  /*26bd0*/  HMMA.16816.F32 R16, R68.reuse, R78, R16 ;  /* 0x0000004e4410723c */ /* 0x040fe20000001810 */
[----:B------:R-:W-:Y:S07]  /*26be0*/  LDSM.16.MT88.4 R76, [R219+0x13800] ;  /* 0x01380000db4c783b */ /* 0x000fee0000004200 */
[C---:B--2---:R-:W-:Y:S08]  /*26bf0*/  HMMA.16816.F32 R20, R68.reuse, R72, R20 ;  /* 0x000000484414723c */ /* 0x044ff00000001814 */
        /* <DEDUP_REMOVED lines=16> */
[----:B-----5:R-:W-:Y:S07]  /*26d00*/  F2FP.PACK_AB R70, R134, R153 ;  /* 0x000000998646723e */ /* 0x020fee00000000ff */
[C---:B------:R-:W-:Y:S07]  /*26d10*/  HMMA.16816.F32 R128, R68.reuse, R124, R4 ;  /* 0x0000007c4480723c */ /* 0x040fee0000001804 */
[----:B------:R-:W-:Y:S01]  /*26d20*/  FADD.FTZ R5, R147, R146 ;  /* 0x0000009293057221 */ /* 0x000fe20000010000 */
[C---:B------:R-:W-:Y:S04]  /*26d30*/  HMMA.16816.F32 R124, R68.reuse, R126, R8 ;  /* 0x0000007e447c723c */ /* 0x040fe80000001808 */
[----:B------:R-:W-:Y:S04]  /*26d40*/  FADD.FTZ R5, R144, R5 ;  /* 0x0000000590057221 */ /* 0x000fe80000010000 */
        /* <DEDUP_REMOVED lines=14> */
[C---:B-1----:R-:W-:Y:S03]  /*26e30*/  HMMA.16816.F32 R96, R68.reuse, R92, R36 ;  /* 0x0000005c4460723c */ /* 0x042fe60000001824 */
[----:B------:R-:W-:Y:S04]  /*26e40*/  FADD.FTZ R175, R175, R172 ;  /* 0x000000acafaf7221 */ /* 0x000fe80000010000 */
[----:B------:R-:W-:Y:S01]  /*26e50*/  FADD.FTZ R178, R178, R175 ;  /* 0x000000afb2b27221 */ /* 0x000fe20000010000 */
[C---:B------:R-:W-:Y:S04]  /*26e60*/  HMMA.16816.F32 R92, R68.reuse, R94, R40 ;  /* 0x0000005e445c723c */ /* 0x040fe80000001828 */
[----:B------:R-:W-:Y:S04]  /*26e70*/  FADD.FTZ R181, R181, R178 ;  /* 0x000000b2b5b57221 */ /* 0x000fe80000010000 */
[----:B------:R-:W-:Y:S01]  /*26e80*/  FADD.FTZ R8, R182, R181 ;  /* 0x000000b5b6087221 */ /* 0x000fe20000010000 */
[C---:B------:R-:W-:Y:S03]  /*26e90*/  HMMA.16816.F32 R88, R68.reuse, R84, R44 ;  /* 0x000000544458723c */ /* 0x040fe6000000182c */
[----:B------:R-:W-:Y:S04]  /*26ea0*/  FADD.FTZ R8, R185, R8 ;  /* 0x00000008b9087221 */ /* 0x000fe80000010000 */
[----:B------:R-:W-:Y:S01]  /*26eb0*/  FADD.FTZ R3, R195, R8 ;  /* 0x00000008c3037221 */ /* 0x000fe20000010000 */
[C---:B------:R-:W-:Y:S04]  /*26ec0*/  HMMA.16816.F32 R84, R68.reuse, R86, R48 ;  /* 0x000000564454723c */ /* 0x040fe80000001830 */
[----:B------:R-:W-:Y:S04]  /*26ed0*/  FADD.FTZ R3, R194, R3 ;  /* 0x00000003c2037221 */ /* 0x000fe80000010000 */
        /* <DEDUP_REMOVED lines=19> */
[----:B------:R-:W-:Y:S01]  /*27010*/  FADD.FTZ R164, R164, R3 ;  /* 0x00000003a4a47221 */ /* 0x000fe20000010000 */
[----:B------:R-:W-:Y:S01]  /*27020*/  MOV R3, R132 ;  /* 0x0000008400037202 */ /* 0x000fe20000000f00 */
        /* <DEDUP_REMOVED lines=12> */
.L_x_4595:
        /* <DEDUP_REMOVED lines=11> */
.L_x_4623:
[----:B---3--:R-:W-:Y:S01]  /*271a0*/  FADD.FTZ R9, R10, R248 ;  /* 0x000000f80a097221 */ /* 0x008fe20000010000 */
[----:B------:R-:W-:Y:S05]  /*271b0*/  BRA.DIV ~URZ, `(.L_x_4606) ;  /* 0x000014327f007947 */ /* 0x000fea000b800000 */
[----:B------:R-:W3:Y:S04]  /*271c0*/  SHFL.BFLY PT, R6, R241, 0x2, 0x1f ;  /* 0x0c401f00f1067f89 */ /* 0x000ee800000e0000 */
[----:B------:R-:W4:Y:S01]  /*271d0*/  SHFL.BFLY PT, R4, R9, 0x1, 0x1f ;  /* 0x0c201f0009047f89 */ /* 0x000f2200000e0000 */
[----:B---3--:R-:W-:Y:S02]  /*271e0*/  FADD.FTZ R11, R6, R241 ;  /* 0x000000f1060b7221 */ /* 0x008fe40000010000 */
[----:B----4-:R-:W-:-:S03]  /*271f0*/  FADD.FTZ R4, R9, R4 ;  /* 0x0000000409047221 */ /* 0x010fc60000010000 */
[----:B------:R3:W4:Y:S04]  /*27200*/  SHFL.BFLY PT, R10, R11, 0x1, 0x1f ;  /* 0x0c201f000b0a7f89 */ /* 0x00072800000e0000 */
.L_x_4624:
        /* <DEDUP_REMOVED lines=133> */
[----:B------:R4:W-:Y:S04]  /*27a60*/  STS.64 [R18+0x4800], R78 ;  /* 0x0048004e12007388 */ /* 0x0009e80000000a00 */
[----:B------:R2:W-:Y:S04]  /*27a70*/  STS.64 [R19+0x4000], R72 ;  /* 0x0040004813007388 */ /* 0x0005e80000000a00 */
[----:B------:R2:W-:Y:S04]  /*27a80*/  STS.64 [R19+0x4800], R74 ;  /* 0x0048004a13007388 */ /* 0x0005e80000000a00 */
[----:B------:R2:W-:Y:S04]  /*27a90*/  STS.64 [R17+0x4000], R68 ;  /* 0x0040004411007388 */ /* 0x0005e80000000a00 */
[----:B------:R2:W-:Y:S04]  /*27aa0*/  STS.64 [R17+0x4800], R70 ;  /* 0x0048004611007388 */ /* 0x0005e80000000a00 */
[----:B------:R-:W2:Y:S04]  /*27ab0*/  LD.E.64 R6, [R2.64+0xb0] ;  /* 0x0000b00402067980 */ /* 0x000ea8000c101b00 */
[----:B-1----:R-:W2:Y:S04]  /*27ac0*/  LD.E R85, [R2.64+0x60] ;  /* 0x0000600402557980 */ /* 0x002ea8000c101900 */
[----:B---3--:R-:W1:Y:S01]  /*27ad0*/  S2R R76, SR_TID.X ;  /* 0x00000000004c7919 */ /* 0x008e620000002100 */
[----:B------:R-:W-:-:S03]  /*27ae0*/  LEA.HI R13, R9, R8, RZ, 0x4 ;  /* 0x00000008090d7211 */ /* 0x000fc600078f20ff */
[----:B------:R3:W5:Y:S01]  /*27af0*/  LD.E R80, [R2.64+0xcc] ;  /* 0x0000cc0402507980 */ /* 0x000762000c101900 */
[----:B------:R-:W-:-:S03]  /*27b00*/  LOP3.LUT R13, R13, 0xfffffff0, RZ, 0xc0, !PT ;  /* 0xfffffff00d0d7812 */ /* 0x000fc600078ec0ff */
[----:B------:R3:W5:Y:S01]  /*27b10*/  LD.E.64 R86, [R2.64+0x78] ;  /* 0x0000780402567980 */ /* 0x000762000c101b00 */
[----:B----4-:R-:W-:-:S03]  /*27b20*/  IADD3 R78, -R13, R8, RZ ;  /* 0x000000080d4e7210 */ /* 0x010fc60007ffe1ff */
[----:B------:R3:W5:Y:S01]  /*27b30*/  LD.E.64 R82, [R2.64+0xa8] ;  /* 0x0000a80402527980 */ /* 0x000762000c101b00 */
[C---:B------:R-:W-:Y:S01]  /*27b40*/  LEA.HI R13, R78.reuse, R78, RZ, 0x1 ;  /* 0x0000004e4e0d7211 */ /* 0x040fe200078f08ff */
        /* <DEDUP_REMOVED lines=10> */
[CC--:B------:R-:W-:Y:S01]  /*27bf0*/  LEA.HI R9, R77.reuse, R76.reuse, RZ, 0x4 ;  /* 0x0000004c4d097211 */ /* 0x0c0fe200078f20ff */
[----:B----4-:R-:W-:Y:S01]  /*27c00*/  @P4 FMUL.FTZ R4, R4, 0.69314718246459960938 ;  /* 0x3f31721804044820 */ /* 0x010fe20000410000 */
[----:B------:R-:W-:Y:S02]  /*27c10*/  LEA.HI R77, R77, R76, RZ, 0x5 ;  /* 0x0000004c4d4d7211 */ /* 0x000fe400078f28ff */
[----:B------:R-:W-:Y:S02]  /*27c20*/  SHF.R.S32.HI R9, RZ, 0x4, R9 ;  /* 0x00000004ff097819 */ /* 0x000fe40000011409 */
[----:B------:R-:W-:-:S02]  /*27c30*/  LOP3.LUT R77, R77, 0xffffffe0, RZ, 0xc0, !PT ;  /* 0xffffffe04d4d7812 */ /* 0x000fc400078ec0ff */
[----:B------:R-:W-:Y:S01]  /*27c40*/  SHF.L.U32 R12, R9, 0x6, RZ ;  /* 0x00000006090c7819 */ /* 0x000fe200000006ff */
[----:B---3--:R-:W-:Y:S01]  /*27c50*/  @P3 FMUL.FTZ R5, R5, 0.69314718246459960938 ;  /* 0x3f31721805053820 */ /* 0x008fe20000410000 */
[----:B------:R-:W-:Y:S02]  /*27c60*/  IADD3 R77, -R77, R76, RZ ;  /* 0x0000004c4d4d7210 */ /* 0x000fe40007ffe1ff */
[----:B------:R-:W-:Y:S01]  /*27c70*/  LOP3.LUT R12, R12, 0x1c0, RZ, 0xc0, !PT ;  /* 0x000001c00c0c7812 */ /* 0x000fe200078ec0ff */
[----:B------:R-:W-:Y:S01]  /*27c80*/  BAR.SYNC.DEFER_BLOCKING 0x0 ;  /* 0x0000000000007b1d */ /* 0x000fe20000010000 */
[----:B------:R-:W-:Y:S02]  /*27c90*/  LOP3.LUT P0, RZ, R11, 0x3, RZ, 0xc0, !PT ;  /* 0x000000030bff7812 */ /* 0x000fe4000780c0ff */
[----:B------:R-:W-:Y:S02]  /*27ca0*/  LOP3.LUT R15, R12, 0x38, R15, 0xf8, !PT ;  /* 0x000000380c0f7812 */ /* 0x000fe400078ef80f */
[----:B------:R-:W-:-:S02]  /*27cb0*/  SHF.R.U32.HI R12, RZ, 0x3, R12 ;  /* 0x00000003ff0c7819 */ /* 0x000fc4000001160c */
[----:B------:R-:W-:Y:S02]  /*27cc0*/  LEA.HI R79, R79, R10, RZ, 0x2 ;  /* 0x0000000a4f4f7211 */ /* 0x000fe400078f10ff */
[----:B------:R-:W-:Y:S02]  /*27cd0*/  LOP3.LUT R12, R15, R12, RZ, 0x3c, !PT ;  /* 0x0000000c0f0c7212 */ /* 0x000fe400078e3cff */
[----:B------:R-:W-:Y:S02]  /*27ce0*/  SHF.R.S32.HI R8, RZ, 0x1f, R77 ;  /* 0x0000001fff087819 */ /* 0x000fe4000001144d */
[----:B------:R-:W-:Y:S02]  /*27cf0*/  LEA R81, R13, R12, 0x2 ;  /* 0x0000000c0d517211 */ /* 0x000fe400078e10ff */
[----:B------:R-:W-:Y:S02]  /*27d00*/  LOP3.LUT R79, R79, 0xffffffc, RZ, 0xc0, !PT ;  /* 0x0ffffffc4f4f7812 */ /* 0x000fe400078ec0ff */
[----:B------:R-:W-:-:S02]  /*27d10*/  LEA.HI R8, R8, R77, RZ, 0x2 ;  /* 0x0000004d08087211 */ /* 0x000fc400078f10ff */
[----:B------:R-:W-:Y:S02]  /*27d20*/  IADD3 R79, R10, -R79, RZ ;  /* 0x8000004f0a4f7210 */ /* 0x000fe40007ffe0ff */
[----:B------:R-:W-:Y:S02]  /*27d30*/  SHF.L.U32 R10, R237, 0x6, RZ ;  /* 0x00000006ed0a7819 */ /* 0x000fe400000006ff */
[----:B------:R-:W-:Y:S01]  /*27d40*/  SHF.R.S32.HI R8, RZ, 0x2, R8 ;  /* 0x00000002ff087819 */ /* 0x000fe20000011408 */
[----:B------:R1:W3:Y:S01]  /*27d50*/  LDS.128 R72, [R81.X4] ;  /* 0x0000000051487984 */ /* 0x0002e20000004c00 */
[----:B------:R-:W-:Y:S02]  /*27d60*/  SHF.L.U32 R84, R78, 0x2, RZ ;  /* 0x000000024e547819 */ /* 0x000fe400000006ff */
[----:B------:R-:W-:Y:S01]  /*27d70*/  MOV R11, 0xff800000 ;  /* 0xff800000000b7802 */ /* 0x000fe20000000f00 */
[----:B------:R1:W4:Y:S01]  /*27d80*/  LDS.128 R68, [R81.X4+0x800] ;  /* 0x0008000051447984 */ /* 0x0003220000004c00 */
[----:B------:R-:W-:Y:S01]  /*27d90*/  MOV R76, 0xff800000 ;  /* 0xff800000004c7802 */ /* 0x000fe20000000f00 */
[----:B-----5:R-:W-:Y:S01]  /*27da0*/  @P4 FFMA.FTZ R11, R133, R0, R4 ;  /* 0x00000000850b4223 */ /* 0x020fe20000010004 */
[----:B------:R-:W-:Y:S01]  /*27db0*/  LEA R8, R79, R8, 0x4 ;  /* 0x000000084f087211 */ /* 0x000fe200078e20ff */
[----:B------:R1:W1:Y:S01]  /*27dc0*/  LDS.128 R64, [R81.X4+0x1000] ;  /* 0x0010000051407984 */ /* 0x0002620000004c00 */
[----:B------:R-:W-:-:S03]  /*27dd0*/  @P3 FFMA.FTZ R76, R132, R0, R5 ;  /* 0x00000000844c3223 */ /* 0x000fc60000010005 */
        /* <DEDUP_REMOVED lines=15> */
[----:B------:R-:W-:-:S03]  /*27ed0*/  SHF.R.S32.HI R85, RZ, 0x1f, R84 ;  /* 0x0000001fff557819 */ /* 0x000fc60000011454 */
[----:B------:R-:W-:Y:S01]  /*27ee0*/  IMAD R79, R7, R6, R10 ;  /* 0x00000006074f7224 */ /* 0x000fe200078e020a */
        /* <DEDUP_REMOVED lines=13> */
.L_x_4608:
[----:B-1-34-:R-:W-:Y:S05]  /*27fc0*/  BSYNC B0 ;  /* 0x0000000000007941 */ /* 0x01afea0003800000 */
.L_x_4607:
        /* <DEDUP_REMOVED lines=19> */
.L_x_4610:
[----:B------:R-:W-:Y:S05]  /*28100*/  BSYNC B0 ;  /* 0x0000000000007941 */ /* 0x000fea0003800000 */
.L_x_4609:
[----:B-1----:R-:W-:Y:S01]  /*28110*/  IADD3 R3, R9, 0x8, RZ ;  /* 0x0000000809037810 */ /* 0x002fe20007ffe0ff */
        /* <DEDUP_REMOVED lines=8> */
.L_x_4612:
[----:B------:R-:W-:Y:S05]  /*281a0*/  BSYNC B0 ;  /* 0x0000000000007941 */ /* 0x000fea0003800000 */
.L_x_4611:
        /* <DEDUP_REMOVED lines=9> */
.L_x_4614:
[----:B------:R-:W-:Y:S05]  /*28240*/  BSYNC B0 ;  /* 0x0000000000007941 */ /* 0x000fea0003800000 */
.L_x_4613:
        /* <DEDUP_REMOVED lines=9> */
.L_x_4616:
[----:B------:R-:W-:Y:S05]  /*282e0*/  BSYNC B0 ;  /* 0x0000000000007941 */ /* 0x000fea0003800000 */
.L_x_4615:
        /* <DEDUP_REMOVED lines=9> */
.L_x_4618:
[----:B------:R-:W-:Y:S05]  /*28380*/  BSYNC B0 ;  /* 0x0000000000007941 */ /* 0x000fea0003800000 */
.L_x_4617:
        /* <DEDUP_REMOVED lines=9> */
.L_x_4620:
[----:B------:R-:W-:Y:S05]  /*28420*/  BSYNC B0 ;  /* 0x0000000000007941 */ /* 0x000fea0003800000 */
.L_x_4619:
        /* <DEDUP_REMOVED lines=9> */
.L_x_4622:
[----:B------:R-:W-:Y:S05]  /*284c0*/  BSYNC B0 ;  /* 0x0000000000007941 */ /* 0x000fea0003800000 */
.L_x_4621:
[----:B------:R-:W-:Y:S01]  /*284d0*/  IADD3 R9, R9, 0x38, RZ ;  /* 0x0000003809097810 */ /* 0x000fe20007ffe0ff */
[----:B------:R-:W-:-:S03]  /*284e0*/  IMAD.MOV.U32 R237, RZ, RZ, 0x0 ;  /* 0x00000000ffed7424 */ /* 0x000fc600078e00ff */
[----:B------:R-:W-:-:S13]  /*284f0*/  ISETP.GE.AND P0, PT, R9, R238, PT ;  /* 0x000000ee0900720c */ /* 0x000fda0003f06270 */
[----:B------:R-:W-:Y:S05]  /*28500*/  @P0 RET.REL.NODEC R236 `(_ZN5flash24flash_fwd_splitkv_kernelI23Flash_fwd_kernel_traitsILi128ELi64ELi128ELi4ELb0ELb0EN7cutlass6half_tE19Flash_kernel_traitsILi128ELi64ELi128ELi4ES3_EELb1ELb0ELb1ELb0ELb0ELb1ELb1ELb1EEEvNS_16Flash_fwd_paramsE) ;  /* 0xfffd7af0ec000950 */ /* 0x000fea0003c3ffff */
[----:B-----5:R-:W-:Y:S01]  /*28510*/  ISETP.GE.AND P0, PT, R84, R2, PT ;  /* 0x000000025400720c */ /* 0x020fe20003f06270 */
[----:B------:R-:W-:Y:S01]  /*28520*/  ULDC.64 UR4, c[0x0][0x118] ;  /* 0x0000460000047ab9 */ /* 0x000fe20000000a00 */
[----:B------:R-:W-:-:S11]  /*28530*/  IMAD.MOV.U32 R237, RZ, RZ, 0x0 ;  /* 0x00000000ffed7424 */ /* 0x000fd600078e00ff */
[----:B------:R1:W-:Y:S01]  /*28540*/  @!P0 ST.E.128 [R6.64+0x7000], R44 ;  /* 0x0070002c06008985 */ /* 0x0003e2000c101d04 */
[----:B------:R-:W-:-:S13]  /*28550*/  ISETP.GE.AND P0, PT, R5, R2, PT ;  /* 0x000000020500720c */ /* 0x000fda0003f06270 */
[----:B------:R-:W-:Y:S05]  /*28560*/  @P0 RET.REL.NODEC R236 `(_ZN5flash24flash_fwd_splitkv_kernelI23Flash_fwd_kernel_traitsILi128ELi64ELi128ELi4ELb0ELb0EN7cutlass6half_tE19Flash_kernel_traitsILi128ELi64ELi128ELi4ES3_EELb1ELb0ELb1ELb0ELb0ELb1ELb1ELb1EEEvNS_16Flash_fwd_paramsE) ;  /* 0xfffd7a90ec000950 */ /* 0x000fea0003c3ffff */
[----:B------:R-:W-:Y:S01]  /*28570*/  MOV R237, 0x0 ;  /* 0x0000000000ed7802 */ /* 0x000fe20000000f00 */
[----:B------:R-:W-:Y:S02]  /*28580*/  ULDC.64 UR4, c[0x0][0x118] ;  /* 0x0000460000047ab9 */ /* 0x000fe40000000a00 */
[----:B------:R1:W-:Y:S01]  /*28590*/  ST.E.128 [R6.64+0x7100], R12 ;  /* 0x0071000c06007985 */ /* 0x0003e2000c101d04 */
[----:B------:R-:W-:Y:S05]  /*285a0*/  RET.REL.NODEC R236 `(_ZN5flash24flash_fwd_splitkv_kernelI23Flash_fwd_kernel_traitsILi128ELi64ELi128ELi4ELb0ELb0EN7cutlass6half_tE19Flash_kernel_traitsILi128ELi64ELi128ELi4ES3_EELb1ELb0ELb1ELb0ELb0ELb1ELb1ELb1EEEvNS_16Flash_fwd_paramsE) ;  /* 0xfffd7a50ec007950 */ /* 0x000fea0003c3ffff */
.L_x_4605:
[----:B------:R-:W-:Y:S02]  /*285b0*/  MOV R7, 0x2 ;  /* 0x0000000200077802 */ /* 0x000fe40000000f00 */
[----:B------:R-:W-:Y:S02]  /*285c0*/  MOV R6, 0x285e0 ;  /* 0x000285e000067802 */ /* 0x000fe40000000f00 */
[----:B-1---5:R-:W-:Y:S05]  /*285d0*/  CALL.REL.NOINC `($__internal_21_$__cuda_sm70_shflsync_bfly_p) ;  /* 0x0000010000007944 */ /* 0x022fea0003c00000 */
[----:B-12---:R-:W-:Y:S05]  /*285e0*/  BRA `(.L_x_4623) ;  /* 0xffffebb000007947 */ /* 0x006fea000383ffff */
.L_x_4606:
[----:B--2---:R-:W-:Y:S01]  /*285f0*/  IMAD.MOV.U32 R248, RZ, RZ, R9 ;  /* 0x000000fffff87224 */ /* 0x004fe200078e0009 */
[----:B------:R-:W-:Y:S02]  /*28600*/  MOV R7, 0x1 ;  /* 0x0000000100077802 */ /* 0x000fe40000000f00 */
[----:B------:R-:W-:Y:S02]  /*28610*/  MOV R6, 0x28630 ;  /* 0x0002863000067802 */ /* 0x000fe40000000f00 */
[----:B-1---5:R-:W-:Y:S05]  /*28620*/  CALL.REL.NOINC `($__internal_21_$__cuda_sm70_shflsync_bfly_p) ;  /* 0x000000b000007944 */ /* 0x022fea0003c00000 */
[----:B--2---:R-:W-:Y:S01]  /*28630*/  FADD.FTZ R4, R9, R10 ;  /* 0x0000000a09047221 */ /* 0x004fe20000010000 */
[----:B-1----:R-:W-:-:S02]  /*28640*/  MOV R248, R241 ;  /* 0x000000f100f87202 */ /* 0x002fc40000000f00 */
[----:B------:R-:W-:Y:S02]  /*28650*/  MOV R7, 0x2 ;  /* 0x0000000200077802 */ /* 0x000fe40000000f00 */
[----:B------:R-:W-:Y:S02]  /*28660*/  MOV R6, 0x28680 ;  /* 0x0002868000067802 */ /* 0x000fe40000000f00 */
[----:B------:R-:W-:Y:S05]  /*28670*/  CALL.REL.NOINC `($__internal_21_$__cuda_sm70_shflsync_bfly_p) ;  /* 0x0000006000007944 */ /* 0x000fea0003c00000 */
[----:B--2---:R-:W-:Y:S01]  /*28680*/  FADD.FTZ R11, R241, R10 ;  /* 0x0000000af10b7221 */ /* 0x004fe20000010000 */
[----:B-1----:R-:W-:Y:S02]  /*28690*/  MOV R7, 0x1 ;  /* 0x0000000100077802 */ /* 0x002fe40000000f00 */
[----:B------:R-:W-:Y:S02]  /*286a0*/  MOV R6, 0x286d0 ;  /* 0x000286d000067802 */ /* 0x000fe40000000f00 */
[----:B------:R-:W-:Y:S02]  /*286b0*/  MOV R248, R11 ;  /* 0x0000000b00f87202 */ /* 0x000fe40000000f00 */
[----:B------:R-:W-:Y:S05]  /*286c0*/  CALL.REL.NOINC `($__internal_21_$__cuda_sm70_shflsync_bfly_p) ;  /* 0x0000001000007944 */ /* 0x000fea0003c00000 */
[----:B-12---:R-:W-:Y:S05]  /*286d0*/  BRA `(.L_x_4624) ;  /* 0xffffeb3000007947 */ /* 0x006fea000383ffff */
        .weak           $__internal_21_$__cuda_sm70_shflsync_bfly_p
        .type           $__internal_21_$__cuda_sm70_shflsync_bfly_p,@function
        .size           $__internal_21_$__cuda_sm70_shflsync_bfly_p,(.L_x_8189 - $__internal_21_$__cuda_sm70_shflsync_bfly_p)
$__internal_21_$__cuda_sm70_shflsync_bfly_p:
[----:B------:R-:W-:Y:S01]  /*286e0*/  MOV R12, R6 ;  /* 0x00000006000c7202 */ /* 0x000fe20000000f00 */
[----:B------:R-:W-:Y:S04]  /*286f0*/  WARPSYNC R5 ;  /* 0x0000000500007348 */ /* 0x000fe80003800000 */
[----:B------:R-:W-:Y:S01]  /*28700*/  MOV R13, 0x0 ;  /* 0x00000000000d7802 */ /* 0x000fe20000000f00 */
[----:B------:R1:W2:Y:S03]  /*28710*/  SHFL.BFLY PT, R10, R248, R7, R8 ;  /* 0x0c000007f80a7389 */ /* 0x0002a600000e0008 */
[----:B------:R-:W-:Y:S05]  /*28720*/  RET.REL.NODEC R12 `(_ZN5flash24flash_fwd_splitkv_kernelI23Flash_fwd_kernel_traitsILi128ELi64ELi128ELi4ELb0ELb0EN7cutlass6half_tE19Flash_kernel_traitsILi128ELi64ELi128ELi4ES3_EELb1ELb0ELb1ELb0ELb0ELb1ELb1ELb1EEEvNS_16Flash_fwd_paramsE) ;  /* 0xfffd78d00c007950 */ /* 0x000fea0003c3ffff */
.L_x_4625:
        /* <DEDUP_REMOVED lines=13> */
.L_x_8189:


//--------------------- .text._ZN5flash32flash_fwd_splitkv_combine_kernelI23Flash_fwd_kernel_traitsILi128ELi64ELi64ELi4ELb0ELb0EN7cutlass6half_tE19Flash_kernel_traitsILi128ELi64ELi64ELi4ES3_EELi4ELi7ELb0EEEvNS_16Flash_fwd_paramsE --------------------------
	.section	.text._ZN5flash32flash_fwd_splitkv_combine_kernelI23Flash_fwd_kernel_traitsILi128ELi64ELi64ELi4ELb0ELb0EN7cutlass6half_tE19Flash_kernel_traitsILi128ELi64ELi64ELi4ES3_EELi4ELi7ELb0EEEvNS_16Flash_fwd_paramsE,"ax",@progbits
	.sectioninfo	@"SHI_REGISTERS=62"
	.align	128
        .global         _ZN5flash32flash_fwd_splitkv_combine_kernelI23Flash_fwd_kernel_traitsILi128ELi64ELi64ELi4ELb0ELb0EN7cutlass6half_tE19Flash_kernel_traitsILi128ELi64ELi64ELi4ES3_EELi4ELi7ELb0EEEvNS_16Flash_fwd_paramsE
        .type           _ZN5flash32flash_fwd_splitkv_combine_kernelI23Flash_fwd_kernel_traitsILi128ELi64ELi64ELi4ELb0ELb0EN7cutlass6half_tE19Flash_kernel_traitsILi128ELi64ELi64ELi4ES3_EELi4ELi7ELb0EEEvNS_16Flash_fwd_paramsE,@function
        .size           _ZN5flash32flash_fwd_splitkv_combine_kernelI23Flash_fwd_kernel_traitsILi128ELi64ELi64ELi4ELb0ELb0EN7cutlass6half_tE19Flash_kernel_traitsILi128ELi64ELi64ELi4ES3_EELi4ELi7ELb0EEEvNS_16Flash_fwd_paramsE,(.L_x_8190 - _ZN5flash32flash_fwd_splitkv_combine_kernelI23Flash_fwd_kernel_traitsILi128ELi64ELi64ELi4ELb0ELb0EN7cutlass6half_tE19Flash_kernel_traitsILi128ELi64ELi64ELi4ES3_EELi4ELi7ELb0EEEvNS_16Flash_fwd_paramsE)
        .other          _ZN5flash32flash_fwd_splitkv_combine_kernelI23Flash_fwd_kernel_traitsILi128ELi64ELi64ELi4ELb0ELb0EN7cutlass6half_tE19Flash_kernel_traitsILi128ELi64ELi64ELi4ES3_EELi4ELi7ELb0EEEvNS_16Flash_fwd_paramsE,@"STO_CUDA_ENTRY STV_DEFAULT"
_ZN5flash32flash_fwd_splitkv_combine_kernelI23Flash_fwd_kernel_traitsILi128ELi64ELi64ELi4ELb0ELb0EN7cutlass6half_tE19Flash_kernel_traitsILi128ELi64ELi64ELi4ES3_EELi4ELi7ELb0EEEvNS_16Flash_fwd_paramsE:
.text._ZN5flash32flash_fwd_splitkv_combine_kernelI23Flash_fwd_kernel_traitsILi128ELi64ELi64ELi4ELb0ELb0EN7cutlass6half_tE19Flash_kernel_traitsILi128ELi64ELi64ELi4ES3_EELi4ELi7ELb0EEEvNS_16Flash_fwd_paramsE:
        /* <DEDUP_REMOVED lines=23> */
[----:B------:R-:W-:Y:S05]  /*0170*/  CALL.REL.NOINC `($__internal_22_$__cuda_sm20_div_s64) ;  /* 0x000045d000007944 */ /* 0x000fea0003c00000 */
[----:B------:R-:W-:Y:S05]  /*0180*/  BRA `(.L_x_4627) ;  /* 0x0000013000007947 */ /* 0x000fea0003800000 */
.L_x_4626:
        /* <DEDUP_REMOVED lines=19> */
.L_x_4627:
        /* <DEDUP_REMOVED lines=11> */
[----:B------:R-:W-:Y:S05]  /*0370*/  CALL.REL.NOINC `($__internal_22_$__cuda_sm20_div_s64) ;  /* 0x000043d000007944 */ /* 0x000fea0003c00000 */
[----:B------:R-:W-:Y:S02]  /*0380*/  MOV R32, R20 ;  /* 0x0000001400207202 */ /* 0x000fe40000000f00 */
[----:B------:R-:W-:Y:S01]  /*0390*/  MOV R33, R21 ;  /* 0x0000001500217202 */ /* 0x000fe20000000f00 */
[----:B------:R-:W-:Y:S05]  /*03a0*/  BRA `(.L_x_4630) ;  /* 0x0000013000007947 */ /* 0x000fea0003800000 */
.L_x_4629:
        /* <DEDUP_REMOVED lines=19> */
.L_x_4630:
[----:B------:R-:W-:Y:S05]  /*04e0*/  BSYNC B0 ;  /* 0x0000000000007941 */ /* 0x000fea0003800000 */
.L_x_4628:
        /* <DEDUP_REMOVED lines=54> */
[----:B------:R-:W-:Y:S02]  /*0850*/  MOV R8, R20 ;  /* 0x0000001400087202 */ /* 0x000fe40000000f00 */
[----:B------:R-:W-:Y:S01]  /*0860*/  MOV R9, R21 ;  /* 0x0000001500097202 */ /* 0x000fe20000000f00 */
[----:B------:R-:W-:Y:S05]  /*0870*/  BRA `(.L_x_4633) ;  /* 0x0000013000007947 */ /* 0x000fea0003800000 */
.L_x_4632:
        /* <DEDUP_REMOVED lines=19> */
.L_x_4633:
[----:B------:R-:W-:Y:S05]  /*09b0*/  BSYNC B0 ;  /* 0x0000000000007941 */ /* 0x000fea0003800000 */
.L_x_4631:
        /* <DEDUP_REMOVED lines=100> */
[----:B------:R-:W-:Y:S05]  /*1000*/  CALL.REL.NOINC `($__internal_22_$__cuda_sm20_div_s64) ;  /* 0x0000374000007944 */ /* 0x000fea0003c00000 */
[----:B------:R-:W-:Y:S02]  /*1010*/  MOV R40, R20 ;  /* 0x0000001400287202 */ /* 0x000fe40000000f00 */
[----:B------:R-:W-:Y:S01]  /*1020*/  MOV R41, R21 ;  /* 0x0000001500297202 */ /* 0x000fe20000000f00 */
[----:B------:R-:W-:Y:S05]  /*1030*/  BRA `(.L_x_4636) ;  /* 0x0000013000007947 */ /* 0x000fea0003800000 */
.L_x_4635:
        /* <DEDUP_REMOVED lines=19> */
.L_x_4636:
[----:B------:R-:W-:Y:S05]  /*1170*/  BSYNC B0 ;  /* 0x0000000000007941 */ /* 0x000fea0003800000 */
.L_x_4634:
        /* <DEDUP_REMOVED lines=103> */
[----:B------:R-:W-:Y:S05]  /*17f0*/  CALL.REL.NOINC `($__internal_22_$__cuda_sm20_div_s64) ;  /* 0x00002f5000007944 */ /* 0x000fea0003c00000 */
[----:B------:R-:W-:Y:S02]  /*1800*/  MOV R42, R20 ;  /* 0x00000014002a7202 */ /* 0x000fe40000000f00 */
[----:B------:R-:W-:Y:S01]  /*1810*/  MOV R43, R21 ;  /* 0x00000015002b7202 */ /* 0x000fe20000000f00 */
[----:B------:R-:W-:Y:S05]  /*1820*/  BRA `(.L_x_4639) ;  /* 0x0000013000007947 */ /* 0x000fea0003800000 */
.L_x_4638:
        /* <DEDUP_REMOVED lines=19> */
.L_x_4639:
[----:B------:R-:W-:Y:S05]  /*1960*/  BSYNC B0 ;  /* 0x0000000000007941 */ /* 0x000fea0003800000 */
.L_x_4637:
        /* <DEDUP_REMOVED lines=169> */
[----:B------:R-:W-:Y:S05]  /*2400*/  CALL.REL.NOINC `($__internal_22_$__cuda_sm20_div_s64) ;  /* 0x0000234000007944 */ /* 0x000fea0003c00000 */
        /* <DEDUP_REMOVED lines=9> */
.L_x_4644:
        /* <DEDUP_REMOVED lines=22> */
.L_x_4645:
[----:B------:R-:W-:Y:S05]  /*2600*/  BSYNC B0 ;  /* 0x0000000000007941 */ /* 0x000fea0003800000 */
.L_x_4643:
        /* <DEDUP_REMOVED lines=19> */
.L_x_4647:
        /* <DEDUP_REMOVED lines=22> */
.L_x_4648:
[----:B------:R-:W-:Y:S05]  /*28a0*/  BSYNC B0 ;  /* 0x0000000000007941 */ /* 0x000fea0003800000 */
.L_x_4646:
        /* <DEDUP_REMOVED lines=11> */
[----:B------:R-:W-:Y:S05]  /*2960*/  CALL.REL.NOINC `($__internal_22_$__cuda_sm20_div_s64) ;  /* 0x00001de000007944 */ /* 0x000fea0003c00000 */
[----:B------:R-:W-:-:S04]  /*2970*/  IADD3 R23, P0, RZ, -R20, RZ ;  /* 0x80000014ff177210 */ /* 0x000fc80007f1e0ff */
[----:B------:R-:W-:Y:S01]  /*2980*/  IADD3.X R19, RZ, ~R21, RZ, P0, !PT ;  /* 0x80000015ff137210 */ /* 0x000fe200007fe4ff */
[----:B------:R-:W-:-:S04]  /*2990*/  IMAD.WIDE.U32 R44, R4, R23, R44 ;  /* 0x00000017042c7225 */ /* 0x000fc800078e002c */
[----:B------:R-:W-:-:S04]  /*29a0*/  IMAD R19, R19, R4, RZ ;  /* 0x0000000413137224 */ /* 0x000fc800078e02ff */
[----:B------:R-:W-:-:S05]  /*29b0*/  IMAD R0, R0, R23, R19 ;  /* 0x0000001700007224 */ /* 0x000fca00078e0213 */
[----:B------:R-:W-:Y:S01]  /*29c0*/  IADD3 R0, R45, R0, RZ ;  /* 0x000000002d007210 */ /* 0x000fe20007ffe0ff */
[----:B------:R-:W-:Y:S05]  /*29d0*/  BRA `(.L_x_4651) ;  /* 0x0000016000007947 */ /* 0x000fea0003800000 */
.L_x_4650:
        /* <DEDUP_REMOVED lines=22> */
.L_x_4651:
[----:B------:R-:W-:Y:S05]  /*2b40*/  BSYNC B0 ;  /* 0x0000000000007941 */ /* 0x000fea0003800000 */
.L_x_4649:
        /* <DEDUP_REMOVED lines=38> */
[----:B------:R-:W-:Y:S05]  /*2db0*/  CALL.REL.NOINC `($__internal_22_$__cuda_sm20_div_s64) ;  /* 0x0000199000007944 */ /* 0x000fea0003c00000 */
        /* <DEDUP_REMOVED lines=12> */
.L_x_4653:
        /* <DEDUP_REMOVED lines=23> */
.L_x_4654:
[----:B------:R-:W-:Y:S05]  /*2ff0*/  BSYNC B0 ;  /* 0x0000000000007941 */ /* 0x000fea0003800000 */
.L_x_4652:
        /* <DEDUP_REMOVED lines=18> */
.L_x_4656:
        /* <DEDUP_REMOVED lines=22> */
.L_x_4657:
[----:B------:R-:W-:Y:S05]  /*3280*/  BSYNC B0 ;  /* 0x0000000000007941 */ /* 0x000fea0003800000 */
.L_x_4655:
        /* <DEDUP_REMOVED lines=22> */
.L_x_4659:
        /* <DEDUP_REMOVED lines=23> */
.L_x_4660:
[----:B------:R-:W-:Y:S05]  /*3560*/  BSYNC B0 ;  /* 0x0000000000007941 */ /* 0x000fea0003800000 */
.L_x_4658:
        /* <DEDUP_REMOVED lines=38> */
.L_x_4662:
        /* <DEDUP_REMOVED lines=23> */
.L_x_4663:
[----:B------:R-:W-:Y:S05]  /*3940*/  BSYNC B0 ;  /* 0x0000000000007941 */ /* 0x000fea0003800000 */
.L_x_4661:
        /* <DEDUP_REMOVED lines=29> */
.L_x_4665:
        /* <DEDUP_REMOVED lines=23> */
.L_x_4666:
[----:B------:R-:W-:Y:S05]  /*3c90*/  BSYNC B0 ;  /* 0x0000000000007941 */ /* 0x000fea0003800000 */
.L_x_4664:
        /* <DEDUP_REMOVED lines=20> */
.L_x_4642:
[----:B------:R-:W-:-:S04]  /*3de0*/  LEA R2, P0, R40, c[0x0][0x200], 0x2 ;  /* 0x0000800028027a11 */ /* 0x000fc800078010ff */
[----:B------:R-:W-:-:S05]  /*3df0*/  LEA.HI.X R3, R40, c[0x0][0x204], R41, 0x2, P0 ;  /* 0x0000810028037a11 */ /* 0x000fca00000f1429 */
[----:B------:R0:W-:Y:S04]  /*3e00*/  STG.E [R2.64], R31 ;  /* 0x0000001f02007986 */ /* 0x0001e8000c101908 */
.L_x_4641:
[----:B------:R-:W-:Y:S05]  /*3e10*/  BSYNC B1 ;  /* 0x0000000000017941 */ /* 0x000fea0003800000 */
.L_x_4640:
        /* <DEDUP_REMOVED lines=48> */
.L_x_4670:
[----:B------:R-:W-:Y:S01]  /*4120*/  BSSY B0, `(.L_x_4668) ;  /* 0x0000007000007945 */ /* 0x000fe20003800000 */
[----:B------:R-:W-:-:S05]  /*4130*/  @P2 BRA `(.L_x_4669) ;  /* 0x0000005000002947 */ /* 0x000fca0003800000 */
[----:B------:R-:W-:Y:S01]  /*4140*/  ISETP.GE.AND P0, PT, R38, c[0x0][0x220], PT ;  /* 0x0000880026007a0c */ /* 0x000fe20003f06270 */
[----:B------:R-:W-:Y:S01]  /*4150*/  CS2R R8, SRZ ;  /* 0x0000000000087805 */ /* 0x000fe2000001ff00 */
[----:B------:R-:W-:Y:S11]  /*4160*/  CS2R R10, SRZ ;  /* 0x00000000000a7805 */ /* 0x000ff6000001ff00 */
[----:B------:R-:W-:Y:S05]  /*4170*/  @!P0 MOV R15, R13 ;  /* 0x0000000d000f8202 */ /* 0x000fea0000000f00 */
[----:B------:R0:W5:Y:S02]  /*4180*/  @!P0 LDG.E.128 R8, [R14.64] ;  /* 0x000000080e088981 */ /* 0x000164000c1e1d00 */
.L_x_4669:
[----:B------:R-:W-:Y:S05]  /*4190*/  BSYNC B0 ;  /* 0x0000000000007941 */ /* 0x000fea0003800000 */
.L_x_4668:
        /* <DEDUP_REMOVED lines=11> */
.L_x_4667:
        /* <DEDUP_REMOVED lines=80> */
        .weak           $__internal_22_$__cuda_sm20_div_s64
        .type           $__internal_22_$__cuda_sm20_div_s64,@function
        .size           $__internal_22_$__cuda_sm20_div_s64,(.L_x_8190 - $__internal_22_$__cuda_sm20_div_s64)
$__internal_22_$__cuda_sm20_div_s64:
        /* <DEDUP_REMOVED lines=83> */
[----:B------:R-:W-:Y:S05]  /*4c80*/  RET.REL.NODEC R22 `(_ZN5flash32flash_fwd_splitkv_combine_kernelI23Flash_fwd_kernel_traitsILi128ELi64ELi64ELi4ELb0ELb0EN7cutlass6half_tE19Flash_kernel_traitsILi128ELi64ELi64ELi4ES3_EELi4ELi7ELb0EEEvNS_16Flash_fwd_paramsE) ;  /* 0xffffb37016007950 */ /* 0x000fea0003c3ffff */
.L_x_4671:
        /* <DEDUP_REMOVED lines=15> */
.L_x_8190:


//--------------------- .text._ZN5flash32flash_fwd_splitkv_combine_kernelI23Flash_fwd_kernel_traitsILi128ELi64ELi64ELi4ELb0ELb0EN7cutlass6half_tE19Flash_kernel_traitsILi128ELi64ELi64ELi4ES3_EELi4ELi6ELb0EEEvNS_16Flash_fwd_paramsE --------------------------
	.section	.text._ZN5flash32flash_fwd_splitkv_combine_kernelI23Flash_fwd_kernel_traitsILi128ELi64ELi64ELi4ELb0ELb0EN7cutlass6half_tE19Flash_kernel_traitsILi128ELi64ELi64ELi4ES3_EELi4ELi6ELb0EEEvNS_16Flash_fwd_paramsE,"ax",@progbits
	.sectioninfo	@"SHI_REGISTERS=58"
	.align	128
        .global         _ZN5flash32flash_fwd_splitkv_combine_kernelI23Flash_fwd_kernel_traitsILi128ELi64ELi64ELi4ELb0ELb0EN7cutlass6half_tE19Flash_kernel_traitsILi128ELi64ELi64ELi4ES3_EELi4ELi6ELb0EEEvNS_16Flash_fwd_paramsE
        .type           _ZN5flash32flash_fwd_splitkv_combine_kernelI23Flash_fwd_kernel_traitsILi128ELi64ELi64ELi4ELb0ELb0EN7cutlass6half_tE19Flash_kernel_traitsILi128ELi64ELi64ELi4ES3_EELi4ELi6ELb0EEEvNS_16Flash_fwd_paramsE,@function
        .size           _ZN5flash32flash_fwd_splitkv_combine_kernelI23Flash_fwd_kernel_traitsILi128ELi64ELi64ELi4ELb0ELb0EN7cutlass6half_tE19Flash_kernel_traitsILi128ELi64ELi64ELi4ES3_EELi4ELi6ELb0EEEvNS_16Flash_fwd_paramsE,(.L_x_8191 - _ZN5flash32flash_fwd_splitkv_combine_kernelI23Flash_fwd_kernel_traitsILi128ELi64ELi64ELi4ELb0ELb0EN7cutlass6half_tE19Flash_kernel_traitsILi128ELi64ELi64ELi4ES3_EELi4ELi6ELb0EEEvNS_16Flash_fwd_paramsE)
        .other          _ZN5flash32flash_fwd_splitkv_combine_kernelI23Flash_fwd_kernel_traitsILi128ELi64ELi64ELi4ELb0ELb0EN7cutlass6half_tE19Flash_kernel_traitsILi128ELi64ELi64ELi4ES3_EELi4ELi6ELb0EEEvNS_16Flash_fwd_paramsE,@"STO_CUDA_ENTRY STV_DEFAULT"
_ZN5flash32flash_fwd_splitkv_combine_kernelI23Flash_fwd_kernel_traitsILi128ELi64ELi64ELi4ELb0ELb0EN7cutlass6half_tE19Flash_kernel_traitsILi128ELi64ELi64ELi4ES3_EELi4ELi6ELb0EEEvNS_16Flash_fwd_paramsE:
.text._ZN5flash32flash_fwd_splitkv_combine_kernelI23Flash_fwd_kernel_traitsILi128ELi64ELi64ELi4ELb0ELb0EN7cutlass6half_tE19Flash_kernel_traitsILi128ELi64ELi64ELi4ES3_EELi4ELi6ELb0EEEvNS_16Flash_fwd_paramsE:
        /* <DEDUP_REMOVED lines=23> */
[----:B------:R-:W-:Y:S05]  /*0170*/  CALL.REL.NOINC `($__internal_23_$__cuda_sm20_div_s64) ;  /* 0x0000427000007944 */ /* 0x000fea0003c00000 */
[----:B------:R-:W-:Y:S05]  /*0180*/  BRA `(.L_x_4673) ;  /* 0x0000013000007947 */ /* 0x000fea0003800000 */
.L_x_4672:
        /* <DEDUP_REMOVED lines=19> */
.L_x_4673:
        /* <DEDUP_REMOVED lines=11> */
[----:B------:R-:W-:Y:S05]  /*0370*/  CALL.REL.NOINC `($__internal_23_$__cuda_sm20_div_s64) ;  /* 0x0000407000007944 */ /* 0x000fea0003c00000 */
[----:B------:R-:W-:Y:S02]  /*0380*/  MOV R32, R20 ;  /* 0x0000001400207202 */ /* 0x000fe40000000f00 */
[----:B------:R-:W-:Y:S01]  /*0390*/  MOV R33, R21 ;  /* 0x0000001500217202 */ /* 0x000fe20000000f00 */
[----:B------:R-:W-:Y:S05]  /*03a0*/  BRA `(.L_x_4676) ;  /* 0x0000013000007947 */ /* 0x000fea0003800000 */
.L_x_4675:
        /* <DEDUP_REMOVED lines=19> */
.L_x_4676:
[----:B------:R-:W-:Y:S05]  /*04e0*/  BSYNC B0 ;  /* 0x0000000000007941 */ /* 0x000fea0003800000 */
.L_x_4674:
        /* <DEDUP_REMOVED lines=42> */
.L_x_4678:
        /* <DEDUP_REMOVED lines=19> */
.L_x_4679:
[----:B------:R-:W-:Y:S05]  /*08c0*/  BSYNC B0 ;  /* 0x0000000000007941 */ /* 0x000fea0003800000 */
.L_x_4677:
        /* <DEDUP_REMOVED lines=73> */
[----:B------:R-:W-:Y:S02]  /*0d60*/  MOV R40, R20 ;  /* 0x0000001400287202 */ /* 0x000fe40000000f00 */
[----:B------:R-:W-:Y:S01]  /*0d70*/  MOV R41, R21 ;  /* 0x0000001500297202 */ /* 0x000fe20000000f00 */
[----:B------:R-:W-:Y:S05]  /*0d80*/  BRA `(.L_x_4682) ;  /* 0x0000013000007947 */ /* 0x000fea0003800000 */
.L_x_4681:
        /* <DEDUP_REMOVED lines=19> */
.L_x_4682:
[----:B------:R-:W-:Y:S05]  /*0ec0*/  BSYNC B0 ;  /* 0x0000000000007941 */ /* 0x000fea0003800000 */
.L_x_4680:
        /* <DEDUP_REMOVED lines=41> */
.L_x_4684:
        /* <DEDUP_REMOVED lines=19> */
.L_x_4685:
[----:B------:R-:W-:Y:S05]  /*1290*/  BSYNC B0 ;  /* 0x0000000000007941 */ /* 0x000fea0003800000 */
.L_x_4683:
        /* <DEDUP_REMOVED lines=236> */
[----:B------:R-:W-:Y:S05]  /*2160*/  CALL.REL.NOINC `($__internal_23_$__cuda_sm20_div_s64) ;  /* 0x0000228000007944 */ /* 0x000fea0003c00000 */
        /* <DEDUP_REMOVED lines=9> */
.L_x_4690:
        /* <DEDUP_REMOVED lines=22> */
.L_x_4691:
[----:B------:R-:W-:Y:S05]  /*2360*/  BSYNC B0 ;  /* 0x0000000000007941 */ /* 0x000fea0003800000 */
.L_x_4689:
        /* <DEDUP_REMOVED lines=19> */
.L_x_4693:
        /* <DEDUP_REMOVED lines=22> */
.L_x_4694:
[----:B------:R-:W-:Y:S05]  /*2600*/  BSYNC B0 ;  /* 0x0000000000007941 */ /* 0x000fea0003800000 */
.L_x_4692:
        /* <DEDUP_REMOVED lines=11> */
[----:B------:R-:W-:Y:S05]  /*26c0*/  CALL.REL.NOINC `($__internal_23_$__cuda_sm20_div_s64) ;  /* 0x00001d2000007944 */ /* 0x000fea0003c00000 */
[----:B------:R-:W-:-:S04]  /*26d0*/  IADD3 R19, P0, RZ, -R20, RZ ;  /* 0x80000014ff137210 */ /* 0x000fc80007f1e0ff */
[----:B------:R-:W-:Y:S01]  /*26e0*/  IADD3.X R18, RZ, ~R21, RZ, P0, !PT ;  /* 0x80000015ff127210 */ /* 0x000fe200007fe4ff */
[----:B------:R-:W-:-:S04]  /*26f0*/  IMAD.WIDE.U32 R42, R5, R19, R42 ;  /* 0x00000013052a7225 */ /* 0x000fc800078e002a */
[----:B------:R-:W-:-:S04]  /*2700*/  IMAD R18, R18, R5, RZ ;  /* 0x0000000512127224 */ /* 0x000fc800078e02ff */
[----:B------:R-:W-:-:S05]  /*2710*/  IMAD R4, R4, R19, R18 ;  /* 0x0000001304047224 */ /* 0x000fca00078e0212 */
[----:B------:R-:W-:Y:S01]  /*2720*/  IADD3 R4, R43, R4, RZ ;  /* 0x000000042b047210 */ /* 0x000fe20007ffe0ff */
[----:B------:R-:W-:Y:S05]  /*2730*/  BRA `(.L_x_4697) ;  /* 0x0000016000007947 */ /* 0x000fea0003800000 */
.L_x_4696:
        /* <DEDUP_REMOVED lines=22> */
.L_x_4697:
[----:B------:R-:W-:Y:S05]  /*28a0*/  BSYNC B0 ;  /* 0x0000000000007941 */ /* 0x000fea0003800000 */
.L_x_4695:
        /* <DEDUP_REMOVED lines=38> */
[----:B------:R-:W-:Y:S05]  /*2b10*/  CALL.REL.NOINC `($__internal_23_$__cuda_sm20_div_s64) ;  /* 0x000018d000007944 */ /* 0x000fea0003c00000 */
        /* <DEDUP_REMOVED lines=12> */
.L_x_4699:
        /* <DEDUP_REMOVED lines=23> */
.L_x_4700:
[----:B------:R-:W-:Y:S05]  /*2d50*/  BSYNC B0 ;  /* 0x0000000000007941 */ /* 0x000fea0003800000 */
.L_x_4698:
        /* <DEDUP_REMOVED lines=18> */
.L_x_4702:
        /* <DEDUP_REMOVED lines=22> */
.L_x_4703:
[----:B------:R-:W-:Y:S05]  /*2fe0*/  BSYNC B0 ;  /* 0x0000000000007941 */ /* 0x000fea0003800000 */
.L_x_4701:
        /* <DEDUP_REMOVED lines=22> */
.L_x_4705:
        /* <DEDUP_REMOVED lines=23> */
.L_x_4706:
[----:B------:R-:W-:Y:S05]  /*32c0*/  BSYNC B0 ;  /* 0x0000000000007941 */ /* 0x000fea0003800000 */
.L_x_4704:
        /* <DEDUP_REMOVED lines=38> */
.L_x_4708:
        /* <DEDUP_REMOVED lines=23> */
.L_x_4709:
[----:B------:R-:W-:Y:S05]  /*36a0*/  BSYNC B0 ;  /* 0x0000000000007941 */ /* 0x000fea0003800000 */
.L_x_4707:
        /* <DEDUP_REMOVED lines=29> */
.L_x_4711:
        /* <DEDUP_REMOVED lines=23> */
.L_x_4712:
[----:B------:R-:W-:Y:S05]  /*39f0*/  BSYNC B0 ;  /* 0x0000000000007941 */ /* 0x000fea0003800000 */
.L_x_4710:
        /* <DEDUP_REMOVED lines=20> */
.L_x_4688:
[----:B------:R-:W-:-:S04]  /*3b40*/  LEA R2, P0, R38, c[0x0][0x200], 0x2 ;  /* 0x0000800026027a11 */ /* 0x000fc800078010ff */
[----:B------:R-:W-:-:S05]  /*3b50*/  LEA.HI.X R3, R38, c[0x0][0x204], R39, 0x2, P0 ;  /* 0x0000810026037a11 */ /* 0x000fca00000f1427 */
[----:B------:R0:W-:Y:S04]  /*3b60*/  STG.E [R2.64], R32 ;  /* 0x0000002002007986 */ /* 0x0001e8000c10190a */
.L_x_4687:
[----:B------:R-:W-:Y:S05]  /*3b70*/  BSYNC B1 ;  /* 0x0000000000017941 */ /* 0x000fea0003800000 */
.L_x_4686:
        /* <DEDUP_REMOVED lines=36> */
.L_x_4716:
[----:B------:R-:W-:Y:S01]  /*3dc0*/  BSSY B0, `(.L_x_4714) ;  /* 0x0000007000007945 */ /* 0x000fe20003800000 */
[----:B------:R-:W-:-:S05]  /*3dd0*/  @P2 BRA `(.L_x_4715) ;  /* 0x0000005000002947 */ /* 0x000fca0003800000 */
[----:B------:R-:W-:Y:S01]  /*3de0*/  ISETP.GE.AND P0, PT, R36, c[0x0][0x220], PT ;  /* 0x0000880024007a0c */ /* 0x000fe20003f06270 */
[----:B------:R-:W-:Y:S01]  /*3df0*/  CS2R R8, SRZ ;  /* 0x0000000000087805 */ /* 0x000fe2000001ff00 */
[----:B------:R-:W-:Y:S11]  /*3e00*/  CS2R R10, SRZ ;  /* 0x00000000000a7805 */ /* 0x000ff6000001ff00 */
[----:B------:R-:W-:Y:S05]  /*3e10*/  @!P0 MOV R15, R13 ;  /* 0x0000000d000f8202 */ /* 0x000fea0000000f00 */
[----:B------:R0:W5:Y:S02]  /*3e20*/  @!P0 LDG.E.128 R8, [R14.64] ;  /* 0x0000000a0e088981 */ /* 0x000164000c1e1d00 */
.L_x_4715:
[----:B------:R-:W-:Y:S05]  /*3e30*/  BSYNC B0 ;  /* 0x0000000000007941 */ /* 0x000fea0003800000 */
.L_x_4714:
        /* <DEDUP_REMOVED lines=11> */
.L_x_4713:
        /* <DEDUP_REMOVED lines=80> */
        .weak           $__internal_23_$__cuda_sm20_div_s64
        .type           $__internal_23_$__cuda_sm20_div_s64,@function
        .size           $__internal_23_$__cuda_sm20_div_s64,(.L_x_8191 - $__internal_23_$__cuda_sm20_div_s64)
$__internal_23_$__cuda_sm20_div_s64:
        /* <DEDUP_REMOVED lines=83> */
[----:B------:R-:W-:Y:S05]  /*4920*/  RET.REL.NODEC R22 `(_ZN5flash32flash_fwd_splitkv_combine_kernelI23Flash_fwd_kernel_traitsILi128ELi64ELi64ELi4ELb0ELb0EN7cutlass6half_tE19Flash_kernel_traitsILi128ELi64ELi64ELi4ES3_EELi4ELi6ELb0EEEvNS_16Flash_fwd_paramsE) ;  /* 0xffffb6d016007950 */ /* 0x000fea0003c3ffff */
.L_x_4717:
        /* <DEDUP_REMOVED lines=13> */
.L_x_8191:


//--------------------- .text._ZN5flash32flash_fwd_splitkv_combine_kernelI23Flash_fwd_kernel_traitsILi128ELi64ELi64ELi4ELb0ELb0EN7cutlass6half_tE19Flash_kernel_traitsILi128ELi64ELi64ELi4ES3_EELi4ELi5ELb0EEEvNS_16Flash_fwd_paramsE --------------------------
	.section	.text._ZN5flash32flash_fwd_splitkv_combine_kernelI23Flash_fwd_kernel_traitsILi128ELi64ELi64ELi4ELb0ELb0EN7cutlass6half_tE19Flash_kernel_traitsILi128ELi64ELi64ELi4ES3_EELi4ELi5ELb0EEEvNS_16Flash_fwd_paramsE,"ax",@progbits
	.sectioninfo	@"SHI_REGISTERS=52"
	.align	128
        .global         _ZN5flash32flash_fwd_splitkv_combine_kernelI23Flash_fwd_kernel_traitsILi128ELi64ELi64ELi4ELb0ELb0EN7cutlass6half_tE19Flash_kernel_traitsILi128ELi64ELi64ELi4ES3_EELi4ELi5ELb0EEEvNS_16Flash_fwd_paramsE
        .type           _ZN5flash32flash_fwd_splitkv_combine_kernelI23Flash_fwd_kernel_traitsILi128ELi64ELi64ELi4ELb0ELb0EN7cutlass6half_tE19Flash_kernel_traitsILi128ELi64ELi64ELi4ES3_EELi4ELi5ELb0EEEvNS_16Flash_fwd_paramsE,@function
        .size           _ZN5flash32flash_fwd_splitkv_combine_kernelI23Flash_fwd_kernel_traitsILi128ELi64ELi64ELi4ELb0ELb0EN7cutlass6half_tE19Flash_kernel_traitsILi128ELi64ELi64ELi4ES3_EELi4ELi5ELb0EEEvNS_16Flash_fwd_paramsE,(.L_x_8192 - _ZN5flash32flash_fwd_splitkv_combine_kernelI23Flash_fwd_kernel_traitsILi128ELi64ELi64ELi4ELb0ELb0EN7cutlass6half_tE19Flash_kernel_traitsILi128ELi64ELi64ELi4ES3_EELi4ELi5ELb0EEEvNS_16Flash_fwd_paramsE)
        .other          _ZN5flash32flash_fwd_splitkv_combine_kernelI23Flash_fwd_kernel_traitsILi128ELi64ELi64ELi4ELb0ELb0EN7cutlass6half_tE19Flash_kernel_traitsILi128ELi64ELi64ELi4ES3_EELi4ELi5ELb0EEEvNS_16Flash_fwd_paramsE,@"STO_CUDA_ENTRY STV_DEFAULT"
_ZN5flash32flash_fwd_splitkv_combine_kernelI23Flash_fwd_kernel_traitsILi128ELi64ELi64ELi4ELb0ELb0EN7cutlass6half_tE19Flash_kernel_traitsILi128ELi64ELi64ELi4ES3_EELi4ELi5ELb0EEEvNS_16Flash_fwd_paramsE:
.text._ZN5flash32flash_fwd_splitkv_combine_kernelI23Flash_fwd_kernel_traitsILi128ELi64ELi64ELi4ELb0ELb0EN7cutlass6half_tE19Flash_kernel_traitsILi128ELi64ELi64ELi4ES3_EELi4ELi5ELb0EEEvNS_16Flash_fwd_paramsE:
        /* <DEDUP_REMOVED lines=23> */
[----:B------:R-:W-:Y:S05]  /*0170*/  CALL.REL.NOINC `($__internal_24_$__cuda_sm20_div_s64) ;  /* 0x000041d000007944 */ /* 0x000fea0003c00000 */
[----:B------:R-:W-:Y:S05]  /*0180*/  BRA `(.L_x_4719) ;  /* 0x0000013000007947 */ /* 0x000fea0003800000 */
.L_x_4718:
        /* <DEDUP_REMOVED lines=19> */
.L_x_4719:
        /* <DEDUP_REMOVED lines=12> */
[----:B------:R-:W-:Y:S05]  /*0380*/  CALL.REL.NOINC `($__internal_24_$__cuda_sm20_div_s64) ;  /* 0x00003fc000007944 */ /* 0x000fea0003c00000 */
[----:B------:R-:W-:Y:S02]  /*0390*/  MOV R28, R20 ;  /* 0x00000014001c7202 */ /* 0x000fe40000000f00 */
[----:B------:R-:W-:Y:S01]  /*03a0*/  MOV R29, R21 ;  /* 0x00000015001d7202 */ /* 0x000fe20000000f00 */
[----:B------:R-:W-:Y:S05]  /*03b0*/  BRA `(.L_x_4722) ;  /* 0x0000013000007947 */ /* 0x000fea0003800000 */
.L_x_4721:
        /* <DEDUP_REMOVED lines=19> */
.L_x_4722:
[----:B------:R-:W-:Y:S05]  /*04f0*/  BSYNC B0 ;  /* 0x0000000000007941 */ /* 0x000fea0003800000 */
.L_x_4720:
        /* <DEDUP_REMOVED lines=43> */
.L_x_4724:
        /* <DEDUP_REMOVED lines=19> */
.L_x_4725:
[----:B------:R-:W-:Y:S05]  /*08e0*/  BSYNC B0 ;  /* 0x0000000000007941 */ /* 0x000fea0003800000 */
.L_x_4723:
        /* <DEDUP_REMOVED lines=74> */
[----:B------:R-:W-:Y:S02]  /*0d90*/  MOV R32, R20 ;  /* 0x0000001400207202 */ /* 0x000fe40000000f00 */
[----:B------:R-:W-:Y:S01]  /*0da0*/  MOV R33, R21 ;  /* 0x0000001500217202 */ /* 0x000fe20000000f00 */
[----:B------:R-:W-:Y:S05]  /*0db0*/  BRA `(.L_x_4728) ;  /* 0x0000013000007947 */ /* 0x000fea0003800000 */
.L_x_4727:
        /* <DEDUP_REMOVED lines=19> */
.L_x_4728:
[----:B------:R-:W-:Y:S05]  /*0ef0*/  BSYNC B0 ;  /* 0x0000000000007941 */ /* 0x000fea0003800000 */
.L_x_4726:
        /* <DEDUP_REMOVED lines=42> */
.L_x_4730:
        /* <DEDUP_REMOVED lines=19> */
.L_x_4731:
[----:B------:R-:W-:Y:S05]  /*12d0*/  BSYNC B0 ;  /* 0x0000000000007941 */ /* 0x000fea0003800000 */
.L_x_4729:
        /* <DEDUP_REMOVED lines=131> */
.L_x_4733:
[----:B------:R-:W-:Y:S05]  /*1b10*/  BSYNC B0 ;  /* 0x0000000000007941 */ /* 0x000fea0003800000 */
.L_x_4732:
        /* <DEDUP_REMOVED lines=99> */
.L_x_4738:
        /* <DEDUP_REMOVED lines=22> */
.L_x_4739:
[----:B------:R-:W-:Y:S05]  /*22b0*/  BSYNC B0 ;  /* 0x0000000000007941 */ /* 0x000fea0003800000 */
.L_x_4737:
[----:B------:R-:W-:Y:S01]  /*22c0*/  LOP3.LUT R19, R17, R0, RZ, 0xfc, !PT ;  /* 0x0000000011137212 */ /* 0x000fe200078efcff */
[----:B------:R-:W-:Y:S03]  /*22d0*/  BSSY B0, `(.L_x_4740) ;  /* 0x0000028000007945 */ /* 0x000fe60003800000 */
[----:B------:R-:W-:-:S13]  /*22e0*/  ISETP.NE.U32.AND P0, PT, R19, RZ, PT ;  /* 0x000000ff1300720c */ /* 0x000fda0003f05070 */
[----:B------:R-:W-:Y:S05]  /*22f0*/  @!P0 BRA `(.L_x_4741) ;  /* 0x000000f000008947 */ /* 0x000fea0003800000 */
[----:B------:R-:W-:Y:S01]  /*2300*/  IMAD.MOV.U32 R24, RZ, RZ, R30 ;  /* 0x000000ffff187224 */ /* 0x000fe200078e001e */
[----:B------:R-:W-:Y:S02]  /*2310*/  MOV R23, R0 ;  /* 0x0000000000177202 */ /* 0x000fe40000000f00 */
[----:B------:R-:W-:Y:S02]  /*2320*/  MOV R22, 0x2340 ;  /* 0x0000234000167802 */ /* 0x000fe40000000f00 */
[----:B------:R-:W-:Y:S05]  /*2330*/  CALL.REL.NOINC `($__internal_24_$__cuda_sm20_div_s64) ;  /* 0x0000201000007944 */ /* 0x000fea0003c00000 */
        /* <DEDUP_REMOVED lines=11> */
.L_x_4741:
        /* <DEDUP_REMOVED lines=22> */
.L_x_4742:
[----:B------:R-:W-:Y:S05]  /*2550*/  BSYNC B0 ;  /* 0x0000000000007941 */ /* 0x000fea0003800000 */
.L_x_4740:
        /* <DEDUP_REMOVED lines=11> */
[----:B------:R-:W-:Y:S05]  /*2610*/  CALL.REL.NOINC `($__internal_24_$__cuda_sm20_div_s64) ;  /* 0x00001d3000007944 */ /* 0x000fea0003c00000 */
[----:B------:R-:W-:-:S04]  /*2620*/  IADD3 R17, P0, RZ, -R20, RZ ;  /* 0x80000014ff117210 */ /* 0x000fc80007f1e0ff */
[----:B------:R-:W-:Y:S01]  /*2630*/  IADD3.X R18, RZ, ~R21, RZ, P0, !PT ;  /* 0x80000015ff127210 */ /* 0x000fe200007fe4ff */
[----:B------:R-:W-:-:S04]  /*2640*/  IMAD.WIDE.U32 R36, R5, R17, R36 ;  /* 0x0000001105247225 */ /* 0x000fc800078e0024 */
[----:B------:R-:W-:-:S04]  /*2650*/  IMAD R18, R18, R5, RZ ;  /* 0x0000000512127224 */ /* 0x000fc800078e02ff */
[----:B------:R-:W-:-:S05]  /*2660*/  IMAD R4, R4, R17, R18 ;  /* 0x0000001104047224 */ /* 0x000fca00078e0212 */
[----:B------:R-:W-:Y:S01]  /*2670*/  IADD3 R4, R37, R4, RZ ;  /* 0x0000000425047210 */ /* 0x000fe20007ffe0ff */
[----:B------:R-:W-:Y:S05]  /*2680*/  BRA `(.L_x_4745) ;  /* 0x0000016000007947 */ /* 0x000fea0003800000 */
.L_x_4744:
        /* <DEDUP_REMOVED lines=22> */
.L_x_4745:
[----:B------:R-:W-:Y:S05]  /*27f0*/  BSYNC B0 ;  /* 0x0000000000007941 */ /* 0x000fea0003800000 */
.L_x_4743:
        /* <DEDUP_REMOVED lines=38> */
[----:B------:R-:W-:Y:S05]  /*2a60*/  CALL.REL.NOINC `($__internal_24_$__cuda_sm20_div_s64) ;  /* 0x000018e000007944 */ /* 0x000fea0003c00000 */
        /* <DEDUP_REMOVED lines=12> */
.L_x_4747:
        /* <DEDUP_REMOVED lines=23> */
.L_x_4748:
[----:B------:R-:W-:Y:S05]  /*2ca0*/  BSYNC B0 ;  /* 0x0000000000007941 */ /* 0x000fea0003800000 */
.L_x_4746:
        /* <DEDUP_REMOVED lines=19> */
.L_x_4750:
        /* <DEDUP_REMOVED lines=22> */
.L_x_4751:
[----:B------:R-:W-:Y:S05]  /*2f40*/  BSYNC B0 ;  /* 0x0000000000007941 */ /* 0x000fea0003800000 */
.L_x_4749:
        /* <DEDUP_REMOVED lines=20> */
.L_x_4753:
        /* <DEDUP_REMOVED lines=23> */
.L_x_4754:
[----:B------:R-:W-:Y:S05]  /*3200*/  BSYNC B0 ;  /* 0x0000000000007941 */ /* 0x000fea0003800000 */
.L_x_4752:
        /* <DEDUP_REMOVED lines=25> */
[----:B------:R-:W-:Y:S05]  /*33a0*/  CALL.REL.NOINC `($__internal_24_$__cuda_sm20_div_s64) ;  /* 0x00000fa000007944 */ /* 0x000fea0003c00000 */
        /* <DEDUP_REMOVED lines=12> */
.L_x_4756:
        /* <DEDUP_REMOVED lines=23> */
.L_x_4757:
[----:B------:R-:W-:Y:S05]  /*35e0*/  BSYNC B0 ;  /* 0x0000000000007941 */ /* 0x000fea0003800000 */
.L_x_4755:
        /* <DEDUP_REMOVED lines=29> */
.L_x_4759:
        /* <DEDUP_REMOVED lines=23> */
.L_x_4760:
[----:B------:R-:W-:Y:S05]  /*3930*/  BSYNC B0 ;  /* 0x0000000000007941 */ /* 0x000fea0003800000 */
.L_x_4758:
        /* <DEDUP_REMOVED lines=20> */
.L_x_4736:
[----:B------:R-:W-:-:S04]  /*3a80*/  LEA R2, P0, R36, c[0x0][0x200], 0x2 ;  /* 0x0000800024027a11 */ /* 0x000fc800078010ff */
[----:B------:R-:W-:-:S05]  /*3a90*/  LEA.HI.X R3, R36, c[0x0][0x204], R37, 0x2, P0 ;  /* 0x0000810024037a11 */ /* 0x000fca00000f1425 */
[----:B------:R0:W-:Y:S04]  /*3aa0*/  STG.E [R2.64], R28 ;  /* 0x0000001c02007986 */ /* 0x0001e8000c10190a */
.L_x_4735:
[----:B------:R-:W-:Y:S05]  /*3ab0*/  BSYNC B1 ;  /* 0x0000000000017941 */ /* 0x000fea0003800000 */
.L_x_4734:
        /* <DEDUP_REMOVED lines=38> */
.L_x_4764:
[----:B------:R-:W-:Y:S01]  /*3d20*/  BSSY B0, `(.L_x_4762) ;  /* 0x0000007000007945 */ /* 0x000fe20003800000 */
[----:B------:R-:W-:-:S05]  /*3d30*/  @P2 BRA `(.L_x_4763) ;  /* 0x0000005000002947 */ /* 0x000fca0003800000 */
[----:B------:R-:W-:Y:S01]  /*3d40*/  ISETP.GE.AND P0, PT, R18, c[0x0][0x220], PT ;  /* 0x0000880012007a0c */ /* 0x000fe20003f06270 */
[----:B------:R-:W-:Y:S01]  /*3d50*/  CS2R R8, SRZ ;  /* 0x0000000000087805 */ /* 0x000fe2000001ff00 */
[----:B------:R-:W-:Y:S11]  /*3d60*/  CS2R R10, SRZ ;  /* 0x00000000000a7805 */ /* 0x000ff6000001ff00 */
[----:B------:R-:W-:Y:S05]  /*3d70*/  @!P0 MOV R15, R13 ;  /* 0x0000000d000f8202 */ /* 0x000fea0000000f00 */
[----:B------:R0:W5:Y:S02]  /*3d80*/  @!P0 LDG.E.128 R8, [R14.64] ;  /* 0x0000000a0e088981 */ /* 0x000164000c1e1d00 */
.L_x_4763:
[----:B------:R-:W-:Y:S05]  /*3d90*/  BSYNC B0 ;  /* 0x0000000000007941 */ /* 0x000fea0003800000 */
.L_x_4762:
        /* <DEDUP_REMOVED lines=11> */
.L_x_4761:
        /* <DEDUP_REMOVED lines=80> */
        .weak           $__internal_24_$__cuda_sm20_div_s64
        .type           $__internal_24_$__cuda_sm20_div_s64,@function
        .size           $__internal_24_$__cuda_sm20_div_s64,(.L_x_8192 - $__internal_24_$__cuda_sm20_div_s64)
$__internal_24_$__cuda_sm20_div_s64:
        /* <DEDUP_REMOVED lines=83> */
[----:B------:R-:W-:Y:S06]  /*4880*/  RET.REL.NODEC R26 `(_ZN5flash32flash_fwd_splitkv_combine_kernelI23Flash_fwd_kernel_traitsILi128ELi64ELi64ELi4ELb0ELb0EN7cutlass6half_tE19Flash_kernel_traitsILi128ELi64ELi64ELi4ES3_EELi4ELi5ELb0EEEvNS_16Flash_fwd_paramsE) ;  /* 0xffffb7701a007950 */ /* 0x000fec0003c3ffff */
.L_x_4765:
        /* <DEDUP_REMOVED lines=15> */
.L_x_8192:


//--------------------- .text._ZN5flash32flash_fwd_splitkv_combine_kernelI23Flash_fwd_kernel_traitsILi128ELi64ELi64ELi4ELb0ELb0EN7cutlass6half_tE19Flash_kernel_traitsILi128ELi64ELi64ELi4ES3_EELi4ELi4ELb0EEEvNS_16Flash_fwd_paramsE --------------------------
	.section	.text._ZN5flash32flash_fwd_splitkv_combine_kernelI23Flash_fwd_kernel_traitsILi128ELi64ELi64ELi4ELb0ELb0EN7cutlass6half_tE19Flash_kernel_traitsILi128ELi64ELi64ELi4ES3_EELi4ELi4ELb0EEEvNS_16Flash_fwd_paramsE,"ax",@progbits
	.sectioninfo	@"SHI_REGISTERS=52"
	.align	128
        .global         _ZN5flash32flash_fwd_splitkv_combine_kernelI23Flash_fwd_kernel_traitsILi128ELi64ELi64ELi4ELb0ELb0EN7cutlass6half_tE19Flash_kernel_traitsILi128ELi64ELi64ELi4ES3_EELi4ELi4ELb0EEEvNS_16Flash_fwd_paramsE
        .type           _ZN5flash32flash_fwd_splitkv_combine_kernelI23Flash_fwd_kernel_traitsILi128ELi64ELi64ELi4ELb0ELb0EN7cutlass6half_tE19Flash_kernel_traitsILi128ELi64ELi64ELi4ES3_EELi4ELi4ELb0EEEvNS_16Flash_fwd_paramsE,@function
        .size           _ZN5flash32flash_fwd_splitkv_combine_kernelI23Flash_fwd_kernel_traitsILi128ELi64ELi64ELi4ELb0ELb0EN7cutlass6half_tE19Flash_kernel_traitsILi128ELi64ELi64ELi4ES3_EELi4ELi4ELb0EEEvNS_16Flash_fwd_paramsE,(.L_x_8193 - _ZN5flash32flash_fwd_splitkv_combine_kernelI23Flash_fwd_kernel_traitsILi128ELi64ELi64ELi4ELb0ELb0EN7cutlass6half_tE19Flash_kernel_traitsILi128ELi64ELi64ELi4ES3_EELi4ELi4ELb0EEEvNS_16Flash_fwd_paramsE)
        .other          _ZN5flash32flash_fwd_splitkv_combine_kernelI23Flash_fwd_kernel_traitsILi128ELi64ELi64ELi4ELb0ELb0EN7cutlass6half_tE19Flash_kernel_traitsILi128ELi64ELi64ELi4ES3_EELi4ELi4ELb0EEEvNS_16Flash_fwd_paramsE,@"STO_CUDA_ENTRY STV_DEFAULT"
_ZN5flash32flash_fwd_splitkv_combine_kernelI23Flash_fwd_kernel_traitsILi128ELi64ELi64ELi4ELb0ELb0EN7cutlass6half_tE19Flash_kernel_traitsILi128ELi64ELi64ELi4ES3_EELi4ELi4ELb0EEEvNS_16Flash_fwd_paramsE:
.text._ZN5flash32flash_fwd_splitkv_combine_kernelI23Flash_fwd_kernel_traitsILi128ELi64ELi64ELi4ELb0ELb0EN7cutlass6half_tE19Flash_kernel_traitsILi128ELi64ELi64ELi4ES3_EELi4ELi4ELb0EEEvNS_16Flash_fwd_paramsE:
        /* <DEDUP_REMOVED lines=23> */
[----:B------:R-:W-:Y:S05]  /*0170*/  CALL.REL.NOINC `($__internal_25_$__cuda_sm20_div_s64) ;  /* 0x000041c000007944 */ /* 0x000fea0003c00000 */
[----:B------:R-:W-:Y:S05]  /*0180*/  BRA `(.L_x_4767) ;  /* 0x0000013000007947 */ /* 0x000fea0003800000 */
.L_x_4766:
        /* <DEDUP_REMOVED lines=19> */
.L_x_4767:
        /* <DEDUP_REMOVED lines=12> */
[----:B------:R-:W-:Y:S05]  /*0380*/  CALL.REL.NOINC `($__internal_25_$__cuda_sm20_div_s64) ;  /* 0x00003fb000007944 */ /* 0x000fea0003c00000 */
[----:B------:R-:W-:Y:S02]  /*0390*/  MOV R28, R20 ;  /* 0x00000014001c7202 */ /* 0x000fe40000000f00 */
[----:B------:R-:W-:Y:S01]  /*03a0*/  MOV R29, R21 ;  /* 0x00000015001d7202 */ /* 0x000fe20000000f00 */
[----:B------:R-:W-:Y:S05]  /*03b0*/  BRA `(.L_x_4770) ;  /* 0x0000013000007947 */ /* 0x000fea0003800000 */
.L_x_4769:
        /* <DEDUP_REMOVED lines=19> */
.L_x_4770:
[----:B------:R-:W-:Y:S05]  /*04f0*/  BSYNC B0 ;  /* 0x0000000000007941 */ /* 0x000fea0003800000 */
.L_x_4768:
        /* <DEDUP_REMOVED lines=43> */
.L_x_4772:
        /* <DEDUP_REMOVED lines=19> */
.L_x_4773:
[----:B------:R-:W-:Y:S05]  /*08e0*/  BSYNC B0 ;  /* 0x0000000000007941 */ /* 0x000fea0003800000 */
.L_x_4771:
        /* <DEDUP_REMOVED lines=74> */
[----:B------:R-:W-:Y:S02]  /*0d90*/  MOV R32, R20 ;  /* 0x0000001400207202 */ /* 0x000fe40000000f00 */
[----:B------:R-:W-:Y:S01]  /*0da0*/  MOV R33, R21 ;  /* 0x0000001500217202 */ /* 0x000fe20000000f00 */
[----:B------:R-:W-:Y:S05]  /*0db0*/  BRA `(.L_x_4776) ;  /* 0x0000013000007947 */ /* 0x000fea0003800000 */
.L_x_4775:
        /* <DEDUP_REMOVED lines=19> */
.L_x_4776:
[----:B------:R-:W-:Y:S05]  /*0ef0*/  BSYNC B0 ;  /* 0x0000000000007941 */ /* 0x000fea0003800000 */
.L_x_4774:
        /* <DEDUP_REMOVED lines=42> */
.L_x_4778:
        /* <DEDUP_REMOVED lines=19> */
.L_x_4779:
[----:B------:R-:W-:Y:S05]  /*12d0*/  BSYNC B0 ;  /* 0x0000000000007941 */ /* 0x000fea0003800000 */
.L_x_4777:
        /* <DEDUP_REMOVED lines=131> */
.L_x_4781:
[----:B------:R-:W-:Y:S05]  /*1b10*/  BSYNC B0 ;  /* 0x0000000000007941 */ /* 0x000fea0003800000 */
.L_x_4780:
        /* <DEDUP_REMOVED lines=95> */
.L_x_4786:
        /* <DEDUP_REMOVED lines=22> */
.L_x_4787:
[----:B------:R-:W-:Y:S05]  /*2270*/  BSYNC B0 ;  /* 0x0000000000007941 */ /* 0x000fea0003800000 */
.L_x_4785:
[----:B------:R-:W-:Y:S01]  /*2280*/  LOP3.LUT R19, R17, R0, RZ, 0xfc, !PT ;  /* 0x0000000011137212 */ /* 0x000fe200078efcff */
[----:B------:R-:W-:Y:S03]  /*2290*/  BSSY B0, `(.L_x_4788) ;  /* 0x0000028000007945 */ /* 0x000fe60003800000 */
[----:B------:R-:W-:-:S13]  /*22a0*/  ISETP.NE.U32.AND P0, PT, R19, RZ, PT ;  /* 0x000000ff1300720c */ /* 0x000fda0003f05070 */
[----:B------:R-:W-:Y:S05]  /*22b0*/  @!P0 BRA `(.L_x_4789) ;  /* 0x000000f000008947 */ /* 0x000fea0003800000 */
[----:B------:R-:W-:Y:S01]  /*22c0*/  IMAD.MOV.U32 R24, RZ, RZ, R30 ;  /* 0x000000ffff187224 */ /* 0x000fe200078e001e */
[----:B------:R-:W-:Y:S02]  /*22d0*/  MOV R23, R0 ;  /* 0x0000000000177202 */ /* 0x000fe40000000f00 */
[----:B------:R-:W-:Y:S02]  /*22e0*/  MOV R22, 0x2300 ;  /* 0x0000230000167802 */ /* 0x000fe40000000f00 */
[----:B------:R-:W-:Y:S05]  /*22f0*/  CALL.REL.NOINC `($__internal_25_$__cuda_sm20_div_s64) ;  /* 0x0000204000007944 */ /* 0x000fea0003c00000 */
        /* <DEDUP_REMOVED lines=11> */
.L_x_4789:
        /* <DEDUP_REMOVED lines=22> */
.L_x_4790:
[----:B------:R-:W-:Y:S05]  /*2510*/  BSYNC B0 ;  /* 0x0000000000007941 */ /* 0x000fea0003800000 */
.L_x_4788:
        /* <DEDUP_REMOVED lines=11> */
[----:B------:R-:W-:Y:S05]  /*25d0*/  CALL.REL.NOINC `($__internal_25_$__cuda_sm20_div_s64) ;  /* 0x00001d6000007944 */ /* 0x000fea0003c00000 */
[----:B------:R-:W-:-:S04]  /*25e0*/  IADD3 R17, P0, RZ, -R20, RZ ;  /* 0x80000014ff117210 */ /* 0x000fc80007f1e0ff */
[----:B------:R-:W-:Y:S01]  /*25f0*/  IADD3.X R18, RZ, ~R21, RZ, P0, !PT ;  /* 0x80000015ff127210 */ /* 0x000fe200007fe4ff */
[----:B------:R-:W-:-:S04]  /*2600*/  IMAD.WIDE.U32 R36, R5, R17, R36 ;  /* 0x0000001105247225 */ /* 0x000fc800078e0024 */
[----:B------:R-:W-:-:S04]  /*2610*/  IMAD R18, R18, R5, RZ ;  /* 0x0000000512127224 */ /* 0x000fc800078e02ff */
[----:B------:R-:W-:-:S05]  /*2620*/  IMAD R4, R4, R17, R18 ;  /* 0x0000001104047224 */ /* 0x000fca00078e0212 */
[----:B------:R-:W-:Y:S01]  /*2630*/  IADD3 R4, R37, R4, RZ ;  /* 0x0000000425047210 */ /* 0x000fe20007ffe0ff */
[----:B------:R-:W-:Y:S05]  /*2640*/  BRA `(.L_x_4793) ;  /* 0x0000016000007947 */ /* 0x000fea0003800000 */
.L_x_4792:
        /* <DEDUP_REMOVED lines=22> */
.L_x_4793:
[----:B------:R-:W-:Y:S05]  /*27b0*/  BSYNC B0 ;  /* 0x0000000000007941 */ /* 0x000fea0003800000 */
.L_x_4791:
        /* <DEDUP_REMOVED lines=38> */
[----:B------:R-:W-:Y:S05]  /*2a20*/  CALL.REL.NOINC `($__internal_25_$__cuda_sm20_div_s64) ;  /* 0x0000191000007944 */ /* 0x000fea0003c00000 */
        /* <DEDUP_REMOVED lines=12> */
.L_x_4795:
        /* <DEDUP_REMOVED lines=23> */
.L_x_4796:
[----:B------:R-:W-:Y:S05]  /*2c60*/  BSYNC B0 ;  /* 0x0000000000007941 */ /* 0x000fea0003800000 */
.L_x_4794:
        /* <DEDUP_REMOVED lines=19> */
.L_x_4798:
        /* <DEDUP_REMOVED lines=22> */
.L_x_4799:
[----:B------:R-:W-:Y:S05]  /*2f00*/  BSYNC B0 ;  /* 0x0000000000007941 */ /* 0x000fea0003800000 */
.L_x_4797:
        /* <DEDUP_REMOVED lines=20> */
.L_x_4801:
        /* <DEDUP_REMOVED lines=23> */
.L_x_4802:
[----:B------:R-:W-:Y:S05]  /*31c0*/  BSYNC B0 ;  /* 0x0000000000007941 */ /* 0x000fea0003800000 */
.L_x_4800:
        /* <DEDUP_REMOVED lines=25> */
[----:B------:R-:W-:Y:S05]  /*3360*/  CALL.REL.NOINC `($__internal_25_$__cuda_sm20_div_s64) ;  /* 0x00000fd000007944 */ /* 0x000fea0003c00000 */
        /* <DEDUP_REMOVED lines=12> */
.L_x_4804:
        /* <DEDUP_REMOVED lines=23> */
.L_x_4805:
[----:B------:R-:W-:Y:S05]  /*35a0*/  BSYNC B0 ;  /* 0x0000000000007941 */ /* 0x000fea0003800000 */
.L_x_4803:
        /* <DEDUP_REMOVED lines=29> */
.L_x_4807:
        /* <DEDUP_REMOVED lines=23> */
.L_x_4808:
[----:B------:R-:W-:Y:S05]  /*38f0*/  BSYNC B0 ;  /* 0x0000000000007941 */ /* 0x000fea0003800000 */
.L_x_4806:
        /* <DEDUP_REMOVED lines=20> */
.L_x_4784:
[----:B------:R-:W-:-:S04]  /*3a40*/  LEA R2, P0, R36, c[0x0][0x200], 0x2 ;  /* 0x0000800024027a11 */ /* 0x000fc800078010ff */
[----:B------:R-:W-:-:S05]  /*3a50*/  LEA.HI.X R3, R36, c[0x0][0x204], R37, 0x2, P0 ;  /* 0x0000810024037a11 */ /* 0x000fca00000f1425 */
[----:B------:R0:W-:Y:S04]  /*3a60*/  STG.E [R2.64], R28 ;  /* 0x0000001c02007986 */ /* 0x0001e8000c10190a */
.L_x_4783:
[----:B------:R-:W-:Y:S05]  /*3a70*/  BSYNC B1 ;  /* 0x0000000000017941 */ /* 0x000fea0003800000 */
.L_x_4782:
        /* <DEDUP_REMOVED lines=42> */
.L_x_4812:
[----:B------:R-:W-:Y:S01]  /*3d20*/  BSSY B0, `(.L_x_4810) ;  /* 0x0000006000007945 */ /* 0x000fe20003800000 */
[----:B------:R-:W-:-:S05]  /*3d30*/  @P2 BRA `(.L_x_4811) ;  /* 0x0000004000002947 */ /* 0x000fca0003800000 */
[----:B------:R-:W-:Y:S01]  /*3d40*/  ISETP.GE.AND P0, PT, R16, c[0x0][0x220], PT ;  /* 0x0000880010007a0c */ /* 0x000fe20003f06270 */
[----:B------:R-:W-:Y:S01]  /*3d50*/  CS2R R8, SRZ ;  /* 0x0000000000087805 */ /* 0x000fe2000001ff00 */
[----:B------:R-:W-:Y:S11]  /*3d60*/  CS2R R10, SRZ ;  /* 0x00000000000a7805 */ /* 0x000ff6000001ff00 */
[----:B------:R0:W5:Y:S02]  /*3d70*/  @!P0 LDG.E.128 R8, [R12.64] ;  /* 0x0000000a0c088981 */ /* 0x000164000c1e1d00 */
.L_x_4811:
[----:B------:R-:W-:Y:S05]  /*3d80*/  BSYNC B0 ;  /* 0x0000000000007941 */ /* 0x000fea0003800000 */
.L_x_4810:
        /* <DEDUP_REMOVED lines=11> */
.L_x_4809:
        /* <DEDUP_REMOVED lines=80> */
        .weak           $__internal_25_$__cuda_sm20_div_s64
        .type           $__internal_25_$__cuda_sm20_div_s64,@function
        .size           $__internal_25_$__cuda_sm20_div_s64,(.L_x_8193 - $__internal_25_$__cuda_sm20_div_s64)
$__internal_25_$__cuda_sm20_div_s64:
        /* <DEDUP_REMOVED lines=83> */
[----:B------:R-:W-:Y:S06]  /*4870*/  RET.REL.NODEC R26 `(_ZN5flash32flash_fwd_splitkv_combine_kernelI23Flash_fwd_kernel_traitsILi128ELi64ELi64ELi4ELb0ELb0EN7cutlass6half_tE19Flash_kernel_traitsILi128ELi64ELi64ELi4ES3_EELi4ELi4ELb0EEEvNS_16Flash_fwd_paramsE) ;  /* 0xffffb7801a007950 */ /* 0x000fec0003c3ffff */
.L_x_4813:
        /* <DEDUP_REMOVED lines=16> */
.L_x_8193:


//--------------------- .text._ZN5flash32flash_fwd_splitkv_combine_kernelI23Flash_fwd_kernel_traitsILi128ELi64ELi64ELi4ELb0ELb0EN7cutlass6half_tE19Flash_kernel_traitsILi128ELi64ELi64ELi4ES3_EELi4ELi3ELb0EEEvNS_16Flash_fwd_paramsE --------------------------
	.section	.text._ZN5flash32flash_fwd_splitkv_combine_kernelI23Flash_fwd_kernel_traitsILi128ELi64ELi64ELi4ELb0ELb0EN7cutlass6half_tE19Flash_kernel_traitsILi128ELi64ELi64ELi4ES3_EELi4ELi3ELb0EEEvNS_16Flash_fwd_paramsE,"ax",@progbits
	.sectioninfo	@"SHI_REGISTERS=52"
	.align	128
        .global         _ZN5flash32flash_fwd_splitkv_combine_kernelI23Flash_fwd_kernel_traitsILi128ELi64ELi64ELi4ELb0ELb0EN7cutlass6half_tE19Flash_kernel_traitsILi128ELi64ELi64ELi4ES3_EELi4ELi3ELb0EEEvNS_16Flash_fwd_paramsE
        .type           _ZN5flash32flash_fwd_splitkv_combine_kernelI23Flash_fwd_kernel_traitsILi128ELi64ELi64ELi4ELb0ELb0EN7cutlass6half_tE19Flash_kernel_traitsILi128ELi64ELi64ELi4ES3_EELi4ELi3ELb0EEEvNS_16Flash_fwd_paramsE,@function
        .size           _ZN5flash32flash_fwd_splitkv_combine_kernelI23Flash_fwd_kernel_traitsILi128ELi64ELi64ELi4ELb0ELb0EN7cutlass6half_tE19Flash_kernel_traitsILi128ELi64ELi64ELi4ES3_EELi4ELi3ELb0EEEvNS_16Flash_fwd_paramsE,(.L_x_8194 - _ZN5flash32flash_fwd_splitkv_combine_kernelI23Flash_fwd_kernel_traitsILi128ELi64ELi64ELi4ELb0ELb0EN7cutlass6half_tE19Flash_kernel_traitsILi128ELi64ELi64ELi4ES3_EELi4ELi3ELb0EEEvNS_16Flash_fwd_paramsE)
        .other          _ZN5flash32flash_fwd_splitkv_combine_kernelI23Flash_fwd_kernel_traitsILi128ELi64ELi64ELi4ELb0ELb0EN7cutlass6half_tE19Flash_kernel_traitsILi128ELi64ELi64ELi4ES3_EELi4ELi3ELb0EEEvNS_16Flash_fwd_paramsE,@"STO_CUDA_ENTRY STV_DEFAULT"
_ZN5flash32flash_fwd_splitkv_combine_kernelI23Flash_fwd_kernel_traitsILi128ELi64ELi64ELi4ELb0ELb0EN7cutlass6half_tE19Flash_kernel_traitsILi128ELi64ELi64ELi4ES3_EELi4ELi3ELb0EEEvNS_16Flash_fwd_paramsE:
.text._ZN5flash32flash_fwd_splitkv_combine_kernelI23Flash_fwd_kernel_traitsILi128ELi64ELi64ELi4ELb0ELb0EN7cutlass6half_tE19Flash_kernel_traitsILi128ELi64ELi64ELi4ES3_EELi4ELi3ELb0EEEvNS_16Flash_fwd_paramsE:
        /* <DEDUP_REMOVED lines=23> */
[----:B------:R-:W-:Y:S05]  /*0170*/  CALL.REL.NOINC `($__internal_26_$__cuda_sm20_div_s64) ;  /* 0x0000418000007944 */ /* 0x000fea0003c00000 */
[----:B------:R-:W-:Y:S05]  /*0180*/  BRA `(.L_x_4815) ;  /* 0x0000013000007947 */ /* 0x000fea0003800000 */
.L_x_4814:
        /* <DEDUP_REMOVED lines=19> */
.L_x_4815:
        /* <DEDUP_REMOVED lines=12> */
[----:B------:R-:W-:Y:S05]  /*0380*/  CALL.REL.NOINC `($__internal_26_$__cuda_sm20_div_s64) ;  /* 0x00003f7000007944 */ /* 0x000fea0003c00000 */
[----:B------:R-:W-:Y:S02]  /*0390*/  MOV R28, R20 ;  /* 0x00000014001c7202 */ /* 0x000fe40000000f00 */
[----:B------:R-:W-:Y:S01]  /*03a0*/  MOV R29, R21 ;  /* 0x00000015001d7202 */ /* 0x000fe20000000f00 */
[----:B------:R-:W-:Y:S05]  /*03b0*/  BRA `(.L_x_4818) ;  /* 0x0000013000007947 */ /* 0x000fea0003800000 */
.L_x_4817:
        /* <DEDUP_REMOVED lines=19> */
.L_x_4818:
[----:B------:R-:W-:Y:S05]  /*04f0*/  BSYNC B0 ;  /* 0x0000000000007941 */ /* 0x000fea0003800000 */
.L_x_4816:
        /* <DEDUP_REMOVED lines=43> */
.L_x_4820:
        /* <DEDUP_REMOVED lines=19> */
.L_x_4821:
[----:B------:R-:W-:Y:S05]  /*08e0*/  BSYNC B0 ;  /* 0x0000000000007941 */ /* 0x000fea0003800000 */
.L_x_4819:
        /* <DEDUP_REMOVED lines=74> */
[----:B------:R-:W-:Y:S02]  /*0d90*/  MOV R32, R20 ;  /* 0x0000001400207202 */ /* 0x000fe40000000f00 */
[----:B------:R-:W-:Y:S01]  /*0da0*/  MOV R33, R21 ;  /* 0x0000001500217202 */ /* 0x000fe20000000f00 */
[----:B------:R-:W-:Y:S05]  /*0db0*/  BRA `(.L_x_4824) ;  /* 0x0000013000007947 */ /* 0x000fea0003800000 */
.L_x_4823:
        /* <DEDUP_REMOVED lines=19> */
.L_x_4824:
[----:B------:R-:W-:Y:S05]  /*0ef0*/  BSYNC B0 ;  /* 0x0000000000007941 */ /* 0x000fea0003800000 */
.L_x_4822:
        /* <DEDUP_REMOVED lines=42> */
.L_x_4826:
        /* <DEDUP_REMOVED lines=19> */
.L_x_4827:
[----:B------:R-:W-:Y:S05]  /*12d0*/  BSYNC B0 ;  /* 0x0000000000007941 */ /* 0x000fea0003800000 */
.L_x_4825:
        /* <DEDUP_REMOVED lines=131> */
.L_x_4829:
[----:B------:R-:W-:Y:S05]  /*1b10*/  BSYNC B0 ;  /* 0x0000000000007941 */ /* 0x000fea0003800000 */
.L_x_4828:
        /* <DEDUP_REMOVED lines=91> */
.L_x_4834:
        /* <DEDUP_REMOVED lines=22> */
.L_x_4835:
[----:B------:R-:W-:Y:S05]  /*2230*/  BSYNC B0 ;  /* 0x0000000000007941 */ /* 0x000fea0003800000 */
.L_x_4833:
[----:B------:R-:W-:Y:S01]  /*2240*/  LOP3.LUT R19, R17, R0, RZ, 0xfc, !PT ;  /* 0x0000000011137212 */ /* 0x000fe200078efcff */
[----:B------:R-:W-:Y:S03]  /*2250*/  BSSY B0, `(.L_x_4836) ;  /* 0x0000028000007945 */ /* 0x000fe60003800000 */
[----:B------:R-:W-:-:S13]  /*2260*/  ISETP.NE.U32.AND P0, PT, R19, RZ, PT ;  /* 0x000000ff1300720c */ /* 0x000fda0003f05070 */
[----:B------:R-:W-:Y:S05]  /*2270*/  @!P0 BRA `(.L_x_4837) ;  /* 0x000000f000008947 */ /* 0x000fea0003800000 */
[----:B------:R-:W-:Y:S01]  /*2280*/  IMAD.MOV.U32 R24, RZ, RZ, R30 ;  /* 0x000000ffff187224 */ /* 0x000fe200078e001e */
[----:B------:R-:W-:Y:S02]  /*2290*/  MOV R23, R0 ;  /* 0x0000000000177202 */ /* 0x000fe40000000f00 */
[----:B------:R-:W-:Y:S02]  /*22a0*/  MOV R22, 0x22c0 ;  /* 0x000022c000167802 */ /* 0x000fe40000000f00 */
[----:B------:R-:W-:Y:S05]  /*22b0*/  CALL.REL.NOINC `($__internal_26_$__cuda_sm20_div_s64) ;  /* 0x0000204000007944 */ /* 0x000fea0003c00000 */
        /* <DEDUP_REMOVED lines=11> */
.L_x_4837:
        /* <DEDUP_REMOVED lines=22> */
.L_x_4838:
[----:B------:R-:W-:Y:S05]  /*24d0*/  BSYNC B0 ;  /* 0x0000000000007941 */ /* 0x000fea0003800000 */
.L_x_4836:
        /* <DEDUP_REMOVED lines=11> */
[----:B------:R-:W-:Y:S05]  /*2590*/  CALL.REL.NOINC `($__internal_26_$__cuda_sm20_div_s64) ;  /* 0x00001d6000007944 */ /* 0x000fea0003c00000 */
[----:B------:R-:W-:-:S04]  /*25a0*/  IADD3 R17, P0, RZ, -R20, RZ ;  /* 0x80000014ff117210 */ /* 0x000fc80007f1e0ff */
[----:B------:R-:W-:Y:S01]  /*25b0*/  IADD3.X R18, RZ, ~R21, RZ, P0, !PT ;  /* 0x80000015ff127210 */ /* 0x000fe200007fe4ff */
[----:B------:R-:W-:-:S04]  /*25c0*/  IMAD.WIDE.U32 R36, R5, R17, R36 ;  /* 0x0000001105247225 */ /* 0x000fc800078e0024 */
[----:B------:R-:W-:-:S04]  /*25d0*/  IMAD R18, R18, R5, RZ ;  /* 0x0000000512127224 */ /* 0x000fc800078e02ff */
[----:B------:R-:W-:-:S05]  /*25e0*/  IMAD R4, R4, R17, R18 ;  /* 0x0000001104047224 */ /* 0x000fca00078e0212 */
[----:B------:R-:W-:Y:S01]  /*25f0*/  IADD3 R4, R37, R4, RZ ;  /* 0x0000000425047210 */ /* 0x000fe20007ffe0ff */
[----:B------:R-:W-:Y:S05]  /*2600*/  BRA `(.L_x_4841) ;  /* 0x0000016000007947 */ /* 0x000fea0003800000 */
.L_x_4840:
        /* <DEDUP_REMOVED lines=22> */
.L_x_4841:
[----:B------:R-:W-:Y:S05]  /*2770*/  BSYNC B0 ;  /* 0x0000000000007941 */ /* 0x000fea0003800000 */
.L_x_4839:
        /* <DEDUP_REMOVED lines=38> */
[----:B------:R-:W-:Y:S05]  /*29e0*/  CALL.REL.NOINC `($__internal_26_$__cuda_sm20_div_s64) ;  /* 0x0000191000007944 */ /* 0x000fea0003c00000 */
        /* <DEDUP_REMOVED lines=12> */
.L_x_4843:
        /* <DEDUP_REMOVED lines=23> */
.L_x_4844:
[----:B------:R-:W-:Y:S05]  /*2c20*/  BSYNC B0 ;  /* 0x0000000000007941 */ /* 0x000fea0003800000 */
.L_x_4842:
        /* <DEDUP_REMOVED lines=19> */
.L_x_4846:
        /* <DEDUP_REMOVED lines=22> */
.L_x_4847:
[----:B------:R-:W-:Y:S05]  /*2ec0*/  BSYNC B0 ;  /* 0x0000000000007941 */ /* 0x000fea0003800000 */
.L_x_4845:
        /* <DEDUP_REMOVED lines=20> */
.L_x_4849:
        /* <DEDUP_REMOVED lines=23> */
.L_x_4850:
[----:B------:R-:W-:Y:S05]  /*3180*/  BSYNC B0 ;  /* 0x0000000000007941 */ /* 0x000fea0003800000 */
.L_x_4848:
        /* <DEDUP_REMOVED lines=25> */
[----:B------:R-:W-:Y:S05]  /*3320*/  CALL.REL.NOINC `($__internal_26_$__cuda_sm20_div_s64) ;  /* 0x00000fd000007944 */ /* 0x000fea0003c00000 */
        /* <DEDUP_REMOVED lines=12> */
.L_x_4852:
        /* <DEDUP_REMOVED lines=23> */
.L_x_4853:
[----:B------:R-:W-:Y:S05]  /*3560*/  BSYNC B0 ;  /* 0x0000000000007941 */ /* 0x000fea0003800000 */
.L_x_4851:
        /* <DEDUP_REMOVED lines=29> */
.L_x_4855:
        /* <DEDUP_REMOVED lines=23> */
.L_x_4856:
[----:B------:R-:W-:Y:S05]  /*38b0*/  BSYNC B0 ;  /* 0x0000000000007941 */ /* 0x000fea0003800000 */
.L_x_4854:
        /* <DEDUP_REMOVED lines=20> */
.L_x_4832:
[----:B------:R-:W-:-:S04]  /*3a00*/  LEA R2, P0, R36, c[0x0][0x200], 0x2 ;  /* 0x0000800024027a11 */ /* 0x000fc800078010ff */
[----:B------:R-:W-:-:S05]  /*3a10*/  LEA.HI.X R3, R36, c[0x0][0x204], R37, 0x2, P0 ;  /* 0x0000810024037a11 */ /* 0x000fca00000f1425 */
[----:B------:R0:W-:Y:S04]  /*3a20*/  STG.E [R2.64], R28 ;  /* 0x0000001c02007986 */ /* 0x0001e8000c10190a */
.L_x_4831:
[----:B------:R-:W-:Y:S05]  /*3a30*/  BSYNC B1 ;  /* 0x0000000000017941 */ /* 0x000fea0003800000 */
.L_x_4830:
        /* <DEDUP_REMOVED lines=42> */
.L_x_4860:
[----:B------:R-:W-:Y:S01]  /*3ce0*/  BSSY B0, `(.L_x_4858) ;  /* 0x0000006000007945 */ /* 0x000fe20003800000 */
[----:B------:R-:W-:-:S05]  /*3cf0*/  @P2 BRA `(.L_x_4859) ;  /* 0x0000004000002947 */ /* 0x000fca0003800000 */
[----:B------:R-:W-:Y:S01]  /*3d00*/  ISETP.GE.AND P0, PT, R16, c[0x0][0x220], PT ;  /* 0x0000880010007a0c */ /* 0x000fe20003f06270 */
[----:B------:R-:W-:Y:S01]  /*3d10*/  CS2R R8, SRZ ;  /* 0x0000000000087805 */ /* 0x000fe2000001ff00 */
[----:B------:R-:W-:Y:S11]  /*3d20*/  CS2R R10, SRZ ;  /* 0x00000000000a7805 */ /* 0x000ff6000001ff00 */
[----:B------:R0:W5:Y:S02]  /*3d30*/  @!P0 LDG.E.128 R8, [R12.64] ;  /* 0x0000000a0c088981 */ /* 0x000164000c1e1d00 */
.L_x_4859:
[----:B------:R-:W-:Y:S05]  /*3d40*/  BSYNC B0 ;  /* 0x0000000000007941 */ /* 0x000fea0003800000 */
.L_x_4858:
        /* <DEDUP_REMOVED lines=11> */
.L_x_4857:
        /* <DEDUP_REMOVED lines=80> */
        .weak           $__internal_26_$__cuda_sm20_div_s64
        .type           $__internal_26_$__cuda_sm20_div_s64,@function
        .size           $__internal_26_$__cuda_sm20_div_s64,(.L_x_8194 - $__internal_26_$__cuda_sm20_div_s64)
$__internal_26_$__cuda_sm20_div_s64:
        /* <DEDUP_REMOVED lines=83> */
[----:B------:R-:W-:Y:S06]  /*4830*/  RET.REL.NODEC R26 `(_ZN5flash32flash_fwd_splitkv_combine_kernelI23Flash_fwd_kernel_traitsILi128ELi64ELi64ELi4ELb0ELb0EN7cutlass6half_tE19Flash_kernel_traitsILi128ELi64ELi64ELi4ES3_EELi4ELi3ELb0EEEvNS_16Flash_fwd_paramsE) ;  /* 0xffffb7c01a007950 */ /* 0x000fec0003c3ffff */
.L_x_4861:
        /* <DEDUP_REMOVED lines=12> */
.L_x_8194:


//--------------------- .text._ZN5flash32flash_fwd_splitkv_combine_kernelI23Flash_fwd_kernel_traitsILi128ELi64ELi64ELi4ELb0ELb0EN7cutlass6half_tE19Flash_kernel_traitsILi128ELi64ELi64ELi4ES3_EELi4ELi2ELb0EEEvNS_16Flash_fwd_paramsE --------------------------
	.section	.text._ZN5flash32flash_fwd_splitkv_combine_kernelI23Flash_fwd_kernel_traitsILi128ELi64ELi64ELi4ELb0ELb0EN7cutlass6half_tE19Flash_kernel_traitsILi128ELi64ELi64ELi4ES3_EELi4ELi2ELb0EEEvNS_16Flash_fwd_paramsE,"ax",@progbits
	.sectioninfo	@"SHI_REGISTERS=56"
	.align	128
        .global         _ZN5flash32flash_fwd_splitkv_combine_kernelI23Flash_fwd_kernel_traitsILi128ELi64ELi64ELi4ELb0ELb0EN7cutlass6half_tE19Flash_kernel_traitsILi128ELi64ELi64ELi4ES3_EELi4ELi2ELb0EEEvNS_16Flash_fwd_paramsE
        .type           _ZN5flash32flash_fwd_splitkv_combine_kernelI23Flash_fwd_kernel_traitsILi128ELi64ELi64ELi4ELb0ELb0EN7cutlass6half_tE19Flash_kernel_traitsILi128ELi64ELi64ELi4ES3_EELi4ELi2ELb0EEEvNS_16Flash_fwd_paramsE,@function
        .size           _ZN5flash32flash_fwd_splitkv_combine_kernelI23Flash_fwd_kernel_traitsILi128ELi64ELi64ELi4ELb0ELb0EN7cutlass6half_tE19Flash_kernel_traitsILi128ELi64ELi64ELi4ES3_EELi4ELi2ELb0EEEvNS_16Flash_fwd_paramsE,(.L_x_8195 - _ZN5flash32flash_fwd_splitkv_combine_kernelI23Flash_fwd_kernel_traitsILi128ELi64ELi64ELi4ELb0ELb0EN7cutlass6half_tE19Flash_kernel_traitsILi128ELi64ELi64ELi4ES3_EELi4ELi2ELb0EEEvNS_16Flash_fwd_paramsE)
        .other          _ZN5flash32flash_fwd_splitkv_combine_kernelI23Flash_fwd_kernel_traitsILi128ELi64ELi64ELi4ELb0ELb0EN7cutlass6half_tE19Flash_kernel_traitsILi128ELi64ELi64ELi4ES3_EELi4ELi2ELb0EEEvNS_16Flash_fwd_paramsE,@"STO_CUDA_ENTRY STV_DEFAULT"
_ZN5flash32flash_fwd_splitkv_combine_kernelI23Flash_fwd_kernel_traitsILi128ELi64ELi64ELi4ELb0ELb0EN7cutlass6half_tE19Flash_kernel_traitsILi128ELi64ELi64ELi4ES3_EELi4ELi2ELb0EEEvNS_16Flash_fwd_paramsE:
.text._ZN5flash32flash_fwd_splitkv_combine_kernelI23Flash_fwd_kernel_traitsILi128ELi64ELi64ELi4ELb0ELb0EN7cutlass6half_tE19Flash_kernel_traitsILi128ELi64ELi64ELi4ES3_EELi4ELi2ELb0EEEvNS_16Flash_fwd_paramsE:
        /* <DEDUP_REMOVED lines=23> */
[----:B------:R-:W-:Y:S05]  /*0170*/  CALL.REL.NOINC `($__internal_27_$__cuda_sm20_div_s64) ;  /* 0x000040a000007944 */ /* 0x000fea0003c00000 */
[----:B------:R-:W-:Y:S01]  /*0180*/  MOV R20, R0 ;  /* 0x0000000000147202 */ /* 0x000fe20000000f00 */
[----:B------:R-:W-:Y:S05]  /*0190*/  BRA `(.L_x_4863) ;  /* 0x0000013000007947 */ /* 0x000fea0003800000 */
.L_x_4862:
        /* <DEDUP_REMOVED lines=19> */
.L_x_4863:
        /* <DEDUP_REMOVED lines=11> */
[----:B------:R-:W-:Y:S05]  /*0380*/  CALL.REL.NOINC `($__internal_27_$__cuda_sm20_div_s64) ;  /* 0x00003e9000007944 */ /* 0x000fea0003c00000 */
[----:B------:R-:W-:Y:S02]  /*0390*/  MOV R10, R0 ;  /* 0x00000000000a7202 */ /* 0x000fe40000000f00 */
[----:B------:R-:W-:Y:S01]  /*03a0*/  MOV R11, R21 ;  /* 0x00000015000b7202 */ /* 0x000fe20000000f00 */
[----:B------:R-:W-:Y:S05]  /*03b0*/  BRA `(.L_x_4866) ;  /* 0x0000013000007947 */ /* 0x000fea0003800000 */
.L_x_4865:
        /* <DEDUP_REMOVED lines=19> */
.L_x_4866:
[----:B------:R-:W-:Y:S05]  /*04f0*/  BSYNC B0 ;  /* 0x0000000000007941 */ /* 0x000fea0003800000 */
.L_x_4864:
        /* <DEDUP_REMOVED lines=43> */
.L_x_4868:
        /* <DEDUP_REMOVED lines=19> */
.L_x_4869:
[----:B------:R-:W-:Y:S05]  /*08e0*/  BSYNC B0 ;  /* 0x0000000000007941 */ /* 0x000fea0003800000 */
.L_x_4867:
        /* <DEDUP_REMOVED lines=73> */
[----:B------:R-:W-:Y:S02]  /*0d80*/  MOV R38, R0 ;  /* 0x0000000000267202 */ /* 0x000fe40000000f00 */
[----:B------:R-:W-:Y:S01]  /*0d90*/  MOV R39, R21 ;  /* 0x0000001500277202 */ /* 0x000fe20000000f00 */
[----:B------:R-:W-:Y:S05]  /*0da0*/  BRA `(.L_x_4872) ;  /* 0x0000013000007947 */ /* 0x000fea0003800000 */
.L_x_4871:
        /* <DEDUP_REMOVED lines=19> */
.L_x_4872:
[----:B------:R-:W-:Y:S05]  /*0ee0*/  BSYNC B0 ;  /* 0x0000000000007941 */ /* 0x000fea0003800000 */
.L_x_4870:
        /* <DEDUP_REMOVED lines=43> */
.L_x_4874:
        /* <DEDUP_REMOVED lines=19> */
.L_x_4875:
[----:B------:R-:W-:Y:S05]  /*12d0*/  BSYNC B0 ;  /* 0x0000000000007941 */ /* 0x000fea0003800000 */
.L_x_4873:
        /* <DEDUP_REMOVED lines=132> */
.L_x_4877:
[----:B------:R-:W-:Y:S05]  /*1b20*/  BSYNC B0 ;  /* 0x0000000000007941 */ /* 0x000fea0003800000 */
.L_x_4876:
        /* <DEDUP_REMOVED lines=70> */
[----:B------:R-:W-:Y:S05]  /*1f90*/  CALL.REL.NOINC `($__internal_27_$__cuda_sm20_div_s64) ;  /* 0x0000228000007944 */ /* 0x000fea0003c00000 */
        /* <DEDUP_REMOVED lines=9> */
.L_x_4882:
        /* <DEDUP_REMOVED lines=22> */
.L_x_4883:
[----:B------:R-:W-:Y:S05]  /*2190*/  BSYNC B0 ;  /* 0x0000000000007941 */ /* 0x000fea0003800000 */
.L_x_4881:
[----:B------:R-:W-:Y:S01]  /*21a0*/  LOP3.LUT R0, R23, R2, RZ, 0xfc, !PT ;  /* 0x0000000217007212 */ /* 0x000fe200078efcff */
[----:B------:R-:W-:Y:S03]  /*21b0*/  BSSY B0, `(.L_x_4884) ;  /* 0x0000027000007945 */ /* 0x000fe60003800000 */
[----:B------:R-:W-:-:S13]  /*21c0*/  ISETP.NE.U32.AND P0, PT, R0, RZ, PT ;  /* 0x000000ff0000720c */ /* 0x000fda0003f05070 */
[----:B------:R-:W-:Y:S05]  /*21d0*/  @!P0 BRA `(.L_x_4885) ;  /* 0x000000e000008947 */ /* 0x000fea0003800000 */
[----:B------:R-:W-:Y:S01]  /*21e0*/  IMAD.MOV.U32 R24, RZ, RZ, R37 ;  /* 0x000000ffff187224 */ /* 0x000fe200078e0025 */
[----:B------:R-:W-:Y:S02]  /*21f0*/  MOV R5, R2 ;  /* 0x0000000200057202 */ /* 0x000fe40000000f00 */
[----:B------:R-:W-:Y:S02]  /*2200*/  MOV R22, 0x2220 ;  /* 0x0000222000167802 */ /* 0x000fe40000000f00 */
[----:B------:R-:W-:Y:S05]  /*2210*/  CALL.REL.NOINC `($__internal_27_$__cuda_sm20_div_s64) ;  /* 0x0000200000007944 */ /* 0x000fea0003c00000 */
        /* <DEDUP_REMOVED lines=10> */
.L_x_4885:
        /* <DEDUP_REMOVED lines=22> */
.L_x_4886:
[----:B------:R-:W-:Y:S05]  /*2420*/  BSYNC B0 ;  /* 0x0000000000007941 */ /* 0x000fea0003800000 */
.L_x_4884:
        /* <DEDUP_REMOVED lines=12> */
[----:B------:R-:W-:Y:S05]  /*24f0*/  CALL.REL.NOINC `($__internal_27_$__cuda_sm20_div_s64) ;  /* 0x00001d2000007944 */ /* 0x000fea0003c00000 */
        /* <DEDUP_REMOVED lines=12> */
.L_x_4888:
        /* <DEDUP_REMOVED lines=22> */
.L_x_4889:
[----:B------:R-:W-:Y:S05]  /*2720*/  BSYNC B0 ;  /* 0x0000000000007941 */ /* 0x000fea0003800000 */
.L_x_4887:
        /* <DEDUP_REMOVED lines=37> */
[----:B------:R-:W-:Y:S05]  /*2980*/  CALL.REL.NOINC `($__internal_27_$__cuda_sm20_div_s64) ;  /* 0x0000189000007944 */ /* 0x000fea0003c00000 */
        /* <DEDUP_REMOVED lines=11> */
.L_x_4891:
        /* <DEDUP_REMOVED lines=23> */
.L_x_4892:
[----:B------:R-:W-:Y:S05]  /*2bb0*/  BSYNC B0 ;  /* 0x0000000000007941 */ /* 0x000fea0003800000 */
.L_x_4890:
        /* <DEDUP_REMOVED lines=19> */
.L_x_4894:
        /* <DEDUP_REMOVED lines=22> */
.L_x_4895:
[----:B------:R-:W-:Y:S05]  /*2e50*/  BSYNC B0 ;  /* 0x0000000000007941 */ /* 0x000fea0003800000 */
.L_x_4893:
        /* <DEDUP_REMOVED lines=22> */
.L_x_4897:
        /* <DEDUP_REMOVED lines=23> */
.L_x_4898:
[----:B------:R-:W-:Y:S05]  /*3130*/  BSYNC B0 ;  /* 0x0000000000007941 */ /* 0x000fea0003800000 */
.L_x_4896:
        /* <DEDUP_REMOVED lines=38> */
.L_x_4900:
        /* <DEDUP_REMOVED lines=23> */
.L_x_4901:
[----:B------:R-:W-:Y:S05]  /*3510*/  BSYNC B0 ;  /* 0x0000000000007941 */ /* 0x000fea0003800000 */
.L_x_4899:
        /* <DEDUP_REMOVED lines=27> */
.L_x_4903:
        /* <DEDUP_REMOVED lines=23> */
.L_x_4904:
[----:B------:R-:W-:Y:S05]  /*3840*/  BSYNC B0 ;  /* 0x0000000000007941 */ /* 0x000fea0003800000 */
.L_x_4902:
        /* <DEDUP_REMOVED lines=20> */
.L_x_4880:
[----:B------:R-:W-:-:S04]  /*3990*/  LEA R2, P0, R32, c[0x0][0x200], 0x2 ;  /* 0x0000800020027a11 */ /* 0x000fc800078010ff */
[----:B------:R-:W-:-:S05]  /*39a0*/  LEA.HI.X R3, R32, c[0x0][0x204], R33, 0x2, P0 ;  /* 0x0000810020037a11 */ /* 0x000fca00000f1421 */
[----:B------:R0:W-:Y:S04]  /*39b0*/  STG.E [R2.64], R29 ;  /* 0x0000001d02007986 */ /* 0x0001e8000c101908 */
.L_x_4879:
[----:B------:R-:W-:Y:S05]  /*39c0*/  BSYNC B1 ;  /* 0x0000000000017941 */ /* 0x000fea0003800000 */
.L_x_4878:
        /* <DEDUP_REMOVED lines=36> */
.L_x_4908:
[----:B------:R-:W-:Y:S01]  /*3c10*/  BSSY B0, `(.L_x_4906) ;  /* 0x0000007000007945 */ /* 0x000fe20003800000 */
[----:B------:R-:W-:-:S05]  /*3c20*/  @P2 BRA `(.L_x_4907) ;  /* 0x0000005000002947 */ /* 0x000fca0003800000 */
[----:B------:R-:W-:Y:S01]  /*3c30*/  ISETP.GE.AND P0, PT, R18, c[0x0][0x220], PT ;  /* 0x0000880012007a0c */ /* 0x000fe20003f06270 */
[----:B------:R-:W-:Y:S01]  /*3c40*/  CS2R R8, SRZ ;  /* 0x0000000000087805 */ /* 0x000fe2000001ff00 */
[----:B------:R-:W-:Y:S11]  /*3c50*/  CS2R R10, SRZ ;  /* 0x00000000000a7805 */ /* 0x000ff6000001ff00 */
[----:B------:R-:W-:Y:S05]  /*3c60*/  @!P0 MOV R15, R13 ;  /* 0x0000000d000f8202 */ /* 0x000fea0000000f00 */
[----:B------:R0:W5:Y:S02]  /*3c70*/  @!P0 LDG.E.128 R8, [R14.64] ;  /* 0x000000080e088981 */ /* 0x000164000c1e1d00 */
.L_x_4907:
[----:B------:R-:W-:Y:S05]  /*3c80*/  BSYNC B0 ;  /* 0x0000000000007941 */ /* 0x000fea0003800000 */
.L_x_4906:
        /* <DEDUP_REMOVED lines=11> */
.L_x_4905:
        /* <DEDUP_REMOVED lines=78> */
        .weak           $__internal_27_$__cuda_sm20_div_s64
        .type           $__internal_27_$__cuda_sm20_div_s64,@function
        .size           $__internal_27_$__cuda_sm20_div_s64,(.L_x_8195 - $__internal_27_$__cuda_sm20_div_s64)
$__internal_27_$__cuda_sm20_div_s64:
        /* <DEDUP_REMOVED lines=83> */
[----:B------:R-:W-:Y:S06]  /*4750*/  RET.REL.NODEC R42 `(_ZN5flash32flash_fwd_splitkv_combine_kernelI23Flash_fwd_kernel_traitsILi128ELi64ELi64ELi4ELb0ELb0EN7cutlass6half_tE19Flash_kernel_traitsILi128ELi64ELi64ELi4ES3_EELi4ELi2ELb0EEEvNS_16Flash_fwd_paramsE) ;  /* 0xffffb8a02a007950 */ /* 0x000fec0003c3ffff */
.L_x_4909:
        /* <DEDUP_REMOVED lines=10> */
.L_x_8195:


//--------------------- .text._ZN5flash32flash_fwd_splitkv_combine_kernelI23Flash_fwd_kernel_traitsILi128ELi64ELi64ELi4ELb0ELb0EN7cutlass6half_tE19Flash_kernel_traitsILi128ELi64ELi64ELi4ES3_EELi4ELi1ELb0EEEvNS_16Flash_fwd_paramsE --------------------------
	.section	.text._ZN5flash32flash_fwd_splitkv_combine_kernelI23Flash_fwd_kernel_traitsILi128ELi64ELi64ELi4ELb0ELb0EN7cutlass6half_tE19Flash_kernel_traitsILi128ELi64ELi64ELi4ES3_EELi4ELi1ELb0EEEvNS_16Flash_fwd_paramsE,"ax",@progbits
	.sectioninfo	@"SHI_REGISTERS=54"
	.align	128
        .global         _ZN5flash32flash_fwd_splitkv_combine_kernelI23Flash_fwd_kernel_traitsILi128ELi64ELi64ELi4ELb0ELb0EN7cutlass6half_tE19Flash_kernel_traitsILi128ELi64ELi64ELi4ES3_EELi4ELi1ELb0EEEvNS_16Flash_fwd_paramsE
        .type           _ZN5flash32flash_fwd_splitkv_combine_kernelI23Flash_fwd_kernel_traitsILi128ELi64ELi64ELi4ELb0ELb0EN7cutlass6half_tE19Flash_kernel_traitsILi128ELi64ELi64ELi4ES3_EELi4ELi1ELb0EEEvNS_16Flash_fwd_paramsE,@function
        .size           _ZN5flash32flash_fwd_splitkv_combine_kernelI23Flash_fwd_kernel_traitsILi128ELi64ELi64ELi4ELb0ELb0EN7cutlass6half_tE19Flash_kernel_traitsILi128ELi64ELi64ELi4ES3_EELi4ELi1ELb0EEEvNS_16Flash_fwd_paramsE,(.L_x_8196 - _ZN5flash32flash_fwd_splitkv_combine_kernelI23Flash_fwd_kernel_traitsILi128ELi64ELi64ELi4ELb0ELb0EN7cutlass6half_tE19Flash_kernel_traitsILi128ELi64ELi64ELi4ES3_EELi4ELi1ELb0EEEvNS_16Flash_fwd_paramsE)
        .other          _ZN5flash32flash_fwd_splitkv_combine_kernelI23Flash_fwd_kernel_traitsILi128ELi64ELi64ELi4ELb0ELb0EN7cutlass6half_tE19Flash_kernel_traitsILi128ELi64ELi64ELi4ES3_EELi4ELi1ELb0EEEvNS_16Flash_fwd_paramsE,@"STO_CUDA_ENTRY STV_DEFAULT"
_ZN5flash32flash_fwd_splitkv_combine_kernelI23Flash_fwd_kernel_traitsILi128ELi64ELi64ELi4ELb0ELb0EN7cutlass6half_tE19Flash_kernel_traitsILi128ELi64ELi64ELi4ES3_EELi4ELi1ELb0EEEvNS_16Flash_fwd_paramsE:
.text._ZN5flash32flash_fwd_splitkv_combine_kernelI23Flash_fwd_kernel_traitsILi128ELi64ELi64ELi4ELb0ELb0EN7cutlass6half_tE19Flash_kernel_traitsILi128ELi64ELi64ELi4ES3_EELi4ELi1ELb0EEEvNS_16Flash_fwd_paramsE:
        /* <DEDUP_REMOVED lines=23> */
[----:B------:R-:W-:Y:S05]  /*0170*/  CALL.REL.NOINC `($__internal_28_$__cuda_sm20_div_s64) ;  /* 0x0000417000007944 */ /* 0x000fea0003c00000 */
[----:B------:R-:W-:Y:S02]  /*0180*/  MOV R8, R0 ;  /* 0x0000000000087202 */ /* 0x000fe40000000f00 */
[----:B------:R-:W-:Y:S01]  /*0190*/  MOV R9, R23 ;  /* 0x0000001700097202 */ /* 0x000fe20000000f00 */
[----:B------:R-:W-:Y:S05]  /*01a0*/  BRA `(.L_x_4911) ;  /* 0x0000013000007947 */ /* 0x000fea0003800000 */
.L_x_4910:
        /* <DEDUP_REMOVED lines=19> */
.L_x_4911:
        /* <DEDUP_REMOVED lines=17> */
.L_x_4913:
        /* <DEDUP_REMOVED lines=19> */
.L_x_4914:
[----:B------:R-:W-:Y:S05]  /*0520*/  BSYNC B0 ;  /* 0x0000000000007941 */ /* 0x000fea0003800000 */
.L_x_4912:
        /* <DEDUP_REMOVED lines=45> */
.L_x_4916:
        /* <DEDUP_REMOVED lines=19> */
.L_x_4917:
[----:B------:R-:W-:Y:S05]  /*0930*/  BSYNC B0 ;  /* 0x0000000000007941 */ /* 0x000fea0003800000 */
.L_x_4915:
        /* <DEDUP_REMOVED lines=78> */
.L_x_4919:
        /* <DEDUP_REMOVED lines=19> */
.L_x_4920:
[----:B------:R-:W-:Y:S05]  /*0f50*/  BSYNC B0 ;  /* 0x0000000000007941 */ /* 0x000fea0003800000 */
.L_x_4918:
        /* <DEDUP_REMOVED lines=43> */
.L_x_4922:
        /* <DEDUP_REMOVED lines=19> */
.L_x_4923:
[----:B------:R-:W-:Y:S05]  /*1340*/  BSYNC B0 ;  /* 0x0000000000007941 */ /* 0x000fea0003800000 */
.L_x_4921:
        /* <DEDUP_REMOVED lines=133> */
.L_x_4925:
[----:B------:R-:W-:Y:S05]  /*1ba0*/  BSYNC B0 ;  /* 0x0000000000007941 */ /* 0x000fea0003800000 */
.L_x_4924:
        /* <DEDUP_REMOVED lines=73> */
[----:B------:R-:W-:Y:S05]  /*2040*/  CALL.REL.NOINC `($__internal_28_$__cuda_sm20_div_s64) ;  /* 0x000022a000007944 */ /* 0x000fea0003c00000 */
        /* <DEDUP_REMOVED lines=10> */
.L_x_4930:
        /* <DEDUP_REMOVED lines=23> */
.L_x_4931:
[----:B------:R-:W-:Y:S05]  /*2260*/  BSYNC B0 ;  /* 0x0000000000007941 */ /* 0x000fea0003800000 */
.L_x_4929:
        /* <DEDUP_REMOVED lines=22> */
.L_x_4933:
        /* <DEDUP_REMOVED lines=22> */
.L_x_4934:
[----:B------:R-:W-:Y:S05]  /*2530*/  BSYNC B0 ;  /* 0x0000000000007941 */ /* 0x000fea0003800000 */
.L_x_4932:
        /* <DEDUP_REMOVED lines=22> */
.L_x_4936:
        /* <DEDUP_REMOVED lines=22> */
.L_x_4937:
[----:B------:R-:W-:Y:S05]  /*2800*/  BSYNC B0 ;  /* 0x0000000000007941 */ /* 0x000fea0003800000 */
.L_x_4935:
        /* <DEDUP_REMOVED lines=33> */
[----:B------:R-:W-:Y:S05]  /*2a20*/  CALL.REL.NOINC `($__internal_28_$__cuda_sm20_div_s64) ;  /* 0x000018c000007944 */ /* 0x000fea0003c00000 */
        /* <DEDUP_REMOVED lines=11> */
.L_x_4939:
        /* <DEDUP_REMOVED lines=23> */
.L_x_4940:
[----:B------:R-:W-:Y:S05]  /*2c50*/  BSYNC B0 ;  /* 0x0000000000007941 */ /* 0x000fea0003800000 */
.L_x_4938:
        /* <DEDUP_REMOVED lines=20> */
.L_x_4942:
        /* <DEDUP_REMOVED lines=23> */
.L_x_4943:
[----:B------:R-:W-:Y:S05]  /*2f10*/  BSYNC B0 ;  /* 0x0000000000007941 */ /* 0x000fea0003800000 */
.L_x_4941:
        /* <DEDUP_REMOVED lines=19> */
.L_x_4945:
        /* <DEDUP_REMOVED lines=23> */
.L_x_4946:
[----:B------:R-:W-:Y:S05]  /*31c0*/  BSYNC B0 ;  /* 0x0000000000007941 */ /* 0x000fea0003800000 */
.L_x_4944:
        /* <DEDUP_REMOVED lines=25> */
[----:B------:R-:W-:Y:S05]  /*3360*/  CALL.REL.NOINC `($__internal_28_$__cuda_sm20_div_s64) ;  /* 0x00000f8000007944 */ /* 0x000fea0003c00000 */
        /* <DEDUP_REMOVED lines=12> */
.L_x_4948:
        /* <DEDUP_REMOVED lines=23> */
.L_x_4949:
[----:B------:R-:W-:Y:S05]  /*35a0*/  BSYNC B0 ;  /* 0x0000000000007941 */ /* 0x000fea0003800000 */
.L_x_4947:
        /* <DEDUP_REMOVED lines=28> */
.L_x_4951:
        /* <DEDUP_REMOVED lines=23> */
.L_x_4952:
[----:B------:R-:W-:Y:S05]  /*38e0*/  BSYNC B0 ;  /* 0x0000000000007941 */ /* 0x000fea0003800000 */
.L_x_4950:
        /* <DEDUP_REMOVED lines=20> */
.L_x_4928:
[----:B------:R-:W-:-:S04]  /*3a30*/  LEA R2, P0, R38, c[0x0][0x200], 0x2 ;  /* 0x0000800026027a11 */ /* 0x000fc800078010ff */
[----:B------:R-:W-:-:S05]  /*3a40*/  LEA.HI.X R3, R38, c[0x0][0x204], R39, 0x2, P0 ;  /* 0x0000810026037a11 */ /* 0x000fca00000f1427 */
[----:B------:R0:W-:Y:S04]  /*3a50*/  STG.E [R2.64], R29 ;  /* 0x0000001d02007986 */ /* 0x0001e8000c101908 */
.L_x_4927:
[----:B------:R-:W-:Y:S05]  /*3a60*/  BSYNC B1 ;  /* 0x0000000000017941 */ /* 0x000fea0003800000 */
.L_x_4926:
        /* <DEDUP_REMOVED lines=40> */
.L_x_4956:
[----:B------:R-:W-:Y:S01]  /*3cf0*/  BSSY B0, `(.L_x_4954) ;  /* 0x0000007000007945 */ /* 0x000fe20003800000 */
[----:B------:R-:W-:-:S05]  /*3d00*/  @P2 BRA `(.L_x_4955) ;  /* 0x0000005000002947 */ /* 0x000fca0003800000 */
[----:B------:R-:W-:Y:S01]  /*3d10*/  ISETP.GE.AND P0, PT, R18, c[0x0][0x220], PT ;  /* 0x0000880012007a0c */ /* 0x000fe20003f06270 */
[----:B------:R-:W-:Y:S01]  /*3d20*/  CS2R R8, SRZ ;  /* 0x0000000000087805 */ /* 0x000fe2000001ff00 */
[----:B------:R-:W-:Y:S11]  /*3d30*/  CS2R R10, SRZ ;  /* 0x00000000000a7805 */ /* 0x000ff6000001ff00 */
[----:B------:R-:W-:Y:S05]  /*3d40*/  @!P0 MOV R15, R13 ;  /* 0x0000000d000f8202 */ /* 0x000fea0000000f00 */
[----:B------:R0:W5:Y:S02]  /*3d50*/  @!P0 LDG.E.128 R8, [R14.64] ;  /* 0x000000080e088981 */ /* 0x000164000c1e1d00 */
.L_x_4955:
[----:B------:R-:W-:Y:S05]  /*3d60*/  BSYNC B0 ;  /* 0x0000000000007941 */ /* 0x000fea0003800000 */
.L_x_4954:
        /* <DEDUP_REMOVED lines=11> */
.L_x_4953:
        /* <DEDUP_REMOVED lines=77> */
        .weak           $__internal_28_$__cuda_sm20_div_s64
        .type           $__internal_28_$__cuda_sm20_div_s64,@function
        .size           $__internal_28_$__cuda_sm20_div_s64,(.L_x_8196 - $__internal_28_$__cuda_sm20_div_s64)
$__internal_28_$__cuda_sm20_div_s64:
        /* <DEDUP_REMOVED lines=83> */
[----:B------:R-:W-:Y:S06]  /*4820*/  RET.REL.NODEC R20 `(_ZN5flash32flash_fwd_splitkv_combine_kernelI23Flash_fwd_kernel_traitsILi128ELi64ELi64ELi4ELb0ELb0EN7cutlass6half_tE19Flash_kernel_traitsILi128ELi64ELi64ELi4ES3_EELi4ELi1ELb0EEEvNS_16Flash_fwd_paramsE) ;  /* 0xffffb7d014007950 */ /* 0x000fec0003c3ffff */
.L_x_4957:
        /* <DEDUP_REMOVED lines=13> */
.L_x_8196:


//--------------------- .text._ZN5flash32flash_fwd_splitkv_combine_kernelI23Flash_fwd_kernel_traitsILi128ELi64ELi64ELi4ELb0ELb0EN7cutlass6half_tE19Flash_kernel_traitsILi128ELi64ELi64ELi4ES3_EELi4ELi7ELb1EEEvNS_16Flash_fwd_paramsE --------------------------
	.section	.text._ZN5flash32flash_fwd_splitkv_combine_kernelI23Flash_fwd_kernel_traitsILi128ELi64ELi64ELi4ELb0ELb0EN7cutlass6half_tE19Flash_kernel_traitsILi128ELi64ELi64ELi4ES3_EELi4ELi7ELb1EEEvNS_16Flash_fwd_paramsE,"ax",@progbits
	.sectioninfo	@"SHI_REGISTERS=62"
	.align	128
        .global         _ZN5flash32flash_fwd_splitkv_combine_kernelI23Flash_fwd_kernel_traitsILi128ELi64ELi64ELi4ELb0ELb0EN7cutlass6half_tE19Flash_kernel_traitsILi128ELi64ELi64ELi4ES3_EELi4ELi7ELb1EEEvNS_16Flash_fwd_paramsE
        .type           _ZN5flash32flash_fwd_splitkv_combine_kernelI23Flash_fwd_kernel_traitsILi128ELi64ELi64ELi4ELb0ELb0EN7cutlass6half_tE19Flash_kernel_traitsILi128ELi64ELi64ELi4ES3_EELi4ELi7ELb1EEEvNS_16Flash_fwd_paramsE,@function
        .size           _ZN5flash32flash_fwd_splitkv_combine_kernelI23Flash_fwd_kernel_traitsILi128ELi64ELi64ELi4ELb0ELb0EN7cutlass6half_tE19Flash_kernel_traitsILi128ELi64ELi64ELi4ES3_EELi4ELi7ELb1EEEvNS_16Flash_fwd_paramsE,(.L_x_8197 - _ZN5flash32flash_fwd_splitkv_combine_kernelI23Flash_fwd_kernel_traitsILi128ELi64ELi64ELi4ELb0ELb0EN7cutlass6half_tE19Flash_kernel_traitsILi128ELi64ELi64ELi4ES3_EELi4ELi7ELb1EEEvNS_16Flash_fwd_paramsE)
        .other          _ZN5flash32flash_fwd_splitkv_combine_kernelI23Flash_fwd_kernel_traitsILi128ELi64ELi64ELi4ELb0ELb0EN7cutlass6half_tE19Flash_kernel_traitsILi128ELi64ELi64ELi4ES3_EELi4ELi7ELb1EEEvNS_16Flash_fwd_paramsE,@"STO_CUDA_ENTRY STV_DEFAULT"
_ZN5flash32flash_fwd_splitkv_combine_kernelI23Flash_fwd_kernel_traitsILi128ELi64ELi64ELi4ELb0ELb0EN7cutlass6half_tE19Flash_kernel_traitsILi128ELi64ELi64ELi4ES3_EELi4ELi7ELb1EEEvNS_16Flash_fwd_paramsE:
.text._ZN5flash32flash_fwd_splitkv_combine_kernelI23Flash_fwd_kernel_traitsILi128ELi64ELi64ELi4ELb0ELb0EN7cutlass6half_tE19Flash_kernel_traitsILi128ELi64ELi64ELi4ES3_EELi4ELi7ELb1EEEvNS_16Flash_fwd_paramsE:
        /* <DEDUP_REMOVED lines=23> */
[----:B------:R-:W-:Y:S05]  /*0170*/  CALL.REL.NOINC `($__internal_29_$__cuda_sm20_div_s64) ;  /* 0x0000498000007944 */ /* 0x000fea0003c00000 */
[----:B------:R-:W-:Y:S05]  /*0180*/  BRA `(.L_x_4959) ;  /* 0x0000013000007947 */ /* 0x000fea0003800000 */
.L_x_4958:
        /* <DEDUP_REMOVED lines=19> */
.L_x_4959:
        /* <DEDUP_REMOVED lines=11> */
[----:B------:R-:W-:Y:S05]  /*0370*/  CALL.REL.NOINC `($__internal_29_$__cuda_sm20_div_s64) ;  /* 0x0000478000007944 */ /* 0x000fea0003c00000 */
[----:B------:R-:W-:Y:S02]  /*0380*/  MOV R32, R20 ;  /* 0x0000001400207202 */ /* 0x000fe40000000f00 */
[----:B------:R-:W-:Y:S01]  /*0390*/  MOV R33, R21 ;  /* 0x0000001500217202 */ /* 0x000fe20000000f00 */
[----:B------:R-:W-:Y:S05]  /*03a0*/  BRA `(.L_x_4962) ;  /* 0x0000013000007947 */ /* 0x000fea0003800000 */
.L_x_4961:
        /* <DEDUP_REMOVED lines=19> */
.L_x_4962:
[----:B------:R-:W-:Y:S05]  /*04e0*/  BSYNC B0 ;  /* 0x0000000000007941 */ /* 0x000fea0003800000 */
.L_x_4960:
        /* <DEDUP_REMOVED lines=54> */
[----:B------:R-:W-:Y:S02]  /*0850*/  MOV R8, R20 ;  /* 0x0000001400087202 */ /* 0x000fe40000000f00 */
[----:B------:R-:W-:Y:S01]  /*0860*/  MOV R9, R21 ;  /* 0x0000001500097202 */ /* 0x000fe20000000f00 */
[----:B------:R-:W-:Y:S05]  /*0870*/  BRA `(.L_x_4965) ;  /* 0x0000013000007947 */ /* 0x000fea0003800000 */
.L_x_4964:
        /* <DEDUP_REMOVED lines=19> */
.L_x_4965:
[----:B------:R-:W-:Y:S05]  /*09b0*/  BSYNC B0 ;  /* 0x0000000000007941 */ /* 0x000fea0003800000 */
.L_x_4963:
        /* <DEDUP_REMOVED lines=100> */
[----:B------:R-:W-:Y:S05]  /*1000*/  CALL.REL.NOINC `($__internal_29_$__cuda_sm20_div_s64) ;  /* 0x00003af000007944 */ /* 0x000fea0003c00000 */
[----:B------:R-:W-:Y:S02]  /*1010*/  MOV R40, R20 ;  /* 0x0000001400287202 */ /* 0x000fe40000000f00 */
[----:B------:R-:W-:Y:S01]  /*1020*/  MOV R41, R21 ;  /* 0x0000001500297202 */ /* 0x000fe20000000f00 */
[----:B------:R-:W-:Y:S05]  /*1030*/  BRA `(.L_x_4968) ;  /* 0x0000013000007947 */ /* 0x000fea0003800000 */
.L_x_4967:
        /* <DEDUP_REMOVED lines=19> */
.L_x_4968:
[----:B------:R-:W-:Y:S05]  /*1170*/  BSYNC B0 ;  /* 0x0000000000007941 */ /* 0x000fea0003800000 */
.L_x_4966:
        /* <DEDUP_REMOVED lines=103> */
[----:B------:R-:W-:Y:S05]  /*17f0*/  CALL.REL.NOINC `($__internal_29_$__cuda_sm20_div_s64) ;  /* 0x0000330000007944 */ /* 0x000fea0003c00000 */
[----:B------:R-:W-:Y:S02]  /*1800*/  MOV R42, R20 ;  /* 0x00000014002a7202 */ /* 0x000fe40000000f00 */
[----:B------:R-:W-:Y:S01]  /*1810*/  MOV R43, R21 ;  /* 0x00000015002b7202 */ /* 0x000fe20000000f00 */
[----:B------:R-:W-:Y:S05]  /*1820*/  BRA `(.L_x_4971) ;  /* 0x0000013000007947 */ /* 0x000fea0003800000 */
.L_x_4970:
        /* <DEDUP_REMOVED lines=19> */
.L_x_4971:
[----:B------:R-:W-:Y:S05]  /*1960*/  BSYNC B0 ;  /* 0x0000000000007941 */ /* 0x000fea0003800000 */
.L_x_4969:
        /* <DEDUP_REMOVED lines=169> */
[----:B------:R-:W-:Y:S05]  /*2400*/  CALL.REL.NOINC `($__internal_29_$__cuda_sm20_div_s64) ;  /* 0x000026f000007944 */ /* 0x000fea0003c00000 */
        /* <DEDUP_REMOVED lines=9> */
.L_x_4976:
        /* <DEDUP_REMOVED lines=22> */
.L_x_4977:
[----:B------:R-:W-:Y:S05]  /*2600*/  BSYNC B0 ;  /* 0x0000000000007941 */ /* 0x000fea0003800000 */
.L_x_4975:
        /* <DEDUP_REMOVED lines=19> */
.L_x_4979:
        /* <DEDUP_REMOVED lines=22> */
.L_x_4980:
[----:B------:R-:W-:Y:S05]  /*28a0*/  BSYNC B0 ;  /* 0x0000000000007941 */ /* 0x000fea0003800000 */
.L_x_4978:
        /* <DEDUP_REMOVED lines=11> */
[----:B------:R-:W-:Y:S05]  /*2960*/  CALL.REL.NOINC `($__internal_29_$__cuda_sm20_div_s64) ;  /* 0x0000219000007944 */ /* 0x000fea0003c00000 */
[----:B------:R-:W-:-:S04]  /*2970*/  IADD3 R23, P0, RZ, -R20, RZ ;  /* 0x80000014ff177210 */ /* 0x000fc80007f1e0ff */
[----:B------:R-:W-:Y:S01]  /*2980*/  IADD3.X R19, RZ, ~R21, RZ, P0, !PT ;  /* 0x80000015ff137210 */ /* 0x000fe200007fe4ff */
[----:B------:R-:W-:-:S04]  /*2990*/  IMAD.WIDE.U32 R44, R4, R23, R44 ;  /* 0x00000017042c7225 */ /* 0x000fc800078e002c */
[----:B------:R-:W-:-:S04]  /*29a0*/  IMAD R19, R19, R4, RZ ;  /* 0x0000000413137224 */ /* 0x000fc800078e02ff */
[----:B------:R-:W-:-:S05]  /*29b0*/  IMAD R0, R0, R23, R19 ;  /* 0x0000001700007224 */ /* 0x000fca00078e0213 */
[----:B------:R-:W-:Y:S01]  /*29c0*/  IADD3 R0, R45, R0, RZ ;  /* 0x000000002d007210 */ /* 0x000fe20007ffe0ff */
[----:B------:R-:W-:Y:S05]  /*29d0*/  BRA `(.L_x_4983) ;  /* 0x0000016000007947 */ /* 0x000fea0003800000 */
.L_x_4982:
        /* <DEDUP_REMOVED lines=22> */
.L_x_4983:
[----:B------:R-:W-:Y:S05]  /*2b40*/  BSYNC B0 ;  /* 0x0000000000007941 */ /* 0x000fea0003800000 */
.L_x_4981:
        /* <DEDUP_REMOVED lines=38> */
[----:B------:R-:W-:Y:S05]  /*2db0*/  CALL.REL.NOINC `($__internal_29_$__cuda_sm20_div_s64) ;  /* 0x00001d4000007944 */ /* 0x000fea0003c00000 */
        /* <DEDUP_REMOVED lines=12> */
.L_x_4985:
        /* <DEDUP_REMOVED lines=23> */
.L_x_4986:
[----:B------:R-:W-:Y:S05]  /*2ff0*/  BSYNC B0 ;  /* 0x0000000000007941 */ /* 0x000fea0003800000 */
.L_x_4984:
        /* <DEDUP_REMOVED lines=18> */
.L_x_4988:
        /* <DEDUP_REMOVED lines=22> */
.L_x_4989:
[----:B------:R-:W-:Y:S05]  /*3280*/  BSYNC B0 ;  /* 0x0000000000007941 */ /* 0x000fea0003800000 */
.L_x_4987:
        /* <DEDUP_REMOVED lines=22> */
.L_x_4991:
        /* <DEDUP_REMOVED lines=23> */
.L_x_4992:
[----:B------:R-:W-:Y:S05]  /*3560*/  BSYNC B0 ;  /* 0x0000000000007941 */ /* 0x000fea0003800000 */
.L_x_4990:
        /* <DEDUP_REMOVED lines=38> */
.L_x_4994:
        /* <DEDUP_REMOVED lines=23> */
.L_x_4995:
[----:B------:R-:W-:Y:S05]  /*3940*/  BSYNC B0 ;  /* 0x0000000000007941 */ /* 0x000fea0003800000 */
.L_x_4993:
        /* <DEDUP_REMOVED lines=29> */
.L_x_4997:
        /* <DEDUP_REMOVED lines=23> */
.L_x_4998:
[----:B------:R-:W-:Y:S05]  /*3c90*/  BSYNC B0 ;  /* 0x0000000000007941 */ /* 0x000fea0003800000 */
.L_x_4996:
        /* <DEDUP_REMOVED lines=20> */
.L_x_4974:
[----:B------:R-:W-:-:S04]  /*3de0*/  LEA R2, P0, R40, c[0x0][0x200], 0x2 ;  /* 0x0000800028027a11 */ /* 0x000fc800078010ff */
[----:B------:R-:W-:-:S05]  /*3df0*/  LEA.HI.X R3, R40, c[0x0][0x204], R41, 0x2, P0 ;  /* 0x0000810028037a11 */ /* 0x000fca00000f1429 */
[----:B------:R0:W-:Y:S04]  /*3e00*/  STG.E [R2.64], R31 ;  /* 0x0000001f02007986 */ /* 0x0001e8000c101908 */
.L_x_4973:
[----:B------:R-:W-:Y:S05]  /*3e10*/  BSYNC B1 ;  /* 0x0000000000017941 */ /* 0x000fea0003800000 */
.L_x_4972:
        /* <DEDUP_REMOVED lines=54> */
.L_x_5001:
        /* <DEDUP_REMOVED lines=37> */
.L_x_5000:
        /* <DEDUP_REMOVED lines=25> */
.L_x_5002:
[----:B------:R-:W-:-:S13]  /*4560*/  ISETP.LT.OR P4, PT, R14, c[0x0][0x314], P4 ;  /* 0x0000c5000e007a0c */ /* 0x000fda0002781670 */
[----:B------:R-:W-:Y:S05]  /*4570*/  @!P4 BRA `(.L_x_4999) ;  /* 0x000000a00000c947 */ /* 0x000fea0003800000 */
[----:B------:R-:W-:Y:S01]  /*4580*/  ISETP.GE.AND P0, PT, R7, R16, PT ;  /* 0x000000100700720c */ /* 0x000fe20003f06270 */
[----:B------:R-:W-:-:S12]  /*4590*/  BSSY B0, `(.L_x_5003) ;  /* 0x0000003000007945 */ /* 0x000fd80003800000 */
[----:B------:R-:W-:Y:S05]  /*45a0*/  @P0 BRA `(.L_x_5004) ;  /* 0x0000001000000947 */ /* 0x000fea0003800000 */
[----:B------:R0:W5:Y:S02]  /*45b0*/  LDG.E.128 R8, [R22.64] ;  /* 0x0000000816087981 */ /* 0x000164000c1e1d00 */
.L_x_5004:
[----:B------:R-:W-:Y:S05]  /*45c0*/  BSYNC B0 ;  /* 0x0000000000007941 */ /* 0x000fea0003800000 */
.L_x_5003:
[----:B------:R-:W1:Y:S02]  /*45d0*/  LDS R5, [R6] ;  /* 0x0000000006057984 */ /* 0x000e640000000800 */
[C---:B-1---5:R-:W-:Y:S02]  /*45e0*/  FFMA.FTZ R4, R5.reuse, R8, R4 ;  /* 0x0000000805047223 */ /* 0x062fe40000010004 */
[C---:B------:R-:W-:Y:S02]  /*45f0*/  FFMA.FTZ R3, R5.reuse, R9, R3 ;  /* 0x0000000905037223 */ /* 0x040fe40000010003 */
[C---:B------:R-:W-:Y:S02]  /*4600*/  FFMA.FTZ R2, R5.reuse, R10, R2 ;  /* 0x0000000a05027223 */ /* 0x040fe40000010002 */
[----:B------:R-:W-:Y:S02]  /*4610*/  FFMA.FTZ R0, R5, R11, R0 ;  /* 0x0000000b05007223 */ /* 0x000fe40000010000 */
.L_x_4999:
        /* <DEDUP_REMOVED lines=78> */
        .weak           $__internal_29_$__cuda_sm20_div_s64
        .type           $__internal_29_$__cuda_sm20_div_s64,@function
        .size           $__internal_29_$__cuda_sm20_div_s64,(.L_x_8197 - $__internal_29_$__cuda_sm20_div_s64)
$__internal_29_$__cuda_sm20_div_s64:
        /* <DEDUP_REMOVED lines=83> */
[----:B------:R-:W-:Y:S05]  /*5030*/  RET.REL.NODEC R22 `(_ZN5flash32flash_fwd_splitkv_combine_kernelI23Flash_fwd_kernel_traitsILi128ELi64ELi64ELi4ELb0ELb0EN7cutlass6half_tE19Flash_kernel_traitsILi128ELi64ELi64ELi4ES3_EELi4ELi7ELb1EEEvNS_16Flash_fwd_paramsE) ;  /* 0xffffafc016007950 */ /* 0x000fea0003c3ffff */
.L_x_5005:
        /* <DEDUP_REMOVED lines=12> */
.L_x_8197:


//--------------------- .text._ZN5flash32flash_fwd_splitkv_combine_kernelI23Flash_fwd_kernel_traitsILi128ELi64ELi64ELi4ELb0ELb0EN7cutlass6half_tE19Flash_kernel_traitsILi128ELi64ELi64ELi4ES3_EELi4ELi6ELb1EEEvNS_16Flash_fwd_paramsE --------------------------
	.section	.text._ZN5flash32flash_fwd_splitkv_combine_kernelI23Flash_fwd_kernel_traitsILi128ELi64ELi64ELi4ELb0ELb0EN7cutlass6half_tE19Flash_kernel_traitsILi128ELi64ELi64ELi4ES3_EELi4ELi6ELb1EEEvNS_16Flash_fwd_paramsE,"ax",@progbits
	.sectioninfo	@"SHI_REGISTERS=58"
	.align	128
        .global         _ZN5flash32flash_fwd_splitkv_combine_kernelI23Flash_fwd_kernel_traitsILi128ELi64ELi64ELi4ELb0ELb0EN7cutlass6half_tE19Flash_kernel_traitsILi128ELi64ELi64ELi4ES3_EELi4ELi6ELb1EEEvNS_16Flash_fwd_paramsE
        .type           _ZN5flash32flash_fwd_splitkv_combine_kernelI23Flash_fwd_kernel_traitsILi128ELi64ELi64ELi4ELb0ELb0EN7cutlass6half_tE19Flash_kernel_traitsILi128ELi64ELi64ELi4ES3_EELi4ELi6ELb1EEEvNS_16Flash_fwd_paramsE,@function
        .size           _ZN5flash32flash_fwd_splitkv_combine_kernelI23Flash_fwd_kernel_traitsILi128ELi64ELi64ELi4ELb0ELb0EN7cutlass6half_tE19Flash_kernel_traitsILi128ELi64ELi64ELi4ES3_EELi4ELi6ELb1EEEvNS_16Flash_fwd_paramsE,(.L_x_8198 - _ZN5flash32flash_fwd_splitkv_combine_kernelI23Flash_fwd_kernel_traitsILi128ELi64ELi64ELi4ELb0ELb0EN7cutlass6half_tE19Flash_kernel_traitsILi128ELi64ELi64ELi4ES3_EELi4ELi6ELb1EEEvNS_16Flash_fwd_paramsE)
        .other          _ZN5flash32flash_fwd_splitkv_combine_kernelI23Flash_fwd_kernel_traitsILi128ELi64ELi64ELi4ELb0ELb0EN7cutlass6half_tE19Flash_kernel_traitsILi128ELi64ELi64ELi4ES3_EELi4ELi6ELb1EEEvNS_16Flash_fwd_paramsE,@"STO_CUDA_ENTRY STV_DEFAULT"
_ZN5flash32flash_fwd_splitkv_combine_kernelI23Flash_fwd_kernel_traitsILi128ELi64ELi64ELi4ELb0ELb0EN7cutlass6half_tE19Flash_kernel_traitsILi128ELi64ELi64ELi4ES3_EELi4ELi6ELb1EEEvNS_16Flash_fwd_paramsE:
.text._ZN5flash32flash_fwd_splitkv_combine_kernelI23Flash_fwd_kernel_traitsILi128ELi64ELi64ELi4ELb0ELb0EN7cutlass6half_tE19Flash_kernel_traitsILi128ELi64ELi64ELi4ES3_EELi4ELi6ELb1EEEvNS_16Flash_fwd_paramsE:
        /* <DEDUP_REMOVED lines=23> */
[----:B------:R-:W-:Y:S05]  /*0170*/  CALL.REL.NOINC `($__internal_30_$__cuda_sm20_div_s64) ;  /* 0x0000462000007944 */ /* 0x000fea0003c00000 */
[----:B------:R-:W-:Y:S05]  /*0180*/  BRA `(.L_x_5007) ;  /* 0x0000013000007947 */ /* 0x000fea0003800000 */
.L_x_5006:
        /* <DEDUP_REMOVED lines=19> */
.L_x_5007:
        /* <DEDUP_REMOVED lines=11> */
[----:B------:R-:W-:Y:S05]  /*0370*/  CALL.REL.NOINC `($__internal_30_$__cuda_sm20_div_s64) ;  /* 0x0000442000007944 */ /* 0x000fea0003c00000 */
[----:B------:R-:W-:Y:S02]  /*0380*/  MOV R32, R20 ;  /* 0x0000001400207202 */ /* 0x000fe40000000f00 */
[----:B------:R-:W-:Y:S01]  /*0390*/  MOV R33, R21 ;  /* 0x0000001500217202 */ /* 0x000fe20000000f00 */
[----:B------:R-:W-:Y:S05]  /*03a0*/  BRA `(.L_x_5010) ;  /* 0x0000013000007947 */ /* 0x000fea0003800000 */
.L_x_5009:
        /* <DEDUP_REMOVED lines=19> */
.L_x_5010:
[----:B------:R-:W-:Y:S05]  /*04e0*/  BSYNC B0 ;  /* 0x0000000000007941 */ /* 0x000fea0003800000 */
.L_x_5008:
        /* <DEDUP_REMOVED lines=42> */
.L_x_5012:
        /* <DEDUP_REMOVED lines=19> */
.L_x_5013:
[----:B------:R-:W-:Y:S05]  /*08c0*/  BSYNC B0 ;  /* 0x0000000000007941 */ /* 0x000fea0003800000 */
.L_x_5011:
        /* <DEDUP_REMOVED lines=73> */
[----:B------:R-:W-:Y:S02]  /*0d60*/  MOV R40, R20 ;  /* 0x0000001400287202 */ /* 0x000fe40000000f00 */
[----:B------:R-:W-:Y:S01]  /*0d70*/  MOV R41, R21 ;  /* 0x0000001500297202 */ /* 0x000fe20000000f00 */
[----:B------:R-:W-:Y:S05]  /*0d80*/  BRA `(.L_x_5016) ;  /* 0x0000013000007947 */ /* 0x000fea0003800000 */
.L_x_5015:
        /* <DEDUP_REMOVED lines=19> */
.L_x_5016:
[----:B------:R-:W-:Y:S05]  /*0ec0*/  BSYNC B0 ;  /* 0x0000000000007941 */ /* 0x000fea0003800000 */
.L_x_5014:
        /* <DEDUP_REMOVED lines=41> */
.L_x_5018:
        /* <DEDUP_REMOVED lines=19> */
.L_x_5019:
[----:B------:R-:W-:Y:S05]  /*1290*/  BSYNC B0 ;  /* 0x0000000000007941 */ /* 0x000fea0003800000 */
.L_x_5017:
        /* <DEDUP_REMOVED lines=236> */
[----:B------:R-:W-:Y:S05]  /*2160*/  CALL.REL.NOINC `($__internal_30_$__cuda_sm20_div_s64) ;  /* 0x0000263000007944 */ /* 0x000fea0003c00000 */
        /* <DEDUP_REMOVED lines=9> */
.L_x_5024:
        /* <DEDUP_REMOVED lines=22> */
.L_x_5025:
[----:B------:R-:W-:Y:S05]  /*2360*/  BSYNC B0 ;  /* 0x0000000000007941 */ /* 0x000fea0003800000 */
.L_x_5023:
        /* <DEDUP_REMOVED lines=19> */
.L_x_5027:
        /* <DEDUP_REMOVED lines=22> */
.L_x_5028:
[----:B------:R-:W-:Y:S05]  /*2600*/  BSYNC B0 ;  /* 0x0000000000007941 */ /* 0x000fea0003800000 */
.L_x_5026:
        /* <DEDUP_REMOVED lines=11> */
[----:B------:R-:W-:Y:S05]  /*26c0*/  CALL.REL.NOINC `($__internal_30_$__cuda_sm20_div_s64) ;  /* 0x000020d000007944 */ /* 0x000fea0003c00000 */
[----:B------:R-:W-:-:S04]  /*26d0*/  IADD3 R19, P0, RZ, -R20, RZ ;  /* 0x80000014ff137210 */ /* 0x000fc80007f1e0ff */
[----:B------:R-:W-:Y:S01]  /*26e0*/  IADD3.X R18, RZ, ~R21, RZ, P0, !PT ;  /* 0x80000015ff127210 */ /* 0x000fe200007fe4ff */
[----:B------:R-:W-:-:S04]  /*26f0*/  IMAD.WIDE.U32 R42, R5, R19, R42 ;  /* 0x00000013052a7225 */ /* 0x000fc800078e002a */
[----:B------:R-:W-:-:S04]  /*2700*/  IMAD R18, R18, R5, RZ ;  /* 0x0000000512127224 */ /* 0x000fc800078e02ff */
[----:B------:R-:W-:-:S05]  /*2710*/  IMAD R4, R4, R19, R18 ;  /* 0x0000001304047224 */ /* 0x000fca00078e0212 */
[----:B------:R-:W-:Y:S01]  /*2720*/  IADD3 R4, R43, R4, RZ ;  /* 0x000000042b047210 */ /* 0x000fe20007ffe0ff */
[----:B------:R-:W-:Y:S05]  /*2730*/  BRA `(.L_x_5031) ;  /* 0x0000016000007947 */ /* 0x000fea0003800000 */
.L_x_5030:
        /* <DEDUP_REMOVED lines=22> */
.L_x_5031:
[----:B------:R-:W-:Y:S05]  /*28a0*/  BSYNC B0 ;  /* 0x0000000000007941 */ /* 0x000fea0003800000 */
.L_x_5029:
        /* <DEDUP_REMOVED lines=38> */
[----:B------:R-:W-:Y:S05]  /*2b10*/  CALL.REL.NOINC `($__internal_30_$__cuda_sm20_div_s64) ;  /* 0x00001c8000007944 */ /* 0x000fea0003c00000 */
        /* <DEDUP_REMOVED lines=12> */
.L_x_5033:
        /* <DEDUP_REMOVED lines=23> */
.L_x_5034:
[----:B------:R-:W-:Y:S05]  /*2d50*/  BSYNC B0 ;  /* 0x0000000000007941 */ /* 0x000fea0003800000 */
.L_x_5032:
        /* <DEDUP_REMOVED lines=18> */
.L_x_5036:
        /* <DEDUP_REMOVED lines=22> */
.L_x_5037:
[----:B------:R-:W-:Y:S05]  /*2fe0*/  BSYNC B0 ;  /* 0x0000000000007941 */ /* 0x000fea0003800000 */
.L_x_5035:
        /* <DEDUP_REMOVED lines=22> */
.L_x_5039:
        /* <DEDUP_REMOVED lines=23> */
.L_x_5040:
[----:B------:R-:W-:Y:S05]  /*32c0*/  BSYNC B0 ;  /* 0x0000000000007941 */ /* 0x000fea0003800000 */
.L_x_5038:
        /* <DEDUP_REMOVED lines=38> */
.L_x_5042:
        /* <DEDUP_REMOVED lines=23> */
.L_x_5043:
[----:B------:R-:W-:Y:S05]  /*36a0*/  BSYNC B0 ;  /* 0x0000000000007941 */ /* 0x000fea0003800000 */
.L_x_5041:
        /* <DEDUP_REMOVED lines=29> */
.L_x_5045:
        /* <DEDUP_REMOVED lines=23> */
.L_x_5046:
[----:B------:R-:W-:Y:S05]  /*39f0*/  BSYNC B0 ;  /* 0x0000000000007941 */ /* 0x000fea0003800000 */
.L_x_5044:
        /* <DEDUP_REMOVED lines=20> */
.L_x_5022:
[----:B------:R-:W-:-:S04]  /*3b40*/  LEA R2, P0, R38, c[0x0][0x200], 0x2 ;  /* 0x0000800026027a11 */ /* 0x000fc800078010ff */
[----:B------:R-:W-:-:S05]  /*3b50*/  LEA.HI.X R3, R38, c[0x0][0x204], R39, 0x2, P0 ;  /* 0x0000810026037a11 */ /* 0x000fca00000f1427 */
[----:B------:R0:W-:Y:S04]  /*3b60*/  STG.E [R2.64], R32 ;  /* 0x0000002002007986 */ /* 0x0001e8000c10190a */
.L_x_5021:
[----:B------:R-:W-:Y:S05]  /*3b70*/  BSYNC B1 ;  /* 0x0000000000017941 */ /* 0x000fea0003800000 */
.L_x_5020:
        /* <DEDUP_REMOVED lines=42> */
.L_x_5049:
        /* <DEDUP_REMOVED lines=37> */
.L_x_5048:
        /* <DEDUP_REMOVED lines=25> */
.L_x_5050:
[----:B------:R-:W-:-:S13]  /*4200*/  ISETP.LT.OR P4, PT, R14, c[0x0][0x314], P4 ;  /* 0x0000c5000e007a0c */ /* 0x000fda0002781670 */
[----:B------:R-:W-:Y:S05]  /*4210*/  @!P4 BRA `(.L_x_5047) ;  /* 0x000000a00000c947 */ /* 0x000fea0003800000 */
[----:B------:R-:W-:Y:S01]  /*4220*/  ISETP.GE.AND P0, PT, R7, R16, PT ;  /* 0x000000100700720c */ /* 0x000fe20003f06270 */
[----:B------:R-:W-:-:S12]  /*4230*/  BSSY B0, `(.L_x_5051) ;  /* 0x0000003000007945 */ /* 0x000fd80003800000 */
[----:B------:R-:W-:Y:S05]  /*4240*/  @P0 BRA `(.L_x_5052) ;  /* 0x0000001000000947 */ /* 0x000fea0003800000 */
[----:B------:R0:W5:Y:S02]  /*4250*/  LDG.E.128 R8, [R22.64] ;  /* 0x0000000a16087981 */ /* 0x000164000c1e1d00 */
.L_x_5052:
[----:B------:R-:W-:Y:S05]  /*4260*/  BSYNC B0 ;  /* 0x0000000000007941 */ /* 0x000fea0003800000 */
.L_x_5051:
[----:B------:R-:W1:Y:S02]  /*4270*/  LDS R5, [R6] ;  /* 0x0000000006057984 */ /* 0x000e640000000800 */
[C---:B-1---5:R-:W-:Y:S02]  /*4280*/  FFMA.FTZ R4, R5.reuse, R8, R4 ;  /* 0x0000000805047223 */ /* 0x062fe40000010004 */
[C---:B------:R-:W-:Y:S02]  /*4290*/  FFMA.FTZ R3, R5.reuse, R9, R3 ;  /* 0x0000000905037223 */ /* 0x040fe40000010003 */
[C---:B------:R-:W-:Y:S02]  /*42a0*/  FFMA.FTZ R2, R5.reuse, R10, R2 ;  /* 0x0000000a05027223 */ /* 0x040fe40000010002 */
[----:B------:R-:W-:Y:S02]  /*42b0*/  FFMA.FTZ R0, R5, R11, R0 ;  /* 0x0000000b05007223 */ /* 0x000fe40000010000 */
.L_x_5047:
        /* <DEDUP_REMOVED lines=78> */
        .weak           $__internal_30_$__cuda_sm20_div_s64
        .type           $__internal_30_$__cuda_sm20_div_s64,@function
        .size           $__internal_30_$__cuda_sm20_div_s64,(.L_x_8198 - $__internal_30_$__cuda_sm20_div_s64)
$__internal_30_$__cuda_sm20_div_s64:
        /* <DEDUP_REMOVED lines=83> */
[----:B------:R-:W-:Y:S05]  /*4cd0*/  RET.REL.NODEC R22 `(_ZN5flash32flash_fwd_splitkv_combine_kernelI23Flash_fwd_kernel_traitsILi128ELi64ELi64ELi4ELb0ELb0EN7cutlass6half_tE19Flash_kernel_traitsILi128ELi64ELi64ELi4ES3_EELi4ELi6ELb1EEEvNS_16Flash_fwd_paramsE) ;  /* 0xffffb32016007950 */ /* 0x000fea0003c3ffff */
.L_x_5053:
        /* <DEDUP_REMOVED lines=10> */
.L_x_8198:


//--------------------- .text._ZN5flash32flash_fwd_splitkv_combine_kernelI23Flash_fwd_kernel_traitsILi128ELi64ELi64ELi4ELb0ELb0EN7cutlass6half_tE19Flash_kernel_traitsILi128ELi64ELi64ELi4ES3_EELi4ELi5ELb1EEEvNS_16Flash_fwd_paramsE --------------------------
	.section	.text._ZN5flash32flash_fwd_splitkv_combine_kernelI23Flash_fwd_kernel_traitsILi128ELi64ELi64ELi4ELb0ELb0EN7cutlass6half_tE19Flash_kernel_traitsILi128ELi64ELi64ELi4ES3_EELi4ELi5ELb1EEEvNS_16Flash_fwd_paramsE,"ax",@progbits
	.sectioninfo	@"SHI_REGISTERS=52"
	.align	128
        .global         _ZN5flash32flash_fwd_splitkv_combine_kernelI23Flash_fwd_kernel_traitsILi128ELi64ELi64ELi4ELb0ELb0EN7cutlass6half_tE19Flash_kernel_traitsILi128ELi64ELi64ELi4ES3_EELi4ELi5ELb1EEEvNS_16Flash_fwd_paramsE
        .type           _ZN5flash32flash_fwd_splitkv_combine_kernelI23Flash_fwd_kernel_traitsILi128ELi64ELi64ELi4ELb0ELb0EN7cutlass6half_tE19Flash_kernel_traitsILi128ELi64ELi64ELi4ES3_EELi4ELi5ELb1EEEvNS_16Flash_fwd_paramsE,@function
        .size           _ZN5flash32flash_fwd_splitkv_combine_kernelI23Flash_fwd_kernel_traitsILi128ELi64ELi64ELi4ELb0ELb0EN7cutlass6half_tE19Flash_kernel_traitsILi128ELi64ELi64ELi4ES3_EELi4ELi5ELb1EEEvNS_16Flash_fwd_paramsE,(.L_x_8199 - _ZN5flash32flash_fwd_splitkv_combine_kernelI23Flash_fwd_kernel_traitsILi128ELi64ELi64ELi4ELb0ELb0EN7cutlass6half_tE19Flash_kernel_traitsILi128ELi64ELi64ELi4ES3_EELi4ELi5ELb1EEEvNS_16Flash_fwd_paramsE)
        .other          _ZN5flash32flash_fwd_splitkv_combine_kernelI23Flash_fwd_kernel_traitsILi128ELi64ELi64ELi4ELb0ELb0EN7cutlass6half_tE19Flash_kernel_traitsILi128ELi64ELi64ELi4ES3_EELi4ELi5ELb1EEEvNS_16Flash_fwd_paramsE,@"STO_CUDA_ENTRY STV_DEFAULT"
_ZN5flash32flash_fwd_splitkv_combine_kernelI23Flash_fwd_kernel_traitsILi128ELi64ELi64ELi4ELb0ELb0EN7cutlass6half_tE19Flash_kernel_traitsILi128ELi64ELi64ELi4ES3_EELi4ELi5ELb1EEEvNS_16Flash_fwd_paramsE:
.text._ZN5flash32flash_fwd_splitkv_combine_kernelI23Flash_fwd_kernel_traitsILi128ELi64ELi64ELi4ELb0ELb0EN7cutlass6half_tE19Flash_kernel_traitsILi128ELi64ELi64ELi4ES3_EELi4ELi5ELb1EEEvNS_16Flash_fwd_paramsE:
        /* <DEDUP_REMOVED lines=23> */
[----:B------:R-:W-:Y:S05]  /*0170*/  CALL.REL.NOINC `($__internal_31_$__cuda_sm20_div_s64) ;  /* 0x0000458000007944 */ /* 0x000fea0003c00000 */
[----:B------:R-:W-:Y:S05]  /*0180*/  BRA `(.L_x_5055) ;  /* 0x0000013000007947 */ /* 0x000fea0003800000 */
.L_x_5054:
        /* <DEDUP_REMOVED lines=19> */
.L_x_5055:
        /* <DEDUP_REMOVED lines=12> */
[----:B------:R-:W-:Y:S05]  /*0380*/  CALL.REL.NOINC `($__internal_31_$__cuda_sm20_div_s64) ;  /* 0x0000437000007944 */ /* 0x000fea0003c00000 */
[----:B------:R-:W-:Y:S02]  /*0390*/  MOV R28, R20 ;  /* 0x00000014001c7202 */ /* 0x000fe40000000f00 */
[----:B------:R-:W-:Y:S01]  /*03a0*/  MOV R29, R21 ;  /* 0x00000015001d7202 */ /* 0x000fe20000000f00 */
[----:B------:R-:W-:Y:S05]  /*03b0*/  BRA `(.L_x_5058) ;  /* 0x0000013000007947 */ /* 0x000fea0003800000 */
.L_x_5057:
        /* <DEDUP_REMOVED lines=19> */
.L_x_5058:
[----:B------:R-:W-:Y:S05]  /*04f0*/  BSYNC B0 ;  /* 0x0000000000007941 */ /* 0x000fea0003800000 */
.L_x_5056:
        /* <DEDUP_REMOVED lines=43> */
.L_x_5060:
        /* <DEDUP_REMOVED lines=19> */
.L_x_5061:
[----:B------:R-:W-:Y:S05]  /*08e0*/  BSYNC B0 ;  /* 0x0000000000007941 */ /* 0x000fea0003800000 */
.L_x_5059:
        /* <DEDUP_REMOVED lines=74> */
[----:B------:R-:W-:Y:S02]  /*0d90*/  MOV R32, R20 ;  /* 0x0000001400207202 */ /* 0x000fe40000000f00 */
[----:B------:R-:W-:Y:S01]  /*0da0*/  MOV R33, R21 ;  /* 0x0000001500217202 */ /* 0x000fe20000000f00 */
[----:B------:R-:W-:Y:S05]  /*0db0*/  BRA `(.L_x_5064) ;  /* 0x0000013000007947 */ /* 0x000fea0003800000 */
.L_x_5063:
        /* <DEDUP_REMOVED lines=19> */
.L_x_5064:
[----:B------:R-:W-:Y:S05]  /*0ef0*/  BSYNC B0 ;  /* 0x0000000000007941 */ /* 0x000fea0003800000 */
.L_x_5062:
        /* <DEDUP_REMOVED lines=42> */
.L_x_5066:
        /* <DEDUP_REMOVED lines=19> */
.L_x_5067:
[----:B------:R-:W-:Y:S05]  /*12d0*/  BSYNC B0 ;  /* 0x0000000000007941 */ /* 0x000fea0003800000 */
.L_x_5065:
        /* <DEDUP_REMOVED lines=131> */
.L_x_5069:
[----:B------:R-:W-:Y:S05]  /*1b10*/  BSYNC B0 ;  /* 0x0000000000007941 */ /* 0x000fea0003800000 */
.L_x_5068:
        /* <DEDUP_REMOVED lines=99> */
.L_x_5074:
        /* <DEDUP_REMOVED lines=22> */
.L_x_5075:
[----:B------:R-:W-:Y:S05]  /*22b0*/  BSYNC B0 ;  /* 0x0000000000007941 */ /* 0x000fea0003800000 */
.L_x_5073:
[----:B------:R-:W-:Y:S01]  /*22c0*/  LOP3.LUT R19, R17, R0, RZ, 0xfc, !PT ;  /* 0x0000000011137212 */ /* 0x000fe200078efcff */
[----:B------:R-:W-:Y:S03]  /*22d0*/  BSSY B0, `(.L_x_5076) ;  /* 0x0000028000007945 */ /* 0x000fe60003800000 */
[----:B------:R-:W-:-:S13]  /*22e0*/  ISETP.NE.U32.AND P0, PT, R19, RZ, PT ;  /* 0x000000ff1300720c */ /* 0x000fda0003f05070 */
[----:B------:R-:W-:Y:S05]  /*22f0*/  @!P0 BRA `(.L_x_5077) ;  /* 0x000000f000008947 */ /* 0x000fea0003800000 */
[----:B------:R-:W-:Y:S01]  /*2300*/  IMAD.MOV.U32 R24, RZ, RZ, R30 ;  /* 0x000000ffff187224 */ /* 0x000fe200078e001e */
[----:B------:R-:W-:Y:S02]  /*2310*/  MOV R23, R0 ;  /* 0x0000000000177202 */ /* 0x000fe40000000f00 */
[----:B------:R-:W-:Y:S02]  /*2320*/  MOV R22, 0x2340 ;  /* 0x0000234000167802 */ /* 0x000fe40000000f00 */
[----:B------:R-:W-:Y:S05]  /*2330*/  CALL.REL.NOINC `($__internal_31_$__cuda_sm20_div_s64) ;  /* 0x000023c000007944 */ /* 0x000fea0003c00000 */
        /* <DEDUP_REMOVED lines=11> */
.L_x_5077:
        /* <DEDUP_REMOVED lines=22> */
.L_x_5078:
[----:B------:R-:W-:Y:S05]  /*2550*/  BSYNC B0 ;  /* 0x0000000000007941 */ /* 0x000fea0003800000 */
.L_x_5076:
        /* <DEDUP_REMOVED lines=11> */
[----:B------:R-:W-:Y:S05]  /*2610*/  CALL.REL.NOINC `($__internal_31_$__cuda_sm20_div_s64) ;  /* 0x000020e000007944 */ /* 0x000fea0003c00000 */
[----:B------:R-:W-:-:S04]  /*2620*/  IADD3 R17, P0, RZ, -R20, RZ ;  /* 0x80000014ff117210 */ /* 0x000fc80007f1e0ff */
[----:B------:R-:W-:Y:S01]  /*2630*/  IADD3.X R18, RZ, ~R21, RZ, P0, !PT ;  /* 0x80000015ff127210 */ /* 0x000fe200007fe4ff */
[----:B------:R-:W-:-:S04]  /*2640*/  IMAD.WIDE.U32 R36, R5, R17, R36 ;  /* 0x0000001105247225 */ /* 0x000fc800078e0024 */
[----:B------:R-:W-:-:S04]  /*2650*/  IMAD R18, R18, R5, RZ ;  /* 0x0000000512127224 */ /* 0x000fc800078e02ff */
[----:B------:R-:W-:-:S05]  /*2660*/  IMAD R4, R4, R17, R18 ;  /* 0x0000001104047224 */ /* 0x000fca00078e0212 */
[----:B------:R-:W-:Y:S01]  /*2670*/  IADD3 R4, R37, R4, RZ ;  /* 0x0000000425047210 */ /* 0x000fe20007ffe0ff */
[----:B------:R-:W-:Y:S05]  /*2680*/  BRA `(.L_x_5081) ;  /* 0x0000016000007947 */ /* 0x000fea0003800000 */
.L_x_5080:
        /* <DEDUP_REMOVED lines=22> */
.L_x_5081:
[----:B------:R-:W-:Y:S05]  /*27f0*/  BSYNC B0 ;  /* 0x0000000000007941 */ /* 0x000fea0003800000 */
.L_x_5079:
        /* <DEDUP_REMOVED lines=38> */
[----:B------:R-:W-:Y:S05]  /*2a60*/  CALL.REL.NOINC `($__internal_31_$__cuda_sm20_div_s64) ;  /* 0x00001c9000007944 */ /* 0x000fea0003c00000 */
        /* <DEDUP_REMOVED lines=12> */
.L_x_5083:
        /* <DEDUP_REMOVED lines=23> */
.L_x_5084:
[----:B------:R-:W-:Y:S05]  /*2ca0*/  BSYNC B0 ;  /* 0x0000000000007941 */ /* 0x000fea0003800000 */
.L_x_5082:
        /* <DEDUP_REMOVED lines=19> */
.L_x_5086:
        /* <DEDUP_REMOVED lines=22> */
.L_x_5087:
[----:B------:R-:W-:Y:S05]  /*2f40*/  BSYNC B0 ;  /* 0x0000000000007941 */ /* 0x000fea0003800000 */
.L_x_5085:
        /* <DEDUP_REMOVED lines=20> */
.L_x_5089:
        /* <DEDUP_REMOVED lines=23> */
.L_x_5090:
[----:B------:R-:W-:Y:S05]  /*3200*/  BSYNC B0 ;  /* 0x0000000000007941 */ /* 0x000fea0003800000 */
.L_x_5088:
        /* <DEDUP_REMOVED lines=25> */
[----:B------:R-:W-:Y:S05]  /*33a0*/  CALL.REL.NOINC `($__internal_31_$__cuda_sm20_div_s64) ;  /* 0x0000135000007944 */ /* 0x000fea0003c00000 */
        /* <DEDUP_REMOVED lines=12> */
.L_x_5092:
        /* <DEDUP_REMOVED lines=23> */
.L_x_5093:
[----:B------:R-:W-:Y:S05]  /*35e0*/  BSYNC B0 ;  /* 0x0000000000007941 */ /* 0x000fea0003800000 */
.L_x_5091:
        /* <DEDUP_REMOVED lines=29> */
.L_x_5095:
        /* <DEDUP_REMOVED lines=23> */
.L_x_5096:
[----:B------:R-:W-:Y:S05]  /*3930*/  BSYNC B0 ;  /* 0x0000000000007941 */ /* 0x000fea0003800000 */
.L_x_5094:
        /* <DEDUP_REMOVED lines=20> */
.L_x_5072:
[----:B------:R-:W-:-:S04]  /*3a80*/  LEA R2, P0, R36, c[0x0][0x200], 0x2 ;  /* 0x0000800024027a11 */ /* 0x000fc800078010ff */
[----:B------:R-:W-:-:S05]  /*3a90*/  LEA.HI.X R3, R36, c[0x0][0x204], R37, 0x2, P0 ;  /* 0x0000810024037a11 */ /* 0x000fca00000f1425 */
[----:B------:R0:W-:Y:S04]  /*3aa0*/  STG.E [R2.64], R28 ;  /* 0x0000001c02007986 */ /* 0x0001e8000c10190a */
.L_x_5071:
[----:B------:R-:W-:Y:S05]  /*3ab0*/  BSYNC B1 ;  /* 0x0000000000017941 */ /* 0x000fea0003800000 */
.L_x_5070:
        /* <DEDUP_REMOVED lines=44> */
.L_x_5099:
        /* <DEDUP_REMOVED lines=37> */
.L_x_5098:
        /* <DEDUP_REMOVED lines=25> */
.L_x_5100:
[----:B------:R-:W-:-:S13]  /*4160*/  ISETP.LT.OR P4, PT, R14, c[0x0][0x314], P4 ;  /* 0x0000c5000e007a0c */ /* 0x000fda0002781670 */
[----:B------:R-:W-:Y:S05]  /*4170*/  @!P4 BRA `(.L_x_5097) ;  /* 0x000000a00000c947 */ /* 0x000fea0003800000 */
[----:B------:R-:W-:Y:S01]  /*4180*/  ISETP.GE.AND P0, PT, R12, R15, PT ;  /* 0x0000000f0c00720c */ /* 0x000fe20003f06270 */
[----:B------:R-:W-:-:S12]  /*4190*/  BSSY B0, `(.L_x_5101) ;  /* 0x0000003000007945 */ /* 0x000fd80003800000 */
[----:B------:R-:W-:Y:S05]  /*41a0*/  @P0 BRA `(.L_x_5102) ;  /* 0x0000001000000947 */ /* 0x000fea0003800000 */
[----:B------:R0:W5:Y:S02]  /*41b0*/  LDG.E.128 R8, [R22.64] ;  /* 0x0000000a16087981 */ /* 0x000164000c1e1d00 */
.L_x_5102:
[----:B------:R-:W-:Y:S05]  /*41c0*/  BSYNC B0 ;  /* 0x0000000000007941 */ /* 0x000fea0003800000 */
.L_x_5101:
[----:B------:R-:W1:Y:S02]  /*41d0*/  LDS R5, [R6] ;  /* 0x0000000006057984 */ /* 0x000e640000000800 */
[C---:B-1---5:R-:W-:Y:S02]  /*41e0*/  FFMA.FTZ R4, R5.reuse, R8, R4 ;  /* 0x0000000805047223 */ /* 0x062fe40000010004 */
[C---:B------:R-:W-:Y:S02]  /*41f0*/  FFMA.FTZ R3, R5.reuse, R9, R3 ;  /* 0x0000000905037223 */ /* 0x040fe40000010003 */
[C---:B------:R-:W-:Y:S02]  /*4200*/  FFMA.FTZ R2, R5.reuse, R10, R2 ;  /* 0x0000000a05027223 */ /* 0x040fe40000010002 */
[----:B------:R-:W-:Y:S02]  /*4210*/  FFMA.FTZ R0, R5, R11, R0 ;  /* 0x0000000b05007223 */ /* 0x000fe40000010000 */
.L_x_5097:
        /* <DEDUP_REMOVED lines=78> */
        .weak           $__internal_31_$__cuda_sm20_div_s64
        .type           $__internal_31_$__cuda_sm20_div_s64,@function
        .size           $__internal_31_$__cuda_sm20_div_s64,(.L_x_8199 - $__internal_31_$__cuda_sm20_div_s64)
$__internal_31_$__cuda_sm20_div_s64:
        /* <DEDUP_REMOVED lines=83> */
[----:B------:R-:W-:Y:S06]  /*4c30*/  RET.REL.NODEC R26 `(_ZN5flash32flash_fwd_splitkv_combine_kernelI23Flash_fwd_kernel_traitsILi128ELi64ELi64ELi4ELb0ELb0EN7cutlass6half_tE19Flash_kernel_traitsILi128ELi64ELi64ELi4ES3_EELi4ELi5ELb1EEEvNS_16Flash_fwd_paramsE) ;  /* 0xffffb3c01a007950 */ /* 0x000fec0003c3ffff */
.L_x_5103:
        /* <DEDUP_REMOVED lines=12> */
.L_x_8199:


//--------------------- .text._ZN5flash32flash_fwd_splitkv_combine_kernelI23Flash_fwd_kernel_traitsILi128ELi64ELi64ELi4ELb0ELb0EN7cutlass6half_tE19Flash_kernel_traitsILi128ELi64ELi64ELi4ES3_EELi4ELi4ELb1EEEvNS_16Flash_fwd_paramsE --------------------------
	.section	.text._ZN5flash32flash_fwd_splitkv_combine_kernelI23Flash_fwd_kernel_traitsILi128ELi64ELi64ELi4ELb0ELb0EN7cutlass6half_tE19Flash_kernel_traitsILi128ELi64ELi64ELi4ES3_EELi4ELi4ELb1EEEvNS_16Flash_fwd_paramsE,"ax",@progbits
	.sectioninfo	@"SHI_REGISTERS=52"
	.align	128
        .global         _ZN5flash32flash_fwd_splitkv_combine_kernelI23Flash_fwd_kernel_traitsILi128ELi64ELi64ELi4ELb0ELb0EN7cutlass6half_tE19Flash_kernel_traitsILi128ELi64ELi64ELi4ES3_EELi4ELi4ELb1EEEvNS_16Flash_fwd_paramsE
        .type           _ZN5flash32flash_fwd_splitkv_combine_kernelI23Flash_fwd_kernel_traitsILi128ELi64ELi64ELi4ELb0ELb0EN7cutlass6half_tE19Flash_kernel_traitsILi128ELi64ELi64ELi4ES3_EELi4ELi4ELb1EEEvNS_16Flash_fwd_paramsE,@function
        .size           _ZN5flash32flash_fwd_splitkv_combine_kernelI23Flash_fwd_kernel_traitsILi128ELi64ELi64ELi4ELb0ELb0EN7cutlass6half_tE19Flash_kernel_traitsILi128ELi64ELi64ELi4ES3_EELi4ELi4ELb1EEEvNS_16Flash_fwd_paramsE,(.L_x_8200 - _ZN5flash32flash_fwd_splitkv_combine_kernelI23Flash_fwd_kernel_traitsILi128ELi64ELi64ELi4ELb0ELb0EN7cutlass6half_tE19Flash_kernel_traitsILi128ELi64ELi64ELi4ES3_EELi4ELi4ELb1EEEvNS_16Flash_fwd_paramsE)
        .other          _ZN5flash32flash_fwd_splitkv_combine_kernelI23Flash_fwd_kernel_traitsILi128ELi64ELi64ELi4ELb0ELb0EN7cutlass6half_tE19Flash_kernel_traitsILi128ELi64ELi64ELi4ES3_EELi4ELi4ELb1EEEvNS_16Flash_fwd_paramsE,@"STO_CUDA_ENTRY STV_DEFAULT"
_ZN5flash32flash_fwd_splitkv_combine_kernelI23Flash_fwd_kernel_traitsILi128ELi64ELi64ELi4ELb0ELb0EN7cutlass6half_tE19Flash_kernel_traitsILi128ELi64ELi64ELi4ES3_EELi4ELi4ELb1EEEvNS_16Flash_fwd_paramsE:
.text._ZN5flash32flash_fwd_splitkv_combine_kernelI23Flash_fwd_kernel_traitsILi128ELi64ELi64ELi4ELb0ELb0EN7cutlass6half_tE19Flash_kernel_traitsILi128ELi64ELi64ELi4ES3_EELi4ELi4ELb1EEEvNS_16Flash_fwd_paramsE:
        /* <DEDUP_REMOVED lines=23> */
[----:B------:R-:W-:Y:S05]  /*0170*/  CALL.REL.NOINC `($__internal_32_$__cuda_sm20_div_s64) ;  /* 0x0000458000007944 */ /* 0x000fea0003c00000 */
[----:B------:R-:W-:Y:S05]  /*0180*/  BRA `(.L_x_5105) ;  /* 0x0000013000007947 */ /* 0x000fea0003800000 */
.L_x_5104:
        /* <DEDUP_REMOVED lines=19> */
.L_x_5105:
        /* <DEDUP_REMOVED lines=12> */
[----:B------:R-:W-:Y:S05]  /*0380*/  CALL.REL.NOINC `($__internal_32_$__cuda_sm20_div_s64) ;  /* 0x0000437000007944 */ /* 0x000fea0003c00000 */
[----:B------:R-:W-:Y:S02]  /*0390*/  MOV R28, R20 ;  /* 0x00000014001c7202 */ /* 0x000fe40000000f00 */
[----:B------:R-:W-:Y:S01]  /*03a0*/  MOV R29, R21 ;  /* 0x00000015001d7202 */ /* 0x000fe20000000f00 */
[----:B------:R-:W-:Y:S05]  /*03b0*/  BRA `(.L_x_5108) ;  /* 0x0000013000007947 */ /* 0x000fea0003800000 */
.L_x_5107:
        /* <DEDUP_REMOVED lines=19> */
.L_x_5108:
[----:B------:R-:W-:Y:S05]  /*04f0*/  BSYNC B0 ;  /* 0x0000000000007941 */ /* 0x000fea0003800000 */
.L_x_5106:
        /* <DEDUP_REMOVED lines=43> */
.L_x_5110:
        /* <DEDUP_REMOVED lines=19> */
.L_x_5111:
[----:B------:R-:W-:Y:S05]  /*08e0*/  BSYNC B0 ;  /* 0x0000000000007941 */ /* 0x000fea0003800000 */
.L_x_5109:
        /* <DEDUP_REMOVED lines=74> */
[----:B------:R-:W-:Y:S02]  /*0d90*/  MOV R32, R20 ;  /* 0x0000001400207202 */ /* 0x000fe40000000f00 */
[----:B------:R-:W-:Y:S01]  /*0da0*/  MOV R33, R21 ;  /* 0x0000001500217202 */ /* 0x000fe20000000f00 */
[----:B------:R-:W-:Y:S05]  /*0db0*/  BRA `(.L_x_5114) ;  /* 0x0000013000007947 */ /* 0x000fea0003800000 */
.L_x_5113:
        /* <DEDUP_REMOVED lines=19> */
.L_x_5114:
[----:B------:R-:W-:Y:S05]  /*0ef0*/  BSYNC B0 ;  /* 0x0000000000007941 */ /* 0x000fea0003800000 */
.L_x_5112:
        /* <DEDUP_REMOVED lines=42> */
.L_x_5116:
        /* <DEDUP_REMOVED lines=19> */
.L_x_5117:
[----:B------:R-:W-:Y:S05]  /*12d0*/  BSYNC B0 ;  /* 0x0000000000007941 */ /* 0x000fea0003800000 */
.L_x_5115:
        /* <DEDUP_REMOVED lines=131> */
.L_x_5119:
[----:B------:R-:W-:Y:S05]  /*1b10*/  BSYNC B0 ;  /* 0x0000000000007941 */ /* 0x000fea0003800000 */
.L_x_5118:
        /* <DEDUP_REMOVED lines=95> */
.L_x_5124:
        /* <DEDUP_REMOVED lines=22> */
.L_x_5125:
[----:B------:R-:W-:Y:S05]  /*2270*/  BSYNC B0 ;  /* 0x0000000000007941 */ /* 0x000fea0003800000 */
.L_x_5123:
[----:B------:R-:W-:Y:S01]  /*2280*/  LOP3.LUT R19, R17, R0, RZ, 0xfc, !PT ;  /* 0x0000000011137212 */ /* 0x000fe200078efcff */
[----:B------:R-:W-:Y:S03]  /*2290*/  BSSY B0, `(.L_x_5126) ;  /* 0x0000028000007945 */ /* 0x000fe60003800000 */
[----:B------:R-:W-:-:S13]  /*22a0*/  ISETP.NE.U32.AND P0, PT, R19, RZ, PT ;  /* 0x000000ff1300720c */ /* 0x000fda0003f05070 */
[----:B------:R-:W-:Y:S05]  /*22b0*/  @!P0 BRA `(.L_x_5127) ;  /* 0x000000f000008947 */ /* 0x000fea0003800000 */
[----:B------:R-:W-:Y:S01]  /*22c0*/  IMAD.MOV.U32 R24, RZ, RZ, R30 ;  /* 0x000000ffff187224 */ /* 0x000fe200078e001e */
[----:B------:R-:W-:Y:S02]  /*22d0*/  MOV R23, R0 ;  /* 0x0000000000177202 */ /* 0x000fe40000000f00 */
[----:B------:R-:W-:Y:S02]  /*22e0*/  MOV R22, 0x2300 ;  /* 0x0000230000167802 */ /* 0x000fe40000000f00 */
[----:B------:R-:W-:Y:S05]  /*22f0*/  CALL.REL.NOINC `($__internal_32_$__cuda_sm20_div_s64) ;  /* 0x0000240000007944 */ /* 0x000fea0003c00000 */
        /* <DEDUP_REMOVED lines=11> */
.L_x_5127:
        /* <DEDUP_REMOVED lines=22> */
.L_x_5128:
[----:B------:R-:W-:Y:S05]  /*2510*/  BSYNC B0 ;  /* 0x0000000000007941 */ /* 0x000fea0003800000 */
.L_x_5126:
        /* <DEDUP_REMOVED lines=11> */
[----:B------:R-:W-:Y:S05]  /*25d0*/  CALL.REL.NOINC `($__internal_32_$__cuda_sm20_div_s64) ;  /* 0x0000212000007944 */ /* 0x000fea0003c00000 */
[----:B------:R-:W-:-:S04]  /*25e0*/  IADD3 R17, P0, RZ, -R20, RZ ;  /* 0x80000014ff117210 */ /* 0x000fc80007f1e0ff */
[----:B------:R-:W-:Y:S01]  /*25f0*/  IADD3.X R18, RZ, ~R21, RZ, P0, !PT ;  /* 0x80000015ff127210 */ /* 0x000fe200007fe4ff */
[----:B------:R-:W-:-:S04]  /*2600*/  IMAD.WIDE.U32 R36, R5, R17, R36 ;  /* 0x0000001105247225 */ /* 0x000fc800078e0024 */
[----:B------:R-:W-:-:S04]  /*2610*/  IMAD R18, R18, R5, RZ ;  /* 0x0000000512127224 */ /* 0x000fc800078e02ff */
[----:B------:R-:W-:-:S05]  /*2620*/  IMAD R4, R4, R17, R18 ;  /* 0x0000001104047224 */ /* 0x000fca00078e0212 */
[----:B------:R-:W-:Y:S01]  /*2630*/  IADD3 R4, R37, R4, RZ ;  /* 0x0000000425047210 */ /* 0x000fe20007ffe0ff */
[----:B------:R-:W-:Y:S05]  /*2640*/  BRA `(.L_x_5131) ;  /* 0x0000016000007947 */ /* 0x000fea0003800000 */
.L_x_5130:
        /* <DEDUP_REMOVED lines=22> */
.L_x_5131:
[----:B------:R-:W-:Y:S05]  /*27b0*/  BSYNC B0 ;  /* 0x0000000000007941 */ /* 0x000fea0003800000 */
.L_x_5129:
        /* <DEDUP_REMOVED lines=38> */
[----:B------:R-:W-:Y:S05]  /*2a20*/  CALL.REL.NOINC `($__internal_32_$__cuda_sm20_div_s64) ;  /* 0x00001cd000007944 */ /* 0x000fea0003c00000 */
        /* <DEDUP_REMOVED lines=12> */
.L_x_5133:
        /* <DEDUP_REMOVED lines=23> */
.L_x_5134:
[----:B------:R-:W-:Y:S05]  /*2c60*/  BSYNC B0 ;  /* 0x0000000000007941 */ /* 0x000fea0003800000 */
.L_x_5132:
        /* <DEDUP_REMOVED lines=19> */
.L_x_5136:
        /* <DEDUP_REMOVED lines=22> */
.L_x_5137:
[----:B------:R-:W-:Y:S05]  /*2f00*/  BSYNC B0 ;  /* 0x0000000000007941 */ /* 0x000fea0003800000 */
.L_x_5135:
        /* <DEDUP_REMOVED lines=20> */
.L_x_5139:
        /* <DEDUP_REMOVED lines=23> */
.L_x_5140:
[----:B------:R-:W-:Y:S05]  /*31c0*/  BSYNC B0 ;  /* 0x0000000000007941 */ /* 0x000fea0003800000 */
.L_x_5138:
        /* <DEDUP_REMOVED lines=25> */
[----:B------:R-:W-:Y:S05]  /*3360*/  CALL.REL.NOINC `($__internal_32_$__cuda_sm20_div_s64) ;  /* 0x0000139000007944 */ /* 0x000fea0003c00000 */
        /* <DEDUP_REMOVED lines=12> */
.L_x_5142:
        /* <DEDUP_REMOVED lines=23> */
.L_x_5143:
[----:B------:R-:W-:Y:S05]  /*35a0*/  BSYNC B0 ;  /* 0x0000000000007941 */ /* 0x000fea0003800000 */
.L_x_5141:
        /* <DEDUP_REMOVED lines=29> */
.L_x_5145:
        /* <DEDUP_REMOVED lines=23> */
.L_x_5146:
[----:B------:R-:W-:Y:S05]  /*38f0*/  BSYNC B0 ;  /* 0x0000000000007941 */ /* 0x000fea0003800000 */
.L_x_5144:
        /* <DEDUP_REMOVED lines=20> */
.L_x_5122:
[----:B------:R-:W-:-:S04]  /*3a40*/  LEA R2, P0, R36, c[0x0][0x200], 0x2 ;  /* 0x0000800024027a11 */ /* 0x000fc800078010ff */
[----:B------:R-:W-:-:S05]  /*3a50*/  LEA.HI.X R3, R36, c[0x0][0x204], R37, 0x2, P0 ;  /* 0x0000810024037a11 */ /* 0x000fca00000f1425 */
[----:B------:R0:W-:Y:S04]  /*3a60*/  STG.E [R2.64], R28 ;  /* 0x0000001c02007986 */ /* 0x0001e8000c10190a */
.L_x_5121:
[----:B------:R-:W-:Y:S05]  /*3a70*/  BSYNC B1 ;  /* 0x0000000000017941 */ /* 0x000fea0003800000 */
.L_x_5120:
        /* <DEDUP_REMOVED lines=48> */
.L_x_5149:
        /* <DEDUP_REMOVED lines=37> */
.L_x_5148:
        /* <DEDUP_REMOVED lines=25> */
.L_x_5150:
[----:B------:R-:W-:-:S13]  /*4160*/  ISETP.LT.OR P4, PT, R13, c[0x0][0x314], P4 ;  /* 0x0000c5000d007a0c */ /* 0x000fda0002781670 */
[----:B------:R-:W-:Y:S05]  /*4170*/  @!P4 BRA `(.L_x_5147) ;  /* 0x000000a00000c947 */ /* 0x000fea0003800000 */
[----:B------:R-:W-:Y:S01]  /*4180*/  ISETP.GE.AND P0, PT, R15, R14, PT ;  /* 0x0000000e0f00720c */ /* 0x000fe20003f06270 */
[----:B------:R-:W-:-:S12]  /*4190*/  BSSY B0, `(.L_x_5151) ;  /* 0x0000003000007945 */ /* 0x000fd80003800000 */
[----:B------:R-:W-:Y:S05]  /*41a0*/  @P0 BRA `(.L_x_5152) ;  /* 0x0000001000000947 */ /* 0x000fea0003800000 */
[----:B------:R0:W5:Y:S02]  /*41b0*/  LDG.E.128 R8, [R22.64] ;  /* 0x0000000a16087981 */ /* 0x000164000c1e1d00 */
.L_x_5152:
[----:B------:R-:W-:Y:S05]  /*41c0*/  BSYNC B0 ;  /* 0x0000000000007941 */ /* 0x000fea0003800000 */
.L_x_5151:
[----:B------:R-:W1:Y:S02]  /*41d0*/  LDS R5, [R6] ;  /* 0x0000000006057984 */ /* 0x000e640000000800 */
[C---:B-1---5:R-:W-:Y:S02]  /*41e0*/  FFMA.FTZ R4, R5.reuse, R8, R4 ;  /* 0x0000000805047223 */ /* 0x062fe40000010004 */
[C---:B------:R-:W-:Y:S02]  /*41f0*/  FFMA.FTZ R3, R5.reuse, R9, R3 ;  /* 0x0000000905037223 */ /* 0x040fe40000010003 */
[C---:B------:R-:W-:Y:S02]  /*4200*/  FFMA.FTZ R2, R5.reuse, R10, R2 ;  /* 0x0000000a05027223 */ /* 0x040fe40000010002 */
[----:B------:R-:W-:Y:S02]  /*4210*/  FFMA.FTZ R0, R5, R11, R0 ;  /* 0x0000000b05007223 */ /* 0x000fe40000010000 */
.L_x_5147:
        /* <DEDUP_REMOVED lines=78> */
        .weak           $__internal_32_$__cuda_sm20_div_s64
        .type           $__internal_32_$__cuda_sm20_div_s64,@function
        .size           $__internal_32_$__cuda_sm20_div_s64,(.L_x_8200 - $__internal_32_$__cuda_sm20_div_s64)
$__internal_32_$__cuda_sm20_div_s64:
        /* <DEDUP_REMOVED lines=83> */
[----:B------:R-:W-:Y:S06]  /*4c30*/  RET.REL.NODEC R26 `(_ZN5flash32flash_fwd_splitkv_combine_kernelI23Flash_fwd_kernel_traitsILi128ELi64ELi64ELi4ELb0ELb0EN7cutlass6half_tE19Flash_kernel_traitsILi128ELi64ELi64ELi4ES3_EELi4ELi4ELb1EEEvNS_16Flash_fwd_paramsE) ;  /* 0xffffb3c01a007950 */ /* 0x000fec0003c3ffff */
.L_x_5153:
        /* <DEDUP_REMOVED lines=12> */
.L_x_8200:


//--------------------- .text._ZN5flash32flash_fwd_splitkv_combine_kernelI23Flash_fwd_kernel_traitsILi128ELi64ELi64ELi4ELb0ELb0EN7cutlass6half_tE19Flash_kernel_traitsILi128ELi64ELi64ELi4ES3_EELi4ELi3ELb1EEEvNS_16Flash_fwd_paramsE --------------------------
	.section	.text._ZN5flash32flash_fwd_splitkv_combine_kernelI23Flash_fwd_kernel_traitsILi128ELi64ELi64ELi4ELb0ELb0EN7cutlass6half_tE19Flash_kernel_traitsILi128ELi64ELi64ELi4ES3_EELi4ELi3ELb1EEEvNS_16Flash_fwd_paramsE,"ax",@progbits
	.sectioninfo	@"SHI_REGISTERS=52"
	.align	128
        .global         _ZN5flash32flash_fwd_splitkv_combine_kernelI23Flash_fwd_kernel_traitsILi128ELi64ELi64ELi4ELb0ELb0EN7cutlass6half_tE19Flash_kernel_traitsILi128ELi64ELi64ELi4ES3_EELi4ELi3ELb1EEEvNS_16Flash_fwd_paramsE
        .type           _ZN5flash32flash_fwd_splitkv_combine_kernelI23Flash_fwd_kernel_traitsILi128ELi64ELi64ELi4ELb0ELb0EN7cutlass6half_tE19Flash_kernel_traitsILi128ELi64ELi64ELi4ES3_EELi4ELi3ELb1EEEvNS_16Flash_fwd_paramsE,@function
        .size           _ZN5flash32flash_fwd_splitkv_combine_kernelI23Flash_fwd_kernel_traitsILi128ELi64ELi64ELi4ELb0ELb0EN7cutlass6half_tE19Flash_kernel_traitsILi128ELi64ELi64ELi4ES3_EELi4ELi3ELb1EEEvNS_16Flash_fwd_paramsE,(.L_x_8201 - _ZN5flash32flash_fwd_splitkv_combine_kernelI23Flash_fwd_kernel_traitsILi128ELi64ELi64ELi4ELb0ELb0EN7cutlass6half_tE19Flash_kernel_traitsILi128ELi64ELi64ELi4ES3_EELi4ELi3ELb1EEEvNS_16Flash_fwd_paramsE)
        .other          _ZN5flash32flash_fwd_splitkv_combine_kernelI23Flash_fwd_kernel_traitsILi128ELi64ELi64ELi4ELb0ELb0EN7cutlass6half_tE19Flash_kernel_traitsILi128ELi64ELi64ELi4ES3_EELi4ELi3ELb1EEEvNS_16Flash_fwd_paramsE,@"STO_CUDA_ENTRY STV_DEFAULT"
_ZN5flash32flash_fwd_splitkv_combine_kernelI23Flash_fwd_kernel_traitsILi128ELi64ELi64ELi4ELb0ELb0EN7cutlass6half_tE19Flash_kernel_traitsILi128ELi64ELi64ELi4ES3_EELi4ELi3ELb1EEEvNS_16Flash_fwd_paramsE:
.text._ZN5flash32flash_fwd_splitkv_combine_kernelI23Flash_fwd_kernel_traitsILi128ELi64ELi64ELi4ELb0ELb0EN7cutlass6half_tE19Flash_kernel_traitsILi128ELi64ELi64ELi4ES3_EELi4ELi3ELb1EEEvNS_16Flash_fwd_paramsE:
        /* <DEDUP_REMOVED lines=23> */
[----:B------:R-:W-:Y:S05]  /*0170*/  CALL.REL.NOINC `($__internal_33_$__cuda_sm20_div_s64) ;  /* 0x0000454000007944 */ /* 0x000fea0003c00000 */
[----:B------:R-:W-:Y:S05]  /*0180*/  BRA `(.L_x_5155) ;  /* 0x0000013000007947 */ /* 0x000fea0003800000 */
.L_x_5154:
        /* <DEDUP_REMOVED lines=19> */
.L_x_5155:
        /* <DEDUP_REMOVED lines=12> */
[----:B------:R-:W-:Y:S05]  /*0380*/  CALL.REL.NOINC `($__internal_33_$__cuda_sm20_div_s64) ;  /* 0x0000433000007944 */ /* 0x000fea0003c00000 */
[----:B------:R-:W-:Y:S02]  /*0390*/  MOV R28, R20 ;  /* 0x00000014001c7202 */ /* 0x000fe40000000f00 */
[----:B------:R-:W-:Y:S01]  /*03a0*/  MOV R29, R21 ;  /* 0x00000015001d7202 */ /* 0x000fe20000000f00 */
[----:B------:R-:W-:Y:S05]  /*03b0*/  BRA `(.L_x_5158) ;  /* 0x0000013000007947 */ /* 0x000fea0003800000 */
.L_x_5157:
        /* <DEDUP_REMOVED lines=19> */
.L_x_5158:
[----:B------:R-:W-:Y:S05]  /*04f0*/  BSYNC B0 ;  /* 0x0000000000007941 */ /* 0x000fea0003800000 */
.L_x_5156:
        /* <DEDUP_REMOVED lines=43> */
.L_x_5160:
        /* <DEDUP_REMOVED lines=19> */
.L_x_5161:
[----:B------:R-:W-:Y:S05]  /*08e0*/  BSYNC B0 ;  /* 0x0000000000007941 */ /* 0x000fea0003800000 */
.L_x_5159:
        /* <DEDUP_REMOVED lines=74> */
[----:B------:R-:W-:Y:S02]  /*0d90*/  MOV R32, R20 ;  /* 0x0000001400207202 */ /* 0x000fe40000000f00 */
[----:B------:R-:W-:Y:S01]  /*0da0*/  MOV R33, R21 ;  /* 0x0000001500217202 */ /* 0x000fe20000000f00 */
[----:B------:R-:W-:Y:S05]  /*0db0*/  BRA `(.L_x_5164) ;  /* 0x0000013000007947 */ /* 0x000fea0003800000 */
.L_x_5163:
        /* <DEDUP_REMOVED lines=19> */
.L_x_5164:
[----:B------:R-:W-:Y:S05]  /*0ef0*/  BSYNC B0 ;  /* 0x0000000000007941 */ /* 0x000fea0003800000 */
.L_x_5162:
        /* <DEDUP_REMOVED lines=42> */
.L_x_5166:
        /* <DEDUP_REMOVED lines=19> */
.L_x_5167:
[----:B------:R-:W-:Y:S05]  /*12d0*/  BSYNC B0 ;  /* 0x0000000000007941 */ /* 0x000fea0003800000 */
.L_x_5165:
        /* <DEDUP_REMOVED lines=131> */
.L_x_5169:
[----:B------:R-:W-:Y:S05]  /*1b10*/  BSYNC B0 ;  /* 0x0000000000007941 */ /* 0x000fea0003800000 */
.L_x_5168:
        /* <DEDUP_REMOVED lines=91> */
.L_x_5174:
        /* <DEDUP_REMOVED lines=22> */
.L_x_5175:
[----:B------:R-:W-:Y:S05]  /*2230*/  BSYNC B0 ;  /* 0x0000000000007941 */ /* 0x000fea0003800000 */
.L_x_5173:
[----:B------:R-:W-:Y:S01]  /*2240*/  LOP3.LUT R19, R17, R0, RZ, 0xfc, !PT ;  /* 0x0000000011137212 */ /* 0x000fe200078efcff */
[----:B------:R-:W-:Y:S03]  /*2250*/  BSSY B0, `(.L_x_5176) ;  /* 0x0000028000007945 */ /* 0x000fe60003800000 */
[----:B------:R-:W-:-:S13]  /*2260*/  ISETP.NE.U32.AND P0, PT, R19, RZ, PT ;  /* 0x000000ff1300720c */ /* 0x000fda0003f05070 */
[----:B------:R-:W-:Y:S05]  /*2270*/  @!P0 BRA `(.L_x_5177) ;  /* 0x000000f000008947 */ /* 0x000fea0003800000 */
[----:B------:R-:W-:Y:S01]  /*2280*/  IMAD.MOV.U32 R24, RZ, RZ, R30 ;  /* 0x000000ffff187224 */ /* 0x000fe200078e001e */
[----:B------:R-:W-:Y:S02]  /*2290*/  MOV R23, R0 ;  /* 0x0000000000177202 */ /* 0x000fe40000000f00 */
[----:B------:R-:W-:Y:S02]  /*22a0*/  MOV R22, 0x22c0 ;  /* 0x000022c000167802 */ /* 0x000fe40000000f00 */
[----:B------:R-:W-:Y:S05]  /*22b0*/  CALL.REL.NOINC `($__internal_33_$__cuda_sm20_div_s64) ;  /* 0x0000240000007944 */ /* 0x000fea0003c00000 */
        /* <DEDUP_REMOVED lines=11> */
.L_x_5177:
        /* <DEDUP_REMOVED lines=22> */
.L_x_5178:
[----:B------:R-:W-:Y:S05]  /*24d0*/  BSYNC B0 ;  /* 0x0000000000007941 */ /* 0x000fea0003800000 */
.L_x_5176:
        /* <DEDUP_REMOVED lines=11> */
[----:B------:R-:W-:Y:S05]  /*2590*/  CALL.REL.NOINC `($__internal_33_$__cuda_sm20_div_s64) ;  /* 0x0000212000007944 */ /* 0x000fea0003c00000 */
[----:B------:R-:W-:-:S04]  /*25a0*/  IADD3 R17, P0, RZ, -R20, RZ ;  /* 0x80000014ff117210 */ /* 0x000fc80007f1e0ff */
[----:B------:R-:W-:Y:S01]  /*25b0*/  IADD3.X R18, RZ, ~R21, RZ, P0, !PT ;  /* 0x80000015ff127210 */ /* 0x000fe200007fe4ff */
[----:B------:R-:W-:-:S04]  /*25c0*/  IMAD.WIDE.U32 R36, R5, R17, R36 ;  /* 0x0000001105247225 */ /* 0x000fc800078e0024 */
[----:B------:R-:W-:-:S04]  /*25d0*/  IMAD R18, R18, R5, RZ ;  /* 0x0000000512127224 */ /* 0x000fc800078e02ff */
[----:B------:R-:W-:-:S05]  /*25e0*/  IMAD R4, R4, R17, R18 ;  /* 0x0000001104047224 */ /* 0x000fca00078e0212 */
[----:B------:R-:W-:Y:S01]  /*25f0*/  IADD3 R4, R37, R4, RZ ;  /* 0x0000000425047210 */ /* 0x000fe20007ffe0ff */
[----:B------:R-:W-:Y:S05]  /*2600*/  BRA `(.L_x_5181) ;  /* 0x0000016000007947 */ /* 0x000fea0003800000 */
.L_x_5180:
        /* <DEDUP_REMOVED lines=22> */
.L_x_5181:
[----:B------:R-:W-:Y:S05]  /*2770*/  BSYNC B0 ;  /* 0x0000000000007941 */ /* 0x000fea0003800000 */
.L_x_5179:
        /* <DEDUP_REMOVED lines=38> */
[----:B------:R-:W-:Y:S05]  /*29e0*/  CALL.REL.NOINC `($__internal_33_$__cuda_sm20_div_s64) ;  /* 0x00001cd000007944 */ /* 0x000fea0003c00000 */
        /* <DEDUP_REMOVED lines=12> */
.L_x_5183:
        /* <DEDUP_REMOVED lines=23> */
.L_x_5184:
[----:B------:R-:W-:Y:S05]  /*2c20*/  BSYNC B0 ;  /* 0x0000000000007941 */ /* 0x000fea0003800000 */
.L_x_5182:
        /* <DEDUP_REMOVED lines=19> */
.L_x_5186:
        /* <DEDUP_REMOVED lines=22> */
.L_x_5187:
[----:B------:R-:W-:Y:S05]  /*2ec0*/  BSYNC B0 ;  /* 0x0000000000007941 */ /* 0x000fea0003800000 */
.L_x_5185:
        /* <DEDUP_REMOVED lines=20> */
.L_x_5189:
        /* <DEDUP_REMOVED lines=23> */
.L_x_5190:
[----:B------:R-:W-:Y:S05]  /*3180*/  BSYNC B0 ;  /* 0x0000000000007941 */ /* 0x000fea0003800000 */
.L_x_5188:
        /* <DEDUP_REMOVED lines=25> */
[----:B------:R-:W-:Y:S05]  /*3320*/  CALL.REL.NOINC `($__internal_33_$__cuda_sm20_div_s64) ;  /* 0x0000139000007944 */ /* 0x000fea0003c00000 */
        /* <DEDUP_REMOVED lines=12> */
.L_x_5192:
        /* <DEDUP_REMOVED lines=23> */
.L_x_5193:
[----:B------:R-:W-:Y:S05]  /*3560*/  BSYNC B0 ;  /* 0x0000000000007941 */ /* 0x000fea0003800000 */
.L_x_5191:
        /* <DEDUP_REMOVED lines=29> */
.L_x_5195:
        /* <DEDUP_REMOVED lines=23> */
.L_x_5196:
[----:B------:R-:W-:Y:S05]  /*38b0*/  BSYNC B0 ;  /* 0x0000000000007941 */ /* 0x000fea0003800000 */
.L_x_5194:
        /* <DEDUP_REMOVED lines=20> */
.L_x_5172:
[----:B------:R-:W-:-:S04]  /*3a00*/  LEA R2, P0, R36, c[0x0][0x200], 0x2 ;  /* 0x0000800024027a11 */ /* 0x000fc800078010ff */
[----:B------:R-:W-:-:S05]  /*3a10*/  LEA.HI.X R3, R36, c[0x0][0x204], R37, 0x2, P0 ;  /* 0x0000810024037a11 */ /* 0x000fca00000f1425 */
[----:B------:R0:W-:Y:S04]  /*3a20*/  STG.E [R2.64], R28 ;  /* 0x0000001c02007986 */ /* 0x0001e8000c10190a */
.L_x_5171:
[----:B------:R-:W-:Y:S05]  /*3a30*/  BSYNC B1 ;  /* 0x0000000000017941 */ /* 0x000fea0003800000 */
.L_x_5170:
        /* <DEDUP_REMOVED lines=48> */
.L_x_5199:
        /* <DEDUP_REMOVED lines=37> */
.L_x_5198:
        /* <DEDUP_REMOVED lines=25> */
.L_x_5200:
[----:B------:R-:W-:-:S13]  /*4120*/  ISETP.LT.OR P4, PT, R13, c[0x0][0x314], P4 ;  /* 0x0000c5000d007a0c */ /* 0x000fda0002781670 */
[----:B------:R-:W-:Y:S05]  /*4130*/  @!P4 BRA `(.L_x_5197) ;  /* 0x000000a00000c947 */ /* 0x000fea0003800000 */
[----:B------:R-:W-:Y:S01]  /*4140*/  ISETP.GE.AND P0, PT, R15, R14, PT ;  /* 0x0000000e0f00720c */ /* 0x000fe20003f06270 */
[----:B------:R-:W-:-:S12]  /*4150*/  BSSY B0, `(.L_x_5201) ;  /* 0x0000003000007945 */ /* 0x000fd80003800000 */
[----:B------:R-:W-:Y:S05]  /*4160*/  @P0 BRA `(.L_x_5202) ;  /* 0x0000001000000947 */ /* 0x000fea0003800000 */
[----:B------:R0:W5:Y:S02]  /*4170*/  LDG.E.128 R8, [R22.64] ;  /* 0x0000000a16087981 */ /* 0x000164000c1e1d00 */
.L_x_5202:
[----:B------:R-:W-:Y:S05]  /*4180*/  BSYNC B0 ;  /* 0x0000000000007941 */ /* 0x000fea0003800000 */
.L_x_5201:
[----:B------:R-:W1:Y:S02]  /*4190*/  LDS R5, [R6] ;  /* 0x0000000006057984 */ /* 0x000e640000000800 */
[C---:B-1---5:R-:W-:Y:S02]  /*41a0*/  FFMA.FTZ R4, R5.reuse, R8, R4 ;  /* 0x0000000805047223 */ /* 0x062fe40000010004 */
[C---:B------:R-:W-:Y:S02]  /*41b0*/  FFMA.FTZ R3, R5.reuse, R9, R3 ;  /* 0x0000000905037223 */ /* 0x040fe40000010003 */
[C---:B------:R-:W-:Y:S02]  /*41c0*/  FFMA.FTZ R2, R5.reuse, R10, R2 ;  /* 0x0000000a05027223 */ /* 0x040fe40000010002 */
[----:B------:R-:W-:Y:S02]  /*41d0*/  FFMA.FTZ R0, R5, R11, R0 ;  /* 0x0000000b05007223 */ /* 0x000fe40000010000 */
.L_x_5197:
        /* <DEDUP_REMOVED lines=78> */
        .weak           $__internal_33_$__cuda_sm20_div_s64
        .type           $__internal_33_$__cuda_sm20_div_s64,@function
        .size           $__internal_33_$__cuda_sm20_div_s64,(.L_x_8201 - $__internal_33_$__cuda_sm20_div_s64)
$__internal_33_$__cuda_sm20_div_s64:
        /* <DEDUP_REMOVED lines=83> */
[----:B------:R-:W-:Y:S06]  /*4bf0*/  RET.REL.NODEC R26 `(_ZN5flash32flash_fwd_splitkv_combine_kernelI23Flash_fwd_kernel_traitsILi128ELi64ELi64ELi4ELb0ELb0EN7cutlass6half_tE19Flash_kernel_traitsILi128ELi64ELi64ELi4ES3_EELi4ELi3ELb1EEEvNS_16Flash_fwd_paramsE) ;  /* 0xffffb4001a007950 */ /* 0x000fec0003c3ffff */
.L_x_5203:
        /* <DEDUP_REMOVED lines=16> */
.L_x_8201:


//--------------------- .text._ZN5flash32flash_fwd_splitkv_combine_kernelI23Flash_fwd_kernel_traitsILi128ELi64ELi64ELi4ELb0ELb0EN7cutlass6half_tE19Flash_kernel_traitsILi128ELi64ELi64ELi4ES3_EELi4ELi2ELb1EEEvNS_16Flash_fwd_paramsE --------------------------
	.section	.text._ZN5flash32flash_fwd_splitkv_combine_kernelI23Flash_fwd_kernel_traitsILi128ELi64ELi64ELi4ELb0ELb0EN7cutlass6half_tE19Flash_kernel_traitsILi128ELi64ELi64ELi4ES3_EELi4ELi2ELb1EEEvNS_16Flash_fwd_paramsE,"ax",@progbits
	.sectioninfo	@"SHI_REGISTERS=56"
	.align	128
        .global         _ZN5flash32flash_fwd_splitkv_combine_kernelI23Flash_fwd_kernel_traitsILi128ELi64ELi64ELi4ELb0ELb0EN7cutlass6half_tE19Flash_kernel_traitsILi128ELi64ELi64ELi4ES3_EELi4ELi2ELb1EEEvNS_16Flash_fwd_paramsE
        .type           _ZN5flash32flash_fwd_splitkv_combine_kernelI23Flash_fwd_kernel_traitsILi128ELi64ELi64ELi4ELb0ELb0EN7cutlass6half_tE19Flash_kernel_traitsILi128ELi64ELi64ELi4ES3_EELi4ELi2ELb1EEEvNS_16Flash_fwd_paramsE,@function
        .size           _ZN5flash32flash_fwd_splitkv_combine_kernelI23Flash_fwd_kernel_traitsILi128ELi64ELi64ELi4ELb0ELb0EN7cutlass6half_tE19Flash_kernel_traitsILi128ELi64ELi64ELi4ES3_EELi4ELi2ELb1EEEvNS_16Flash_fwd_paramsE,(.L_x_8202 - _ZN5flash32flash_fwd_splitkv_combine_kernelI23Flash_fwd_kernel_traitsILi128ELi64ELi64ELi4ELb0ELb0EN7cutlass6half_tE19Flash_kernel_traitsILi128ELi64ELi64ELi4ES3_EELi4ELi2ELb1EEEvNS_16Flash_fwd_paramsE)
        .other          _ZN5flash32flash_fwd_splitkv_combine_kernelI23Flash_fwd_kernel_traitsILi128ELi64ELi64ELi4ELb0ELb0EN7cutlass6half_tE19Flash_kernel_traitsILi128ELi64ELi64ELi4ES3_EELi4ELi2ELb1EEEvNS_16Flash_fwd_paramsE,@"STO_CUDA_ENTRY STV_DEFAULT"
_ZN5flash32flash_fwd_splitkv_combine_kernelI23Flash_fwd_kernel_traitsILi128ELi64ELi64ELi4ELb0ELb0EN7cutlass6half_tE19Flash_kernel_traitsILi128ELi64ELi64ELi4ES3_EELi4ELi2ELb1EEEvNS_16Flash_fwd_paramsE:
.text._ZN5flash32flash_fwd_splitkv_combine_kernelI23Flash_fwd_kernel_traitsILi128ELi64ELi64ELi4ELb0ELb0EN7cutlass6half_tE19Flash_kernel_traitsILi128ELi64ELi64ELi4ES3_EELi4ELi2ELb1EEEvNS_16Flash_fwd_paramsE:
        /* <DEDUP_REMOVED lines=23> */
[----:B------:R-:W-:Y:S05]  /*0170*/  CALL.REL.NOINC `($__internal_34_$__cuda_sm20_div_s64) ;  /* 0x0000445000007944 */ /* 0x000fea0003c00000 */
[----:B------:R-:W-:Y:S01]  /*0180*/  MOV R20, R0 ;  /* 0x0000000000147202 */ /* 0x000fe20000000f00 */
[----:B------:R-:W-:Y:S05]  /*0190*/  BRA `(.L_x_5205) ;  /* 0x0000013000007947 */ /* 0x000fea0003800000 */
.L_x_5204:
        /* <DEDUP_REMOVED lines=19> */
.L_x_5205:
        /* <DEDUP_REMOVED lines=11> */
[----:B------:R-:W-:Y:S05]  /*0380*/  CALL.REL.NOINC `($__internal_34_$__cuda_sm20_div_s64) ;  /* 0x0000424000007944 */ /* 0x000fea0003c00000 */
[----:B------:R-:W-:Y:S02]  /*0390*/  MOV R10, R0 ;  /* 0x00000000000a7202 */ /* 0x000fe40000000f00 */
[----:B------:R-:W-:Y:S01]  /*03a0*/  MOV R11, R21 ;  /* 0x00000015000b7202 */ /* 0x000fe20000000f00 */
[----:B------:R-:W-:Y:S05]  /*03b0*/  BRA `(.L_x_5208) ;  /* 0x0000013000007947 */ /* 0x000fea0003800000 */
.L_x_5207:
        /* <DEDUP_REMOVED lines=19> */
.L_x_5208:
[----:B------:R-:W-:Y:S05]  /*04f0*/  BSYNC B0 ;  /* 0x0000000000007941 */ /* 0x000fea0003800000 */
.L_x_5206:
        /* <DEDUP_REMOVED lines=43> */
.L_x_5210:
        /* <DEDUP_REMOVED lines=19> */
.L_x_5211:
[----:B------:R-:W-:Y:S05]  /*08e0*/  BSYNC B0 ;  /* 0x0000000000007941 */ /* 0x000fea0003800000 */
.L_x_5209:
        /* <DEDUP_REMOVED lines=73> */
[----:B------:R-:W-:Y:S02]  /*0d80*/  MOV R38, R0 ;  /* 0x0000000000267202 */ /* 0x000fe40000000f00 */
[----:B------:R-:W-:Y:S01]  /*0d90*/  MOV R39, R21 ;  /* 0x0000001500277202 */ /* 0x000fe20000000f00 */
[----:B------:R-:W-:Y:S05]  /*0da0*/  BRA `(.L_x_5214) ;  /* 0x0000013000007947 */ /* 0x000fea0003800000 */
.L_x_5213:
        /* <DEDUP_REMOVED lines=19> */
.L_x_5214:
[----:B------:R-:W-:Y:S05]  /*0ee0*/  BSYNC B0 ;  /* 0x0000000000007941 */ /* 0x000fea0003800000 */
.L_x_5212:
        /* <DEDUP_REMOVED lines=43> */
.L_x_5216:
        /* <DEDUP_REMOVED lines=19> */
.L_x_5217:
[----:B------:R-:W-:Y:S05]  /*12d0*/  BSYNC B0 ;  /* 0x0000000000007941 */ /* 0x000fea0003800000 */
.L_x_5215:
        /* <DEDUP_REMOVED lines=132> */
.L_x_5219:
[----:B------:R-:W-:Y:S05]  /*1b20*/  BSYNC B0 ;  /* 0x0000000000007941 */ /* 0x000fea0003800000 */
.L_x_5218:
        /* <DEDUP_REMOVED lines=70> */
[----:B------:R-:W-:Y:S05]  /*1f90*/  CALL.REL.NOINC `($__internal_34_$__cuda_sm20_div_s64) ;  /* 0x0000263000007944 */ /* 0x000fea0003c00000 */
        /* <DEDUP_REMOVED lines=9> */
.L_x_5224:
        /* <DEDUP_REMOVED lines=22> */
.L_x_5225:
[----:B------:R-:W-:Y:S05]  /*2190*/  BSYNC B0 ;  /* 0x0000000000007941 */ /* 0x000fea0003800000 */
.L_x_5223:
[----:B------:R-:W-:Y:S01]  /*21a0*/  LOP3.LUT R0, R23, R2, RZ, 0xfc, !PT ;  /* 0x0000000217007212 */ /* 0x000fe200078efcff */
[----:B------:R-:W-:Y:S03]  /*21b0*/  BSSY B0, `(.L_x_5226) ;  /* 0x0000027000007945 */ /* 0x000fe60003800000 */
[----:B------:R-:W-:-:S13]  /*21c0*/  ISETP.NE.U32.AND P0, PT, R0, RZ, PT ;  /* 0x000000ff0000720c */ /* 0x000fda0003f05070 */
[----:B------:R-:W-:Y:S05]  /*21d0*/  @!P0 BRA `(.L_x_5227) ;  /* 0x000000e000008947 */ /* 0x000fea0003800000 */
[----:B------:R-:W-:Y:S01]  /*21e0*/  IMAD.MOV.U32 R24, RZ, RZ, R37 ;  /* 0x000000ffff187224 */ /* 0x000fe200078e0025 */
[----:B------:R-:W-:Y:S02]  /*21f0*/  MOV R5, R2 ;  /* 0x0000000200057202 */ /* 0x000fe40000000f00 */
[----:B------:R-:W-:Y:S02]  /*2200*/  MOV R22, 0x2220 ;  /* 0x0000222000167802 */ /* 0x000fe40000000f00 */
[----:B------:R-:W-:Y:S05]  /*2210*/  CALL.REL.NOINC `($__internal_34_$__cuda_sm20_div_s64) ;  /* 0x000023b000007944 */ /* 0x000fea0003c00000 */
        /* <DEDUP_REMOVED lines=10> */
.L_x_5227:
        /* <DEDUP_REMOVED lines=22> */
.L_x_5228:
[----:B------:R-:W-:Y:S05]  /*2420*/  BSYNC B0 ;  /* 0x0000000000007941 */ /* 0x000fea0003800000 */
.L_x_5226:
        /* <DEDUP_REMOVED lines=12> */
[----:B------:R-:W-:Y:S05]  /*24f0*/  CALL.REL.NOINC `($__internal_34_$__cuda_sm20_div_s64) ;  /* 0x000020d000007944 */ /* 0x000fea0003c00000 */
        /* <DEDUP_REMOVED lines=12> */
.L_x_5230:
        /* <DEDUP_REMOVED lines=22> */
.L_x_5231:
[----:B------:R-:W-:Y:S05]  /*2720*/  BSYNC B0 ;  /* 0x0000000000007941 */ /* 0x000fea0003800000 */
.L_x_5229:
        /* <DEDUP_REMOVED lines=37> */
[----:B------:R-:W-:Y:S05]  /*2980*/  CALL.REL.NOINC `($__internal_34_$__cuda_sm20_div_s64) ;  /* 0x00001c4000007944 */ /* 0x000fea0003c00000 */
        /* <DEDUP_REMOVED lines=11> */
.L_x_5233:
        /* <DEDUP_REMOVED lines=23> */
.L_x_5234:
[----:B------:R-:W-:Y:S05]  /*2bb0*/  BSYNC B0 ;  /* 0x0000000000007941 */ /* 0x000fea0003800000 */
.L_x_5232:
        /* <DEDUP_REMOVED lines=19> */
.L_x_5236:
        /* <DEDUP_REMOVED lines=22> */
.L_x_5237:
[----:B------:R-:W-:Y:S05]  /*2e50*/  BSYNC B0 ;  /* 0x0000000000007941 */ /* 0x000fea0003800000 */
.L_x_5235:
        /* <DEDUP_REMOVED lines=22> */
.L_x_5239:
        /* <DEDUP_REMOVED lines=23> */
.L_x_5240:
[----:B------:R-:W-:Y:S05]  /*3130*/  BSYNC B0 ;  /* 0x0000000000007941 */ /* 0x000fea0003800000 */
.L_x_5238:
        /* <DEDUP_REMOVED lines=38> */
.L_x_5242:
        /* <DEDUP_REMOVED lines=23> */
.L_x_5243:
[----:B------:R-:W-:Y:S05]  /*3510*/  BSYNC B0 ;  /* 0x0000000000007941 */ /* 0x000fea0003800000 */
.L_x_5241:
        /* <DEDUP_REMOVED lines=27> */
.L_x_5245:
        /* <DEDUP_REMOVED lines=23> */
.L_x_5246:
[----:B------:R-:W-:Y:S05]  /*3840*/  BSYNC B0 ;  /* 0x0000000000007941 */ /* 0x000fea0003800000 */
.L_x_5244:
        /* <DEDUP_REMOVED lines=20> */
.L_x_5222:
[----:B------:R-:W-:-:S04]  /*3990*/  LEA R2, P0, R32, c[0x0][0x200], 0x2 ;  /* 0x0000800020027a11 */ /* 0x000fc800078010ff */
[----:B------:R-:W-:-:S05]  /*39a0*/  LEA.HI.X R3, R32, c[0x0][0x204], R33, 0x2, P0 ;  /* 0x0000810020037a11 */ /* 0x000fca00000f1421 */
[----:B------:R0:W-:Y:S04]  /*39b0*/  STG.E [R2.64], R29 ;  /* 0x0000001d02007986 */ /* 0x0001e8000c101908 */
.L_x_5221:
[----:B------:R-:W-:Y:S05]  /*39c0*/  BSYNC B1 ;  /* 0x0000000000017941 */ /* 0x000fea0003800000 */
.L_x_5220:
        /* <DEDUP_REMOVED lines=42> */
.L_x_5249:
        /* <DEDUP_REMOVED lines=37> */
.L_x_5248:
        /* <DEDUP_REMOVED lines=25> */
.L_x_5250:
[----:B------:R-:W-:-:S13]  /*4050*/  ISETP.LT.OR P4, PT, R14, c[0x0][0x314], P4 ;  /* 0x0000c5000e007a0c */ /* 0x000fda0002781670 */
[----:B------:R-:W-:Y:S05]  /*4060*/  @!P4 BRA `(.L_x_5247) ;  /* 0x000000a00000c947 */ /* 0x000fea0003800000 */
[----:B------:R-:W-:Y:S01]  /*4070*/  ISETP.GE.AND P0, PT, R16, R15, PT ;  /* 0x0000000f1000720c */ /* 0x000fe20003f06270 */
[----:B------:R-:W-:-:S12]  /*4080*/  BSSY B0, `(.L_x_5251) ;  /* 0x0000003000007945 */ /* 0x000fd80003800000 */
[----:B------:R-:W-:Y:S05]  /*4090*/  @P0 BRA `(.L_x_5252) ;  /* 0x0000001000000947 */ /* 0x000fea0003800000 */
[----:B------:R0:W5:Y:S02]  /*40a0*/  LDG.E.128 R8, [R24.64] ;  /* 0x0000000818087981 */ /* 0x000164000c1e1d00 */
.L_x_5252:
[----:B------:R-:W-:Y:S05]  /*40b0*/  BSYNC B0 ;  /* 0x0000000000007941 */ /* 0x000fea0003800000 */
.L_x_5251:
[----:B------:R-:W1:Y:S02]  /*40c0*/  LDS R5, [R6] ;  /* 0x0000000006057984 */ /* 0x000e640000000800 */
[C---:B-1---5:R-:W-:Y:S02]  /*40d0*/  FFMA.FTZ R4, R5.reuse, R8, R4 ;  /* 0x0000000805047223 */ /* 0x062fe40000010004 */
[C---:B------:R-:W-:Y:S02]  /*40e0*/  FFMA.FTZ R3, R5.reuse, R9, R3 ;  /* 0x0000000905037223 */ /* 0x040fe40000010003 */
[C---:B------:R-:W-:Y:S02]  /*40f0*/  FFMA.FTZ R2, R5.reuse, R10, R2 ;  /* 0x0000000a05027223 */ /* 0x040fe40000010002 */
[----:B------:R-:W-:Y:S02]  /*4100*/  FFMA.FTZ R0, R5, R11, R0 ;  /* 0x0000000b05007223 */ /* 0x000fe40000010000 */
.L_x_5247:
        /* <DEDUP_REMOVED lines=76> */
        .weak           $__internal_34_$__cuda_sm20_div_s64
        .type           $__internal_34_$__cuda_sm20_div_s64,@function
        .size           $__internal_34_$__cuda_sm20_div_s64,(.L_x_8202 - $__internal_34_$__cuda_sm20_div_s64)
$__internal_34_$__cuda_sm20_div_s64:
        /* <DEDUP_REMOVED lines=83> */
[----:B------:R-:W-:Y:S06]  /*4b00*/  RET.REL.NODEC R42 `(_ZN5flash32flash_fwd_splitkv_combine_kernelI23Flash_fwd_kernel_traitsILi128ELi64ELi64ELi4ELb0ELb0EN7cutlass6half_tE19Flash_kernel_traitsILi128ELi64ELi64ELi4ES3_EELi4ELi2ELb1EEEvNS_16Flash_fwd_paramsE) ;  /* 0xffffb4f02a007950 */ /* 0x000fec0003c3ffff */
.L_x_5253:
        /* <DEDUP_REMOVED lines=15> */
.L_x_8202:


//--------------------- .text._ZN5flash32flash_fwd_splitkv_combine_kernelI23Flash_fwd_kernel_traitsILi128ELi64ELi64ELi4ELb0ELb0EN7cutlass6half_tE19Flash_kernel_traitsILi128ELi64ELi64ELi4ES3_EELi4ELi1ELb1EEEvNS_16Flash_fwd_paramsE --------------------------
	.section	.text._ZN5flash32flash_fwd_splitkv_combine_kernelI23Flash_fwd_kernel_traitsILi128ELi64ELi64ELi4ELb0ELb0EN7cutlass6half_tE19Flash_kernel_traitsILi128ELi64ELi64ELi4ES3_EELi4ELi1ELb1EEEvNS_16Flash_fwd_paramsE,"ax",@progbits
	.sectioninfo	@"SHI_REGISTERS=54"
	.align	128
        .global         _ZN5flash32flash_fwd_splitkv_combine_kernelI23Flash_fwd_kernel_traitsILi128ELi64ELi64ELi4ELb0ELb0EN7cutlass6half_tE19Flash_kernel_traitsILi128ELi64ELi64ELi4ES3_EELi4ELi1ELb1EEEvNS_16Flash_fwd_paramsE
        .type           _ZN5flash32flash_fwd_splitkv_combine_kernelI23Flash_fwd_kernel_traitsILi128ELi64ELi64ELi4ELb0ELb0EN7cutlass6half_tE19Flash_kernel_traitsILi128ELi64ELi64ELi4ES3_EELi4ELi1ELb1EEEvNS_16Flash_fwd_paramsE,@function
        .size           _ZN5flash32flash_fwd_splitkv_combine_kernelI23Flash_fwd_kernel_traitsILi128ELi64ELi64ELi4ELb0ELb0EN7cutlass6half_tE19Flash_kernel_traitsILi128ELi64ELi64ELi4ES3_EELi4ELi1ELb1EEEvNS_16Flash_fwd_paramsE,(.L_x_8203 - _ZN5flash32flash_fwd_splitkv_combine_kernelI23Flash_fwd_kernel_traitsILi128ELi64ELi64ELi4ELb0ELb0EN7cutlass6half_tE19Flash_kernel_traitsILi128ELi64ELi64ELi4ES3_EELi4ELi1ELb1EEEvNS_16Flash_fwd_paramsE)
        .other          _ZN5flash32flash_fwd_splitkv_combine_kernelI23Flash_fwd_kernel_traitsILi128ELi64ELi64ELi4ELb0ELb0EN7cutlass6half_tE19Flash_kernel_traitsILi128ELi64ELi64ELi4ES3_EELi4ELi1ELb1EEEvNS_16Flash_fwd_paramsE,@"STO_CUDA_ENTRY STV_DEFAULT"
_ZN5flash32flash_fwd_splitkv_combine_kernelI23Flash_fwd_kernel_traitsILi128ELi64ELi64ELi4ELb0ELb0EN7cutlass6half_tE19Flash_kernel_traitsILi128ELi64ELi64ELi4ES3_EELi4ELi1ELb1EEEvNS_16Flash_fwd_paramsE:
.text._ZN5flash32flash_fwd_splitkv_combine_kernelI23Flash_fwd_kernel_traitsILi128ELi64ELi64ELi4ELb0ELb0EN7cutlass6half_tE19Flash_kernel_traitsILi128ELi64ELi64ELi4ES3_EELi4ELi1ELb1EEEvNS_16Flash_fwd_paramsE:
        /* <DEDUP_REMOVED lines=23> */
[----:B------:R-:W-:Y:S05]  /*0170*/  CALL.REL.NOINC `($__internal_35_$__cuda_sm20_div_s64) ;  /* 0x0000458000007944 */ /* 0x000fea0003c00000 */
[----:B------:R-:W-:Y:S02]  /*0180*/  MOV R8, R0 ;  /* 0x0000000000087202 */ /* 0x000fe40000000f00 */
[----:B------:R-:W-:Y:S01]  /*0190*/  MOV R9, R23 ;  /* 0x0000001700097202 */ /* 0x000fe20000000f00 */
[----:B------:R-:W-:Y:S05]  /*01a0*/  BRA `(.L_x_5255) ;  /* 0x0000013000007947 */ /* 0x000fea0003800000 */
.L_x_5254:
        /* <DEDUP_REMOVED lines=19> */
.L_x_5255:
        /* <DEDUP_REMOVED lines=17> */
.L_x_5257:
        /* <DEDUP_REMOVED lines=19> */
.L_x_5258:
[----:B------:R-:W-:Y:S05]  /*0520*/  BSYNC B0 ;  /* 0x0000000000007941 */ /* 0x000fea0003800000 */
.L_x_5256:
        /* <DEDUP_REMOVED lines=45> */
.L_x_5260:
        /* <DEDUP_REMOVED lines=19> */
.L_x_5261:
[----:B------:R-:W-:Y:S05]  /*0930*/  BSYNC B0 ;  /* 0x0000000000007941 */ /* 0x000fea0003800000 */
.L_x_5259:
        /* <DEDUP_REMOVED lines=78> */
.L_x_5263:
        /* <DEDUP_REMOVED lines=19> */
.L_x_5264:
[----:B------:R-:W-:Y:S05]  /*0f50*/  BSYNC B0 ;  /* 0x0000000000007941 */ /* 0x000fea0003800000 */
.L_x_5262:
        /* <DEDUP_REMOVED lines=43> */
.L_x_5266:
        /* <DEDUP_REMOVED lines=19> */
.L_x_5267:
[----:B------:R-:W-:Y:S05]  /*1340*/  BSYNC B0 ;  /* 0x0000000000007941 */ /* 0x000fea0003800000 */
.L_x_5265:
        /* <DEDUP_REMOVED lines=133> */
.L_x_5269:
[----:B------:R-:W-:Y:S05]  /*1ba0*/  BSYNC B0 ;  /* 0x0000000000007941 */ /* 0x000fea0003800000 */
.L_x_5268:
        /* <DEDUP_REMOVED lines=73> */
[----:B------:R-:W-:Y:S05]  /*2040*/  CALL.REL.NOINC `($__internal_35_$__cuda_sm20_div_s64) ;  /* 0x000026b000007944 */ /* 0x000fea0003c00000 */
        /* <DEDUP_REMOVED lines=10> */
.L_x_5274:
        /* <DEDUP_REMOVED lines=23> */
.L_x_5275:
[----:B------:R-:W-:Y:S05]  /*2260*/  BSYNC B0 ;  /* 0x0000000000007941 */ /* 0x000fea0003800000 */
.L_x_5273:
        /* <DEDUP_REMOVED lines=22> */
.L_x_5277:
        /* <DEDUP_REMOVED lines=22> */
.L_x_5278:
[----:B------:R-:W-:Y:S05]  /*2530*/  BSYNC B0 ;  /* 0x0000000000007941 */ /* 0x000fea0003800000 */
.L_x_5276:
        /* <DEDUP_REMOVED lines=22> */
.L_x_5280:
        /* <DEDUP_REMOVED lines=22> */
.L_x_5281:
[----:B------:R-:W-:Y:S05]  /*2800*/  BSYNC B0 ;  /* 0x0000000000007941 */ /* 0x000fea0003800000 */
.L_x_5279:
        /* <DEDUP_REMOVED lines=33> */
[----:B------:R-:W-:Y:S05]  /*2a20*/  CALL.REL.NOINC `($__internal_35_$__cuda_sm20_div_s64) ;  /* 0x00001cd000007944 */ /* 0x000fea0003c00000 */
        /* <DEDUP_REMOVED lines=11> */
.L_x_5283:
        /* <DEDUP_REMOVED lines=23> */
.L_x_5284:
[----:B------:R-:W-:Y:S05]  /*2c50*/  BSYNC B0 ;  /* 0x0000000000007941 */ /* 0x000fea0003800000 */
.L_x_5282:
        /* <DEDUP_REMOVED lines=20> */
.L_x_5286:
        /* <DEDUP_REMOVED lines=23> */
.L_x_5287:
[----:B------:R-:W-:Y:S05]  /*2f10*/  BSYNC B0 ;  /* 0x0000000000007941 */ /* 0x000fea0003800000 */
.L_x_5285:
        /* <DEDUP_REMOVED lines=19> */
.L_x_5289:
        /* <DEDUP_REMOVED lines=23> */
.L_x_5290:
[----:B------:R-:W-:Y:S05]  /*31c0*/  BSYNC B0 ;  /* 0x0000000000007941 */ /* 0x000fea0003800000 */
.L_x_5288:
        /* <DEDUP_REMOVED lines=25> */
[----:B------:R-:W-:Y:S05]  /*3360*/  CALL.REL.NOINC `($__internal_35_$__cuda_sm20_div_s64) ;  /* 0x0000139000007944 */ /* 0x000fea0003c00000 */
        /* <DEDUP_REMOVED lines=12> */
.L_x_5292:
        /* <DEDUP_REMOVED lines=23> */
.L_x_5293:
[----:B------:R-:W-:Y:S05]  /*35a0*/  BSYNC B0 ;  /* 0x0000000000007941 */ /* 0x000fea0003800000 */
.L_x_5291:
        /* <DEDUP_REMOVED lines=28> */
.L_x_5295:
        /* <DEDUP_REMOVED lines=23> */
.L_x_5296:
[----:B------:R-:W-:Y:S05]  /*38e0*/  BSYNC B0 ;  /* 0x0000000000007941 */ /* 0x000fea0003800000 */
.L_x_5294:
        /* <DEDUP_REMOVED lines=20> */
.L_x_5272:
[----:B------:R-:W-:-:S04]  /*3a30*/  LEA R2, P0, R38, c[0x0][0x200], 0x2 ;  /* 0x0000800026027a11 */ /* 0x000fc800078010ff */
[----:B------:R-:W-:-:S05]  /*3a40*/  LEA.HI.X R3, R38, c[0x0][0x204], R39, 0x2, P0 ;  /* 0x0000810026037a11 */ /* 0x000fca00000f1427 */
[----:B------:R0:W-:Y:S04]  /*3a50*/  STG.E [R2.64], R29 ;  /* 0x0000001d02007986 */ /* 0x0001e8000c101908 */
.L_x_5271:
[----:B------:R-:W-:Y:S05]  /*3a60*/  BSYNC B1 ;  /* 0x0000000000017941 */ /* 0x000fea0003800000 */
.L_x_5270:
        /* <DEDUP_REMOVED lines=46> */
.L_x_5299:
        /* <DEDUP_REMOVED lines=39> */
.L_x_5298:
        /* <DEDUP_REMOVED lines=27> */
.L_x_5300:
        /* <DEDUP_REMOVED lines=8> */
.L_x_5302:
[----:B------:R-:W-:Y:S05]  /*41f0*/  BSYNC B0 ;  /* 0x0000000000007941 */ /* 0x000fea0003800000 */
.L_x_5301:
[----:B------:R-:W1:Y:S02]  /*4200*/  LDS R6, [R6] ;  /* 0x0000000006067984 */ /* 0x000e640000000800 */
[C---:B-1---5:R-:W-:Y:S02]  /*4210*/  FFMA.FTZ R4, R6.reuse, R8, R4 ;  /* 0x0000000806047223 */ /* 0x062fe40000010004 */
[C---:B------:R-:W-:Y:S02]  /*4220*/  FFMA.FTZ R3, R6.reuse, R9, R3 ;  /* 0x0000000906037223 */ /* 0x040fe40000010003 */
[C---:B------:R-:W-:Y:S02]  /*4230*/  FFMA.FTZ R2, R6.reuse, R10, R2 ;  /* 0x0000000a06027223 */ /* 0x040fe40000010002 */
[----:B------:R-:W-:Y:S02]  /*4240*/  FFMA.FTZ R0, R6, R11, R0 ;  /* 0x0000000b06007223 */ /* 0x000fe40000010000 */
.L_x_5297:
        /* <DEDUP_REMOVED lines=75> */
        .weak           $__internal_35_$__cuda_sm20_div_s64
        .type           $__internal_35_$__cuda_sm20_div_s64,@function
        .size           $__internal_35_$__cuda_sm20_div_s64,(.L_x_8203 - $__internal_35_$__cuda_sm20_div_s64)
$__internal_35_$__cuda_sm20_div_s64:
        /* <DEDUP_REMOVED lines=83> */
[----:B------:R-:W-:Y:S06]  /*4c30*/  RET.REL.NODEC R20 `(_ZN5flash32flash_fwd_splitkv_combine_kernelI23Flash_fwd_kernel_traitsILi128ELi64ELi64ELi4ELb0ELb0EN7cutlass6half_tE19Flash_kernel_traitsILi128ELi64ELi64ELi4ES3_EELi4ELi1ELb1EEEvNS_16Flash_fwd_paramsE) ;  /* 0xffffb3c014007950 */ /* 0x000fec0003c3ffff */
.L_x_5303:
        /* <DEDUP_REMOVED lines=12> */
.L_x_8203:


//--------------------- .text._ZN5flash24flash_fwd_splitkv_kernelI23Flash_fwd_kernel_traitsILi128ELi64ELi64ELi4ELb0ELb0EN7cutlass6half_tE19Flash_kernel_traitsILi128ELi64ELi64ELi4ES3_EELb1ELb0ELb0ELb0ELb0ELb0ELb0ELb0EEEvNS_16Flash_fwd_paramsE --------------------------
	.section	.text._ZN5flash24flash_fwd_splitkv_kernelI23Flash_fwd_kernel_traitsILi128ELi64ELi64ELi4ELb0ELb0EN7cutlass6half_tE19Flash_kernel_traitsILi128ELi64ELi64ELi4ES3_EELb1ELb0ELb0ELb0ELb0ELb0ELb0ELb0EEEvNS_16Flash_fwd_paramsE,"ax",@progbits
	.sectioninfo	@"SHI_REGISTERS=184"
	.align	128
        .global         _ZN5flash24flash_fwd_splitkv_kernelI23Flash_fwd_kernel_traitsILi128ELi64ELi64ELi4ELb0ELb0EN7cutlass6half_tE19Flash_kernel_traitsILi128ELi64ELi64ELi4ES3_EELb1ELb0ELb0ELb0ELb0ELb0ELb0ELb0EEEvNS_16Flash_fwd_paramsE
        .type           _ZN5flash24flash_fwd_splitkv_kernelI23Flash_fwd_kernel_traitsILi128ELi64ELi64ELi4ELb0ELb0EN7cutlass6half_tE19Flash_kernel_traitsILi128ELi64ELi64ELi4ES3_EELb1ELb0ELb0ELb0ELb0ELb0ELb0ELb0EEEvNS_16Flash_fwd_paramsE,@function
        .size           _ZN5flash24flash_fwd_splitkv_kernelI23Flash_fwd_kernel_traitsILi128ELi64ELi64ELi4ELb0ELb0EN7cutlass6half_tE19Flash_kernel_traitsILi128ELi64ELi64ELi4ES3_EELb1ELb0ELb0ELb0ELb0ELb0ELb0ELb0EEEvNS_16Flash_fwd_paramsE,(.L_x_8260 - _ZN5flash24flash_fwd_splitkv_kernelI23Flash_fwd_kernel_traitsILi128ELi64ELi64ELi4ELb0ELb0EN7cutlass6half_tE19Flash_kernel_traitsILi128ELi64ELi64ELi4ES3_EELb1ELb0ELb0ELb0ELb0ELb0ELb0ELb0EEEvNS_16Flash_fwd_paramsE)
        .other          _ZN5flash24flash_fwd_splitkv_kernelI23Flash_fwd_kernel_traitsILi128ELi64ELi64ELi4ELb0ELb0EN7cutlass6half_tE19Flash_kernel_traitsILi128ELi64ELi64ELi4ES3_EELb1ELb0ELb0ELb0ELb0ELb0ELb0ELb0EEEvNS_16Flash_fwd_paramsE,@"STO_CUDA_ENTRY STV_DEFAULT"
_ZN5flash24flash_fwd_splitkv_kernelI23Flash_fwd_kernel_traitsILi128ELi64ELi64ELi4ELb0ELb0EN7cutlass6half_tE19Flash_kernel_traitsILi128ELi64ELi64ELi4ES3_EELb1ELb0ELb0ELb0ELb0ELb0ELb0ELb0EEEvNS_16Flash_fwd_paramsE:
.text._ZN5flash24flash_fwd_splitkv_kernelI23Flash_fwd_kernel_traitsILi128ELi64ELi64ELi4ELb0ELb0EN7cutlass6half_tE19Flash_kernel_traitsILi128ELi64ELi64ELi4ES3_EELb1ELb0ELb0ELb0ELb0ELb0ELb0ELb0EEEvNS_16Flash_fwd_paramsE:
        /* <DEDUP_REMOVED lines=33> */
.L_x_5304:
[----:B-1-34-:R-:W-:Y:S02]  /*0210*/  MOV R0, c[0x0][0x218] ;  /* 0x0000860000007a02 */ /* 0x01afe40000000f00 */
.L_x_5305:
[----:B------:R-:W-:-:S04]  /*0220*/  ISETP.NE.U32.AND P2, PT, RZ, c[0x0][0x258], PT ;  /* 0x00009600ff007a0c */ /* 0x000fc80003f45070 */
[----:B------:R-:W-:-:S13]  /*0230*/  ISETP.NE.AND.EX P2, PT, RZ, c[0x0][0x25c], PT, P2 ;  /* 0x00009700ff007a0c */ /* 0x000fda0003f45320 */
[----:B------:R-:W-:-:S05]  /*0240*/  @P2 IMAD.WIDE R6, R13, R160, c[0x0][0x258] ;  /* 0x000096000d062625 */ /* 0x000fca00078e02a0 */
        /* <DEDUP_REMOVED lines=39> */
[----:B------:R-:W-:-:S04]  /*04c0*/  @!P0 IMAD.WIDE.U32 R16, R13, c[0x0][0x1e0], RZ ;  /* 0x000078000d108a25 */ /* 0x000fc800078e00ff */
[----:B------:R-:W-:Y:S02]  /*04d0*/  IMAD.SHL.U32 R2, R10, 0x8, RZ ;  /* 0x000000080a027824 */ /* 0x000fe400078e00ff */
[----:B------:R-:W-:Y:S02]  /*04e0*/  @!P0 IMAD R4, R4, c[0x0][0x1e0], RZ ;  /* 0x0000780004048a24 */ /* 0x000fe400078e02ff */
[----:B------:R-:W-:Y:S01]  /*04f0*/  @P0 IMAD.WIDE.U32 R14, R152, c[0x0][0x1e8], RZ ;  /* 0x00007a00980e0a25 */ /* 0x000fe200078e00ff */
[----:B------:R-:W-:Y:S02]  /*0500*/  SHF.R.S32.HI R3, RZ, 0x1f, R2 ;  /* 0x0000001fff037819 */ /* 0x000fe40000011402 */
        /* <DEDUP_REMOVED lines=14> */
[----:B------:R-:W-:Y:S01]  /*05f0*/  IMAD R17, R12, c[0x0][0x1f4], R17 ;  /* 0x00007d000c117a24 */ /* 0x000fe200078e0211 */
[----:B------:R-:W-:Y:S01]  /*0600*/  IADD3 R7, R2, 0x40, RZ ;  /* 0x0000004002077810 */ /* 0x000fe20007ffe0ff */
[----:B------:R-:W-:-:S05]  /*0610*/  IMAD.WIDE.U32 R14, R12, c[0x0][0x1f0], R14 ;  /* 0x00007c000c0e7a25 */ /* 0x000fca00078e000e */
[----:B------:R-:W-:-:S03]  /*0620*/  IADD3 R17, R15, R17, RZ ;  /* 0x000000110f117210 */ /* 0x000fc60007ffe0ff */
        /* <DEDUP_REMOVED lines=12> */
.L_x_5308:
[----:B------:R-:W-:Y:S05]  /*06f0*/  BSYNC B0 ;  /* 0x0000000000007941 */ /* 0x000fea0003800000 */
.L_x_5307:
        /* <DEDUP_REMOVED lines=18> */
.L_x_5310:
[----:B------:R-:W-:Y:S05]  /*0820*/  BSYNC B0 ;  /* 0x0000000000007941 */ /* 0x000fea0003800000 */
.L_x_5309:
        /* <DEDUP_REMOVED lines=18> */
.L_x_5312:
[----:B------:R-:W-:Y:S05]  /*0950*/  BSYNC B0 ;  /* 0x0000000000007941 */ /* 0x000fea0003800000 */
.L_x_5311:
        /* <DEDUP_REMOVED lines=17> */
.L_x_5314:
[----:B------:R-:W-:Y:S05]  /*0a70*/  BSYNC B0 ;  /* 0x0000000000007941 */ /* 0x000fea0003800000 */
.L_x_5313:
        /* <DEDUP_REMOVED lines=19> */
.L_x_5306:
        /* <DEDUP_REMOVED lines=77> */
[C---:B------:R-:W-:Y:S02]  /*1080*/  IMAD R3, R9.reuse, c[0x0][0x180], RZ ;  /* 0x0000600009037a24 */ /* 0x040fe400078e02ff */
[----:B------:R-:W-:Y:S02]  /*1090*/  IMAD R9, R9, c[0x0][0x188], RZ ;  /* 0x0000620009097a24 */ /* 0x000fe400078e02ff */
[C---:B------:R-:W-:Y:S02]  /*10a0*/  IMAD R3, R34.reuse, c[0x0][0x184], R3 ;  /* 0x0000610022037a24 */ /* 0x040fe400078e0203 */
[----:B------:R-:W-:Y:S02]  /*10b0*/  IMAD R28, R34, c[0x0][0x18c], R9 ;  /* 0x00006300221c7a24 */ /* 0x000fe400078e0209 */
[----:B------:R-:W-:Y:S02]  /*10c0*/  IMAD.IADD R15, R15, 0x1, R3 ;  /* 0x000000010f0f7824 */ /* 0x000fe400078e0203 */
[C---:B------:R-:W-:Y:S01]  /*10d0*/  IMAD R3, R7.reuse, c[0x0][0x19c], R2 ;  /* 0x0000670007037a24 */ /* 0x040fe200078e0202 */
[----:B------:R-:W-:Y:S01]  /*10e0*/  SHF.R.S32.HI R2, RZ, 0x1f, R0 ;  /* 0x0000001fff027819 */ /* 0x000fe20000011400 */
        /* <DEDUP_REMOVED lines=9> */
.L_x_5315:
        /* <DEDUP_REMOVED lines=16> */
.L_x_5317:
        /* <DEDUP_REMOVED lines=13> */
[----:B------:R-:W-:-:S05]  /*1350*/  MOV R6, R0 ;  /* 0x0000000000067202 */ /* 0x000fca0000000f00 */
[----:B------:R-:W-:Y:S01]  /*1360*/  IMAD.HI.U32 R0, R7, R6, RZ ;  /* 0x0000000607007227 */ /* 0x000fe200078e00ff */
[----:B------:R-:W-:-:S03]  /*1370*/  LEA R7, R129, 0xffffffc0, 0x6 ;  /* 0xffffffc081077811 */ /* 0x000fc600078e30ff */
        /* <DEDUP_REMOVED lines=34> */
.L_x_5316:
[----:B------:R-:W-:Y:S01]  /*15a0*/  ISETP.NE.AND P1, PT, R152, -0x1, PT ;  /* 0xffffffff9800780c */ /* 0x000fe20003f25270 */
[----:B------:R-:W-:Y:S01]  /*15b0*/  BSSY B0, `(.L_x_5318) ;  /* 0x000005e000007945 */ /* 0x000fe20003800000 */
[----:B-----5:R-:W-:Y:S02]  /*15c0*/  SHF.R.S32.HI R3, RZ, 0x1f, R10 ;  /* 0x0000001fff037819 */ /* 0x020fe4000001140a */
[----:B------:R-:W-:Y:S02]  /*15d0*/  IADD3 R148, -R18, R157, RZ ;  /* 0x0000009d12947210 */ /* 0x000fe40007ffe1ff */
[CC--:B------:R-:W-:Y:S02]  /*15e0*/  LEA.HI R11, R3.reuse, R10.reuse, RZ, 0x3 ;  /* 0x0000000a030b7211 */ /* 0x0c0fe400078f18ff */
[----:B------:R-:W-:Y:S02]  /*15f0*/  LEA.HI R16, R3, R10, RZ, 0x4 ;  /* 0x0000000a03107211 */ /* 0x000fe400078f20ff */
[----:B------:R-:W-:-:S02]  /*1600*/  SHF.R.S32.HI R20, RZ, 0x3, R11 ;  /* 0x00000003ff147819 */ /* 0x000fc4000001140b */
[----:B------:R-:W-:Y:S01]  /*1610*/  LOP3.LUT R11, R11, 0xfffffff8, RZ, 0xc0, !PT ;  /* 0xfffffff80b0b7812 */ /* 0x000fe200078ec0ff */
[----:B------:R-:W-:Y:S01]  /*1620*/  @P1 IMAD.WIDE.U32 R26, R152, c[0x0][0x190], RZ ;  /* 0x00006400981a1a25 */ /* 0x000fe200078e00ff */
[----:B------:R-:W-:Y:S02]  /*1630*/  @!P1 SHF.R.S32.HI R4, RZ, 0x1f, R13 ;  /* 0x0000001fff049819 */ /* 0x000fe4000001140d */
[----:B------:R-:W-:Y:S01]  /*1640*/  SHF.R.S32.HI R21, RZ, 0x1f, R20 ;  /* 0x0000001fff157819 */ /* 0x000fe20000011414 */
[----:B------:R-:W-:Y:S01]  /*1650*/  @!P1 IMAD.WIDE.U32 R8, R13, c[0x0][0x178], RZ ;  /* 0x00005e000d089a25 */ /* 0x000fe200078e00ff */
[----:B------:R-:W-:-:S03]  /*1660*/  LEA.HI R153, R3, R10, RZ, 0x5 ;  /* 0x0000000a03997211 */ /* 0x000fc600078f28ff */
[----:B------:R-:W-:Y:S01]  /*1670*/  @!P1 IMAD R4, R4, c[0x0][0x178], RZ ;  /* 0x00005e0004049a24 */ /* 0x000fe200078e02ff */
[----:B------:R-:W-:Y:S01]  /*1680*/  LOP3.LUT R17, R153, 0xffffffe0, RZ, 0xc0, !PT ;  /* 0xffffffe099117812 */ /* 0x000fe200078ec0ff */
[----:B------:R-:W-:Y:S01]  /*1690*/  @P1 IMAD R30, R152, c[0x0][0x194], R27 ;  /* 0x00006500981e1a24 */ /* 0x000fe200078e021b */
[----:B------:R-:W-:Y:S01]  /*16a0*/  SHF.R.S32.HI R153, RZ, 0x5, R153 ;  /* 0x00000005ff997819 */ /* 0x000fe20000011499 */
[----:B------:R-:W-:Y:S02]  /*16b0*/  @!P1 IMAD R4, R13, c[0x0][0x17c], R4 ;  /* 0x00005f000d049a24 */ /* 0x000fe400078e0204 */
[----:B------:R-:W-:Y:S01]  /*16c0*/  @!P1 IMAD.MOV.U32 R26, RZ, RZ, R8 ;  /* 0x000000ffff1a9224 */ /* 0x000fe200078e0008 */
[----:B------:R-:W-:Y:S01]  /*16d0*/  LEA.HI R8, R3, R10, RZ, 0x6 ;  /* 0x0000000a03087211 */ /* 0x000fe200078f30ff */
[----:B------:R-:W-:Y:S01]  /*16e0*/  @!P1 IMAD.IADD R30, R9, 0x1, R4 ;  /* 0x00000001091e9824 */ /* 0x000fe200078e0204 */
[----:B------:R-:W-:Y:S01]  /*16f0*/  LOP3.LUT R9, R16, 0xfffffff0, RZ, 0xc0, !PT ;  /* 0xfffffff010097812 */ /* 0x000fe200078ec0ff */
[----:B------:R-:W-:-:S02]  /*1700*/  IMAD.IADD R4, R10, 0x1, -R11 ;  /* 0x000000010a047824 */ /* 0x000fc400078e0a0b */
[----:B------:R-:W-:Y:S01]  /*1710*/  IMAD.SHL.U32 R13, R20, 0x40, RZ ;  /* 0x00000040140d7824 */ /* 0x000fe200078e00ff */
[----:B------:R-:W-:Y:S01]  /*1720*/  IADD3 R14, -R9, R10, RZ ;  /* 0x0000000a090e7210 */ /* 0x000fe20007ffe1ff */
[----:B------:R-:W-:Y:S02]  /*1730*/  IMAD.SHL.U32 R158, R4, 0x8, RZ ;  /* 0x00000008049e7824 */ /* 0x000fe400078e00ff */
[----:B------:R-:W-:Y:S01]  /*1740*/  IMAD.MOV.U32 R3, RZ, RZ, 0x20 ;  /* 0x00000020ff037424 */ /* 0x000fe200078e00ff */
[----:B------:R-:W-:Y:S01]  /*1750*/  SHF.R.S32.HI R15, RZ, 0x1f, R14 ;  /* 0x0000001fff0f7819 */ /* 0x000fe2000001140e */
[----:B------:R-:W-:Y:S01]  /*1760*/  IMAD.WIDE R24, R25, 0x40, R20 ;  /* 0x0000004019187825 */ /* 0x000fe200078e0214 */
[C---:B------:R-:W-:Y:S02]  /*1770*/  IADD3 R34, P2, R158.reuse, R34, RZ ;  /* 0x000000229e227210 */ /* 0x040fe40007f5e0ff */
[----:B------:R-:W-:Y:S01]  /*1780*/  IADD3 R32, P3, R158, R32, RZ ;  /* 0x000000209e207210 */ /* 0x000fe20007f7e0ff */
[----:B------:R-:W-:Y:S01]  /*1790*/  IMAD.IADD R17, R10, 0x1, -R17 ;  /* 0x000000010a117824 */ /* 0x000fe200078e0a11 */
[----:B------:R-:W-:-:S02]  /*17a0*/  SHF.R.S32.HI R11, RZ, 0x1f, R158 ;  /* 0x0000001fff0b7819 */ /* 0x000fc4000001149e */
[----:B------:R-:W-:Y:S02]  /*17b0*/  IADD3 R26, P1, R158, R26, RZ ;  /* 0x0000001a9e1a7210 */ /* 0x000fe40007f3e0ff */
[----:B------:R-:W-:Y:S01]  /*17c0*/  LEA.HI R15, R15, R14, RZ, 0x3 ;  /* 0x0000000e0f0f7211 */ /* 0x000fe200078f18ff */
[----:B------:R-:W-:Y:S01]  /*17d0*/  IMAD.X R35, R11, 0x1, R28, P2 ;  /* 0x000000010b237824 */ /* 0x000fe200010e061c */
[----:B------:R-:W-:Y:S01]  /*17e0*/  LOP3.LUT R13, R13, 0x1c0, RZ, 0xc0, !PT ;  /* 0x000001c00d0d7812 */ /* 0x000fe200078ec0ff */
[C---:B------:R-:W-:Y:S01]  /*17f0*/  IMAD.X R33, R11.reuse, 0x1, R22, P3 ;  /* 0x000000010b217824 */ /* 0x040fe200018e0616 */
[----:B------:R-:W-:Y:S01]  /*1800*/  IADD3.X R27, R11, R30, RZ, P1, !PT ;  /* 0x0000001e0b1b7210 */ /* 0x000fe20000ffe4ff */
[----:B------:R-:W-:Y:S01]  /*1810*/  IMAD.WIDE.U32 R34, R0, c[0x0][0x1b8], R34 ;  /* 0x00006e0000227a25 */ /* 0x000fe200078e0022 */
[----:B------:R-:W-:Y:S02]  /*1820*/  LOP3.LUT R11, R15, 0xfffffff8, RZ, 0xc0, !PT ;  /* 0xfffffff80f0b7812 */ /* 0x000fe400078ec0ff */
[----:B------:R-:W-:Y:S01]  /*1830*/  LOP3.LUT R9, R13, 0x38, R158, 0xf8, !PT ;  /* 0x000000380d097812 */ /* 0x000fe200078ef89e */
[----:B------:R-:W-:Y:S01]  /*1840*/  IMAD.WIDE.U32 R102, R20, c[0x0][0x198], R32 ;  /* 0x0000660014667a25 */ /* 0x000fe200078e0020 */
[----:B------:R-:W-:-:S02]  /*1850*/  SHF.R.U32.HI R6, RZ, 0x3, R13 ;  /* 0x00000003ff067819 */ /* 0x000fc4000001160d */
[----:B------:R-:W-:Y:S01]  /*1860*/  IADD3 R30, P1, R20, R7, RZ ;  /* 0x00000007141e7210 */ /* 0x000fe20007f3e0ff */
[----:B------:R-:W-:Y:S01]  /*1870*/  IMAD.IADD R14, R14, 0x1, -R11 ;  /* 0x000000010e0e7824 */ /* 0x000fe200078e0a0b */
[----:B------:R-:W-:Y:S01]  /*1880*/  LOP3.LUT R6, R9, R6, RZ, 0x3c, !PT ;  /* 0x0000000609067212 */ /* 0x000fe200078e3cff */
[----:B------:R-:W-:Y:S01]  /*1890*/  IMAD R9, R2, c[0x0][0x1b8], RZ ;  /* 0x00006e0002097a24 */ /* 0x000fe200078e02ff */
[----:B------:R-:W-:Y:S01]  /*18a0*/  SHF.R.S32.HI R2, RZ, 0x1f, R12 ;  /* 0x0000001fff027819 */ /* 0x000fe2000001140c */
[----:B------:R-:W-:Y:S01]  /*18b0*/  IMAD.X R5, R21, 0x1, R5, P1 ;  /* 0x0000000115057824 */ /* 0x000fe200008e0605 */
[----:B------:R-:W-:Y:S01]  /*18c0*/  R2P PR, R14, 0x6 ;  /* 0x000000060e007804 */ /* 0x000fe20000000000 */
[----:B------:R-:W-:Y:S01]  /*18d0*/  IMAD R9, R0, c[0x0][0x1bc], R9 ;  /* 0x00006f0000097a24 */ /* 0x000fe200078e0209 */
[----:B------:R-:W-:Y:S01]  /*18e0*/  ISETP.GE.AND P3, PT, R20, R148, PT ;  /* 0x000000941400720c */ /* 0x000fe20003f66270 */
[----:B------:R-:W-:Y:S01]  /*18f0*/  IMAD.SHL.U32 R13, R8, 0x8, RZ ;  /* 0x00000008080d7824 */ /* 0x000fe200078e00ff */
[----:B------:R-:W-:Y:S01]  /*1900*/  IADD3 R149, R158, 0x40, RZ ;  /* 0x000000409e957810 */ /* 0x000fe20007ffe0ff */
[----:B------:R-:W-:Y:S01]  /*1910*/  IMAD R23, R2, c[0x0][0x1a8], RZ ;  /* 0x00006a0002177a24 */ /* 0x000fe200078e02ff */
[----:B------:R-:W-:Y:S01]  /*1920*/  IADD3 R35, R35, R9, RZ ;  /* 0x0000000923237210 */ /* 0x000fe20007ffe0ff */
[----:B------:R-:W-:Y:S01]  /*1930*/  IMAD R5, R5, c[0x0][0x1a0], RZ ;  /* 0x0000680005057a24 */ /* 0x000fe200078e02ff */
[----:B------:R-:W-:Y:S01]  /*1940*/  LOP3.LUT R156, R6, 0xfffffe00, R13, 0xf8, !PT ;  /* 0xfffffe00069c7812 */ /* 0x000fe200078ef80d */
[----:B------:R-:W-:Y:S01]  /*1950*/  IMAD R7, R21, c[0x0][0x198], RZ ;  /* 0x0000660015077a24 */ /* 0x000fe200078e02ff */
[----:B------:R-:W-:Y:S01]  /*1960*/  SEL R0, R3, 0xffffffe0, !P2 ;  /* 0xffffffe003007807 */ /* 0x000fe20005000000 */
[----:B------:R-:W-:-:S02]  /*1970*/  IMAD R23, R12, c[0x0][0x1ac], R23 ;  /* 0x00006b000c177a24 */ /* 0x000fc400078e0217 */
[----:B------:R-:W-:-:S04]  /*1980*/  IMAD.WIDE.U32 R12, R12, c[0x0][0x1a8], R26 ;  /* 0x00006a000c0c7a25 */ /* 0x000fc800078e001a */
[----:B------:R-:W-:Y:S01]  /*1990*/  IMAD R5, R30, c[0x0][0x1a4], R5 ;  /* 0x000069001e057a24 */ /* 0x000fe200078e0205 */
[----:B------:R-:W-:Y:S01]  /*19a0*/  IADD3 R23, R13, R23, RZ ;  /* 0x000000170d177210 */ /* 0x000fe20007ffe0ff */
[----:B------:R-:W-:Y:S02]  /*19b0*/  IMAD.MOV.U32 R6, RZ, RZ, 0x10 ;  /* 0x00000010ff067424 */ /* 0x000fe400078e00ff */
[----:B------:R-:W-:Y:S02]  /*19c0*/  IMAD R7, R20, c[0x0][0x19c], R7 ;  /* 0x0000670014077a24 */ /* 0x000fe400078e0207 */
[----:B------:R-:W-:Y:S01]  /*19d0*/  IMAD.WIDE.U32 R30, R30, c[0x0][0x1a0], R34 ;  /* 0x000068001e1e7a25 */ /* 0x000fe200078e0022 */
[----:B------:R-:W-:-:S03]  /*19e0*/  SEL R2, R6, 0xfffffff0, !P1 ;  /* 0xfffffff006027807 */ /* 0x000fc60004800000 */
[----:B------:R-:W-:Y:S02]  /*19f0*/  IMAD.IADD R101, R103, 0x1, R7 ;  /* 0x0000000167657824 */ /* 0x000fe400078e0207 */
        /* <DEDUP_REMOVED lines=25> */
.L_x_5319:
[----:B------:R-:W-:Y:S05]  /*1b90*/  BSYNC B0 ;  /* 0x0000000000007941 */ /* 0x000fea0003800000 */
.L_x_5318:
        /* <DEDUP_REMOVED lines=29> */
.L_x_5321:
[----:B------:R-:W-:Y:S05]  /*1d70*/  BSYNC B0 ;  /* 0x0000000000007941 */ /* 0x000fea0003800000 */
.L_x_5320:
        /* <DEDUP_REMOVED lines=29> */
.L_x_5323:
[----:B------:R-:W-:Y:S05]  /*1f50*/  BSYNC B0 ;  /* 0x0000000000007941 */ /* 0x000fea0003800000 */
.L_x_5322:
        /* <DEDUP_REMOVED lines=28> */
.L_x_5325:
[----:B------:R-:W-:Y:S05]  /*2120*/  BSYNC B0 ;  /* 0x0000000000007941 */ /* 0x000fea0003800000 */
.L_x_5324:
        /* <DEDUP_REMOVED lines=23> */
.L_x_5327:
[----:B------:R-:W-:Y:S05]  /*22a0*/  BSYNC B0 ;  /* 0x0000000000007941 */ /* 0x000fea0003800000 */
.L_x_5326:
        /* <DEDUP_REMOVED lines=25> */
.L_x_5329:
[----:B------:R-:W-:Y:S05]  /*2440*/  BSYNC B0 ;  /* 0x0000000000007941 */ /* 0x000fea0003800000 */
.L_x_5328:
[----:B------:R-:W-:Y:S01]  /*2450*/  ISETP.GE.AND P1, PT, R9, R8, PT ;  /* 0x000000080900720c */ /* 0x000fe20003f26270 */
[----:B------:R-:W-:-:S12]  /*2460*/  BSSY B0, `(.L_x_5330) ;  /* 0x0000016000007945 */ /* 0x000fd80003800000 */
[----:B------:R-:W-:Y:S05]  /*2470*/  @P1 BRA `(.L_x_5331) ;  /* 0x0000014000001947 */ /* 0x000fea0003800000 */
[----:B------:R-:W-:Y:S01]  /*2480*/  ISETP.GE.AND P2, PT, R158, c[0x0][0x220], PT ;  /* 0x000088009e007a0c */ /* 0x000fe20003f46270 */
[----:B---3--:R-:W-:Y:S01]  /*2490*/  IMAD.MOV.U32 R12, RZ, RZ, c[0x0][0x19c] ;  /* 0x00006700ff0c7624 */ /* 0x008fe200078e00ff */
[----:B------:R-:W-:Y:S02]  /*24a0*/  LEA R13, P3, R29, R102, 0x5 ;  /* 0x000000661d0d7211 */ /* 0x000fe400078628ff */
        /* <DEDUP_REMOVED lines=17> */
.L_x_5331:
[----:B------:R-:W-:Y:S05]  /*25c0*/  BSYNC B0 ;  /* 0x0000000000007941 */ /* 0x000fea0003800000 */
.L_x_5330:
        /* <DEDUP_REMOVED lines=9> */
[----:B---3--:R-:W-:-:S03]  /*2660*/  IADD3 R12, R25, UR4, RZ ;  /* 0x00000004190c7c10 */ /* 0x008fc6000fffe0ff */
        /* <DEDUP_REMOVED lines=15> */
.L_x_5333:
[----:B------:R-:W-:Y:S05]  /*2760*/  BSYNC B0 ;  /* 0x0000000000007941 */ /* 0x000fea0003800000 */
.L_x_5332:
[----:B------:R-:W0:Y:S01]  /*2770*/  LDGDEPBAR ;  /* 0x00000000000079af */ /* 0x000e220000000000 */
[----:B---3--:R-:W-:Y:S01]  /*2780*/  SHF.R.S32.HI R13, RZ, 0x4, R16 ;  /* 0x00000004ff0d7819 */ /* 0x008fe20000011410 */
[----:B------:R-:W-:Y:S01]  /*2790*/  IMAD.SHL.U32 R14, R14, 0x40, RZ ;  /* 0x000000400e0e7824 */ /* 0x000fe200078e00ff */
[----:B------:R-:W-:Y:S01]  /*27a0*/  ISETP.GE.AND P2, PT, R20, R8, PT ;  /* 0x000000081400720c */ /* 0x000fe20003f46270 */
[----:B------:R-:W-:Y:S01]  /*27b0*/  IMAD.SHL.U32 R12, R15, 0x40, RZ ;  /* 0x000000400f0c7824 */ /* 0x000fe200078e00ff */
[----:B------:R-:W-:Y:S01]  /*27c0*/  LEA.HI R146, R16, R13, RZ, 0x1 ;  /* 0x0000000d10927211 */ /* 0x000fe200078f08ff */
[C---:B------:R-:W-:Y:S01]  /*27d0*/  IMAD.SHL.U32 R16, R4.reuse, 0x40, RZ ;  /* 0x0000004004107824 */ /* 0x040fe200078e00ff */
[----:B------:R-:W-:Y:S01]  /*27e0*/  LOP3.LUT P4, RZ, R4, 0x4, RZ, 0xc0, !PT ;  /* 0x0000000404ff7812 */ /* 0x000fe2000788c0ff */
[----:B------:R-:W-:Y:S01]  /*27f0*/  IMAD.SHL.U32 R21, R20, 0x8, RZ ;  /* 0x0000000814157824 */ /* 0x000fe200078e00ff */
[----:B------:R-:W-:Y:S01]  /*2800*/  LOP3.LUT R146, R146, 0xfffffffe, RZ, 0xc0, !PT ;  /* 0xfffffffe92927812 */ /* 0x000fe200078ec0ff */
[----:B------:R-:W-:Y:S01]  /*2810*/  IMAD.SHL.U32 R86, R10, 0x2, RZ ;  /* 0x000000020a567824 */ /* 0x000fe200078e00ff */
[----:B------:R-:W-:Y:S01]  /*2820*/  LOP3.LUT P3, RZ, R4, 0x2, RZ, 0xc0, !PT ;  /* 0x0000000204ff7812 */ /* 0x000fe2000786c0ff */
[----:B------:R-:W-:Y:S01]  /*2830*/  BSSY B0, `(.L_x_5334) ;  /* 0x0000033000007945 */ /* 0x000fe20003800000 */
[----:B------:R-:W-:Y:S01]  /*2840*/  LOP3.LUT R4, R14, 0x1c0, RZ, 0xc0, !PT ;  /* 0x000001c00e047812 */ /* 0x000fe200078ec0ff */
[----:B------:R-:W-:Y:S01]  /*2850*/  IMAD.IADD R146, R13, 0x1, -R146 ;  /* 0x000000010d927824 */ /* 0x000fe200078e0a92 */
[----:B------:R-:W-:-:S02]  /*2860*/  SHF.R.S32.HI R154, RZ, 0x1f, R17 ;  /* 0x0000001fff9a7819 */ /* 0x000fc40000011411 */
[----:B------:R-:W-:Y:S01]  /*2870*/  LOP3.LUT R16, R16, 0x1c0, RZ, 0xc0, !PT ;  /* 0x000001c010107812 */ /* 0x000fe200078ec0ff */
[----:B------:R-:W-:Y:S01]  /*2880*/  IMAD.SHL.U32 R13, R146, 0x8, RZ ;  /* 0x00000008920d7824 */ /* 0x000fe200078e00ff */
[----:B------:R-:W-:Y:S02]  /*2890*/  LEA.HI R154, R154, R17, RZ, 0x2 ;  /* 0x000000119a9a7211 */ /* 0x000fe400078f10ff */
[----:B------:R-:W-:Y:S02]  /*28a0*/  SHF.R.S32.HI R14, RZ, 0x1f, R153 ;  /* 0x0000001fff0e7819 */ /* 0x000fe40000011499 */
[----:B------:R-:W-:Y:S01]  /*28b0*/  LOP3.LUT R13, R4, 0x8, R13, 0xf8, !PT ;  /* 0x00000008040d7812 */ /* 0x000fe200078ef80d */
[----:B------:R-:W-:-:S04]  /*28c0*/  DEPBAR.LE SB0, 0x0 ;  /* 0x000080000000791a */ /* 0x000fc80000000000 */
[----:B------:R-:W-:Y:S01]  /*28d0*/  BAR.SYNC.DEFER_BLOCKING 0x0 ;  /* 0x0000000000007b1d */ /* 0x000fe20000010000 */
[----:B------:R-:W-:Y:S02]  /*28e0*/  SHF.R.U32.HI R4, RZ, 0x3, R4 ;  /* 0x00000003ff047819 */ /* 0x000fe40000011604 */
[----:B------:R-:W-:Y:S02]  /*28f0*/  LOP3.LUT R12, R12, 0xfffffe00, RZ, 0xc0, !PT ;  /* 0xfffffe000c0c7812 */ /* 0x000fe400078ec0ff */
[----:B------:R-:W-:Y:S01]  /*2900*/  LOP3.LUT R4, R13, R4, RZ, 0x3c, !PT ;  /* 0x000000040d047212 */ /* 0x000fe200078e3cff */
[C---:B------:R-:W-:Y:S01]  /*2910*/  IMAD R13, R153.reuse, 0x10, R18 ;  /* 0x00000010990d7824 */ /* 0x040fe200078e0212 */
[----:B------:R-:W-:Y:S01]  /*2920*/  SHF.R.S32.HI R154, RZ, 0x2, R154 ;  /* 0x00000002ff9a7819 */ /* 0x000fe2000001149a */
[----:B------:R-:W-:Y:S01]  /*2930*/  IMAD R147, R153, 0x400, R12 ;  /* 0x0000040099937824 */ /* 0x000fe200078e020c */
[----:B------:R-:W-:Y:S02]  /*2940*/  LOP3.LUT R17, R16, 0x8, R21, 0xf8, !PT ;  /* 0x0000000810117812 */ /* 0x000fe400078ef815 */
[----:B------:R-:W-:Y:S01]  /*2950*/  SHF.R.U32.HI R16, RZ, 0x3, R16 ;  /* 0x00000003ff107819 */ /* 0x000fe20000011610 */
[----:B------:R-:W-:Y:S01]  /*2960*/  IMAD.IADD R147, R4, 0x1, R147 ;  /* 0x0000000104937824 */ /* 0x000fe200078e0293 */
[----:B------:R-:W-:-:S02]  /*2970*/  LEA.HI R14, R14, R153, RZ, 0x2 ;  /* 0x000000990e0e7211 */ /* 0x000fc400078f10ff */
[----:B------:R-:W-:Y:S01]  /*2980*/  IADD3 R13, R13, 0x1, R154 ;  /* 0x000000010d0d7810 */ /* 0x000fe20007ffe09a */
[----:B------:R-:W-:Y:S01]  /*2990*/  IMAD.SHL.U32 R147, R147, 0x2, RZ ;  /* 0x0000000293937824 */ /* 0x000fe200078e00ff */
[----:B------:R-:W-:Y:S02]  /*29a0*/  LOP3.LUT R15, R17, R16, RZ, 0x3c, !PT ;  /* 0x00000010110f7212 */ /* 0x000fe400078e3cff */
[----:B------:R-:W-:Y:S02]  /*29b0*/  LOP3.LUT R14, R14, 0xfffffffc, RZ, 0xc0, !PT ;  /* 0xfffffffc0e0e7812 */ /* 0x000fe400078ec0ff */
[----:B------:R-:W-:Y:S01]  /*29c0*/  LEA R170, P1, R30, c[0x0][0x170], 0x1 ;  /* 0x00005c001eaa7a11 */ /* 0x000fe200078208ff */
[----:B------:R-:W-:Y:S01]  /*29d0*/  IMAD R146, R146, 0x200, R15 ;  /* 0x0000020092927824 */ /* 0x000fe200078e020f */
[----:B------:R-:W-:Y:S01]  /*29e0*/  IADD3 R85, R88, R13, -R157 ;  /* 0x0000000d58557210 */ /* 0x000fe20007ffe89d */
[----:B------:R3:W-:Y:S01]  /*29f0*/  @P2 STS.128 [R156+0x8000], RZ ;  /* 0x008000ff9c002388 */ /* 0x0007e20000000c00 */
[----:B------:R-:W-:Y:S01]  /*2a00*/  IMAD.IADD R153, R153, 0x1, -R14 ;  /* 0x0000000199997824 */ /* 0x000fe200078e0a0e */
[----:B------:R-:W-:-:S02]  /*2a10*/  LOP3.LUT R4, R4, R12, RZ, 0xfc, !PT ;  /* 0x0000000c04047212 */ /* 0x000fc400078efcff */
[----:B------:R3:W-:Y:S01]  /*2a20*/  @P2 STS.128 [R156+0xa000], RZ ;  /* 0x00a000ff9c002388 */ /* 0x0007e20000000c00 */
[----:B------:R-:W-:Y:S02]  /*2a30*/  SEL R3, R3, 0xffffffe0, !P4 ;  /* 0xffffffe003037807 */ /* 0x000fe40006000000 */
        /* <DEDUP_REMOVED lines=18> */
.L_x_5335:
[----:B------:R-:W-:Y:S05]  /*2b60*/  BSYNC B0 ;  /* 0x0000000000007941 */ /* 0x000fea0003800000 */
.L_x_5334:
        /* <DEDUP_REMOVED lines=25> */
.L_x_5337:
[----:B------:R-:W-:Y:S05]  /*2d00*/  BSYNC B0 ;  /* 0x0000000000007941 */ /* 0x000fea0003800000 */
.L_x_5336:
        /* <DEDUP_REMOVED lines=25> */
.L_x_5339:
[----:B------:R-:W-:Y:S05]  /*2ea0*/  BSYNC B0 ;  /* 0x0000000000007941 */ /* 0x000fea0003800000 */
.L_x_5338:
        /* <DEDUP_REMOVED lines=26> */
.L_x_5341:
[----:B------:R-:W-:Y:S05]  /*3050*/  BSYNC B0 ;  /* 0x0000000000007941 */ /* 0x000fea0003800000 */
.L_x_5340:
[----:B------:R-:W-:Y:S01]  /*3060*/  IMAD.SHL.U32 R146, R146, 0x2, RZ ;  /* 0x0000000292927824 */ /* 0x000fe200078e00ff */
[----:B------:R-:W-:Y:S01]  /*3070*/  LDSM.16.M88.4 R80, [R147] ;  /* 0x000000009350783b */ /* 0x000fe20000000200 */
[--C-:B------:R-:W-:Y:S01]  /*3080*/  IMAD R145, R2, 0x2, R147.reuse ;  /* 0x0000000202917824 */ /* 0x100fe200078e0293 */
[----:B------:R-:W-:Y:S01]  /*3090*/  ISETP.GE.AND P4, PT, R129, 0x2, PT ;  /* 0x000000028100780c */ /* 0x000fe20003f86270 */
[----:B------:R-:W-:Y:S01]  /*30a0*/  IMAD R143, R0, 0x2, R147 ;  /* 0x00000002008f7824 */ /* 0x000fe200078e0293 */
[----:B-1----:R-:W1:Y:S01]  /*30b0*/  LDSM.16.M88.4 R32, [R146+0x4000] ;  /* 0x004000009220783b */ /* 0x002e620000000200 */
[----:B------:R-:W-:Y:S01]  /*30c0*/  LEA R87, R6, R146, 0x1 ;  /* 0x0000009206577211 */ /* 0x000fe200078e08ff */
[----:B------:R-:W-:Y:S01]  /*30d0*/  IMAD R139, R3, 0x2, R146 ;  /* 0x00000002038b7824 */ /* 0x000fe200078e0292 */
[----:B------:R-:W-:Y:S01]  /*30e0*/  IADD3 R5, R146, 0x4000, RZ ;  /* 0x0000400092057810 */ /* 0x000fe20007ffe0ff */
[----:B--2---:R-:W2:Y:S01]  /*30f0*/  LDSM.16.M88.4 R20, [R146+0x4800] ;  /* 0x004800009214783b */ /* 0x004ea20000000200 */
[----:B------:R-:W-:Y:S01]  /*3100*/  IMAD R142, R0, 0x2, R145 ;  /* 0x00000002008e7824 */ /* 0x000fe200078e0291 */
[----:B------:R-:W-:-:S02]  /*3110*/  IADD3 R103, R85, 0x8, RZ ;  /* 0x0000000855677810 */ /* 0x000fc40007ffe0ff */
[----:B------:R-:W5:Y:S01]  /*3120*/  LDSM.16.M88.4 R12, [R146+0x5000] ;  /* 0x00500000920c783b */ /* 0x000f620000000200 */
[----:B------:R-:W-:Y:S02]  /*3130*/  LEA R144, R6, R5, 0x1 ;  /* 0x0000000506907211 */ /* 0x000fe400078e08ff */
[----:B------:R-:W-:Y:S01]  /*3140*/  IMNMX R128, R85, R88, PT ;  /* 0x0000005855807217 */ /* 0x000fe20003800200 */
[----:B------:R-:W3:Y:S01]  /*3150*/  LDSM.16.M88.4 R52, [R146+0x5800] ;  /* 0x005800009234783b */ /* 0x000ee20000000200 */
[----:B------:R-:W-:Y:S02]  /*3160*/  LEA R141, R3, R144, 0x1 ;  /* 0x00000090038d7211 */ /* 0x000fe400078e08ff */
[----:B------:R-:W-:Y:S01]  /*3170*/  IMNMX R103, R103, R88, PT ;  /* 0x0000005867677217 */ /* 0x000fe20003800200 */
[----:B------:R-:W-:Y:S04]  /*3180*/  LDSM.16.M88.4 R60, [R145] ;  /* 0x00000000913c783b */ /* 0x000fe80000000200 */
[----:B------:R-:W4:Y:S04]  /*3190*/  LDSM.16.M88.4 R48, [R87+0x4000] ;  /* 0x004000005730783b */ /* 0x000f280000000200 */
[----:B------:R-:W3:Y:S04]  /*31a0*/  LDSM.16.M88.4 R44, [R87+0x4800] ;  /* 0x00480000572c783b */ /* 0x000ee80000000200 */
[----:B------:R-:W3:Y:S04]  /*31b0*/  LDSM.16.M88.4 R40, [R87+0x5000] ;  /* 0x005000005728783b */ /* 0x000ee80000000200 */
[----:B------:R-:W3:Y:S04]  /*31c0*/  LDSM.16.M88.4 R64, [R87+0x5800] ;  /* 0x005800005740783b */ /* 0x000ee80000000200 */
[----:B------:R-:W-:Y:S01]  /*31d0*/  LDSM.16.M88.4 R56, [R143] ;  /* 0x000000008f38783b */ /* 0x000fe20000000200 */
[C---:B-1----:R-:W-:Y:S03]  /*31e0*/  HMMA.16816.F32 R36, R80.reuse, R32, RZ ;  /* 0x000000205024723c */ /* 0x042fe600000018ff */
[----:B------:R-:W-:Y:S04]  /*31f0*/  LDSM.16.M88.4 R76, [R142] ;  /* 0x000000008e4c783b */ /* 0x000fe80000000200 */
[----:B------:R-:W-:Y:S01]  /*3200*/  LDSM.16.M88.4 R72, [R141] ;  /* 0x000000008d48783b */ /* 0x000fe20000000200 */
[C---:B--2---:R-:W-:Y:S03]  /*3210*/  HMMA.16816.F32 R24, R80.reuse, R20, RZ ;  /* 0x000000145018723c */ /* 0x044fe600000018ff */
[----:B------:R-:W-:Y:S04]  /*3220*/  LDSM.16.M88.4 R68, [R141+0x800] ;  /* 0x000800008d44783b */ /* 0x000fe80000000200 */
[----:B------:R-:W0:Y:S01]  /*3230*/  LDGDEPBAR ;  /* 0x00000000000079af */ /* 0x000e220000000000 */
[C---:B-----5:R-:W-:Y:S08]  /*3240*/  HMMA.16816.F32 R16, R80.reuse, R12, RZ ;  /* 0x0000000c5010723c */ /* 0x060ff000000018ff */
[C---:B------:R-:W-:Y:S08]  /*3250*/  HMMA.16816.F32 R32, R80.reuse, R34, RZ ;  /* 0x000000225020723c */ /* 0x040ff000000018ff */
[C---:B------:R-:W-:Y:S08]  /*3260*/  HMMA.16816.F32 R20, R80.reuse, R22, RZ ;  /* 0x000000165014723c */ /* 0x040ff000000018ff */
[C---:B------:R-:W-:Y:S08]  /*3270*/  HMMA.16816.F32 R12, R80.reuse, R14, RZ ;  /* 0x0000000e500c723c */ /* 0x040ff000000018ff */
[C---:B---3--:R-:W-:Y:S08]  /*3280*/  HMMA.16816.F32 R8, R80.reuse, R52, RZ ;  /* 0x000000345008723c */ /* 0x048ff000000018ff */
[----:B------:R-:W-:Y:S01]  /*3290*/  HMMA.16816.F32 R80, R80, R54, RZ ;  /* 0x000000365050723c */ /* 0x000fe200000018ff */
[----:B------:R-:W1:Y:S07]  /*32a0*/  LDSM.16.M88.4 R52, [R139+0x4000] ;  /* 0x004000008b34783b */ /* 0x000e6e0000000200 */
[C---:B----4-:R-:W-:Y:S08]  /*32b0*/  HMMA.16816.F32 R36, R60.reuse, R48, R36 ;  /* 0x000000303c24723c */ /* 0x050ff00000001824 */
        /* <DEDUP_REMOVED lines=10> */
[----:B------:R-:W5:Y:S04]  /*3360*/  LDSM.16.M88.4 R64, [R141+0x1000] ;  /* 0x001000008d40783b */ /* 0x000f680000000200 */
[----:B------:R-:W4:Y:S03]  /*3370*/  LDSM.16.M88.4 R60, [R141+0x1800] ;  /* 0x001800008d3c783b */ /* 0x000f260000000200 */
        /* <DEDUP_REMOVED lines=10> */
[----:B------:R-:W-:Y:S01]  /*3420*/  HMMA.16816.F32 R80, R56, R42, R80 ;  /* 0x0000002a3850723c */ /* 0x000fe20000001850 */
[----:B------:R-:W1:Y:S04]  /*3430*/  LDSM.16.M88.4 R56, [R147+0x2000] ;  /* 0x002000009338783b */ /* 0x000e680000000200 */
[----:B------:R-:W2:Y:S03]  /*3440*/  LDSM.16.M88.4 R40, [R146+0x7800] ;  /* 0x007800009228783b */ /* 0x000ea60000000200 */
        /* <DEDUP_REMOVED lines=11> */
[----:B------:R-:W3:Y:S04]  /*3500*/  LDSM.16.M88.4 R76, [R145+0x2000] ;  /* 0x00200000914c783b */ /* 0x000ee80000000200 */
[----:B------:R-:W4:Y:S03]  /*3510*/  LDSM.16.M88.4 R60, [R87+0x7800] ;  /* 0x00780000573c783b */ /* 0x000f260000000200 */
        /* <DEDUP_REMOVED lines=24> */
[----:B------:R-:W3:Y:S04]  /*36a0*/  LDSM.16.M88.4 R76, [R142+0x2000] ;  /* 0x002000008e4c783b */ /* 0x000ee80000000200 */
[----:B------:R-:W4:Y:S01]  /*36b0*/  LDSM.16.M88.4 R60, [R141+0x3800] ;  /* 0x003800008d3c783b */ /* 0x000f220000000200 */
[----:B------:R-:W-:-:S04]  /*36c0*/  DEPBAR.LE SB0, 0x0 ;  /* 0x000080000000791a */ /* 0x000fc80000000000 */
[C---:B-1----:R-:W-:Y:S08]  /*36d0*/  HMMA.16816.F32 R36, R56.reuse, R52, R36 ;  /* 0x000000343824723c */ /* 0x042ff00000001824 */
[C---:B------:R-:W-:Y:S08]  /*36e0*/  HMMA.16816.F32 R32, R56.reuse, R54, R32 ;  /* 0x000000363820723c */ /* 0x040ff00000001820 */
[C---:B------:R-:W-:Y:S08]  /*36f0*/  HMMA.16816.F32 R24, R56.reuse, R48, R24 ;  /* 0x000000303818723c */ /* 0x040ff00000001818 */
[C---:B------:R-:W-:Y:S08]  /*3700*/  HMMA.16816.F32 R20, R56.reuse, R50, R20 ;  /* 0x000000323814723c */ /* 0x040ff00000001814 */
[C---:B------:R-:W-:Y:S08]  /*3710*/  HMMA.16816.F32 R16, R56.reuse, R44, R16 ;  /* 0x0000002c3810723c */ /* 0x040ff00000001810 */
[C---:B------:R-:W-:Y:S08]  /*3720*/  HMMA.16816.F32 R12, R56.reuse, R46, R12 ;  /* 0x0000002e380c723c */ /* 0x040ff0000000180c */
[C---:B--2---:R-:W-:Y:S08]  /*3730*/  HMMA.16816.F32 R8, R56.reuse, R40, R8 ;  /* 0x000000283808723c */ /* 0x044ff00000001808 */
[----:B------:R-:W-:Y:S08]  /*3740*/  HMMA.16816.F32 R80, R56, R42, R80 ;  /* 0x0000002a3850723c */ /* 0x000ff00000001850 */
[C---:B---3--:R-:W-:Y:S08]  /*3750*/  HMMA.16816.F32 R36, R76.reuse, R72, R36 ;  /* 0x000000484c24723c */ /* 0x048ff00000001824 */
[C---:B------:R-:W-:Y:S08]  /*3760*/  HMMA.16816.F32 R32, R76.reuse, R74, R32 ;  /* 0x0000004a4c20723c */ /* 0x040ff00000001820 */
[C---:B------:R-:W-:Y:S08]  /*3770*/  HMMA.16816.F32 R24, R76.reuse, R68, R24 ;  /* 0x000000444c18723c */ /* 0x040ff00000001818 */
[C---:B------:R-:W-:Y:S08]  /*3780*/  HMMA.16816.F32 R20, R76.reuse, R70, R20 ;  /* 0x000000464c14723c */ /* 0x040ff00000001814 */
[C---:B------:R-:W-:Y:S08]  /*3790*/  HMMA.16816.F32 R16, R76.reuse, R64, R16 ;  /* 0x000000404c10723c */ /* 0x040ff00000001810 */
[C---:B------:R-:W-:Y:S08]  /*37a0*/  HMMA.16816.F32 R12, R76.reuse, R66, R12 ;  /* 0x000000424c0c723c */ /* 0x040ff0000000180c */
[C---:B----4-:R-:W-:Y:S08]  /*37b0*/  HMMA.16816.F32 R8, R76.reuse, R60, R8 ;  /* 0x0000003c4c08723c */ /* 0x050ff00000001808 */
        /* <DEDUP_REMOVED lines=62> */
.L_x_5343:
[----:B------:R-:W-:-:S04]  /*3ba0*/  LEA R29, -R29, RZ, 0x6 ;  /* 0x000000ff1d1d7211 */ /* 0x000fc800078e31ff */
[----:B------:R-:W-:Y:S02]  /*3bb0*/  SHF.R.S32.HI R42, RZ, 0x1f, R29 ;  /* 0x0000001fff2a7819 */ /* 0x000fe4000001141d */
.L_x_5344:
        /* <DEDUP_REMOVED lines=49> */
[C---:B------:R-:W-:Y:S01]  /*3ed0*/  @!P3 LEA R56, P1, R41.reuse, c[0x0][0x168], 0x1 ;  /* 0x00005a002938ba11 */ /* 0x040fe200078208ff */
[----:B------:R-:W-:Y:S01]  /*3ee0*/  @!P3 IMAD.X R6, R40, 0x1, R101, P5 ;  /* 0x000000012806b824 */ /* 0x000fe200028e0665 */
[----:B------:R1:W-:Y:S04]  /*3ef0*/  @P2 STS.128 [R156+0x6800], RZ ;  /* 0x006800ff9c002388 */ /* 0x0003e80000000c00 */
[----:B------:R-:W-:Y:S01]  /*3f00*/  @!PT LDS RZ, [RZ] ;  /* 0x00000000fffff984 */ /* 0x000fe20000000800 */
[----:B------:R-:W-:Y:S01]  /*3f10*/  @!PT LDS RZ, [RZ] ;  /* 0x00000000fffff984 */ /* 0x000fe20000000800 */
[----:B------:R-:W-:Y:S01]  /*3f20*/  @!PT LDS RZ, [RZ] ;  /* 0x00000000fffff984 */ /* 0x000fe20000000800 */
[----:B------:R1:W-:Y:S01]  /*3f30*/  @!P2 LDGSTS.E.BYPASS.LTC128B.128 [R156+0x6800], [R44.64+0x80] ;  /* 0x068000802c9cafae */ /* 0x0003e2000b901d48 */
[----:B------:R-:W-:-:S03]  /*3f40*/  @!P3 LEA.HI.X R57, R41, c[0x0][0x16c], R6, 0x1, P1 ;  /* 0x00005b002939ba11 */ /* 0x000fc600008f0c06 */
        /* <DEDUP_REMOVED lines=25> */
.L_x_5346:
[----:B------:R-:W-:Y:S05]  /*40e0*/  BSYNC B0 ;  /* 0x0000000000007941 */ /* 0x000fea0003800000 */
.L_x_5345:
[----:B------:R-:W0:Y:S01]  /*40f0*/  LDGDEPBAR ;  /* 0x00000000000079af */ /* 0x000e220000000000 */
[----:B------:R-:W-:-:S04]  /*4100*/  IADD3 R102, P1, R29, R102, RZ ;  /* 0x000000661d667210 */ /* 0x000fc80007f3e0ff */
[----:B------:R-:W-:Y:S02]  /*4110*/  IADD3.X R101, R42, R101, RZ, P1, !PT ;  /* 0x000000652a657210 */ /* 0x000fe40000ffe4ff */
.L_x_5342:
[----:B------:R-:W-:Y:S02]  /*4120*/  IMAD.IADD R86, R7, 0x1, R86 ;  /* 0x0000000107567824 */ /* 0x000fe400078e0256 */
[----:B------:R-:W-:-:S03]  /*4130*/  IMAD.SHL.U32 R140, R4, 0x2, RZ ;  /* 0x00000002048c7824 */ /* 0x000fc600078e00ff */
[----:B------:R-:W-:Y:S01]  /*4140*/  IADD3 R3, R86, 0x1, RZ ;  /* 0x0000000156037810 */ /* 0x000fe20007ffe0ff */
[--C-:B------:R-:W-:Y:S01]  /*4150*/  IMAD R138, R2, 0x2, R140.reuse ;  /* 0x00000002028a7824 */ /* 0x100fe200078e028c */
[----:B------:R-:W-:Y:S01]  /*4160*/  IADD3 R5, R86, 0x8, RZ ;  /* 0x0000000856057810 */ /* 0x000fe20007ffe0ff */
[C---:B------:R-:W-:Y:S01]  /*4170*/  IMAD R137, R0.reuse, 0x2, R140 ;  /* 0x0000000200897824 */ /* 0x040fe200078e028c */
[CC--:B------:R-:W-:Y:S01]  /*4180*/  ISETP.GE.AND P6, PT, R3.reuse, R128.reuse, PT ;  /* 0x000000800300720c */ /* 0x0c0fe20003fc6270 */
[----:B------:R-:W-:Y:S01]  /*4190*/  IMAD R136, R0, 0x2, R138 ;  /* 0x0000000200887824 */ /* 0x000fe200078e028a */
[-C--:B------:R-:W-:Y:S01]  /*41a0*/  ISETP.GE.AND P3, PT, R3, R103.reuse, PT ;  /* 0x000000670300720c */ /* 0x080fe20003f66270 */
[----:B------:R-:W-:Y:S01]  /*41b0*/  LDSM.16.MT88.4 R68, [R140+0xa000] ;  /* 0x00a000008c44783b */ /* 0x000fe20000004200 */
[----:B------:R-:W-:Y:S02]  /*41c0*/  IADD3 R3, R86, 0x9, RZ ;  /* 0x0000000956037810 */ /* 0x000fe40007ffe0ff */
[C---:B------:R-:W-:Y:S01]  /*41d0*/  ISETP.GE.AND P2, PT, R5.reuse, R128, PT ;  /* 0x000000800500720c */ /* 0x040fe20003f46270 */
[----:B-1----:R-:W-:Y:S01]  /*41e0*/  LDSM.16.MT88.4 R52, [R137+0x8000] ;  /* 0x008000008934783b */ /* 0x002fe20000004200 */
[----:B------:R-:W-:-:S02]  /*41f0*/  ISETP.GE.AND P5, PT, R5, R103, PT ;  /* 0x000000670500720c */ /* 0x000fc40003fa6270 */
[C---:B------:R-:W-:Y:S01]  /*4200*/  ISETP.GE.AND P1, PT, R3.reuse, R128, PT ;  /* 0x000000800300720c */ /* 0x040fe20003f26270 */
[----:B------:R-:W-:Y:S01]  /*4210*/  LDSM.16.MT88.4 R60, [R136+0x8000] ;  /* 0x00800000883c783b */ /* 0x000fe20000004200 */
[----:B------:R-:W-:Y:S02]  /*4220*/  IADD3 R5, R86, 0x10, RZ ;  /* 0x0000001056057810 */ /* 0x000fe40007ffe0ff */
[----:B------:R-:W-:Y:S01]  /*4230*/  FSEL R45, R32, -INF , !P2 ;  /* 0xff800000202d7808 */ /* 0x000fe20005000000 */
[----:B------:R-:W-:Y:S01]  /*4240*/  LDSM.16.MT88.4 R92, [R138+0xa000] ;  /* 0x00a000008a5c783b */ /* 0x000fe20000004200 */
[----:B------:R-:W-:Y:S02]  /*4250*/  ISETP.GE.AND P2, PT, R3, R103, PT ;  /* 0x000000670300720c */ /* 0x000fe40003f46270 */
[----:B------:R-:W-:Y:S02]  /*4260*/  IADD3 R3, R86, 0x11, RZ ;  /* 0x0000001156037810 */ /* 0x000fe40007ffe0ff */
[----:B------:R-:W-:-:S02]  /*4270*/  FSEL R41, R34, -INF , !P5 ;  /* 0xff80000022297808 */ /* 0x000fc40006800000 */
[----:B------:R-:W-:Y:S02]  /*4280*/  FSEL R47, R33, -INF , !P1 ;  /* 0xff800000212f7808 */ /* 0x000fe40004800000 */
[C---:B------:R-:W-:Y:S02]  /*4290*/  ISETP.GE.AND P5, PT, R5.reuse, R128, PT ;  /* 0x000000800500720c */ /* 0x040fe40003fa6270 */
[----:B------:R-:W-:Y:S02]  /*42a0*/  ISETP.GE.AND P1, PT, R5, R103, PT ;  /* 0x000000670500720c */ /* 0x000fe40003f26270 */
[----:B------:R-:W-:Y:S02]  /*42b0*/  IADD3 R5, R86, 0x18, RZ ;  /* 0x0000001856057810 */ /* 0x000fe40007ffe0ff */
[----:B------:R-:W-:Y:S02]  /*42c0*/  FSEL R43, R35, -INF , !P2 ;  /* 0xff800000232b7808 */ /* 0x000fe40005000000 */
[----:B------:R-:W-:-:S02]  /*42d0*/  FSEL R37, R37, -INF , !P6 ;  /* 0xff80000025257808 */ /* 0x000fc40007000000 */
[CC--:B------:R-:W-:Y:S02]  /*42e0*/  ISETP.GE.AND P2, PT, R3.reuse, R128.reuse, PT ;  /* 0x000000800300720c */ /* 0x0c0fe40003f46270 */
        /* <DEDUP_REMOVED lines=8> */
[----:B------:R-:W-:Y:S02]  /*4370*/  ISETP.GE.AND P2, PT, R5, R103, PT ;  /* 0x000000670500720c */ /* 0x000fe40003f46270 */
[----:B------:R-:W-:Y:S02]  /*4380*/  FSEL R77, R27, -INF , !P5 ;  /* 0xff8000001b4d7808 */ /* 0x000fe40006800000 */
[----:B------:R-:W-:-:S02]  /*4390*/  FSEL R5, R20, -INF , !P1 ;  /* 0xff80000014057808 */ /* 0x000fc40004800000 */
[C---:B------:R-:W-:Y:S02]  /*43a0*/  ISETP.GE.AND P5, PT, R6.reuse, R128, PT ;  /* 0x000000800600720c */ /* 0x040fe40003fa6270 */
[----:B------:R-:W-:Y:S02]  /*43b0*/  ISETP.GE.AND P1, PT, R6, R103, PT ;  /* 0x000000670600720c */ /* 0x000fe40003f26270 */
[----:B------:R-:W-:Y:S02]  /*43c0*/  FMNMX.FTZ R6, R36, R37, !PT ;  /* 0x0000002524067209 */ /* 0x000fe40007810000 */
[----:B------:R-:W-:Y:S02]  /*43d0*/  FSEL R23, R23, -INF , !P1 ;  /* 0xff80000017177808 */ /* 0x000fe40004800000 */
[----:B------:R-:W-:Y:S02]  /*43e0*/  FMNMX.FTZ R6, R45, R6, !PT ;  /* 0x000000062d067209 */ /* 0x000fe40007810000 */
[----:B------:R-:W-:-:S02]  /*43f0*/  ISETP.GE.AND P1, PT, R86, R103, PT ;  /* 0x000000675600720c */ /* 0x000fc40003f26270 */
[----:B------:R-:W-:Y:S02]  /*4400*/  IADD3 R3, R86, 0x20, RZ ;  /* 0x0000002056037810 */ /* 0x000fe40007ffe0ff */
[----:B------:R-:W-:Y:S02]  /*4410*/  FSEL R49, R39, -INF , !P3 ;  /* 0xff80000027317808 */ /* 0x000fe40005800000 */
[----:B------:R-:W-:Y:S02]  /*4420*/  FMNMX.FTZ R6, R47, R6, !PT ;  /* 0x000000062f067209 */ /* 0x000fe40007810000 */
[----:B------:R-:W-:Y:S02]  /*4430*/  FSEL R38, R38, -INF , !P1 ;  /* 0xff80000026267808 */ /* 0x000fe40004800000 */
[----:B------:R-:W-:Y:S02]  /*4440*/  FSEL R33, R22, -INF , !P2 ;  /* 0xff80000016217808 */ /* 0x000fe40005000000 */
[----:B------:R-:W-:-:S02]  /*4450*/  ISETP.GE.AND P2, PT, R3, R103, PT ;  /* 0x000000670300720c */ /* 0x000fc40003f46270 */
[----:B------:R-:W-:Y:S02]  /*4460*/  FMNMX.FTZ R6, R29, R6, !PT ;  /* 0x000000061d067209 */ /* 0x000fe40007810000 */
[----:B------:R-:W-:Y:S02]  /*4470*/  FMNMX.FTZ R22, R38, R49, !PT ;  /* 0x0000003126167209 */ /* 0x000fe40007810000 */
[----:B------:R-:W-:Y:S02]  /*4480*/  ISETP.GE.AND P6, PT, R3, R128, PT ;  /* 0x000000800300720c */ /* 0x000fe40003fc6270 */
[----:B------:R-:W-:Y:S02]  /*4490*/  IADD3 R3, R86, 0x21, RZ ;  /* 0x0000002156037810 */ /* 0x000fe40007ffe0ff */
[----:B------:R-:W-:Y:S02]  /*44a0*/  FSEL R165, R18, -INF , !P2 ;  /* 0xff80000012a57808 */ /* 0x000fe40005000000 */
[----:B------:R-:W-:-:S02]  /*44b0*/  FMNMX.FTZ R24, R7, R6, !PT ;  /* 0x0000000607187209 */ /* 0x000fc40007810000 */
[----:B------:R-:W-:Y:S02]  /*44c0*/  FMNMX.FTZ R18, R41, R22, !PT ;  /* 0x0000001629127209 */ /* 0x000fe40007810000 */
[----:B------:R-:W-:Y:S02]  /*44d0*/  FSEL R21, R21, -INF , !P5 ;  /* 0xff80000015157808 */ /* 0x000fe40006800000 */
[----:B------:R-:W-:Y:S02]  /*44e0*/  ISETP.GE.AND P5, PT, R3, R128, PT ;  /* 0x000000800300720c */ /* 0x000fe40003fa6270 */
[----:B------:R-:W-:Y:S02]  /*44f0*/  FSEL R173, R16, -INF , !P6 ;  /* 0xff80000010ad7808 */ /* 0x000fe40007000000 */
[----:B------:R-:W-:Y:S02]  /*4500*/  IADD3 R16, R86, 0x30, RZ ;  /* 0x0000003056107810 */ /* 0x000fe40007ffe0ff */
[----:B------:R-:W-:-:S02]  /*4510*/  FMNMX.FTZ R24, R5, R24, !PT ;  /* 0x0000001805187209 */ /* 0x000fc40007810000 */
[----:B------:R-:W-:Y:S02]  /*4520*/  FMNMX.FTZ R18, R43, R18, !PT ;  /* 0x000000122b127209 */ /* 0x000fe40007810000 */
[----:B------:R-:W-:Y:S02]  /*4530*/  ISETP.GE.AND P3, PT, R3, R103, PT ;  /* 0x000000670300720c */ /* 0x000fe40003f66270 */
[----:B------:R-:W-:Y:S02]  /*4540*/  FSEL R121, R17, -INF , !P5 ;  /* 0xff80000011797808 */ /* 0x000fe40006800000 */
[----:B------:R-:W-:Y:S02]  /*4550*/  IADD3 R3, R86, 0x28, RZ ;  /* 0x0000002856037810 */ /* 0x000fe40007ffe0ff */
[----:B------:R-:W-:Y:S02]  /*4560*/  ISETP.GE.AND P5, PT, R16, R128, PT ;  /* 0x000000801000720c */ /* 0x000fe40003fa6270 */
[----:B------:R-:W-:-:S02]  /*4570*/  FMNMX.FTZ R24, R21, R24, !PT ;  /* 0x0000001815187209 */ /* 0x000fc40007810000 */
[----:B------:R-:W-:Y:S02]  /*4580*/  FMNMX.FTZ R18, R35, R18, !PT ;  /* 0x0000001223127209 */ /* 0x000fe40007810000 */
[----:B------:R-:W-:Y:S02]  /*4590*/  IADD3 R20, R86, 0x29, RZ ;  /* 0x0000002956147810 */ /* 0x000fe40007ffe0ff */
[----:B------:R-:W-:Y:S02]  /*45a0*/  ISETP.GE.AND P6, PT, R3, R128, PT ;  /* 0x000000800300720c */ /* 0x000fe40003fc6270 */
        /* <DEDUP_REMOVED lines=8> */
[----:B------:R-:W-:-:S02]  /*4630*/  ISETP.GE.AND P1, PT, R3, R103, PT ;  /* 0x000000670300720c */ /* 0x000fc40003f26270 */
[----:B------:R-:W-:Y:S02]  /*4640*/  FSEL R123, R13, -INF , !P2 ;  /* 0xff8000000d7b7808 */ /* 0x000fe40005000000 */
[----:B------:R-:W-:Y:S02]  /*4650*/  IADD3 R3, R86, 0x38, RZ ;  /* 0x0000003856037810 */ /* 0x000fe40007ffe0ff */
[----:B------:R-:W-:Y:S02]  /*4660*/  ISETP.GE.AND P2, PT, R6, R128, PT ;  /* 0x000000800600720c */ /* 0x000fe40003f46270 */
[----:B------:R-:W-:Y:S02]  /*4670*/  IADD3 R86, R86, 0x39, RZ ;  /* 0x0000003956567810 */ /* 0x000fe40007ffe0ff */
[----:B------:R-:W-:Y:S02]  /*4680*/  FMNMX.FTZ R12, R169, R12, !PT ;  /* 0x0000000ca90c7209 */ /* 0x000fe40007810000 */
[----:B------:R-:W-:-:S02]  /*4690*/  FMNMX.FTZ R8, R23, R8, !PT ;  /* 0x0000000817087209 */ /* 0x000fc40007810000 */
[----:B------:R-:W-:Y:S02]  /*46a0*/  FSEL R133, R9, -INF , !P2 ;  /* 0xff80000009857808 */ /* 0x000fe40005000000 */
[----:B------:R-:W-:Y:S02]  /*46b0*/  ISETP.GE.AND P2, PT, R86, R128, PT ;  /* 0x000000805600720c */ /* 0x000fe40003f46270 */
[----:B------:R-:W-:Y:S02]  /*46c0*/  FMNMX.FTZ R12, R123, R12, !PT ;  /* 0x0000000c7b0c7209 */ /* 0x000fe40007810000 */
[----:B------:R-:W-:Y:S02]  /*46d0*/  FSEL R25, R19, -INF , !P3 ;  /* 0xff80000013197808 */ /* 0x000fe40005800000 */
[----:B------:R-:W-:Y:S02]  /*46e0*/  FMNMX.FTZ R8, R165, R8, !PT ;  /* 0x00000008a5087209 */ /* 0x000fe40007810000 */
[----:B------:R-:W-:-:S02]  /*46f0*/  FSEL R127, R81, -INF , !P2 ;  /* 0xff800000517f7808 */ /* 0x000fc40005000000 */
[----:B------:R-:W-:Y:S02]  /*4700*/  FSEL R135, R14, -INF , !P1 ;  /* 0xff8000000e877808 */ /* 0x000fe40004800000 */
[----:B------:R-:W-:Y:S02]  /*4710*/  ISETP.GE.AND P5, PT, R3, R128, PT ;  /* 0x000000800300720c */ /* 0x000fe40003fa6270 */
[----:B------:R-:W-:Y:S02]  /*4720*/  FMNMX.FTZ R12, R167, R12, !PT ;  /* 0x0000000ca70c7209 */ /* 0x000fe40007810000 */
[----:B------:R-:W-:Y:S02]  /*4730*/  ISETP.GE.AND P2, PT, R20, R103, PT ;  /* 0x000000671400720c */ /* 0x000fe40003f46270 */
[----:B------:R-:W-:Y:S02]  /*4740*/  FMNMX.FTZ R14, R25, R8, !PT ;  /* 0x00000008190e7209 */ /* 0x000fe40007810000 */
[----:B------:R-:W-:-:S02]  /*4750*/  FSEL R131, R80, -INF , !P5 ;  /* 0xff80000050837808 */ /* 0x000fc40006800000 */
[----:B------:R-:W-:Y:S02]  /*4760*/  FMNMX.FTZ R12, R133, R12, !PT ;  /* 0x0000000c850c7209 */ /* 0x000fe40007810000 */
[-C--:B------:R-:W-:Y:S02]  /*4770*/  ISETP.GE.AND P1, PT, R16, R103.reuse, PT ;  /* 0x000000671000720c */ /* 0x080fe40003f26270 */
[----:B------:R-:W-:Y:S01]  /*4780*/  FSEL R27, R15, -INF , !P2 ;  /* 0xff8000000f1b7808 */ /* 0x000fe20005000000 */
[----:B------:R-:W-:Y:S01]  /*4790*/  LDSM.16.MT88.4 R16, [R140+0x8800] ;  /* 0x008800008c10783b */ /* 0x000fe20000004200 */
[----:B------:R-:W-:Y:S02]  /*47a0*/  FMNMX.FTZ R14, R135, R14, !PT ;  /* 0x0000000e870e7209 */ /* 0x000fe40007810000 */
[----:B------:R-:W-:Y:S02]  /*47b0*/  FMNMX.FTZ R12, R131, R12, !PT ;  /* 0x0000000c830c7209 */ /* 0x000fe40007810000 */
[----:B------:R-:W-:-:S02]  /*47c0*/  ISETP.GE.AND P2, PT, R6, R103, PT ;  /* 0x000000670600720c */ /* 0x000fc40003f46270 */
        /* <DEDUP_REMOVED lines=8> */
[----:B------:R-:W-:Y:S02]  /*4850*/  FSEL R117, R82, -INF , !P1 ;  /* 0xff80000052757808 */ /* 0x000fe40004800000 */
[----:B------:R-:W-:Y:S02]  /*4860*/  FMNMX.FTZ R14, R119, R14, !PT ;  /* 0x0000000e770e7209 */ /* 0x000fe40007810000 */
[----:B------:R-:W-:Y:S02]  /*4870*/  FSEL R115, R83, -INF , !P2 ;  /* 0xff80000053737808 */ /* 0x000fe40005000000 */
[----:B------:R-:W-:Y:S01]  /*4880*/  FMNMX.FTZ R10, R117, R14, !PT ;  /* 0x0000000e750a7209 */ /* 0x000fe20007810000 */
[----:B------:R-:W-:Y:S03]  /*4890*/  LDSM.16.MT88.4 R80, [R137+0xa000] ;  /* 0x00a000008950783b */ /* 0x000fe60000004200 */
        /* <DEDUP_REMOVED lines=13> */
[--C-:B------:R-:W-:Y:S02]  /*4970*/  FFMA.FTZ R106, R47, c[0x0][0x23c], -R120.reuse ;  /* 0x00008f002f6a7a23 */ /* 0x100fe40000010878 */
[----:B------:R-:W1:Y:S01]  /*4980*/  LDSM.16.MT88.4 R44, [R138+0x8000] ;  /* 0x008000008a2c783b */ /* 0x000e620000004200 */
[----:B--2---:R-:W-:Y:S01]  /*4990*/  FMNMX.FTZ R3, R6, R3, !PT ;  /* 0x0000000306037209 */ /* 0x004fe20007810000 */
[--C-:B------:R-:W-:Y:S01]  /*49a0*/  FFMA.FTZ R113, R36, c[0x0][0x23c], -R120.reuse ;  /* 0x00008f0024717a23 */ /* 0x100fe20000010878 */
[----:B------:R-:W-:Y:S01]  /*49b0*/  MUFU.EX2 R107, R107 ;  /* 0x0000006b006b7308 */ /* 0x000fe20000000800 */
[----:B------:R-:W-:Y:S01]  /*49c0*/  FFMA.FTZ R110, R37, c[0x0][0x23c], -R120 ;  /* 0x00008f00256e7a23 */ /* 0x000fe20000010878 */
[C---:B------:R-:W-:Y:S01]  /*49d0*/  FSETP.NEU.FTZ.AND P1, PT, R3.reuse, -INF , PT ;  /* 0xff8000000300780b */ /* 0x040fe20003f3d000 */
[----:B------:R-:W-:-:S02]  /*49e0*/  FMUL.FTZ R112, R3, c[0x0][0x23c] ;  /* 0x00008f0003707a20 */ /* 0x000fc40000410000 */
[--C-:B------:R-:W-:Y:S02]  /*49f0*/  FFMA.FTZ R105, R29, c[0x0][0x23c], -R120.reuse ;  /* 0x00008f001d697a23 */ /* 0x100fe40000010878 */
[--C-:B------:R-:W-:Y:S01]  /*4a00*/  FFMA.FTZ R104, R7, c[0x0][0x23c], -R120.reuse ;  /* 0x00008f0007687a23 */ /* 0x100fe20000010878 */
[----:B------:R-:W-:Y:S01]  /*4a10*/  FSEL R112, R112, RZ, P1 ;  /* 0x000000ff70707208 */ /* 0x000fe20000800000 */
[--C-:B------:R-:W-:Y:S01]  /*4a20*/  FFMA.FTZ R29, R5, c[0x0][0x23c], -R120.reuse ;  /* 0x00008f00051d7a23 */ /* 0x100fe20000010878 */
[----:B------:R-:W-:Y:S01]  /*4a30*/  MUFU.EX2 R113, R113 ;  /* 0x0000007100717308 */ /* 0x000fe20000000800 */
[----:B------:R-:W-:Y:S01]  /*4a40*/  LDSM.16.MT88.4 R4, [R136+0xa000] ;  /* 0x00a000008804783b */ /* 0x000fe20000004200 */
[----:B------:R-:W-:Y:S01]  /*4a50*/  FFMA.FTZ R2, R21, c[0x0][0x23c], -R120 ;  /* 0x00008f0015027a23 */ /* 0x000fe20000010878 */
[----:B------:R-:W-:Y:S01]  /*4a60*/  LEA R168, P1, R102, c[0x0][0x168], 0x1 ;  /* 0x00005a0066a87a11 */ /* 0x000fe200078208ff */
[--C-:B------:R-:W-:Y:S02]  /*4a70*/  FFMA.FTZ R111, R38, c[0x0][0x23c], -R112.reuse ;  /* 0x00008f00266f7a23 */ /* 0x100fe40000010870 */
[--C-:B------:R-:W-:Y:S01]  /*4a80*/  FFMA.FTZ R108, R49, c[0x0][0x23c], -R112.reuse ;  /* 0x00008f00316c7a23 */ /* 0x100fe20000010870 */
[----:B------:R-:W2:Y:S01]  /*4a90*/  LDSM.16.MT88.4 R36, [R140+0x8000] ;  /* 0x008000008c24783b */ /* 0x000ea20000004200 */
[--C-:B------:R-:W-:Y:S01]  /*4aa0*/  FFMA.FTZ R109, R41, c[0x0][0x23c], -R112.reuse ;  /* 0x00008f00296d7a23 */ /* 0x100fe20000010870 */
[----:B------:R-:W3:Y:S01]  /*4ab0*/  MUFU.EX2 R110, R110 ;  /* 0x0000006e006e7308 */ /* 0x000ee20000000800 */
[--C-:B------:R-:W-:Y:S01]  /*4ac0*/  FFMA.FTZ R34, R43, c[0x0][0x23c], -R112.reuse ;  /* 0x00008f002b227a23 */ /* 0x100fe20000010870 */
[----:B------:R-:W-:Y:S01]  /*4ad0*/  LEA.HI.X R166, R102, c[0x0][0x16c], R101, 0x1, P1 ;  /* 0x00005b0066a67a11 */ /* 0x000fe200008f0c65 */
[----:B------:R-:W-:-:S02]  /*4ae0*/  FFMA.FTZ R35, R35, c[0x0][0x23c], -R112 ;  /* 0x00008f0023237a23 */ /* 0x000fc40000010870 */
[--C-:B------:R-:W-:Y:S02]  /*4af0*/  FFMA.FTZ R32, R77, c[0x0][0x23c], -R112.reuse ;  /* 0x00008f004d207a23 */ /* 0x100fe40000010870 */
[--C-:B------:R-:W-:Y:S01]  /*4b00*/  FFMA.FTZ R33, R33, c[0x0][0x23c], -R112.reuse ;  /* 0x00008f0021217a23 */ /* 0x100fe20000010870 */
[----:B------:R-:W4:Y:S01]  /*4b10*/  MUFU.EX2 R106, R106 ;  /* 0x0000006a006a7308 */ /* 0x000f220000000800 */
[----:B------:R-:W-:Y:S02]  /*4b20*/  FFMA.FTZ R0, R23, c[0x0][0x23c], -R112 ;  /* 0x00008f0017007a23 */ /* 0x000fe40000010870 */
[----:B------:R-:W5:Y:S01]  /*4b30*/  LDSM.16.MT88.4 R20, [R136+0x8800] ;  /* 0x008800008814783b */ /* 0x000f620000004200 */
[--C-:B------:R-:W-:Y:S02]  /*4b40*/  FFMA.FTZ R114, R173, c[0x0][0x23c], -R120.reuse ;  /* 0x00008f00ad727a23 */ /* 0x100fe40000010878 */
[--C-:B------:R-:W-:Y:S02]  /*4b50*/  FFMA.FTZ R121, R121, c[0x0][0x23c], -R120.reuse ;  /* 0x00008f0079797a23 */ /* 0x100fe40000010878 */
[----:B------:R-:W-:Y:S01]  /*4b60*/  MUFU.EX2 R111, R111 ;  /* 0x0000006f006f7308 */ /* 0x000fe20000000800 */
[----:B---3--:R-:W-:Y:S01]  /*4b70*/  F2FP.PACK_AB R84, R110, R113 ;  /* 0x000000716e54723e */ /* 0x008fe200000000ff */
[----:B------:R-:W-:-:S02]  /*4b80*/  FFMA.FTZ R116, R169, c[0x0][0x23c], -R120 ;  /* 0x00008f00a9747a23 */ /* 0x000fc40000010878 */
[----:B------:R-:W-:Y:S02]  /*4b90*/  FFMA.FTZ R123, R123, c[0x0][0x23c], -R120 ;  /* 0x00008f007b7b7a23 */ /* 0x000fe40000010878 */
[--C-:B------:R-:W-:Y:S02]  /*4ba0*/  FFMA.FTZ R165, R165, c[0x0][0x23c], -R112.reuse ;  /* 0x00008f00a5a57a23 */ /* 0x100fe40000010870 */
[----:B------:R-:W3:Y:S01]  /*4bb0*/  MUFU.EX2 R108, R108 ;  /* 0x0000006c006c7308 */ /* 0x000ee20000000800 */
[----:B----4-:R-:W-:Y:S01]  /*4bc0*/  F2FP.PACK_AB R86, R106, R107 ;  /* 0x0000006b6a56723e */ /* 0x010fe200000000ff */
[--C-:B------:R-:W-:Y:S02]  /*4bd0*/  FFMA.FTZ R122, R25, c[0x0][0x23c], -R112.reuse ;  /* 0x00008f00197a7a23 */ /* 0x100fe40000010870 */
[--C-:B------:R-:W-:Y:S02]  /*4be0*/  FFMA.FTZ R135, R135, c[0x0][0x23c], -R112.reuse ;  /* 0x00008f0087877a23 */ /* 0x100fe40000010870 */
[----:B------:R-:W-:-:S02]  /*4bf0*/  FFMA.FTZ R118, R27, c[0x0][0x23c], -R112 ;  /* 0x00008f001b767a23 */ /* 0x000fc40000010870 */
[----:B------:R-:W-:Y:S01]  /*4c00*/  MUFU.EX2 R109, R109 ;  /* 0x0000006d006d7308 */ /* 0x000fe20000000800 */
[----:B------:R-:W-:Y:S01]  /*4c10*/  LDSM.16.MT88.4 R24, [R138+0x9000] ;  /* 0x009000008a18783b */ /* 0x000fe20000004200 */
[----:B------:R-:W-:Y:S02]  /*4c20*/  FFMA.FTZ R169, R127, c[0x0][0x23c], -R120 ;  /* 0x00008f007fa97a23 */ /* 0x000fe40000010878 */
[----:B------:R-:W-:Y:S02]  /*4c30*/  FFMA.FTZ R117, R117, c[0x0][0x23c], -R112 ;  /* 0x00008f0075757a23 */ /* 0x000fe40000010870 */
[----:B------:R-:W-:Y:S02]  /*4c40*/  FADD.FTZ R110, R113, R110 ;  /* 0x0000006e716e7221 */ /* 0x000fe40000010000 */
[----:B------:R-:W4:Y:S01]  /*4c50*/  MUFU.EX2 R34, R34 ;  /* 0x0000002200227308 */ /* 0x000f220000000800 */
[----:B---3--:R-:W-:Y:S01]  /*4c60*/  F2FP.PACK_AB R85, R108, R111 ;  /* 0x0000006f6c55723e */ /* 0x008fe200000000ff */
[----:B------:R-:W-:-:S02]  /*4c70*/  FADD.FTZ R108, R111, R108 ;  /* 0x0000006c6f6c7221 */ /* 0x000fc40000010000 */
[----:B------:R-:W-:-:S04]  /*4c80*/  FADD.FTZ R107, R107, R110 ;  /* 0x0000006e6b6b7221 */ /* 0x000fc80000010000 */
[----:B------:R-:W-:Y:S01]  /*4c90*/  MUFU.EX2 R105, R105 ;  /* 0x0000006900697308 */ /* 0x000fe20000000800 */
[----:B------:R-:W-:Y:S01]  /*4ca0*/  FADD.FTZ R106, R106, R107 ;  /* 0x0000006b6a6a7221 */ /* 0x000fe20000010000 */
[----:B----4-:R-:W-:-:S06]  /*4cb0*/  F2FP.PACK_AB R87, R34, R109 ;  /* 0x0000006d2257723e */ /* 0x010fcc00000000ff */
[----:B------:R-:W3:Y:S01]  /*4cc0*/  MUFU.EX2 R104, R104 ;  /* 0x0000006800687308 */ /* 0x000ee20000000800 */
[----:B------:R-:W-:-:S04]  /*4cd0*/  FADD.FTZ R109, R109, R108 ;  /* 0x0000006c6d6d7221 */ /* 0x000fc80000010000 */
[----:B------:R-:W-:Y:S01]  /*4ce0*/  FADD.FTZ R34, R34, R109 ;  /* 0x0000006d22227221 */ /* 0x000fe20000010000 */
[C---:B-1----:R-:W-:Y:S02]  /*4cf0*/  HMMA.16816.F32 R40, R84.reuse, R44, RZ ;  /* 0x0000002c5428723c */ /* 0x042fe400000018ff */
[----:B------:R-:W-:Y:S06]  /*4d00*/  MUFU.EX2 R29, R29 ;  /* 0x0000001d001d7308 */ /* 0x000fec0000000800 */
[C---:B------:R-:W-:Y:S02]  /*4d10*/  HMMA.16816.F32 R44, R84.reuse, R46, RZ ;  /* 0x0000002e542c723c */ /* 0x040fe400000018ff */
[----:B------:R-:W-:Y:S06]  /*4d20*/  MUFU.EX2 R2, R2 ;  /* 0x0000000200027308 */ /* 0x000fec0000000800 */
[C---:B------:R-:W-:Y:S02]  /*4d30*/  HMMA.16816.F32 R48, R84.reuse, R52, RZ ;  /* 0x000000345430723c */ /* 0x040fe400000018ff */
[----:B------:R-:W-:Y:S06]  /*4d40*/  MUFU.EX2 R35, R35 ;  /* 0x0000002300237308 */ /* 0x000fec0000000800 */
[C---:B------:R-:W-:Y:S02]  /*4d50*/  HMMA.16816.F32 R52, R84.reuse, R54, RZ ;  /* 0x000000365434723c */ /* 0x040fe400000018ff */
[----:B------:R-:W1:Y:S06]  /*4d60*/  MUFU.EX2 R32, R32 ;  /* 0x0000002000207308 */ /* 0x000e6c0000000800 */
[C---:B--2---:R-:W-:Y:S02]  /*4d70*/  HMMA.16816.F32 R96, R84.reuse, R36, RZ ;  /* 0x000000245460723c */ /* 0x044fe400000018ff */
[----:B------:R-:W-:Y:S06]  /*4d80*/  MUFU.EX2 R33, R33 ;  /* 0x0000002100217308 */ /* 0x000fec0000000800 */
[C---:B------:R-:W-:Y:S02]  /*4d90*/  HMMA.16816.F32 R56, R84.reuse, R60, RZ ;  /* 0x0000003c5438723c */ /* 0x040fe400000018ff */
[----:B------:R-:W2:Y:S06]  /*4da0*/  MUFU.EX2 R0, R0 ;  /* 0x0000000000007308 */ /* 0x000eac0000000800 */
[C---:B------:R-:W-:Y:S02]  /*4db0*/  HMMA.16816.F32 R64, R84.reuse, R68, RZ ;  /* 0x000000445440723c */ /* 0x040fe400000018ff */
[----:B------:R-:W-:Y:S06]  /*4dc0*/  MUFU.EX2 R114, R114 ;  /* 0x0000007200727308 */ /* 0x000fec0000000800 */
[C---:B------:R-:W-:Y:S02]  /*4dd0*/  HMMA.16816.F32 R72, R84.reuse, R92, RZ ;  /* 0x0000005c5448723c */ /* 0x040fe400000018ff */
[----:B------:R-:W4:Y:S06]  /*4de0*/  MUFU.EX2 R121, R121 ;  /* 0x0000007900797308 */ /* 0x000f2c0000000800 */
        /* <DEDUP_REMOVED lines=17> */
[----:B------:R-:W-:Y:S01]  /*4f00*/  MUFU.EX2 R117, R117 ;  /* 0x0000007500757308 */ /* 0x000fe20000000800 */
[----:B------:R-:W-:-:S02]  /*4f10*/  FADD.FTZ R105, R105, R106 ;  /* 0x0000006a69697221 */ /* 0x000fc40000010000 */
[----:B------:R-:W-:Y:S02]  /*4f20*/  FADD.FTZ R35, R35, R34 ;  /* 0x0000002223237221 */ /* 0x000fe40000010000 */
[----:B------:R-:W-:Y:S01]  /*4f30*/  F2FP.PACK_AB R6, R2, R29 ;  /* 0x0000001d0206723e */ /* 0x000fe200000000ff */
[----:B------:R-:W-:Y:S01]  /*4f40*/  FADD.FTZ R104, R104, R105 ;  /* 0x0000006968687221 */ /* 0x000fe20000010000 */
[----:B--2---:R-:W-:Y:S01]  /*4f50*/  F2FP.PACK_AB R7, R0, R33 ;  /* 0x000000210007723e */ /* 0x004fe200000000ff */
[----:B------:R-:W-:-:S04]  /*4f60*/  FADD.FTZ R32, R32, R35 ;  /* 0x0000002320207221 */ /* 0x000fc80000010000 */
[----:B------:R-:W-:Y:S02]  /*4f70*/  FADD.FTZ R33, R33, R32 ;  /* 0x0000002021217221 */ /* 0x000fe40000010000 */
[----:B------:R-:W-:Y:S02]  /*4f80*/  HMMA.16816.F32 R40, R4, R12, R40 ;  /* 0x0000000c0428723c */ /* 0x000fe40000001828 */
[----:B------:R-:W-:-:S06]  /*4f90*/  FADD.FTZ R0, R0, R33 ;  /* 0x0000002100007221 */ /* 0x000fcc0000010000 */
[C---:B------:R-:W-:Y:S01]  /*4fa0*/  HMMA.16816.F32 R44, R4.reuse, R14, R44 ;  /* 0x0000000e042c723c */ /* 0x040fe2000000182c */
[----:B------:R-:W1:Y:S07]  /*4fb0*/  LDSM.16.MT88.4 R12, [R138+0xa800] ;  /* 0x00a800008a0c783b */ /* 0x000e6e0000004200 */
[C---:B------:R-:W-:Y:S08]  /*4fc0*/  HMMA.16816.F32 R48, R4.reuse, R8, R48 ;  /* 0x000000080430723c */ /* 0x040ff00000001830 */
[C---:B------:R-:W-:Y:S01]  /*4fd0*/  HMMA.16816.F32 R52, R4.reuse, R10, R52 ;  /* 0x0000000a0434723c */ /* 0x040fe20000001834 */
[----:B------:R-:W2:Y:S07]  /*4fe0*/  LDSM.16.MT88.4 R8, [R137+0xa800] ;  /* 0x00a800008908783b */ /* 0x000eae0000004200 */
[C---:B------:R-:W-:Y:S08]  /*4ff0*/  HMMA.16816.F32 R96, R4.reuse, R16, R96 ;  /* 0x000000100460723c */ /* 0x040ff00000001860 */
[C---:B------:R-:W-:Y:S01]  /*5000*/  HMMA.16816.F32 R36, R4.reuse, R18, R36 ;  /* 0x000000120424723c */ /* 0x040fe20000001824 */
[----:B------:R-:W3:Y:S07]  /*5010*/  LDSM.16.MT88.4 R16, [R140+0xa800] ;  /* 0x00a800008c10783b */ /* 0x000eee0000004200 */
[C---:B-----5:R-:W-:Y:S08]  /*5020*/  HMMA.16816.F32 R56, R4.reuse, R20, R56 ;  /* 0x000000140438723c */ /* 0x060ff00000001838 */
[C---:B-1----:R-:W-:Y:S08]  /*5030*/  HMMA.16816.F32 R72, R4.reuse, R12, R72 ;  /* 0x0000000c0448723c */ /* 0x042ff00000001848 */
[C---:B------:R-:W-:Y:S01]  /*5040*/  HMMA.16816.F32 R92, R4.reuse, R14, R92 ;  /* 0x0000000e045c723c */ /* 0x040fe2000000185c */
[----:B------:R-:W1:Y:S07]  /*5050*/  LDSM.16.MT88.4 R12, [R136+0xa800] ;  /* 0x00a80000880c783b */ /* 0x000e6e0000004200 */
[C---:B--2---:R-:W-:Y:S08]  /*5060*/  HMMA.16816.F32 R76, R4.reuse, R8, R76 ;  /* 0x00000008044c723c */ /* 0x044ff0000000184c */
[C---:B------:R-:W-:Y:S01]  /*5070*/  HMMA.16816.F32 R80, R4.reuse, R10, R80 ;  /* 0x0000000a0450723c */ /* 0x040fe20000001850 */
[----:B------:R-:W2:Y:S07]  /*5080*/  LDSM.16.MT88.4 R8, [R140+0x9000] ;  /* 0x009000008c08783b */ /* 0x000eae0000004200 */
[C---:B------:R-:W-:Y:S01]  /*5090*/  HMMA.16816.F32 R60, R4.reuse, R22, R60 ;  /* 0x00000016043c723c */ /* 0x040fe2000000183c */
[----:B------:R-:W5:Y:S07]  /*50a0*/  LDSM.16.MT88.4 R20, [R137+0x9000] ;  /* 0x009000008914783b */ /* 0x000f6e0000004200 */
[C---:B---3--:R-:W-:Y:S08]  /*50b0*/  HMMA.16816.F32 R64, R4.reuse, R16, R64 ;  /* 0x000000100440723c */ /* 0x048ff00000001840 */
[C---:B------:R-:W-:Y:S01]  /*50c0*/  HMMA.16816.F32 R68, R4.reuse, R18, R68 ;  /* 0x000000120444723c */ /* 0x040fe20000001844 */
[----:B------:R-:W-:Y:S07]  /*50d0*/  LDSM.16.MT88.4 R16, [R140+0xb000] ;  /* 0x00b000008c10783b */ /* 0x000fee0000004200 */
[C---:B-1----:R-:W-:Y:S08]  /*50e0*/  HMMA.16816.F32 R88, R4.reuse, R12, R88 ;  /* 0x0000000c0458723c */ /* 0x042ff00000001858 */
[----:B------:R-:W-:Y:S01]  /*50f0*/  HMMA.16816.F32 R84, R4, R14, R84 ;  /* 0x0000000e0454723c */ /* 0x000fe20000001854 */
[----:B------:R-:W1:Y:S06]  /*5100*/  LDSM.16.MT88.4 R12, [R138+0xb000] ;  /* 0x00b000008a0c783b */ /* 0x000e6c0000004200 */
[----:B----4-:R-:W-:-:S02]  /*5110*/  F2FP.PACK_AB R4, R121, R114 ;  /* 0x000000727904723e */ /* 0x010fc400000000ff */
        /* <DEDUP_REMOVED lines=10> */
[C---:B-----5:R-:W-:Y:S08]  /*51c0*/  HMMA.16816.F32 R48, R4.reuse, R20, R48 ;  /* 0x000000140430723c */ /* 0x060ff00000001830 */
[C---:B------:R-:W-:Y:S01]  /*51d0*/  HMMA.16816.F32 R52, R4.reuse, R22, R52 ;  /* 0x000000160434723c */ /* 0x040fe20000001834 */
[----:B------:R-:W3:Y:S07]  /*51e0*/  LDSM.16.MT88.4 R20, [R136+0xb000] ;  /* 0x00b000008814783b */ /* 0x000eee0000004200 */
[C---:B-1----:R-:W-:Y:S08]  /*51f0*/  HMMA.16816.F32 R72, R4.reuse, R12, R72 ;  /* 0x0000000c0448723c */ /* 0x042ff00000001848 */
[C---:B------:R-:W-:Y:S01]  /*5200*/  HMMA.16816.F32 R92, R4.reuse, R14, R92 ;  /* 0x0000000e045c723c */ /* 0x040fe2000000185c */
[----:B------:R-:W-:Y:S07]  /*5210*/  LDSM.16.MT88.4 R12, [R140+0x9800] ;  /* 0x009800008c0c783b */ /* 0x000fee0000004200 */
[C---:B------:R-:W-:Y:S07]  /*5220*/  HMMA.16816.F32 R40, R4.reuse, R24, R40 ;  /* 0x000000180428723c */ /* 0x040fee0000001828 */
[--C-:B------:R-:W-:Y:S01]  /*5230*/  FFMA.FTZ R24, R167, c[0x0][0x23c], -R120.reuse ;  /* 0x00008f00a7187a23 */ /* 0x100fe20000010878 */
[----:B--2---:R-:W-:Y:S01]  /*5240*/  HMMA.16816.F32 R56, R4, R8, R56 ;  /* 0x000000080438723c */ /* 0x004fe20000001838 */
[----:B------:R-:W-:-:S04]  /*5250*/  FFMA.FTZ R25, R133, c[0x0][0x23c], -R120 ;  /* 0x00008f0085197a23 */ /* 0x000fc80000010878 */
[----:B------:R-:W-:Y:S03]  /*5260*/  MUFU.EX2 R24, R24 ;  /* 0x0000001800187308 */ /* 0x000fe60000000800 */
[C---:B------:R-:W-:Y:S01]  /*5270*/  HMMA.16816.F32 R60, R4.reuse, R10, R60 ;  /* 0x0000000a043c723c */ /* 0x040fe2000000183c */
[----:B------:R-:W1:Y:S04]  /*5280*/  LDSM.16.MT88.4 R8, [R137+0xb000] ;  /* 0x00b000008908783b */ /* 0x000e680000004200 */
[----:B------:R-:W2:Y:S03]  /*5290*/  MUFU.EX2 R25, R25 ;  /* 0x0000001900197308 */ /* 0x000ea60000000800 */
[C---:B------:R-:W-:Y:S07]  /*52a0*/  HMMA.16816.F32 R44, R4.reuse, R26, R44 ;  /* 0x0000001a042c723c */ /* 0x040fee000000182c */
[----:B------:R-:W-:Y:S01]  /*52b0*/  FFMA.FTZ R26, R131, c[0x0][0x23c], -R120 ;  /* 0x00008f00831a7a23 */ /* 0x000fe20000010878 */
[----:B---3--:R-:W-:Y:S01]  /*52c0*/  HMMA.16816.F32 R88, R4, R20, R88 ;  /* 0x000000140458723c */ /* 0x008fe20000001858 */
[----:B------:R-:W-:-:S02]  /*52d0*/  FFMA.FTZ R27, R125, c[0x0][0x23c], -R112 ;  /* 0x00008f007d1b7a23 */ /* 0x000fc40000010870 */
[--C-:B------:R-:W-:Y:S02]  /*52e0*/  FFMA.FTZ R120, R119, c[0x0][0x23c], -R112.reuse ;  /* 0x00008f0077787a23 */ /* 0x100fe40000010870 */
[----:B------:R-:W-:Y:S01]  /*52f0*/  FFMA.FTZ R112, R115, c[0x0][0x23c], -R112 ;  /* 0x00008f0073707a23 */ /* 0x000fe20000010870 */
[----:B------:R-:W3:Y:S02]  /*5300*/  MUFU.EX2 R26, R26 ;  /* 0x0000001a001a7308 */ /* 0x000ee40000000800 */
[C---:B------:R-:W-:Y:S06]  /*5310*/  HMMA.16816.F32 R64, R4.reuse, R16, R64 ;  /* 0x000000100440723c */ /* 0x040fec0000001840 */
[----:B------:R-:W-:Y:S02]  /*5320*/  MUFU.EX2 R27, R27 ;  /* 0x0000001b001b7308 */ /* 0x000fe40000000800 */
[C---:B------:R-:W-:Y:S01]  /*5330*/  HMMA.16816.F32 R68, R4.reuse, R18, R68 ;  /* 0x000000120444723c */ /* 0x040fe20000001844 */
[----:B------:R-:W4:Y:S05]  /*5340*/  LDSM.16.MT88.4 R16, [R137+0x9800] ;  /* 0x009800008910783b */ /* 0x000f2a0000004200 */
[----:B------:R-:W5:Y:S02]  /*5350*/  MUFU.EX2 R120, R120 ;  /* 0x0000007800787308 */ /* 0x000f640000000800 */
[C---:B------:R-:W-:Y:S06]  /*5360*/  HMMA.16816.F32 R84, R4.reuse, R22, R84 ;  /* 0x000000160454723c */ /* 0x040fec0000001854 */
[----:B------:R-:W2:Y:S02]  /*5370*/  MUFU.EX2 R20, R112 ;  /* 0x0000007000147308 */ /* 0x000ea40000000800 */
[C---:B-1----:R-:W-:Y:S08]  /*5380*/  HMMA.16816.F32 R76, R4.reuse, R8, R76 ;  /* 0x00000008044c723c */ /* 0x042ff0000000184c */
[----:B------:R-:W-:Y:S01]  /*5390*/  HMMA.16816.F32 R80, R4, R10, R80 ;  /* 0x0000000a0450723c */ /* 0x000fe20000001850 */
[----:B------:R-:W1:Y:S06]  /*53a0*/  LDSM.16.MT88.4 R8, [R138+0x9800] ;  /* 0x009800008a08783b */ /* 0x000e6c0000004200 */
[----:B--2---:R-:W-:-:S02]  /*53b0*/  F2FP.PACK_AB R4, R25, R24 ;  /* 0x000000181904723e */ /* 0x004fc400000000ff */
[----:B---3--:R-:W-:Y:S02]  /*53c0*/  F2FP.PACK_AB R6, R169, R26 ;  /* 0x0000001aa906723e */ /* 0x008fe400000000ff */
[----:B-----5:R-:W-:Y:S01]  /*53d0*/  F2FP.PACK_AB R5, R120, R27 ;  /* 0x0000001b7805723e */ /* 0x020fe200000000ff */
[----:B------:R-:W-:Y:S01]  /*53e0*/  FADD.FTZ R27, R27, R118 ;  /* 0x000000761b1b7221 */ /* 0x000fe20000010000 */
[----:B------:R-:W-:-:S03]  /*53f0*/  F2FP.PACK_AB R7, R20, R117 ;  /* 0x000000751407723e */ /* 0x000fc600000000ff */
[----:B------:R-:W-:-:S04]  /*5400*/  FADD.FTZ R120, R120, R27 ;  /* 0x0000001b78787221 */ /* 0x000fc80000010000 */
[----:B------:R-:W-:Y:S01]  /*5410*/  HMMA.16816.F32 R96, R4, R12, R96 ;  /* 0x0000000c0460723c */ /* 0x000fe20000001860 */
[----:B------:R-:W-:-:S04]  /*5420*/  FADD.FTZ R117, R117, R120 ;  /* 0x0000007875757221 */ /* 0x000fc80000010000 */
[----:B------:R-:W-:-:S03]  /*5430*/  FADD.FTZ R167, R20, R117 ;  /* 0x0000007514a77221 */ /* 0x000fc60000010000 */
[C---:B------:R-:W-:Y:S01]  /*5440*/  HMMA.16816.F32 R36, R4.reuse, R14, R36 ;  /* 0x0000000e0424723c */ /* 0x040fe20000001824 */
[----:B------:R-:W2:Y:S07]  /*5450*/  LDSM.16.MT88.4 R12, [R136+0x9800] ;  /* 0x00980000880c783b */ /* 0x000eae0000004200 */
[C---:B----4-:R-:W-:Y:S08]  /*5460*/  HMMA.16816.F32 R48, R4.reuse, R16, R48 ;  /* 0x000000100430723c */ /* 0x050ff00000001830 */
[C---:B-1----:R-:W-:Y:S08]  /*5470*/  HMMA.16816.F32 R40, R4.reuse, R8, R40 ;  /* 0x000000080428723c */ /* 0x042ff00000001828 */
[C---:B------:R-:W-:Y:S01]  /*5480*/  HMMA.16816.F32 R44, R4.reuse, R10, R44 ;  /* 0x0000000a042c723c */ /* 0x040fe2000000182c */
[----:B------:R-:W1:Y:S07]  /*5490*/  LDSM.16.MT88.4 R8, [R140+0xb800] ;  /* 0x00b800008c08783b */ /* 0x000e6e0000004200 */
        /* <DEDUP_REMOVED lines=8> */
[C---:B---3--:R-:W-:Y:S08]  /*5520*/  HMMA.16816.F32 R72, R4.reuse, R16, R72 ;  /* 0x000000100448723c */ /* 0x048ff00000001848 */
[C---:B------:R-:W-:Y:S08]  /*5530*/  HMMA.16816.F32 R92, R4.reuse, R18, R92 ;  /* 0x00000012045c723c */ /* 0x040ff0000000185c */
[C---:B--2---:R-:W-:Y:S07]  /*5540*/  HMMA.16816.F32 R76, R4.reuse, R12, R76 ;  /* 0x0000000c044c723c */ /* 0x044fee000000184c */
[----:B------:R-:W-:Y:S01]  /*5550*/  FADD.FTZ R13, R29, R104 ;  /* 0x000000681d0d7221 */ /* 0x000fe20000010000 */
[----:B------:R-:W-:Y:S03]  /*5560*/  HMMA.16816.F32 R80, R4, R14, R80 ;  /* 0x0000000e0450723c */ /* 0x000fe60000001850 */
[----:B------:R-:W-:-:S04]  /*5570*/  FADD.FTZ R13, R2, R13 ;  /* 0x0000000d020d7221 */ /* 0x000fc80000010000 */
[----:B------:R-:W-:Y:S01]  /*5580*/  FADD.FTZ R114, R114, R13 ;  /* 0x0000000d72727221 */ /* 0x000fe20000010000 */
[----:B-1----:R-:W-:Y:S03]  /*5590*/  HMMA.16816.F32 R88, R4, R8, R88 ;  /* 0x000000080458723c */ /* 0x002fe60000001858 */
[----:B------:R-:W-:-:S04]  /*55a0*/  FADD.FTZ R121, R121, R114 ;  /* 0x0000007279797221 */ /* 0x000fc80000010000 */
[----:B------:R-:W-:Y:S01]  /*55b0*/  FADD.FTZ R116, R116, R121 ;  /* 0x0000007974747221 */ /* 0x000fe20000010000 */
[----:B------:R-:W-:Y:S03]  /*55c0*/  HMMA.16816.F32 R84, R4, R10, R84 ;  /* 0x0000000a0454723c */ /* 0x000fe60000001854 */
[----:B------:R-:W-:-:S04]  /*55d0*/  FADD.FTZ R123, R123, R116 ;  /* 0x000000747b7b7221 */ /* 0x000fc80000010000 */
[----:B------:R-:W-:-:S04]  /*55e0*/  FADD.FTZ R24, R24, R123 ;  /* 0x0000007b18187221 */ /* 0x000fc80000010000 */
[----:B------:R-:W-:-:S04]  /*55f0*/  FADD.FTZ R25, R25, R24 ;  /* 0x0000001819197221 */ /* 0x000fc80000010000 */
[----:B------:R-:W-:-:S04]  /*5600*/  FADD.FTZ R26, R26, R25 ;  /* 0x000000191a1a7221 */ /* 0x000fc80000010000 */
[----:B------:R-:W-:Y:S01]  /*5610*/  FADD.FTZ R169, R169, R26 ;  /* 0x0000001aa9a97221 */ /* 0x000fe20000010000 */
[----:B------:R-:W-:Y:S05]  /*5620*/  @!P4 BRA `(.L_x_5347) ;  /* 0x000031f00000c947 */ /* 0x000fea0003800000 */
[----:B------:R-:W-:-:S04]  /*5630*/  DEPBAR.LE SB0, 0x0 ;  /* 0x000080000000791a */ /* 0x000fc80000000000 */
[----:B------:R-:W-:Y:S01]  /*5640*/  IADD3 R155, R129, -0x2, RZ ;  /* 0xfffffffe819b7810 */ /* 0x000fe20007ffe0ff */
[----:B------:R-:W-:Y:S06]  /*5650*/  BAR.SYNC.DEFER_BLOCKING 0x0 ;  /* 0x0000000000007b1d */ /* 0x000fec0000010000 */
[----:B------:R-:W-:Y:S05]  /*5660*/  @!P0 BRA `(.L_x_5348) ;  /* 0x000003b000008947 */ /* 0x000fea0003800000 */
[----:B------:R-:W-:Y:S01]  /*5670*/  IABS R0, c[0x0][0x2d0] ;  /* 0x0000b40000007a13 */ /* 0x000fe20000000000 */
[----:B------:R-:W-:-:S03]  /*5680*/  IMAD.SHL.U32 R2, R155, 0x40, RZ ;  /* 0x000000409b027824 */ /* 0x000fc600078e00ff */
[----:B------:R-:W1:Y:S02]  /*5690*/  I2F.RP R7, R0 ;  /* 0x0000000000077306 */ /* 0x000e640000209400 */
[----:B------:R-:W-:Y:S02]  /*56a0*/  IADD3 R10, R2, 0x40, RZ ;  /* 0x00000040020a7810 */ /* 0x000fe40007ffe0ff */
        /* <DEDUP_REMOVED lines=55> */
.L_x_5348:
[----:B------:R-:W-:-:S05]  /*5a20*/  IMAD.MOV.U32 R0, RZ, RZ, c[0x0][0x1a0] ;  /* 0x00006800ff007624 */ /* 0x000fca00078e00ff */
[----:B------:R-:W-:-:S04]  /*5a30*/  LEA R0, -R0, RZ, 0x6 ;  /* 0x000000ff00007211 */ /* 0x000fc800078e31ff */
[----:B------:R-:W-:Y:S02]  /*5a40*/  SHF.R.S32.HI R9, RZ, 0x1f, R0 ;  /* 0x0000001fff097819 */ /* 0x000fe40000011400 */
.L_x_5349:
[----:B------:R-:W-:Y:S02]  /*5a50*/  ISETP.GE.AND P1, PT, R149, c[0x0][0x220], PT ;  /* 0x0000880095007a0c */ /* 0x000fe40003f26270 */
[----:B------:R-:W-:Y:S02]  /*5a60*/  ISETP.GE.AND P2, PT, R158, c[0x0][0x220], PT ;  /* 0x000088009e007a0c */ /* 0x000fe40003f46270 */
[----:B------:R-:W-:Y:S02]  /*5a70*/  IADD3 R2, P3, R161, R0, RZ ;  /* 0x00000000a1027210 */ /* 0x000fe40007f7e0ff */
[----:B------:R-:W-:-:S03]  /*5a80*/  LEA R130, P5, R0, R170, 0x1 ;  /* 0x000000aa00827211 */ /* 0x000fc600078a08ff */
[--C-:B------:R-:W-:Y:S01]  /*5a90*/  IMAD.X R5, R160, 0x1, R9.reuse, P3 ;  /* 0x00000001a0057824 */ /* 0x100fe200018e0609 */
[----:B------:R-:W-:-:S03]  /*5aa0*/  LEA.HI.X R131, R0, R171, R9, 0x1, P5 ;  /* 0x000000ab00837211 */ /* 0x000fc600028f0c09 */
[-C--:B------:R-:W-:Y:S02]  /*5ab0*/  @!P1 IADD3 R11, P4, R0, R30.reuse, RZ ;  /* 0x0000001e000b9210 */ /* 0x080fe40007f9e0ff */
[C---:B------:R-:W-:Y:S01]  /*5ac0*/  @!P1 IADD3 R7, P3, R2.reuse, R30, RZ ;  /* 0x0000001e02079210 */ /* 0x040fe20007f7e0ff */
[----:B------:R-:W-:Y:S01]  /*5ad0*/  @P2 STS.128 [R156+0x8000], RZ ;  /* 0x008000ff9c002388 */ /* 0x000fe20000000c00 */
[----:B------:R-:W-:Y:S01]  /*5ae0*/  @!P2 LEA R10, P5, R2, R170, 0x1 ;  /* 0x000000aa020aa211 */ /* 0x000fe200078a08ff */
[----:B------:R-:W-:Y:S01]  /*5af0*/  @!P1 IMAD.X R4, R9, 0x1, R28, P4 ;  /* 0x0000000109049824 */ /* 0x000fe200020e061c */
[C---:B------:R-:W-:Y:S01]  /*5b00*/  @!P1 LEA R12, P4, R11.reuse, c[0x0][0x170], 0x1 ;  /* 0x00005c000b0c9a11 */ /* 0x040fe200078808ff */
[----:B------:R-:W-:Y:S01]  /*5b10*/  @!PT LDS RZ, [RZ] ;  /* 0x00000000fffff984 */ /* 0x000fe20000000800 */
[----:B------:R-:W-:Y:S01]  /*5b20*/  @!PT LDS RZ, [RZ] ;  /* 0x00000000fffff984 */ /* 0x000fe20000000800 */
[----:B------:R-:W-:Y:S01]  /*5b30*/  @!PT LDS RZ, [RZ] ;  /* 0x00000000fffff984 */ /* 0x000fe20000000800 */
[----:B------:R1:W-:Y:S03]  /*5b40*/  @!P2 LDGSTS.E.BYPASS.LTC128B.128 [R156+0x8000], [R130.64] ;  /* 0x08000000829cafae */ /* 0x0003e6000b901d48 */
[----:B------:R-:W-:Y:S01]  /*5b50*/  @!P1 LEA.HI.X R13, R11, c[0x0][0x174], R4, 0x1, P4 ;  /* 0x00005d000b0d9a11 */ /* 0x000fe200020f0c04 */
[----:B------:R-:W-:Y:S01]  /*5b60*/  @!P1 IMAD.X R4, R5, 0x1, R28, P3 ;  /* 0x0000000105049824 */ /* 0x000fe200018e061c */
[----:B------:R-:W-:Y:S01]  /*5b70*/  IADD3 R0, P3, R161, R2, RZ ;  /* 0x00000002a1007210 */ /* 0x000fe20007f7e0ff */
[----:B------:R-:W-:Y:S01]  /*5b80*/  @P1 STS.128 [R156+0xa000], RZ ;  /* 0x00a000ff9c001388 */ /* 0x000fe20000000c00 */
[----:B------:R-:W-:-:S02]  /*5b90*/  @!P1 LEA R8, P4, R7, c[0x0][0x170], 0x1 ;  /* 0x00005c0007089a11 */ /* 0x000fc400078808ff */
[-CC-:B------:R-:W-:Y:S01]  /*5ba0*/  @!P2 LEA.HI.X R11, R2, R171.reuse, R5.reuse, 0x1, P5 ;  /* 0x000000ab020ba211 */ /* 0x180fe200028f0c05 */
[----:B------:R-:W-:Y:S01]  /*5bb0*/  IMAD.X R5, R160, 0x1, R5, P3 ;  /* 0x00000001a0057824 */ /* 0x000fe200018e0605 */
[----:B------:R-:W-:Y:S01]  /*5bc0*/  @!P1 LEA.HI.X R9, R7, c[0x0][0x174], R4, 0x1, P4 ;  /* 0x00005d0007099a11 */ /* 0x000fe200020f0c04 */
[----:B------:R-:W-:Y:S01]  /*5bd0*/  @!PT LDS RZ, [RZ] ;  /* 0x00000000fffff984 */ /* 0x000fe20000000800 */
[----:B------:R-:W-:Y:S01]  /*5be0*/  @!PT LDS RZ, [RZ] ;  /* 0x00000000fffff984 */ /* 0x000fe20000000800 */
[----:B------:R-:W-:Y:S01]  /*5bf0*/  @!PT LDS RZ, [RZ] ;  /* 0x00000000fffff984 */ /* 0x000fe20000000800 */
[----:B------:R2:W-:Y:S01]  /*5c00*/  @!P1 LDGSTS.E.BYPASS.LTC128B.128 [R156+0xa000], [R12.64+0x80] ;  /* 0x0a0000800c9c9fae */ /* 0x0005e2000b901d48 */
[----:B------:R-:W-:Y:S02]  /*5c10*/  IADD3 R7, P4, R161, R0, RZ ;  /* 0x00000000a1077210 */ /* 0x000fe40007f9e0ff */
[C---:B------:R-:W-:Y:S01]  /*5c20*/  @!P2 LEA R20, P6, R0.reuse, R170, 0x1 ;  /* 0x000000aa0014a211 */ /* 0x040fe200078c08ff */
[----:B------:R-:W-:Y:S01]  /*5c30*/  @P2 STS.128 [R156+0x8800], RZ ;  /* 0x008800ff9c002388 */ /* 0x000fe20000000c00 */
[CC--:B------:R-:W-:Y:S02]  /*5c40*/  @!P1 IADD3 R2, P5, R0.reuse, R30.reuse, RZ ;  /* 0x0000001e00029210 */ /* 0x0c0fe40007fbe0ff */
[----:B------:R-:W-:Y:S01]  /*5c50*/  @!P1 IADD3 R30, P3, R7, R30, RZ ;  /* 0x0000001e071e9210 */ /* 0x000fe20007f7e0ff */
[----:B------:R-:W-:Y:S01]  /*5c60*/  @!PT LDS RZ, [RZ] ;  /* 0x00000000fffff984 */ /* 0x000fe20000000800 */
[----:B------:R-:W-:Y:S01]  /*5c70*/  @!PT LDS RZ, [RZ] ;  /* 0x00000000fffff984 */ /* 0x000fe20000000800 */
[----:B------:R-:W-:Y:S01]  /*5c80*/  @!PT LDS RZ, [RZ] ;  /* 0x00000000fffff984 */ /* 0x000fe20000000800 */
[----:B------:R3:W-:Y:S01]  /*5c90*/  @!P2 LDGSTS.E.BYPASS.LTC128B.128 [R156+0x8800], [R10.64] ;  /* 0x088000000a9cafae */ /* 0x0007e2000b901d48 */
[-CC-:B------:R-:W-:Y:S01]  /*5ca0*/  @!P2 LEA.HI.X R21, R0, R171.reuse, R5.reuse, 0x1, P6 ;  /* 0x000000ab0015a211 */ /* 0x180fe200030f0c05 */
[--C-:B------:R-:W-:Y:S01]  /*5cb0*/  @!P1 IMAD.X R15, R5, 0x1, R28.reuse, P5 ;  /* 0x00000001050f9824 */ /* 0x100fe200028e061c */
[----:B------:R-:W-:Y:S01]  /*5cc0*/  @!P1 LEA R14, P5, R2, c[0x0][0x170], 0x1 ;  /* 0x00005c00020e9a11 */ /* 0x000fe200078a08ff */
[----:B------:R-:W-:Y:S01]  /*5cd0*/  IMAD.X R0, R160, 0x1, R5, P4 ;  /* 0x00000001a0007824 */ /* 0x000fe200020e0605 */
[C---:B------:R-:W-:Y:S01]  /*5ce0*/  @!P2 LEA R6, P4, R7.reuse, R170, 0x1 ;  /* 0x000000aa0706a211 */ /* 0x040fe200078808ff */
[----:B------:R-:W-:Y:S01]  /*5cf0*/  @P1 STS.128 [R156+0xa800], RZ ;  /* 0x00a800ff9c001388 */ /* 0x000fe20000000c00 */
[----:B------:R-:W-:Y:S01]  /*5d00*/  @!P1 LEA.HI.X R15, R2, c[0x0][0x174], R15, 0x1, P5 ;  /* 0x00005d00020f9a11 */ /* 0x000fe200028f0c0f */
[----:B------:R-:W-:Y:S01]  /*5d10*/  @!P1 IMAD.X R5, R0, 0x1, R28, P3 ;  /* 0x0000000100059824 */ /* 0x000fe200018e061c */
[C---:B------:R-:W-:Y:S01]  /*5d20*/  @!P1 LEA R4, P3, R30.reuse, c[0x0][0x170], 0x1 ;  /* 0x00005c001e049a11 */ /* 0x040fe200078608ff */
[----:B------:R-:W-:Y:S01]  /*5d30*/  @!PT LDS RZ, [RZ] ;  /* 0x00000000fffff984 */ /* 0x000fe20000000800 */
[----:B------:R-:W-:Y:S01]  /*5d40*/  @!PT LDS RZ, [RZ] ;  /* 0x00000000fffff984 */ /* 0x000fe20000000800 */
[----:B------:R-:W-:Y:S01]  /*5d50*/  @!PT LDS RZ, [RZ] ;  /* 0x00000000fffff984 */ /* 0x000fe20000000800 */
[----:B------:R3:W-:Y:S01]  /*5d60*/  @!P1 LDGSTS.E.BYPASS.LTC128B.128 [R156+0xa800], [R8.64+0x80] ;  /* 0x0a800080089c9fae */ /* 0x0007e2000b901d48 */
[----:B------:R-:W-:Y:S01]  /*5d70*/  @!P2 LEA.HI.X R7, R7, R171, R0, 0x1, P4 ;  /* 0x000000ab0707a211 */ /* 0x000fe200020f0c00 */
[----:B------:R-:W-:Y:S01]  /*5d80*/  IMAD.MOV.U32 R170, RZ, RZ, R130 ;  /* 0x000000ffffaa7224 */ /* 0x000fe200078e0082 */
[----:B------:R-:W-:Y:S01]  /*5d90*/  @!P1 LEA.HI.X R5, R30, c[0x0][0x174], R5, 0x1, P3 ;  /* 0x00005d001e059a11 */ /* 0x000fe200018f0c05 */
[----:B------:R-:W-:Y:S01]  /*5da0*/  @P2 STS.128 [R156+0x9000], RZ ;  /* 0x009000ff9c002388 */ /* 0x000fe20000000c00 */
[----:B------:R-:W-:Y:S01]  /*5db0*/  ISETP.GE.AND P3, PT, R129, 0x3, PT ;  /* 0x000000038100780c */ /* 0x000fe20003f66270 */
[----:B------:R-:W-:-:S02]  /*5dc0*/  IMAD.MOV.U32 R171, RZ, RZ, R131 ;  /* 0x000000ffffab7224 */ /* 0x000fc400078e0083 */
        /* <DEDUP_REMOVED lines=21> */
[----:B------:R-:W4:Y:S04]  /*5f20*/  LDSM.16.M88.4 R16, [R146+0x4800] ;  /* 0x004800009210783b */ /* 0x000f280000000200 */
[----:B---3--:R-:W2:Y:S04]  /*5f30*/  LDSM.16.M88.4 R8, [R146+0x5000] ;  /* 0x005000009208783b */ /* 0x008ea80000000200 */
[----:B------:R-:W5:Y:S04]  /*5f40*/  LDSM.16.M88.4 R124, [R146+0x5800] ;  /* 0x00580000927c783b */ /* 0x000f680000000200 */
[----:B------:R-:W-:Y:S04]  /*5f50*/  LDSM.16.M88.4 R116, [R145] ;  /* 0x000000009174783b */ /* 0x000fe80000000200 */
[----:B------:R-:W3:Y:S04]  /*5f60*/  LDSM.16.M88.4 R112, [R144] ;  /* 0x000000009070783b */ /* 0x000ee80000000200 */
[----:B------:R-:W3:Y:S04]  /*5f70*/  LDSM.16.M88.4 R108, [R144+0x800] ;  /* 0x00080000906c783b */ /* 0x000ee80000000200 */
[----:B------:R-:W3:Y:S04]  /*5f80*/  LDSM.16.M88.4 R104, [R144+0x1000] ;  /* 0x001000009068783b */ /* 0x000ee80000000200 */
[----:B------:R-:W3:Y:S04]  /*5f90*/  LDSM.16.M88.4 R32, [R144+0x1800] ;  /* 0x001800009020783b */ /* 0x000ee80000000200 */
[----:B------:R-:W5:Y:S01]  /*5fa0*/  S2R R0, SR_TID.X ;  /* 0x0000000000007919 */ /* 0x000f620000002100 */
[C---:B-1----:R-:W-:Y:S03]  /*5fb0*/  HMMA.16816.F32 R28, R120.reuse, R24, RZ ;  /* 0x00000018781c723c */ /* 0x042fe600000018ff */
[----:B------:R-:W0:Y:S05]  /*5fc0*/  LDGDEPBAR ;  /* 0x00000000000079af */ /* 0x000e2a0000000000 */
[C---:B----4-:R-:W-:Y:S08]  /*5fd0*/  HMMA.16816.F32 R20, R120.reuse, R16, RZ ;  /* 0x000000107814723c */ /* 0x050ff000000018ff */
[----:B--2---:R-:W-:Y:S01]  /*5fe0*/  HMMA.16816.F32 R12, R120, R8, RZ ;  /* 0x00000008780c723c */ /* 0x004fe200000018ff */
[----:B-----5:R-:W-:-:S07]  /*5ff0*/  IMAD.SHL.U32 R0, R0, 0x2, RZ ;  /* 0x0000000200007824 */ /* 0x020fce00078e00ff */
[----:B------:R-:W-:Y:S01]  /*6000*/  HMMA.16816.F32 R24, R120, R26, RZ ;  /* 0x0000001a7818723c */ /* 0x000fe200000018ff */
[----:B------:R-:W-:-:S05]  /*6010*/  LOP3.LUT R0, R0, 0x6, RZ, 0xc0, !PT ;  /* 0x0000000600007812 */ /* 0x000fca00078ec0ff */
[----:B------:R-:W-:Y:S02]  /*6020*/  IMAD R132, R155, 0x40, R0 ;  /* 0x000000409b847824 */ /* 0x000fe400078e0200 */
[C---:B------:R-:W-:Y:S03]  /*6030*/  HMMA.16816.F32 R16, R120.reuse, R18, RZ ;  /* 0x000000127810723c */ /* 0x040fe600000018ff */
[C---:B------:R-:W-:Y:S02]  /*6040*/  IADD3 R0, R132.reuse, 0x1, RZ ;  /* 0x0000000184007810 */ /* 0x040fe40007ffe0ff */
[----:B------:R-:W-:Y:S02]  /*6050*/  IADD3 R2, R132, 0x9, RZ ;  /* 0x0000000984027810 */ /* 0x000fe40007ffe0ff */
[C---:B------:R-:W-:Y:S01]  /*6060*/  ISETP.GE.AND P6, PT, R0.reuse, R128, PT ;  /* 0x000000800000720c */ /* 0x040fe20003fc6270 */
[----:B------:R-:W-:Y:S01]  /*6070*/  HMMA.16816.F32 R8, R120, R10, RZ ;  /* 0x0000000a7808723c */ /* 0x000fe200000018ff */
[----:B------:R-:W-:-:S07]  /*6080*/  ISETP.GE.AND P4, PT, R0, R103, PT ;  /* 0x000000670000720c */ /* 0x000fce0003f86270 */
[C---:B------:R-:W-:Y:S08]  /*6090*/  HMMA.16816.F32 R4, R120.reuse, R124, RZ ;  /* 0x0000007c7804723c */ /* 0x040ff000000018ff */
[----:B------:R-:W-:Y:S08]  /*60a0*/  HMMA.16816.F32 R120, R120, R126, RZ ;  /* 0x0000007e7878723c */ /* 0x000ff000000018ff */
        /* <DEDUP_REMOVED lines=11> */
[----:B------:R-:W1:Y:S04]  /*6160*/  LDSM.16.M88.4 R116, [R143] ;  /* 0x000000008f74783b */ /* 0x000e680000000200 */
[----:B------:R-:W2:Y:S03]  /*6170*/  LDSM.16.M88.4 R32, [R139+0x5800] ;  /* 0x005800008b20783b */ /* 0x000ea60000000200 */
[C---:B-1----:R-:W-:Y:S08]  /*6180*/  HMMA.16816.F32 R28, R116.reuse, R112, R28 ;  /* 0x00000070741c723c */ /* 0x042ff0000000181c */
        /* <DEDUP_REMOVED lines=10> */
[----:B------:R-:W1:Y:S04]  /*6230*/  LDSM.16.M88.4 R116, [R142] ;  /* 0x000000008e74783b */ /* 0x000e680000000200 */
[----:B------:R-:W2:Y:S03]  /*6240*/  LDSM.16.M88.4 R32, [R141+0x1800] ;  /* 0x001800008d20783b */ /* 0x000ea60000000200 */
        /* <DEDUP_REMOVED lines=44> */
[----:B------:R-:W1:Y:S07]  /*6510*/  LDSM.16.M88.4 R104, [R141+0x2000] ;  /* 0x002000008d68783b */ /* 0x000e6e0000000200 */
[C---:B------:R-:W-:Y:S08]  /*6520*/  HMMA.16816.F32 R28, R116.reuse, R112, R28 ;  /* 0x00000070741c723c */ /* 0x040ff0000000181c */
[C---:B------:R-:W-:Y:S01]  /*6530*/  HMMA.16816.F32 R24, R116.reuse, R114, R24 ;  /* 0x000000727418723c */ /* 0x040fe20000001818 */
[----:B------:R-:W3:Y:S07]  /*6540*/  LDSM.16.M88.4 R112, [R141+0x2800] ;  /* 0x002800008d70783b */ /* 0x000eee0000000200 */
[C---:B--2---:R-:W-:Y:S08]  /*6550*/  HMMA.16816.F32 R4, R116.reuse, R32, R4 ;  /* 0x000000207404723c */ /* 0x044ff00000001804 */
[----:B------:R-:W-:Y:S01]  /*6560*/  HMMA.16816.F32 R120, R116, R34, R120 ;  /* 0x000000227478723c */ /* 0x000fe20000001878 */
[----:B------:R-:W2:Y:S07]  /*6570*/  LDSM.16.M88.4 R32, [R141+0x3000] ;  /* 0x003000008d20783b */ /* 0x000eae0000000200 */
[C---:B-1----:R-:W-:Y:S08]  /*6580*/  HMMA.16816.F32 R28, R108.reuse, R104, R28 ;  /* 0x000000686c1c723c */ /* 0x042ff0000000181c */
[----:B------:R-:W-:Y:S01]  /*6590*/  HMMA.16816.F32 R24, R108, R106, R24 ;  /* 0x0000006a6c18723c */ /* 0x000fe20000001818 */
[----:B------:R-:W1:Y:S01]  /*65a0*/  LDSM.16.M88.4 R104, [R141+0x3800] ;  /* 0x003800008d68783b */ /* 0x000e620000000200 */
[----:B------:R-:W-:-:S06]  /*65b0*/  DEPBAR.LE SB0, 0x0 ;  /* 0x000080000000791a */ /* 0x000fcc0000000000 */
[C---:B---3--:R-:W-:Y:S07]  /*65c0*/  HMMA.16816.F32 R20, R108.reuse, R112, R20 ;  /* 0x000000706c14723c */ /* 0x048fee0000001814 */
[----:B------:R-:W-:Y:S01]  /*65d0*/  IADD3 R112, R132, 0x8, RZ ;  /* 0x0000000884707810 */ /* 0x000fe20007ffe0ff */
[----:B------:R-:W-:Y:S01]  /*65e0*/  HMMA.16816.F32 R16, R108, R114, R16 ;  /* 0x000000726c10723c */ /* 0x000fe20000001810 */
[----:B------:R-:W-:Y:S02]  /*65f0*/  FSEL R0, R29, -INF , !P6 ;  /* 0xff8000001d007808 */ /* 0x000fe40007000000 */
[----:B------:R-:W-:-:S02]  /*6600*/  ISETP.GE.AND P5, PT, R112, R128, PT ;  /* 0x000000807000720c */ /* 0x000fc40003fa6270 */
[----:B------:R-:W-:Y:S02]  /*6610*/  FSEL R31, R31, -INF , !P4 ;  /* 0xff8000001f1f7808 */ /* 0x000fe40006000000 */
[-C--:B------:R-:W-:Y:S01]  /*6620*/  ISETP.GE.AND P6, PT, R112, R103.reuse, PT ;  /* 0x000000677000720c */ /* 0x080fe20003fc6270 */
[C---:B--2---:R-:W-:Y:S01]  /*6630*/  HMMA.16816.F32 R12, R108.reuse, R32, R12 ;  /* 0x000000206c0c723c */ /* 0x044fe2000000180c */
[----:B------:R-:W-:Y:S01]  /*6640*/  BAR.SYNC.DEFER_BLOCKING 0x0 ;  /* 0x0000000000007b1d */ /* 0x000fe20000010000 */
[----:B------:R-:W-:Y:S02]  /*6650*/  ISETP.GE.AND P4, PT, R2, R128, PT ;  /* 0x000000800200720c */ /* 0x000fe40003f86270 */
[----:B------:R-:W-:Y:S02]  /*6660*/  IADD3 R29, R132, 0x10, RZ ;  /* 0x00000010841d7810 */ /* 0x000fe40007ffe0ff */
[----:B------:R-:W-:Y:S02]  /*6670*/  FSEL R24, R24, -INF , !P5 ;  /* 0xff80000018187808 */ /* 0x000fe40006800000 */
[----:B------:R-:W-:Y:S01]  /*6680*/  ISETP.GE.AND P5, PT, R2, R103, PT ;  /* 0x000000670200720c */ /* 0x000fe20003fa6270 */
[----:B------:R-:W-:Y:S01]  /*6690*/  HMMA.16816.F32 R8, R108, R34, R8 ;  /* 0x000000226c08723c */ /* 0x000fe20000001808 */
[----:B------:R-:W-:-:S02]  /*66a0*/  FSEL R127, R26, -INF , !P6 ;  /* 0xff8000001a7f7808 */ /* 0x000fc40007000000 */
[----:B------:R-:W-:Y:S02]  /*66b0*/  FSEL R2, R25, -INF , !P4 ;  /* 0xff80000019027808 */ /* 0x000fe40006000000 */
[C---:B------:R-:W-:Y:S02]  /*66c0*/  ISETP.GE.AND P6, PT, R29.reuse, R128, PT ;  /* 0x000000801d00720c */ /* 0x040fe40003fc6270 */
[----:B------:R-:W-:Y:S01]  /*66d0*/  ISETP.GE.AND P4, PT, R29, R103, PT ;  /* 0x000000671d00720c */ /* 0x000fe20003f86270 */
[----:B-1----:R-:W-:Y:S01]  /*66e0*/  HMMA.16816.F32 R4, R108, R104, R4 ;  /* 0x000000686c04723c */ /* 0x002fe20000001804 */
[C---:B------:R-:W-:Y:S02]  /*66f0*/  IADD3 R25, R132.reuse, 0x11, RZ ;  /* 0x0000001184197810 */ /* 0x040fe40007ffe0ff */
[----:B------:R-:W-:Y:S02]  /*6700*/  IADD3 R26, R132, 0x18, RZ ;  /* 0x00000018841a7810 */ /* 0x000fe40007ffe0ff */
[----:B------:R-:W-:-:S02]  /*6710*/  FSEL R129, R27, -INF , !P5 ;  /* 0xff8000001b817808 */ /* 0x000fc40006800000 */
        /* <DEDUP_REMOVED lines=46> */
[----:B------:R-:W-:Y:S02]  /*6a00*/  FSEL R34, R7, -INF , !P4 ;  /* 0xff80000007227808 */ /* 0x000fe40006000000 */
[C---:B------:R-:W-:Y:S02]  /*6a10*/  ISETP.GE.AND P5, PT, R9.reuse, R128, PT ;  /* 0x000000800900720c */ /* 0x040fe40003fa6270 */
[----:B------:R-:W-:-:S02]  /*6a20*/  ISETP.GE.AND P6, PT, R9, R103, PT ;  /* 0x000000670900720c */ /* 0x000fc40003fc6270 */
[C---:B------:R-:W-:Y:S02]  /*6a30*/  ISETP.GE.AND P4, PT, R132.reuse, R128, PT ;  /* 0x000000808400720c */ /* 0x040fe40003f86270 */
        /* <DEDUP_REMOVED lines=36> */
[----:B------:R-:W-:Y:S02]  /*6c80*/  @!P5 IADD3 R12, R12, 0x1, RZ ;  /* 0x000000010c0cd810 */ /* 0x000fe40007ffe0ff */
[----:B------:R-:W-:Y:S02]  /*6c90*/  ISETP.GE.AND P5, PT, R7, RZ, PT ;  /* 0x000000ff0700720c */ /* 0x000fe40003fa6270 */
[-C--:B------:R-:W-:Y:S02]  /*6ca0*/  ISETP.GE.U32.AND P3, PT, R10, R5.reuse, PT ;  /* 0x000000050a00720c */ /* 0x080fe40003f66070 */
[-C--:B------:R-:W-:Y:S02]  /*6cb0*/  @!P4 IADD3 R8, R8, -R5.reuse, RZ ;  /* 0x800000050808c210 */ /* 0x080fe40007ffe0ff */
[----:B------:R-:W-:Y:S02]  /*6cc0*/  @!P4 IADD3 R6, R6, 0x1, RZ ;  /* 0x000000010606c810 */ /* 0x000fe40007ffe0ff */
[----:B------:R-:W-:-:S02]  /*6cd0*/  ISETP.GE.U32.AND P6, PT, R8, R5, PT ;  /* 0x000000050800720c */ /* 0x000fc40003fc6070 */
[----:B------:R-:W-:Y:S02]  /*6ce0*/  ISETP.NE.AND P4, PT, RZ, c[0x0][0x2d0], PT ;  /* 0x0000b400ff007a0c */ /* 0x000fe40003f85270 */
[----:B------:R-:W-:-:S03]  /*6cf0*/  LOP3.LUT R8, RZ, c[0x0][0x2d0], RZ, 0x33, !PT ;  /* 0x0000b400ff087a12 */ /* 0x000fc600078e33ff */
[----:B------:R-:W-:Y:S02]  /*6d00*/  @P3 IADD3 R12, R12, 0x1, RZ ;  /* 0x000000010c0c3810 */ /* 0x000fe40007ffe0ff */
[----:B------:R-:W-:-:S03]  /*6d10*/  ISETP.GE.AND P3, PT, R11, RZ, PT ;  /* 0x000000ff0b00720c */ /* 0x000fc60003f66270 */
[----:B------:R-:W-:Y:S01]  /*6d20*/  @!P5 IMAD.MOV R12, RZ, RZ, -R12 ;  /* 0x000000ffff0cd224 */ /* 0x000fe200078e0a0c */
[----:B------:R-:W-:-:S04]  /*6d30*/  @P6 IADD3 R6, R6, 0x1, RZ ;  /* 0x0000000106066810 */ /* 0x000fc80007ffe0ff */
[----:B------:R-:W-:-:S05]  /*6d40*/  SEL R5, R8, R12, !P4 ;  /* 0x0000000c08057207 */ /* 0x000fca0006000000 */
[----:B------:R-:W-:Y:S02]  /*6d50*/  @!P3 IMAD.MOV R6, RZ, RZ, -R6 ;  /* 0x000000ffff06b224 */ /* 0x000fe400078e0a06 */
[----:B------:R-:W-:-:S03]  /*6d60*/  IMAD.WIDE R14, R5, 0x4, R162 ;  /* 0x00000004050e7825 */ /* 0x000fc600078e02a2 */
[----:B------:R-:W-:Y:S02]  /*6d70*/  SEL R8, R8, R6, !P4 ;  /* 0x0000000608087207 */ /* 0x000fe40006000000 */
[----:B------:R-:W2:Y:S03]  /*6d80*/  LDG.E R6, [R14.64] ;  /* 0x000000080e067981 */ /* 0x000ea6000c1e1900 */
[----:B------:R-:W-:-:S05]  /*6d90*/  IMAD.WIDE R12, R8, 0x4, R162 ;  /* 0x00000004080c7825 */ /* 0x000fca00078e02a2 */
[----:B------:R-:W2:Y:S01]  /*6da0*/  LDG.E R7, [R12.64] ;  /* 0x000000080c077981 */ /* 0x000ea2000c1e1900 */
[----:B------:R-:W-:Y:S01]  /*6db0*/  IADD3 R5, R5, -R8, RZ ;  /* 0x8000000805057210 */ /* 0x000fe20007ffe0ff */
[----:B------:R-:W-:-:S04]  /*6dc0*/  IMAD.MOV.U32 R8, RZ, RZ, c[0x0][0x2d0] ;  /* 0x0000b400ff087624 */ /* 0x000fc800078e00ff */
[----:B------:R-:W-:-:S05]  /*6dd0*/  IMAD R8, R5, R8, -0x40 ;  /* 0xffffffc005087424 */ /* 0x000fca00078e0208 */
[----:B------:R-:W-:Y:S01]  /*6de0*/  SHF.R.S32.HI R5, RZ, 0x1f, R8 ;  /* 0x0000001fff057819 */ /* 0x000fe20000011408 */
[----:B------:R-:W-:-:S04]  /*6df0*/  IMAD.WIDE.U32 R10, R8, c[0x0][0x198], RZ ;  /* 0x00006600080a7a25 */ /* 0x000fc800078e00ff */
[----:B------:R-:W-:-:S04]  /*6e00*/  IMAD R5, R5, c[0x0][0x198], RZ ;  /* 0x0000660005057a24 */ /* 0x000fc800078e02ff */
[----:B------:R-:W-:-:S05]  /*6e10*/  IMAD R5, R8, c[0x0][0x19c], R5 ;  /* 0x0000670008057a24 */ /* 0x000fca00078e0205 */
[----:B------:R-:W-:Y:S01]  /*6e20*/  IADD3 R11, R11, R5, RZ ;  /* 0x000000050b0b7210 */ /* 0x000fe20007ffe0ff */
[----:B--2---:R-:W-:-:S05]  /*6e30*/  IMAD.IADD R7, R7, 0x1, -R6 ;  /* 0x0000000107077824 */ /* 0x004fca00078e0a06 */
[----:B------:R-:W-:Y:S01]  /*6e40*/  SHF.R.S32.HI R6, RZ, 0x1f, R7 ;  /* 0x0000001fff067819 */ /* 0x000fe20000011407 */
[----:B------:R-:W-:-:S04]  /*6e50*/  IMAD.WIDE.U32 R10, R7, c[0x0][0x180], R10 ;  /* 0x00006000070a7a25 */ /* 0x000fc800078e000a */
[----:B------:R-:W-:-:S04]  /*6e60*/  IMAD R6, R6, c[0x0][0x180], RZ ;  /* 0x0000600006067a24 */ /* 0x000fc800078e02ff */
[----:B------:R-:W-:-:S04]  /*6e70*/  IMAD R6, R7, c[0x0][0x184], R6 ;  /* 0x0000610007067a24 */ /* 0x000fc800078e0206 */
[----:B------:R-:W-:Y:S01]  /*6e80*/  IMAD.IADD R9, R11, 0x1, R6 ;  /* 0x000000010b097824 */ /* 0x000fe200078e0206 */
[----:B------:R-:W-:Y:S01]  /*6e90*/  MOV R6, R10 ;  /* 0x0000000a00067202 */ /* 0x000fe20000000f00 */
[----:B------:R-:W-:Y:S05]  /*6ea0*/  BRA `(.L_x_5352) ;  /* 0x0000003000007947 */ /* 0x000fea0003800000 */
.L_x_5351:
[----:B------:R-:W-:-:S05]  /*6eb0*/  IMAD.MOV.U32 R6, RZ, RZ, c[0x0][0x198] ;  /* 0x00006600ff067624 */ /* 0x000fca00078e00ff */
[----:B------:R-:W-:-:S04]  /*6ec0*/  LEA R6, -R6, RZ, 0x6 ;  /* 0x000000ff06067211 */ /* 0x000fc800078e31ff */
[----:B------:R-:W-:Y:S02]  /*6ed0*/  SHF.R.S32.HI R9, RZ, 0x1f, R6 ;  /* 0x0000001fff097819 */ /* 0x000fe40000011406 */
.L_x_5352:
[CC--:B------:R-:W-:Y:S01]  /*6ee0*/  @!P1 IADD3 R10, P5, R102.reuse, R6.reuse, RZ ;  /* 0x00000006660a9210 */ /* 0x0c0fe20007fbe0ff */
[----:B------:R1:W-:Y:S01]  /*6ef0*/  @P2 STS.128 [R156+0x4000], RZ ;  /* 0x004000ff9c002388 */ /* 0x0003e20000000c00 */
[-C--:B------:R-:W-:Y:S01]  /*6f00*/  @!P1 IADD3 R15, P4, P3, R102, R6.reuse, R151 ;  /* 0x00000006660f9210 */ /* 0x080fe20007b9e097 */
[----:B------:R-:W-:Y:S01]  /*6f10*/  BSSY B0, `(.L_x_5353) ;  /* 0x0000045000007945 */ /* 0x000fe20003800000 */
[----:B------:R-:W-:Y:S01]  /*6f20*/  @!P1 LEA R18, P6, R10, c[0x0][0x168], 0x1 ;  /* 0x00005a000a129a11 */ /* 0x000fe200078c08ff */
[----:B------:R-:W-:Y:S01]  /*6f30*/  @!P1 IMAD.X R5, R101, 0x1, R9, P5 ;  /* 0x0000000165059824 */ /* 0x000fe200028e0609 */
[-C--:B------:R-:W-:Y:S02]  /*6f40*/  @!P2 IADD3 R13, P5, R151, R6.reuse, RZ ;  /* 0x00000006970da210 */ /* 0x080fe40007fbe0ff */
[----:B------:R-:W-:Y:S02]  /*6f50*/  @!P1 IADD3.X R8, R101, R9, R150, P4, P3 ;  /* 0x0000000965089210 */ /* 0x000fe400027e6496 */
[----:B------:R-:W-:Y:S01]  /*6f60*/  IADD3 R7, P4, P3, R151, R6, R151 ;  /* 0x0000000697077210 */ /* 0x000fe20007b9e097 */
[----:B------:R-:W-:Y:S01]  /*6f70*/  @!P2 IMAD.X R11, R150, 0x1, R9, P5 ;  /* 0x00000001960ba824 */ /* 0x000fe200028e0609 */
[----:B------:R-:W-:-:S02]  /*6f80*/  @!P1 LEA.HI.X R19, R10, c[0x0][0x16c], R5, 0x1, P6 ;  /* 0x00005b000a139a11 */ /* 0x000fc400030f0c05 */
[----:B------:R-:W-:Y:S02]  /*6f90*/  IADD3.X R5, R150, R9, R150, P4, P3 ;  /* 0x0000000996057210 */ /* 0x000fe400027e6496 */
[C---:B------:R-:W-:Y:S02]  /*6fa0*/  @!P2 LEA R16, P5, R13.reuse, R168, 0x1 ;  /* 0x000000a80d10a211 */ /* 0x040fe400078a08ff */
[----:B------:R-:W-:Y:S02]  /*6fb0*/  @!P1 IADD3 R10, P3, R102, R7, RZ ;  /* 0x00000007660a9210 */ /* 0x000fe40007f7e0ff */
[----:B------:R-:W-:Y:S02]  /*6fc0*/  @!P2 LEA.HI.X R17, R13, R166, R11, 0x1, P5 ;  /* 0x000000a60d11a211 */ /* 0x000fe400028f0c0b */
[----:B------:R-:W-:Y:S01]  /*6fd0*/  @!P2 LEA R26, P6, R6, R168, 0x1 ;  /* 0x000000a8061aa211 */ /* 0x000fe200078c08ff */
[----:B------:R-:W-:Y:S01]  /*6fe0*/  @!P1 IMAD.X R11, R101, 0x1, R5, P3 ;  /* 0x00000001650b9824 */ /* 0x000fe200018e0605 */
[----:B------:R-:W-:-:S02]  /*6ff0*/  @!P1 LEA R12, P4, R15, c[0x0][0x168], 0x1 ;  /* 0x00005a000f0c9a11 */ /* 0x000fc400078808ff */
[----:B------:R-:W-:Y:S02]  /*7000*/  @!P1 LEA R14, P3, R10, c[0x0][0x168], 0x1 ;  /* 0x00005a000a0e9a11 */ /* 0x000fe400078608ff */
[----:B------:R-:W-:Y:S02]  /*7010*/  @!P2 LEA.HI.X R27, R6, R166, R9, 0x1, P6 ;  /* 0x000000a6061ba211 */ /* 0x000fe400030f0c09 */
[----:B------:R-:W-:Y:S02]  /*7020*/  @!P1 LEA.HI.X R13, R15, c[0x0][0x16c], R8, 0x1, P4 ;  /* 0x00005b000f0d9a11 */ /* 0x000fe400020f0c08 */
[----:B------:R-:W-:Y:S01]  /*7030*/  @!P1 LEA.HI.X R15, R10, c[0x0][0x16c], R11, 0x1, P3 ;  /* 0x00005b000a0f9a11 */ /* 0x000fe200018f0c0b */
[----:B------:R-:W-:Y:S01]  /*7040*/  @!PT LDS RZ, [RZ] ;  /* 0x00000000fffff984 */ /* 0x000fe20000000800 */
[----:B------:R-:W-:Y:S01]  /*7050*/  @!PT LDS RZ, [RZ] ;  /* 0x00000000fffff984 */ /* 0x000fe20000000800 */
[----:B------:R-:W-:Y:S01]  /*7060*/  @!PT LDS RZ, [RZ] ;  /* 0x00000000fffff984 */ /* 0x000fe20000000800 */
[----:B------:R1:W-:Y:S01]  /*7070*/  @!P2 LDGSTS.E.BYPASS.LTC128B.128 [R156+0x4000], [R26.64] ;  /* 0x040000001a9cafae */ /* 0x0003e2000b901d48 */
[----:B------:R-:W-:Y:S02]  /*7080*/  IADD3 R11, P3, R151, R7, RZ ;  /* 0x00000007970b7210 */ /* 0x000fe40007f7e0ff */
[C---:B------:R-:W-:Y:S01]  /*7090*/  @!P2 LEA R108, P4, R7.reuse, R168, 0x1 ;  /* 0x000000a8076ca211 */ /* 0x040fe200078808ff */
[----:B------:R1:W-:Y:S02]  /*70a0*/  @P1 STS.128 [R156+0x6000], RZ ;  /* 0x006000ff9c001388 */ /* 0x0003e40000000c00 */
[--C-:B------:R-:W-:Y:S01]  /*70b0*/  IMAD.X R8, R150, 0x1, R5.reuse, P3 ;  /* 0x0000000196087824 */ /* 0x100fe200018e0605 */
[----:B------:R-:W-:Y:S01]  /*70c0*/  @!P2 LEA.HI.X R109, R7, R166, R5, 0x1, P4 ;  /* 0x000000a6076da211 */ /* 0x000fe200020f0c05 */
[----:B------:R-:W-:Y:S01]  /*70d0*/  @!PT LDS RZ, [RZ] ;  /* 0x00000000fffff984 */ /* 0x000fe20000000800 */
[----:B------:R-:W-:Y:S01]  /*70e0*/  @!PT LDS RZ, [RZ] ;  /* 0x00000000fffff984 */ /* 0x000fe20000000800 */
[----:B------:R-:W-:Y:S01]  /*70f0*/  @!PT LDS RZ, [RZ] ;  /* 0x00000000fffff984 */ /* 0x000fe20000000800 */
[----:B------:R1:W-:Y:S01]  /*7100*/  @!P1 LDGSTS.E.BYPASS.LTC128B.128 [R156+0x6000], [R18.64+0x80] ;  /* 0x06000080129c9fae */ /* 0x0003e2000b901d48 */
[----:B------:R-:W-:-:S03]  /*7110*/  @!P2 LEA R130, P3, R11, R168, 0x1 ;  /* 0x000000a80b82a211 */ /* 0x000fc600078608ff */
        /* <DEDUP_REMOVED lines=36> */
.L_x_5354:
[----:B------:R-:W-:Y:S05]  /*7360*/  BSYNC B0 ;  /* 0x0000000000007941 */ /* 0x000fea0003800000 */
.L_x_5353:
[----:B------:R-:W0:Y:S01]  /*7370*/  LDGDEPBAR ;  /* 0x00000000000079af */ /* 0x000e220000000000 */
[----:B------:R-:W-:-:S04]  /*7380*/  LEA R168, P1, R6, R168, 0x1 ;  /* 0x000000a806a87211 */ /* 0x000fc800078208ff */
[----:B------:R-:W-:Y:S02]  /*7390*/  LEA.HI.X R166, R6, R166, R9, 0x1, P1 ;  /* 0x000000a606a67211 */ /* 0x000fe400008f0c09 */
.L_x_5350:
[----:B------:R-:W-:Y:S01]  /*73a0*/  FMNMX.FTZ R5, R100, R28, !PT ;  /* 0x0000001c64057209 */ /* 0x000fe20007810000 */
[----:B-1----:R-:W-:Y:S01]  /*73b0*/  LDSM.16.MT88.4 R12, [R140+0x8000] ;  /* 0x008000008c0c783b */ /* 0x002fe20000004200 */
        /* <DEDUP_REMOVED lines=33> */
[----:B------:R-:W3:Y:S01]  /*75d0*/  SHFL.BFLY PT, R6, R7, 0x2, 0x1f ;  /* 0x0c401f0007067f89 */ /* 0x000ee200000e0000 */
[----:B-1----:R-:W-:-:S03]  /*75e0*/  FMNMX.FTZ R5, R8, R5, !PT ;  /* 0x0000000508057209 */ /* 0x002fc60007810000 */
[----:B--2---:R-:W-:Y:S01]  /*75f0*/  LDSM.16.MT88.4 R8, [R138+0x8000] ;  /* 0x008000008a08783b */ /* 0x004fe20000004200 */
[----:B---3--:R-:W-:-:S03]  /*7600*/  FMNMX.FTZ R6, R7, R6, !PT ;  /* 0x0000000607067209 */ /* 0x008fc60007810000 */
        /* <DEDUP_REMOVED lines=15> */
[----:B------:R-:W-:Y:S01]  /*7700*/  FADD.FTZ R4, R100, -R5 ;  /* 0x8000000564047221 */ /* 0x000fe20000010000 */
[----:B------:R-:W-:Y:S01]  /*7710*/  MUFU.EX2 R26, R26 ;  /* 0x0000001a001a7308 */ /* 0x000fe20000000800 */
[----:B------:R-:W-:Y:S02]  /*7720*/  FADD.FTZ R6, R3, -R6 ;  /* 0x8000000603067221 */ /* 0x000fe40000010000 */
[--C-:B------:R-:W-:Y:S02]  /*7730*/  FFMA.FTZ R27, R0, c[0x0][0x23c], -R103.reuse ;  /* 0x00008f00001b7a23 */ /* 0x100fe40000010867 */
[--C-:B------:R-:W-:Y:S02]  /*7740*/  FFMA.FTZ R2, R31, c[0x0][0x23c], -R102.reuse ;  /* 0x00008f001f027a23 */ /* 0x100fe40000010866 */
[----:B------:R-:W-:Y:S01]  /*7750*/  FFMA.FTZ R28, R28, c[0x0][0x23c], -R103 ;  /* 0x00008f001c1c7a23 */ /* 0x000fe20000010867 */
[----:B------:R-:W1:Y:S01]  /*7760*/  MUFU.EX2 R25, R25 ;  /* 0x0000001900197308 */ /* 0x000e620000000800 */
        /* <DEDUP_REMOVED lines=9> */
[----:B------:R-:W2:Y:S01]  /*7800*/  MUFU.EX2 R27, R27 ;  /* 0x0000001b001b7308 */ /* 0x000ea20000000800 */
[----:B-1----:R-:W-:Y:S01]  /*7810*/  F2FP.PACK_AB R6, R25, R26 ;  /* 0x0000001a1906723e */ /* 0x002fe200000000ff */
[--C-:B------:R-:W-:Y:S02]  /*7820*/  FFMA.FTZ R107, R125, c[0x0][0x23c], -R102.reuse ;  /* 0x00008f007d6b7a23 */ /* 0x100fe40000010866 */
[--C-:B------:R-:W-:Y:S02]  /*7830*/  FFMA.FTZ R110, R119, c[0x0][0x23c], -R102.reuse ;  /* 0x00008f00776e7a23 */ /* 0x100fe40000010866 */
[--C-:B------:R-:W-:Y:S02]  /*7840*/  FFMA.FTZ R109, R117, c[0x0][0x23c], -R102.reuse ;  /* 0x00008f00756d7a23 */ /* 0x100fe40000010866 */
[----:B------:R-:W-:Y:S01]  /*7850*/  MUFU.EX2 R24, R24 ;  /* 0x0000001800187308 */ /* 0x000fe20000000800 */
[----:B------:R-:W-:-:S02]  /*7860*/  FFMA.FTZ R112, R115, c[0x0][0x23c], -R102 ;  /* 0x00008f0073707a23 */ /* 0x000fc40000010866 */
[--C-:B------:R-:W-:Y:S02]  /*7870*/  FFMA.FTZ R117, R114, c[0x0][0x23c], -R103.reuse ;  /* 0x00008f0072757a23 */ /* 0x100fe40000010867 */
[--C-:B------:R-:W-:Y:S02]  /*7880*/  FFMA.FTZ R115, R20, c[0x0][0x23c], -R103.reuse ;  /* 0x00008f0014737a23 */ /* 0x100fe40000010867 */
[--C-:B------:R-:W-:Y:S01]  /*7890*/  FFMA.FTZ R118, R22, c[0x0][0x23c], -R103.reuse ;  /* 0x00008f0016767a23 */ /* 0x100fe20000010867 */
[----:B------:R-:W1:Y:S01]  /*78a0*/  MUFU.EX2 R2, R2 ;  /* 0x0000000200027308 */ /* 0x000e620000000800 */
[----:B--2---:R-:W-:Y:S01]  /*78b0*/  F2FP.PACK_AB R4, R27, R28 ;  /* 0x0000001c1b04723e */ /* 0x004fe200000000ff */
[----:B------:R-:W-:Y:S02]  /*78c0*/  FFMA.FTZ R116, R116, c[0x0][0x23c], -R103 ;  /* 0x00008f0074747a23 */ /* 0x000fe40000010867 */
[--C-:B------:R-:W-:Y:S02]  /*78d0*/  FFMA.FTZ R114, R21, c[0x0][0x23c], -R102.reuse ;  /* 0x00008f0015727a23 */ /* 0x100fe40000010866 */
[----:B------:R-:W-:-:S02]  /*78e0*/  FFMA.FTZ R111, R111, c[0x0][0x23c], -R102 ;  /* 0x00008f006f6f7a23 */ /* 0x000fc40000010866 */
[----:B------:R-:W-:Y:S01]  /*78f0*/  MUFU.EX2 R0, R0 ;  /* 0x0000000000007308 */ /* 0x000fe20000000800 */
[--C-:B------:R-:W-:Y:S02]  /*7900*/  FFMA.FTZ R113, R113, c[0x0][0x23c], -R102.reuse ;  /* 0x00008f0071717a23 */ /* 0x100fe40000010866 */
[----:B------:R-:W-:Y:S02]  /*7910*/  FFMA.FTZ R122, R23, c[0x0][0x23c], -R102 ;  /* 0x00008f00177a7a23 */ /* 0x000fe40000010866 */
[----:B------:R-:W-:Y:S01]  /*7920*/  LDSM.16.MT88.4 R20, [R137+0x9000] ;  /* 0x009000008914783b */ /* 0x000fe20000004200 */
[--C-:B------:R-:W-:Y:S02]  /*7930*/  FFMA.FTZ R119, R104, c[0x0][0x23c], -R103.reuse ;  /* 0x00008f0068777a23 */ /* 0x100fe40000010867 */
        /* <DEDUP_REMOVED lines=8> */
[----:B------:R-:W-:Y:S02]  /*79c0*/  FFMA.FTZ R103, R121, c[0x0][0x23c], -R103 ;  /* 0x00008f0079677a23 */ /* 0x000fe40000010867 */
[----:B------:R-:W-:Y:S01]  /*79d0*/  FFMA.FTZ R102, R123, c[0x0][0x23c], -R102 ;  /* 0x00008f007b667a23 */ /* 0x000fe20000010866 */
[----:B------:R-:W3:Y:S01]  /*79e0*/  MUFU.EX2 R3, R3 ;  /* 0x0000000300037308 */ /* 0x000ee20000000800 */
[----:B--2---:R-:W-:Y:S01]  /*79f0*/  F2FP.PACK_AB R7, R31, R0 ;  /* 0x000000001f07723e */ /* 0x004fe200000000ff */
[----:B-1----:R-:W-:-:S06]  /*7a00*/  FMUL.FTZ R96, R96, R32 ;  /* 0x0000002060607220 */ /* 0x002fcc0000410000 */
[----:B------:R-:W-:Y:S01]  /*7a10*/  MUFU.EX2 R100, R100 ;  /* 0x0000006400647308 */ /* 0x000fe20000000800 */
[-C--:B------:R-:W-:Y:S02]  /*7a20*/  FMUL.FTZ R97, R97, R32.reuse ;  /* 0x0000002061617220 */ /* 0x080fe40000410000 */
[-C--:B------:R-:W-:Y:S02]  /*7a30*/  FMUL.FTZ R36, R36, R32.reuse ;  /* 0x0000002024247220 */ /* 0x080fe40000410000 */
[----:B------:R-:W-:Y:S02]  /*7a40*/  FMUL.FTZ R37, R37, R32 ;  /* 0x0000002025257220 */ /* 0x000fe40000410000 */
[-C--:B---3--:R-:W-:Y:S01]  /*7a50*/  FMUL.FTZ R98, R98, R3.reuse ;  /* 0x0000000362627220 */ /* 0x088fe20000410000 */
[----:B------:R-:W1:Y:S01]  /*7a60*/  MUFU.EX2 R101, R101 ;  /* 0x0000006500657308 */ /* 0x000e620000000800 */
[-C--:B------:R-:W-:Y:S02]  /*7a70*/  FMUL.FTZ R99, R99, R3.reuse ;  /* 0x0000000363637220 */ /* 0x080fe40000410000 */
        /* <DEDUP_REMOVED lines=10> */
[----:B------:R-:W2:Y:S01]  /*7b20*/  LDSM.16.MT88.4 R12, [R136+0x8000] ;  /* 0x00800000880c783b */ /* 0x000ea20000004200 */
[----:B------:R-:W-:Y:S01]  /*7b30*/  FMUL.FTZ R45, R45, R32 ;  /* 0x000000202d2d7220 */ /* 0x000fe20000410000 */
[----:B------:R-:W-:Y:S01]  /*7b40*/  MUFU.EX2 R108, R108 ;  /* 0x0000006c006c7308 */ /* 0x000fe20000000800 */
[----:B------:R-:W-:-:S02]  /*7b50*/  FMUL.FTZ R46, R46, R3 ;  /* 0x000000032e2e7220 */ /* 0x000fc40000410000 */
[-C--:B------:R-:W-:Y:S02]  /*7b60*/  FMUL.FTZ R47, R47, R3.reuse ;  /* 0x000000032f2f7220 */ /* 0x080fe40000410000 */
[C---:B------:R-:W-:Y:S01]  /*7b70*/  HMMA.16816.F32 R40, R4.reuse, R8, R40 ;  /* 0x000000080428723c */ /* 0x040fe20000001828 */
[-C--:B------:R-:W-:Y:S02]  /*7b80*/  FMUL.FTZ R48, R48, R32.reuse ;  /* 0x0000002030307220 */ /* 0x080fe40000410000 */
[-C--:B------:R-:W-:Y:S01]  /*7b90*/  FMUL.FTZ R49, R49, R32.reuse ;  /* 0x0000002031317220 */ /* 0x080fe20000410000 */
[----:B------:R-:W-:Y:S01]  /*7ba0*/  MUFU.EX2 R107, R107 ;  /* 0x0000006b006b7308 */ /* 0x000fe20000000800 */
[-C--:B------:R-:W-:Y:S02]  /*7bb0*/  FMUL.FTZ R50, R50, R3.reuse ;  /* 0x0000000332327220 */ /* 0x080fe40000410000 */
[----:B------:R-:W-:Y:S01]  /*7bc0*/  FMUL.FTZ R51, R51, R3 ;  /* 0x0000000333337220 */ /* 0x000fe20000410000 */
        /* <DEDUP_REMOVED lines=8> */
[-C--:B------:R-:W-:Y:S02]  /*7c50*/  FMUL.FTZ R56, R56, R32.reuse ;  /* 0x0000002038387220 */ /* 0x080fe40000410000 */
[----:B------:R-:W-:Y:S01]  /*7c60*/  FMUL.FTZ R57, R57, R32 ;  /* 0x0000002039397220 */ /* 0x000fe20000410000 */
        /* <DEDUP_REMOVED lines=8> */
[-C--:B------:R-:W-:Y:S02]  /*7cf0*/  FMUL.FTZ R62, R62, R3.reuse ;  /* 0x000000033e3e7220 */ /* 0x080fe40000410000 */
[----:B------:R-:W-:Y:S01]  /*7d00*/  FMUL.FTZ R63, R63, R3 ;  /* 0x000000033f3f7220 */ /* 0x000fe20000410000 */
[----:B--2---:R-:W-:Y:S01]  /*7d10*/  HMMA.16816.F32 R56, R4, R12, R56 ;  /* 0x0000000c0438723c */ /* 0x004fe20000001838 */
[----:B------:R-:W-:-:S02]  /*7d20*/  FMUL.FTZ R64, R64, R32 ;  /* 0x0000002040407220 */ /* 0x000fc40000410000 */
[-C--:B------:R-:W-:Y:S01]  /*7d30*/  FMUL.FTZ R65, R65, R32.reuse ;  /* 0x0000002041417220 */ /* 0x080fe20000410000 */
[----:B------:R-:W-:Y:S01]  /*7d40*/  MUFU.EX2 R115, R115 ;  /* 0x0000007300737308 */ /* 0x000fe20000000800 */
[-C--:B------:R-:W-:Y:S02]  /*7d50*/  FMUL.FTZ R66, R66, R3.reuse ;  /* 0x0000000342427220 */ /* 0x080fe40000410000 */
[-C--:B------:R-:W-:Y:S01]  /*7d60*/  FMUL.FTZ R67, R67, R3.reuse ;  /* 0x0000000343437220 */ /* 0x080fe20000410000 */
[----:B------:R-:W-:Y:S01]  /*7d70*/  HMMA.16816.F32 R60, R4, R14, R60 ;  /* 0x0000000e043c723c */ /* 0x000fe2000000183c */
[-C--:B------:R-:W-:Y:S01]  /*7d80*/  FMUL.FTZ R68, R68, R32.reuse ;  /* 0x0000002044447220 */ /* 0x080fe20000410000 */
[----:B------:R-:W2:Y:S01]  /*7d90*/  LDSM.16.MT88.4 R12, [R137+0xa000] ;  /* 0x00a00000890c783b */ /* 0x000ea20000004200 */
[----:B------:R-:W-:Y:S01]  /*7da0*/  FMUL.FTZ R69, R69, R32 ;  /* 0x0000002045457220 */ /* 0x000fe20000410000 */
[----:B------:R-:W-:Y:S01]  /*7db0*/  MUFU.EX2 R118, R118 ;  /* 0x0000007600767308 */ /* 0x000fe20000000800 */
[----:B------:R-:W-:-:S02]  /*7dc0*/  FMUL.FTZ R70, R70, R3 ;  /* 0x0000000346467220 */ /* 0x000fc40000410000 */
[-C--:B------:R-:W-:Y:S01]  /*7dd0*/  FMUL.FTZ R71, R71, R3.reuse ;  /* 0x0000000347477220 */ /* 0x080fe20000410000 */
[C---:B---3--:R-:W-:Y:S01]  /*7de0*/  HMMA.16816.F32 R64, R4.reuse, R8, R64 ;  /* 0x000000080440723c */ /* 0x048fe20000001840 */
        /* <DEDUP_REMOVED lines=9> */
[----:B------:R-:W-:Y:S01]  /*7e80*/  MUFU.EX2 R117, R117 ;  /* 0x0000007500757308 */ /* 0x000fe20000000800 */
[-C--:B------:R-:W-:Y:S02]  /*7e90*/  FMUL.FTZ R94, R94, R3.reuse ;  /* 0x000000035e5e7220 */ /* 0x080fe40000410000 */
[-C--:B------:R-:W-:Y:S02]  /*7ea0*/  FMUL.FTZ R95, R95, R3.reuse ;  /* 0x000000035f5f7220 */ /* 0x080fe40000410000 */
[-C--:B------:R-:W-:Y:S01]  /*7eb0*/  FMUL.FTZ R76, R76, R32.reuse ;  /* 0x000000204c4c7220 */ /* 0x080fe20000410000 */
[----:B-----5:R-:W-:Y:S01]  /*7ec0*/  HMMA.16816.F32 R72, R4, R16, R72 ;  /* 0x000000100448723c */ /* 0x020fe20000001848 */
[----:B------:R-:W-:Y:S01]  /*7ed0*/  FMUL.FTZ R77, R77, R32 ;  /* 0x000000204d4d7220 */ /* 0x000fe20000410000 */
[----:B------:R-:W5:Y:S01]  /*7ee0*/  MUFU.EX2 R114, R114 ;  /* 0x0000007200727308 */ /* 0x000f620000000800 */
[----:B------:R-:W-:-:S02]  /*7ef0*/  FMUL.FTZ R78, R78, R3 ;  /* 0x000000034e4e7220 */ /* 0x000fc40000410000 */
[-C--:B------:R-:W-:Y:S02]  /*7f00*/  FMUL.FTZ R79, R79, R3.reuse ;  /* 0x000000034f4f7220 */ /* 0x080fe40000410000 */
        /* <DEDUP_REMOVED lines=21> */
[----:B------:R-:W-:Y:S02]  /*8060*/  FFMA.FTZ R28, R169, R32, R28 ;  /* 0x00000020a91c7223 */ /* 0x000fe4000001001c */
[----:B------:R-:W-:Y:S02]  /*8070*/  FFMA.FTZ R3, R167, R3, R24 ;  /* 0x00000003a7037223 */ /* 0x000fe40000010018 */
[----:B------:R-:W-:Y:S01]  /*8080*/  MUFU.EX2 R106, R106 ;  /* 0x0000006a006a7308 */ /* 0x000fe20000000800 */
[----:B------:R-:W-:Y:S02]  /*8090*/  FADD.FTZ R27, R27, R28 ;  /* 0x0000001c1b1b7221 */ /* 0x000fe40000010000 */
[----:B------:R-:W-:Y:S01]  /*80a0*/  HMMA.16816.F32 R84, R4, R10, R84 ;  /* 0x0000000a0454723c */ /* 0x000fe20000001854 */
[----:B------:R-:W3:Y:S01]  /*80b0*/  LDSM.16.MT88.4 R8, [R137+0x8800] ;  /* 0x008800008908783b */ /* 0x000ee20000004200 */
[----:B------:R-:W-:-:S02]  /*80c0*/  FADD.FTZ R3, R2, R3 ;  /* 0x0000000302037221 */ /* 0x000fc40000010000 */
[----:B------:R-:W-:Y:S01]  /*80d0*/  FADD.FTZ R26, R26, R27 ;  /* 0x0000001b1a1a7221 */ /* 0x000fe20000010000 */
[----:B------:R-:W2:Y:S01]  /*80e0*/  MUFU.EX2 R119, R119 ;  /* 0x0000007700777308 */ /* 0x000ea20000000800 */
[----:B------:R-:W-:Y:S01]  /*80f0*/  FADD.FTZ R0, R0, R3 ;  /* 0x0000000300007221 */ /* 0x000fe20000010000 */
[----:B-1----:R-:W-:Y:S01]  /*8100*/  F2FP.PACK_AB R4, R101, R100 ;  /* 0x000000646504723e */ /* 0x002fe200000000ff */
[----:B------:R-:W-:Y:S01]  /*8110*/  FADD.FTZ R25, R25, R26 ;  /* 0x0000001a19197221 */ /* 0x000fe20000010000 */
[----:B----4-:R-:W-:Y:S01]  /*8120*/  F2FP.PACK_AB R5, R110, R107 ;  /* 0x0000006b6e05723e */ /* 0x010fe200000000ff */
[----:B------:R-:W-:Y:S01]  /*8130*/  FADD.FTZ R0, R31, R0 ;  /* 0x000000001f007221 */ /* 0x000fe20000010000 */
[----:B------:R-:W-:Y:S01]  /*8140*/  F2FP.PACK_AB R6, R108, R105 ;  /* 0x000000696c06723e */ /* 0x000fe200000000ff */
[----:B------:R-:W-:Y:S01]  /*8150*/  FADD.FTZ R100, R100, R25 ;  /* 0x0000001964647221 */ /* 0x000fe20000010000 */
[----:B------:R-:W-:Y:S01]  /*8160*/  F2FP.PACK_AB R7, R112, R109 ;  /* 0x0000006d7007723e */ /* 0x000fe200000000ff */
[----:B------:R-:W-:Y:S01]  /*8170*/  MUFU.EX2 R104, R104 ;  /* 0x0000006800687308 */ /* 0x000fe20000000800 */
[----:B------:R-:W-:-:S02]  /*8180*/  FADD.FTZ R107, R107, R0 ;  /* 0x000000006b6b7221 */ /* 0x000fc40000010000 */
[----:B------:R-:W-:Y:S01]  /*8190*/  FADD.FTZ R0, R101, R100 ;  /* 0x0000006465007221 */ /* 0x000fe20000010000 */
[----:B------:R-:W-:Y:S01]  /*81a0*/  MOV R100, R30 ;  /* 0x0000001e00647202 */ /* 0x000fe20000000f00 */
[----:B------:R-:W-:Y:S01]  /*81b0*/  FADD.FTZ R110, R110, R107 ;  /* 0x0000006b6e6e7221 */ /* 0x000fe20000010000 */
[C---:B-----5:R-:W-:Y:S01]  /*81c0*/  HMMA.16816.F32 R96, R4.reuse, R16, R96 ;  /* 0x000000100460723c */ /* 0x060fe20000001860 */
[----:B------:R-:W-:Y:S01]  /*81d0*/  FADD.FTZ R105, R105, R0 ;  /* 0x0000000069697221 */ /* 0x000fe20000010000 */
[----:B------:R-:W-:Y:S01]  /*81e0*/  MUFU.EX2 R103, R103 ;  /* 0x0000006700677308 */ /* 0x000fe20000000800 */
[----:B------:R-:W-:Y:S02]  /*81f0*/  FADD.FTZ R3, R109, R110 ;  /* 0x0000006e6d037221 */ /* 0x000fe40000010000 */
[----:B------:R-:W-:Y:S02]  /*8200*/  FADD.FTZ R108, R108, R105 ;  /* 0x000000696c6c7221 */ /* 0x000fe40000010000 */
[----:B------:R-:W-:Y:S01]  /*8210*/  FADD.FTZ R3, R112, R3 ;  /* 0x0000000370037221 */ /* 0x000fe20000010000 */
[----:B------:R-:W-:Y:S01]  /*8220*/  HMMA.16816.F32 R36, R4, R18, R36 ;  /* 0x000000120424723c */ /* 0x000fe20000001824 */
[----:B------:R-:W1:Y:S01]  /*8230*/  LDSM.16.MT88.4 R16, [R136+0x8800] ;  /* 0x008800008810783b */ /* 0x000e620000004200 */
[----:B------:R-:W-:Y:S01]  /*8240*/  MUFU.EX2 R35, R35 ;  /* 0x0000002300237308 */ /* 0x000fe20000000800 */
[----:B------:R-:W-:-:S04]  /*8250*/  FADD.FTZ R0, R114, R3 ;  /* 0x0000000372007221 */ /* 0x000fc80000010000 */
[----:B------:R-:W-:Y:S01]  /*8260*/  FADD.FTZ R0, R111, R0 ;  /* 0x000000006f007221 */ /* 0x000fe20000010000 */
[C---:B--2---:R-:W-:Y:S02]  /*8270*/  HMMA.16816.F32 R40, R4.reuse, R12, R40 ;  /* 0x0000000c0428723c */ /* 0x044fe40000001828 */
[----:B------:R-:W2:Y:S06]  /*8280*/  MUFU.EX2 R34, R34 ;  /* 0x0000002200227308 */ /* 0x000eac0000000800 */
[C---:B------:R-:W-:Y:S01]  /*8290*/  HMMA.16816.F32 R44, R4.reuse, R14, R44 ;  /* 0x0000000e042c723c */ /* 0x040fe2000000182c */
[----:B------:R-:W4:Y:S01]  /*82a0*/  LDSM.16.MT88.4 R12, [R140+0xa800] ;  /* 0x00a800008c0c783b */ /* 0x000f220000004200 */
[----:B------:R-:W-:Y:S06]  /*82b0*/  MUFU.EX2 R33, R33 ;  /* 0x0000002100217308 */ /* 0x000fec0000000800 */
[C---:B---3--:R-:W-:Y:S02]  /*82c0*/  HMMA.16816.F32 R48, R4.reuse, R8, R48 ;  /* 0x000000080430723c */ /* 0x048fe40000001830 */
[----:B------:R-:W3:Y:S06]  /*82d0*/  MUFU.EX2 R102, R102 ;  /* 0x0000006600667308 */ /* 0x000eec0000000800 */
[C---:B------:R-:W-:Y:S01]  /*82e0*/  HMMA.16816.F32 R52, R4.reuse, R10, R52 ;  /* 0x0000000a0434723c */ /* 0x040fe20000001834 */
[----:B------:R-:W5:Y:S07]  /*82f0*/  LDSM.16.MT88.4 R8, [R138+0xa800] ;  /* 0x00a800008a08783b */ /* 0x000f6e0000004200 */
        /* <DEDUP_REMOVED lines=22> */
[----:B------:R-:W-:Y:S01]  /*8460*/  FADD.FTZ R116, R116, R3 ;  /* 0x0000000374747221 */ /* 0x000fe20000010000 */
[----:B------:R-:W-:Y:S01]  /*8470*/  MOV R3, R29 ;  /* 0x0000001d00037202 */ /* 0x000fe20000000f00 */
[----:B------:R-:W-:Y:S02]  /*8480*/  FADD.FTZ R122, R122, R113 ;  /* 0x000000717a7a7221 */ /* 0x000fe40000010000 */
[----:B-----5:R-:W-:Y:S01]  /*8490*/  HMMA.16816.F32 R96, R4, R8, R96 ;  /* 0x000000080460723c */ /* 0x020fe20000001860 */
[----:B------:R-:W-:-:S07]  /*84a0*/  FADD.FTZ R117, R117, R116 ;  /* 0x0000007475757221 */ /* 0x000fce0000010000 */
        /* <DEDUP_REMOVED lines=8> */
[C---:B------:R-:W-:Y:S08]  /*8530*/  HMMA.16816.F32 R48, R4.reuse, R20, R48 ;  /* 0x000000140430723c */ /* 0x040ff00000001830 */
[C---:B-----5:R-:W-:Y:S08]  /*8540*/  HMMA.16816.F32 R56, R4.reuse, R8, R56 ;  /* 0x000000080438723c */ /* 0x060ff00000001838 */
[C---:B------:R-:W-:Y:S01]  /*8550*/  HMMA.16816.F32 R60, R4.reuse, R10, R60 ;  /* 0x0000000a043c723c */ /* 0x040fe2000000183c */
[----:B------:R-:W5:Y:S07]  /*8560*/  LDSM.16.MT88.4 R8, [R137+0xb000] ;  /* 0x00b000008908783b */ /* 0x000f6e0000004200 */
        /* <DEDUP_REMOVED lines=8> */
[C---:B-----5:R-:W-:Y:S08]  /*85f0*/  HMMA.16816.F32 R76, R4.reuse, R8, R76 ;  /* 0x00000008044c723c */ /* 0x060ff0000000184c */
[----:B------:R-:W-:Y:S01]  /*8600*/  HMMA.16816.F32 R80, R4, R10, R80 ;  /* 0x0000000a0450723c */ /* 0x000fe20000001850 */
[----:B------:R-:W4:Y:S06]  /*8610*/  LDSM.16.MT88.4 R8, [R137+0x9800] ;  /* 0x009800008908783b */ /* 0x000f2c0000004200 */
[----:B------:R-:W-:Y:S01]  /*8620*/  F2FP.PACK_AB R4, R119, R106 ;  /* 0x0000006a7704723e */ /* 0x000fe200000000ff */
[----:B------:R-:W-:Y:S01]  /*8630*/  FADD.FTZ R106, R106, R117 ;  /* 0x000000756a6a7221 */ /* 0x000fe20000010000 */
[----:B--2---:R-:W-:Y:S01]  /*8640*/  F2FP.PACK_AB R5, R34, R35 ;  /* 0x000000232205723e */ /* 0x004fe200000000ff */
[----:B------:R-:W-:Y:S01]  /*8650*/  FADD.FTZ R35, R35, R122 ;  /* 0x0000007a23237221 */ /* 0x000fe20000010000 */
[----:B------:R-:W-:Y:S01]  /*8660*/  F2FP.PACK_AB R6, R103, R104 ;  /* 0x000000686706723e */ /* 0x000fe200000000ff */
[----:B------:R-:W-:Y:S01]  /*8670*/  FADD.FTZ R119, R119, R106 ;  /* 0x0000006a77777221 */ /* 0x000fe20000010000 */
[----:B---3--:R-:W-:Y:S01]  /*8680*/  F2FP.PACK_AB R7, R102, R33 ;  /* 0x000000216607723e */ /* 0x008fe200000000ff */
[----:B------:R-:W-:-:S02]  /*8690*/  FADD.FTZ R34, R34, R35 ;  /* 0x0000002322227221 */ /* 0x000fc40000010000 */
[----:B------:R-:W-:Y:S02]  /*86a0*/  FADD.FTZ R104, R104, R119 ;  /* 0x0000007768687221 */ /* 0x000fe40000010000 */
[----:B------:R-:W-:Y:S02]  /*86b0*/  FADD.FTZ R33, R33, R34 ;  /* 0x0000002221217221 */ /* 0x000fe40000010000 */
[----:B------:R-:W-:Y:S01]  /*86c0*/  HMMA.16816.F32 R96, R4, R20, R96 ;  /* 0x000000140460723c */ /* 0x000fe20000001860 */
        /* <DEDUP_REMOVED lines=14> */
[C---:B------:R-:W-:Y:S08]  /*87b0*/  HMMA.16816.F32 R68, R4.reuse, R22, R68 ;  /* 0x000000160444723c */ /* 0x040ff00000001844 */
[C---:B-1----:R-:W-:Y:S08]  /*87c0*/  HMMA.16816.F32 R72, R4.reuse, R16, R72 ;  /* 0x000000100448723c */ /* 0x042ff00000001848 */
[C---:B------:R-:W-:Y:S08]  /*87d0*/  HMMA.16816.F32 R92, R4.reuse, R18, R92 ;  /* 0x00000012045c723c */ /* 0x040ff0000000185c */
[C---:B---3--:R-:W-:Y:S08]  /*87e0*/  HMMA.16816.F32 R76, R4.reuse, R8, R76 ;  /* 0x00000008044c723c */ /* 0x048ff0000000184c */
[C---:B------:R-:W-:Y:S08]  /*87f0*/  HMMA.16816.F32 R80, R4.reuse, R10, R80 ;  /* 0x0000000a0450723c */ /* 0x040ff00000001850 */
[C---:B----4-:R-:W-:Y:S08]  /*8800*/  HMMA.16816.F32 R88, R4.reuse, R12, R88 ;  /* 0x0000000c0458723c */ /* 0x050ff00000001858 */
[----:B------:R-:W-:Y:S08]  /*8810*/  HMMA.16816.F32 R84, R4, R14, R84 ;  /* 0x0000000e0454723c */ /* 0x000ff00000001854 */
.L_x_5347:
[----:B------:R-:W-:-:S13]  /*8820*/  ISETP.GE.AND P1, PT, R155, 0x1, PT ;  /* 0x000000019b00780c */ /* 0x000fda0003f26270 */
[----:B------:R-:W-:Y:S05]  /*8830*/  @!P1 BRA `(.L_x_5355) ;  /* 0x00002c0000009947 */ /* 0x000fea0003800000 */
[----:B------:R-:W-:Y:S01]  /*8840*/  ULDC UR7, c[0x0][0x1a0] ;  /* 0x0000680000077ab9 */ /* 0x000fe20000000800 */
[----:B------:R-:W-:Y:S01]  /*8850*/  IMAD.MOV.U32 R0, RZ, RZ, R3 ;  /* 0x000000ffff007224 */ /* 0x000fe200078e0003 */
[----:B------:R-:W-:Y:S01]  /*8860*/  ULEA UR7, -UR7, URZ, 0x6 ;  /* 0x0000003f07077291 */ /* 0x000fe2000f8e313f */
[----:B------:R-:W-:Y:S01]  /*8870*/  IMAD.MOV.U32 R101, RZ, RZ, R100 ;  /* 0x000000ffff657224 */ /* 0x000fe200078e0064 */
[----:B------:R-:W-:Y:S02]  /*8880*/  ULDC UR5, c[0x0][0x198] ;  /* 0x0000660000057ab9 */ /* 0x000fe40000000800 */
[----:B------:R-:W-:Y:S02]  /*8890*/  USHF.R.S32.HI UR6, URZ, 0x1f, UR7 ;  /* 0x0000001f3f067899 */ /* 0x000fe40008011407 */
[----:B------:R-:W-:Y:S01]  /*88a0*/  ULEA UR5, -UR5, URZ, 0x6 ;  /* 0x0000003f05057291 */ /* 0x000fe2000f8e313f */
[----:B------:R-:W-:-:S03]  /*88b0*/  MOV R165, UR7 ;  /* 0x0000000700a57c02 */ /* 0x000fc60008000f00 */
[----:B------:R-:W-:Y:S01]  /*88c0*/  MOV R164, UR6 ;  /* 0x0000000600a47c02 */ /* 0x000fe20008000f00 */
[----:B------:R-:W-:Y:S02]  /*88d0*/  USHF.R.S32.HI UR4, URZ, 0x1f, UR5 ;  /* 0x0000001f3f047899 */ /* 0x000fe40008011405 */
.L_x_5359:
        /* <DEDUP_REMOVED lines=64> */
.L_x_5356:
        /* <DEDUP_REMOVED lines=40> */
[----:B------:R1:W-:Y:S01]  /*8f60*/  @!P3 LDGSTS.E.BYPASS.LTC128B.128 [R156+0xa800], [R174.64+0x80] ;  /* 0x0a800080ae9cbfae */ /* 0x0003e2000b901d48 */
[----:B------:R-:W-:Y:S02]  /*8f70*/  @!P3 LEA.HI.X R171, R103, R171, R100, 0x1, P1 ;  /* 0x000000ab67abb211 */ /* 0x000fe400008f0c64 */
        /* <DEDUP_REMOVED lines=24> */
[----:B------:R-:W5:Y:S04]  /*9100*/  LDSM.16.M88.4 R116, [R146+0x5000] ;  /* 0x005000009274783b */ /* 0x000f680000000200 */
[----:B------:R-:W0:Y:S04]  /*9110*/  LDGDEPBAR ;  /* 0x00000000000079af */ /* 0x000e280000000000 */
[----:B------:R-:W1:Y:S01]  /*9120*/  LDSM.16.M88.4 R120, [R146+0x5800] ;  /* 0x005800009278783b */ /* 0x000e620000000200 */
[----:B--2---:R-:W-:Y:S03]  /*9130*/  IMAD.MOV.U32 R170, RZ, RZ, R2 ;  /* 0x000000ffffaa7224 */ /* 0x004fe600078e0002 */
[----:B------:R-:W-:Y:S01]  /*9140*/  LDSM.16.M88.4 R124, [R145] ;  /* 0x00000000917c783b */ /* 0x000fe20000000200 */
[----:B------:R-:W-:Y:S03]  /*9150*/  IMAD.MOV.U32 R171, RZ, RZ, R3 ;  /* 0x000000ffffab7224 */ /* 0x000fe600078e0003 */
[----:B------:R-:W2:Y:S04]  /*9160*/  LDSM.16.M88.4 R128, [R144] ;  /* 0x000000009080783b */ /* 0x000ea80000000200 */
[----:B------:R-:W1:Y:S01]  /*9170*/  LDSM.16.M88.4 R132, [R144+0x800] ;  /* 0x000800009084783b */ /* 0x000e620000000200 */
[C---:B---3--:R-:W-:Y:S08]  /*9180*/  HMMA.16816.F32 R4, R104.reuse, R108, RZ ;  /* 0x0000006c6804723c */ /* 0x048ff000000018ff */
[C---:B------:R-:W-:Y:S01]  /*9190*/  HMMA.16816.F32 R8, R104.reuse, R110, RZ ;  /* 0x0000006e6808723c */ /* 0x040fe200000018ff */
[----:B------:R-:W3:Y:S07]  /*91a0*/  LDSM.16.M88.4 R108, [R144+0x1000] ;  /* 0x00100000906c783b */ /* 0x000eee0000000200 */
[C---:B----4-:R-:W-:Y:S08]  /*91b0*/  HMMA.16816.F32 R12, R104.reuse, R112, RZ ;  /* 0x00000070680c723c */ /* 0x050ff000000018ff */
[C---:B------:R-:W-:Y:S01]  /*91c0*/  HMMA.16816.F32 R16, R104.reuse, R114, RZ ;  /* 0x000000726810723c */ /* 0x040fe200000018ff */
[----:B------:R-:W4:Y:S07]  /*91d0*/  LDSM.16.M88.4 R112, [R144+0x1800] ;  /* 0x001800009070783b */ /* 0x000f2e0000000200 */
[C---:B-----5:R-:W-:Y:S08]  /*91e0*/  HMMA.16816.F32 R20, R104.reuse, R116, RZ ;  /* 0x000000746814723c */ /* 0x060ff000000018ff */
[C---:B------:R-:W-:Y:S01]  /*91f0*/  HMMA.16816.F32 R24, R104.reuse, R118, RZ ;  /* 0x000000766818723c */ /* 0x040fe200000018ff */
[----:B------:R-:W-:Y:S07]  /*9200*/  LDSM.16.M88.4 R116, [R139+0x4000] ;  /* 0x004000008b74783b */ /* 0x000fee0000000200 */
[C---:B-1----:R-:W-:Y:S08]  /*9210*/  HMMA.16816.F32 R28, R104.reuse, R120, RZ ;  /* 0x00000078681c723c */ /* 0x042ff000000018ff */
[----:B------:R-:W-:Y:S01]  /*9220*/  HMMA.16816.F32 R32, R104, R122, RZ ;  /* 0x0000007a6820723c */ /* 0x000fe200000018ff */
[----:B------:R-:W1:Y:S04]  /*9230*/  LDSM.16.M88.4 R104, [R143] ;  /* 0x000000008f68783b */ /* 0x000e680000000200 */
[----:B------:R-:W5:Y:S03]  /*9240*/  LDSM.16.M88.4 R120, [R139+0x4800] ;  /* 0x004800008b78783b */ /* 0x000f660000000200 */
[C---:B--2---:R-:W-:Y:S08]  /*9250*/  HMMA.16816.F32 R4, R124.reuse, R128, R4 ;  /* 0x000000807c04723c */ /* 0x044ff00000001804 */
[C---:B------:R-:W-:Y:S01]  /*9260*/  HMMA.16816.F32 R8, R124.reuse, R130, R8 ;  /* 0x000000827c08723c */ /* 0x040fe20000001808 */
[----:B------:R-:W2:Y:S07]  /*9270*/  LDSM.16.M88.4 R128, [R139+0x5000] ;  /* 0x005000008b80783b */ /* 0x000eae0000000200 */
[C---:B------:R-:W-:Y:S08]  /*9280*/  HMMA.16816.F32 R12, R124.reuse, R132, R12 ;  /* 0x000000847c0c723c */ /* 0x040ff0000000180c */
[C---:B------:R-:W-:Y:S08]  /*9290*/  HMMA.16816.F32 R16, R124.reuse, R134, R16 ;  /* 0x000000867c10723c */ /* 0x040ff00000001810 */
[C---:B---3--:R-:W-:Y:S08]  /*92a0*/  HMMA.16816.F32 R20, R124.reuse, R108, R20 ;  /* 0x0000006c7c14723c */ /* 0x048ff00000001814 */
[C---:B------:R-:W-:Y:S01]  /*92b0*/  HMMA.16816.F32 R24, R124.reuse, R110, R24 ;  /* 0x0000006e7c18723c */ /* 0x040fe20000001818 */
[----:B------:R-:W3:Y:S07]  /*92c0*/  LDSM.16.M88.4 R108, [R139+0x5800] ;  /* 0x005800008b6c783b */ /* 0x000eee0000000200 */
[C---:B----4-:R-:W-:Y:S08]  /*92d0*/  HMMA.16816.F32 R28, R124.reuse, R112, R28 ;  /* 0x000000707c1c723c */ /* 0x050ff0000000181c */
[----:B------:R-:W-:Y:S01]  /*92e0*/  HMMA.16816.F32 R32, R124, R114, R32 ;  /* 0x000000727c20723c */ /* 0x000fe20000001820 */
[----:B------:R-:W-:Y:S04]  /*92f0*/  LDSM.16.M88.4 R112, [R142] ;  /* 0x000000008e70783b */ /* 0x000fe80000000200 */
[----:B------:R-:W-:Y:S03]  /*9300*/  LDSM.16.M88.4 R124, [R141+0x800] ;  /* 0x000800008d7c783b */ /* 0x000fe60000000200 */
[C---:B-1----:R-:W-:Y:S08]  /*9310*/  HMMA.16816.F32 R4, R104.reuse, R116, R4 ;  /* 0x000000746804723c */ /* 0x042ff00000001804 */
[C---:B------:R-:W-:Y:S01]  /*9320*/  HMMA.16816.F32 R8, R104.reuse, R118, R8 ;  /* 0x000000766808723c */ /* 0x040fe20000001808 */
[----:B------:R-:W1:Y:S07]  /*9330*/  LDSM.16.M88.4 R116, [R141] ;  /* 0x000000008d74783b */ /* 0x000e6e0000000200 */
[C---:B-----5:R-:W-:Y:S08]  /*9340*/  HMMA.16816.F32 R12, R104.reuse, R120, R12 ;  /* 0x00000078680c723c */ /* 0x060ff0000000180c */
[C---:B------:R-:W-:Y:S01]  /*9350*/  HMMA.16816.F32 R16, R104.reuse, R122, R16 ;  /* 0x0000007a6810723c */ /* 0x040fe20000001810 */
[----:B------:R-:W4:Y:S07]  /*9360*/  LDSM.16.M88.4 R120, [R141+0x1000] ;  /* 0x001000008d78783b */ /* 0x000f2e0000000200 */
[C---:B--2---:R-:W-:Y:S08]  /*9370*/  HMMA.16816.F32 R20, R104.reuse, R128, R20 ;  /* 0x000000806814723c */ /* 0x044ff00000001814 */
[C---:B------:R-:W-:Y:S01]  /*9380*/  HMMA.16816.F32 R24, R104.reuse, R130, R24 ;  /* 0x000000826818723c */ /* 0x040fe20000001818 */
[----:B------:R-:W2:Y:S07]  /*9390*/  LDSM.16.M88.4 R128, [R141+0x1800] ;  /* 0x001800008d80783b */ /* 0x000eae0000000200 */
[C---:B---3--:R-:W-:Y:S08]  /*93a0*/  HMMA.16816.F32 R28, R104.reuse, R108, R28 ;  /* 0x0000006c681c723c */ /* 0x048ff0000000181c */
[----:B------:R-:W-:Y:S01]  /*93b0*/  HMMA.16816.F32 R32, R104, R110, R32 ;  /* 0x0000006e6820723c */ /* 0x000fe20000001820 */
[----:B------:R-:W-:Y:S04]  /*93c0*/  LDSM.16.M88.4 R104, [R147+0x2000] ;  /* 0x002000009368783b */ /* 0x000fe80000000200 */
[----:B------:R-:W3:Y:S03]  /*93d0*/  LDSM.16.M88.4 R108, [R146+0x6000] ;  /* 0x00600000926c783b */ /* 0x000ee60000000200 */
        /* <DEDUP_REMOVED lines=10> */
[----:B------:R-:W-:Y:S01]  /*9480*/  HMMA.16816.F32 R32, R112, R130, R32 ;  /* 0x000000827020723c */ /* 0x000fe20000001820 */
[----:B------:R-:W-:Y:S04]  /*9490*/  LDSM.16.M88.4 R112, [R144+0x2000] ;  /* 0x002000009070783b */ /* 0x000fe80000000200 */
[----:B------:R-:W-:Y:S03]  /*94a0*/  LDSM.16.M88.4 R128, [R144+0x3000] ;  /* 0x003000009080783b */ /* 0x000fe60000000200 */
[C---:B---3--:R-:W-:Y:S08]  /*94b0*/  HMMA.16816.F32 R4, R104.reuse, R108, R4 ;  /* 0x0000006c6804723c */ /* 0x048ff00000001804 */
[C---:B------:R-:W-:Y:S01]  /*94c0*/  HMMA.16816.F32 R8, R104.reuse, R110, R8 ;  /* 0x0000006e6808723c */ /* 0x040fe20000001808 */
[----:B------:R-:W2:Y:S07]  /*94d0*/  LDSM.16.M88.4 R108, [R145+0x2000] ;  /* 0x00200000916c783b */ /* 0x000eae0000000200 */
[C---:B-1----:R-:W-:Y:S08]  /*94e0*/  HMMA.16816.F32 R12, R104.reuse, R116, R12 ;  /* 0x00000074680c723c */ /* 0x042ff0000000180c */
[C---:B------:R-:W-:Y:S01]  /*94f0*/  HMMA.16816.F32 R16, R104.reuse, R118, R16 ;  /* 0x000000766810723c */ /* 0x040fe20000001810 */
[----:B------:R-:W1:Y:S07]  /*9500*/  LDSM.16.M88.4 R116, [R144+0x2800] ;  /* 0x002800009074783b */ /* 0x000e6e0000000200 */
[C---:B-----5:R-:W-:Y:S08]  /*9510*/  HMMA.16816.F32 R20, R104.reuse, R124, R20 ;  /* 0x0000007c6814723c */ /* 0x060ff00000001814 */
[C---:B------:R-:W-:Y:S01]  /*9520*/  HMMA.16816.F32 R24, R104.reuse, R126, R24 ;  /* 0x0000007e6818723c */ /* 0x040fe20000001818 */
[----:B------:R-:W3:Y:S07]  /*9530*/  LDSM.16.M88.4 R124, [R144+0x3800] ;  /* 0x00380000907c783b */ /* 0x000eee0000000200 */
[C---:B----4-:R-:W-:Y:S08]  /*9540*/  HMMA.16816.F32 R28, R104.reuse, R120, R28 ;  /* 0x00000078681c723c */ /* 0x050ff0000000181c */
[----:B------:R-:W-:Y:S01]  /*9550*/  HMMA.16816.F32 R32, R104, R122, R32 ;  /* 0x0000007a6820723c */ /* 0x000fe20000001820 */
[----:B------:R-:W-:Y:S04]  /*9560*/  LDSM.16.M88.4 R104, [R143+0x2000] ;  /* 0x002000008f68783b */ /* 0x000fe80000000200 */
[----:B------:R-:W-:Y:S03]  /*9570*/  LDSM.16.M88.4 R120, [R139+0x7000] ;  /* 0x007000008b78783b */ /* 0x000fe60000000200 */
[C---:B--2---:R-:W-:Y:S08]  /*9580*/  HMMA.16816.F32 R4, R108.reuse, R112, R4 ;  /* 0x000000706c04723c */ /* 0x044ff00000001804 */
[C---:B------:R-:W-:Y:S01]  /*9590*/  HMMA.16816.F32 R8, R108.reuse, R114, R8 ;  /* 0x000000726c08723c */ /* 0x040fe20000001808 */
[----:B------:R-:W2:Y:S07]  /*95a0*/  LDSM.16.M88.4 R112, [R139+0x6000] ;  /* 0x006000008b70783b */ /* 0x000eae0000000200 */
[C---:B-1----:R-:W-:Y:S08]  /*95b0*/  HMMA.16816.F32 R12, R108.reuse, R116, R12 ;  /* 0x000000746c0c723c */ /* 0x042ff0000000180c */
[C---:B------:R-:W-:Y:S01]  /*95c0*/  HMMA.16816.F32 R16, R108.reuse, R118, R16 ;  /* 0x000000766c10723c */ /* 0x040fe20000001810 */
[----:B------:R-:W1:Y:S07]  /*95d0*/  LDSM.16.M88.4 R116, [R139+0x6800] ;  /* 0x006800008b74783b */ /* 0x000e6e0000000200 */
[C---:B------:R-:W-:Y:S08]  /*95e0*/  HMMA.16816.F32 R20, R108.reuse, R128, R20 ;  /* 0x000000806c14723c */ /* 0x040ff00000001814 */
[C---:B------:R-:W-:Y:S01]  /*95f0*/  HMMA.16816.F32 R24, R108.reuse, R130, R24 ;  /* 0x000000826c18723c */ /* 0x040fe20000001818 */
[----:B------:R-:W4:Y:S07]  /*9600*/  LDSM.16.M88.4 R128, [R139+0x7800] ;  /* 0x007800008b80783b */ /* 0x000f2e0000000200 */
[C---:B---3--:R-:W-:Y:S08]  /*9610*/  HMMA.16816.F32 R28, R108.reuse, R124, R28 ;  /* 0x0000007c6c1c723c */ /* 0x048ff0000000181c */
        /* <DEDUP_REMOVED lines=11> */
[----:B------:R-:W3:Y:S01]  /*96d0*/  LDSM.16.M88.4 R120, [R141+0x3000] ;  /* 0x003000008d78783b */ /* 0x000ee20000000200 */
[----:B------:R-:W-:Y:S04]  /*96e0*/  DEPBAR.LE SB0, 0x0 ;  /* 0x000080000000791a */ /* 0x000fe80000000000 */
[----:B------:R-:W-:Y:S02]  /*96f0*/  BAR.SYNC.DEFER_BLOCKING 0x0 ;  /* 0x0000000000007b1d */ /* 0x000fe40000010000 */
[C---:B----4-:R-:W-:Y:S08]  /*9700*/  HMMA.16816.F32 R28, R104.reuse, R128, R28 ;  /* 0x00000080681c723c */ /* 0x050ff0000000181c */
[----:B------:R-:W-:Y:S08]  /*9710*/  HMMA.16816.F32 R32, R104, R130, R32 ;  /* 0x000000826820723c */ /* 0x000ff00000001820 */
[C---:B--2---:R-:W-:Y:S08]  /*9720*/  HMMA.16816.F32 R4, R108.reuse, R112, R4 ;  /* 0x000000706c04723c */ /* 0x044ff00000001804 */
[C---:B------:R-:W-:Y:S08]  /*9730*/  HMMA.16816.F32 R8, R108.reuse, R114, R8 ;  /* 0x000000726c08723c */ /* 0x040ff00000001808 */
[C---:B-1----:R-:W-:Y:S08]  /*9740*/  HMMA.16816.F32 R12, R108.reuse, R116, R12 ;  /* 0x000000746c0c723c */ /* 0x042ff0000000180c */
[C---:B------:R-:W-:Y:S08]  /*9750*/  HMMA.16816.F32 R16, R108.reuse, R118, R16 ;  /* 0x000000766c10723c */ /* 0x040ff00000001810 */
[C---:B---3--:R-:W-:Y:S08]  /*9760*/  HMMA.16816.F32 R20, R108.reuse, R120, R20 ;  /* 0x000000786c14723c */ /* 0x048ff00000001814 */
[C---:B------:R-:W-:Y:S08]  /*9770*/  HMMA.16816.F32 R24, R108.reuse, R122, R24 ;  /* 0x0000007a6c18723c */ /* 0x040ff00000001818 */
[C---:B------:R-:W-:Y:S08]  /*9780*/  HMMA.16816.F32 R28, R108.reuse, R124, R28 ;  /* 0x0000007c6c1c723c */ /* 0x040ff0000000181c */
[----:B------:R-:W-:Y:S01]  /*9790*/  HMMA.16816.F32 R32, R108, R126, R32 ;  /* 0x0000007e6c20723c */ /* 0x000fe20000001820 */
[----:B------:R-:W-:Y:S03]  /*97a0*/  @!UPT UIADD3 URZ, URZ, URZ, URZ ;  /* 0x0000003f3f3ff290 */ /* 0x000fe6000fffe03f */
[----:B------:R-:W-:-:S11]  /*97b0*/  @!P1 BRA `(.L_x_5357) ;  /* 0x000007e000009947 */ /* 0x000fd60003800000 */
[----:B------:R-:W-:Y:S02]  /*97c0*/  MOV R2, UR5 ;  /* 0x0000000500027c02 */ /* 0x000fe40008000f00 */
[----:B------:R-:W-:Y:S01]  /*97d0*/  MOV R105, UR4 ;  /* 0x0000000400697c02 */ /* 0x000fe20008000f00 */
[----:B------:R-:W-:-:S06]  /*97e0*/  @!P0 BRA `(.L_x_5358) ;  /* 0x000003c000008947 */ /* 0x000fcc0003800000 */
        /* <DEDUP_REMOVED lines=29> */
[-C--:B------:R-:W-:Y:S02]  /*99c0*/  ISETP.GE.U32.AND P5, PT, R100, R2.reuse, PT ;  /* 0x000000026400720c */ /* 0x080fe40003fa6070 */
        /* <DEDUP_REMOVED lines=30> */
.L_x_5358:
[----:B------:R1:W-:Y:S01]  /*9bb0*/  @P4 STS.128 [R156+0x4000], RZ ;  /* 0x004000ff9c004388 */ /* 0x0003e20000000c00 */
[C---:B------:R-:W-:Y:S02]  /*9bc0*/  LEA R112, P2, R2.reuse, R168, 0x1 ;  /* 0x000000a802707211 */ /* 0x040fe400078408ff */
[----:B------:R-:W-:Y:S02]  /*9bd0*/  IADD3 R3, P1, R151, R2, RZ ;  /* 0x0000000297037210 */ /* 0x000fe40007f3e0ff */
[--C-:B------:R-:W-:Y:S02]  /*9be0*/  LEA.HI.X R113, R2, R166, R105.reuse, 0x1, P2 ;  /* 0x000000a602717211 */ /* 0x100fe400010f0c69 */
[CC--:B------:R-:W-:Y:S01]  /*9bf0*/  @!P4 LEA R110, P5, R3.reuse, R168.reuse, 0x1 ;  /* 0x000000a8036ec211 */ /* 0x0c0fe200078a08ff */
[C---:B------:R-:W-:Y:S01]  /*9c00*/  IMAD.X R105, R150.reuse, 0x1, R105, P1 ;  /* 0x0000000196697824 */ /* 0x040fe200008e0669 */
[----:B------:R-:W-:Y:S01]  /*9c10*/  @!P3 LEA R108, P1, R3, R168, 0x1 ;  /* 0x000000a8036cb211 */ /* 0x000fe200078208ff */
[----:B------:R-:W-:Y:S01]  /*9c20*/  @!PT LDS RZ, [RZ] ;  /* 0x00000000fffff984 */ /* 0x000fe20000000800 */
[----:B------:R-:W-:Y:S01]  /*9c30*/  @!PT LDS RZ, [RZ] ;  /* 0x00000000fffff984 */ /* 0x000fe20000000800 */
[----:B------:R-:W-:Y:S01]  /*9c40*/  @!PT LDS RZ, [RZ] ;  /* 0x00000000fffff984 */ /* 0x000fe20000000800 */
[----:B------:R1:W-:Y:S01]  /*9c50*/  @!P4 LDGSTS.E.BYPASS.LTC128B.128 [R156+0x4000], [R112.64] ;  /* 0x04000000709ccfae */ /* 0x0003e2000b901d48 */
[----:B------:R-:W-:Y:S02]  /*9c60*/  IADD3 R107, P2, R151, R3, RZ ;  /* 0x00000003976b7210 */ /* 0x000fe40007f5e0ff */
[CCC-:B------:R-:W-:Y:S01]  /*9c70*/  @!P4 LEA.HI.X R111, R3.reuse, R166.reuse, R105.reuse, 0x1, P5 ;  /* 0x000000a6036fc211 */ /* 0x1c0fe200028f0c69 */
[----:B------:R1:W-:Y:S01]  /*9c80*/  @P3 STS.128 [R156+0x6000], RZ ;  /* 0x006000ff9c003388 */ /* 0x0003e20000000c00 */
[--C-:B------:R-:W-:Y:S01]  /*9c90*/  @!P3 LEA.HI.X R109, R3, R166, R105.reuse, 0x1, P1 ;  /* 0x000000a6036db211 */ /* 0x100fe200008f0c69 */
[C---:B------:R-:W-:Y:S01]  /*9ca0*/  IMAD.X R105, R150.reuse, 0x1, R105, P2 ;  /* 0x0000000196697824 */ /* 0x040fe200010e0669 */
[CC--:B------:R-:W-:Y:S01]  /*9cb0*/  @!P4 LEA R114, P6, R107.reuse, R168.reuse, 0x1 ;  /* 0x000000a86b72c211 */ /* 0x0c0fe200078c08ff */
[----:B------:R-:W-:Y:S01]  /*9cc0*/  @!PT LDS RZ, [RZ] ;  /* 0x00000000fffff984 */ /* 0x000fe20000000800 */
[----:B------:R-:W-:Y:S01]  /*9cd0*/  @!PT LDS RZ, [RZ] ;  /* 0x00000000fffff984 */ /* 0x000fe20000000800 */
[----:B------:R-:W-:Y:S01]  /*9ce0*/  @!PT LDS RZ, [RZ] ;  /* 0x00000000fffff984 */ /* 0x000fe20000000800 */
[----:B------:R1:W-:Y:S01]  /*9cf0*/  @!P3 LDGSTS.E.BYPASS.LTC128B.128 [R156+0x6000], [R112.64+0x80] ;  /* 0x06000080709cbfae */ /* 0x0003e2000b901d48 */
[C---:B------:R-:W-:Y:S02]  /*9d00*/  @!P3 LEA R104, P2, R107.reuse, R168, 0x1 ;  /* 0x000000a86b68b211 */ /* 0x040fe400078408ff */
[--C-:B------:R-:W-:Y:S01]  /*9d10*/  @!P4 LEA.HI.X R115, R107, R166, R105.reuse, 0x1, P6 ;  /* 0x000000a66b73c211 */ /* 0x100fe200030f0c69 */
[----:B------:R1:W-:Y:S01]  /*9d20*/  @P4 STS.128 [R156+0x4800], RZ ;  /* 0x004800ff9c004388 */ /* 0x0003e20000000c00 */
[----:B------:R-:W-:Y:S03]  /*9d30*/  IADD3 R103, P1, R151, R107, RZ ;  /* 0x0000006b97677210 */ /* 0x000fe60007f3e0ff */
[----:B------:R-:W-:Y:S01]  /*9d40*/  @!PT LDS RZ, [RZ] ;  /* 0x00000000fffff984 */ /* 0x000fe20000000800 */
[----:B------:R-:W-:Y:S01]  /*9d50*/  @!PT LDS RZ, [RZ] ;  /* 0x00000000fffff984 */ /* 0x000fe20000000800 */
[----:B------:R-:W-:Y:S01]  /*9d60*/  @!PT LDS RZ, [RZ] ;  /* 0x00000000fffff984 */ /* 0x000fe20000000800 */
[----:B------:R1:W-:Y:S01]  /*9d70*/  @!P4 LDGSTS.E.BYPASS.LTC128B.128 [R156+0x4800], [R110.64] ;  /* 0x048000006e9ccfae */ /* 0x0003e2000b901d48 */
[----:B------:R-:W-:Y:S01]  /*9d80*/  @!P4 LEA R106, P5, R103, R168, 0x1 ;  /* 0x000000a8676ac211 */ /* 0x000fe200078a08ff */
[--C-:B------:R-:W-:Y:S01]  /*9d90*/  IMAD.X R3, R150, 0x1, R105.reuse, P1 ;  /* 0x0000000196037824 */ /* 0x100fe200008e0669 */
[----:B------:R-:W-:Y:S01]  /*9da0*/  @!P3 LEA.HI.X R105, R107, R166, R105, 0x1, P2 ;  /* 0x000000a66b69b211 */ /* 0x000fe200010f0c69 */
[----:B------:R1:W-:Y:S01]  /*9db0*/  @P3 STS.128 [R156+0x6800], RZ ;  /* 0x006800ff9c003388 */ /* 0x0003e20000000c00 */
[C---:B------:R-:W-:Y:S01]  /*9dc0*/  @!P3 LEA R2, P1, R103.reuse, R168, 0x1 ;  /* 0x000000a86702b211 */ /* 0x040fe200078208ff */
[----:B------:R-:W-:Y:S01]  /*9dd0*/  IMAD.MOV.U32 R168, RZ, RZ, R112 ;  /* 0x000000ffffa87224 */ /* 0x000fe200078e0070 */
        /* <DEDUP_REMOVED lines=28> */
.L_x_5357:
        /* <DEDUP_REMOVED lines=89> */
[--C-:B------:R-:W-:Y:S02]  /*a530*/  FFMA.FTZ R132, R27, c[0x0][0x23c], -R119.reuse ;  /* 0x00008f001b847a23 */ /* 0x100fe40000010877 */
[C---:B------:R-:W-:Y:S01]  /*a540*/  FMUL.FTZ R48, R2.reuse, R48 ;  /* 0x0000003002307220 */ /* 0x040fe20000410000 */
[----:B------:R-:W-:Y:S01]  /*a550*/  MUFU.EX2 R102, R102 ;  /* 0x0000006600667308 */ /* 0x000fe20000000800 */
[----:B------:R-:W-:Y:S02]  /*a560*/  FMUL.FTZ R49, R2, R49 ;  /* 0x0000003102317220 */ /* 0x000fe40000410000 */
[C---:B------:R-:W-:Y:S02]  /*a570*/  FMUL.FTZ R50, R0.reuse, R50 ;  /* 0x0000003200327220 */ /* 0x040fe40000410000 */
[----:B------:R-:W-:Y:S02]  /*a580*/  FMUL.FTZ R51, R0, R51 ;  /* 0x0000003300337220 */ /* 0x000fe40000410000 */
[C---:B------:R-:W-:Y:S02]  /*a590*/  FMUL.FTZ R52, R2.reuse, R52 ;  /* 0x0000003402347220 */ /* 0x040fe40000410000 */
[----:B------:R-:W-:Y:S01]  /*a5a0*/  FMUL.FTZ R53, R2, R53 ;  /* 0x0000003502357220 */ /* 0x000fe20000410000 */
[----:B------:R-:W2:Y:S01]  /*a5b0*/  MUFU.EX2 R103, R103 ;  /* 0x0000006700677308 */ /* 0x000ea20000000800 */
[C---:B------:R-:W-:Y:S02]  /*a5c0*/  FMUL.FTZ R54, R0.reuse, R54 ;  /* 0x0000003600367220 */ /* 0x040fe40000410000 */
[----:B------:R-:W-:Y:S01]  /*a5d0*/  FMUL.FTZ R55, R0, R55 ;  /* 0x0000003700377220 */ /* 0x000fe20000410000 */
[----:B---3--:R-:W-:Y:S01]  /*a5e0*/  F2FP.PACK_AB R97, R7, R6 ;  /* 0x000000060761723e */ /* 0x008fe200000000ff */
[C---:B------:R-:W-:Y:S02]  /*a5f0*/  FMUL.FTZ R56, R2.reuse, R56 ;  /* 0x0000003802387220 */ /* 0x040fe40000410000 */
[----:B------:R-:W-:Y:S02]  /*a600*/  FMUL.FTZ R57, R2, R57 ;  /* 0x0000003902397220 */ /* 0x000fe40000410000 */
[C---:B------:R-:W-:Y:S01]  /*a610*/  FMUL.FTZ R58, R0.reuse, R58 ;  /* 0x0000003a003a7220 */ /* 0x040fe20000410000 */
[----:B------:R-:W-:Y:S01]  /*a620*/  MUFU.EX2 R117, R117 ;  /* 0x0000007500757308 */ /* 0x000fe20000000800 */
[----:B------:R-:W-:Y:S02]  /*a630*/  FMUL.FTZ R59, R0, R59 ;  /* 0x0000003b003b7220 */ /* 0x000fe40000410000 */
[C---:B------:R-:W-:Y:S02]  /*a640*/  FMUL.FTZ R60, R2.reuse, R60 ;  /* 0x0000003c023c7220 */ /* 0x040fe40000410000 */
[----:B------:R-:W-:Y:S02]  /*a650*/  FMUL.FTZ R61, R2, R61 ;  /* 0x0000003d023d7220 */ /* 0x000fe40000410000 */
[C---:B------:R-:W-:Y:S02]  /*a660*/  FMUL.FTZ R62, R0.reuse, R62 ;  /* 0x0000003e003e7220 */ /* 0x040fe40000410000 */
[----:B------:R-:W-:Y:S01]  /*a670*/  FMUL.FTZ R63, R0, R63 ;  /* 0x0000003f003f7220 */ /* 0x000fe20000410000 */
[----:B------:R-:W3:Y:S01]  /*a680*/  MUFU.EX2 R118, R118 ;  /* 0x0000007600767308 */ /* 0x000ee20000000800 */
[C---:B------:R-:W-:Y:S02]  /*a690*/  FMUL.FTZ R64, R2.reuse, R64 ;  /* 0x0000004002407220 */ /* 0x040fe40000410000 */
[----:B------:R-:W-:Y:S01]  /*a6a0*/  FMUL.FTZ R65, R2, R65 ;  /* 0x0000004102417220 */ /* 0x000fe20000410000 */
[----:B--2---:R-:W-:Y:S01]  /*a6b0*/  F2FP.PACK_AB R98, R103, R102 ;  /* 0x000000666762723e */ /* 0x004fe200000000ff */
[C---:B------:R-:W-:Y:S02]  /*a6c0*/  FMUL.FTZ R66, R0.reuse, R66 ;  /* 0x0000004200427220 */ /* 0x040fe40000410000 */
[----:B------:R-:W-:Y:S02]  /*a6d0*/  FMUL.FTZ R67, R0, R67 ;  /* 0x0000004300437220 */ /* 0x000fe40000410000 */
[C---:B------:R-:W-:Y:S01]  /*a6e0*/  FMUL.FTZ R68, R2.reuse, R68 ;  /* 0x0000004402447220 */ /* 0x040fe20000410000 */
[----:B------:R-:W-:Y:S01]  /*a6f0*/  MUFU.EX2 R129, R129 ;  /* 0x0000008100817308 */ /* 0x000fe20000000800 */
[----:B------:R-:W-:Y:S02]  /*a700*/  FMUL.FTZ R69, R2, R69 ;  /* 0x0000004502457220 */ /* 0x000fe40000410000 */
[C---:B------:R-:W-:Y:S02]  /*a710*/  FMUL.FTZ R70, R0.reuse, R70 ;  /* 0x0000004600467220 */ /* 0x040fe40000410000 */
[----:B------:R-:W-:Y:S02]  /*a720*/  FMUL.FTZ R71, R0, R71 ;  /* 0x0000004700477220 */ /* 0x000fe40000410000 */
[--C-:B------:R-:W-:Y:S02]  /*a730*/  FFMA.FTZ R120, R12, c[0x0][0x23c], -R122.reuse ;  /* 0x00008f000c787a23 */ /* 0x100fe4000001087a */
[C---:B------:R-:W-:Y:S01]  /*a740*/  FMUL.FTZ R12, R2.reuse, R92 ;  /* 0x0000005c020c7220 */ /* 0x040fe20000410000 */
[----:B------:R-:W-:Y:S01]  /*a750*/  MUFU.EX2 R130, R130 ;  /* 0x0000008200827308 */ /* 0x000fe20000000800 */
[--C-:B------:R-:W-:Y:S02]  /*a760*/  FFMA.FTZ R121, R13, c[0x0][0x23c], -R122.reuse ;  /* 0x00008f000d797a23 */ /* 0x100fe4000001087a */
[----:B------:R-:W-:Y:S01]  /*a770*/  FMUL.FTZ R13, R2, R93 ;  /* 0x0000005d020d7220 */ /* 0x000fe20000410000 */
[----:B---3--:R-:W-:Y:S01]  /*a780*/  F2FP.PACK_AB R99, R118, R117 ;  /* 0x000000757663723e */ /* 0x008fe200000000ff */
[--C-:B------:R-:W-:Y:S02]  /*a790*/  FFMA.FTZ R123, R14, c[0x0][0x23c], -R119.reuse ;  /* 0x00008f000e7b7a23 */ /* 0x100fe40000010877 */
[C---:B------:R-:W-:Y:S02]  /*a7a0*/  FMUL.FTZ R14, R0.reuse, R94 ;  /* 0x0000005e000e7220 */ /* 0x040fe40000410000 */
[--C-:B------:R-:W-:Y:S01]  /*a7b0*/  FFMA.FTZ R124, R15, c[0x0][0x23c], -R119.reuse ;  /* 0x00008f000f7c7a23 */ /* 0x100fe20000010877 */
[----:B------:R-:W-:Y:S01]  /*a7c0*/  MUFU.EX2 R120, R120 ;  /* 0x0000007800787308 */ /* 0x000fe20000000800 */
[C---:B-1----:R-:W-:Y:S05]  /*a7d0*/  HMMA.16816.F32 R8, R96.reuse, R104, R8 ;  /* 0x000000686008723c */ /* 0x042fea0000001808 */
[----:B------:R-:W-:Y:S02]  /*a7e0*/  FMUL.FTZ R15, R0, R95 ;  /* 0x0000005f000f7220 */ /* 0x000fe40000410000 */
[----:B------:R-:W-:Y:S01]  /*a7f0*/  LDSM.16.MT88.4 R92, [R136+0xa000] ;  /* 0x00a00000885c783b */ /* 0x000fe20000004200 */
[C---:B------:R-:W-:Y:S01]  /*a800*/  HMMA.16816.F32 R36, R96.reuse, R106, R36 ;  /* 0x0000006a6024723c */ /* 0x040fe20000001824 */
[----:B------:R-:W1:Y:S03]  /*a810*/  MUFU.EX2 R121, R121 ;  /* 0x0000007900797308 */ /* 0x000e660000000800 */
[C---:B------:R-:W-:Y:S02]  /*a820*/  FMUL.FTZ R72, R2.reuse, R72 ;  /* 0x0000004802487220 */ /* 0x040fe40000410000 */
[----:B------:R-:W-:Y:S01]  /*a830*/  FMUL.FTZ R73, R2, R73 ;  /* 0x0000004902497220 */ /* 0x000fe20000410000 */
[----:B------:R-:W2:Y:S01]  /*a840*/  LDSM.16.MT88.4 R104, [R136+0x8000] ;  /* 0x008000008868783b */ /* 0x000ea20000004200 */
[C---:B------:R-:W-:Y:S03]  /*a850*/  HMMA.16816.F32 R40, R96.reuse, R108, R40 ;  /* 0x0000006c6028723c */ /* 0x040fe60000001828 */
[----:B------:R-:W-:Y:S01]  /*a860*/  MUFU.EX2 R123, R123 ;  /* 0x0000007b007b7308 */ /* 0x000fe20000000800 */
[C---:B------:R-:W-:Y:S02]  /*a870*/  FMUL.FTZ R74, R0.reuse, R74 ;  /* 0x0000004a004a7220 */ /* 0x040fe40000410000 */
[----:B------:R-:W-:Y:S02]  /*a880*/  FMUL.FTZ R75, R0, R75 ;  /* 0x0000004b004b7220 */ /* 0x000fe40000410000 */
[C---:B------:R-:W-:Y:S01]  /*a890*/  HMMA.16816.F32 R44, R96.reuse, R110, R44 ;  /* 0x0000006e602c723c */ /* 0x040fe2000000182c */
[----:B------:R-:W3:Y:S03]  /*a8a0*/  LDSM.16.MT88.4 R108, [R140+0xa000] ;  /* 0x00a000008c6c783b */ /* 0x000ee60000004200 */
[C---:B------:R-:W-:Y:S01]  /*a8b0*/  FMUL.FTZ R76, R2.reuse, R76 ;  /* 0x0000004c024c7220 */ /* 0x040fe20000410000 */
[----:B------:R-:W4:Y:S01]  /*a8c0*/  MUFU.EX2 R124, R124 ;  /* 0x0000007c007c7308 */ /* 0x000f220000000800 */
[----:B------:R-:W-:Y:S02]  /*a8d0*/  FMUL.FTZ R77, R2, R77 ;  /* 0x0000004d024d7220 */ /* 0x000fe40000410000 */
[C---:B------:R-:W-:Y:S04]  /*a8e0*/  HMMA.16816.F32 R48, R96.reuse, R112, R48 ;  /* 0x000000706030723c */ /* 0x040fe80000001830 */
[C---:B------:R-:W-:Y:S02]  /*a8f0*/  FMUL.FTZ R78, R0.reuse, R78 ;  /* 0x0000004e004e7220 */ /* 0x040fe40000410000 */
[----:B------:R-:W-:Y:S01]  /*a900*/  FMUL.FTZ R79, R0, R79 ;  /* 0x0000004f004f7220 */ /* 0x000fe20000410000 */
[----:B------:R-:W-:Y:S01]  /*a910*/  MUFU.EX2 R131, R131 ;  /* 0x0000008300837308 */ /* 0x000fe20000000800 */
[C---:B------:R-:W-:Y:S01]  /*a920*/  HMMA.16816.F32 R52, R96.reuse, R114, R52 ;  /* 0x000000726034723c */ /* 0x040fe20000001834 */
[----:B------:R-:W5:Y:S03]  /*a930*/  LDSM.16.MT88.4 R112, [R138+0xa000] ;  /* 0x00a000008a70783b */ /* 0x000f660000004200 */
[--C-:B------:R-:W-:Y:S02]  /*a940*/  FFMA.FTZ R125, R16, c[0x0][0x23c], -R122.reuse ;  /* 0x00008f00107d7a23 */ /* 0x100fe4000001087a */
[----:B------:R-:W-:Y:S02]  /*a950*/  FFMA.FTZ R126, R17, c[0x0][0x23c], -R122 ;  /* 0x00008f00117e7a23 */ /* 0x000fe4000001087a */
[--C-:B------:R-:W-:Y:S01]  /*a960*/  FFMA.FTZ R127, R18, c[0x0][0x23c], -R119.reuse ;  /* 0x00008f00127f7a23 */ /* 0x100fe20000010877 */
[----:B------:R-:W-:Y:S03]  /*a970*/  MUFU.EX2 R132, R132 ;  /* 0x0000008400847308 */ /* 0x000fe60000000800 */
[----:B------:R-:W-:Y:S02]  /*a980*/  FFMA.FTZ R128, R19, c[0x0][0x23c], -R119 ;  /* 0x00008f0013807a23 */ /* 0x000fe40000010877 */
[C---:B------:R-:W-:Y:S01]  /*a990*/  FMUL.FTZ R80, R2.reuse, R80 ;  /* 0x0000005002507220 */ /* 0x040fe20000410000 */
[C---:B--2---:R-:W-:Y:S03]  /*a9a0*/  HMMA.16816.F32 R56, R96.reuse, R104, R56 ;  /* 0x000000686038723c */ /* 0x044fe60000001838 */
[----:B------:R-:W-:Y:S01]  /*a9b0*/  FMUL.FTZ R81, R2, R81 ;  /* 0x0000005102517220 */ /* 0x000fe20000410000 */
[----:B------:R-:W-:Y:S01]  /*a9c0*/  MUFU.EX2 R125, R125 ;  /* 0x0000007d007d7308 */ /* 0x000fe20000000800 */
[C---:B------:R-:W-:Y:S02]  /*a9d0*/  FMUL.FTZ R82, R0.reuse, R82 ;  /* 0x0000005200527220 */ /* 0x040fe40000410000 */
[----:B------:R-:W-:Y:S01]  /*a9e0*/  FMUL.FTZ R83, R0, R83 ;  /* 0x0000005300537220 */ /* 0x000fe20000410000 */
[C---:B------:R-:W-:Y:S01]  /*a9f0*/  HMMA.16816.F32 R60, R96.reuse, R106, R60 ;  /* 0x0000006a603c723c */ /* 0x040fe2000000183c */
[----:B------:R-:W2:Y:S03]  /*aa00*/  LDSM.16.MT88.4 R104, [R137+0xa000] ;  /* 0x00a000008968783b */ /* 0x000ea60000004200 */
[C---:B------:R-:W-:Y:S01]  /*aa10*/  FMUL.FTZ R16, R2.reuse, R88 ;  /* 0x0000005802107220 */ /* 0x040fe20000410000 */
[----:B-1----:R-:W-:Y:S01]  /*aa20*/  F2FP.PACK_AB R88, R121, R120 ;  /* 0x000000787958723e */ /* 0x002fe200000000ff */
[----:B------:R-:W1:Y:S01]  /*aa30*/  MUFU.EX2 R126, R126 ;  /* 0x0000007e007e7308 */ /* 0x000e620000000800 */
[----:B------:R-:W-:Y:S01]  /*aa40*/  FMUL.FTZ R17, R2, R89 ;  /* 0x0000005902117220 */ /* 0x000fe20000410000 */
[C---:B---3--:R-:W-:Y:S04]  /*aa50*/  HMMA.16816.F32 R64, R96.reuse, R108, R64 ;  /* 0x0000006c6040723c */ /* 0x048fe80000001840 */
[----:B----4-:R-:W-:Y:S01]  /*aa60*/  F2FP.PACK_AB R89, R124, R123 ;  /* 0x0000007b7c59723e */ /* 0x010fe200000000ff */
[C---:B------:R-:W-:Y:S02]  /*aa70*/  FMUL.FTZ R18, R0.reuse, R90 ;  /* 0x0000005a00127220 */ /* 0x040fe40000410000 */
[----:B------:R-:W-:Y:S01]  /*aa80*/  FMUL.FTZ R19, R0, R91 ;  /* 0x0000005b00137220 */ /* 0x000fe20000410000 */
[C---:B------:R-:W-:Y:S01]  /*aa90*/  HMMA.16816.F32 R68, R96.reuse, R110, R68 ;  /* 0x0000006e6044723c */ /* 0x040fe20000001844 */
[----:B------:R-:W3:Y:S01]  /*aaa0*/  LDSM.16.MT88.4 R108, [R140+0x8800] ;  /* 0x008800008c6c783b */ /* 0x000ee20000004200 */
[----:B------:R-:W-:Y:S02]  /*aab0*/  MUFU.EX2 R127, R127 ;  /* 0x0000007f007f7308 */ /* 0x000fe40000000800 */
[C---:B------:R-:W-:Y:S02]  /*aac0*/  FMUL.FTZ R84, R2.reuse, R84 ;  /* 0x0000005402547220 */ /* 0x040fe40000410000 */
[----:B------:R-:W-:Y:S02]  /*aad0*/  FMUL.FTZ R85, R2, R85 ;  /* 0x0000005502557220 */ /* 0x000fe40000410000 */
[C---:B-----5:R-:W-:Y:S04]  /*aae0*/  HMMA.16816.F32 R72, R96.reuse, R112, R72 ;  /* 0x000000706048723c */ /* 0x060fe80000001848 */
[----:B------:R-:W4:Y:S01]  /*aaf0*/  MUFU.EX2 R128, R128 ;  /* 0x0000008000807308 */ /* 0x000f220000000800 */
[----:B------:R-:W-:Y:S01]  /*ab00*/  FMUL.FTZ R86, R0, R86 ;  /* 0x0000005600567220 */ /* 0x000fe20000410000 */
[----:B-1----:R-:W-:Y:S01]  /*ab10*/  F2FP.PACK_AB R90, R126, R125 ;  /* 0x0000007d7e5a723e */ /* 0x002fe200000000ff */
[----:B------:R-:W-:Y:S01]  /*ab20*/  FMUL.FTZ R87, R0, R87 ;  /* 0x0000005700577220 */ /* 0x000fe20000410000 */
[C---:B------:R-:W-:Y:S01]  /*ab30*/  HMMA.16816.F32 R12, R96.reuse, R114, R12 ;  /* 0x00000072600c723c */ /* 0x040fe2000000180c */
[----:B------:R-:W-:Y:S03]  /*ab40*/  LDSM.16.MT88.4 R112, [R137+0x8800] ;  /* 0x008800008970783b */ /* 0x000fe60000004200 */
[----:B------:R-:W-:Y:S02]  /*ab50*/  FFMA.FTZ R116, R2, R169, R116 ;  /* 0x000000a902747223 */ /* 0x000fe40000010074 */
[----:B------:R-:W-:Y:S02]  /*ab60*/  FFMA.FTZ R6, R0, R167, R6 ;  /* 0x000000a700067223 */ /* 0x000fe40000010006 */
[----:B------:R-:W-:Y:S01]  /*ab70*/  FADD.FTZ R5, R5, R116 ;  /* 0x0000007405057221 */ /* 0x000fe20000010000 */
[C---:B--2---:R-:W-:Y:S03]  /*ab80*/  HMMA.16816.F32 R76, R96.reuse, R104, R76 ;  /* 0x00000068604c723c */ /* 0x044fe6000000184c */
[----:B------:R-:W-:Y:S02]  /*ab90*/  FADD.FTZ R6, R7, R6 ;  /* 0x0000000607067221 */ /* 0x000fe40000010000 */
[----:B------:R-:W-:Y:S02]  /*aba0*/  FADD.FTZ R102, R102, R5 ;  /* 0x0000000566667221 */ /* 0x000fe40000010000 */
[----:B------:R-:W-:Y:S01]  /*abb0*/  FADD.FTZ R117, R117, R6 ;  /* 0x0000000675757221 */ /* 0x000fe20000010000 */
[C---:B------:R-:W-:Y:S01]  /*abc0*/  HMMA.16816.F32 R80, R96.reuse, R106, R80 ;  /* 0x0000006a6050723c */ /* 0x040fe20000001850 */
[----:B------:R-:W1:Y:S03]  /*abd0*/  LDSM.16.MT88.4 R104, [R138+0x8800] ;  /* 0x008800008a68783b */ /* 0x000e660000004200 */
[----:B----4-:R-:W-:Y:S01]  /*abe0*/  F2FP.PACK_AB R91, R128, R127 ;  /* 0x0000007f805b723e */ /* 0x010fe200000000ff */
[----:B------:R-:W-:Y:S02]  /*abf0*/  FADD.FTZ R103, R103, R102 ;  /* 0x0000006667677221 */ /* 0x000fe40000010000 */
[----:B------:R-:W-:Y:S01]  /*ac00*/  FADD.FTZ R118, R118, R117 ;  /* 0x0000007576767221 */ /* 0x000fe20000010000 */
[C---:B------:R-:W-:Y:S04]  /*ac10*/  HMMA.16816.F32 R16, R96.reuse, R92, R16 ;  /* 0x0000005c6010723c */ /* 0x040fe80000001810 */
[----:B------:R-:W-:Y:S02]  /*ac20*/  FADD.FTZ R120, R120, R103 ;  /* 0x0000006778787221 */ /* 0x000fe40000010000 */
[----:B------:R-:W-:Y:S02]  /*ac30*/  FADD.FTZ R123, R123, R118 ;  /* 0x000000767b7b7221 */ /* 0x000fe40000010000 */
[----:B------:R-:W-:Y:S01]  /*ac40*/  HMMA.16816.F32 R84, R96, R94, R84 ;  /* 0x0000005e6054723c */ /* 0x000fe20000001854 */
[----:B------:R-:W2:Y:S03]  /*ac50*/  LDSM.16.MT88.4 R92, [R136+0x8800] ;  /* 0x00880000885c783b */ /* 0x000ea60000004200 */
[----:B------:R-:W-:Y:S02]  /*ac60*/  FADD.FTZ R120, R121, R120 ;  /* 0x0000007879787221 */ /* 0x000fe40000010000 */
[----:B------:R-:W-:Y:S02]  /*ac70*/  FADD.FTZ R124, R124, R123 ;  /* 0x0000007b7c7c7221 */ /* 0x000fe40000010000 */
[C---:B---3--:R-:W-:Y:S01]  /*ac80*/  HMMA.16816.F32 R8, R88.reuse, R108, R8 ;  /* 0x0000006c5808723c */ /* 0x048fe20000001808 */
[----:B------:R-:W3:Y:S04]  /*ac90*/  LDSM.16.MT88.4 R96, [R140+0xa800] ;  /* 0x00a800008c60783b */ /* 0x000ee80000004200 */
[----:B------:R-:W-:Y:S02]  /*aca0*/  FADD.FTZ R125, R125, R120 ;  /* 0x000000787d7d7221 */ /* 0x000fe40000010000 */
[----:B------:R-:W-:Y:S01]  /*acb0*/  FADD.FTZ R5, R127, R124 ;  /* 0x0000007c7f057221 */ /* 0x000fe20000010000 */
[C---:B------:R-:W-:Y:S01]  /*acc0*/  HMMA.16816.F32 R36, R88.reuse, R110, R36 ;  /* 0x0000006e5824723c */ /* 0x040fe20000001824 */
[----:B------:R-:W-:Y:S03]  /*acd0*/  LDSM.16.MT88.4 R108, [R138+0x9000] ;  /* 0x009000008a6c783b */ /* 0x000fe60000004200 */
[----:B------:R-:W-:Y:S02]  /*ace0*/  FADD.FTZ R126, R126, R125 ;  /* 0x0000007d7e7e7221 */ /* 0x000fe40000010000 */
[----:B------:R-:W-:Y:S02]  /*acf0*/  FADD.FTZ R5, R128, R5 ;  /* 0x0000000580057221 */ /* 0x000fe40000010000 */
[C---:B-1----:R-:W-:Y:S08]  /*ad00*/  HMMA.16816.F32 R40, R88.reuse, R104, R40 ;  /* 0x000000685828723c */ /* 0x042ff00000001828 */
[C---:B------:R-:W-:Y:S01]  /*ad10*/  HMMA.16816.F32 R44, R88.reuse, R106, R44 ;  /* 0x0000006a582c723c */ /* 0x040fe2000000182c */
[----:B------:R-:W1:Y:S07]  /*ad20*/  LDSM.16.MT88.4 R104, [R138+0xa800] ;  /* 0x00a800008a68783b */ /* 0x000e6e0000004200 */
[C---:B------:R-:W-:Y:S07]  /*ad30*/  HMMA.16816.F32 R48, R88.reuse, R112, R48 ;  /* 0x000000705830723c */ /* 0x040fee0000001830 */
[--C-:B------:R-:W-:Y:S01]  /*ad40*/  FFMA.FTZ R112, R22, c[0x0][0x23c], -R119.reuse ;  /* 0x00008f0016707a23 */ /* 0x100fe20000010877 */
[C---:B------:R-:W-:Y:S04]  /*ad50*/  HMMA.16816.F32 R52, R88.reuse, R114, R52 ;  /* 0x000000725834723c */ /* 0x040fe80000001834 */
[----:B------:R-:W-:Y:S01]  /*ad60*/  FFMA.FTZ R113, R23, c[0x0][0x23c], -R119 ;  /* 0x00008f0017717a23 */ /* 0x000fe20000010877 */
[----:B------:R-:W4:Y:S01]  /*ad70*/  MUFU.EX2 R112, R112 ;  /* 0x0000007000707308 */ /* 0x000f220000000800 */
[----:B------:R-:W5:Y:S01]  /*ad80*/  LDSM.16.MT88.4 R20, [R137+0xa800] ;  /* 0x00a800008914783b */ /* 0x000f620000004200 */
[--C-:B------:R-:W-:Y:S01]  /*ad90*/  FFMA.FTZ R114, R24, c[0x0][0x23c], -R122.reuse ;  /* 0x00008f0018727a23 */ /* 0x100fe2000001087a */
[C---:B--2---:R-:W-:Y:S04]  /*ada0*/  HMMA.16816.F32 R56, R88.reuse, R92, R56 ;  /* 0x0000005c5838723c */ /* 0x044fe80000001838 */
[----:B------:R-:W-:Y:S02]  /*adb0*/  FFMA.FTZ R115, R25, c[0x0][0x23c], -R122 ;  /* 0x00008f0019737a23 */ /* 0x000fe4000001087a */
[----:B------:R-:W-:Y:S01]  /*adc0*/  LDSM.16.MT88.4 R24, [R137+0x9000] ;  /* 0x009000008918783b */ /* 0x000fe20000004200 */
[----:B------:R-:W2:Y:S01]  /*add0*/  MUFU.EX2 R113, R113 ;  /* 0x0000007100717308 */ /* 0x000ea20000000800 */
[C---:B------:R-:W-:Y:S06]  /*ade0*/  HMMA.16816.F32 R60, R88.reuse, R94, R60 ;  /* 0x0000005e583c723c */ /* 0x040fec000000183c */
[----:B------:R-:W5:Y:S02]  /*adf0*/  LDSM.16.MT88.4 R92, [R136+0xa800] ;  /* 0x00a80000885c783b */ /* 0x000f640000004200 */
[C---:B---3--:R-:W-:Y:S01]  /*ae00*/  HMMA.16816.F32 R64, R88.reuse, R96, R64 ;  /* 0x000000605840723c */ /* 0x048fe20000001840 */
[----:B------:R-:W-:Y:S03]  /*ae10*/  MUFU.EX2 R114, R114 ;  /* 0x0000007200727308 */ /* 0x000fe60000000800 */
[----:B----4-:R-:W-:Y:S04]  /*ae20*/  FADD.FTZ R0, R112, R5 ;  /* 0x0000000570007221 */ /* 0x010fe80000010000 */
[C---:B------:R-:W-:Y:S01]  /*ae30*/  HMMA.16816.F32 R68, R88.reuse, R98, R68 ;  /* 0x000000625844723c */ /* 0x040fe20000001844 */
[----:B------:R-:W3:Y:S02]  /*ae40*/  LDSM.16.MT88.4 R96, [R140+0x9000] ;  /* 0x009000008c60783b */ /* 0x000ee40000004200 */
[----:B------:R-:W4:Y:S01]  /*ae50*/  MUFU.EX2 R115, R115 ;  /* 0x0000007300737308 */ /* 0x000f220000000800 */
[----:B--2---:R-:W-:Y:S04]  /*ae60*/  FADD.FTZ R0, R113, R0 ;  /* 0x0000000071007221 */ /* 0x004fe80000010000 */
[C---:B-1----:R-:W-:Y:S04]  /*ae70*/  HMMA.16816.F32 R72, R88.reuse, R104, R72 ;  /* 0x000000685848723c */ /* 0x042fe80000001848 */
[----:B------:R-:W-:Y:S01]  /*ae80*/  FADD.FTZ R5, R131, R0 ;  /* 0x0000000083057221 */ /* 0x000fe20000010000 */
[----:B------:R-:W-:Y:S03]  /*ae90*/  IADD3 R0, R155, -0x1, RZ ;  /* 0xffffffff9b007810 */ /* 0x000fe60007ffe0ff */
[C---:B------:R-:W-:Y:S01]  /*aea0*/  HMMA.16816.F32 R12, R88.reuse, R106, R12 ;  /* 0x0000006a580c723c */ /* 0x040fe2000000180c */
[----:B------:R-:W1:Y:S03]  /*aeb0*/  LDSM.16.MT88.4 R104, [R136+0x9000] ;  /* 0x009000008868783b */ /* 0x000e660000004200 */
[----:B------:R-:W-:Y:S01]  /*aec0*/  FADD.FTZ R5, R132, R5 ;  /* 0x0000000584057221 */ /* 0x000fe20000010000 */
[----:B------:R-:W-:Y:S02]  /*aed0*/  MOV R155, R0 ;  /* 0x00000000009b7202 */ /* 0x000fe40000000f00 */
[----:B------:R-:W-:Y:S01]  /*aee0*/  MOV R0, R3 ;  /* 0x0000000300007202 */ /* 0x000fe20000000f00 */
[C---:B-----5:R-:W-:Y:S07]  /*aef0*/  HMMA.16816.F32 R76, R88.reuse, R20, R76 ;  /* 0x00000014584c723c */ /* 0x060fee000000184c */
[----:B------:R-:W-:Y:S01]  /*af00*/  F2FP.PACK_AB R20, R130, R129 ;  /* 0x000000818214723e */ /* 0x000fe200000000ff */
[C---:B------:R-:W-:Y:S04]  /*af10*/  HMMA.16816.F32 R80, R88.reuse, R22, R80 ;  /* 0x000000165850723c */ /* 0x040fe80000001850 */
[----:B------:R-:W-:Y:S01]  /*af20*/  F2FP.PACK_AB R21, R113, R112 ;  /* 0x000000707115723e */ /* 0x000fe200000000ff */
[----:B------:R-:W-:Y:S02]  /*af30*/  FADD.FTZ R129, R129, R126 ;  /* 0x0000007e81817221 */ /* 0x000fe40000010000 */
[C---:B----4-:R-:W-:Y:S01]  /*af40*/  F2FP.PACK_AB R22, R115.reuse, R114 ;  /* 0x000000727316723e */ /* 0x050fe200000000ff */
[C---:B------:R-:W-:Y:S04]  /*af50*/  HMMA.16816.F32 R16, R88.reuse, R92, R16 ;  /* 0x0000005c5810723c */ /* 0x040fe80000001810 */
[----:B------:R-:W-:Y:S01]  /*af60*/  F2FP.PACK_AB R23, R132, R131 ;  /* 0x000000838417723e */ /* 0x000fe200000000ff */
[----:B------:R-:W-:Y:S03]  /*af70*/  FADD.FTZ R129, R130, R129 ;  /* 0x0000008182817221 */ /* 0x000fe60000010000 */
[----:B------:R-:W-:Y:S01]  /*af80*/  HMMA.16816.F32 R84, R88, R94, R84 ;  /* 0x0000005e5854723c */ /* 0x000fe20000001854 */
[----:B------:R-:W2:Y:S03]  /*af90*/  LDSM.16.MT88.4 R88, [R140+0xb000] ;  /* 0x00b000008c58783b */ /* 0x000ea60000004200 */
[----:B------:R-:W-:Y:S04]  /*afa0*/  FADD.FTZ R114, R114, R129 ;  /* 0x0000008172727221 */ /* 0x000fe80000010000 */
[C---:B---3--:R-:W-:Y:S01]  /*afb0*/  HMMA.16816.F32 R8, R20.reuse, R96, R8 ;  /* 0x000000601408723c */ /* 0x048fe20000001808 */
[----:B------:R-:W3:Y:S04]  /*afc0*/  LDSM.16.MT88.4 R92, [R138+0xb000] ;  /* 0x00b000008a5c783b */ /* 0x000ee80000004200 */
[----:B------:R-:W-:Y:S02]  /*afd0*/  FADD.FTZ R115, R115, R114 ;  /* 0x0000007273737221 */ /* 0x000fe40000010000 */
[--C-:B------:R-:W-:Y:S01]  /*afe0*/  FFMA.FTZ R96, R31, c[0x0][0x23c], -R119.reuse ;  /* 0x00008f001f607a23 */ /* 0x100fe20000010877 */
[C---:B------:R-:W-:Y:S08]  /*aff0*/  HMMA.16816.F32 R36, R20.reuse, R98, R36 ;  /* 0x000000621424723c */ /* 0x040ff00000001824 */
[C---:B------:R-:W-:Y:S07]  /*b000*/  HMMA.16816.F32 R40, R20.reuse, R108, R40 ;  /* 0x0000006c1428723c */ /* 0x040fee0000001828 */
[--C-:B------:R-:W-:Y:S01]  /*b010*/  FFMA.FTZ R108, R28, c[0x0][0x23c], -R122.reuse ;  /* 0x00008f001c6c7a23 */ /* 0x100fe2000001087a */
[C---:B------:R-:W-:Y:S04]  /*b020*/  HMMA.16816.F32 R44, R20.reuse, R110, R44 ;  /* 0x0000006e142c723c */ /* 0x040fe8000000182c */
[--C-:B------:R-:W-:Y:S01]  /*b030*/  FFMA.FTZ R109, R29, c[0x0][0x23c], -R122.reuse ;  /* 0x00008f001d6d7a23 */ /* 0x100fe2000001087a */
[----:B------:R-:W-:Y:S02]  /*b040*/  MUFU.EX2 R108, R108 ;  /* 0x0000006c006c7308 */ /* 0x000fe40000000800 */
[--C-:B------:R-:W-:Y:S01]  /*b050*/  FFMA.FTZ R110, R30, c[0x0][0x23c], -R119.reuse ;  /* 0x00008f001e6e7a23 */ /* 0x100fe20000010877 */
[C---:B------:R-:W-:Y:S01]  /*b060*/  HMMA.16816.F32 R48, R20.reuse, R24, R48 ;  /* 0x000000181430723c */ /* 0x040fe20000001830 */
[----:B------:R-:W-:Y:S06]  /*b070*/  LDSM.16.MT88.4 R28, [R136+0xb000] ;  /* 0x00b00000881c783b */ /* 0x000fec0000004200 */
[----:B------:R-:W4:Y:S01]  /*b080*/  MUFU.EX2 R109, R109 ;  /* 0x0000006d006d7308 */ /* 0x000f220000000800 */
[C---:B------:R-:W-:Y:S01]  /*b090*/  HMMA.16816.F32 R52, R20.reuse, R26, R52 ;  /* 0x0000001a1434723c */ /* 0x040fe20000001834 */
[----:B------:R-:W5:Y:S07]  /*b0a0*/  LDSM.16.MT88.4 R24, [R137+0xb000] ;  /* 0x00b000008918783b */ /* 0x000f6e0000004200 */
[C---:B-1----:R-:W-:Y:S01]  /*b0b0*/  HMMA.16816.F32 R56, R20.reuse, R104, R56 ;  /* 0x000000681438723c */ /* 0x042fe20000001838 */
[----:B------:R-:W-:Y:S06]  /*b0c0*/  MUFU.EX2 R105, R96 ;  /* 0x0000006000697308 */ /* 0x000fec0000000800 */
[--C-:B------:R-:W-:Y:S01]  /*b0d0*/  FFMA.FTZ R104, R32, c[0x0][0x23c], -R122.reuse ;  /* 0x00008f0020687a23 */ /* 0x100fe2000001087a */
[C---:B------:R-:W-:Y:S03]  /*b0e0*/  HMMA.16816.F32 R60, R20.reuse, R106, R60 ;  /* 0x0000006a143c723c */ /* 0x040fe6000000183c */
[----:B------:R-:W1:Y:S01]  /*b0f0*/  MUFU.EX2 R110, R110 ;  /* 0x0000006e006e7308 */ /* 0x000e620000000800 */
[----:B------:R-:W-:Y:S03]  /*b100*/  FFMA.FTZ R122, R33, c[0x0][0x23c], -R122 ;  /* 0x00008f00217a7a23 */ /* 0x000fe6000001087a */
[--C-:B------:R-:W-:Y:S01]  /*b110*/  FFMA.FTZ R106, R34, c[0x0][0x23c], -R119.reuse ;  /* 0x00008f00226a7a23 */ /* 0x100fe20000010877 */
[C---:B--2---:R-:W-:Y:S04]  /*b120*/  HMMA.16816.F32 R64, R20.reuse, R88, R64 ;  /* 0x000000581440723c */ /* 0x044fe80000001840 */
[----:B------:R-:W-:Y:S01]  /*b130*/  FFMA.FTZ R119, R35, c[0x0][0x23c], -R119 ;  /* 0x00008f0023777a23 */ /* 0x000fe20000010877 */
[----:B------:R-:W-:Y:S01]  /*b140*/  MUFU.EX2 R104, R104 ;  /* 0x0000006800687308 */ /* 0x000fe20000000800 */
[----:B------:R-:W-:Y:S02]  /*b150*/  LDSM.16.MT88.4 R32, [R138+0x9800] ;  /* 0x009800008a20783b */ /* 0x000fe40000004200 */
[C---:B------:R-:W-:Y:S06]  /*b160*/  HMMA.16816.F32 R68, R20.reuse, R90, R68 ;  /* 0x0000005a1444723c */ /* 0x040fec0000001844 */
[----:B------:R-:W2:Y:S01]  /*b170*/  LDSM.16.MT88.4 R88, [R140+0x9800] ;  /* 0x009800008c58783b */ /* 0x000ea20000004200 */
[----:B------:R-:W1:Y:S01]  /*b180*/  MUFU.EX2 R107, R122 ;  /* 0x0000007a006b7308 */ /* 0x000e620000000800 */
[C---:B---3--:R-:W-:Y:S08]  /*b190*/  HMMA.16816.F32 R72, R20.reuse, R92, R72 ;  /* 0x0000005c1448723c */ /* 0x048ff00000001848 */
[C---:B------:R-:W-:Y:S01]  /*b1a0*/  HMMA.16816.F32 R12, R20.reuse, R94, R12 ;  /* 0x0000005e140c723c */ /* 0x040fe2000000180c */
[----:B------:R-:W-:Y:S01]  /*b1b0*/  LDSM.16.MT88.4 R92, [R140+0xb800] ;  /* 0x00b800008c5c783b */ /* 0x000fe20000004200 */
[----:B------:R-:W-:Y:S06]  /*b1c0*/  MUFU.EX2 R106, R106 ;  /* 0x0000006a006a7308 */ /* 0x000fec0000000800 */
[C---:B-----5:R-:W-:Y:S04]  /*b1d0*/  HMMA.16816.F32 R76, R20.reuse, R24, R76 ;  /* 0x00000018144c723c */ /* 0x060fe8000000184c */
[----:B------:R-:W3:Y:S04]  /*b1e0*/  MUFU.EX2 R119, R119 ;  /* 0x0000007700777308 */ /* 0x000ee80000000800 */
[C---:B------:R-:W-:Y:S01]  /*b1f0*/  HMMA.16816.F32 R80, R20.reuse, R26, R80 ;  /* 0x0000001a1450723c */ /* 0x040fe20000001850 */
[----:B------:R-:W5:Y:S07]  /*b200*/  LDSM.16.MT88.4 R24, [R137+0x9800] ;  /* 0x009800008918783b */ /* 0x000f6e0000004200 */
[C---:B------:R-:W-:Y:S08]  /*b210*/  HMMA.16816.F32 R16, R20.reuse, R28, R16 ;  /* 0x0000001c1410723c */ /* 0x040ff00000001810 */
[----:B------:R-:W-:Y:S01]  /*b220*/  HMMA.16816.F32 R84, R20, R30, R84 ;  /* 0x0000001e1454723c */ /* 0x000fe20000001854 */
[----:B------:R-:W5:Y:S06]  /*b230*/  LDSM.16.MT88.4 R28, [R136+0x9800] ;  /* 0x00980000881c783b */ /* 0x000f6c0000004200 */
[----:B----4-:R-:W-:Y:S01]  /*b240*/  F2FP.PACK_AB R20, R109, R108 ;  /* 0x0000006c6d14723e */ /* 0x010fe200000000ff */
[----:B------:R-:W-:Y:S01]  /*b250*/  FADD.FTZ R108, R108, R115 ;  /* 0x000000736c6c7221 */ /* 0x000fe20000010000 */
[----:B-1----:R-:W-:Y:S03]  /*b260*/  F2FP.PACK_AB R21, R105, R110 ;  /* 0x0000006e6915723e */ /* 0x002fe600000000ff */
[----:B------:R-:W-:Y:S01]  /*b270*/  F2FP.PACK_AB R22, R107, R104 ;  /* 0x000000686b16723e */ /* 0x000fe200000000ff */
[----:B------:R-:W-:Y:S01]  /*b280*/  FADD.FTZ R110, R110, R5 ;  /* 0x000000056e6e7221 */ /* 0x000fe20000010000 */
[----:B---3--:R-:W-:Y:S01]  /*b290*/  F2FP.PACK_AB R23, R119, R106 ;  /* 0x0000006a7717723e */ /* 0x008fe200000000ff */
[----:B------:R-:W-:Y:S02]  /*b2a0*/  FADD.FTZ R109, R109, R108 ;  /* 0x0000006c6d6d7221 */ /* 0x000fe40000010000 */
[----:B------:R-:W-:Y:S02]  /*b2b0*/  FADD.FTZ R105, R105, R110 ;  /* 0x0000006e69697221 */ /* 0x000fe40000010000 */
[----:B------:R-:W-:Y:S02]  /*b2c0*/  FADD.FTZ R104, R104, R109 ;  /* 0x0000006d68687221 */ /* 0x000fe40000010000 */
[C---:B--2---:R-:W-:Y:S01]  /*b2d0*/  HMMA.16816.F32 R96, R20.reuse, R88, R8 ;  /* 0x000000581460723c */ /* 0x044fe20000001808 */
[----:B------:R-:W1:Y:S02]  /*b2e0*/  LDSM.16.MT88.4 R8, [R138+0xb800] ;  /* 0x00b800008a08783b */ /* 0x000e640000004200 */
[----:B------:R-:W-:Y:S02]  /*b2f0*/  FADD.FTZ R106, R106, R105 ;  /* 0x000000696a6a7221 */ /* 0x000fe40000010000 */
[----:B------:R-:W-:Y:S02]  /*b300*/  FADD.FTZ R169, R107, R104 ;  /* 0x000000686ba97221 */ /* 0x000fe40000010000 */
[----:B------:R-:W-:Y:S01]  /*b310*/  FADD.FTZ R167, R119, R106 ;  /* 0x0000006a77a77221 */ /* 0x000fe20000010000 */
[C---:B------:R-:W-:Y:S08]  /*b320*/  HMMA.16816.F32 R36, R20.reuse, R90, R36 ;  /* 0x0000005a1424723c */ /* 0x040ff00000001824 */
[C---:B------:R-:W-:Y:S08]  /*b330*/  HMMA.16816.F32 R40, R20.reuse, R32, R40 ;  /* 0x000000201428723c */ /* 0x040ff00000001828 */
[C---:B------:R-:W-:Y:S01]  /*b340*/  HMMA.16816.F32 R44, R20.reuse, R34, R44 ;  /* 0x00000022142c723c */ /* 0x040fe2000000182c */
[----:B------:R-:W2:Y:S07]  /*b350*/  LDSM.16.MT88.4 R32, [R137+0xb800] ;  /* 0x00b800008920783b */ /* 0x000eae0000004200 */
[C---:B-----5:R-:W-:Y:S08]  /*b360*/  HMMA.16816.F32 R48, R20.reuse, R24, R48 ;  /* 0x000000181430723c */ /* 0x060ff00000001830 */
[C---:B------:R-:W-:Y:S01]  /*b370*/  HMMA.16816.F32 R52, R20.reuse, R26, R52 ;  /* 0x0000001a1434723c */ /* 0x040fe20000001834 */
[----:B------:R-:W3:Y:S07]  /*b380*/  LDSM.16.MT88.4 R24, [R136+0xb800] ;  /* 0x00b800008818783b */ /* 0x000eee0000004200 */
[C---:B------:R-:W-:Y:S08]  /*b390*/  HMMA.16816.F32 R56, R20.reuse, R28, R56 ;  /* 0x0000001c1438723c */ /* 0x040ff00000001838 */
[C---:B------:R-:W-:Y:S08]  /*b3a0*/  HMMA.16816.F32 R60, R20.reuse, R30, R60 ;  /* 0x0000001e143c723c */ /* 0x040ff0000000183c */
[C---:B------:R-:W-:Y:S08]  /*b3b0*/  HMMA.16816.F32 R64, R20.reuse, R92, R64 ;  /* 0x0000005c1440723c */ /* 0x040ff00000001840 */
[C---:B------:R-:W-:Y:S08]  /*b3c0*/  HMMA.16816.F32 R68, R20.reuse, R94, R68 ;  /* 0x0000005e1444723c */ /* 0x040ff00000001844 */
[C---:B-1----:R-:W-:Y:S08]  /*b3d0*/  HMMA.16816.F32 R72, R20.reuse, R8, R72 ;  /* 0x000000081448723c */ /* 0x042ff00000001848 */
[C---:B------:R-:W-:Y:S08]  /*b3e0*/  HMMA.16816.F32 R92, R20.reuse, R10, R12 ;  /* 0x0000000a145c723c */ /* 0x040ff0000000180c */
[C---:B--2---:R-:W-:Y:S08]  /*b3f0*/  HMMA.16816.F32 R76, R20.reuse, R32, R76 ;  /* 0x00000020144c723c */ /* 0x044ff0000000184c */
[C---:B------:R-:W-:Y:S08]  /*b400*/  HMMA.16816.F32 R80, R20.reuse, R34, R80 ;  /* 0x000000221450723c */ /* 0x040ff00000001850 */
[C---:B---3--:R-:W-:Y:S08]  /*b410*/  HMMA.16816.F32 R88, R20.reuse, R24, R16 ;  /* 0x000000181458723c */ /* 0x048ff00000001810 */
[----:B------:R-:W-:Y:S01]  /*b420*/  HMMA.16816.F32 R84, R20, R26, R84 ;  /* 0x0000001a1454723c */ /* 0x000fe20000001854 */
[----:B------:R-:W-:-:S07]  /*b430*/  @P1 BRA `(.L_x_5359) ;  /* 0xffffd4a000001947 */ /* 0x000fce000383ffff */
.L_x_5355:
[----:B------:R-:W1:Y:S01]  /*b440*/  SHFL.BFLY PT, R0, R169, 0x2, 0x1f ;  /* 0x0c401f00a9007f89 */ /* 0x000e6200000e0000 */
[----:B------:R-:W-:Y:S01]  /*b450*/  MOV R10, 0x3f800000 ;  /* 0x3f800000000a7802 */ /* 0x000fe20000000f00 */
[----:B------:R-:W-:Y:S01]  /*b460*/  BSSY B0, `(.L_x_5360) ;  /* 0x00000e2000007945 */ /* 0x000fe20003800000 */
[----:B------:R-:W-:Y:S01]  /*b470*/  MOV R11, 0x3f800000 ;  /* 0x3f800000000b7802 */ /* 0x000fe20000000f00 */
[----:B------:R-:W2:Y:S01]  /*b480*/  SHFL.BFLY PT, R2, R167, 0x2, 0x1f ;  /* 0x0c401f00a7027f89 */ /* 0x000ea200000e0000 */
[----:B------:R-:W-:-:S03]  /*b490*/  LEA R153, R153, R154, 0x4 ;  /* 0x0000009a99997211 */ /* 0x000fc600078e20ff */
[----:B------:R-:W3:Y:S01]  /*b4a0*/  S2R R5, SR_TID.X ;  /* 0x0000000000057919 */ /* 0x000ee20000002100 */
        /* <DEDUP_REMOVED lines=44> */
[----:B------:R-:W-:Y:S01]  /*b770*/  STS [R9], R96 ;  /* 0x0000006009007388 */ /* 0x000fe20000000800 */
[C---:B------:R-:W-:Y:S01]  /*b780*/  FMUL.FTZ R53, R10.reuse, R53 ;  /* 0x000000350a357220 */ /* 0x040fe20000410000 */
[----:B------:R-:W-:Y:S01]  /*b790*/  F2FP.PACK_AB R48, R49, R48 ;  /* 0x000000303130723e */ /* 0x000fe200000000ff */
[C---:B------:R-:W-:Y:S01]  /*b7a0*/  FMUL.FTZ R56, R10.reuse, R56 ;  /* 0x000000380a387220 */ /* 0x040fe20000410000 */
[----:B------:R-:W3:Y:S01]  /*b7b0*/  @P0 MUFU.LG2 R6, R6 ;  /* 0x0000000600060308 */ /* 0x000ee20000000c00 */
        /* <DEDUP_REMOVED lines=60> */
[----:B------:R-:W-:Y:S01]  /*bb80*/  STS [R9+0x400], R98 ;  /* 0x0004006209007388 */ /* 0x000fe20000000800 */
        /* <DEDUP_REMOVED lines=26> */
[----:B------:R-:W-:Y:S01]  /*bd30*/  IADD3 R11, R9, -0x10, RZ ;  /* 0xfffffff0090b7810 */ /* 0x000fe20007ffe0ff */
[----:B-1----:R-:W-:Y:S01]  /*bd40*/  @P3 FMUL.FTZ R7, R7, 0.69314718246459960938 ;  /* 0x3f31721807073820 */ /* 0x002fe20000410000 */
[----:B------:R-:W-:Y:S01]  /*bd50*/  @P4 IADD3 R11, R9, 0x10, RZ ;  /* 0x00000010090b4810 */ /* 0x000fe20007ffe0ff */
[----:B---3--:R-:W-:Y:S01]  /*bd60*/  @P0 FMUL.FTZ R6, R6, 0.69314718246459960938 ;  /* 0x3f31721806060820 */ /* 0x008fe20000410000 */
[----:B------:R-:W-:Y:S02]  /*bd70*/  F2FP.PACK_AB R90, R91, R90 ;  /* 0x0000005a5b5a723e */ /* 0x000fe400000000ff */
[-C--:B------:R-:W-:Y:S01]  /*bd80*/  IADD3 R15, R0, R11.reuse, RZ ;  /* 0x0000000b000f7210 */ /* 0x080fe20007ffe0ff */
[----:B------:R-:W-:Y:S01]  /*bd90*/  STS [R11], R36 ;  /* 0x000000240b007388 */ /* 0x000fe20000000800 */
[----:B------:R-:W-:Y:S01]  /*bda0*/  IADD3 R21, R8, R11, RZ ;  /* 0x0000000b08157210 */ /* 0x000fe20007ffe0ff */
[----:B------:R-:W1:Y:S01]  /*bdb0*/  LDC.U8 R0, c[0x0][0x328] ;  /* 0x0000ca00ff007b82 */ /* 0x000e620000000000 */
[----:B------:R-:W-:Y:S01]  /*bdc0*/  IADD3 R37, R15, R8, RZ ;  /* 0x000000080f257210 */ /* 0x000fe20007ffe0ff */
[----:B------:R-:W-:Y:S01]  /*bdd0*/  STS [R11+0x400], R38 ;  /* 0x000400260b007388 */ /* 0x000fe20000000800 */
[----:B------:R-:W-:-:S03]  /*bde0*/  F2FP.PACK_AB R86, R87, R86 ;  /* 0x000000565756723e */ /* 0x000fc600000000ff */
[----:B------:R-:W-:Y:S04]  /*bdf0*/  STS [R13], R40 ;  /* 0x000000280d007388 */ /* 0x000fe80000000800 */
[----:B------:R2:W-:Y:S04]  /*be00*/  STS [R13+0x400], R42 ;  /* 0x0004002a0d007388 */ /* 0x0005e80000000800 */
[----:B------:R3:W-:Y:S04]  /*be10*/  STS [R15], R44 ;  /* 0x0000002c0f007388 */ /* 0x0007e80000000800 */
[----:B------:R4:W-:Y:S04]  /*be20*/  STS [R15+0x400], R46 ;  /* 0x0004002e0f007388 */ /* 0x0009e80000000800 */
[----:B------:R4:W-:Y:S01]  /*be30*/  STS [R17], R48 ;  /* 0x0000003011007388 */ /* 0x0009e20000000800 */
[----:B-1----:R-:W-:-:S03]  /*be40*/  ISETP.NE.AND P4, PT, R0, RZ, PT ;  /* 0x000000ff0000720c */ /* 0x002fc60003f85270 */
[----:B------:R1:W-:Y:S01]  /*be50*/  STS [R17+0x400], R50 ;  /* 0x0004003211007388 */ /* 0x0003e20000000800 */
[----:B------:R-:W-:-:S03]  /*be60*/  ISETP.NE.OR P1, PT, R152, -0x1, !P4 ;  /* 0xffffffff9800780c */ /* 0x000fc60006725670 */
[----:B------:R1:W-:Y:S04]  /*be70*/  STS [R21], R52 ;  /* 0x0000003415007388 */ /* 0x0003e80000000800 */
[----:B------:R1:W-:Y:S01]  /*be80*/  STS [R21+0x400], R54 ;  /* 0x0004003615007388 */ /* 0x0003e20000000800 */
[----:B--2---:R-:W-:-:S03]  /*be90*/  @P2 IMAD.WIDE.U32 R42, R152, c[0x0][0x1e8], RZ ;  /* 0x00007a00982a2a25 */ /* 0x004fc600078e00ff */
[----:B------:R1:W-:Y:S01]  /*bea0*/  STS [R19], R56 ;  /* 0x0000003813007388 */ /* 0x0003e20000000800 */
[----:B---3--:R-:W-:Y:S01]  /*beb0*/  LOP3.LUT R44, R2, 0xffffffe0, RZ, 0xc0, !PT ;  /* 0xffffffe0022c7812 */ /* 0x008fe200078ec0ff */
[----:B------:R-:W-:Y:S02]  /*bec0*/  @P2 IMAD R2, R152, c[0x0][0x1ec], R43 ;  /* 0x00007b0098022a24 */ /* 0x000fe400078e022b */
[----:B------:R1:W-:Y:S01]  /*bed0*/  STS [R19+0x400], R58 ;  /* 0x0004003a13007388 */ /* 0x0003e20000000800 */
[----:B------:R-:W-:Y:S02]  /*bee0*/  IADD3 R41, -R44, R5, RZ ;  /* 0x000000052c297210 */ /* 0x000fe40007ffe1ff */
[----:B------:R-:W-:Y:S01]  /*bef0*/  MOV R44, 0x7f800000 ;  /* 0x7f800000002c7802 */ /* 0x000fe20000000f00 */
[----:B------:R1:W-:Y:S01]  /*bf00*/  STS [R37], R60 ;  /* 0x0000003c25007388 */ /* 0x0003e20000000800 */
[----:B------:R-:W-:-:S03]  /*bf10*/  @P0 FFMA.FTZ R44, R3, c[0x0][0x238], R6 ;  /* 0x00008e00032c0a23 */ /* 0x000fc60000010006 */
        /* <DEDUP_REMOVED lines=18> */
[----:B------:R-:W2:Y:S04]  /*c040*/  S2R R40, SR_CTAID.Y ;  /* 0x0000000000287919 */ /* 0x000ea80000002600 */
[----:B------:R-:W3:Y:S04]  /*c050*/  S2R R0, SR_CTAID.Z ;  /* 0x0000000000007919 */ /* 0x000ee80000002700 */
[----:B------:R1:W1:Y:S04]  /*c060*/  LDS.128 R32, [R156] ;  /* 0x000000009c207984 */ /* 0x0002680000000c00 */
[----:B------:R1:W1:Y:S01]  /*c070*/  LDS.128 R28, [R156+0x800] ;  /* 0x000800009c1c7984 */ /* 0x0002620000000c00 */
[----:B--2---:R-:W-:Y:S01]  /*c080*/  @!P1 IMAD R152, R40, c[0x0][0x214], RZ ;  /* 0x0000850028989a24 */ /* 0x004fe200078e02ff */
[----:B------:R-:W-:-:S02]  /*c090*/  LOP3.LUT P1, RZ, R41, 0x3, RZ, 0xc0, !PT ;  /* 0x0000000329ff7812 */ /* 0x000fc4000782c0ff */
[----:B------:R2:W1:Y:S01]  /*c0a0*/  LDS.128 R24, [R156+0x1000] ;  /* 0x001000009c187984 */ /* 0x0004620000000c00 */
[----:B------:R-:W-:Y:S01]  /*c0b0*/  @!P2 SHF.R.S32.HI R43, RZ, 0x1f, R40 ;  /* 0x0000001fff2ba819 */ /* 0x000fe20000011428 */
[----:B----4-:R-:W-:Y:S02]  /*c0c0*/  @!P2 IMAD.WIDE.U32 R46, R40, c[0x0][0x1e0], RZ ;  /* 0x00007800282eaa25 */ /* 0x010fe400078e00ff */
[----:B------:R2:W4:Y:S02]  /*c0d0*/  LDS.128 R20, [R156+0x1800] ;  /* 0x001800009c147984 */ /* 0x0005240000000c00 */
[----:B------:R-:W-:Y:S01]  /*c0e0*/  @!P2 IMAD R41, R43, c[0x0][0x1e0], RZ ;  /* 0x000078002b29aa24 */ /* 0x000fe200078e02ff */
[----:B------:R-:W-:Y:S01]  /*c0f0*/  MOV R43, 0x7f800000 ;  /* 0x7f800000002b7802 */ /* 0x000fe20000000f00 */
[----:B------:R2:W1:Y:S01]  /*c100*/  LDS.128 R16, [R156+0x2000] ;  /* 0x002000009c107984 */ /* 0x0004620000000c00 */
[----:B---3--:R-:W-:Y:S01]  /*c110*/  @P4 IMAD R152, R0, c[0x0][0x234], R152 ;  /* 0x00008d0000984a24 */ /* 0x008fe200078e0298 */
[----:B------:R-:W-:Y:S01]  /*c120*/  @!P2 MOV R42, R46 ;  /* 0x0000002e002aa202 */ /* 0x000fe20000000f00 */
[C---:B------:R-:W-:Y:S01]  /*c130*/  @!P2 IMAD R41, R40.reuse, c[0x0][0x1e4], R41 ;  /* 0x000079002829aa24 */ /* 0x040fe200078e0229 */
[----:B------:R2:W3:Y:S01]  /*c140*/  LDS.128 R12, [R156+0x2800] ;  /* 0x002800009c0c7984 */ /* 0x0004e20000000c00 */
[----:B------:R-:W-:-:S02]  /*c150*/  @!P4 IMAD R40, R40, c[0x0][0x1c0], R0 ;  /* 0x000070002828ca24 */ /* 0x000fc400078e0200 */
[----:B------:R-:W-:Y:S01]  /*c160*/  @P3 FFMA.FTZ R43, R100, c[0x0][0x238], R7 ;  /* 0x00008e00642b3a23 */ /* 0x000fe20000010007 */
[----:B------:R2:W1:Y:S01]  /*c170*/  LDS.128 R8, [R156+0x3000] ;  /* 0x003000009c087984 */ /* 0x0004620000000c00 */
[----:B------:R-:W-:Y:S01]  /*c180*/  @!P2 IADD3 R2, R47, R41, RZ ;  /* 0x000000292f02a210 */ /* 0x000fe20007ffe0ff */
[----:B------:R-:W-:Y:S02]  /*c190*/  @!P4 IMAD R152, R40, c[0x0][0x214], RZ ;  /* 0x000085002898ca24 */ /* 0x000fe400078e02ff */
[----:B------:R2:W1:Y:S01]  /*c1a0*/  LDS.128 R36, [R156+0x3800] ;  /* 0x003800009c247984 */ /* 0x0004620000000c00 */
[----:B------:R-:W-:Y:S05]  /*c1b0*/  @P1 BRA `(.L_x_5361) ;  /* 0x000000c000001947 */ /* 0x000fea0003800000 */
[----:B------:R-:W5:Y:S01]  /*c1c0*/  S2R R3, SR_CTAID.X ;  /* 0x0000000000037919 */ /* 0x000f620000002500 */
[C---:B------:R-:W-:Y:S02]  /*c1d0*/  IADD3 R7, R153.reuse, 0x8, RZ ;  /* 0x0000000899077810 */ /* 0x040fe40007ffe0ff */
        /* <DEDUP_REMOVED lines=10> */
.L_x_5361:
[----:B------:R-:W-:Y:S05]  /*c280*/  BSYNC B0 ;  /* 0x0000000000007941 */ /* 0x000fea0003800000 */
.L_x_5360:
[----:B------:R-:W5:Y:S01]  /*c290*/  S2R R6, SR_CTAID.X ;  /* 0x0000000000067919 */ /* 0x000f620000002500 */
[----:B------:R-:W-:Y:S01]  /*c2a0*/  SHF.R.S32.HI R159, RZ, 0x1f, R158 ;  /* 0x0000001fff9f7819 */ /* 0x000fe2000001149e */
[----:B------:R-:W-:Y:S01]  /*c2b0*/  BSSY B0, `(.L_x_5362) ;  /* 0x0000022000007945 */ /* 0x000fe20003800000 */
[----:B------:R-:W-:Y:S01]  /*c2c0*/  LEA.HI R5, R4, R5, RZ, 0x3 ;  /* 0x0000000504057211 */ /* 0x000fe200078f18ff */
[----:B------:R-:W2:Y:S01]  /*c2d0*/  S2R R3, SR_TID.X ;  /* 0x0000000000037919 */ /* 0x000ea20000002100 */
[----:B------:R-:W-:Y:S02]  /*c2e0*/  SHF.R.S32.HI R4, RZ, 0x1f, R0 ;  /* 0x0000001fff047819 */ /* 0x000fe40000011400 */
[----:B------:R-:W-:Y:S01]  /*c2f0*/  SHF.R.S32.HI R5, RZ, 0x3, R5 ;  /* 0x00000003ff057819 */ /* 0x000fe20000011405 */
[----:B-----5:R-:W-:-:S04]  /*c300*/  IMAD.SHL.U32 R6, R6, 0x40, RZ ;  /* 0x0000004006067824 */ /* 0x020fc800078e00ff */
[----:B--2---:R-:W-:Y:S01]  /*c310*/  IMAD.WIDE.U32 R40, R6, c[0x0][0x1e8], R158 ;  /* 0x00007a0006287a25 */ /* 0x004fe200078e009e */
[----:B------:R-:W-:-:S04]  /*c320*/  SHF.R.S32.HI R7, RZ, 0x1f, R6 ;  /* 0x0000001fff077819 */ /* 0x000fc80000011406 */
[----:B------:R-:W-:Y:S01]  /*c330*/  IADD3 R42, P0, R42, R40, RZ ;  /* 0x000000282a2a7210 */ /* 0x000fe20007f1e0ff */
[----:B------:R-:W-:-:S04]  /*c340*/  IMAD R7, R7, c[0x0][0x1e8], RZ ;  /* 0x00007a0007077a24 */ /* 0x000fc800078e02ff */
[----:B------:R-:W-:Y:S02]  /*c350*/  IMAD R7, R6, c[0x0][0x1ec], R7 ;  /* 0x00007b0006077a24 */ /* 0x000fe400078e0207 */
[----:B------:R-:W-:-:S03]  /*c360*/  IMAD.IADD R6, R157, 0x1, -R6 ;  /* 0x000000019d067824 */ /* 0x000fc600078e0a06 */
[----:B------:R-:W-:Y:S01]  /*c370*/  IADD3.X R43, R2, R41, R7, P0, !PT ;  /* 0x00000029022b7210 */ /* 0x000fe200007fe407 */
[----:B------:R-:W-:Y:S01]  /*c380*/  IMAD R7, R4, c[0x0][0x1f0], RZ ;  /* 0x00007c0004077a24 */ /* 0x000fe200078e02ff */
[----:B------:R-:W-:Y:S02]  /*c390*/  ISETP.GE.AND P0, PT, R5, R6, PT ;  /* 0x000000060500720c */ /* 0x000fe40003f06270 */
[----:B------:R-:W-:Y:S01]  /*c3a0*/  SHF.R.S32.HI R2, RZ, 0x1f, R3 ;  /* 0x0000001fff027819 */ /* 0x000fe20000011403 */
[C---:B------:R-:W-:Y:S02]  /*c3b0*/  IMAD R7, R0.reuse, c[0x0][0x1f4], R7 ;  /* 0x00007d0000077a24 */ /* 0x040fe400078e0207 */
[----:B------:R-:W-:Y:S01]  /*c3c0*/  IMAD.WIDE.U32 R42, R0, c[0x0][0x1f0], R42 ;  /* 0x00007c00002a7a25 */ /* 0x000fe200078e002a */
[----:B------:R-:W-:-:S03]  /*c3d0*/  LEA.HI R2, R2, R3, RZ, 0x3 ;  /* 0x0000000302027211 */ /* 0x000fc600078f18ff */
[----:B------:R-:W-:Y:S01]  /*c3e0*/  IMAD.IADD R7, R7, 0x1, R43 ;  /* 0x0000000107077824 */ /* 0x000fe200078e022b */
[----:B------:R-:W-:-:S04]  /*c3f0*/  SHF.R.S32.HI R0, RZ, 0x3, R2 ;  /* 0x00000003ff007819 */ /* 0x000fc80000011402 */
[----:B------:R-:W-:Y:S01]  /*c400*/  SHF.R.S32.HI R0, RZ, 0x1f, R0 ;  /* 0x0000001fff007819 */ /* 0x000fe20000011400 */
        /* <DEDUP_REMOVED lines=10> */
[----:B-1----:R1:W-:Y:S04]  /*c4b0*/  @!P1 STG.E.128 [R44.64], R32 ;  /* 0x000000202c009986 */ /* 0x0023e8000c101d08 */
[----:B------:R1:W-:Y:S02]  /*c4c0*/  @!P0 STG.E.128 [R44.64+0x80], R16 ;  /* 0x000080102c008986 */ /* 0x0003e4000c101d08 */
.L_x_5363:
[----:B------:R-:W-:Y:S05]  /*c4d0*/  BSYNC B0 ;  /* 0x0000000000007941 */ /* 0x000fea0003800000 */
.L_x_5362:
        /* <DEDUP_REMOVED lines=17> */
[----:B---3--:R1:W-:Y:S02]  /*c5f0*/  @!P0 STG.E.128 [R18.64+0x80], R12 ;  /* 0x0000800c12008986 */ /* 0x0083e4000c101d08 */
.L_x_5365:
[----:B------:R-:W-:Y:S05]  /*c600*/  BSYNC B0 ;  /* 0x0000000000007941 */ /* 0x000fea0003800000 */
.L_x_5364:
[----:B------:R-:W-:Y:S01]  /*c610*/  IADD3 R3, R5, 0x20, RZ ;  /* 0x0000002005037810 */ /* 0x000fe20007ffe0ff */
[----:B------:R-:W-:Y:S03]  /*c620*/  BSSY B0, `(.L_x_5366) ;  /* 0x0000011000007945 */ /* 0x000fe60003800000 */
[----:B------:R-:W-:-:S13]  /*c630*/  ISETP.GE.AND P0, PT, R3, R148, PT ;  /* 0x000000940300720c */ /* 0x000fda0003f06270 */
[----:B------:R-:W-:Y:S05]  /*c640*/  @P0 BRA `(.L_x_5367) ;  /* 0x000000e000000947 */ /* 0x000fea0003800000 */
[----:B------:R-:W-:Y:S01]  /*c650*/  IADD3 R3, P0, R5, 0x20, RZ ;  /* 0x0000002005037810 */ /* 0x000fe20007f1e0ff */
[----:B-1-3--:R-:W-:Y:S01]  /*c660*/  IMAD.MOV.U32 R12, RZ, RZ, R42 ;  /* 0x000000ffff0c7224 */ /* 0x00afe200078e002a */
        /* <DEDUP_REMOVED lines=12> */
.L_x_5367:
[----:B------:R-:W-:Y:S05]  /*c730*/  BSYNC B0 ;  /* 0x0000000000007941 */ /* 0x000fea0003800000 */
.L_x_5366:
[----:B------:R-:W-:-:S04]  /*c740*/  IADD3 R3, R5, 0x30, RZ ;  /* 0x0000003005037810 */ /* 0x000fc80007ffe0ff */
        /* <DEDUP_REMOVED lines=13> */
[----:B----4-:R2:W-:Y:S01]  /*c820*/  @!P0 STG.E.128 [R4.64], R20 ;  /* 0x0000001404008986 */ /* 0x0105e2000c101d08 */
[----:B------:R-:W-:-:S13]  /*c830*/  ISETP.GE.AND P0, PT, R149, c[0x0][0x220], PT ;  /* 0x0000880095007a0c */ /* 0x000fda0003f06270 */
[----:B------:R-:W-:Y:S05]  /*c840*/  @P0 EXIT ;  /* 0x000000000000094d */ /* 0x000fea0003800000 */
[----:B-1----:R-:W-:Y:S01]  /*c850*/  STG.E.128 [R4.64+0x80], R36 ;  /* 0x0000802404007986 */ /* 0x002fe2000c101d08 */
[----:B------:R-:W-:Y:S05]  /*c860*/  EXIT ;  /* 0x000000000000794d */ /* 0x000fea0003800000 */
.L_x_5368:
        /* <DEDUP_REMOVED lines=9> */
.L_x_8260:


//--------------------- .text._ZN5flash24flash_fwd_splitkv_kernelI23Flash_fwd_kernel_traitsILi128ELi64ELi64ELi4ELb0ELb0EN7cutlass6half_tE19Flash_kernel_traitsILi128ELi64ELi64ELi4ES3_EELb1ELb0ELb0ELb0ELb0ELb1ELb0ELb0EEEvNS_16Flash_fwd_paramsE --------------------------
	.section	.text._ZN5flash24flash_fwd_splitkv_kernelI23Flash_fwd_kernel_traitsILi128ELi64ELi64ELi4ELb0ELb0EN7cutlass6half_tE19Flash_kernel_traitsILi128ELi64ELi64ELi4ES3_EELb1ELb0ELb0ELb0ELb0ELb1ELb0ELb0EEEvNS_16Flash_fwd_paramsE,"ax",@progbits
	.sectioninfo	@"SHI_REGISTERS=204"
	.align	128
        .global         _ZN5flash24flash_fwd_splitkv_kernelI23Flash_fwd_kernel_traitsILi128ELi64ELi64ELi4ELb0ELb0EN7cutlass6half_tE19Flash_kernel_traitsILi128ELi64ELi64ELi4ES3_EELb1ELb0ELb0ELb0ELb0ELb1ELb0ELb0EEEvNS_16Flash_fwd_paramsE
        .type           _ZN5flash24flash_fwd_splitkv_kernelI23Flash_fwd_kernel_traitsILi128ELi64ELi64ELi4ELb0ELb0EN7cutlass6half_tE19Flash_kernel_traitsILi128ELi64ELi64ELi4ES3_EELb1ELb0ELb0ELb0ELb0ELb1ELb0ELb0EEEvNS_16Flash_fwd_paramsE,@function
        .size           _ZN5flash24flash_fwd_splitkv_kernelI23Flash_fwd_kernel_traitsILi128ELi64ELi64ELi4ELb0ELb0EN7cutlass6half_tE19Flash_kernel_traitsILi128ELi64ELi64ELi4ES3_EELb1ELb0ELb0ELb0ELb0ELb1ELb0ELb0EEEvNS_16Flash_fwd_paramsE,(.L_x_8261 - _ZN5flash24flash_fwd_splitkv_kernelI23Flash_fwd_kernel_traitsILi128ELi64ELi64ELi4ELb0ELb0EN7cutlass6half_tE19Flash_kernel_traitsILi128ELi64ELi64ELi4ES3_EELb1ELb0ELb0ELb0ELb0ELb1ELb0ELb0EEEvNS_16Flash_fwd_paramsE)
        .other          _ZN5flash24flash_fwd_splitkv_kernelI23Flash_fwd_kernel_traitsILi128ELi64ELi64ELi4ELb0ELb0EN7cutlass6half_tE19Flash_kernel_traitsILi128ELi64ELi64ELi4ES3_EELb1ELb0ELb0ELb0ELb0ELb1ELb0ELb0EEEvNS_16Flash_fwd_paramsE,@"STO_CUDA_ENTRY STV_DEFAULT"
_ZN5flash24flash_fwd_splitkv_kernelI23Flash_fwd_kernel_traitsILi128ELi64ELi64ELi4ELb0ELb0EN7cutlass6half_tE19Flash_kernel_traitsILi128ELi64ELi64ELi4ES3_EELb1ELb0ELb0ELb0ELb0ELb1ELb0ELb0EEEvNS_16Flash_fwd_paramsE:
.text._ZN5flash24flash_fwd_splitkv_kernelI23Flash_fwd_kernel_traitsILi128ELi64ELi64ELi4ELb0ELb0EN7cutlass6half_tE19Flash_kernel_traitsILi128ELi64ELi64ELi4ES3_EELb1ELb0ELb0ELb0ELb0ELb1ELb0ELb0EEEvNS_16Flash_fwd_paramsE:
        /* <DEDUP_REMOVED lines=33> */
.L_x_5369:
[----:B-1-34-:R-:W-:Y:S02]  /*0210*/  MOV R0, c[0x0][0x218] ;  /* 0x0000860000007a02 */ /* 0x01afe40000000f00 */
.L_x_5370:
        /* <DEDUP_REMOVED lines=77> */
.L_x_5373:
[----:B------:R-:W-:Y:S05]  /*06f0*/  BSYNC B0 ;  /* 0x0000000000007941 */ /* 0x000fea0003800000 */
.L_x_5372:
        /* <DEDUP_REMOVED lines=18> */
.L_x_5375:
[----:B------:R-:W-:Y:S05]  /*0820*/  BSYNC B0 ;  /* 0x0000000000007941 */ /* 0x000fea0003800000 */
.L_x_5374:
        /* <DEDUP_REMOVED lines=18> */
.L_x_5377:
[----:B------:R-:W-:Y:S05]  /*0950*/  BSYNC B0 ;  /* 0x0000000000007941 */ /* 0x000fea0003800000 */
.L_x_5376:
        /* <DEDUP_REMOVED lines=17> */
.L_x_5379:
[----:B------:R-:W-:Y:S05]  /*0a70*/  BSYNC B0 ;  /* 0x0000000000007941 */ /* 0x000fea0003800000 */
.L_x_5378:
        /* <DEDUP_REMOVED lines=19> */
.L_x_5371:
        /* <DEDUP_REMOVED lines=93> */
.L_x_5380:
        /* <DEDUP_REMOVED lines=16> */
.L_x_5382:
        /* <DEDUP_REMOVED lines=50> */
.L_x_5381:
        /* <DEDUP_REMOVED lines=95> */
.L_x_5384:
[----:B------:R-:W-:Y:S05]  /*1b90*/  BSYNC B0 ;  /* 0x0000000000007941 */ /* 0x000fea0003800000 */
.L_x_5383:
        /* <DEDUP_REMOVED lines=29> */
.L_x_5386:
[----:B------:R-:W-:Y:S05]  /*1d70*/  BSYNC B0 ;  /* 0x0000000000007941 */ /* 0x000fea0003800000 */
.L_x_5385:
        /* <DEDUP_REMOVED lines=29> */
.L_x_5388:
[----:B------:R-:W-:Y:S05]  /*1f50*/  BSYNC B0 ;  /* 0x0000000000007941 */ /* 0x000fea0003800000 */
.L_x_5387:
        /* <DEDUP_REMOVED lines=28> */
.L_x_5390:
[----:B------:R-:W-:Y:S05]  /*2120*/  BSYNC B0 ;  /* 0x0000000000007941 */ /* 0x000fea0003800000 */
.L_x_5389:
        /* <DEDUP_REMOVED lines=23> */
.L_x_5392:
[----:B------:R-:W-:Y:S05]  /*22a0*/  BSYNC B0 ;  /* 0x0000000000007941 */ /* 0x000fea0003800000 */
.L_x_5391:
        /* <DEDUP_REMOVED lines=25> */
.L_x_5394:
[----:B------:R-:W-:Y:S05]  /*2440*/  BSYNC B0 ;  /* 0x0000000000007941 */ /* 0x000fea0003800000 */
.L_x_5393:
        /* <DEDUP_REMOVED lines=23> */
.L_x_5396:
[----:B------:R-:W-:Y:S05]  /*25c0*/  BSYNC B0 ;  /* 0x0000000000007941 */ /* 0x000fea0003800000 */
.L_x_5395:
        /* <DEDUP_REMOVED lines=8> */
[----:B---3--:R-:W-:-:S04]  /*2650*/  IADD3 R12, R25, UR4, RZ ;  /* 0x00000004190c7c10 */ /* 0x008fc8000fffe0ff */
        /* <DEDUP_REMOVED lines=15> */
.L_x_5398:
[----:B------:R-:W-:Y:S05]  /*2750*/  BSYNC B0 ;  /* 0x0000000000007941 */ /* 0x000fea0003800000 */
.L_x_5397:
        /* <DEDUP_REMOVED lines=63> */
.L_x_5400:
[----:B------:R-:W-:Y:S05]  /*2b50*/  BSYNC B0 ;  /* 0x0000000000007941 */ /* 0x000fea0003800000 */
.L_x_5399:
        /* <DEDUP_REMOVED lines=25> */
.L_x_5402:
[----:B------:R-:W-:Y:S05]  /*2cf0*/  BSYNC B0 ;  /* 0x0000000000007941 */ /* 0x000fea0003800000 */
.L_x_5401:
        /* <DEDUP_REMOVED lines=25> */
.L_x_5404:
[----:B------:R-:W-:Y:S05]  /*2e90*/  BSYNC B0 ;  /* 0x0000000000007941 */ /* 0x000fea0003800000 */
.L_x_5403:
        /* <DEDUP_REMOVED lines=26> */
.L_x_5406:
[----:B------:R-:W-:Y:S05]  /*3040*/  BSYNC B0 ;  /* 0x0000000000007941 */ /* 0x000fea0003800000 */
.L_x_5405:
[----:B------:R-:W-:Y:S01]  /*3050*/  SHF.L.U32 R146, R146, 0x1, RZ ;  /* 0x0000000192927819 */ /* 0x000fe200000006ff */
[----:B------:R-:W-:Y:S01]  /*3060*/  LDSM.16.M88.4 R44, [R147] ;  /* 0x00000000932c783b */ /* 0x000fe20000000200 */
[-C--:B------:R-:W-:Y:S02]  /*3070*/  LEA R145, R2, R147.reuse, 0x1 ;  /* 0x0000009302917211 */ /* 0x080fe400078e08ff */
[-C--:B------:R-:W-:Y:S01]  /*3080*/  LEA R95, R6, R146.reuse, 0x1 ;  /* 0x00000092065f7211 */ /* 0x080fe200078e08ff */
[----:B-1----:R-:W1:Y:S01]  /*3090*/  LDSM.16.M88.4 R8, [R146+0x4000] ;  /* 0x004000009208783b */ /* 0x002e620000000200 */
[----:B------:R-:W-:Y:S02]  /*30a0*/  LEA R143, R0, R147, 0x1 ;  /* 0x00000093008f7211 */ /* 0x000fe400078e08ff */
[----:B------:R-:W-:Y:S01]  /*30b0*/  LEA R139, R3, R146, 0x1 ;  /* 0x00000092038b7211 */ /* 0x000fe200078e08ff */
[----:B------:R-:W5:Y:S01]  /*30c0*/  LDSM.16.M88.4 R40, [R146+0x4800] ;  /* 0x004800009228783b */ /* 0x000f620000000200 */
[----:B------:R-:W-:-:S02]  /*30d0*/  IADD3 R5, R146, 0x4000, RZ ;  /* 0x0000400092057810 */ /* 0x000fc40007ffe0ff */
[----:B------:R-:W-:Y:S01]  /*30e0*/  LEA R142, R0, R145, 0x1 ;  /* 0x00000091008e7211 */ /* 0x000fe200078e08ff */
[----:B------:R-:W2:Y:S01]  /*30f0*/  LDSM.16.M88.4 R56, [R146+0x5000] ;  /* 0x005000009238783b */ /* 0x000ea20000000200 */
[----:B------:R-:W-:Y:S02]  /*3100*/  LEA R144, R6, R5, 0x1 ;  /* 0x0000000506907211 */ /* 0x000fe400078e08ff */
[----:B------:R-:W-:Y:S01]  /*3110*/  ISETP.GE.AND P4, PT, R101, 0x2, PT ;  /* 0x000000026500780c */ /* 0x000fe20003f86270 */
[----:B--2---:R-:W2:Y:S01]  /*3120*/  LDSM.16.M88.4 R20, [R146+0x5800] ;  /* 0x005800009214783b */ /* 0x004ea20000000200 */
[----:B------:R-:W-:Y:S02]  /*3130*/  LEA R141, R3, R144, 0x1 ;  /* 0x00000090038d7211 */ /* 0x000fe400078e08ff */
[----:B------:R-:W-:Y:S01]  /*3140*/  IMNMX R133, R93, R96, PT ;  /* 0x000000605d857217 */ /* 0x000fe20003800200 */
[----:B------:R-:W-:Y:S04]  /*3150*/  LDSM.16.M88.4 R68, [R145] ;  /* 0x000000009144783b */ /* 0x000fe80000000200 */
[----:B------:R-:W3:Y:S04]  /*3160*/  LDSM.16.M88.4 R16, [R95+0x4000] ;  /* 0x004000005f10783b */ /* 0x000ee80000000200 */
[----:B------:R-:W4:Y:S04]  /*3170*/  LDSM.16.M88.4 R36, [R95+0x4800] ;  /* 0x004800005f24783b */ /* 0x000f280000000200 */
[----:B------:R-:W-:Y:S04]  /*3180*/  LDSM.16.M88.4 R76, [R143] ;  /* 0x000000008f4c783b */ /* 0x000fe80000000200 */
[----:B------:R-:W2:Y:S04]  /*3190*/  LDSM.16.M88.4 R32, [R95+0x5000] ;  /* 0x005000005f20783b */ /* 0x000ea80000000200 */
[----:B------:R-:W-:Y:S01]  /*31a0*/  LDSM.16.M88.4 R72, [R95+0x5800] ;  /* 0x005800005f48783b */ /* 0x000fe20000000200 */
[C---:B-1----:R-:W-:Y:S03]  /*31b0*/  HMMA.16816.F32 R12, R44.reuse, R8, RZ ;  /* 0x000000082c0c723c */ /* 0x042fe600000018ff */
[----:B------:R-:W-:Y:S04]  /*31c0*/  LDSM.16.M88.4 R80, [R142] ;  /* 0x000000008e50783b */ /* 0x000fe80000000200 */
[----:B------:R-:W-:Y:S01]  /*31d0*/  LDSM.16.M88.4 R64, [R139+0x5000] ;  /* 0x005000008b40783b */ /* 0x000fe20000000200 */
[C---:B------:R-:W-:Y:S03]  /*31e0*/  HMMA.16816.F32 R8, R44.reuse, R10, RZ ;  /* 0x0000000a2c08723c */ /* 0x040fe600000018ff */
[----:B------:R-:W-:Y:S04]  /*31f0*/  LDSM.16.M88.4 R48, [R139+0x5800] ;  /* 0x005800008b30783b */ /* 0x000fe80000000200 */
[----:B------:R-:W-:Y:S01]  /*3200*/  LDSM.16.M88.4 R84, [R95+0x6800] ;  /* 0x006800005f54783b */ /* 0x000fe20000000200 */
[C---:B-----5:R-:W-:Y:S03]  /*3210*/  HMMA.16816.F32 R24, R44.reuse, R40, RZ ;  /* 0x000000282c18723c */ /* 0x060fe600000018ff */
[----:B------:R-:W-:Y:S04]  /*3220*/  LDSM.16.M88.4 R88, [R141+0x1800] ;  /* 0x001800008d58783b */ /* 0x000fe80000000200 */
[----:B------:R-:W0:Y:S01]  /*3230*/  LDGDEPBAR ;  /* 0x00000000000079af */ /* 0x000e220000000000 */
[C---:B------:R-:W-:Y:S08]  /*3240*/  HMMA.16816.F32 R60, R44.reuse, R56, RZ ;  /* 0x000000382c3c723c */ /* 0x040ff000000018ff */
[C---:B------:R-:W-:Y:S08]  /*3250*/  HMMA.16816.F32 R40, R44.reuse, R42, RZ ;  /* 0x0000002a2c28723c */ /* 0x040ff000000018ff */
[C---:B------:R-:W-:Y:S08]  /*3260*/  HMMA.16816.F32 R56, R44.reuse, R58, RZ ;  /* 0x0000003a2c38723c */ /* 0x040ff000000018ff */
[C---:B--2---:R-:W-:Y:S08]  /*3270*/  HMMA.16816.F32 R52, R44.reuse, R20, RZ ;  /* 0x000000142c34723c */ /* 0x044ff000000018ff */
[----:B------:R-:W-:Y:S01]  /*3280*/  HMMA.16816.F32 R44, R44, R22, RZ ;  /* 0x000000162c2c723c */ /* 0x000fe200000018ff */
[----:B------:R-:W1:Y:S07]  /*3290*/  LDSM.16.M88.4 R20, [R139+0x4000] ;  /* 0x004000008b14783b */ /* 0x000e6e0000000200 */
[C---:B---3--:R-:W-:Y:S08]  /*32a0*/  HMMA.16816.F32 R12, R68.reuse, R16, R12 ;  /* 0x00000010440c723c */ /* 0x048ff0000000180c */
[C---:B------:R-:W-:Y:S01]  /*32b0*/  HMMA.16816.F32 R8, R68.reuse, R18, R8 ;  /* 0x000000124408723c */ /* 0x040fe20000001808 */
[----:B------:R-:W2:Y:S07]  /*32c0*/  LDSM.16.M88.4 R16, [R139+0x4800] ;  /* 0x004800008b10783b */ /* 0x000eae0000000200 */
[C---:B----4-:R-:W-:Y:S08]  /*32d0*/  HMMA.16816.F32 R24, R68.reuse, R36, R24 ;  /* 0x000000244418723c */ /* 0x050ff00000001818 */
[C---:B------:R-:W-:Y:S01]  /*32e0*/  HMMA.16816.F32 R40, R68.reuse, R38, R40 ;  /* 0x000000264428723c */ /* 0x040fe20000001828 */
[----:B------:R-:W3:Y:S07]  /*32f0*/  LDSM.16.M88.4 R36, [R141] ;  /* 0x000000008d24783b */ /* 0x000eee0000000200 */
[----:B------:R-:W-:Y:S08]  /*3300*/  HMMA.16816.F32 R60, R68, R32, R60 ;  /* 0x00000020443c723c */ /* 0x000ff0000000183c */
[----:B-1----:R-:W-:Y:S08]  /*3310*/  HMMA.16816.F32 R12, R76, R20, R12 ;  /* 0x000000144c0c723c */ /* 0x002ff0000000180c */
[C---:B------:R-:W-:Y:S01]  /*3320*/  HMMA.16816.F32 R56, R68.reuse, R34, R56 ;  /* 0x000000224438723c */ /* 0x040fe20000001838 */
[----:B------:R-:W-:Y:S07]  /*3330*/  LDSM.16.M88.4 R32, [R141+0x800] ;  /* 0x000800008d20783b */ /* 0x000fee0000000200 */
[----:B------:R-:W-:Y:S08]  /*3340*/  HMMA.16816.F32 R52, R68, R72, R52 ;  /* 0x000000484434723c */ /* 0x000ff00000001834 */
[----:B------:R-:W-:Y:S01]  /*3350*/  HMMA.16816.F32 R8, R76, R22, R8 ;  /* 0x000000164c08723c */ /* 0x000fe20000001808 */
[----:B------:R-:W-:Y:S07]  /*3360*/  LDSM.16.M88.4 R20, [R141+0x1000] ;  /* 0x001000008d14783b */ /* 0x000fee0000000200 */
[----:B------:R-:W-:Y:S01]  /*3370*/  HMMA.16816.F32 R44, R68, R74, R44 ;  /* 0x0000004a442c723c */ /* 0x000fe2000000182c */
[----:B------:R-:W-:Y:S04]  /*3380*/  LDSM.16.M88.4 R72, [R147+0x2000] ;  /* 0x002000009348783b */ /* 0x000fe80000000200 */
[----:B------:R-:W-:Y:S03]  /*3390*/  LDSM.16.M88.4 R68, [R146+0x7000] ;  /* 0x007000009244783b */ /* 0x000fe60000000200 */
[C---:B--2---:R-:W-:Y:S08]  /*33a0*/  HMMA.16816.F32 R24, R76.reuse, R16, R24 ;  /* 0x000000104c18723c */ /* 0x044ff00000001818 */
[----:B------:R-:W-:Y:S01]  /*33b0*/  HMMA.16816.F32 R40, R76, R18, R40 ;  /* 0x000000124c28723c */ /* 0x000fe20000001828 */
[----:B------:R-:W1:Y:S07]  /*33c0*/  LDSM.16.M88.4 R16, [R146+0x6000] ;  /* 0x006000009210783b */ /* 0x000e6e0000000200 */
[----:B---3--:R-:W-:Y:S08]  /*33d0*/  HMMA.16816.F32 R12, R80, R36, R12 ;  /* 0x00000024500c723c */ /* 0x008ff0000000180c */
[C---:B------:R-:W-:Y:S08]  /*33e0*/  HMMA.16816.F32 R60, R76.reuse, R64, R60 ;  /* 0x000000404c3c723c */ /* 0x040ff0000000183c */
[C---:B------:R-:W-:Y:S01]  /*33f0*/  HMMA.16816.F32 R56, R76.reuse, R66, R56 ;  /* 0x000000424c38723c */ /* 0x040fe20000001838 */
[----:B------:R-:W-:Y:S07]  /*3400*/  LDSM.16.M88.4 R64, [R95+0x6000] ;  /* 0x006000005f40783b */ /* 0x000fee0000000200 */
[----:B------:R-:W-:Y:S08]  /*3410*/  HMMA.16816.F32 R52, R76, R48, R52 ;  /* 0x000000304c34723c */ /* 0x000ff00000001834 */
[----:B------:R-:W-:Y:S01]  /*3420*/  HMMA.16816.F32 R8, R80, R38, R8 ;  /* 0x000000265008723c */ /* 0x000fe20000001808 */
[----:B------:R-:W-:Y:S07]  /*3430*/  LDSM.16.M88.4 R36, [R143+0x2000] ;  /* 0x002000008f24783b */ /* 0x000fee0000000200 */
[----:B------:R-:W-:Y:S01]  /*3440*/  HMMA.16816.F32 R76, R76, R50, R44 ;  /* 0x000000324c4c723c */ /* 0x000fe2000000182c */
[----:B------:R-:W2:Y:S04]  /*3450*/  LDSM.16.M88.4 R48, [R145+0x2000] ;  /* 0x002000009130783b */ /* 0x000ea80000000200 */
[----:B------:R-:W-:Y:S03]  /*3460*/  LDSM.16.M88.4 R44, [R139+0x6000] ;  /* 0x006000008b2c783b */ /* 0x000fe60000000200 */
[----:B-1----:R-:W-:Y:S08]  /*3470*/  HMMA.16816.F32 R12, R72, R16, R12 ;  /* 0x00000010480c723c */ /* 0x002ff0000000180c */
[C---:B------:R-:W-:Y:S08]  /*3480*/  HMMA.16816.F32 R24, R80.reuse, R32, R24 ;  /* 0x000000205018723c */ /* 0x040ff00000001818 */
[----:B------:R-:W-:Y:S01]  /*3490*/  HMMA.16816.F32 R40, R80, R34, R40 ;  /* 0x000000225028723c */ /* 0x000fe20000001828 */
[----:B------:R-:W1:Y:S07]  /*34a0*/  LDSM.16.M88.4 R32, [R146+0x6800] ;  /* 0x006800009220783b */ /* 0x000e6e0000000200 */
[----:B------:R-:W-:Y:S01]  /*34b0*/  HMMA.16816.F32 R8, R72, R18, R8 ;  /* 0x000000124808723c */ /* 0x000fe20000001808 */
[----:B------:R-:W-:Y:S07]  /*34c0*/  LDSM.16.M88.4 R16, [R141+0x2000] ;  /* 0x002000008d10783b */ /* 0x000fee0000000200 */
[----:B------:R-:W-:Y:S08]  /*34d0*/  HMMA.16816.F32 R60, R80, R20, R60 ;  /* 0x00000014503c723c */ /* 0x000ff0000000183c */
[C---:B--2---:R-:W-:Y:S08]  /*34e0*/  HMMA.16816.F32 R12, R48.reuse, R64, R12 ;  /* 0x00000040300c723c */ /* 0x044ff0000000180c */
[----:B------:R-:W-:Y:S01]  /*34f0*/  HMMA.16816.F32 R8, R48, R66, R8 ;  /* 0x000000423008723c */ /* 0x000fe20000001808 */
[----:B------:R-:W-:Y:S07]  /*3500*/  LDSM.16.M88.4 R64, [R146+0x7800] ;  /* 0x007800009240783b */ /* 0x000fee0000000200 */
[----:B------:R-:W-:Y:S01]  /*3510*/  HMMA.16816.F32 R56, R80, R22, R56 ;  /* 0x000000165038723c */ /* 0x000fe20000001838 */
[----:B------:R-:W2:Y:S07]  /*3520*/  LDSM.16.M88.4 R20, [R142+0x2000] ;  /* 0x002000008e14783b */ /* 0x000eae0000000200 */
[----:B-1----:R-:W-:Y:S08]  /*3530*/  HMMA.16816.F32 R24, R72, R32, R24 ;  /* 0x000000204818723c */ /* 0x002ff00000001818 */
[----:B------:R-:W-:Y:S08]  /*3540*/  HMMA.16816.F32 R12, R36, R44, R12 ;  /* 0x0000002c240c723c */ /* 0x000ff0000000180c */
[----:B------:R-:W-:Y:S01]  /*3550*/  HMMA.16816.F32 R40, R72, R34, R40 ;  /* 0x000000224828723c */ /* 0x000fe20000001828 */
[----:B------:R-:W1:Y:S07]  /*3560*/  LDSM.16.M88.4 R32, [R139+0x6800] ;  /* 0x006800008b20783b */ /* 0x000e6e0000000200 */
[----:B------:R-:W-:Y:S01]  /*3570*/  HMMA.16816.F32 R8, R36, R46, R8 ;  /* 0x0000002e2408723c */ /* 0x000fe20000001808 */
[----:B------:R-:W3:Y:S07]  /*3580*/  LDSM.16.M88.4 R44, [R95+0x7000] ;  /* 0x007000005f2c783b */ /* 0x000eee0000000200 */
[----:B------:R-:W-:Y:S08]  /*3590*/  HMMA.16816.F32 R24, R48, R84, R24 ;  /* 0x000000543018723c */ /* 0x000ff00000001818 */
[----:B------:R-:W-:Y:S08]  /*35a0*/  HMMA.16816.F32 R60, R72, R68, R60 ;  /* 0x00000044483c723c */ /* 0x000ff0000000183c */
[----:B--2---:R-:W-:Y:S08]  /*35b0*/  HMMA.16816.F32 R12, R20, R16, R12 ;  /* 0x00000010140c723c */ /* 0x004ff0000000180c */
[----:B------:R-:W-:Y:S01]  /*35c0*/  HMMA.16816.F32 R68, R72, R70, R56 ;  /* 0x000000464844723c */ /* 0x000fe20000001838 */
[----:B------:R-:W2:Y:S07]  /*35d0*/  LDSM.16.M88.4 R56, [R141+0x2800] ;  /* 0x002800008d38783b */ /* 0x000eae0000000200 */
[C---:B------:R-:W-:Y:S08]  /*35e0*/  HMMA.16816.F32 R52, R80.reuse, R88, R52 ;  /* 0x000000585034723c */ /* 0x040ff00000001834 */
[----:B------:R-:W-:Y:S01]  /*35f0*/  HMMA.16816.F32 R76, R80, R90, R76 ;  /* 0x0000005a504c723c */ /* 0x000fe2000000184c */
[----:B------:R-:W-:-:S02]  /*3600*/  FMUL.FTZ R3, R12, c[0x0][0x2ec] ;  /* 0x0000bb000c037a20 */ /* 0x000fc40000410000 */
[----:B------:R-:W-:Y:S02]  /*3610*/  FMUL.FTZ R5, R13, c[0x0][0x2ec] ;  /* 0x0000bb000d057a20 */ /* 0x000fe40000410000 */
[----:B------:R-:W-:Y:S02]  /*3620*/  FMUL.FTZ R6, R14, c[0x0][0x2ec] ;  /* 0x0000bb000e067a20 */ /* 0x000fe40000410000 */
[----:B------:R-:W4:Y:S01]  /*3630*/  MUFU.TANH R3, R3 ;  /* 0x0000000300037308 */ /* 0x000f220000002400 */
[----:B------:R-:W-:Y:S01]  /*3640*/  HMMA.16816.F32 R8, R20, R18, R8 ;  /* 0x000000121408723c */ /* 0x000fe20000001808 */
[----:B------:R-:W-:Y:S06]  /*3650*/  LDSM.16.M88.4 R16, [R139+0x7000] ;  /* 0x007000008b10783b */ /* 0x000fec0000000200 */
[----:B------:R-:W2:Y:S01]  /*3660*/  MUFU.TANH R5, R5 ;  /* 0x0000000500057308 */ /* 0x000ea20000002400 */
[----:B-1----:R-:W-:Y:S07]  /*3670*/  HMMA.16816.F32 R24, R36, R32, R24 ;  /* 0x000000202418723c */ /* 0x002fee0000001818 */
[----:B------:R-:W1:Y:S01]  /*3680*/  MUFU.TANH R6, R6 ;  /* 0x0000000600067308 */ /* 0x000e620000002400 */
[----:B---3--:R-:W-:Y:S07]  /*3690*/  HMMA.16816.F32 R60, R48, R44, R60 ;  /* 0x0000002c303c723c */ /* 0x008fee000000183c */
[----:B------:R-:W-:Y:S01]  /*36a0*/  FMUL.FTZ R44, R15, c[0x0][0x2ec] ;  /* 0x0000bb000f2c7a20 */ /* 0x000fe20000410000 */
[----:B------:R-:W-:Y:S01]  /*36b0*/  HMMA.16816.F32 R52, R72, R64, R52 ;  /* 0x000000404834723c */ /* 0x000fe20000001834 */
[----:B------:R-:W3:Y:S01]  /*36c0*/  LDSM.16.M88.4 R12, [R95+0x7800] ;  /* 0x007800005f0c783b */ /* 0x000ee20000000200 */
[----:B------:R-:W-:-:S03]  /*36d0*/  FMUL.FTZ R8, R8, c[0x0][0x2ec] ;  /* 0x0000bb0008087a20 */ /* 0x000fc60000410000 */
[----:B------:R-:W1:Y:S03]  /*36e0*/  MUFU.TANH R44, R44 ;  /* 0x0000002c002c7308 */ /* 0x000e660000002400 */
[----:B------:R-:W-:Y:S05]  /*36f0*/  HMMA.16816.F32 R76, R72, R66, R76 ;  /* 0x00000042484c723c */ /* 0x000fea000000184c */
[----:B------:R5:W1:Y:S03]  /*3700*/  MUFU.TANH R45, R8 ;  /* 0x00000008002d7308 */ /* 0x000a660000002400 */
[----:B------:R-:W-:Y:S08]  /*3710*/  HMMA.16816.F32 R40, R48, R86, R40 ;  /* 0x000000563028723c */ /* 0x000ff00000001828 */
[----:B--2---:R-:W-:Y:S07]  /*3720*/  HMMA.16816.F32 R24, R20, R56, R24 ;  /* 0x000000381418723c */ /* 0x004fee0000001818 */
[----:B------:R-:W-:Y:S01]  /*3730*/  FMUL.FTZ R57, R9, c[0x0][0x2ec] ;  /* 0x0000bb0009397a20 */ /* 0x000fe20000410000 */
[----:B------:R-:W-:Y:S01]  /*3740*/  HMMA.16816.F32 R68, R48, R46, R68 ;  /* 0x0000002e3044723c */ /* 0x000fe20000001844 */
[----:B------:R-:W-:-:S02]  /*3750*/  FMUL.FTZ R56, R11, c[0x0][0x2ec] ;  /* 0x0000bb000b387a20 */ /* 0x000fc40000410000 */
[----:B------:R2:W1:Y:S04]  /*3760*/  MUFU.TANH R46, R57 ;  /* 0x00000039002e7308 */ /* 0x0004680000002400 */
[----:B------:R-:W-:Y:S01]  /*3770*/  FMUL.FTZ R47, R10, c[0x0][0x2ec] ;  /* 0x0000bb000a2f7a20 */ /* 0x000fe20000410000 */
[----:B------:R-:W-:Y:S01]  /*3780*/  HMMA.16816.F32 R40, R36, R34, R40 ;  /* 0x000000222428723c */ /* 0x000fe20000001828 */
[----:B-----5:R-:W5:Y:S02]  /*3790*/  LDSM.16.M88.4 R8, [R139+0x7800] ;  /* 0x007800008b08783b */ /* 0x020f640000000200 */
[----:B------:R-:W1:Y:S02]  /*37a0*/  MUFU.TANH R56, R56 ;  /* 0x0000003800387308 */ /* 0x000e640000002400 */
[----:B------:R-:W1:Y:S03]  /*37b0*/  LDSM.16.M88.4 R32, [R141+0x3000] ;  /* 0x003000008d20783b */ /* 0x000e660000000200 */
[----:B---3--:R-:W-:Y:S01]  /*37c0*/  HMMA.16816.F32 R52, R48, R12, R52 ;  /* 0x0000000c3034723c */ /* 0x008fe20000001834 */
[----:B------:R-:W-:-:S02]  /*37d0*/  FMUL.FTZ R24, R24, c[0x0][0x2ec] ;  /* 0x0000bb0018187a20 */ /* 0x000fc40000410000 */
[----:B------:R-:W-:Y:S01]  /*37e0*/  FMUL.FTZ R25, R25, c[0x0][0x2ec] ;  /* 0x0000bb0019197a20 */ /* 0x000fe20000410000 */
[----:B------:R-:W3:Y:S03]  /*37f0*/  MUFU.TANH R47, R47 ;  /* 0x0000002f002f7308 */ /* 0x000ee60000002400 */
[----:B------:R-:W-:Y:S01]  /*3800*/  FMUL.FTZ R12, R26, c[0x0][0x2ec] ;  /* 0x0000bb001a0c7a20 */ /* 0x000fe20000410000 */
[----:B------:R-:W-:Y:S01]  /*3810*/  HMMA.16816.F32 R76, R48, R14, R76 ;  /* 0x0000000e304c723c */ /* 0x000fe2000000184c */
[----:B------:R-:W-:-:S03]  /*3820*/  FMUL.FTZ R13, R27, c[0x0][0x2ec] ;  /* 0x0000bb001b0d7a20 */ /* 0x000fc60000410000 */
[----:B------:R-:W1:Y:S04]  /*3830*/  MUFU.TANH R24, R24 ;  /* 0x0000001800187308 */ /* 0x000e680000002400 */
[C---:B------:R-:W-:Y:S04]  /*3840*/  HMMA.16816.F32 R60, R36.reuse, R16, R60 ;  /* 0x00000010243c723c */ /* 0x040fe8000000183c */
[----:B------:R-:W1:Y:S04]  /*3850*/  MUFU.TANH R25, R25 ;  /* 0x0000001900197308 */ /* 0x000e680000002400 */
[----:B------:R-:W-:Y:S01]  /*3860*/  HMMA.16816.F32 R68, R36, R18, R68 ;  /* 0x000000122444723c */ /* 0x000fe20000001844 */
[----:B------:R-:W2:Y:S01]  /*3870*/  LDSM.16.M88.4 R16, [R141+0x3800] ;  /* 0x003800008d10783b */ /* 0x000ea20000000200 */
[----:B------:R-:W-:-:S04]  /*3880*/  DEPBAR.LE SB0, 0x0 ;  /* 0x000080000000791a */ /* 0x000fc80000000000 */
[----:B------:R-:W1:Y:S02]  /*3890*/  MUFU.TANH R12, R12 ;  /* 0x0000000c000c7308 */ /* 0x000e640000002400 */
[----:B------:R-:W-:Y:S06]  /*38a0*/  HMMA.16816.F32 R40, R20, R58, R40 ;  /* 0x0000003a1428723c */ /* 0x000fec0000001828 */
[----:B------:R-:W1:Y:S02]  /*38b0*/  MUFU.TANH R13, R13 ;  /* 0x0000000d000d7308 */ /* 0x000e640000002400 */
[C---:B-----5:R-:W-:Y:S08]  /*38c0*/  HMMA.16816.F32 R52, R36.reuse, R8, R52 ;  /* 0x000000082434723c */ /* 0x060ff00000001834 */
[----:B------:R-:W-:Y:S07]  /*38d0*/  HMMA.16816.F32 R76, R36, R10, R76 ;  /* 0x0000000a244c723c */ /* 0x000fee000000184c */
[----:B------:R-:W-:Y:S01]  /*38e0*/  IADD3 R11, R93, 0x8, RZ ;  /* 0x000000085d0b7810 */ /* 0x000fe20007ffe0ff */
[----:B-1----:R-:W-:Y:S01]  /*38f0*/  HMMA.16816.F32 R68, R20, R34, R68 ;  /* 0x000000221444723c */ /* 0x002fe20000001844 */
[----:B------:R-:W-:-:S02]  /*3900*/  FMUL.FTZ R27, R40, c[0x0][0x2ec] ;  /* 0x0000bb00281b7a20 */ /* 0x000fc40000410000 */
[----:B------:R-:W-:Y:S01]  /*3910*/  FMUL.FTZ R26, R41, c[0x0][0x2ec] ;  /* 0x0000bb00291a7a20 */ /* 0x000fe20000410000 */
[----:B------:R-:W-:Y:S01]  /*3920*/  IMNMX R132, R11, R96, PT ;  /* 0x000000600b847217 */ /* 0x000fe20003800200 */
[----:B------:R-:W-:Y:S02]  /*3930*/  FMUL.FTZ R14, R42, c[0x0][0x2ec] ;  /* 0x0000bb002a0e7a20 */ /* 0x000fe40000410000 */
[----:B------:R-:W-:Y:S01]  /*3940*/  FMUL.FTZ R9, R43, c[0x0][0x2ec] ;  /* 0x0000bb002b097a20 */ /* 0x000fe20000410000 */
[C---:B------:R-:W-:Y:S01]  /*3950*/  HMMA.16816.F32 R60, R20.reuse, R32, R60 ;  /* 0x00000020143c723c */ /* 0x040fe2000000183c */
[----:B------:R-:W1:Y:S07]  /*3960*/  MUFU.TANH R27, R27 ;  /* 0x0000001b001b7308 */ /* 0x000e6e0000002400 */
[C---:B--2---:R-:W-:Y:S01]  /*3970*/  HMMA.16816.F32 R52, R20.reuse, R16, R52 ;  /* 0x000000101434723c */ /* 0x044fe20000001834 */
[----:B------:R-:W2:Y:S07]  /*3980*/  MUFU.TANH R26, R26 ;  /* 0x0000001a001a7308 */ /* 0x000eae0000002400 */
[----:B------:R-:W-:Y:S01]  /*3990*/  HMMA.16816.F32 R76, R20, R18, R76 ;  /* 0x00000012144c723c */ /* 0x000fe2000000184c */
[----:B------:R-:W-:Y:S01]  /*39a0*/  FMUL.FTZ R10, R70, c[0x0][0x2ec] ;  /* 0x0000bb00460a7a20 */ /* 0x000fe20000410000 */
[----:B------:R-:W1:Y:S01]  /*39b0*/  MUFU.TANH R14, R14 ;  /* 0x0000000e000e7308 */ /* 0x000e620000002400 */
[----:B------:R-:W-:-:S02]  /*39c0*/  FMUL.FTZ R8, R71, c[0x0][0x2ec] ;  /* 0x0000bb0047087a20 */ /* 0x000fc40000410000 */
[----:B------:R-:W-:Y:S02]  /*39d0*/  FMUL.FTZ R68, R68, c[0x0][0x2ec] ;  /* 0x0000bb0044447a20 */ /* 0x000fe40000410000 */
[----:B------:R-:W-:Y:S02]  /*39e0*/  FMUL.FTZ R69, R69, c[0x0][0x2ec] ;  /* 0x0000bb0045457a20 */ /* 0x000fe40000410000 */
[----:B------:R-:W-:Y:S01]  /*39f0*/  FMUL.FTZ R60, R60, c[0x0][0x2ec] ;  /* 0x0000bb003c3c7a20 */ /* 0x000fe20000410000 */
[----:B------:R-:W1:Y:S01]  /*3a00*/  MUFU.TANH R9, R9 ;  /* 0x0000000900097308 */ /* 0x000e620000002400 */
        /* <DEDUP_REMOVED lines=12> */
[----:B------:R-:W-:-:S03]  /*3ad0*/  FMUL.FTZ R79, R79, c[0x0][0x2ec] ;  /* 0x0000bb004f4f7a20 */ /* 0x000fc60000410000 */
        /* <DEDUP_REMOVED lines=8> */
[----:B------:R1:W1:Y:S08]  /*3b60*/  MUFU.TANH R125, R54 ;  /* 0x00000036007d7308 */ /* 0x0002700000002400 */
[----:B------:R1:W1:Y:S08]  /*3b70*/  MUFU.TANH R119, R55 ;  /* 0x0000003700777308 */ /* 0x0002700000002400 */
[----:B------:R1:W1:Y:S08]  /*3b80*/  MUFU.TANH R129, R76 ;  /* 0x0000004c00817308 */ /* 0x0002700000002400 */
[----:B------:R1:W1:Y:S08]  /*3b90*/  MUFU.TANH R127, R77 ;  /* 0x0000004d007f7308 */ /* 0x0002700000002400 */
[----:B------:R1:W1:Y:S08]  /*3ba0*/  MUFU.TANH R117, R78 ;  /* 0x0000004e00757308 */ /* 0x0002700000002400 */
[----:B------:R1:W1:Y:S01]  /*3bb0*/  MUFU.TANH R115, R79 ;  /* 0x0000004f00737308 */ /* 0x0002620000002400 */
[----:B------:R-:W-:Y:S06]  /*3bc0*/  BAR.SYNC.DEFER_BLOCKING 0x0 ;  /* 0x0000000000007b1d */ /* 0x000fec0000010000 */
[----:B------:R-:W-:Y:S05]  /*3bd0*/  @!P4 BRA `(.L_x_5407) ;  /* 0x000009200000c947 */ /* 0x000fea0003800000 */
[----:B--234-:R-:W-:Y:S05]  /*3be0*/  @!P0 BRA `(.L_x_5408) ;  /* 0x0000039000008947 */ /* 0x01cfea0003800000 */
        /* <DEDUP_REMOVED lines=57> */
.L_x_5408:
[----:B------:R-:W-:-:S04]  /*3f80*/  LEA R29, -R29, RZ, 0x6 ;  /* 0x000000ff1d1d7211 */ /* 0x000fc800078e31ff */
[----:B------:R-:W-:Y:S02]  /*3f90*/  SHF.R.S32.HI R20, RZ, 0x1f, R29 ;  /* 0x0000001fff147819 */ /* 0x000fe4000001141d */
.L_x_5409:
        /* <DEDUP_REMOVED lines=82> */
.L_x_5411:
[----:B------:R-:W-:Y:S05]  /*44c0*/  BSYNC B0 ;  /* 0x0000000000007941 */ /* 0x000fea0003800000 */
.L_x_5410:
[----:B------:R-:W0:Y:S01]  /*44d0*/  LDGDEPBAR ;  /* 0x00000000000079af */ /* 0x000e220000000000 */
[----:B------:R-:W-:-:S04]  /*44e0*/  IADD3 R102, P1, R29, R102, RZ ;  /* 0x000000661d667210 */ /* 0x000fc80007f3e0ff */
[----:B------:R-:W-:Y:S02]  /*44f0*/  IADD3.X R103, R20, R103, RZ, P1, !PT ;  /* 0x0000006714677210 */ /* 0x000fe40000ffe4ff */
.L_x_5407:
[----:B--234-:R-:W-:Y:S02]  /*4500*/  IMAD.IADD R94, R7, 0x1, R94 ;  /* 0x00000001075e7824 */ /* 0x01cfe400078e025e */
        /* <DEDUP_REMOVED lines=13> */
[----:B------:R-:W-:Y:S01]  /*45e0*/  IADD3 R7, R94, 0x9, RZ ;  /* 0x000000095e077810 */ /* 0x000fe20007ffe0ff */
[----:B------:R-:W-:Y:S01]  /*45f0*/  LDSM.16.MT88.4 R68, [R136+0x8000] ;  /* 0x008000008844783b */ /* 0x000fe20000004200 */
[----:B------:R-:W-:Y:S02]  /*4600*/  FSEL R45, R45, -INF , !P5 ;  /* 0xff8000002d2d7808 */ /* 0x000fe40006800000 */
[----:B------:R-:W-:Y:S01]  /*4610*/  ISETP.GE.AND P5, PT, R11, R132, PT ;  /* 0x000000840b00720c */ /* 0x000fe20003fa6270 */
[----:B------:R-:W-:Y:S01]  /*4620*/  LDSM.16.MT88.4 R40, [R140+0xa000] ;  /* 0x00a000008c28783b */ /* 0x000fe20000004200 */
[----:B------:R-:W-:Y:S02]  /*4630*/  FSEL R29, R5, -INF , !P3 ;  /* 0xff800000051d7808 */ /* 0x000fe40005800000 */
[----:B------:R-:W-:Y:S01]  /*4640*/  FSEL R23, R44, -INF , !P6 ;  /* 0xff8000002c177808 */ /* 0x000fe20007000000 */
[----:B------:R-:W-:Y:S01]  /*4650*/  LDSM.16.MT88.4 R48, [R138+0xa000] ;  /* 0x00a000008a30783b */ /* 0x000fe20000004200 */
[----:B------:R-:W-:-:S02]  /*4660*/  ISETP.GE.AND P1, PT, R7, R133, PT ;  /* 0x000000850700720c */ /* 0x000fc40003f26270 */
[----:B------:R-:W-:Y:S02]  /*4670*/  ISETP.GE.AND P3, PT, R7, R132, PT ;  /* 0x000000840700720c */ /* 0x000fe40003f66270 */
[-C--:B------:R-:W-:Y:S02]  /*4680*/  ISETP.GE.AND P6, PT, R11, R133.reuse, PT ;  /* 0x000000850b00720c */ /* 0x080fe40003fc6270 */
[C---:B------:R-:W-:Y:S02]  /*4690*/  IADD3 R7, R94.reuse, 0x11, RZ ;  /* 0x000000115e077810 */ /* 0x040fe40007ffe0ff */
[----:B------:R-:W-:Y:S02]  /*46a0*/  IADD3 R5, R94, 0x18, RZ ;  /* 0x000000185e057810 */ /* 0x000fe40007ffe0ff */
[----:B------:R-:W-:Y:S02]  /*46b0*/  FSEL R15, R12, -INF , !P5 ;  /* 0xff8000000c0f7808 */ /* 0x000fe40006800000 */
[----:B------:R-:W-:-:S02]  /*46c0*/  ISETP.GE.AND P5, PT, R94, R133, PT ;  /* 0x000000855e00720c */ /* 0x000fc40003fa6270 */
[----:B------:R-:W-:Y:S02]  /*46d0*/  FSEL R47, R47, -INF , !P2 ;  /* 0xff8000002f2f7808 */ /* 0x000fe40005000000 */
[----:B------:R-:W-:Y:S02]  /*46e0*/  FSEL R33, R46, -INF , !P1 ;  /* 0xff8000002e217808 */ /* 0x000fe40004800000 */
[----:B------:R-:W-:Y:S02]  /*46f0*/  FSEL R21, R56, -INF , !P3 ;  /* 0xff80000038157808 */ /* 0x000fe40005800000 */
[----:B------:R-:W-:Y:S01]  /*4700*/  FSEL R19, R24, -INF , !P6 ;  /* 0xff80000018137808 */ /* 0x000fe20007000000 */
[----:B------:R-:W-:Y:S01]  /*4710*/  LDSM.16.MT88.4 R56, [R137+0xa000] ;  /* 0x00a000008938783b */ /* 0x000fe20000004200 */
[C---:B------:R-:W-:Y:S02]  /*4720*/  ISETP.GE.AND P2, PT, R7.reuse, R133, PT ;  /* 0x000000850700720c */ /* 0x040fe40003f46270 */
[----:B------:R-:W-:-:S02]  /*4730*/  ISETP.GE.AND P1, PT, R7, R132, PT ;  /* 0x000000840700720c */ /* 0x000fc40003f26270 */
[C---:B------:R-:W-:Y:S02]  /*4740*/  ISETP.GE.AND P3, PT, R5.reuse, R133, PT ;  /* 0x000000850500720c */ /* 0x040fe40003f66270 */
[----:B------:R-:W-:Y:S02]  /*4750*/  ISETP.GE.AND P6, PT, R5, R132, PT ;  /* 0x000000840500720c */ /* 0x000fe40003fc6270 */
[C---:B------:R-:W-:Y:S02]  /*4760*/  IADD3 R5, R94.reuse, 0x19, RZ ;  /* 0x000000195e057810 */ /* 0x040fe40007ffe0ff */
[----:B------:R-:W-:Y:S02]  /*4770*/  FSEL R3, R3, -INF , !P5 ;  /* 0xff80000003037808 */ /* 0x000fe40006800000 */
[----:B------:R-:W-:Y:S02]  /*4780*/  IADD3 R11, R94, 0x20, RZ ;  /* 0x000000205e0b7810 */ /* 0x000fe40007ffe0ff */
[----:B------:R-:W-:-:S02]  /*4790*/  FSEL R7, R25, -INF , !P2 ;  /* 0xff80000019077808 */ /* 0x000fc40005000000 */
[----:B------:R-:W-:Y:S02]  /*47a0*/  FSEL R13, R13, -INF , !P1 ;  /* 0xff8000000d0d7808 */ /* 0x000fe40004800000 */
[C---:B------:R-:W-:Y:S02]  /*47b0*/  ISETP.GE.AND P2, PT, R5.reuse, R133, PT ;  /* 0x000000850500720c */ /* 0x040fe40003f46270 */
[----:B------:R-:W-:Y:S02]  /*47c0*/  ISETP.GE.AND P1, PT, R5, R132, PT ;  /* 0x000000840500720c */ /* 0x000fe40003f26270 */
[----:B------:R-:W-:Y:S02]  /*47d0*/  FMNMX.FTZ R16, R3, R29, !PT ;  /* 0x0000001d03107209 */ /* 0x000fe40007810000 */
[----:B------:R-:W-:Y:S02]  /*47e0*/  FSEL R5, R27, -INF , !P3 ;  /* 0xff8000001b057808 */ /* 0x000fe40005800000 */
[----:B------:R-:W-:-:S02]  /*47f0*/  ISETP.GE.AND P5, PT, R11, R133, PT ;  /* 0x000000850b00720c */ /* 0x000fc40003fa6270 */
[----:B------:R-:W-:Y:S02]  /*4800*/  ISETP.GE.AND P3, PT, R11, R132, PT ;  /* 0x000000840b00720c */ /* 0x000fe40003f66270 */
[----:B------:R-:W-:Y:S02]  /*4810*/  FSEL R11, R14, -INF , !P6 ;  /* 0xff8000000e0b7808 */ /* 0x000fe40007000000 */
[----:B------:R-:W-:Y:S02]  /*4820*/  FMNMX.FTZ R14, R45, R16, !PT ;  /* 0x000000102d0e7209 */ /* 0x000fe40007810000 */
[----:B------:R-:W-:Y:S02]  /*4830*/  FSEL R9, R9, -INF , !P1 ;  /* 0xff80000009097808 */ /* 0x000fe40004800000 */
[----:B------:R-:W-:Y:S02]  /*4840*/  FMNMX.FTZ R14, R33, R14, !PT ;  /* 0x0000000e210e7209 */ /* 0x000fe40007810000 */
[----:B------:R-:W-:-:S02]  /*4850*/  ISETP.GE.AND P1, PT, R94, R132, PT ;  /* 0x000000845e00720c */ /* 0x000fc40003f26270 */
[----:B------:R-:W-:Y:S02]  /*4860*/  FMNMX.FTZ R14, R19, R14, !PT ;  /* 0x0000000e130e7209 */ /* 0x000fe40007810000 */
[----:B------:R-:W-:Y:S02]  /*4870*/  IADD3 R12, R94, 0x21, RZ ;  /* 0x000000215e0c7810 */ /* 0x000fe40007ffe0ff */
[----:B------:R-:W-:Y:S02]  /*4880*/  FMNMX.FTZ R22, R7, R14, !PT ;  /* 0x0000000e07167209 */ /* 0x000fe40007810000 */
[----:B------:R-:W-:Y:S02]  /*4890*/  FSEL R17, R26, -INF , !P2 ;  /* 0xff8000001a117808 */ /* 0x000fe40005000000 */
        /* <DEDUP_REMOVED lines=26> */
[-C--:B------:R-:W-:Y:S02]  /*4a40*/  ISETP.GE.AND P3, PT, R14, R133.reuse, PT ;  /* 0x000000850e00720c */ /* 0x080fe40003f66270 */
        /* <DEDUP_REMOVED lines=8> */
[----:B------:R-:W-:Y:S02]  /*4ad0*/  ISETP.GE.AND P3, PT, R94, R133, PT ;  /* 0x000000855e00720c */ /* 0x000fe40003f66270 */
[----:B------:R-:W-:Y:S02]  /*4ae0*/  FSEL R129, R129, -INF , !P5 ;  /* 0xff80000081817808 */ /* 0x000fe40006800000 */
[----:B------:R-:W-:-:S02]  /*4af0*/  FMNMX.FTZ R22, R131, R22, !PT ;  /* 0x0000001683167209 */ /* 0x000fc40007810000 */
[----:B------:R-:W-:Y:S02]  /*4b00*/  FMNMX.FTZ R20, R9, R20, !PT ;  /* 0x0000001409147209 */ /* 0x000fe40007810000 */
[----:B------:R-:W-:Y:S02]  /*4b10*/  FSEL R127, R127, -INF , !P3 ;  /* 0xff8000007f7f7808 */ /* 0x000fe40005800000 */
[----:B------:R-:W-:Y:S02]  /*4b20*/  FMNMX.FTZ R22, R129, R22, !PT ;  /* 0x0000001681167209 */ /* 0x000fe40007810000 */
[----:B------:R-:W-:Y:S02]  /*4b30*/  FSEL R135, R135, -INF , !P2 ;  /* 0xff80000087877808 */ /* 0x000fe40005000000 */
[----:B------:R-:W-:Y:S02]  /*4b40*/  FMNMX.FTZ R20, R165, R20, !PT ;  /* 0x00000014a5147209 */ /* 0x000fe40007810000 */
[----:B------:R-:W-:-:S02]  /*4b50*/  FSEL R27, R10, -INF , !P1 ;  /* 0xff8000000a1b7808 */ /* 0x000fc40004800000 */
[----:B------:R-:W-:Y:S02]  /*4b60*/  FMNMX.FTZ R10, R127, R22, !PT ;  /* 0x000000167f0a7209 */ /* 0x000fe40007810000 */
[----:B------:R-:W-:Y:S02]  /*4b70*/  ISETP.GE.AND P2, PT, R18, R132, PT ;  /* 0x000000841200720c */ /* 0x000fe40003f46270 */
[----:B------:R-:W-:Y:S01]  /*4b80*/  FMNMX.FTZ R20, R135, R20, !PT ;  /* 0x0000001487147209 */ /* 0x000fe20007810000 */
[----:B------:R-:W1:Y:S01]  /*4b90*/  SHFL.BFLY PT, R35, R10, 0x2, 0x1f ;  /* 0x0c401f000a237f89 */ /* 0x000e6200000e0000 */
[----:B------:R-:W-:Y:S02]  /*4ba0*/  ISETP.GE.AND P1, PT, R16, R132, PT ;  /* 0x000000841000720c */ /* 0x000fe40003f26270 */
[----:B------:R-:W-:Y:S02]  /*4bb0*/  FSEL R25, R8, -INF , !P2 ;  /* 0xff80000008197808 */ /* 0x000fe40005000000 */
[----:B------:R-:W-:-:S02]  /*4bc0*/  FMNMX.FTZ R20, R27, R20, !PT ;  /* 0x000000141b147209 */ /* 0x000fc40007810000 */
[----:B------:R-:W-:Y:S02]  /*4bd0*/  ISETP.GE.AND P2, PT, R14, R132, PT ;  /* 0x000000840e00720c */ /* 0x000fe40003f46270 */
[----:B------:R-:W-:Y:S02]  /*4be0*/  FSEL R125, R125, -INF , !P1 ;  /* 0xff8000007d7d7808 */ /* 0x000fe40004800000 */
[----:B------:R-:W-:Y:S02]  /*4bf0*/  FMNMX.FTZ R20, R25, R20, !PT ;  /* 0x0000001419147209 */ /* 0x000fe40007810000 */
[----:B------:R-:W-:Y:S02]  /*4c00*/  ISETP.GE.AND P1, PT, R12, R132, PT ;  /* 0x000000840c00720c */ /* 0x000fe40003f26270 */
[----:B------:R-:W-:Y:S02]  /*4c10*/  FSEL R119, R119, -INF , !P2 ;  /* 0xff80000077777808 */ /* 0x000fe40005000000 */
[----:B------:R-:W-:-:S02]  /*4c20*/  FMNMX.FTZ R20, R125, R20, !PT ;  /* 0x000000147d147209 */ /* 0x000fc40007810000 */
[----:B------:R-:W-:Y:S02]  /*4c30*/  ISETP.GE.AND P2, PT, R94, R132, PT ;  /* 0x000000845e00720c */ /* 0x000fe40003f46270 */
[----:B------:R-:W-:Y:S01]  /*4c40*/  FSEL R117, R117, -INF , !P1 ;  /* 0xff80000075757808 */ /* 0x000fe20004800000 */
[----:B------:R-:W-:Y:S01]  /*4c50*/  LDSM.16.MT88.4 R92, [R140+0x8000] ;  /* 0x008000008c5c783b */ /* 0x000fe20000004200 */
[----:B------:R-:W-:Y:S02]  /*4c60*/  FMNMX.FTZ R20, R119, R20, !PT ;  /* 0x0000001477147209 */ /* 0x000fe40007810000 */
[----:B------:R-:W-:Y:S02]  /*4c70*/  FSEL R115, R115, -INF , !P2 ;  /* 0xff80000073737808 */ /* 0x000fe40005000000 */
[----:B------:R-:W-:Y:S02]  /*4c80*/  FMNMX.FTZ R12, R117, R20, !PT ;  /* 0x00000014750c7209 */ /* 0x000fe40007810000 */
[----:B-1----:R-:W-:-:S02]  /*4c90*/  FMNMX.FTZ R37, R10, R35, !PT ;  /* 0x000000230a257209 */ /* 0x002fc40007810000 */
[----:B------:R-:W-:-:S03]  /*4ca0*/  FMNMX.FTZ R12, R115, R12, !PT ;  /* 0x0000000c730c7209 */ /* 0x000fc60007810000 */
        /* <DEDUP_REMOVED lines=9> */
[--C-:B------:R-:W-:Y:S02]  /*4d40*/  FFMA.FTZ R110, R29, c[0x0][0x23c], -R120.reuse ;  /* 0x00008f001d6e7a23 */ /* 0x100fe40000010878 */
[--C-:B------:R-:W-:Y:S02]  /*4d50*/  FFMA.FTZ R107, R45, c[0x0][0x23c], -R120.reuse ;  /* 0x00008f002d6b7a23 */ /* 0x100fe40000010878 */
[--C-:B------:R-:W-:Y:S01]  /*4d60*/  FFMA.FTZ R106, R33, c[0x0][0x23c], -R120.reuse ;  /* 0x00008f00216a7a23 */ /* 0x100fe20000010878 */
[----:B------:R-:W-:Y:S01]  /*4d70*/  MUFU.EX2 R113, R113 ;  /* 0x0000007100717308 */ /* 0x000fe20000000800 */
[--C-:B------:R-:W-:Y:S02]  /*4d80*/  FFMA.FTZ R104, R7, c[0x0][0x23c], -R120.reuse ;  /* 0x00008f0007687a23 */ /* 0x100fe40000010878 */
[----:B------:R-:W-:-:S02]  /*4d90*/  FFMA.FTZ R29, R5, c[0x0][0x23c], -R120 ;  /* 0x00008f00051d7a23 */ /* 0x000fc40000010878 */
[--C-:B------:R-:W-:Y:S02]  /*4da0*/  FFMA.FTZ R105, R19, c[0x0][0x23c], -R120.reuse ;  /* 0x00008f0013697a23 */ /* 0x100fe40000010878 */
[--C-:B------:R-:W-:Y:S01]  /*4db0*/  FFMA.FTZ R2, R17, c[0x0][0x23c], -R120.reuse ;  /* 0x00008f0011027a23 */ /* 0x100fe20000010878 */
[----:B------:R-:W2:Y:S01]  /*4dc0*/  MUFU.EX2 R110, R110 ;  /* 0x0000006e006e7308 */ /* 0x000ea20000000800 */
[----:B------:R-:W-:Y:S01]  /*4dd0*/  LDSM.16.MT88.4 R16, [R140+0x8800] ;  /* 0x008800008c10783b */ /* 0x000fe20000004200 */
[--C-:B------:R-:W-:Y:S01]  /*4de0*/  FFMA.FTZ R114, R173, c[0x0][0x23c], -R120.reuse ;  /* 0x00008f00ad727a23 */ /* 0x100fe20000010878 */
[----:B-1----:R-:W-:Y:S01]  /*4df0*/  FMNMX.FTZ R3, R35, R8, !PT ;  /* 0x0000000823037209 */ /* 0x002fe20007810000 */
[--C-:B------:R-:W-:Y:S02]  /*4e00*/  FFMA.FTZ R121, R121, c[0x0][0x23c], -R120.reuse ;  /* 0x00008f0079797a23 */ /* 0x100fe40000010878 */
[--C-:B------:R-:W-:Y:S01]  /*4e10*/  FFMA.FTZ R116, R169, c[0x0][0x23c], -R120.reuse ;  /* 0x00008f00a9747a23 */ /* 0x100fe20000010878 */
[C---:B------:R-:W-:Y:S01]  /*4e20*/  FSETP.NEU.FTZ.AND P1, PT, R3.reuse, -INF , PT ;  /* 0xff8000000300780b */ /* 0x040fe20003f3d000 */
[----:B------:R-:W-:Y:S01]  /*4e30*/  FMUL.FTZ R112, R3, c[0x0][0x23c] ;  /* 0x00008f0003707a20 */ /* 0x000fe20000410000 */
[----:B------:R-:W-:Y:S01]  /*4e40*/  MUFU.EX2 R107, R107 ;  /* 0x0000006b006b7308 */ /* 0x000fe20000000800 */
[----:B------:R-:W-:-:S02]  /*4e50*/  FFMA.FTZ R123, R123, c[0x0][0x23c], -R120 ;  /* 0x00008f007b7b7a23 */ /* 0x000fc40000010878 */
[----:B------:R-:W-:Y:S01]  /*4e60*/  FFMA.FTZ R169, R127, c[0x0][0x23c], -R120 ;  /* 0x00008f007fa97a23 */ /* 0x000fe20000010878 */
[----:B------:R-:W-:Y:S02]  /*4e70*/  FSEL R112, R112, RZ, P1 ;  /* 0x000000ff70707208 */ /* 0x000fe40000800000 */
[----:B------:R-:W-:Y:S02]  /*4e80*/  LEA R168, P1, R102, c[0x0][0x168], 0x1 ;  /* 0x00005a0066a87a11 */ /* 0x000fe400078208ff */
[----:B------:R-:W1:Y:S01]  /*4e90*/  MUFU.EX2 R106, R106 ;  /* 0x0000006a006a7308 */ /* 0x000e620000000800 */
[--C-:B------:R-:W-:Y:S01]  /*4ea0*/  FFMA.FTZ R111, R6, c[0x0][0x23c], -R112.reuse ;  /* 0x00008f00066f7a23 */ /* 0x100fe20000010870 */
[----:B--2---:R-:W-:Y:S01]  /*4eb0*/  F2FP.PACK_AB R64, R110, R113 ;  /* 0x000000716e40723e */ /* 0x004fe200000000ff */
[--C-:B------:R-:W-:Y:S01]  /*4ec0*/  FFMA.FTZ R108, R23, c[0x0][0x23c], -R112.reuse ;  /* 0x00008f00176c7a23 */ /* 0x100fe20000010870 */
[----:B------:R-:W2:Y:S01]  /*4ed0*/  LDSM.16.MT88.4 R4, [R136+0xa000] ;  /* 0x00a000008804783b */ /* 0x000ea20000004200 */
[--C-:B------:R-:W-:Y:S01]  /*4ee0*/  FFMA.FTZ R109, R47, c[0x0][0x23c], -R112.reuse ;  /* 0x00008f002f6d7a23 */ /* 0x100fe20000010870 */
[----:B------:R-:W-:Y:S01]  /*4ef0*/  LEA.HI.X R166, R102, c[0x0][0x16c], R103, 0x1, P1 ;  /* 0x00005b0066a67a11 */ /* 0x000fe200008f0c67 */
[--C-:B------:R-:W-:Y:S01]  /*4f00*/  FFMA.FTZ R34, R21, c[0x0][0x23c], -R112.reuse ;  /* 0x00008f0015227a23 */ /* 0x100fe20000010870 */
[----:B------:R-:W-:Y:S01]  /*4f10*/  MUFU.EX2 R111, R111 ;  /* 0x0000006f006f7308 */ /* 0x000fe20000000800 */
[--C-:B------:R-:W-:Y:S01]  /*4f20*/  FFMA.FTZ R35, R15, c[0x0][0x23c], -R112.reuse ;  /* 0x00008f000f237a23 */ /* 0x100fe20000010870 */
[----:B------:R-:W-:Y:S01]  /*4f30*/  LDSM.16.MT88.4 R20, [R136+0x8800] ;  /* 0x008800008814783b */ /* 0x000fe20000004200 */
[----:B------:R-:W-:-:S02]  /*4f40*/  FFMA.FTZ R32, R13, c[0x0][0x23c], -R112 ;  /* 0x00008f000d207a23 */ /* 0x000fc40000010870 */
[--C-:B------:R-:W-:Y:S01]  /*4f50*/  FFMA.FTZ R33, R11, c[0x0][0x23c], -R112.reuse ;  /* 0x00008f000b217a23 */ /* 0x100fe20000010870 */
[----:B------:R-:W3:Y:S01]  /*4f60*/  LDSM.16.MT88.4 R12, [R138+0x8800] ;  /* 0x008800008a0c783b */ /* 0x000ee20000004200 */
[--C-:B------:R-:W-:Y:S01]  /*4f70*/  FFMA.FTZ R0, R9, c[0x0][0x23c], -R112.reuse ;  /* 0x00008f0009007a23 */ /* 0x100fe20000010870 */
[----:B------:R-:W4:Y:S01]  /*4f80*/  MUFU.EX2 R108, R108 ;  /* 0x0000006c006c7308 */ /* 0x000f220000000800 */
[----:B-1----:R-:W-:Y:S01]  /*4f90*/  F2FP.PACK_AB R66, R106, R107 ;  /* 0x0000006b6a42723e */ /* 0x002fe200000000ff */
[----:B------:R-:W1:Y:S01]  /*4fa0*/  LDSM.16.MT88.4 R8, [R137+0x8800] ;  /* 0x008800008908783b */ /* 0x000e620000004200 */
[--C-:B------:R-:W-:Y:S02]  /*4fb0*/  FFMA.FTZ R122, R135, c[0x0][0x23c], -R112.reuse ;  /* 0x00008f00877a7a23 */ /* 0x100fe40000010870 */
[--C-:B------:R-:W-:Y:S02]  /*4fc0*/  FFMA.FTZ R165, R165, c[0x0][0x23c], -R112.reuse ;  /* 0x00008f00a5a57a23 */ /* 0x100fe40000010870 */
[--C-:B------:R-:W-:Y:S01]  /*4fd0*/  FFMA.FTZ R135, R27, c[0x0][0x23c], -R112.reuse ;  /* 0x00008f001b877a23 */ /* 0x100fe20000010870 */
[----:B------:R-:W-:Y:S01]  /*4fe0*/  MUFU.EX2 R109, R109 ;  /* 0x0000006d006d7308 */ /* 0x000fe20000000800 */
[----:B------:R-:W-:-:S02]  /*4ff0*/  FFMA.FTZ R118, R25, c[0x0][0x23c], -R112 ;  /* 0x00008f0019767a23 */ /* 0x000fc40000010870 */
[----:B------:R-:W-:Y:S01]  /*5000*/  LDSM.16.MT88.4 R24, [R138+0x9000] ;  /* 0x009000008a18783b */ /* 0x000fe20000004200 */
[----:B------:R-:W-:Y:S02]  /*5010*/  FFMA.FTZ R117, R117, c[0x0][0x23c], -R112 ;  /* 0x00008f0075757a23 */ /* 0x000fe40000010870 */
[----:B------:R-:W-:Y:S02]  /*5020*/  FADD.FTZ R110, R113, R110 ;  /* 0x0000006e716e7221 */ /* 0x000fe40000010000 */
[----:B------:R-:W5:Y:S01]  /*5030*/  MUFU.EX2 R34, R34 ;  /* 0x0000002200227308 */ /* 0x000f620000000800 */
[----:B----4-:R-:W-:Y:S01]  /*5040*/  F2FP.PACK_AB R65, R108, R111 ;  /* 0x0000006f6c41723e */ /* 0x010fe200000000ff */
[----:B------:R-:W-:Y:S02]  /*5050*/  FADD.FTZ R108, R111, R108 ;  /* 0x0000006c6f6c7221 */ /* 0x000fe40000010000 */
[----:B------:R-:W-:-:S04]  /*5060*/  FADD.FTZ R107, R107, R110 ;  /* 0x0000006e6b6b7221 */ /* 0x000fc80000010000 */
[----:B------:R-:W-:Y:S01]  /*5070*/  MUFU.EX2 R105, R105 ;  /* 0x0000006900697308 */ /* 0x000fe20000000800 */
[----:B------:R-:W-:Y:S01]  /*5080*/  FADD.FTZ R106, R106, R107 ;  /* 0x0000006b6a6a7221 */ /* 0x000fe20000010000 */
[----:B-----5:R-:W-:-:S06]  /*5090*/  F2FP.PACK_AB R67, R34, R109 ;  /* 0x0000006d2243723e */ /* 0x020fcc00000000ff */
[----:B------:R-:W4:Y:S01]  /*50a0*/  MUFU.EX2 R104, R104 ;  /* 0x0000006800687308 */ /* 0x000f220000000800 */
[----:B------:R-:W-:-:S04]  /*50b0*/  FADD.FTZ R109, R109, R108 ;  /* 0x0000006c6d6d7221 */ /* 0x000fc80000010000 */
        /* <DEDUP_REMOVED lines=34> */
[----:B------:R-:W-:Y:S01]  /*52e0*/  MUFU.EX2 R117, R117 ;  /* 0x0000007500757308 */ /* 0x000fe20000000800 */
[----:B------:R-:W-:-:S02]  /*52f0*/  FADD.FTZ R105, R105, R106 ;  /* 0x0000006a69697221 */ /* 0x000fc40000010000 */
[----:B------:R-:W-:Y:S02]  /*5300*/  FADD.FTZ R35, R35, R34 ;  /* 0x0000002223237221 */ /* 0x000fe40000010000 */
[----:B------:R-:W-:Y:S01]  /*5310*/  F2FP.PACK_AB R6, R2, R29 ;  /* 0x0000001d0206723e */ /* 0x000fe200000000ff */
[----:B------:R-:W-:Y:S01]  /*5320*/  FADD.FTZ R104, R104, R105 ;  /* 0x0000006968687221 */ /* 0x000fe20000010000 */
[----:B-1----:R-:W-:Y:S01]  /*5330*/  F2FP.PACK_AB R7, R0, R33 ;  /* 0x000000210007723e */ /* 0x002fe200000000ff */
[----:B------:R-:W-:-:S04]  /*5340*/  FADD.FTZ R32, R32, R35 ;  /* 0x0000002320207221 */ /* 0x000fc80000010000 */
[----:B------:R-:W-:Y:S02]  /*5350*/  FADD.FTZ R33, R33, R32 ;  /* 0x0000002021217221 */ /* 0x000fe40000010000 */
[----:B---3--:R-:W-:Y:S02]  /*5360*/  HMMA.16816.F32 R88, R4, R12, R88 ;  /* 0x0000000c0458723c */ /* 0x008fe40000001858 */
        /* <DEDUP_REMOVED lines=13> */
[C---:B--2---:R-:W-:Y:S08]  /*5440*/  HMMA.16816.F32 R52, R4.reuse, R8, R52 ;  /* 0x000000080434723c */ /* 0x044ff00000001834 */
[C---:B------:R-:W-:Y:S01]  /*5450*/  HMMA.16816.F32 R56, R4.reuse, R10, R56 ;  /* 0x0000000a0438723c */ /* 0x040fe20000001838 */
[----:B------:R-:W2:Y:S07]  /*5460*/  LDSM.16.MT88.4 R8, [R140+0x9000] ;  /* 0x009000008c08783b */ /* 0x000eae0000004200 */
[C---:B------:R-:W-:Y:S01]  /*5470*/  HMMA.16816.F32 R68, R4.reuse, R22, R68 ;  /* 0x000000160444723c */ /* 0x040fe20000001844 */
[----:B------:R-:W4:Y:S07]  /*5480*/  LDSM.16.MT88.4 R20, [R137+0x9000] ;  /* 0x009000008914783b */ /* 0x000f2e0000004200 */
[C---:B---3--:R-:W-:Y:S08]  /*5490*/  HMMA.16816.F32 R36, R4.reuse, R16, R36 ;  /* 0x000000100424723c */ /* 0x048ff00000001824 */
        /* <DEDUP_REMOVED lines=150> */
.L_x_5413:
[----:B------:R-:W-:-:S05]  /*5e00*/  IMAD.MOV.U32 R0, RZ, RZ, c[0x0][0x1a0] ;  /* 0x00006800ff007624 */ /* 0x000fca00078e00ff */
[----:B------:R-:W-:-:S04]  /*5e10*/  LEA R0, -R0, RZ, 0x6 ;  /* 0x000000ff00007211 */ /* 0x000fc800078e31ff */
[----:B------:R-:W-:Y:S02]  /*5e20*/  SHF.R.S32.HI R9, RZ, 0x1f, R0 ;  /* 0x0000001fff097819 */ /* 0x000fe40000011400 */
.L_x_5414:
        /* <DEDUP_REMOVED lines=9> */
[C---:B------:R-:W-:Y:S01]  /*5ec0*/  @!P2 LEA R8, P5, R2.reuse, R170, 0x1 ;  /* 0x000000aa0208a211 */ /* 0x040fe200078a08ff */
[----:B------:R-:W-:Y:S01]  /*5ed0*/  @!P1 IMAD.X R4, R9, 0x1, R28, P4 ;  /* 0x0000000109049824 */ /* 0x000fe200020e061c */
[C---:B------:R-:W-:Y:S01]  /*5ee0*/  @!P1 LEA R10, P4, R11.reuse, c[0x0][0x170], 0x1 ;  /* 0x00005c000b0a9a11 */ /* 0x040fe200078808ff */
[----:B------:R-:W-:Y:S01]  /*5ef0*/  @!PT LDS RZ, [RZ] ;  /* 0x00000000fffff984 */ /* 0x000fe20000000800 */
[----:B------:R-:W-:Y:S01]  /*5f00*/  @!PT LDS RZ, [RZ] ;  /* 0x00000000fffff984 */ /* 0x000fe20000000800 */
[----:B------:R-:W-:Y:S01]  /*5f10*/  @!PT LDS RZ, [RZ] ;  /* 0x00000000fffff984 */ /* 0x000fe20000000800 */
[----:B------:R1:W-:Y:S01]  /*5f20*/  @!P2 LDGSTS.E.BYPASS.LTC128B.128 [R156+0x8000], [R134.64] ;  /* 0x08000000869cafae */ /* 0x0003e2000b901d48 */
[----:B------:R-:W-:Y:S02]  /*5f30*/  @!P2 LEA.HI.X R9, R2, R171, R5, 0x1, P5 ;  /* 0x000000ab0209a211 */ /* 0x000fe400028f0c05 */
[----:B------:R-:W-:Y:S01]  /*5f40*/  @!P1 LEA.HI.X R11, R11, c[0x0][0x174], R4, 0x1, P4 ;  /* 0x00005d000b0b9a11 */ /* 0x000fe200020f0c04 */
[----:B------:R-:W-:Y:S01]  /*5f50*/  @!P1 IMAD.X R4, R5, 0x1, R28, P3 ;  /* 0x0000000105049824 */ /* 0x000fe200018e061c */
[----:B------:R-:W-:Y:S01]  /*5f60*/  IADD3 R0, P3, R161, R2, RZ ;  /* 0x00000002a1007210 */ /* 0x000fe20007f7e0ff */
[----:B------:R-:W-:Y:S01]  /*5f70*/  @P1 STS.128 [R156+0xa000], RZ ;  /* 0x00a000ff9c001388 */ /* 0x000fe20000000c00 */
[----:B------:R-:W-:-:S02]  /*5f80*/  @!P1 LEA R12, P4, R7, c[0x0][0x170], 0x1 ;  /* 0x00005c00070c9a11 */ /* 0x000fc400078808ff */
[----:B------:R-:W-:Y:S01]  /*5f90*/  @!P2 LEA R16, P6, R0, R170, 0x1 ;  /* 0x000000aa0010a211 */ /* 0x000fe200078c08ff */
[----:B------:R-:W-:Y:S01]  /*5fa0*/  IMAD.X R5, R160, 0x1, R5, P3 ;  /* 0x00000001a0057824 */ /* 0x000fe200018e0605 */
[----:B------:R-:W-:Y:S01]  /*5fb0*/  @!P1 LEA.HI.X R13, R7, c[0x0][0x174], R4, 0x1, P4 ;  /* 0x00005d00070d9a11 */ /* 0x000fe200020f0c04 */
[----:B------:R-:W-:Y:S01]  /*5fc0*/  @!PT LDS RZ, [RZ] ;  /* 0x00000000fffff984 */ /* 0x000fe20000000800 */
[----:B------:R-:W-:Y:S01]  /*5fd0*/  @!PT LDS RZ, [RZ] ;  /* 0x00000000fffff984 */ /* 0x000fe20000000800 */
[----:B------:R-:W-:Y:S01]  /*5fe0*/  @!PT LDS RZ, [RZ] ;  /* 0x00000000fffff984 */ /* 0x000fe20000000800 */
[----:B------:R2:W-:Y:S01]  /*5ff0*/  @!P1 LDGSTS.E.BYPASS.LTC128B.128 [R156+0xa000], [R10.64+0x80] ;  /* 0x0a0000800a9c9fae */ /* 0x0005e2000b901d48 */
[----:B------:R-:W-:Y:S02]  /*6000*/  IADD3 R7, P4, R161, R0, RZ ;  /* 0x00000000a1077210 */ /* 0x000fe40007f9e0ff */
[CC--:B------:R-:W-:Y:S01]  /*6010*/  @!P1 IADD3 R2, P5, R0.reuse, R30.reuse, RZ ;  /* 0x0000001e00029210 */ /* 0x0c0fe20007fbe0ff */
[----:B------:R-:W-:Y:S01]  /*6020*/  @P2 STS.128 [R156+0x8800], RZ ;  /* 0x008800ff9c002388 */ /* 0x000fe20000000c00 */
[----:B------:R-:W-:Y:S02]  /*6030*/  @!P1 IADD3 R30, P3, R7, R30, RZ ;  /* 0x0000001e071e9210 */ /* 0x000fe40007f7e0ff */
[-CC-:B------:R-:W-:Y:S01]  /*6040*/  @!P2 LEA.HI.X R17, R0, R171.reuse, R5.reuse, 0x1, P6 ;  /* 0x000000ab0011a211 */ /* 0x180fe200030f0c05 */
[--C-:B------:R-:W-:Y:S01]  /*6050*/  @!P1 IMAD.X R15, R5, 0x1, R28.reuse, P5 ;  /* 0x00000001050f9824 */ /* 0x100fe200028e061c */
[----:B------:R-:W-:Y:S01]  /*6060*/  @!P1 LEA R14, P5, R2, c[0x0][0x170], 0x1 ;  /* 0x00005c00020e9a11 */ /* 0x000fe200078a08ff */
[----:B------:R-:W-:Y:S01]  /*6070*/  IMAD.X R0, R160, 0x1, R5, P4 ;  /* 0x00000001a0007824 */ /* 0x000fe200020e0605 */
[C---:B------:R-:W-:Y:S01]  /*6080*/  @!P2 LEA R6, P4, R7.reuse, R170, 0x1 ;  /* 0x000000aa0706a211 */ /* 0x040fe200078808ff */
[----:B------:R-:W-:Y:S01]  /*6090*/  @!PT LDS RZ, [RZ] ;  /* 0x00000000fffff984 */ /* 0x000fe20000000800 */
[----:B------:R-:W-:Y:S01]  /*60a0*/  @!PT LDS RZ, [RZ] ;  /* 0x00000000fffff984 */ /* 0x000fe20000000800 */
[----:B------:R-:W-:Y:S01]  /*60b0*/  @!PT LDS RZ, [RZ] ;  /* 0x00000000fffff984 */ /* 0x000fe20000000800 */
[----:B------:R2:W-:Y:S01]  /*60c0*/  @!P2 LDGSTS.E.BYPASS.LTC128B.128 [R156+0x8800], [R8.64] ;  /* 0x08800000089cafae */ /* 0x0005e2000b901d48 */
[----:B------:R-:W-:Y:S01]  /*60d0*/  @!P1 LEA.HI.X R15, R2, c[0x0][0x174], R15, 0x1, P5 ;  /* 0x00005d00020f9a11 */ /* 0x000fe200028f0c0f */
[----:B------:R-:W-:Y:S01]  /*60e0*/  @!P1 IMAD.X R5, R0, 0x1, R28, P3 ;  /* 0x0000000100059824 */ /* 0x000fe200018e061c */
[C---:B------:R-:W-:Y:S01]  /*60f0*/  @!P1 LEA R4, P3, R30.reuse, c[0x0][0x170], 0x1 ;  /* 0x00005c001e049a11 */ /* 0x040fe200078608ff */
[----:B------:R-:W-:Y:S01]  /*6100*/  @P1 STS.128 [R156+0xa800], RZ ;  /* 0x00a800ff9c001388 */ /* 0x000fe20000000c00 */
[----:B------:R-:W-:Y:S01]  /*6110*/  @!P2 LEA.HI.X R7, R7, R171, R0, 0x1, P4 ;  /* 0x000000ab0707a211 */ /* 0x000fe200020f0c00 */
[----:B------:R-:W-:Y:S01]  /*6120*/  IMAD.MOV.U32 R170, RZ, RZ, R134 ;  /* 0x000000ffffaa7224 */ /* 0x000fe200078e0086 */
[----:B------:R-:W-:Y:S01]  /*6130*/  @!P1 LEA.HI.X R5, R30, c[0x0][0x174], R5, 0x1, P3 ;  /* 0x00005d001e059a11 */ /* 0x000fe200018f0c05 */
[----:B------:R-:W-:Y:S01]  /*6140*/  @!PT LDS RZ, [RZ] ;  /* 0x00000000fffff984 */ /* 0x000fe20000000800 */
[----:B------:R-:W-:Y:S01]  /*6150*/  @!PT LDS RZ, [RZ] ;  /* 0x00000000fffff984 */ /* 0x000fe20000000800 */
[----:B------:R-:W-:Y:S01]  /*6160*/  @!PT LDS RZ, [RZ] ;  /* 0x00000000fffff984 */ /* 0x000fe20000000800 */
[----:B------:R3:W-:Y:S01]  /*6170*/  @!P1 LDGSTS.E.BYPASS.LTC128B.128 [R156+0xa800], [R12.64+0x80] ;  /* 0x0a8000800c9c9fae */ /* 0x0007e2000b901d48 */
[----:B------:R-:W-:Y:S01]  /*6180*/  ISETP.GE.AND P3, PT, R101, 0x3, PT ;  /* 0x000000036500780c */ /* 0x000fe20003f66270 */
[----:B------:R-:W-:-:S02]  /*6190*/  IMAD.MOV.U32 R171, RZ, RZ, R135 ;  /* 0x000000ffffab7224 */ /* 0x000fc400078e0087 */
        /* <DEDUP_REMOVED lines=21> */
[----:B--2---:R-:W3:Y:S04]  /*62f0*/  LDSM.16.M88.4 R8, [R146+0x4000] ;  /* 0x004000009208783b */ /* 0x004ee80000000200 */
[----:B------:R-:W5:Y:S04]  /*6300*/  LDSM.16.M88.4 R112, [R146+0x4800] ;  /* 0x004800009270783b */ /* 0x000f680000000200 */
[----:B------:R-:W2:Y:S04]  /*6310*/  LDSM.16.M88.4 R104, [R146+0x5000] ;  /* 0x005000009268783b */ /* 0x000ea80000000200 */
[----:B------:R-:W1:Y:S04]  /*6320*/  LDSM.16.M88.4 R24, [R146+0x5800] ;  /* 0x005800009218783b */ /* 0x000e680000000200 */
[----:B------:R-:W-:Y:S04]  /*6330*/  LDSM.16.M88.4 R20, [R145] ;  /* 0x000000009114783b */ /* 0x000fe80000000200 */
[----:B------:R-:W1:Y:S04]  /*6340*/  LDSM.16.M88.4 R120, [R144] ;  /* 0x000000009078783b */ /* 0x000e680000000200 */
[----:B------:R-:W1:Y:S04]  /*6350*/  LDSM.16.M88.4 R116, [R144+0x800] ;  /* 0x000800009074783b */ /* 0x000e680000000200 */
[----:B----4-:R-:W4:Y:S04]  /*6360*/  LDSM.16.M88.4 R16, [R144+0x1000] ;  /* 0x001000009010783b */ /* 0x010f280000000200 */
[----:B------:R-:W-:Y:S04]  /*6370*/  LDSM.16.M88.4 R124, [R143+0x2000] ;  /* 0x002000008f7c783b */ /* 0x000fe80000000200 */
[----:B------:R-:W-:Y:S01]  /*6380*/  LDSM.16.M88.4 R128, [R139+0x6800] ;  /* 0x006800008b80783b */ /* 0x000fe20000000200 */
[C---:B---3--:R-:W-:Y:S03]  /*6390*/  HMMA.16816.F32 R12, R28.reuse, R8, RZ ;  /* 0x000000081c0c723c */ /* 0x048fe600000018ff */
[----:B------:R-:W0:Y:S05]  /*63a0*/  LDGDEPBAR ;  /* 0x00000000000079af */ /* 0x000e2a0000000000 */
[C---:B-----5:R-:W-:Y:S08]  /*63b0*/  HMMA.16816.F32 R4, R28.reuse, R112, RZ ;  /* 0x000000701c04723c */ /* 0x060ff000000018ff */
[C---:B--2---:R-:W-:Y:S08]  /*63c0*/  HMMA.16816.F32 R108, R28.reuse, R104, RZ ;  /* 0x000000681c6c723c */ /* 0x044ff000000018ff */
        /* <DEDUP_REMOVED lines=14> */
[----:B------:R-:W2:Y:S07]  /*64b0*/  LDSM.16.M88.4 R16, [R143] ;  /* 0x000000008f10783b */ /* 0x000eae0000000200 */
[C---:B-1----:R-:W-:Y:S08]  /*64c0*/  HMMA.16816.F32 R32, R20.reuse, R24, R32 ;  /* 0x000000181420723c */ /* 0x042ff00000001820 */
[----:B------:R-:W-:Y:S01]  /*64d0*/  HMMA.16816.F32 R28, R20, R26, R28 ;  /* 0x0000001a141c723c */ /* 0x000fe2000000181c */
[----:B------:R-:W1:Y:S04]  /*64e0*/  LDSM.16.M88.4 R20, [R139+0x5000] ;  /* 0x005000008b14783b */ /* 0x000e680000000200 */
[----:B------:R-:W3:Y:S03]  /*64f0*/  LDSM.16.M88.4 R24, [R139+0x5800] ;  /* 0x005800008b18783b */ /* 0x000ee60000000200 */
[C---:B--2---:R-:W-:Y:S08]  /*6500*/  HMMA.16816.F32 R12, R16.reuse, R120, R12 ;  /* 0x00000078100c723c */ /* 0x044ff0000000180c */
[C---:B------:R-:W-:Y:S01]  /*6510*/  HMMA.16816.F32 R8, R16.reuse, R122, R8 ;  /* 0x0000007a1008723c */ /* 0x040fe20000001808 */
[----:B------:R-:W-:Y:S07]  /*6520*/  LDSM.16.M88.4 R120, [R141] ;  /* 0x000000008d78783b */ /* 0x000fee0000000200 */
[C---:B------:R-:W-:Y:S08]  /*6530*/  HMMA.16816.F32 R4, R16.reuse, R116, R4 ;  /* 0x000000741004723c */ /* 0x040ff00000001804 */
[C---:B------:R-:W-:Y:S01]  /*6540*/  HMMA.16816.F32 R112, R16.reuse, R118, R112 ;  /* 0x000000761070723c */ /* 0x040fe20000001870 */
[----:B------:R-:W-:Y:S07]  /*6550*/  LDSM.16.M88.4 R116, [R141+0x800] ;  /* 0x000800008d74783b */ /* 0x000fee0000000200 */
[C---:B-1----:R-:W-:Y:S08]  /*6560*/  HMMA.16816.F32 R108, R16.reuse, R20, R108 ;  /* 0x00000014106c723c */ /* 0x042ff0000000186c */
[C---:B------:R-:W-:Y:S01]  /*6570*/  HMMA.16816.F32 R104, R16.reuse, R22, R104 ;  /* 0x000000161068723c */ /* 0x040fe20000001868 */
[----:B------:R-:W1:Y:S07]  /*6580*/  LDSM.16.M88.4 R20, [R142] ;  /* 0x000000008e14783b */ /* 0x000e6e0000000200 */
[C---:B---3--:R-:W-:Y:S08]  /*6590*/  HMMA.16816.F32 R32, R16.reuse, R24, R32 ;  /* 0x000000181020723c */ /* 0x048ff00000001820 */
        /* <DEDUP_REMOVED lines=11> */
[----:B------:R-:W1:Y:S07]  /*6650*/  LDSM.16.M88.4 R16, [R147+0x2000] ;  /* 0x002000009310783b */ /* 0x000e6e0000000200 */
[C---:B---3--:R-:W-:Y:S08]  /*6660*/  HMMA.16816.F32 R32, R20.reuse, R24, R32 ;  /* 0x000000181420723c */ /* 0x048ff00000001820 */
[----:B------:R-:W-:Y:S01]  /*6670*/  HMMA.16816.F32 R28, R20, R26, R28 ;  /* 0x0000001a141c723c */ /* 0x000fe2000000181c */
[----:B------:R-:W2:Y:S04]  /*6680*/  LDSM.16.M88.4 R24, [R146+0x6800] ;  /* 0x006800009218783b */ /* 0x000ea80000000200 */
[----:B------:R-:W3:Y:S03]  /*6690*/  LDSM.16.M88.4 R20, [R146+0x7000] ;  /* 0x007000009214783b */ /* 0x000ee60000000200 */
        /* <DEDUP_REMOVED lines=10> */
[----:B------:R-:W-:Y:S01]  /*6740*/  HMMA.16816.F32 R28, R16, R118, R28 ;  /* 0x00000076101c723c */ /* 0x000fe2000000181c */
[----:B------:R-:W2:Y:S04]  /*6750*/  LDSM.16.M88.4 R16, [R144+0x2800] ;  /* 0x002800009010783b */ /* 0x000ea80000000200 */
[----:B------:R-:W3:Y:S03]  /*6760*/  LDSM.16.M88.4 R116, [R144+0x3000] ;  /* 0x003000009074783b */ /* 0x000ee60000000200 */
        /* <DEDUP_REMOVED lines=8> */
[----:B------:R-:W-:Y:S07]  /*67f0*/  LDSM.16.M88.4 R116, [R139+0x7800] ;  /* 0x007800008b74783b */ /* 0x000fee0000000200 */
[----:B------:R-:W-:Y:S08]  /*6800*/  HMMA.16816.F32 R4, R124, R128, R4 ;  /* 0x000000807c04723c */ /* 0x000ff00000001804 */
[C---:B-1----:R-:W-:Y:S08]  /*6810*/  HMMA.16816.F32 R32, R20.reuse, R24, R32 ;  /* 0x000000181420723c */ /* 0x042ff00000001820 */
[----:B------:R-:W-:Y:S01]  /*6820*/  HMMA.16816.F32 R28, R20, R26, R28 ;  /* 0x0000001a141c723c */ /* 0x000fe2000000181c */
[----:B------:R-:W-:Y:S04]  /*6830*/  LDSM.16.M88.4 R24, [R142+0x2000] ;  /* 0x002000008e18783b */ /* 0x000fe80000000200 */
[----:B------:R-:W1:Y:S03]  /*6840*/  LDSM.16.M88.4 R20, [R141+0x2000] ;  /* 0x002000008d14783b */ /* 0x000e660000000200 */
[C---:B--2---:R-:W-:Y:S08]  /*6850*/  HMMA.16816.F32 R12, R124.reuse, R16, R12 ;  /* 0x000000107c0c723c */ /* 0x044ff0000000180c */
[C---:B------:R-:W-:Y:S01]  /*6860*/  HMMA.16816.F32 R8, R124.reuse, R18, R8 ;  /* 0x000000127c08723c */ /* 0x040fe20000001808 */
[----:B------:R-:W2:Y:S07]  /*6870*/  LDSM.16.M88.4 R16, [R141+0x2800] ;  /* 0x002800008d10783b */ /* 0x000eae0000000200 */
[C---:B------:R-:W-:Y:S08]  /*6880*/  HMMA.16816.F32 R112, R124.reuse, R130, R112 ;  /* 0x000000827c70723c */ /* 0x040ff00000001870 */
[C---:B------:R-:W-:Y:S08]  /*6890*/  HMMA.16816.F32 R104, R124.reuse, R122, R104 ;  /* 0x0000007a7c68723c */ /* 0x040ff00000001868 */
[----:B------:R-:W-:Y:S08]  /*68a0*/  HMMA.16816.F32 R108, R124, R120, R108 ;  /* 0x000000787c6c723c */ /* 0x000ff0000000186c */
[C---:B-1----:R-:W-:Y:S08]  /*68b0*/  HMMA.16816.F32 R8, R24.reuse, R22, R8 ;  /* 0x000000161808723c */ /* 0x042ff00000001808 */
[C---:B------:R-:W-:Y:S08]  /*68c0*/  HMMA.16816.F32 R12, R24.reuse, R20, R12 ;  /* 0x00000014180c723c */ /* 0x040ff0000000180c */
[C---:B--2---:R-:W-:Y:S08]  /*68d0*/  HMMA.16816.F32 R4, R24.reuse, R16, R4 ;  /* 0x000000101804723c */ /* 0x044ff00000001804 */
[----:B------:R-:W-:Y:S01]  /*68e0*/  HMMA.16816.F32 R112, R24, R18, R112 ;  /* 0x000000121870723c */ /* 0x000fe20000001870 */
[----:B------:R-:W1:Y:S01]  /*68f0*/  LDSM.16.M88.4 R16, [R141+0x3000] ;  /* 0x003000008d10783b */ /* 0x000e620000000200 */
        /* <DEDUP_REMOVED lines=8> */
[----:B------:R-:W-:-:S02]  /*6980*/  FMUL.FTZ R21, R15, c[0x0][0x2ec] ;  /* 0x0000bb000f157a20 */ /* 0x000fc40000410000 */
[----:B------:R-:W-:Y:S01]  /*6990*/  FMUL.FTZ R4, R4, c[0x0][0x2ec] ;  /* 0x0000bb0004047a20 */ /* 0x000fe20000410000 */
[----:B------:R-:W-:Y:S01]  /*69a0*/  HMMA.16816.F32 R28, R124, R118, R28 ;  /* 0x000000767c1c723c */ /* 0x000fe2000000181c */
[----:B------:R-:W-:Y:S01]  /*69b0*/  FMUL.FTZ R14, R11, c[0x0][0x2ec] ;  /* 0x0000bb000b0e7a20 */ /* 0x000fe20000410000 */
[----:B------:R-:W-:Y:S01]  /*69c0*/  MUFU.TANH R15, R8 ;  /* 0x00000008000f7308 */ /* 0x000fe20000002400 */
[----:B------:R-:W-:Y:S02]  /*69d0*/  FMUL.FTZ R7, R7, c[0x0][0x2ec] ;  /* 0x0000bb0007077a20 */ /* 0x000fe40000410000 */
[----:B------:R-:W-:Y:S02]  /*69e0*/  FMUL.FTZ R5, R5, c[0x0][0x2ec] ;  /* 0x0000bb0005057a20 */ /* 0x000fe40000410000 */
[----:B------:R-:W-:Y:S02]  /*69f0*/  FMUL.FTZ R6, R6, c[0x0][0x2ec] ;  /* 0x0000bb0006067a20 */ /* 0x000fe40000410000 */
[----:B------:R-:W-:Y:S01]  /*6a00*/  FMUL.FTZ R117, R115, c[0x0][0x2ec] ;  /* 0x0000bb0073757a20 */ /* 0x000fe20000410000 */
[----:B------:R2:W-:Y:S08]  /*6a10*/  MUFU.TANH R122, R4 ;  /* 0x00000004007a7308 */ /* 0x0005f00000002400 */
[----:B------:R3:W-:Y:S01]  /*6a20*/  MUFU.TANH R13, R10 ;  /* 0x0000000a000d7308 */ /* 0x0007e20000002400 */
[C---:B-1----:R-:W-:Y:S01]  /*6a30*/  HMMA.16816.F32 R108, R24.reuse, R16, R108 ;  /* 0x00000010186c723c */ /* 0x042fe2000000186c */
[----:B--2---:R-:W1:Y:S06]  /*6a40*/  S2R R4, SR_TID.X ;  /* 0x0000000000047919 */ /* 0x004e6c0000002100 */
[----:B------:R-:W-:Y:S01]  /*6a50*/  MUFU.TANH R20, R20 ;  /* 0x0000001400147308 */ /* 0x000fe20000002400 */
[----:B------:R-:W-:Y:S01]  /*6a60*/  FMUL.FTZ R16, R113, c[0x0][0x2ec] ;  /* 0x0000bb0071107a20 */ /* 0x000fe20000410000 */
[----:B------:R-:W-:Y:S01]  /*6a70*/  HMMA.16816.F32 R104, R24, R18, R104 ;  /* 0x000000121868723c */ /* 0x000fe20000001868 */
[----:B---3--:R-:W2:Y:S05]  /*6a80*/  LDSM.16.M88.4 R8, [R141+0x3800] ;  /* 0x003800008d08783b */ /* 0x008eaa0000000200 */
[----:B------:R-:W3:Y:S01]  /*6a90*/  MUFU.TANH R21, R21 ;  /* 0x0000001500157308 */ /* 0x000ee20000002400 */
[----:B------:R-:W-:-:S04]  /*6aa0*/  DEPBAR.LE SB0, 0x0 ;  /* 0x000080000000791a */ /* 0x000fc80000000000 */
[----:B------:R-:W-:Y:S02]  /*6ab0*/  FMUL.FTZ R19, R112, c[0x0][0x2ec] ;  /* 0x0000bb0070137a20 */ /* 0x000fe40000410000 */
[----:B------:R-:W-:Y:S01]  /*6ac0*/  FMUL.FTZ R18, R114, c[0x0][0x2ec] ;  /* 0x0000bb0072127a20 */ /* 0x000fe20000410000 */
[----:B------:R4:W-:Y:S01]  /*6ad0*/  MUFU.TANH R22, R7 ;  /* 0x0000000700167308 */ /* 0x0009e20000002400 */
[----:B------:R-:W-:Y:S02]  /*6ae0*/  FMUL.FTZ R17, R108, c[0x0][0x2ec] ;  /* 0x0000bb006c117a20 */ /* 0x000fe40000410000 */
[----:B-1----:R-:W-:-:S05]  /*6af0*/  IMAD.SHL.U32 R4, R4, 0x2, RZ ;  /* 0x0000000204047824 */ /* 0x002fca00078e00ff */
[----:B------:R1:W-:Y:S01]  /*6b00*/  MUFU.TANH R116, R5 ;  /* 0x0000000500747308 */ /* 0x0003e20000002400 */
[----:B------:R-:W-:Y:S02]  /*6b10*/  FMUL.FTZ R110, R110, c[0x0][0x2ec] ;  /* 0x0000bb006e6e7a20 */ /* 0x000fe40000410000 */
[----:B------:R-:W-:Y:S01]  /*6b20*/  FMUL.FTZ R109, R109, c[0x0][0x2ec] ;  /* 0x0000bb006d6d7a20 */ /* 0x000fe20000410000 */
[----:B------:R-:W-:Y:S01]  /*6b30*/  LOP3.LUT R4, R4, 0x6, RZ, 0xc0, !PT ;  /* 0x0000000604047812 */ /* 0x000fe200078ec0ff */
[----:B------:R-:W-:Y:S02]  /*6b40*/  FMUL.FTZ R111, R111, c[0x0][0x2ec] ;  /* 0x0000bb006f6f7a20 */ /* 0x000fe40000410000 */
[----:B------:R-:W-:Y:S01]  /*6b50*/  FMUL.FTZ R106, R106, c[0x0][0x2ec] ;  /* 0x0000bb006a6a7a20 */ /* 0x000fe20000410000 */
[----:B------:R-:W5:Y:S01]  /*6b60*/  MUFU.TANH R14, R14 ;  /* 0x0000000e000e7308 */ /* 0x000f620000002400 */
[----:B----4-:R-:W-:-:S05]  /*6b70*/  IMAD R7, R155, 0x40, R4 ;  /* 0x000000409b077824 */ /* 0x010fca00078e0204 */
[C---:B------:R-:W-:Y:S02]  /*6b80*/  IADD3 R4, R7.reuse, 0x8, RZ ;  /* 0x0000000807047810 */ /* 0x040fe40007ffe0ff */
[----:B-1----:R-:W-:Y:S01]  /*6b90*/  IADD3 R5, R7, 0x1, RZ ;  /* 0x0000000107057810 */ /* 0x002fe20007ffe0ff */
[----:B------:R1:W-:Y:S01]  /*6ba0*/  MUFU.TANH R23, R6 ;  /* 0x0000000600177308 */ /* 0x0003e20000002400 */
[-C--:B------:R-:W-:Y:S02]  /*6bb0*/  ISETP.GE.AND P5, PT, R4, R133.reuse, PT ;  /* 0x000000850400720c */ /* 0x080fe40003fa6270 */
[C---:B------:R-:W-:Y:S02]  /*6bc0*/  ISETP.GE.AND P6, PT, R5.reuse, R133, PT ;  /* 0x000000850500720c */ /* 0x040fe40003fc6270 */
[----:B------:R-:W-:Y:S01]  /*6bd0*/  ISETP.GE.AND P4, PT, R5, R132, PT ;  /* 0x000000840500720c */ /* 0x000fe20003f86270 */
[----:B--2---:R-:W-:Y:S02]  /*6be0*/  HMMA.16816.F32 R32, R24, R8, R32 ;  /* 0x000000081820723c */ /* 0x004fe40000001820 */
[----:B------:R-:W-:Y:S01]  /*6bf0*/  MUFU.TANH R19, R19 ;  /* 0x0000001300137308 */ /* 0x000fe20000002400 */
[----:B---3--:R-:W-:Y:S01]  /*6c00*/  FSEL R5, R21, -INF , !P4 ;  /* 0xff80000015057808 */ /* 0x008fe20006000000 */
[----:B------:R-:W-:-:S03]  /*6c10*/  FMUL.FTZ R21, R107, c[0x0][0x2ec] ;  /* 0x0000bb006b157a20 */ /* 0x000fc60000410000 */
[----:B------:R-:W-:Y:S01]  /*6c20*/  IADD3 R9, R7, 0x9, RZ ;  /* 0x0000000907097810 */ /* 0x000fe20007ffe0ff */
[----:B------:R-:W-:Y:S01]  /*6c30*/  HMMA.16816.F32 R28, R24, R10, R28 ;  /* 0x0000000a181c723c */ /* 0x000fe2000000181c */
[----:B------:R-:W-:Y:S01]  /*6c40*/  FMUL.FTZ R8, R104, c[0x0][0x2ec] ;  /* 0x0000bb0068087a20 */ /* 0x000fe20000410000 */
[----:B-1----:R-:W-:Y:S01]  /*6c50*/  FSEL R6, R20, -INF , !P6 ;  /* 0xff80000014067808 */ /* 0x002fe20007000000 */
[----:B------:R-:W1:Y:S01]  /*6c60*/  MUFU.TANH R16, R16 ;  /* 0x0000001000107308 */ /* 0x000e620000002400 */
[-C--:B------:R-:W-:Y:S01]  /*6c70*/  ISETP.GE.AND P6, PT, R4, R132.reuse, PT ;  /* 0x000000840400720c */ /* 0x080fe20003fc6270 */
[----:B------:R-:W-:Y:S01]  /*6c80*/  FMUL.FTZ R20, R105, c[0x0][0x2ec] ;  /* 0x0000bb0069147a20 */ /* 0x000fe20000410000 */
[----:B------:R-:W-:Y:S02]  /*6c90*/  FSEL R4, R15, -INF , !P5 ;  /* 0xff8000000f047808 */ /* 0x000fe40006800000 */
[C---:B------:R-:W-:Y:S02]  /*6ca0*/  ISETP.GE.AND P4, PT, R9.reuse, R133, PT ;  /* 0x000000850900720c */ /* 0x040fe40003f86270 */
[----:B------:R-:W-:Y:S01]  /*6cb0*/  ISETP.GE.AND P5, PT, R9, R132, PT ;  /* 0x000000840900720c */ /* 0x000fe20003fa6270 */
[----:B------:R-:W-:Y:S01]  /*6cc0*/  MUFU.TANH R18, R18 ;  /* 0x0000001200127308 */ /* 0x000fe20000002400 */
[----:B------:R-:W-:-:S02]  /*6cd0*/  IADD3 R9, R7, 0x10, RZ ;  /* 0x0000001007097810 */ /* 0x000fc40007ffe0ff */
[----:B------:R-:W-:Y:S02]  /*6ce0*/  FSEL R13, R13, -INF , !P6 ;  /* 0xff8000000d0d7808 */ /* 0x000fe40007000000 */
[-C--:B------:R-:W-:Y:S01]  /*6cf0*/  ISETP.GE.AND P6, PT, R9, R133.reuse, PT ;  /* 0x000000850900720c */ /* 0x080fe20003fc6270 */
[----:B------:R-:W-:Y:S01]  /*6d00*/  FMUL.FTZ R32, R32, c[0x0][0x2ec] ;  /* 0x0000bb0020207a20 */ /* 0x000fe20000410000 */
[----:B------:R-:W-:Y:S01]  /*6d10*/  IADD3 R15, R7, 0x11, RZ ;  /* 0x00000011070f7810 */ /* 0x000fe20007ffe0ff */
[----:B------:R-:W-:Y:S01]  /*6d20*/  MUFU.TANH R117, R117 ;  /* 0x0000007500757308 */ /* 0x000fe20000002400 */
[----:B------:R-:W-:Y:S01]  /*6d30*/  FSEL R12, R12, -INF , !P4 ;  /* 0xff8000000c0c7808 */ /* 0x000fe20006000000 */
[----:B------:R-:W-:Y:S01]  /*6d40*/  FMUL.FTZ R35, R35, c[0x0][0x2ec] ;  /* 0x0000bb0023237a20 */ /* 0x000fe20000410000 */
[-C--:B------:R-:W-:Y:S01]  /*6d50*/  ISETP.GE.AND P4, PT, R9, R132.reuse, PT ;  /* 0x000000840900720c */ /* 0x080fe20003f86270 */
[----:B------:R-:W-:Y:S01]  /*6d60*/  FMUL.FTZ R33, R33, c[0x0][0x2ec] ;  /* 0x0000bb0021217a20 */ /* 0x000fe20000410000 */
[----:B-----5:R-:W-:Y:S01]  /*6d70*/  FSEL R9, R14, -INF , !P5 ;  /* 0xff8000000e097808 */ /* 0x020fe20006800000 */
[----:B------:R-:W-:Y:S01]  /*6d80*/  FMUL.FTZ R34, R34, c[0x0][0x2ec] ;  /* 0x0000bb0022227a20 */ /* 0x000fe20000410000 */
[----:B------:R-:W-:Y:S01]  /*6d90*/  FSEL R122, R122, -INF , !P6 ;  /* 0xff8000007a7a7808 */ /* 0x000fe20007000000 */
[----:B------:R-:W-:Y:S01]  /*6da0*/  MUFU.TANH R17, R17 ;  /* 0x0000001100117308 */ /* 0x000fe20000002400 */
[C---:B------:R-:W-:Y:S01]  /*6db0*/  ISETP.GE.AND P5, PT, R15.reuse, R133, PT ;  /* 0x000000850f00720c */ /* 0x040fe20003fa6270 */
[----:B------:R-:W-:Y:S01]  /*6dc0*/  FMUL.FTZ R28, R28, c[0x0][0x2ec] ;  /* 0x0000bb001c1c7a20 */ /* 0x000fe20000410000 */
[----:B------:R-:W-:Y:S01]  /*6dd0*/  ISETP.GE.AND P6, PT, R15, R132, PT ;  /* 0x000000840f00720c */ /* 0x000fe20003fc6270 */
[----:B------:R-:W-:Y:S01]  /*6de0*/  FMUL.FTZ R30, R30, c[0x0][0x2ec] ;  /* 0x0000bb001e1e7a20 */ /* 0x000fe20000410000 */
[----:B------:R-:W-:Y:S01]  /*6df0*/  IADD3 R15, R7, 0x18, RZ ;  /* 0x00000018070f7810 */ /* 0x000fe20007ffe0ff */
[----:B------:R-:W-:Y:S01]  /*6e00*/  FMUL.FTZ R29, R29, c[0x0][0x2ec] ;  /* 0x0000bb001d1d7a20 */ /* 0x000fe20000410000 */
[----:B------:R-:W-:Y:S01]  /*6e10*/  IADD3 R14, R7, 0x19, RZ ;  /* 0x00000019070e7810 */ /* 0x000fe20007ffe0ff */
[----:B------:R-:W2:Y:S01]  /*6e20*/  MUFU.TANH R115, R110 ;  /* 0x0000006e00737308 */ /* 0x000ea20000002400 */
[----:B------:R-:W-:Y:S01]  /*6e30*/  FSEL R116, R116, -INF , !P5 ;  /* 0xff80000074747808 */ /* 0x000fe20006800000 */
[----:B------:R-:W-:Y:S01]  /*6e40*/  FMUL.FTZ R31, R31, c[0x0][0x2ec] ;  /* 0x0000bb001f1f7a20 */ /* 0x000fe20000410000 */
[----:B------:R-:W-:-:S02]  /*6e50*/  FSEL R119, R22, -INF , !P6 ;  /* 0xff80000016777808 */ /* 0x000fc40007000000 */
[-C--:B------:R-:W-:Y:S02]  /*6e60*/  ISETP.GE.AND P5, PT, R15, R132.reuse, PT ;  /* 0x000000840f00720c */ /* 0x080fe40003fa6270 */
[----:B------:R-:W-:Y:S01]  /*6e70*/  ISETP.GE.AND P6, PT, R14, R133, PT ;  /* 0x000000850e00720c */ /* 0x000fe20003fc6270 */
[----:B------:R3:W4:Y:S01]  /*6e80*/  MUFU.TANH R120, R109 ;  /* 0x0000006d00787308 */ /* 0x0007220000002400 */
[C---:B------:R-:W-:Y:S02]  /*6e90*/  IADD3 R10, R7.reuse, 0x20, RZ ;  /* 0x00000020070a7810 */ /* 0x040fe40007ffe0ff */
[----:B-1----:R-:W-:Y:S02]  /*6ea0*/  FSEL R114, R16, -INF , !P6 ;  /* 0xff80000010727808 */ /* 0x002fe40007000000 */
[----:B------:R-:W-:Y:S02]  /*6eb0*/  ISETP.GE.AND P6, PT, R10, R132, PT ;  /* 0x000000840a00720c */ /* 0x000fe40003fc6270 */
[----:B------:R-:W-:Y:S01]  /*6ec0*/  IADD3 R11, R7, 0x21, RZ ;  /* 0x00000021070b7810 */ /* 0x000fe20007ffe0ff */
[----:B------:R1:W5:Y:S01]  /*6ed0*/  MUFU.TANH R101, R111 ;  /* 0x0000006f00657308 */ /* 0x0003620000002400 */
[----:B--2---:R-:W-:-:S07]  /*6ee0*/  FSEL R115, R115, -INF , !P6 ;  /* 0xff80000073737808 */ /* 0x004fce0007000000 */
[----:B------:R-:W2:Y:S01]  /*6ef0*/  MUFU.TANH R8, R8 ;  /* 0x0000000800087308 */ /* 0x000ea20000002400 */
[----:B---3--:R-:W-:Y:S02]  /*6f00*/  FSEL R109, R23, -INF , !P4 ;  /* 0xff800000176d7808 */ /* 0x008fe40006000000 */
[----:B------:R-:W-:-:S04]  /*6f10*/  ISETP.GE.AND P4, PT, R15, R133, PT ;  /* 0x000000850f00720c */ /* 0x000fc80003f86270 */
[----:B------:R-:W-:Y:S01]  /*6f20*/  FSEL R110, R19, -INF , !P4 ;  /* 0xff800000136e7808 */ /* 0x000fe20006000000 */
[----:B------:R-:W3:Y:S01]  /*6f30*/  MUFU.TANH R113, R106 ;  /* 0x0000006a00717308 */ /* 0x000ee20000002400 */
[----:B-1----:R-:W-:Y:S02]  /*6f40*/  FSEL R111, R18, -INF , !P5 ;  /* 0xff800000126f7808 */ /* 0x002fe40006800000 */
[----:B------:R-:W-:Y:S02]  /*6f50*/  ISETP.GE.AND P4, PT, R14, R132, PT ;  /* 0x000000840e00720c */ /* 0x000fe40003f86270 */
[----:B------:R-:W-:Y:S02]  /*6f60*/  ISETP.GE.AND P5, PT, R10, R133, PT ;  /* 0x000000850a00720c */ /* 0x000fe40003fa6270 */
[----:B------:R-:W-:Y:S01]  /*6f70*/  IADD3 R14, R7, 0x28, RZ ;  /* 0x00000028070e7810 */ /* 0x000fe20007ffe0ff */
[----:B------:R-:W1:Y:S01]  /*6f80*/  MUFU.TANH R20, R20 ;  /* 0x0000001400147308 */ /* 0x000e620000002400 */
[----:B------:R-:W-:-:S02]  /*6f90*/  FSEL R117, R117, -INF , !P4 ;  /* 0xff80000075757808 */ /* 0x000fc40006000000 */
[----:B------:R-:W-:Y:S02]  /*6fa0*/  FSEL R118, R17, -INF , !P5 ;  /* 0xff80000011767808 */ /* 0x000fe40006800000 */
[CC--:B------:R-:W-:Y:S02]  /*6fb0*/  ISETP.GE.AND P4, PT, R11.reuse, R133.reuse, PT ;  /* 0x000000850b00720c */ /* 0x0c0fe40003f86270 */
[----:B------:R-:W-:Y:S01]  /*6fc0*/  ISETP.GE.AND P5, PT, R11, R132, PT ;  /* 0x000000840b00720c */ /* 0x000fe20003fa6270 */
[----:B------:R-:W1:Y:S01]  /*6fd0*/  MUFU.TANH R21, R21 ;  /* 0x0000001500157308 */ /* 0x000e620000002400 */
[----:B------:R-:W-:Y:S02]  /*6fe0*/  ISETP.GE.AND P6, PT, R14, R133, PT ;  /* 0x000000850e00720c */ /* 0x000fe40003fc6270 */
[----:B------:R-:W-:Y:S02]  /*6ff0*/  IADD3 R11, R7, 0x29, RZ ;  /* 0x00000029070b7810 */ /* 0x000fe40007ffe0ff */
[----:B----4-:R-:W-:-:S02]  /*7000*/  FSEL R120, R120, -INF , !P4 ;  /* 0xff80000078787808 */ /* 0x010fc40006000000 */
[----:B-----5:R-:W-:Y:S01]  /*7010*/  FSEL R23, R101, -INF , !P5 ;  /* 0xff80000065177808 */ /* 0x020fe20006800000 */
[----:B------:R-:W4:Y:S01]  /*7020*/  MUFU.TANH R112, R32 ;  /* 0x0000002000707308 */ /* 0x000f220000002400 */
[----:B--2---:R-:W-:Y:S02]  /*7030*/  FSEL R22, R8, -INF , !P6 ;  /* 0xff80000008167808 */ /* 0x004fe40007000000 */
[-C--:B------:R-:W-:Y:S02]  /*7040*/  ISETP.GE.AND P4, PT, R14, R132.reuse, PT ;  /* 0x000000840e00720c */ /* 0x080fe40003f86270 */
[C---:B------:R-:W-:Y:S02]  /*7050*/  ISETP.GE.AND P5, PT, R11.reuse, R133, PT ;  /* 0x000000850b00720c */ /* 0x040fe40003fa6270 */
[----:B------:R-:W-:Y:S01]  /*7060*/  ISETP.GE.AND P6, PT, R11, R132, PT ;  /* 0x000000840b00720c */ /* 0x000fe20003fc6270 */
[----:B------:R-:W2:Y:S01]  /*7070*/  MUFU.TANH R108, R33 ;  /* 0x00000021006c7308 */ /* 0x000ea20000002400 */
[----:B------:R-:W-:-:S02]  /*7080*/  IADD3 R11, R7, 0x30, RZ ;  /* 0x00000030070b7810 */ /* 0x000fc40007ffe0ff */
[----:B---3--:R-:W-:Y:S02]  /*7090*/  FSEL R113, R113, -INF , !P4 ;  /* 0xff80000071717808 */ /* 0x008fe40006000000 */
[----:B------:R-:W-:Y:S02]  /*70a0*/  ISETP.GE.AND P4, PT, R11, R133, PT ;  /* 0x000000850b00720c */ /* 0x000fe40003f86270 */
[----:B------:R-:W-:Y:S01]  /*70b0*/  IADD3 R8, R7, 0x31, RZ ;  /* 0x0000003107087810 */ /* 0x000fe20007ffe0ff */
[----:B------:R-:W3:Y:S01]  /*70c0*/  MUFU.TANH R10, R34 ;  /* 0x00000022000a7308 */ /* 0x000ee20000002400 */
[----:B-1----:R-:W-:Y:S02]  /*70d0*/  FSEL R20, R20, -INF , !P5 ;  /* 0xff80000014147808 */ /* 0x002fe40006800000 */
[----:B------:R-:W-:Y:S02]  /*70e0*/  FSEL R21, R21, -INF , !P6 ;  /* 0xff80000015157808 */ /* 0x000fe40007000000 */
[----:B----4-:R-:W-:-:S02]  /*70f0*/  FSEL R112, R112, -INF , !P4 ;  /* 0xff80000070707808 */ /* 0x010fc40006000000 */
[-C--:B------:R-:W-:Y:S01]  /*7100*/  ISETP.GE.AND P5, PT, R11, R132.reuse, PT ;  /* 0x000000840b00720c */ /* 0x080fe20003fa6270 */
[----:B------:R-:W1:Y:S01]  /*7110*/  MUFU.TANH R35, R35 ;  /* 0x0000002300237308 */ /* 0x000e620000002400 */
[C---:B------:R-:W-:Y:S02]  /*7120*/  ISETP.GE.AND P6, PT, R8.reuse, R133, PT ;  /* 0x000000850800720c */ /* 0x040fe40003fc6270 */
[----:B------:R-:W-:Y:S02]  /*7130*/  ISETP.GE.AND P4, PT, R8, R132, PT ;  /* 0x000000840800720c */ /* 0x000fe40003f86270 */
[----:B------:R-:W-:Y:S02]  /*7140*/  IADD3 R8, R7, 0x38, RZ ;  /* 0x0000003807087810 */ /* 0x000fe40007ffe0ff */
[----:B--2---:R-:W-:Y:S01]  /*7150*/  FSEL R108, R108, -INF , !P6 ;  /* 0xff8000006c6c7808 */ /* 0x004fe20007000000 */
[----:B------:R-:W2:Y:S01]  /*7160*/  MUFU.TANH R0, R0 ;  /* 0x0000000000007308 */ /* 0x000ea20000002400 */
[----:B---3--:R-:W-:-:S02]  /*7170*/  FSEL R101, R10, -INF , !P5 ;  /* 0xff8000000a657808 */ /* 0x008fc40006800000 */
[CC--:B------:R-:W-:Y:S01]  /*7180*/  ISETP.GE.AND P5, PT, R8.reuse, R133.reuse, PT ;  /* 0x000000850800720c */ /* 0x0c0fe20003fa6270 */
[----:B------:R-:W-:Y:S01]  /*7190*/  BAR.SYNC.DEFER_BLOCKING 0x0 ;  /* 0x0000000000007b1d */ /* 0x000fe20000010000 */
[----:B------:R-:W-:Y:S02]  /*71a0*/  ISETP.GE.AND P6, PT, R8, R132, PT ;  /* 0x000000840800720c */ /* 0x000fe40003fc6270 */
[----:B------:R-:W-:Y:S02]  /*71b0*/  IADD3 R8, R7, 0x39, RZ ;  /* 0x0000003907087810 */ /* 0x000fe40007ffe0ff */
[----:B-1----:R-:W-:Y:S01]  /*71c0*/  FSEL R35, R35, -INF , !P4 ;  /* 0xff80000023237808 */ /* 0x002fe20006000000 */
[----:B------:R-:W1:Y:S01]  /*71d0*/  MUFU.TANH R106, R28 ;  /* 0x0000001c006a7308 */ /* 0x000e620000002400 */
[----:B------:R-:W-:-:S04]  /*71e0*/  ISETP.GE.AND P4, PT, R7, R133, PT ;  /* 0x000000850700720c */ /* 0x000fc80003f86270 */
[----:B--2---:R-:W-:-:S03]  /*71f0*/  FSEL R0, R0, -INF , !P4 ;  /* 0xff80000000007808 */ /* 0x004fc60006000000 */
[----:B------:R-:W2:Y:S01]  /*7200*/  MUFU.TANH R33, R30 ;  /* 0x0000001e00217308 */ /* 0x000ea20000002400 */
[----:B------:R-:W-:-:S07]  /*7210*/  ISETP.GE.AND P4, PT, R8, R132, PT ;  /* 0x000000840800720c */ /* 0x000fce0003f86270 */
[----:B------:R-:W3:Y:S01]  /*7220*/  MUFU.TANH R2, R2 ;  /* 0x0000000200027308 */ /* 0x000ee20000002400 */
[----:B-1----:R-:W-:Y:S02]  /*7230*/  FSEL R106, R106, -INF , !P5 ;  /* 0xff8000006a6a7808 */ /* 0x002fe40006800000 */
[----:B------:R-:W-:-:S05]  /*7240*/  ISETP.GE.AND P5, PT, R7, R132, PT ;  /* 0x000000840700720c */ /* 0x000fca0003fa6270 */
[----:B------:R-:W1:Y:S01]  /*7250*/  MUFU.TANH R104, R29 ;  /* 0x0000001d00687308 */ /* 0x000e620000002400 */
[----:B--2---:R-:W-:Y:S02]  /*7260*/  FSEL R33, R33, -INF , !P6 ;  /* 0xff80000021217808 */ /* 0x004fe40007000000 */
[----:B------:R-:W-:-:S05]  /*7270*/  ISETP.GE.AND P6, PT, R8, R133, PT ;  /* 0x000000850800720c */ /* 0x000fca0003fc6270 */
[----:B------:R-:W2:Y:S01]  /*7280*/  MUFU.TANH R34, R31 ;  /* 0x0000001f00227308 */ /* 0x000ea20000002400 */
[----:B---3--:R-:W-:Y:S02]  /*7290*/  FSEL R2, R2, -INF , !P5 ;  /* 0xff80000002027808 */ /* 0x008fe40006800000 */
[----:B-1----:R-:W-:Y:S02]  /*72a0*/  FSEL R104, R104, -INF , !P6 ;  /* 0xff80000068687808 */ /* 0x002fe40007000000 */
[----:B--2---:R-:W-:Y:S01]  /*72b0*/  FSEL R34, R34, -INF , !P4 ;  /* 0xff80000022227808 */ /* 0x004fe20006000000 */
        /* <DEDUP_REMOVED lines=61> */
.L_x_5416:
[----:B------:R-:W-:-:S05]  /*7690*/  IMAD.MOV.U32 R8, RZ, RZ, c[0x0][0x198] ;  /* 0x00006600ff087624 */ /* 0x000fca00078e00ff */
[----:B------:R-:W-:-:S04]  /*76a0*/  LEA R8, -R8, RZ, 0x6 ;  /* 0x000000ff08087211 */ /* 0x000fc800078e31ff */
[----:B------:R-:W-:Y:S02]  /*76b0*/  SHF.R.S32.HI R15, RZ, 0x1f, R8 ;  /* 0x0000001fff0f7819 */ /* 0x000fe40000011408 */
.L_x_5417:
        /* <DEDUP_REMOVED lines=11> */
[----:B------:R-:W-:Y:S02]  /*7770*/  @!P2 LEA R18, P5, R19, R168, 0x1 ;  /* 0x000000a81312a211 */ /* 0x000fe400078a08ff */
[----:B------:R-:W-:Y:S02]  /*7780*/  IADD3.X R7, R150, R15, R150, P4, P3 ;  /* 0x0000000f96077210 */ /* 0x000fe400027e6496 */
[----:B------:R-:W-:Y:S02]  /*7790*/  @!P1 LEA R16, P4, R25, c[0x0][0x168], 0x1 ;  /* 0x00005a0019109a11 */ /* 0x000fe400078808ff */
[----:B------:R-:W-:Y:S02]  /*77a0*/  @!P1 IADD3 R14, P3, R102, R11, RZ ;  /* 0x0000000b660e9210 */ /* 0x000fe40007f7e0ff */
[----:B------:R-:W-:Y:S02]  /*77b0*/  @!P2 LEA.HI.X R19, R19, R166, R17, 0x1, P5 ;  /* 0x000000a61313a211 */ /* 0x000fe400028f0c11 */
[----:B------:R-:W-:Y:S01]  /*77c0*/  @!P1 LEA.HI.X R17, R25, c[0x0][0x16c], R10, 0x1, P4 ;  /* 0x00005b0019119a11 */ /* 0x000fe200020f0c0a */
[----:B------:R-:W-:Y:S01]  /*77d0*/  @!P1 IMAD.X R25, R103, 0x1, R7, P3 ;  /* 0x0000000167199824 */ /* 0x000fe200018e0607 */
[----:B------:R-:W-:-:S02]  /*77e0*/  @!P2 LEA R28, P6, R8, R168, 0x1 ;  /* 0x000000a8081ca211 */ /* 0x000fc400078c08ff */
[----:B------:R-:W-:Y:S02]  /*77f0*/  @!P1 LEA R30, P3, R14, c[0x0][0x168], 0x1 ;  /* 0x00005a000e1e9a11 */ /* 0x000fe400078608ff */
[----:B------:R-:W-:Y:S02]  /*7800*/  @!P2 LEA.HI.X R29, R8, R166, R15, 0x1, P6 ;  /* 0x000000a6081da211 */ /* 0x000fe400030f0c0f */
[----:B------:R-:W-:Y:S02]  /*7810*/  @!P1 LEA.HI.X R31, R14, c[0x0][0x16c], R25, 0x1, P3 ;  /* 0x00005b000e1f9a11 */ /* 0x000fe400018f0c19 */
[----:B------:R-:W-:Y:S01]  /*7820*/  IADD3 R25, P3, R151, R11, RZ ;  /* 0x0000000b97197210 */ /* 0x000fe20007f7e0ff */
[----:B------:R-:W-:Y:S01]  /*7830*/  @!PT LDS RZ, [RZ] ;  /* 0x00000000fffff984 */ /* 0x000fe20000000800 */
[----:B------:R-:W-:Y:S01]  /*7840*/  @!PT LDS RZ, [RZ] ;  /* 0x00000000fffff984 */ /* 0x000fe20000000800 */
[----:B------:R-:W-:Y:S01]  /*7850*/  @!PT LDS RZ, [RZ] ;  /* 0x00000000fffff984 */ /* 0x000fe20000000800 */
[----:B------:R1:W-:Y:S01]  /*7860*/  @!P2 LDGSTS.E.BYPASS.LTC128B.128 [R156+0x4000], [R28.64] ;  /* 0x040000001c9cafae */ /* 0x0003e2000b901d48 */
[----:B------:R-:W-:-:S03]  /*7870*/  @!P2 LEA R124, P4, R11, R168, 0x1 ;  /* 0x000000a80b7ca211 */ /* 0x000fc600078808ff */
[----:B------:R1:W-:Y:S01]  /*7880*/  @P1 STS.128 [R156+0x6000], RZ ;  /* 0x006000ff9c001388 */ /* 0x0003e20000000c00 */
[--C-:B------:R-:W-:Y:S01]  /*7890*/  IMAD.X R10, R150, 0x1, R7.reuse, P3 ;  /* 0x00000001960a7824 */ /* 0x100fe200018e0607 */
[----:B------:R-:W-:Y:S02]  /*78a0*/  @!P2 LEA.HI.X R125, R11, R166, R7, 0x1, P4 ;  /* 0x000000a60b7da211 */ /* 0x000fe400020f0c07 */
        /* <DEDUP_REMOVED lines=41> */
.L_x_5419:
[----:B------:R-:W-:Y:S05]  /*7b40*/  BSYNC B0 ;  /* 0x0000000000007941 */ /* 0x000fea0003800000 */
.L_x_5418:
[----:B------:R-:W0:Y:S01]  /*7b50*/  LDGDEPBAR ;  /* 0x00000000000079af */ /* 0x000e220000000000 */
[----:B------:R-:W-:-:S04]  /*7b60*/  LEA R168, P1, R8, R168, 0x1 ;  /* 0x000000a808a87211 */ /* 0x000fc800078208ff */
[----:B------:R-:W-:Y:S02]  /*7b70*/  LEA.HI.X R166, R8, R166, R15, 0x1, P1 ;  /* 0x000000a608a67211 */ /* 0x000fe400008f0c0f */
.L_x_5415:
[----:B------:R-:W-:Y:S01]  /*7b80*/  FMNMX.FTZ R7, R100, R0, !PT ;  /* 0x0000000064077209 */ /* 0x000fe20007810000 */
[----:B-1----:R-:W-:Y:S01]  /*7b90*/  LDSM.16.MT88.4 R16, [R137+0x8000] ;  /* 0x008000008910783b */ /* 0x002fe20000004200 */
        /* <DEDUP_REMOVED lines=45> */
[--C-:B------:R-:W-:Y:S02]  /*7e70*/  FFMA.FTZ R28, R0, c[0x0][0x23c], -R105.reuse ;  /* 0x00008f00001c7a23 */ /* 0x100fe40000010869 */
[--C-:B------:R-:W-:Y:S02]  /*7e80*/  FFMA.FTZ R25, R12, c[0x0][0x23c], -R105.reuse ;  /* 0x00008f000c197a23 */ /* 0x100fe40000010869 */
[--C-:B------:R-:W-:Y:S02]  /*7e90*/  FFMA.FTZ R0, R13, c[0x0][0x23c], -R102.reuse ;  /* 0x00008f000d007a23 */ /* 0x100fe40000010866 */
[--C-:B------:R-:W-:Y:S01]  /*7ea0*/  FFMA.FTZ R24, R2, c[0x0][0x23c], -R102.reuse ;  /* 0x00008f0002187a23 */ /* 0x100fe20000010866 */
[----:B------:R-:W1:Y:S01]  /*7eb0*/  LDSM.16.MT88.4 R12, [R140+0x8000] ;  /* 0x008000008c0c783b */ /* 0x000e620000004200 */
[--C-:B------:R-:W-:Y:S01]  /*7ec0*/  FFMA.FTZ R27, R6, c[0x0][0x23c], -R105.reuse ;  /* 0x00008f00061b7a23 */ /* 0x100fe20000010869 */
[----:B------:R-:W-:Y:S01]  /*7ed0*/  FSEL R6, R29, RZ, P1 ;  /* 0x000000ff1d067208 */ /* 0x000fe20000800000 */
[--C-:B------:R-:W-:Y:S01]  /*7ee0*/  FFMA.FTZ R2, R5, c[0x0][0x23c], -R102.reuse ;  /* 0x00008f0005027a23 */ /* 0x100fe20000010866 */
[----:B------:R-:W-:Y:S01]  /*7ef0*/  FSEL R5, R30, RZ, P2 ;  /* 0x000000ff1e057208 */ /* 0x000fe20001000000 */
[----:B------:R-:W-:Y:S01]  /*7f00*/  FFMA.FTZ R26, R4, c[0x0][0x23c], -R105 ;  /* 0x00008f00041a7a23 */ /* 0x000fe20000010869 */
[----:B------:R-:W-:Y:S01]  /*7f10*/  MUFU.EX2 R28, R28 ;  /* 0x0000001c001c7308 */ /* 0x000fe20000000800 */
[----:B------:R-:W-:-:S02]  /*7f20*/  FFMA.FTZ R31, R9, c[0x0][0x23c], -R102 ;  /* 0x00008f00091f7a23 */ /* 0x000fc40000010866 */
[----:B------:R-:W-:Y:S01]  /*7f30*/  FADD.FTZ R4, R100, -R5 ;  /* 0x8000000564047221 */ /* 0x000fe20000010000 */
[----:B------:R-:W2:Y:S01]  /*7f40*/  LDSM.16.MT88.4 R8, [R138+0x8000] ;  /* 0x008000008a08783b */ /* 0x000ea20000004200 */
[----:B------:R-:W-:Y:S02]  /*7f50*/  FADD.FTZ R6, R3, -R6 ;  /* 0x8000000603067221 */ /* 0x000fe40000010000 */
[----:B------:R-:W-:Y:S01]  /*7f60*/  FMUL.FTZ R32, R4, c[0x0][0x23c] ;  /* 0x00008f0004207a20 */ /* 0x000fe20000410000 */
[----:B------:R-:W3:Y:S01]  /*7f70*/  MUFU.EX2 R27, R27 ;  /* 0x0000001b001b7308 */ /* 0x000ee20000000800 */
[----:B------:R-:W-:Y:S02]  /*7f80*/  FMUL.FTZ R3, R6, c[0x0][0x23c] ;  /* 0x00008f0006037a20 */ /* 0x000fe40000410000 */
[--C-:B------:R-:W-:Y:S02]  /*7f90*/  FFMA.FTZ R107, R110, c[0x0][0x23c], -R105.reuse ;  /* 0x00008f006e6b7a23 */ /* 0x100fe40000010869 */
[----:B------:R-:W-:-:S02]  /*7fa0*/  FFMA.FTZ R103, R116, c[0x0][0x23c], -R105 ;  /* 0x00008f0074677a23 */ /* 0x000fc40000010869 */
[--C-:B------:R-:W-:Y:S01]  /*7fb0*/  FFMA.FTZ R110, R114, c[0x0][0x23c], -R105.reuse ;  /* 0x00008f00726e7a23 */ /* 0x100fe20000010869 */
        /* <DEDUP_REMOVED lines=19> */
[----:B------:R-:W-:Y:S01]  /*80f0*/  LDSM.16.MT88.4 R20, [R137+0x9000] ;  /* 0x009000008914783b */ /* 0x000fe20000004200 */
[--C-:B------:R-:W-:Y:S01]  /*8100*/  FFMA.FTZ R112, R112, c[0x0][0x23c], -R105.reuse ;  /* 0x00008f0070707a23 */ /* 0x100fe20000010869 */
        /* <DEDUP_REMOVED lines=10> */
[----:B------:R-:W3:Y:S08]  /*81b0*/  MUFU.EX2 R32, R32 ;  /* 0x0000002000207308 */ /* 0x000ef00000000800 */
[----:B------:R-:W5:Y:S01]  /*81c0*/  MUFU.EX2 R3, R3 ;  /* 0x0000000300037308 */ /* 0x000f620000000800 */
[----:B----4-:R-:W-:Y:S01]  /*81d0*/  F2FP.PACK_AB R7, R31, R0 ;  /* 0x000000001f07723e */ /* 0x010fe200000000ff */
[----:B---3--:R-:W-:-:S06]  /*81e0*/  FMUL.FTZ R96, R96, R32 ;  /* 0x0000002060607220 */ /* 0x008fcc0000410000 */
[----:B------:R-:W-:Y:S01]  /*81f0*/  MUFU.EX2 R100, R100 ;  /* 0x0000006400647308 */ /* 0x000fe20000000800 */
[-C--:B------:R-:W-:Y:S02]  /*8200*/  FMUL.FTZ R97, R97, R32.reuse ;  /* 0x0000002061617220 */ /* 0x080fe40000410000 */
[-C--:B------:R-:W-:Y:S02]  /*8210*/  FMUL.FTZ R92, R92, R32.reuse ;  /* 0x000000205c5c7220 */ /* 0x080fe40000410000 */
[----:B------:R-:W-:Y:S02]  /*8220*/  FMUL.FTZ R93, R93, R32 ;  /* 0x000000205d5d7220 */ /* 0x000fe40000410000 */
[-C--:B-----5:R-:W-:Y:S01]  /*8230*/  FMUL.FTZ R98, R98, R3.reuse ;  /* 0x0000000362627220 */ /* 0x0a0fe20000410000 */
[----:B------:R-:W3:Y:S01]  /*8240*/  MUFU.EX2 R103, R103 ;  /* 0x0000006700677308 */ /* 0x000ee20000000800 */
[-C--:B------:R-:W-:Y:S02]  /*8250*/  FMUL.FTZ R99, R99, R3.reuse ;  /* 0x0000000363637220 */ /* 0x080fe40000410000 */
[----:B------:R-:W-:-:S02]  /*8260*/  FMUL.FTZ R94, R94, R3 ;  /* 0x000000035e5e7220 */ /* 0x000fc40000410000 */
[-C--:B------:R-:W-:Y:S02]  /*8270*/  FMUL.FTZ R95, R95, R3.reuse ;  /* 0x000000035f5f7220 */ /* 0x080fe40000410000 */
[-C--:B------:R-:W-:Y:S01]  /*8280*/  FMUL.FTZ R88, R88, R32.reuse ;  /* 0x0000002058587220 */ /* 0x080fe20000410000 */
[C---:B-1----:R-:W-:Y:S01]  /*8290*/  HMMA.16816.F32 R96, R4.reuse, R12, R96 ;  /* 0x0000000c0460723c */ /* 0x042fe20000001860 */
[-C--:B------:R-:W-:Y:S01]  /*82a0*/  FMUL.FTZ R89, R89, R32.reuse ;  /* 0x0000002059597220 */ /* 0x080fe20000410000 */
[----:B------:R-:W-:Y:S01]  /*82b0*/  MUFU.EX2 R107, R107 ;  /* 0x0000006b006b7308 */ /* 0x000fe20000000800 */
[-C--:B------:R-:W-:Y:S02]  /*82c0*/  FMUL.FTZ R90, R90, R3.reuse ;  /* 0x000000035a5a7220 */ /* 0x080fe40000410000 */
[-C--:B------:R-:W-:Y:S02]  /*82d0*/  FMUL.FTZ R91, R91, R3.reuse ;  /* 0x000000035b5b7220 */ /* 0x080fe40000410000 */
[-C--:B------:R-:W-:Y:S01]  /*82e0*/  FMUL.FTZ R84, R84, R32.reuse ;  /* 0x0000002054547220 */ /* 0x080fe20000410000 */
[----:B------:R-:W-:Y:S01]  /*82f0*/  HMMA.16816.F32 R92, R4, R14, R92 ;  /* 0x0000000e045c723c */ /* 0x000fe2000000185c */
[----:B------:R-:W1:Y:S01]  /*8300*/  LDSM.16.MT88.4 R12, [R136+0x8000] ;  /* 0x00800000880c783b */ /* 0x000e620000004200 */
[----:B------:R-:W-:Y:S01]  /*8310*/  FMUL.FTZ R85, R85, R32 ;  /* 0x0000002055557220 */ /* 0x000fe20000410000 */
[----:B------:R-:W-:Y:S01]  /*8320*/  MUFU.EX2 R110, R110 ;  /* 0x0000006e006e7308 */ /* 0x000fe20000000800 */
[----:B------:R-:W-:-:S02]  /*8330*/  FMUL.FTZ R86, R86, R3 ;  /* 0x0000000356567220 */ /* 0x000fc40000410000 */
[-C--:B------:R-:W-:Y:S02]  /*8340*/  FMUL.FTZ R87, R87, R3.reuse ;  /* 0x0000000357577220 */ /* 0x080fe40000410000 */
[C---:B--2---:R-:W-:Y:S01]  /*8350*/  HMMA.16816.F32 R88, R4.reuse, R8, R88 ;  /* 0x000000080458723c */ /* 0x044fe20000001858 */
[-C--:B------:R-:W-:Y:S02]  /*8360*/  FMUL.FTZ R80, R80, R32.reuse ;  /* 0x0000002050507220 */ /* 0x080fe40000410000 */
[-C--:B------:R-:W-:Y:S01]  /*8370*/  FMUL.FTZ R81, R81, R32.reuse ;  /* 0x0000002051517220 */ /* 0x080fe20000410000 */
[----:B------:R-:W-:Y:S01]  /*8380*/  MUFU.EX2 R109, R109 ;  /* 0x0000006d006d7308 */ /* 0x000fe20000000800 */
[-C--:B------:R-:W-:Y:S02]  /*8390*/  FMUL.FTZ R82, R82, R3.reuse ;  /* 0x0000000352527220 */ /* 0x080fe40000410000 */
[----:B------:R-:W-:Y:S01]  /*83a0*/  FMUL.FTZ R83, R83, R3 ;  /* 0x0000000353537220 */ /* 0x000fe20000410000 */
[----:B------:R-:W-:Y:S01]  /*83b0*/  HMMA.16816.F32 R84, R4, R10, R84 ;  /* 0x0000000a0454723c */ /* 0x000fe20000001854 */
[----:B------:R-:W2:Y:S01]  /*83c0*/  LDSM.16.MT88.4 R8, [R140+0xa000] ;  /* 0x00a000008c08783b */ /* 0x000ea20000004200 */
        /* <DEDUP_REMOVED lines=15> */
[----:B------:R-:W2:Y:S01]  /*84c0*/  MUFU.EX2 R116, R116 ;  /* 0x0000007400747308 */ /* 0x000ea20000000800 */
[-C--:B------:R-:W-:Y:S02]  /*84d0*/  FMUL.FTZ R70, R70, R3.reuse ;  /* 0x0000000346467220 */ /* 0x080fe40000410000 */
[----:B------:R-:W-:Y:S01]  /*84e0*/  FMUL.FTZ R71, R71, R3 ;  /* 0x0000000347477220 */ /* 0x000fe20000410000 */
[----:B-1----:R-:W-:Y:S01]  /*84f0*/  HMMA.16816.F32 R72, R4, R12, R72 ;  /* 0x0000000c0448723c */ /* 0x002fe20000001848 */
[----:B------:R-:W-:-:S02]  /*8500*/  FMUL.FTZ R36, R36, R32 ;  /* 0x0000002024247220 */ /* 0x000fc40000410000 */
[-C--:B------:R-:W-:Y:S01]  /*8510*/  FMUL.FTZ R37, R37, R32.reuse ;  /* 0x0000002025257220 */ /* 0x080fe20000410000 */
[----:B------:R-:W-:Y:S01]  /*8520*/  MUFU.EX2 R117, R117 ;  /* 0x0000007500757308 */ /* 0x000fe20000000800 */
[-C--:B------:R-:W-:Y:S02]  /*8530*/  FMUL.FTZ R38, R38, R3.reuse ;  /* 0x0000000326267220 */ /* 0x080fe40000410000 */
[-C--:B------:R-:W-:Y:S01]  /*8540*/  FMUL.FTZ R39, R39, R3.reuse ;  /* 0x0000000327277220 */ /* 0x080fe20000410000 */
[----:B------:R-:W-:Y:S01]  /*8550*/  HMMA.16816.F32 R68, R4, R14, R68 ;  /* 0x0000000e0444723c */ /* 0x000fe20000001844 */
[-C--:B------:R-:W-:Y:S01]  /*8560*/  FMUL.FTZ R40, R40, R32.reuse ;  /* 0x0000002028287220 */ /* 0x080fe20000410000 */
[----:B------:R-:W1:Y:S01]  /*8570*/  LDSM.16.MT88.4 R12, [R137+0xa000] ;  /* 0x00a00000890c783b */ /* 0x000e620000004200 */
[----:B------:R-:W-:Y:S01]  /*8580*/  FMUL.FTZ R41, R41, R32 ;  /* 0x0000002029297220 */ /* 0x000fe20000410000 */
        /* <DEDUP_REMOVED lines=19> */
[----:B------:R-:W-:Y:S01]  /*86c0*/  MUFU.EX2 R115, R115 ;  /* 0x0000007300737308 */ /* 0x000fe20000000800 */
[----:B------:R-:W-:-:S02]  /*86d0*/  FMUL.FTZ R54, R54, R3 ;  /* 0x0000000336367220 */ /* 0x000fc40000410000 */
[-C--:B------:R-:W-:Y:S02]  /*86e0*/  FMUL.FTZ R55, R55, R3.reuse ;  /* 0x0000000337377220 */ /* 0x080fe40000410000 */
[-C--:B------:R-:W-:Y:S01]  /*86f0*/  FMUL.FTZ R56, R56, R32.reuse ;  /* 0x0000002038387220 */ /* 0x080fe20000410000 */
[C---:B------:R-:W-:Y:S01]  /*8700*/  HMMA.16816.F32 R48, R4.reuse, R18, R48 ;  /* 0x000000120430723c */ /* 0x040fe20000001830 */
[-C--:B------:R-:W-:Y:S01]  /*8710*/  FMUL.FTZ R57, R57, R32.reuse ;  /* 0x0000002039397220 */ /* 0x080fe20000410000 */
[----:B------:R-:W5:Y:S01]  /*8720*/  LDSM.16.MT88.4 R16, [R140+0x8800] ;  /* 0x008800008c10783b */ /* 0x000f620000004200 */
        /* <DEDUP_REMOVED lines=16> */
[C---:B--2---:R-:W-:Y:S01]  /*8830*/  HMMA.16816.F32 R60, R4.reuse, R8, R60 ;  /* 0x00000008043c723c */ /* 0x044fe2000000183c */
[----:B------:R-:W-:Y:S02]  /*8840*/  FFMA.FTZ R28, R169, R32, R28 ;  /* 0x00000020a91c7223 */ /* 0x000fe4000001001c */
[----:B------:R-:W-:Y:S02]  /*8850*/  FFMA.FTZ R3, R167, R3, R24 ;  /* 0x00000003a7037223 */ /* 0x000fe40000010018 */
[----:B------:R-:W-:Y:S01]  /*8860*/  MUFU.EX2 R112, R112 ;  /* 0x0000007000707308 */ /* 0x000fe20000000800 */
[----:B------:R-:W-:Y:S02]  /*8870*/  FADD.FTZ R27, R27, R28 ;  /* 0x0000001c1b1b7221 */ /* 0x000fe40000010000 */
[----:B------:R-:W-:Y:S01]  /*8880*/  HMMA.16816.F32 R64, R4, R10, R64 ;  /* 0x0000000a0440723c */ /* 0x000fe20000001840 */
[----:B------:R-:W2:Y:S01]  /*8890*/  LDSM.16.MT88.4 R8, [R137+0x8800] ;  /* 0x008800008908783b */ /* 0x000ea20000004200 */
[----:B------:R-:W-:-:S02]  /*88a0*/  FADD.FTZ R3, R2, R3 ;  /* 0x0000000302037221 */ /* 0x000fc40000010000 */
[----:B------:R-:W-:Y:S01]  /*88b0*/  FADD.FTZ R26, R26, R27 ;  /* 0x0000001b1a1a7221 */ /* 0x000fe20000010000 */
[----:B------:R-:W1:Y:S01]  /*88c0*/  MUFU.EX2 R121, R121 ;  /* 0x0000007900797308 */ /* 0x000e620000000800 */
[----:B------:R-:W-:Y:S01]  /*88d0*/  FADD.FTZ R0, R0, R3 ;  /* 0x0000000300007221 */ /* 0x000fe20000010000 */
[----:B---3--:R-:W-:Y:S01]  /*88e0*/  F2FP.PACK_AB R4, R103, R100 ;  /* 0x000000646704723e */ /* 0x008fe200000000ff */
        /* <DEDUP_REMOVED lines=17> */
[C---:B------:R-:W-:Y:S01]  /*8a00*/  HMMA.16816.F32 R92, R4.reuse, R18, R92 ;  /* 0x00000012045c723c */ /* 0x040fe2000000185c */
[----:B------:R-:W3:Y:S01]  /*8a10*/  LDSM.16.MT88.4 R16, [R136+0x8800] ;  /* 0x008800008810783b */ /* 0x000ee20000004200 */
[----:B------:R-:W-:Y:S06]  /*8a20*/  MUFU.EX2 R101, R101 ;  /* 0x0000006500657308 */ /* 0x000fec0000000800 */
[C---:B-1----:R-:W-:Y:S02]  /*8a30*/  HMMA.16816.F32 R88, R4.reuse, R12, R88 ;  /* 0x0000000c0458723c */ /* 0x042fe40000001858 */
[----:B------:R-:W1:Y:S06]  /*8a40*/  MUFU.EX2 R104, R104 ;  /* 0x0000006800687308 */ /* 0x000e6c0000000800 */
[C---:B------:R-:W-:Y:S01]  /*8a50*/  HMMA.16816.F32 R84, R4.reuse, R14, R84 ;  /* 0x0000000e0454723c */ /* 0x040fe20000001854 */
[----:B------:R-:W4:Y:S01]  /*8a60*/  LDSM.16.MT88.4 R12, [R140+0xa800] ;  /* 0x00a800008c0c783b */ /* 0x000f220000004200 */
[----:B------:R-:W-:Y:S06]  /*8a70*/  MUFU.EX2 R33, R33 ;  /* 0x0000002100217308 */ /* 0x000fec0000000800 */
[C---:B--2---:R-:W-:Y:S02]  /*8a80*/  HMMA.16816.F32 R80, R4.reuse, R8, R80 ;  /* 0x000000080450723c */ /* 0x044fe40000001850 */
[----:B------:R-:W2:Y:S06]  /*8a90*/  MUFU.EX2 R34, R34 ;  /* 0x0000002200227308 */ /* 0x000eac0000000800 */
[C---:B------:R-:W-:Y:S01]  /*8aa0*/  HMMA.16816.F32 R76, R4.reuse, R10, R76 ;  /* 0x0000000a044c723c */ /* 0x040fe2000000184c */
[----:B------:R-:W5:Y:S07]  /*8ab0*/  LDSM.16.MT88.4 R8, [R138+0xa800] ;  /* 0x00a800008a08783b */ /* 0x000f6e0000004200 */
[C---:B---3--:R-:W-:Y:S08]  /*8ac0*/  HMMA.16816.F32 R72, R4.reuse, R16, R72 ;  /* 0x000000100448723c */ /* 0x048ff00000001848 */
        /* <DEDUP_REMOVED lines=52> */
[----:B-1----:R-:W-:Y:S01]  /*8e10*/  F2FP.PACK_AB R5, R104, R101 ;  /* 0x000000656805723e */ /* 0x002fe200000000ff */
[----:B------:R-:W-:Y:S01]  /*8e20*/  FADD.FTZ R101, R101, R124 ;  /* 0x0000007c65657221 */ /* 0x000fe20000010000 */
[----:B------:R-:W-:Y:S01]  /*8e30*/  F2FP.PACK_AB R6, R105, R106 ;  /* 0x0000006a6906723e */ /* 0x000fe200000000ff */
[----:B------:R-:W-:Y:S01]  /*8e40*/  FADD.FTZ R121, R121, R112 ;  /* 0x0000007079797221 */ /* 0x000fe20000010000 */
[----:B--2---:R-:W-:Y:S01]  /*8e50*/  F2FP.PACK_AB R7, R34, R33 ;  /* 0x000000212207723e */ /* 0x004fe200000000ff */
[----:B------:R-:W-:Y:S01]  /*8e60*/  FADD.FTZ R104, R104, R101 ;  /* 0x0000006568687221 */ /* 0x000fe20000010000 */
[----:B------:R-:W-:Y:S01]  /*8e70*/  MOV R3, R29 ;  /* 0x0000001d00037202 */ /* 0x000fe20000000f00 */
[----:B------:R-:W-:-:S02]  /*8e80*/  FADD.FTZ R106, R106, R121 ;  /* 0x000000796a6a7221 */ /* 0x000fc40000010000 */
[----:B------:R-:W-:Y:S02]  /*8e90*/  FADD.FTZ R33, R33, R104 ;  /* 0x0000006821217221 */ /* 0x000fe40000010000 */
[----:B------:R-:W-:Y:S01]  /*8ea0*/  HMMA.16816.F32 R96, R4, R20, R96 ;  /* 0x000000140460723c */ /* 0x000fe20000001860 */
        /* <DEDUP_REMOVED lines=10> */
[C---:B------:R-:W-:Y:S08]  /*8f50*/  HMMA.16816.F32 R72, R4.reuse, R12, R72 ;  /* 0x0000000c0448723c */ /* 0x040ff00000001848 */
[C---:B------:R-:W-:Y:S01]  /*8f60*/  HMMA.16816.F32 R68, R4.reuse, R14, R68 ;  /* 0x0000000e0444723c */ /* 0x040fe20000001844 */
[----:B------:R-:W4:Y:S07]  /*8f70*/  LDSM.16.MT88.4 R12, [R136+0xb800] ;  /* 0x00b80000880c783b */ /* 0x000f2e0000004200 */
[C---:B-1----:R-:W-:Y:S08]  /*8f80*/  HMMA.16816.F32 R36, R4.reuse, R20, R36 ;  /* 0x000000140424723c */ /* 0x042ff00000001824 */
[C---:B------:R-:W-:Y:S08]  /*8f90*/  HMMA.16816.F32 R40, R4.reuse, R22, R40 ;  /* 0x000000160428723c */ /* 0x040ff00000001828 */
[C---:B--2---:R-:W-:Y:S08]  /*8fa0*/  HMMA.16816.F32 R44, R4.reuse, R16, R44 ;  /* 0x00000010042c723c */ /* 0x044ff0000000182c */
[C---:B------:R-:W-:Y:S08]  /*8fb0*/  HMMA.16816.F32 R48, R4.reuse, R18, R48 ;  /* 0x000000120430723c */ /* 0x040ff00000001830 */
[C---:B---3--:R-:W-:Y:S08]  /*8fc0*/  HMMA.16816.F32 R52, R4.reuse, R8, R52 ;  /* 0x000000080434723c */ /* 0x048ff00000001834 */
[C---:B------:R-:W-:Y:S08]  /*8fd0*/  HMMA.16816.F32 R56, R4.reuse, R10, R56 ;  /* 0x0000000a0438723c */ /* 0x040ff00000001838 */
[C---:B----4-:R-:W-:Y:S08]  /*8fe0*/  HMMA.16816.F32 R60, R4.reuse, R12, R60 ;  /* 0x0000000c043c723c */ /* 0x050ff0000000183c */
[----:B------:R-:W-:Y:S08]  /*8ff0*/  HMMA.16816.F32 R64, R4, R14, R64 ;  /* 0x0000000e0440723c */ /* 0x000ff00000001840 */
.L_x_5412:
        /* <DEDUP_REMOVED lines=12> */
.L_x_5424:
        /* <DEDUP_REMOVED lines=39> */
[----:B------:R-:W-:Y:S03]  /*9330*/  @P5 IADD3 R8, R8, 0x1, RZ ;  /* 0x0000000108085810 */ /* 0x000fe60007ffe0ff */
[----:B------:R-:W-:Y:S01]  /*9340*/  @!P3 IMAD.MOV R9, RZ, RZ, -R9 ;  /* 0x000000ffff09b224 */ /* 0x000fe200078e0a09 */
[----:B------:R-:W-:Y:S04]  /*9350*/  @!P1 IADD3 R8, -R8, RZ, RZ ;  /* 0x000000ff08089210 */ /* 0x000fe80007ffe1ff */
        /* <DEDUP_REMOVED lines=14> */
[----:B------:R-:W-:Y:S05]  /*9440*/  IMAD R2, R3, c[0x0][0x1a4], R2 ;  /* 0x0000690003027a24 */ /* 0x000fea00078e0202 */
[----:B------:R-:W-:Y:S01]  /*9450*/  IADD3 R7, R7, R2, RZ ;  /* 0x0000000207077210 */ /* 0x000fe20007ffe0ff */
[----:B--2---:R-:W-:Y:S04]  /*9460*/  IMAD.IADD R4, R4, 0x1, -R5 ;  /* 0x0000000104047824 */ /* 0x004fe800078e0a05 */
[C---:B------:R-:W-:Y:S01]  /*9470*/  IMAD.WIDE.U32 R6, R4.reuse, c[0x0][0x188], R6 ;  /* 0x0000620004067a25 */ /* 0x040fe200078e0006 */
[----:B------:R-:W-:Y:S03]  /*9480*/  SHF.R.S32.HI R3, RZ, 0x1f, R4 ;  /* 0x0000001fff037819 */ /* 0x000fe60000011404 */
[----:B------:R-:W-:Y:S02]  /*9490*/  IMAD.MOV.U32 R102, RZ, RZ, R6 ;  /* 0x000000ffff667224 */ /* 0x000fe400078e0006 */
[----:B------:R-:W-:Y:S04]  /*94a0*/  IMAD R3, R3, c[0x0][0x188], RZ ;  /* 0x0000620003037a24 */ /* 0x000fe800078e02ff */
[----:B------:R-:W-:Y:S04]  /*94b0*/  IMAD R3, R4, c[0x0][0x18c], R3 ;  /* 0x0000630004037a24 */ /* 0x000fe800078e0203 */
[----:B------:R-:W-:Y:S02]  /*94c0*/  IMAD.IADD R100, R7, 0x1, R3 ;  /* 0x0000000107647824 */ /* 0x000fe400078e0203 */
.L_x_5421:
        /* <DEDUP_REMOVED lines=20> */
[--C-:B------:R-:W-:Y:S02]  /*9610*/  @!P4 LEA.HI.X R181, R173, R171, R102.reuse, 0x1, P6 ;  /* 0x000000abadb5c211 */ /* 0x100fe400030f0c66 */
[----:B------:R-:W-:Y:S01]  /*9620*/  @!PT LDS RZ, [RZ] ;  /* 0x00000000fffff984 */ /* 0x000fe20000000800 */
[----:B------:R-:W-:Y:S01]  /*9630*/  @!PT LDS RZ, [RZ] ;  /* 0x00000000fffff984 */ /* 0x000fe20000000800 */
[----:B------:R-:W-:Y:S01]  /*9640*/  @!PT LDS RZ, [RZ] ;  /* 0x00000000fffff984 */ /* 0x000fe20000000800 */
[----:B------:R1:W-:Y:S01]  /*9650*/  @!P3 LDGSTS.E.BYPASS.LTC128B.128 [R156+0xa000], [R2.64+0x80] ;  /* 0x0a000080029cbfae */ /* 0x0003e2000b901d48 */
[----:B------:R-:W-:Y:S02]  /*9660*/  IADD3 R101, P1, R161, R173, RZ ;  /* 0x000000ada1657210 */ /* 0x000fe40007f3e0ff */
[-C--:B------:R-:W-:Y:S02]  /*9670*/  @!P3 LEA.HI.X R173, R173, R171.reuse, R102, 0x1, P2 ;  /* 0x000000abadadb211 */ /* 0x080fe400010f0c66 */
[C---:B------:R-:W-:Y:S02]  /*9680*/  @!P4 LEA R178, P5, R101.reuse, R170, 0x1 ;  /* 0x000000aa65b2c211 */ /* 0x040fe400078a08ff */
[----:B------:R-:W-:Y:S01]  /*9690*/  @P4 STS.128 [R156+0x8800], RZ ;  /* 0x008800ff9c004388 */ /* 0x000fe20000000c00 */
[----:B------:R-:W-:Y:S02]  /*96a0*/  IADD3.X R100, R160, R102, RZ, P1, !PT ;  /* 0x00000066a0647210 */ /* 0x000fe40000ffe4ff */
[C---:B------:R-:W-:Y:S02]  /*96b0*/  @!P3 LEA R170, P1, R101.reuse, R170, 0x1 ;  /* 0x000000aa65aab211 */ /* 0x040fe400078208ff */
[CCC-:B------:R-:W-:Y:S02]  /*96c0*/  @!P4 LEA.HI.X R179, R101.reuse, R171.reuse, R100.reuse, 0x1, P5 ;  /* 0x000000ab65b3c211 */ /* 0x1c0fe400028f0c64 */
[----:B------:R-:W-:Y:S01]  /*96d0*/  @!PT LDS RZ, [RZ] ;  /* 0x00000000fffff984 */ /* 0x000fe20000000800 */
[----:B------:R-:W-:Y:S01]  /*96e0*/  @!PT LDS RZ, [RZ] ;  /* 0x00000000fffff984 */ /* 0x000fe20000000800 */
[----:B------:R-:W-:Y:S01]  /*96f0*/  @!PT LDS RZ, [RZ] ;  /* 0x00000000fffff984 */ /* 0x000fe20000000800 */
[----:B------:R2:W-:Y:S01]  /*9700*/  @!P4 LDGSTS.E.BYPASS.LTC128B.128 [R156+0x8800], [R176.64] ;  /* 0x08800000b09ccfae */ /* 0x0005e2000b901d48 */
[----:B------:R-:W-:Y:S02]  /*9710*/  @!P3 LEA.HI.X R171, R101, R171, R100, 0x1, P1 ;  /* 0x000000ab65abb211 */ /* 0x000fe400008f0c64 */
[----:B------:R-:W-:Y:S04]  /*9720*/  ISETP.GE.AND P1, PT, R155, 0x2, PT ;  /* 0x000000029b00780c */ /* 0x000fe80003f26270 */
        /* <DEDUP_REMOVED lines=26> */
[----:B------:R-:W2:Y:S07]  /*98d0*/  LDSM.16.M88.4 R108, [R146+0x4000] ;  /* 0x00400000926c783b */ /* 0x000eae0000000200 */
[----:B------:R-:W3:Y:S01]  /*98e0*/  LDSM.16.M88.4 R112, [R146+0x4800] ;  /* 0x004800009270783b */ /* 0x000ee20000000200 */
[----:B-1----:R-:W-:Y:S06]  /*98f0*/  MOV R170, R2 ;  /* 0x0000000200aa7202 */ /* 0x002fec0000000f00 */
[----:B------:R-:W1:Y:S01]  /*9900*/  LDSM.16.M88.4 R116, [R146+0x5000] ;  /* 0x005000009274783b */ /* 0x000e620000000200 */
[----:B------:R-:W-:Y:S06]  /*9910*/  MOV R171, R3 ;  /* 0x0000000300ab7202 */ /* 0x000fec0000000f00 */
[----:B------:R-:W0:Y:S07]  /*9920*/  LDGDEPBAR ;  /* 0x00000000000079af */ /* 0x000e2e0000000000 */
[----:B------:R-:W1:Y:S07]  /*9930*/  LDSM.16.M88.4 R120, [R146+0x5800] ;  /* 0x005800009278783b */ /* 0x000e6e0000000200 */
[----:B------:R-:W-:Y:S01]  /*9940*/  LDSM.16.M88.4 R124, [R145] ;  /* 0x00000000917c783b */ /* 0x000fe20000000200 */
[C---:B--2---:R-:W-:Y:S06]  /*9950*/  HMMA.16816.F32 R4, R104.reuse, R108, RZ ;  /* 0x0000006c6804723c */ /* 0x044fec00000018ff */
[----:B------:R-:W2:Y:S02]  /*9960*/  LDSM.16.M88.4 R128, [R144] ;  /* 0x000000009080783b */ /* 0x000ea40000000200 */
[C---:B------:R-:W-:Y:S05]  /*9970*/  HMMA.16816.F32 R8, R104.reuse, R110, RZ ;  /* 0x0000006e6808723c */ /* 0x040fea00000018ff */
[----:B------:R-:W2:Y:S03]  /*9980*/  LDSM.16.M88.4 R132, [R144+0x800] ;  /* 0x000800009084783b */ /* 0x000ea60000000200 */
[C---:B---3--:R-:W-:Y:S04]  /*9990*/  HMMA.16816.F32 R12, R104.reuse, R112, RZ ;  /* 0x00000070680c723c */ /* 0x048fe800000018ff */
[----:B------:R-:W3:Y:S04]  /*99a0*/  LDSM.16.M88.4 R108, [R144+0x1000] ;  /* 0x00100000906c783b */ /* 0x000ee80000000200 */
[C---:B------:R-:W-:Y:S03]  /*99b0*/  HMMA.16816.F32 R16, R104.reuse, R114, RZ ;  /* 0x000000726810723c */ /* 0x040fe600000018ff */
[----:B------:R-:W3:Y:S05]  /*99c0*/  LDSM.16.M88.4 R112, [R144+0x1800] ;  /* 0x001800009070783b */ /* 0x000eea0000000200 */
[C---:B-1----:R-:W-:Y:S08]  /*99d0*/  HMMA.16816.F32 R20, R104.reuse, R116, RZ ;  /* 0x000000746814723c */ /* 0x042ff000000018ff */
[C---:B------:R-:W-:Y:S01]  /*99e0*/  HMMA.16816.F32 R24, R104.reuse, R118, RZ ;  /* 0x000000766818723c */ /* 0x040fe200000018ff */
[----:B------:R-:W-:Y:S07]  /*99f0*/  LDSM.16.M88.4 R116, [R139+0x4000] ;  /* 0x004000008b74783b */ /* 0x000fee0000000200 */
[C---:B------:R-:W-:Y:S08]  /*9a00*/  HMMA.16816.F32 R28, R104.reuse, R120, RZ ;  /* 0x00000078681c723c */ /* 0x040ff000000018ff */
[----:B------:R-:W-:Y:S01]  /*9a10*/  HMMA.16816.F32 R32, R104, R122, RZ ;  /* 0x0000007a6820723c */ /* 0x000fe200000018ff */
[----:B------:R-:W1:Y:S07]  /*9a20*/  LDSM.16.M88.4 R104, [R143] ;  /* 0x000000008f68783b */ /* 0x000e6e0000000200 */
[C---:B--2---:R-:W-:Y:S01]  /*9a30*/  HMMA.16816.F32 R4, R124.reuse, R128, R4 ;  /* 0x000000807c04723c */ /* 0x044fe20000001804 */
[----:B------:R-:W2:Y:S07]  /*9a40*/  LDSM.16.M88.4 R120, [R139+0x4800] ;  /* 0x004800008b78783b */ /* 0x000eae0000000200 */
[C---:B------:R-:W-:Y:S01]  /*9a50*/  HMMA.16816.F32 R8, R124.reuse, R130, R8 ;  /* 0x000000827c08723c */ /* 0x040fe20000001808 */
[----:B------:R-:W1:Y:S07]  /*9a60*/  LDSM.16.M88.4 R128, [R139+0x5000] ;  /* 0x005000008b80783b */ /* 0x000e6e0000000200 */
[C---:B------:R-:W-:Y:S08]  /*9a70*/  HMMA.16816.F32 R12, R124.reuse, R132, R12 ;  /* 0x000000847c0c723c */ /* 0x040ff0000000180c */
[C---:B------:R-:W-:Y:S08]  /*9a80*/  HMMA.16816.F32 R16, R124.reuse, R134, R16 ;  /* 0x000000867c10723c */ /* 0x040ff00000001810 */
[C---:B---3--:R-:W-:Y:S08]  /*9a90*/  HMMA.16816.F32 R20, R124.reuse, R108, R20 ;  /* 0x0000006c7c14723c */ /* 0x048ff00000001814 */
[C---:B------:R-:W-:Y:S01]  /*9aa0*/  HMMA.16816.F32 R24, R124.reuse, R110, R24 ;  /* 0x0000006e7c18723c */ /* 0x040fe20000001818 */
[----:B------:R-:W3:Y:S07]  /*9ab0*/  LDSM.16.M88.4 R108, [R139+0x5800] ;  /* 0x005800008b6c783b */ /* 0x000eee0000000200 */
[C---:B------:R-:W-:Y:S08]  /*9ac0*/  HMMA.16816.F32 R28, R124.reuse, R112, R28 ;  /* 0x000000707c1c723c */ /* 0x040ff0000000181c */
[----:B------:R-:W-:Y:S01]  /*9ad0*/  HMMA.16816.F32 R32, R124, R114, R32 ;  /* 0x000000727c20723c */ /* 0x000fe20000001820 */
[----:B------:R-:W-:Y:S07]  /*9ae0*/  LDSM.16.M88.4 R112, [R142] ;  /* 0x000000008e70783b */ /* 0x000fee0000000200 */
[C---:B-1----:R-:W-:Y:S01]  /*9af0*/  HMMA.16816.F32 R4, R104.reuse, R116, R4 ;  /* 0x000000746804723c */ /* 0x042fe20000001804 */
[----:B------:R-:W-:Y:S07]  /*9b00*/  LDSM.16.M88.4 R124, [R141+0x1000] ;  /* 0x001000008d7c783b */ /* 0x000fee0000000200 */
[C---:B------:R-:W-:Y:S01]  /*9b10*/  HMMA.16816.F32 R8, R104.reuse, R118, R8 ;  /* 0x000000766808723c */ /* 0x040fe20000001808 */
        /* <DEDUP_REMOVED lines=8> */
[----:B------:R-:W-:Y:S01]  /*9ba0*/  HMMA.16816.F32 R32, R104, R110, R32 ;  /* 0x0000006e6820723c */ /* 0x000fe20000001820 */
[----:B------:R-:W-:Y:S07]  /*9bb0*/  LDSM.16.M88.4 R104, [R147+0x2000] ;  /* 0x002000009368783b */ /* 0x000fee0000000200 */
[C---:B-1----:R-:W-:Y:S01]  /*9bc0*/  HMMA.16816.F32 R4, R112.reuse, R116, R4 ;  /* 0x000000747004723c */ /* 0x042fe20000001804 */
[----:B------:R-:W1:Y:S07]  /*9bd0*/  LDSM.16.M88.4 R108, [R146+0x6000] ;  /* 0x00600000926c783b */ /* 0x000e6e0000000200 */
        /* <DEDUP_REMOVED lines=8> */
[C---:B----4-:R-:W-:Y:S08]  /*9c60*/  HMMA.16816.F32 R28, R112.reuse, R128, R28 ;  /* 0x00000080701c723c */ /* 0x050ff0000000181c */
[----:B------:R-:W-:Y:S01]  /*9c70*/  HMMA.16816.F32 R32, R112, R130, R32 ;  /* 0x000000827020723c */ /* 0x000fe20000001820 */
[----:B------:R-:W-:Y:S07]  /*9c80*/  LDSM.16.M88.4 R112, [R144+0x2000] ;  /* 0x002000009070783b */ /* 0x000fee0000000200 */
[C---:B-1----:R-:W-:Y:S01]  /*9c90*/  HMMA.16816.F32 R4, R104.reuse, R108, R4 ;  /* 0x0000006c6804723c */ /* 0x042fe20000001804 */
[----:B------:R-:W-:Y:S07]  /*9ca0*/  LDSM.16.M88.4 R128, [R144+0x3800] ;  /* 0x003800009080783b */ /* 0x000fee0000000200 */
        /* <DEDUP_REMOVED lines=11> */
[----:B------:R-:W4:Y:S01]  /*9d60*/  LDSM.16.M88.4 R124, [R139+0x6000] ;  /* 0x006000008b7c783b */ /* 0x000f220000000200 */
[C---:B-1----:R-:W-:Y:S08]  /*9d70*/  HMMA.16816.F32 R4, R108.reuse, R112, R4 ;  /* 0x000000706c04723c */ /* 0x042ff00000001804 */
[C---:B------:R-:W-:Y:S01]  /*9d80*/  HMMA.16816.F32 R8, R108.reuse, R114, R8 ;  /* 0x000000726c08723c */ /* 0x040fe20000001808 */
[----:B------:R-:W1:Y:S07]  /*9d90*/  LDSM.16.M88.4 R112, [R139+0x6800] ;  /* 0x006800008b70783b */ /* 0x000e6e0000000200 */
[C---:B---3--:R-:W-:Y:S08]  /*9da0*/  HMMA.16816.F32 R12, R108.reuse, R116, R12 ;  /* 0x000000746c0c723c */ /* 0x048ff0000000180c */
[C---:B------:R-:W-:Y:S01]  /*9db0*/  HMMA.16816.F32 R16, R108.reuse, R118, R16 ;  /* 0x000000766c10723c */ /* 0x040fe20000001810 */
[----:B------:R-:W3:Y:S07]  /*9dc0*/  LDSM.16.M88.4 R116, [R139+0x7000] ;  /* 0x007000008b74783b */ /* 0x000eee0000000200 */
[C---:B--2---:R-:W-:Y:S08]  /*9dd0*/  HMMA.16816.F32 R20, R108.reuse, R120, R20 ;  /* 0x000000786c14723c */ /* 0x044ff00000001814 */
[C---:B------:R-:W-:Y:S01]  /*9de0*/  HMMA.16816.F32 R24, R108.reuse, R122, R24 ;  /* 0x0000007a6c18723c */ /* 0x040fe20000001818 */
[----:B------:R-:W-:Y:S07]  /*9df0*/  LDSM.16.M88.4 R120, [R142+0x2000] ;  /* 0x002000008e78783b */ /* 0x000fee0000000200 */
[C---:B------:R-:W-:Y:S08]  /*9e00*/  HMMA.16816.F32 R28, R108.reuse, R128, R28 ;  /* 0x000000806c1c723c */ /* 0x040ff0000000181c */
[----:B------:R-:W-:Y:S01]  /*9e10*/  HMMA.16816.F32 R32, R108, R130, R32 ;  /* 0x000000826c20723c */ /* 0x000fe20000001820 */
[----:B------:R-:W2:Y:S07]  /*9e20*/  LDSM.16.M88.4 R108, [R139+0x7800] ;  /* 0x007800008b6c783b */ /* 0x000eae0000000200 */
[----:B------:R-:W2:Y:S01]  /*9e30*/  LDSM.16.M88.4 R128, [R141+0x2000] ;  /* 0x002000008d80783b */ /* 0x000ea20000000200 */
[C---:B----4-:R-:W-:Y:S08]  /*9e40*/  HMMA.16816.F32 R4, R104.reuse, R124, R4 ;  /* 0x0000007c6804723c */ /* 0x050ff00000001804 */
[C---:B------:R-:W-:Y:S08]  /*9e50*/  HMMA.16816.F32 R8, R104.reuse, R126, R8 ;  /* 0x0000007e6808723c */ /* 0x040ff00000001808 */
[C---:B-1----:R-:W-:Y:S08]  /*9e60*/  HMMA.16816.F32 R12, R104.reuse, R112, R12 ;  /* 0x00000070680c723c */ /* 0x042ff0000000180c */
[C---:B------:R-:W-:Y:S08]  /*9e70*/  HMMA.16816.F32 R16, R104.reuse, R114, R16 ;  /* 0x000000726810723c */ /* 0x040ff00000001810 */
[C---:B---3--:R-:W-:Y:S08]  /*9e80*/  HMMA.16816.F32 R20, R104.reuse, R116, R20 ;  /* 0x000000746814723c */ /* 0x048ff00000001814 */
[C---:B------:R-:W-:Y:S08]  /*9e90*/  HMMA.16816.F32 R24, R104.reuse, R118, R24 ;  /* 0x000000766818723c */ /* 0x040ff00000001818 */
[C---:B--2---:R-:W-:Y:S08]  /*9ea0*/  HMMA.16816.F32 R28, R104.reuse, R108, R28 ;  /* 0x0000006c681c723c */ /* 0x044ff0000000181c */
[----:B------:R-:W-:Y:S01]  /*9eb0*/  HMMA.16816.F32 R32, R104, R110, R32 ;  /* 0x0000006e6820723c */ /* 0x000fe20000001820 */
[----:B------:R-:W1:Y:S07]  /*9ec0*/  LDSM.16.M88.4 R104, [R141+0x2800] ;  /* 0x002800008d68783b */ /* 0x000e6e0000000200 */
[----:B------:R-:W2:Y:S01]  /*9ed0*/  LDSM.16.M88.4 R108, [R141+0x3000] ;  /* 0x003000008d6c783b */ /* 0x000ea20000000200 */
[C---:B------:R-:W-:Y:S08]  /*9ee0*/  HMMA.16816.F32 R4, R120.reuse, R128, R4 ;  /* 0x000000807804723c */ /* 0x040ff00000001804 */
[C---:B------:R-:W-:Y:S11]  /*9ef0*/  HMMA.16816.F32 R8, R120.reuse, R130, R8 ;  /* 0x000000827808723c */ /* 0x040ff60000001808 */
[----:B------:R-:W-:Y:S05]  /*9f00*/  @!UPT UIADD3 URZ, URZ, URZ, URZ ;  /* 0x0000003f3f3ff290 */ /* 0x000fea000fffe03f */
[----:B------:R-:W-:Y:S02]  /*9f10*/  FMUL.FTZ R198, R4, c[0x0][0x2ec] ;  /* 0x0000bb0004c67a20 */ /* 0x000fe40000410000 */
[----:B------:R-:W-:Y:S02]  /*9f20*/  FMUL.FTZ R196, R5, c[0x0][0x2ec] ;  /* 0x0000bb0005c47a20 */ /* 0x000fe40000410000 */
[----:B------:R-:W-:Y:S02]  /*9f30*/  FMUL.FTZ R197, R6, c[0x0][0x2ec] ;  /* 0x0000bb0006c57a20 */ /* 0x000fe40000410000 */
[----:B------:R-:W3:Y:S01]  /*9f40*/  MUFU.TANH R198, R198 ;  /* 0x000000c600c67308 */ /* 0x000ee20000002400 */
[----:B------:R-:W-:Y:S01]  /*9f50*/  FMUL.FTZ R195, R7, c[0x0][0x2ec] ;  /* 0x0000bb0007c37a20 */ /* 0x000fe20000410000 */
[C---:B-1----:R-:W-:Y:S03]  /*9f60*/  HMMA.16816.F32 R12, R120.reuse, R104, R12 ;  /* 0x00000068780c723c */ /* 0x042fe6000000180c */
[----:B------:R-:W-:Y:S02]  /*9f70*/  FMUL.FTZ R194, R8, c[0x0][0x2ec] ;  /* 0x0000bb0008c27a20 */ /* 0x000fe40000410000 */
[----:B------:R-:W-:Y:S02]  /*9f80*/  FMUL.FTZ R200, R9, c[0x0][0x2ec] ;  /* 0x0000bb0009c87a20 */ /* 0x000fe40000410000 */
[----:B------:R-:W-:Y:S01]  /*9f90*/  FMUL.FTZ R201, R10, c[0x0][0x2ec] ;  /* 0x0000bb000ac97a20 */ /* 0x000fe20000410000 */
[----:B------:R-:W1:Y:S01]  /*9fa0*/  MUFU.TANH R196, R196 ;  /* 0x000000c400c47308 */ /* 0x000e620000002400 */
[C---:B------:R-:W-:Y:S01]  /*9fb0*/  HMMA.16816.F32 R16, R120.reuse, R106, R16 ;  /* 0x0000006a7810723c */ /* 0x040fe20000001810 */
[----:B------:R-:W4:Y:S01]  /*9fc0*/  LDSM.16.M88.4 R104, [R141+0x3800] ;  /* 0x003800008d68783b */ /* 0x000f220000000200 */
[----:B------:R-:W-:Y:S04]  /*9fd0*/  DEPBAR.LE SB0, 0x0 ;  /* 0x000080000000791a */ /* 0x000fe80000000000 */
[----:B------:R-:W-:Y:S02]  /*9fe0*/  FMUL.FTZ R199, R11, c[0x0][0x2ec] ;  /* 0x0000bb000bc77a20 */ /* 0x000fe40000410000 */
[C---:B--2---:R-:W-:Y:S01]  /*9ff0*/  HMMA.16816.F32 R20, R120.reuse, R108, R20 ;  /* 0x0000006c7814723c */ /* 0x044fe20000001814 */
[----:B------:R-:W2:Y:S01]  /*a000*/  MUFU.TANH R197, R197 ;  /* 0x000000c500c57308 */ /* 0x000ea20000002400 */
[----:B------:R-:W-:Y:S05]  /*a010*/  BAR.SYNC.DEFER_BLOCKING 0x0 ;  /* 0x0000000000007b1d */ /* 0x000fea0000010000 */
[----:B------:R-:W-:Y:S01]  /*a020*/  FMUL.FTZ R192, R12, c[0x0][0x2ec] ;  /* 0x0000bb000cc07a20 */ /* 0x000fe20000410000 */
[C---:B------:R-:W-:Y:S03]  /*a030*/  HMMA.16816.F32 R24, R120.reuse, R110, R24 ;  /* 0x0000006e7818723c */ /* 0x040fe60000001818 */
[----:B------:R-:W1:Y:S01]  /*a040*/  MUFU.TANH R195, R195 ;  /* 0x000000c300c37308 */ /* 0x000e620000002400 */
[----:B------:R-:W-:Y:S02]  /*a050*/  FMUL.FTZ R190, R13, c[0x0][0x2ec] ;  /* 0x0000bb000dbe7a20 */ /* 0x000fe40000410000 */
[----:B------:R-:W-:Y:S02]  /*a060*/  FMUL.FTZ R193, R14, c[0x0][0x2ec] ;  /* 0x0000bb000ec17a20 */ /* 0x000fe40000410000 */
[----:B------:R-:W-:Y:S04]  /*a070*/  FMUL.FTZ R191, R15, c[0x0][0x2ec] ;  /* 0x0000bb000fbf7a20 */ /* 0x000fe80000410000 */
[----:B------:R-:W-:Y:S01]  /*a080*/  FMUL.FTZ R188, R16, c[0x0][0x2ec] ;  /* 0x0000bb0010bc7a20 */ /* 0x000fe20000410000 */
[----:B------:R-:W1:Y:S01]  /*a090*/  MUFU.TANH R194, R194 ;  /* 0x000000c200c27308 */ /* 0x000e620000002400 */
[----:B------:R-:W-:Y:S02]  /*a0a0*/  FMUL.FTZ R186, R17, c[0x0][0x2ec] ;  /* 0x0000bb0011ba7a20 */ /* 0x000fe40000410000 */
[----:B------:R-:W-:Y:S02]  /*a0b0*/  FMUL.FTZ R189, R18, c[0x0][0x2ec] ;  /* 0x0000bb0012bd7a20 */ /* 0x000fe40000410000 */
[----:B------:R-:W-:Y:S02]  /*a0c0*/  FMUL.FTZ R187, R19, c[0x0][0x2ec] ;  /* 0x0000bb0013bb7a20 */ /* 0x000fe40000410000 */
[----:B------:R-:W-:Y:S02]  /*a0d0*/  FMUL.FTZ R184, R20, c[0x0][0x2ec] ;  /* 0x0000bb0014b87a20 */ /* 0x000fe40000410000 */
[----:B------:R-:W-:Y:S01]  /*a0e0*/  FMUL.FTZ R182, R21, c[0x0][0x2ec] ;  /* 0x0000bb0015b67a20 */ /* 0x000fe20000410000 */
[----:B------:R-:W1:Y:S01]  /*a0f0*/  MUFU.TANH R200, R200 ;  /* 0x000000c800c87308 */ /* 0x000e620000002400 */
[----:B------:R-:W-:Y:S01]  /*a100*/  FMUL.FTZ R185, R22, c[0x0][0x2ec] ;  /* 0x0000bb0016b97a20 */ /* 0x000fe20000410000 */
[C---:B----4-:R-:W-:Y:S03]  /*a110*/  HMMA.16816.F32 R28, R120.reuse, R104, R28 ;  /* 0x00000068781c723c */ /* 0x050fe6000000181c */
[----:B------:R-:W-:Y:S02]  /*a120*/  FMUL.FTZ R183, R23, c[0x0][0x2ec] ;  /* 0x0000bb0017b77a20 */ /* 0x000fe40000410000 */
[----:B------:R-:W-:Y:S02]  /*a130*/  FMUL.FTZ R180, R24, c[0x0][0x2ec] ;  /* 0x0000bb0018b47a20 */ /* 0x000fe40000410000 */
[----:B------:R-:W-:Y:S01]  /*a140*/  FMUL.FTZ R178, R25, c[0x0][0x2ec] ;  /* 0x0000bb0019b27a20 */ /* 0x000fe20000410000 */
[----:B------:R-:W4:Y:S01]  /*a150*/  MUFU.TANH R201, R201 ;  /* 0x000000c900c97308 */ /* 0x000f220000002400 */
[----:B------:R-:W-:Y:S03]  /*a160*/  HMMA.16816.F32 R32, R120, R106, R32 ;  /* 0x0000006a7820723c */ /* 0x000fe60000001820 */
[----:B------:R-:W-:Y:S02]  /*a170*/  FMUL.FTZ R181, R26, c[0x0][0x2ec] ;  /* 0x0000bb001ab57a20 */ /* 0x000fe40000410000 */
[----:B------:R-:W-:Y:S04]  /*a180*/  FMUL.FTZ R179, R27, c[0x0][0x2ec] ;  /* 0x0000bb001bb37a20 */ /* 0x000fe80000410000 */
[----:B------:R-:W1:Y:S06]  /*a190*/  MUFU.TANH R199, R199 ;  /* 0x000000c700c77308 */ /* 0x000e6c0000002400 */
[----:B------:R-:W-:Y:S02]  /*a1a0*/  FMUL.FTZ R174, R28, c[0x0][0x2ec] ;  /* 0x0000bb001cae7a20 */ /* 0x000fe40000410000 */
[----:B------:R-:W-:Y:S02]  /*a1b0*/  FMUL.FTZ R176, R29, c[0x0][0x2ec] ;  /* 0x0000bb001db07a20 */ /* 0x000fe40000410000 */
[----:B------:R-:W1:Y:S01]  /*a1c0*/  MUFU.TANH R192, R192 ;  /* 0x000000c000c07308 */ /* 0x000e620000002400 */
[----:B------:R-:W-:Y:S02]  /*a1d0*/  FMUL.FTZ R177, R30, c[0x0][0x2ec] ;  /* 0x0000bb001eb17a20 */ /* 0x000fe40000410000 */
[----:B------:R-:W-:Y:S02]  /*a1e0*/  FMUL.FTZ R175, R31, c[0x0][0x2ec] ;  /* 0x0000bb001faf7a20 */ /* 0x000fe40000410000 */
[----:B-----5:R-:W-:Y:S02]  /*a1f0*/  FMUL.FTZ R173, R32, c[0x0][0x2ec] ;  /* 0x0000bb0020ad7a20 */ /* 0x020fe40000410000 */
[----:B------:R-:W-:Y:S02]  /*a200*/  FMUL.FTZ R172, R33, c[0x0][0x2ec] ;  /* 0x0000bb0021ac7a20 */ /* 0x000fe40000410000 */
[----:B------:R-:W-:Y:S01]  /*a210*/  FMUL.FTZ R102, R34, c[0x0][0x2ec] ;  /* 0x0000bb0022667a20 */ /* 0x000fe20000410000 */
[----:B------:R-:W1:Y:S01]  /*a220*/  MUFU.TANH R190, R190 ;  /* 0x000000be00be7308 */ /* 0x000e620000002400 */
[----:B------:R-:W-:Y:S09]  /*a230*/  FMUL.FTZ R35, R35, c[0x0][0x2ec] ;  /* 0x0000bb0023237a20 */ /* 0x000ff20000410000 */
        /* <DEDUP_REMOVED lines=21> */
[----:B------:R1:W1:Y:S01]  /*a390*/  MUFU.TANH R101, R35 ;  /* 0x0000002300657308 */ /* 0x0002620000002400 */
[----:B------:R-:W-:-:S05]  /*a3a0*/  @!P1 BRA `(.L_x_5422) ;  /* 0x000007e000009947 */ /* 0x000fca0003800000 */
[----:B--234-:R-:W-:Y:S02]  /*a3b0*/  MOV R2, UR5 ;  /* 0x0000000500027c02 */ /* 0x01cfe40008000f00 */
        /* <DEDUP_REMOVED lines=62> */
.L_x_5423:
        /* <DEDUP_REMOVED lines=63> */
.L_x_5422:
[----:B--234-:R-:W-:Y:S01]  /*ab90*/  FMNMX.FTZ R3, R198, R103, !PT ;  /* 0x00000067c6037209 */ /* 0x01cfe20007810000 */
[----:B------:R-:W-:Y:S01]  /*aba0*/  LDSM.16.MT88.4 R12, [R140+0x8000] ;  /* 0x008000008c0c783b */ /* 0x000fe20000004200 */
[----:B------:R-:W-:Y:S02]  /*abb0*/  FMNMX.FTZ R2, R197, R0, !PT ;  /* 0x00000000c5027209 */ /* 0x000fe40007810000 */
[----:B-1----:R-:W-:Y:S02]  /*abc0*/  FMNMX.FTZ R3, R196, R3, !PT ;  /* 0x00000003c4037209 */ /* 0x002fe40007810000 */
        /* <DEDUP_REMOVED lines=85> */
[----:B------:R-:W-:Y:S01]  /*b120*/  LDSM.16.MT88.4 R76, [R136+0xa000] ;  /* 0x00a00000884c783b */ /* 0x000fe20000004200 */
[C---:B------:R-:W-:Y:S02]  /*b130*/  FMUL.FTZ R32, R2.reuse, R68 ;  /* 0x0000004402207220 */ /* 0x040fe40000410000 */
[----:B------:R-:W-:Y:S02]  /*b140*/  FMUL.FTZ R33, R2, R69 ;  /* 0x0000004502217220 */ /* 0x000fe40000410000 */
[----:B------:R-:W-:Y:S01]  /*b150*/  MUFU.EX2 R117, R117 ;  /* 0x0000007500757308 */ /* 0x000fe20000000800 */
[C---:B------:R-:W-:Y:S02]  /*b160*/  FMUL.FTZ R34, R0.reuse, R70 ;  /* 0x0000004600227220 */ /* 0x040fe40000410000 */
[----:B------:R-:W-:Y:S01]  /*b170*/  LDSM.16.MT88.4 R84, [R137+0x8800] ;  /* 0x008800008954783b */ /* 0x000fe20000004200 */
[----:B------:R-:W-:Y:S02]  /*b180*/  FMUL.FTZ R35, R0, R71 ;  /* 0x0000004700237220 */ /* 0x000fe40000410000 */
[C---:B------:R-:W-:Y:S02]  /*b190*/  FMUL.FTZ R36, R2.reuse, R36 ;  /* 0x0000002402247220 */ /* 0x040fe40000410000 */
[----:B------:R-:W-:Y:S02]  /*b1a0*/  FMUL.FTZ R37, R2, R37 ;  /* 0x0000002502257220 */ /* 0x000fe40000410000 */
        /* <DEDUP_REMOVED lines=16> */
[----:B-1----:R-:W-:Y:S01]  /*b2b0*/  F2FP.PACK_AB R98, R116, R117 ;  /* 0x000000757462723e */ /* 0x002fe200000000ff */
        /* <DEDUP_REMOVED lines=8> */
[C---:B------:R-:W-:Y:S02]  /*b340*/  FMUL.FTZ R64, R2.reuse, R64 ;  /* 0x0000004002407220 */ /* 0x040fe40000410000 */
[----:B------:R-:W-:Y:S02]  /*b350*/  FMUL.FTZ R65, R2, R65 ;  /* 0x0000004102417220 */ /* 0x000fe40000410000 */
[----:B------:R-:W-:Y:S01]  /*b360*/  FMUL.FTZ R66, R0, R66 ;  /* 0x0000004200427220 */ /* 0x000fe20000410000 */
[----:B--2---:R-:W-:Y:S01]  /*b370*/  F2FP.PACK_AB R99, R112, R113 ;  /* 0x000000717063723e */ /* 0x004fe200000000ff */
[----:B------:R-:W-:Y:S02]  /*b380*/  FMUL.FTZ R67, R0, R67 ;  /* 0x0000004300437220 */ /* 0x000fe40000410000 */
[C---:B------:R-:W-:Y:S02]  /*b390*/  FMUL.FTZ R52, R2.reuse, R52 ;  /* 0x0000003402347220 */ /* 0x040fe40000410000 */
[----:B------:R-:W-:Y:S02]  /*b3a0*/  FMUL.FTZ R53, R2, R53 ;  /* 0x0000003502357220 */ /* 0x000fe40000410000 */
[C---:B------:R-:W-:Y:S05]  /*b3b0*/  HMMA.16816.F32 R4, R96.reuse, R12, R4 ;  /* 0x0000000c6004723c */ /* 0x040fea0000001804 */
[----:B------:R-:W-:Y:S02]  /*b3c0*/  FMUL.FTZ R54, R0, R54 ;  /* 0x0000003600367220 */ /* 0x000fe40000410000 */
[C---:B------:R-:W-:Y:S01]  /*b3d0*/  FMUL.FTZ R12, R2.reuse, R88 ;  /* 0x00000058020c7220 */ /* 0x040fe20000410000 */
[C---:B------:R-:W-:Y:S04]  /*b3e0*/  HMMA.16816.F32 R8, R96.reuse, R14, R8 ;  /* 0x0000000e6008723c */ /* 0x040fe80000001808 */
[----:B------:R-:W-:Y:S02]  /*b3f0*/  FMUL.FTZ R13, R2, R89 ;  /* 0x00000059020d7220 */ /* 0x000fe40000410000 */
[C---:B------:R-:W-:Y:S02]  /*b400*/  FMUL.FTZ R55, R0.reuse, R55 ;  /* 0x0000003700377220 */ /* 0x040fe40000410000 */
[C---:B------:R-:W-:Y:S04]  /*b410*/  FMUL.FTZ R14, R0.reuse, R90 ;  /* 0x0000005a000e7220 */ /* 0x040fe80000410000 */
[----:B------:R-:W-:Y:S02]  /*b420*/  FMUL.FTZ R15, R0, R91 ;  /* 0x0000005b000f7220 */ /* 0x000fe40000410000 */
[----:B------:R-:W1:Y:S01]  /*b430*/  LDSM.16.MT88.4 R88, [R136+0x8000] ;  /* 0x008000008858783b */ /* 0x000e620000004200 */
[C---:B------:R-:W-:Y:S02]  /*b440*/  FMUL.FTZ R56, R2.reuse, R56 ;  /* 0x0000003802387220 */ /* 0x040fe40000410000 */
[----:B------:R-:W-:Y:S02]  /*b450*/  FMUL.FTZ R57, R2, R57 ;  /* 0x0000003902397220 */ /* 0x000fe40000410000 */
[C---:B------:R-:W-:Y:S03]  /*b460*/  HMMA.16816.F32 R12, R96.reuse, R20, R12 ;  /* 0x00000014600c723c */ /* 0x040fe6000000180c */
[C---:B------:R-:W-:Y:S02]  /*b470*/  FMUL.FTZ R58, R0.reuse, R58 ;  /* 0x0000003a003a7220 */ /* 0x040fe40000410000 */
[----:B------:R-:W-:Y:S02]  /*b480*/  FMUL.FTZ R59, R0, R59 ;  /* 0x0000003b003b7220 */ /* 0x000fe40000410000 */
[C---:B------:R-:W-:Y:S01]  /*b490*/  FMUL.FTZ R20, R2.reuse, R80 ;  /* 0x0000005002147220 */ /* 0x040fe20000410000 */
[C---:B------:R-:W-:Y:S04]  /*b4a0*/  HMMA.16816.F32 R16, R96.reuse, R22, R16 ;  /* 0x000000166010723c */ /* 0x040fe80000001810 */
[----:B------:R-:W-:Y:S02]  /*b4b0*/  FMUL.FTZ R21, R2, R81 ;  /* 0x0000005102157220 */ /* 0x000fe40000410000 */
[--C-:B------:R-:W-:Y:S02]  /*b4c0*/  FFMA.FTZ R129, R182, c[0x0][0x23c], -R105.reuse ;  /* 0x00008f00b6817a23 */ /* 0x100fe40000010869 */
[C---:B------:R-:W-:Y:S04]  /*b4d0*/  FMUL.FTZ R22, R0.reuse, R82 ;  /* 0x0000005200167220 */ /* 0x040fe80000410000 */
[----:B------:R-:W-:Y:S01]  /*b4e0*/  FMUL.FTZ R23, R0, R83 ;  /* 0x0000005300177220 */ /* 0x000fe20000410000 */
[----:B------:R-:W-:Y:S01]  /*b4f0*/  MUFU.EX2 R129, R129 ;  /* 0x0000008100817308 */ /* 0x000fe20000000800 */
[----:B------:R-:W2:Y:S01]  /*b500*/  LDSM.16.MT88.4 R80, [R140+0xa000] ;  /* 0x00a000008c50783b */ /* 0x000ea20000004200 */
        /* <DEDUP_REMOVED lines=13> */
[--C-:B------:R-:W-:Y:S02]  /*b5e0*/  FFMA.FTZ R134, R181, c[0x0][0x23c], -R104.reuse ;  /* 0x00008f00b5867a23 */ /* 0x100fe40000010868 */
[--C-:B------:R-:W-:Y:S02]  /*b5f0*/  FFMA.FTZ R135, R179, c[0x0][0x23c], -R104.reuse ;  /* 0x00008f00b3877a23 */ /* 0x100fe40000010868 */
[C---:B-1----:R-:W-:Y:S01]  /*b600*/  HMMA.16816.F32 R28, R96.reuse, R88, R28 ;  /* 0x00000058601c723c */ /* 0x042fe2000000181c */
[----:B------:R-:W-:Y:S02]  /*b610*/  MUFU.EX2 R132, R132 ;  /* 0x0000008400847308 */ /* 0x000fe40000000800 */
[--C-:B------:R-:W-:Y:S02]  /*b620*/  FFMA.FTZ R120, R192, c[0x0][0x23c], -R105.reuse ;  /* 0x00008f00c0787a23 */ /* 0x100fe40000010869 */
[--C-:B------:R-:W-:Y:S02]  /*b630*/  FFMA.FTZ R121, R190, c[0x0][0x23c], -R105.reuse ;  /* 0x00008f00be797a23 */ /* 0x100fe40000010869 */
[--C-:B------:R-:W-:Y:S01]  /*b640*/  FFMA.FTZ R122, R193, c[0x0][0x23c], -R104.reuse ;  /* 0x00008f00c17a7a23 */ /* 0x100fe20000010868 */
[C---:B------:R-:W-:Y:S01]  /*b650*/  HMMA.16816.F32 R32, R96.reuse, R90, R32 ;  /* 0x0000005a6020723c */ /* 0x040fe20000001820 */
[----:B------:R-:W-:Y:S02]  /*b660*/  LDSM.16.MT88.4 R88, [R136+0x8800] ;  /* 0x008800008858783b */ /* 0x000fe40000004200 */
[----:B------:R-:W-:Y:S01]  /*b670*/  MUFU.EX2 R133, R133 ;  /* 0x0000008500857308 */ /* 0x000fe20000000800 */
[--C-:B------:R-:W-:Y:S02]  /*b680*/  FFMA.FTZ R123, R191, c[0x0][0x23c], -R104.reuse ;  /* 0x00008f00bf7b7a23 */ /* 0x100fe40000010868 */
[--C-:B------:R-:W-:Y:S02]  /*b690*/  FFMA.FTZ R125, R188, c[0x0][0x23c], -R105.reuse ;  /* 0x00008f00bc7d7a23 */ /* 0x100fe40000010869 */
[C---:B--2---:R-:W-:Y:S04]  /*b6a0*/  HMMA.16816.F32 R36, R96.reuse, R80, R36 ;  /* 0x000000506024723c */ /* 0x044fe80000001824 */
[--C-:B------:R-:W-:Y:S01]  /*b6b0*/  FFMA.FTZ R124, R186, c[0x0][0x23c], -R105.reuse ;  /* 0x00008f00ba7c7a23 */ /* 0x100fe20000010869 */
[----:B------:R-:W-:Y:S01]  /*b6c0*/  MUFU.EX2 R134, R134 ;  /* 0x0000008600867308 */ /* 0x000fe20000000800 */
[--C-:B------:R-:W-:Y:S02]  /*b6d0*/  FFMA.FTZ R126, R189, c[0x0][0x23c], -R104.reuse ;  /* 0x00008f00bd7e7a23 */ /* 0x100fe40000010868 */
[C---:B------:R-:W-:Y:S01]  /*b6e0*/  HMMA.16816.F32 R40, R96.reuse, R82, R40 ;  /* 0x000000526028723c */ /* 0x040fe20000001828 */
[----:B------:R-:W-:Y:S03]  /*b6f0*/  LDSM.16.MT88.4 R80, [R138+0x8800] ;  /* 0x008800008a50783b */ /* 0x000fe60000004200 */
[--C-:B------:R-:W-:Y:S02]  /*b700*/  FFMA.FTZ R127, R187, c[0x0][0x23c], -R104.reuse ;  /* 0x00008f00bb7f7a23 */ /* 0x100fe40000010868 */
[--C-:B------:R-:W-:Y:S01]  /*b710*/  FFMA.FTZ R174, R174, c[0x0][0x23c], -R105.reuse ;  /* 0x00008f00aeae7a23 */ /* 0x100fe20000010869 */
[----:B------:R-:W-:Y:S01]  /*b720*/  MUFU.EX2 R135, R135 ;  /* 0x0000008700877308 */ /* 0x000fe20000000800 */
[--C-:B------:R-:W-:Y:S01]  /*b730*/  FFMA.FTZ R179, R176, c[0x0][0x23c], -R105.reuse ;  /* 0x00008f00b0b37a23 */ /* 0x100fe20000010869 */
[C---:B---3--:R-:W-:Y:S03]  /*b740*/  HMMA.16816.F32 R44, R96.reuse, R72, R44 ;  /* 0x00000048602c723c */ /* 0x048fe6000000182c */
[--C-:B------:R-:W-:Y:S02]  /*b750*/  FFMA.FTZ R176, R177, c[0x0][0x23c], -R104.reuse ;  /* 0x00008f00b1b07a23 */ /* 0x100fe40000010868 */
[--C-:B------:R-:W-:Y:S03]  /*b760*/  FFMA.FTZ R175, R175, c[0x0][0x23c], -R104.reuse ;  /* 0x00008f00afaf7a23 */ /* 0x100fe60000010868 */
[----:B------:R-:W-:Y:S01]  /*b770*/  MUFU.EX2 R120, R120 ;  /* 0x0000007800787308 */ /* 0x000fe20000000800 */
[--C-:B------:R-:W-:Y:S01]  /*b780*/  FFMA.FTZ R173, R173, c[0x0][0x23c], -R105.reuse ;  /* 0x00008f00adad7a23 */ /* 0x100fe20000010869 */
[C---:B------:R-:W-:Y:S01]  /*b790*/  HMMA.16816.F32 R48, R96.reuse, R74, R48 ;  /* 0x0000004a6030723c */ /* 0x040fe20000001830 */
[----:B------:R-:W1:Y:S02]  /*b7a0*/  LDSM.16.MT88.4 R72, [R140+0x8800] ;  /* 0x008800008c48783b */ /* 0x000e640000004200 */
[----:B------:R-:W-:Y:S02]  /*b7b0*/  FFMA.FTZ R105, R172, c[0x0][0x23c], -R105 ;  /* 0x00008f00ac697a23 */ /* 0x000fe40000010869 */
[--C-:B------:R-:W-:Y:S03]  /*b7c0*/  FFMA.FTZ R102, R102, c[0x0][0x23c], -R104.reuse ;  /* 0x00008f0066667a23 */ /* 0x100fe60000010868 */
[C---:B------:R-:W-:Y:S01]  /*b7d0*/  HMMA.16816.F32 R52, R96.reuse, R68, R52 ;  /* 0x000000446034723c */ /* 0x040fe20000001834 */
[----:B------:R-:W2:Y:S03]  /*b7e0*/  MUFU.EX2 R121, R121 ;  /* 0x0000007900797308 */ /* 0x000ea60000000800 */
[----:B------:R-:W-:Y:S02]  /*b7f0*/  FFMA.FTZ R104, R101, c[0x0][0x23c], -R104 ;  /* 0x00008f0065687a23 */ /* 0x000fe40000010868 */
[----:B------:R-:W-:Y:S02]  /*b800*/  FFMA.FTZ R119, R2, R169, R119 ;  /* 0x000000a902777223 */ /* 0x000fe40000010077 */
[C---:B------:R-:W-:Y:S03]  /*b810*/  HMMA.16816.F32 R56, R96.reuse, R70, R56 ;  /* 0x000000466038723c */ /* 0x040fe60000001838 */
[----:B------:R-:W-:Y:S01]  /*b820*/  MUFU.EX2 R122, R122 ;  /* 0x0000007a007a7308 */ /* 0x000fe20000000800 */
[----:B------:R-:W-:Y:S01]  /*b830*/  FFMA.FTZ R115, R0, R167, R115 ;  /* 0x000000a700737223 */ /* 0x000fe20000010073 */
[----:B------:R-:W-:Y:S01]  /*b840*/  IADD3 R0, R155, -0x1, RZ ;  /* 0xffffffff9b007810 */ /* 0x000fe20007ffe0ff */
[----:B------:R-:W-:Y:S02]  /*b850*/  FADD.FTZ R118, R118, R119 ;  /* 0x0000007776767221 */ /* 0x000fe40000010000 */
[C---:B------:R-:W-:Y:S04]  /*b860*/  HMMA.16816.F32 R60, R96.reuse, R76, R60 ;  /* 0x0000004c603c723c */ /* 0x040fe8000000183c */
[----:B------:R-:W-:Y:S01]  /*b870*/  FADD.FTZ R114, R114, R115 ;  /* 0x0000007372727221 */ /* 0x000fe20000010000 */
[----:B------:R-:W3:Y:S01]  /*b880*/  MUFU.EX2 R123, R123 ;  /* 0x0000007b007b7308 */ /* 0x000ee20000000800 */
[----:B------:R-:W-:Y:S01]  /*b890*/  FADD.FTZ R117, R117, R118 ;  /* 0x0000007675757221 */ /* 0x000fe20000010000 */
[----:B------:R-:W-:Y:S01]  /*b8a0*/  MOV R155, R0 ;  /* 0x00000000009b7202 */ /* 0x000fe20000000f00 */
[----:B------:R-:W-:Y:S01]  /*b8b0*/  HMMA.16816.F32 R64, R96, R78, R64 ;  /* 0x0000004e6040723c */ /* 0x000fe20000001840 */
[----:B------:R-:W-:Y:S03]  /*b8c0*/  LDSM.16.MT88.4 R76, [R138+0xa800] ;  /* 0x00a800008a4c783b */ /* 0x000fe60000004200 */
[C---:B--2---:R-:W-:Y:S01]  /*b8d0*/  F2FP.PACK_AB R68, R121.reuse, R120 ;  /* 0x000000787944723e */ /* 0x044fe200000000ff */
[----:B------:R-:W-:Y:S01]  /*b8e0*/  FADD.FTZ R117, R116, R117 ;  /* 0x0000007574757221 */ /* 0x000fe20000010000 */
[----:B------:R-:W-:Y:S01]  /*b8f0*/  MOV R0, R3 ;  /* 0x0000000300007202 */ /* 0x000fe20000000f00 */
[----:B------:R-:W-:Y:S02]  /*b900*/  MUFU.EX2 R125, R125 ;  /* 0x0000007d007d7308 */ /* 0x000fe40000000800 */
[----:B------:R-:W-:Y:S04]  /*b910*/  FADD.FTZ R120, R120, R117 ;  /* 0x0000007578787221 */ /* 0x000fe80000010000 */
[----:B------:R-:W-:Y:S04]  /*b920*/  FADD.FTZ R120, R121, R120 ;  /* 0x0000007879787221 */ /* 0x000fe80000010000 */
[----:B------:R-:W2:Y:S01]  /*b930*/  MUFU.EX2 R124, R124 ;  /* 0x0000007c007c7308 */ /* 0x000ea20000000800 */
[----:B---3--:R-:W-:Y:S09]  /*b940*/  F2FP.PACK_AB R69, R123, R122 ;  /* 0x0000007a7b45723e */ /* 0x008ff200000000ff */
[----:B------:R-:W-:Y:S10]  /*b950*/  MUFU.EX2 R126, R126 ;  /* 0x0000007e007e7308 */ /* 0x000ff40000000800 */
[----:B------:R-:W3:Y:S01]  /*b960*/  MUFU.EX2 R127, R127 ;  /* 0x0000007f007f7308 */ /* 0x000ee20000000800 */
[C---:B--2---:R-:W-:Y:S01]  /*b970*/  F2FP.PACK_AB R70, R124.reuse, R125 ;  /* 0x0000007d7c46723e */ /* 0x044fe200000000ff */
[----:B------:R-:W-:Y:S04]  /*b980*/  FADD.FTZ R125, R125, R120 ;  /* 0x000000787d7d7221 */ /* 0x000fe80000010000 */
[----:B------:R-:W-:Y:S04]  /*b990*/  FADD.FTZ R125, R124, R125 ;  /* 0x0000007d7c7d7221 */ /* 0x000fe80000010000 */
[----:B------:R-:W-:Y:S10]  /*b9a0*/  MUFU.EX2 R174, R174 ;  /* 0x000000ae00ae7308 */ /* 0x000ff40000000800 */
[----:B------:R-:W-:Y:S01]  /*b9b0*/  MUFU.EX2 R179, R179 ;  /* 0x000000b300b37308 */ /* 0x000fe20000000800 */
[----:B---3--:R-:W-:Y:S09]  /*b9c0*/  F2FP.PACK_AB R71, R127, R126 ;  /* 0x0000007e7f47723e */ /* 0x008ff200000000ff */
[----:B------:R-:W-:Y:S01]  /*b9d0*/  MUFU.EX2 R176, R176 ;  /* 0x000000b000b07308 */ /* 0x000fe20000000800 */
[C---:B-1----:R-:W-:Y:S08]  /*b9e0*/  HMMA.16816.F32 R4, R68.reuse, R72, R4 ;  /* 0x000000484404723c */ /* 0x042ff00000001804 */
[C---:B------:R-:W-:Y:S01]  /*b9f0*/  HMMA.16816.F32 R8, R68.reuse, R74, R8 ;  /* 0x0000004a4408723c */ /* 0x040fe20000001808 */
[----:B------:R-:W1:Y:S01]  /*ba00*/  LDSM.16.MT88.4 R72, [R140+0xa800] ;  /* 0x00a800008c48783b */ /* 0x000e620000004200 */
[----:B------:R-:W2:Y:S06]  /*ba10*/  MUFU.EX2 R175, R175 ;  /* 0x000000af00af7308 */ /* 0x000eac0000000800 */
[C---:B------:R-:W-:Y:S04]  /*ba20*/  HMMA.16816.F32 R12, R68.reuse, R80, R12 ;  /* 0x00000050440c723c */ /* 0x040fe8000000180c */
[----:B------:R-:W-:Y:S04]  /*ba30*/  MUFU.EX2 R173, R173 ;  /* 0x000000ad00ad7308 */ /* 0x000fe80000000800 */
[C---:B------:R-:W-:Y:S01]  /*ba40*/  HMMA.16816.F32 R16, R68.reuse, R82, R16 ;  /* 0x000000524410723c */ /* 0x040fe20000001810 */
[----:B------:R-:W3:Y:S05]  /*ba50*/  LDSM.16.MT88.4 R80, [R137+0xa800] ;  /* 0x00a800008950783b */ /* 0x000eea0000004200 */
[----:B------:R2:W4:Y:S02]  /*ba60*/  MUFU.EX2 R172, R105 ;  /* 0x0000006900ac7308 */ /* 0x0005240000000800 */
[C---:B------:R-:W-:Y:S08]  /*ba70*/  HMMA.16816.F32 R20, R68.reuse, R84, R20 ;  /* 0x000000544414723c */ /* 0x040ff00000001814 */
[C---:B------:R-:W-:Y:S01]  /*ba80*/  HMMA.16816.F32 R24, R68.reuse, R86, R24 ;  /* 0x000000564418723c */ /* 0x040fe20000001818 */
[----:B------:R-:W5:Y:S01]  /*ba90*/  LDSM.16.MT88.4 R84, [R136+0xa800] ;  /* 0x00a800008854783b */ /* 0x000f620000004200 */
[----:B------:R-:W-:Y:S06]  /*baa0*/  MUFU.EX2 R102, R102 ;  /* 0x0000006600667308 */ /* 0x000fec0000000800 */
[C---:B------:R-:W-:Y:S04]  /*bab0*/  HMMA.16816.F32 R28, R68.reuse, R88, R28 ;  /* 0x00000058441c723c */ /* 0x040fe8000000181c */
[----:B------:R3:W3:Y:S01]  /*bac0*/  MUFU.EX2 R101, R104 ;  /* 0x0000006800657308 */ /* 0x0006e20000000800 */
[----:B--2---:R-:W-:Y:S03]  /*bad0*/  F2FP.PACK_AB R105, R175, R176 ;  /* 0x000000b0af69723e */ /* 0x004fe600000000ff */
[C---:B------:R-:W-:Y:S01]  /*bae0*/  HMMA.16816.F32 R32, R68.reuse, R90, R32 ;  /* 0x0000005a4420723c */ /* 0x040fe20000001820 */
[----:B------:R-:W-:Y:S03]  /*baf0*/  LDSM.16.MT88.4 R88, [R138+0x9000] ;  /* 0x009000008a58783b */ /* 0x000fe60000004200 */
[----:B----4-:R-:W-:Y:S04]  /*bb00*/  F2FP.PACK_AB R106, R172, R173 ;  /* 0x000000adac6a723e */ /* 0x010fe800000000ff */
[C---:B-1----:R-:W-:Y:S08]  /*bb10*/  HMMA.16816.F32 R36, R68.reuse, R72, R36 ;  /* 0x000000484424723c */ /* 0x042ff00000001824 */
[C---:B------:R-:W-:Y:S01]  /*bb20*/  HMMA.16816.F32 R40, R68.reuse, R74, R40 ;  /* 0x0000004a4428723c */ /* 0x040fe20000001828 */
[----:B------:R-:W1:Y:S03]  /*bb30*/  LDSM.16.MT88.4 R72, [R140+0x9000] ;  /* 0x009000008c48783b */ /* 0x000e660000004200 */
[----:B---3--:R-:W-:Y:S02]  /*bb40*/  F2FP.PACK_AB R104, R179, R174 ;  /* 0x000000aeb368723e */ /* 0x008fe400000000ff */
[----:B------:R-:W-:Y:S02]  /*bb50*/  F2FP.PACK_AB R107, R101, R102 ;  /* 0x00000066656b723e */ /* 0x000fe400000000ff */
[C---:B------:R-:W-:Y:S08]  /*bb60*/  HMMA.16816.F32 R44, R68.reuse, R76, R44 ;  /* 0x0000004c442c723c */ /* 0x040ff0000000182c */
[C---:B------:R-:W-:Y:S01]  /*bb70*/  HMMA.16816.F32 R48, R68.reuse, R78, R48 ;  /* 0x0000004e4430723c */ /* 0x040fe20000001830 */
[----:B------:R-:W2:Y:S07]  /*bb80*/  LDSM.16.MT88.4 R76, [R137+0x9000] ;  /* 0x00900000894c783b */ /* 0x000eae0000004200 */
[C---:B------:R-:W-:Y:S08]  /*bb90*/  HMMA.16816.F32 R52, R68.reuse, R80, R52 ;  /* 0x000000504434723c */ /* 0x040ff00000001834 */
[C---:B------:R-:W-:Y:S01]  /*bba0*/  HMMA.16816.F32 R56, R68.reuse, R82, R56 ;  /* 0x000000524438723c */ /* 0x040fe20000001838 */
[----:B------:R-:W3:Y:S07]  /*bbb0*/  LDSM.16.MT88.4 R80, [R136+0x9000] ;  /* 0x009000008850783b */ /* 0x000eee0000004200 */
[C---:B-----5:R-:W-:Y:S08]  /*bbc0*/  HMMA.16816.F32 R60, R68.reuse, R84, R60 ;  /* 0x00000054443c723c */ /* 0x060ff0000000183c */
        /* <DEDUP_REMOVED lines=13> */
[----:B------:R-:W1:Y:S03]  /*bca0*/  LDSM.16.MT88.4 R72, [R140+0xb000] ;  /* 0x00b000008c48783b */ /* 0x000e660000004200 */
[----:B------:R-:W-:Y:S04]  /*bcb0*/  FADD.FTZ R174, R179, R174 ;  /* 0x000000aeb3ae7221 */ /* 0x000fe80000010000 */
[C---:B------:R-:W-:Y:S04]  /*bcc0*/  HMMA.16816.F32 R12, R68.reuse, R88, R12 ;  /* 0x00000058440c723c */ /* 0x040fe8000000180c */
[----:B------:R-:W-:Y:S04]  /*bcd0*/  FADD.FTZ R169, R173, R174 ;  /* 0x000000aeada97221 */ /* 0x000fe80000010000 */
[C---:B------:R-:W-:Y:S04]  /*bce0*/  HMMA.16816.F32 R16, R68.reuse, R90, R16 ;  /* 0x0000005a4410723c */ /* 0x040fe80000001810 */
[----:B------:R-:W-:Y:S04]  /*bcf0*/  FADD.FTZ R169, R172, R169 ;  /* 0x000000a9aca97221 */ /* 0x000fe80000010000 */
        /* <DEDUP_REMOVED lines=8> */
[C---:B------:R-:W-:Y:S08]  /*bd80*/  HMMA.16816.F32 R44, R68.reuse, R84, R44 ;  /* 0x00000054442c723c */ /* 0x040ff0000000182c */
[C---:B------:R-:W-:Y:S01]  /*bd90*/  HMMA.16816.F32 R48, R68.reuse, R86, R48 ;  /* 0x000000564430723c */ /* 0x040fe20000001830 */
[----:B------:R-:W1:Y:S07]  /*bda0*/  LDSM.16.MT88.4 R84, [R138+0x9800] ;  /* 0x009800008a54783b */ /* 0x000e6e0000004200 */
[C---:B--2---:R-:W-:Y:S08]  /*bdb0*/  HMMA.16816.F32 R52, R68.reuse, R76, R52 ;  /* 0x0000004c4434723c */ /* 0x044ff00000001834 */
[C---:B------:R-:W-:Y:S01]  /*bdc0*/  HMMA.16816.F32 R56, R68.reuse, R78, R56 ;  /* 0x0000004e4438723c */ /* 0x040fe20000001838 */
[----:B------:R-:W2:Y:S07]  /*bdd0*/  LDSM.16.MT88.4 R76, [R137+0x9800] ;  /* 0x00980000894c783b */ /* 0x000eae0000004200 */
[C---:B---3--:R-:W-:Y:S08]  /*bde0*/  HMMA.16816.F32 R60, R68.reuse, R80, R60 ;  /* 0x00000050443c723c */ /* 0x048ff0000000183c */
[----:B------:R-:W-:Y:S01]  /*bdf0*/  HMMA.16816.F32 R64, R68, R82, R64 ;  /* 0x000000524440723c */ /* 0x000fe20000001840 */
[----:B------:R-:W3:Y:S07]  /*be00*/  LDSM.16.MT88.4 R68, [R136+0x9800] ;  /* 0x009800008844783b */ /* 0x000eee0000004200 */
[C---:B------:R-:W-:Y:S01]  /*be10*/  HMMA.16816.F32 R96, R104.reuse, R92, R4 ;  /* 0x0000005c6860723c */ /* 0x040fe20000001804 */
[----:B------:R-:W4:Y:S07]  /*be20*/  LDSM.16.MT88.4 R4, [R138+0xb800] ;  /* 0x00b800008a04783b */ /* 0x000f2e0000004200 */
[C---:B------:R-:W-:Y:S01]  /*be30*/  HMMA.16816.F32 R92, R104.reuse, R94, R8 ;  /* 0x0000005e685c723c */ /* 0x040fe20000001808 */
[----:B------:R-:W5:Y:S07]  /*be40*/  LDSM.16.MT88.4 R8, [R137+0xb800] ;  /* 0x00b800008908783b */ /* 0x000f6e0000004200 */
[C---:B-1----:R-:W-:Y:S01]  /*be50*/  HMMA.16816.F32 R88, R104.reuse, R84, R12 ;  /* 0x000000546858723c */ /* 0x042fe2000000180c */
[----:B------:R-:W1:Y:S07]  /*be60*/  LDSM.16.MT88.4 R12, [R136+0xb800] ;  /* 0x00b80000880c783b */ /* 0x000e6e0000004200 */
[C---:B------:R-:W-:Y:S08]  /*be70*/  HMMA.16816.F32 R84, R104.reuse, R86, R16 ;  /* 0x000000566854723c */ /* 0x040ff00000001810 */
[C---:B--2---:R-:W-:Y:S08]  /*be80*/  HMMA.16816.F32 R80, R104.reuse, R76, R20 ;  /* 0x0000004c6850723c */ /* 0x044ff00000001814 */
[C---:B------:R-:W-:Y:S08]  /*be90*/  HMMA.16816.F32 R76, R104.reuse, R78, R24 ;  /* 0x0000004e684c723c */ /* 0x040ff00000001818 */
[C---:B---3--:R-:W-:Y:S08]  /*bea0*/  HMMA.16816.F32 R72, R104.reuse, R68, R28 ;  /* 0x000000446848723c */ /* 0x048ff0000000181c */
[C---:B------:R-:W-:Y:S08]  /*beb0*/  HMMA.16816.F32 R68, R104.reuse, R70, R32 ;  /* 0x000000466844723c */ /* 0x040ff00000001820 */
[C---:B------:R-:W-:Y:S08]  /*bec0*/  HMMA.16816.F32 R36, R104.reuse, R108, R36 ;  /* 0x0000006c6824723c */ /* 0x040ff00000001824 */
[C---:B------:R-:W-:Y:S08]  /*bed0*/  HMMA.16816.F32 R40, R104.reuse, R110, R40 ;  /* 0x0000006e6828723c */ /* 0x040ff00000001828 */
[C---:B----4-:R-:W-:Y:S07]  /*bee0*/  HMMA.16816.F32 R44, R104.reuse, R4, R44 ;  /* 0x00000004682c723c */ /* 0x050fee000000182c */
[----:B------:R-:W-:Y:S01]  /*bef0*/  FADD.FTZ R5, R113, R114 ;  /* 0x0000007271057221 */ /* 0x000fe20000010000 */
[C---:B------:R-:W-:Y:S04]  /*bf00*/  HMMA.16816.F32 R48, R104.reuse, R6, R48 ;  /* 0x000000066830723c */ /* 0x040fe80000001830 */
[----:B------:R-:W-:Y:S04]  /*bf10*/  FADD.FTZ R5, R112, R5 ;  /* 0x0000000570057221 */ /* 0x000fe80000010000 */
[C---:B-----5:R-:W-:Y:S04]  /*bf20*/  HMMA.16816.F32 R52, R104.reuse, R8, R52 ;  /* 0x000000086834723c */ /* 0x060fe80000001834 */
[----:B------:R-:W-:Y:S04]  /*bf30*/  FADD.FTZ R122, R122, R5 ;  /* 0x000000057a7a7221 */ /* 0x000fe80000010000 */
[C---:B------:R-:W-:Y:S04]  /*bf40*/  HMMA.16816.F32 R56, R104.reuse, R10, R56 ;  /* 0x0000000a6838723c */ /* 0x040fe80000001838 */
[----:B------:R-:W-:Y:S04]  /*bf50*/  FADD.FTZ R123, R123, R122 ;  /* 0x0000007a7b7b7221 */ /* 0x000fe80000010000 */
[----:B------:R-:W-:Y:S01]  /*bf60*/  FADD.FTZ R126, R126, R123 ;  /* 0x0000007b7e7e7221 */ /* 0x000fe20000010000 */
[C---:B-1----:R-:W-:Y:S03]  /*bf70*/  HMMA.16816.F32 R60, R104.reuse, R12, R60 ;  /* 0x0000000c683c723c */ /* 0x042fe6000000183c */
[----:B------:R-:W-:Y:S04]  /*bf80*/  FADD.FTZ R127, R127, R126 ;  /* 0x0000007e7f7f7221 */ /* 0x000fe80000010000 */
[----:B------:R-:W-:Y:S01]  /*bf90*/  FADD.FTZ R130, R130, R127 ;  /* 0x0000007f82827221 */ /* 0x000fe20000010000 */
[----:B------:R-:W-:Y:S04]  /*bfa0*/  HMMA.16816.F32 R64, R104, R14, R64 ;  /* 0x0000000e6840723c */ /* 0x000fe80000001840 */
        /* <DEDUP_REMOVED lines=8> */
.L_x_5420:
        /* <DEDUP_REMOVED lines=156> */
[----:B------:R-:W-:Y:S04]  /*c9f0*/  STS [R13+0x400], R90 ;  /* 0x0004005a0d007388 */ /* 0x000fe80000000800 */
[----:B------:R-:W-:Y:S04]  /*ca00*/  STS [R15], R84 ;  /* 0x000000540f007388 */ /* 0x000fe80000000800 */
[----:B------:R-:W-:Y:S04]  /*ca10*/  STS [R15+0x400], R86 ;  /* 0x000400560f007388 */ /* 0x000fe80000000800 */
[----:B------:R-:W-:Y:S01]  /*ca20*/  STS [R17], R80 ;  /* 0x0000005011007388 */ /* 0x000fe20000000800 */
[----:B-1----:R-:W-:-:S03]  /*ca30*/  ISETP.NE.AND P4, PT, R0, RZ, PT ;  /* 0x000000ff0000720c */ /* 0x002fc60003f85270 */
[----:B------:R-:W-:Y:S01]  /*ca40*/  STS [R17+0x400], R82 ;  /* 0x0004005211007388 */ /* 0x000fe20000000800 */
[----:B------:R-:W-:-:S03]  /*ca50*/  ISETP.NE.OR P1, PT, R152, -0x1, !P4 ;  /* 0xffffffff9800780c */ /* 0x000fc60006725670 */
        /* <DEDUP_REMOVED lines=10> */
[----:B------:R2:W-:Y:S04]  /*cb00*/  STS [R13+0x2000], R44 ;  /* 0x0020002c0d007388 */ /* 0x0005e80000000800 */
[----:B------:R3:W-:Y:S04]  /*cb10*/  STS [R13+0x2400], R46 ;  /* 0x0024002e0d007388 */ /* 0x0007e80000000800 */
[----:B------:R4:W-:Y:S04]  /*cb20*/  STS [R15+0x2000], R48 ;  /* 0x002000300f007388 */ /* 0x0009e80000000800 */
[----:B------:R4:W-:Y:S04]  /*cb30*/  STS [R15+0x2400], R50 ;  /* 0x002400320f007388 */ /* 0x0009e80000000800 */
[----:B------:R4:W-:Y:S04]  /*cb40*/  STS [R17+0x2000], R52 ;  /* 0x0020003411007388 */ /* 0x0009e80000000800 */
[----:B------:R4:W-:Y:S01]  /*cb50*/  STS [R17+0x2400], R54 ;  /* 0x0024003611007388 */ /* 0x0009e20000000800 */
[----:B-1----:R-:W-:-:S03]  /*cb60*/  @P2 IMAD.WIDE.U32 R42, R152, c[0x0][0x1e8], RZ ;  /* 0x00007a00982a2a25 */ /* 0x002fc600078e00ff */
[----:B------:R4:W-:Y:S01]  /*cb70*/  STS [R21+0x2000], R56 ;  /* 0x0020003815007388 */ /* 0x0009e20000000800 */
[----:B--2---:R-:W-:Y:S01]  /*cb80*/  LOP3.LUT R44, R2, 0xffffffe0, RZ, 0xc0, !PT ;  /* 0xffffffe0022c7812 */ /* 0x004fe200078ec0ff */
[----:B------:R-:W-:Y:S02]  /*cb90*/  @P2 IMAD R2, R152, c[0x0][0x1ec], R43 ;  /* 0x00007b0098022a24 */ /* 0x000fe400078e022b */
[----:B------:R4:W-:Y:S01]  /*cba0*/  STS [R21+0x2400], R58 ;  /* 0x0024003a15007388 */ /* 0x0009e20000000800 */
[----:B------:R-:W-:Y:S02]  /*cbb0*/  IADD3 R41, -R44, R5, RZ ;  /* 0x000000052c297210 */ /* 0x000fe40007ffe1ff */
[----:B------:R-:W-:Y:S01]  /*cbc0*/  MOV R44, 0x7f800000 ;  /* 0x7f800000002c7802 */ /* 0x000fe20000000f00 */
[----:B------:R4:W-:Y:S01]  /*cbd0*/  STS [R19+0x2000], R60 ;  /* 0x0020003c13007388 */ /* 0x0009e20000000800 */
[----:B------:R-:W-:-:S03]  /*cbe0*/  @P0 FFMA.FTZ R44, R3, c[0x0][0x238], R6 ;  /* 0x00008e00032c0a23 */ /* 0x000fc60000010006 */
[----:B------:R4:W-:Y:S04]  /*cbf0*/  STS [R19+0x2400], R62 ;  /* 0x0024003e13007388 */ /* 0x0009e80000000800 */
[----:B------:R4:W-:Y:S04]  /*cc00*/  STS [R37+0x2000], R64 ;  /* 0x0020004025007388 */ /* 0x0009e80000000800 */
[----:B------:R4:W-:Y:S04]  /*cc10*/  STS [R37+0x2400], R66 ;  /* 0x0024004225007388 */ /* 0x0009e80000000800 */
[----:B------:R-:W-:Y:S06]  /*cc20*/  BAR.SYNC.DEFER_BLOCKING 0x0 ;  /* 0x0000000000007b1d */ /* 0x000fec0000010000 */
[----:B------:R-:W1:Y:S04]  /*cc30*/  S2R R40, SR_CTAID.Y ;  /* 0x0000000000287919 */ /* 0x000e680000002600 */
[----:B------:R-:W2:Y:S04]  /*cc40*/  S2R R0, SR_CTAID.Z ;  /* 0x0000000000007919 */ /* 0x000ea80000002700 */
[----:B------:R4:W4:Y:S04]  /*cc50*/  LDS.128 R32, [R156] ;  /* 0x000000009c207984 */ /* 0x0009280000000c00 */
[----:B------:R4:W4:Y:S01]  /*cc60*/  LDS.128 R28, [R156+0x800] ;  /* 0x000800009c1c7984 */ /* 0x0009220000000c00 */
[----:B-1----:R-:W-:Y:S01]  /*cc70*/  @!P1 IMAD R152, R40, c[0x0][0x214], RZ ;  /* 0x0000850028989a24 */ /* 0x002fe200078e02ff */
[----:B------:R-:W-:-:S02]  /*cc80*/  LOP3.LUT P1, RZ, R41, 0x3, RZ, 0xc0, !PT ;  /* 0x0000000329ff7812 */ /* 0x000fc4000782c0ff */
[----:B------:R1:W1:Y:S01]  /*cc90*/  LDS.128 R24, [R156+0x1000] ;  /* 0x001000009c187984 */ /* 0x0002620000000c00 */
[----:B------:R-:W-:Y:S01]  /*cca0*/  @!P2 SHF.R.S32.HI R43, RZ, 0x1f, R40 ;  /* 0x0000001fff2ba819 */ /* 0x000fe20000011428 */
[----:B---3--:R-:W-:Y:S02]  /*ccb0*/  @!P2 IMAD.WIDE.U32 R46, R40, c[0x0][0x1e0], RZ ;  /* 0x00007800282eaa25 */ /* 0x008fe400078e00ff */
[----:B------:R3:W1:Y:S02]  /*ccc0*/  LDS.128 R20, [R156+0x1800] ;  /* 0x001800009c147984 */ /* 0x0006640000000c00 */
[----:B------:R-:W-:Y:S01]  /*ccd0*/  @!P2 IMAD R41, R43, c[0x0][0x1e0], RZ ;  /* 0x000078002b29aa24 */ /* 0x000fe200078e02ff */
[----:B------:R-:W-:Y:S01]  /*cce0*/  MOV R43, 0x7f800000 ;  /* 0x7f800000002b7802 */ /* 0x000fe20000000f00 */
[----:B------:R3:W1:Y:S01]  /*ccf0*/  LDS.128 R16, [R156+0x2000] ;  /* 0x002000009c107984 */ /* 0x0006620000000c00 */
[----:B--2---:R-:W-:Y:S01]  /*cd00*/  @P4 IMAD R152, R0, c[0x0][0x234], R152 ;  /* 0x00008d0000984a24 */ /* 0x004fe200078e0298 */
[----:B------:R-:W-:Y:S01]  /*cd10*/  @!P2 MOV R42, R46 ;  /* 0x0000002e002aa202 */ /* 0x000fe20000000f00 */
[C---:B------:R-:W-:Y:S01]  /*cd20*/  @!P2 IMAD R41, R40.reuse, c[0x0][0x1e4], R41 ;  /* 0x000079002829aa24 */ /* 0x040fe200078e0229 */
[----:B------:R3:W2:Y:S01]  /*cd30*/  LDS.128 R12, [R156+0x2800] ;  /* 0x002800009c0c7984 */ /* 0x0006a20000000c00 */
        /* <DEDUP_REMOVED lines=19> */
.L_x_5426:
[----:B------:R-:W-:Y:S05]  /*ce70*/  BSYNC B0 ;  /* 0x0000000000007941 */ /* 0x000fea0003800000 */
.L_x_5425:
[----:B------:R-:W5:Y:S01]  /*ce80*/  S2R R6, SR_CTAID.X ;  /* 0x0000000000067919 */ /* 0x000f620000002500 */
[----:B------:R-:W-:Y:S01]  /*ce90*/  SHF.R.S32.HI R159, RZ, 0x1f, R158 ;  /* 0x0000001fff9f7819 */ /* 0x000fe2000001149e */
[----:B------:R-:W-:Y:S01]  /*cea0*/  BSSY B0, `(.L_x_5427) ;  /* 0x0000022000007945 */ /* 0x000fe20003800000 */
[----:B------:R-:W-:Y:S01]  /*ceb0*/  LEA.HI R5, R4, R5, RZ, 0x3 ;  /* 0x0000000504057211 */ /* 0x000fe200078f18ff */
[----:B------:R-:W3:Y:S01]  /*cec0*/  S2R R3, SR_TID.X ;  /* 0x0000000000037919 */ /* 0x000ee20000002100 */
[----:B------:R-:W-:Y:S02]  /*ced0*/  SHF.R.S32.HI R4, RZ, 0x1f, R0 ;  /* 0x0000001fff047819 */ /* 0x000fe40000011400 */
[----:B------:R-:W-:Y:S01]  /*cee0*/  SHF.R.S32.HI R5, RZ, 0x3, R5 ;  /* 0x00000003ff057819 */ /* 0x000fe20000011405 */
[----:B-----5:R-:W-:-:S04]  /*cef0*/  IMAD.SHL.U32 R6, R6, 0x40, RZ ;  /* 0x0000004006067824 */ /* 0x020fc800078e00ff */
[----:B---3--:R-:W-:Y:S01]  /*cf00*/  IMAD.WIDE.U32 R40, R6, c[0x0][0x1e8], R158 ;  /* 0x00007a0006287a25 */ /* 0x008fe200078e009e */
        /* <DEDUP_REMOVED lines=25> */
[----:B----4-:R3:W-:Y:S04]  /*d0a0*/  @!P1 STG.E.128 [R44.64], R32 ;  /* 0x000000202c009986 */ /* 0x0107e8000c101d08 */
[----:B-1----:R3:W-:Y:S02]  /*d0b0*/  @!P0 STG.E.128 [R44.64+0x80], R16 ;  /* 0x000080102c008986 */ /* 0x0027e4000c101d08 */
.L_x_5428:
[----:B------:R-:W-:Y:S05]  /*d0c0*/  BSYNC B0 ;  /* 0x0000000000007941 */ /* 0x000fea0003800000 */
.L_x_5427:
[----:B------:R-:W-:Y:S01]  /*d0d0*/  IADD3 R3, R5, 0x10, RZ ;  /* 0x0000001005037810 */ /* 0x000fe20007ffe0ff */
[----:B------:R-:W-:Y:S03]  /*d0e0*/  BSSY B0, `(.L_x_5429) ;  /* 0x0000011000007945 */ /* 0x000fe60003800000 */
[----:B------:R-:W-:-:S13]  /*d0f0*/  ISETP.GE.AND P0, PT, R3, R148, PT ;  /* 0x000000940300720c */ /* 0x000fda0003f06270 */
[----:B------:R-:W-:Y:S05]  /*d100*/  @P0 BRA `(.L_x_5430) ;  /* 0x000000e000000947 */ /* 0x000fea0003800000 */
[----:B------:R-:W-:Y:S01]  /*d110*/  IADD3 R3, P0, R5, 0x10, RZ ;  /* 0x0000001005037810 */ /* 0x000fe20007f1e0ff */
[----:B-1-3--:R-:W-:Y:S01]  /*d120*/  IMAD.MOV.U32 R16, RZ, RZ, R42 ;  /* 0x000000ffff107224 */ /* 0x00afe200078e002a */
[----:B----4-:R-:W-:Y:S02]  /*d130*/  MOV R17, R7 ;  /* 0x0000000700117202 */ /* 0x010fe40000000f00 */
        /* <DEDUP_REMOVED lines=10> */
[----:B--2---:R1:W-:Y:S02]  /*d1e0*/  @!P0 STG.E.128 [R18.64+0x80], R12 ;  /* 0x0000800c12008986 */ /* 0x0043e4000c101d08 */
.L_x_5430:
[----:B------:R-:W-:Y:S05]  /*d1f0*/  BSYNC B0 ;  /* 0x0000000000007941 */ /* 0x000fea0003800000 */
.L_x_5429:
        /* <DEDUP_REMOVED lines=15> */
[----:B----4-:R-:W-:-:S05]  /*d2f0*/  LEA.HI.X R15, R12, c[0x0][0x1d4], R2, 0x1, P2 ;  /* 0x000075000c0f7a11 */ /* 0x010fca00010f0c02 */
[----:B------:R1:W-:Y:S04]  /*d300*/  @!P1 STG.E.128 [R14.64], R24 ;  /* 0x000000180e009986 */ /* 0x0003e8000c101d08 */
[----:B------:R1:W-:Y:S02]  /*d310*/  @!P0 STG.E.128 [R14.64+0x80], R8 ;  /* 0x000080080e008986 */ /* 0x0003e4000c101d08 */
.L_x_5432:
[----:B------:R-:W-:Y:S05]  /*d320*/  BSYNC B0 ;  /* 0x0000000000007941 */ /* 0x000fea0003800000 */
.L_x_5431:
        /* <DEDUP_REMOVED lines=14> */
[----:B-1----:R1:W-:Y:S01]  /*d410*/  @!P0 STG.E.128 [R4.64], R20 ;  /* 0x0000001404008986 */ /* 0x0023e2000c101d08 */
[----:B------:R-:W-:-:S13]  /*d420*/  ISETP.GE.AND P0, PT, R149, c[0x0][0x220], PT ;  /* 0x0000880095007a0c */ /* 0x000fda0003f06270 */
[----:B------:R-:W-:Y:S05]  /*d430*/  @P0 EXIT ;  /* 0x000000000000094d */ /* 0x000fea0003800000 */
[----:B------:R-:W-:Y:S01]  /*d440*/  STG.E.128 [R4.64+0x80], R36 ;  /* 0x0000802404007986 */ /* 0x000fe2000c101d08 */
[----:B------:R-:W-:Y:S05]  /*d450*/  EXIT ;  /* 0x000000000000794d */ /* 0x000fea0003800000 */
.L_x_5433:
        /* <DEDUP_REMOVED lines=10> */
.L_x_8261:


//--------------------- .text._ZN5flash24flash_fwd_splitkv_kernelI23Flash_fwd_kernel_traitsILi128ELi64ELi64ELi4ELb0ELb0EN7cutlass6half_tE19Flash_kernel_traitsILi128ELi64ELi64ELi4ES3_EELb1ELb0ELb0ELb0ELb0ELb0ELb0ELb1EEEvNS_16Flash_fwd_paramsE --------------------------
	.section	.text._ZN5flash24flash_fwd_splitkv_kernelI23Flash_fwd_kernel_traitsILi128ELi64ELi64ELi4ELb0ELb0EN7cutlass6half_tE19Flash_kernel_traitsILi128ELi64ELi64ELi4ES3_EELb1ELb0ELb0ELb0ELb0ELb0ELb0ELb1EEEvNS_16Flash_fwd_paramsE,"ax",@progbits
	.sectioninfo	@"SHI_REGISTERS=184"
	.align	128
        .global         _ZN5flash24flash_fwd_splitkv_kernelI23Flash_fwd_kernel_traitsILi128ELi64ELi64ELi4ELb0ELb0EN7cutlass6half_tE19Flash_kernel_traitsILi128ELi64ELi64ELi4ES3_EELb1ELb0ELb0ELb0ELb0ELb0ELb0ELb1EEEvNS_16Flash_fwd_paramsE
        .type           _ZN5flash24flash_fwd_splitkv_kernelI23Flash_fwd_kernel_traitsILi128ELi64ELi64ELi4ELb0ELb0EN7cutlass6half_tE19Flash_kernel_traitsILi128ELi64ELi64ELi4ES3_EELb1ELb0ELb0ELb0ELb0ELb0ELb0ELb1EEEvNS_16Flash_fwd_paramsE,@function
        .size           _ZN5flash24flash_fwd_splitkv_kernelI23Flash_fwd_kernel_traitsILi128ELi64ELi64ELi4ELb0ELb0EN7cutlass6half_tE19Flash_kernel_traitsILi128ELi64ELi64ELi4ES3_EELb1ELb0ELb0ELb0ELb0ELb0ELb0ELb1EEEvNS_16Flash_fwd_paramsE,(.L_x_8262 - _ZN5flash24flash_fwd_splitkv_kernelI23Flash_fwd_kernel_traitsILi128ELi64ELi64ELi4ELb0ELb0EN7cutlass6half_tE19Flash_kernel_traitsILi128ELi64ELi64ELi4ES3_EELb1ELb0ELb0ELb0ELb0ELb0ELb0ELb1EEEvNS_16Flash_fwd_paramsE)
        .other          _ZN5flash24flash_fwd_splitkv_kernelI23Flash_fwd_kernel_traitsILi128ELi64ELi64ELi4ELb0ELb0EN7cutlass6half_tE19Flash_kernel_traitsILi128ELi64ELi64ELi4ES3_EELb1ELb0ELb0ELb0ELb0ELb0ELb0ELb1EEEvNS_16Flash_fwd_paramsE,@"STO_CUDA_ENTRY STV_DEFAULT"
_ZN5flash24flash_fwd_splitkv_kernelI23Flash_fwd_kernel_traitsILi128ELi64ELi64ELi4ELb0ELb0EN7cutlass6half_tE19Flash_kernel_traitsILi128ELi64ELi64ELi4ES3_EELb1ELb0ELb0ELb0ELb0ELb0ELb0ELb1EEEvNS_16Flash_fwd_paramsE:
.text._ZN5flash24flash_fwd_splitkv_kernelI23Flash_fwd_kernel_traitsILi128ELi64ELi64ELi4ELb0ELb0EN7cutlass6half_tE19Flash_kernel_traitsILi128ELi64ELi64ELi4ES3_EELb1ELb0ELb0ELb0ELb0ELb0ELb0ELb1EEEvNS_16Flash_fwd_paramsE:
[----:B------:R-:W-:Y:S02]  /*0000*/  MOV R1, c[0x0][0x28] ;  /* 0x00000a0000017a02 */ /* 0x000fe40000000f00 */
[----:B------:R-:W1:Y:S01]  /*0010*/  S2R R11, SR_CTAID.Y ;  /* 0x00000000000b7919 */ /* 0x000e620000002600 */
        /* <DEDUP_REMOVED lines=8> */
[----:B------:R-:W2:Y:S01]  /*00a0*/  LDC.U8 R0, c[0x0][0x312] ;  /* 0x0000c480ff007b82 */ /* 0x000ea20000000000 */
[----:B------:R-:W-:Y:S01]  /*00b0*/  ISETP.EQ.U32.AND P0, PT, RZ, c[0x0][0x248], PT ;  /* 0x00009200ff007a0c */ /* 0x000fe20003f02070 */
[----:B-1----:R-:W-:-:S04]  /*00c0*/  IMAD.WIDE R4, R11, R76, c[0x0][0x240] ;  /* 0x000090000b047625 */ /* 0x002fc800078e024c */
[----:B------:R-:W-:-:S03]  /*00d0*/  IMAD.WIDE R138, R11, R76, c[0x0][0x250] ;  /* 0x000094000b8a7625 */ /* 0x000fc600078e024c */
[----:B------:R1:W3:Y:S04]  /*00e0*/  @P1 LDG.E R156, [R4.64] ;  /* 0x00000006049c1981 */ /* 0x0002e8000c1e1900 */
[----:B------:R1:W3:Y:S01]  /*00f0*/  @P1 LDG.E R155, [R4.64+0x4] ;  /* 0x00000406049b1981 */ /* 0x0002e2000c1e1900 */
[----:B--2---:R-:W-:-:S03]  /*0100*/  ISETP.NE.AND P2, PT, R0, RZ, PT ;  /* 0x000000ff0000720c */ /* 0x004fc60003f45270 */
[----:B------:R2:W5:Y:S01]  /*0110*/  @P5 LDG.E R6, [R138.64] ;  /* 0x000000068a065981 */ /* 0x000562000c1e1900 */
[----:B------:R-:W-:Y:S01]  /*0120*/  ISETP.EQ.OR.EX P0, PT, RZ, c[0x0][0x24c], !P2, P0 ;  /* 0x00009300ff007a0c */ /* 0x000fe20005702700 */
[----:B------:R-:W-:Y:S02]  /*0130*/  IMAD.MOV.U32 R13, RZ, RZ, -0x1 ;  /* 0xffffffffff0d7424 */ /* 0x000fe400078e00ff */
[----:B------:R-:W-:Y:S01]  /*0140*/  IMAD.WIDE R2, R11, R76, c[0x0][0x248] ;  /* 0x000092000b027625 */ /* 0x000fe200078e024c */
[----:B------:R-:W4:Y:S04]  /*0150*/  S2R R19, SR_CTAID.X ;  /* 0x0000000000137919 */ /* 0x000f280000002500 */
[----:B------:R-:W2:Y:S05]  /*0160*/  S2R R134, SR_CTAID.Z ;  /* 0x0000000000867919 */ /* 0x000eaa0000002700 */
[----:B------:R2:W5:Y:S01]  /*0170*/  @!P0 LDG.E R13, [R2.64] ;  /* 0x00000006020d8981 */ /* 0x000562000c1e1900 */
[----:B------:R-:W-:-:S04]  /*0180*/  ISETP.NE.U32.AND P0, PT, RZ, c[0x0][0x248], PT ;  /* 0x00009200ff007a0c */ /* 0x000fc80003f05070 */
[----:B------:R-:W-:Y:S01]  /*0190*/  ISETP.NE.AND.EX P0, PT, RZ, c[0x0][0x24c], PT, P0 ;  /* 0x00009300ff007a0c */ /* 0x000fe20003f05300 */
[--C-:B------:R-:W-:Y:S01]  /*01a0*/  IMAD.MOV.U32 R9, RZ, RZ, R11.reuse ;  /* 0x000000ffff097224 */ /* 0x100fe200078e000b */
[----:B-1----:R-:W-:Y:S01]  /*01b0*/  SHF.R.S32.HI R4, RZ, 0x1f, R11 ;  /* 0x0000001fff047819 */ /* 0x002fe2000001140b */
[----:B---3--:R-:W-:Y:S02]  /*01c0*/  @P1 IMAD.IADD R155, R155, 0x1, -R156 ;  /* 0x000000019b9b1824 */ /* 0x008fe400078e0a9c */
[----:B------:R-:W-:-:S08]  /*01d0*/  @!P1 IMAD.MOV.U32 R155, RZ, RZ, c[0x0][0x214] ;  /* 0x00008500ff9b9624 */ /* 0x000fd000078e00ff */
[----:B------:R-:W-:Y:S05]  /*01e0*/  @!P0 BRA `(.L_x_5434) ;  /* 0x0000004000008947 */ /* 0x000fea0003800000 */
[----:B--2-4-:R-:W2:Y:S02]  /*01f0*/  @P2 LDG.E R0, [R2.64+0x4] ;  /* 0x0000040602002981 */ /* 0x014ea4000c1e1900 */
[----:B--2--5:R-:W-:-:S06]  /*0200*/  @P2 IADD3 R59, R0, -R13, RZ ;  /* 0x8000000d003b2210 */ /* 0x024fcc0007ffe0ff */
[----:B------:R1:W5:Y:S01]  /*0210*/  @!P2 LDG.E R59, [R2.64] ;  /* 0x00000006023ba981 */ /* 0x000362000c1e1900 */
[----:B------:R-:W-:Y:S05]  /*0220*/  BRA `(.L_x_5435) ;  /* 0x0000001000007947 */ /* 0x000fea0003800000 */
.L_x_5434:
[----:B--2-4-:R-:W-:Y:S02]  /*0230*/  MOV R59, c[0x0][0x218] ;  /* 0x00008600003b7a02 */ /* 0x014fe40000000f00 */
.L_x_5435:
[----:B------:R-:W-:-:S04]  /*0240*/  ISETP.NE.U32.AND P2, PT, RZ, c[0x0][0x258], PT ;  /* 0x00009600ff007a0c */ /* 0x000fc80003f45070 */
[----:B------:R-:W-:-:S13]  /*0250*/  ISETP.NE.AND.EX P2, PT, RZ, c[0x0][0x25c], PT, P2 ;  /* 0x00009700ff007a0c */ /* 0x000fda0003f45320 */
[----:B-1----:R-:W-:-:S06]  /*0260*/  @P2 IMAD.WIDE R2, R11, R76, c[0x0][0x258] ;  /* 0x000096000b022625 */ /* 0x002fcc00078e024c */
[----:B------:R-:W2:Y:S01]  /*0270*/  @P2 LDG.E R3, [R2.64] ;  /* 0x0000000602032981 */ /* 0x000ea2000c1e1900 */
[----:B------:R-:W-:Y:S01]  /*0280*/  IMAD.SHL.U32 R50, R19, 0x40, RZ ;  /* 0x0000004013327824 */ /* 0x000fe200078e00ff */
[----:B------:R-:W-:Y:S01]  /*0290*/  @!P2 ISETP.NE.U32.AND P1, PT, RZ, c[0x0][0x268], PT ;  /* 0x00009a00ff00aa0c */ /* 0x000fe20003f25070 */
[----:B-----5:R-:W-:-:S03]  /*02a0*/  IMAD.IADD R59, R59, 0x1, -R6 ;  /* 0x000000013b3b7824 */ /* 0x020fc600078e0a06 */
[----:B------:R-:W-:Y:S02]  /*02b0*/  ISETP.GT.AND P0, PT, R155, R50, PT ;  /* 0x000000329b00720c */ /* 0x000fe40003f04270 */
[----:B------:R-:W-:-:S04]  /*02c0*/  @!P2 ISETP.NE.AND.EX P1, PT, RZ, c[0x0][0x26c], PT, P1 ;  /* 0x00009b00ff00aa0c */ /* 0x000fc80003f25310 */
[----:B------:R-:W-:Y:S01]  /*02d0*/  @!P2 SEL R0, RZ, c[0x0][0x21c], !P1 ;  /* 0x00008700ff00aa07 */ /* 0x000fe20004800000 */
[----:B--2---:R-:W-:-:S04]  /*02e0*/  @P2 IMAD.IADD R52, R3, 0x1, -R6 ;  /* 0x0000000103342824 */ /* 0x004fc800078e0a06 */
[----:B------:R-:W-:Y:S02]  /*02f0*/  @!P2 IMAD.IADD R52, R59, 0x1, R0 ;  /* 0x000000013b34a824 */ /* 0x000fe400078e0200 */
[----:B------:R-:W-:Y:S05]  /*0300*/  @!P0 EXIT ;  /* 0x000000000000894d */ /* 0x000fea0003800000 */
[----:B------:R-:W-:Y:S01]  /*0310*/  IMAD.MOV.U32 R8, RZ, RZ, c[0x0][0x218] ;  /* 0x00008600ff087624 */ /* 0x000fe200078e00ff */
[----:B------:R-:W-:Y:S01]  /*0320*/  IADD3 R3, -R155, 0x7f, R50 ;  /* 0x0000007f9b037810 */ /* 0x000fe20007ffe132 */
[----:B------:R-:W1:Y:S01]  /*0330*/  S2R R111, SR_TID.X ;  /* 0x00000000006f7919 */ /* 0x000e620000002100 */
[----:B------:R-:W-:Y:S02]  /*0340*/  IADD3 R5, R52, 0x3f, RZ ;  /* 0x0000003f34057810 */ /* 0x000fe40007ffe0ff */
[----:B------:R-:W-:Y:S02]  /*0350*/  IADD3 R8, R8, 0x3f, RZ ;  /* 0x0000003f08087810 */ /* 0x000fe40007ffe0ff */
[----:B------:R-:W-:Y:S02]  /*0360*/  IADD3 R3, R3, c[0x0][0x2e8], R52 ;  /* 0x0000ba0003037a10 */ /* 0x000fe40007ffe034 */
[----:B------:R-:W-:-:S02]  /*0370*/  SHF.R.S32.HI R2, RZ, 0x1f, R5 ;  /* 0x0000001fff027819 */ /* 0x000fc40000011405 */
[----:B------:R-:W-:Y:S02]  /*0380*/  SHF.R.S32.HI R7, RZ, 0x1f, R8 ;  /* 0x0000001fff077819 */ /* 0x000fe40000011408 */
[----:B------:R-:W-:Y:S02]  /*0390*/  SHF.R.S32.HI R0, RZ, 0x1f, R3 ;  /* 0x0000001fff007819 */ /* 0x000fe40000011403 */
[----:B------:R-:W-:Y:S02]  /*03a0*/  LEA.HI R2, R2, R5, RZ, 0x6 ;  /* 0x0000000502027211 */ /* 0x000fe400078f30ff */
[----:B------:R-:W-:Y:S02]  /*03b0*/  LEA.HI R7, R7, R8, RZ, 0x6 ;  /* 0x0000000807077211 */ /* 0x000fe400078f30ff */
[----:B------:R-:W-:Y:S02]  /*03c0*/  LEA.HI R0, R0, R3, RZ, 0x6 ;  /* 0x0000000300007211 */ /* 0x000fe400078f30ff */
[----:B------:R-:W-:-:S02]  /*03d0*/  SHF.R.S32.HI R2, RZ, 0x6, R2 ;  /* 0x00000006ff027819 */ /* 0x000fc40000011402 */
[----:B------:R-:W-:Y:S02]  /*03e0*/  SHF.R.S32.HI R7, RZ, 0x6, R7 ;  /* 0x00000006ff077819 */ /* 0x000fe40000011407 */
        /* <DEDUP_REMOVED lines=16> */
[----:B------:R-:W-:Y:S02]  /*04f0*/  SHF.L.U32 R2, R111, 0x3, RZ ;  /* 0x000000036f027819 */ /* 0x000fe400000006ff */
[----:B------:R-:W-:Y:S01]  /*0500*/  SHF.R.S32.HI R15, RZ, 0x1f, R134 ;  /* 0x0000001fff0f7819 */ /* 0x000fe20000011486 */
[----:B------:R-:W-:Y:S01]  /*0510*/  @!P0 IMAD R8, R4, c[0x0][0x1e0], RZ ;  /* 0x0000780004088a24 */ /* 0x000fe200078e02ff */
[----:B------:R-:W-:Y:S01]  /*0520*/  SHF.R.S32.HI R3, RZ, 0x1f, R2 ;  /* 0x0000001fff037819 */ /* 0x000fe20000011402 */
[----:B------:R-:W-:-:S04]  /*0530*/  @!P0 IMAD.WIDE.U32 R12, R11, c[0x0][0x1e0], RZ ;  /* 0x000078000b0c8a25 */ /* 0x000fc800078e00ff */
[----:B------:R-:W-:Y:S02]  /*0540*/  @P0 IMAD R156, R156, c[0x0][0x1ec], R7 ;  /* 0x00007b009c9c0a24 */ /* 0x000fe400078e0207 */
[----:B------:R-:W-:Y:S01]  /*0550*/  @P0 IMAD.MOV.U32 R4, RZ, RZ, R6 ;  /* 0x000000ffff040224 */ /* 0x000fe200078e0006 */
[----:B------:R-:W-:Y:S01]  /*0560*/  @!P0 MOV R4, R12 ;  /* 0x0000000c00048202 */ /* 0x000fe20000000f00 */
[----:B------:R-:W-:Y:S02]  /*0570*/  @!P0 IMAD R8, R11, c[0x0][0x1e4], R8 ;  /* 0x000079000b088a24 */ /* 0x000fe400078e0208 */
        /* <DEDUP_REMOVED lines=9> */
[----:B------:R-:W-:Y:S02]  /*0610*/  ISETP.GE.AND P0, PT, R0, R155, PT ;  /* 0x0000009b0000720c */ /* 0x000fe40003f06270 */
[----:B------:R-:W-:Y:S01]  /*0620*/  IADD3 R7, R2, 0x40, RZ ;  /* 0x0000004002077810 */ /* 0x000fe20007ffe0ff */
[----:B------:R-:W-:-:S04]  /*0630*/  IMAD.WIDE.U32 R134, R134, c[0x0][0x1f0], R4 ;  /* 0x00007c0086867a25 */ /* 0x000fc800078e0004 */
[----:B------:R-:W-:Y:S02]  /*0640*/  IMAD R5, R11, c[0x0][0x214], R50 ;  /* 0x000085000b057a24 */ /* 0x000fe400078e0232 */
        /* <DEDUP_REMOVED lines=13> */
.L_x_5438:
[----:B------:R-:W-:Y:S05]  /*0720*/  BSYNC B0 ;  /* 0x0000000000007941 */ /* 0x000fea0003800000 */
.L_x_5437:
        /* <DEDUP_REMOVED lines=18> */
.L_x_5440:
[----:B------:R-:W-:Y:S05]  /*0850*/  BSYNC B0 ;  /* 0x0000000000007941 */ /* 0x000fea0003800000 */
.L_x_5439:
        /* <DEDUP_REMOVED lines=18> */
.L_x_5442:
[----:B------:R-:W-:Y:S05]  /*0980*/  BSYNC B0 ;  /* 0x0000000000007941 */ /* 0x000fea0003800000 */
.L_x_5441:
[----:B-1----:R-:W-:Y:S01]  /*0990*/  IADD3 R8, R0, 0x30, RZ ;  /* 0x0000003000087810 */ /* 0x002fe20007ffe0ff */
        /* <DEDUP_REMOVED lines=16> */
.L_x_5444:
[----:B------:R-:W-:Y:S05]  /*0aa0*/  BSYNC B0 ;  /* 0x0000000000007941 */ /* 0x000fea0003800000 */
.L_x_5443:
        /* <DEDUP_REMOVED lines=8> */
[----:B-1----:R-:W-:Y:S02]  /*0b30*/  @!P3 IMAD.MOV.U32 R3, RZ, RZ, 0x7f800000 ;  /* 0x7f800000ff03b424 */ /* 0x002fe400078e00ff */
[----:B------:R-:W-:Y:S01]  /*0b40*/  @!P2 IMAD.MOV.U32 R2, RZ, RZ, 0x7f800000 ;  /* 0x7f800000ff02a424 */ /* 0x000fe200078e00ff */
[----:B------:R-:W-:Y:S01]  /*0b50*/  LEA.HI.X R5, R0, c[0x0][0x204], R5, 0x2, P0 ;  /* 0x0000810000057a11 */ /* 0x000fe200000f1405 */
[----:B------:R-:W-:-:S04]  /*0b60*/  @!P1 IMAD.MOV.U32 R0, RZ, RZ, 0x7f800000 ;  /* 0x7f800000ff009424 */ /* 0x000fc800078e00ff */
[----:B------:R1:W-:Y:S04]  /*0b70*/  @!P3 STG.E [R4.64], R3 ;  /* 0x000000030400b986 */ /* 0x0003e8000c101906 */
[----:B------:R1:W-:Y:S04]  /*0b80*/  @!P2 STG.E [R4.64+0x40], R2 ;  /* 0x000040020400a986 */ /* 0x0003e8000c101906 */
[----:B------:R1:W-:Y:S01]  /*0b90*/  @!P1 STG.E [R4.64+0x80], R0 ;  /* 0x0000800004009986 */ /* 0x0003e2000c101906 */
[----:B------:R-:W-:Y:S05]  /*0ba0*/  @P4 EXIT ;  /* 0x000000000000494d */ /* 0x000fea0003800000 */
[----:B-1----:R-:W-:-:S05]  /*0bb0*/  MOV R3, 0x7f800000 ;  /* 0x7f80000000037802 */ /* 0x002fca0000000f00 */
[----:B------:R-:W-:Y:S01]  /*0bc0*/  STG.E [R4.64+0xc0], R3 ;  /* 0x0000c00304007986 */ /* 0x000fe2000c101906 */
[----:B------:R-:W-:Y:S05]  /*0bd0*/  EXIT ;  /* 0x000000000000794d */ /* 0x000fea0003800000 */
.L_x_5436:
[----:B-1----:R-:W-:Y:S02]  /*0be0*/  ISETP.NE.U32.AND P1, PT, RZ, c[0x0][0x2c0], PT ;  /* 0x0000b000ff007a0c */ /* 0x002fe40003f25070 */
[----:B------:R-:W-:Y:S02]  /*0bf0*/  ISETP.NE.U32.AND P0, PT, RZ, c[0x0][0x2b8], PT ;  /* 0x0000ae00ff007a0c */ /* 0x000fe40003f05070 */
[----:B------:R-:W-:Y:S02]  /*0c00*/  ISETP.NE.AND.EX P1, PT, RZ, c[0x0][0x2c4], PT, P1 ;  /* 0x0000b100ff007a0c */ /* 0x000fe40003f25310 */
[----:B------:R-:W-:-:S11]  /*0c10*/  ISETP.NE.AND.EX P0, PT, RZ, c[0x0][0x2bc], PT, P0 ;  /* 0x0000af00ff007a0c */ /* 0x000fd60003f05300 */
[----:B------:R-:W-:Y:S02]  /*0c20*/  @P1 IMAD R0, R4, c[0x0][0x2c8], RZ ;  /* 0x0000b20004001a24 */ /* 0x000fe400078e02ff */
[----:B------:R-:W-:-:S04]  /*0c30*/  @P1 IMAD.WIDE.U32 R2, R9, c[0x0][0x2c8], RZ ;  /* 0x0000b20009021a25 */ /* 0x000fc800078e00ff */
[----:B------:R-:W-:Y:S02]  /*0c40*/  @P1 IMAD R0, R9, c[0x0][0x2cc], R0 ;  /* 0x0000b30009001a24 */ /* 0x000fe400078e0200 */
[----:B------:R-:W-:Y:S01]  /*0c50*/  @P0 IMAD.WIDE R14, R11, R76, c[0x0][0x2b8] ;  /* 0x0000ae000b0e0625 */ /* 0x000fe200078e024c */
[----:B------:R-:W-:-:S03]  /*0c60*/  CS2R R158, SRZ ;  /* 0x00000000009e7805 */ /* 0x000fc6000001ff00 */
[----:B------:R-:W-:Y:S01]  /*0c70*/  @P1 IMAD.IADD R0, R3, 0x1, R0 ;  /* 0x0000000103001824 */ /* 0x000fe200078e0200 */
[----:B------:R1:W5:Y:S01]  /*0c80*/  @P0 LDG.E R11, [R14.64] ;  /* 0x000000060e0b0981 */ /* 0x000362000c1e1900 */
[C---:B------:R-:W-:Y:S02]  /*0c90*/  @P1 LEA R158, P0, R2.reuse, c[0x0][0x2c0], 0x2 ;  /* 0x0000b000029e1a11 */ /* 0x040fe400078010ff */
[----:B------:R-:W-:Y:S02]  /*0ca0*/  PLOP3.LUT P3, PT, PT, PT, PT, 0x8, 0x0 ;  /* 0x000000000000781c */ /* 0x000fe40003f6e170 */
[----:B------:R-:W-:-:S04]  /*0cb0*/  @P1 SHF.L.U64.HI R0, R2, 0x2, R0 ;  /* 0x0000000202001819 */ /* 0x000fc80000010200 */
[----:B------:R-:W-:Y:S02]  /*0cc0*/  @P1 IADD3.X R159, R0, c[0x0][0x2c4], RZ, P0, !PT ;  /* 0x0000b100009f1a10 */ /* 0x000fe400007fe4ff */
[----:B------:R-:W-:-:S04]  /*0cd0*/  @P1 ISETP.NE.U32.AND P0, PT, R158, RZ, PT ;  /* 0x000000ff9e00120c */ /* 0x000fc80003f05070 */
[----:B------:R-:W-:-:S13]  /*0ce0*/  @P1 ISETP.NE.AND.EX P3, PT, R159, RZ, PT, P0 ;  /* 0x000000ff9f00120c */ /* 0x000fda0003f65300 */
        /* <DEDUP_REMOVED lines=23> */
[----:B------:R-:W-:-:S05]  /*0e60*/  IMAD.MOV.U32 R3, RZ, RZ, R5 ;  /* 0x000000ffff037224 */ /* 0x000fca00078e0005 */
[----:B------:R-:W-:Y:S02]  /*0e70*/  @!P0 IADD3 R3, -R3, RZ, RZ ;  /* 0x000000ff03038210 */ /* 0x000fe40007ffe1ff */
[----:B------:R-:W-:-:S05]  /*0e80*/  @!P1 LOP3.LUT R3, RZ, c[0x0][0x2d0], RZ, 0x33, !PT ;  /* 0x0000b400ff039a12 */ /* 0x000fca00078e33ff */
[----:B------:R-:W-:-:S06]  /*0e90*/  IMAD.WIDE R6, R3, 0x4, R158 ;  /* 0x0000000403067825 */ /* 0x000fcc00078e029e */
[----:B------:R1:W2:Y:S01]  /*0ea0*/  LDG.E R6, [R6.64] ;  /* 0x0000000606067981 */ /* 0x0002a2000c1e1900 */
[----:B------:R-:W-:Y:S02]  /*0eb0*/  IABS R0, c[0x0][0x1c8] ;  /* 0x0000720000007a13 */ /* 0x000fe40000000000 */
[----:B------:R-:W-:Y:S02]  /*0ec0*/  MOV R10, RZ ;  /* 0x000000ff000a7202 */ /* 0x000fe40000000f00 */
[----:B------:R-:W3:Y:S01]  /*0ed0*/  I2F.RP R8, R0 ;  /* 0x0000000000087306 */ /* 0x000ee20000209400 */
[----:B------:R-:W-:-:S07]  /*0ee0*/  IADD3 R3, -R3, RZ, RZ ;  /* 0x000000ff03037210 */ /* 0x000fce0007ffe1ff */
[----:B---3-5:R-:W3:Y:S02]  /*0ef0*/  MUFU.RCP R11, R8 ;  /* 0x00000008000b7308 */ /* 0x028ee40000001000 */
[----:B---3--:R-:W-:-:S06]  /*0f00*/  IADD3 R11, R11, 0xffffffe, RZ ;  /* 0x0ffffffe0b0b7810 */ /* 0x008fcc0007ffe0ff */
[----:B------:R-:W3:Y:S02]  /*0f10*/  F2I.FTZ.U32.TRUNC.NTZ R11, R11 ;  /* 0x0000000b000b7305 */ /* 0x000ee4000021f000 */
[----:B---3--:R-:W-:-:S04]  /*0f20*/  IMAD.MOV R2, RZ, RZ, -R11 ;  /* 0x000000ffff027224 */ /* 0x008fc800078e0a0b */
[----:B------:R-:W-:Y:S01]  /*0f30*/  IMAD R5, R2, R0, RZ ;  /* 0x0000000002057224 */ /* 0x000fe200078e02ff */
[----:B------:R-:W-:-:S03]  /*0f40*/  IABS R2, R134 ;  /* 0x0000008600027213 */ /* 0x000fc60000000000 */
[----:B------:R-:W-:-:S04]  /*0f50*/  IMAD.HI.U32 R10, R11, R5, R10 ;  /* 0x000000050b0a7227 */ /* 0x000fc800078e000a */
[----:B-1----:R-:W-:-:S04]  /*0f60*/  IMAD.MOV.U32 R7, RZ, RZ, R2 ;  /* 0x000000ffff077224 */ /* 0x002fc800078e0002 */
[----:B------:R-:W-:-:S05]  /*0f70*/  IMAD.HI.U32 R2, R10, R7, RZ ;  /* 0x000000070a027227 */ /* 0x000fca00078e00ff */
[----:B------:R-:W-:-:S05]  /*0f80*/  IADD3 R5, -R2, RZ, RZ ;  /* 0x000000ff02057210 */ /* 0x000fca0007ffe1ff */
[----:B------:R-:W-:-:S05]  /*0f90*/  IMAD R5, R0, R5, R7 ;  /* 0x0000000500057224 */ /* 0x000fca00078e0207 */
[----:B------:R-:W-:-:S13]  /*0fa0*/  ISETP.GT.U32.AND P0, PT, R0, R5, PT ;  /* 0x000000050000720c */ /* 0x000fda0003f04070 */
[----:B------:R-:W-:Y:S01]  /*0fb0*/  @!P0 IMAD.IADD R5, R5, 0x1, -R0 ;  /* 0x0000000105058824 */ /* 0x000fe200078e0a00 */
[----:B------:R-:W-:-:S04]  /*0fc0*/  @!P0 IADD3 R2, R2, 0x1, RZ ;  /* 0x0000000102028810 */ /* 0x000fc80007ffe0ff */
[----:B------:R-:W-:Y:S01]  /*0fd0*/  ISETP.GE.U32.AND P1, PT, R5, R0, PT ;  /* 0x000000000500720c */ /* 0x000fe20003f26070 */
[----:B------:R-:W-:Y:S01]  /*0fe0*/  IMAD R5, R3, c[0x0][0x2d0], R94 ;  /* 0x0000b40003057a24 */ /* 0x000fe200078e025e */
[----:B------:R-:W-:-:S04]  /*0ff0*/  LOP3.LUT R0, R134, c[0x0][0x1c8], RZ, 0x3c, !PT ;  /* 0x0000720086007a12 */ /* 0x000fc800078e3cff */
[----:B------:R-:W-:Y:S02]  /*1000*/  ISETP.GE.AND P0, PT, R0, RZ, PT ;  /* 0x000000ff0000720c */ /* 0x000fe40003f06270 */
[----:B------:R-:W-:-:S05]  /*1010*/  SHF.R.S32.HI R3, RZ, 0x1f, R5 ;  /* 0x0000001fff037819 */ /* 0x000fca0000011405 */
[----:B------:R-:W-:Y:S01]  /*1020*/  @P1 IADD3 R2, R2, 0x1, RZ ;  /* 0x0000000102021810 */ /* 0x000fe20007ffe0ff */
[----:B------:R-:W-:Y:S01]  /*1030*/  IMAD R0, R3, c[0x0][0x198], RZ ;  /* 0x0000660003007a24 */ /* 0x000fe200078e02ff */
        /* <DEDUP_REMOVED lines=8> */
[----:B------:R-:W-:-:S03]  /*10c0*/  IMAD.WIDE.U32 R14, R6, c[0x0][0x188], RZ ;  /* 0x00006200060e7a25 */ /* 0x000fc600078e00ff */
[----:B------:R-:W-:Y:S01]  /*10d0*/  IADD3 R11, R11, R7, RZ ;  /* 0x000000070b0b7210 */ /* 0x000fe20007ffe0ff */
[C---:B------:R-:W-:Y:S01]  /*10e0*/  IMAD R7, R5.reuse, c[0x0][0x19c], R0 ;  /* 0x0000670005077a24 */ /* 0x040fe200078e0200 */
[----:B------:R-:W-:Y:S01]  /*10f0*/  SHF.R.S32.HI R0, RZ, 0x1f, R2 ;  /* 0x0000001fff007819 */ /* 0x000fe20000011402 */
[----:B------:R-:W-:Y:S01]  /*1100*/  IMAD R13, R6, c[0x0][0x18c], R13 ;  /* 0x00006300060d7a24 */ /* 0x000fe200078e020d */
[----:B------:R-:W-:Y:S01]  /*1110*/  MOV R8, R14 ;  /* 0x0000000e00087202 */ /* 0x000fe20000000f00 */
[----:B------:R-:W-:-:S04]  /*1120*/  IMAD.WIDE.U32 R10, R5, c[0x0][0x198], R10 ;  /* 0x00006600050a7a25 */ /* 0x000fc800078e000a */
[----:B------:R-:W-:Y:S02]  /*1130*/  IMAD.IADD R11, R11, 0x1, R7 ;  /* 0x000000010b0b7824 */ /* 0x000fe400078e0207 */
[----:B------:R-:W-:Y:S02]  /*1140*/  IMAD R7, R0, c[0x0][0x1b0], RZ ;  /* 0x00006c0000077a24 */ /* 0x000fe400078e02ff */
[----:B------:R-:W-:-:S04]  /*1150*/  IMAD.WIDE.U32 R130, R2, c[0x0][0x1b0], R10 ;  /* 0x00006c0002827a25 */ /* 0x000fc800078e000a */
[----:B------:R-:W-:Y:S02]  /*1160*/  IMAD R7, R2, c[0x0][0x1b4], R7 ;  /* 0x00006d0002077a24 */ /* 0x000fe400078e0207 */
[----:B------:R-:W-:-:S03]  /*1170*/  IMAD.IADD R13, R15, 0x1, R13 ;  /* 0x000000010f0d7824 */ /* 0x000fc600078e020d */
[----:B------:R-:W-:Y:S01]  /*1180*/  IADD3 R7, R131, R7, RZ ;  /* 0x0000000783077210 */ /* 0x000fe20007ffe0ff */
[----:B------:R-:W-:Y:S05]  /*1190*/  BRA `(.L_x_5446) ;  /* 0x0000047000007947 */ /* 0x000fea0003800000 */
.L_x_5445:
        /* <DEDUP_REMOVED lines=16> */
[----:B------:R-:W-:-:S04]  /*12a0*/  MOV R0, R14 ;  /* 0x0000000e00007202 */ /* 0x000fc80000000f00 */
.L_x_5447:
[----:B------:R-:W-:Y:S01]  /*12b0*/  IABS R5, c[0x0][0x1c8] ;  /* 0x0000720000057a13 */ /* 0x000fe20000000000 */
[----:B------:R-:W-:Y:S01]  /*12c0*/  IMAD.MOV.U32 R16, RZ, RZ, R0 ;  /* 0x000000ffff107224 */ /* 0x000fe200078e0000 */
[----:B------:R-:W-:Y:S01]  /*12d0*/  MOV R14, RZ ;  /* 0x000000ff000e7202 */ /* 0x000fe20000000f00 */
[----:B------:R-:W-:Y:S01]  /*12e0*/  @P4 IMAD.IADD R13, R6, 0x1, R13 ;  /* 0x00000001060d4824 */ /* 0x000fe200078e020d */
[----:B------:R-:W1:Y:S01]  /*12f0*/  I2F.RP R8, R5 ;  /* 0x0000000500087306 */ /* 0x000e620000209400 */
[----:B------:R-:W-:Y:S02]  /*1300*/  LEA R94, R104, 0xffffffc0, 0x6 ;  /* 0xffffffc0685e7811 */ /* 0x000fe400078e30ff */
[----:B------:R-:W-:-:S05]  /*1310*/  MOV R17, R7 ;  /* 0x0000000700117202 */ /* 0x000fca0000000f00 */
[----:B------:R-:W-:Y:S01]  /*1320*/  IMAD.WIDE.U32 R16, R94, c[0x0][0x198], R16 ;  /* 0x000066005e107a25 */ /* 0x000fe200078e0010 */
        /* <DEDUP_REMOVED lines=8> */
[----:B------:R-:W-:-:S04]  /*13b0*/  IMAD.HI.U32 R2, R14, R3, RZ ;  /* 0x000000030e027227 */ /* 0x000fc800078e00ff */
[----:B------:R-:W-:Y:S01]  /*13c0*/  @P4 IMAD.WIDE.U32 R14, R13, c[0x0][0x1a0], RZ ;  /* 0x000068000d0e4a25 */ /* 0x000fe200078e00ff */
[----:B------:R-:W-:-:S03]  /*13d0*/  IADD3 R8, -R2, RZ, RZ ;  /* 0x000000ff02087210 */ /* 0x000fc60007ffe1ff */
[----:B------:R-:W-:Y:S02]  /*13e0*/  @P4 IMAD R13, R13, c[0x0][0x1a4], R15 ;  /* 0x000069000d0d4a24 */ /* 0x000fe400078e020f */
[----:B------:R-:W-:Y:S01]  /*13f0*/  IMAD R8, R5, R8, R3 ;  /* 0x0000000805087224 */ /* 0x000fe200078e0203 */
[----:B------:R-:W-:-:S04]  /*1400*/  LOP3.LUT R3, R134, c[0x0][0x1c8], RZ, 0x3c, !PT ;  /* 0x0000720086037a12 */ /* 0x000fc800078e3cff */
[----:B------:R-:W-:Y:S02]  /*1410*/  ISETP.GT.U32.AND P0, PT, R5, R8, PT ;  /* 0x000000080500720c */ /* 0x000fe40003f04070 */
[----:B------:R-:W-:Y:S02]  /*1420*/  ISETP.GE.AND P1, PT, R3, RZ, PT ;  /* 0x000000ff0300720c */ /* 0x000fe40003f26270 */
[----:B------:R-:W-:-:S09]  /*1430*/  SHF.R.S32.HI R3, RZ, 0x1f, R94 ;  /* 0x0000001fff037819 */ /* 0x000fd2000001145e */
[----:B------:R-:W-:Y:S01]  /*1440*/  @!P0 IMAD.IADD R8, R8, 0x1, -R5 ;  /* 0x0000000108088824 */ /* 0x000fe200078e0a05 */
[----:B------:R-:W-:Y:S02]  /*1450*/  @!P0 IADD3 R2, R2, 0x1, RZ ;  /* 0x0000000102028810 */ /* 0x000fe40007ffe0ff */
[----:B------:R-:W-:Y:S02]  /*1460*/  ISETP.NE.AND P0, PT, RZ, c[0x0][0x1c8], PT ;  /* 0x00007200ff007a0c */ /* 0x000fe40003f05270 */
[----:B------:R-:W-:Y:S01]  /*1470*/  ISETP.GE.U32.AND P2, PT, R8, R5, PT ;  /* 0x000000050800720c */ /* 0x000fe20003f46070 */
[----:B------:R-:W-:Y:S02]  /*1480*/  IMAD R5, R3, c[0x0][0x198], RZ ;  /* 0x0000660003057a24 */ /* 0x000fe400078e02ff */
[----:B------:R-:W-:Y:S02]  /*1490*/  @P4 IMAD.MOV.U32 R8, RZ, RZ, R14 ;  /* 0x000000ffff084224 */ /* 0x000fe400078e000e */
[----:B------:R-:W-:-:S05]  /*14a0*/  IMAD R5, R94, c[0x0][0x19c], R5 ;  /* 0x000067005e057a24 */ /* 0x000fca00078e0205 */
[----:B------:R-:W-:Y:S01]  /*14b0*/  IADD3 R17, R17, R5, RZ ;  /* 0x0000000511117210 */ /* 0x000fe20007ffe0ff */
[----:B------:R-:W-:Y:S02]  /*14c0*/  IMAD.MOV.U32 R5, RZ, RZ, R94 ;  /* 0x000000ffff057224 */ /* 0x000fe400078e005e */
[----:B------:R-:W-:-:S04]  /*14d0*/  @P2 IADD3 R2, R2, 0x1, RZ ;  /* 0x0000000102022810 */ /* 0x000fc80007ffe0ff */
[----:B------:R-:W-:Y:S02]  /*14e0*/  @!P1 IADD3 R2, -R2, RZ, RZ ;  /* 0x000000ff02029210 */ /* 0x000fe40007ffe1ff */
[----:B------:R-:W-:-:S04]  /*14f0*/  @!P0 LOP3.LUT R2, RZ, c[0x0][0x1c8], RZ, 0x33, !PT ;  /* 0x00007200ff028a12 */ /* 0x000fc800078e33ff */
        /* <DEDUP_REMOVED lines=17> */
.L_x_5446:
[----:B-----5:R1:W5:Y:S01]  /*1610*/  @P5 LDG.E R11, [R138.64] ;  /* 0x000000068a0b5981 */ /* 0x020362000c1e1900 */
[----:B------:R-:W-:Y:S01]  /*1620*/  SHF.R.S32.HI R48, RZ, 0x1f, R111 ;  /* 0x0000001fff307819 */ /* 0x000fe2000001146f */
[----:B------:R-:W-:Y:S01]  /*1630*/  IMAD.MOV.U32 R122, RZ, RZ, c[0x0][0x230] ;  /* 0x00008c00ff7a7624 */ /* 0x000fe200078e00ff */
[----:B------:R-:W-:Y:S01]  /*1640*/  ISETP.NE.AND P0, PT, R156, -0x1, PT ;  /* 0xffffffff9c00780c */ /* 0x000fe20003f05270 */
[----:B------:R-:W-:Y:S01]  /*1650*/  IMAD.MOV.U32 R20, RZ, RZ, RZ ;  /* 0x000000ffff147224 */ /* 0x000fe200078e00ff */
[CC--:B------:R-:W-:Y:S01]  /*1660*/  LEA.HI R132, R48.reuse, R111.reuse, RZ, 0x3 ;  /* 0x0000006f30847211 */ /* 0x0c0fe200078f18ff */
[----:B------:R-:W-:Y:S01]  /*1670*/  IMAD.MOV.U32 R145, RZ, RZ, c[0x0][0x198] ;  /* 0x00006600ff917624 */ /* 0x000fe200078e00ff */
[----:B------:R-:W-:Y:S02]  /*1680*/  LEA.HI R127, R48, R111, RZ, 0x4 ;  /* 0x0000006f307f7211 */ /* 0x000fe400078f20ff */
[----:B------:R-:W-:-:S02]  /*1690*/  LOP3.LUT R10, R132, 0xfffffff8, RZ, 0xc0, !PT ;  /* 0xfffffff8840a7812 */ /* 0x000fc400078ec0ff */
[----:B------:R-:W-:Y:S02]  /*16a0*/  SHF.R.S32.HI R132, RZ, 0x3, R132 ;  /* 0x00000003ff847819 */ /* 0x000fe40000011484 */
[-C--:B------:R-:W-:Y:S01]  /*16b0*/  LEA.HI R12, R48, R111.reuse, RZ, 0x6 ;  /* 0x0000006f300c7211 */ /* 0x080fe200078f30ff */
[----:B------:R-:W-:Y:S01]  /*16c0*/  IMAD.IADD R53, R111, 0x1, -R10 ;  /* 0x000000016f357824 */ /* 0x000fe200078e0a0a */
[----:B------:R-:W-:Y:S01]  /*16d0*/  SHF.R.S32.HI R133, RZ, 0x1f, R132 ;  /* 0x0000001fff857819 */ /* 0x000fe20000011484 */
[----:B------:R-:W-:Y:S01]  /*16e0*/  @!P0 IMAD R6, R4, c[0x0][0x178], RZ ;  /* 0x00005e0004068a24 */ /* 0x000fe200078e02ff */
[----:B------:R-:W-:Y:S01]  /*16f0*/  LOP3.LUT R10, R127, 0xfffffff0, RZ, 0xc0, !PT ;  /* 0xfffffff07f0a7812 */ /* 0x000fe200078ec0ff */
[----:B------:R-:W-:Y:S01]  /*1700*/  IMAD.SHL.U32 R129, R132, 0x40, RZ ;  /* 0x0000004084817824 */ /* 0x000fe200078e00ff */
[----:B------:R-:W-:Y:S01]  /*1710*/  LEA.HI R48, R48, R111, RZ, 0x5 ;  /* 0x0000006f30307211 */ /* 0x000fe200078f28ff */
[----:B------:R-:W-:Y:S01]  /*1720*/  @!P0 IMAD.WIDE.U32 R14, R9, c[0x0][0x178], RZ ;  /* 0x00005e00090e8a25 */ /* 0x000fe200078e00ff */
[----:B------:R-:W-:-:S02]  /*1730*/  MOV R41, 0x10 ;  /* 0x0000001000297802 */ /* 0x000fc40000000f00 */
[----:B------:R-:W-:Y:S01]  /*1740*/  LOP3.LUT R129, R129, 0x1c0, RZ, 0xc0, !PT ;  /* 0x000001c081817812 */ /* 0x000fe200078ec0ff */
[----:B------:R-:W-:Y:S01]  /*1750*/  @P0 IMAD.WIDE.U32 R16, R156, c[0x0][0x190], RZ ;  /* 0x000064009c100a25 */ /* 0x000fe200078e00ff */
[----:B------:R-:W-:Y:S02]  /*1760*/  @!P0 MOV R16, R14 ;  /* 0x0000000e00108202 */ /* 0x000fe40000000f00 */
[----:B------:R-:W-:Y:S01]  /*1770*/  LOP3.LUT R128, R48, 0xffffffe0, RZ, 0xc0, !PT ;  /* 0xffffffe030807812 */ /* 0x000fe200078ec0ff */
[----:B------:R-:W-:Y:S01]  /*1780*/  @!P0 IMAD R6, R9, c[0x0][0x17c], R6 ;  /* 0x00005f0009068a24 */ /* 0x000fe200078e0206 */
[----:B------:R-:W-:Y:S01]  /*1790*/  SHF.L.U64.HI R151, R145, R76, c[0x0][0x19c] ;  /* 0x0000670091977619 */ /* 0x000fe2000001024c */
[----:B------:R-:W-:Y:S01]  /*17a0*/  IMAD.SHL.U32 R102, R53, 0x8, RZ ;  /* 0x0000000835667824 */ /* 0x000fe200078e00ff */
[----:B------:R-:W-:Y:S01]  /*17b0*/  SHF.L.U32 R152, R145, 0x4, RZ ;  /* 0x0000000491987819 */ /* 0x000fe200000006ff */
[----:B------:R-:W-:Y:S01]  /*17c0*/  @P0 IMAD R17, R156, c[0x0][0x194], R17 ;  /* 0x000065009c110a24 */ /* 0x000fe200078e0211 */
[----:B------:R-:W-:Y:S01]  /*17d0*/  SHF.R.S32.HI R48, RZ, 0x5, R48 ;  /* 0x00000005ff307819 */ /* 0x000fe20000011430 */
[----:B------:R-:W-:Y:S01]  /*17e0*/  @!P0 IMAD.IADD R17, R15, 0x1, R6 ;  /* 0x000000010f118824 */ /* 0x000fe200078e0206 */
[----:B------:R-:W-:Y:S01]  /*17f0*/  LOP3.LUT R6, R129, 0x38, R102, 0xf8, !PT ;  /* 0x0000003881067812 */ /* 0x000fe200078ef866 */
[----:B------:R-:W-:Y:S01]  /*1800*/  IMAD.WIDE R18, R19, 0x40, R132 ;  /* 0x0000004013127825 */ /* 0x000fe200078e0284 */
[----:B------:R-:W-:-:S02]  /*1810*/  SHF.R.U32.HI R129, RZ, 0x3, R129 ;  /* 0x00000003ff817819 */ /* 0x000fc40000011681 */
[----:B------:R-:W-:Y:S01]  /*1820*/  IADD3 R16, P0, R102, R16, RZ ;  /* 0x0000001066107210 */ /* 0x000fe20007f1e0ff */
[----:B------:R-:W-:Y:S01]  /*1830*/  IMAD.IADD R10, R111, 0x1, -R10 ;  /* 0x000000016f0a7824 */ /* 0x000fe200078e0a0a */
[----:B------:R-:W-:Y:S01]  /*1840*/  SHF.R.S32.HI R103, RZ, 0x1f, R102 ;  /* 0x0000001fff677819 */ /* 0x000fe20000011466 */
[----:B------:R-:W-:Y:S01]  /*1850*/  IMAD.SHL.U32 R12, R12, 0x8, RZ ;  /* 0x000000080c0c7824 */ /* 0x000fe200078e00ff */
[----:B------:R-:W-:Y:S01]  /*1860*/  LOP3.LUT R129, R6, R129, RZ, 0x3c, !PT ;  /* 0x0000008106817212 */ /* 0x000fe200078e3cff */
[----:B------:R-:W-:Y:S01]  /*1870*/  IMAD R6, R19, c[0x0][0x190], RZ ;  /* 0x0000640013067a24 */ /* 0x000fe200078e02ff */
[----:B------:R-:W-:Y:S01]  /*1880*/  SHF.R.S32.HI R21, RZ, 0x1f, R10 ;  /* 0x0000001fff157819 */ /* 0x000fe2000001140a */
[----:B------:R-:W-:Y:S01]  /*1890*/  IMAD.X R17, R103, 0x1, R17, P0 ;  /* 0x0000000167117824 */ /* 0x000fe200000e0611 */
[----:B------:R-:W-:Y:S01]  /*18a0*/  LOP3.LUT R129, R129, 0xfffffe00, R12, 0xf8, !PT ;  /* 0xfffffe0081817812 */ /* 0x000fe200078ef80c */
[----:B------:R-:W-:Y:S01]  /*18b0*/  IMAD R6, R18, c[0x0][0x194], R6 ;  /* 0x0000650012067a24 */ /* 0x000fe200078e0206 */
[----:B------:R-:W-:Y:S01]  /*18c0*/  IADD3 R12, P0, R102, R8, RZ ;  /* 0x00000008660c7210 */ /* 0x000fe20007f1e0ff */
[----:B------:R-:W-:Y:S01]  /*18d0*/  IMAD.WIDE.U32 R16, R18, c[0x0][0x190], R16 ;  /* 0x0000640012107a25 */ /* 0x000fe200078e0010 */
[----:B------:R-:W-:-:S02]  /*18e0*/  LEA.HI R126, R21, R10, RZ, 0x3 ;  /* 0x0000000a157e7211 */ /* 0x000fc400078f18ff */
[----:B------:R-:W-:Y:S01]  /*18f0*/  IADD3 R100, R102, 0x40, RZ ;  /* 0x0000004066647810 */ /* 0x000fe20007ffe0ff */
[----:B------:R-:W-:Y:S01]  /*1900*/  IMAD.IADD R17, R17, 0x1, R6 ;  /* 0x0000000111117824 */ /* 0x000fe200078e0206 */
[----:B------:R-:W-:Y:S01]  /*1910*/  SHF.R.S32.HI R6, RZ, 0x1f, R59 ;  /* 0x0000001fff067819 */ /* 0x000fe2000001143b */
[----:B------:R-:W-:Y:S01]  /*1920*/  IMAD.X R13, R103, 0x1, R13, P0 ;  /* 0x00000001670d7824 */ /* 0x000fe200000e060d */
[----:B------:R-:W-:Y:S01]  /*1930*/  IADD3 R106, P0, R132, R5, RZ ;  /* 0x00000005846a7210 */ /* 0x000fe20007f1e0ff */
[----:B------:R-:W-:Y:S01]  /*1940*/  IMAD.MOV.U32 R15, RZ, RZ, 0x2 ;  /* 0x00000002ff0f7424 */ /* 0x000fe200078e00ff */
[----:B------:R-:W-:Y:S01]  /*1950*/  LEA.HI R57, R6, R59, RZ, 0x6 ;  /* 0x0000003b06397211 */ /* 0x000fe200078f30ff */
[----:B------:R-:W-:Y:S01]  /*1960*/  IMAD.SHL.U32 R119, R53, 0x4, RZ ;  /* 0x0000000435777824 */ /* 0x000fe200078e00ff */
[----:B------:R-:W-:Y:S01]  /*1970*/  LOP3.LUT R125, R126, 0xfffffff8, RZ, 0xc0, !PT ;  /* 0xfffffff87e7d7812 */ /* 0x000fe200078ec0ff */
[----:B------:R-:W-:Y:S01]  /*1980*/  IMAD.X R3, R133, 0x1, R3, P0 ;  /* 0x0000000185037824 */ /* 0x000fe200000e0603 */
[----:B------:R-:W-:Y:S01]  /*1990*/  MOV R21, c[0x0][0x230] ;  /* 0x00008c0000157a02 */ /* 0x000fe20000000f00 */
[----:B------:R-:W-:Y:S01]  /*19a0*/  IMAD.WIDE.U32 R12, R2, c[0x0][0x1b8], R12 ;  /* 0x00006e00020c7a25 */ /* 0x000fe200078e000c */
[----:B------:R-:W-:-:S02]  /*19b0*/  SHF.R.S32.HI R57, RZ, 0x6, R57 ;  /* 0x00000006ff397819 */ /* 0x000fc40000011439 */
[----:B------:R-:W-:Y:S01]  /*19c0*/  ISETP.GE.AND P1, PT, R100, c[0x0][0x220], PT ;  /* 0x0000880064007a0c */ /* 0x000fe20003f26270 */
[----:B------:R-:W-:Y:S01]  /*19d0*/  IMAD.IADD R125, R10, 0x1, -R125 ;  /* 0x000000010a7d7824 */ /* 0x000fe200078e0a7d */
[C---:B------:R-:W-:Y:S01]  /*19e0*/  ISETP.GE.AND P2, PT, R102.reuse, c[0x0][0x220], PT ;  /* 0x0000880066007a0c */ /* 0x040fe20003f46270 */
[----:B------:R-:W-:Y:S01]  /*19f0*/  IMAD.HI.U32 R122, R15, R122, R20 ;  /* 0x0000007a0f7a7227 */ /* 0x000fe200078e0014 */
[----:B------:R-:W-:Y:S02]  /*1a00*/  IADD3 R130, P0, R102, R130, RZ ;  /* 0x0000008266827210 */ /* 0x000fe40007f1e0ff */
[----:B------:R-:W-:Y:S01]  /*1a10*/  IMNMX R57, RZ, R57, !PT ;  /* 0x00000039ff397217 */ /* 0x000fe20007800200 */
[----:B------:R-:W-:Y:S01]  /*1a20*/  IMAD R15, R0, c[0x0][0x1b8], RZ ;  /* 0x00006e00000f7a24 */ /* 0x000fe200078e02ff */
[----:B------:R-:W-:Y:S01]  /*1a30*/  SEL R124, RZ, 0xffffffff, P1 ;  /* 0xffffffffff7c7807 */ /* 0x000fe20000800000 */
[----:B------:R-:W-:Y:S01]  /*1a40*/  IMAD.X R131, R103, 0x1, R7, P0 ;  /* 0x0000000167837824 */ /* 0x000fe200000e0607 */
[----:B------:R-:W-:Y:S01]  /*1a50*/  SEL R5, RZ, 0x1, P2 ;  /* 0x00000001ff057807 */ /* 0x000fe20001000000 */
[----:B------:R-:W-:Y:S01]  /*1a60*/  IMAD R10, R2, c[0x0][0x1bc], R15 ;  /* 0x00006f00020a7a24 */ /* 0x000fe200078e020f */
[----:B------:R-:W-:Y:S01]  /*1a70*/  R2P PR, R125, 0x6 ;  /* 0x000000067d007804 */ /* 0x000fe20000000000 */
[----:B------:R-:W-:Y:S01]  /*1a80*/  IMAD R3, R3, c[0x0][0x1a0], RZ ;  /* 0x0000680003037a24 */ /* 0x000fe200078e02ff */
[----:B------:R-:W-:Y:S01]  /*1a90*/  ISETP.GT.AND P0, PT, R104, R57, PT ;  /* 0x000000396800720c */ /* 0x000fe20003f04270 */
[----:B------:R-:W-:Y:S01]  /*1aa0*/  IMAD R141, R133, c[0x0][0x198], RZ ;  /* 0x00006600858d7a24 */ /* 0x000fe200078e02ff */
[----:B------:R-:W-:Y:S01]  /*1ab0*/  SHF.R.S32.HI R8, RZ, 0x1f, R134 ;  /* 0x0000001fff087819 */ /* 0x000fe20000011486 */
[----:B------:R-:W-:Y:S01]  /*1ac0*/  IMAD.IADD R13, R13, 0x1, R10 ;  /* 0x000000010d0d7824 */ /* 0x000fe200078e020a */
[----:B------:R-:W-:Y:S01]  /*1ad0*/  SHF.R.S32.HI R123, RZ, 0x1, R122 ;  /* 0x00000001ff7b7819 */ /* 0x000fe2000001147a */
[----:B------:R-:W-:Y:S01]  /*1ae0*/  IMAD R101, R106, c[0x0][0x1a4], R3 ;  /* 0x000069006a657a24 */ /* 0x000fe200078e0203 */
[----:B------:R-:W-:Y:S01]  /*1af0*/  SHF.L.U32 R124, R124, 0x1, RZ ;  /* 0x000000017c7c7819 */ /* 0x000fe200000006ff */
[----:B------:R-:W-:Y:S01]  /*1b00*/  IMAD R137, R8, c[0x0][0x1a8], RZ ;  /* 0x00006a0008897a24 */ /* 0x000fe200078e02ff */
[----:B------:R-:W-:Y:S01]  /*1b10*/  IADD3 R128, -R128, R111, RZ ;  /* 0x0000006f80807210 */ /* 0x000fe20007ffe1ff */
[----:B------:R-:W-:Y:S01]  /*1b20*/  IMAD R120, R132, R123, R119 ;  /* 0x0000007b84787224 */ /* 0x000fe200078e0277 */
[----:B------:R-:W-:Y:S01]  /*1b30*/  LOP3.LUT R124, R124, 0x2, R5, 0xe2, !PT ;  /* 0x000000027c7c7812 */ /* 0x000fe200078ee205 */
[----:B------:R-:W-:Y:S01]  /*1b40*/  IMAD R137, R134, c[0x0][0x1ac], R137 ;  /* 0x00006b0086897a24 */ /* 0x000fe200078e0289 */
[----:B------:R-:W-:Y:S01]  /*1b50*/  SEL R41, R41, 0xfffffff0, !P1 ;  /* 0xfffffff029297807 */ /* 0x000fe20004800000 */
[----:B------:R-:W-:Y:S01]  /*1b60*/  IMAD.MOV.U32 R3, RZ, RZ, 0x20 ;  /* 0x00000020ff037424 */ /* 0x000fe200078e00ff */
[----:B------:R-:W-:Y:S01]  /*1b70*/  SHF.R.S32.HI R110, RZ, 0x1f, R120 ;  /* 0x0000001fff6e7819 */ /* 0x000fe20000011478 */
[----:B------:R-:W-:-:S02]  /*1b80*/  IMAD.MOV.U32 R5, RZ, RZ, c[0x0][0x1a0] ;  /* 0x00006800ff057624 */ /* 0x000fc400078e00ff */
[C---:B------:R-:W-:Y:S01]  /*1b90*/  IMAD R141, R132.reuse, c[0x0][0x19c], R141 ;  /* 0x00006700848d7a24 */ /* 0x040fe200078e028d */
[----:B------:R-:W-:Y:S01]  /*1ba0*/  SEL R39, R3, 0xffffffe0, !P2 ;  /* 0xffffffe003277807 */ /* 0x000fe20005000000 */
[----:B------:R-:W-:Y:S01]  /*1bb0*/  IMAD.IADD R119, R119, 0x1, R120 ;  /* 0x0000000177777824 */ /* 0x000fe200078e0278 */
[----:B------:R-:W-:Y:S01]  /*1bc0*/  SHF.L.U64.HI R153, R5, R76, c[0x0][0x1a4] ;  /* 0x0000690005997619 */ /* 0x000fe2000001024c */
[----:B------:R-:W-:-:S03]  /*1bd0*/  IMAD.WIDE.U32 R130, R132, c[0x0][0x198], R130 ;  /* 0x0000660084827a25 */ /* 0x000fc600078e0082 */
[----:B------:R-:W-:Y:S01]  /*1be0*/  SHF.R.S32.HI R109, RZ, 0x1f, R119 ;  /* 0x0000001fff6d7819 */ /* 0x000fe20000011477 */
[----:B------:R-:W-:Y:S01]  /*1bf0*/  IMAD.WIDE.U32 R134, R134, c[0x0][0x1a8], R16 ;  /* 0x00006a0086867a25 */ /* 0x000fe200078e0010 */
[----:B------:R-:W-:-:S03]  /*1c00*/  IADD3 R141, R131, R141, RZ ;  /* 0x0000008d838d7210 */ /* 0x000fc60007ffe0ff */
[----:B------:R-:W-:-:S04]  /*1c10*/  IMAD.WIDE.U32 R106, R106, c[0x0][0x1a0], R12 ;  /* 0x000068006a6a7a25 */ /* 0x000fc800078e000c */
[----:B------:R-:W-:Y:S02]  /*1c20*/  IMAD.SHL.U32 R154, R5, 0x10, RZ ;  /* 0x00000010059a7824 */ /* 0x000fe400078e00ff */
[----:B------:R-:W-:Y:S02]  /*1c30*/  IMAD.SHL.U32 R121, R123, 0x10, RZ ;  /* 0x000000107b797824 */ /* 0x000fe400078e00ff */
[----:B------:R-:W-:Y:S02]  /*1c40*/  IMAD.IADD R101, R107, 0x1, R101 ;  /* 0x000000016b657824 */ /* 0x000fe400078e0265 */
[----:B------:R-:W-:Y:S02]  /*1c50*/  IMAD.IADD R137, R135, 0x1, R137 ;  /* 0x0000000187897824 */ /* 0x000fe400078e0289 */
[----:B------:R-:W-:Y:S01]  /*1c60*/  @!P5 IMAD.MOV.U32 R11, RZ, RZ, RZ ;  /* 0x000000ffff0bd224 */ /* 0x000fe200078e00ff */
[----:B------:R-:W-:Y:S05]  /*1c70*/  @!P0 BRA `(.L_x_5448) ;  /* 0x000068d000008947 */ /* 0x000fea0003800000 */
[----:B-1----:R-:W-:Y:S01]  /*1c80*/  SHF.R.S32.HI R7, RZ, 0x1f, R94 ;  /* 0x0000001fff077819 */ /* 0x002fe2000001145e */
[C---:B------:R-:W-:Y:S01]  /*1c90*/  IMAD R6, R4.reuse, c[0x0][0x280], RZ ;  /* 0x0000a00004067a24 */ /* 0x040fe200078e02ff */
[--C-:B------:R-:W-:Y:S01]  /*1ca0*/  SHF.R.S32.HI R10, RZ, 0x1f, R59.reuse ;  /* 0x0000001fff0a7819 */ /* 0x100fe2000001143b */
[----:B------:R-:W-:Y:S01]  /*1cb0*/  IMAD R4, R4, c[0x0][0x278], RZ ;  /* 0x00009e0004047a24 */ /* 0x000fe200078e02ff */
[----:B------:R-:W-:Y:S01]  /*1cc0*/  IADD3 R8, P1, P0, R94, R132, -R59 ;  /* 0x000000845e087210 */ /* 0x000fe2000783e83b */
[C---:B------:R-:W-:Y:S01]  /*1cd0*/  IMAD R6, R9.reuse, c[0x0][0x284], R6 ;  /* 0x0000a10009067a24 */ /* 0x040fe200078e0206 */
[C---:B------:R-:W-:Y:S01]  /*1ce0*/  LEA R84, P2, R130.reuse, c[0x0][0x168], 0x1 ;  /* 0x00005a0082547a11 */ /* 0x040fe200078408ff */
[----:B------:R-:W-:Y:S01]  /*1cf0*/  IMAD.WIDE.U32 R14, R9, c[0x0][0x280], R102 ;  /* 0x0000a000090e7a25 */ /* 0x000fe200078e0066 */
[----:B------:R-:W-:Y:S01]  /*1d00*/  IADD3.X R7, R7, R133, ~R10, P1, P0 ;  /* 0x0000008507077210 */ /* 0x000fe20000fe0c0a */
[----:B------:R-:W-:Y:S01]  /*1d10*/  UMOV UR8, 0x60 ;  /* 0x0000006000087882 */ /* 0x000fe20000000000 */
[----:B------:R-:W-:Y:S01]  /*1d20*/  LEA.HI.X R83, R130, c[0x0][0x16c], R141, 0x1, P2 ;  /* 0x00005b0082537a11 */ /* 0x000fe200010f0c8d */
[----:B------:R-:W-:Y:S01]  /*1d30*/  IMAD.WIDE.U32 R12, R9, c[0x0][0x278], R102 ;  /* 0x00009e00090c7a25 */ /* 0x000fe200078e0066 */
[----:B------:R-:W-:Y:S01]  /*1d40*/  IADD3 R114, R121, 0x40, RZ ;  /* 0x0000004079727810 */ /* 0x000fe20007ffe0ff */
[----:B------:R-:W-:Y:S01]  /*1d50*/  ULDC.64 UR4, c[0x0][0x1a0] ;  /* 0x0000680000047ab9 */ /* 0x000fe20000000a00 */
[----:B------:R-:W-:Y:S01]  /*1d60*/  MOV R60, 0x5 ;  /* 0x00000005003c7802 */ /* 0x000fe20000000f00 */
[----:B------:R-:W-:Y:S01]  /*1d70*/  IMAD R4, R9, c[0x0][0x27c], R4 ;  /* 0x00009f0009047a24 */ /* 0x000fe200078e0204 */
[----:B------:R-:W-:Y:S01]  /*1d80*/  UIMAD UR9, UR8, UR5, URZ ;  /* 0x00000005080972a4 */ /* 0x000fe2000f8e023f */
[----:B------:R-:W-:Y:S01]  /*1d90*/  IMAD.IADD R15, R15, 0x1, R6 ;  /* 0x000000010f0f7824 */ /* 0x000fe200078e0206 */
[----:B------:R-:W-:Y:S01]  /*1da0*/  LOP3.LUT R117, R124, 0xffff, RZ, 0xc0, !PT ;  /* 0x0000ffff7c757812 */ /* 0x000fe200078ec0ff */
[----:B------:R-:W-:Y:S01]  /*1db0*/  IMAD R9, R7, c[0x0][0x290], RZ ;  /* 0x0000a40007097a24 */ /* 0x000fe200078e02ff */
[----:B------:R-:W-:Y:S01]  /*1dc0*/  ULDC UR5, c[0x0][0x294] ;  /* 0x0000a50000057ab9 */ /* 0x000fe20000000800 */
[----:B------:R-:W-:Y:S01]  /*1dd0*/  IMAD.IADD R13, R13, 0x1, R4 ;  /* 0x000000010d0d7824 */ /* 0x000fe200078e0204 */
[----:B------:R-:W-:Y:S01]  /*1de0*/  UIMAD UR5, UR8, UR5, URZ ;  /* 0x00000005080572a4 */ /* 0x000fe2000f8e023f */
[----:B------:R-:W-:Y:S01]  /*1df0*/  IMAD R7, R7, c[0x0][0x288], RZ ;  /* 0x0000a20007077a24 */ /* 0x000fe200078e02ff */
[----:B------:R-:W-:Y:S01]  /*1e00*/  UIMAD.WIDE.U32 UR10, UR8, UR4, URZ ;  /* 0x00000004080a72a5 */ /* 0x000fe2000f8e003f */
[C---:B------:R-:W-:Y:S01]  /*1e10*/  IMAD R9, R8.reuse, c[0x0][0x294], R9 ;  /* 0x0000a50008097a24 */ /* 0x040fe200078e0209 */
[C---:B------:R-:W-:Y:S01]  /*1e20*/  LOP3.LUT R118, R117.reuse, 0x1, RZ, 0xc0, !PT ;  /* 0x0000000175767812 */ /* 0x040fe200078ec0ff */
[----:B------:R-:W-:Y:S01]  /*1e30*/  IMAD.WIDE.U32 R14, R8, c[0x0][0x290], R14 ;  /* 0x0000a400080e7a25 */ /* 0x000fe200078e000e */
[C---:B------:R-:W-:Y:S01]  /*1e40*/  IADD3 R56, R132.reuse, 0x10, RZ ;  /* 0x0000001084387810 */ /* 0x040fe20007ffe0ff */
[----:B------:R-:W-:Y:S01]  /*1e50*/  ULDC UR4, c[0x0][0x230] ;  /* 0x00008c0000047ab9 */ /* 0x000fe20000000800 */
[----:B------:R-:W-:Y:S01]  /*1e60*/  IADD3 R55, R132, 0x20, RZ ;  /* 0x0000002084377810 */ /* 0x000fe20007ffe0ff */
[----:B------:R-:W-:Y:S01]  /*1e70*/  IMAD R4, R8, c[0x0][0x28c], R7 ;  /* 0x0000a30008047a24 */ /* 0x000fe200078e0207 */
[----:B------:R-:W-:Y:S01]  /*1e80*/  IADD3 R54, R132, 0x30, RZ ;  /* 0x0000003084367810 */ /* 0x000fe20007ffe0ff */
[----:B------:R-:W-:Y:S01]  /*1e90*/  IMAD.WIDE.U32 R12, R8, c[0x0][0x288], R12 ;  /* 0x0000a200080c7a25 */ /* 0x000fe200078e000c */
[----:B------:R-:W-:Y:S01]  /*1ea0*/  SHF.R.S32.HI R108, RZ, 0x1f, R121 ;  /* 0x0000001fff6c7819 */ /* 0x000fe20000011479 */
[----:B------:R-:W-:Y:S01]  /*1eb0*/  UIADD3 UR9, UR11, UR9, URZ ;  /* 0x000000090b097290 */ /* 0x000fe2000fffe03f */
[----:B------:R-:W-:Y:S01]  /*1ec0*/  LOP3.LUT R117, R117, 0x2, RZ, 0xc0, !PT ;  /* 0x0000000275757812 */ /* 0x000fe200078ec0ff */
[----:B------:R-:W-:Y:S01]  /*1ed0*/  IMAD.IADD R7, R15, 0x1, R9 ;  /* 0x000000010f077824 */ /* 0x000fe200078e0209 */
[----:B------:R-:W-:Y:S01]  /*1ee0*/  SHF.R.S32.HI R99, RZ, 0x1f, R114 ;  /* 0x0000001fff637819 */ /* 0x000fe20000011472 */
[----:B------:R-:W-:Y:S01]  /*1ef0*/  IMAD.IADD R9, R13, 0x1, R4 ;  /* 0x000000010d097824 */ /* 0x000fe200078e0204 */
[----:B------:R-:W-:Y:S01]  /*1f00*/  ULDC.U8 UR8, c[0x0][0x313] ;  /* 0x0000c4c000087ab9 */ /* 0x000fe20000000000 */
[----:B------:R-:W-:-:S02]  /*1f10*/  IMAD R91, R0, c[0x0][0x298], RZ ;  /* 0x0000a600005b7a24 */ /* 0x000fc400078e02ff */
[----:B------:R-:W-:Y:S02]  /*1f20*/  IMAD.MOV.U32 R8, RZ, RZ, R12 ;  /* 0x000000ffff087224 */ /* 0x000fe400078e000c */
[----:B------:R-:W-:Y:S02]  /*1f30*/  IMAD.MOV.U32 R6, RZ, RZ, R14 ;  /* 0x000000ffff067224 */ /* 0x000fe400078e000e */
[----:B------:R-:W-:Y:S02]  /*1f40*/  IMAD R89, R0, c[0x0][0x2a0], RZ ;  /* 0x0000a80000597a24 */ /* 0x000fe400078e02ff */
[----:B-----5:R-:W-:Y:S02]  /*1f50*/  IMAD.IADD R94, R11, 0x1, R94 ;  /* 0x000000010b5e7824 */ /* 0x020fe400078e025e */
[C---:B------:R-:W-:Y:S02]  /*1f60*/  IMAD R91, R2.reuse, c[0x0][0x29c], R91 ;  /* 0x0000a700025b7a24 */ /* 0x040fe400078e025b */
[----:B------:R-:W-:-:S04]  /*1f70*/  IMAD.WIDE.U32 R8, R2, c[0x0][0x298], R8 ;  /* 0x0000a60002087a25 */ /* 0x000fc800078e0008 */
[----:B------:R-:W-:Y:S01]  /*1f80*/  IMAD R89, R2, c[0x0][0x2a4], R89 ;  /* 0x0000a90002597a24 */ /* 0x000fe200078e0259 */
[----:B------:R-:W-:Y:S01]  /*1f90*/  LEA R90, P0, R8, c[0x0][0x268], 0x1 ;  /* 0x00009a00085a7a11 */ /* 0x000fe200078008ff */
[----:B------:R-:W-:-:S04]  /*1fa0*/  IMAD.WIDE.U32 R6, R2, c[0x0][0x2a0], R6 ;  /* 0x0000a80002067a25 */ /* 0x000fc800078e0006 */
[----:B------:R-:W-:Y:S01]  /*1fb0*/  IMAD.IADD R91, R9, 0x1, R91 ;  /* 0x00000001095b7824 */ /* 0x000fe200078e025b */
[----:B------:R-:W-:Y:S01]  /*1fc0*/  LEA R88, P1, R6, c[0x0][0x270], 0x1 ;  /* 0x00009c0006587a11 */ /* 0x000fe200078208ff */
[----:B------:R-:W-:Y:S02]  /*1fd0*/  IMAD R94, R123, R94, RZ ;  /* 0x0000005e7b5e7224 */ /* 0x000fe400078e02ff */
[----:B------:R-:W-:Y:S01]  /*1fe0*/  IMAD.IADD R89, R7, 0x1, R89 ;  /* 0x0000000107597824 */ /* 0x000fe200078e0259 */
[----:B------:R-:W-:Y:S01]  /*1ff0*/  LEA.HI.X R91, R8, c[0x0][0x26c], R91, 0x1, P0 ;  /* 0x00009b00085b7a11 */ /* 0x000fe200000f0c5b */
[----:B------:R-:W-:Y:S01]  /*2000*/  IMAD.MOV.U32 R63, RZ, RZ, c[0x0][0x288] ;  /* 0x0000a200ff3f7624 */ /* 0x000fe200078e00ff */
[----:B------:R-:W-:Y:S01]  /*2010*/  SHF.R.S32.HI R95, RZ, 0x1f, R94 ;  /* 0x0000001fff5f7819 */ /* 0x000fe2000001145e */
[----:B------:R-:W-:Y:S01]  /*2020*/  IMAD.MOV.U32 R142, RZ, RZ, c[0x0][0x290] ;  /* 0x0000a400ff8e7624 */ /* 0x000fe200078e00ff */
[-C--:B------:R-:W-:Y:S01]  /*2030*/  IADD3 R42, P4, R120, R94.reuse, RZ ;  /* 0x0000005e782a7210 */ /* 0x080fe20007f9e0ff */
[----:B------:R-:W-:Y:S01]  /*2040*/  IMAD.SHL.U32 R61, R63, 0x10, RZ ;  /* 0x000000103f3d7824 */ /* 0x000fe200078e00ff */
[----:B------:R-:W-:Y:S01]  /*2050*/  LEA.HI.X R89, R6, c[0x0][0x274], R89, 0x1, P1 ;  /* 0x00009d0006597a11 */ /* 0x000fe200008f0c59 */
[----:B------:R-:W-:Y:S01]  /*2060*/  IMAD R0, R3, c[0x0][0x1a4], RZ ;  /* 0x0000690003007a24 */ /* 0x000fe200078e02ff */
[----:B------:R-:W-:Y:S01]  /*2070*/  IADD3 R69, P0, R152, 0x40, RZ ;  /* 0x0000004098457810 */ /* 0x000fe20007f1e0ff */
[----:B------:R-:W-:Y:S01]  /*2080*/  IMAD.X R43, R110, 0x1, R95, P4 ;  /* 0x000000016e2b7824 */ /* 0x000fe200020e065f */
[----:B------:R-:W-:Y:S01]  /*2090*/  IADD3 R94, P2, R119, R94, RZ ;  /* 0x0000005e775e7210 */ /* 0x000fe20007f5e0ff */
[----:B------:R-:W-:Y:S01]  /*20a0*/  IMAD.WIDE.U32 R80, R5, 0x20, RZ ;  /* 0x0000002005507825 */ /* 0x000fe200078e00ff */
[----:B------:R-:W-:-:S02]  /*20b0*/  LEA R86, P1, R106, c[0x0][0x170], 0x1 ;  /* 0x00005c006a567a11 */ /* 0x000fc400078208ff */
[----:B------:R-:W-:Y:S01]  /*20c0*/  SHF.L.U64.HI R58, R63, R76, c[0x0][0x28c] ;  /* 0x0000a3003f3a7619 */ /* 0x000fe2000001024c */
[----:B------:R-:W-:Y:S01]  /*20d0*/  IMAD.X R68, RZ, RZ, R151, P0 ;  /* 0x000000ffff447224 */ /* 0x000fe200000e0697 */
[----:B------:R-:W-:Y:S01]  /*20e0*/  LEA.HI.X R87, R106, c[0x0][0x174], R101, 0x1, P1 ;  /* 0x00005d006a577a11 */ /* 0x000fe200008f0c65 */
[----:B------:R-:W-:Y:S01]  /*20f0*/  IMAD.X R95, R109, 0x1, R95, P2 ;  /* 0x000000016d5f7824 */ /* 0x000fe200010e065f */
[----:B------:R-:W-:Y:S01]  /*2100*/  IADD3 R71, P0, R152, R69, RZ ;  /* 0x0000004598477210 */ /* 0x000fe20007f1e0ff */
[----:B------:R-:W-:Y:S01]  /*2110*/  IMAD.IADD R113, R121, 0x1, R114 ;  /* 0x0000000179717824 */ /* 0x000fe200078e0272 */
[----:B------:R-:W-:Y:S01]  /*2120*/  IADD3 R64, P1, R61, 0x40, RZ ;  /* 0x000000403d407810 */ /* 0x000fe20007f3e0ff */
[----:B------:R-:W-:Y:S01]  /*2130*/  IMAD.SHL.U32 R77, R142, 0x10, RZ ;  /* 0x000000108e4d7824 */ /* 0x000fe200078e00ff */
[----:B------:R-:W-:Y:S01]  /*2140*/  IADD3.X R70, R151, R68, RZ, P0, !PT ;  /* 0x0000004497467210 */ /* 0x000fe200007fe4ff */
[C---:B------:R-:W-:Y:S01]  /*2150*/  IMAD.SHL.U32 R116, R123.reuse, 0x20, RZ ;  /* 0x000000207b747824 */ /* 0x040fe200078e00ff */
[C---:B------:R-:W-:Y:S01]  /*2160*/  SHF.L.U64.HI R43, R42.reuse, 0x1, R43 ;  /* 0x000000012a2b7819 */ /* 0x040fe2000001022b */
[----:B------:R-:W-:Y:S01]  /*2170*/  IMAD.SHL.U32 R42, R42, 0x2, RZ ;  /* 0x000000022a2a7824 */ /* 0x000fe200078e00ff */
[C---:B------:R-:W-:Y:S01]  /*2180*/  SHF.L.U64.HI R95, R94.reuse, 0x1, R95 ;  /* 0x000000015e5f7819 */ /* 0x040fe2000001025f */
[----:B------:R-:W-:Y:S01]  /*2190*/  IMAD.SHL.U32 R94, R94, 0x2, RZ ;  /* 0x000000025e5e7824 */ /* 0x000fe200078e00ff */
[----:B------:R-:W-:Y:S01]  /*21a0*/  IADD3.X R65, RZ, R58, RZ, P1, !PT ;  /* 0x0000003aff417210 */ /* 0x000fe20000ffe4ff */
[----:B------:R-:W-:Y:S01]  /*21b0*/  IMAD R115, R123, 0x30, RZ ;  /* 0x000000307b737824 */ /* 0x000fe200078e02ff */
[----:B------:R-:W-:Y:S01]  /*21c0*/  IADD3 R66, P5, R64, R61, RZ ;  /* 0x0000003d40427210 */ /* 0x000fe20007fbe0ff */
[----:B------:R-:W-:Y:S01]  /*21d0*/  IMAD.IADD R112, R121, 0x1, R113 ;  /* 0x0000000179707824 */ /* 0x000fe200078e0271 */
[----:B------:R-:W-:Y:S01]  /*21e0*/  IADD3 R75, P0, R152, R71, RZ ;  /* 0x00000047984b7210 */ /* 0x000fe20007f1e0ff */
[----:B------:R-:W-:Y:S01]  /*21f0*/  IMAD R3, R3, c[0x0][0x19c], RZ ;  /* 0x0000670003037a24 */ /* 0x000fe200078e02ff */
[C---:B------:R-:W-:Y:S01]  /*2200*/  SHF.L.U64.HI R76, R142.reuse, R76, c[0x0][0x294] ;  /* 0x0000a5008e4c7619 */ /* 0x040fe2000001024c */
[----:B------:R-:W-:Y:S01]  /*2210*/  IMAD.X R67, R65, 0x1, R58, P5 ;  /* 0x0000000141437824 */ /* 0x000fe200028e063a */
[C---:B------:R-:W-:Y:S01]  /*2220*/  SHF.L.U64.HI R78, R142.reuse, R60, c[0x0][0x294] ;  /* 0x0000a5008e4e7619 */ /* 0x040fe2000001023c */
[----:B------:R-:W-:Y:S01]  /*2230*/  IMAD.X R74, R151, 0x1, R70, P0 ;  /* 0x00000001974a7824 */ /* 0x000fe200000e0646 */
[C---:B------:R-:W-:Y:S01]  /*2240*/  SHF.L.U32 R79, R142.reuse, 0x5, RZ ;  /* 0x000000058e4f7819 */ /* 0x040fe200000006ff */
[----:B------:R-:W-:Y:S01]  /*2250*/  IMAD.WIDE.U32 R142, R142, 0x60, RZ ;  /* 0x000000608e8e7825 */ /* 0x000fe200078e00ff */
[----:B------:R-:W-:-:S02]  /*2260*/  IADD3 R92, P4, R94, c[0x0][0x2b0], RZ ;  /* 0x0000ac005e5c7a10 */ /* 0x000fc40007f9e0ff */
[----:B------:R-:W-:Y:S01]  /*2270*/  IADD3 R10, P1, R42, c[0x0][0x2b0], RZ ;  /* 0x0000ac002a0a7a10 */ /* 0x000fe20007f3e0ff */
[----:B------:R-:W-:Y:S01]  /*2280*/  IMAD.WIDE.U32 R144, R145, 0x20, RZ ;  /* 0x0000002091907825 */ /* 0x000fe200078e00ff */
[----:B------:R-:W-:Y:S02]  /*2290*/  IADD3 R73, P5, R66, R61, RZ ;  /* 0x0000003d42497210 */ /* 0x000fe40007fbe0ff */
[----:B------:R-:W-:Y:S01]  /*22a0*/  IADD3 R0, R81, R0, RZ ;  /* 0x0000000051007210 */ /* 0x000fe20007ffe0ff */
[----:B------:R-:W-:Y:S01]  /*22b0*/  IMAD.SHL.U32 R81, R80, 0x2, RZ ;  /* 0x0000000250517824 */ /* 0x000fe200078e00ff */
[----:B------:R-:W-:Y:S01]  /*22c0*/  IADD3 R94, P2, R94, c[0x0][0x2a8], RZ ;  /* 0x0000aa005e5e7a10 */ /* 0x000fe20007f5e0ff */
[----:B------:R-:W-:Y:S01]  /*22d0*/  IMAD.MOV.U32 R11, RZ, RZ, R104 ;  /* 0x000000ffff0b7224 */ /* 0x000fe200078e0068 */
[----:B------:R-:W-:Y:S01]  /*22e0*/  IADD3 R42, P0, R42, c[0x0][0x2a8], RZ ;  /* 0x0000aa002a2a7a10 */ /* 0x000fe20007f1e0ff */
[----:B------:R-:W-:Y:S01]  /*22f0*/  IMAD.IADD R62, R145, 0x1, R3 ;  /* 0x00000001913e7824 */ /* 0x000fe200078e0203 */
[C---:B------:R-:W-:Y:S01]  /*2300*/  SHF.L.U64.HI R60, R63.reuse, R60, c[0x0][0x28c] ;  /* 0x0000a3003f3c7619 */ /* 0x040fe2000001023c */
[----:B------:R-:W-:Y:S01]  /*2310*/  IMAD.SHL.U32 R63, R63, 0x20, RZ ;  /* 0x000000203f3f7824 */ /* 0x000fe200078e00ff */
[C---:B------:R-:W-:Y:S01]  /*2320*/  SHF.L.U64.HI R78, R79.reuse, 0x1, R78 ;  /* 0x000000014f4e7819 */ /* 0x040fe2000001024e */
[----:B------:R-:W-:Y:S01]  /*2330*/  IMAD.SHL.U32 R79, R79, 0x2, RZ ;  /* 0x000000024f4f7824 */ /* 0x000fe200078e00ff */
[C---:B------:R-:W-:Y:S01]  /*2340*/  SHF.L.U64.HI R76, R77.reuse, 0x1, R76 ;  /* 0x000000014d4c7819 */ /* 0x040fe2000001024c */
[----:B------:R-:W-:Y:S01]  /*2350*/  IMAD.SHL.U32 R77, R77, 0x2, RZ ;  /* 0x000000024d4d7824 */ /* 0x000fe200078e00ff */
[----:B------:R-:W-:Y:S01]  /*2360*/  IADD3.X R93, R95, c[0x0][0x2b4], RZ, P4, !PT ;  /* 0x0000ad005f5d7a10 */ /* 0x000fe200027fe4ff */
[----:B------:R-:W-:Y:S01]  /*2370*/  IMAD.X R72, R67, 0x1, R58, P5 ;  /* 0x0000000143487824 */ /* 0x000fe200028e063a */
[----:B------:R-:W-:-:S02]  /*2380*/  IADD3.X R9, R43, c[0x0][0x2b4], RZ, P1, !PT ;  /* 0x0000ad002b097a10 */ /* 0x000fc40000ffe4ff */
[----:B------:R-:W-:Y:S02]  /*2390*/  SHF.L.U64.HI R80, R80, 0x1, R0 ;  /* 0x0000000150507819 */ /* 0x000fe40000010200 */
[----:B------:R-:W-:Y:S02]  /*23a0*/  SHF.R.S32.HI R105, RZ, 0x1f, R116 ;  /* 0x0000001fff697819 */ /* 0x000fe40000011474 */
[----:B------:R-:W-:Y:S02]  /*23b0*/  SHF.R.S32.HI R98, RZ, 0x1f, R115 ;  /* 0x0000001fff627819 */ /* 0x000fe40000011473 */
[----:B------:R-:W-:Y:S02]  /*23c0*/  SHF.R.S32.HI R97, RZ, 0x1f, R113 ;  /* 0x0000001fff617819 */ /* 0x000fe40000011471 */
[----:B------:R-:W-:Y:S02]  /*23d0*/  IADD3 R82, R143, UR5, RZ ;  /* 0x000000058f527c10 */ /* 0x000fe4000fffe0ff */
[----:B------:R-:W-:-:S02]  /*23e0*/  SHF.R.S32.HI R96, RZ, 0x1f, R112 ;  /* 0x0000001fff607819 */ /* 0x000fc40000011470 */
[----:B------:R-:W-:Y:S02]  /*23f0*/  IADD3.X R95, R95, c[0x0][0x2ac], RZ, P2, !PT ;  /* 0x0000ab005f5f7a10 */ /* 0x000fe400017fe4ff */
[----:B------:R-:W-:Y:S02]  /*2400*/  IADD3.X R43, R43, c[0x0][0x2ac], RZ, P0, !PT ;  /* 0x0000ab002b2b7a10 */ /* 0x000fe400007fe4ff */
.L_x_5517:
[----:B------:R-:W-:Y:S01]  /*2410*/  IMAD.SHL.U32 R13, R11, 0x40, RZ ;  /* 0x000000400b0d7824 */ /* 0x000fe200078e00ff */
[----:B------:R-:W-:Y:S04]  /*2420*/  BSSY B0, `(.L_x_5449) ;  /* 0x000000e000007945 */ /* 0x000fe80003800000 */
[----:B------:R-:W-:Y:S05]  /*2430*/  IADD3 R12, R13, -0x40, RZ ;  /* 0xffffffc00d0c7810 */ /* 0x000fea0007ffe0ff */
[--C-:B-12---:R-:W-:Y:S02]  /*2440*/  IMAD.IADD R15, R52, 0x1, -R12.reuse ;  /* 0x00000001340f7824 */ /* 0x106fe400078e0a0c */
[----:B------:R-:W-:Y:S03]  /*2450*/  IMAD.IADD R3, R59, 0x1, -R12 ;  /* 0x000000013b037824 */ /* 0x000fe600078e0a0c */
[C---:B------:R-:W-:Y:S04]  /*2460*/  ISETP.GE.AND P6, PT, R132.reuse, R15, PT ;  /* 0x0000000f8400720c */ /* 0x040fe80003fc6270 */
[----:B------:R-:W-:Y:S11]  /*2470*/  ISETP.GE.AND P6, PT, R132, R3, !P6 ;  /* 0x000000038400720c */ /* 0x000ff600077c6270 */
[----:B------:R-:W-:Y:S02]  /*2480*/  @!UPT UIADD3 URZ, URZ, URZ, URZ ;  /* 0x0000003f3f3ff290 */ /* 0x000fe4000fffe03f */
[----:B---3--:R-:W-:-:S05]  /*2490*/  @!P6 BRA `(.L_x_5450) ;  /* 0x000000600000e947 */ /* 0x008fca0003800000 */
[----:B------:R-:W-:Y:S02]  /*24a0*/  ISETP.NE.AND P1, PT, R118, RZ, PT ;  /* 0x000000ff7600720c */ /* 0x000fe40003f25270 */
[----:B------:R-:W-:Y:S11]  /*24b0*/  ISETP.NE.AND P0, PT, R117, RZ, PT ;  /* 0x000000ff7500720c */ /* 0x000ff60003f05270 */
[----:B------:R-:W2:Y:S04]  /*24c0*/  @P1 LDG.E.128 R16, [R88.64] ;  /* 0x0000000658101981 */ /* 0x000ea8000c1e1d00 */
[----:B--2---:R1:W-:Y:S04]  /*24d0*/  @P1 STG.E.128 [R86.64], R16 ;  /* 0x0000001056001986 */ /* 0x0043e8000c101d06 */
[----:B------:R-:W2:Y:S04]  /*24e0*/  @P0 LDG.E.128 R4, [R88.64+0x80] ;  /* 0x0000800658040981 */ /* 0x000ea8000c1e1d00 */
[----:B--2---:R1:W-:Y:S02]  /*24f0*/  @P0 STG.E.128 [R86.64+0x80], R4 ;  /* 0x0000800456000986 */ /* 0x0043e4000c101d06 */
.L_x_5450:
[----:B------:R-:W-:Y:S05]  /*2500*/  BSYNC B0 ;  /* 0x0000000000007941 */ /* 0x000fea0003800000 */
.L_x_5449:
[C---:B------:R-:W-:Y:S01]  /*2510*/  ISETP.GE.AND P4, PT, R56.reuse, R15, PT ;  /* 0x0000000f3800720c */ /* 0x040fe20003f86270 */
[----:B------:R-:W-:Y:S03]  /*2520*/  BSSY B0, `(.L_x_5451) ;  /* 0x000000e000007945 */ /* 0x000fe60003800000 */
[----:B------:R-:W-:Y:S11]  /*2530*/  ISETP.GE.AND P4, PT, R56, R3, !P4 ;  /* 0x000000033800720c */ /* 0x000ff60006786270 */
[----:B------:R-:W-:Y:S02]  /*2540*/  @!UPT UIADD3 URZ, URZ, URZ, URZ ;  /* 0x0000003f3f3ff290 */ /* 0x000fe4000fffe03f */
[----:B------:R-:W-:-:S05]  /*2550*/  @!P4 BRA `(.L_x_5452) ;  /* 0x000000a00000c947 */ /* 0x000fca0003800000 */
[----:B------:R-:W-:Y:S02]  /*2560*/  ISETP.NE.AND P1, PT, R118, RZ, PT ;  /* 0x000000ff7600720c */ /* 0x000fe40003f25270 */
[----:B------:R-:W-:Y:S02]  /*2570*/  IADD3 R22, P0, R88, R77, RZ ;  /* 0x0000004d58167210 */ /* 0x000fe40007f1e0ff */
[C---:B------:R-:W-:Y:S03]  /*2580*/  LEA R20, P2, R154.reuse, R86, 0x1 ;  /* 0x000000569a147211 */ /* 0x040fe600078408ff */
[----:B------:R-:W-:Y:S01]  /*2590*/  IMAD.X R23, R89, 0x1, R76, P0 ;  /* 0x0000000159177824 */ /* 0x000fe200000e064c */
[----:B------:R-:W-:Y:S02]  /*25a0*/  ISETP.NE.AND P0, PT, R117, RZ, PT ;  /* 0x000000ff7500720c */ /* 0x000fe40003f05270 */
[----:B------:R-:W-:Y:S03]  /*25b0*/  LEA.HI.X R21, R154, R87, R153, 0x1, P2 ;  /* 0x000000579a157211 */ /* 0x000fe600010f0c99 */
[----:B-1----:R-:W2:Y:S04]  /*25c0*/  @P1 LDG.E.128 R16, [R22.64] ;  /* 0x0000000616101981 */ /* 0x002ea8000c1e1d00 */
[----:B--2---:R1:W-:Y:S04]  /*25d0*/  @P1 STG.E.128 [R20.64], R16 ;  /* 0x0000001014001986 */ /* 0x0043e8000c101d06 */
[----:B------:R-:W2:Y:S04]  /*25e0*/  @P0 LDG.E.128 R4, [R22.64+0x80] ;  /* 0x0000800616040981 */ /* 0x000ea8000c1e1d00 */
[----:B--2---:R1:W-:Y:S02]  /*25f0*/  @P0 STG.E.128 [R20.64+0x80], R4 ;  /* 0x0000800414000986 */ /* 0x0043e4000c101d06 */
.L_x_5452:
[----:B------:R-:W-:Y:S05]  /*2600*/  BSYNC B0 ;  /* 0x0000000000007941 */ /* 0x000fea0003800000 */
.L_x_5451:
        /* <DEDUP_REMOVED lines=11> */
[----:B------:R-:W2:Y:S04]  /*26c0*/  @P1 LDG.E.128 R16, [R22.64] ;  /* 0x0000000616101981 */ /* 0x000ea8000c1e1d00 */
[----:B--2---:R1:W-:Y:S04]  /*26d0*/  @P1 STG.E.128 [R20.64], R16 ;  /* 0x0000001014001986 */ /* 0x0043e8000c101d06 */
[----:B------:R-:W2:Y:S04]  /*26e0*/  @P0 LDG.E.128 R4, [R22.64+0x80] ;  /* 0x0000800616040981 */ /* 0x000ea8000c1e1d00 */
[----:B--2---:R1:W-:Y:S02]  /*26f0*/  @P0 STG.E.128 [R20.64+0x80], R4 ;  /* 0x0000800414000986 */ /* 0x0043e4000c101d06 */
.L_x_5454:
[----:B------:R-:W-:Y:S05]  /*2700*/  BSYNC B0 ;  /* 0x0000000000007941 */ /* 0x000fea0003800000 */
.L_x_5453:
[C---:B------:R-:W-:Y:S01]  /*2710*/  ISETP.GE.AND P1, PT, R54.reuse, R15, PT ;  /* 0x0000000f3600720c */ /* 0x040fe20003f26270 */
[----:B------:R-:W-:Y:S03]  /*2720*/  BSSY B0, `(.L_x_5455) ;  /* 0x000000e000007945 */ /* 0x000fe60003800000 */
[----:B------:R-:W-:Y:S11]  /*2730*/  ISETP.GE.AND P1, PT, R54, R3, !P1 ;  /* 0x000000033600720c */ /* 0x000ff60004f26270 */
[----:B------:R-:W-:Y:S02]  /*2740*/  @!UPT UIADD3 URZ, URZ, URZ, URZ ;  /* 0x0000003f3f3ff290 */ /* 0x000fe4000fffe03f */
[----:B------:R-:W-:-:S05]  /*2750*/  @!P1 BRA `(.L_x_5456) ;  /* 0x000000a000009947 */ /* 0x000fca0003800000 */
[----:B------:R-:W-:Y:S02]  /*2760*/  ISETP.NE.AND P5, PT, R118, RZ, PT ;  /* 0x000000ff7600720c */ /* 0x000fe40003fa5270 */
[----:B------:R-:W-:Y:S05]  /*2770*/  IADD3 R14, P0, R88, R142, RZ ;  /* 0x0000008e580e7210 */ /* 0x000fea0007f1e0ff */
[----:B------:R-:W-:Y:S01]  /*2780*/  IMAD.X R15, R89, 0x1, R82, P0 ;  /* 0x00000001590f7824 */ /* 0x000fe200000e0652 */
[----:B------:R-:W-:Y:S04]  /*2790*/  IADD3 R2, P0, R86, UR10, RZ ;  /* 0x0000000a56027c10 */ /* 0x000fe8000ff1e0ff */
[----:B------:R-:W-:Y:S01]  /*27a0*/  IADD3.X R3, R87, UR9, RZ, P0, !PT ;  /* 0x0000000957037c10 */ /* 0x000fe200087fe4ff */
[----:B-1----:R-:W2:Y:S01]  /*27b0*/  @P5 LDG.E.128 R16, [R14.64] ;  /* 0x000000060e105981 */ /* 0x002ea2000c1e1d00 */
[----:B------:R-:W-:Y:S03]  /*27c0*/  ISETP.NE.AND P0, PT, R117, RZ, PT ;  /* 0x000000ff7500720c */ /* 0x000fe60003f05270 */
[----:B--2---:R1:W-:Y:S10]  /*27d0*/  @P5 STG.E.128 [R2.64], R16 ;  /* 0x0000001002005986 */ /* 0x0043f4000c101d06 */
[----:B------:R-:W2:Y:S04]  /*27e0*/  @P0 LDG.E.128 R4, [R14.64+0x80] ;  /* 0x000080060e040981 */ /* 0x000ea8000c1e1d00 */
[----:B--2---:R1:W-:Y:S02]  /*27f0*/  @P0 STG.E.128 [R2.64+0x80], R4 ;  /* 0x0000800402000986 */ /* 0x0043e4000c101d06 */
.L_x_5456:
[----:B------:R-:W-:Y:S05]  /*2800*/  BSYNC B0 ;  /* 0x0000000000007941 */ /* 0x000fea0003800000 */
.L_x_5455:
[----:B------:R-:W-:Y:S01]  /*2810*/  ISETP.NE.AND P5, PT, RZ, UR4, PT ;  /* 0x00000004ff007c0c */ /* 0x000fe2000bfa5270 */
[----:B------:R-:W-:Y:S04]  /*2820*/  IMAD.MOV.U32 R0, RZ, RZ, c[0x0][0x290] ;  /* 0x0000a400ff007624 */ /* 0x000fe800078e00ff */
[----:B-1----:R-:W-:Y:S05]  /*2830*/  IMAD.U32 R3, R0, -0x40, RZ ;  /* 0xffffffc000037824 */ /* 0x002fea00078e00ff */
[C---:B------:R-:W-:Y:S04]  /*2840*/  LEA R88, P0, R3.reuse, R88, 0x1 ;  /* 0x0000005803587211 */ /* 0x040fe800078008ff */
[----:B------:R-:W-:Y:S01]  /*2850*/  LEA.HI.X.SX32 R89, R3, R89, 0x1, P0 ;  /* 0x0000005903597211 */ /* 0x000fe200000f0eff */
[----:B------:R-:W-:-:S05]  /*2860*/  @!P5 BRA `(.L_x_5457) ;  /* 0x000052e00000d947 */ /* 0x000fca0003800000 */
[----:B------:R-:W-:Y:S11]  /*2870*/  ISETP.NE.AND P0, PT, RZ, UR8, PT ;  /* 0x00000008ff007c0c */ /* 0x000ff6000bf05270 */
[----:B------:R-:W-:Y:S02]  /*2880*/  @!UPT UIADD3 URZ, URZ, URZ, URZ ;  /* 0x0000003f3f3ff290 */ /* 0x000fe4000fffe03f */
[----:B------:R-:W-:-:S05]  /*2890*/  @!P0 BRA `(.L_x_5458) ;  /* 0x00001ec000008947 */ /* 0x000fca0003800000 */
[----:B------:R-:W-:Y:S01]  /*28a0*/  BSSY B1, `(.L_x_5459) ;  /* 0x0000070000017945 */ /* 0x000fe20003800000 */
[----:B------:R-:W-:-:S05]  /*28b0*/  @!P6 BRA `(.L_x_5460) ;  /* 0x000006e00000e947 */ /* 0x000fca0003800000 */
[----:B------:R-:W-:Y:S01]  /*28c0*/  ISETP.GE.AND P0, PT, R102, c[0x0][0x220], PT ;  /* 0x0000880066007a0c */ /* 0x000fe20003f06270 */
[----:B------:R-:W-:Y:S01]  /*28d0*/  @!UPT UIADD3 URZ, URZ, URZ, URZ ;  /* 0x0000003f3f3ff290 */ /* 0x000fe2000fffe03f */
[----:B------:R-:W-:Y:S11]  /*28e0*/  BSSY B0, `(.L_x_5461) ;  /* 0x0000035000007945 */ /* 0x000ff60003800000 */
[----:B------:R-:W-:-:S05]  /*28f0*/  @P0 BRA `(.L_x_5462) ;  /* 0x0000033000000947 */ /* 0x000fca0003800000 */
[----:B------:R-:W-:Y:S01]  /*2900*/  ISETP.GE.AND P0, PT, R102, UR4, PT ;  /* 0x0000000466007c0c */ /* 0x000fe2000bf06270 */
[----:B------:R-:W2:Y:S01]  /*2910*/  LDG.E.128 R16, [R90.64] ;  /* 0x000000065a107981 */ /* 0x000ea2000c1e1d00 */
[----:B------:R-:W-:Y:S11]  /*2920*/  MOV R85, R83 ;  /* 0x0000005300557202 */ /* 0x000ff60000000f00 */
        /* <DEDUP_REMOVED lines=13> */
[--C-:B------:R-:W-:Y:S01]  /*2a00*/  @!P0 HADD2.F32 R23, -RZ, R25.reuse.H0_H0 ;  /* 0x20000019ff178230 */ /* 0x100fe20000004100 */
[C---:B------:R-:W-:Y:S01]  /*2a10*/  @!P0 FMUL.FTZ R0, R15.reuse, R20 ;  /* 0x000000140f008220 */ /* 0x040fe20000410000 */
[----:B------:R-:W-:Y:S01]  /*2a20*/  @!P0 MOV R20, R17 ;  /* 0x0000001100148202 */ /* 0x000fe20000000f00 */
[-C--:B------:R-:W-:Y:S01]  /*2a30*/  @!P0 FFMA.FTZ R29, R15, R22.reuse, -R29 ;  /* 0x000000160f1d8223 */ /* 0x080fe2000001081d */
[----:B------:R-:W-:Y:S01]  /*2a40*/  @!P0 HADD2.F32 R27, -RZ, R25.H1_H1 ;  /* 0x30000019ff1b8230 */ /* 0x000fe20000004100 */
[----:B------:R-:W-:Y:S01]  /*2a50*/  @!P0 FFMA.FTZ R0, R21, R22, R0 ;  /* 0x0000001615008223 */ /* 0x000fe20000010000 */
[----:B------:R-:W-:Y:S02]  /*2a60*/  @!P0 HADD2.F32 R22, -RZ, R8.H1_H1 ;  /* 0x30000008ff168230 */ /* 0x000fe40000004100 */
[----:B------:R-:W-:Y:S02]  /*2a70*/  @!P0 HADD2.F32 R15, -RZ, R20.H0_H0 ;  /* 0x20000014ff0f8230 */ /* 0x000fe40000004100 */
[----:B------:R-:W-:Y:S01]  /*2a80*/  @!P0 HADD2.F32 R8, -RZ, R8.H0_H0 ;  /* 0x20000008ff088230 */ /* 0x000fe20000004100 */
[----:B------:R-:W-:Y:S01]  /*2a90*/  @!P0 F2FP.PACK_AB R29, R0, R29 ;  /* 0x0000001d001d823e */ /* 0x000fe200000000ff */
[--C-:B------:R-:W-:Y:S01]  /*2aa0*/  @!P0 HADD2.F32 R5, -RZ, R7.reuse.H0_H0 ;  /* 0x20000007ff058230 */ /* 0x100fe20000004100 */
[-C--:B------:R-:W-:Y:S01]  /*2ab0*/  @!P0 FMUL.FTZ R2, R15, R14.reuse ;  /* 0x0000000e0f028220 */ /* 0x080fe20000410000 */
[----:B------:R-:W-:Y:S01]  /*2ac0*/  @!P0 HADD2.F32 R21, -RZ, R20.H1_H1 ;  /* 0x30000014ff158230 */ /* 0x000fe20000004100 */
[----:B------:R-:W-:Y:S01]  /*2ad0*/  @!P0 MOV R16, R29 ;  /* 0x0000001d00108202 */ /* 0x000fe20000000f00 */
[--C-:B------:R-:W-:Y:S01]  /*2ae0*/  @!P0 HADD2.F32 R25, -RZ, R6.reuse.H1_H1 ;  /* 0x30000006ff198230 */ /* 0x100fe20000004100 */
[-C--:B------:R-:W-:Y:S01]  /*2af0*/  @!P0 FMUL.FTZ R3, R8, R5.reuse ;  /* 0x0000000508038220 */ /* 0x080fe20000410000 */
[----:B------:R-:W-:Y:S01]  /*2b00*/  @!P0 HADD2.F32 R6, -RZ, R6.H0_H0 ;  /* 0x20000006ff068230 */ /* 0x000fe20000004100 */
[C---:B------:R-:W-:Y:S01]  /*2b10*/  @!P0 FMUL.FTZ R31, R21.reuse, R14 ;  /* 0x0000000e151f8220 */ /* 0x040fe20000410000 */
[----:B------:R-:W-:Y:S01]  /*2b20*/  @!P0 HADD2.F32 R7, -RZ, R7.H1_H1 ;  /* 0x30000007ff078230 */ /* 0x000fe20000004100 */
[----:B------:R-:W-:Y:S02]  /*2b30*/  @!P0 FMUL.FTZ R26, R22, R5 ;  /* 0x00000005161a8220 */ /* 0x000fe40000410000 */
[-C--:B------:R-:W-:Y:S02]  /*2b40*/  @!P0 FFMA.FTZ R2, R21, R24.reuse, R2 ;  /* 0x0000001815028223 */ /* 0x080fe40000010002 */
[-C--:B------:R-:W-:Y:S02]  /*2b50*/  @!P0 FMUL.FTZ R28, R25, R7.reuse ;  /* 0x00000007191c8220 */ /* 0x080fe40000410000 */
[----:B------:R-:W-:Y:S02]  /*2b60*/  @!P0 FMUL.FTZ R4, R6, R7 ;  /* 0x0000000706048220 */ /* 0x000fe40000410000 */
        /* <DEDUP_REMOVED lines=11> */
[----:B------:R1:W-:Y:S02]  /*2c20*/  STG.E.128 [R84.64], R16 ;  /* 0x0000001054007986 */ /* 0x0003e4000c101d06 */
.L_x_5462:
[----:B------:R-:W-:Y:S05]  /*2c30*/  BSYNC B0 ;  /* 0x0000000000007941 */ /* 0x000fea0003800000 */
.L_x_5461:
[----:B------:R-:W-:Y:S11]  /*2c40*/  ISETP.GE.AND P0, PT, R100, c[0x0][0x220], PT ;  /* 0x0000880064007a0c */ /* 0x000ff60003f06270 */
[----:B------:R-:W-:Y:S02]  /*2c50*/  @!UPT UIADD3 URZ, URZ, URZ, URZ ;  /* 0x0000003f3f3ff290 */ /* 0x000fe4000fffe03f */
[----:B------:R-:W-:-:S05]  /*2c60*/  @P0 BRA `(.L_x_5460) ;  /* 0x0000033000000947 */ /* 0x000fca0003800000 */
[----:B------:R-:W-:Y:S01]  /*2c70*/  ISETP.GE.AND P0, PT, R100, UR4, PT ;  /* 0x0000000464007c0c */ /* 0x000fe2000bf06270 */
[----:B-1----:R-:W2:Y:S01]  /*2c80*/  LDG.E.128 R16, [R90.64+0x80] ;  /* 0x000080065a107981 */ /* 0x002ea2000c1e1d00 */
[----:B------:R-:W-:Y:S11]  /*2c90*/  MOV R85, R83 ;  /* 0x0000005300557202 */ /* 0x000ff60000000f00 */
[----:B------:R-:W-:Y:S01]  /*2ca0*/  @!P0 MOV R8, R10 ;  /* 0x0000000a00088202 */ /* 0x000fe20000000f00 */
[----:B------:R-:W3:Y:S06]  /*2cb0*/  @!P0 LDG.E.64 R24, [R42.64+0x40] ;  /* 0x000040062a188981 */ /* 0x000eec000c1e1b00 */
[----:B------:R-:W4:Y:S02]  /*2cc0*/  @!P0 LDG.E.64 R6, [R8.64+0x40] ;  /* 0x0000400608068981 */ /* 0x000f24000c1e1b00 */
        /* <DEDUP_REMOVED lines=45> */
.L_x_5460:
[----:B------:R-:W-:Y:S05]  /*2fa0*/  BSYNC B1 ;  /* 0x0000000000017941 */ /* 0x000fea0003800000 */
.L_x_5459:
[----:B------:R-:W-:Y:S01]  /*2fb0*/  BSSY B1, `(.L_x_5463) ;  /* 0x0000079000017945 */ /* 0x000fe20003800000 */
[----:B------:R-:W-:-:S05]  /*2fc0*/  @!P4 BRA `(.L_x_5464) ;  /* 0x000007700000c947 */ /* 0x000fca0003800000 */
[----:B------:R-:W-:Y:S01]  /*2fd0*/  ISETP.GE.AND P0, PT, R102, c[0x0][0x220], PT ;  /* 0x0000880066007a0c */ /* 0x000fe20003f06270 */
        /* <DEDUP_REMOVED lines=9> */
[----:B------:R-:W-:Y:S02]  /*3070*/  ISETP.GE.AND P0, PT, R102, UR4, PT ;  /* 0x0000000466007c0c */ /* 0x000fe4000bf06270 */
[----:B------:R-:W-:Y:S02]  /*3080*/  LEA.HI.X R31, R61, R91, R58, 0x1, P4 ;  /* 0x0000005b3d1f7211 */ /* 0x000fe400020f0c3a */
[C---:B------:R-:W-:Y:S03]  /*3090*/  LEA R36, P4, R152.reuse, R84, 0x1 ;  /* 0x0000005498247211 */ /* 0x040fe600078808ff */
[----:B-1----:R-:W2:Y:S01]  /*30a0*/  LDG.E.128 R16, [R30.64] ;  /* 0x000000061e107981 */ /* 0x002ea2000c1e1d00 */
[----:B------:R-:W-:Y:S07]  /*30b0*/  LEA.HI.X R37, R152, R83, R151, 0x1, P4 ;  /* 0x0000005398257211 */ /* 0x000fee00020f0c97 */
[----:B------:R-:W3:Y:S06]  /*30c0*/  @!P0 LDG.E.64 R6, [R14.64] ;  /* 0x000000060e068981 */ /* 0x000eec000c1e1b00 */
[----:B------:R-:W4:Y:S01]  /*30d0*/  @!P0 LDG.E.64 R26, [R28.64] ;  /* 0x000000061c1a8981 */ /* 0x000f22000c1e1b00 */
[--C-:B---3--:R-:W-:Y:S01]  /*30e0*/  @!P0 HADD2.F32 R21, -RZ, R6.reuse.H0_H0 ;  /* 0x20000006ff158230 */ /* 0x108fe20000004100 */
[----:B--2---:R-:W-:Y:S01]  /*30f0*/  @!P0 MOV R5, R16 ;  /* 0x0000001000058202 */ /* 0x004fe20000000f00 */
[----:B------:R-:W-:Y:S01]  /*3100*/  @!P0 HADD2.F32 R8, -RZ, R6.H1_H1 ;  /* 0x30000006ff088230 */ /* 0x000fe20000004100 */
[----:B------:R-:W-:Y:S03]  /*3110*/  @!P0 MOV R6, R19 ;  /* 0x0000001300068202 */ /* 0x000fe60000000f00 */
        /* <DEDUP_REMOVED lines=8> */
[----:B------:R-:W-:Y:S01]  /*31a0*/  @!P0 MOV R20, R18 ;  /* 0x0000001200148202 */ /* 0x000fe20000000f00 */
[----:B------:R-:W-:Y:S01]  /*31b0*/  @!P0 FFMA.FTZ R0, R22, R23, R0 ;  /* 0x0000001716008223 */ /* 0x000fe20000010000 */
[----:B------:R-:W-:Y:S02]  /*31c0*/  @!P0 HADD2.F32 R5, -RZ, R7.H0_H0 ;  /* 0x20000007ff058230 */ /* 0x000fe40000004100 */
[--C-:B------:R-:W-:Y:S02]  /*31d0*/  @!P0 HADD2.F32 R23, -RZ, R21.reuse.H1_H1 ;  /* 0x30000015ff178230 */ /* 0x100fe40000004100 */
[----:B------:R-:W-:Y:S01]  /*31e0*/  @!P0 HADD2.F32 R21, -RZ, R21.H0_H0 ;  /* 0x20000015ff158230 */ /* 0x000fe20000004100 */
[----:B------:R-:W-:Y:S01]  /*31f0*/  @!P0 F2FP.PACK_AB R31, R0, R31 ;  /* 0x0000001f001f823e */ /* 0x000fe200000000ff */
        /* <DEDUP_REMOVED lines=8> */
[----:B------:R-:W-:Y:S01]  /*3280*/  @!P0 HADD2.F32 R7, -RZ, R7.H1_H1 ;  /* 0x30000007ff078230 */ /* 0x000fe20000004100 */
[-C--:B------:R-:W-:Y:S01]  /*3290*/  @!P0 FFMA.FTZ R2, R23, R24.reuse, R2 ;  /* 0x0000001817028223 */ /* 0x080fe20000010002 */
[----:B------:R-:W-:Y:S01]  /*32a0*/  @!P0 MOV R16, R31 ;  /* 0x0000001f00108202 */ /* 0x000fe20000000f00 */
[----:B------:R-:W-:Y:S01]  /*32b0*/  @!P0 FFMA.FTZ R33, R21, R24, -R33 ;  /* 0x0000001815218223 */ /* 0x000fe20000010821 */
[--C-:B------:R-:W-:Y:S01]  /*32c0*/  @!P0 HADD2.F32 R25, -RZ, R27.reuse.H0_H0 ;  /* 0x2000001bff198230 */ /* 0x100fe20000004100 */
[-C--:B------:R-:W-:Y:S01]  /*32d0*/  @!P0 FMUL.FTZ R32, R26, R7.reuse ;  /* 0x000000071a208220 */ /* 0x080fe20000410000 */
[----:B------:R-:W-:Y:S01]  /*32e0*/  @!P0 HADD2.F32 R27, -RZ, R27.H1_H1 ;  /* 0x3000001bff1b8230 */ /* 0x000fe20000004100 */
[----:B------:R-:W-:Y:S01]  /*32f0*/  @!P0 FMUL.FTZ R4, R6, R7 ;  /* 0x0000000706048220 */ /* 0x000fe20000410000 */
[----:B------:R-:W-:Y:S01]  /*3300*/  @!P0 F2FP.PACK_AB R34, R2, R33 ;  /* 0x000000210222823e */ /* 0x000fe200000000ff */
[-C--:B------:R-:W-:Y:S02]  /*3310*/  @!P0 FFMA.FTZ R3, R22, R25.reuse, R3 ;  /* 0x0000001916038223 */ /* 0x080fe40000010003 */
[----:B------:R-:W-:Y:S01]  /*3320*/  @!P0 FFMA.FTZ R30, R20, R25, -R30 ;  /* 0x00000019141e8223 */ /* 0x000fe2000001081e */
[----:B------:R-:W-:Y:S01]  /*3330*/  @!P0 MOV R17, R34 ;  /* 0x0000002200118202 */ /* 0x000fe20000000f00 */
[-C--:B------:R-:W-:Y:S02]  /*3340*/  @!P0 FFMA.FTZ R32, R6, R27.reuse, -R32 ;  /* 0x0000001b06208223 */ /* 0x080fe40000010820 */
[----:B------:R-:W-:Y:S01]  /*3350*/  @!P0 FFMA.FTZ R4, R26, R27, R4 ;  /* 0x0000001b1a048223 */ /* 0x000fe20000010004 */
[----:B------:R-:W-:Y:S04]  /*3360*/  @!P0 F2FP.PACK_AB R30, R3, R30 ;  /* 0x0000001e031e823e */ /* 0x000fe800000000ff */
[----:B------:R-:W-:Y:S02]  /*3370*/  @!P0 F2FP.PACK_AB R33, R4, R32 ;  /* 0x000000200421823e */ /* 0x000fe400000000ff */
[----:B------:R-:W-:Y:S02]  /*3380*/  @!P0 MOV R18, R30 ;  /* 0x0000001e00128202 */ /* 0x000fe40000000f00 */
[----:B------:R-:W-:Y:S05]  /*3390*/  @!P0 MOV R19, R33 ;  /* 0x0000002100138202 */ /* 0x000fea0000000f00 */
[----:B------:R1:W-:Y:S02]  /*33a0*/  STG.E.128 [R36.64], R16 ;  /* 0x0000001024007986 */ /* 0x0003e4000c101d06 */
.L_x_5466:
[----:B------:R-:W-:Y:S05]  /*33b0*/  BSYNC B0 ;  /* 0x0000000000007941 */ /* 0x000fea0003800000 */
.L_x_5465:
[----:B------:R-:W-:Y:S11]  /*33c0*/  ISETP.GE.AND P0, PT, R100, c[0x0][0x220], PT ;  /* 0x0000880064007a0c */ /* 0x000ff60003f06270 */
[----:B------:R-:W-:Y:S02]  /*33d0*/  @!UPT UIADD3 URZ, URZ, URZ, URZ ;  /* 0x0000003f3f3ff290 */ /* 0x000fe4000fffe03f */
[----:B------:R-:W-:-:S05]  /*33e0*/  @P0 BRA `(.L_x_5464) ;  /* 0x0000035000000947 */ /* 0x000fca0003800000 */
[----:B------:R-:W-:Y:S02]  /*33f0*/  LEA R30, P4, R64, R90, 0x1 ;  /* 0x0000005a401e7211 */ /* 0x000fe400078808ff */
[----:B------:R-:W-:Y:S02]  /*3400*/  ISETP.GE.AND P0, PT, R100, UR4, PT ;  /* 0x0000000464007c0c */ /* 0x000fe4000bf06270 */
[----:B------:R-:W-:Y:S02]  /*3410*/  LEA.HI.X R31, R64, R91, R65, 0x1, P4 ;  /* 0x0000005b401f7211 */ /* 0x000fe400020f0c41 */
[C---:B-1----:R-:W-:Y:S03]  /*3420*/  LEA R36, P4, R69.reuse, R84, 0x1 ;  /* 0x0000005445247211 */ /* 0x042fe600078808ff */
[----:B------:R-:W2:Y:S01]  /*3430*/  LDG.E.128 R16, [R30.64] ;  /* 0x000000061e107981 */ /* 0x000ea2000c1e1d00 */
[----:B------:R-:W-:Y:S07]  /*3440*/  LEA.HI.X R37, R69, R83, R68, 0x1, P4 ;  /* 0x0000005345257211 */ /* 0x000fee00020f0c44 */
[----:B------:R-:W3:Y:S06]  /*3450*/  @!P0 LDG.E.64 R6, [R14.64+0x40] ;  /* 0x000040060e068981 */ /* 0x000eec000c1e1b00 */
[----:B------:R-:W4:Y:S01]  /*3460*/  @!P0 LDG.E.64 R26, [R28.64+0x40] ;  /* 0x000040061c1a8981 */ /* 0x000f22000c1e1b00 */
[--C-:B---3--:R-:W-:Y:S01]  /*3470*/  @!P0 HADD2.F32 R21, -RZ, R6.reuse.H0_H0 ;  /* 0x20000006ff158230 */ /* 0x108fe20000004100 */
[----:B--2---:R-:W-:Y:S01]  /*3480*/  @!P0 MOV R5, R16 ;  /* 0x0000001000058202 */ /* 0x004fe20000000f00 */
[----:B------:R-:W-:Y:S01]  /*3490*/  @!P0 HADD2.F32 R8, -RZ, R6.H1_H1 ;  /* 0x30000006ff088230 */ /* 0x000fe20000004100 */
[----:B------:R-:W-:Y:S02]  /*34a0*/  @!P0 MOV R15, R17 ;  /* 0x00000011000f8202 */ /* 0x000fe40000000f00 */
[----:B------:R-:W-:Y:S01]  /*34b0*/  @!P0 MOV R14, R18 ;  /* 0x00000012000e8202 */ /* 0x000fe20000000f00 */
[--C-:B------:R-:W-:Y:S01]  /*34c0*/  @!P0 HADD2.F32 R22, -RZ, R5.reuse.H1_H1 ;  /* 0x30000005ff168230 */ /* 0x100fe20000004100 */
[----:B------:R-:W-:Y:S01]  /*34d0*/  @!P0 MOV R6, R19 ;  /* 0x0000001300068202 */ /* 0x000fe20000000f00 */
[----:B------:R-:W-:Y:S02]  /*34e0*/  @!P0 HADD2.F32 R20, -RZ, R5.H0_H0 ;  /* 0x20000005ff148230 */ /* 0x000fe40000004100 */
[--C-:B----4-:R-:W-:Y:S01]  /*34f0*/  @!P0 HADD2.F32 R23, -RZ, R26.reuse.H0_H0 ;  /* 0x2000001aff178230 */ /* 0x110fe20000004100 */
[-C--:B------:R-:W-:Y:S01]  /*3500*/  @!P0 FMUL.FTZ R31, R22, R21.reuse ;  /* 0x00000015161f8220 */ /* 0x080fe20000410000 */
[----:B------:R-:W-:Y:S01]  /*3510*/  @!P0 HADD2.F32 R24, -RZ, R26.H1_H1 ;  /* 0x3000001aff188230 */ /* 0x000fe20000004100 */
[C---:B------:R-:W-:Y:S01]  /*3520*/  @!P0 FMUL.FTZ R0, R20.reuse, R21 ;  /* 0x0000001514008220 */ /* 0x040fe20000410000 */
[--C-:B------:R-:W-:Y:S01]  /*3530*/  @!P0 HADD2.F32 R26, -RZ, R6.reuse.H1_H1 ;  /* 0x30000006ff1a8230 */ /* 0x100fe20000004100 */
[-C--:B------:R-:W-:Y:S01]  /*3540*/  @!P0 FFMA.FTZ R31, R20, R23.reuse, -R31 ;  /* 0x00000017141f8223 */ /* 0x080fe2000001081f */
[----:B------:R-:W-:Y:S01]  /*3550*/  @!P0 HADD2.F32 R6, -RZ, R6.H0_H0 ;  /* 0x20000006ff068230 */ /* 0x000fe20000004100 */
[----:B------:R-:W-:Y:S01]  /*3560*/  @!P0 FFMA.FTZ R0, R22, R23, R0 ;  /* 0x0000001716008223 */ /* 0x000fe20000010000 */
[--C-:B------:R-:W-:Y:S02]  /*3570*/  @!P0 HADD2.F32 R23, -RZ, R15.reuse.H1_H1 ;  /* 0x3000000fff178230 */ /* 0x100fe40000004100 */
[----:B------:R-:W-:Y:S02]  /*3580*/  @!P0 HADD2.F32 R15, -RZ, R15.H0_H0 ;  /* 0x2000000fff0f8230 */ /* 0x000fe40000004100 */
[--C-:B------:R-:W-:Y:S01]  /*3590*/  @!P0 HADD2.F32 R22, -RZ, R14.reuse.H1_H1 ;  /* 0x3000000eff168230 */ /* 0x100fe20000004100 */
[-C--:B------:R-:W-:Y:S01]  /*35a0*/  @!P0 FMUL.FTZ R33, R23, R8.reuse ;  /* 0x0000000817218220 */ /* 0x080fe20000410000 */
[----:B------:R-:W-:Y:S01]  /*35b0*/  @!P0 HADD2.F32 R14, -RZ, R14.H0_H0 ;  /* 0x2000000eff0e8230 */ /* 0x000fe20000004100 */
[C---:B------:R-:W-:Y:S01]  /*35c0*/  @!P0 FMUL.FTZ R2, R15.reuse, R8 ;  /* 0x000000080f028220 */ /* 0x040fe20000410000 */
[--C-:B------:R-:W-:Y:S01]  /*35d0*/  @!P0 HADD2.F32 R5, -RZ, R7.reuse.H0_H0 ;  /* 0x20000007ff058230 */ /* 0x100fe20000004100 */
[-C--:B------:R-:W-:Y:S01]  /*35e0*/  @!P0 FFMA.FTZ R33, R15, R24.reuse, -R33 ;  /* 0x000000180f218223 */ /* 0x080fe20000010821 */
[----:B------:R-:W-:Y:S01]  /*35f0*/  @!P0 HADD2.F32 R7, -RZ, R7.H1_H1 ;  /* 0x30000007ff078230 */ /* 0x000fe20000004100 */
[----:B------:R-:W-:Y:S01]  /*3600*/  @!P0 FFMA.FTZ R2, R23, R24, R2 ;  /* 0x0000001817028223 */ /* 0x000fe20000010002 */
[----:B------:R-:W-:Y:S01]  /*3610*/  @!P0 F2FP.PACK_AB R31, R0, R31 ;  /* 0x0000001f001f823e */ /* 0x000fe200000000ff */
[-C--:B------:R-:W-:Y:S01]  /*3620*/  @!P0 FMUL.FTZ R3, R14, R5.reuse ;  /* 0x000000050e038220 */ /* 0x080fe20000410000 */
[--C-:B------:R-:W-:Y:S01]  /*3630*/  @!P0 HADD2.F32 R25, -RZ, R27.reuse.H0_H0 ;  /* 0x2000001bff198230 */ /* 0x100fe20000004100 */
[----:B------:R-:W-:Y:S01]  /*3640*/  @!P0 FMUL.FTZ R30, R22, R5 ;  /* 0x00000005161e8220 */ /* 0x000fe20000410000 */
[----:B------:R-:W-:Y:S01]  /*3650*/  @!P0 F2FP.PACK_AB R34, R2, R33 ;  /* 0x000000210222823e */ /* 0x000fe200000000ff */
[----:B------:R-:W-:Y:S01]  /*3660*/  @!P0 HADD2.F32 R27, -RZ, R27.H1_H1 ;  /* 0x3000001bff1b8230 */ /* 0x000fe20000004100 */
[----:B------:R-:W-:Y:S01]  /*3670*/  @!P0 MOV R16, R31 ;  /* 0x0000001f00108202 */ /* 0x000fe20000000f00 */
[-C--:B------:R-:W-:Y:S01]  /*3680*/  @!P0 FMUL.FTZ R32, R26, R7.reuse ;  /* 0x000000071a208220 */ /* 0x080fe20000410000 */
[----:B------:R-:W-:Y:S01]  /*3690*/  @!P0 MOV R17, R34 ;  /* 0x0000002200118202 */ /* 0x000fe20000000f00 */
[----:B------:R-:W-:Y:S02]  /*36a0*/  @!P0 FMUL.FTZ R4, R6, R7 ;  /* 0x0000000706048220 */ /* 0x000fe40000410000 */
[-C--:B------:R-:W-:Y:S02]  /*36b0*/  @!P0 FFMA.FTZ R3, R22, R25.reuse, R3 ;  /* 0x0000001916038223 */ /* 0x080fe40000010003 */
[----:B------:R-:W-:Y:S02]  /*36c0*/  @!P0 FFMA.FTZ R30, R14, R25, -R30 ;  /* 0x000000190e1e8223 */ /* 0x000fe4000001081e */
[-C--:B------:R-:W-:Y:S02]  /*36d0*/  @!P0 FFMA.FTZ R32, R6, R27.reuse, -R32 ;  /* 0x0000001b06208223 */ /* 0x080fe40000010820 */
[----:B------:R-:W-:Y:S01]  /*36e0*/  @!P0 FFMA.FTZ R4, R26, R27, R4 ;  /* 0x0000001b1a048223 */ /* 0x000fe20000010004 */
[----:B------:R-:W-:Y:S04]  /*36f0*/  @!P0 F2FP.PACK_AB R30, R3, R30 ;  /* 0x0000001e031e823e */ /* 0x000fe800000000ff */
[----:B------:R-:W-:Y:S02]  /*3700*/  @!P0 F2FP.PACK_AB R33, R4, R32 ;  /* 0x000000200421823e */ /* 0x000fe400000000ff */
[----:B------:R-:W-:Y:S02]  /*3710*/  @!P0 MOV R18, R30 ;  /* 0x0000001e00128202 */ /* 0x000fe40000000f00 */
[----:B------:R-:W-:Y:S05]  /*3720*/  @!P0 MOV R19, R33 ;  /* 0x0000002100138202 */ /* 0x000fea0000000f00 */
[----:B------:R1:W-:Y:S02]  /*3730*/  STG.E.128 [R36.64], R16 ;  /* 0x0000001024007986 */ /* 0x0003e4000c101d06 */
.L_x_5464:
[----:B------:R-:W-:Y:S05]  /*3740*/  BSYNC B1 ;  /* 0x0000000000017941 */ /* 0x000fea0003800000 */
.L_x_5463:
        /* <DEDUP_REMOVED lines=14> */
[C---:B-1----:R-:W-:Y:S03]  /*3830*/  LEA R36, P2, R144.reuse, R84, 0x1 ;  /* 0x0000005490247211 */ /* 0x042fe600078408ff */
[----:B------:R-:W2:Y:S01]  /*3840*/  LDG.E.128 R16, [R30.64] ;  /* 0x000000061e107981 */ /* 0x000ea2000c1e1d00 */
        /* <DEDUP_REMOVED lines=48> */
.L_x_5470:
[----:B------:R-:W-:Y:S05]  /*3b50*/  BSYNC B0 ;  /* 0x0000000000007941 */ /* 0x000fea0003800000 */
.L_x_5469:
        /* <DEDUP_REMOVED lines=56> */
.L_x_5468:
[----:B------:R-:W-:Y:S05]  /*3ee0*/  BSYNC B1 ;  /* 0x0000000000017941 */ /* 0x000fea0003800000 */
.L_x_5467:
        /* <DEDUP_REMOVED lines=11> */
[----:B------:R-:W-:Y:S02]  /*3fa0*/  MOV R31, 0x60 ;  /* 0x00000060001f7802 */ /* 0x000fe40000000f00 */
[----:B------:R-:W-:Y:S02]  /*3fb0*/  ISETP.GE.AND P0, PT, R102, UR4, PT ;  /* 0x0000000466007c0c */ /* 0x000fe4000bf06270 */
[----:B-1----:R-:W-:Y:S01]  /*3fc0*/  MOV R85, R83 ;  /* 0x0000005300557202 */ /* 0x002fe20000000f00 */
[C---:B------:R-:W-:Y:S04]  /*3fd0*/  IMAD.WIDE.U32 R32, R31.reuse, c[0x0][0x288], R90 ;  /* 0x0000a2001f207a25 */ /* 0x040fe800078e005a */
[C---:B------:R-:W-:Y:S02]  /*3fe0*/  IMAD R30, R31.reuse, c[0x0][0x28c], RZ ;  /* 0x0000a3001f1e7a24 */ /* 0x040fe400078e02ff */
[----:B------:R-:W-:Y:S03]  /*3ff0*/  IMAD.WIDE.U32 R36, R31, c[0x0][0x198], R84 ;  /* 0x000066001f247a25 */ /* 0x000fe600078e0054 */
[----:B------:R-:W-:Y:S01]  /*4000*/  IADD3 R33, R33, R30, RZ ;  /* 0x0000001e21217210 */ /* 0x000fe20007ffe0ff */
[----:B------:R-:W-:Y:S01]  /*4010*/  IMAD R31, R31, c[0x0][0x19c], RZ ;  /* 0x000067001f1f7a24 */ /* 0x000fe200078e02ff */
[----:B------:R-:W2:Y:S04]  /*4020*/  @!P0 LDG.E.64 R6, [R14.64] ;  /* 0x000000060e068981 */ /* 0x000ea8000c1e1b00 */
[----:B------:R-:W-:Y:S02]  /*4030*/  IADD3 R37, R37, R31, RZ ;  /* 0x0000001f25257210 */ /* 0x000fe40007ffe0ff */
[----:B------:R-:W3:Y:S08]  /*4040*/  LDG.E.128 R16, [R32.64] ;  /* 0x0000000620107981 */ /* 0x000ef0000c1e1d00 */
[----:B------:R-:W4:Y:S01]  /*4050*/  @!P0 LDG.E.64 R26, [R28.64] ;  /* 0x000000061c1a8981 */ /* 0x000f22000c1e1b00 */
[--C-:B--2---:R-:W-:Y:S02]  /*4060*/  @!P0 HADD2.F32 R21, -RZ, R6.reuse.H0_H0 ;  /* 0x20000006ff158230 */ /* 0x104fe40000004100 */
[----:B------:R-:W-:Y:S01]  /*4070*/  @!P0 HADD2.F32 R8, -RZ, R6.H1_H1 ;  /* 0x30000006ff088230 */ /* 0x000fe20000004100 */
[----:B---3--:R-:W-:Y:S02]  /*4080*/  @!P0 MOV R5, R16 ;  /* 0x0000001000058202 */ /* 0x008fe40000000f00 */
        /* <DEDUP_REMOVED lines=42> */
.L_x_5474:
[----:B------:R-:W-:Y:S05]  /*4330*/  BSYNC B0 ;  /* 0x0000000000007941 */ /* 0x000fea0003800000 */
.L_x_5473:
[----:B------:R-:W-:Y:S11]  /*4340*/  ISETP.GE.AND P0, PT, R100, c[0x0][0x220], PT ;  /* 0x0000880064007a0c */ /* 0x000ff60003f06270 */
[----:B------:R-:W-:Y:S02]  /*4350*/  @!UPT UIADD3 URZ, URZ, URZ, URZ ;  /* 0x0000003f3f3ff290 */ /* 0x000fe4000fffe03f */
[----:B------:R-:W-:-:S05]  /*4360*/  @P0 BRA `(.L_x_5472) ;  /* 0x0000035000000947 */ /* 0x000fca0003800000 */
[C---:B------:R-:W-:Y:S02]  /*4370*/  LEA R30, P1, R73.reuse, R90, 0x1 ;  /* 0x0000005a491e7211 */ /* 0x040fe400078208ff */
        /* <DEDUP_REMOVED lines=52> */
.L_x_5472:
[----:B------:R-:W-:Y:S05]  /*46c0*/  BSYNC B1 ;  /* 0x0000000000017941 */ /* 0x000fea0003800000 */
.L_x_5471:
[----:B------:R-:W-:Y:S01]  /*46d0*/  IMAD.MOV.U32 R0, RZ, RZ, c[0x0][0x230] ;  /* 0x00008c00ff007624 */ /* 0x000fe200078e00ff */
[----:B------:R-:W-:Y:S01]  /*46e0*/  ULDC UR4, c[0x0][0x230] ;  /* 0x00008c0000047ab9 */ /* 0x000fe20000000800 */
[----:B------:R-:W-:Y:S02]  /*46f0*/  IMAD.MOV.U32 R8, RZ, RZ, R10 ;  /* 0x000000ffff087224 */ /* 0x000fe400078e000a */
[----:B------:R-:W-:Y:S05]  /*4700*/  IMAD.U32 R3, R0, -0x20, RZ ;  /* 0xffffffe000037824 */ /* 0x000fea00078e00ff */
[C---:B------:R-:W-:Y:S02]  /*4710*/  LEA R42, P1, R3.reuse, R42, 0x1 ;  /* 0x0000002a032a7211 */ /* 0x040fe400078208ff */
[C---:B------:R-:W-:Y:S02]  /*4720*/  LEA R10, P0, R3.reuse, R8, 0x1 ;  /* 0x00000008030a7211 */ /* 0x040fe400078008ff */
[C---:B------:R-:W-:Y:S02]  /*4730*/  LEA.HI.X.SX32 R43, R3.reuse, R43, 0x1, P1 ;  /* 0x0000002b032b7211 */ /* 0x040fe400008f0eff */
[----:B------:R-:W-:Y:S01]  /*4740*/  LEA.HI.X.SX32 R9, R3, R9, 0x1, P0 ;  /* 0x0000000903097211 */ /* 0x000fe200000f0eff */
[----:B------:R-:W-:-:S05]  /*4750*/  BRA `(.L_x_5475) ;  /* 0x0000382000007947 */ /* 0x000fca0003800000 */
.L_x_5458:
[----:B------:R-:W-:Y:S01]  /*4760*/  BSSY B2, `(.L_x_5476) ;  /* 0x00000c5000027945 */ /* 0x000fe20003800000 */
[----:B------:R-:W-:-:S05]  /*4770*/  @!P6 BRA `(.L_x_5477) ;  /* 0x00000c300000e947 */ /* 0x000fca0003800000 */
[----:B------:R-:W-:Y:S01]  /*4780*/  ISETP.GE.AND P0, PT, R102, c[0x0][0x220], PT ;  /* 0x0000880066007a0c */ /* 0x000fe20003f06270 */
[----:B------:R-:W-:Y:S01]  /*4790*/  @!UPT UIADD3 URZ, URZ, URZ, URZ ;  /* 0x0000003f3f3ff290 */ /* 0x000fe2000fffe03f */
[----:B------:R-:W-:Y:S11]  /*47a0*/  BSSY B1, `(.L_x_5478) ;  /* 0x000005f000017945 */ /* 0x000ff60003800000 */
[----:B------:R-:W-:-:S05]  /*47b0*/  @P0 BRA `(.L_x_5479) ;  /* 0x000005d000000947 */ /* 0x000fca0003800000 */
        /* <DEDUP_REMOVED lines=10> */
[----:B------:R-:W-:Y:S02]  /*4860*/  MOV R85, RZ ;  /* 0x000000ff00557202 */ /* 0x000fe40000000f00 */
[----:B------:R-:W-:Y:S02]  /*4870*/  MOV R51, R33 ;  /* 0x0000002100337202 */ /* 0x000fe40000000f00 */
[----:B------:R-:W-:Y:S02]  /*4880*/  MOV R40, R34 ;  /* 0x0000002200287202 */ /* 0x000fe40000000f00 */
[----:B------:R-:W-:Y:S01]  /*4890*/  ISETP.GE.AND P6, PT, R102, UR5, PT ;  /* 0x0000000566007c0c */ /* 0x000fe2000bfc6270 */
[----:B------:R-:W-:Y:S01]  /*48a0*/  HADD2.F32 R32, -RZ, R51.H0_H0 ;  /* 0x20000033ff207230 */ /* 0x000fe20000004100 */
[----:B------:R-:W-:Y:S02]  /*48b0*/  MOV R149, UR5 ;  /* 0x0000000500957c02 */ /* 0x000fe40008000f00 */
[----:B------:R-:W-:Y:S09]  /*48c0*/  MOV R49, R35 ;  /* 0x0000002300317202 */ /* 0x000ff20000000f00 */
[----:B------:R-:W-:Y:S02]  /*48d0*/  @P6 IADD3 R147, RZ, -UR5, RZ ;  /* 0x80000005ff936c10 */ /* 0x000fe4000fffe0ff */
[----:B------:R-:W-:Y:S02]  /*48e0*/  @P6 IADD3 R149, RZ, -UR5, RZ ;  /* 0x80000005ff956c10 */ /* 0x000fe4000fffe0ff */
[----:B------:R-:W-:Y:S02]  /*48f0*/  LEA R44, P0, R147, R94, 0x1 ;  /* 0x0000005e932c7211 */ /* 0x000fe400078008ff */
[----:B------:R-:W-:Y:S02]  /*4900*/  @P6 IADD3 R85, RZ, -UR5, RZ ;  /* 0x80000005ff556c10 */ /* 0x000fe4000fffe0ff */
[----:B------:R-:W-:Y:S02]  /*4910*/  LEA R16, P5, R149, R90, 0x1 ;  /* 0x0000005a95107211 */ /* 0x000fe400078a08ff */
[----:B------:R-:W-:Y:S02]  /*4920*/  LEA.HI.X.SX32 R45, R147, R95, 0x1, P0 ;  /* 0x0000005f932d7211 */ /* 0x000fe400000f0eff */
[----:B------:R-:W-:Y:S02]  /*4930*/  LEA R160, P0, R85, R92, 0x1 ;  /* 0x0000005c55a07211 */ /* 0x000fe400078008ff */
[----:B------:R-:W-:Y:S02]  /*4940*/  LEA.HI.X.SX32 R17, R149, R91, 0x1, P5 ;  /* 0x0000005b95117211 */ /* 0x000fe400028f0eff */
[----:B------:R-:W-:Y:S01]  /*4950*/  LEA.HI.X.SX32 R161, R85, R93, 0x1, P0 ;  /* 0x0000005d55a17211 */ /* 0x000fe200000f0eff */
[----:B------:R-:W2:Y:S08]  /*4960*/  LDG.E.128 R44, [R44.64] ;  /* 0x000000062c2c7981 */ /* 0x000eb0000c1e1d00 */
[----:B------:R-:W3:Y:S08]  /*4970*/  LDG.E.128 R20, [R16.64] ;  /* 0x0000000610147981 */ /* 0x000ef0000c1e1d00 */
[----:B------:R-:W4:Y:S01]  /*4980*/  LDG.E.128 R160, [R160.64] ;  /* 0x00000006a0a07981 */ /* 0x000f22000c1e1d00 */
[--C-:B--2---:R-:W-:Y:S02]  /*4990*/  HADD2.F32 R29, -RZ, R44.reuse.H0_H0 ;  /* 0x2000002cff1d7230 */ /* 0x104fe40000004100 */
[----:B------:R-:W-:Y:S02]  /*49a0*/  HADD2.F32 R30, -RZ, R44.H1_H1 ;  /* 0x3000002cff1e7230 */ /* 0x000fe40000004100 */
[--C-:B------:R-:W-:Y:S02]  /*49b0*/  HADD2.F32 R33, -RZ, R45.reuse.H0_H0 ;  /* 0x2000002dff217230 */ /* 0x100fe40000004100 */
[----:B------:R-:W-:Y:S02]  /*49c0*/  HADD2.F32 R34, -RZ, R45.H1_H1 ;  /* 0x3000002dff227230 */ /* 0x000fe40000004100 */
[--C-:B------:R-:W-:Y:S01]  /*49d0*/  HADD2.F32 R35, -RZ, R46.reuse.H0_H0 ;  /* 0x2000002eff237230 */ /* 0x100fe20000004100 */
[----:B---3--:R-:W-:Y:S01]  /*49e0*/  MOV R14, R20 ;  /* 0x00000014000e7202 */ /* 0x008fe20000000f00 */
[----:B------:R-:W-:Y:S01]  /*49f0*/  HADD2.F32 R36, -RZ, R46.H1_H1 ;  /* 0x3000002eff247230 */ /* 0x000fe20000004100 */
[----:B------:R-:W-:Y:S01]  /*4a00*/  MOV R17, R23 ;  /* 0x0000001700117202 */ /* 0x000fe20000000f00 */
[----:B------:R-:W-:Y:S01]  /*4a10*/  HADD2.F32 R37, -RZ, R47.H0_H0 ;  /* 0x2000002fff257230 */ /* 0x000fe20000004100 */
[----:B------:R-:W-:Y:S01]  /*4a20*/  MOV R19, R21 ;  /* 0x0000001500137202 */ /* 0x000fe20000000f00 */
[----:B------:R-:W-:Y:S01]  /*4a30*/  HADD2.F32 R28, -RZ, R14.H0_H0 ;  /* 0x2000000eff1c7230 */ /* 0x000fe20000004100 */
[----:B------:R-:W-:Y:S01]  /*4a40*/  MOV R24, R22 ;  /* 0x0000001600187202 */ /* 0x000fe20000000f00 */
[--C-:B----4-:R-:W-:Y:S02]  /*4a50*/  HADD2.F32 R23, -RZ, R160.reuse.H0_H0 ;  /* 0x200000a0ff177230 */ /* 0x110fe40000004100 */
[----:B------:R-:W-:Y:S02]  /*4a60*/  HADD2.F32 R21, -RZ, R160.H1_H1 ;  /* 0x300000a0ff157230 */ /* 0x000fe40000004100 */
[--C-:B------:R-:W-:Y:S01]  /*4a70*/  HADD2.F32 R22, -RZ, R161.reuse.H0_H0 ;  /* 0x200000a1ff167230 */ /* 0x100fe20000004100 */
[----:B------:R-:W-:Y:S01]  /*4a80*/  @!P6 FADD.FTZ R23, -R23, -RZ ;  /* 0x800000ff1717e221 */ /* 0x000fe20000010100 */
[----:B------:R-:W-:Y:S01]  /*4a90*/  HADD2.F32 R20, -RZ, R161.H1_H1 ;  /* 0x300000a1ff147230 */ /* 0x000fe20000004100 */
[----:B------:R-:W-:Y:S01]  /*4aa0*/  @!P6 FADD.FTZ R21, -R21, -RZ ;  /* 0x800000ff1515e221 */ /* 0x000fe20000010100 */
[----:B------:R-:W-:Y:S01]  /*4ab0*/  HADD2.F32 R26, -RZ, R14.H1_H1 ;  /* 0x3000000eff1a7230 */ /* 0x000fe20000004100 */
[----:B------:R-:W-:Y:S01]  /*4ac0*/  FMUL.FTZ R0, R28, R23 ;  /* 0x000000171c007220 */ /* 0x000fe20000410000 */
[--C-:B------:R-:W-:Y:S01]  /*4ad0*/  HADD2.F32 R16, -RZ, R162.reuse.H1_H1 ;  /* 0x300000a2ff107230 */ /* 0x100fe20000004100 */
[----:B------:R-:W-:Y:S01]  /*4ae0*/  @!P6 FADD.FTZ R22, -R22, -RZ ;  /* 0x800000ff1616e221 */ /* 0x000fe20000010100 */
[----:B------:R-:W-:Y:S01]  /*4af0*/  HADD2.F32 R18, -RZ, R162.H0_H0 ;  /* 0x200000a2ff127230 */ /* 0x000fe20000004100 */
[----:B------:R-:W-:Y:S01]  /*4b00*/  FMUL.FTZ R2, R26, R21 ;  /* 0x000000151a027220 */ /* 0x000fe20000410000 */
[--C-:B------:R-:W-:Y:S01]  /*4b10*/  HADD2.F32 R25, -RZ, R19.reuse.H0_H0 ;  /* 0x20000013ff197230 */ /* 0x100fe20000004100 */
[----:B------:R-:W-:Y:S01]  /*4b20*/  @!P6 FADD.FTZ R20, -R20, -RZ ;  /* 0x800000ff1414e221 */ /* 0x000fe20000010100 */
[----:B------:R-:W-:Y:S01]  /*4b30*/  HADD2.F32 R23, -RZ, R19.H1_H1 ;  /* 0x30000013ff177230 */ /* 0x000fe20000004100 */
[----:B------:R-:W-:Y:S01]  /*4b40*/  @!P6 FADD.FTZ R16, -R16, -RZ ;  /* 0x800000ff1010e221 */ /* 0x000fe20000010100 */
[--C-:B------:R-:W-:Y:S01]  /*4b50*/  HADD2.F32 R19, -RZ, R24.reuse.H1_H1 ;  /* 0x30000018ff137230 */ /* 0x100fe20000004100 */
[----:B------:R-:W-:Y:S01]  /*4b60*/  @!P6 FADD.FTZ R18, -R18, -RZ ;  /* 0x800000ff1212e221 */ /* 0x000fe20000010100 */
[--C-:B------:R-:W-:Y:S01]  /*4b70*/  HADD2.F32 R15, -RZ, R163.reuse.H0_H0 ;  /* 0x200000a3ff0f7230 */ /* 0x100fe20000004100 */
[----:B------:R-:W-:Y:S01]  /*4b80*/  FMUL.FTZ R3, R25, R22 ;  /* 0x0000001619037220 */ /* 0x000fe20000410000 */
[----:B------:R-:W-:Y:S01]  /*4b90*/  HADD2.F32 R21, -RZ, R24.H0_H0 ;  /* 0x20000018ff157230 */ /* 0x000fe20000004100 */
[----:B------:R-:W-:Y:S01]  /*4ba0*/  FFMA.FTZ R0, R27, R29, R0 ;  /* 0x0000001d1b007223 */ /* 0x000fe20000010000 */
        /* <DEDUP_REMOVED lines=9> */
[----:B------:R-:W-:Y:S01]  /*4c40*/  @!P6 FADD.FTZ R15, -R15, -RZ ;  /* 0x800000ff0f0fe221 */ /* 0x000fe20000010100 */
[----:B------:R-:W-:Y:S01]  /*4c50*/  HADD2.F32 R29, -RZ, R40.H1_H1 ;  /* 0x30000028ff1d7230 */ /* 0x000fe20000004100 */
[----:B------:R-:W-:Y:S01]  /*4c60*/  FFMA.FTZ R3, R32, R33, R3 ;  /* 0x0000002120037223 */ /* 0x000fe20000010003 */
[----:B------:R-:W-:Y:S01]  /*4c70*/  HADD2.F32 R32, -RZ, R49.H0_H0 ;  /* 0x20000031ff207230 */ /* 0x000fe20000004100 */
[----:B------:R-:W-:Y:S01]  /*4c80*/  @!P6 FADD.FTZ R14, -R14, -RZ ;  /* 0x800000ff0e0ee221 */ /* 0x000fe20000010100 */
[----:B------:R-:W-:Y:S01]  /*4c90*/  HADD2.F32 R38, -RZ, R47.H1_H1 ;  /* 0x3000002fff267230 */ /* 0x000fe20000004100 */
[----:B------:R-:W-:Y:S01]  /*4ca0*/  FFMA.FTZ R4, R27, R34, R4 ;  /* 0x000000221b047223 */ /* 0x000fe20000010004 */
[----:B------:R-:W-:Y:S01]  /*4cb0*/  HADD2.F32 R31, -RZ, R49.H1_H1 ;  /* 0x30000031ff1f7230 */ /* 0x000fe20000004100 */
[----:B------:R-:W-:Y:S02]  /*4cc0*/  FMUL.FTZ R7, R16, R15 ;  /* 0x0000000f10077220 */ /* 0x000fe40000410000 */
[----:B------:R-:W-:Y:S01]  /*4cd0*/  FFMA.FTZ R5, R30, R35, R5 ;  /* 0x000000231e057223 */ /* 0x000fe20000010005 */
[----:B------:R-:W-:Y:S01]  /*4ce0*/  F2FP.PACK_AB R33, R4, R3 ;  /* 0x000000030421723e */ /* 0x000fe200000000ff */
[----:B------:R-:W-:Y:S02]  /*4cf0*/  FMUL.FTZ R8, R17, R14 ;  /* 0x0000000e11087220 */ /* 0x000fe40000410000 */
[----:B------:R-:W-:Y:S02]  /*4d00*/  FFMA.FTZ R6, R29, R36, R6 ;  /* 0x000000241d067223 */ /* 0x000fe40000010006 */
[----:B------:R-:W-:Y:S01]  /*4d10*/  FFMA.FTZ R7, R32, R37, R7 ;  /* 0x0000002520077223 */ /* 0x000fe20000010007 */
[----:B------:R-:W-:Y:S01]  /*4d20*/  F2FP.PACK_AB R32, R2, R0 ;  /* 0x000000000220723e */ /* 0x000fe200000000ff */
[----:B------:R-:W-:Y:S01]  /*4d30*/  FFMA.FTZ R8, R31, R38, R8 ;  /* 0x000000261f087223 */ /* 0x000fe20000010008 */
[----:B------:R-:W-:Y:S04]  /*4d40*/  F2FP.PACK_AB R34, R6, R5 ;  /* 0x000000050622723e */ /* 0x000fe800000000ff */
[----:B------:R-:W-:Y:S02]  /*4d50*/  F2FP.PACK_AB R35, R8, R7 ;  /* 0x000000070823723e */ /* 0x000fe400000000ff */
.L_x_5481:
[----:B------:R-:W-:Y:S05]  /*4d60*/  BSYNC B0 ;  /* 0x0000000000007941 */ /* 0x000fea0003800000 */
.L_x_5480:
[----:B------:R-:W-:Y:S05]  /*4d70*/  MOV R85, R83 ;  /* 0x0000005300557202 */ /* 0x000fea0000000f00 */
[----:B-----5:R2:W-:Y:S02]  /*4d80*/  STG.E.128 [R84.64], R32 ;  /* 0x0000002054007986 */ /* 0x0205e4000c101d06 */
.L_x_5479:
[----:B------:R-:W-:Y:S05]  /*4d90*/  BSYNC B1 ;  /* 0x0000000000017941 */ /* 0x000fea0003800000 */
.L_x_5478:
[----:B------:R-:W-:Y:S11]  /*4da0*/  ISETP.GE.AND P0, PT, R100, c[0x0][0x220], PT ;  /* 0x0000880064007a0c */ /* 0x000ff60003f06270 */
[----:B------:R-:W-:Y:S02]  /*4db0*/  @!UPT UIADD3 URZ, URZ, URZ, URZ ;  /* 0x0000003f3f3ff290 */ /* 0x000fe4000fffe03f */
[----:B------:R-:W-:-:S05]  /*4dc0*/  @P0 BRA `(.L_x_5477) ;  /* 0x000005e000000947 */ /* 0x000fca0003800000 */
[----:B------:R-:W-:Y:S01]  /*4dd0*/  ISETP.GE.AND P0, PT, R100, UR4, PT ;  /* 0x0000000464007c0c */ /* 0x000fe2000bf06270 */
[----:B--2---:R2:W5:Y:S01]  /*4de0*/  LDG.E.128 R32, [R90.64+0x80] ;  /* 0x000080065a207981 */ /* 0x004562000c1e1d00 */
[----:B------:R-:W-:Y:S01]  /*4df0*/  IADD3 R148, P5, R90, 0x80, RZ ;  /* 0x000000805a947810 */ /* 0x000fe20007fbe0ff */
[----:B------:R-:W-:Y:S04]  /*4e00*/  BSSY B0, `(.L_x_5482) ;  /* 0x0000058000007945 */ /* 0x000fe80003800000 */
[----:B------:R-:W-:Y:S06]  /*4e10*/  IMAD.X R149, RZ, RZ, R91, P5 ;  /* 0x000000ffff957224 */ /* 0x000fec00028e065b */
        /* <DEDUP_REMOVED lines=15> */
[C---:B------:R-:W-:Y:S02]  /*4f10*/  LEA R44, P0, R147.reuse, R94, 0x1 ;  /* 0x0000005e932c7211 */ /* 0x040fe400078008ff */
[----:B------:R-:W-:Y:S02]  /*4f20*/  @P6 IADD3 R85, RZ, -UR5, RZ ;  /* 0x80000005ff556c10 */ /* 0x000fe4000fffe0ff */
[C---:B------:R-:W-:Y:S02]  /*4f30*/  LEA R16, P5, R146.reuse, R148, 0x1 ;  /* 0x0000009492107211 */ /* 0x040fe400078a08ff */
[----:B------:R-:W-:Y:S02]  /*4f40*/  LEA.HI.X.SX32 R45, R147, R95, 0x1, P0 ;  /* 0x0000005f932d7211 */ /* 0x000fe400000f0eff */
[C---:B------:R-:W-:Y:S02]  /*4f50*/  LEA R160, P0, R85.reuse, R92, 0x1 ;  /* 0x0000005c55a07211 */ /* 0x040fe400078008ff */
[----:B------:R-:W-:Y:S02]  /*4f60*/  LEA.HI.X.SX32 R17, R146, R149, 0x1, P5 ;  /* 0x0000009592117211 */ /* 0x000fe400028f0eff */
[----:B------:R-:W-:Y:S01]  /*4f70*/  LEA.HI.X.SX32 R161, R85, R93, 0x1, P0 ;  /* 0x0000005d55a17211 */ /* 0x000fe200000f0eff */
[----:B------:R-:W3:Y:S08]  /*4f80*/  LDG.E.128 R44, [R44.64+0x80] ;  /* 0x000080062c2c7981 */ /* 0x000ef0000c1e1d00 */
[----:B------:R-:W4:Y:S08]  /*4f90*/  LDG.E.128 R20, [R16.64] ;  /* 0x0000000610147981 */ /* 0x000f30000c1e1d00 */
[----:B--2---:R-:W2:Y:S01]  /*4fa0*/  LDG.E.128 R160, [R160.64+0x80] ;  /* 0x00008006a0a07981 */ /* 0x004ea2000c1e1d00 */
[--C-:B---3--:R-:W-:Y:S02]  /*4fb0*/  HADD2.F32 R29, -RZ, R44.reuse.H0_H0 ;  /* 0x2000002cff1d7230 */ /* 0x108fe40000004100 */
[----:B------:R-:W-:Y:S02]  /*4fc0*/  HADD2.F32 R30, -RZ, R44.H1_H1 ;  /* 0x3000002cff1e7230 */ /* 0x000fe40000004100 */
[--C-:B------:R-:W-:Y:S02]  /*4fd0*/  HADD2.F32 R33, -RZ, R45.reuse.H0_H0 ;  /* 0x2000002dff217230 */ /* 0x100fe40000004100 */
[----:B------:R-:W-:Y:S02]  /*4fe0*/  HADD2.F32 R34, -RZ, R45.H1_H1 ;  /* 0x3000002dff227230 */ /* 0x000fe40000004100 */
[--C-:B------:R-:W-:Y:S01]  /*4ff0*/  HADD2.F32 R35, -RZ, R46.reuse.H0_H0 ;  /* 0x2000002eff237230 */ /* 0x100fe20000004100 */
[----:B----4-:R-:W-:Y:S01]  /*5000*/  MOV R14, R20 ;  /* 0x00000014000e7202 */ /* 0x010fe20000000f00 */
[----:B------:R-:W-:Y:S01]  /*5010*/  HADD2.F32 R36, -RZ, R46.H1_H1 ;  /* 0x3000002eff247230 */ /* 0x000fe20000004100 */
[----:B------:R-:W-:Y:S01]  /*5020*/  MOV R17, R23 ;  /* 0x0000001700117202 */ /* 0x000fe20000000f00 */
[----:B------:R-:W-:Y:S01]  /*5030*/  HADD2.F32 R37, -RZ, R47.H0_H0 ;  /* 0x2000002fff257230 */ /* 0x000fe20000004100 */
[----:B------:R-:W-:Y:S01]  /*5040*/  MOV R19, R21 ;  /* 0x0000001500137202 */ /* 0x000fe20000000f00 */
[----:B------:R-:W-:Y:S01]  /*5050*/  HADD2.F32 R28, -RZ, R14.H0_H0 ;  /* 0x2000000eff1c7230 */ /* 0x000fe20000004100 */
[----:B------:R-:W-:Y:S01]  /*5060*/  MOV R24, R22 ;  /* 0x0000001600187202 */ /* 0x000fe20000000f00 */
[--C-:B--2---:R-:W-:Y:S02]  /*5070*/  HADD2.F32 R23, -RZ, R160.reuse.H0_H0 ;  /* 0x200000a0ff177230 */ /* 0x104fe40000004100 */
        /* <DEDUP_REMOVED lines=48> */
.L_x_5483:
[----:B------:R-:W-:Y:S05]  /*5380*/  BSYNC B0 ;  /* 0x0000000000007941 */ /* 0x000fea0003800000 */
.L_x_5482:
[----:B------:R-:W-:Y:S05]  /*5390*/  MOV R85, R83 ;  /* 0x0000005300557202 */ /* 0x000fea0000000f00 */
[----:B-----5:R3:W-:Y:S02]  /*53a0*/  STG.E.128 [R84.64+0x80], R32 ;  /* 0x0000802054007986 */ /* 0x0207e4000c101d06 */
.L_x_5477:
[----:B------:R-:W-:Y:S05]  /*53b0*/  BSYNC B2 ;  /* 0x0000000000027941 */ /* 0x000fea0003800000 */
.L_x_5476:
[----:B------:R-:W-:Y:S01]  /*53c0*/  BSSY B2, `(.L_x_5484) ;  /* 0x00000ce000027945 */ /* 0x000fe20003800000 */
[----:B------:R-:W-:-:S05]  /*53d0*/  @!P4 BRA `(.L_x_5485) ;  /* 0x00000cc00000c947 */ /* 0x000fca0003800000 */
[----:B------:R-:W-:Y:S01]  /*53e0*/  ISETP.GE.AND P0, PT, R102, c[0x0][0x220], PT ;  /* 0x0000880066007a0c */ /* 0x000fe20003f06270 */
[----:B------:R-:W-:Y:S01]  /*53f0*/  @!UPT UIADD3 URZ, URZ, URZ, URZ ;  /* 0x0000003f3f3ff290 */ /* 0x000fe2000fffe03f */
[----:B------:R-:W-:Y:S11]  /*5400*/  BSSY B1, `(.L_x_5486) ;  /* 0x0000064000017945 */ /* 0x000ff60003800000 */
[----:B------:R-:W-:-:S05]  /*5410*/  @P0 BRA `(.L_x_5487) ;  /* 0x0000062000000947 */ /* 0x000fca0003800000 */
[C---:B------:R-:W-:Y:S01]  /*5420*/  LEA R148, P0, R61.reuse, R90, 0x1 ;  /* 0x0000005a3d947211 */ /* 0x040fe200078008ff */
[----:B------:R-:W-:Y:S03]  /*5430*/  BSSY B0, `(.L_x_5488) ;  /* 0x000005d000007945 */ /* 0x000fe60003800000 */
[----:B------:R-:W-:Y:S02]  /*5440*/  LEA.HI.X R149, R61, R91, R58, 0x1, P0 ;  /* 0x0000005b3d957211 */ /* 0x000fe400000f0c3a */
[----:B------:R-:W-:Y:S03]  /*5450*/  ISETP.GE.AND P0, PT, R102, UR4, PT ;  /* 0x0000000466007c0c */ /* 0x000fe6000bf06270 */
[----:B------:R4:W5:Y:S10]  /*5460*/  LDG.E.128 R28, [R148.64] ;  /* 0x00000006941c7981 */ /* 0x000974000c1e1d00 */
[----:B------:R-:W-:-:S05]  /*5470*/  @P0 BRA `(.L_x_5489) ;  /* 0x0000058000000947 */ /* 0x000fca0003800000 */
[----:B------:R-:W-:Y:S01]  /*5480*/  ULEA.HI UR5, UR4, UR4, URZ, 0x1 ;  /* 0x0000000404057291 */ /* 0x000fe2000f8f083f */
[----:B------:R-:W-:Y:S02]  /*5490*/  MOV R146, RZ ;  /* 0x000000ff00927202 */ /* 0x000fe40000000f00 */
[----:B-----5:R-:W-:Y:S01]  /*54a0*/  MOV R51, R29 ;  /* 0x0000001d00337202 */ /* 0x020fe20000000f00 */
[--C-:B------:R-:W-:Y:S01]  /*54b0*/  HADD2.F32 R29, -RZ, R28.reuse.H0_H0 ;  /* 0x2000001cff1d7230 */ /* 0x100fe20000004100 */
[----:B------:R-:W-:Y:S01]  /*54c0*/  USHF.R.S32.HI UR5, URZ, 0x1, UR5 ;  /* 0x000000013f057899 */ /* 0x000fe20008011405 */
[----:B------:R-:W-:Y:S01]  /*54d0*/  MOV R49, R31 ;  /* 0x0000001f00317202 */ /* 0x000fe20000000f00 */
[----:B------:R-:W-:Y:S01]  /*54e0*/  HADD2.F32 R31, -RZ, R28.H1_H1 ;  /* 0x3000001cff1f7230 */ /* 0x000fe20000004100 */
[----:B------:R-:W-:Y:S03]  /*54f0*/  MOV R40, R30 ;  /* 0x0000001e00287202 */ /* 0x000fe60000000f00 */
[----:B------:R-:W-:Y:S02]  /*5500*/  ISETP.GE.AND P4, PT, R102, UR5, PT ;  /* 0x0000000566007c0c */ /* 0x000fe4000bf86270 */
[----:B------:R-:W-:Y:S11]  /*5510*/  MOV R147, UR5 ;  /* 0x0000000500937c02 */ /* 0x000ff60008000f00 */
[----:B------:R-:W-:Y:S02]  /*5520*/  @P4 IADD3 R147, RZ, -UR5, RZ ;  /* 0x80000005ff934c10 */ /* 0x000fe4000fffe0ff */
[----:B------:R-:W-:Y:S02]  /*5530*/  @P4 IADD3 R146, RZ, -UR5, RZ ;  /* 0x80000005ff924c10 */ /* 0x000fe4000fffe0ff */
[----:B------:R-:W-:Y:S02]  /*5540*/  LEA R14, P0, R147, R148, 0x1 ;  /* 0x00000094930e7211 */ /* 0x000fe400078008ff */
[----:B--23--:R-:W-:Y:S02]  /*5550*/  IADD3 R85, P5, R121, R146, RZ ;  /* 0x0000009279557210 */ /* 0x00cfe40007fbe0ff */
[----:B------:R-:W-:Y:S02]  /*5560*/  LEA.HI.X.SX32 R15, R147, R149, 0x1, P0 ;  /* 0x00000095930f7211 */ /* 0x000fe400000f0eff */
[C---:B------:R-:W-:Y:S02]  /*5570*/  LEA R160, P0, R85.reuse, R92, 0x1 ;  /* 0x0000005c55a07211 */ /* 0x040fe400078008ff */
[----:B------:R-:W-:Y:S01]  /*5580*/  LEA.HI.X.SX32 R146, R146, R108, 0x1, P5 ;  /* 0x0000006c92927211 */ /* 0x000fe200028f0eff */
[----:B------:R-:W2:Y:S03]  /*5590*/  LDG.E.128 R20, [R14.64] ;  /* 0x000000060e147981 */ /* 0x000ea6000c1e1d00 */
[----:B------:R-:W-:Y:S02]  /*55a0*/  LEA.HI.X R161, R85, R93, R146, 0x1, P0 ;  /* 0x0000005d55a17211 */ /* 0x000fe400000f0c92 */
[----:B------:R-:W-:Y:S02]  /*55b0*/  MOV R146, RZ ;  /* 0x000000ff00927202 */ /* 0x000fe40000000f00 */
[----:B------:R-:W-:Y:S02]  /*55c0*/  @P4 IADD3 R146, RZ, -UR5, RZ ;  /* 0x80000005ff924c10 */ /* 0x000fe4000fffe0ff */
[----:B------:R-:W3:Y:S02]  /*55d0*/  LDG.E.128 R160, [R160.64] ;  /* 0x00000006a0a07981 */ /* 0x000ee4000c1e1d00 */
[----:B------:R-:W-:Y:S04]  /*55e0*/  IADD3 R85, P0, R121, R146, RZ ;  /* 0x0000009279557210 */ /* 0x000fe80007f1e0ff */
[----:B------:R-:W-:Y:S02]  /*55f0*/  LEA.HI.X.SX32 R146, R146, R108, 0x1, P0 ;  /* 0x0000006c92927211 */ /* 0x000fe400000f0eff */
[C---:B------:R-:W-:Y:S04]  /*5600*/  LEA R32, P0, R85.reuse, R94, 0x1 ;  /* 0x0000005e55207211 */ /* 0x040fe800078008ff */
[----:B------:R-:W-:Y:S05]  /*5610*/  LEA.HI.X R33, R85, R95, R146, 0x1, P0 ;  /* 0x0000005f55217211 */ /* 0x000fea00000f0c92 */
[----:B----4-:R1:W4:Y:S02]  /*5620*/  LDG.E.128 R44, [R32.64] ;  /* 0x00000006202c7981 */ /* 0x010324000c1e1d00 */
[----:B-1----:R-:W-:Y:S02]  /*5630*/  HADD2.F32 R32, -RZ, R51.H0_H0 ;  /* 0x20000033ff207230 */ /* 0x002fe40000004100 */
        /* <DEDUP_REMOVED lines=23> */
[----:B------:R-:W-:Y:S01]  /*57b0*/  @!P4 FADD.FTZ R17, -R17, -RZ ;  /* 0x800000ff1111c221 */ /* 0x000fe20000010100 */
[----:B------:R-:W-:Y:S01]  /*57c0*/  HADD2.F32 R15, -RZ, R163.H0_H0 ;  /* 0x200000a3ff0f7230 */ /* 0x000fe20000004100 */
[----:B------:R-:W-:Y:S01]  /*57d0*/  FFMA.FTZ R0, R29, R28, R0 ;  /* 0x0000001c1d007223 */ /* 0x000fe20000010000 */
[--C-:B------:R-:W-:Y:S01]  /*57e0*/  HADD2.F32 R20, -RZ, R18.reuse.H0_H0 ;  /* 0x20000012ff147230 */ /* 0x100fe20000004100 */
[----:B------:R-:W-:Y:S01]  /*57f0*/  @!P4 FADD.FTZ R16, -R16, -RZ ;  /* 0x800000ff1010c221 */ /* 0x000fe20000010100 */
[----:B------:R-:W-:Y:S01]  /*5800*/  HADD2.F32 R33, -RZ, R45.H0_H0 ;  /* 0x2000002dff217230 */ /* 0x000fe20000004100 */
[----:B------:R-:W-:Y:S01]  /*5810*/  FFMA.FTZ R2, R31, R30, R2 ;  /* 0x0000001e1f027223 */ /* 0x000fe20000010002 */
[----:B------:R-:W-:Y:S01]  /*5820*/  HADD2.F32 R14, -RZ, R163.H1_H1 ;  /* 0x300000a3ff0e7230 */ /* 0x000fe20000004100 */
[----:B------:R-:W-:Y:S01]  /*5830*/  @!P4 FADD.FTZ R15, -R15, -RZ ;  /* 0x800000ff0f0fc221 */ /* 0x000fe20000010100 */
[----:B------:R-:W-:Y:S01]  /*5840*/  HADD2.F32 R21, -RZ, R18.H1_H1 ;  /* 0x30000012ff157230 */ /* 0x000fe20000004100 */
[----:B------:R-:W-:Y:S01]  /*5850*/  FMUL.FTZ R5, R20, R17 ;  /* 0x0000001114057220 */ /* 0x000fe20000410000 */
[----:B------:R-:W-:Y:S01]  /*5860*/  HADD2.F32 R34, -RZ, R45.H1_H1 ;  /* 0x3000002dff227230 */ /* 0x000fe20000004100 */
[----:B------:R-:W-:Y:S01]  /*5870*/  FFMA.FTZ R3, R32, R33, R3 ;  /* 0x0000002120037223 */ /* 0x000fe20000010003 */
[----:B------:R-:W-:Y:S01]  /*5880*/  HADD2.F32 R29, -RZ, R51.H1_H1 ;  /* 0x30000033ff1d7230 */ /* 0x000fe20000004100 */
[----:B------:R-:W-:Y:S01]  /*5890*/  @!P4 FADD.FTZ R14, -R14, -RZ ;  /* 0x800000ff0e0ec221 */ /* 0x000fe20000010100 */
[--C-:B------:R-:W-:Y:S01]  /*58a0*/  HADD2.F32 R18, -RZ, R19.reuse.H0_H0 ;  /* 0x20000013ff127230 */ /* 0x100fe20000004100 */
[----:B------:R-:W-:Y:S01]  /*58b0*/  FMUL.FTZ R6, R21, R16 ;  /* 0x0000001015067220 */ /* 0x000fe20000410000 */
        /* <DEDUP_REMOVED lines=20> */
.L_x_5489:
[----:B------:R-:W-:Y:S05]  /*5a00*/  BSYNC B0 ;  /* 0x0000000000007941 */ /* 0x000fea0003800000 */
.L_x_5488:
[C---:B------:R-:W-:Y:S04]  /*5a10*/  LEA R2, P0, R152.reuse, R84, 0x1 ;  /* 0x0000005498027211 */ /* 0x040fe800078008ff */
[----:B------:R-:W-:Y:S05]  /*5a20*/  LEA.HI.X R3, R152, R83, R151, 0x1, P0 ;  /* 0x0000005398037211 */ /* 0x000fea00000f0c97 */
[----:B-----5:R1:W-:Y:S04]  /*5a30*/  STG.E.128 [R2.64], R28 ;  /* 0x0000001c02007986 */ /* 0x0203e8000c101d06 */
.L_x_5487:
[----:B------:R-:W-:Y:S05]  /*5a40*/  BSYNC B1 ;  /* 0x0000000000017941 */ /* 0x000fea0003800000 */
.L_x_5486:
[----:B------:R-:W-:Y:S11]  /*5a50*/  ISETP.GE.AND P0, PT, R100, c[0x0][0x220], PT ;  /* 0x0000880064007a0c */ /* 0x000ff60003f06270 */
[----:B------:R-:W-:Y:S02]  /*5a60*/  @!UPT UIADD3 URZ, URZ, URZ, URZ ;  /* 0x0000003f3f3ff290 */ /* 0x000fe4000fffe03f */
[----:B------:R-:W-:-:S05]  /*5a70*/  @P0 BRA `(.L_x_5485) ;  /* 0x0000062000000947 */ /* 0x000fca0003800000 */
[C---:B----4-:R-:W-:Y:S01]  /*5a80*/  LEA R148, P0, R64.reuse, R90, 0x1 ;  /* 0x0000005a40947211 */ /* 0x050fe200078008ff */
[----:B------:R-:W-:Y:S03]  /*5a90*/  BSSY B0, `(.L_x_5490) ;  /* 0x000005d000007945 */ /* 0x000fe60003800000 */
[----:B------:R-:W-:Y:S02]  /*5aa0*/  LEA.HI.X R149, R64, R91, R65, 0x1, P0 ;  /* 0x0000005b40957211 */ /* 0x000fe400000f0c41 */
[----:B------:R-:W-:Y:S03]  /*5ab0*/  ISETP.GE.AND P0, PT, R100, UR4, PT ;  /* 0x0000000464007c0c */ /* 0x000fe6000bf06270 */
[----:B-1----:R1:W5:Y:S10]  /*5ac0*/  LDG.E.128 R28, [R148.64] ;  /* 0x00000006941c7981 */ /* 0x002374000c1e1d00 */
        /* <DEDUP_REMOVED lines=13> */
[C---:B------:R-:W-:Y:S02]  /*5ba0*/  LEA R14, P0, R147.reuse, R148, 0x1 ;  /* 0x00000094930e7211 */ /* 0x040fe400078008ff */
        /* <DEDUP_REMOVED lines=13> */
[----:B------:R4:W2:Y:S02]  /*5c80*/  LDG.E.128 R44, [R32.64] ;  /* 0x00000006202c7981 */ /* 0x0008a4000c1e1d00 */
        /* <DEDUP_REMOVED lines=19> */
[----:B------:R-:W-:Y:S01]  /*5dc0*/  HADD2.F32 R28, -RZ, R44.H0_H0 ;  /* 0x2000002cff1c7230 */ /* 0x000fe20000004100 */
        /* <DEDUP_REMOVED lines=41> */
.L_x_5491:
[----:B------:R-:W-:Y:S05]  /*6060*/  BSYNC B0 ;  /* 0x0000000000007941 */ /* 0x000fea0003800000 */
.L_x_5490:
[C---:B------:R-:W-:Y:S04]  /*6070*/  LEA R2, P0, R69.reuse, R84, 0x1 ;  /* 0x0000005445027211 */ /* 0x040fe800078008ff */
[----:B------:R-:W-:Y:S05]  /*6080*/  LEA.HI.X R3, R69, R83, R68, 0x1, P0 ;  /* 0x0000005345037211 */ /* 0x000fea00000f0c44 */
[----:B-----5:R4:W-:Y:S04]  /*6090*/  STG.E.128 [R2.64], R28 ;  /* 0x0000001c02007986 */ /* 0x0209e8000c101d06 */
.L_x_5485:
[----:B------:R-:W-:Y:S05]  /*60a0*/  BSYNC B2 ;  /* 0x0000000000027941 */ /* 0x000fea0003800000 */
.L_x_5484:
[----:B------:R-:W-:Y:S01]  /*60b0*/  BSSY B2, `(.L_x_5492) ;  /* 0x00000ce000027945 */ /* 0x000fe20003800000 */
[----:B------:R-:W-:-:S05]  /*60c0*/  @!P2 BRA `(.L_x_5493) ;  /* 0x00000cc00000a947 */ /* 0x000fca0003800000 */
[----:B------:R-:W-:Y:S01]  /*60d0*/  ISETP.GE.AND P0, PT, R102, c[0x0][0x220], PT ;  /* 0x0000880066007a0c */ /* 0x000fe20003f06270 */
[----:B------:R-:W-:Y:S01]  /*60e0*/  @!UPT UIADD3 URZ, URZ, URZ, URZ ;  /* 0x0000003f3f3ff290 */ /* 0x000fe2000fffe03f */
[----:B------:R-:W-:Y:S11]  /*60f0*/  BSSY B1, `(.L_x_5494) ;  /* 0x0000064000017945 */ /* 0x000ff60003800000 */
[----:B------:R-:W-:-:S05]  /*6100*/  @P0 BRA `(.L_x_5495) ;  /* 0x0000062000000947 */ /* 0x000fca0003800000 */
[C---:B-1--4-:R-:W-:Y:S01]  /*6110*/  LEA R148, P0, R63.reuse, R90, 0x1 ;  /* 0x0000005a3f947211 */ /* 0x052fe200078008ff */
        /* <DEDUP_REMOVED lines=93> */
.L_x_5497:
[----:B------:R-:W-:Y:S05]  /*66f0*/  BSYNC B0 ;  /* 0x0000000000007941 */ /* 0x000fea0003800000 */
.L_x_5496:
[C---:B------:R-:W-:Y:S04]  /*6700*/  LEA R2, P0, R144.reuse, R84, 0x1 ;  /* 0x0000005490027211 */ /* 0x040fe800078008ff */
[----:B------:R-:W-:Y:S05]  /*6710*/  LEA.HI.X R3, R144, R83, R62, 0x1, P0 ;  /* 0x0000005390037211 */ /* 0x000fea00000f0c3e */
[----:B-----5:R4:W-:Y:S04]  /*6720*/  STG.E.128 [R2.64], R28 ;  /* 0x0000001c02007986 */ /* 0x0209e8000c101d06 */
.L_x_5495:
[----:B------:R-:W-:Y:S05]  /*6730*/  BSYNC B1 ;  /* 0x0000000000017941 */ /* 0x000fea0003800000 */
.L_x_5494:
[----:B------:R-:W-:Y:S11]  /*6740*/  ISETP.GE.AND P0, PT, R100, c[0x0][0x220], PT ;  /* 0x0000880064007a0c */ /* 0x000ff60003f06270 */
[----:B------:R-:W-:Y:S02]  /*6750*/  @!UPT UIADD3 URZ, URZ, URZ, URZ ;  /* 0x0000003f3f3ff290 */ /* 0x000fe4000fffe03f */
        /* <DEDUP_REMOVED lines=95> */
.L_x_5499:
[----:B------:R-:W-:Y:S05]  /*6d50*/  BSYNC B0 ;  /* 0x0000000000007941 */ /* 0x000fea0003800000 */
.L_x_5498:
[C---:B------:R-:W-:Y:S04]  /*6d60*/  LEA R2, P0, R71.reuse, R84, 0x1 ;  /* 0x0000005447027211 */ /* 0x040fe800078008ff */
[----:B------:R-:W-:Y:S05]  /*6d70*/  LEA.HI.X R3, R71, R83, R70, 0x1, P0 ;  /* 0x0000005347037211 */ /* 0x000fea00000f0c46 */
[----:B-----5:R4:W-:Y:S04]  /*6d80*/  STG.E.128 [R2.64], R28 ;  /* 0x0000001c02007986 */ /* 0x0209e8000c101d06 */
.L_x_5493:
[----:B------:R-:W-:Y:S05]  /*6d90*/  BSYNC B2 ;  /* 0x0000000000027941 */ /* 0x000fea0003800000 */
.L_x_5492:
[----:B------:R-:W-:Y:S01]  /*6da0*/  BSSY B2, `(.L_x_5500) ;  /* 0x00000d2000027945 */ /* 0x000fe20003800000 */
[----:B------:R-:W-:-:S05]  /*6db0*/  @!P1 BRA `(.L_x_5501) ;  /* 0x00000d0000009947 */ /* 0x000fca0003800000 */
[----:B------:R-:W-:Y:S01]  /*6dc0*/  ISETP.GE.AND P0, PT, R102, c[0x0][0x220], PT ;  /* 0x0000880066007a0c */ /* 0x000fe20003f06270 */
[----:B------:R-:W-:Y:S01]  /*6dd0*/  @!UPT UIADD3 URZ, URZ, URZ, URZ ;  /* 0x0000003f3f3ff290 */ /* 0x000fe2000fffe03f */
[----:B------:R-:W-:Y:S11]  /*6de0*/  BSSY B1, `(.L_x_5502) ;  /* 0x0000068000017945 */ /* 0x000ff60003800000 */
[----:B------:R-:W-:-:S05]  /*6df0*/  @P0 BRA `(.L_x_5503) ;  /* 0x0000066000000947 */ /* 0x000fca0003800000 */
[----:B------:R-:W-:Y:S01]  /*6e00*/  MOV R147, 0x60 ;  /* 0x0000006000937802 */ /* 0x000fe20000000f00 */
[----:B------:R-:W-:Y:S01]  /*6e10*/  BSSY B0, `(.L_x_5504) ;  /* 0x000005f000007945 */ /* 0x000fe20003800000 */
[----:B------:R-:W-:Y:S03]  /*6e20*/  ISETP.GE.AND P0, PT, R102, UR4, PT ;  /* 0x0000000466007c0c */ /* 0x000fe6000bf06270 */
[C---:B------:R-:W-:Y:S04]  /*6e30*/  IMAD.WIDE.U32 R160, R147.reuse, c[0x0][0x288], R90 ;  /* 0x0000a20093a07a25 */ /* 0x040fe800078e005a */
[----:B------:R-:W-:Y:S05]  /*6e40*/  IMAD R0, R147, c[0x0][0x28c], RZ ;  /* 0x0000a30093007a24 */ /* 0x000fea00078e02ff */
[----:B------:R-:W-:Y:S05]  /*6e50*/  IADD3 R161, R161, R0, RZ ;  /* 0x00000000a1a17210 */ /* 0x000fea0007ffe0ff */
[----:B-1--4-:R1:W5:Y:S01]  /*6e60*/  LDG.E.128 R28, [R160.64] ;  /* 0x00000006a01c7981 */ /* 0x012362000c1e1d00 */
        /* <DEDUP_REMOVED lines=16> */
[C---:B-1----:R-:W-:Y:S02]  /*6f70*/  LEA R160, P0, R85.reuse, R92, 0x1 ;  /* 0x0000005c55a07211 */ /* 0x042fe400078008ff */
        /* <DEDUP_REMOVED lines=10> */
[----:B------:R1:W4:Y:S02]  /*7020*/  LDG.E.128 R44, [R32.64] ;  /* 0x00000006202c7981 */ /* 0x000324000c1e1d00 */
        /* <DEDUP_REMOVED lines=61> */
.L_x_5505:
[----:B------:R-:W-:Y:S05]  /*7400*/  BSYNC B0 ;  /* 0x0000000000007941 */ /* 0x000fea0003800000 */
.L_x_5504:
[C---:B------:R-:W-:Y:S01]  /*7410*/  IMAD R0, R147.reuse, c[0x0][0x19c], RZ ;  /* 0x0000670093007a24 */ /* 0x040fe200078e02ff */
[----:B--23--:R-:W-:Y:S05]  /*7420*/  MOV R85, R83 ;  /* 0x0000005300557202 */ /* 0x00cfea0000000f00 */
[----:B------:R-:W-:Y:S05]  /*7430*/  IMAD.WIDE.U32 R2, R147, c[0x0][0x198], R84 ;  /* 0x0000660093027a25 */ /* 0x000fea00078e0054 */
[----:B------:R-:W-:Y:S05]  /*7440*/  IADD3 R3, R3, R0, RZ ;  /* 0x0000000003037210 */ /* 0x000fea0007ffe0ff */
[----:B-----5:R2:W-:Y:S02]  /*7450*/  STG.E.128 [R2.64], R28 ;  /* 0x0000001c02007986 */ /* 0x0205e4000c101d06 */
.L_x_5503:
[----:B------:R-:W-:Y:S05]  /*7460*/  BSYNC B1 ;  /* 0x0000000000017941 */ /* 0x000fea0003800000 */
.L_x_5502:
[----:B------:R-:W-:Y:S11]  /*7470*/  ISETP.GE.AND P0, PT, R100, c[0x0][0x220], PT ;  /* 0x0000880064007a0c */ /* 0x000ff60003f06270 */
[----:B------:R-:W-:Y:S02]  /*7480*/  @!UPT UIADD3 URZ, URZ, URZ, URZ ;  /* 0x0000003f3f3ff290 */ /* 0x000fe4000fffe03f */
[----:B------:R-:W-:-:S05]  /*7490*/  @P0 BRA `(.L_x_5501) ;  /* 0x0000062000000947 */ /* 0x000fca0003800000 */
[C---:B-1--4-:R-:W-:Y:S01]  /*74a0*/  LEA R148, P0, R73.reuse, R90, 0x1 ;  /* 0x0000005a49947211 */ /* 0x052fe200078008ff */
[----:B------:R-:W-:Y:S03]  /*74b0*/  BSSY B0, `(.L_x_5506) ;  /* 0x000005d000007945 */ /* 0x000fe60003800000 */
[----:B------:R-:W-:Y:S02]  /*74c0*/  LEA.HI.X R149, R73, R91, R72, 0x1, P0 ;  /* 0x0000005b49957211 */ /* 0x000fe400000f0c48 */
[----:B------:R-:W-:Y:S03]  /*74d0*/  ISETP.GE.AND P0, PT, R100, UR4, PT ;  /* 0x0000000464007c0c */ /* 0x000fe6000bf06270 */
[----:B--2---:R1:W5:Y:S10]  /*74e0*/  LDG.E.128 R28, [R148.64] ;  /* 0x00000006941c7981 */ /* 0x004374000c1e1d00 */
        /* <DEDUP_REMOVED lines=14> */
[----:B---3--:R-:W-:Y:S02]  /*75d0*/  IADD3 R85, P2, R112, R147, RZ ;  /* 0x0000009370557210 */ /* 0x008fe40007f5e0ff */
[----:B------:R-:W-:Y:S02]  /*75e0*/  LEA.HI.X.SX32 R15, R146, R149, 0x1, P0 ;  /* 0x00000095920f7211 */ /* 0x000fe400000f0eff */
[----:B------:R-:W-:Y:S02]  /*75f0*/  LEA R160, P0, R85, R92, 0x1 ;  /* 0x0000005c55a07211 */ /* 0x000fe400078008ff */
[-C--:B------:R-:W-:Y:S01]  /*7600*/  LEA.HI.X.SX32 R146, R147, R96.reuse, 0x1, P2 ;  /* 0x0000006093927211 */ /* 0x080fe200010f0eff */
[----:B------:R-:W2:Y:S01]  /*7610*/  LDG.E.128 R20, [R14.64] ;  /* 0x000000060e147981 */ /* 0x000ea2000c1e1d00 */
[----:B------:R-:W-:Y:S02]  /*7620*/  MOV R147, RZ ;  /* 0x000000ff00937202 */ /* 0x000fe40000000f00 */
[----:B------:R-:W-:Y:S02]  /*7630*/  @P1 IADD3 R147, RZ, -UR5, RZ ;  /* 0x80000005ff931c10 */ /* 0x000fe4000fffe0ff */
[----:B------:R-:W-:Y:S02]  /*7640*/  LEA.HI.X R161, R85, R93, R146, 0x1, P0 ;  /* 0x0000005d55a17211 */ /* 0x000fe400000f0c92 */
[----:B------:R-:W-:Y:S04]  /*7650*/  IADD3 R85, P0, R112, R147, RZ ;  /* 0x0000009370557210 */ /* 0x000fe80007f1e0ff */
[----:B------:R-:W-:Y:S01]  /*7660*/  LEA.HI.X.SX32 R146, R147, R96, 0x1, P0 ;  /* 0x0000006093927211 */ /* 0x000fe200000f0eff */
[----:B------:R-:W3:Y:S01]  /*7670*/  LDG.E.128 R160, [R160.64] ;  /* 0x00000006a0a07981 */ /* 0x000ee2000c1e1d00 */
        /* <DEDUP_REMOVED lines=64> */
.L_x_5507:
[----:B------:R-:W-:Y:S05]  /*7a80*/  BSYNC B0 ;  /* 0x0000000000007941 */ /* 0x000fea0003800000 */
.L_x_5506:
[C---:B------:R-:W-:Y:S04]  /*7a90*/  LEA R2, P0, R75.reuse, R84, 0x1 ;  /* 0x000000544b027211 */ /* 0x040fe800078008ff */
[----:B------:R-:W-:Y:S05]  /*7aa0*/  LEA.HI.X R3, R75, R83, R74, 0x1, P0 ;  /* 0x000000534b037211 */ /* 0x000fea00000f0c4a */
[----:B-----5:R2:W-:Y:S04]  /*7ab0*/  STG.E.128 [R2.64], R28 ;  /* 0x0000001c02007986 */ /* 0x0205e8000c101d06 */
.L_x_5501:
[----:B------:R-:W-:Y:S05]  /*7ac0*/  BSYNC B2 ;  /* 0x0000000000027941 */ /* 0x000fea0003800000 */
.L_x_5500:
[----:B-12-4-:R-:W-:Y:S01]  /*7ad0*/  IMAD.MOV.U32 R3, RZ, RZ, c[0x0][0x230] ;  /* 0x00008c00ff037624 */ /* 0x016fe200078e00ff */
[----:B------:R-:W-:Y:S03]  /*7ae0*/  ULDC UR4, c[0x0][0x230] ;  /* 0x00008c0000047ab9 */ /* 0x000fe60000000800 */
[----:B------:R-:W-:Y:S05]  /*7af0*/  IMAD.U32 R3, R3, -0x20, RZ ;  /* 0xffffffe003037824 */ /* 0x000fea00078e00ff */
[C---:B------:R-:W-:Y:S02]  /*7b00*/  LEA R94, P1, R3.reuse, R94, 0x1 ;  /* 0x0000005e035e7211 */ /* 0x040fe400078208ff */
[C---:B------:R-:W-:Y:S02]  /*7b10*/  LEA R92, P0, R3.reuse, R92, 0x1 ;  /* 0x0000005c035c7211 */ /* 0x040fe400078008ff */
[C---:B------:R-:W-:Y:S02]  /*7b20*/  LEA.HI.X.SX32 R95, R3.reuse, R95, 0x1, P1 ;  /* 0x0000005f035f7211 */ /* 0x040fe400008f0eff */
[----:B------:R-:W-:Y:S01]  /*7b30*/  LEA.HI.X.SX32 R93, R3, R93, 0x1, P0 ;  /* 0x0000005d035d7211 */ /* 0x000fe200000f0eff */
[----:B------:R-:W-:-:S05]  /*7b40*/  BRA `(.L_x_5475) ;  /* 0x0000043000007947 */ /* 0x000fca0003800000 */
.L_x_5457:
[----:B------:R-:W-:Y:S01]  /*7b50*/  BSSY B0, `(.L_x_5508) ;  /* 0x000000a000007945 */ /* 0x000fe20003800000 */
[----:B------:R-:W-:-:S05]  /*7b60*/  @!P6 BRA `(.L_x_5509) ;  /* 0x000000800000e947 */ /* 0x000fca0003800000 */
[----:B------:R-:W-:Y:S02]  /*7b70*/  ISETP.NE.AND P5, PT, R118, RZ, PT ;  /* 0x000000ff7600720c */ /* 0x000fe40003fa5270 */
[----:B------:R-:W-:Y:S11]  /*7b80*/  ISETP.NE.AND P0, PT, R117, RZ, PT ;  /* 0x000000ff7500720c */ /* 0x000ff60003f05270 */
[----:B------:R-:W2:Y:S01]  /*7b90*/  @P5 LDG.E.128 R16, [R90.64] ;  /* 0x000000065a105981 */ /* 0x000ea2000c1e1d00 */
[--C-:B------:R-:W-:Y:S05]  /*7ba0*/  @P5 IMAD.MOV.U32 R85, RZ, RZ, R83.reuse ;  /* 0x000000ffff555224 */ /* 0x100fea00078e0053 */
[----:B--2---:R1:W-:Y:S04]  /*7bb0*/  @P5 STG.E.128 [R84.64], R16 ;  /* 0x0000001054005986 */ /* 0x0043e8000c101d06 */
[----:B------:R-:W2:Y:S01]  /*7bc0*/  @P0 LDG.E.128 R4, [R90.64+0x80] ;  /* 0x000080065a040981 */ /* 0x000ea2000c1e1d00 */
[----:B-1----:R-:W-:Y:S05]  /*7bd0*/  @P0 IMAD.MOV.U32 R85, RZ, RZ, R83 ;  /* 0x000000ffff550224 */ /* 0x002fea00078e0053 */
[----:B--2---:R1:W-:Y:S02]  /*7be0*/  @P0 STG.E.128 [R84.64+0x80], R4 ;  /* 0x0000800454000986 */ /* 0x0043e4000c101d06 */
.L_x_5509:
[----:B------:R-:W-:Y:S05]  /*7bf0*/  BSYNC B0 ;  /* 0x0000000000007941 */ /* 0x000fea0003800000 */
.L_x_5508:
[----:B------:R-:W-:Y:S01]  /*7c00*/  BSSY B0, `(.L_x_5510) ;  /* 0x0000010000007945 */ /* 0x000fe20003800000 */
        /* <DEDUP_REMOVED lines=8> */
[----:B------:R-:W2:Y:S01]  /*7c90*/  @P6 LDG.E.128 R16, [R22.64] ;  /* 0x0000000616106981 */ /* 0x000ea2000c1e1d00 */
[----:B------:R-:W-:Y:S02]  /*7ca0*/  @P4 LEA.HI.X R3, R64, R91, R65, 0x1, P0 ;  /* 0x0000005b40034211 */ /* 0x000fe400000f0c41 */
[C---:B------:R-:W-:Y:S04]  /*7cb0*/  @P4 LEA R20, P0, R69.reuse, R84, 0x1 ;  /* 0x0000005445144211 */ /* 0x040fe800078008ff */
[----:B------:R-:W-:Y:S01]  /*7cc0*/  @P4 LEA.HI.X R21, R69, R83, R68, 0x1, P0 ;  /* 0x0000005345154211 */ /* 0x000fe200000f0c44 */
[----:B--2---:R2:W-:Y:S04]  /*7cd0*/  @P6 STG.E.128 [R14.64], R16 ;  /* 0x000000100e006986 */ /* 0x0045e8000c101d06 */
[----:B-1----:R-:W3:Y:S04]  /*7ce0*/  @P4 LDG.E.128 R4, [R2.64] ;  /* 0x0000000602044981 */ /* 0x002ee8000c1e1d00 */
[----:B---3--:R2:W-:Y:S02]  /*7cf0*/  @P4 STG.E.128 [R20.64], R4 ;  /* 0x0000000414004986 */ /* 0x0085e4000c101d06 */
.L_x_5511:
[----:B------:R-:W-:Y:S05]  /*7d00*/  BSYNC B0 ;  /* 0x0000000000007941 */ /* 0x000fea0003800000 */
.L_x_5510:
[----:B------:R-:W-:Y:S01]  /*7d10*/  BSSY B0, `(.L_x_5512) ;  /* 0x0000010000007945 */ /* 0x000fe20003800000 */
[----:B------:R-:W-:-:S05]  /*7d20*/  @!P2 BRA `(.L_x_5513) ;  /* 0x000000e00000a947 */ /* 0x000fca0003800000 */
[----:B------:R-:W-:Y:S02]  /*7d30*/  ISETP.NE.AND P5, PT, R118, RZ, PT ;  /* 0x000000ff7600720c */ /* 0x000fe40003fa5270 */
[----:B------:R-:W-:Y:S11]  /*7d40*/  ISETP.NE.AND P2, PT, R117, RZ, PT ;  /* 0x000000ff7500720c */ /* 0x000ff60003f45270 */
[C---:B------:R-:W-:Y:S02]  /*7d50*/  @P5 LEA R22, P0, R63.reuse, R90, 0x1 ;  /* 0x0000005a3f165211 */ /* 0x040fe400078008ff */
[----:B--2---:R-:W-:Y:S02]  /*7d60*/  @P5 LEA R14, P4, R144, R84, 0x1 ;  /* 0x00000054900e5211 */ /* 0x004fe400078808ff */
        /* <DEDUP_REMOVED lines=10> */
.L_x_5513:
[----:B------:R-:W-:Y:S05]  /*7e10*/  BSYNC B0 ;  /* 0x0000000000007941 */ /* 0x000fea0003800000 */
.L_x_5512:
[----:B------:R-:W-:Y:S01]  /*7e20*/  UMOV UR4, URZ ;  /* 0x0000003f00047c82 */ /* 0x000fe20008000000 */
[----:B------:R-:W-:Y:S01]  /*7e30*/  BSSY B0, `(.L_x_5475) ;  /* 0x0000014000007945 */ /* 0x000fe20003800000 */
[----:B------:R-:W-:-:S05]  /*7e40*/  @!P1 BRA `(.L_x_5514) ;  /* 0x0000012000009947 */ /* 0x000fca0003800000 */
[----:B------:R-:W-:Y:S02]  /*7e50*/  ISETP.NE.AND P2, PT, R118, RZ, PT ;  /* 0x000000ff7600720c */ /* 0x000fe40003f45270 */
[----:B------:R-:W-:Y:S11]  /*7e60*/  ISETP.NE.AND P1, PT, R117, RZ, PT ;  /* 0x000000ff7500720c */ /* 0x000ff60003f25270 */
[----:B------:R-:W-:Y:S01]  /*7e70*/  @P2 IMAD.MOV.U32 R3, RZ, RZ, 0x60 ;  /* 0x00000060ff032424 */ /* 0x000fe200078e00ff */
[----:B-1----:R-:W-:Y:S02]  /*7e80*/  @P2 MOV R85, R83 ;  /* 0x0000005300552202 */ /* 0x002fe40000000f00 */
[----:B------:R-:W-:Y:S01]  /*7e90*/  @P1 LEA R2, P0, R73, R90, 0x1 ;  /* 0x0000005a49021211 */ /* 0x000fe200078008ff */
[C---:B--2---:R-:W-:Y:S04]  /*7ea0*/  @P2 IMAD.WIDE.U32 R4, R3.reuse, c[0x0][0x288], R90 ;  /* 0x0000a20003042a25 */ /* 0x044fe800078e005a */
[C---:B------:R-:W-:Y:S02]  /*7eb0*/  @P2 IMAD R0, R3.reuse, c[0x0][0x28c], RZ ;  /* 0x0000a30003002a24 */ /* 0x040fe400078e02ff */
[----:B------:R-:W-:Y:S04]  /*7ec0*/  @P2 IMAD.WIDE.U32 R14, R3, c[0x0][0x198], R84 ;  /* 0x00006600030e2a25 */ /* 0x000fe800078e0054 */
[----:B------:R-:W-:Y:S02]  /*7ed0*/  @P2 IMAD.IADD R5, R5, 0x1, R0 ;  /* 0x0000000105052824 */ /* 0x000fe400078e0200 */
[----:B------:R-:W-:Y:S01]  /*7ee0*/  @P2 IMAD R0, R3, c[0x0][0x19c], RZ ;  /* 0x0000670003002a24 */ /* 0x000fe200078e02ff */
[----:B------:R-:W-:Y:S02]  /*7ef0*/  @P1 LEA.HI.X R3, R73, R91, R72, 0x1, P0 ;  /* 0x0000005b49031211 */ /* 0x000fe400000f0c48 */
[----:B------:R-:W2:Y:S01]  /*7f00*/  @P2 LDG.E.128 R16, [R4.64] ;  /* 0x0000000604102981 */ /* 0x000ea2000c1e1d00 */
[----:B------:R-:W-:Y:S01]  /*7f10*/  @P2 IMAD.IADD R15, R15, 0x1, R0 ;  /* 0x000000010f0f2824 */ /* 0x000fe200078e0200 */
[C---:B------:R-:W-:Y:S04]  /*7f20*/  @P1 LEA R20, P0, R75.reuse, R84, 0x1 ;  /* 0x000000544b141211 */ /* 0x040fe800078008ff */
[----:B------:R-:W-:Y:S01]  /*7f30*/  @P1 LEA.HI.X R21, R75, R83, R74, 0x1, P0 ;  /* 0x000000534b151211 */ /* 0x000fe200000f0c4a */
[----:B--2---:R1:W-:Y:S04]  /*7f40*/  @P2 STG.E.128 [R14.64], R16 ;  /* 0x000000100e002986 */ /* 0x0043e8000c101d06 */
[----:B------:R-:W2:Y:S04]  /*7f50*/  @P1 LDG.E.128 R4, [R2.64] ;  /* 0x0000000602041981 */ /* 0x000ea8000c1e1d00 */
[----:B--2---:R1:W-:Y:S02]  /*7f60*/  @P1 STG.E.128 [R20.64], R4 ;  /* 0x0000000414001986 */ /* 0x0043e4000c101d06 */
.L_x_5514:
[----:B------:R-:W-:Y:S05]  /*7f70*/  BSYNC B0 ;  /* 0x0000000000007941 */ /* 0x000fea0003800000 */
.L_x_5475:
[----:B------:R-:W-:Y:S04]  /*7f80*/  IMAD.MOV.U32 R0, RZ, RZ, c[0x0][0x288] ;  /* 0x0000a200ff007624 */ /* 0x000fe800078e00ff */
[----:B------:R-:W-:Y:S05]  /*7f90*/  IMAD.U32 R3, R0, -0x40, RZ ;  /* 0xffffffc000037824 */ /* 0x000fea00078e00ff */
[C---:B------:R-:W-:Y:S04]  /*7fa0*/  LEA R90, P0, R3.reuse, R90, 0x1 ;  /* 0x0000005a035a7211 */ /* 0x040fe800078008ff */
[----:B------:R-:W-:Y:S01]  /*7fb0*/  LEA.HI.X.SX32 R91, R3, R91, 0x1, P0 ;  /* 0x0000005b035b7211 */ /* 0x000fe200000f0eff */
[----:B------:R-:W-:-:S05]  /*7fc0*/  @!P3 BRA `(.L_x_5515) ;  /* 0x000004b00000b947 */ /* 0x000fca0003800000 */
[----:B------:R-:W-:Y:S04]  /*7fd0*/  IADD3 R0, R11, -0x1, RZ ;  /* 0xffffffff0b007810 */ /* 0x000fe80007ffe0ff */
[----:B------:R-:W-:Y:S11]  /*7fe0*/  ISETP.GT.AND P0, PT, R0, R57, PT ;  /* 0x000000390000720c */ /* 0x000ff60003f04270 */
[----:B------:R-:W-:Y:S02]  /*7ff0*/  @!UPT UIADD3 URZ, URZ, URZ, URZ ;  /* 0x0000003f3f3ff290 */ /* 0x000fe4000fffe03f */
[----:B------:R-:W-:-:S05]  /*8000*/  @!P0 BRA `(.L_x_5516) ;  /* 0x0000050000008947 */ /* 0x000fca0003800000 */
[----:B-12---:R-:W-:Y:S01]  /*8010*/  IMAD.MOV.U32 R16, RZ, RZ, RZ ;  /* 0x000000ffff107224 */ /* 0x006fe200078e00ff */
[----:B------:R-:W-:Y:S02]  /*8020*/  IABS R5, c[0x0][0x2d0] ;  /* 0x0000b40000057a13 */ /* 0x000fe40000000000 */
[----:B------:R-:W-:Y:S02]  /*8030*/  IADD3 R13, R13, -0x80, RZ ;  /* 0xffffff800d0d7810 */ /* 0x000fe40007ffe0ff */
[----:B------:R-:W1:Y:S01]  /*8040*/  I2F.RP R15, R5 ;  /* 0x00000005000f7306 */ /* 0x000e620000209400 */
[----:B------:R-:W-:Y:S02]  /*8050*/  IABS R14, R12 ;  /* 0x0000000c000e7213 */ /* 0x000fe40000000000 */
[----:B------:R-:W-:Y:S01]  /*8060*/  IMAD.IADD R0, R13, 0x1, -R12 ;  /* 0x000000010d007824 */ /* 0x000fe200078e0a0c */
[----:B------:R-:W-:Y:S02]  /*8070*/  IABS R7, R13 ;  /* 0x0000000d00077213 */ /* 0x000fe40000000000 */
[----:B------:R-:W-:Y:S04]  /*8080*/  LOP3.LUT R3, RZ, c[0x0][0x2d0], RZ, 0x33, !PT ;  /* 0x0000b400ff037a12 */ /* 0x000fe800078e33ff */
[----:B-1----:R-:W1:Y:S02]  /*8090*/  MUFU.RCP R6, R15 ;  /* 0x0000000f00067308 */ /* 0x002e640000001000 */
[----:B-1----:R-:W-:Y:S08]  /*80a0*/  IADD3 R8, R6, 0xffffffe, RZ ;  /* 0x0ffffffe06087810 */ /* 0x002ff00007ffe0ff */
[----:B------:R-:W1:Y:S02]  /*80b0*/  F2I.FTZ.U32.TRUNC.NTZ R17, R8 ;  /* 0x0000000800117305 */ /* 0x000e64000021f000 */
[--C-:B-1----:R-:W-:Y:S04]  /*80c0*/  IMAD.MOV R6, RZ, RZ, -R17.reuse ;  /* 0x000000ffff067224 */ /* 0x102fe800078e0a11 */
[----:B------:R-:W-:Y:S04]  /*80d0*/  IMAD R6, R6, R5, RZ ;  /* 0x0000000506067224 */ /* 0x000fe800078e02ff */
[----:B------:R-:W-:Y:S06]  /*80e0*/  IMAD.HI.U32 R6, R17, R6, R16 ;  /* 0x0000000611067227 */ /* 0x000fec00078e0010 */
[C---:B------:R-:W-:Y:S04]  /*80f0*/  IMAD.HI.U32 R2, R6.reuse, R7, RZ ;  /* 0x0000000706027227 */ /* 0x040fe800078e00ff */
[----:B------:R-:W-:Y:S04]  /*8100*/  IMAD.HI.U32 R4, R6, R14, RZ ;  /* 0x0000000e06047227 */ /* 0x000fe800078e00ff */
[----:B------:R-:W-:Y:S02]  /*8110*/  IMAD.MOV R6, RZ, RZ, -R2 ;  /* 0x000000ffff067224 */ /* 0x000fe400078e0a02 */
[----:B------:R-:W-:Y:S02]  /*8120*/  IMAD.MOV R8, RZ, RZ, -R4 ;  /* 0x000000ffff087224 */ /* 0x000fe400078e0a04 */
[C---:B------:R-:W-:Y:S01]  /*8130*/  IMAD R7, R5.reuse, R6, R7 ;  /* 0x0000000605077224 */ /* 0x040fe200078e0207 */
[----:B------:R-:W-:Y:S01]  /*8140*/  LOP3.LUT R6, R12, c[0x0][0x2d0], RZ, 0x3c, !PT ;  /* 0x0000b4000c067a12 */ /* 0x000fe200078e3cff */
[C---:B------:R-:W-:Y:S03]  /*8150*/  IMAD R14, R5.reuse, R8, R14 ;  /* 0x00000008050e7224 */ /* 0x040fe600078e020e */
[C---:B------:R-:W-:Y:S02]  /*8160*/  ISETP.GT.U32.AND P0, PT, R5.reuse, R7, PT ;  /* 0x000000070500720c */ /* 0x040fe40003f04070 */
[----:B------:R-:W-:Y:S02]  /*8170*/  ISETP.GT.U32.AND P4, PT, R5, R14, PT ;  /* 0x0000000e0500720c */ /* 0x000fe40003f84070 */
[----:B------:R-:W-:Y:S09]  /*8180*/  ISETP.GE.AND P2, PT, R6, RZ, PT ;  /* 0x000000ff0600720c */ /* 0x000ff20003f46270 */
[----:B------:R-:W-:Y:S01]  /*8190*/  @!P0 IADD3 R2, R2, 0x1, RZ ;  /* 0x0000000102028810 */ /* 0x000fe20007ffe0ff */
[----:B------:R-:W-:Y:S01]  /*81a0*/  @!P0 IMAD.IADD R7, R7, 0x1, -R5 ;  /* 0x0000000107078824 */ /* 0x000fe200078e0a05 */
[-C--:B------:R-:W-:Y:S02]  /*81b0*/  @!P4 IADD3 R14, R14, -R5.reuse, RZ ;  /* 0x800000050e0ec210 */ /* 0x080fe40007ffe0ff */
[----:B------:R-:W-:Y:S02]  /*81c0*/  @!P4 IADD3 R4, R4, 0x1, RZ ;  /* 0x000000010404c810 */ /* 0x000fe40007ffe0ff */
[-C--:B------:R-:W-:Y:S02]  /*81d0*/  ISETP.GE.U32.AND P5, PT, R7, R5.reuse, PT ;  /* 0x000000050700720c */ /* 0x080fe40003fa6070 */
[----:B------:R-:W-:Y:S02]  /*81e0*/  ISETP.GE.U32.AND P6, PT, R14, R5, PT ;  /* 0x000000050e00720c */ /* 0x000fe40003fc6070 */
[----:B------:R-:W-:Y:S02]  /*81f0*/  LOP3.LUT R5, R13, c[0x0][0x2d0], RZ, 0x3c, !PT ;  /* 0x0000b4000d057a12 */ /* 0x000fe400078e3cff */
[----:B------:R-:W-:Y:S02]  /*8200*/  ISETP.NE.AND P0, PT, RZ, c[0x0][0x2d0], PT ;  /* 0x0000b400ff007a0c */ /* 0x000fe40003f05270 */
[----:B------:R-:W-:Y:S05]  /*8210*/  ISETP.GE.AND P1, PT, R5, RZ, PT ;  /* 0x000000ff0500720c */ /* 0x000fea0003f26270 */
[----:B------:R-:W-:Y:S02]  /*8220*/  @P5 IADD3 R2, R2, 0x1, RZ ;  /* 0x0000000102025810 */ /* 0x000fe40007ffe0ff */
[----:B------:R-:W-:Y:S05]  /*8230*/  @P6 IADD3 R4, R4, 0x1, RZ ;  /* 0x0000000104046810 */ /* 0x000fea0007ffe0ff */
        /* <DEDUP_REMOVED lines=12> */
[----:B------:R-:W-:Y:S01]  /*8300*/  IMAD.WIDE.U32 R18, R0, c[0x0][0x1a0], RZ ;  /* 0x0000680000127a25 */ /* 0x000fe200078e00ff */
[----:B------:R-:W-:Y:S03]  /*8310*/  SHF.R.S32.HI R7, RZ, 0x1f, R0 ;  /* 0x0000001fff077819 */ /* 0x000fe60000011400 */
[----:B--2---:R-:W-:Y:S02]  /*8320*/  IMAD.IADD R14, R5, 0x1, -R6 ;  /* 0x00000001050e7824 */ /* 0x004fe400078e0a06 */
[----:B------:R-:W-:Y:S02]  /*8330*/  IMAD R6, R7, c[0x0][0x1a0], RZ ;  /* 0x0000680007067a24 */ /* 0x000fe400078e02ff */
[----:B------:R-:W-:Y:S01]  /*8340*/  IMAD.WIDE.U32 R16, R14, c[0x0][0x180], RZ ;  /* 0x000060000e107a25 */ /* 0x000fe200078e00ff */
[----:B------:R-:W-:Y:S03]  /*8350*/  SHF.R.S32.HI R8, RZ, 0x1f, R14 ;  /* 0x0000001fff087819 */ /* 0x000fe6000001140e */
[----:B------:R-:W-:Y:S02]  /*8360*/  IMAD R6, R0, c[0x0][0x1a4], R6 ;  /* 0x0000690000067a24 */ /* 0x000fe400078e0206 */
[----:B------:R-:W-:Y:S02]  /*8370*/  IMAD R5, R8, c[0x0][0x180], RZ ;  /* 0x0000600008057a24 */ /* 0x000fe400078e02ff */
[----:B------:R-:W-:Y:S02]  /*8380*/  IMAD.IADD R19, R19, 0x1, R6 ;  /* 0x0000000113137824 */ /* 0x000fe400078e0206 */
[----:B------:R-:W-:Y:S02]  /*8390*/  IMAD R5, R14, c[0x0][0x184], R5 ;  /* 0x000061000e057a24 */ /* 0x000fe400078e0205 */
[----:B------:R-:W-:Y:S02]  /*83a0*/  IMAD R7, R7, c[0x0][0x198], RZ ;  /* 0x0000660007077a24 */ /* 0x000fe400078e02ff */
[----:B------:R-:W-:Y:S02]  /*83b0*/  IMAD.IADD R17, R17, 0x1, R5 ;  /* 0x0000000111117824 */ /* 0x000fe400078e0205 */
[----:B------:R-:W-:Y:S02]  /*83c0*/  IMAD R5, R8, c[0x0][0x188], RZ ;  /* 0x0000620008057a24 */ /* 0x000fe400078e02ff */
[----:B------:R-:W-:Y:S04]  /*83d0*/  IMAD.WIDE.U32 R18, R14, c[0x0][0x188], R18 ;  /* 0x000062000e127a25 */ /* 0x000fe800078e0012 */
[----:B------:R-:W-:Y:S01]  /*83e0*/  IMAD.WIDE.U32 R16, R0, c[0x0][0x198], R16 ;  /* 0x0000660000107a25 */ /* 0x000fe200078e0010 */
[----:B------:R-:W-:Y:S03]  /*83f0*/  LEA R86, P1, R18, R86, 0x1 ;  /* 0x0000005612567211 */ /* 0x000fe600078208ff */
[----:B------:R-:W-:Y:S01]  /*8400*/  IMAD R5, R14, c[0x0][0x18c], R5 ;  /* 0x000063000e057a24 */ /* 0x000fe200078e0205 */
[----:B---3--:R-:W-:Y:S01]  /*8410*/  LEA R84, P0, R16, R84, 0x1 ;  /* 0x0000005410547211 */ /* 0x008fe200078008ff */
[----:B------:R-:W-:Y:S03]  /*8420*/  IMAD R7, R0, c[0x0][0x19c], R7 ;  /* 0x0000670000077a24 */ /* 0x000fe600078e0207 */
[----:B------:R-:W-:Y:S01]  /*8430*/  IADD3 R6, R19, R5, RZ ;  /* 0x0000000513067210 */ /* 0x000fe20007ffe0ff */
[----:B------:R-:W-:Y:S03]  /*8440*/  IMAD.IADD R8, R17, 0x1, R7 ;  /* 0x0000000111087824 */ /* 0x000fe600078e0207 */
[----:B------:R-:W-:Y:S02]  /*8450*/  LEA.HI.X R87, R18, R87, R6, 0x1, P1 ;  /* 0x0000005712577211 */ /* 0x000fe400008f0c06 */
[----:B------:R-:W-:Y:S01]  /*8460*/  LEA.HI.X R83, R16, R83, R8, 0x1, P0 ;  /* 0x0000005310537211 */ /* 0x000fe200000f0c08 */
[----:B------:R-:W-:-:S05]  /*8470*/  BRA `(.L_x_5516) ;  /* 0x0000009000007947 */ /* 0x000fca0003800000 */
.L_x_5515:
[----:B-1-3--:R-:W-:Y:S01]  /*8480*/  MOV R85, R83 ;  /* 0x0000005300557202 */ /* 0x00afe20000000f00 */
[----:B------:R-:W-:Y:S02]  /*8490*/  IMAD.MOV.U32 R2, RZ, RZ, c[0x0][0x1a0] ;  /* 0x00006800ff027624 */ /* 0x000fe400078e00ff */
[----:B------:R-:W-:Y:S03]  /*84a0*/  IMAD.MOV.U32 R0, RZ, RZ, c[0x0][0x198] ;  /* 0x00006600ff007624 */ /* 0x000fe600078e00ff */
[----:B------:R-:W-:Y:S01]  /*84b0*/  LEA R3, -R2, RZ, 0x6 ;  /* 0x000000ff02037211 */ /* 0x000fe200078e31ff */
[----:B--2---:R-:W-:Y:S03]  /*84c0*/  IMAD.U32 R5, R0, -0x40, RZ ;  /* 0xffffffc000057824 */ /* 0x004fe600078e00ff */
[----:B------:R-:W-:Y:S02]  /*84d0*/  LEA R86, P1, R3, R86, 0x1 ;  /* 0x0000005603567211 */ /* 0x000fe400078208ff */
[----:B------:R-:W-:Y:S02]  /*84e0*/  LEA R84, P0, R5, R84, 0x1 ;  /* 0x0000005405547211 */ /* 0x000fe400078008ff */
[----:B------:R-:W-:Y:S02]  /*84f0*/  LEA.HI.X.SX32 R87, R3, R87, 0x1, P1 ;  /* 0x0000005703577211 */ /* 0x000fe400008f0eff */
[----:B------:R-:W-:Y:S02]  /*8500*/  LEA.HI.X.SX32 R83, R5, R85, 0x1, P0 ;  /* 0x0000005505537211 */ /* 0x000fe400000f0eff */
.L_x_5516:
[----:B------:R-:W-:Y:S04]  /*8510*/  IADD3 R11, R11, -0x1, RZ ;  /* 0xffffffff0b0b7810 */ /* 0x000fe80007ffe0ff */
[----:B------:R-:W-:Y:S11]  /*8520*/  ISETP.GT.AND P0, PT, R11, R57, PT ;  /* 0x000000390b00720c */ /* 0x000ff60003f04270 */
[----:B------:R-:W-:Y:S02]  /*8530*/  @!UPT UIADD3 URZ, URZ, URZ, URZ ;  /* 0x0000003f3f3ff290 */ /* 0x000fe4000fffe03f */
[----:B------:R-:W-:-:S05]  /*8540*/  @P0 BRA `(.L_x_5517) ;  /* 0xffff9ec000000947 */ /* 0x000fca000383ffff */
.L_x_5448:
[----:B-1----:R-:W-:Y:S01]  /*8550*/  BAR.SYNC.DEFER_BLOCKING 0x0 ;  /* 0x0000000000007b1d */ /* 0x002fe20000010000 */
[----:B------:R-:W-:Y:S01]  /*8560*/  ISETP.NE.AND P1, PT, RZ, c[0x0][0x230], PT ;  /* 0x00008c00ff007a0c */ /* 0x000fe20003f25270 */
[----:B------:R-:W-:Y:S01]  /*8570*/  IMAD.MOV.U32 R3, RZ, RZ, c[0x0][0x190] ;  /* 0x00006400ff037624 */ /* 0x000fe200078e00ff */
[----:B------:R-:W-:Y:S01]  /*8580*/  ISETP.GE.AND P0, PT, R100, c[0x0][0x220], PT ;  /* 0x0000880064007a0c */ /* 0x000fe20003f06270 */
[----:B------:R-:W-:Y:S01]  /*8590*/  IMAD.MOV.U32 R0, RZ, RZ, 0x4 ;  /* 0x00000004ff007424 */ /* 0x000fe200078e00ff */
[----:B------:R-:W-:Y:S01]  /*85a0*/  SHF.L.U32 R157, R129, 0x1, RZ ;  /* 0x00000001819d7819 */ /* 0x000fe200000006ff */
[----:B------:R-:W-:Y:S01]  /*85b0*/  BSSY B3, `(.L_x_5518) ;  /* 0x0000535000037945 */ /* 0x000fe20003800000 */
[C---:B--2---:R-:W-:Y:S02]  /*85c0*/  IMAD.SHL.U32 R5, R3.reuse, 0x10, RZ ;  /* 0x0000001003057824 */ /* 0x044fe400078e00ff */
[----:B------:R-:W-:-:S05]  /*85d0*/  SHF.L.U64.HI R7, R3, R0, c[0x0][0x194] ;  /* 0x0000650003077619 */ /* 0x000fca0000010200 */
[----:B------:R-:W-:Y:S05]  /*85e0*/  @!P1 BRA `(.L_x_5519) ;  /* 0x00004d4000009947 */ /* 0x000fea0003800000 */
[----:B------:R-:W-:Y:S01]  /*85f0*/  ISETP.NE.U32.AND P1, PT, RZ, c[0x0][0x250], PT ;  /* 0x00009400ff007a0c */ /* 0x000fe20003f25070 */
[----:B------:R-:W-:-:S03]  /*8600*/  IMAD.MOV.U32 R6, RZ, RZ, RZ ;  /* 0x000000ffff067224 */ /* 0x000fc600078e00ff */
[----:B------:R-:W-:-:S13]  /*8610*/  ISETP.NE.AND.EX P1, PT, RZ, c[0x0][0x254], PT, P1 ;  /* 0x00009500ff007a0c */ /* 0x000fda0003f25310 */
[----:B------:R-:W2:Y:S01]  /*8620*/  @P1 LDG.E R6, [R138.64] ;  /* 0x000000068a061981 */ /* 0x000ea2000c1e1900 */
[----:B------:R-:W-:Y:S01]  /*8630*/  IMAD.MOV.U32 R2, RZ, RZ, c[0x0][0x194] ;  /* 0x00006500ff027624 */ /* 0x000fe200078e00ff */
[-C--:B------:R-:W-:Y:S01]  /*8640*/  IADD3 R4, P1, R5, R134.reuse, RZ ;  /* 0x0000008605047210 */ /* 0x080fe20007f3e0ff */
[----:B------:R-:W-:Y:S01]  /*8650*/  IMAD.MOV.U32 R136, RZ, RZ, R134 ;  /* 0x000000ffff887224 */ /* 0x000fe200078e0086 */
[----:B------:R-:W-:Y:S01]  /*8660*/  ULDC.U8 UR4, c[0x0][0x313] ;  /* 0x0000c4c000047ab9 */ /* 0x000fe20000000000 */
[----:B------:R-:W-:Y:S01]  /*8670*/  IMAD R5, R2, 0x30, RZ ;  /* 0x0000003002057824 */ /* 0x000fe200078e02ff */
[C---:B------:R-:W-:Y:S01]  /*8680*/  LEA R26, P4, R134.reuse, c[0x0][0x160], 0x1 ;  /* 0x00005800861a7a11 */ /* 0x040fe200078808ff */
[C---:B------:R-:W-:Y:S01]  /*8690*/  IMAD.WIDE.U32 R8, R3.reuse, 0x30, R136 ;  /* 0x0000003003087825 */ /* 0x040fe200078e0088 */
[----:B------:R-:W-:Y:S02]  /*86a0*/  LEA R0, P2, R3, R134, 0x5 ;  /* 0x0000008603007211 */ /* 0x000fe400078428ff */
[--C-:B------:R-:W-:Y:S01]  /*86b0*/  LEA.HI.X R27, R134, c[0x0][0x164], R137.reuse, 0x1, P4 ;  /* 0x00005900861b7a11 */ /* 0x100fe200020f0c89 */
[----:B------:R-:W-:Y:S01]  /*86c0*/  IMAD.X R7, R7, 0x1, R137, P1 ;  /* 0x0000000107077824 */ /* 0x000fe200008e0689 */
[----:B------:R-:W-:Y:S01]  /*86d0*/  LEA R14, P1, R8, c[0x0][0x160], 0x1 ;  /* 0x00005800080e7a11 */ /* 0x000fe200078208ff */
[----:B------:R-:W-:Y:S01]  /*86e0*/  IMAD.IADD R5, R9, 0x1, R5 ;  /* 0x0000000109057824 */ /* 0x000fe200078e0205 */
[----:B------:R-:W-:Y:S01]  /*86f0*/  LEA.HI.X R137, R3, R137, R2, 0x5, P2 ;  /* 0x0000008903897211 */ /* 0x000fe200010f2c02 */
[----:B------:R-:W-:Y:S01]  /*8700*/  IMAD.IADD R3, R155, 0x1, -R50 ;  /* 0x000000019b037824 */ /* 0x000fe200078e0a32 */
[----:B------:R-:W-:-:S02]  /*8710*/  LEA R24, P4, R4, c[0x0][0x160], 0x1 ;  /* 0x0000580004187a11 */ /* 0x000fc400078808ff */
[----:B------:R-:W-:Y:S02]  /*8720*/  LEA.HI.X R15, R8, c[0x0][0x164], R5, 0x1, P1 ;  /* 0x00005900080f7a11 */ /* 0x000fe400008f0c05 */
[----:B------:R-:W-:Y:S02]  /*8730*/  ISETP.NE.AND P1, PT, RZ, UR4, PT ;  /* 0x00000004ff007c0c */ /* 0x000fe4000bf25270 */
[----:B------:R-:W-:Y:S02]  /*8740*/  LEA.HI.X R25, R4, c[0x0][0x164], R7, 0x1, P4 ;  /* 0x0000590004197a11 */ /* 0x000fe400020f0c07 */
[----:B------:R-:W-:Y:S02]  /*8750*/  ISETP.GE.AND P2, PT, R132, R3, PT ;  /* 0x000000038400720c */ /* 0x000fe40003f46270 */
[----:B------:R-:W-:Y:S02]  /*8760*/  LEA R28, P4, R0, c[0x0][0x160], 0x1 ;  /* 0x00005800001c7a11 */ /* 0x000fe400078808ff */
[----:B------:R-:W-:-:S02]  /*8770*/  ISETP.GT.AND P2, PT, R111, -0x8, !P2 ;  /* 0xfffffff86f00780c */ /* 0x000fc40005744270 */
[----:B------:R-:W-:Y:S02]  /*8780*/  LEA.HI.X R29, R0, c[0x0][0x164], R137, 0x1, P4 ;  /* 0x00005900001d7a11 */ /* 0x000fe400020f0c89 */
        /* <DEDUP_REMOVED lines=18> */
[----:B------:R1:W-:Y:S01]  /*88b0*/  @P1 STS.128 [R157], RZ ;  /* 0x000000ff9d001388 */ /* 0x0003e20000000c00 */
[----:B------:R-:W-:Y:S05]  /*88c0*/  @P1 BRA `(.L_x_5524) ;  /* 0x000002d000001947 */ /* 0x000fea0003800000 */
[----:B-----5:R2:W5:Y:S01]  /*88d0*/  LDG.E.128 R8, [R26.64] ;  /* 0x000000061a087981 */ /* 0x020562000c1e1d00 */
[----:B------:R-:W-:Y:S01]  /*88e0*/  ISETP.GE.AND P1, PT, R102, c[0x0][0x230], PT ;  /* 0x00008c0066007a0c */ /* 0x000fe20003f26270 */
[----:B------:R-:W-:-:S12]  /*88f0*/  BSSY B0, `(.L_x_5525) ;  /* 0x0000029000007945 */ /* 0x000fd80003800000 */
[----:B------:R-:W-:Y:S05]  /*8900*/  @P1 BRA `(.L_x_5526) ;  /* 0x0000027000001947 */ /* 0x000fea0003800000 */
[----:B------:R-:W4:Y:S04]  /*8910*/  LDG.E.64 R4, [R30.64] ;  /* 0x000000061e047981 */ /* 0x000f28000c1e1b00 */
[----:B--2---:R-:W2:Y:S01]  /*8920*/  LDG.E.64 R6, [R22.64] ;  /* 0x0000000616067981 */ /* 0x004ea2000c1e1b00 */
[--C-:B-----5:R-:W-:Y:S01]  /*8930*/  HADD2.F32 R21, -RZ, R9.reuse.H0_H0 ;  /* 0x20000009ff157230 */ /* 0x120fe20000004100 */
[----:B------:R-:W-:Y:S01]  /*8940*/  MOV R18, R10 ;  /* 0x0000000a00127202 */ /* 0x000fe20000000f00 */
[----:B------:R-:W-:Y:S02]  /*8950*/  HADD2.F32 R19, -RZ, R9.H1_H1 ;  /* 0x30000009ff137230 */ /* 0x000fe40000004100 */
[--C-:B------:R-:W-:Y:S02]  /*8960*/  HADD2.F32 R16, -RZ, R11.reuse.H1_H1 ;  /* 0x3000000bff107230 */ /* 0x100fe40000004100 */
[----:B------:R-:W-:-:S02]  /*8970*/  HADD2.F32 R17, -RZ, R11.H0_H0 ;  /* 0x2000000bff117230 */ /* 0x000fc40000004100 */
[----:B----4-:R-:W-:Y:S02]  /*8980*/  HADD2.F32 R2, -RZ, R4.H1_H1 ;  /* 0x30000004ff027230 */ /* 0x010fe40000004100 */
[----:B------:R-:W-:Y:S02]  /*8990*/  HADD2.F32 R0, -RZ, R5.H1_H1 ;  /* 0x30000005ff007230 */ /* 0x000fe40000004100 */
[----:B--2---:R-:W-:Y:S01]  /*89a0*/  HADD2.F32 R11, -RZ, R7.H1_H1 ;  /* 0x30000007ff0b7230 */ /* 0x004fe20000004100 */
        /* <DEDUP_REMOVED lines=29> */
.L_x_5526:
[----:B------:R-:W-:Y:S05]  /*8b80*/  BSYNC B0 ;  /* 0x0000000000007941 */ /* 0x000fea0003800000 */
.L_x_5525:
[----:B-----5:R4:W-:Y:S02]  /*8b90*/  STS.128 [R157], R8 ;  /* 0x000000089d007388 */ /* 0x0209e40000000c00 */
.L_x_5524:
[----:B------:R-:W-:Y:S05]  /*8ba0*/  BSYNC B1 ;  /* 0x0000000000017941 */ /* 0x000fea0003800000 */
.L_x_5523:
[----:B------:R1:W-:Y:S01]  /*8bb0*/  @P0 STS.128 [R157+0x2000], RZ ;  /* 0x002000ff9d000388 */ /* 0x0003e20000000c00 */
[----:B------:R-:W-:Y:S05]  /*8bc0*/  @P0 BRA `(.L_x_5522) ;  /* 0x000002d000000947 */ /* 0x000fea0003800000 */
[----:B----45:R4:W5:Y:S01]  /*8bd0*/  LDG.E.128 R8, [R26.64+0x80] ;  /* 0x000080061a087981 */ /* 0x030962000c1e1d00 */
[----:B------:R-:W-:Y:S01]  /*8be0*/  ISETP.GE.AND P1, PT, R100, c[0x0][0x230], PT ;  /* 0x00008c0064007a0c */ /* 0x000fe20003f26270 */
[----:B------:R-:W-:-:S12]  /*8bf0*/  BSSY B0, `(.L_x_5527) ;  /* 0x0000029000007945 */ /* 0x000fd80003800000 */
[----:B------:R-:W-:Y:S05]  /*8c00*/  @P1 BRA `(.L_x_5528) ;  /* 0x0000027000001947 */ /* 0x000fea0003800000 */
[----:B--2---:R-:W2:Y:S04]  /*8c10*/  LDG.E.64 R4, [R30.64+0x40] ;  /* 0x000040061e047981 */ /* 0x004ea8000c1e1b00 */
[----:B---3--:R-:W3:Y:S01]  /*8c20*/  LDG.E.64 R6, [R22.64+0x40] ;  /* 0x0000400616067981 */ /* 0x008ee2000c1e1b00 */
        /* <DEDUP_REMOVED lines=37> */
.L_x_5528:
[----:B------:R-:W-:Y:S05]  /*8e80*/  BSYNC B0 ;  /* 0x0000000000007941 */ /* 0x000fea0003800000 */
.L_x_5527:
[----:B-----5:R1:W-:Y:S02]  /*8e90*/  STS.128 [R157+0x2000], R8 ;  /* 0x002000089d007388 */ /* 0x0203e40000000c00 */
.L_x_5522:
[----:B------:R-:W-:Y:S05]  /*8ea0*/  BSYNC B2 ;  /* 0x0000000000027941 */ /* 0x000fea0003800000 */
.L_x_5521:
[----:B------:R-:W-:Y:S01]  /*8eb0*/  IADD3 R0, R132, 0x10, RZ ;  /* 0x0000001084007810 */ /* 0x000fe20007ffe0ff */
[----:B------:R-:W-:Y:S03]  /*8ec0*/  BSSY B2, `(.L_x_5529) ;  /* 0x000006e000027945 */ /* 0x000fe60003800000 */
[----:B------:R-:W-:-:S04]  /*8ed0*/  ISETP.GE.AND P1, PT, R0, R3, PT ;  /* 0x000000030000720c */ /* 0x000fc80003f26270 */
[----:B------:R-:W-:-:S13]  /*8ee0*/  ISETP.LT.OR P1, PT, R111, -0x87, P1 ;  /* 0xffffff796f00780c */ /* 0x000fda0000f21670 */
[----:B------:R-:W-:Y:S05]  /*8ef0*/  @P1 BRA `(.L_x_5530) ;  /* 0x000006a000001947 */ /* 0x000fea0003800000 */
[----:B------:R-:W-:Y:S01]  /*8f00*/  ISETP.GE.AND P1, PT, R102, c[0x0][0x220], PT ;  /* 0x0000880066007a0c */ /* 0x000fe20003f26270 */
[----:B------:R-:W-:Y:S01]  /*8f10*/  BSSY B1, `(.L_x_5531) ;  /* 0x000003a000017945 */ /* 0x000fe20003800000 */
[----:B------:R-:W-:-:S04]  /*8f20*/  IADD3 R2, P2, R121, R20, RZ ;  /* 0x0000001479027210 */ /* 0x000fc80007f5e0ff */
[----:B------:R-:W-:Y:S01]  /*8f30*/  LEA.HI.X.SX32 R121, R121, R13, 0x1, P2 ;  /* 0x0000000d79797211 */ /* 0x000fe200010f0eff */
[----:B---3--:R-:W-:-:S03]  /*8f40*/  IMAD.SHL.U32 R32, R2, 0x2, RZ ;  /* 0x0000000202207824 */ /* 0x008fc600078e00ff */
[----:B------:R-:W-:Y:S02]  /*8f50*/  SHF.L.U64.HI R2, R2, 0x1, R121 ;  /* 0x0000000102027819 */ /* 0x000fe40000010279 */
[C---:B------:R-:W-:Y:S01]  /*8f60*/  IADD3 R30, P4, R32.reuse, c[0x0][0x2a8], RZ ;  /* 0x0000aa00201e7a10 */ /* 0x040fe20007f9e0ff */
[----:B------:R3:W-:Y:S01]  /*8f70*/  @P1 STS.128 [R157+0x800], RZ ;  /* 0x000800ff9d001388 */ /* 0x0007e20000000c00 */
[----:B------:R-:W-:Y:S02]  /*8f80*/  IADD3 R32, P2, R32, c[0x0][0x2b0], RZ ;  /* 0x0000ac0020207a10 */ /* 0x000fe40007f5e0ff */
[C---:B------:R-:W-:Y:S02]  /*8f90*/  IADD3.X R31, R2.reuse, c[0x0][0x2ac], RZ, P4, !PT ;  /* 0x0000ab00021f7a10 */ /* 0x040fe400027fe4ff */
[----:B------:R-:W-:Y:S01]  /*8fa0*/  IADD3.X R33, R2, c[0x0][0x2b4], RZ, P2, !PT ;  /* 0x0000ad0002217a10 */ /* 0x000fe200017fe4ff */
[----:B------:R-:W-:Y:S05]  /*8fb0*/  @P1 BRA `(.L_x_5532) ;  /* 0x000002f000001947 */ /* 0x000fea0003800000 */
[----:B-1--45:R1:W5:Y:S01]  /*8fc0*/  LDG.E.128 R8, [R24.64] ;  /* 0x0000000618087981 */ /* 0x032362000c1e1d00 */
[----:B------:R-:W-:Y:S01]  /*8fd0*/  ISETP.GE.AND P1, PT, R102, c[0x0][0x230], PT ;  /* 0x00008c0066007a0c */ /* 0x000fe20003f26270 */
[----:B------:R-:W-:-:S12]  /*8fe0*/  BSSY B0, `(.L_x_5533) ;  /* 0x000002b000007945 */ /* 0x000fd80003800000 */
[----:B------:R-:W-:Y:S05]  /*8ff0*/  @P1 BRA `(.L_x_5534) ;  /* 0x0000029000001947 */ /* 0x000fea0003800000 */
[----:B------:R-:W4:Y:S04]  /*9000*/  LDG.E.64 R4, [R32.64] ;  /* 0x0000000620047981 */ /* 0x000f28000c1e1b00 */
[----:B--2---:R-:W2:Y:S01]  /*9010*/  LDG.E.64 R6, [R30.64] ;  /* 0x000000061e067981 */ /* 0x004ea2000c1e1b00 */
[----:B-----5:R-:W-:Y:S01]  /*9020*/  MOV R19, R10 ;  /* 0x0000000a00137202 */ /* 0x020fe20000000f00 */
[----:B------:R-:W-:Y:S02]  /*9030*/  HADD2.F32 R21, -RZ, R9.H1_H1 ;  /* 0x30000009ff157230 */ /* 0x000fe40000004100 */
[----:B------:R-:W-:Y:S02]  /*9040*/  HADD2.F32 R17, -RZ, R11.H1_H1 ;  /* 0x3000000bff117230 */ /* 0x000fe40000004100 */
[----:B------:R-:W-:-:S02]  /*9050*/  HADD2.F32 R22, -RZ, R9.H0_H0 ;  /* 0x20000009ff167230 */ /* 0x000fc40000004100 */
[----:B------:R-:W-:Y:S02]  /*9060*/  HADD2.F32 R18, -RZ, R11.H0_H0 ;  /* 0x2000000bff127230 */ /* 0x000fe40000004100 */
[----:B----4-:R-:W-:Y:S02]  /*9070*/  HADD2.F32 R10, -RZ, R4.H1_H1 ;  /* 0x30000004ff0a7230 */ /* 0x010fe40000004100 */
        /* <DEDUP_REMOVED lines=33> */
.L_x_5534:
[----:B------:R-:W-:Y:S05]  /*9290*/  BSYNC B0 ;  /* 0x0000000000007941 */ /* 0x000fea0003800000 */
.L_x_5533:
[----:B-----5:R4:W-:Y:S02]  /*92a0*/  STS.128 [R157+0x800], R8 ;  /* 0x000800089d007388 */ /* 0x0209e40000000c00 */
.L_x_5532:
[----:B------:R-:W-:Y:S05]  /*92b0*/  BSYNC B1 ;  /* 0x0000000000017941 */ /* 0x000fea0003800000 */
.L_x_5531:
[----:B------:R1:W-:Y:S01]  /*92c0*/  @P0 STS.128 [R157+0x2800], RZ ;  /* 0x002800ff9d000388 */ /* 0x0003e20000000c00 */
[----:B------:R-:W-:Y:S05]  /*92d0*/  @P0 BRA `(.L_x_5530) ;  /* 0x000002c000000947 */ /* 0x000fea0003800000 */
[----:B-12-4-:R-:W5:Y:S01]  /*92e0*/  LDG.E.128 R24, [R24.64+0x80] ;  /* 0x0000800618187981 */ /* 0x016f62000c1e1d00 */
[----:B------:R-:W-:Y:S01]  /*92f0*/  ISETP.GE.AND P1, PT, R100, c[0x0][0x230], PT ;  /* 0x00008c0064007a0c */ /* 0x000fe20003f26270 */
[----:B------:R-:W-:-:S12]  /*9300*/  BSSY B0, `(.L_x_5535) ;  /* 0x0000028000007945 */ /* 0x000fd80003800000 */
[----:B------:R-:W-:Y:S05]  /*9310*/  @P1 BRA `(.L_x_5536) ;  /* 0x0000026000001947 */ /* 0x000fea0003800000 */
[----:B------:R-:W2:Y:S04]  /*9320*/  LDG.E.64 R4, [R32.64+0x40] ;  /* 0x0000400620047981 */ /* 0x000ea8000c1e1b00 */
[----:B------:R-:W4:Y:S01]  /*9330*/  LDG.E.64 R6, [R30.64+0x40] ;  /* 0x000040061e067981 */ /* 0x000f22000c1e1b00 */
[----:B-----5:R-:W-:Y:S02]  /*9340*/  HADD2.F32 R16, -RZ, R27.H1_H1 ;  /* 0x3000001bff107230 */ /* 0x020fe40000004100 */
[----:B------:R-:W-:Y:S02]  /*9350*/  HADD2.F32 R18, -RZ, R25.H1_H1 ;  /* 0x30000019ff127230 */ /* 0x000fe40000004100 */
[----:B------:R-:W-:Y:S02]  /*9360*/  HADD2.F32 R17, -RZ, R27.H0_H0 ;  /* 0x2000001bff117230 */ /* 0x000fe40000004100 */
[----:B------:R-:W-:-:S02]  /*9370*/  HADD2.F32 R19, -RZ, R25.H0_H0 ;  /* 0x20000019ff137230 */ /* 0x000fc40000004100 */
[----:B--2---:R-:W-:Y:S02]  /*9380*/  HADD2.F32 R2, -RZ, R5.H1_H1 ;  /* 0x30000005ff027230 */ /* 0x004fe40000004100 */
[----:B------:R-:W-:Y:S02]  /*9390*/  HADD2.F32 R9, -RZ, R4.H1_H1 ;  /* 0x30000004ff097230 */ /* 0x000fe40000004100 */
[----:B----4-:R-:W-:Y:S01]  /*93a0*/  HADD2.F32 R11, -RZ, R7.H1_H1 ;  /* 0x30000007ff0b7230 */ /* 0x010fe20000004100 */
[-C--:B------:R-:W-:Y:S01]  /*93b0*/  FMUL.FTZ R8, R16, R2.reuse ;  /* 0x0000000210087220 */ /* 0x080fe20000410000 */
[----:B------:R-:W-:Y:S01]  /*93c0*/  HADD2.F32 R12, -RZ, R6.H1_H1 ;  /* 0x30000006ff0c7230 */ /* 0x000fe20000004100 */
[----:B------:R-:W-:Y:S01]  /*93d0*/  FMUL.FTZ R10, R18, R9 ;  /* 0x00000009120a7220 */ /* 0x000fe20000410000 */
[----:B------:R-:W-:Y:S01]  /*93e0*/  HADD2.F32 R4, -RZ, R4.H0_H0 ;  /* 0x20000004ff047230 */ /* 0x000fe20000004100 */
[C---:B------:R-:W-:Y:S01]  /*93f0*/  FMUL.FTZ R2, R17.reuse, R2 ;  /* 0x0000000211027220 */ /* 0x040fe20000410000 */
[----:B------:R-:W-:Y:S01]  /*9400*/  HADD2.F32 R5, -RZ, R5.H0_H0 ;  /* 0x20000005ff057230 */ /* 0x000fe20000004100 */
[----:B------:R-:W-:Y:S01]  /*9410*/  FFMA.FTZ R8, R17, R11, -R8 ;  /* 0x0000000b11087223 */ /* 0x000fe20000010808 */
[--C-:B------:R-:W-:Y:S01]  /*9420*/  HADD2.F32 R17, -RZ, R24.reuse.H0_H0 ;  /* 0x20000018ff117230 */ /* 0x100fe20000004100 */
[C---:B------:R-:W-:Y:S01]  /*9430*/  FMUL.FTZ R9, R19.reuse, R9 ;  /* 0x0000000913097220 */ /* 0x040fe20000410000 */
[----:B------:R-:W-:Y:S01]  /*9440*/  HADD2.F32 R21, -RZ, R7.H0_H0 ;  /* 0x20000007ff157230 */ /* 0x000fe20000004100 */
[-C--:B------:R-:W-:Y:S01]  /*9450*/  FFMA.FTZ R10, R19, R12.reuse, -R10 ;  /* 0x0000000c130a7223 */ /* 0x080fe2000001080a */
[----:B------:R-:W-:Y:S01]  /*9460*/  HADD2.F32 R19, -RZ, R24.H1_H1 ;  /* 0x30000018ff137230 */ /* 0x000fe20000004100 */
[----:B------:R-:W-:Y:S01]  /*9470*/  FFMA.FTZ R11, R16, R11, R2 ;  /* 0x0000000b100b7223 */ /* 0x000fe20000010002 */
[--C-:B------:R-:W-:Y:S01]  /*9480*/  HADD2.F32 R2, -RZ, R26.reuse.H0_H0 ;  /* 0x2000001aff027230 */ /* 0x100fe20000004100 */
[----:B------:R-:W-:Y:S01]  /*9490*/  FFMA.FTZ R9, R18, R12, R9 ;  /* 0x0000000c12097223 */ /* 0x000fe20000010009 */
        /* <DEDUP_REMOVED lines=14> */
.L_x_5536:
[----:B------:R-:W-:Y:S05]  /*9580*/  BSYNC B0 ;  /* 0x0000000000007941 */ /* 0x000fea0003800000 */
.L_x_5535:
[----:B-----5:R1:W-:Y:S02]  /*9590*/  STS.128 [R157+0x2800], R24 ;  /* 0x002800189d007388 */ /* 0x0203e40000000c00 */
.L_x_5530:
[----:B------:R-:W-:Y:S05]  /*95a0*/  BSYNC B2 ;  /* 0x0000000000027941 */ /* 0x000fea0003800000 */
.L_x_5529:
[----:B------:R-:W-:Y:S01]  /*95b0*/  IADD3 R16, R132, 0x20, RZ ;  /* 0x0000002084107810 */ /* 0x000fe20007ffe0ff */
[----:B------:R-:W-:Y:S03]  /*95c0*/  BSSY B2, `(.L_x_5537) ;  /* 0x000006f000027945 */ /* 0x000fe60003800000 */
[----:B------:R-:W-:-:S04]  /*95d0*/  ISETP.GE.AND P1, PT, R16, R3, PT ;  /* 0x000000031000720c */ /* 0x000fc80003f26270 */
[----:B------:R-:W-:-:S13]  /*95e0*/  ISETP.LT.OR P1, PT, R111, -0x107, P1 ;  /* 0xfffffef96f00780c */ /* 0x000fda0000f21670 */
[----:B------:R-:W-:Y:S05]  /*95f0*/  @P1 BRA `(.L_x_5538) ;  /* 0x000006b000001947 */ /* 0x000fea0003800000 */
[----:B------:R-:W-:Y:S01]  /*9600*/  ISETP.GE.AND P1, PT, R102, c[0x0][0x220], PT ;  /* 0x0000880066007a0c */ /* 0x000fe20003f26270 */
[----:B------:R-:W-:Y:S01]  /*9610*/  IMAD.SHL.U32 R2, R123, 0x20, RZ ;  /* 0x000000207b027824 */ /* 0x000fe200078e00ff */
[----:B------:R-:W-:Y:S04]  /*9620*/  BSSY B1, `(.L_x_5539) ;  /* 0x000003a000017945 */ /* 0x000fe80003800000 */
[----:B------:R-:W-:-:S04]  /*9630*/  IADD3 R5, P2, R2, R20, RZ ;  /* 0x0000001402057210 */ /* 0x000fc80007f5e0ff */
[----:B------:R-:W-:Y:S01]  /*9640*/  LEA.HI.X.SX32 R2, R2, R13, 0x1, P2 ;  /* 0x0000000d02027211 */ /* 0x000fe200010f0eff */
[C---:B---3--:R-:W-:Y:S02]  /*9650*/  IMAD.SHL.U32 R32, R5.reuse, 0x2, RZ ;  /* 0x0000000205207824 */ /* 0x048fe400078e00ff */
[----:B------:R3:W-:Y:S01]  /*9660*/  @P1 STS.128 [R157+0x1000], RZ ;  /* 0x001000ff9d001388 */ /* 0x0007e20000000c00 */
[----:B------:R-:W-:Y:S02]  /*9670*/  SHF.L.U64.HI R2, R5, 0x1, R2 ;  /* 0x0000000105027819 */ /* 0x000fe40000010202 */
[C---:B-12-4-:R-:W-:Y:S02]  /*9680*/  IADD3 R26, P4, R32.reuse, c[0x0][0x2a8], RZ ;  /* 0x0000aa00201a7a10 */ /* 0x056fe40007f9e0ff */
[----:B------:R-:W-:Y:S02]  /*9690*/  IADD3 R32, P2, R32, c[0x0][0x2b0], RZ ;  /* 0x0000ac0020207a10 */ /* 0x000fe40007f5e0ff */
[----:B------:R-:W-:-:S02]  /*96a0*/  IADD3.X R27, R2, c[0x0][0x2ac], RZ, P4, !PT ;  /* 0x0000ab00021b7a10 */ /* 0x000fc400027fe4ff */
[----:B------:R-:W-:Y:S01]  /*96b0*/  IADD3.X R33, R2, c[0x0][0x2b4], RZ, P2, !PT ;  /* 0x0000ad0002217a10 */ /* 0x000fe200017fe4ff */
[----:B------:R-:W-:Y:S05]  /*96c0*/  @P1 BRA `(.L_x_5540) ;  /* 0x000002f000001947 */ /* 0x000fea0003800000 */
[----:B-----5:R1:W5:Y:S01]  /*96d0*/  LDG.E.128 R8, [R28.64] ;  /* 0x000000061c087981 */ /* 0x020362000c1e1d00 */
[----:B------:R-:W-:Y:S01]  /*96e0*/  ISETP.GE.AND P1, PT, R102, c[0x0][0x230], PT ;  /* 0x00008c0066007a0c */ /* 0x000fe20003f26270 */
[----:B------:R-:W-:-:S12]  /*96f0*/  BSSY B0, `(.L_x_5541) ;  /* 0x000002b000007945 */ /* 0x000fd80003800000 */
[----:B------:R-:W-:Y:S05]  /*9700*/  @P1 BRA `(.L_x_5542) ;  /* 0x0000029000001947 */ /* 0x000fea0003800000 */
[----:B------:R-:W2:Y:S04]  /*9710*/  LDG.E.64 R4, [R32.64] ;  /* 0x0000000620047981 */ /* 0x000ea8000c1e1b00 */
[----:B------:R-:W4:Y:S01]  /*9720*/  LDG.E.64 R6, [R26.64] ;  /* 0x000000061a067981 */ /* 0x000f22000c1e1b00 */
[--C-:B-----5:R-:W-:Y:S01]  /*9730*/  HADD2.F32 R24, -RZ, R9.reuse.H0_H0 ;  /* 0x20000009ff187230 */ /* 0x120fe20000004100 */
[----:B------:R-:W-:Y:S01]  /*9740*/  MOV R21, R10 ;  /* 0x0000000a00157202 */ /* 0x000fe20000000f00 */
[----:B------:R-:W-:Y:S02]  /*9750*/  HADD2.F32 R22, -RZ, R9.H1_H1 ;  /* 0x30000009ff167230 */ /* 0x000fe40000004100 */
[--C-:B------:R-:W-:Y:S02]  /*9760*/  HADD2.F32 R19, -RZ, R11.reuse.H1_H1 ;  /* 0x3000000bff137230 */ /* 0x100fe40000004100 */
        /* <DEDUP_REMOVED lines=18> */
[--C-:B------:R-:W-:Y:S01]  /*9890*/  HADD2.F32 R12, -RZ, R21.reuse.H1_H1 ;  /* 0x30000015ff0c7230 */ /* 0x100fe20000004100 */
[-C--:B------:R-:W-:Y:S01]  /*98a0*/  FMUL.FTZ R18, R17, R4.reuse ;  /* 0x0000000411127220 */ /* 0x080fe20000410000 */
[----:B------:R-:W-:Y:S01]  /*98b0*/  HADD2.F32 R8, -RZ, R21.H0_H0 ;  /* 0x20000015ff087230 */ /* 0x000fe20000004100 */
        /* <DEDUP_REMOVED lines=14> */
.L_x_5542:
[----:B------:R-:W-:Y:S05]  /*99a0*/  BSYNC B0 ;  /* 0x0000000000007941 */ /* 0x000fea0003800000 */
.L_x_5541:
[----:B-----5:R2:W-:Y:S02]  /*99b0*/  STS.128 [R157+0x1000], R8 ;  /* 0x001000089d007388 */ /* 0x0205e40000000c00 */
.L_x_5540:
[----:B------:R-:W-:Y:S05]  /*99c0*/  BSYNC B1 ;  /* 0x0000000000017941 */ /* 0x000fea0003800000 */
.L_x_5539:
[----:B------:R4:W-:Y:S01]  /*99d0*/  @P0 STS.128 [R157+0x3000], RZ ;  /* 0x003000ff9d000388 */ /* 0x0009e20000000c00 */
[----:B------:R-:W-:Y:S05]  /*99e0*/  @P0 BRA `(.L_x_5538) ;  /* 0x000002c000000947 */ /* 0x000fea0003800000 */
[----:B-1----:R-:W5:Y:S01]  /*99f0*/  LDG.E.128 R28, [R28.64+0x80] ;  /* 0x000080061c1c7981 */ /* 0x002f62000c1e1d00 */
[----:B------:R-:W-:Y:S01]  /*9a00*/  ISETP.GE.AND P1, PT, R100, c[0x0][0x230], PT ;  /* 0x00008c0064007a0c */ /* 0x000fe20003f26270 */
[----:B------:R-:W-:-:S12]  /*9a10*/  BSSY B0, `(.L_x_5543) ;  /* 0x0000028000007945 */ /* 0x000fd80003800000 */
[----:B------:R-:W-:Y:S05]  /*9a20*/  @P1 BRA `(.L_x_5544) ;  /* 0x0000026000001947 */ /* 0x000fea0003800000 */
[----:B--2---:R-:W2:Y:S04]  /*9a30*/  LDG.E.64 R4, [R32.64+0x40] ;  /* 0x0000400620047981 */ /* 0x004ea8000c1e1b00 */
[----:B---3--:R-:W3:Y:S01]  /*9a40*/  LDG.E.64 R6, [R26.64+0x40] ;  /* 0x000040061a067981 */ /* 0x008ee2000c1e1b00 */
[--C-:B-----5:R-:W-:Y:S02]  /*9a50*/  HADD2.F32 R21, -RZ, R29.reuse.H0_H0 ;  /* 0x2000001dff157230 */ /* 0x120fe40000004100 */
        /* <DEDUP_REMOVED lines=35> */
.L_x_5544:
[----:B------:R-:W-:Y:S05]  /*9c90*/  BSYNC B0 ;  /* 0x0000000000007941 */ /* 0x000fea0003800000 */
.L_x_5543:
[----:B-----5:R1:W-:Y:S02]  /*9ca0*/  STS.128 [R157+0x3000], R28 ;  /* 0x0030001c9d007388 */ /* 0x0203e40000000c00 */
.L_x_5538:
[----:B------:R-:W-:Y:S05]  /*9cb0*/  BSYNC B2 ;  /* 0x0000000000027941 */ /* 0x000fea0003800000 */
.L_x_5537:
[----:B------:R-:W-:-:S04]  /*9cc0*/  IADD3 R18, R132, 0x30, RZ ;  /* 0x0000003084127810 */ /* 0x000fc80007ffe0ff */
[----:B------:R-:W-:-:S04]  /*9cd0*/  ISETP.GE.AND P1, PT, R18, R3, PT ;  /* 0x000000031200720c */ /* 0x000fc80003f26270 */
[----:B------:R-:W-:-:S13]  /*9ce0*/  ISETP.LT.OR P1, PT, R111, -0x187, P1 ;  /* 0xfffffe796f00780c */ /* 0x000fda0000f21670 */
[----:B------:R-:W-:Y:S05]  /*9cf0*/  @P1 BRA `(.L_x_5545) ;  /* 0x00003c0000001947 */ /* 0x000fea0003800000 */
[----:B------:R-:W-:Y:S01]  /*9d00*/  ISETP.GE.AND P1, PT, R102, c[0x0][0x220], PT ;  /* 0x0000880066007a0c */ /* 0x000fe20003f26270 */
[----:B------:R-:W-:Y:S01]  /*9d10*/  IMAD R123, R123, 0x30, RZ ;  /* 0x000000307b7b7824 */ /* 0x000fe200078e02ff */
[----:B------:R-:W-:Y:S04]  /*9d20*/  BSSY B1, `(.L_x_5546) ;  /* 0x0000038000017945 */ /* 0x000fe80003800000 */
[----:B------:R-:W-:-:S04]  /*9d30*/  IADD3 R2, P2, R123, R20, RZ ;  /* 0x000000147b027210 */ /* 0x000fc80007f5e0ff */
[----:B------:R-:W-:Y:S01]  /*9d40*/  LEA.HI.X.SX32 R13, R123, R13, 0x1, P2 ;  /* 0x0000000d7b0d7211 */ /* 0x000fe200010f0eff */
[C---:B-12-4-:R-:W-:Y:S02]  /*9d50*/  IMAD.SHL.U32 R26, R2.reuse, 0x2, RZ ;  /* 0x00000002021a7824 */ /* 0x056fe400078e00ff */
[----:B------:R1:W-:Y:S01]  /*9d60*/  @P1 STS.128 [R157+0x1800], RZ ;  /* 0x001800ff9d001388 */ /* 0x0003e20000000c00 */
[----:B------:R-:W-:Y:S02]  /*9d70*/  SHF.L.U64.HI R2, R2, 0x1, R13 ;  /* 0x0000000102027819 */ /* 0x000fe4000001020d */
[C---:B------:R-:W-:Y:S02]  /*9d80*/  IADD3 R22, P4, R26.reuse, c[0x0][0x2a8], RZ ;  /* 0x0000aa001a167a10 */ /* 0x040fe40007f9e0ff */
        /* <DEDUP_REMOVED lines=8> */
[----:B------:R-:W4:Y:S04]  /*9e10*/  LDG.E.64 R2, [R26.64] ;  /* 0x000000061a027981 */ /* 0x000f28000c1e1b00 */
[----:B--2---:R-:W2:Y:S01]  /*9e20*/  LDG.E.64 R4, [R22.64] ;  /* 0x0000000616047981 */ /* 0x004ea2000c1e1b00 */
[--C-:B-----5:R-:W-:Y:S01]  /*9e30*/  HADD2.F32 R13, -RZ, R11.reuse.H1_H1 ;  /* 0x3000000bff0d7230 */ /* 0x120fe20000004100 */
[----:B------:R-:W-:Y:S01]  /*9e40*/  MOV R17, R10 ;  /* 0x0000000a00117202 */ /* 0x000fe20000000f00 */
[----:B------:R-:W-:Y:S02]  /*9e50*/  HADD2.F32 R20, -RZ, R11.H0_H0 ;  /* 0x2000000bff147230 */ /* 0x000fe40000004100 */
[--C-:B------:R-:W-:Y:S02]  /*9e60*/  HADD2.F32 R21, -RZ, R9.reuse.H0_H0 ;  /* 0x20000009ff157230 */ /* 0x100fe40000004100 */
[----:B------:R-:W-:-:S02]  /*9e70*/  HADD2.F32 R19, -RZ, R9.H1_H1 ;  /* 0x30000009ff137230 */ /* 0x000fc40000004100 */
[----:B----4-:R-:W-:Y:S02]  /*9e80*/  HADD2.F32 R6, -RZ, R3.H1_H1 ;  /* 0x30000003ff067230 */ /* 0x010fe40000004100 */
[----:B------:R-:W-:Y:S02]  /*9e90*/  HADD2.F32 R24, -RZ, R2.H1_H1 ;  /* 0x30000002ff187230 */ /* 0x000fe40000004100 */
[----:B--2---:R-:W-:Y:S01]  /*9ea0*/  HADD2.F32 R11, -RZ, R5.H1_H1 ;  /* 0x30000005ff0b7230 */ /* 0x004fe20000004100 */
        /* <DEDUP_REMOVED lines=29> */
.L_x_5549:
[----:B------:R-:W-:Y:S05]  /*a080*/  BSYNC B0 ;  /* 0x0000000000007941 */ /* 0x000fea0003800000 */
.L_x_5548:
[----:B-----5:R4:W-:Y:S02]  /*a090*/  STS.128 [R157+0x1800], R8 ;  /* 0x001800089d007388 */ /* 0x0209e40000000c00 */
.L_x_5547:
[----:B------:R-:W-:Y:S05]  /*a0a0*/  BSYNC B1 ;  /* 0x0000000000017941 */ /* 0x000fea0003800000 */
.L_x_5546:
[----:B------:R1:W-:Y:S01]  /*a0b0*/  @P0 STS.128 [R157+0x3800], RZ ;  /* 0x003800ff9d000388 */ /* 0x0003e20000000c00 */
[----:B------:R-:W-:Y:S05]  /*a0c0*/  @P0 BRA `(.L_x_5545) ;  /* 0x0000383000000947 */ /* 0x000fea0003800000 */
[----:B--2---:R-:W5:Y:S01]  /*a0d0*/  LDG.E.128 R12, [R14.64+0x80] ;  /* 0x000080060e0c7981 */ /* 0x004f62000c1e1d00 */
[----:B------:R-:W-:Y:S01]  /*a0e0*/  ISETP.GE.AND P0, PT, R100, c[0x0][0x230], PT ;  /* 0x00008c0064007a0c */ /* 0x000fe20003f06270 */
[----:B------:R-:W-:-:S12]  /*a0f0*/  BSSY B0, `(.L_x_5550) ;  /* 0x000002b000007945 */ /* 0x000fd80003800000 */
[----:B------:R-:W-:Y:S05]  /*a100*/  @P0 BRA `(.L_x_5551) ;  /* 0x0000029000000947 */ /* 0x000fea0003800000 */
[----:B------:R-:W2:Y:S04]  /*a110*/  LDG.E.64 R2, [R26.64+0x40] ;  /* 0x000040061a027981 */ /* 0x000ea8000c1e1b00 */
[----:B---3--:R-:W3:Y:S01]  /*a120*/  LDG.E.64 R4, [R22.64+0x40] ;  /* 0x0000400616047981 */ /* 0x008ee2000c1e1b00 */
[----:B-----5:R-:W-:Y:S02]  /*a130*/  MOV R6, R13 ;  /* 0x0000000d00067202 */ /* 0x020fe40000000f00 */
[----:B------:R-:W-:Y:S02]  /*a140*/  MOV R13, R15 ;  /* 0x0000000f000d7202 */ /* 0x000fe40000000f00 */
[----:B------:R-:W-:Y:S01]  /*a150*/  MOV R17, R14 ;  /* 0x0000000e00117202 */ /* 0x000fe20000000f00 */
[----:B------:R-:W-:-:S02]  /*a160*/  HADD2.F32 R20, -RZ, R6.H0_H0 ;  /* 0x20000006ff147230 */ /* 0x000fc40000004100 */
[----:B------:R-:W-:Y:S02]  /*a170*/  HADD2.F32 R15, -RZ, R6.H1_H1 ;  /* 0x30000006ff0f7230 */ /* 0x000fe40000004100 */
[--C-:B------:R-:W-:Y:S02]  /*a180*/  HADD2.F32 R14, -RZ, R13.reuse.H0_H0 ;  /* 0x2000000dff0e7230 */ /* 0x100fe40000004100 */
[----:B------:R-:W-:Y:S02]  /*a190*/  HADD2.F32 R13, -RZ, R13.H1_H1 ;  /* 0x3000000dff0d7230 */ /* 0x000fe40000004100 */
[----:B--2-4-:R-:W-:Y:S02]  /*a1a0*/  HADD2.F32 R8, -RZ, R2.H1_H1 ;  /* 0x30000002ff087230 */ /* 0x014fe40000004100 */
        /* <DEDUP_REMOVED lines=18> */
[----:B------:R-:W-:Y:S02]  /*a2d0*/  HADD2.F32 R10, -RZ, R17.H0_H0 ;  /* 0x20000011ff0a7230 */ /* 0x000fe40000004100 */
[----:B------:R-:W-:Y:S01]  /*a2e0*/  HADD2.F32 R15, -RZ, R5.H0_H0 ;  /* 0x20000005ff0f7230 */ /* 0x000fe20000004100 */
[----:B------:R-:W-:-:S02]  /*a2f0*/  FMUL.FTZ R5, R13, R2 ;  /* 0x000000020d057220 */ /* 0x000fc40000410000 */
[-C--:B------:R-:W-:Y:S02]  /*a300*/  FMUL.FTZ R2, R12, R3.reuse ;  /* 0x000000030c027220 */ /* 0x080fe40000410000 */
[----:B------:R-:W-:Y:S02]  /*a310*/  FMUL.FTZ R3, R10, R3 ;  /* 0x000000030a037220 */ /* 0x000fe40000410000 */
        /* <DEDUP_REMOVED lines=8> */
.L_x_5551:
[----:B------:R-:W-:Y:S05]  /*a3a0*/  BSYNC B0 ;  /* 0x0000000000007941 */ /* 0x000fea0003800000 */
.L_x_5550:
[----:B-----5:R2:W-:Y:S01]  /*a3b0*/  STS.128 [R157+0x3800], R12 ;  /* 0x0038000c9d007388 */ /* 0x0205e20000000c00 */
[----:B------:R-:W-:Y:S05]  /*a3c0*/  BRA `(.L_x_5545) ;  /* 0x0000353000007947 */ /* 0x000fea0003800000 */
.L_x_5520:
[----:B------:R-:W-:Y:S01]  /*a3d0*/  BSSY B2, `(.L_x_5552) ;  /* 0x00000b5000027945 */ /* 0x000fe20003800000 */
[----:B------:R-:W-:Y:S05]  /*a3e0*/  @!P2 BRA `(.L_x_5553) ;  /* 0x00000b300000a947 */ /* 0x000fea0003800000 */
[----:B------:R-:W-:Y:S01]  /*a3f0*/  ISETP.GE.AND P1, PT, R102, c[0x0][0x220], PT ;  /* 0x0000880066007a0c */ /* 0x000fe20003f26270 */
[----:B------:R-:W-:-:S12]  /*a400*/  BSSY B1, `(.L_x_5554) ;  /* 0x0000059000017945 */ /* 0x000fd80003800000 */
[----:B------:R1:W-:Y:S01]  /*a410*/  @P1 STS.128 [R157], RZ ;  /* 0x000000ff9d001388 */ /* 0x0003e20000000c00 */
        /* <DEDUP_REMOVED lines=8> */
[----:B-----5:R-:W-:-:S07]  /*a4a0*/  MOV R11, RZ ;  /* 0x000000ff000b7202 */ /* 0x020fce0000000f00 */
        /* <DEDUP_REMOVED lines=8> */
[----:B------:R-:W4:Y:S01]  /*a530*/  LDG.E.128 R16, [R16.64] ;  /* 0x0000000610107981 */ /* 0x000f22000c1e1d00 */
[----:B------:R-:W-:Y:S02]  /*a540*/  LEA.HI.X R5, R5, c[0x0][0x2b4], R0, 0x1, P1 ;  /* 0x0000ad0005057a11 */ /* 0x000fe400008f0c00 */
[----:B------:R-:W-:-:S04]  /*a550*/  IADD3 R9, P1, R11, R2, RZ ;  /* 0x000000020b097210 */ /* 0x000fc80007f3e0ff */
[----:B--2---:R-:W2:Y:S01]  /*a560*/  LDG.E.128 R4, [R4.64] ;  /* 0x0000000604047981 */ /* 0x004ea2000c1e1d00 */
[----:B------:R-:W-:Y:S02]  /*a570*/  LEA.HI.X.SX32 R0, R11, R12, 0x1, P1 ;  /* 0x0000000c0b007211 */ /* 0x000fe400008f0eff */
[----:B------:R-:W-:-:S04]  /*a580*/  LEA R8, P1, R9, c[0x0][0x2a8], 0x1 ;  /* 0x0000aa0009087a11 */ /* 0x000fc800078208ff */
[----:B------:R-:W-:-:S06]  /*a590*/  LEA.HI.X R9, R9, c[0x0][0x2ac], R0, 0x1, P1 ;  /* 0x0000ab0009097a11 */ /* 0x000fcc00008f0c00 */
[----:B---3--:R-:W3:Y:S01]  /*a5a0*/  LDG.E.128 R8, [R8.64] ;  /* 0x0000000608087981 */ /* 0x008ee2000c1e1d00 */
[----:B----4-:R-:W-:Y:S02]  /*a5b0*/  HADD2.F32 R33, -RZ, R16.H0_H0 ;  /* 0x20000010ff217230 */ /* 0x010fe40000004100 */
        /* <DEDUP_REMOVED lines=25> */
[----:B---3--:R-:W-:Y:S01]  /*a750*/  HADD2.F32 R4, -RZ, R8.H0_H0 ;  /* 0x20000008ff047230 */ /* 0x008fe20000004100 */
        /* <DEDUP_REMOVED lines=33> */
.L_x_5557:
[----:B------:R-:W-:Y:S05]  /*a970*/  BSYNC B0 ;  /* 0x0000000000007941 */ /* 0x000fea0003800000 */
.L_x_5556:
[----:B-----5:R4:W-:Y:S02]  /*a980*/  STS.128 [R157], R20 ;  /* 0x000000149d007388 */ /* 0x0209e40000000c00 */
.L_x_5555:
[----:B------:R-:W-:Y:S05]  /*a990*/  BSYNC B1 ;  /* 0x0000000000017941 */ /* 0x000fea0003800000 */
.L_x_5554:
[----:B------:R1:W-:Y:S01]  /*a9a0*/  @P0 STS.128 [R157+0x2000], RZ ;  /* 0x002000ff9d000388 */ /* 0x0003e20000000c00 */
[----:B------:R-:W-:Y:S05]  /*a9b0*/  @P0 BRA `(.L_x_5553) ;  /* 0x0000056000000947 */ /* 0x000fea0003800000 */
[----:B----4-:R4:W5:Y:S01]  /*a9c0*/  LDG.E.128 R20, [R26.64+0x80] ;  /* 0x000080061a147981 */ /* 0x010962000c1e1d00 */
[----:B------:R-:W-:Y:S01]  /*a9d0*/  ISETP.GE.AND P1, PT, R100, c[0x0][0x230], PT ;  /* 0x00008c0064007a0c */ /* 0x000fe20003f26270 */
[----:B------:R-:W-:-:S12]  /*a9e0*/  BSSY B0, `(.L_x_5558) ;  /* 0x0000052000007945 */ /* 0x000fd80003800000 */
[----:B------:R-:W-:Y:S05]  /*a9f0*/  @P1 BRA `(.L_x_5559) ;  /* 0x0000050000001947 */ /* 0x000fea0003800000 */
[-C--:B------:R-:W-:Y:S02]  /*aa00*/  ISETP.GE.AND P2, PT, R100, R123.reuse, PT ;  /* 0x0000007b6400720c */ /* 0x080fe40003f46270 */
[----:B------:R-:W-:Y:S02]  /*aa10*/  MOV R7, R123 ;  /* 0x0000007b00077202 */ /* 0x000fe40000000f00 */
[----:B-----5:R-:W-:Y:S02]  /*aa20*/  MOV R11, RZ ;  /* 0x000000ff000b7202 */ /* 0x020fe40000000f00 */
        /* <DEDUP_REMOVED lines=9> */
[----:B--2---:R-:W2:Y:S01]  /*aac0*/  LDG.E.128 R16, [R16.64+0x80] ;  /* 0x0000800610107981 */ /* 0x004ea2000c1e1d00 */
[----:B------:R-:W-:Y:S02]  /*aad0*/  LEA.HI.X R5, R5, c[0x0][0x2b4], R0, 0x1, P1 ;  /* 0x0000ad0005057a11 */ /* 0x000fe400008f0c00 */
[----:B------:R-:W-:-:S04]  /*aae0*/  IADD3 R0, P1, R9, R2, RZ ;  /* 0x0000000209007210 */ /* 0x000fc80007f3e0ff */
[----:B---3--:R-:W3:Y:S01]  /*aaf0*/  LDG.E.128 R4, [R4.64+0x80] ;  /* 0x0000800604047981 */ /* 0x008ee2000c1e1d00 */
[----:B------:R-:W-:Y:S02]  /*ab00*/  LEA.HI.X.SX32 R9, R9, R12, 0x1, P1 ;  /* 0x0000000c09097211 */ /* 0x000fe400008f0eff */
[----:B------:R-:W-:-:S04]  /*ab10*/  LEA R8, P1, R0, c[0x0][0x2a8], 0x1 ;  /* 0x0000aa0000087a11 */ /* 0x000fc800078208ff */
[----:B------:R-:W-:-:S06]  /*ab20*/  LEA.HI.X R9, R0, c[0x0][0x2ac], R9, 0x1, P1 ;  /* 0x0000ab0000097a11 */ /* 0x000fcc00008f0c09 */
[----:B----4-:R-:W4:Y:S01]  /*ab30*/  LDG.E.128 R8, [R8.64+0x80] ;  /* 0x0000800608087981 */ /* 0x010f22000c1e1d00 */
        /* <DEDUP_REMOVED lines=60> */
.L_x_5559:
[----:B------:R-:W-:Y:S05]  /*af00*/  BSYNC B0 ;  /* 0x0000000000007941 */ /* 0x000fea0003800000 */
.L_x_5558:
[----:B-----5:R1:W-:Y:S02]  /*af10*/  STS.128 [R157+0x2000], R20 ;  /* 0x002000149d007388 */ /* 0x0203e40000000c00 */
.L_x_5553:
[----:B------:R-:W-:Y:S05]  /*af20*/  BSYNC B2 ;  /* 0x0000000000027941 */ /* 0x000fea0003800000 */
.L_x_5552:
[----:B------:R-:W-:Y:S01]  /*af30*/  IADD3 R0, R132, 0x10, RZ ;  /* 0x0000001084007810 */ /* 0x000fe20007ffe0ff */
[----:B------:R-:W-:Y:S03]  /*af40*/  BSSY B2, `(.L_x_5560) ;  /* 0x00000bc000027945 */ /* 0x000fe60003800000 */
[----:B------:R-:W-:-:S04]  /*af50*/  ISETP.GE.AND P1, PT, R0, R3, PT ;  /* 0x000000030000720c */ /* 0x000fc80003f26270 */
[----:B------:R-:W-:-:S13]  /*af60*/  ISETP.LT.OR P1, PT, R111, -0x87, P1 ;  /* 0xffffff796f00780c */ /* 0x000fda0000f21670 */
[----:B------:R-:W-:Y:S05]  /*af70*/  @P1 BRA `(.L_x_5561) ;  /* 0x00000b8000001947 */ /* 0x000fea0003800000 */
[----:B------:R-:W-:Y:S01]  /*af80*/  ISETP.GE.AND P1, PT, R102, c[0x0][0x220], PT ;  /* 0x0000880066007a0c */ /* 0x000fe20003f26270 */
[----:B------:R-:W-:-:S12]  /*af90*/  BSSY B1, `(.L_x_5562) ;  /* 0x000005b000017945 */ /* 0x000fd80003800000 */
[----:B------:R1:W-:Y:S01]  /*afa0*/  @P1 STS.128 [R157+0x800], RZ ;  /* 0x000800ff9d001388 */ /* 0x0003e20000000c00 */
[----:B------:R-:W-:Y:S05]  /*afb0*/  @P1 BRA `(.L_x_5563) ;  /* 0x0000058000001947 */ /* 0x000fea0003800000 */
[----:B-1--4-:R1:W5:Y:S01]  /*afc0*/  LDG.E.128 R20, [R24.64] ;  /* 0x0000000618147981 */ /* 0x012362000c1e1d00 */
        /* <DEDUP_REMOVED lines=23> */
[----:B-----5:R-:W-:-:S06]  /*b140*/  LEA.HI.X R11, R9, c[0x0][0x2ac], R8, 0x1, P2 ;  /* 0x0000ab00090b7a11 */ /* 0x020fcc00010f0c08 */
        /* <DEDUP_REMOVED lines=28> */
[----:B------:R-:W-:Y:S01]  /*b310*/  HADD2.F32 R13, -RZ, R20.H0_H0 ;  /* 0x20000014ff0d7230 */ /* 0x000fe20000004100 */
[----:B------:R-:W-:Y:S01]  /*b320*/  FMUL.FTZ R7, R4, R7 ;  /* 0x0000000704077220 */ /* 0x000fe20000410000 */
[----:B---3--:R-:W-:Y:S01]  /*b330*/  HADD2.F32 R4, -RZ, R8.H0_H0 ;  /* 0x20000008ff047230 */ /* 0x008fe20000004100 */
        /* <DEDUP_REMOVED lines=30> */
.L_x_5565:
[----:B------:R-:W-:Y:S05]  /*b520*/  BSYNC B0 ;  /* 0x0000000000007941 */ /* 0x000fea0003800000 */
.L_x_5564:
[----:B-----5:R4:W-:Y:S02]  /*b530*/  STS.128 [R157+0x800], R20 ;  /* 0x000800149d007388 */ /* 0x0209e40000000c00 */
.L_x_5563:
[----:B------:R-:W-:Y:S05]  /*b540*/  BSYNC B1 ;  /* 0x0000000000017941 */ /* 0x000fea0003800000 */
.L_x_5562:
[----:B------:R1:W-:Y:S01]  /*b550*/  @P0 STS.128 [R157+0x2800], RZ ;  /* 0x002800ff9d000388 */ /* 0x0003e20000000c00 */
[----:B------:R-:W-:Y:S05]  /*b560*/  @P0 BRA `(.L_x_5561) ;  /* 0x0000059000000947 */ /* 0x000fea0003800000 */
[----:B------:R1:W5:Y:S01]  /*b570*/  LDG.E.128 R16, [R24.64+0x80] ;  /* 0x0000800618107981 */ /* 0x000362000c1e1d00 */
[----:B------:R-:W-:Y:S01]  /*b580*/  ISETP.GE.AND P1, PT, R100, c[0x0][0x230], PT ;  /* 0x00008c0064007a0c */ /* 0x000fe20003f26270 */
[----:B------:R-:W-:-:S12]  /*b590*/  BSSY B0, `(.L_x_5566) ;  /* 0x0000055000007945 */ /* 0x000fd80003800000 */
[----:B------:R-:W-:Y:S05]  /*b5a0*/  @P1 BRA `(.L_x_5567) ;  /* 0x0000053000001947 */ /* 0x000fea0003800000 */
[-C--:B------:R-:W-:Y:S02]  /*b5b0*/  ISETP.GE.AND P1, PT, R100, R123.reuse, PT ;  /* 0x0000007b6400720c */ /* 0x080fe40003f26270 */
[----:B------:R-:W-:Y:S02]  /*b5c0*/  MOV R5, R123 ;  /* 0x0000007b00057202 */ /* 0x000fe40000000f00 */
[----:B------:R-:W-:Y:S02]  /*b5d0*/  IADD3 R9, R121, 0x40, RZ ;  /* 0x0000004079097810 */ /* 0x000fe40007ffe0ff */
[----:B------:R-:W-:Y:S02]  /*b5e0*/  MOV R4, RZ ;  /* 0x000000ff00047202 */ /* 0x000fe40000000f00 */
[----:B-----5:R-:W-:Y:S02]  /*b5f0*/  IADD3 R11, P2, R9, R2, RZ ;  /* 0x00000002090b7210 */ /* 0x020fe40007f5e0ff */
[----:B------:R-:W-:-:S02]  /*b600*/  MOV R8, RZ ;  /* 0x000000ff00087202 */ /* 0x000fc40000000f00 */
[----:B------:R-:W-:Y:S02]  /*b610*/  LEA.HI.X.SX32 R9, R9, R12, 0x1, P2 ;  /* 0x0000000c09097211 */ /* 0x000fe400010f0eff */
[----:B------:R-:W-:-:S04]  /*b620*/  @P1 SHF.R.S32.HI R123, RZ, 0x1, R122 ;  /* 0x00000001ff7b1819 */ /* 0x000fc8000001147a */
[C---:B------:R-:W-:Y:S02]  /*b630*/  @P1 IADD3 R4, -R123.reuse, RZ, RZ ;  /* 0x000000ff7b041210 */ /* 0x040fe40007ffe1ff */
[C---:B------:R-:W-:Y:S02]  /*b640*/  @P1 IADD3 R5, -R123.reuse, RZ, RZ ;  /* 0x000000ff7b051210 */ /* 0x040fe40007ffe1ff */
[C---:B------:R-:W-:Y:S02]  /*b650*/  IADD3 R7, P2, R4.reuse, R11, RZ ;  /* 0x0000000b04077210 */ /* 0x040fe40007f5e0ff */
[----:B------:R-:W-:Y:S01]  /*b660*/  @P1 IADD3 R8, -R123, RZ, RZ ;  /* 0x000000ff7b081210 */ /* 0x000fe20007ffe1ff */
[----:B-1--4-:R-:W-:Y:S01]  /*b670*/  IMAD.WIDE R20, R5, 0x2, R24 ;  /* 0x0000000205147825 */ /* 0x012fe200078e0218 */
[----:B------:R-:W-:Y:S02]  /*b680*/  LEA.HI.X.SX32 R4, R4, R9, 0x1, P2 ;  /* 0x0000000904047211 */ /* 0x000fe400010f0eff */
[----:B------:R-:W-:-:S03]  /*b690*/  LEA R6, P2, R7, c[0x0][0x2b0], 0x1 ;  /* 0x0000ac0007067a11 */ /* 0x000fc600078408ff */
[----:B------:R-:W4:Y:S01]  /*b6a0*/  LDG.E.128 R20, [R20.64+0x80] ;  /* 0x0000800614147981 */ /* 0x000f22000c1e1d00 */
        /* <DEDUP_REMOVED lines=45> */
[----:B------:R-:W-:-:S02]  /*b980*/  HADD2.F32 R21, -RZ, R8.H1_H1 ;  /* 0x30000008ff157230 */ /* 0x000fc40000004100 */
[--C-:B------:R-:W-:Y:S02]  /*b990*/  HADD2.F32 R23, -RZ, R11.reuse.H0_H0 ;  /* 0x2000000bff177230 */ /* 0x100fe40000004100 */
[----:B------:R-:W-:Y:S02]  /*b9a0*/  HADD2.F32 R10, -RZ, R11.H1_H1 ;  /* 0x3000000bff0a7230 */ /* 0x000fe40000004100 */
[----:B------:R-:W-:Y:S02]  /*b9b0*/  HADD2.F32 R16, -RZ, R17.H0_H0 ;  /* 0x20000011ff107230 */ /* 0x000fe40000004100 */
[----:B------:R-:W-:Y:S02]  /*b9c0*/  HADD2.F32 R8, -RZ, R9.H0_H0 ;  /* 0x20000009ff087230 */ /* 0x000fe40000004100 */
[----:B------:R-:W-:Y:S02]  /*b9d0*/  HADD2.F32 R11, -RZ, R18.H0_H0 ;  /* 0x20000012ff0b7230 */ /* 0x000fe40000004100 */
[----:B------:R-:W-:-:S02]  /*b9e0*/  HADD2.F32 R13, -RZ, R19.H0_H0 ;  /* 0x20000013ff0d7230 */ /* 0x000fc40000004100 */
        /* <DEDUP_REMOVED lines=15> */
.L_x_5567:
[----:B------:R-:W-:Y:S05]  /*bae0*/  BSYNC B0 ;  /* 0x0000000000007941 */ /* 0x000fea0003800000 */
.L_x_5566:
[----:B-----5:R1:W-:Y:S02]  /*baf0*/  STS.128 [R157+0x2800], R16 ;  /* 0x002800109d007388 */ /* 0x0203e40000000c00 */
.L_x_5561:
[----:B------:R-:W-:Y:S05]  /*bb00*/  BSYNC B2 ;  /* 0x0000000000027941 */ /* 0x000fea0003800000 */
.L_x_5560:
[----:B-1----:R-:W-:Y:S01]  /*bb10*/  IADD3 R16, R132, 0x20, RZ ;  /* 0x0000002084107810 */ /* 0x002fe20007ffe0ff */
        /* <DEDUP_REMOVED lines=8> */
[----:B--2-4-:R2:W5:Y:S01]  /*bba0*/  LDG.E.128 R24, [R28.64] ;  /* 0x000000061c187981 */ /* 0x014562000c1e1d00 */
        /* <DEDUP_REMOVED lines=18> */
[----:B------:R-:W4:Y:S03]  /*bcd0*/  LDG.E.128 R20, [R20.64] ;  /* 0x0000000614147981 */ /* 0x000f26000c1e1d00 */
        /* <DEDUP_REMOVED lines=35> */
[----:B---3--:R-:W-:Y:S01]  /*bf10*/  HADD2.F32 R4, -RZ, R8.H0_H0 ;  /* 0x20000008ff047230 */ /* 0x008fe20000004100 */
        /* <DEDUP_REMOVED lines=31> */
.L_x_5573:
[----:B------:R-:W-:Y:S05]  /*c110*/  BSYNC B0 ;  /* 0x0000000000007941 */ /* 0x000fea0003800000 */
.L_x_5572:
[----:B-----5:R4:W-:Y:S02]  /*c120*/  STS.128 [R157+0x1000], R24 ;  /* 0x001000189d007388 */ /* 0x0209e40000000c00 */
.L_x_5571:
[----:B------:R-:W-:Y:S05]  /*c130*/  BSYNC B1 ;  /* 0x0000000000017941 */ /* 0x000fea0003800000 */
.L_x_5570:
[----:B------:R1:W-:Y:S01]  /*c140*/  @P0 STS.128 [R157+0x3000], RZ ;  /* 0x003000ff9d000388 */ /* 0x0003e20000000c00 */
[----:B------:R-:W-:Y:S05]  /*c150*/  @P0 BRA `(.L_x_5569) ;  /* 0x0000059000000947 */ /* 0x000fea0003800000 */
[----:B--2-4-:R2:W5:Y:S01]  /*c160*/  LDG.E.128 R24, [R28.64+0x80] ;  /* 0x000080061c187981 */ /* 0x014562000c1e1d00 */
        /* <DEDUP_REMOVED lines=18> */
[----:B------:R-:W4:Y:S03]  /*c290*/  LDG.E.128 R20, [R20.64+0x80] ;  /* 0x0000800614147981 */ /* 0x000f26000c1e1d00 */
        /* <DEDUP_REMOVED lines=67> */
.L_x_5575:
[----:B------:R-:W-:Y:S05]  /*c6d0*/  BSYNC B0 ;  /* 0x0000000000007941 */ /* 0x000fea0003800000 */
.L_x_5574:
[----:B-----5:R4:W-:Y:S02]  /*c6e0*/  STS.128 [R157+0x3000], R24 ;  /* 0x003000189d007388 */ /* 0x0209e40000000c00 */
.L_x_5569:
[----:B------:R-:W-:Y:S05]  /*c6f0*/  BSYNC B2 ;  /* 0x0000000000027941 */ /* 0x000fea0003800000 */
.L_x_5568:
[----:B------:R-:W-:-:S04]  /*c700*/  IADD3 R18, R132, 0x30, RZ ;  /* 0x0000003084127810 */ /* 0x000fc80007ffe0ff */
        /* <DEDUP_REMOVED lines=24> */
[----:B------:R-:W4:Y:S03]  /*c890*/  LDG.E.128 R20, [R20.64] ;  /* 0x0000000614147981 */ /* 0x000f26000c1e1d00 */
[----:B------:R-:W-:Y:S02]  /*c8a0*/  LEA.HI.X.SX32 R4, R4, R3, 0x1, P2 ;  /* 0x0000000304047211 */ /* 0x000fe400010f0eff */
[----:B------:R-:W-:-:S04]  /*c8b0*/  LEA R6, P2, R5, c[0x0][0x2b0], 0x1 ;  /* 0x0000ac0005067a11 */ /* 0x000fc800078408ff */
        /* <DEDUP_REMOVED lines=33> */
[----:B------:R-:W-:Y:S01]  /*cad0*/  HADD2.F32 R3, -RZ, R24.H0_H0 ;  /* 0x20000018ff037230 */ /* 0x000fe20000004100 */
[----:B------:R-:W-:Y:S01]  /*cae0*/  @!P1 FADD.FTZ R5, -R5, -RZ ;  /* 0x800000ff05059221 */ /* 0x000fe20000010100 */
[----:B---3--:R-:W-:Y:S01]  /*caf0*/  HADD2.F32 R4, -RZ, R8.H0_H0 ;  /* 0x20000008ff047230 */ /* 0x008fe20000004100 */
        /* <DEDUP_REMOVED lines=31> */
.L_x_5579:
[----:B------:R-:W-:Y:S05]  /*ccf0*/  BSYNC B0 ;  /* 0x0000000000007941 */ /* 0x000fea0003800000 */
.L_x_5578:
[----:B-----5:R4:W-:Y:S02]  /*cd00*/  STS.128 [R157+0x1800], R24 ;  /* 0x001800189d007388 */ /* 0x0209e40000000c00 */
.L_x_5577:
[----:B------:R-:W-:Y:S05]  /*cd10*/  BSYNC B1 ;  /* 0x0000000000017941 */ /* 0x000fea0003800000 */
.L_x_5576:
        /* <DEDUP_REMOVED lines=8> */
[----:B------:R-:W-:Y:S02]  /*cda0*/  MOV R4, 0x30 ;  /* 0x0000003000047802 */ /* 0x000fe40000000f00 */
[----:B------:R-:W-:-:S04]  /*cdb0*/  IADD3 R8, P2, R14, 0x80, RZ ;  /* 0x000000800e087810 */ /* 0x000fc80007f5e0ff */
[----:B------:R-:W-:-:S03]  /*cdc0*/  IADD3.X R9, RZ, R15, RZ, P2, !PT ;  /* 0x0000000fff097210 */ /* 0x000fc600017fe4ff */
[--C-:B------:R-:W-:Y:S02]  /*cdd0*/  @P0 SHF.R.S32.HI R123, RZ, 0x1, R122.reuse ;  /* 0x00000001ff7b0819 */ /* 0x100fe4000001147a */
[----:B------:R-:W-:Y:S02]  /*cde0*/  @P0 SHF.R.S32.HI R3, RZ, 0x1, R122 ;  /* 0x00000001ff030819 */ /* 0x000fe4000001147a */
[C---:B------:R-:W-:Y:S01]  /*cdf0*/  @P0 IADD3 R5, -R123.reuse, RZ, RZ ;  /* 0x000000ff7b050210 */ /* 0x040fe20007ffe1ff */
[----:B------:R-:W-:Y:S01]  /*ce00*/  IMAD R7, R123, R4, 0x40 ;  /* 0x000000407b077424 */ /* 0x000fe200078e0204 */
[----:B------:R-:W-:Y:S02]  /*ce10*/  MOV R4, RZ ;  /* 0x000000ff00047202 */ /* 0x000fe40000000f00 */
[----:B------:R-:W-:Y:S02]  /*ce20*/  @P0 IADD3 R4, -R3, RZ, RZ ;  /* 0x000000ff03040210 */ /* 0x000fe40007ffe1ff */
[----:B------:R-:W-:-:S04]  /*ce30*/  IADD3 R2, P1, R7, R2, RZ ;  /* 0x0000000207027210 */ /* 0x000fc80007f3e0ff */
[----:B------:R-:W-:Y:S01]  /*ce40*/  LEA.HI.X.SX32 R3, R7, R12, 0x1, P1 ;  /* 0x0000000c07037211 */ /* 0x000fe200008f0eff */
[----:B------:R-:W-:Y:S01]  /*ce50*/  IMAD.WIDE R12, R5, 0x2, R8 ;  /* 0x00000002050c7825 */ /* 0x000fe200078e0208 */
[----:B------:R-:W-:-:S04]  /*ce60*/  IADD3 R6, P1, R4, R2, RZ ;  /* 0x0000000204067210 */ /* 0x000fc80007f3e0ff */
[----:B------:R-:W-:Y:S01]  /*ce70*/  LEA.HI.X.SX32 R7, R4, R3, 0x1, P1 ;  /* 0x0000000304077211 */ /* 0x000fe200008f0eff */
[----:B--2-4-:R-:W2:Y:S01]  /*ce80*/  LDG.E.128 R12, [R12.64] ;  /* 0x000000060c0c7981 */ /* 0x014ea2000c1e1d00 */
[C---:B------:R-:W-:Y:S02]  /*ce90*/  LEA R4, P1, R6.reuse, c[0x0][0x2b0], 0x1 ;  /* 0x0000ac0006047a11 */ /* 0x040fe400078208ff */
[----:B------:R-:W-:Y:S02]  /*cea0*/  @P0 SHF.R.S32.HI R122, RZ, 0x1, R122 ;  /* 0x00000001ff7a0819 */ /* 0x000fe4000001147a */
[----:B------:R-:W-:Y:S02]  /*ceb0*/  LEA.HI.X R5, R6, c[0x0][0x2b4], R7, 0x1, P1 ;  /* 0x0000ad0006057a11 */ /* 0x000fe400008f0c07 */
[----:B------:R-:W-:Y:S02]  /*cec0*/  MOV R8, RZ ;  /* 0x000000ff00087202 */ /* 0x000fe40000000f00 */
[----:B------:R-:W-:-:S02]  /*ced0*/  @P0 IADD3 R8, -R122, RZ, RZ ;  /* 0x000000ff7a080210 */ /* 0x000fc40007ffe1ff */
[----:B------:R-:W4:Y:S02]  /*cee0*/  LDG.E.128 R4, [R4.64] ;  /* 0x0000000604047981 */ /* 0x000f24000c1e1d00 */
[----:B------:R-:W-:-:S04]  /*cef0*/  IADD3 R2, P1, R8, R2, RZ ;  /* 0x0000000208027210 */ /* 0x000fc80007f3e0ff */
[----:B------:R-:W-:Y:S02]  /*cf00*/  LEA.HI.X.SX32 R3, R8, R3, 0x1, P1 ;  /* 0x0000000308037211 */ /* 0x000fe400008f0eff */
[----:B------:R-:W-:-:S04]  /*cf10*/  LEA R8, P1, R2, c[0x0][0x2a8], 0x1 ;  /* 0x0000aa0002087a11 */ /* 0x000fc800078208ff */
[----:B------:R-:W-:-:S06]  /*cf20*/  LEA.HI.X R9, R2, c[0x0][0x2ac], R3, 0x1, P1 ;  /* 0x0000ab0002097a11 */ /* 0x000fcc00008f0c03 */
[----:B---3-5:R-:W3:Y:S01]  /*cf30*/  LDG.E.128 R8, [R8.64] ;  /* 0x0000000608087981 */ /* 0x028ee2000c1e1d00 */
[--C-:B--2---:R-:W-:Y:S02]  /*cf40*/  HADD2.F32 R25, -RZ, R12.reuse.H0_H0 ;  /* 0x2000000cff197230 */ /* 0x104fe40000004100 */
[----:B------:R-:W-:Y:S02]  /*cf50*/  HADD2.F32 R27, -RZ, R12.H1_H1 ;  /* 0x3000000cff1b7230 */ /* 0x000fe40000004100 */
[----:B------:R-:W-:Y:S02]  /*cf60*/  HADD2.F32 R12, -RZ, R13.H0_H0 ;  /* 0x2000000dff0c7230 */ /* 0x000fe40000004100 */
[----:B----4-:R-:W-:Y:S02]  /*cf70*/  HADD2.F32 R2, -RZ, R4.H0_H0 ;  /* 0x20000004ff027230 */ /* 0x010fe40000004100 */
        /* <DEDUP_REMOVED lines=9> */
[----:B------:R-:W-:Y:S01]  /*d010*/  FMUL.FTZ R25, R25, R2 ;  /* 0x0000000219197220 */ /* 0x000fe20000410000 */
[--C-:B------:R-:W-:Y:S01]  /*d020*/  HADD2.F32 R2, -RZ, R15.reuse.H1_H1 ;  /* 0x3000000fff027230 */ /* 0x100fe20000004100 */
[----:B------:R-:W-:Y:S01]  /*d030*/  FMUL.FTZ R12, R12, R3 ;  /* 0x000000030c0c7220 */ /* 0x000fe20000410000 */
[----:B------:R-:W-:Y:S01]  /*d040*/  HADD2.F32 R3, -RZ, R15.H0_H0 ;  /* 0x2000000fff037230 */ /* 0x000fe20000004100 */
[----:B------:R-:W-:Y:S02]  /*d050*/  @!P0 FADD.FTZ R4, -R4, -RZ ;  /* 0x800000ff04048221 */ /* 0x000fe40000010100 */
[----:B------:R-:W-:-:S02]  /*d060*/  @!P0 FADD.FTZ R6, -R6, -RZ ;  /* 0x800000ff06068221 */ /* 0x000fc40000010100 */
[----:B------:R-:W-:Y:S02]  /*d070*/  @!P0 FADD.FTZ R7, -R7, -RZ ;  /* 0x800000ff07078221 */ /* 0x000fe40000010100 */
[----:B------:R-:W-:Y:S01]  /*d080*/  FMUL.FTZ R27, R27, R4 ;  /* 0x000000041b1b7220 */ /* 0x000fe20000410000 */
[----:B------:R-:W-:Y:S01]  /*d090*/  HADD2.F32 R4, -RZ, R14.H0_H0 ;  /* 0x2000000eff047230 */ /* 0x000fe20000004100 */
[----:B------:R-:W-:Y:S01]  /*d0a0*/  FMUL.FTZ R6, R3, R6 ;  /* 0x0000000603067220 */ /* 0x000fe20000410000 */
[----:B---3--:R-:W-:Y:S01]  /*d0b0*/  HADD2.F32 R3, -RZ, R8.H0_H0 ;  /* 0x20000008ff037230 */ /* 0x008fe20000004100 */
[----:B------:R-:W-:Y:S01]  /*d0c0*/  FMUL.FTZ R7, R2, R7 ;  /* 0x0000000702077220 */ /* 0x000fe20000410000 */
[----:B------:R-:W-:Y:S01]  /*d0d0*/  HADD2.F32 R2, -RZ, R20.H0_H0 ;  /* 0x20000014ff027230 */ /* 0x000fe20000004100 */
[----:B------:R-:W-:Y:S01]  /*d0e0*/  @!P0 FADD.FTZ R5, -R5, -RZ ;  /* 0x800000ff05058221 */ /* 0x000fe20000010100 */
[----:B------:R-:W-:Y:S01]  /*d0f0*/  HADD2.F32 R14, -RZ, R14.H1_H1 ;  /* 0x3000000eff0e7230 */ /* 0x000fe20000004100 */
[----:B------:R-:W-:Y:S01]  /*d100*/  @!P0 FADD.FTZ R19, -R19, -RZ ;  /* 0x800000ff13138221 */ /* 0x000fe20000010100 */
[----:B------:R-:W-:-:S02]  /*d110*/  HADD2.F32 R20, -RZ, R20.H1_H1 ;  /* 0x30000014ff147230 */ /* 0x000fc40000004100 */
[----:B------:R-:W-:Y:S01]  /*d120*/  HADD2.F32 R8, -RZ, R8.H1_H1 ;  /* 0x30000008ff087230 */ /* 0x000fe20000004100 */
[----:B------:R-:W-:Y:S01]  /*d130*/  @!P0 FADD.FTZ R17, -R17, -RZ ;  /* 0x800000ff11118221 */ /* 0x000fe20000010100 */
[----:B------:R-:W-:Y:S01]  /*d140*/  HADD2.F32 R24, -RZ, R13.H1_H1 ;  /* 0x3000000dff187230 */ /* 0x000fe20000004100 */
[----:B------:R-:W-:Y:S01]  /*d150*/  FMUL.FTZ R5, R4, R5 ;  /* 0x0000000504057220 */ /* 0x000fe20000410000 */
[----:B------:R-:W-:Y:S01]  /*d160*/  HADD2.F32 R13, -RZ, R21.H0_H0 ;  /* 0x20000015ff0d7230 */ /* 0x000fe20000004100 */
[----:B------:R-:W-:Y:S01]  /*d170*/  FMUL.FTZ R19, R14, R19 ;  /* 0x000000130e137220 */ /* 0x000fe20000410000 */
[----:B------:R-:W-:Y:S01]  /*d180*/  HADD2.F32 R4, -RZ, R9.H0_H0 ;  /* 0x20000009ff047230 */ /* 0x000fe20000004100 */
[----:B------:R-:W-:Y:S01]  /*d190*/  FFMA.FTZ R2, R2, R3, R25 ;  /* 0x0000000302027223 */ /* 0x000fe20000010019 */
[----:B------:R-:W-:Y:S01]  /*d1a0*/  HADD2.F32 R14, -RZ, R10.H0_H0 ;  /* 0x2000000aff0e7230 */ /* 0x000fe20000004100 */
[----:B------:R-:W-:Y:S01]  /*d1b0*/  FFMA.FTZ R27, R20, R8, R27 ;  /* 0x00000008141b7223 */ /* 0x000fe2000001001b */
[----:B------:R-:W-:-:S02]  /*d1c0*/  HADD2.F32 R3, -RZ, R22.H0_H0 ;  /* 0x20000016ff037230 */ /* 0x000fc40000004100 */
[----:B------:R-:W-:Y:S01]  /*d1d0*/  HADD2.F32 R8, -RZ, R23.H0_H0 ;  /* 0x20000017ff087230 */ /* 0x000fe20000004100 */
[----:B------:R-:W-:Y:S01]  /*d1e0*/  FMUL.FTZ R24, R24, R17 ;  /* 0x0000001118187220 */ /* 0x000fe20000410000 */
[----:B------:R-:W-:Y:S02]  /*d1f0*/  HADD2.F32 R9, -RZ, R9.H1_H1 ;  /* 0x30000009ff097230 */ /* 0x000fe40000004100 */
[----:B------:R-:W-:Y:S02]  /*d200*/  HADD2.F32 R10, -RZ, R10.H1_H1 ;  /* 0x3000000aff0a7230 */ /* 0x000fe40000004100 */
        /* <DEDUP_REMOVED lines=15> */
.L_x_5581:
[----:B------:R-:W-:Y:S05]  /*d300*/  BSYNC B0 ;  /* 0x0000000000007941 */ /* 0x000fea0003800000 */
.L_x_5580:
[----:B-----5:R1:W-:Y:S01]  /*d310*/  STS.128 [R157+0x3800], R20 ;  /* 0x003800149d007388 */ /* 0x0203e20000000c00 */
[----:B------:R-:W-:Y:S05]  /*d320*/  BRA `(.L_x_5545) ;  /* 0x000005d000007947 */ /* 0x000fea0003800000 */
.L_x_5519:
[----:B------:R-:W-:Y:S01]  /*d330*/  IADD3 R9, -R50, R155, RZ ;  /* 0x0000009b32097210 */ /* 0x000fe20007ffe1ff */
[----:B------:R-:W-:Y:S03]  /*d340*/  BSSY B0, `(.L_x_5582) ;  /* 0x0000013000007945 */ /* 0x000fe60003800000 */
[----:B------:R-:W-:-:S13]  /*d350*/  ISETP.GE.AND P1, PT, R132, R9, PT ;  /* 0x000000098400720c */ /* 0x000fda0003f26270 */
[----:B------:R-:W-:Y:S05]  /*d360*/  @P1 BRA `(.L_x_5583) ;  /* 0x0000010000001947 */ /* 0x000fea0003800000 */
[----:B------:R-:W-:-:S13]  /*d370*/  ISETP.GE.AND P2, PT, R102, c[0x0][0x220], PT ;  /* 0x0000880066007a0c */ /* 0x000fda0003f46270 */
[C---:B------:R-:W-:Y:S01]  /*d380*/  @!P2 LEA R10, P1, R134.reuse, c[0x0][0x160], 0x1 ;  /* 0x00005800860aaa11 */ /* 0x040fe200078208ff */
[----:B------:R1:W-:Y:S03]  /*d390*/  @P2 STS.128 [R157], RZ ;  /* 0x000000ff9d002388 */ /* 0x0003e60000000c00 */
[----:B-----5:R-:W-:-:S05]  /*d3a0*/  @!P2 LEA.HI.X R11, R134, c[0x0][0x164], R137, 0x1, P1 ;  /* 0x00005900860baa11 */ /* 0x020fca00008f0c89 */
        /* <DEDUP_REMOVED lines=12> */
.L_x_5583:
[----:B------:R-:W-:Y:S05]  /*d470*/  BSYNC B0 ;  /* 0x0000000000007941 */ /* 0x000fea0003800000 */
.L_x_5582:
[----:B------:R-:W-:Y:S01]  /*d480*/  IADD3 R0, R132, 0x10, RZ ;  /* 0x0000001084007810 */ /* 0x000fe20007ffe0ff */
[----:B------:R-:W-:Y:S03]  /*d490*/  BSSY B0, `(.L_x_5584) ;  /* 0x0000015000007945 */ /* 0x000fe60003800000 */
[----:B------:R-:W-:-:S13]  /*d4a0*/  ISETP.GE.AND P1, PT, R0, R9, PT ;  /* 0x000000090000720c */ /* 0x000fda0003f26270 */
[----:B------:R-:W-:Y:S05]  /*d4b0*/  @P1 BRA `(.L_x_5585) ;  /* 0x0000012000001947 */ /* 0x000fea0003800000 */
[----:B------:R-:W-:Y:S02]  /*d4c0*/  ISETP.GE.AND P2, PT, R102, c[0x0][0x220], PT ;  /* 0x0000880066007a0c */ /* 0x000fe40003f46270 */
[----:B------:R-:W-:-:S05]  /*d4d0*/  IADD3 R5, P1, R5, R134, RZ ;  /* 0x0000008605057210 */ /* 0x000fca0007f3e0ff */
        /* <DEDUP_REMOVED lines=10> */
[----:B------:R-:W-:-:S04]  /*d580*/  LEA R4, P1, R5, c[0x0][0x160], 0x1 ;  /* 0x0000580005047a11 */ /* 0x000fc800078208ff */
[----:B------:R-:W-:-:S05]  /*d590*/  LEA.HI.X R5, R5, c[0x0][0x164], R2, 0x1, P1 ;  /* 0x0000590005057a11 */ /* 0x000fca00008f0c02 */
[----:B------:R-:W-:Y:S01]  /*d5a0*/  @!PT LDS RZ, [RZ] ;  /* 0x00000000fffff984 */ /* 0x000fe20000000800 */
[----:B------:R-:W-:Y:S01]  /*d5b0*/  @!PT LDS RZ, [RZ] ;  /* 0x00000000fffff984 */ /* 0x000fe20000000800 */
[----:B------:R-:W-:Y:S01]  /*d5c0*/  @!PT LDS RZ, [RZ] ;  /* 0x00000000fffff984 */ /* 0x000fe20000000800 */
[----:B------:R4:W-:Y:S04]  /*d5d0*/  LDGSTS.E.BYPASS.LTC128B.128 [R157+0x2800], [R4.64+0x80] ;  /* 0x02800080049d7fae */ /* 0x0009e8000b901d46 */
.L_x_5585:
[----:B------:R-:W-:Y:S05]  /*d5e0*/  BSYNC B0 ;  /* 0x0000000000007941 */ /* 0x000fea0003800000 */
.L_x_5584:
[----:B------:R-:W-:Y:S01]  /*d5f0*/  IADD3 R16, R132, 0x20, RZ ;  /* 0x0000002084107810 */ /* 0x000fe20007ffe0ff */
[----:B------:R-:W-:Y:S03]  /*d600*/  BSSY B0, `(.L_x_5586) ;  /* 0x0000016000007945 */ /* 0x000fe60003800000 */
[----:B------:R-:W-:-:S13]  /*d610*/  ISETP.GE.AND P1, PT, R16, R9, PT ;  /* 0x000000091000720c */ /* 0x000fda0003f26270 */
[----:B------:R-:W-:Y:S05]  /*d620*/  @P1 BRA `(.L_x_5587) ;  /* 0x0000013000001947 */ /* 0x000fea0003800000 */
[----:B------:R-:W-:Y:S01]  /*d630*/  ISETP.GE.AND P2, PT, R102, c[0x0][0x220], PT ;  /* 0x0000880066007a0c */ /* 0x000fe20003f46270 */
[----:B------:R-:W-:Y:S01]  /*d640*/  IMAD.MOV.U32 R2, RZ, RZ, c[0x0][0x194] ;  /* 0x00006500ff027624 */ /* 0x000fe200078e00ff */
[----:B----4-:R-:W-:-:S04]  /*d650*/  LEA R5, P1, R3, R134, 0x5 ;  /* 0x0000008603057211 */ /* 0x010fc800078228ff */
        /* <DEDUP_REMOVED lines=16> */
.L_x_5587:
[----:B------:R-:W-:Y:S05]  /*d760*/  BSYNC B0 ;  /* 0x0000000000007941 */ /* 0x000fea0003800000 */
.L_x_5586:
[----:B------:R-:W-:-:S04]  /*d770*/  IADD3 R18, R132, 0x30, RZ ;  /* 0x0000003084127810 */ /* 0x000fc80007ffe0ff */
[----:B------:R-:W-:-:S13]  /*d780*/  ISETP.GE.AND P1, PT, R18, R9, PT ;  /* 0x000000091200720c */ /* 0x000fda0003f26270 */
[----:B------:R-:W-:Y:S05]  /*d790*/  @P1 BRA `(.L_x_5545) ;  /* 0x0000016000001947 */ /* 0x000fea0003800000 */
[----:B------:R-:W-:Y:S01]  /*d7a0*/  ISETP.GE.AND P1, PT, R102, c[0x0][0x220], PT ;  /* 0x0000880066007a0c */ /* 0x000fe20003f26270 */
[----:B--2---:R-:W-:Y:S01]  /*d7b0*/  IMAD.MOV.U32 R6, RZ, RZ, R134 ;  /* 0x000000ffff067224 */ /* 0x004fe200078e0086 */
[----:B------:R-:W-:Y:S01]  /*d7c0*/  ULDC UR4, c[0x0][0x194] ;  /* 0x0000650000047ab9 */ /* 0x000fe20000000800 */
[----:B------:R-:W-:Y:S01]  /*d7d0*/  IMAD.MOV.U32 R7, RZ, RZ, R137 ;  /* 0x000000ffff077224 */ /* 0x000fe200078e0089 */
[----:B------:R-:W-:-:S03]  /*d7e0*/  UIMAD UR4, UR4, 0x30, URZ ;  /* 0x00000030040478a4 */ /* 0x000fc6000f8e023f */
[----:B------:R-:W-:-:S05]  /*d7f0*/  IMAD.WIDE.U32 R6, R3, 0x30, R6 ;  /* 0x0000003003067825 */ /* 0x000fca00078e0006 */
[----:B------:R-:W-:Y:S01]  /*d800*/  IADD3 R2, R7, UR4, RZ ;  /* 0x0000000407027c10 */ /* 0x000fe2000fffe0ff */
[----:B------:R2:W-:Y:S01]  /*d810*/  @P1 STS.128 [R157+0x1800], RZ ;  /* 0x001800ff9d001388 */ /* 0x0005e20000000c00 */
[----:B----4-:R-:W-:-:S04]  /*d820*/  @!P1 LEA R4, P2, R6, c[0x0][0x160], 0x1 ;  /* 0x0000580006049a11 */ /* 0x010fc800078408ff */
        /* <DEDUP_REMOVED lines=13> */
.L_x_5545:
[----:B------:R-:W-:Y:S05]  /*d900*/  BSYNC B3 ;  /* 0x0000000000037941 */ /* 0x000fea0003800000 */
.L_x_5518:
[----:B------:R-:W-:Y:S01]  /*d910*/  IADD3 R161, R104, -0x1, RZ ;  /* 0xffffffff68a17810 */ /* 0x000fe20007ffe0ff */
[----:B------:R-:W-:Y:S01]  /*d920*/  BSSY B0, `(.L_x_5588) ;  /* 0x0000019000007945 */ /* 0x000fe20003800000 */
[----:B------:R-:W-:Y:S02]  /*d930*/  LEA R160, P0, R130, c[0x0][0x168], 0x1 ;  /* 0x00005a0082a07a11 */ /* 0x000fe400078008ff */
[----:B------:R-:W-:Y:S01]  /*d940*/  LOP3.LUT R162, R124, 0xff, RZ, 0xc0, !PT ;  /* 0x000000ff7ca27812 */ /* 0x000fe200078ec0ff */
[----:B------:R-:W-:Y:S01]  /*d950*/  IMAD.SHL.U32 R3, R161, 0x40, RZ ;  /* 0x00000040a1037824 */ /* 0x000fe200078e00ff */
[----:B------:R-:W-:-:S03]  /*d960*/  LEA.HI.X R163, R130, c[0x0][0x16c], R141, 0x1, P0 ;  /* 0x00005b0082a37a11 */ /* 0x000fc600000f0c8d */
[----:B--2-4-:R-:W-:-:S05]  /*d970*/  IMAD.IADD R5, R52, 0x1, -R3 ;  /* 0x0000000134057824 */ /* 0x014fca00078e0a03 */
[----:B------:R-:W-:-:S13]  /*d980*/  ISETP.GE.AND P1, PT, R132, R5, PT ;  /* 0x000000058400720c */ /* 0x000fda0003f26270 */
[----:B------:R-:W-:Y:S05]  /*d990*/  @P1 BRA `(.L_x_5589) ;  /* 0x0000011000001947 */ /* 0x000fea0003800000 */
[C---:B------:R-:W-:Y:S02]  /*d9a0*/  LOP3.LUT R2, R162.reuse, 0x1, RZ, 0xc0, !PT ;  /* 0x00000001a2027812 */ /* 0x040fe400078ec0ff */
[----:B------:R-:W-:Y:S02]  /*d9b0*/  LOP3.LUT P0, RZ, R162, 0x2, RZ, 0xc0, !PT ;  /* 0x00000002a2ff7812 */ /* 0x000fe4000780c0ff */
[----:B------:R-:W-:-:S11]  /*d9c0*/  ISETP.NE.U32.AND P1, PT, R2, 0x1, PT ;  /* 0x000000010200780c */ /* 0x000fd60003f25070 */
[----:B------:R-:W-:Y:S02]  /*d9d0*/  @P0 IMAD.MOV.U32 R6, RZ, RZ, R160 ;  /* 0x000000ffff060224 */ /* 0x000fe400078e00a0 */
[----:B-1----:R-:W-:Y:S01]  /*d9e0*/  @!P1 MOV R8, R160 ;  /* 0x000000a000089202 */ /* 0x002fe20000000f00 */
        /* <DEDUP_REMOVED lines=12> */
.L_x_5589:
[----:B------:R-:W-:Y:S05]  /*dab0*/  BSYNC B0 ;  /* 0x0000000000007941 */ /* 0x000fea0003800000 */
.L_x_5588:
[----:B------:R-:W-:Y:S01]  /*dac0*/  ISETP.GE.AND P0, PT, R0, R5, PT ;  /* 0x000000050000720c */ /* 0x000fe20003f06270 */
[----:B------:R-:W-:-:S12]  /*dad0*/  BSSY B0, `(.L_x_5590) ;  /* 0x0000015000007945 */ /* 0x000fd80003800000 */
[----:B------:R-:W-:Y:S05]  /*dae0*/  @P0 BRA `(.L_x_5591) ;  /* 0x0000013000000947 */ /* 0x000fea0003800000 */
[C---:B------:R-:W-:Y:S02]  /*daf0*/  LOP3.LUT R2, R162.reuse, 0x1, RZ, 0xc0, !PT ;  /* 0x00000001a2027812 */ /* 0x040fe400078ec0ff */
[----:B------:R-:W-:Y:S02]  /*db00*/  LOP3.LUT P0, RZ, R162, 0x2, RZ, 0xc0, !PT ;  /* 0x00000002a2ff7812 */ /* 0x000fe4000780c0ff */
[----:B------:R-:W-:-:S11]  /*db10*/  ISETP.NE.U32.AND P1, PT, R2, 0x1, PT ;  /* 0x000000010200780c */ /* 0x000fd60003f25070 */
[C---:B-1----:R-:W-:Y:S02]  /*db20*/  @P0 IADD3 R7, P2, R152.reuse, R130, RZ ;  /* 0x0000008298070210 */ /* 0x042fe40007f5e0ff */
[----:B------:R-:W-:-:S03]  /*db30*/  @!P1 LEA R8, P4, R152, R160, 0x1 ;  /* 0x000000a098089211 */ /* 0x000fc600078808ff */
[----:B------:R-:W-:Y:S01]  /*db40*/  @P0 IMAD.X R2, R151, 0x1, R141, P2 ;  /* 0x0000000197020824 */ /* 0x000fe200010e068d */
[C---:B------:R-:W-:Y:S02]  /*db50*/  @P0 LEA R6, P2, R7.reuse, c[0x0][0x168], 0x1 ;  /* 0x00005a0007060a11 */ /* 0x040fe400078408ff */
[----:B------:R-:W-:Y:S02]  /*db60*/  @!P1 LEA.HI.X R9, R152, R163, R151, 0x1, P4 ;  /* 0x000000a398099211 */ /* 0x000fe400020f0c97 */
[----:B------:R-:W-:-:S03]  /*db70*/  @P0 LEA.HI.X R7, R7, c[0x0][0x16c], R2, 0x1, P2 ;  /* 0x00005b0007070a11 */ /* 0x000fc600010f0c02 */
        /* <DEDUP_REMOVED lines=10> */
.L_x_5591:
[----:B------:R-:W-:Y:S05]  /*dc20*/  BSYNC B0 ;  /* 0x0000000000007941 */ /* 0x000fea0003800000 */
.L_x_5590:
[----:B------:R-:W-:Y:S01]  /*dc30*/  ISETP.GE.AND P0, PT, R16, R5, PT ;  /* 0x000000051000720c */ /* 0x000fe20003f06270 */
[----:B------:R-:W-:-:S12]  /*dc40*/  BSSY B0, `(.L_x_5592) ;  /* 0x0000019000007945 */ /* 0x000fd80003800000 */
[----:B------:R-:W-:Y:S05]  /*dc50*/  @P0 BRA `(.L_x_5593) ;  /* 0x0000017000000947 */ /* 0x000fea0003800000 */
[C---:B------:R-:W-:Y:S01]  /*dc60*/  LOP3.LUT R2, R162.reuse, 0x1, RZ, 0xc0, !PT ;  /* 0x00000001a2027812 */ /* 0x040fe200078ec0ff */
[----:B-1----:R-:W-:Y:S01]  /*dc70*/  IMAD.MOV.U32 R9, RZ, RZ, c[0x0][0x198] ;  /* 0x00006600ff097624 */ /* 0x002fe200078e00ff */
[----:B------:R-:W-:Y:S02]  /*dc80*/  LOP3.LUT P0, RZ, R162, 0x2, RZ, 0xc0, !PT ;  /* 0x00000002a2ff7812 */ /* 0x000fe4000780c0ff */
[----:B------:R-:W-:Y:S01]  /*dc90*/  ISETP.NE.U32.AND P1, PT, R2, 0x1, PT ;  /* 0x000000010200780c */ /* 0x000fe20003f25070 */
[----:B------:R-:W-:Y:S02]  /*dca0*/  IMAD.MOV.U32 R2, RZ, RZ, 0x5 ;  /* 0x00000005ff027424 */ /* 0x000fe400078e00ff */
[----:B------:R-:W-:-:S03]  /*dcb0*/  IMAD.SHL.U32 R7, R9, 0x20, RZ ;  /* 0x0000002009077824 */ /* 0x000fc600078e00ff */
[----:B------:R-:W-:-:S05]  /*dcc0*/  SHF.L.U64.HI R2, R9, R2, c[0x0][0x19c] ;  /* 0x0000670009027619 */ /* 0x000fca0000010202 */
[C---:B------:R-:W-:Y:S02]  /*dcd0*/  @P0 IADD3 R9, P2, R7.reuse, R130, RZ ;  /* 0x0000008207090210 */ /* 0x040fe40007f5e0ff */
[----:B------:R-:W-:-:S03]  /*dce0*/  @!P1 LEA R10, P4, R7, R160, 0x1 ;  /* 0x000000a0070a9211 */ /* 0x000fc600078808ff */
[----:B------:R-:W-:Y:S01]  /*dcf0*/  @P0 IMAD.X R4, R2, 0x1, R141, P2 ;  /* 0x0000000102040824 */ /* 0x000fe200010e068d */
[----:B------:R-:W-:Y:S02]  /*dd00*/  @P0 LEA R6, P2, R9, c[0x0][0x168], 0x1 ;  /* 0x00005a0009060a11 */ /* 0x000fe400078408ff */
[----:B-----5:R-:W-:Y:S02]  /*dd10*/  @!P1 LEA.HI.X R11, R7, R163, R2, 0x1, P4 ;  /* 0x000000a3070b9211 */ /* 0x020fe400020f0c02 */
        /* <DEDUP_REMOVED lines=11> */
.L_x_5593:
[----:B------:R-:W-:Y:S05]  /*ddd0*/  BSYNC B0 ;  /* 0x0000000000007941 */ /* 0x000fea0003800000 */
.L_x_5592:
[----:B------:R-:W-:Y:S01]  /*dde0*/  ISETP.GE.AND P0, PT, R18, R5, PT ;  /* 0x000000051200720c */ /* 0x000fe20003f06270 */
[----:B------:R-:W-:-:S12]  /*ddf0*/  BSSY B0, `(.L_x_5594) ;  /* 0x000001e000007945 */ /* 0x000fd80003800000 */
[----:B------:R-:W-:Y:S05]  /*de00*/  @P0 BRA `(.L_x_5595) ;  /* 0x000001c000000947 */ /* 0x000fea0003800000 */
[C---:B------:R-:W-:Y:S02]  /*de10*/  LOP3.LUT R2, R162.reuse, 0x1, RZ, 0xc0, !PT ;  /* 0x00000001a2027812 */ /* 0x040fe400078ec0ff */
[----:B------:R-:W-:Y:S02]  /*de20*/  LOP3.LUT P0, RZ, R162, 0x2, RZ, 0xc0, !PT ;  /* 0x00000002a2ff7812 */ /* 0x000fe4000780c0ff */
[----:B------:R-:W-:-:S11]  /*de30*/  ISETP.NE.U32.AND P1, PT, R2, 0x1, PT ;  /* 0x000000010200780c */ /* 0x000fd60003f25070 */
[----:B------:R-:W-:Y:S01]  /*de40*/  @P0 MOV R2, c[0x0][0x19c] ;  /* 0x0000670000020a02 */ /* 0x000fe20000000f00 */
[----:B-1----:R-:W-:Y:S01]  /*de50*/  @P0 IMAD.MOV.U32 R7, RZ, RZ, c[0x0][0x198] ;  /* 0x00006600ff070624 */ /* 0x002fe200078e00ff */
[----:B------:R-:W-:Y:S01]  /*de60*/  @!P1 MOV R4, c[0x0][0x198] ;  /* 0x0000660000049a02 */ /* 0x000fe20000000f00 */
[----:B------:R-:W-:Y:S01]  /*de70*/  @P0 IMAD.MOV.U32 R140, RZ, RZ, R130 ;  /* 0x000000ffff8c0224 */ /* 0x000fe200078e0082 */
[----:B------:R-:W-:Y:S01]  /*de80*/  @!P1 MOV R10, R160 ;  /* 0x000000a0000a9202 */ /* 0x000fe20000000f00 */
[----:B------:R-:W-:Y:S02]  /*de90*/  @!P1 IMAD.MOV.U32 R6, RZ, RZ, c[0x0][0x19c] ;  /* 0x00006700ff069624 */ /* 0x000fe400078e00ff */
[----:B-----5:R-:W-:Y:S02]  /*dea0*/  @!P1 IMAD.MOV.U32 R11, RZ, RZ, R163 ;  /* 0x000000ffff0b9224 */ /* 0x020fe400078e00a3 */
[----:B------:R-:W-:-:S04]  /*deb0*/  @P0 IMAD.WIDE.U32 R8, R7, 0x30, R140 ;  /* 0x0000003007080825 */ /* 0x000fc800078e008c */
[----:B------:R-:W-:Y:S01]  /*dec0*/  @P0 IMAD R2, R2, 0x30, RZ ;  /* 0x0000003002020824 */ /* 0x000fe200078e02ff */
[----:B------:R-:W-:Y:S01]  /*ded0*/  @P0 LEA R12, P2, R8, c[0x0][0x168], 0x1 ;  /* 0x00005a00080c0a11 */ /* 0x000fe200078408ff */
[----:B------:R-:W-:-:S03]  /*dee0*/  @!P1 IMAD.WIDE.U32 R10, R4, 0x60, R10 ;  /* 0x00000060040a9825 */ /* 0x000fc600078e000a */
[----:B------:R-:W-:Y:S01]  /*def0*/  @P0 IADD3 R2, R9, R2, RZ ;  /* 0x0000000209020210 */ /* 0x000fe20007ffe0ff */
[----:B------:R-:W-:-:S03]  /*df00*/  @!P1 IMAD R6, R6, 0x60, RZ ;  /* 0x0000006006069824 */ /* 0x000fc600078e02ff */
[----:B------:R-:W-:Y:S01]  /*df10*/  @P0 LEA.HI.X R13, R8, c[0x0][0x16c], R2, 0x1, P2 ;  /* 0x00005b00080d0a11 */ /* 0x000fe200010f0c02 */
[----:B------:R-:W-:-:S05]  /*df20*/  @!P1 IMAD.IADD R11, R11, 0x1, R6 ;  /* 0x000000010b0b9824 */ /* 0x000fca00078e0206 */
        /* <DEDUP_REMOVED lines=10> */
.L_x_5595:
[----:B------:R-:W-:Y:S05]  /*dfd0*/  BSYNC B0 ;  /* 0x0000000000007941 */ /* 0x000fea0003800000 */
.L_x_5594:
[----:B------:R-:W0:Y:S01]  /*dfe0*/  LDGDEPBAR ;  /* 0x00000000000079af */ /* 0x000e220000000000 */
[----:B------:R-:W-:Y:S01]  /*dff0*/  ISETP.GE.AND P1, PT, R132, R5, PT ;  /* 0x000000058400720c */ /* 0x000fe20003f26270 */
[----:B------:R-:W-:Y:S01]  /*e000*/  IMAD.SHL.U32 R2, R111, 0x2, RZ ;  /* 0x000000026f027824 */ /* 0x000fe200078e00ff */
[----:B-1----:R-:W-:Y:S01]  /*e010*/  SHF.R.S32.HI R7, RZ, 0x1f, R128 ;  /* 0x0000001fff077819 */ /* 0x002fe20000011480 */
[----:B------:R-:W-:Y:S01]  /*e020*/  BSSY B0, `(.L_x_5596) ;  /* 0x000001a000007945 */ /* 0x000fe20003800000 */
[----:B------:R-:W-:-:S02]  /*e030*/  LEA R170, P0, R106, c[0x0][0x170], 0x1 ;  /* 0x00005c006aaa7a11 */ /* 0x000fc400078008ff */
[----:B------:R-:W-:Y:S02]  /*e040*/  LEA.HI R164, R7, R128, RZ, 0x2 ;  /* 0x0000008007a47211 */ /* 0x000fe400078f10ff */
[----:B------:R-:W-:Y:S02]  /*e050*/  LOP3.LUT R2, R2, 0x6, RZ, 0xc0, !PT ;  /* 0x0000000602027812 */ /* 0x000fe400078ec0ff */
[----:B------:R-:W-:Y:S02]  /*e060*/  LEA.HI.X R171, R106, c[0x0][0x174], R101, 0x1, P0 ;  /* 0x00005d006aab7a11 */ /* 0x000fe400000f0c65 */
        /* <DEDUP_REMOVED lines=21> */
.L_x_5597:
[----:B------:R-:W-:Y:S05]  /*e1c0*/  BSYNC B0 ;  /* 0x0000000000007941 */ /* 0x000fea0003800000 */
.L_x_5596:
        /* <DEDUP_REMOVED lines=22> */
.L_x_5599:
[----:B------:R-:W-:Y:S05]  /*e330*/  BSYNC B0 ;  /* 0x0000000000007941 */ /* 0x000fea0003800000 */
.L_x_5598:
[----:B------:R-:W-:Y:S01]  /*e340*/  ISETP.GE.AND P0, PT, R16, R5, PT ;  /* 0x000000051000720c */ /* 0x000fe20003f06270 */
[----:B------:R-:W-:-:S12]  /*e350*/  BSSY B0, `(.L_x_5600) ;  /* 0x0000019000007945 */ /* 0x000fd80003800000 */
[----:B------:R1:W-:Y:S04]  /*e360*/  @P0 STS.128 [R157+0x9000], RZ ;  /* 0x009000ff9d000388 */ /* 0x0003e80000000c00 */
[----:B------:R1:W-:Y:S01]  /*e370*/  @P0 STS.128 [R157+0xb000], RZ ;  /* 0x00b000ff9d000388 */ /* 0x0003e20000000c00 */
[----:B------:R-:W-:Y:S05]  /*e380*/  @P0 BRA `(.L_x_5601) ;  /* 0x0000015000000947 */ /* 0x000fea0003800000 */
[C---:B------:R-:W-:Y:S01]  /*e390*/  LOP3.LUT R0, R162.reuse, 0x1, RZ, 0xc0, !PT ;  /* 0x00000001a2007812 */ /* 0x040fe200078ec0ff */
[----:B--2---:R-:W-:Y:S01]  /*e3a0*/  IMAD.MOV.U32 R7, RZ, RZ, c[0x0][0x1a0] ;  /* 0x00006800ff077624 */ /* 0x004fe200078e00ff */
[----:B------:R-:W-:Y:S02]  /*e3b0*/  LOP3.LUT P1, RZ, R162, 0x2, RZ, 0xc0, !PT ;  /* 0x00000002a2ff7812 */ /* 0x000fe4000782c0ff */
[----:B------:R-:W-:Y:S01]  /*e3c0*/  ISETP.NE.U32.AND P2, PT, R0, 0x1, PT ;  /* 0x000000010000780c */ /* 0x000fe20003f45070 */
[----:B------:R-:W-:-:S02]  /*e3d0*/  IMAD.MOV.U32 R0, RZ, RZ, 0x5 ;  /* 0x00000005ff007424 */ /* 0x000fc400078e00ff */
[----:B------:R-:W-:-:S03]  /*e3e0*/  IMAD.SHL.U32 R4, R7, 0x20, RZ ;  /* 0x0000002007047824 */ /* 0x000fc600078e00ff */
[----:B------:R-:W-:-:S05]  /*e3f0*/  SHF.L.U64.HI R0, R7, R0, c[0x0][0x1a4] ;  /* 0x0000690007007619 */ /* 0x000fca0000010200 */
        /* <DEDUP_REMOVED lines=14> */
.L_x_5601:
[----:B------:R-:W-:Y:S05]  /*e4e0*/  BSYNC B0 ;  /* 0x0000000000007941 */ /* 0x000fea0003800000 */
.L_x_5600:
        /* <DEDUP_REMOVED lines=8> */
[----:B------:R-:W-:Y:S02]  /*e570*/  @P0 MOV R4, c[0x0][0x1a0] ;  /* 0x0000680000040a02 */ /* 0x000fe40000000f00 */
[----:B------:R-:W-:Y:S01]  /*e580*/  @!P1 MOV R5, c[0x0][0x1a0] ;  /* 0x0000680000059a02 */ /* 0x000fe20000000f00 */
[----:B--2---:R-:W-:Y:S01]  /*e590*/  @!P1 IMAD.MOV.U32 R6, RZ, RZ, c[0x0][0x1a4] ;  /* 0x00006900ff069624 */ /* 0x004fe200078e00ff */
[----:B------:R-:W-:Y:S01]  /*e5a0*/  @P0 MOV R0, c[0x0][0x1a4] ;  /* 0x0000690000000a02 */ /* 0x000fe20000000f00 */
[----:B------:R-:W-:-:S04]  /*e5b0*/  @P0 IMAD.WIDE.U32 R8, R4, 0x60, R170 ;  /* 0x0000006004080825 */ /* 0x000fc800078e00aa */
[----:B------:R-:W-:-:S04]  /*e5c0*/  @!P1 IMAD.WIDE.U32 R4, R5, 0x60, R170 ;  /* 0x0000006005049825 */ /* 0x000fc800078e00aa */
[----:B------:R-:W-:Y:S02]  /*e5d0*/  @!P1 IMAD R6, R6, 0x60, RZ ;  /* 0x0000006006069824 */ /* 0x000fe400078e02ff */
[----:B------:R-:W-:Y:S02]  /*e5e0*/  @P0 IMAD R0, R0, 0x60, RZ ;  /* 0x0000006000000824 */ /* 0x000fe400078e02ff */
[----:B------:R-:W-:-:S03]  /*e5f0*/  @!P1 IMAD.IADD R5, R5, 0x1, R6 ;  /* 0x0000000105059824 */ /* 0x000fc600078e0206 */
[----:B------:R-:W-:Y:S02]  /*e600*/  @P0 IADD3 R9, R9, R0, RZ ;  /* 0x0000000009090210 */ /* 0x000fe40007ffe0ff */
        /* <DEDUP_REMOVED lines=10> */
.L_x_5603:
[----:B------:R-:W-:Y:S05]  /*e6b0*/  BSYNC B0 ;  /* 0x0000000000007941 */ /* 0x000fea0003800000 */
.L_x_5602:
[----:B------:R-:W-:Y:S01]  /*e6c0*/  SHF.R.S32.HI R0, RZ, 0x4, R127 ;  /* 0x00000004ff007819 */ /* 0x000fe2000001147f */
[----:B------:R-:W-:Y:S01]  /*e6d0*/  IMAD.SHL.U32 R125, R125, 0x40, RZ ;  /* 0x000000407d7d7824 */ /* 0x000fe200078e00ff */
[C---:B------:R-:W-:Y:S01]  /*e6e0*/  R2P PR, R53.reuse, 0x6 ;  /* 0x0000000635007804 */ /* 0x040fe20000000000 */
[----:B--2---:R-:W-:Y:S01]  /*e6f0*/  IMAD.SHL.U32 R4, R53, 0x40, RZ ;  /* 0x0000004035047824 */ /* 0x004fe200078e00ff */
[----:B------:R-:W-:Y:S01]  /*e700*/  LEA.HI R149, R127, R0, RZ, 0x1 ;  /* 0x000000007f957211 */ /* 0x000fe200078f08ff */
[----:B------:R-:W-:Y:S01]  /*e710*/  IMAD.SHL.U32 R132, R132, 0x8, RZ ;  /* 0x0000000884847824 */ /* 0x000fe200078e00ff */
[----:B------:R-:W-:Y:S01]  /*e720*/  LOP3.LUT R125, R125, 0x1c0, RZ, 0xc0, !PT ;  /* 0x000001c07d7d7812 */ /* 0x000fe200078ec0ff */
[----:B------:R-:W-:Y:S01]  /*e730*/  IMAD.SHL.U32 R37, R126, 0x40, RZ ;  /* 0x000000407e257824 */ /* 0x000fe200078e00ff */
[----:B------:R-:W-:Y:S01]  /*e740*/  LOP3.LUT R149, R149, 0xfffffffe, RZ, 0xc0, !PT ;  /* 0xfffffffe95957812 */ /* 0x000fe200078ec0ff */
[----:B------:R-:W-:Y:S01]  /*e750*/  IMAD.IADD R2, R3, 0x1, R2 ;  /* 0x0000000103027824 */ /* 0x000fe200078e0202 */
[----:B------:R-:W-:Y:S01]  /*e760*/  LOP3.LUT R5, R4, 0x1c0, RZ, 0xc0, !PT ;  /* 0x000001c004057812 */ /* 0x000fe200078ec0ff */
[----:B------:R-:W0:Y:S01]  /*e770*/  LDGDEPBAR ;  /* 0x00000000000079af */ /* 0x000e220000000000 */
[----:B------:R-:W-:Y:S01]  /*e780*/  LOP3.LUT R37, R37, 0xfffffe00, RZ, 0xc0, !PT ;  /* 0xfffffe0025257812 */ /* 0x000fe200078ec0ff */
[----:B------:R-:W-:Y:S01]  /*e790*/  IMAD.IADD R149, R0, 0x1, -R149 ;  /* 0x0000000100957824 */ /* 0x000fe200078e0a95 */
[----:B------:R-:W-:-:S02]  /*e7a0*/  LOP3.LUT R132, R5, 0x8, R132, 0xf8, !PT ;  /* 0x0000000805847812 */ /* 0x000fc400078ef884 */
[----:B------:R-:W-:Y:S01]  /*e7b0*/  SHF.R.U32.HI R5, RZ, 0x3, R5 ;  /* 0x00000003ff057819 */ /* 0x000fe20000011605 */
[----:B------:R-:W-:-:S03]  /*e7c0*/  IMAD.SHL.U32 R0, R149, 0x8, RZ ;  /* 0x0000000895007824 */ /* 0x000fc600078e00ff */
[----:B------:R-:W-:Y:S01]  /*e7d0*/  LOP3.LUT R132, R132, R5, RZ, 0x3c, !PT ;  /* 0x0000000584847212 */ /* 0x000fe200078e3cff */
[----:B------:R-:W-:Y:S01]  /*e7e0*/  IMAD R5, R48, 0x400, R37 ;  /* 0x0000040030057824 */ /* 0x000fe200078e0225 */
[----:B------:R-:W-:Y:S02]  /*e7f0*/  LOP3.LUT R0, R125, 0x8, R0, 0xf8, !PT ;  /* 0x000000087d007812 */ /* 0x000fe400078ef800 */
        /* <DEDUP_REMOVED lines=8> */
[----:B------:R-:W-:Y:S01]  /*e880*/  LDSM.16.M88.4 R4, [R149+0x4000] ;  /* 0x004000009504783b */ /* 0x000fe20000000200 */
[----:B------:R-:W-:Y:S02]  /*e890*/  IADD3 R147, R149, 0x4020, RZ ;  /* 0x0000402095937810 */ /* 0x000fe40007ffe0ff */
[----:B------:R-:W-:Y:S01]  /*e8a0*/  @P1 IADD3 R147, R0, -0x20, RZ ;  /* 0xffffffe000931810 */ /* 0x000fe20007ffe0ff */
[----:B------:R-:W2:Y:S01]  /*e8b0*/  LDSM.16.M88.4 R92, [R150] ;  /* 0x00000000965c783b */ /* 0x000ea20000000200 */
[----:B------:R-:W-:-:S02]  /*e8c0*/  IMAD R148, R41, 0x2, R150 ;  /* 0x0000000229947824 */ /* 0x000fc400078e0296 */
[----:B------:R-:W-:Y:S01]  /*e8d0*/  IMAD.MOV.U32 R0, RZ, RZ, 0x40 ;  /* 0x00000040ff007424 */ /* 0x000fe200078e00ff */
[----:B------:R-:W1:Y:S01]  /*e8e0*/  LDSM.16.M88.4 R44, [R149+0x4800] ;  /* 0x00480000952c783b */ /* 0x000e620000000200 */
[----:B------:R-:W-:Y:S01]  /*e8f0*/  IMAD R146, R39, 0x2, R150 ;  /* 0x0000000227927824 */ /* 0x000fe200078e0296 */
[----:B------:R-:W-:Y:S01]  /*e900*/  IADD3 R139, R147, 0x800, RZ ;  /* 0x00000800938b7810 */ /* 0x000fe20007ffe0ff */
[----:B------:R-:W-:Y:S01]  /*e910*/  IMAD R145, R39, 0x2, R148 ;  /* 0x0000000227917824 */ /* 0x000fe200078e0294 */
[----:B------:R-:W3:Y:S01]  /*e920*/  LDSM.16.M88.4 R28, [R149+0x5000] ;  /* 0x00500000951c783b */ /* 0x000ee20000000200 */
[----:B------:R-:W-:Y:S02]  /*e930*/  SEL R0, R0, 0xffffffc0, !P2 ;  /* 0xffffffc000007807 */ /* 0x000fe40005000000 */
[C---:B------:R-:W-:Y:S01]  /*e940*/  IADD3 R138, R147.reuse, 0x1000, RZ ;  /* 0x00001000938a7810 */ /* 0x040fe20007ffe0ff */
[----:B------:R-:W-:Y:S01]  /*e950*/  LDSM.16.M88.4 R12, [R147] ;  /* 0x00000000930c783b */ /* 0x000fe20000000200 */
[----:B------:R-:W-:Y:S01]  /*e960*/  IADD3 R137, R147, 0x1800, RZ ;  /* 0x0000180093897810 */ /* 0x000fe20007ffe0ff */
[----:B------:R-:W-:Y:S01]  /*e970*/  IMAD.IADD R143, R149, 0x1, R0 ;  /* 0x00000001958f7824 */ /* 0x000fe200078e0200 */
[C---:B------:R-:W-:Y:S01]  /*e980*/  IADD3 R135, R147.reuse, 0x2000, RZ ;  /* 0x0000200093877810 */ /* 0x040fe20007ffe0ff */
[----:B------:R-:W4:Y:S01]  /*e990*/  LDSM.16.M88.4 R72, [R148] ;  /* 0x000000009448783b */ /* 0x000f220000000200 */
[----:B------:R-:W-:Y:S01]  /*e9a0*/  IMAD.IADD R136, R0, 0x1, R147 ;  /* 0x0000000100887824 */ /* 0x000fe200078e0293 */
[----:B------:R-:W-:-:S02]  /*e9b0*/  IADD3 R134, R147, 0x2800, RZ ;  /* 0x0000280093867810 */ /* 0x000fc40007ffe0ff */
[----:B------:R-:W1:Y:S01]  /*e9c0*/  LDSM.16.M88.4 R60, [R147+0x1800] ;  /* 0x00180000933c783b */ /* 0x000e620000000200 */
[C---:B------:R-:W-:Y:S02]  /*e9d0*/  IADD3 R133, R147.reuse, 0x3000, RZ ;  /* 0x0000300093857810 */ /* 0x040fe40007ffe0ff */
[----:B------:R-:W-:Y:S01]  /*e9e0*/  IADD3 R132, R147, 0x3800, RZ ;  /* 0x0000380093847810 */ /* 0x000fe20007ffe0ff */
[----:B------:R-:W1:Y:S04]  /*e9f0*/  LDSM.16.M88.4 R68, [R147+0x800] ;  /* 0x000800009344783b */ /* 0x000e680000000200 */
[----:B------:R-:W3:Y:S04]  /*ea00*/  LDSM.16.M88.4 R64, [R147+0x1000] ;  /* 0x001000009340783b */ /* 0x000ee80000000200 */
[----:B------:R-:W-:Y:S04]  /*ea10*/  LDSM.16.M88.4 R16, [R143+0x4000] ;  /* 0x004000008f10783b */ /* 0x000fe80000000200 */
[----:B------:R-:W4:Y:S01]  /*ea20*/  LDSM.16.M88.4 R20, [R146] ;  /* 0x000000009214783b */ /* 0x000f220000000200 */
[C---:B--2--5:R-:W-:Y:S03]  /*ea30*/  HMMA.16816.F32 R8, R92.reuse, R4, RZ ;  /* 0x000000045c08723c */ /* 0x064fe600000018ff */
[----:B---3--:R-:W2:Y:S04]  /*ea40*/  LDSM.16.M88.4 R84, [R143+0x5800] ;  /* 0x005800008f54783b */ /* 0x008ea80000000200 */
[----:B------:R-:W3:Y:S01]  /*ea50*/  LDSM.16.M88.4 R88, [R143+0x5000] ;  /* 0x005000008f58783b */ /* 0x000ee20000000200 */
[C---:B------:R-:W-:Y:S03]  /*ea60*/  HMMA.16816.F32 R4, R92.reuse, R6, RZ ;  /* 0x000000065c04723c */ /* 0x040fe600000018ff */
[----:B------:R-:W-:Y:S05]  /*ea70*/  LDSM.16.M88.4 R80, [R145] ;  /* 0x000000009150783b */ /* 0x000fea0000000200 */
[C---:B------:R-:W-:Y:S08]  /*ea80*/  HMMA.16816.F32 R24, R92.reuse, R76, RZ ;  /* 0x0000004c5c18723c */ /* 0x040ff000000018ff */
[C---:B-1----:R-:W-:Y:S08]  /*ea90*/  HMMA.16816.F32 R56, R92.reuse, R44, RZ ;  /* 0x0000002c5c38723c */ /* 0x042ff000000018ff */
[C---:B------:R-:W-:Y:S08]  /*eaa0*/  HMMA.16816.F32 R32, R92.reuse, R28, RZ ;  /* 0x0000001c5c20723c */ /* 0x040ff000000018ff */
[C---:B------:R-:W-:Y:S08]  /*eab0*/  HMMA.16816.F32 R44, R92.reuse, R46, RZ ;  /* 0x0000002e5c2c723c */ /* 0x040ff000000018ff */
[C---:B------:R-:W-:Y:S08]  /*eac0*/  HMMA.16816.F32 R28, R92.reuse, R30, RZ ;  /* 0x0000001e5c1c723c */ /* 0x040ff000000018ff */
[----:B------:R-:W-:Y:S01]  /*ead0*/  HMMA.16816.F32 R92, R92, R78, RZ ;  /* 0x0000004e5c5c723c */ /* 0x000fe200000018ff */
[----:B------:R-:W-:Y:S07]  /*eae0*/  LDSM.16.M88.4 R76, [R136] ;  /* 0x00000000884c783b */ /* 0x000fee0000000200 */
[C---:B----4-:R-:W-:Y:S08]  /*eaf0*/  HMMA.16816.F32 R8, R72.reuse, R12, R8 ;  /* 0x0000000c4808723c */ /* 0x050ff00000001808 */
[C---:B------:R-:W-:Y:S01]  /*eb00*/  HMMA.16816.F32 R4, R72.reuse, R14, R4 ;  /* 0x0000000e4804723c */ /* 0x040fe20000001804 */
[----:B------:R-:W1:Y:S07]  /*eb10*/  LDSM.16.M88.4 R12, [R143+0x4800] ;  /* 0x004800008f0c783b */ /* 0x000e6e0000000200 */
[C---:B------:R-:W-:Y:S08]  /*eb20*/  HMMA.16816.F32 R24, R72.reuse, R60, R24 ;  /* 0x0000003c4818723c */ /* 0x040ff00000001818 */
[C---:B------:R-:W-:Y:S08]  /*eb30*/  HMMA.16816.F32 R56, R72.reuse, R68, R56 ;  /* 0x000000444838723c */ /* 0x040ff00000001838 */
[C---:B------:R-:W-:Y:S01]  /*eb40*/  HMMA.16816.F32 R44, R72.reuse, R70, R44 ;  /* 0x00000046482c723c */ /* 0x040fe2000000182c */
[----:B------:R-:W-:Y:S07]  /*eb50*/  LDSM.16.M88.4 R68, [R150+0x2000] ;  /* 0x002000009644783b */ /* 0x000fee0000000200 */
[C---:B------:R-:W-:Y:S08]  /*eb60*/  HMMA.16816.F32 R32, R72.reuse, R64, R32 ;  /* 0x000000404820723c */ /* 0x040ff00000001820 */
[C---:B------:R-:W-:Y:S01]  /*eb70*/  HMMA.16816.F32 R28, R72.reuse, R66, R28 ;  /* 0x00000042481c723c */ /* 0x040fe2000000181c */
[----:B------:R-:W-:Y:S07]  /*eb80*/  LDSM.16.M88.4 R64, [R136+0x800] ;  /* 0x000800008840783b */ /* 0x000fee0000000200 */
[----:B------:R-:W-:Y:S01]  /*eb90*/  HMMA.16816.F32 R92, R72, R62, R92 ;  /* 0x0000003e485c723c */ /* 0x000fe2000000185c */
[----:B------:R-:W4:Y:S04]  /*eba0*/  LDSM.16.M88.4 R72, [R136+0x1800] ;  /* 0x001800008848783b */ /* 0x000f280000000200 */
[----:B------:R-:W-:Y:S03]  /*ebb0*/  LDSM.16.M88.4 R60, [R149+0x6000] ;  /* 0x00600000953c783b */ /* 0x000fe60000000200 */
[C---:B------:R-:W-:Y:S08]  /*ebc0*/  HMMA.16816.F32 R8, R20.reuse, R16, R8 ;  /* 0x000000101408723c */ /* 0x040ff00000001808 */
[C---:B------:R-:W-:Y:S01]  /*ebd0*/  HMMA.16816.F32 R4, R20.reuse, R18, R4 ;  /* 0x000000121404723c */ /* 0x040fe20000001804 */
[----:B------:R-:W4:Y:S07]  /*ebe0*/  LDSM.16.M88.4 R16, [R136+0x1000] ;  /* 0x001000008810783b */ /* 0x000f2e0000000200 */
[C---:B--2---:R-:W-:Y:S08]  /*ebf0*/  HMMA.16816.F32 R24, R20.reuse, R84, R24 ;  /* 0x000000541418723c */ /* 0x044ff00000001818 */
[C---:B---3--:R-:W-:Y:S08]  /*ec00*/  HMMA.16816.F32 R32, R20.reuse, R88, R32 ;  /* 0x000000581420723c */ /* 0x048ff00000001820 */
[C---:B------:R-:W-:Y:S01]  /*ec10*/  HMMA.16816.F32 R28, R20.reuse, R90, R28 ;  /* 0x0000005a141c723c */ /* 0x040fe2000000181c */
[----:B------:R-:W2:Y:S07]  /*ec20*/  LDSM.16.M88.4 R88, [R149+0x7800] ;  /* 0x007800009558783b */ /* 0x000eae0000000200 */
[C---:B-1----:R-:W-:Y:S08]  /*ec30*/  HMMA.16816.F32 R56, R20.reuse, R12, R56 ;  /* 0x0000000c1438723c */ /* 0x042ff00000001838 */
[C---:B------:R-:W-:Y:S01]  /*ec40*/  HMMA.16816.F32 R44, R20.reuse, R14, R44 ;  /* 0x0000000e142c723c */ /* 0x040fe2000000182c */
[----:B------:R-:W1:Y:S07]  /*ec50*/  LDSM.16.M88.4 R12, [R149+0x7000] ;  /* 0x00700000950c783b */ /* 0x000e6e0000000200 */
[----:B------:R-:W-:Y:S01]  /*ec60*/  HMMA.16816.F32 R92, R20, R86, R92 ;  /* 0x00000056145c723c */ /* 0x000fe2000000185c */
[----:B------:R-:W-:Y:S04]  /*ec70*/  LDSM.16.M88.4 R84, [R148+0x2000] ;  /* 0x002000009454783b */ /* 0x000fe80000000200 */
[----:B------:R-:W-:Y:S03]  /*ec80*/  LDSM.16.M88.4 R20, [R147+0x2000] ;  /* 0x002000009314783b */ /* 0x000fe60000000200 */
[C---:B----4-:R-:W-:Y:S08]  /*ec90*/  HMMA.16816.F32 R24, R80.reuse, R72, R24 ;  /* 0x000000485018723c */ /* 0x050ff00000001818 */
        /* <DEDUP_REMOVED lines=8> */
[----:B------:R-:W-:Y:S07]  /*ed20*/  LDSM.16.M88.4 R72, [R143+0x6000] ;  /* 0x006000008f48783b */ /* 0x000fee0000000200 */
[----:B--2---:R-:W-:Y:S08]  /*ed30*/  HMMA.16816.F32 R24, R68, R88, R24 ;  /* 0x000000584418723c */ /* 0x004ff00000001818 */
[----:B------:R-:W-:Y:S01]  /*ed40*/  HMMA.16816.F32 R44, R80, R66, R44 ;  /* 0x00000042502c723c */ /* 0x000fe2000000182c */
[----:B------:R-:W2:Y:S04]  /*ed50*/  LDSM.16.M88.4 R64, [R147+0x2800] ;  /* 0x002800009340783b */ /* 0x000ea80000000200 */
[----:B------:R-:W-:Y:S03]  /*ed60*/  LDSM.16.M88.4 R80, [R146+0x2000] ;  /* 0x002000009250783b */ /* 0x000fe60000000200 */
[C---:B------:R-:W-:Y:S08]  /*ed70*/  HMMA.16816.F32 R8, R68.reuse, R60, R8 ;  /* 0x0000003c4408723c */ /* 0x040ff00000001808 */
[C---:B-1----:R-:W-:Y:S08]  /*ed80*/  HMMA.16816.F32 R32, R68.reuse, R12, R32 ;  /* 0x0000000c4420723c */ /* 0x042ff00000001820 */
[C---:B------:R-:W-:Y:S01]  /*ed90*/  HMMA.16816.F32 R28, R68.reuse, R14, R28 ;  /* 0x0000000e441c723c */ /* 0x040fe2000000181c */
[----:B------:R-:W1:Y:S07]  /*eda0*/  LDSM.16.M88.4 R12, [R143+0x7800] ;  /* 0x007800008f0c783b */ /* 0x000e6e0000000200 */
[C---:B------:R-:W-:Y:S01]  /*edb0*/  HMMA.16816.F32 R4, R68.reuse, R62, R4 ;  /* 0x0000003e4404723c */ /* 0x040fe20000001804 */
[----:B------:R-:W1:Y:S07]  /*edc0*/  LDSM.16.M88.4 R60, [R147+0x3000] ;  /* 0x00300000933c783b */ /* 0x000e6e0000000200 */
[C---:B---3--:R-:W-:Y:S08]  /*edd0*/  HMMA.16816.F32 R56, R68.reuse, R76, R56 ;  /* 0x0000004c4438723c */ /* 0x048ff00000001838 */
[----:B------:R-:W-:Y:S01]  /*ede0*/  HMMA.16816.F32 R92, R68, R90, R92 ;  /* 0x0000005a445c723c */ /* 0x000fe2000000185c */
[----:B------:R-:W-:Y:S07]  /*edf0*/  LDSM.16.M88.4 R88, [R136+0x2000] ;  /* 0x002000008858783b */ /* 0x000fee0000000200 */
[----:B----4-:R-:W-:Y:S08]  /*ee00*/  HMMA.16816.F32 R24, R84, R16, R24 ;  /* 0x000000105418723c */ /* 0x010ff00000001818 */
[----:B------:R-:W-:Y:S01]  /*ee10*/  HMMA.16816.F32 R44, R68, R78, R44 ;  /* 0x0000004e442c723c */ /* 0x000fe2000000182c */
[----:B------:R-:W3:Y:S04]  /*ee20*/  LDSM.16.M88.4 R76, [R143+0x6800] ;  /* 0x006800008f4c783b */ /* 0x000ee80000000200 */
[----:B------:R-:W-:Y:S03]  /*ee30*/  LDSM.16.M88.4 R68, [R145+0x2000] ;  /* 0x002000009144783b */ /* 0x000fe60000000200 */
[C---:B------:R-:W-:Y:S08]  /*ee40*/  HMMA.16816.F32 R8, R84.reuse, R20, R8 ;  /* 0x000000145408723c */ /* 0x040ff00000001808 */
[C---:B------:R-:W-:Y:S01]  /*ee50*/  HMMA.16816.F32 R4, R84.reuse, R22, R4 ;  /* 0x000000165404723c */ /* 0x040fe20000001804 */
[----:B------:R-:W4:Y:S07]  /*ee60*/  LDSM.16.M88.4 R20, [R143+0x7000] ;  /* 0x007000008f14783b */ /* 0x000f2e0000000200 */
[C---:B--2---:R-:W-:Y:S08]  /*ee70*/  HMMA.16816.F32 R56, R84.reuse, R64, R56 ;  /* 0x000000405438723c */ /* 0x044ff00000001838 */
[----:B------:R-:W-:Y:S01]  /*ee80*/  HMMA.16816.F32 R92, R84, R18, R92 ;  /* 0x00000012545c723c */ /* 0x000fe2000000185c */
[----:B------:R-:W-:Y:S07]  /*ee90*/  LDSM.16.M88.4 R16, [R136+0x3000] ;  /* 0x003000008810783b */ /* 0x000fee0000000200 */
[----:B-1----:R-:W-:Y:S07]  /*eea0*/  HMMA.16816.F32 R24, R80, R12, R24 ;  /* 0x0000000c5018723c */ /* 0x002fee0000001818 */
[----:B------:R-:W-:Y:S01]  /*eeb0*/  IMAD R13, R48, 0x10, R50 ;  /* 0x00000010300d7824 */ /* 0x000fe200078e0232 */
[----:B------:R-:W-:Y:S04]  /*eec0*/  HMMA.16816.F32 R44, R84, R66, R44 ;  /* 0x00000042542c723c */ /* 0x000fe8000000182c */
[----:B------:R-:W-:-:S04]  /*eed0*/  IADD3 R0, R13, 0x1, R164 ;  /* 0x000000010d007810 */ /* 0x000fc80007ffe0a4 */
[----:B------:R-:W-:Y:S01]  /*eee0*/  HMMA.16816.F32 R32, R84, R60, R32 ;  /* 0x0000003c5420723c */ /* 0x000fe20000001820 */
[----:B------:R-:W-:-:S04]  /*eef0*/  IADD3 R0, R52, R0, -R155 ;  /* 0x0000000034007210 */ /* 0x000fc80007ffe89b */
[----:B------:R-:W-:Y:S02]  /*ef00*/  IADD3 R105, R0, c[0x0][0x2e8], RZ ;  /* 0x0000ba0000697a10 */ /* 0x000fe40007ffe0ff */
[----:B------:R-:W-:Y:S01]  /*ef10*/  IADD3 R0, R2, 0x1, RZ ;  /* 0x0000000102007810 */ /* 0x000fe20007ffe0ff */
[----:B------:R-:W-:Y:S01]  /*ef20*/  HMMA.16816.F32 R28, R84, R62, R28 ;  /* 0x0000003e541c723c */ /* 0x000fe2000000181c */
[C---:B------:R-:W-:Y:S02]  /*ef30*/  IADD3 R13, R105.reuse, 0x8, RZ ;  /* 0x00000008690d7810 */ /* 0x040fe40007ffe0ff */
[-C--:B------:R-:W-:Y:S02]  /*ef40*/  IMNMX R105, R105, R52.reuse, PT ;  /* 0x0000003469697217 */ /* 0x080fe40003800200 */
[----:B------:R-:W-:Y:S02]  /*ef50*/  IMNMX R128, R13, R52, PT ;  /* 0x000000340d807217 */ /* 0x000fe40003800200 */
[C---:B------:R-:W-:Y:S01]  /*ef60*/  ISETP.GE.AND P1, PT, R0.reuse, R105, PT ;  /* 0x000000690000720c */ /* 0x040fe20003f26270 */
[----:B------:R-:W-:Y:S01]  /*ef70*/  HMMA.16816.F32 R60, R80, R72, R8 ;  /* 0x00000048503c723c */ /* 0x000fe20000001808 */
[----:B------:R-:W1:Y:S01]  /*ef80*/  LDSM.16.M88.4 R8, [R136+0x2800] ;  /* 0x002800008808783b */ /* 0x000e620000000200 */
[----:B------:R-:W-:-:S02]  /*ef90*/  ISETP.GE.AND P6, PT, R0, R128, PT ;  /* 0x000000800000720c */ /* 0x000fc40003fc6270 */
[----:B------:R-:W-:-:S04]  /*efa0*/  IADD3 R0, R2, 0x10, RZ ;  /* 0x0000001002007810 */ /* 0x000fc80007ffe0ff */
[C---:B------:R-:W-:Y:S08]  /*efb0*/  HMMA.16816.F32 R4, R80.reuse, R74, R4 ;  /* 0x0000004a5004723c */ /* 0x040ff00000001804 */
[C---:B---3--:R-:W-:Y:S08]  /*efc0*/  HMMA.16816.F32 R56, R80.reuse, R76, R56 ;  /* 0x0000004c5038723c */ /* 0x048ff00000001838 */
[----:B------:R-:W-:Y:S01]  /*efd0*/  HMMA.16816.F32 R92, R80, R14, R92 ;  /* 0x0000000e505c723c */ /* 0x000fe2000000185c */
[----:B------:R-:W2:Y:S01]  /*efe0*/  LDSM.16.M88.4 R12, [R136+0x3800] ;  /* 0x00380000880c783b */ /* 0x000ea20000000200 */
[----:B------:R-:W-:-:S06]  /*eff0*/  DEPBAR.LE SB0, 0x0 ;  /* 0x000080000000791a */ /* 0x000fcc0000000000 */
[C---:B------:R-:W-:Y:S08]  /*f000*/  HMMA.16816.F32 R44, R80.reuse, R78, R44 ;  /* 0x0000004e502c723c */ /* 0x040ff0000000182c */
[C---:B----4-:R-:W-:Y:S08]  /*f010*/  HMMA.16816.F32 R32, R80.reuse, R20, R32 ;  /* 0x000000145020723c */ /* 0x050ff00000001820 */
[----:B------:R-:W-:Y:S08]  /*f020*/  HMMA.16816.F32 R28, R80, R22, R28 ;  /* 0x00000016501c723c */ /* 0x000ff0000000181c */
[C---:B------:R-:W-:Y:S08]  /*f030*/  HMMA.16816.F32 R60, R68.reuse, R88, R60 ;  /* 0x00000058443c723c */ /* 0x040ff0000000183c */
[C---:B------:R-:W-:Y:S08]  /*f040*/  HMMA.16816.F32 R4, R68.reuse, R90, R4 ;  /* 0x0000005a4404723c */ /* 0x040ff00000001804 */
[C---:B-1----:R-:W-:Y:S07]  /*f050*/  HMMA.16816.F32 R56, R68.reuse, R8, R56 ;  /* 0x000000084438723c */ /* 0x042fee0000001838 */
        /* <DEDUP_REMOVED lines=8> */
[----:B------:R-:W-:Y:S02]  /*f0e0*/  IADD3 R8, R2, 0x11, RZ ;  /* 0x0000001102087810 */ /* 0x000fe40007ffe0ff */
[----:B------:R-:W-:-:S02]  /*f0f0*/  FSEL R61, R61, -INF , !P1 ;  /* 0xff8000003d3d7808 */ /* 0x000fc40004800000 */
[----:B------:R-:W-:Y:S01]  /*f100*/  FSEL R23, R4, -INF , !P0 ;  /* 0xff80000004177808 */ /* 0x000fe20004000000 */
[C---:B------:R-:W-:Y:S01]  /*f110*/  HMMA.16816.F32 R28, R68.reuse, R18, R28 ;  /* 0x00000012441c723c */ /* 0x040fe2000000181c */
[----:B------:R-:W-:Y:S02]  /*f120*/  FSEL R38, R6, -INF , !P4 ;  /* 0xff80000006267808 */ /* 0x000fe40006000000 */
[CC--:B------:R-:W-:Y:S02]  /*f130*/  ISETP.GE.AND P1, PT, R0.reuse, R105.reuse, PT ;  /* 0x000000690000720c */ /* 0x0c0fe40003f26270 */
[----:B------:R-:W-:Y:S02]  /*f140*/  ISETP.GE.AND P0, PT, R0, R128, PT ;  /* 0x000000800000720c */ /* 0x000fe40003f06270 */
[----:B------:R-:W-:Y:S01]  /*f150*/  ISETP.GE.AND P4, PT, R8, R105, PT ;  /* 0x000000690800720c */ /* 0x000fe20003f86270 */
[----:B--2---:R-:W-:Y:S01]  /*f160*/  HMMA.16816.F32 R92, R68, R14, R92 ;  /* 0x0000000e445c723c */ /* 0x004fe2000000185c */
[----:B------:R-:W-:-:S02]  /*f170*/  IADD3 R0, R2, 0x18, RZ ;  /* 0x0000001802007810 */ /* 0x000fc40007ffe0ff */
[----:B------:R-:W-:Y:S02]  /*f180*/  IADD3 R4, R2, 0x19, RZ ;  /* 0x0000001902047810 */ /* 0x000fe40007ffe0ff */
[----:B------:R-:W-:Y:S02]  /*f190*/  FSEL R65, R56, -INF , !P1 ;  /* 0xff80000038417808 */ /* 0x000fe40004800000 */
[----:B------:R-:W-:Y:S01]  /*f1a0*/  FSEL R78, R58, -INF , !P0 ;  /* 0xff8000003a4e7808 */ /* 0x000fe20004000000 */
[----:B------:R-:W-:Y:S01]  /*f1b0*/  HMMA.16816.F32 R24, R68, R12, R24 ;  /* 0x0000000c4418723c */ /* 0x000fe20000001818 */
[----:B------:R-:W-:Y:S01]  /*f1c0*/  FSEL R11, R57, -INF , !P4 ;  /* 0xff800000390b7808 */ /* 0x000fe20006000000 */
[----:B------:R-:W-:Y:S01]  /*f1d0*/  BAR.SYNC.DEFER_BLOCKING 0x0 ;  /* 0x0000000000007b1d */ /* 0x000fe20000010000 */
[----:B------:R-:W-:Y:S02]  /*f1e0*/  ISETP.GE.AND P1, PT, R0, R128, PT ;  /* 0x000000800000720c */ /* 0x000fe40003f26270 */
[----:B------:R-:W-:-:S02]  /*f1f0*/  ISETP.GE.AND P0, PT, R4, R105, PT ;  /* 0x000000690400720c */ /* 0x000fc40003f06270 */
[-C--:B------:R-:W-:Y:S02]  /*f200*/  ISETP.GE.AND P4, PT, R4, R128.reuse, PT ;  /* 0x000000800400720c */ /* 0x080fe40003f86270 */
[----:B------:R-:W-:Y:S02]  /*f210*/  IADD3 R4, R2, 0x21, RZ ;  /* 0x0000002102047810 */ /* 0x000fe40007ffe0ff */
[----:B------:R-:W-:Y:S02]  /*f220*/  FSEL R5, R5, -INF , !P5 ;  /* 0xff80000005057808 */ /* 0x000fe40006800000 */
[----:B------:R-:W-:Y:S02]  /*f230*/  ISETP.GE.AND P5, PT, R8, R128, PT ;  /* 0x000000800800720c */ /* 0x000fe40003fa6270 */
[----:B------:R-:W-:Y:S02]  /*f240*/  FSEL R8, R46, -INF , !P1 ;  /* 0xff8000002e087808 */ /* 0x000fe40004800000 */
[----:B------:R-:W-:-:S02]  /*f250*/  FSEL R9, R45, -INF , !P0 ;  /* 0xff8000002d097808 */ /* 0x000fc40004000000 */
[----:B------:R-:W-:Y:S02]  /*f260*/  FSEL R40, R7, -INF , !P2 ;  /* 0xff80000007287808 */ /* 0x000fe40005000000 */
[CC--:B------:R-:W-:Y:S02]  /*f270*/  ISETP.GE.AND P1, PT, R4.reuse, R105.reuse, PT ;  /* 0x000000690400720c */ /* 0x0c0fe40003f26270 */
[----:B------:R-:W-:Y:S02]  /*f280*/  ISETP.GE.AND P0, PT, R4, R128, PT ;  /* 0x000000800400720c */ /* 0x000fe40003f06270 */
        /* <DEDUP_REMOVED lines=22> */
[----:B------:R-:W-:Y:S02]  /*f3f0*/  ISETP.GE.AND P1, PT, R104, 0x2, PT ;  /* 0x000000026800780c */ /* 0x000fe40003f26270 */
[-C--:B------:R-:W-:Y:S02]  /*f400*/  ISETP.GE.AND P2, PT, R4, R105.reuse, PT ;  /* 0x000000690400720c */ /* 0x080fe40003f46270 */
[C---:B------:R-:W-:Y:S02]  /*f410*/  ISETP.GE.AND P0, PT, R0.reuse, R105, PT ;  /* 0x000000690000720c */ /* 0x040fe40003f06270 */
[----:B------:R-:W-:Y:S02]  /*f420*/  ISETP.GE.AND P4, PT, R0, R128, PT ;  /* 0x000000800000720c */ /* 0x000fe40003f86270 */
        /* <DEDUP_REMOVED lines=11> */
[----:B------:R-:W-:Y:S02]  /*f4e0*/  FSEL R60, R60, -INF , !P0 ;  /* 0xff8000003c3c7808 */ /* 0x000fe40004000000 */
[----:B------:R-:W-:-:S02]  /*f4f0*/  ISETP.GE.AND P6, PT, R6, R105, PT ;  /* 0x000000690600720c */ /* 0x000fc40003fc6270 */
        /* <DEDUP_REMOVED lines=11> */
[----:B------:R-:W-:Y:S02]  /*f5b0*/  IABS R2, c[0x0][0x2d0] ;  /* 0x0000b40000027a13 */ /* 0x000fe40000000000 */
[----:B------:R-:W-:Y:S02]  /*f5c0*/  IADD3 R15, R3, -0x40, RZ ;  /* 0xffffffc0030f7810 */ /* 0x000fe40007ffe0ff */
[----:B------:R-:W1:Y:S01]  /*f5d0*/  I2F.RP R13, R2 ;  /* 0x00000002000d7306 */ /* 0x000e620000209400 */
        /* <DEDUP_REMOVED lines=40> */
[----:B------:R-:W-:-:S05]  /*f860*/  MOV R7, 0x40 ;  /* 0x0000004000077802 */ /* 0x000fca0000000f00 */
[----:B------:R-:W-:-:S04]  /*f870*/  IMAD R7, R2, c[0x0][0x2d0], -R7 ;  /* 0x0000b40002077a24 */ /* 0x000fc800078e0a07 */
[----:B------:R-:W-:Y:S01]  /*f880*/  IMAD.WIDE.U32 R12, R7, c[0x0][0x198], RZ ;  /* 0x00006600070c7a25 */ /* 0x000fe200078e00ff */
[----:B------:R-:W-:-:S05]  /*f890*/  SHF.R.S32.HI R2, RZ, 0x1f, R7 ;  /* 0x0000001fff027819 */ /* 0x000fca0000011407 */
[----:B------:R-:W-:-:S04]  /*f8a0*/  IMAD R2, R2, c[0x0][0x198], RZ ;  /* 0x0000660002027a24 */ /* 0x000fc800078e02ff */
[----:B------:R-:W-:-:S04]  /*f8b0*/  IMAD R2, R7, c[0x0][0x19c], R2 ;  /* 0x0000670007027a24 */ /* 0x000fc800078e0202 */
[----:B------:R-:W-:Y:S02]  /*f8c0*/  IMAD.IADD R13, R13, 0x1, R2 ;  /* 0x000000010d0d7824 */ /* 0x000fe400078e0202 */
[----:B--2---:R-:W-:-:S05]  /*f8d0*/  IMAD.IADD R6, R6, 0x1, -R3 ;  /* 0x0000000106067824 */ /* 0x004fca00078e0a03 */
[----:B------:R-:W-:-:S05]  /*f8e0*/  SHF.R.S32.HI R3, RZ, 0x1f, R6 ;  /* 0x0000001fff037819 */ /* 0x000fca0000011406 */
[----:B------:R-:W-:-:S04]  /*f8f0*/  IMAD R3, R3, c[0x0][0x180], RZ ;  /* 0x0000600003037a24 */ /* 0x000fc800078e02ff */
[C---:B------:R-:W-:Y:S02]  /*f900*/  IMAD R3, R6.reuse, c[0x0][0x184], R3 ;  /* 0x0000610006037a24 */ /* 0x040fe400078e0203 */
[----:B------:R-:W-:-:S05]  /*f910*/  IMAD.WIDE.U32 R6, R6, c[0x0][0x180], R12 ;  /* 0x0000600006067a25 */ /* 0x000fca00078e000c */
[----:B------:R-:W-:Y:S01]  /*f920*/  IADD3 R2, R7, R3, RZ ;  /* 0x0000000307027210 */ /* 0x000fe20007ffe0ff */
[----:B------:R-:W-:Y:S01]  /*f930*/  IMAD.MOV.U32 R7, RZ, RZ, R6 ;  /* 0x000000ffff077224 */ /* 0x000fe200078e0006 */
[----:B------:R-:W-:Y:S05]  /*f940*/  BRA `(.L_x_5606) ;  /* 0x0000003000007947 */ /* 0x000fea0003800000 */
.L_x_5605:
[----:B------:R-:W-:-:S05]  /*f950*/  IMAD.MOV.U32 R7, RZ, RZ, c[0x0][0x198] ;  /* 0x00006600ff077624 */ /* 0x000fca00078e00ff */
[----:B------:R-:W-:-:S04]  /*f960*/  LEA R7, -R7, RZ, 0x6 ;  /* 0x000000ff07077211 */ /* 0x000fc800078e31ff */
[----:B------:R-:W-:Y:S02]  /*f970*/  SHF.R.S32.HI R2, RZ, 0x1f, R7 ;  /* 0x0000001fff027819 */ /* 0x000fe40000011407 */
.L_x_5606:
[C---:B------:R-:W-:Y:S02]  /*f980*/  LOP3.LUT P0, RZ, R162.reuse, 0x2, RZ, 0xc0, !PT ;  /* 0x00000002a2ff7812 */ /* 0x040fe4000780c0ff */
[----:B------:R-:W-:Y:S02]  /*f990*/  LOP3.LUT P6, RZ, R162, 0x1, RZ, 0xc0, !PT ;  /* 0x00000001a2ff7812 */ /* 0x000fe400078cc0ff */
[----:B------:R-:W-:-:S04]  /*f9a0*/  LEA R14, P5, R7, R160, 0x1 ;  /* 0x000000a0070e7211 */ /* 0x000fc800078a08ff */
[----:B------:R-:W-:-:S05]  /*f9b0*/  LEA.HI.X R15, R7, R163, R2, 0x1, P5 ;  /* 0x000000a3070f7211 */ /* 0x000fca00028f0c02 */
[----:B------:R-:W-:Y:S02]  /*f9c0*/  @P0 IADD3 R13, P2, R7, R130, RZ ;  /* 0x00000082070d0210 */ /* 0x000fe40007f5e0ff */
[----:B------:R-:W-:Y:S01]  /*f9d0*/  @!PT LDS RZ, [RZ] ;  /* 0x00000000fffff984 */ /* 0x000fe20000000800 */
[----:B------:R-:W-:Y:S01]  /*f9e0*/  @!PT LDS RZ, [RZ] ;  /* 0x00000000fffff984 */ /* 0x000fe20000000800 */
[----:B------:R-:W-:Y:S01]  /*f9f0*/  @!PT LDS RZ, [RZ] ;  /* 0x00000000fffff984 */ /* 0x000fe20000000800 */
[----:B------:R1:W-:Y:S02]  /*fa00*/  @P6 LDGSTS.E.BYPASS.LTC128B.128 [R157+0x4000], [R14.64] ;  /* 0x040000000e9d6fae */ /* 0x0003e4000b901d46 */
[C---:B------:R-:W-:Y:S01]  /*fa10*/  @P0 LEA R12, P4, R13.reuse, c[0x0][0x168], 0x1 ;  /* 0x00005a000d0c0a11 */ /* 0x040fe200078808ff */
[----:B------:R-:W-:Y:S01]  /*fa20*/  @P0 IMAD.X R6, R2, 0x1, R141, P2 ;  /* 0x0000000102060824 */ /* 0x000fe200010e068d */
[----:B------:R-:W-:Y:S01]  /*fa30*/  IADD3 R3, P2, R152, R7, RZ ;  /* 0x0000000798037210 */ /* 0x000fe20007f5e0ff */
[----:B------:R1:W-:Y:S03]  /*fa40*/  @!P6 STS.128 [R157+0x4000], RZ ;  /* 0x004000ff9d00e388 */ /* 0x0003e60000000c00 */
[----:B------:R-:W-:Y:S01]  /*fa50*/  @P0 LEA.HI.X R13, R13, c[0x0][0x16c], R6, 0x1, P4 ;  /* 0x00005b000d0d0a11 */ /* 0x000fe200020f0c06 */
[----:B------:R-:W-:Y:S01]  /*fa60*/  IMAD.X R140, R151, 0x1, R2, P2 ;  /* 0x00000001978c7824 */ /* 0x000fe200010e0602 */
[----:B------:R-:W-:-:S02]  /*fa70*/  @P6 LEA R26, P5, R3, R160, 0x1 ;  /* 0x000000a0031a6211 */ /* 0x000fc400078a08ff */
[CC--:B------:R-:W-:Y:S01]  /*fa80*/  @P0 IADD3 R2, P4, R3.reuse, R130.reuse, RZ ;  /* 0x0000008203020210 */ /* 0x0c0fe20007f9e0ff */
[----:B------:R-:W-:Y:S01]  /*fa90*/  @!PT LDS RZ, [RZ] ;  /* 0x00000000fffff984 */ /* 0x000fe20000000800 */
[----:B------:R-:W-:Y:S01]  /*faa0*/  @!PT LDS RZ, [RZ] ;  /* 0x00000000fffff984 */ /* 0x000fe20000000800 */
[----:B------:R-:W-:Y:S01]  /*fab0*/  @!PT LDS RZ, [RZ] ;  /* 0x00000000fffff984 */ /* 0x000fe20000000800 */
[----:B------:R1:W-:Y:S01]  /*fac0*/  @P0 LDGSTS.E.BYPASS.LTC128B.128 [R157+0x6000], [R12.64+0x80] ;  /* 0x060000800c9d0fae */ /* 0x0003e2000b901d46 */
[----:B------:R-:W-:Y:S02]  /*fad0*/  IADD3 R7, P2, R152, R3, RZ ;  /* 0x0000000398077210 */ /* 0x000fe40007f5e0ff */
[--C-:B------:R-:W-:Y:S01]  /*fae0*/  @P6 LEA.HI.X R27, R3, R163, R140.reuse, 0x1, P5 ;  /* 0x000000a3031b6211 */ /* 0x100fe200028f0c8c */
[----:B------:R-:W-:Y:S01]  /*faf0*/  @P0 IMAD.X R3, R140, 0x1, R141, P4 ;  /* 0x000000018c030824 */ /* 0x000fe200020e068d */
[C---:B------:R-:W-:Y:S01]  /*fb00*/  @P0 LEA R28, P4, R2.reuse, c[0x0][0x168], 0x1 ;  /* 0x00005a00021c0a11 */ /* 0x040fe200078808ff */
[----:B------:R-:W-:Y:S01]  /*fb10*/  IMAD.X R140, R151, 0x1, R140, P2 ;  /* 0x00000001978c7824 */ /* 0x000fe200010e068c */
[----:B------:R-:W-:Y:S01]  /*fb20*/  @P0 IADD3 R6, P2, R7, R130, RZ ;  /* 0x0000008207060210 */ /* 0x000fe20007f5e0ff */
[----:B------:R1:W-:Y:S01]  /*fb30*/  @!P0 STS.128 [R157+0x6000], RZ ;  /* 0x006000ff9d008388 */ /* 0x0003e20000000c00 */
[----:B------:R-:W-:-:S02]  /*fb40*/  @P0 LEA.HI.X R29, R2, c[0x0][0x16c], R3, 0x1, P4 ;  /* 0x00005b00021d0a11 */ /* 0x000fc400020f0c03 */
[C---:B------:R-:W-:Y:S01]  /*fb50*/  @P6 LEA R30, P5, R7.reuse, R160, 0x1 ;  /* 0x000000a0071e6211 */ /* 0x040fe200078a08ff */
[----:B------:R-:W-:Y:S01]  /*fb60*/  @P0 IMAD.X R25, R140, 0x1, R141, P2 ;  /* 0x000000018c190824 */ /* 0x000fe200010e068d */
[----:B------:R-:W-:Y:S01]  /*fb70*/  IADD3 R3, P2, R152, R7, RZ ;  /* 0x0000000798037210 */ /* 0x000fe20007f5e0ff */
[----:B------:R-:W-:Y:S01]  /*fb80*/  @!PT LDS RZ, [RZ] ;  /* 0x00000000fffff984 */ /* 0x000fe20000000800 */
[----:B------:R-:W-:Y:S01]  /*fb90*/  @!PT LDS RZ, [RZ] ;  /* 0x00000000fffff984 */ /* 0x000fe20000000800 */
[----:B------:R-:W-:Y:S01]  /*fba0*/  @!PT LDS RZ, [RZ] ;  /* 0x00000000fffff984 */ /* 0x000fe20000000800 */
[----:B------:R1:W-:Y:S01]  /*fbb0*/  @P6 LDGSTS.E.BYPASS.LTC128B.128 [R157+0x4800], [R26.64] ;  /* 0x048000001a9d6fae */ /* 0x0003e2000b901d46 */
[--C-:B------:R-:W-:Y:S02]  /*fbc0*/  @P6 LEA.HI.X R31, R7, R163, R140.reuse, 0x1, P5 ;  /* 0x000000a3071f6211 */ /* 0x100fe400028f0c8c */
[C---:B------:R-:W-:Y:S01]  /*fbd0*/  @P0 LEA R24, P4, R6.reuse, c[0x0][0x168], 0x1 ;  /* 0x00005a0006180a11 */ /* 0x040fe200078808ff */
[----:B------:R-:W-:Y:S01]  /*fbe0*/  IMAD.X R140, R151, 0x1, R140, P2 ;  /* 0x00000001978c7824 */ /* 0x000fe200010e068c */
[----:B------:R-:W-:Y:S01]  /*fbf0*/  @P0 IADD3 R130, P2, R3, R130, RZ ;  /* 0x0000008203820210 */ /* 0x000fe20007f5e0ff */
[----:B------:R1:W-:Y:S01]  /*fc00*/  @!P6 STS.128 [R157+0x4800], RZ ;  /* 0x004800ff9d00e388 */ /* 0x0003e20000000c00 */
[----:B------:R-:W-:-:S02]  /*fc10*/  @P0 LEA.HI.X R25, R6, c[0x0][0x16c], R25, 0x1, P4 ;  /* 0x00005b0006190a11 */ /* 0x000fc400020f0c19 */
[C---:B------:R-:W-:Y:S01]  /*fc20*/  @P6 LEA R2, P4, R3.reuse, R160, 0x1 ;  /* 0x000000a003026211 */ /* 0x040fe200078808ff */
[----:B------:R-:W-:Y:S01]  /*fc30*/  @P0 IMAD.X R141, R140, 0x1, R141, P2 ;  /* 0x000000018c8d0824 */ /* 0x000fe200010e068d */
[C---:B------:R-:W-:Y:S01]  /*fc40*/  @P0 LEA R6, P2, R130.reuse, c[0x0][0x168], 0x1 ;  /* 0x00005a0082060a11 */ /* 0x040fe200078408ff */
[----:B------:R-:W-:Y:S01]  /*fc50*/  @!PT LDS RZ, [RZ] ;  /* 0x00000000fffff984 */ /* 0x000fe20000000800 */
[----:B------:R-:W-:Y:S01]  /*fc60*/  @!PT LDS RZ, [RZ] ;  /* 0x00000000fffff984 */ /* 0x000fe20000000800 */
[----:B------:R-:W-:Y:S01]  /*fc70*/  @!PT LDS RZ, [RZ] ;  /* 0x00000000fffff984 */ /* 0x000fe20000000800 */
[----:B------:R1:W-:Y:S01]  /*fc80*/  @P0 LDGSTS.E.BYPASS.LTC128B.128 [R157+0x6800], [R28.64+0x80] ;  /* 0x068000801c9d0fae */ /* 0x0003e2000b901d46 */
[----:B------:R-:W-:Y:S01]  /*fc90*/  @P6 LEA.HI.X R3, R3, R163, R140, 0x1, P4 ;  /* 0x000000a303036211 */ /* 0x000fe200020f0c8c */
[----:B------:R-:W-:Y:S01]  /*fca0*/  IMAD.MOV.U32 R160, RZ, RZ, R14 ;  /* 0x000000ffffa07224 */ /* 0x000fe200078e000e */
[----:B------:R-:W-:Y:S01]  /*fcb0*/  @P0 LEA.HI.X R7, R130, c[0x0][0x16c], R141, 0x1, P2 ;  /* 0x00005b0082070a11 */ /* 0x000fe200010f0c8d */
[----:B------:R1:W-:Y:S01]  /*fcc0*/  @!P0 STS.128 [R157+0x6800], RZ ;  /* 0x006800ff9d008388 */ /* 0x0003e20000000c00 */
[----:B------:R-:W-:-:S03]  /*fcd0*/  IMAD.MOV.U32 R163, RZ, RZ, R15 ;  /* 0x000000ffffa37224 */ /* 0x000fc600078e000f */
        /* <DEDUP_REMOVED lines=21> */
.L_x_5604:
        /* <DEDUP_REMOVED lines=25> */
[----:B------:R-:W-:-:S02]  /*ffc0*/  SHF.L.U32 R144, R0, 0x1, RZ ;  /* 0x0000000100907819 */ /* 0x000fc400000006ff */
[----:B------:R-:W-:Y:S02]  /*ffd0*/  FMNMX.FTZ R13, R115, R2, !PT ;  /* 0x00000002730d7209 */ /* 0x000fe40007810000 */
[----:B------:R-:W-:Y:S01]  /*ffe0*/  FMNMX.FTZ R2, R22, R3, !PT ;  /* 0x0000000316027209 */ /* 0x000fe20007810000 */
[----:B------:R-:W-:Y:S01]  /*fff0*/  LDSM.16.MT88.4 R68, [R144+0xa000] ;  /* 0x00a000009044783b */ /* 0x000fe20000004200 */
[----:B------:R-:W-:Y:S02]  /*10000*/  FMNMX.FTZ R13, R112, R13, !PT ;  /* 0x0000000d700d7209 */ /* 0x000fe40007810000 */
[----:B------:R-:W-:Y:S02]  /*10010*/  FMNMX.FTZ R3, R21, R2, !PT ;  /* 0x0000000215037209 */ /* 0x000fe40007810000 */
[----:B------:R-:W-:Y:S01]  /*10020*/  LEA R142, R41, R144, 0x1 ;  /* 0x00000090298e7211 */ /* 0x000fe200078e08ff */
[----:B------:R-:W1:Y:S01]  /*10030*/  SHFL.BFLY PT, R6, R13, 0x2, 0x1f ;  /* 0x0c401f000d067f89 */ /* 0x000e6200000e0000 */
[----:B------:R-:W-:-:S02]  /*10040*/  FMNMX.FTZ R12, R20, R3, !PT ;  /* 0x00000003140c7209 */ /* 0x000fc40007810000 */
[C---:B------:R-:W-:Y:S01]  /*10050*/  LEA R141, R39.reuse, R144, 0x1 ;  /* 0x00000090278d7211 */ /* 0x040fe200078e08ff */
[----:B------:R-:W-:Y:S01]  /*10060*/  LDSM.16.MT88.4 R44, [R142+0x8000] ;  /* 0x008000008e2c783b */ /* 0x000fe20000004200 */
[----:B------:R-:W-:-:S03]  /*10070*/  LEA R140, R39, R142, 0x1 ;  /* 0x0000008e278c7211 */ /* 0x000fc600078e08ff */
[----:B------:R-:W2:Y:S04]  /*10080*/  SHFL.BFLY PT, R7, R12, 0x2, 0x1f ;  /* 0x0c401f000c077f89 */ /* 0x000ea800000e0000 */
[----:B------:R-:W-:Y:S04]  /*10090*/  LDSM.16.MT88.4 R52, [R141+0x8000] ;  /* 0x008000008d34783b */ /* 0x000fe80000004200 */
[----:B------:R-:W-:Y:S04]  /*100a0*/  LDSM.16.MT88.4 R92, [R142+0xa000] ;  /* 0x00a000008e5c783b */ /* 0x000fe80000004200 */
[----:B------:R-:W-:Y:S01]  /*100b0*/  LDSM.16.MT88.4 R80, [R141+0xa000] ;  /* 0x00a000008d50783b */ /* 0x000fe20000004200 */
[----:B-1----:R-:W-:-:S05]  /*100c0*/  FMNMX.FTZ R6, R13, R6, !PT ;  /* 0x000000060d067209 */ /* 0x002fca0007810000 */
[----:B------:R-:W1:Y:S01]  /*100d0*/  SHFL.BFLY PT, R3, R6, 0x1, 0x1f ;  /* 0x0c201f0006037f89 */ /* 0x000e6200000e0000 */
[----:B--2---:R-:W-:-:S03]  /*100e0*/  FMNMX.FTZ R7, R12, R7, !PT ;  /* 0x000000070c077209 */ /* 0x004fc60007810000 */
[----:B------:R-:W-:Y:S04]  /*100f0*/  LDSM.16.MT88.4 R12, [R144+0x8800] ;  /* 0x00880000900c783b */ /* 0x000fe80000004200 */
[----:B------:R-:W2:Y:S01]  /*10100*/  SHFL.BFLY PT, R2, R7, 0x1, 0x1f ;  /* 0x0c201f0007027f89 */ /* 0x000ea200000e0000 */
[----:B-1----:R-:W-:-:S04]  /*10110*/  FMNMX.FTZ R3, R6, R3, !PT ;  /* 0x0000000306037209 */ /* 0x002fc80007810000 */
        /* <DEDUP_REMOVED lines=9> */
[--C-:B------:R-:W-:Y:S02]  /*101b0*/  FFMA.FTZ R35, R60, c[0x0][0x23c], -R116.reuse ;  /* 0x00008f003c237a23 */ /* 0x100fe40000010874 */
[----:B------:R-:W-:Y:S01]  /*101c0*/  FFMA.FTZ R32, R61, c[0x0][0x23c], -R116 ;  /* 0x00008f003d207a23 */ /* 0x000fe20000010874 */
[----:B------:R-:W-:Y:S01]  /*101d0*/  MUFU.EX2 R31, R31 ;  /* 0x0000001f001f7308 */ /* 0x000fe20000000800 */
[----:B------:R-:W-:-:S02]  /*101e0*/  FFMA.FTZ R33, R4, c[0x0][0x23c], -R23 ;  /* 0x00008f0004217a23 */ /* 0x000fc40000010817 */
[----:B------:R-:W1:Y:S01]  /*101f0*/  LDSM.16.MT88.4 R4, [R144+0x8000] ;  /* 0x008000009004783b */ /* 0x000e620000004200 */
[--C-:B------:R-:W-:Y:S02]  /*10200*/  FFMA.FTZ R28, R62, c[0x0][0x23c], -R23.reuse ;  /* 0x00008f003e1c7a23 */ /* 0x100fe40000010817 */
[--C-:B------:R-:W-:Y:S01]  /*10210*/  FFMA.FTZ R30, R38, c[0x0][0x23c], -R23.reuse ;  /* 0x00008f00261e7a23 */ /* 0x100fe20000010817 */
[----:B------:R-:W2:Y:S01]  /*10220*/  LDSM.16.MT88.4 R60, [R140+0x8000] ;  /* 0x008000008c3c783b */ /* 0x000ea20000004200 */
[--C-:B------:R-:W-:Y:S01]  /*10230*/  FFMA.FTZ R27, R40, c[0x0][0x23c], -R23.reuse ;  /* 0x00008f00281b7a23 */ /* 0x100fe20000010817 */
[----:B------:R-:W-:Y:S01]  /*10240*/  MUFU.EX2 R35, R35 ;  /* 0x0000002300237308 */ /* 0x000fe20000000800 */
[--C-:B------:R-:W-:Y:S02]  /*10250*/  FFMA.FTZ R24, R11, c[0x0][0x23c], -R116.reuse ;  /* 0x00008f000b187a23 */ /* 0x100fe40000010874 */
[----:B------:R-:W-:Y:S02]  /*10260*/  FFMA.FTZ R0, R9, c[0x0][0x23c], -R116 ;  /* 0x00008f0009007a23 */ /* 0x000fe40000010874 */
[----:B------:R-:W-:-:S02]  /*10270*/  FFMA.FTZ R109, R8, c[0x0][0x23c], -R23 ;  /* 0x00008f00086d7a23 */ /* 0x000fc40000010817 */
[--C-:B------:R-:W-:Y:S01]  /*10280*/  FFMA.FTZ R34, R10, c[0x0][0x23c], -R23.reuse ;  /* 0x00008f000a227a23 */ /* 0x100fe20000010817 */
[----:B------:R-:W3:Y:S01]  /*10290*/  MUFU.EX2 R32, R32 ;  /* 0x0000002000207308 */ /* 0x000ee20000000800 */
[----:B------:R-:W-:Y:S01]  /*102a0*/  LDSM.16.MT88.4 R8, [R142+0x8800] ;  /* 0x008800008e08783b */ /* 0x000fe20000004200 */
[--C-:B------:R-:W-:Y:S02]  /*102b0*/  FFMA.FTZ R29, R65, c[0x0][0x23c], -R116.reuse ;  /* 0x00008f00411d7a23 */ /* 0x100fe40000010874 */
[----:B------:R-:W-:Y:S02]  /*102c0*/  FFMA.FTZ R25, R73, c[0x0][0x23c], -R116 ;  /* 0x00008f0049197a23 */ /* 0x000fe40000010874 */
[--C-:B------:R-:W-:Y:S02]  /*102d0*/  FFMA.FTZ R111, R78, c[0x0][0x23c], -R23.reuse ;  /* 0x00008f004e6f7a23 */ /* 0x100fe40000010817 */
[----:B------:R-:W4:Y:S01]  /*102e0*/  MUFU.EX2 R26, R26 ;  /* 0x0000001a001a7308 */ /* 0x000f220000000800 */
[----:B------:R-:W-:-:S02]  /*102f0*/  FFMA.FTZ R108, R76, c[0x0][0x23c], -R23 ;  /* 0x00008f004c6c7a23 */ /* 0x000fc40000010817 */
[--C-:B------:R-:W-:Y:S02]  /*10300*/  FFMA.FTZ R118, R117, c[0x0][0x23c], -R116.reuse ;  /* 0x00008f0075767a23 */ /* 0x100fe40000010874 */
[--C-:B------:R-:W-:Y:S02]  /*10310*/  FFMA.FTZ R117, R121, c[0x0][0x23c], -R116.reuse ;  /* 0x00008f0079757a23 */ /* 0x100fe40000010874 */
[--C-:B------:R-:W-:Y:S01]  /*10320*/  FFMA.FTZ R121, R122, c[0x0][0x23c], -R23.reuse ;  /* 0x00008f007a797a23 */ /* 0x100fe20000010817 */
[----:B------:R-:W-:Y:S01]  /*10330*/  MUFU.EX2 R28, R28 ;  /* 0x0000001c001c7308 */ /* 0x000fe20000000800 */
[----:B---3--:R-:W-:Y:S01]  /*10340*/  F2FP.PACK_AB R84, R32, R35 ;  /* 0x000000232054723e */ /* 0x008fe200000000ff */
[--C-:B------:R-:W-:Y:S02]  /*10350*/  FFMA.FTZ R120, R17, c[0x0][0x23c], -R116.reuse ;  /* 0x00008f0011787a23 */ /* 0x100fe40000010874 */
[----:B------:R-:W-:Y:S02]  /*10360*/  FFMA.FTZ R119, R19, c[0x0][0x23c], -R116 ;  /* 0x00008f0013777a23 */ /* 0x000fe40000010874 */
[----:B------:R-:W-:-:S02]  /*10370*/  FFMA.FTZ R124, R124, c[0x0][0x23c], -R23 ;  /* 0x00008f007c7c7a23 */ /* 0x000fc40000010817 */
[----:B------:R-:W3:Y:S01]  /*10380*/  MUFU.EX2 R33, R33 ;  /* 0x0000002100217308 */ /* 0x000ee20000000800 */
[----:B----4-:R-:W-:Y:S01]  /*10390*/  F2FP.PACK_AB R86, R26, R31 ;  /* 0x0000001f1a56723e */ /* 0x010fe200000000ff */
[--C-:B------:R-:W-:Y:S02]  /*103a0*/  FFMA.FTZ R123, R18, c[0x0][0x23c], -R23.reuse ;  /* 0x00008f00127b7a23 */ /* 0x100fe40000010817 */
[----:B------:R-:W-:Y:S02]  /*103b0*/  FFMA.FTZ R122, R16, c[0x0][0x23c], -R23 ;  /* 0x00008f00107a7a23 */ /* 0x000fe40000010817 */
[----:B------:R-:W-:Y:S01]  /*103c0*/  LDSM.16.MT88.4 R16, [R141+0x9000] ;  /* 0x009000008d10783b */ /* 0x000fe20000004200 */
[--C-:B------:R-:W-:Y:S01]  /*103d0*/  FFMA.FTZ R168, R112, c[0x0][0x23c], -R116.reuse ;  /* 0x00008f0070a87a23 */ /* 0x100fe20000010874 */
[----:B------:R-:W-:Y:S01]  /*103e0*/  MUFU.EX2 R30, R30 ;  /* 0x0000001e001e7308 */ /* 0x000fe20000000800 */
[--C-:B------:R-:W-:Y:S02]  /*103f0*/  FFMA.FTZ R114, R114, c[0x0][0x23c], -R116.reuse ;  /* 0x00008f0072727a23 */ /* 0x100fe40000010874 */
[----:B------:R-:W-:-:S02]  /*10400*/  FFMA.FTZ R113, R113, c[0x0][0x23c], -R116 ;  /* 0x00008f0071717a23 */ /* 0x000fc40000010874 */
[----:B------:R-:W-:Y:S02]  /*10410*/  FFMA.FTZ R115, R115, c[0x0][0x23c], -R116 ;  /* 0x00008f0073737a23 */ /* 0x000fe40000010874 */
[--C-:B------:R-:W-:Y:S01]  /*10420*/  FFMA.FTZ R110, R110, c[0x0][0x23c], -R23.reuse ;  /* 0x00008f006e6e7a23 */ /* 0x100fe20000010817 */
[----:B------:R-:W4:Y:S01]  /*10430*/  MUFU.EX2 R27, R27 ;  /* 0x0000001b001b7308 */ /* 0x000f220000000800 */
[----:B---3--:R-:W-:Y:S01]  /*10440*/  F2FP.PACK_AB R85, R33, R28 ;  /* 0x0000001c2155723e */ /* 0x008fe200000000ff */
[--C-:B------:R-:W-:Y:S02]  /*10450*/  FFMA.FTZ R125, R22, c[0x0][0x23c], -R23.reuse ;  /* 0x00008f00167d7a23 */ /* 0x100fe40000010817 */
[--C-:B------:R-:W-:Y:S02]  /*10460*/  FFMA.FTZ R112, R21, c[0x0][0x23c], -R23.reuse ;  /* 0x00008f0015707a23 */ /* 0x100fe40000010817 */
[----:B------:R-:W-:Y:S02]  /*10470*/  FFMA.FTZ R165, R20, c[0x0][0x23c], -R23 ;  /* 0x00008f0014a57a23 */ /* 0x000fe40000010817 */
[----:B------:R-:W-:Y:S01]  /*10480*/  MUFU.EX2 R29, R29 ;  /* 0x0000001d001d7308 */ /* 0x000fe20000000800 */
[----:B------:R-:W-:Y:S01]  /*10490*/  FADD.FTZ R32, R35, R32 ;  /* 0x0000002023207221 */ /* 0x000fe20000010000 */
[----:B------:R-:W-:Y:S01]  /*104a0*/  LDSM.16.MT88.4 R20, [R141+0x9800] ;  /* 0x009800008d14783b */ /* 0x000fe20000004200 */
[----:B------:R-:W-:-:S02]  /*104b0*/  FADD.FTZ R33, R28, R33 ;  /* 0x000000211c217221 */ /* 0x000fc40000010000 */
[----:B------:R-:W-:Y:S01]  /*104c0*/  FADD.FTZ R31, R31, R32 ;  /* 0x000000201f1f7221 */ /* 0x000fe20000010000 */
[C---:B----4-:R-:W-:Y:S02]  /*104d0*/  F2FP.PACK_AB R87, R27.reuse, R30 ;  /* 0x0000001e1b57723e */ /* 0x050fe400000000ff */
[----:B------:R-:W3:Y:S01]  /*104e0*/  MUFU.EX2 R24, R24 ;  /* 0x0000001800187308 */ /* 0x000ee20000000800 */
[----:B------:R-:W-:Y:S02]  /*104f0*/  FADD.FTZ R30, R30, R33 ;  /* 0x000000211e1e7221 */ /* 0x000fe40000010000 */
[----:B------:R-:W-:Y:S02]  /*10500*/  FADD.FTZ R26, R26, R31 ;  /* 0x0000001f1a1a7221 */ /* 0x000fe40000010000 */
[----:B------:R-:W-:Y:S01]  /*10510*/  FADD.FTZ R30, R27, R30 ;  /* 0x0000001e1b1e7221 */ /* 0x000fe20000010000 */
[C---:B-1----:R-:W-:Y:S02]  /*10520*/  HMMA.16816.F32 R96, R84.reuse, R4, RZ ;  /* 0x000000045460723c */ /* 0x042fe400000018ff */
[----:B------:R-:W-:Y:S06]  /*10530*/  MUFU.EX2 R25, R25 ;  /* 0x0000001900197308 */ /* 0x000fec0000000800 */
[C---:B------:R-:W-:Y:S01]  /*10540*/  HMMA.16816.F32 R36, R84.reuse, R6, RZ ;  /* 0x000000065424723c */ /* 0x040fe200000018ff */
[----:B------:R-:W1:Y:S01]  /*10550*/  LDSM.16.MT88.4 R4, [R140+0xa000] ;  /* 0x00a000008c04783b */ /* 0x000e620000004200 */
[----:B------:R-:W-:Y:S06]  /*10560*/  MUFU.EX2 R0, R0 ;  /* 0x0000000000007308 */ /* 0x000fec0000000800 */
[C---:B------:R-:W-:Y:S02]  /*10570*/  HMMA.16816.F32 R40, R84.reuse, R44, RZ ;  /* 0x0000002c5428723c */ /* 0x040fe400000018ff */
[----:B------:R-:W-:Y:S06]  /*10580*/  MUFU.EX2 R111, R111 ;  /* 0x0000006f006f7308 */ /* 0x000fec0000000800 */
[C---:B------:R-:W-:Y:S02]  /*10590*/  HMMA.16816.F32 R44, R84.reuse, R46, RZ ;  /* 0x0000002e542c723c */ /* 0x040fe400000018ff */
[----:B------:R-:W4:Y:S06]  /*105a0*/  MUFU.EX2 R108, R108 ;  /* 0x0000006c006c7308 */ /* 0x000f2c0000000800 */
[C---:B------:R-:W-:Y:S02]  /*105b0*/  HMMA.16816.F32 R48, R84.reuse, R52, RZ ;  /* 0x000000345430723c */ /* 0x040fe400000018ff */
[----:B------:R-:W-:Y:S06]  /*105c0*/  MUFU.EX2 R109, R109 ;  /* 0x0000006d006d7308 */ /* 0x000fec0000000800 */
[C---:B--2---:R-:W-:Y:S02]  /*105d0*/  HMMA.16816.F32 R56, R84.reuse, R60, RZ ;  /* 0x0000003c5438723c */ /* 0x044fe400000018ff */
[----:B------:R-:W2:Y:S06]  /*105e0*/  MUFU.EX2 R34, R34 ;  /* 0x0000002200227308 */ /* 0x000eac0000000800 */
        /* <DEDUP_REMOVED lines=20> */
[----:B----4-:R-:W-:Y:S01]  /*10730*/  F2FP.PACK_AB R5, R108, R111 ;  /* 0x0000006f6c05723e */ /* 0x010fe200000000ff */
[----:B------:R-:W1:Y:S01]  /*10740*/  MUFU.EX2 R113, R113 ;  /* 0x0000007100717308 */ /* 0x000e620000000800 */
[----:B------:R-:W-:-:S02]  /*10750*/  FADD.FTZ R29, R29, R26 ;  /* 0x0000001a1d1d7221 */ /* 0x000fc40000010000 */
[----:B------:R-:W-:Y:S02]  /*10760*/  FADD.FTZ R111, R111, R30 ;  /* 0x0000001e6f6f7221 */ /* 0x000fe40000010000 */
[----:B------:R-:W-:Y:S01]  /*10770*/  F2FP.PACK_AB R6, R0, R25 ;  /* 0x000000190006723e */ /* 0x000fe200000000ff */
[----:B------:R-:W-:Y:S01]  /*10780*/  FADD.FTZ R24, R24, R29 ;  /* 0x0000001d18187221 */ /* 0x000fe20000010000 */
[----:B--2---:R-:W-:Y:S01]  /*10790*/  F2FP.PACK_AB R7, R34, R109 ;  /* 0x0000006d2207723e */ /* 0x004fe200000000ff */
        /* <DEDUP_REMOVED lines=15> */
[----:B------:R-:W-:Y:S08]  /*10890*/  MUFU.EX2 R112, R112 ;  /* 0x0000007000707308 */ /* 0x000ff00000000800 */
[----:B------:R-:W1:Y:S01]  /*108a0*/  MUFU.EX2 R165, R165 ;  /* 0x000000a500a57308 */ /* 0x000e620000000800 */
[C---:B--2---:R-:W-:Y:S08]  /*108b0*/  HMMA.16816.F32 R48, R4.reuse, R12, R48 ;  /* 0x0000000c0430723c */ /* 0x044ff00000001830 */
[C---:B------:R-:W-:Y:S01]  /*108c0*/  HMMA.16816.F32 R52, R4.reuse, R14, R52 ;  /* 0x0000000e0434723c */ /* 0x040fe20000001834 */
[----:B------:R-:W2:Y:S07]  /*108d0*/  LDSM.16.MT88.4 R12, [R144+0xa800] ;  /* 0x00a80000900c783b */ /* 0x000eae0000004200 */
[C---:B----4-:R-:W-:Y:S08]  /*108e0*/  HMMA.16816.F32 R56, R4.reuse, R8, R56 ;  /* 0x000000080438723c */ /* 0x050ff00000001838 */
[C---:B------:R-:W-:Y:S01]  /*108f0*/  HMMA.16816.F32 R60, R4.reuse, R10, R60 ;  /* 0x0000000a043c723c */ /* 0x040fe2000000183c */
[----:B------:R-:W4:Y:S07]  /*10900*/  LDSM.16.MT88.4 R8, [R142+0xa800] ;  /* 0x00a800008e08783b */ /* 0x000f2e0000004200 */
        /* <DEDUP_REMOVED lines=10> */
[----:B------:R-:W-:Y:S01]  /*109b0*/  HMMA.16816.F32 R84, R4, R10, R84 ;  /* 0x0000000a0454723c */ /* 0x000fe20000001854 */
[----:B------:R-:W4:Y:S06]  /*109c0*/  LDSM.16.MT88.4 R8, [R142+0x9000] ;  /* 0x009000008e08783b */ /* 0x000f2c0000004200 */
        /* <DEDUP_REMOVED lines=13> */
[C---:B--2---:R-:W-:Y:S08]  /*10aa0*/  HMMA.16816.F32 R96, R4.reuse, R12, R96 ;  /* 0x0000000c0460723c */ /* 0x044ff00000001860 */
[C---:B------:R-:W-:Y:S01]  /*10ab0*/  HMMA.16816.F32 R36, R4.reuse, R14, R36 ;  /* 0x0000000e0424723c */ /* 0x040fe20000001824 */
[----:B------:R-:W2:Y:S07]  /*10ac0*/  LDSM.16.MT88.4 R12, [R140+0x9000] ;  /* 0x009000008c0c783b */ /* 0x000eae0000004200 */
[C---:B----4-:R-:W-:Y:S08]  /*10ad0*/  HMMA.16816.F32 R40, R4.reuse, R8, R40 ;  /* 0x000000080428723c */ /* 0x050ff00000001828 */
[C---:B------:R-:W-:Y:S01]  /*10ae0*/  HMMA.16816.F32 R44, R4.reuse, R10, R44 ;  /* 0x0000000a042c723c */ /* 0x040fe2000000182c */
[----:B------:R-:W4:Y:S07]  /*10af0*/  LDSM.16.MT88.4 R8, [R144+0xb000] ;  /* 0x00b000009008783b */ /* 0x000f2e0000004200 */
        /* <DEDUP_REMOVED lines=8> */
[C---:B-----5:R-:W-:Y:S08]  /*10b80*/  HMMA.16816.F32 R72, R4.reuse, R16, R72 ;  /* 0x000000100448723c */ /* 0x060ff00000001848 */
        /* <DEDUP_REMOVED lines=8> */
[----:B-1----:R-:W-:Y:S01]  /*10c10*/  F2FP.PACK_AB R4, R113, R114 ;  /* 0x000000727104723e */ /* 0x002fe200000000ff */
        /* <DEDUP_REMOVED lines=20> */
[C---:B------:R-:W-:Y:S08]  /*10d60*/  HMMA.16816.F32 R92, R4.reuse, R18, R92 ;  /* 0x00000012045c723c */ /* 0x040ff0000000185c */
[C---:B-1----:R-:W-:Y:S08]  /*10d70*/  HMMA.16816.F32 R56, R4.reuse, R12, R56 ;  /* 0x0000000c0438723c */ /* 0x042ff00000001838 */
[C---:B------:R-:W-:Y:S01]  /*10d80*/  HMMA.16816.F32 R60, R4.reuse, R14, R60 ;  /* 0x0000000e043c723c */ /* 0x040fe2000000183c */
[----:B------:R-:W1:Y:S07]  /*10d90*/  LDSM.16.MT88.4 R12, [R141+0xb800] ;  /* 0x00b800008d0c783b */ /* 0x000e6e0000004200 */
[C---:B--2---:R-:W-:Y:S08]  /*10da0*/  HMMA.16816.F32 R64, R4.reuse, R8, R64 ;  /* 0x000000080440723c */ /* 0x044ff00000001840 */
[C---:B------:R-:W-:Y:S01]  /*10db0*/  HMMA.16816.F32 R68, R4.reuse, R10, R68 ;  /* 0x0000000a0444723c */ /* 0x040fe20000001844 */
[----:B------:R-:W2:Y:S07]  /*10dc0*/  LDSM.16.MT88.4 R8, [R140+0xb800] ;  /* 0x00b800008c08783b */ /* 0x000eae0000004200 */
        /* <DEDUP_REMOVED lines=53> */
[----:B------:R-:W-:-:S04]  /*11120*/  IMAD.MOV.U32 R5, RZ, RZ, 0x40 ;  /* 0x00000040ff057424 */ /* 0x000fc800078e00ff */
[----:B------:R-:W-:-:S04]  /*11130*/  IMAD R5, R0, c[0x0][0x2d0], -R5 ;  /* 0x0000b40000057a24 */ /* 0x000fc800078e0a05 */
        /* <DEDUP_REMOVED lines=13> */
.L_x_5608:
[----:B------:R-:W-:-:S05]  /*11210*/  IMAD.MOV.U32 R5, RZ, RZ, c[0x0][0x1a0] ;  /* 0x00006800ff057624 */ /* 0x000fca00078e00ff */
[----:B------:R-:W-:-:S04]  /*11220*/  LEA R5, -R5, RZ, 0x6 ;  /* 0x000000ff05057211 */ /* 0x000fc800078e31ff */
[----:B------:R-:W-:Y:S02]  /*11230*/  SHF.R.S32.HI R4, RZ, 0x1f, R5 ;  /* 0x0000001fff047819 */ /* 0x000fe40000011405 */
.L_x_5609:
[C---:B------:R-:W-:Y:S02]  /*11240*/  LOP3.LUT P2, RZ, R162.reuse, 0x2, RZ, 0xc0, !PT ;  /* 0x00000002a2ff7812 */ /* 0x040fe4000784c0ff */
[----:B------:R-:W-:Y:S02]  /*11250*/  LOP3.LUT P0, RZ, R162, 0x1, RZ, 0xc0, !PT ;  /* 0x00000001a2ff7812 */ /* 0x000fe4000780c0ff */
[----:B------:R-:W-:Y:S02]  /*11260*/  IADD3 R7, P1, R154, R5, RZ ;  /* 0x000000059a077210 */ /* 0x000fe40007f3e0ff */
[----:B------:R-:W-:-:S03]  /*11270*/  LEA R130, P5, R5, R170, 0x1 ;  /* 0x000000aa05827211 */ /* 0x000fc600078a08ff */
[--C-:B------:R-:W-:Y:S01]  /*11280*/  IMAD.X R0, R153, 0x1, R4.reuse, P1 ;  /* 0x0000000199007824 */ /* 0x100fe200008e0604 */
[----:B------:R-:W-:-:S03]  /*11290*/  LEA.HI.X R131, R5, R171, R4, 0x1, P5 ;  /* 0x000000ab05837211 */ /* 0x000fc600028f0c04 */
[-C--:B------:R-:W-:Y:S02]  /*112a0*/  @P2 IADD3 R11, P4, R5, R106.reuse, RZ ;  /* 0x0000006a050b2210 */ /* 0x080fe40007f9e0ff */
[C---:B------:R-:W-:Y:S01]  /*112b0*/  @P2 IADD3 R9, P1, R7.reuse, R106, RZ ;  /* 0x0000006a07092210 */ /* 0x040fe20007f3e0ff */
[----:B------:R-:W-:Y:S01]  /*112c0*/  @!PT LDS RZ, [RZ] ;  /* 0x00000000fffff984 */ /* 0x000fe20000000800 */
[----:B------:R-:W-:Y:S01]  /*112d0*/  @!PT LDS RZ, [RZ] ;  /* 0x00000000fffff984 */ /* 0x000fe20000000800 */
[----:B------:R-:W-:Y:S01]  /*112e0*/  @!PT LDS RZ, [RZ] ;  /* 0x00000000fffff984 */ /* 0x000fe20000000800 */
[----:B------:R1:W-:Y:S01]  /*112f0*/  @P0 LDGSTS.E.BYPASS.LTC128B.128 [R157+0x8000], [R130.64] ;  /* 0x08000000829d0fae */ /* 0x0003e2000b901d46 */
[----:B------:R-:W-:Y:S01]  /*11300*/  @P0 LEA R10, P5, R7, R170, 0x1 ;  /* 0x000000aa070a0211 */ /* 0x000fe200078a08ff */
[--C-:B------:R-:W-:Y:S01]  /*11310*/  @P2 IMAD.X R6, R4, 0x1, R101.reuse, P4 ;  /* 0x0000000104062824 */ /* 0x100fe200020e0665 */
[C---:B------:R-:W-:Y:S01]  /*11320*/  @P2 LEA R12, P4, R11.reuse, c[0x0][0x170], 0x1 ;  /* 0x00005c000b0c2a11 */ /* 0x040fe200078808ff */
[----:B------:R-:W-:Y:S01]  /*11330*/  @P2 IMAD.X R4, R0, 0x1, R101, P1 ;  /* 0x0000000100042824 */ /* 0x000fe200008e0665 */
[----:B------:R-:W-:Y:S01]  /*11340*/  IADD3 R5, P1, R154, R7, RZ ;  /* 0x000000079a057210 */ /* 0x000fe20007f3e0ff */
[----:B------:R-:W-:Y:S01]  /*11350*/  @!P0 STS.128 [R157+0x8000], RZ ;  /* 0x008000ff9d008388 */ /* 0x000fe20000000c00 */
[----:B------:R-:W-:-:S02]  /*11360*/  @P2 LEA.HI.X R13, R11, c[0x0][0x174], R6, 0x1, P4 ;  /* 0x00005d000b0d2a11 */ /* 0x000fc400020f0c06 */
[----:B------:R-:W-:Y:S02]  /*11370*/  @P2 LEA R8, P4, R9, c[0x0][0x170], 0x1 ;  /* 0x00005c0009082a11 */ /* 0x000fe400078808ff */
[--C-:B------:R-:W-:Y:S01]  /*11380*/  @P0 LEA.HI.X R11, R7, R171, R0.reuse, 0x1, P5 ;  /* 0x000000ab070b0211 */ /* 0x100fe200028f0c00 */
[----:B------:R-:W-:Y:S01]  /*11390*/  IMAD.X R0, R153, 0x1, R0, P1 ;  /* 0x0000000199007824 */ /* 0x000fe200008e0600 */
[----:B------:R-:W-:Y:S01]  /*113a0*/  @P2 LEA.HI.X R9, R9, c[0x0][0x174], R4, 0x1, P4 ;  /* 0x00005d0009092a11 */ /* 0x000fe200020f0c04 */
[----:B------:R-:W-:Y:S01]  /*113b0*/  @!PT LDS RZ, [RZ] ;  /* 0x00000000fffff984 */ /* 0x000fe20000000800 */
[----:B------:R-:W-:Y:S01]  /*113c0*/  @!PT LDS RZ, [RZ] ;  /* 0x00000000fffff984 */ /* 0x000fe20000000800 */
[----:B------:R-:W-:Y:S01]  /*113d0*/  @!PT LDS RZ, [RZ] ;  /* 0x00000000fffff984 */ /* 0x000fe20000000800 */
[----:B------:R2:W-:Y:S01]  /*113e0*/  @P2 LDGSTS.E.BYPASS.LTC128B.128 [R157+0xa000], [R12.64+0x80] ;  /* 0x0a0000800c9d2fae */ /* 0x0005e2000b901d46 */
[C---:B------:R-:W-:Y:S02]  /*113f0*/  @P0 LEA R14, P6, R5.reuse, R170, 0x1 ;  /* 0x000000aa050e0211 */ /* 0x040fe400078c08ff */
[----:B------:R-:W-:Y:S01]  /*11400*/  @P2 IADD3 R4, P5, R5, R106, RZ ;  /* 0x0000006a05042210 */ /* 0x000fe20007fbe0ff */
[----:B------:R-:W-:Y:S01]  /*11410*/  @!P2 STS.128 [R157+0xa000], RZ ;  /* 0x00a000ff9d00a388 */ /* 0x000fe20000000c00 */
[----:B------:R-:W-:-:S02]  /*11420*/  IADD3 R7, P4, R154, R5, RZ ;  /* 0x000000059a077210 */ /* 0x000fc40007f9e0ff */
[-CC-:B------:R-:W-:Y:S01]  /*11430*/  @P0 LEA.HI.X R15, R5, R171.reuse, R0.reuse, 0x1, P6 ;  /* 0x000000ab050f0211 */ /* 0x180fe200030f0c00 */
[--C-:B------:R-:W-:Y:S01]  /*11440*/  @P2 IMAD.X R5, R0, 0x1, R101.reuse, P5 ;  /* 0x0000000100052824 */ /* 0x100fe200028e0665 */
[----:B------:R-:W-:Y:S01]  /*11450*/  @P2 IADD3 R106, P1, R7, R106, RZ ;  /* 0x0000006a076a2210 */ /* 0x000fe20007f3e0ff */
[----:B------:R-:W-:Y:S01]  /*11460*/  IMAD.X R0, R153, 0x1, R0, P4 ;  /* 0x0000000199007824 */ /* 0x000fe200020e0600 */
[----:B------:R-:W-:Y:S01]  /*11470*/  @P2 LEA R16, P5, R4, c[0x0][0x170], 0x1 ;  /* 0x00005c0004102a11 */ /* 0x000fe200078a08ff */
[----:B------:R-:W-:Y:S01]  /*11480*/  @!PT LDS RZ, [RZ] ;  /* 0x00000000fffff984 */ /* 0x000fe20000000800 */
[----:B------:R-:W-:Y:S01]  /*11490*/  @!PT LDS RZ, [RZ] ;  /* 0x00000000fffff984 */ /* 0x000fe20000000800 */
[----:B------:R-:W-:Y:S01]  /*114a0*/  @!PT LDS RZ, [RZ] ;  /* 0x00000000fffff984 */ /* 0x000fe20000000800 */
[----:B------:R3:W-:Y:S01]  /*114b0*/  @P0 LDGSTS.E.BYPASS.LTC128B.128 [R157+0x8800], [R10.64] ;  /* 0x088000000a9d0fae */ /* 0x0007e2000b901d46 */
[C---:B------:R-:W-:Y:S01]  /*114c0*/  @P0 LEA R18, P4, R7.reuse, R170, 0x1 ;  /* 0x000000aa07120211 */ /* 0x040fe200078808ff */
[----:B------:R-:W-:Y:S01]  /*114d0*/  @P2 IMAD.X R101, R0, 0x1, R101, P1 ;  /* 0x0000000100652824 */ /* 0x000fe200008e0665 */
[----:B------:R-:W-:Y:S01]  /*114e0*/  @P2 LEA.HI.X R17, R4, c[0x0][0x174], R5, 0x1, P5 ;  /* 0x00005d0004112a11 */ /* 0x000fe200028f0c05 */
[----:B------:R-:W-:Y:S01]  /*114f0*/  @!P0 STS.128 [R157+0x8800], RZ ;  /* 0x008800ff9d008388 */ /* 0x000fe20000000c00 */
[C---:B------:R-:W-:Y:S01]  /*11500*/  @P2 LEA R112, P1, R106.reuse, c[0x0][0x170], 0x1 ;  /* 0x00005c006a702a11 */ /* 0x040fe200078208ff */
[----:B------:R-:W-:Y:S01]  /*11510*/  IMAD.MOV.U32 R170, RZ, RZ, R130 ;  /* 0x000000ffffaa7224 */ /* 0x000fe200078e0082 */
[----:B------:R-:W-:Y:S01]  /*11520*/  @P0 LEA.HI.X R19, R7, R171, R0, 0x1, P4 ;  /* 0x000000ab07130211 */ /* 0x000fe200020f0c00 */
[----:B------:R-:W-:Y:S01]  /*11530*/  @!PT LDS RZ, [RZ] ;  /* 0x00000000fffff984 */ /* 0x000fe20000000800 */
[----:B------:R-:W-:Y:S01]  /*11540*/  @!PT LDS RZ, [RZ] ;  /* 0x00000000fffff984 */ /* 0x000fe20000000800 */
[----:B------:R-:W-:Y:S01]  /*11550*/  @!PT LDS RZ, [RZ] ;  /* 0x00000000fffff984 */ /* 0x000fe20000000800 */
[----:B------:R3:W-:Y:S01]  /*11560*/  @P2 LDGSTS.E.BYPASS.LTC128B.128 [R157+0xa800], [R8.64+0x80] ;  /* 0x0a800080089d2fae */ /* 0x0007e2000b901d46 */
[----:B------:R-:W-:Y:S01]  /*11570*/  @P2 LEA.HI.X R113, R106, c[0x0][0x174], R101, 0x1, P1 ;  /* 0x00005d006a712a11 */ /* 0x000fe200008f0c65 */
[----:B------:R-:W-:-:S02]  /*11580*/  IMAD.MOV.U32 R171, RZ, RZ, R131 ;  /* 0x000000ffffab7224 */ /* 0x000fc400078e0083 */
        /* <DEDUP_REMOVED lines=15> */
[----:B------:R-:W-:Y:S01]  /*11680*/  @!P0 STS.128 [R157+0x9800], RZ ;  /* 0x009800ff9d008388 */ /* 0x000fe20000000c00 */
[----:B------:R-:W-:-:S03]  /*11690*/  ISETP.GE.AND P0, PT, R104, 0x3, PT ;  /* 0x000000036800780c */ /* 0x000fc60003f06270 */
[----:B------:R-:W-:Y:S01]  /*116a0*/  @!PT LDS RZ, [RZ] ;  /* 0x00000000fffff984 */ /* 0x000fe20000000800 */
[----:B------:R-:W-:Y:S01]  /*116b0*/  @!PT LDS RZ, [RZ] ;  /* 0x00000000fffff984 */ /* 0x000fe20000000800 */
[----:B------:R-:W-:Y:S01]  /*116c0*/  @!PT LDS RZ, [RZ] ;  /* 0x00000000fffff984 */ /* 0x000fe20000000800 */
[----:B------:R5:W-:Y:S04]  /*116d0*/  @P2 LDGSTS.E.BYPASS.LTC128B.128 [R157+0xb800], [R112.64+0x80] ;  /* 0x0b800080709d2fae */ /* 0x000be8000b901d46 */
[----:B------:R-:W-:Y:S04]  /*116e0*/  @!P2 STS.128 [R157+0xb800], RZ ;  /* 0x00b800ff9d00a388 */ /* 0x000fe80000000c00 */
[----:B------:R-:W-:Y:S04]  /*116f0*/  LDSM.16.M88.4 R4, [R150] ;  /* 0x000000009604783b */ /* 0x000fe80000000200 */
[----:B------:R-:W1:Y:S04]  /*11700*/  LDSM.16.M88.4 R28, [R149+0x4000] ;  /* 0x00400000951c783b */ /* 0x000e680000000200 */
[----:B------:R-:W3:Y:S04]  /*11710*/  LDSM.16.M88.4 R20, [R149+0x4800] ;  /* 0x004800009514783b */ /* 0x000ee80000000200 */
[----:B--2---:R-:W4:Y:S04]  /*11720*/  LDSM.16.M88.4 R12, [R149+0x5000] ;  /* 0x00500000950c783b */ /* 0x004f280000000200 */
[----:B------:R-:W2:Y:S04]  /*11730*/  LDSM.16.M88.4 R108, [R149+0x5800] ;  /* 0x00580000956c783b */ /* 0x000ea80000000200 */
[----:B------:R-:W-:Y:S04]  /*11740*/  LDSM.16.M88.4 R124, [R147] ;  /* 0x00000000937c783b */ /* 0x000fe80000000200 */
[----:B------:R-:W-:Y:S04]  /*11750*/  LDSM.16.M88.4 R120, [R139] ;  /* 0x000000008b78783b */ /* 0x000fe80000000200 */
[----:B------:R-:W-:Y:S04]  /*11760*/  LDSM.16.M88.4 R116, [R138] ;  /* 0x000000008a74783b */ /* 0x000fe80000000200 */
[----:B-----5:R-:W-:Y:S04]  /*11770*/  LDSM.16.M88.4 R112, [R137] ;  /* 0x000000008970783b */ /* 0x020fe80000000200 */
[----:B------:R-:W5:Y:S04]  /*11780*/  S2R R0, SR_TID.X ;  /* 0x0000000000007919 */ /* 0x000f680000002100 */
[----:B------:R-:W0:Y:S01]  /*11790*/  LDGDEPBAR ;  /* 0x00000000000079af */ /* 0x000e220000000000 */
[C---:B-1----:R-:W-:Y:S08]  /*117a0*/  HMMA.16816.F32 R32, R4.reuse, R28, RZ ;  /* 0x0000001c0420723c */ /* 0x042ff000000018ff */
[C---:B---3--:R-:W-:Y:S08]  /*117b0*/  HMMA.16816.F32 R24, R4.reuse, R20, RZ ;  /* 0x000000140418723c */ /* 0x048ff000000018ff */
[----:B----4-:R-:W-:Y:S01]  /*117c0*/  HMMA.16816.F32 R16, R4, R12, RZ ;  /* 0x0000000c0410723c */ /* 0x010fe200000018ff */
[----:B-----5:R-:W-:-:S05]  /*117d0*/  IMAD.SHL.U32 R0, R0, 0x2, RZ ;  /* 0x0000000200007824 */ /* 0x020fca00078e00ff */
[----:B------:R-:W-:Y:S02]  /*117e0*/  LOP3.LUT R0, R0, 0x6, RZ, 0xc0, !PT ;  /* 0x0000000600007812 */ /* 0x000fe400078ec0ff */
[----:B------:R-:W-:Y:S03]  /*117f0*/  HMMA.16816.F32 R28, R4, R30, RZ ;  /* 0x0000001e041c723c */ /* 0x000fe600000018ff */
[----:B------:R-:W-:-:S05]  /*11800*/  IMAD R101, R161, 0x40, R0 ;  /* 0x00000040a1657824 */ /* 0x000fca00078e0200 */
[C---:B------:R-:W-:Y:S01]  /*11810*/  HMMA.16816.F32 R20, R4.reuse, R22, RZ ;  /* 0x000000160414723c */ /* 0x040fe200000018ff */
[C---:B------:R-:W-:Y:S02]  /*11820*/  IADD3 R0, R101.reuse, 0x1, RZ ;  /* 0x0000000165007810 */ /* 0x040fe40007ffe0ff */
[C---:B------:R-:W-:Y:S02]  /*11830*/  IADD3 R104, R101.reuse, 0x8, RZ ;  /* 0x0000000865687810 */ /* 0x040fe40007ffe0ff */
[CC--:B------:R-:W-:Y:S02]  /*11840*/  ISETP.GE.AND P1, PT, R0.reuse, R105.reuse, PT ;  /* 0x000000690000720c */ /* 0x0c0fe40003f26270 */
[----:B------:R-:W-:Y:S01]  /*11850*/  ISETP.GE.AND P6, PT, R0, R128, PT ;  /* 0x000000800000720c */ /* 0x000fe20003fc6270 */
[----:B------:R-:W-:Y:S01]  /*11860*/  HMMA.16816.F32 R12, R4, R14, RZ ;  /* 0x0000000e040c723c */ /* 0x000fe200000018ff */
[----:B------:R-:W-:Y:S02]  /*11870*/  IADD3 R0, R101, 0x9, RZ ;  /* 0x0000000965007810 */ /* 0x000fe40007ffe0ff */
[----:B------:R-:W-:-:S02]  /*11880*/  ISETP.GE.AND P5, PT, R104, R105, PT ;  /* 0x000000696800720c */ /* 0x000fc40003fa6270 */
[----:B------:R-:W-:-:S03]  /*11890*/  ISETP.GE.AND P4, PT, R104, R128, PT ;  /* 0x000000806800720c */ /* 0x000fc60003f86270 */
[C---:B--2---:R-:W-:Y:S08]  /*118a0*/  HMMA.16816.F32 R8, R4.reuse, R108, RZ ;  /* 0x0000006c0408723c */ /* 0x044ff000000018ff */
[----:B------:R-:W-:Y:S01]  /*118b0*/  HMMA.16816.F32 R4, R4, R110, RZ ;  /* 0x0000006e0404723c */ /* 0x000fe200000018ff */
[----:B------:R-:W1:Y:S07]  /*118c0*/  LDSM.16.M88.4 R108, [R148] ;  /* 0x00000000946c783b */ /* 0x000e6e0000000200 */
        /* <DEDUP_REMOVED lines=41> */
[----:B------:R-:W-:Y:S07]  /*11b60*/  LDSM.16.M88.4 R124, [R135] ;  /* 0x00000000877c783b */ /* 0x000fee0000000200 */
[C---:B------:R-:W-:Y:S08]  /*11b70*/  HMMA.16816.F32 R24, R108.reuse, R120, R24 ;  /* 0x000000786c18723c */ /* 0x040ff00000001818 */
[C---:B------:R-:W-:Y:S01]  /*11b80*/  HMMA.16816.F32 R20, R108.reuse, R122, R20 ;  /* 0x0000007a6c14723c */ /* 0x040fe20000001814 */
[----:B------:R-:W-:Y:S07]  /*11b90*/  LDSM.16.M88.4 R120, [R134] ;  /* 0x000000008678783b */ /* 0x000fee0000000200 */
[C---:B------:R-:W-:Y:S08]  /*11ba0*/  HMMA.16816.F32 R16, R108.reuse, R116, R16 ;  /* 0x000000746c10723c */ /* 0x040ff00000001810 */
[C---:B------:R-:W-:Y:S01]  /*11bb0*/  HMMA.16816.F32 R12, R108.reuse, R118, R12 ;  /* 0x000000766c0c723c */ /* 0x040fe2000000180c */
[----:B------:R-:W-:Y:S07]  /*11bc0*/  LDSM.16.M88.4 R116, [R133] ;  /* 0x000000008574783b */ /* 0x000fee0000000200 */
[C---:B--2---:R-:W-:Y:S08]  /*11bd0*/  HMMA.16816.F32 R8, R108.reuse, R112, R8 ;  /* 0x000000706c08723c */ /* 0x044ff00000001808 */
[----:B------:R-:W-:Y:S01]  /*11be0*/  HMMA.16816.F32 R4, R108, R114, R4 ;  /* 0x000000726c04723c */ /* 0x000fe20000001804 */
[----:B------:R-:W1:Y:S04]  /*11bf0*/  LDSM.16.M88.4 R108, [R148+0x2000] ;  /* 0x00200000946c783b */ /* 0x000e680000000200 */
[----:B------:R-:W2:Y:S03]  /*11c00*/  LDSM.16.M88.4 R112, [R132] ;  /* 0x000000008470783b */ /* 0x000ea60000000200 */
        /* <DEDUP_REMOVED lines=11> */
[----:B------:R-:W2:Y:S04]  /*11cc0*/  LDSM.16.M88.4 R108, [R143+0x7800] ;  /* 0x007800008f6c783b */ /* 0x000ea80000000200 */
[----:B------:R-:W4:Y:S03]  /*11cd0*/  LDSM.16.M88.4 R112, [R143+0x7000] ;  /* 0x007000008f70783b */ /* 0x000f260000000200 */
        /* <DEDUP_REMOVED lines=9> */
[C---:B----4-:R-:W-:Y:S08]  /*11d70*/  HMMA.16816.F32 R16, R124.reuse, R112, R16 ;  /* 0x000000707c10723c */ /* 0x050ff00000001810 */
[----:B------:R-:W-:Y:S01]  /*11d80*/  HMMA.16816.F32 R12, R124, R114, R12 ;  /* 0x000000727c0c723c */ /* 0x000fe2000000180c */
[----:B------:R-:W3:Y:S07]  /*11d90*/  LDSM.16.M88.4 R112, [R136+0x2800] ;  /* 0x002800008870783b */ /* 0x000eee0000000200 */
[C---:B-1----:R-:W-:Y:S08]  /*11da0*/  HMMA.16816.F32 R32, R120.reuse, R116, R32 ;  /* 0x000000747820723c */ /* 0x042ff00000001820 */
[C---:B------:R-:W-:Y:S08]  /*11db0*/  HMMA.16816.F32 R28, R120.reuse, R118, R28 ;  /* 0x00000076781c723c */ /* 0x040ff0000000181c */
[C---:B--2---:R-:W-:Y:S08]  /*11dc0*/  HMMA.16816.F32 R16, R120.reuse, R108, R16 ;  /* 0x0000006c7810723c */ /* 0x044ff00000001810 */
[----:B------:R-:W-:Y:S01]  /*11dd0*/  HMMA.16816.F32 R12, R120, R110, R12 ;  /* 0x0000006e780c723c */ /* 0x000fe2000000180c */
[----:B------:R-:W1:Y:S01]  /*11de0*/  LDSM.16.M88.4 R108, [R136+0x3800] ;  /* 0x00380000886c783b */ /* 0x000e620000000200 */
[----:B------:R-:W-:Y:S01]  /*11df0*/  FSEL R166, R33, -INF , !P1 ;  /* 0xff80000021a67808 */ /* 0x000fe20004800000 */
[----:B------:R-:W-:-:S04]  /*11e00*/  DEPBAR.LE SB0, 0x0 ;  /* 0x000080000000791a */ /* 0x000fc80000000000 */
[----:B------:R-:W-:Y:S01]  /*11e10*/  BAR.SYNC.DEFER_BLOCKING 0x0 ;  /* 0x0000000000007b1d */ /* 0x000fe20000010000 */
[C---:B---3--:R-:W-:Y:S01]  /*11e20*/  HMMA.16816.F32 R24, R120.reuse, R112, R24 ;  /* 0x000000707818723c */ /* 0x048fe20000001818 */
[----:B------:R-:W-:Y:S02]  /*11e30*/  ISETP.GE.AND P1, PT, R0, R105, PT ;  /* 0x000000690000720c */ /* 0x000fe40003f26270 */
[----:B------:R-:W-:Y:S02]  /*11e40*/  IADD3 R33, R101, 0x10, RZ ;  /* 0x0000001065217810 */ /* 0x000fe40007ffe0ff */
[----:B------:R-:W-:Y:S02]  /*11e50*/  FSEL R106, R28, -INF , !P5 ;  /* 0xff8000001c6a7808 */ /* 0x000fe40006800000 */
[----:B------:R-:W-:Y:S01]  /*11e60*/  ISETP.GE.AND P5, PT, R0, R128, PT ;  /* 0x000000800000720c */ /* 0x000fe20003fa6270 */
[----:B------:R-:W-:Y:S01]  /*11e70*/  HMMA.16816.F32 R20, R120, R114, R20 ;  /* 0x000000727814723c */ /* 0x000fe20000001814 */
[----:B------:R-:W-:-:S02]  /*11e80*/  FSEL R113, R30, -INF , !P4 ;  /* 0xff8000001e717808 */ /* 0x000fc40006000000 */
[----:B------:R-:W-:Y:S02]  /*11e90*/  ISETP.GE.AND P4, PT, R33, R105, PT ;  /* 0x000000692100720c */ /* 0x000fe40003f86270 */
[----:B------:R-:W-:Y:S02]  /*11ea0*/  FSEL R0, R29, -INF , !P1 ;  /* 0xff8000001d007808 */ /* 0x000fe40004800000 */
[----:B------:R-:W-:Y:S02]  /*11eb0*/  IADD3 R30, R101, 0x11, RZ ;  /* 0x00000011651e7810 */ /* 0x000fe40007ffe0ff */
[----:B------:R-:W-:Y:S02]  /*11ec0*/  ISETP.GE.AND P1, PT, R33, R128, PT ;  /* 0x000000802100720c */ /* 0x000fe40003f26270 */
[----:B------:R-:W-:Y:S02]  /*11ed0*/  FSEL R129, R31, -INF , !P5 ;  /* 0xff8000001f817808 */ /* 0x000fe40006800000 */
[----:B------:R-:W-:-:S02]  /*11ee0*/  IADD3 R28, R101, 0x18, RZ ;  /* 0x00000018651c7810 */ /* 0x000fc40007ffe0ff */
[-C--:B------:R-:W-:Y:S02]  /*11ef0*/  ISETP.GE.AND P5, PT, R30, R105.reuse, PT ;  /* 0x000000691e00720c */ /* 0x080fe40003fa6270 */
[----:B------:R-:W-:Y:S02]  /*11f00*/  FSEL R112, R24, -INF , !P4 ;  /* 0xff80000018707808 */ /* 0x000fe40006000000 */
[----:B------:R-:W-:Y:S02]  /*11f10*/  ISETP.GE.AND P4, PT, R30, R128, PT ;  /* 0x000000801e00720c */ /* 0x000fe40003f86270 */
[----:B------:R-:W-:Y:S02]  /*11f20*/  FSEL R125, R26, -INF , !P1 ;  /* 0xff8000001a7d7808 */ /* 0x000fe40004800000 */
[----:B------:R-:W-:Y:S02]  /*11f30*/  IADD3 R26, R101, 0x19, RZ ;  /* 0x00000019651a7810 */ /* 0x000fe40007ffe0ff */
[----:B------:R-:W-:Y:S01]  /*11f40*/  ISETP.GE.AND P1, PT, R28, R105, PT ;  /* 0x000000691c00720c */ /* 0x000fe20003f26270 */
[----:B-1----:R-:W-:Y:S01]  /*11f50*/  HMMA.16816.F32 R8, R120, R108, R8 ;  /* 0x0000006c7808723c */ /* 0x002fe20000001808 */
[----:B------:R-:W-:-:S02]  /*11f60*/  FSEL R119, R27, -INF , !P4 ;  /* 0xff8000001b777808 */ /* 0x000fc40006000000 */
[----:B------:R-:W-:Y:S02]  /*11f70*/  FSEL R118, R25, -INF , !P5 ;  /* 0xff80000019767808 */ /* 0x000fe40006800000 */
[----:B------:R-:W-:Y:S02]  /*11f80*/  ISETP.GE.AND P4, PT, R26, R105, PT ;  /* 0x000000691a00720c */ /* 0x000fe40003f86270 */
[-C--:B------:R-:W-:Y:S01]  /*11f90*/  ISETP.GE.AND P5, PT, R28, R128.reuse, PT ;  /* 0x000000801c00720c */ /* 0x080fe20003fa6270 */
[----:B------:R-:W-:Y:S01]  /*11fa0*/  HMMA.16816.F32 R4, R120, R110, R4 ;  /* 0x0000006e7804723c */ /* 0x000fe20000001804 */
[----:B------:R-:W-:Y:S02]  /*11fb0*/  IADD3 R24, R101, 0x20, RZ ;  /* 0x0000002065187810 */ /* 0x000fe40007ffe0ff */
[----:B------:R-:W-:Y:S02]  /*11fc0*/  FSEL R126, R20, -INF , !P1 ;  /* 0xff800000147e7808 */ /* 0x000fe40004800000 */
[----:B------:R-:W-:-:S02]  /*11fd0*/  ISETP.GE.AND P1, PT, R26, R128, PT ;  /* 0x000000801a00720c */ /* 0x000fc40003f26270 */
[----:B------:R-:W-:Y:S02]  /*11fe0*/  FSEL R20, R21, -INF , !P4 ;  /* 0xff80000015147808 */ /* 0x000fe40006000000 */
[----:B------:R-:W-:Y:S02]  /*11ff0*/  FSEL R127, R22, -INF , !P5 ;  /* 0xff800000167f7808 */ /* 0x000fe40006800000 */
[C---:B------:R-:W-:Y:S02]  /*12000*/  ISETP.GE.AND P4, PT, R24.reuse, R128, PT ;  /* 0x000000801800720c */ /* 0x040fe40003f86270 */
[C---:B------:R-:W-:Y:S02]  /*12010*/  IADD3 R21, R101.reuse, 0x21, RZ ;  /* 0x0000002165157810 */ /* 0x040fe40007ffe0ff */
[----:B------:R-:W-:Y:S02]  /*12020*/  IADD3 R22, R101, 0x28, RZ ;  /* 0x0000002865167810 */ /* 0x000fe40007ffe0ff */
[----:B------:R-:W-:-:S02]  /*12030*/  ISETP.GE.AND P5, PT, R24, R105, PT ;  /* 0x000000691800720c */ /* 0x000fc40003fa6270 */
[----:B------:R-:W-:Y:S02]  /*12040*/  FSEL R23, R23, -INF , !P1 ;  /* 0xff80000017177808 */ /* 0x000fe40004800000 */
[CC--:B------:R-:W-:Y:S02]  /*12050*/  ISETP.GE.AND P1, PT, R21.reuse, R105.reuse, PT ;  /* 0x000000691500720c */ /* 0x0c0fe40003f26270 */
[----:B------:R-:W-:Y:S02]  /*12060*/  FSEL R117, R18, -INF , !P4 ;  /* 0xff80000012757808 */ /* 0x000fe40006000000 */
[----:B------:R-:W-:Y:S02]  /*12070*/  ISETP.GE.AND P4, PT, R22, R105, PT ;  /* 0x000000691600720c */ /* 0x000fe40003f86270 */
[----:B------:R-:W-:Y:S02]  /*12080*/  FSEL R114, R16, -INF , !P5 ;  /* 0xff80000010727808 */ /* 0x000fe40006800000 */
[----:B------:R-:W-:-:S02]  /*12090*/  ISETP.GE.AND P5, PT, R21, R128, PT ;  /* 0x000000801500720c */ /* 0x000fc40003fa6270 */
[----:B------:R-:W-:Y:S02]  /*120a0*/  IADD3 R16, R101, 0x29, RZ ;  /* 0x0000002965107810 */ /* 0x000fe40007ffe0ff */
[----:B------:R-:W-:Y:S02]  /*120b0*/  FSEL R116, R17, -INF , !P1 ;  /* 0xff80000011747808 */ /* 0x000fe40004800000 */
[----:B------:R-:W-:Y:S02]  /*120c0*/  ISETP.GE.AND P1, PT, R22, R128, PT ;  /* 0x000000801600720c */ /* 0x000fe40003f26270 */
[----:B------:R-:W-:Y:S02]  /*120d0*/  FSEL R124, R12, -INF , !P4 ;  /* 0xff8000000c7c7808 */ /* 0x000fe40006000000 */
[----:B------:R-:W-:Y:S02]  /*120e0*/  IADD3 R12, R101, 0x30, RZ ;  /* 0x00000030650c7810 */ /* 0x000fe40007ffe0ff */
[----:B------:R-:W-:-:S02]  /*120f0*/  FSEL R115, R19, -INF , !P5 ;  /* 0xff80000013737808 */ /* 0x000fc40006800000 */
[CC--:B------:R-:W-:Y:S02]  /*12100*/  ISETP.GE.AND P5, PT, R16.reuse, R105.reuse, PT ;  /* 0x000000691000720c */ /* 0x0c0fe40003fa6270 */
        /* <DEDUP_REMOVED lines=10> */
[----:B------:R-:W-:-:S02]  /*121b0*/  FSEL R123, R15, -INF , !P4 ;  /* 0xff8000000f7b7808 */ /* 0x000fc40006000000 */
[----:B------:R-:W-:Y:S02]  /*121c0*/  FSEL R33, R10, -INF , !P5 ;  /* 0xff8000000a217808 */ /* 0x000fe40006800000 */
[----:B------:R-:W-:Y:S02]  /*121d0*/  FSEL R107, R9, -INF , !P6 ;  /* 0xff800000096b7808 */ /* 0x000fe40007000000 */
[-C--:B------:R-:W-:Y:S02]  /*121e0*/  ISETP.GE.AND P4, PT, R16, R128.reuse, PT ;  /* 0x000000801000720c */ /* 0x080fe40003f86270 */
        /* <DEDUP_REMOVED lines=10> */
[----:B------:R-:W-:Y:S02]  /*12290*/  FSEL R9, R34, -INF , !P5 ;  /* 0xff80000022097808 */ /* 0x000fe40006800000 */
        /* <DEDUP_REMOVED lines=64> */
.L_x_5611:
[----:B------:R-:W-:-:S05]  /*126a0*/  IMAD.MOV.U32 R7, RZ, RZ, c[0x0][0x198] ;  /* 0x00006600ff077624 */ /* 0x000fca00078e00ff */
[----:B------:R-:W-:-:S04]  /*126b0*/  LEA R7, -R7, RZ, 0x6 ;  /* 0x000000ff07077211 */ /* 0x000fc800078e31ff */
[----:B------:R-:W-:Y:S02]  /*126c0*/  SHF.R.S32.HI R8, RZ, 0x1f, R7 ;  /* 0x0000001fff087819 */ /* 0x000fe40000011407 */
.L_x_5612:
[----:B------:R-:W-:Y:S02]  /*126d0*/  LOP3.LUT R4, R162, 0x1, RZ, 0xc0, !PT ;  /* 0x00000001a2047812 */ /* 0x000fe400078ec0ff */
[-C--:B------:R-:W-:Y:S02]  /*126e0*/  @P2 IADD3 R11, P0, R152, R7.reuse, RZ ;  /* 0x00000007980b2210 */ /* 0x080fe40007f1e0ff */
[----:B------:R-:W-:Y:S02]  /*126f0*/  ISETP.NE.U32.AND P1, PT, R4, 0x1, PT ;  /* 0x000000010400780c */ /* 0x000fe40003f25070 */
[----:B------:R-:W-:Y:S01]  /*12700*/  IADD3 R5, P5, P4, R152, R7, R152 ;  /* 0x0000000798057210 */ /* 0x000fe20007cbe098 */
[----:B------:R-:W-:Y:S01]  /*12710*/  @P2 IMAD.X R4, R151, 0x1, R8, P0 ;  /* 0x0000000197042824 */ /* 0x000fe200000e0608 */
[-C--:B------:R-:W-:Y:S02]  /*12720*/  @P2 LEA R14, P0, R11, R160.reuse, 0x1 ;  /* 0x000000a00b0e2211 */ /* 0x080fe400078008ff */
[----:B------:R-:W-:-:S02]  /*12730*/  LEA R18, P6, R7, R160, 0x1 ;  /* 0x000000a007127211 */ /* 0x000fc400078c08ff */
[----:B------:R-:W-:Y:S02]  /*12740*/  @P2 LEA.HI.X R15, R11, R163, R4, 0x1, P0 ;  /* 0x000000a30b0f2211 */ /* 0x000fe400000f0c04 */
[----:B------:R-:W-:Y:S02]  /*12750*/  IADD3.X R6, R151, R8, R151, P5, P4 ;  /* 0x0000000897067210 */ /* 0x000fe40002fe8497 */
[CC--:B------:R-:W-:Y:S02]  /*12760*/  @P2 LEA R10, P0, R5.reuse, R160.reuse, 0x1 ;  /* 0x000000a0050a2211 */ /* 0x0c0fe400078008ff */
[----:B------:R-:W-:Y:S02]  /*12770*/  @!P1 LEA R16, P5, R5, R160, 0x1 ;  /* 0x000000a005109211 */ /* 0x000fe400078a08ff */
[----:B------:R-:W-:Y:S02]  /*12780*/  IADD3 R4, P4, R152, R5, RZ ;  /* 0x0000000598047210 */ /* 0x000fe40007f9e0ff */
[----:B------:R-:W-:-:S02]  /*12790*/  LEA.HI.X R19, R7, R163, R8, 0x1, P6 ;  /* 0x000000a307137211 */ /* 0x000fc400030f0c08 */
[----:B------:R-:W-:Y:S02]  /*127a0*/  @!P1 IADD3 R7, P6, R152, R7, RZ ;  /* 0x0000000798079210 */ /* 0x000fe40007fde0ff */
[CCC-:B------:R-:W-:Y:S01]  /*127b0*/  @P2 LEA.HI.X R11, R5.reuse, R163.reuse, R6.reuse, 0x1, P0 ;  /* 0x000000a3050b2211 */ /* 0x1c0fe200000f0c06 */
[----:B------:R-:W-:Y:S01]  /*127c0*/  @!PT LDS RZ, [RZ] ;  /* 0x00000000fffff984 */ /* 0x000fe20000000800 */
[----:B------:R-:W-:Y:S01]  /*127d0*/  @!PT LDS RZ, [RZ] ;  /* 0x00000000fffff984 */ /* 0x000fe20000000800 */
[----:B------:R-:W-:Y:S01]  /*127e0*/  @!PT LDS RZ, [RZ] ;  /* 0x00000000fffff984 */ /* 0x000fe20000000800 */
[----:B------:R1:W-:Y:S01]  /*127f0*/  @!P1 LDGSTS.E.BYPASS.LTC128B.128 [R157+0x4000], [R18.64] ;  /* 0x04000000129d9fae */ /* 0x0003e2000b901d46 */
[-CC-:B------:R-:W-:Y:S01]  /*12800*/  @!P1 LEA.HI.X R17, R5, R163.reuse, R6.reuse, 0x1, P5 ;  /* 0x000000a305119211 */ /* 0x180fe200028f0c06 */
[C---:B------:R-:W-:Y:S01]  /*12810*/  IMAD.X R6, R151.reuse, 0x1, R6, P4 ;  /* 0x0000000197067824 */ /* 0x040fe200020e0606 */
[CC--:B------:R-:W-:Y:S01]  /*12820*/  @!P1 LEA R26, P4, R4.reuse, R160.reuse, 0x1 ;  /* 0x000000a0041a9211 */ /* 0x0c0fe200078808ff */
[----:B------:R-:W-:Y:S01]  /*12830*/  @!P1 IMAD.X R8, R151, 0x1, R8, P6 ;  /* 0x0000000197089824 */ /* 0x000fe200030e0608 */
[CC--:B------:R-:W-:Y:S01]  /*12840*/  @P2 LEA R24, P0, R4.reuse, R160.reuse, 0x1 ;  /* 0x000000a004182211 */ /* 0x0c0fe200078008ff */
[--C-:B------:R-:W-:Y:S01]  /*12850*/  @P2 IMAD.MOV.U32 R5, RZ, RZ, R19.reuse ;  /* 0x000000ffff052224 */ /* 0x100fe200078e0013 */
[C---:B------:R-:W-:Y:S01]  /*12860*/  @!P1 LEA R28, P5, R7.reuse, R160, 0x1 ;  /* 0x000000a0071c9211 */ /* 0x040fe200078a08ff */
[----:B------:R1:W-:Y:S01]  /*12870*/  @P1 STS.128 [R157+0x4000], RZ ;  /* 0x004000ff9d001388 */ /* 0x0003e20000000c00 */
[CC--:B------:R-:W-:Y:S01]  /*12880*/  @!P1 LEA.HI.X R27, R4.reuse, R163.reuse, R6, 0x1, P4 ;  /* 0x000000a3041b9211 */ /* 0x0c0fe200020f0c06 */
[----:B------:R-:W-:Y:S01]  /*12890*/  IMAD.MOV.U32 R160, RZ, RZ, R18 ;  /* 0x000000ffffa07224 */ /* 0x000fe200078e0012 */
[-C--:B------:R-:W-:Y:S01]  /*128a0*/  @P2 LEA.HI.X R25, R4, R163.reuse, R6, 0x1, P0 ;  /* 0x000000a304192211 */ /* 0x080fe200000f0c06 */
[----:B------:R-:W-:Y:S01]  /*128b0*/  @P2 IMAD.MOV.U32 R4, RZ, RZ, R18 ;  /* 0x000000ffff042224 */ /* 0x000fe200078e0012 */
[----:B------:R-:W-:Y:S01]  /*128c0*/  @!P1 LEA.HI.X R29, R7, R163, R8, 0x1, P5 ;  /* 0x000000a3071d9211 */ /* 0x000fe200028f0c08 */
[----:B------:R-:W-:-:S03]  /*128d0*/  IMAD.MOV.U32 R163, RZ, RZ, R19 ;  /* 0x000000ffffa37224 */ /* 0x000fc600078e0013 */
        /* <DEDUP_REMOVED lines=36> */
.L_x_5610:
[----:B-1----:R-:W-:Y:S01]  /*12b20*/  FMNMX.FTZ R5, R3, R32, !PT ;  /* 0x0000002003057209 */ /* 0x002fe20007810000 */
        /* <DEDUP_REMOVED lines=51> */
[----:B------:R-:W-:Y:S01]  /*12e60*/  FFMA.FTZ R30, R9, c[0x0][0x23c], -R106 ;  /* 0x00008f00091e7a23 */ /* 0x000fe2000001086a */
[----:B------:R-:W-:Y:S01]  /*12e70*/  MUFU.EX2 R26, R26 ;  /* 0x0000001a001a7308 */ /* 0x000fe20000000800 */
[----:B------:R-:W1:Y:S01]  /*12e80*/  LDSM.16.MT88.4 R8, [R144+0x8000] ;  /* 0x008000009008783b */ /* 0x000e620000004200 */
[----:B------:R-:W-:Y:S02]  /*12e90*/  FADD.FTZ R32, R3, -R32 ;  /* 0x8000002003207221 */ /* 0x000fe40000010000 */
[----:B------:R-:W-:-:S02]  /*12ea0*/  FADD.FTZ R2, R2, -R5 ;  /* 0x8000000502027221 */ /* 0x000fc40000010000 */
[--C-:B------:R-:W-:Y:S02]  /*12eb0*/  FFMA.FTZ R27, R166, c[0x0][0x23c], -R109.reuse ;  /* 0x00008f00a61b7a23 */ /* 0x100fe4000001086d */
[--C-:B------:R-:W-:Y:S01]  /*12ec0*/  FFMA.FTZ R24, R13, c[0x0][0x23c], -R106.reuse ;  /* 0x00008f000d187a23 */ /* 0x100fe2000001086a */
[----:B------:R-:W-:Y:S01]  /*12ed0*/  MUFU.EX2 R31, R31 ;  /* 0x0000001f001f7308 */ /* 0x000fe20000000800 */
[--C-:B------:R-:W-:Y:S01]  /*12ee0*/  FFMA.FTZ R0, R113, c[0x0][0x23c], -R106.reuse ;  /* 0x00008f0071007a23 */ /* 0x100fe2000001086a */
[----:B------:R-:W2:Y:S01]  /*12ef0*/  LDSM.16.MT88.4 R12, [R142+0x8000] ;  /* 0x008000008e0c783b */ /* 0x000ea20000004200 */
[----:B------:R-:W-:Y:S02]  /*12f00*/  FMUL.FTZ R32, R32, c[0x0][0x23c] ;  /* 0x00008f0020207a20 */ /* 0x000fe40000410000 */
[----:B------:R-:W-:Y:S02]  /*12f10*/  FMUL.FTZ R2, R2, c[0x0][0x23c] ;  /* 0x00008f0002027a20 */ /* 0x000fe40000410000 */
[----:B------:R-:W-:Y:S01]  /*12f20*/  FFMA.FTZ R129, R129, c[0x0][0x23c], -R106 ;  /* 0x00008f0081817a23 */ /* 0x000fe2000001086a */
[----:B------:R-:W3:Y:S01]  /*12f30*/  MUFU.EX2 R27, R27 ;  /* 0x0000001b001b7308 */ /* 0x000ee20000000800 */
[----:B------:R-:W-:-:S02]  /*12f40*/  FFMA.FTZ R111, R118, c[0x0][0x23c], -R109 ;  /* 0x00008f00766f7a23 */ /* 0x000fc4000001086d */
[--C-:B------:R-:W-:Y:S02]  /*12f50*/  FFMA.FTZ R120, R119, c[0x0][0x23c], -R106.reuse ;  /* 0x00008f0077787a23 */ /* 0x100fe4000001086a */
[--C-:B------:R-:W-:Y:S02]  /*12f60*/  FFMA.FTZ R112, R112, c[0x0][0x23c], -R109.reuse ;  /* 0x00008f0070707a23 */ /* 0x100fe4000001086d */
[--C-:B------:R-:W-:Y:S01]  /*12f70*/  FFMA.FTZ R110, R126, c[0x0][0x23c], -R109.reuse ;  /* 0x00008f007e6e7a23 */ /* 0x100fe2000001086d */
[----:B------:R-:W4:Y:S01]  /*12f80*/  MUFU.EX2 R25, R25 ;  /* 0x0000001900197308 */ /* 0x000f220000000800 */
[----:B------:R-:W-:Y:S02]  /*12f90*/  FFMA.FTZ R113, R20, c[0x0][0x23c], -R109 ;  /* 0x00008f0014717a23 */ /* 0x000fe4000001086d */
[--C-:B------:R-:W-:Y:S02]  /*12fa0*/  FFMA.FTZ R125, R125, c[0x0][0x23c], -R106.reuse ;  /* 0x00008f007d7d7a23 */ /* 0x100fe4000001086a */
[----:B------:R-:W-:-:S02]  /*12fb0*/  FFMA.FTZ R119, R127, c[0x0][0x23c], -R106 ;  /* 0x00008f007f777a23 */ /* 0x000fc4000001086a */
[--C-:B------:R-:W-:Y:S01]  /*12fc0*/  FFMA.FTZ R118, R23, c[0x0][0x23c], -R106.reuse ;  /* 0x00008f0017767a23 */ /* 0x100fe2000001086a */
[----:B------:R-:W-:Y:S01]  /*12fd0*/  MUFU.EX2 R30, R30 ;  /* 0x0000001e001e7308 */ /* 0x000fe20000000800 */
[----:B---3--:R-:W-:Y:S01]  /*12fe0*/  F2FP.PACK_AB R4, R27, R31 ;  /* 0x0000001f1b04723e */ /* 0x008fe200000000ff */
[----:B------:R-:W-:Y:S01]  /*12ff0*/  LDSM.16.MT88.4 R20, [R142+0xa800] ;  /* 0x00a800008e14783b */ /* 0x000fe20000004200 */
[--C-:B------:R-:W-:Y:S02]  /*13000*/  FFMA.FTZ R126, R114, c[0x0][0x23c], -R109.reuse ;  /* 0x00008f00727e7a23 */ /* 0x100fe4000001086d */
[--C-:B------:R-:W-:Y:S02]  /*13010*/  FFMA.FTZ R127, R116, c[0x0][0x23c], -R109.reuse ;  /* 0x00008f00747f7a23 */ /* 0x100fe4000001086d */
[----:B------:R-:W-:Y:S01]  /*13020*/  FFMA.FTZ R114, R124, c[0x0][0x23c], -R109 ;  /* 0x00008f007c727a23 */ /* 0x000fe2000001086d */
        /* <DEDUP_REMOVED lines=30> */
[----:B------:R-:W-:Y:S02]  /*13210*/  FMUL.FTZ R39, R39, R2 ;  /* 0x0000000227277220 */ /* 0x000fe40000410000 */
[-C--:B------:R-:W-:Y:S01]  /*13220*/  FMUL.FTZ R40, R40, R32.reuse ;  /* 0x0000002028287220 */ /* 0x080fe20000410000 */
[----:B-1----:R-:W-:Y:S01]  /*13230*/  HMMA.16816.F32 R96, R4, R8, R96 ;  /* 0x000000080460723c */ /* 0x002fe20000001860 */
[----:B------:R-:W-:Y:S01]  /*13240*/  FMUL.FTZ R41, R41, R32 ;  /* 0x0000002029297220 */ /* 0x000fe20000410000 */
[----:B------:R-:W-:Y:S01]  /*13250*/  MUFU.EX2 R110, R110 ;  /* 0x0000006e006e7308 */ /* 0x000fe20000000800 */
[----:B------:R-:W-:-:S02]  /*13260*/  FMUL.FTZ R42, R42, R2 ;  /* 0x000000022a2a7220 */ /* 0x000fc40000410000 */
[----:B------:R-:W-:Y:S02]  /*13270*/  FMUL.FTZ R43, R43, R2 ;  /* 0x000000022b2b7220 */ /* 0x000fe40000410000 */
[-C--:B------:R-:W-:Y:S01]  /*13280*/  FMUL.FTZ R44, R44, R32.reuse ;  /* 0x000000202c2c7220 */ /* 0x080fe20000410000 */
[C---:B------:R-:W-:Y:S01]  /*13290*/  HMMA.16816.F32 R36, R4.reuse, R10, R36 ;  /* 0x0000000a0424723c */ /* 0x040fe20000001824 */
[----:B------:R-:W1:Y:S01]  /*132a0*/  LDSM.16.MT88.4 R8, [R141+0x8000] ;  /* 0x008000008d08783b */ /* 0x000e620000004200 */
[----:B------:R-:W-:Y:S01]  /*132b0*/  FMUL.FTZ R45, R45, R32 ;  /* 0x000000202d2d7220 */ /* 0x000fe20000410000 */
[----:B------:R-:W-:Y:S01]  /*132c0*/  MUFU.EX2 R113, R113 ;  /* 0x0000007100717308 */ /* 0x000fe20000000800 */
[-C--:B------:R-:W-:Y:S02]  /*132d0*/  FMUL.FTZ R46, R46, R2.reuse ;  /* 0x000000022e2e7220 */ /* 0x080fe40000410000 */
[----:B------:R-:W-:Y:S02]  /*132e0*/  FMUL.FTZ R47, R47, R2 ;  /* 0x000000022f2f7220 */ /* 0x000fe40000410000 */
[----:B--2---:R-:W-:Y:S01]  /*132f0*/  HMMA.16816.F32 R40, R4, R12, R40 ;  /* 0x0000000c0428723c */ /* 0x004fe20000001828 */
[----:B------:R-:W-:-:S02]  /*13300*/  FMUL.FTZ R48, R48, R32 ;  /* 0x0000002030307220 */ /* 0x000fc40000410000 */
[----:B------:R-:W-:Y:S01]  /*13310*/  FMUL.FTZ R49, R49, R32 ;  /* 0x0000002031317220 */ /* 0x000fe20000410000 */
[----:B------:R-:W-:Y:S01]  /*13320*/  MUFU.EX2 R125, R125 ;  /* 0x0000007d007d7308 */ /* 0x000fe20000000800 */
[-C--:B------:R-:W-:Y:S02]  /*13330*/  FMUL.FTZ R50, R50, R2.reuse ;  /* 0x0000000232327220 */ /* 0x080fe40000410000 */
[----:B------:R-:W-:Y:S01]  /*13340*/  FMUL.FTZ R51, R51, R2 ;  /* 0x0000000233337220 */ /* 0x000fe20000410000 */
[----:B------:R-:W-:Y:S01]  /*13350*/  HMMA.16816.F32 R44, R4, R14, R44 ;  /* 0x0000000e042c723c */ /* 0x000fe2000000182c */
[----:B------:R-:W2:Y:S01]  /*13360*/  LDSM.16.MT88.4 R12, [R140+0x8000] ;  /* 0x008000008c0c783b */ /* 0x000ea20000004200 */
[-C--:B------:R-:W-:Y:S02]  /*13370*/  FMUL.FTZ R52, R52, R32.reuse ;  /* 0x0000002034347220 */ /* 0x080fe40000410000 */
[----:B------:R-:W-:Y:S01]  /*13380*/  FMUL.FTZ R53, R53, R32 ;  /* 0x0000002035357220 */ /* 0x000fe20000410000 */
[----:B------:R-:W4:Y:S01]  /*13390*/  MUFU.EX2 R120, R120 ;  /* 0x0000007800787308 */ /* 0x000f220000000800 */
[----:B------:R-:W-:-:S02]  /*133a0*/  FMUL.FTZ R54, R54, R2 ;  /* 0x0000000236367220 */ /* 0x000fc40000410000 */
[----:B------:R-:W-:Y:S02]  /*133b0*/  FMUL.FTZ R55, R55, R2 ;  /* 0x0000000237377220 */ /* 0x000fe40000410000 */
[-C--:B------:R-:W-:Y:S02]  /*133c0*/  FMUL.FTZ R56, R56, R32.reuse ;  /* 0x0000002038387220 */ /* 0x080fe40000410000 */
[----:B------:R-:W-:Y:S01]  /*133d0*/  FMUL.FTZ R57, R57, R32 ;  /* 0x0000002039397220 */ /* 0x000fe20000410000 */
[----:B------:R-:W-:Y:S01]  /*133e0*/  MUFU.EX2 R119, R119 ;  /* 0x0000007700777308 */ /* 0x000fe20000000800 */
[-C--:B------:R-:W-:Y:S02]  /*133f0*/  FMUL.FTZ R58, R58, R2.reuse ;  /* 0x000000023a3a7220 */ /* 0x080fe40000410000 */
[----:B------:R-:W-:Y:S02]  /*13400*/  FMUL.FTZ R59, R59, R2 ;  /* 0x000000023b3b7220 */ /* 0x000fe40000410000 */
[----:B------:R-:W-:-:S02]  /*13410*/  FMUL.FTZ R60, R60, R32 ;  /* 0x000000203c3c7220 */ /* 0x000fc40000410000 */
[----:B------:R-:W-:Y:S01]  /*13420*/  FMUL.FTZ R61, R61, R32 ;  /* 0x000000203d3d7220 */ /* 0x000fe20000410000 */
[----:B------:R-:W5:Y:S01]  /*13430*/  MUFU.EX2 R118, R118 ;  /* 0x0000007600767308 */ /* 0x000f620000000800 */
[-C--:B------:R-:W-:Y:S02]  /*13440*/  FMUL.FTZ R62, R62, R2.reuse ;  /* 0x000000023e3e7220 */ /* 0x080fe40000410000 */
[----:B------:R-:W-:Y:S01]  /*13450*/  FMUL.FTZ R63, R63, R2 ;  /* 0x000000023f3f7220 */ /* 0x000fe20000410000 */
[----:B-1----:R-:W-:Y:S01]  /*13460*/  HMMA.16816.F32 R48, R4, R8, R48 ;  /* 0x000000080430723c */ /* 0x002fe20000001830 */
[-C--:B------:R-:W-:Y:S02]  /*13470*/  FMUL.FTZ R64, R64, R32.reuse ;  /* 0x0000002040407220 */ /* 0x080fe40000410000 */
[----:B------:R-:W-:Y:S01]  /*13480*/  FMUL.FTZ R65, R65, R32 ;  /* 0x0000002041417220 */ /* 0x000fe20000410000 */
[----:B------:R-:W-:Y:S01]  /*13490*/  MUFU.EX2 R126, R126 ;  /* 0x0000007e007e7308 */ /* 0x000fe20000000800 */
[----:B------:R-:W-:-:S02]  /*134a0*/  FMUL.FTZ R66, R66, R2 ;  /* 0x0000000242427220 */ /* 0x000fc40000410000 */
[----:B------:R-:W-:Y:S01]  /*134b0*/  FMUL.FTZ R67, R67, R2 ;  /* 0x0000000243437220 */ /* 0x000fe20000410000 */
[C---:B------:R-:W-:Y:S01]  /*134c0*/  HMMA.16816.F32 R52, R4.reuse, R10, R52 ;  /* 0x0000000a0434723c */ /* 0x040fe20000001834 */
[----:B------:R-:W1:Y:S01]  /*134d0*/  LDSM.16.MT88.4 R8, [R144+0xa000] ;  /* 0x00a000009008783b */ /* 0x000e620000004200 */
[-C--:B------:R-:W-:Y:S02]  /*134e0*/  FMUL.FTZ R68, R68, R32.reuse ;  /* 0x0000002044447220 */ /* 0x080fe40000410000 */
[----:B------:R-:W-:Y:S01]  /*134f0*/  FMUL.FTZ R69, R69, R32 ;  /* 0x0000002045457220 */ /* 0x000fe20000410000 */
[----:B------:R-:W1:Y:S01]  /*13500*/  MUFU.EX2 R127, R127 ;  /* 0x0000007f007f7308 */ /* 0x000e620000000800 */
[-C--:B------:R-:W-:Y:S02]  /*13510*/  FMUL.FTZ R70, R70, R2.reuse ;  /* 0x0000000246467220 */ /* 0x080fe40000410000 */
[----:B--2---:R-:W-:Y:S01]  /*13520*/  HMMA.16816.F32 R56, R4, R12, R56 ;  /* 0x0000000c0438723c */ /* 0x004fe20000001838 */
[----:B------:R-:W-:-:S02]  /*13530*/  FMUL.FTZ R71, R71, R2 ;  /* 0x0000000247477220 */ /* 0x000fc40000410000 */
[-C--:B------:R-:W-:Y:S02]  /*13540*/  FMUL.FTZ R72, R72, R32.reuse ;  /* 0x0000002048487220 */ /* 0x080fe40000410000 */
[----:B------:R-:W-:Y:S01]  /*13550*/  FMUL.FTZ R73, R73, R32 ;  /* 0x0000002049497220 */ /* 0x000fe20000410000 */
[----:B------:R-:W-:Y:S01]  /*13560*/  MUFU.EX2 R114, R114 ;  /* 0x0000007200727308 */ /* 0x000fe20000000800 */
[-C--:B------:R-:W-:Y:S01]  /*13570*/  FMUL.FTZ R74, R74, R2.reuse ;  /* 0x000000024a4a7220 */ /* 0x080fe20000410000 */
[----:B------:R-:W-:Y:S01]  /*13580*/  HMMA.16816.F32 R60, R4, R14, R60 ;  /* 0x0000000e043c723c */ /* 0x000fe2000000183c */
[----:B------:R-:W2:Y:S01]  /*13590*/  LDSM.16.MT88.4 R12, [R142+0xa000] ;  /* 0x00a000008e0c783b */ /* 0x000ea20000004200 */
[----:B------:R-:W-:Y:S02]  /*135a0*/  FMUL.FTZ R75, R75, R2 ;  /* 0x000000024b4b7220 */ /* 0x000fe40000410000 */
[-C--:B------:R-:W-:Y:S02]  /*135b0*/  FMUL.FTZ R92, R92, R32.reuse ;  /* 0x000000205c5c7220 */ /* 0x080fe40000410000 */
[----:B------:R-:W-:Y:S01]  /*135c0*/  FMUL.FTZ R93, R93, R32 ;  /* 0x000000205d5d7220 */ /* 0x000fe20000410000 */
[----:B------:R-:W-:Y:S01]  /*135d0*/  MUFU.EX2 R129, R129 ;  /* 0x0000008100817308 */ /* 0x000fe20000000800 */
        /* <DEDUP_REMOVED lines=9> */
[----:B------:R-:W2:Y:S01]  /*13670*/  MUFU.EX2 R122, R122 ;  /* 0x0000007a007a7308 */ /* 0x000ea20000000800 */
[-C--:B------:R-:W-:Y:S01]  /*13680*/  FMUL.FTZ R82, R82, R2.reuse ;  /* 0x0000000252527220 */ /* 0x080fe20000410000 */
[C---:B-1----:R-:W-:Y:S01]  /*13690*/  HMMA.16816.F32 R64, R4.reuse, R8, R64 ;  /* 0x000000080440723c */ /* 0x042fe20000001840 */
[----:B------:R-:W-:Y:S02]  /*136a0*/  FMUL.FTZ R83, R83, R2 ;  /* 0x0000000253537220 */ /* 0x000fe40000410000 */
[-C--:B------:R-:W-:Y:S02]  /*136b0*/  FMUL.FTZ R88, R88, R32.reuse ;  /* 0x0000002058587220 */ /* 0x080fe40000410000 */
[----:B------:R-:W-:Y:S01]  /*136c0*/  FMUL.FTZ R89, R89, R32 ;  /* 0x0000002059597220 */ /* 0x000fe20000410000 */
[----:B------:R-:W-:Y:S01]  /*136d0*/  MUFU.EX2 R115, R115 ;  /* 0x0000007300737308 */ /* 0x000fe20000000800 */
[-C--:B------:R-:W-:Y:S01]  /*136e0*/  FMUL.FTZ R90, R90, R2.reuse ;  /* 0x000000025a5a7220 */ /* 0x080fe20000410000 */
[----:B------:R-:W-:Y:S01]  /*136f0*/  HMMA.16816.F32 R68, R4, R10, R68 ;  /* 0x0000000a0444723c */ /* 0x000fe20000001844 */
[----:B------:R-:W1:Y:S01]  /*13700*/  LDSM.16.MT88.4 R8, [R141+0xa000] ;  /* 0x00a000008d08783b */ /* 0x000e620000004200 */
[----:B------:R-:W-:-:S02]  /*13710*/  FMUL.FTZ R91, R91, R2 ;  /* 0x000000025b5b7220 */ /* 0x000fc40000410000 */
[-C--:B------:R-:W-:Y:S02]  /*13720*/  FMUL.FTZ R84, R84, R32.reuse ;  /* 0x0000002054547220 */ /* 0x080fe40000410000 */
[----:B------:R-:W-:Y:S01]  /*13730*/  FMUL.FTZ R85, R85, R32 ;  /* 0x0000002055557220 */ /* 0x000fe20000410000 */
[----:B------:R-:W1:Y:S01]  /*13740*/  MUFU.EX2 R116, R116 ;  /* 0x0000007400747308 */ /* 0x000e620000000800 */
[C---:B--2---:R-:W-:Y:S01]  /*13750*/  HMMA.16816.F32 R72, R4.reuse, R12, R72 ;  /* 0x0000000c0448723c */ /* 0x044fe20000001848 */
[-C--:B------:R-:W-:Y:S02]  /*13760*/  FMUL.FTZ R86, R86, R2.reuse ;  /* 0x0000000256567220 */ /* 0x080fe40000410000 */
[----:B------:R-:W-:Y:S02]  /*13770*/  FMUL.FTZ R87, R87, R2 ;  /* 0x0000000257577220 */ /* 0x000fe40000410000 */
[----:B------:R-:W-:Y:S02]  /*13780*/  FFMA.FTZ R32, R168, R32, R31 ;  /* 0x00000020a8207223 */ /* 0x000fe4000001001f */
[----:B------:R-:W-:Y:S01]  /*13790*/  MUFU.EX2 R104, R104 ;  /* 0x0000006800687308 */ /* 0x000fe20000000800 */
[----:B------:R-:W-:Y:S01]  /*137a0*/  HMMA.16816.F32 R92, R4, R14, R92 ;  /* 0x0000000e045c723c */ /* 0x000fe2000000185c */
[----:B------:R-:W2:Y:S01]  /*137b0*/  LDSM.16.MT88.4 R12, [R140+0xa000] ;  /* 0x00a000008c0c783b */ /* 0x000ea20000004200 */
[----:B------:R-:W-:Y:S01]  /*137c0*/  FFMA.FTZ R165, R165, R2, R30 ;  /* 0x00000002a5a57223 */ /* 0x000fe2000001001e */
[----:B------:R-:W-:Y:S01]  /*137d0*/  MOV R2, R28 ;  /* 0x0000001c00027202 */ /* 0x000fe20000000f00 */
[----:B------:R-:W-:-:S02]  /*137e0*/  FADD.FTZ R27, R27, R32 ;  /* 0x000000201b1b7221 */ /* 0x000fc40000010000 */
[----:B------:R-:W-:Y:S01]  /*137f0*/  FADD.FTZ R165, R24, R165 ;  /* 0x000000a518a57221 */ /* 0x000fe20000010000 */
[----:B------:R-:W1:Y:S01]  /*13800*/  MUFU.EX2 R107, R107 ;  /* 0x0000006b006b7308 */ /* 0x000e620000000800 */
[----:B------:R-:W-:Y:S02]  /*13810*/  FADD.FTZ R26, R26, R27 ;  /* 0x0000001b1a1a7221 */ /* 0x000fe40000010000 */
[----:B------:R-:W-:Y:S02]  /*13820*/  FADD.FTZ R0, R0, R165 ;  /* 0x000000a500007221 */ /* 0x000fe40000010000 */
[----:B------:R-:W-:Y:S02]  /*13830*/  FADD.FTZ R25, R25, R26 ;  /* 0x0000001a19197221 */ /* 0x000fe40000010000 */
[----:B------:R-:W-:Y:S01]  /*13840*/  FADD.FTZ R0, R3, R0 ;  /* 0x0000000003007221 */ /* 0x000fe20000010000 */
[----:B------:R-:W-:Y:S01]  /*13850*/  MUFU.EX2 R108, R108 ;  /* 0x0000006c006c7308 */ /* 0x000fe20000000800 */
[----:B------:R-:W-:-:S07]  /*13860*/  MOV R3, R29 ;  /* 0x0000001d00037202 */ /* 0x000fce0000000f00 */
[----:B------:R-:W-:Y:S01]  /*13870*/  MUFU.EX2 R105, R105 ;  /* 0x0000006900697308 */ /* 0x000fe20000000800 */
[C---:B-1----:R-:W-:Y:S07]  /*13880*/  HMMA.16816.F32 R76, R4.reuse, R8, R76 ;  /* 0x00000008044c723c */ /* 0x042fee000000184c */
[----:B------:R-:W-:Y:S01]  /*13890*/  MUFU.EX2 R33, R33 ;  /* 0x0000002100217308 */ /* 0x000fe20000000800 */
[C---:B------:R-:W-:Y:S01]  /*138a0*/  HMMA.16816.F32 R80, R4.reuse, R10, R80 ;  /* 0x0000000a0450723c */ /* 0x040fe20000001850 */
[----:B------:R-:W1:Y:S06]  /*138b0*/  LDSM.16.MT88.4 R8, [R142+0x8800] ;  /* 0x008800008e08783b */ /* 0x000e6c0000004200 */
[----:B------:R-:W1:Y:S01]  /*138c0*/  MUFU.EX2 R124, R124 ;  /* 0x0000007c007c7308 */ /* 0x000e620000000800 */
[C---:B--2---:R-:W-:Y:S07]  /*138d0*/  HMMA.16816.F32 R88, R4.reuse, R12, R88 ;  /* 0x0000000c0458723c */ /* 0x044fee0000001858 */
[----:B------:R-:W-:Y:S01]  /*138e0*/  MUFU.EX2 R34, R34 ;  /* 0x0000002200227308 */ /* 0x000fe20000000800 */
[----:B------:R-:W-:Y:S01]  /*138f0*/  HMMA.16816.F32 R84, R4, R14, R84 ;  /* 0x0000000e0454723c */ /* 0x000fe20000001854 */
[----:B------:R-:W2:Y:S06]  /*13900*/  LDSM.16.MT88.4 R12, [R144+0x8800] ;  /* 0x00880000900c783b */ /* 0x000eac0000004200 */
[----:B------:R-:W1:Y:S01]  /*13910*/  MUFU.EX2 R35, R35 ;  /* 0x0000002300237308 */ /* 0x000e620000000800 */
[----:B---3--:R-:W-:Y:S01]  /*13920*/  F2FP.PACK_AB R4, R111, R112 ;  /* 0x000000706f04723e */ /* 0x008fe200000000ff */
[----:B------:R-:W-:Y:S01]  /*13930*/  FADD.FTZ R112, R112, R25 ;  /* 0x0000001970707221 */ /* 0x000fe20000010000 */
[----:B----4-:R-:W-:Y:S01]  /*13940*/  F2FP.PACK_AB R5, R120, R125 ;  /* 0x0000007d7805723e */ /* 0x010fe200000000ff */
[----:B------:R-:W-:Y:S01]  /*13950*/  FADD.FTZ R125, R125, R0 ;  /* 0x000000007d7d7221 */ /* 0x000fe20000010000 */
[----:B------:R-:W-:Y:S01]  /*13960*/  F2FP.PACK_AB R6, R113, R110 ;  /* 0x0000006e7106723e */ /* 0x000fe200000000ff */
[----:B------:R-:W-:Y:S01]  /*13970*/  FADD.FTZ R111, R111, R112 ;  /* 0x000000706f6f7221 */ /* 0x000fe20000010000 */
[----:B-----5:R-:W-:Y:S01]  /*13980*/  F2FP.PACK_AB R7, R118, R119 ;  /* 0x000000777607723e */ /* 0x020fe200000000ff */
[----:B------:R-:W-:-:S02]  /*13990*/  FADD.FTZ R120, R120, R125 ;  /* 0x0000007d78787221 */ /* 0x000fc40000010000 */
[----:B------:R-:W-:Y:S02]  /*139a0*/  FADD.FTZ R110, R110, R111 ;  /* 0x0000006f6e6e7221 */ /* 0x000fe40000010000 */
[----:B------:R-:W-:Y:S02]  /*139b0*/  FADD.FTZ R119, R119, R120 ;  /* 0x0000007877777221 */ /* 0x000fe40000010000 */
[----:B------:R-:W-:Y:S01]  /*139c0*/  HMMA.16816.F32 R64, R4, R16, R64 ;  /* 0x000000100440723c */ /* 0x000fe20000001840 */
[----:B------:R-:W-:Y:S02]  /*139d0*/  FADD.FTZ R113, R113, R110 ;  /* 0x0000006e71717221 */ /* 0x000fe40000010000 */
[----:B------:R-:W-:-:S05]  /*139e0*/  FADD.FTZ R118, R118, R119 ;  /* 0x0000007776767221 */ /* 0x000fca0000010000 */
        /* <DEDUP_REMOVED lines=80> */
[C---:B------:R-:W-:Y:S08]  /*13ef0*/  HMMA.16816.F32 R40, R4.reuse, R20, R40 ;  /* 0x000000140428723c */ /* 0x040ff00000001828 */
[C---:B------:R-:W-:Y:S08]  /*13f00*/  HMMA.16816.F32 R44, R4.reuse, R22, R44 ;  /* 0x00000016042c723c */ /* 0x040ff0000000182c */
[C---:B-1----:R-:W-:Y:S08]  /*13f10*/  HMMA.16816.F32 R64, R4.reuse, R8, R64 ;  /* 0x000000080440723c */ /* 0x042ff00000001840 */
[C---:B------:R-:W-:Y:S01]  /*13f20*/  HMMA.16816.F32 R68, R4.reuse, R10, R68 ;  /* 0x0000000a0444723c */ /* 0x040fe20000001844 */
[----:B------:R-:W1:Y:S07]  /*13f30*/  LDSM.16.MT88.4 R8, [R140+0xb800] ;  /* 0x00b800008c08783b */ /* 0x000e6e0000004200 */
[C---:B---3--:R-:W-:Y:S08]  /*13f40*/  HMMA.16816.F32 R72, R4.reuse, R16, R72 ;  /* 0x000000100448723c */ /* 0x048ff00000001848 */
[C---:B------:R-:W-:Y:S08]  /*13f50*/  HMMA.16816.F32 R92, R4.reuse, R18, R92 ;  /* 0x00000012045c723c */ /* 0x040ff0000000185c */
[C---:B--2---:R-:W-:Y:S08]  /*13f60*/  HMMA.16816.F32 R76, R4.reuse, R12, R76 ;  /* 0x0000000c044c723c */ /* 0x044ff0000000184c */
[C---:B------:R-:W-:Y:S08]  /*13f70*/  HMMA.16816.F32 R80, R4.reuse, R14, R80 ;  /* 0x0000000e0450723c */ /* 0x040ff00000001850 */
[C---:B-1----:R-:W-:Y:S08]  /*13f80*/  HMMA.16816.F32 R88, R4.reuse, R8, R88 ;  /* 0x000000080458723c */ /* 0x042ff00000001858 */
[----:B------:R-:W-:Y:S08]  /*13f90*/  HMMA.16816.F32 R84, R4, R10, R84 ;  /* 0x0000000a0454723c */ /* 0x000ff00000001854 */
.L_x_5607:
        /* <DEDUP_REMOVED lines=12> */
.L_x_5617:
        /* <DEDUP_REMOVED lines=48> */
[----:B------:R-:W-:Y:S01]  /*14360*/  IMAD.MOV.U32 R3, RZ, RZ, 0x40 ;  /* 0x00000040ff037424 */ /* 0x000fe200078e00ff */
[----:B------:R-:W-:Y:S03]  /*14370*/  LEA.HI.X.SX32 R11, R9, R159, 0x2, P0 ;  /* 0x0000009f090b7211 */ /* 0x000fe600000f16ff */
[----:B------:R-:W-:Y:S01]  /*14380*/  IMAD R3, R2, c[0x0][0x2d0], -R3 ;  /* 0x0000b40002037a24 */ /* 0x000fe200078e0a03 */
        /* <DEDUP_REMOVED lines=9> */
[----:B------:R-:W-:Y:S05]  /*14420*/  SHF.R.S32.HI R3, RZ, 0x1f, R4 ;  /* 0x0000001fff037819 */ /* 0x000fea0000011404 */
[----:B------:R-:W-:Y:S04]  /*14430*/  IMAD R3, R3, c[0x0][0x188], RZ ;  /* 0x0000620003037a24 */ /* 0x000fe800078e02ff */
[----:B------:R-:W-:Y:S04]  /*14440*/  IMAD R3, R4, c[0x0][0x18c], R3 ;  /* 0x0000630004037a24 */ /* 0x000fe800078e0203 */
[----:B------:R-:W-:Y:S02]  /*14450*/  IMAD.IADD R106, R7, 0x1, R3 ;  /* 0x00000001076a7824 */ /* 0x000fe400078e0203 */
[----:B------:R-:W-:Y:S03]  /*14460*/  IMAD.MOV.U32 R3, RZ, RZ, R6 ;  /* 0x000000ffff037224 */ /* 0x000fe600078e0006 */
.L_x_5614:
[C---:B------:R-:W-:Y:S02]  /*14470*/  LOP3.LUT P4, RZ, R162.reuse, 0x1, RZ, 0xc0, !PT ;  /* 0x00000001a2ff7812 */ /* 0x040fe4000788c0ff */
[CC--:B------:R-:W-:Y:S02]  /*14480*/  LEA R2, P6, R3.reuse, R170.reuse, 0x1 ;  /* 0x000000aa03027211 */ /* 0x0c0fe400078c08ff */
[----:B------:R-:W-:Y:S02]  /*14490*/  LOP3.LUT P2, RZ, R162, 0x2, RZ, 0xc0, !PT ;  /* 0x00000002a2ff7812 */ /* 0x000fe4000784c0ff */
[C---:B------:R-:W-:Y:S02]  /*144a0*/  IADD3 R107, P0, R154.reuse, R3, RZ ;  /* 0x000000039a6b7210 */ /* 0x040fe40007f1e0ff */
[--C-:B------:R-:W-:Y:S02]  /*144b0*/  LEA.HI.X R3, R3, R171, R106.reuse, 0x1, P6 ;  /* 0x000000ab03037211 */ /* 0x100fe400030f0c6a */
[C---:B------:R-:W-:Y:S01]  /*144c0*/  IADD3 R101, P1, R154.reuse, R107, RZ ;  /* 0x0000006b9a657210 */ /* 0x040fe20007f3e0ff */
[----:B------:R-:W-:Y:S02]  /*144d0*/  IMAD.X R104, R153, 0x1, R106, P0 ;  /* 0x0000000199687824 */ /* 0x000fe400000e066a */
[----:B------:R-:W-:Y:S01]  /*144e0*/  @!PT LDS RZ, [RZ] ;  /* 0x00000000fffff984 */ /* 0x000fe20000000800 */
[----:B------:R-:W-:Y:S01]  /*144f0*/  @!PT LDS RZ, [RZ] ;  /* 0x00000000fffff984 */ /* 0x000fe20000000800 */
[----:B------:R-:W-:Y:S01]  /*14500*/  @!PT LDS RZ, [RZ] ;  /* 0x00000000fffff984 */ /* 0x000fe20000000800 */
[----:B------:R1:W-:Y:S01]  /*14510*/  @P4 LDGSTS.E.BYPASS.LTC128B.128 [R157+0x8000], [R2.64] ;  /* 0x08000000029d4fae */ /* 0x0003e2000b901d46 */
[-C--:B------:R-:W-:Y:S01]  /*14520*/  @P4 LEA R174, P5, R107, R170.reuse, 0x1 ;  /* 0x000000aa6bae4211 */ /* 0x080fe200078a08ff */
[--C-:B------:R-:W-:Y:S01]  /*14530*/  IMAD.X R106, R153, 0x1, R104.reuse, P1 ;  /* 0x00000001996a7824 */ /* 0x100fe200008e0668 */
[-C--:B------:R-:W-:Y:S01]  /*14540*/  @P4 LEA R180, P6, R101, R170.reuse, 0x1 ;  /* 0x000000aa65b44211 */ /* 0x080fe200078c08ff */
[----:B------:R-:W-:Y:S01]  /*14550*/  @!P4 STS.128 [R157+0x8000], RZ ;  /* 0x008000ff9d00c388 */ /* 0x000fe20000000c00 */
[CC--:B------:R-:W-:Y:S02]  /*14560*/  @P4 LEA.HI.X R175, R107.reuse, R171.reuse, R104, 0x1, P5 ;  /* 0x000000ab6baf4211 */ /* 0x0c0fe400028f0c68 */
[-C--:B------:R-:W-:Y:S01]  /*14570*/  @P2 LEA R172, P0, R107, R170.reuse, 0x1 ;  /* 0x000000aa6bac2211 */ /* 0x080fe200078008ff */
[----:B------:R-:W-:Y:S01]  /*14580*/  @!PT LDS RZ, [RZ] ;  /* 0x00000000fffff984 */ /* 0x000fe20000000800 */
[----:B------:R-:W-:Y:S01]  /*14590*/  @!PT LDS RZ, [RZ] ;  /* 0x00000000fffff984 */ /* 0x000fe20000000800 */
[----:B------:R-:W-:Y:S01]  /*145a0*/  @!PT LDS RZ, [RZ] ;  /* 0x00000000fffff984 */ /* 0x000fe20000000800 */
[----:B------:R1:W-:Y:S01]  /*145b0*/  @P2 LDGSTS.E.BYPASS.LTC128B.128 [R157+0xa000], [R2.64+0x80] ;  /* 0x0a000080029d2fae */ /* 0x0003e2000b901d46 */
[-C--:B------:R-:W-:Y:S02]  /*145c0*/  @P4 LEA.HI.X R181, R101, R171.reuse, R106, 0x1, P6 ;  /* 0x000000ab65b54211 */ /* 0x080fe400030f0c6a */
[----:B------:R-:W-:Y:S01]  /*145d0*/  @P2 LEA.HI.X R173, R107, R171, R104, 0x1, P0 ;  /* 0x000000ab6bad2211 */ /* 0x000fe200000f0c68 */
[----:B------:R-:W-:Y:S01]  /*145e0*/  @!P2 STS.128 [R157+0xa000], RZ ;  /* 0x00a000ff9d00a388 */ /* 0x000fe20000000c00 */
[CC--:B------:R-:W-:Y:S02]  /*145f0*/  @P2 LEA R176, P1, R101.reuse, R170.reuse, 0x1 ;  /* 0x000000aa65b02211 */ /* 0x0c0fe400078208ff */
[----:B------:R-:W-:Y:S01]  /*14600*/  IADD3 R107, P0, R154, R101, RZ ;  /* 0x000000659a6b7210 */ /* 0x000fe20007f1e0ff */
[----:B------:R-:W-:Y:S01]  /*14610*/  @!PT LDS RZ, [RZ] ;  /* 0x00000000fffff984 */ /* 0x000fe20000000800 */
[----:B------:R-:W-:Y:S01]  /*14620*/  @!PT LDS RZ, [RZ] ;  /* 0x00000000fffff984 */ /* 0x000fe20000000800 */
[----:B------:R-:W-:Y:S01]  /*14630*/  @!PT LDS RZ, [RZ] ;  /* 0x00000000fffff984 */ /* 0x000fe20000000800 */
[----:B------:R1:W-:Y:S01]  /*14640*/  @P4 LDGSTS.E.BYPASS.LTC128B.128 [R157+0x8800], [R174.64] ;  /* 0x08800000ae9d4fae */ /* 0x0003e2000b901d46 */
[-CC-:B------:R-:W-:Y:S02]  /*14650*/  @P2 LEA.HI.X R177, R101, R171.reuse, R106.reuse, 0x1, P1 ;  /* 0x000000ab65b12211 */ /* 0x180fe400008f0c6a */
[-C--:B------:R-:W-:Y:S01]  /*14660*/  @P4 LEA R178, P5, R107, R170.reuse, 0x1 ;  /* 0x000000aa6bb24211 */ /* 0x080fe200078a08ff */
[----:B------:R-:W-:Y:S01]  /*14670*/  @!P4 STS.128 [R157+0x8800], RZ ;  /* 0x008800ff9d00c388 */ /* 0x000fe20000000c00 */
[----:B------:R-:W-:Y:S01]  /*14680*/  IMAD.X R104, R153, 0x1, R106, P0 ;  /* 0x0000000199687824 */ /* 0x000fe200000e066a */
[C---:B------:R-:W-:Y:S02]  /*14690*/  @P2 LEA R170, P0, R107.reuse, R170, 0x1 ;  /* 0x000000aa6baa2211 */ /* 0x040fe400078008ff */
[----:B------:R-:W-:Y:S01]  /*146a0*/  @!PT LDS RZ, [RZ] ;  /* 0x00000000fffff984 */ /* 0x000fe20000000800 */
[----:B------:R-:W-:Y:S01]  /*146b0*/  @!PT LDS RZ, [RZ] ;  /* 0x00000000fffff984 */ /* 0x000fe20000000800 */
[----:B------:R-:W-:Y:S01]  /*146c0*/  @!PT LDS RZ, [RZ] ;  /* 0x00000000fffff984 */ /* 0x000fe20000000800 */
[----:B------:R1:W-:Y:S02]  /*146d0*/  @P2 LDGSTS.E.BYPASS.LTC128B.128 [R157+0xa800], [R172.64+0x80] ;  /* 0x0a800080ac9d2fae */ /* 0x0003e4000b901d46 */
[CCC-:B------:R-:W-:Y:S02]  /*146e0*/  @P4 LEA.HI.X R179, R107.reuse, R171.reuse, R104.reuse, 0x1, P5 ;  /* 0x000000ab6bb34211 */ /* 0x1c0fe400028f0c68 */
[----:B------:R-:W-:Y:S01]  /*146f0*/  @!P2 STS.128 [R157+0xa800], RZ ;  /* 0x00a800ff9d00a388 */ /* 0x000fe20000000c00 */
[----:B------:R-:W-:Y:S02]  /*14700*/  @P2 LEA.HI.X R171, R107, R171, R104, 0x1, P0 ;  /* 0x000000ab6bab2211 */ /* 0x000fe400000f0c68 */
[----:B------:R-:W-:Y:S01]  /*14710*/  ISETP.GE.AND P0, PT, R161, 0x2, PT ;  /* 0x00000002a100780c */ /* 0x000fe20003f06270 */
        /* <DEDUP_REMOVED lines=23> */
[----:B------:R-:W5:Y:S04]  /*14890*/  LDSM.16.M88.4 R120, [R149+0x5000] ;  /* 0x005000009578783b */ /* 0x000f680000000200 */
[----:B------:R-:W0:Y:S01]  /*148a0*/  LDGDEPBAR ;  /* 0x00000000000079af */ /* 0x000e220000000000 */
[----:B--2---:R-:W-:Y:S03]  /*148b0*/  IMAD.MOV.U32 R170, RZ, RZ, R2 ;  /* 0x000000ffffaa7224 */ /* 0x004fe600078e0002 */
[----:B------:R-:W2:Y:S01]  /*148c0*/  LDSM.16.M88.4 R124, [R149+0x5800] ;  /* 0x00580000957c783b */ /* 0x000ea20000000200 */
[----:B------:R-:W-:Y:S03]  /*148d0*/  IMAD.MOV.U32 R171, RZ, RZ, R3 ;  /* 0x000000ffffab7224 */ /* 0x000fe600078e0003 */
[----:B------:R-:W-:Y:S01]  /*148e0*/  LDSM.16.M88.4 R128, [R138] ;  /* 0x000000008a80783b */ /* 0x000fe20000000200 */
[C---:B---3--:R-:W-:Y:S08]  /*148f0*/  HMMA.16816.F32 R4, R108.reuse, R112, RZ ;  /* 0x000000706c04723c */ /* 0x048ff000000018ff */
[C---:B------:R-:W-:Y:S01]  /*14900*/  HMMA.16816.F32 R8, R108.reuse, R114, RZ ;  /* 0x000000726c08723c */ /* 0x040fe200000018ff */
[----:B------:R-:W-:Y:S07]  /*14910*/  LDSM.16.M88.4 R112, [R148] ;  /* 0x000000009470783b */ /* 0x000fee0000000200 */
[C---:B----4-:R-:W-:Y:S08]  /*14920*/  HMMA.16816.F32 R12, R108.reuse, R116, RZ ;  /* 0x000000746c0c723c */ /* 0x050ff000000018ff */
[C---:B------:R-:W-:Y:S01]  /*14930*/  HMMA.16816.F32 R16, R108.reuse, R118, RZ ;  /* 0x000000766c10723c */ /* 0x040fe200000018ff */
[----:B------:R-:W3:Y:S07]  /*14940*/  LDSM.16.M88.4 R116, [R147] ;  /* 0x000000009374783b */ /* 0x000eee0000000200 */
[C---:B-----5:R-:W-:Y:S08]  /*14950*/  HMMA.16816.F32 R20, R108.reuse, R120, RZ ;  /* 0x000000786c14723c */ /* 0x060ff000000018ff */
[C---:B------:R-:W-:Y:S01]  /*14960*/  HMMA.16816.F32 R24, R108.reuse, R122, RZ ;  /* 0x0000007a6c18723c */ /* 0x040fe200000018ff */
[----:B------:R-:W4:Y:S07]  /*14970*/  LDSM.16.M88.4 R120, [R139] ;  /* 0x000000008b78783b */ /* 0x000f2e0000000200 */
[C---:B--2---:R-:W-:Y:S08]  /*14980*/  HMMA.16816.F32 R28, R108.reuse, R124, RZ ;  /* 0x0000007c6c1c723c */ /* 0x044ff000000018ff */
[----:B------:R-:W-:Y:S01]  /*14990*/  HMMA.16816.F32 R32, R108, R126, RZ ;  /* 0x0000007e6c20723c */ /* 0x000fe200000018ff */
[----:B------:R-:W2:Y:S04]  /*149a0*/  LDSM.16.M88.4 R108, [R137] ;  /* 0x00000000896c783b */ /* 0x000ea80000000200 */
[----:B------:R-:W-:Y:S03]  /*149b0*/  LDSM.16.M88.4 R124, [R143+0x4800] ;  /* 0x004800008f7c783b */ /* 0x000fe60000000200 */
[C---:B---3--:R-:W-:Y:S08]  /*149c0*/  HMMA.16816.F32 R4, R112.reuse, R116, R4 ;  /* 0x000000747004723c */ /* 0x048ff00000001804 */
[C---:B------:R-:W-:Y:S01]  /*149d0*/  HMMA.16816.F32 R8, R112.reuse, R118, R8 ;  /* 0x000000767008723c */ /* 0x040fe20000001808 */
[----:B------:R-:W-:Y:S07]  /*149e0*/  LDSM.16.M88.4 R116, [R146] ;  /* 0x000000009274783b */ /* 0x000fee0000000200 */
[C---:B----4-:R-:W-:Y:S08]  /*149f0*/  HMMA.16816.F32 R12, R112.reuse, R120, R12 ;  /* 0x00000078700c723c */ /* 0x050ff0000000180c */
[C---:B------:R-:W-:Y:S01]  /*14a00*/  HMMA.16816.F32 R16, R112.reuse, R122, R16 ;  /* 0x0000007a7010723c */ /* 0x040fe20000001810 */
[----:B------:R-:W3:Y:S07]  /*14a10*/  LDSM.16.M88.4 R120, [R143+0x4000] ;  /* 0x004000008f78783b */ /* 0x000eee0000000200 */
[C---:B------:R-:W-:Y:S08]  /*14a20*/  HMMA.16816.F32 R20, R112.reuse, R128, R20 ;  /* 0x000000807014723c */ /* 0x040ff00000001814 */
[C---:B------:R-:W-:Y:S08]  /*14a30*/  HMMA.16816.F32 R24, R112.reuse, R130, R24 ;  /* 0x000000827018723c */ /* 0x040ff00000001818 */
[C---:B--2---:R-:W-:Y:S08]  /*14a40*/  HMMA.16816.F32 R28, R112.reuse, R108, R28 ;  /* 0x0000006c701c723c */ /* 0x044ff0000000181c */
[----:B------:R-:W-:Y:S01]  /*14a50*/  HMMA.16816.F32 R32, R112, R110, R32 ;  /* 0x0000006e7020723c */ /* 0x000fe20000001820 */
[----:B------:R-:W2:Y:S04]  /*14a60*/  LDSM.16.M88.4 R108, [R143+0x5000] ;  /* 0x005000008f6c783b */ /* 0x000ea80000000200 */
[----:B------:R-:W4:Y:S03]  /*14a70*/  LDSM.16.M88.4 R112, [R143+0x5800] ;  /* 0x005800008f70783b */ /* 0x000f260000000200 */
[C---:B---3--:R-:W-:Y:S08]  /*14a80*/  HMMA.16816.F32 R4, R116.reuse, R120, R4 ;  /* 0x000000787404723c */ /* 0x048ff00000001804 */
[C---:B------:R-:W-:Y:S01]  /*14a90*/  HMMA.16816.F32 R8, R116.reuse, R122, R8 ;  /* 0x0000007a7408723c */ /* 0x040fe20000001808 */
[----:B------:R-:W-:Y:S07]  /*14aa0*/  LDSM.16.M88.4 R120, [R136] ;  /* 0x000000008878783b */ /* 0x000fee0000000200 */
[C---:B------:R-:W-:Y:S08]  /*14ab0*/  HMMA.16816.F32 R12, R116.reuse, R124, R12 ;  /* 0x0000007c740c723c */ /* 0x040ff0000000180c */
[C---:B------:R-:W-:Y:S01]  /*14ac0*/  HMMA.16816.F32 R16, R116.reuse, R126, R16 ;  /* 0x0000007e7410723c */ /* 0x040fe20000001810 */
[----:B------:R-:W-:Y:S07]  /*14ad0*/  LDSM.16.M88.4 R124, [R136+0x800] ;  /* 0x00080000887c783b */ /* 0x000fee0000000200 */
[C---:B--2---:R-:W-:Y:S08]  /*14ae0*/  HMMA.16816.F32 R20, R116.reuse, R108, R20 ;  /* 0x0000006c7414723c */ /* 0x044ff00000001814 */
[C---:B------:R-:W-:Y:S01]  /*14af0*/  HMMA.16816.F32 R24, R116.reuse, R110, R24 ;  /* 0x0000006e7418723c */ /* 0x040fe20000001818 */
[----:B------:R-:W2:Y:S07]  /*14b00*/  LDSM.16.M88.4 R108, [R145] ;  /* 0x00000000916c783b */ /* 0x000eae0000000200 */
[C---:B----4-:R-:W-:Y:S08]  /*14b10*/  HMMA.16816.F32 R28, R116.reuse, R112, R28 ;  /* 0x00000070741c723c */ /* 0x050ff0000000181c */
[----:B------:R-:W-:Y:S01]  /*14b20*/  HMMA.16816.F32 R32, R116, R114, R32 ;  /* 0x000000727420723c */ /* 0x000fe20000001820 */
[----:B------:R-:W3:Y:S04]  /*14b30*/  LDSM.16.M88.4 R112, [R136+0x1000] ;  /* 0x001000008870783b */ /* 0x000ee80000000200 */
        /* <DEDUP_REMOVED lines=8> */
[C---:B------:R-:W-:Y:S01]  /*14bc0*/  HMMA.16816.F32 R24, R108.reuse, R114, R24 ;  /* 0x000000726c18723c */ /* 0x040fe20000001818 */
[----:B------:R-:W2:Y:S07]  /*14bd0*/  LDSM.16.M88.4 R112, [R150+0x2000] ;  /* 0x002000009670783b */ /* 0x000eae0000000200 */
[C---:B----4-:R-:W-:Y:S08]  /*14be0*/  HMMA.16816.F32 R28, R108.reuse, R116, R28 ;  /* 0x000000746c1c723c */ /* 0x050ff0000000181c */
[----:B------:R-:W-:Y:S01]  /*14bf0*/  HMMA.16816.F32 R32, R108, R118, R32 ;  /* 0x000000766c20723c */ /* 0x000fe20000001820 */
[----:B------:R-:W3:Y:S04]  /*14c00*/  LDSM.16.M88.4 R108, [R149+0x7000] ;  /* 0x00700000956c783b */ /* 0x000ee80000000200 */
[----:B------:R-:W4:Y:S03]  /*14c10*/  LDSM.16.M88.4 R116, [R149+0x7800] ;  /* 0x007800009574783b */ /* 0x000f260000000200 */
[C---:B--2---:R-:W-:Y:S08]  /*14c20*/  HMMA.16816.F32 R4, R112.reuse, R120, R4 ;  /* 0x000000787004723c */ /* 0x044ff00000001804 */
[C---:B------:R-:W-:Y:S01]  /*14c30*/  HMMA.16816.F32 R8, R112.reuse, R122, R8 ;  /* 0x0000007a7008723c */ /* 0x040fe20000001808 */
[----:B------:R-:W-:Y:S07]  /*14c40*/  LDSM.16.M88.4 R120, [R135] ;  /* 0x000000008778783b */ /* 0x000fee0000000200 */
[C---:B------:R-:W-:Y:S08]  /*14c50*/  HMMA.16816.F32 R12, R112.reuse, R124, R12 ;  /* 0x0000007c700c723c */ /* 0x040ff0000000180c */
[C---:B------:R-:W-:Y:S01]  /*14c60*/  HMMA.16816.F32 R16, R112.reuse, R126, R16 ;  /* 0x0000007e7010723c */ /* 0x040fe20000001810 */
[----:B------:R-:W-:Y:S07]  /*14c70*/  LDSM.16.M88.4 R124, [R134] ;  /* 0x00000000867c783b */ /* 0x000fee0000000200 */
[C---:B---3--:R-:W-:Y:S08]  /*14c80*/  HMMA.16816.F32 R20, R112.reuse, R108, R20 ;  /* 0x0000006c7014723c */ /* 0x048ff00000001814 */
[C---:B------:R-:W-:Y:S01]  /*14c90*/  HMMA.16816.F32 R24, R112.reuse, R110, R24 ;  /* 0x0000006e7018723c */ /* 0x040fe20000001818 */
[----:B------:R-:W2:Y:S07]  /*14ca0*/  LDSM.16.M88.4 R108, [R148+0x2000] ;  /* 0x00200000946c783b */ /* 0x000eae0000000200 */
[C---:B----4-:R-:W-:Y:S08]  /*14cb0*/  HMMA.16816.F32 R28, R112.reuse, R116, R28 ;  /* 0x00000074701c723c */ /* 0x050ff0000000181c */
[----:B------:R-:W-:Y:S01]  /*14cc0*/  HMMA.16816.F32 R32, R112, R118, R32 ;  /* 0x000000767020723c */ /* 0x000fe20000001820 */
[----:B------:R-:W3:Y:S04]  /*14cd0*/  LDSM.16.M88.4 R112, [R133] ;  /* 0x000000008570783b */ /* 0x000ee80000000200 */
[----:B------:R-:W4:Y:S03]  /*14ce0*/  LDSM.16.M88.4 R116, [R132] ;  /* 0x000000008474783b */ /* 0x000f260000000200 */
        /* <DEDUP_REMOVED lines=26> */
[----:B------:R-:W-:Y:S04]  /*14e90*/  DEPBAR.LE SB0, 0x0 ;  /* 0x000080000000791a */ /* 0x000fe80000000000 */
[----:B------:R-:W-:Y:S01]  /*14ea0*/  BAR.SYNC.DEFER_BLOCKING 0x0 ;  /* 0x0000000000007b1d */ /* 0x000fe20000010000 */
[C---:B--2---:R-:W-:Y:S08]  /*14eb0*/  HMMA.16816.F32 R4, R108.reuse, R120, R4 ;  /* 0x000000786c04723c */ /* 0x044ff00000001804 */
[C---:B------:R-:W-:Y:S08]  /*14ec0*/  HMMA.16816.F32 R8, R108.reuse, R122, R8 ;  /* 0x0000007a6c08723c */ /* 0x040ff00000001808 */
[C---:B------:R-:W-:Y:S08]  /*14ed0*/  HMMA.16816.F32 R12, R108.reuse, R124, R12 ;  /* 0x0000007c6c0c723c */ /* 0x040ff0000000180c */
[C---:B------:R-:W-:Y:S08]  /*14ee0*/  HMMA.16816.F32 R16, R108.reuse, R126, R16 ;  /* 0x0000007e6c10723c */ /* 0x040ff00000001810 */
[C---:B---3--:R-:W-:Y:S08]  /*14ef0*/  HMMA.16816.F32 R20, R108.reuse, R112, R20 ;  /* 0x000000706c14723c */ /* 0x048ff00000001814 */
[C---:B------:R-:W-:Y:S08]  /*14f00*/  HMMA.16816.F32 R24, R108.reuse, R114, R24 ;  /* 0x000000726c18723c */ /* 0x040ff00000001818 */
[C---:B----4-:R-:W-:Y:S08]  /*14f10*/  HMMA.16816.F32 R28, R108.reuse, R116, R28 ;  /* 0x000000746c1c723c */ /* 0x050ff0000000181c */
[----:B------:R-:W-:Y:S01]  /*14f20*/  HMMA.16816.F32 R32, R108, R118, R32 ;  /* 0x000000766c20723c */ /* 0x000fe20000001820 */
[----:B------:R-:W-:Y:S03]  /*14f30*/  @!UPT UIADD3 URZ, URZ, URZ, URZ ;  /* 0x0000003f3f3ff290 */ /* 0x000fe6000fffe03f */
[----:B------:R-:W-:-:S11]  /*14f40*/  @!P0 BRA `(.L_x_5615) ;  /* 0x000007f000008947 */ /* 0x000fd60003800000 */
[----:B-1----:R-:W-:Y:S02]  /*14f50*/  MOV R107, UR5 ;  /* 0x00000005006b7c02 */ /* 0x002fe40008000f00 */
        /* <DEDUP_REMOVED lines=33> */
[----:B------:R-:W-:Y:S02]  /*15170*/  ISETP.GE.AND P1, PT, R110, RZ, PT ;  /* 0x000000ff6e00720c */ /* 0x000fe40003f26270 */
[----:B------:R-:W-:Y:S05]  /*15180*/  LOP3.LUT R2, RZ, c[0x0][0x2d0], RZ, 0x33, !PT ;  /* 0x0000b400ff027a12 */ /* 0x000fea00078e33ff */
        /* <DEDUP_REMOVED lines=27> */
[----:B------:R-:W-:Y:S05]  /*15340*/  IMAD.MOV.U32 R107, RZ, RZ, R106 ;  /* 0x000000ffff6b7224 */ /* 0x000fea00078e006a */
.L_x_5616:
[CC--:B------:R-:W-:Y:S02]  /*15350*/  LEA R110, P6, R107.reuse, R160.reuse, 0x1 ;  /* 0x000000a06b6e7211 */ /* 0x0c0fe400078c08ff */
[C---:B------:R-:W-:Y:S02]  /*15360*/  IADD3 R101, P0, R152.reuse, R107, RZ ;  /* 0x0000006b98657210 */ /* 0x040fe40007f1e0ff */
[--C-:B------:R-:W-:Y:S02]  /*15370*/  LEA.HI.X R111, R107, R163, R104.reuse, 0x1, P6 ;  /* 0x000000a36b6f7211 */ /* 0x100fe400030f0c68 */
[-C--:B------:R-:W-:Y:S01]  /*15380*/  @P4 LEA R108, P5, R101, R160.reuse, 0x1 ;  /* 0x000000a0656c4211 */ /* 0x080fe200078a08ff */
        /* <DEDUP_REMOVED lines=8> */
[----:B------:R1:W-:Y:S01]  /*15410*/  @!P4 STS.128 [R157+0x4000], RZ ;  /* 0x004000ff9d00c388 */ /* 0x0003e20000000c00 */
[-CC-:B------:R-:W-:Y:S01]  /*15420*/  @P2 LEA.HI.X R107, R101, R163.reuse, R2.reuse, 0x1, P0 ;  /* 0x000000a3656b2211 */ /* 0x180fe200000f0c02 */
[----:B------:R-:W-:Y:S01]  /*15430*/  IMAD.X R104, R151, 0x1, R2, P1 ;  /* 0x0000000197687824 */ /* 0x000fe200008e0602 */
[CC--:B------:R-:W-:Y:S01]  /*15440*/  @P4 LEA R116, P6, R3.reuse, R160.reuse, 0x1 ;  /* 0x000000a003744211 */ /* 0x0c0fe200078c08ff */
[----:B------:R-:W-:Y:S01]  /*15450*/  @!PT LDS RZ, [RZ] ;  /* 0x00000000fffff984 */ /* 0x000fe20000000800 */
[----:B------:R-:W-:Y:S01]  /*15460*/  @!PT LDS RZ, [RZ] ;  /* 0x00000000fffff984 */ /* 0x000fe20000000800 */
[----:B------:R-:W-:Y:S01]  /*15470*/  @!PT LDS RZ, [RZ] ;  /* 0x00000000fffff984 */ /* 0x000fe20000000800 */
[----:B------:R1:W-:Y:S01]  /*15480*/  @P2 LDGSTS.E.BYPASS.LTC128B.128 [R157+0x6000], [R110.64+0x80] ;  /* 0x060000806e9d2fae */ /* 0x0003e2000b901d46 */
[CC--:B------:R-:W-:Y:S02]  /*15490*/  @P2 LEA R112, P1, R3.reuse, R160.reuse, 0x1 ;  /* 0x000000a003702211 */ /* 0x0c0fe400078208ff */
[CCC-:B------:R-:W-:Y:S01]  /*154a0*/  @P4 LEA.HI.X R117, R3.reuse, R163.reuse, R104.reuse, 0x1, P6 ;  /* 0x000000a303754211 */ /* 0x1c0fe200030f0c68 */
[----:B------:R1:W-:Y:S01]  /*154b0*/  @!P2 STS.128 [R157+0x6000], RZ ;  /* 0x006000ff9d00a388 */ /* 0x0003e20000000c00 */
[--C-:B------:R-:W-:Y:S02]  /*154c0*/  @P2 LEA.HI.X R113, R3, R163, R104.reuse, 0x1, P1 ;  /* 0x000000a303712211 */ /* 0x100fe400008f0c68 */
[----:B------:R-:W-:Y:S01]  /*154d0*/  IADD3 R101, P0, R152, R3, RZ ;  /* 0x0000000398657210 */ /* 0x000fe20007f1e0ff */
[----:B------:R-:W-:Y:S01]  /*154e0*/  @!PT LDS RZ, [RZ] ;  /* 0x00000000fffff984 */ /* 0x000fe20000000800 */
[----:B------:R-:W-:Y:S01]  /*154f0*/  @!PT LDS RZ, [RZ] ;  /* 0x00000000fffff984 */ /* 0x000fe20000000800 */
[----:B------:R-:W-:Y:S01]  /*15500*/  @!PT LDS RZ, [RZ] ;  /* 0x00000000fffff984 */ /* 0x000fe20000000800 */
[----:B------:R1:W-:Y:S03]  /*15510*/  @P4 LDGSTS.E.BYPASS.LTC128B.128 [R157+0x4800], [R108.64] ;  /* 0x048000006c9d4fae */ /* 0x0003e6000b901d46 */
[-C--:B------:R-:W-:Y:S01]  /*15520*/  @P4 LEA R114, P5, R101, R160.reuse, 0x1 ;  /* 0x000000a065724211 */ /* 0x080fe200078a08ff */
[----:B------:R1:W-:Y:S01]  /*15530*/  @!P4 STS.128 [R157+0x4800], RZ ;  /* 0x004800ff9d00c388 */ /* 0x0003e20000000c00 */
[----:B------:R-:W-:Y:S01]  /*15540*/  IMAD.X R2, R151, 0x1, R104, P0 ;  /* 0x0000000197027824 */ /* 0x000fe200000e0668 */
[C---:B------:R-:W-:Y:S01]  /*15550*/  @P2 LEA R118, P0, R101.reuse, R160, 0x1 ;  /* 0x000000a065762211 */ /* 0x040fe200078008ff */
[----:B------:R-:W-:Y:S01]  /*15560*/  IMAD.MOV.U32 R160, RZ, RZ, R110 ;  /* 0x000000ffffa07224 */ /* 0x000fe200078e006e */
[----:B------:R-:W-:Y:S01]  /*15570*/  @!PT LDS RZ, [RZ] ;  /* 0x00000000fffff984 */ /* 0x000fe20000000800 */
[----:B------:R-:W-:Y:S01]  /*15580*/  @!PT LDS RZ, [RZ] ;  /* 0x00000000fffff984 */ /* 0x000fe20000000800 */
[----:B------:R-:W-:Y:S01]  /*15590*/  @!PT LDS RZ, [RZ] ;  /* 0x00000000fffff984 */ /* 0x000fe20000000800 */
[----:B------:R1:W-:Y:S02]  /*155a0*/  @P2 LDGSTS.E.BYPASS.LTC128B.128 [R157+0x6800], [R106.64+0x80] ;  /* 0x068000806a9d2fae */ /* 0x0003e4000b901d46 */
[CCC-:B------:R-:W-:Y:S02]  /*155b0*/  @P4 LEA.HI.X R115, R101.reuse, R163.reuse, R2.reuse, 0x1, P5 ;  /* 0x000000a365734211 */ /* 0x1c0fe400028f0c02 */
        /* <DEDUP_REMOVED lines=24> */
.L_x_5615:
[----:B-1----:R-:W-:Y:S01]  /*15740*/  FMNMX.FTZ R2, R4, R0, !PT ;  /* 0x0000000004027209 */ /* 0x002fe20007810000 */
        /* <DEDUP_REMOVED lines=36> */
[----:B------:R-:W-:Y:S08]  /*15990*/  LDSM.16.MT88.4 R108, [R142+0x8000] ;  /* 0x008000008e6c783b */ /* 0x000ff00000004200 */
[----:B------:R-:W1:Y:S08]  /*159a0*/  SHFL.BFLY PT, R3, R106, 0x1, 0x1f ;  /* 0x0c201f006a037f89 */ /* 0x000e7000000e0000 */
[----:B------:R-:W2:Y:S01]  /*159b0*/  SHFL.BFLY PT, R2, R107, 0x1, 0x1f ;  /* 0x0c201f006b027f89 */ /* 0x000ea200000e0000 */
[----:B-1----:R-:W-:Y:S04]  /*159c0*/  FMNMX.FTZ R3, R106, R3, !PT ;  /* 0x000000036a037209 */ /* 0x002fe80007810000 */
[C---:B------:R-:W-:Y:S01]  /*159d0*/  FSETP.NEU.FTZ.AND P0, PT, R3.reuse, -INF , PT ;  /* 0xff8000000300780b */ /* 0x040fe20003f1d000 */
[C---:B------:R-:W-:Y:S02]  /*159e0*/  FADD.FTZ R0, -R3.reuse, R0 ;  /* 0x0000000003007221 */ /* 0x040fe40000010100 */
[----:B------:R-:W-:Y:S01]  /*159f0*/  FMUL.FTZ R125, R3, c[0x0][0x23c] ;  /* 0x00008f00037d7a20 */ /* 0x000fe20000410000 */
[----:B--2---:R-:W-:Y:S01]  /*15a00*/  FMNMX.FTZ R2, R107, R2, !PT ;  /* 0x000000026b027209 */ /* 0x004fe20007810000 */
[----:B------:R-:W-:Y:S03]  /*15a10*/  FMUL.FTZ R101, R0, c[0x0][0x23c] ;  /* 0x00008f0000657a20 */ /* 0x000fe60000410000 */
[----:B------:R-:W-:Y:S01]  /*15a20*/  FSEL R125, R125, RZ, P0 ;  /* 0x000000ff7d7d7208 */ /* 0x000fe20000000000 */
[C---:B------:R-:W-:Y:S01]  /*15a30*/  FADD.FTZ R0, -R2.reuse, R105 ;  /* 0x0000006902007221 */ /* 0x040fe20000010100 */
[C---:B------:R-:W-:Y:S01]  /*15a40*/  FSETP.NEU.FTZ.AND P0, PT, R2.reuse, -INF , PT ;  /* 0xff8000000200780b */ /* 0x040fe20003f1d000 */
[----:B------:R-:W-:Y:S01]  /*15a50*/  FMUL.FTZ R121, R2, c[0x0][0x23c] ;  /* 0x00008f0002797a20 */ /* 0x000fe20000410000 */
[----:B------:R-:W1:Y:S01]  /*15a60*/  MUFU.EX2 R101, R101 ;  /* 0x0000006500657308 */ /* 0x000e620000000800 */
[----:B------:R-:W-:Y:S02]  /*15a70*/  FMUL.FTZ R104, R0, c[0x0][0x23c] ;  /* 0x00008f0000687a20 */ /* 0x000fe40000410000 */
[--C-:B------:R-:W-:Y:S01]  /*15a80*/  FFMA.FTZ R120, R4, c[0x0][0x23c], -R125.reuse ;  /* 0x00008f0004787a23 */ /* 0x100fe2000001087d */
[----:B------:R-:W-:Y:S01]  /*15a90*/  FSEL R121, R121, RZ, P0 ;  /* 0x000000ff79797208 */ /* 0x000fe20000000000 */
[--C-:B------:R-:W-:Y:S01]  /*15aa0*/  FFMA.FTZ R5, R5, c[0x0][0x23c], -R125.reuse ;  /* 0x00008f0005057a23 */ /* 0x100fe2000001087d */
[----:B------:R-:W-:Y:S01]  /*15ab0*/  ISETP.GT.AND P0, PT, R161, 0x1, PT ;  /* 0x00000001a100780c */ /* 0x000fe20003f04270 */
[----:B------:R-:W-:Y:S02]  /*15ac0*/  FFMA.FTZ R116, R8, c[0x0][0x23c], -R125 ;  /* 0x00008f0008747a23 */ /* 0x000fe4000001087d */
[--C-:B------:R-:W-:Y:S01]  /*15ad0*/  FFMA.FTZ R6, R6, c[0x0][0x23c], -R121.reuse ;  /* 0x00008f0006067a23 */ /* 0x100fe20000010879 */
[----:B------:R2:W3:Y:S01]  /*15ae0*/  MUFU.EX2 R0, R104 ;  /* 0x0000006800007308 */ /* 0x0004e20000000800 */
[----:B------:R-:W-:Y:S02]  /*15af0*/  FFMA.FTZ R7, R7, c[0x0][0x23c], -R121 ;  /* 0x00008f0007077a23 */ /* 0x000fe40000010879 */
[----:B------:R-:W-:Y:S02]  /*15b00*/  FFMA.FTZ R117, R9, c[0x0][0x23c], -R125 ;  /* 0x00008f0009757a23 */ /* 0x000fe4000001087d */
[--C-:B------:R-:W-:Y:S02]  /*15b10*/  FFMA.FTZ R118, R10, c[0x0][0x23c], -R121.reuse ;  /* 0x00008f000a767a23 */ /* 0x100fe40000010879 */
[----:B------:R-:W-:Y:S02]  /*15b20*/  FFMA.FTZ R119, R11, c[0x0][0x23c], -R121 ;  /* 0x00008f000b777a23 */ /* 0x000fe40000010879 */
[--C-:B------:R-:W-:Y:S01]  /*15b30*/  FFMA.FTZ R126, R28, c[0x0][0x23c], -R125.reuse ;  /* 0x00008f001c7e7a23 */ /* 0x100fe2000001087d */
[----:B------:R-:W-:Y:S01]  /*15b40*/  MUFU.EX2 R120, R120 ;  /* 0x0000007800787308 */ /* 0x000fe20000000800 */
[----:B------:R-:W-:Y:S02]  /*15b50*/  FFMA.FTZ R129, R29, c[0x0][0x23c], -R125 ;  /* 0x00008f001d817a23 */ /* 0x000fe4000001087d */
[--C-:B------:R-:W-:Y:S02]  /*15b60*/  FFMA.FTZ R128, R30, c[0x0][0x23c], -R121.reuse ;  /* 0x00008f001e807a23 */ /* 0x100fe40000010879 */
[C---:B-1----:R-:W-:Y:S02]  /*15b70*/  FMUL.FTZ R8, R101.reuse, R96 ;  /* 0x0000006065087220 */ /* 0x042fe40000410000 */
[C---:B------:R-:W-:Y:S02]  /*15b80*/  FMUL.FTZ R9, R101.reuse, R97 ;  /* 0x0000006165097220 */ /* 0x040fe40000410000 */
[C---:B------:R-:W-:Y:S01]  /*15b90*/  FMUL.FTZ R36, R101.reuse, R36 ;  /* 0x0000002465247220 */ /* 0x040fe20000410000 */
[----:B------:R-:W1:Y:S01]  /*15ba0*/  MUFU.EX2 R5, R5 ;  /* 0x0000000500057308 */ /* 0x000e620000000800 */
[C---:B------:R-:W-:Y:S02]  /*15bb0*/  FMUL.FTZ R37, R101.reuse, R37 ;  /* 0x0000002565257220 */ /* 0x040fe40000410000 */
[C---:B------:R-:W-:Y:S01]  /*15bc0*/  FMUL.FTZ R40, R101.reuse, R40 ;  /* 0x0000002865287220 */ /* 0x040fe20000410000 */
[----:B--2---:R-:W2:Y:S01]  /*15bd0*/  LDSM.16.MT88.4 R104, [R144+0x8000] ;  /* 0x008000009068783b */ /* 0x004ea20000004200 */
[C---:B---3--:R-:W-:Y:S02]  /*15be0*/  FMUL.FTZ R10, R0.reuse, R98 ;  /* 0x00000062000a7220 */ /* 0x048fe40000410000 */
        /* <DEDUP_REMOVED lines=8> */
[----:B------:R-:W3:Y:S01]  /*15c70*/  MUFU.EX2 R7, R7 ;  /* 0x0000000700077308 */ /* 0x000ee20000000800 */
[----:B------:R-:W-:Y:S02]  /*15c80*/  FMUL.FTZ R45, R101, R45 ;  /* 0x0000002d652d7220 */ /* 0x000fe40000410000 */
[C---:B------:R-:W-:Y:S01]  /*15c90*/  FMUL.FTZ R46, R0.reuse, R46 ;  /* 0x0000002e002e7220 */ /* 0x040fe20000410000 */
[----:B-1----:R-:W-:Y:S01]  /*15ca0*/  F2FP.PACK_AB R96, R5, R120 ;  /* 0x000000780560723e */ /* 0x002fe200000000ff */
        /* <DEDUP_REMOVED lines=11> */
[----:B------:R-:W-:Y:S01]  /*15d60*/  FMUL.FTZ R56, R101, R56 ;  /* 0x0000003865387220 */ /* 0x000fe20000410000 */
[----:B---3--:R-:W-:Y:S01]  /*15d70*/  F2FP.PACK_AB R97, R7, R6 ;  /* 0x000000060761723e */ /* 0x008fe200000000ff */
[C---:B------:R-:W-:Y:S02]  /*15d80*/  FMUL.FTZ R57, R101.reuse, R57 ;  /* 0x0000003965397220 */ /* 0x040fe40000410000 */
[C---:B------:R-:W-:Y:S02]  /*15d90*/  FMUL.FTZ R58, R0.reuse, R58 ;  /* 0x0000003a003a7220 */ /* 0x040fe40000410000 */
[C---:B------:R-:W-:Y:S01]  /*15da0*/  FMUL.FTZ R59, R0.reuse, R59 ;  /* 0x0000003b003b7220 */ /* 0x040fe20000410000 */
[----:B------:R-:W-:Y:S01]  /*15db0*/  MUFU.EX2 R118, R118 ;  /* 0x0000007600767308 */ /* 0x000fe20000000800 */
[C---:B------:R-:W-:Y:S02]  /*15dc0*/  FMUL.FTZ R60, R101.reuse, R60 ;  /* 0x0000003c653c7220 */ /* 0x040fe40000410000 */
[----:B------:R-:W-:Y:S02]  /*15dd0*/  FMUL.FTZ R61, R101, R61 ;  /* 0x0000003d653d7220 */ /* 0x000fe40000410000 */
[C---:B------:R-:W-:Y:S02]  /*15de0*/  FMUL.FTZ R62, R0.reuse, R62 ;  /* 0x0000003e003e7220 */ /* 0x040fe40000410000 */
[----:B------:R-:W-:Y:S02]  /*15df0*/  FMUL.FTZ R63, R0, R63 ;  /* 0x0000003f003f7220 */ /* 0x000fe40000410000 */
[----:B------:R-:W-:Y:S01]  /*15e00*/  FFMA.FTZ R131, R31, c[0x0][0x23c], -R121 ;  /* 0x00008f001f837a23 */ /* 0x000fe20000010879 */
[----:B------:R-:W3:Y:S01]  /*15e10*/  MUFU.EX2 R119, R119 ;  /* 0x0000007700777308 */ /* 0x000ee20000000800 */
[----:B------:R-:W-:Y:S01]  /*15e20*/  LDSM.16.MT88.4 R28, [R140+0xb000] ;  /* 0x00b000008c1c783b */ /* 0x000fe20000004200 */
[----:B------:R-:W-:Y:S01]  /*15e30*/  FFMA.FTZ R130, R32, c[0x0][0x23c], -R125 ;  /* 0x00008f0020827a23 */ /* 0x000fe2000001087d */
[----:B-1----:R-:W-:Y:S01]  /*15e40*/  F2FP.PACK_AB R98, R117, R116 ;  /* 0x000000747562723e */ /* 0x002fe200000000ff */
[----:B------:R-:W-:Y:S02]  /*15e50*/  FFMA.FTZ R169, R34, c[0x0][0x23c], -R121 ;  /* 0x00008f0022a97a23 */ /* 0x000fe40000010879 */
[C---:B------:R-:W-:Y:S02]  /*15e60*/  FMUL.FTZ R64, R101.reuse, R64 ;  /* 0x0000004065407220 */ /* 0x040fe40000410000 */
[C---:B------:R-:W-:Y:S02]  /*15e70*/  FMUL.FTZ R65, R101.reuse, R65 ;  /* 0x0000004165417220 */ /* 0x040fe40000410000 */
[----:B------:R-:W-:Y:S01]  /*15e80*/  MUFU.EX2 R126, R126 ;  /* 0x0000007e007e7308 */ /* 0x000fe20000000800 */
[C---:B------:R-:W-:Y:S02]  /*15e90*/  FMUL.FTZ R66, R0.reuse, R66 ;  /* 0x0000004200427220 */ /* 0x040fe40000410000 */
[C---:B------:R-:W-:Y:S02]  /*15ea0*/  FMUL.FTZ R67, R0.reuse, R67 ;  /* 0x0000004300437220 */ /* 0x040fe40000410000 */
[C---:B------:R-:W-:Y:S02]  /*15eb0*/  FMUL.FTZ R68, R101.reuse, R68 ;  /* 0x0000004465447220 */ /* 0x040fe40000410000 */
[C---:B------:R-:W-:Y:S02]  /*15ec0*/  FMUL.FTZ R69, R101.reuse, R69 ;  /* 0x0000004565457220 */ /* 0x040fe40000410000 */
[C---:B------:R-:W-:Y:S01]  /*15ed0*/  FMUL.FTZ R70, R0.reuse, R70 ;  /* 0x0000004600467220 */ /* 0x040fe20000410000 */
[----:B------:R-:W-:Y:S01]  /*15ee0*/  MUFU.EX2 R129, R129 ;  /* 0x0000008100817308 */ /* 0x000fe20000000800 */
[C---:B------:R-:W-:Y:S02]  /*15ef0*/  FMUL.FTZ R71, R0.reuse, R71 ;  /* 0x0000004700477220 */ /* 0x040fe40000410000 */
[----:B------:R-:W-:Y:S01]  /*15f00*/  FMUL.FTZ R72, R101, R72 ;  /* 0x0000004865487220 */ /* 0x000fe20000410000 */
[----:B---3--:R-:W-:Y:S01]  /*15f10*/  F2FP.PACK_AB R99, R119, R118 ;  /* 0x000000767763723e */ /* 0x008fe200000000ff */
[C---:B------:R-:W-:Y:S02]  /*15f20*/  FMUL.FTZ R73, R101.reuse, R73 ;  /* 0x0000004965497220 */ /* 0x040fe40000410000 */
[C---:B------:R-:W-:Y:S02]  /*15f30*/  FMUL.FTZ R74, R0.reuse, R74 ;  /* 0x0000004a004a7220 */ /* 0x040fe40000410000 */
[----:B------:R-:W-:Y:S01]  /*15f40*/  FMUL.FTZ R75, R0, R75 ;  /* 0x0000004b004b7220 */ /* 0x000fe20000410000 */
[----:B------:R-:W-:Y:S01]  /*15f50*/  MUFU.EX2 R128, R128 ;  /* 0x0000008000807308 */ /* 0x000fe20000000800 */
[C---:B--2---:R-:W-:Y:S05]  /*15f60*/  HMMA.16816.F32 R8, R96.reuse, R104, R8 ;  /* 0x000000686008723c */ /* 0x044fea0000001808 */
[--C-:B------:R-:W-:Y:S02]  /*15f70*/  FFMA.FTZ R122, R12, c[0x0][0x23c], -R125.reuse ;  /* 0x00008f000c7a7a23 */ /* 0x100fe4000001087d */
[----:B------:R-:W-:Y:S01]  /*15f80*/  FMUL.FTZ R12, R101, R92 ;  /* 0x0000005c650c7220 */ /* 0x000fe20000410000 */
[C---:B------:R-:W-:Y:S01]  /*15f90*/  HMMA.16816.F32 R36, R96.reuse, R106, R36 ;  /* 0x0000006a6024723c */ /* 0x040fe20000001824 */
[----:B------:R-:W1:Y:S01]  /*15fa0*/  LDSM.16.MT88.4 R104, [R140+0x8000] ;  /* 0x008000008c68783b */ /* 0x000e620000004200 */
[----:B------:R-:W-:Y:S02]  /*15fb0*/  MUFU.EX2 R131, R131 ;  /* 0x0000008300837308 */ /* 0x000fe40000000800 */
[----:B------:R-:W-:Y:S02]  /*15fc0*/  FFMA.FTZ R123, R13, c[0x0][0x23c], -R125 ;  /* 0x00008f000d7b7a23 */ /* 0x000fe4000001087d */
[C---:B------:R-:W-:Y:S02]  /*15fd0*/  FMUL.FTZ R13, R101.reuse, R93 ;  /* 0x0000005d650d7220 */ /* 0x040fe40000410000 */
[C---:B------:R-:W-:Y:S04]  /*15fe0*/  HMMA.16816.F32 R40, R96.reuse, R108, R40 ;  /* 0x0000006c6028723c */ /* 0x040fe80000001828 */
[--C-:B------:R-:W-:Y:S01]  /*15ff0*/  FFMA.FTZ R124, R14, c[0x0][0x23c], -R121.reuse ;  /* 0x00008f000e7c7a23 */ /* 0x100fe20000010879 */
[----:B------:R-:W-:Y:S01]  /*16000*/  MUFU.EX2 R122, R122 ;  /* 0x0000007a007a7308 */ /* 0x000fe20000000800 */
[C---:B------:R-:W-:Y:S02]  /*16010*/  FMUL.FTZ R14, R0.reuse, R94 ;  /* 0x0000005e000e7220 */ /* 0x040fe40000410000 */
[C---:B------:R-:W-:Y:S01]  /*16020*/  HMMA.16816.F32 R44, R96.reuse, R110, R44 ;  /* 0x0000006e602c723c */ /* 0x040fe2000000182c */
[----:B------:R-:W2:Y:S03]  /*16030*/  LDSM.16.MT88.4 R108, [R144+0xa000] ;  /* 0x00a00000906c783b */ /* 0x000ea60000004200 */
[C---:B------:R-:W-:Y:S02]  /*16040*/  FMUL.FTZ R76, R101.reuse, R76 ;  /* 0x0000004c654c7220 */ /* 0x040fe40000410000 */
[----:B------:R-:W-:Y:S01]  /*16050*/  FMUL.FTZ R77, R101, R77 ;  /* 0x0000004d654d7220 */ /* 0x000fe20000410000 */
[----:B------:R-:W3:Y:S01]  /*16060*/  MUFU.EX2 R123, R123 ;  /* 0x0000007b007b7308 */ /* 0x000ee20000000800 */
[C---:B------:R-:W-:Y:S04]  /*16070*/  HMMA.16816.F32 R48, R96.reuse, R112, R48 ;  /* 0x000000706030723c */ /* 0x040fe80000001830 */
[C---:B------:R-:W-:Y:S02]  /*16080*/  FMUL.FTZ R78, R0.reuse, R78 ;  /* 0x0000004e004e7220 */ /* 0x040fe40000410000 */
[C---:B------:R-:W-:Y:S02]  /*16090*/  FMUL.FTZ R79, R0.reuse, R79 ;  /* 0x0000004f004f7220 */ /* 0x040fe40000410000 */
[C---:B------:R-:W-:Y:S01]  /*160a0*/  HMMA.16816.F32 R52, R96.reuse, R114, R52 ;  /* 0x000000726034723c */ /* 0x040fe20000001834 */
[----:B------:R-:W4:Y:S01]  /*160b0*/  LDSM.16.MT88.4 R112, [R142+0xa000] ;  /* 0x00a000008e70783b */ /* 0x000f220000004200 */
[----:B------:R-:W-:Y:S02]  /*160c0*/  MUFU.EX2 R124, R124 ;  /* 0x0000007c007c7308 */ /* 0x000fe40000000800 */
[--C-:B------:R-:W-:Y:S02]  /*160d0*/  FFMA.FTZ R127, R19, c[0x0][0x23c], -R121.reuse ;  /* 0x00008f00137f7a23 */ /* 0x100fe40000010879 */
[C---:B------:R-:W-:Y:S02]  /*160e0*/  FMUL.FTZ R80, R101.reuse, R80 ;  /* 0x0000005065507220 */ /* 0x040fe40000410000 */
[C---:B------:R-:W-:Y:S01]  /*160f0*/  FMUL.FTZ R81, R101.reuse, R81 ;  /* 0x0000005165517220 */ /* 0x040fe20000410000 */
[C---:B-1----:R-:W-:Y:S03]  /*16100*/  HMMA.16816.F32 R56, R96.reuse, R104, R56 ;  /* 0x000000686038723c */ /* 0x042fe60000001838 */
[C---:B------:R-:W-:Y:S01]  /*16110*/  FMUL.FTZ R82, R0.reuse, R82 ;  /* 0x0000005200527220 */ /* 0x040fe20000410000 */
[----:B------:R-:W-:Y:S01]  /*16120*/  MUFU.EX2 R127, R127 ;  /* 0x0000007f007f7308 */ /* 0x000fe20000000800 */
[C---:B------:R-:W-:Y:S02]  /*16130*/  FMUL.FTZ R83, R0.reuse, R83 ;  /* 0x0000005300537220 */ /* 0x040fe40000410000 */
[C---:B------:R-:W-:Y:S01]  /*16140*/  FMUL.FTZ R19, R0.reuse, R91 ;  /* 0x0000005b00137220 */ /* 0x040fe20000410000 */
[C---:B------:R-:W-:Y:S01]  /*16150*/  HMMA.16816.F32 R60, R96.reuse, R106, R60 ;  /* 0x0000006a603c723c */ /* 0x040fe2000000183c */
[----:B------:R-:W1:Y:S03]  /*16160*/  LDSM.16.MT88.4 R104, [R141+0xa000] ;  /* 0x00a000008d68783b */ /* 0x000e660000004200 */
[C---:B------:R-:W-:Y:S02]  /*16170*/  FMUL.FTZ R84, R101.reuse, R84 ;  /* 0x0000005465547220 */ /* 0x040fe40000410000 */
[----:B------:R-:W-:Y:S01]  /*16180*/  FMUL.FTZ R85, R101, R85 ;  /* 0x0000005565557220 */ /* 0x000fe20000410000 */
[----:B------:R-:W-:Y:S01]  /*16190*/  MUFU.EX2 R130, R130 ;  /* 0x0000008200827308 */ /* 0x000fe20000000800 */
[C---:B--2---:R-:W-:Y:S04]  /*161a0*/  HMMA.16816.F32 R64, R96.reuse, R108, R64 ;  /* 0x0000006c6040723c */ /* 0x044fe80000001840 */
[C---:B------:R-:W-:Y:S02]  /*161b0*/  FMUL.FTZ R86, R0.reuse, R86 ;  /* 0x0000005600567220 */ /* 0x040fe40000410000 */
[C---:B------:R-:W-:Y:S02]  /*161c0*/  FMUL.FTZ R87, R0.reuse, R87 ;  /* 0x0000005700577220 */ /* 0x040fe40000410000 */
[C---:B------:R-:W-:Y:S01]  /*161d0*/  HMMA.16816.F32 R68, R96.reuse, R110, R68 ;  /* 0x0000006e6044723c */ /* 0x040fe20000001844 */
[----:B------:R-:W-:Y:S03]  /*161e0*/  MUFU.EX2 R169, R169 ;  /* 0x000000a900a97308 */ /* 0x000fe60000000800 */
[----:B------:R-:W-:Y:S02]  /*161f0*/  FFMA.FTZ R108, R15, c[0x0][0x23c], -R121 ;  /* 0x00008f000f6c7a23 */ /* 0x000fe40000010879 */
[C---:B------:R-:W-:Y:S02]  /*16200*/  FMUL.FTZ R15, R0.reuse, R95 ;  /* 0x0000005f000f7220 */ /* 0x040fe40000410000 */
[C---:B----4-:R-:W-:Y:S01]  /*16210*/  HMMA.16816.F32 R72, R96.reuse, R112, R72 ;  /* 0x000000706048723c */ /* 0x050fe20000001848 */
[----:B------:R-:W2:Y:S02]  /*16220*/  LDSM.16.MT88.4 R92, [R140+0xa000] ;  /* 0x00a000008c5c783b */ /* 0x000ea40000004200 */
[----:B------:R-:W4:Y:S01]  /*16230*/  MUFU.EX2 R113, R108 ;  /* 0x0000006c00717308 */ /* 0x000f220000000800 */
[C---:B------:R-:W-:Y:S02]  /*16240*/  FFMA.FTZ R120, R101.reuse, R168, R120 ;  /* 0x000000a865787223 */ /* 0x040fe40000010078 */
[----:B------:R-:W-:Y:S02]  /*16250*/  FFMA.FTZ R6, R0, R165, R6 ;  /* 0x000000a500067223 */ /* 0x000fe40000010006 */
[C---:B------:R-:W-:Y:S04]  /*16260*/  HMMA.16816.F32 R12, R96.reuse, R114, R12 ;  /* 0x00000072600c723c */ /* 0x040fe8000000180c */
[--C-:B------:R-:W-:Y:S02]  /*16270*/  FFMA.FTZ R112, R16, c[0x0][0x23c], -R125.reuse ;  /* 0x00008f0010707a23 */ /* 0x100fe4000001087d */
[----:B------:R-:W-:Y:S01]  /*16280*/  FMUL.FTZ R16, R101, R88 ;  /* 0x0000005865107220 */ /* 0x000fe20000410000 */
[----:B---3--:R-:W-:Y:S01]  /*16290*/  F2FP.PACK_AB R88, R123, R122 ;  /* 0x0000007a7b58723e */ /* 0x008fe200000000ff */
[----:B------:R-:W-:Y:S01]  /*162a0*/  FFMA.FTZ R115, R17, c[0x0][0x23c], -R125 ;  /* 0x00008f0011737a23 */ /* 0x000fe2000001087d */
[C---:B-1----:R-:W-:Y:S01]  /*162b0*/  HMMA.16816.F32 R76, R96.reuse, R104, R76 ;  /* 0x00000068604c723c */ /* 0x042fe2000000184c */
[----:B------:R-:W-:Y:S02]  /*162c0*/  MUFU.EX2 R112, R112 ;  /* 0x0000007000707308 */ /* 0x000fe40000000800 */
[----:B------:R-:W-:Y:S02]  /*162d0*/  FFMA.FTZ R114, R18, c[0x0][0x23c], -R121 ;  /* 0x00008f0012727a23 */ /* 0x000fe40000010879 */
[----:B------:R-:W-:Y:S02]  /*162e0*/  FMUL.FTZ R17, R101, R89 ;  /* 0x0000005965117220 */ /* 0x000fe40000410000 */
[----:B------:R-:W-:Y:S01]  /*162f0*/  FMUL.FTZ R18, R0, R90 ;  /* 0x0000005a00127220 */ /* 0x000fe20000410000 */
[C---:B------:R-:W-:Y:S01]  /*16300*/  HMMA.16816.F32 R80, R96.reuse, R106, R80 ;  /* 0x0000006a6050723c */ /* 0x040fe20000001850 */
[----:B------:R-:W-:Y:S02]  /*16310*/  LDSM.16.MT88.4 R104, [R142+0x8800] ;  /* 0x008800008e68783b */ /* 0x000fe40000004200 */
[----:B------:R-:W1:Y:S01]  /*16320*/  MUFU.EX2 R115, R115 ;  /* 0x0000007300737308 */ /* 0x000e620000000800 */
[----:B----4-:R-:W-:Y:S01]  /*16330*/  F2FP.PACK_AB R89, R113, R124 ;  /* 0x0000007c7159723e */ /* 0x010fe200000000ff */
[----:B------:R-:W-:Y:S01]  /*16340*/  FADD.FTZ R5, R5, R120 ;  /* 0x0000007805057221 */ /* 0x000fe20000010000 */
[----:B------:R-:W-:Y:S01]  /*16350*/  MOV R0, R3 ;  /* 0x0000000300007202 */ /* 0x000fe20000000f00 */
[----:B------:R-:W-:Y:S02]  /*16360*/  FADD.FTZ R7, R7, R6 ;  /* 0x0000000607077221 */ /* 0x000fe40000010000 */
[----:B------:R-:W3:Y:S03]  /*16370*/  LDSM.16.MT88.4 R108, [R144+0x8800] ;  /* 0x00880000906c783b */ /* 0x000ee60000004200 */
[----:B------:R-:W-:Y:S01]  /*16380*/  FADD.FTZ R116, R116, R5 ;  /* 0x0000000574747221 */ /* 0x000fe20000010000 */
[----:B------:R-:W4:Y:S01]  /*16390*/  MUFU.EX2 R114, R114 ;  /* 0x0000007200727308 */ /* 0x000f220000000800 */
[----:B------:R-:W-:Y:S01]  /*163a0*/  FADD.FTZ R118, R118, R7 ;  /* 0x0000000776767221 */ /* 0x000fe20000010000 */
[----:B------:R-:W-:Y:S01]  /*163b0*/  IADD3 R5, R161, -0x1, RZ ;  /* 0xffffffffa1057810 */ /* 0x000fe20007ffe0ff */
[C---:B--2---:R-:W-:Y:S03]  /*163c0*/  HMMA.16816.F32 R16, R96.reuse, R92, R16 ;  /* 0x0000005c6010723c */ /* 0x044fe60000001810 */
[----:B------:R-:W-:Y:S01]  /*163d0*/  FADD.FTZ R117, R117, R116 ;  /* 0x0000007475757221 */ /* 0x000fe20000010000 */
[----:B------:R-:W-:Y:S01]  /*163e0*/  MOV R161, R5 ;  /* 0x0000000500a17202 */ /* 0x000fe20000000f00 */
[----:B------:R-:W-:Y:S02]  /*163f0*/  FADD.FTZ R119, R119, R118 ;  /* 0x0000007677777221 */ /* 0x000fe40000010000 */
[----:B------:R-:W-:Y:S01]  /*16400*/  FADD.FTZ R122, R122, R117 ;  /* 0x000000757a7a7221 */ /* 0x000fe20000010000 */
[----:B------:R-:W-:Y:S01]  /*16410*/  HMMA.16816.F32 R84, R96, R94, R84 ;  /* 0x0000005e6054723c */ /* 0x000fe20000001854 */
[----:B------:R-:W2:Y:S03]  /*16420*/  LDSM.16.MT88.4 R92, [R141+0x8800] ;  /* 0x008800008d5c783b */ /* 0x000ea60000004200 */
[----:B-1----:R-:W-:Y:S01]  /*16430*/  F2FP.PACK_AB R90, R115, R112 ;  /* 0x00000070735a723e */ /* 0x002fe200000000ff */
[----:B------:R-:W-:Y:S02]  /*16440*/  FADD.FTZ R124, R124, R119 ;  /* 0x000000777c7c7221 */ /* 0x000fe40000010000 */
[----:B------:R-:W-:Y:S02]  /*16450*/  FADD.FTZ R123, R123, R122 ;  /* 0x0000007a7b7b7221 */ /* 0x000fe40000010000 */
[----:B------:R-:W1:Y:S03]  /*16460*/  LDSM.16.MT88.4 R96, [R140+0x8800] ;  /* 0x008800008c60783b */ /* 0x000e660000004200 */
[----:B------:R-:W-:Y:S01]  /*16470*/  FADD.FTZ R113, R113, R124 ;  /* 0x0000007c71717221 */ /* 0x000fe20000010000 */
[----:B----4-:R-:W-:Y:S01]  /*16480*/  F2FP.PACK_AB R91, R127, R114 ;  /* 0x000000727f5b723e */ /* 0x010fe200000000ff */
[----:B------:R-:W-:Y:S02]  /*16490*/  FADD.FTZ R112, R112, R123 ;  /* 0x0000007b70707221 */ /* 0x000fe40000010000 */
[----:B------:R-:W-:Y:S02]  /*164a0*/  FADD.FTZ R114, R114, R113 ;  /* 0x0000007172727221 */ /* 0x000fe40000010000 */
[----:B------:R-:W-:Y:S02]  /*164b0*/  FADD.FTZ R115, R115, R112 ;  /* 0x0000007073737221 */ /* 0x000fe40000010000 */
[----:B------:R-:W-:Y:S01]  /*164c0*/  FADD.FTZ R127, R127, R114 ;  /* 0x000000727f7f7221 */ /* 0x000fe20000010000 */
[C---:B---3--:R-:W-:Y:S07]  /*164d0*/  HMMA.16816.F32 R8, R88.reuse, R108, R8 ;  /* 0x0000006c5808723c */ /* 0x048fee0000001808 */
[--C-:B------:R-:W-:Y:S01]  /*164e0*/  FFMA.FTZ R108, R20, c[0x0][0x23c], -R125.reuse ;  /* 0x00008f00146c7a23 */ /* 0x100fe2000001087d */
[C---:B------:R-:W-:Y:S04]  /*164f0*/  HMMA.16816.F32 R36, R88.reuse, R110, R36 ;  /* 0x0000006e5824723c */ /* 0x040fe80000001824 */
[----:B------:R-:W-:Y:S01]  /*16500*/  FFMA.FTZ R109, R21, c[0x0][0x23c], -R125 ;  /* 0x00008f00156d7a23 */ /* 0x000fe2000001087d */
[----:B------:R-:W-:Y:S02]  /*16510*/  MUFU.EX2 R108, R108 ;  /* 0x0000006c006c7308 */ /* 0x000fe40000000800 */
[--C-:B------:R-:W-:Y:S01]  /*16520*/  FFMA.FTZ R110, R22, c[0x0][0x23c], -R121.reuse ;  /* 0x00008f00166e7a23 */ /* 0x100fe20000010879 */
[C---:B------:R-:W-:Y:S04]  /*16530*/  HMMA.16816.F32 R40, R88.reuse, R104, R40 ;  /* 0x000000685828723c */ /* 0x040fe80000001828 */
[--C-:B------:R-:W-:Y:S03]  /*16540*/  FFMA.FTZ R111, R27, c[0x0][0x23c], -R121.reuse ;  /* 0x00008f001b6f7a23 */ /* 0x100fe60000010879 */
[----:B------:R-:W3:Y:S01]  /*16550*/  MUFU.EX2 R109, R109 ;  /* 0x0000006d006d7308 */ /* 0x000ee20000000800 */
[C---:B------:R-:W-:Y:S01]  /*16560*/  HMMA.16816.F32 R44, R88.reuse, R106, R44 ;  /* 0x0000006a582c723c */ /* 0x040fe2000000182c */
[----:B------:R-:W4:Y:S07]  /*16570*/  LDSM.16.MT88.4 R104, [R144+0xa800] ;  /* 0x00a800009068783b */ /* 0x000f2e0000004200 */
[C---:B--2---:R-:W-:Y:S01]  /*16580*/  HMMA.16816.F32 R48, R88.reuse, R92, R48 ;  /* 0x0000005c5830723c */ /* 0x044fe20000001830 */
[----:B------:R-:W-:Y:S07]  /*16590*/  MUFU.EX2 R110, R110 ;  /* 0x0000006e006e7308 */ /* 0x000fee0000000800 */
[C---:B------:R-:W-:Y:S01]  /*165a0*/  HMMA.16816.F32 R52, R88.reuse, R94, R52 ;  /* 0x0000005e5834723c */ /* 0x040fe20000001834 */
[----:B------:R-:W2:Y:S02]  /*165b0*/  LDSM.16.MT88.4 R92, [R142+0xa800] ;  /* 0x00a800008e5c783b */ /* 0x000ea40000004200 */
[----:B------:R-:W-:Y:S05]  /*165c0*/  MUFU.EX2 R111, R111 ;  /* 0x0000006f006f7308 */ /* 0x000fea0000000800 */
[C---:B-1----:R-:W-:Y:S08]  /*165d0*/  HMMA.16816.F32 R56, R88.reuse, R96, R56 ;  /* 0x000000605838723c */ /* 0x042ff00000001838 */
[C---:B------:R-:W-:Y:S01]  /*165e0*/  HMMA.16816.F32 R60, R88.reuse, R98, R60 ;  /* 0x00000062583c723c */ /* 0x040fe2000000183c */
[----:B------:R-:W-:Y:S07]  /*165f0*/  LDSM.16.MT88.4 R96, [R140+0xa800] ;  /* 0x00a800008c60783b */ /* 0x000fee0000004200 */
[C---:B----4-:R-:W-:Y:S07]  /*16600*/  HMMA.16816.F32 R64, R88.reuse, R104, R64 ;  /* 0x000000685840723c */ /* 0x050fee0000001840 */
[----:B------:R-:W-:Y:S01]  /*16610*/  FFMA.FTZ R105, R23, c[0x0][0x23c], -R121 ;  /* 0x00008f0017697a23 */ /* 0x000fe20000010879 */
[C---:B------:R-:W-:Y:S01]  /*16620*/  HMMA.16816.F32 R68, R88.reuse, R106, R68 ;  /* 0x0000006a5844723c */ /* 0x040fe20000001844 */
[----:B------:R-:W1:Y:S03]  /*16630*/  LDSM.16.MT88.4 R20, [R141+0xa800] ;  /* 0x00a800008d14783b */ /* 0x000e660000004200 */
[--C-:B------:R-:W-:Y:S01]  /*16640*/  FFMA.FTZ R104, R25, c[0x0][0x23c], -R125.reuse ;  /* 0x00008f0019687a23 */ /* 0x100fe2000001087d */
[----:B------:R-:W4:Y:S02]  /*16650*/  MUFU.EX2 R105, R105 ;  /* 0x0000006900697308 */ /* 0x000f240000000800 */
[----:B------:R-:W-:Y:S01]  /*16660*/  FFMA.FTZ R107, R24, c[0x0][0x23c], -R125 ;  /* 0x00008f00186b7a23 */ /* 0x000fe2000001087d */
[C---:B--2---:R-:W-:Y:S04]  /*16670*/  HMMA.16816.F32 R72, R88.reuse, R92, R72 ;  /* 0x0000005c5848723c */ /* 0x044fe80000001848 */
[----:B------:R-:W-:Y:S02]  /*16680*/  FFMA.FTZ R106, R26, c[0x0][0x23c], -R121 ;  /* 0x00008f001a6a7a23 */ /* 0x000fe40000010879 */
[----:B------:R-:W-:Y:S01]  /*16690*/  LDSM.16.MT88.4 R24, [R142+0x9000] ;  /* 0x009000008e18783b */ /* 0x000fe20000004200 */
[----:B------:R-:W-:Y:S01]  /*166a0*/  FFMA.FTZ R125, R33, c[0x0][0x23c], -R125 ;  /* 0x00008f00217d7a23 */ /* 0x000fe2000001087d */
[C---:B------:R-:W-:Y:S01]  /*166b0*/  HMMA.16816.F32 R12, R88.reuse, R94, R12 ;  /* 0x0000005e580c723c */ /* 0x040fe2000000180c */
[----:B------:R-:W-:Y:S03]  /*166c0*/  MUFU.EX2 R107, R107 ;  /* 0x0000006b006b7308 */ /* 0x000fe60000000800 */
[----:B------:R-:W-:Y:S02]  /*166d0*/  FFMA.FTZ R121, R35, c[0x0][0x23c], -R121 ;  /* 0x00008f0023797a23 */ /* 0x000fe40000010879 */
[----:B------:R-:W2:Y:S05]  /*166e0*/  LDSM.16.MT88.4 R92, [R144+0x9000] ;  /* 0x00900000905c783b */ /* 0x000eaa0000004200 */
[----:B------:R-:W5:Y:S03]  /*166f0*/  MUFU.EX2 R104, R104 ;  /* 0x0000006800687308 */ /* 0x000f660000000800 */
[----:B------:R-:W-:Y:S07]  /*16700*/  LDSM.16.MT88.4 R32, [R142+0x9800] ;  /* 0x009800008e20783b */ /* 0x000fee0000004200 */
[----:B------:R-:W2:Y:S01]  /*16710*/  MUFU.EX2 R106, R106 ;  /* 0x0000006a006a7308 */ /* 0x000ea20000000800 */
[C---:B-1----:R-:W-:Y:S09]  /*16720*/  HMMA.16816.F32 R76, R88.reuse, R20, R76 ;  /* 0x00000014584c723c */ /* 0x042ff2000000184c */
[----:B------:R-:W1:Y:S03]  /*16730*/  MUFU.EX2 R125, R125 ;  /* 0x0000007d007d7308 */ /* 0x000e660000000800 */
[----:B---3--:R-:W-:Y:S01]  /*16740*/  F2FP.PACK_AB R20, R109, R108 ;  /* 0x0000006c6d14723e */ /* 0x008fe200000000ff */
[C---:B------:R-:W-:Y:S03]  /*16750*/  HMMA.16816.F32 R80, R88.reuse, R22, R80 ;  /* 0x000000165850723c */ /* 0x040fe60000001850 */
[----:B----4-:R-:W-:Y:S01]  /*16760*/  F2FP.PACK_AB R21, R105, R110 ;  /* 0x0000006e6915723e */ /* 0x010fe200000000ff */
[----:B------:R-:W-:Y:S03]  /*16770*/  FADD.FTZ R108, R108, R115 ;  /* 0x000000736c6c7221 */ /* 0x000fe60000010000 */
[----:B-----5:R-:W-:Y:S01]  /*16780*/  F2FP.PACK_AB R22, R104, R107 ;  /* 0x0000006b6816723e */ /* 0x020fe200000000ff */
[C---:B------:R-:W-:Y:S01]  /*16790*/  HMMA.16816.F32 R16, R88.reuse, R96, R16 ;  /* 0x000000605810723c */ /* 0x040fe20000001810 */
[----:B------:R-:W3:Y:S03]  /*167a0*/  MUFU.EX2 R172, R121 ;  /* 0x0000007900ac7308 */ /* 0x000ee60000000800 */
[----:B--2---:R-:W-:Y:S01]  /*167b0*/  F2FP.PACK_AB R23, R111, R106 ;  /* 0x0000006a6f17723e */ /* 0x004fe200000000ff */
[----:B------:R-:W-:Y:S02]  /*167c0*/  FADD.FTZ R110, R110, R127 ;  /* 0x0000007f6e6e7221 */ /* 0x000fe40000010000 */
[----:B------:R-:W-:Y:S01]  /*167d0*/  FADD.FTZ R108, R109, R108 ;  /* 0x0000006c6d6c7221 */ /* 0x000fe20000010000 */
[----:B------:R-:W-:Y:S01]  /*167e0*/  HMMA.16816.F32 R84, R88, R98, R84 ;  /* 0x000000625854723c */ /* 0x000fe20000001854 */
[----:B------:R-:W2:Y:S03]  /*167f0*/  LDSM.16.MT88.4 R88, [R141+0x9000] ;  /* 0x009000008d58783b */ /* 0x000ea60000004200 */
[----:B------:R-:W-:Y:S02]  /*16800*/  FADD.FTZ R105, R105, R110 ;  /* 0x0000006e69697221 */ /* 0x000fe40000010000 */
[----:B------:R-:W-:Y:S02]  /*16810*/  FADD.FTZ R107, R107, R108 ;  /* 0x0000006c6b6b7221 */ /* 0x000fe40000010000 */
[C---:B------:R-:W-:Y:S05]  /*16820*/  HMMA.16816.F32 R8, R20.reuse, R92, R8 ;  /* 0x0000005c1408723c */ /* 0x040fea0000001808 */
[----:B------:R-:W-:Y:S01]  /*16830*/  FADD.FTZ R106, R106, R105 ;  /* 0x000000696a6a7221 */ /* 0x000fe20000010000 */
[----:B------:R-:W-:Y:S01]  /*16840*/  MOV R105, R2 ;  /* 0x0000000200697202 */ /* 0x000fe20000000f00 */
[----:B------:R-:W-:Y:S01]  /*16850*/  FADD.FTZ R107, R104, R107 ;  /* 0x0000006b686b7221 */ /* 0x000fe20000010000 */
[C---:B------:R-:W-:Y:S01]  /*16860*/  HMMA.16816.F32 R36, R20.reuse, R94, R36 ;  /* 0x0000005e1424723c */ /* 0x040fe20000001824 */
[----:B------:R-:W4:Y:S03]  /*16870*/  LDSM.16.MT88.4 R92, [R140+0x9000] ;  /* 0x009000008c5c783b */ /* 0x000f260000004200 */
[----:B------:R-:W-:Y:S04]  /*16880*/  FADD.FTZ R111, R111, R106 ;  /* 0x0000006a6f6f7221 */ /* 0x000fe80000010000 */
[C---:B------:R-:W-:Y:S08]  /*16890*/  HMMA.16816.F32 R40, R20.reuse, R24, R40 ;  /* 0x000000181428723c */ /* 0x040ff00000001828 */
        /* <DEDUP_REMOVED lines=14> */
[C---:B----4-:R-:W-:Y:S08]  /*16980*/  HMMA.16816.F32 R76, R20.reuse, R92, R76 ;  /* 0x0000005c144c723c */ /* 0x050ff0000000184c */
[C---:B------:R-:W-:Y:S01]  /*16990*/  HMMA.16816.F32 R80, R20.reuse, R94, R80 ;  /* 0x0000005e1450723c */ /* 0x040fe20000001850 */
[----:B------:R-:W-:Y:S07]  /*169a0*/  LDSM.16.MT88.4 R92, [R142+0xb800] ;  /* 0x00b800008e5c783b */ /* 0x000fee0000004200 */
[C---:B------:R-:W-:Y:S08]  /*169b0*/  HMMA.16816.F32 R16, R20.reuse, R28, R16 ;  /* 0x0000001c1410723c */ /* 0x040ff00000001810 */
[----:B------:R-:W-:Y:S01]  /*169c0*/  HMMA.16816.F32 R84, R20, R30, R84 ;  /* 0x0000001e1454723c */ /* 0x000fe20000001854 */
[----:B------:R-:W-:Y:S06]  /*169d0*/  LDSM.16.MT88.4 R28, [R141+0xb800] ;  /* 0x00b800008d1c783b */ /* 0x000fec0000004200 */
[----:B------:R-:W-:Y:S01]  /*169e0*/  F2FP.PACK_AB R20, R129, R126 ;  /* 0x0000007e8114723e */ /* 0x000fe200000000ff */
[----:B------:R-:W-:Y:S01]  /*169f0*/  FADD.FTZ R126, R126, R107 ;  /* 0x0000006b7e7e7221 */ /* 0x000fe20000010000 */
[----:B------:R-:W-:Y:S03]  /*16a00*/  F2FP.PACK_AB R21, R131, R128 ;  /* 0x000000808315723e */ /* 0x000fe600000000ff */
[----:B-1----:R-:W-:Y:S01]  /*16a10*/  F2FP.PACK_AB R22, R125, R130 ;  /* 0x000000827d16723e */ /* 0x002fe200000000ff */
[----:B------:R-:W-:Y:S01]  /*16a20*/  FADD.FTZ R128, R128, R111 ;  /* 0x0000006f80807221 */ /* 0x000fe20000010000 */
[----:B---3--:R-:W-:Y:S01]  /*16a30*/  F2FP.PACK_AB R23, R172, R169 ;  /* 0x000000a9ac17723e */ /* 0x008fe200000000ff */
[----:B------:R-:W-:Y:S02]  /*16a40*/  FADD.FTZ R129, R129, R126 ;  /* 0x0000007e81817221 */ /* 0x000fe40000010000 */
[----:B------:R-:W-:Y:S02]  /*16a50*/  FADD.FTZ R128, R131, R128 ;  /* 0x0000008083807221 */ /* 0x000fe40000010000 */
[----:B------:R-:W-:Y:S02]  /*16a60*/  FADD.FTZ R130, R130, R129 ;  /* 0x0000008182827221 */ /* 0x000fe40000010000 */
[C---:B-----5:R-:W-:Y:S01]  /*16a70*/  HMMA.16816.F32 R96, R20.reuse, R24, R8 ;  /* 0x000000181460723c */ /* 0x060fe20000001808 */
        /* <DEDUP_REMOVED lines=14> */
[C---:B------:R-:W-:Y:S08]  /*16b60*/  HMMA.16816.F32 R68, R20.reuse, R26, R68 ;  /* 0x0000001a1444723c */ /* 0x040ff00000001844 */
[C---:B------:R-:W-:Y:S08]  /*16b70*/  HMMA.16816.F32 R72, R20.reuse, R92, R72 ;  /* 0x0000005c1448723c */ /* 0x040ff00000001848 */
[C---:B------:R-:W-:Y:S08]  /*16b80*/  HMMA.16816.F32 R92, R20.reuse, R94, R12 ;  /* 0x0000005e145c723c */ /* 0x040ff0000000180c */
[C---:B------:R-:W-:Y:S08]  /*16b90*/  HMMA.16816.F32 R76, R20.reuse, R28, R76 ;  /* 0x0000001c144c723c */ /* 0x040ff0000000184c */
[C---:B------:R-:W-:Y:S08]  /*16ba0*/  HMMA.16816.F32 R80, R20.reuse, R30, R80 ;  /* 0x0000001e1450723c */ /* 0x040ff00000001850 */
[C---:B-1----:R-:W-:Y:S08]  /*16bb0*/  HMMA.16816.F32 R88, R20.reuse, R8, R16 ;  /* 0x000000081458723c */ /* 0x042ff00000001810 */
[----:B------:R-:W-:Y:S01]  /*16bc0*/  HMMA.16816.F32 R84, R20, R10, R84 ;  /* 0x0000000a1454723c */ /* 0x000fe20000001854 */
[----:B------:R-:W-:-:S07]  /*16bd0*/  @P0 BRA `(.L_x_5617) ;  /* 0xffffd48000000947 */ /* 0x000fce000383ffff */
.L_x_5613:
[----:B------:R-:W1:Y:S01]  /*16be0*/  SHFL.BFLY PT, R5, R168, 0x2, 0x1f ;  /* 0x0c401f00a8057f89 */ /* 0x000e6200000e0000 */
[----:B------:R-:W-:Y:S01]  /*16bf0*/  MOV R6, 0x3f800000 ;  /* 0x3f80000000067802 */ /* 0x000fe20000000f00 */
[----:B------:R-:W-:Y:S01]  /*16c00*/  ULDC.U8 UR4, c[0x0][0x328] ;  /* 0x0000ca0000047ab9 */ /* 0x000fe20000000000 */
[----:B------:R-:W-:Y:S01]  /*16c10*/  MOV R7, 0x3f800000 ;  /* 0x3f80000000077802 */ /* 0x000fe20000000f00 */
[----:B------:R-:W2:Y:S01]  /*16c20*/  SHFL.BFLY PT, R0, R165, 0x2, 0x1f ;  /* 0x0c401f00a5007f89 */ /* 0x000ea200000e0000 */
[----:B-1----:R-:W-:-:S02]  /*16c30*/  FADD.FTZ R8, R5, R168 ;  /* 0x000000a805087221 */ /* 0x002fc40000010000 */
[----:B--2---:R-:W-:-:S03]  /*16c40*/  FADD.FTZ R9, R0, R165 ;  /* 0x000000a500097221 */ /* 0x004fc60000010000 */
[----:B------:R-:W1:Y:S04]  /*16c50*/  SHFL.BFLY PT, R5, R8, 0x1, 0x1f ;  /* 0x0c201f0008057f89 */ /* 0x000e6800000e0000 */
[----:B------:R-:W2:Y:S04]  /*16c60*/  SHFL.BFLY PT, R4, R9, 0x1, 0x1f ;  /* 0x0c201f0009047f89 */ /* 0x000ea800000e0000 */
[----:B------:R-:W3:Y:S01]  /*16c70*/  S2R R0, SR_TID.X ;  /* 0x0000000000007919 */ /* 0x000ee20000002100 */
[----:B-1----:R-:W-:Y:S02]  /*16c80*/  FADD.FTZ R5, R8, R5 ;  /* 0x0000000508057221 */ /* 0x002fe40000010000 */
[----:B--2---:R-:W-:-:S03]  /*16c90*/  FADD.FTZ R4, R9, R4 ;  /* 0x0000000409047221 */ /* 0x004fc60000010000 */
[----:B------:R-:W-:Y:S02]  /*16ca0*/  FSETP.NE.FTZ.AND P4, PT, R5, RZ, PT ;  /* 0x000000ff0500720b */ /* 0x000fe40003f95000 */
[----:B---3--:R-:W-:Y:S02]  /*16cb0*/  SHF.R.S32.HI R9, RZ, 0x1f, R0 ;  /* 0x0000001fff097819 */ /* 0x008fe40000011400 */
[----:B------:R-:W-:-:S09]  /*16cc0*/  FSETP.NE.FTZ.AND P3, PT, R4, RZ, PT ;  /* 0x000000ff0400720b */ /* 0x000fd20003f75000 */
[----:B------:R-:W1:Y:S08]  /*16cd0*/  @P4 MUFU.RCP R6, R5 ;  /* 0x0000000500064308 */ /* 0x000e700000001000 */
[----:B------:R-:W2:Y:S01]  /*16ce0*/  @P3 MUFU.RCP R7, R4 ;  /* 0x0000000400073308 */ /* 0x000ea20000001000 */
[----:B-1----:R-:W-:-:S07]  /*16cf0*/  FMUL.FTZ R96, R6, R96 ;  /* 0x0000006006607220 */ /* 0x002fce0000410000 */
[----:B------:R-:W-:Y:S01]  /*16d00*/  @P3 MUFU.LG2 R4, R4 ;  /* 0x0000000400043308 */ /* 0x000fe20000000c00 */
[C---:B------:R-:W-:Y:S02]  /*16d10*/  FMUL.FTZ R97, R6.reuse, R97 ;  /* 0x0000006106617220 */ /* 0x040fe40000410000 */
        /* <DEDUP_REMOVED lines=44> */
[----:B------:R-:W-:Y:S01]  /*16fe0*/  LEA.HI R6, R9, R0, RZ, 0x2 ;  /* 0x0000000009067211 */ /* 0x000fe200078f10ff */
[----:B--2---:R-:W-:Y:S01]  /*16ff0*/  FMUL.FTZ R99, R7, R99 ;  /* 0x0000006307637220 */ /* 0x004fe20000410000 */
[----:B------:R-:W-:Y:S01]  /*17000*/  F2FP.PACK_AB R88, R89, R88 ;  /* 0x000000585958723e */ /* 0x000fe200000000ff */
[C---:B------:R-:W-:Y:S01]  /*17010*/  FMUL.FTZ R98, R7.reuse, R98 ;  /* 0x0000006207627220 */ /* 0x040fe20000410000 */
[--C-:B------:R-:W-:Y:S01]  /*17020*/  SHF.R.S32.HI R11, RZ, 0x2, R6.reuse ;  /* 0x00000002ff0b7819 */ /* 0x100fe20000011406 */
[C---:B------:R-:W-:Y:S01]  /*17030*/  FMUL.FTZ R39, R7.reuse, R39 ;  /* 0x0000002707277220 */ /* 0x040fe20000410000 */
[----:B------:R-:W-:Y:S01]  /*17040*/  SHF.R.S32.HI R8, RZ, 0x1f, R6 ;  /* 0x0000001fff087819 */ /* 0x000fe20000011406 */
        /* <DEDUP_REMOVED lines=12> */
[----:B------:R-:W-:Y:S01]  /*17110*/  FMUL.FTZ R50, R7, R50 ;  /* 0x0000003207327220 */ /* 0x000fe20000410000 */
[----:B------:R-:W-:Y:S01]  /*17120*/  F2FP.PACK_AB R46, R47, R46 ;  /* 0x0000002e2f2e723e */ /* 0x000fe200000000ff */
[C---:B------:R-:W-:Y:S01]  /*17130*/  FMUL.FTZ R55, R7.reuse, R55 ;  /* 0x0000003707377220 */ /* 0x040fe20000410000 */
[C---:B------:R-:W-:Y:S01]  /*17140*/  SHF.L.U32 R10, R8.reuse, 0x6, RZ ;  /* 0x00000006080a7819 */ /* 0x040fe200000006ff */
[C---:B------:R-:W-:Y:S01]  /*17150*/  FMUL.FTZ R54, R7.reuse, R54 ;  /* 0x0000003607367220 */ /* 0x040fe20000410000 */
[----:B------:R-:W-:Y:S01]  /*17160*/  LOP3.LUT R11, R8, 0x1, RZ, 0xc0, !PT ;  /* 0x00000001080b7812 */ /* 0x000fe200078ec0ff */
[C---:B------:R-:W-:Y:S01]  /*17170*/  FMUL.FTZ R59, R7.reuse, R59 ;  /* 0x0000003b073b7220 */ /* 0x040fe20000410000 */
[----:B------:R-:W-:Y:S01]  /*17180*/  LOP3.LUT R10, R10, 0x1c0, RZ, 0xc0, !PT ;  /* 0x000001c00a0a7812 */ /* 0x000fe200078ec0ff */
[----:B------:R-:W-:Y:S01]  /*17190*/  FMUL.FTZ R58, R7, R58 ;  /* 0x0000003a073a7220 */ /* 0x000fe20000410000 */
[----:B------:R-:W-:Y:S01]  /*171a0*/  ISETP.NE.U32.AND P0, PT, R11, 0x1, PT ;  /* 0x000000010b00780c */ /* 0x000fe20003f05070 */
[C---:B------:R-:W-:Y:S01]  /*171b0*/  FMUL.FTZ R63, R7.reuse, R63 ;  /* 0x0000003f073f7220 */ /* 0x040fe20000410000 */
[----:B------:R-:W-:Y:S01]  /*171c0*/  LEA.HI R10, R10, R10, RZ, 0x1d ;  /* 0x0000000a0a0a7211 */ /* 0x000fe200078fe8ff */
        /* <DEDUP_REMOVED lines=26> */
[----:B------:R-:W-:-:S02]  /*17370*/  FMUL.FTZ R91, R7, R91 ;  /* 0x0000005b075b7220 */ /* 0x000fc40000410000 */
[----:B------:R-:W-:Y:S01]  /*17380*/  FMUL.FTZ R90, R7, R90 ;  /* 0x0000005a075a7220 */ /* 0x000fe20000410000 */
[----:B------:R-:W-:Y:S01]  /*17390*/  F2FP.PACK_AB R82, R83, R82 ;  /* 0x000000525352723e */ /* 0x000fe200000000ff */
[C---:B------:R-:W-:Y:S02]  /*173a0*/  FMUL.FTZ R87, R7.reuse, R87 ;  /* 0x0000005707577220 */ /* 0x040fe40000410000 */
[----:B------:R-:W-:Y:S01]  /*173b0*/  FMUL.FTZ R86, R7, R86 ;  /* 0x0000005607567220 */ /* 0x000fe20000410000 */
[-C--:B------:R-:W-:Y:S02]  /*173c0*/  LEA.HI R7, R9, R0.reuse, RZ, 0x5 ;  /* 0x0000000009077211 */ /* 0x080fe400078f28ff */
[----:B------:R-:W-:Y:S02]  /*173d0*/  LOP3.LUT R9, R6, 0x3ffffffc, RZ, 0xc0, !PT ;  /* 0x3ffffffc06097812 */ /* 0x000fe400078ec0ff */
[----:B------:R-:W-:Y:S02]  /*173e0*/  SHF.R.S32.HI R6, RZ, 0x5, R7 ;  /* 0x00000005ff067819 */ /* 0x000fe40000011407 */
[----:B------:R-:W-:-:S02]  /*173f0*/  IADD3 R9, -R9, R0, RZ ;  /* 0x0000000009097210 */ /* 0x000fc40007ffe1ff */
[----:B------:R-:W-:Y:S02]  /*17400*/  F2FP.PACK_AB R90, R91, R90 ;  /* 0x0000005a5b5a723e */ /* 0x000fe400000000ff */
[----:B------:R-:W-:Y:S02]  /*17410*/  LEA R9, R6, R9, 0x9 ;  /* 0x0000000906097211 */ /* 0x000fe400078e48ff */
[----:B------:R-:W-:Y:S02]  /*17420*/  F2FP.PACK_AB R86, R87, R86 ;  /* 0x000000565756723e */ /* 0x000fe400000000ff */
[----:B------:R-:W-:Y:S02]  /*17430*/  LEA R9, R9, R10, 0x1 ;  /* 0x0000000a09097211 */ /* 0x000fe400078e08ff */
[----:B------:R-:W-:Y:S02]  /*17440*/  MOV R10, 0x40 ;  /* 0x00000040000a7802 */ /* 0x000fe40000000f00 */
[----:B------:R-:W-:-:S02]  /*17450*/  SHF.L.U32 R9, R9, 0x1, RZ ;  /* 0x0000000109097819 */ /* 0x000fc400000006ff */
[----:B------:R-:W-:Y:S02]  /*17460*/  SEL R10, R10, 0xffffffc0, !P2 ;  /* 0xffffffc00a0a7807 */ /* 0x000fe40005000000 */
[C---:B------:R-:W-:Y:S01]  /*17470*/  IADD3 R11, R9.reuse, -0x10, RZ ;  /* 0xfffffff0090b7810 */ /* 0x040fe20007ffe0ff */
[----:B------:R-:W-:Y:S01]  /*17480*/  STS [R9], R96 ;  /* 0x0000006009007388 */ /* 0x000fe20000000800 */
[C---:B------:R-:W-:Y:S02]  /*17490*/  @P0 IADD3 R11, R9.reuse, 0x10, RZ ;  /* 0x00000010090b0810 */ /* 0x040fe40007ffe0ff */
[C---:B------:R-:W-:Y:S01]  /*174a0*/  IADD3 R13, R9.reuse, R8, RZ ;  /* 0x00000008090d7210 */ /* 0x040fe20007ffe0ff */
[----:B------:R-:W-:Y:S01]  /*174b0*/  STS [R9+0x400], R98 ;  /* 0x0004006209007388 */ /* 0x000fe20000000800 */
[-C--:B------:R-:W-:Y:S02]  /*174c0*/  IADD3 R15, R8, R11.reuse, RZ ;  /* 0x0000000b080f7210 */ /* 0x080fe40007ffe0ff */
[-C--:B------:R-:W-:Y:S01]  /*174d0*/  IADD3 R17, R9, R10.reuse, RZ ;  /* 0x0000000a09117210 */ /* 0x080fe20007ffe0ff */
[----:B------:R-:W-:Y:S01]  /*174e0*/  STS [R11], R36 ;  /* 0x000000240b007388 */ /* 0x000fe20000000800 */
[----:B------:R-:W-:Y:S01]  /*174f0*/  IADD3 R19, R10, R11, RZ ;  /* 0x0000000b0a137210 */ /* 0x000fe20007ffe0ff */
[----:B------:R-:W1:Y:S01]  /*17500*/  @P4 MUFU.LG2 R8, R5 ;  /* 0x0000000500084308 */ /* 0x000e620000000c00 */
[-C--:B------:R-:W-:Y:S01]  /*17510*/  IADD3 R21, R13, R10.reuse, RZ ;  /* 0x0000000a0d157210 */ /* 0x080fe20007ffe0ff */
[----:B------:R-:W-:Y:S01]  /*17520*/  STS [R11+0x400], R38 ;  /* 0x000400260b007388 */ /* 0x000fe20000000800 */
[----:B------:R-:W-:-:S02]  /*17530*/  IADD3 R23, R15, R10, RZ ;  /* 0x0000000a0f177210 */ /* 0x000fc40007ffe0ff */
[----:B------:R-:W-:Y:S01]  /*17540*/  ISETP.NE.AND P0, PT, RZ, UR4, PT ;  /* 0x00000004ff007c0c */ /* 0x000fe2000bf05270 */
[----:B------:R2:W-:Y:S04]  /*17550*/  STS [R13], R40 ;  /* 0x000000280d007388 */ /* 0x0005e80000000800 */
[----:B------:R-:W-:Y:S04]  /*17560*/  STS [R13+0x400], R42 ;  /* 0x0004002a0d007388 */ /* 0x000fe80000000800 */
[----:B------:R-:W-:Y:S01]  /*17570*/  STS [R15], R44 ;  /* 0x0000002c0f007388 */ /* 0x000fe20000000800 */
[----:B-1----:R-:W-:Y:S01]  /*17580*/  @P4 FMUL.FTZ R8, R8, 0.69314718246459960938 ;  /* 0x3f31721808084820 */ /* 0x002fe20000410000 */
[----:B------:R-:W-:-:S02]  /*17590*/  MOV R5, 0x7f800000 ;  /* 0x7f80000000057802 */ /* 0x000fc40000000f00 */
[----:B------:R-:W-:Y:S01]  /*175a0*/  STS [R15+0x400], R46 ;  /* 0x0004002e0f007388 */ /* 0x000fe20000000800 */
[----:B------:R-:W-:-:S03]  /*175b0*/  @P4 FFMA.FTZ R5, R3, c[0x0][0x238], R8 ;  /* 0x00008e0003054a23 */ /* 0x000fc60000010008 */
[----:B------:R-:W-:Y:S04]  /*175c0*/  STS [R17], R48 ;  /* 0x0000003011007388 */ /* 0x000fe80000000800 */
[----:B------:R-:W-:Y:S04]  /*175d0*/  STS [R17+0x400], R50 ;  /* 0x0004003211007388 */ /* 0x000fe80000000800 */
[----:B------:R-:W-:Y:S01]  /*175e0*/  STS [R19], R52 ;  /* 0x0000003413007388 */ /* 0x000fe20000000800 */
[----:B--2---:R-:W-:-:S03]  /*175f0*/  MOV R40, 0x7f800000 ;  /* 0x7f80000000287802 */ /* 0x004fc60000000f00 */
[----:B------:R-:W-:Y:S04]  /*17600*/  STS [R19+0x400], R54 ;  /* 0x0004003613007388 */ /* 0x000fe80000000800 */
[----:B------:R-:W-:Y:S04]  /*17610*/  STS [R21], R56 ;  /* 0x0000003815007388 */ /* 0x000fe80000000800 */
[----:B------:R-:W-:Y:S04]  /*17620*/  STS [R21+0x400], R58 ;  /* 0x0004003a15007388 */ /* 0x000fe80000000800 */
[----:B------:R-:W-:Y:S04]  /*17630*/  STS [R23], R60 ;  /* 0x0000003c17007388 */ /* 0x000fe80000000800 */
        /* <DEDUP_REMOVED lines=22> */
[----:B------:R-:W3:Y:S01]  /*177a0*/  S2R R3, SR_CTAID.Z ;  /* 0x0000000000037919 */ /* 0x000ee20000002700 */
[----:B-1----:R-:W-:-:S05]  /*177b0*/  IMAD R9, R2, c[0x0][0x214], RZ ;  /* 0x0000850002097a24 */ /* 0x002fca00078e02ff */
[----:B------:R-:W-:-:S05]  /*177c0*/  SEL R4, R9, R156, !P0 ;  /* 0x0000009c09047207 */ /* 0x000fca0004000000 */
[----:B---3--:R-:W-:Y:S01]  /*177d0*/  IMAD R4, R3, c[0x0][0x234], R4 ;  /* 0x00008d0003047a24 */ /* 0x008fe200078e0204 */
[----:B------:R-:W-:Y:S05]  /*177e0*/  BRA `(.L_x_5619) ;  /* 0x0000004000007947 */ /* 0x000fea0003800000 */
.L_x_5618:
[----:B------:R-:W1:Y:S04]  /*177f0*/  S2R R3, SR_CTAID.Z ;  /* 0x0000000000037919 */ /* 0x000e680000002700 */
[----:B------:R-:W1:Y:S02]  /*17800*/  S2R R2, SR_CTAID.Y ;  /* 0x0000000000027919 */ /* 0x000e640000002600 */
[----:B-1----:R-:W-:-:S04]  /*17810*/  IMAD R4, R2, c[0x0][0x1c0], R3 ;  /* 0x0000700002047a24 */ /* 0x002fc800078e0203 */
[----:B------:R-:W-:Y:S02]  /*17820*/  IMAD R4, R4, c[0x0][0x214], RZ ;  /* 0x0000850004047a24 */ /* 0x000fe400078e02ff */
.L_x_5619:
        /* <DEDUP_REMOVED lines=13> */
[----:B------:R-:W-:Y:S01]  /*17900*/  IMAD R156, R156, c[0x0][0x1ec], R45 ;  /* 0x00007b009c9c7a24 */ /* 0x000fe200078e022d */
[----:B------:R-:W-:Y:S01]  /*17910*/  SEL R0, R46, R44, !P0 ;  /* 0x0000002c2e007207 */ /* 0x000fe20004000000 */
[----:B------:R-:W-:-:S02]  /*17920*/  IMAD R41, R2, c[0x0][0x1e4], R41 ;  /* 0x0000790002297a24 */ /* 0x000fc400078e0229 */
[----:B------:R-:W-:-:S03]  /*17930*/  IMAD.IADD R43, R6, 0x1, -R43 ;  /* 0x00000001062b7824 */ /* 0x000fc600078e0a2b */
[----:B------:R-:W-:Y:S01]  /*17940*/  @!P0 IADD3 R156, R47, R41, RZ ;  /* 0x000000292f9c8210 */ /* 0x000fe20007ffe0ff */
[----:B------:R-:W-:Y:S01]  /*17950*/  IMAD R164, R43, 0x10, R164 ;  /* 0x000000102ba47824 */ /* 0x000fe200078e02a4 */
[----:B------:R1:W3:Y:S04]  /*17960*/  LDS.128 R32, [R157] ;  /* 0x000000009d207984 */ /* 0x0002e80000000c00 */
[----:B------:R1:W4:Y:S04]  /*17970*/  LDS.128 R28, [R157+0x800] ;  /* 0x000800009d1c7984 */ /* 0x0003280000000c00 */
[----:B------:R1:W2:Y:S04]  /*17980*/  LDS.128 R24, [R157+0x1000] ;  /* 0x001000009d187984 */ /* 0x0002a80000000c00 */
[----:B--2---:R1:W2:Y:S04]  /*17990*/  LDS.128 R20, [R157+0x1800] ;  /* 0x001800009d147984 */ /* 0x0042a80000000c00 */
[----:B------:R1:W1:Y:S04]  /*179a0*/  LDS.128 R16, [R157+0x2000] ;  /* 0x002000009d107984 */ /* 0x0002680000000c00 */
[----:B------:R1:W1:Y:S04]  /*179b0*/  LDS.128 R12, [R157+0x2800] ;  /* 0x002800009d0c7984 */ /* 0x0002680000000c00 */
[----:B------:R1:W1:Y:S04]  /*179c0*/  LDS.128 R8, [R157+0x3000] ;  /* 0x003000009d087984 */ /* 0x0002680000000c00 */
[----:B------:R1:W1:Y:S01]  /*179d0*/  LDS.128 R36, [R157+0x3800] ;  /* 0x003800009d247984 */ /* 0x0002620000000c00 */
[----:B------:R-:W-:Y:S05]  /*179e0*/  @P1 BRA `(.L_x_5621) ;  /* 0x000000d000001947 */ /* 0x000fea0003800000 */
[----:B------:R-:W5:Y:S02]  /*179f0*/  S2R R7, SR_CTAID.X ;  /* 0x0000000000077919 */ /* 0x000f640000002500 */
[C---:B-----5:R-:W-:Y:S01]  /*17a00*/  IMAD R43, R7.reuse, 0x40, R4 ;  /* 0x00000040072b7824 */ /* 0x060fe200078e0204 */
[----:B------:R-:W-:Y:S01]  /*17a10*/  IADD3 R4, R164, 0x8, RZ ;  /* 0x00000008a4047810 */ /* 0x000fe20007ffe0ff */
        /* <DEDUP_REMOVED lines=10> */
.L_x_5621:
[----:B------:R-:W-:Y:S05]  /*17ac0*/  BSYNC B0 ;  /* 0x0000000000007941 */ /* 0x000fea0003800000 */
.L_x_5620:
[----:B------:R-:W5:Y:S01]  /*17ad0*/  S2R R4, SR_CTAID.X ;  /* 0x0000000000047919 */ /* 0x000f620000002500 */
[--C-:B------:R-:W-:Y:S01]  /*17ae0*/  SHF.R.S32.HI R41, RZ, 0x1f, R102.reuse ;  /* 0x0000001fff297819 */ /* 0x100fe20000011466 */
[----:B----4-:R-:W-:Y:S01]  /*17af0*/  IMAD.MOV.U32 R40, RZ, RZ, R102 ;  /* 0x000000ffff287224 */ /* 0x010fe200078e0066 */
[----:B------:R-:W-:Y:S01]  /*17b00*/  SHF.R.S32.HI R6, RZ, 0x1f, R3 ;  /* 0x0000001fff067819 */ /* 0x000fe20000011403 */
[----:B------:R-:W4:Y:S01]  /*17b10*/  S2R R5, SR_TID.X ;  /* 0x0000000000057919 */ /* 0x000f220000002100 */
[----:B------:R-:W-:Y:S03]  /*17b20*/  BSSY B0, `(.L_x_5622) ;  /* 0x000001e000007945 */ /* 0x000fe60003800000 */
[----:B------:R-:W-:-:S04]  /*17b30*/  IMAD R6, R6, c[0x0][0x1f0], RZ ;  /* 0x00007c0006067a24 */ /* 0x000fc800078e02ff */
[----:B------:R-:W-:Y:S02]  /*17b40*/  IMAD R6, R3, c[0x0][0x1f4], R6 ;  /* 0x00007d0003067a24 */ /* 0x000fe400078e0206 */
[----:B-----5:R-:W-:Y:S01]  /*17b50*/  IMAD.SHL.U32 R4, R4, 0x40, RZ ;  /* 0x0000004004047824 */ /* 0x020fe200078e00ff */
[----:B----4-:R-:W-:-:S03]  /*17b60*/  SHF.R.S32.HI R2, RZ, 0x1f, R5 ;  /* 0x0000001fff027819 */ /* 0x010fc60000011405 */
[----:B------:R-:W-:Y:S01]  /*17b70*/  IMAD.WIDE.U32 R40, R4, c[0x0][0x1e8], R40 ;  /* 0x00007a0004287a25 */ /* 0x000fe200078e0028 */
[----:B------:R-:W-:Y:S02]  /*17b80*/  SHF.R.S32.HI R7, RZ, 0x1f, R4 ;  /* 0x0000001fff077819 */ /* 0x000fe40000011404 */
[----:B------:R-:W-:Y:S02]  /*17b90*/  LEA.HI R2, R2, R5, RZ, 0x3 ;  /* 0x0000000502027211 */ /* 0x000fe400078f18ff */
[----:B------:R-:W-:Y:S01]  /*17ba0*/  IADD3 R40, P0, R0, R40, RZ ;  /* 0x0000002800287210 */ /* 0x000fe20007f1e0ff */
[----:B------:R-:W-:Y:S01]  /*17bb0*/  IMAD R7, R7, c[0x0][0x1e8], RZ ;  /* 0x00007a0007077a24 */ /* 0x000fe200078e02ff */
[----:B------:R-:W-:-:S03]  /*17bc0*/  SHF.R.S32.HI R5, RZ, 0x3, R2 ;  /* 0x00000003ff057819 */ /* 0x000fc60000011402 */
[----:B------:R-:W-:Y:S01]  /*17bd0*/  IMAD R7, R4, c[0x0][0x1ec], R7 ;  /* 0x00007b0004077a24 */ /* 0x000fe200078e0207 */
[----:B------:R-:W-:Y:S01]  /*17be0*/  SHF.R.S32.HI R0, RZ, 0x1f, R5 ;  /* 0x0000001fff007819 */ /* 0x000fe20000011405 */
[----:B------:R-:W-:-:S03]  /*17bf0*/  IMAD.IADD R4, R155, 0x1, -R4 ;  /* 0x000000019b047824 */ /* 0x000fc600078e0a04 */
        /* <DEDUP_REMOVED lines=14> */
[----:B---3--:R3:W-:Y:S04]  /*17ce0*/  @!P1 STG.E.128 [R44.64], R32 ;  /* 0x000000202c009986 */ /* 0x0087e8000c101d06 */
[----:B-1----:R3:W-:Y:S02]  /*17cf0*/  @!P0 STG.E.128 [R44.64+0x80], R16 ;  /* 0x000080102c008986 */ /* 0x0027e4000c101d06 */
.L_x_5623:
[----:B------:R-:W-:Y:S05]  /*17d00*/  BSYNC B0 ;  /* 0x0000000000007941 */ /* 0x000fea0003800000 */
.L_x_5622:
        /* <DEDUP_REMOVED lines=18> */
.L_x_5625:
[----:B------:R-:W-:Y:S05]  /*17e30*/  BSYNC B0 ;  /* 0x0000000000007941 */ /* 0x000fea0003800000 */
.L_x_5624:
        /* <DEDUP_REMOVED lines=18> */
.L_x_5627:
[----:B------:R-:W-:Y:S05]  /*17f60*/  BSYNC B0 ;  /* 0x0000000000007941 */ /* 0x000fea0003800000 */
.L_x_5626:
        /* <DEDUP_REMOVED lines=14> */
[----:B--2---:R2:W-:Y:S01]  /*18050*/  @!P0 STG.E.128 [R4.64], R20 ;  /* 0x0000001404008986 */ /* 0x0045e2000c101d06 */
[----:B------:R-:W-:-:S13]  /*18060*/  ISETP.GE.AND P0, PT, R100, c[0x0][0x220], PT ;  /* 0x0000880064007a0c */ /* 0x000fda0003f06270 */
[----:B------:R-:W-:Y:S05]  /*18070*/  @P0 EXIT ;  /* 0x000000000000094d */ /* 0x000fea0003800000 */
[----:B-1----:R-:W-:Y:S01]  /*18080*/  STG.E.128 [R4.64+0x80], R36 ;  /* 0x0000802404007986 */ /* 0x002fe2000c101d06 */
[----:B------:R-:W-:Y:S05]  /*18090*/  EXIT ;  /* 0x000000000000794d */ /* 0x000fea0003800000 */
.L_x_5628:
        /* <DEDUP_REMOVED lines=14> */
.L_x_8262:


//--------------------- .text._ZN5flash24flash_fwd_splitkv_kernelI23Flash_fwd_kernel_traitsILi128ELi64ELi64ELi4ELb0ELb0EN7cutlass6half_tE19Flash_kernel_traitsILi128ELi64ELi64ELi4ES3_EELb1ELb0ELb0ELb0ELb0ELb1ELb0ELb1EEEvNS_16Flash_fwd_paramsE --------------------------
	.section	.text._ZN5flash24flash_fwd_splitkv_kernelI23Flash_fwd_kernel_traitsILi128ELi64ELi64ELi4ELb0ELb0EN7cutlass6half_tE19Flash_kernel_traitsILi128ELi64ELi64ELi4ES3_EELb1ELb0ELb0ELb0ELb0ELb1ELb0ELb1EEEvNS_16Flash_fwd_paramsE,"ax",@progbits
	.sectioninfo	@"SHI_REGISTERS=198"
	.align	128
        .global         _ZN5flash24flash_fwd_splitkv_kernelI23Flash_fwd_kernel_traitsILi128ELi64ELi64ELi4ELb0ELb0EN7cutlass6half_tE19Flash_kernel_traitsILi128ELi64ELi64ELi4ES3_EELb1ELb0ELb0ELb0ELb0ELb1ELb0ELb1EEEvNS_16Flash_fwd_paramsE
        .type           _ZN5flash24flash_fwd_splitkv_kernelI23Flash_fwd_kernel_traitsILi128ELi64ELi64ELi4ELb0ELb0EN7cutlass6half_tE19Flash_kernel_traitsILi128ELi64ELi64ELi4ES3_EELb1ELb0ELb0ELb0ELb0ELb1ELb0ELb1EEEvNS_16Flash_fwd_paramsE,@function
        .size           _ZN5flash24flash_fwd_splitkv_kernelI23Flash_fwd_kernel_traitsILi128ELi64ELi64ELi4ELb0ELb0EN7cutlass6half_tE19Flash_kernel_traitsILi128ELi64ELi64ELi4ES3_EELb1ELb0ELb0ELb0ELb0ELb1ELb0ELb1EEEvNS_16Flash_fwd_paramsE,(.L_x_8263 - _ZN5flash24flash_fwd_splitkv_kernelI23Flash_fwd_kernel_traitsILi128ELi64ELi64ELi4ELb0ELb0EN7cutlass6half_tE19Flash_kernel_traitsILi128ELi64ELi64ELi4ES3_EELb1ELb0ELb0ELb0ELb0ELb1ELb0ELb1EEEvNS_16Flash_fwd_paramsE)
        .other          _ZN5flash24flash_fwd_splitkv_kernelI23Flash_fwd_kernel_traitsILi128ELi64ELi64ELi4ELb0ELb0EN7cutlass6half_tE19Flash_kernel_traitsILi128ELi64ELi64ELi4ES3_EELb1ELb0ELb0ELb0ELb0ELb1ELb0ELb1EEEvNS_16Flash_fwd_paramsE,@"STO_CUDA_ENTRY STV_DEFAULT"
_ZN5flash24flash_fwd_splitkv_kernelI23Flash_fwd_kernel_traitsILi128ELi64ELi64ELi4ELb0ELb0EN7cutlass6half_tE19Flash_kernel_traitsILi128ELi64ELi64ELi4ES3_EELb1ELb0ELb0ELb0ELb0ELb1ELb0ELb1EEEvNS_16Flash_fwd_paramsE:
.text._ZN5flash24flash_fwd_splitkv_kernelI23Flash_fwd_kernel_traitsILi128ELi64ELi64ELi4ELb0ELb0EN7cutlass6half_tE19Flash_kernel_traitsILi128ELi64ELi64ELi4ES3_EELb1ELb0ELb0ELb0ELb0ELb1ELb0ELb1EEEvNS_16Flash_fwd_paramsE:
        /* <DEDUP_REMOVED lines=35> */
.L_x_5629:
[----:B--2-4-:R-:W-:Y:S02]  /*0230*/  MOV R59, c[0x0][0x218] ;  /* 0x00008600003b7a02 */ /* 0x014fe40000000f00 */
.L_x_5630:
        /* <DEDUP_REMOVED lines=78> */
.L_x_5633:
[----:B------:R-:W-:Y:S05]  /*0720*/  BSYNC B0 ;  /* 0x0000000000007941 */ /* 0x000fea0003800000 */
.L_x_5632:
        /* <DEDUP_REMOVED lines=18> */
.L_x_5635:
[----:B------:R-:W-:Y:S05]  /*0850*/  BSYNC B0 ;  /* 0x0000000000007941 */ /* 0x000fea0003800000 */
.L_x_5634:
        /* <DEDUP_REMOVED lines=18> */
.L_x_5637:
[----:B------:R-:W-:Y:S05]  /*0980*/  BSYNC B0 ;  /* 0x0000000000007941 */ /* 0x000fea0003800000 */
.L_x_5636:
        /* <DEDUP_REMOVED lines=17> */
.L_x_5639:
[----:B------:R-:W-:Y:S05]  /*0aa0*/  BSYNC B0 ;  /* 0x0000000000007941 */ /* 0x000fea0003800000 */
.L_x_5638:
        /* <DEDUP_REMOVED lines=19> */
.L_x_5631:
        /* <DEDUP_REMOVED lines=92> */
.L_x_5640:
        /* <DEDUP_REMOVED lines=17> */
.L_x_5642:
        /* <DEDUP_REMOVED lines=54> */
.L_x_5641:
        /* <DEDUP_REMOVED lines=224> */
.L_x_5712:
        /* <DEDUP_REMOVED lines=15> */
.L_x_5645:
[----:B------:R-:W-:Y:S05]  /*2500*/  BSYNC B0 ;  /* 0x0000000000007941 */ /* 0x000fea0003800000 */
.L_x_5644:
        /* <DEDUP_REMOVED lines=15> */
.L_x_5647:
[----:B------:R-:W-:Y:S05]  /*2600*/  BSYNC B0 ;  /* 0x0000000000007941 */ /* 0x000fea0003800000 */
.L_x_5646:
        /* <DEDUP_REMOVED lines=15> */
.L_x_5649:
[----:B------:R-:W-:Y:S05]  /*2700*/  BSYNC B0 ;  /* 0x0000000000007941 */ /* 0x000fea0003800000 */
.L_x_5648:
        /* <DEDUP_REMOVED lines=15> */
.L_x_5651:
[----:B------:R-:W-:Y:S05]  /*2800*/  BSYNC B0 ;  /* 0x0000000000007941 */ /* 0x000fea0003800000 */
.L_x_5650:
        /* <DEDUP_REMOVED lines=66> */
.L_x_5657:
[----:B------:R-:W-:Y:S05]  /*2c30*/  BSYNC B0 ;  /* 0x0000000000007941 */ /* 0x000fea0003800000 */
.L_x_5656:
        /* <DEDUP_REMOVED lines=54> */
.L_x_5655:
[----:B------:R-:W-:Y:S05]  /*2fa0*/  BSYNC B1 ;  /* 0x0000000000017941 */ /* 0x000fea0003800000 */
.L_x_5654:
        /* <DEDUP_REMOVED lines=64> */
.L_x_5661:
[----:B------:R-:W-:Y:S05]  /*33b0*/  BSYNC B0 ;  /* 0x0000000000007941 */ /* 0x000fea0003800000 */
.L_x_5660:
        /* <DEDUP_REMOVED lines=56> */
.L_x_5659:
[----:B------:R-:W-:Y:S05]  /*3740*/  BSYNC B1 ;  /* 0x0000000000017941 */ /* 0x000fea0003800000 */
.L_x_5658:
        /* <DEDUP_REMOVED lines=64> */
.L_x_5665:
[----:B------:R-:W-:Y:S05]  /*3b50*/  BSYNC B0 ;  /* 0x0000000000007941 */ /* 0x000fea0003800000 */
.L_x_5664:
        /* <DEDUP_REMOVED lines=56> */
.L_x_5663:
[----:B------:R-:W-:Y:S05]  /*3ee0*/  BSYNC B1 ;  /* 0x0000000000017941 */ /* 0x000fea0003800000 */
.L_x_5662:
        /* <DEDUP_REMOVED lines=68> */
.L_x_5669:
[----:B------:R-:W-:Y:S05]  /*4330*/  BSYNC B0 ;  /* 0x0000000000007941 */ /* 0x000fea0003800000 */
.L_x_5668:
        /* <DEDUP_REMOVED lines=56> */
.L_x_5667:
[----:B------:R-:W-:Y:S05]  /*46c0*/  BSYNC B1 ;  /* 0x0000000000017941 */ /* 0x000fea0003800000 */
.L_x_5666:
        /* <DEDUP_REMOVED lines=9> */
.L_x_5653:
        /* <DEDUP_REMOVED lines=96> */
.L_x_5676:
[----:B------:R-:W-:Y:S05]  /*4d60*/  BSYNC B0 ;  /* 0x0000000000007941 */ /* 0x000fea0003800000 */
.L_x_5675:
[----:B------:R-:W-:Y:S05]  /*4d70*/  MOV R85, R83 ;  /* 0x0000005300557202 */ /* 0x000fea0000000f00 */
[----:B-----5:R2:W-:Y:S02]  /*4d80*/  STG.E.128 [R84.64], R32 ;  /* 0x0000002054007986 */ /* 0x0205e4000c101d06 */
.L_x_5674:
[----:B------:R-:W-:Y:S05]  /*4d90*/  BSYNC B1 ;  /* 0x0000000000017941 */ /* 0x000fea0003800000 */
.L_x_5673:
        /* <DEDUP_REMOVED lines=94> */
.L_x_5678:
[----:B------:R-:W-:Y:S05]  /*5380*/  BSYNC B0 ;  /* 0x0000000000007941 */ /* 0x000fea0003800000 */
.L_x_5677:
[----:B------:R-:W-:Y:S05]  /*5390*/  MOV R85, R83 ;  /* 0x0000005300557202 */ /* 0x000fea0000000f00 */
[----:B-----5:R3:W-:Y:S02]  /*53a0*/  STG.E.128 [R84.64+0x80], R32 ;  /* 0x0000802054007986 */ /* 0x0207e4000c101d06 */
.L_x_5672:
[----:B------:R-:W-:Y:S05]  /*53b0*/  BSYNC B2 ;  /* 0x0000000000027941 */ /* 0x000fea0003800000 */
.L_x_5671:
        /* <DEDUP_REMOVED lines=100> */
.L_x_5684:
[----:B------:R-:W-:Y:S05]  /*5a00*/  BSYNC B0 ;  /* 0x0000000000007941 */ /* 0x000fea0003800000 */
.L_x_5683:
[C---:B------:R-:W-:Y:S04]  /*5a10*/  LEA R2, P0, R152.reuse, R84, 0x1 ;  /* 0x0000005498027211 */ /* 0x040fe800078008ff */
[----:B------:R-:W-:Y:S05]  /*5a20*/  LEA.HI.X R3, R152, R83, R151, 0x1, P0 ;  /* 0x0000005398037211 */ /* 0x000fea00000f0c97 */
[----:B-----5:R1:W-:Y:S04]  /*5a30*/  STG.E.128 [R2.64], R28 ;  /* 0x0000001c02007986 */ /* 0x0203e8000c101d06 */
.L_x_5682:
[----:B------:R-:W-:Y:S05]  /*5a40*/  BSYNC B1 ;  /* 0x0000000000017941 */ /* 0x000fea0003800000 */
.L_x_5681:
        /* <DEDUP_REMOVED lines=97> */
.L_x_5686:
[----:B------:R-:W-:Y:S05]  /*6060*/  BSYNC B0 ;  /* 0x0000000000007941 */ /* 0x000fea0003800000 */
.L_x_5685:
[C---:B------:R-:W-:Y:S04]  /*6070*/  LEA R2, P0, R69.reuse, R84, 0x1 ;  /* 0x0000005445027211 */ /* 0x040fe800078008ff */
[----:B------:R-:W-:Y:S05]  /*6080*/  LEA.HI.X R3, R69, R83, R68, 0x1, P0 ;  /* 0x0000005345037211 */ /* 0x000fea00000f0c44 */
[----:B-----5:R4:W-:Y:S04]  /*6090*/  STG.E.128 [R2.64], R28 ;  /* 0x0000001c02007986 */ /* 0x0209e8000c101d06 */
.L_x_5680:
[----:B------:R-:W-:Y:S05]  /*60a0*/  BSYNC B2 ;  /* 0x0000000000027941 */ /* 0x000fea0003800000 */
.L_x_5679:
        /* <DEDUP_REMOVED lines=100> */
.L_x_5692:
[----:B------:R-:W-:Y:S05]  /*66f0*/  BSYNC B0 ;  /* 0x0000000000007941 */ /* 0x000fea0003800000 */
.L_x_5691:
[C---:B------:R-:W-:Y:S04]  /*6700*/  LEA R2, P0, R144.reuse, R84, 0x1 ;  /* 0x0000005490027211 */ /* 0x040fe800078008ff */
[----:B------:R-:W-:Y:S05]  /*6710*/  LEA.HI.X R3, R144, R83, R62, 0x1, P0 ;  /* 0x0000005390037211 */ /* 0x000fea00000f0c3e */
[----:B-----5:R4:W-:Y:S04]  /*6720*/  STG.E.128 [R2.64], R28 ;  /* 0x0000001c02007986 */ /* 0x0209e8000c101d06 */
.L_x_5690:
[----:B------:R-:W-:Y:S05]  /*6730*/  BSYNC B1 ;  /* 0x0000000000017941 */ /* 0x000fea0003800000 */
.L_x_5689:
        /* <DEDUP_REMOVED lines=97> */
.L_x_5694:
[----:B------:R-:W-:Y:S05]  /*6d50*/  BSYNC B0 ;  /* 0x0000000000007941 */ /* 0x000fea0003800000 */
.L_x_5693:
[C---:B------:R-:W-:Y:S04]  /*6d60*/  LEA R2, P0, R71.reuse, R84, 0x1 ;  /* 0x0000005447027211 */ /* 0x040fe800078008ff */
[----:B------:R-:W-:Y:S05]  /*6d70*/  LEA.HI.X R3, R71, R83, R70, 0x1, P0 ;  /* 0x0000005347037211 */ /* 0x000fea00000f0c46 */
[----:B-----5:R4:W-:Y:S04]  /*6d80*/  STG.E.128 [R2.64], R28 ;  /* 0x0000001c02007986 */ /* 0x0209e8000c101d06 */
.L_x_5688:
[----:B------:R-:W-:Y:S05]  /*6d90*/  BSYNC B2 ;  /* 0x0000000000027941 */ /* 0x000fea0003800000 */
.L_x_5687:
        /* <DEDUP_REMOVED lines=102> */
.L_x_5700:
[----:B------:R-:W-:Y:S05]  /*7400*/  BSYNC B0 ;  /* 0x0000000000007941 */ /* 0x000fea0003800000 */
.L_x_5699:
[C---:B------:R-:W-:Y:S01]  /*7410*/  IMAD R0, R147.reuse, c[0x0][0x19c], RZ ;  /* 0x0000670093007a24 */ /* 0x040fe200078e02ff */
[----:B--23--:R-:W-:Y:S05]  /*7420*/  MOV R85, R83 ;  /* 0x0000005300557202 */ /* 0x00cfea0000000f00 */
[----:B------:R-:W-:Y:S05]  /*7430*/  IMAD.WIDE.U32 R2, R147, c[0x0][0x198], R84 ;  /* 0x0000660093027a25 */ /* 0x000fea00078e0054 */
[----:B------:R-:W-:Y:S05]  /*7440*/  IADD3 R3, R3, R0, RZ ;  /* 0x0000000003037210 */ /* 0x000fea0007ffe0ff */
[----:B-----5:R2:W-:Y:S02]  /*7450*/  STG.E.128 [R2.64], R28 ;  /* 0x0000001c02007986 */ /* 0x0205e4000c101d06 */
.L_x_5698:
[----:B------:R-:W-:Y:S05]  /*7460*/  BSYNC B1 ;  /* 0x0000000000017941 */ /* 0x000fea0003800000 */
.L_x_5697:
        /* <DEDUP_REMOVED lines=97> */
.L_x_5702:
[----:B------:R-:W-:Y:S05]  /*7a80*/  BSYNC B0 ;  /* 0x0000000000007941 */ /* 0x000fea0003800000 */
.L_x_5701:
[C---:B------:R-:W-:Y:S04]  /*7a90*/  LEA R2, P0, R75.reuse, R84, 0x1 ;  /* 0x000000544b027211 */ /* 0x040fe800078008ff */
[----:B------:R-:W-:Y:S05]  /*7aa0*/  LEA.HI.X R3, R75, R83, R74, 0x1, P0 ;  /* 0x000000534b037211 */ /* 0x000fea00000f0c4a */
[----:B-----5:R2:W-:Y:S04]  /*7ab0*/  STG.E.128 [R2.64], R28 ;  /* 0x0000001c02007986 */ /* 0x0205e8000c101d06 */
.L_x_5696:
[----:B------:R-:W-:Y:S05]  /*7ac0*/  BSYNC B2 ;  /* 0x0000000000027941 */ /* 0x000fea0003800000 */
.L_x_5695:
        /* <DEDUP_REMOVED lines=8> */
.L_x_5652:
        /* <DEDUP_REMOVED lines=10> */
.L_x_5704:
[----:B------:R-:W-:Y:S05]  /*7bf0*/  BSYNC B0 ;  /* 0x0000000000007941 */ /* 0x000fea0003800000 */
.L_x_5703:
        /* <DEDUP_REMOVED lines=16> */
.L_x_5706:
[----:B------:R-:W-:Y:S05]  /*7d00*/  BSYNC B0 ;  /* 0x0000000000007941 */ /* 0x000fea0003800000 */
.L_x_5705:
        /* <DEDUP_REMOVED lines=16> */
.L_x_5708:
[----:B------:R-:W-:Y:S05]  /*7e10*/  BSYNC B0 ;  /* 0x0000000000007941 */ /* 0x000fea0003800000 */
.L_x_5707:
        /* <DEDUP_REMOVED lines=21> */
.L_x_5709:
[----:B------:R-:W-:Y:S05]  /*7f70*/  BSYNC B0 ;  /* 0x0000000000007941 */ /* 0x000fea0003800000 */
.L_x_5670:
        /* <DEDUP_REMOVED lines=80> */
.L_x_5710:
        /* <DEDUP_REMOVED lines=9> */
.L_x_5711:
[----:B------:R-:W-:Y:S04]  /*8510*/  IADD3 R11, R11, -0x1, RZ ;  /* 0xffffffff0b0b7810 */ /* 0x000fe80007ffe0ff */
[----:B------:R-:W-:Y:S11]  /*8520*/  ISETP.GT.AND P0, PT, R11, R57, PT ;  /* 0x000000390b00720c */ /* 0x000ff60003f04270 */
[----:B------:R-:W-:Y:S02]  /*8530*/  @!UPT UIADD3 URZ, URZ, URZ, URZ ;  /* 0x0000003f3f3ff290 */ /* 0x000fe4000fffe03f */
[----:B------:R-:W-:-:S05]  /*8540*/  @P0 BRA `(.L_x_5712) ;  /* 0xffff9ec000000947 */ /* 0x000fca000383ffff */
.L_x_5643:
        /* <DEDUP_REMOVED lines=99> */
.L_x_5721:
[----:B------:R-:W-:Y:S05]  /*8b80*/  BSYNC B0 ;  /* 0x0000000000007941 */ /* 0x000fea0003800000 */
.L_x_5720:
[----:B-----5:R4:W-:Y:S02]  /*8b90*/  STS.128 [R157], R8 ;  /* 0x000000089d007388 */ /* 0x0209e40000000c00 */
.L_x_5719:
[----:B------:R-:W-:Y:S05]  /*8ba0*/  BSYNC B1 ;  /* 0x0000000000017941 */ /* 0x000fea0003800000 */
.L_x_5718:
        /* <DEDUP_REMOVED lines=45> */
.L_x_5723:
[----:B------:R-:W-:Y:S05]  /*8e80*/  BSYNC B0 ;  /* 0x0000000000007941 */ /* 0x000fea0003800000 */
.L_x_5722:
[----:B-----5:R1:W-:Y:S02]  /*8e90*/  STS.128 [R157+0x2000], R8 ;  /* 0x002000089d007388 */ /* 0x0203e40000000c00 */
.L_x_5717:
[----:B------:R-:W-:Y:S05]  /*8ea0*/  BSYNC B2 ;  /* 0x0000000000027941 */ /* 0x000fea0003800000 */
.L_x_5716:
        /* <DEDUP_REMOVED lines=62> */
.L_x_5729:
[----:B------:R-:W-:Y:S05]  /*9290*/  BSYNC B0 ;  /* 0x0000000000007941 */ /* 0x000fea0003800000 */
.L_x_5728:
[----:B-----5:R4:W-:Y:S02]  /*92a0*/  STS.128 [R157+0x800], R8 ;  /* 0x000800089d007388 */ /* 0x0209e40000000c00 */
.L_x_5727:
[----:B------:R-:W-:Y:S05]  /*92b0*/  BSYNC B1 ;  /* 0x0000000000017941 */ /* 0x000fea0003800000 */
.L_x_5726:
        /* <DEDUP_REMOVED lines=44> */
.L_x_5731:
[----:B------:R-:W-:Y:S05]  /*9580*/  BSYNC B0 ;  /* 0x0000000000007941 */ /* 0x000fea0003800000 */
.L_x_5730:
[----:B-----5:R1:W-:Y:S02]  /*9590*/  STS.128 [R157+0x2800], R24 ;  /* 0x002800189d007388 */ /* 0x0203e40000000c00 */
.L_x_5725:
[----:B------:R-:W-:Y:S05]  /*95a0*/  BSYNC B2 ;  /* 0x0000000000027941 */ /* 0x000fea0003800000 */
.L_x_5724:
        /* <DEDUP_REMOVED lines=63> */
.L_x_5737:
[----:B------:R-:W-:Y:S05]  /*99a0*/  BSYNC B0 ;  /* 0x0000000000007941 */ /* 0x000fea0003800000 */
.L_x_5736:
[----:B-----5:R2:W-:Y:S02]  /*99b0*/  STS.128 [R157+0x1000], R8 ;  /* 0x001000089d007388 */ /* 0x0205e40000000c00 */
.L_x_5735:
[----:B------:R-:W-:Y:S05]  /*99c0*/  BSYNC B1 ;  /* 0x0000000000017941 */ /* 0x000fea0003800000 */
.L_x_5734:
        /* <DEDUP_REMOVED lines=44> */
.L_x_5739:
[----:B------:R-:W-:Y:S05]  /*9c90*/  BSYNC B0 ;  /* 0x0000000000007941 */ /* 0x000fea0003800000 */
.L_x_5738:
[----:B-----5:R1:W-:Y:S02]  /*9ca0*/  STS.128 [R157+0x3000], R28 ;  /* 0x0030001c9d007388 */ /* 0x0203e40000000c00 */
.L_x_5733:
[----:B------:R-:W-:Y:S05]  /*9cb0*/  BSYNC B2 ;  /* 0x0000000000027941 */ /* 0x000fea0003800000 */
.L_x_5732:
        /* <DEDUP_REMOVED lines=60> */
.L_x_5744:
[----:B------:R-:W-:Y:S05]  /*a080*/  BSYNC B0 ;  /* 0x0000000000007941 */ /* 0x000fea0003800000 */
.L_x_5743:
[----:B-----5:R4:W-:Y:S02]  /*a090*/  STS.128 [R157+0x1800], R8 ;  /* 0x001800089d007388 */ /* 0x0209e40000000c00 */
.L_x_5742:
[----:B------:R-:W-:Y:S05]  /*a0a0*/  BSYNC B1 ;  /* 0x0000000000017941 */ /* 0x000fea0003800000 */
.L_x_5741:
        /* <DEDUP_REMOVED lines=47> */
.L_x_5746:
[----:B------:R-:W-:Y:S05]  /*a3a0*/  BSYNC B0 ;  /* 0x0000000000007941 */ /* 0x000fea0003800000 */
.L_x_5745:
[----:B-----5:R2:W-:Y:S01]  /*a3b0*/  STS.128 [R157+0x3800], R12 ;  /* 0x0038000c9d007388 */ /* 0x0205e20000000c00 */
[----:B------:R-:W-:Y:S05]  /*a3c0*/  BRA `(.L_x_5740) ;  /* 0x0000353000007947 */ /* 0x000fea0003800000 */
.L_x_5715:
        /* <DEDUP_REMOVED lines=90> */
.L_x_5752:
[----:B------:R-:W-:Y:S05]  /*a970*/  BSYNC B0 ;  /* 0x0000000000007941 */ /* 0x000fea0003800000 */
.L_x_5751:
[----:B-----5:R4:W-:Y:S02]  /*a980*/  STS.128 [R157], R20 ;  /* 0x000000149d007388 */ /* 0x0209e40000000c00 */
.L_x_5750:
[----:B------:R-:W-:Y:S05]  /*a990*/  BSYNC B1 ;  /* 0x0000000000017941 */ /* 0x000fea0003800000 */
.L_x_5749:
        /* <DEDUP_REMOVED lines=86> */
.L_x_5754:
[----:B------:R-:W-:Y:S05]  /*af00*/  BSYNC B0 ;  /* 0x0000000000007941 */ /* 0x000fea0003800000 */
.L_x_5753:
[----:B-----5:R1:W-:Y:S02]  /*af10*/  STS.128 [R157+0x2000], R20 ;  /* 0x002000149d007388 */ /* 0x0203e40000000c00 */
.L_x_5748:
[----:B------:R-:W-:Y:S05]  /*af20*/  BSYNC B2 ;  /* 0x0000000000027941 */ /* 0x000fea0003800000 */
.L_x_5747:
        /* <DEDUP_REMOVED lines=95> */
.L_x_5760:
[----:B------:R-:W-:Y:S05]  /*b520*/  BSYNC B0 ;  /* 0x0000000000007941 */ /* 0x000fea0003800000 */
.L_x_5759:
[----:B-----5:R4:W-:Y:S02]  /*b530*/  STS.128 [R157+0x800], R20 ;  /* 0x000800149d007388 */ /* 0x0209e40000000c00 */
.L_x_5758:
[----:B------:R-:W-:Y:S05]  /*b540*/  BSYNC B1 ;  /* 0x0000000000017941 */ /* 0x000fea0003800000 */
.L_x_5757:
        /* <DEDUP_REMOVED lines=89> */
.L_x_5762:
[----:B------:R-:W-:Y:S05]  /*bae0*/  BSYNC B0 ;  /* 0x0000000000007941 */ /* 0x000fea0003800000 */
.L_x_5761:
[----:B-----5:R1:W-:Y:S02]  /*baf0*/  STS.128 [R157+0x2800], R16 ;  /* 0x002800109d007388 */ /* 0x0203e40000000c00 */
.L_x_5756:
[----:B------:R-:W-:Y:S05]  /*bb00*/  BSYNC B2 ;  /* 0x0000000000027941 */ /* 0x000fea0003800000 */
.L_x_5755:
        /* <DEDUP_REMOVED lines=96> */
.L_x_5768:
[----:B------:R-:W-:Y:S05]  /*c110*/  BSYNC B0 ;  /* 0x0000000000007941 */ /* 0x000fea0003800000 */
.L_x_5767:
[----:B-----5:R4:W-:Y:S02]  /*c120*/  STS.128 [R157+0x1000], R24 ;  /* 0x001000189d007388 */ /* 0x0209e40000000c00 */
.L_x_5766:
[----:B------:R-:W-:Y:S05]  /*c130*/  BSYNC B1 ;  /* 0x0000000000017941 */ /* 0x000fea0003800000 */
.L_x_5765:
        /* <DEDUP_REMOVED lines=89> */
.L_x_5770:
[----:B------:R-:W-:Y:S05]  /*c6d0*/  BSYNC B0 ;  /* 0x0000000000007941 */ /* 0x000fea0003800000 */
.L_x_5769:
[----:B-----5:R4:W-:Y:S02]  /*c6e0*/  STS.128 [R157+0x3000], R24 ;  /* 0x003000189d007388 */ /* 0x0209e40000000c00 */
.L_x_5764:
[----:B------:R-:W-:Y:S05]  /*c6f0*/  BSYNC B2 ;  /* 0x0000000000027941 */ /* 0x000fea0003800000 */
.L_x_5763:
        /* <DEDUP_REMOVED lines=95> */
.L_x_5774:
[----:B------:R-:W-:Y:S05]  /*ccf0*/  BSYNC B0 ;  /* 0x0000000000007941 */ /* 0x000fea0003800000 */
.L_x_5773:
[----:B-----5:R4:W-:Y:S02]  /*cd00*/  STS.128 [R157+0x1800], R24 ;  /* 0x001800189d007388 */ /* 0x0209e40000000c00 */
.L_x_5772:
[----:B------:R-:W-:Y:S05]  /*cd10*/  BSYNC B1 ;  /* 0x0000000000017941 */ /* 0x000fea0003800000 */
.L_x_5771:
        /* <DEDUP_REMOVED lines=94> */
.L_x_5776:
[----:B------:R-:W-:Y:S05]  /*d300*/  BSYNC B0 ;  /* 0x0000000000007941 */ /* 0x000fea0003800000 */
.L_x_5775:
[----:B-----5:R1:W-:Y:S01]  /*d310*/  STS.128 [R157+0x3800], R20 ;  /* 0x003800149d007388 */ /* 0x0203e20000000c00 */
[----:B------:R-:W-:Y:S05]  /*d320*/  BRA `(.L_x_5740) ;  /* 0x000005d000007947 */ /* 0x000fea0003800000 */
.L_x_5714:
        /* <DEDUP_REMOVED lines=20> */
.L_x_5778:
[----:B------:R-:W-:Y:S05]  /*d470*/  BSYNC B0 ;  /* 0x0000000000007941 */ /* 0x000fea0003800000 */
.L_x_5777:
        /* <DEDUP_REMOVED lines=22> */
.L_x_5780:
[----:B------:R-:W-:Y:S05]  /*d5e0*/  BSYNC B0 ;  /* 0x0000000000007941 */ /* 0x000fea0003800000 */
.L_x_5779:
        /* <DEDUP_REMOVED lines=23> */
.L_x_5782:
[----:B------:R-:W-:Y:S05]  /*d760*/  BSYNC B0 ;  /* 0x0000000000007941 */ /* 0x000fea0003800000 */
.L_x_5781:
        /* <DEDUP_REMOVED lines=25> */
.L_x_5740:
[----:B------:R-:W-:Y:S05]  /*d900*/  BSYNC B3 ;  /* 0x0000000000037941 */ /* 0x000fea0003800000 */
.L_x_5713:
        /* <DEDUP_REMOVED lines=26> */
.L_x_5784:
[----:B------:R-:W-:Y:S05]  /*dab0*/  BSYNC B0 ;  /* 0x0000000000007941 */ /* 0x000fea0003800000 */
.L_x_5783:
        /* <DEDUP_REMOVED lines=22> */
.L_x_5786:
[----:B------:R-:W-:Y:S05]  /*dc20*/  BSYNC B0 ;  /* 0x0000000000007941 */ /* 0x000fea0003800000 */
.L_x_5785:
        /* <DEDUP_REMOVED lines=26> */
.L_x_5788:
[----:B------:R-:W-:Y:S05]  /*ddd0*/  BSYNC B0 ;  /* 0x0000000000007941 */ /* 0x000fea0003800000 */
.L_x_5787:
        /* <DEDUP_REMOVED lines=31> */
.L_x_5790:
[----:B------:R-:W-:Y:S05]  /*dfd0*/  BSYNC B0 ;  /* 0x0000000000007941 */ /* 0x000fea0003800000 */
.L_x_5789:
        /* <DEDUP_REMOVED lines=30> */
.L_x_5792:
[----:B------:R-:W-:Y:S05]  /*e1c0*/  BSYNC B0 ;  /* 0x0000000000007941 */ /* 0x000fea0003800000 */
.L_x_5791:
        /* <DEDUP_REMOVED lines=22> */
.L_x_5794:
[----:B------:R-:W-:Y:S05]  /*e330*/  BSYNC B0 ;  /* 0x0000000000007941 */ /* 0x000fea0003800000 */
.L_x_5793:
        /* <DEDUP_REMOVED lines=26> */
.L_x_5796:
[----:B------:R-:W-:Y:S05]  /*e4e0*/  BSYNC B0 ;  /* 0x0000000000007941 */ /* 0x000fea0003800000 */
.L_x_5795:
        /* <DEDUP_REMOVED lines=28> */
.L_x_5798:
[----:B------:R-:W-:Y:S05]  /*e6b0*/  BSYNC B0 ;  /* 0x0000000000007941 */ /* 0x000fea0003800000 */
.L_x_5797:
        /* <DEDUP_REMOVED lines=23> */
[----:B------:R-:W-:-:S03]  /*e830*/  IMAD.SHL.U32 R149, R149, 0x2, RZ ;  /* 0x0000000295957824 */ /* 0x000fc600078e00ff */
[C---:B------:R-:W-:Y:S01]  /*e840*/  LOP3.LUT R144, R36.reuse, R37, RZ, 0xfc, !PT ;  /* 0x0000002524907212 */ /* 0x040fe200078efcff */
[----:B------:R-:W-:Y:S01]  /*e850*/  IMAD.IADD R150, R36, 0x1, R5 ;  /* 0x0000000124967824 */ /* 0x000fe200078e0205 */
[----:B------:R-:W-:Y:S01]  /*e860*/  LDSM.16.M88.4 R16, [R149+0x4000] ;  /* 0x004000009510783b */ /* 0x000fe20000000200 */
[C---:B------:R-:W-:Y:S02]  /*e870*/  IADD3 R0, R149.reuse, 0x4000, RZ ;  /* 0x0000400095007810 */ /* 0x040fe40007ffe0ff */
[----:B------:R-:W-:Y:S01]  /*e880*/  IMAD.SHL.U32 R150, R150, 0x2, RZ ;  /* 0x0000000296967824 */ /* 0x000fe200078e00ff */
[----:B------:R-:W-:Y:S01]  /*e890*/  IADD3 R147, R149, 0x4020, RZ ;  /* 0x0000402095937810 */ /* 0x000fe20007ffe0ff */
[----:B---3--:R-:W-:Y:S01]  /*e8a0*/  LDSM.16.M88.4 R32, [R149+0x4800] ;  /* 0x004800009520783b */ /* 0x008fe20000000200 */
[----:B------:R-:W-:Y:S01]  /*e8b0*/  @P1 IADD3 R147, R0, -0x20, RZ ;  /* 0xffffffe000931810 */ /* 0x000fe20007ffe0ff */
[--C-:B------:R-:W-:Y:S02]  /*e8c0*/  IMAD R148, R41, 0x2, R150.reuse ;  /* 0x0000000229947824 */ /* 0x100fe400078e0296 */
[----:B-----5:R-:W2:Y:S01]  /*e8d0*/  LDSM.16.M88.4 R8, [R150] ;  /* 0x000000009608783b */ /* 0x020ea20000000200 */
[----:B------:R-:W-:Y:S01]  /*e8e0*/  IMAD.MOV.U32 R0, RZ, RZ, 0x40 ;  /* 0x00000040ff007424 */ /* 0x000fe200078e00ff */
[----:B------:R-:W-:Y:S01]  /*e8f0*/  IADD3 R139, R147, 0x800, RZ ;  /* 0x00000800938b7810 */ /* 0x000fe20007ffe0ff */
[C---:B------:R-:W-:Y:S01]  /*e900*/  IMAD R146, R39.reuse, 0x2, R150 ;  /* 0x0000000227927824 */ /* 0x040fe200078e0296 */
[----:B------:R-:W-:Y:S01]  /*e910*/  LDSM.16.M88.4 R28, [R147] ;  /* 0x00000000931c783b */ /* 0x000fe20000000200 */
[----:B------:R-:W-:Y:S01]  /*e920*/  IMAD R145, R39, 0x2, R148 ;  /* 0x0000000227917824 */ /* 0x000fe200078e0294 */
[----:B------:R-:W-:-:S02]  /*e930*/  SEL R0, R0, 0xffffffc0, !P2 ;  /* 0xffffffc000007807 */ /* 0x000fc40005000000 */
[----:B------:R-:W3:Y:S01]  /*e940*/  LDSM.16.M88.4 R68, [R148] ;  /* 0x000000009444783b */ /* 0x000ee20000000200 */
[----:B------:R-:W-:Y:S02]  /*e950*/  IADD3 R138, R147, 0x1000, RZ ;  /* 0x00001000938a7810 */ /* 0x000fe40007ffe0ff */
[----:B------:R-:W-:Y:S01]  /*e960*/  IMAD.IADD R143, R149, 0x1, R0 ;  /* 0x00000001958f7824 */ /* 0x000fe200078e0200 */
[----:B------:R-:W1:Y:S01]  /*e970*/  LDSM.16.M88.4 R60, [R149+0x5000] ;  /* 0x00500000953c783b */ /* 0x000e620000000200 */
[----:B------:R-:W-:Y:S01]  /*e980*/  IMAD.IADD R136, R0, 0x1, R147 ;  /* 0x0000000100887824 */ /* 0x000fe200078e0293 */
[C---:B------:R-:W-:Y:S02]  /*e990*/  IADD3 R137, R147.reuse, 0x1800, RZ ;  /* 0x0000180093897810 */ /* 0x040fe40007ffe0ff */
[----:B------:R-:W4:Y:S01]  /*e9a0*/  LDSM.16.M88.4 R4, [R149+0x5800] ;  /* 0x005800009504783b */ /* 0x000f220000000200 */
[C---:B------:R-:W-:Y:S02]  /*e9b0*/  IADD3 R135, R147.reuse, 0x2000, RZ ;  /* 0x0000200093877810 */ /* 0x040fe40007ffe0ff */
[C---:B------:R-:W-:Y:S01]  /*e9c0*/  IADD3 R134, R147.reuse, 0x2800, RZ ;  /* 0x0000280093867810 */ /* 0x040fe20007ffe0ff */
[----:B------:R-:W-:Y:S01]  /*e9d0*/  LDSM.16.M88.4 R56, [R143+0x4000] ;  /* 0x004000008f38783b */ /* 0x000fe20000000200 */
[----:B------:R-:W-:-:S02]  /*e9e0*/  IADD3 R133, R147, 0x3000, RZ ;  /* 0x0000300093857810 */ /* 0x000fc40007ffe0ff */
[----:B------:R-:W-:Y:S01]  /*e9f0*/  IADD3 R132, R147, 0x3800, RZ ;  /* 0x0000380093847810 */ /* 0x000fe20007ffe0ff */
[----:B------:R-:W1:Y:S04]  /*ea00*/  LDSM.16.M88.4 R76, [R146] ;  /* 0x00000000924c783b */ /* 0x000e680000000200 */
[----:B------:R-:W1:Y:S04]  /*ea10*/  LDSM.16.M88.4 R84, [R147+0x800] ;  /* 0x000800009354783b */ /* 0x000e680000000200 */
[----:B------:R-:W1:Y:S04]  /*ea20*/  LDSM.16.M88.4 R20, [R147+0x1000] ;  /* 0x001000009314783b */ /* 0x000e680000000200 */
[----:B------:R-:W4:Y:S01]  /*ea30*/  LDSM.16.M88.4 R72, [R147+0x1800] ;  /* 0x001800009348783b */ /* 0x000f220000000200 */
[C---:B--2---:R-:W-:Y:S03]  /*ea40*/  HMMA.16816.F32 R12, R8.reuse, R16, RZ ;  /* 0x00000010080c723c */ /* 0x044fe600000018ff */
[----:B------:R-:W-:Y:S04]  /*ea50*/  LDSM.16.M88.4 R88, [R145] ;  /* 0x000000009158783b */ /* 0x000fe80000000200 */
[----:B------:R-:W-:Y:S01]  /*ea60*/  LDSM.16.M88.4 R44, [R143+0x5000] ;  /* 0x005000008f2c783b */ /* 0x000fe20000000200 */
[C---:B------:R-:W-:Y:S03]  /*ea70*/  HMMA.16816.F32 R16, R8.reuse, R18, RZ ;  /* 0x000000120810723c */ /* 0x040fe600000018ff */
[----:B------:R-:W-:Y:S04]  /*ea80*/  LDSM.16.M88.4 R108, [R136+0x1000] ;  /* 0x00100000886c783b */ /* 0x000fe80000000200 */
[----:B------:R-:W-:Y:S01]  /*ea90*/  LDSM.16.M88.4 R96, [R147+0x2800] ;  /* 0x002800009360783b */ /* 0x000fe20000000200 */
[----:B------:R-:W-:Y:S03]  /*eaa0*/  HMMA.16816.F32 R24, R8, R32, RZ ;  /* 0x000000200818723c */ /* 0x000fe600000018ff */
[----:B------:R-:W-:Y:S05]  /*eab0*/  LDSM.16.M88.4 R92, [R136+0x2000] ;  /* 0x00200000885c783b */ /* 0x000fea0000000200 */
[----:B---3--:R-:W-:Y:S08]  /*eac0*/  HMMA.16816.F32 R12, R68, R28, R12 ;  /* 0x0000001c440c723c */ /* 0x008ff0000000180c */
[C---:B-1----:R-:W-:Y:S08]  /*ead0*/  HMMA.16816.F32 R64, R8.reuse, R60, RZ ;  /* 0x0000003c0840723c */ /* 0x042ff000000018ff */
[C---:B------:R-:W-:Y:S08]  /*eae0*/  HMMA.16816.F32 R32, R8.reuse, R34, RZ ;  /* 0x000000220820723c */ /* 0x040ff000000018ff */
[C---:B------:R-:W-:Y:S08]  /*eaf0*/  HMMA.16816.F32 R60, R8.reuse, R62, RZ ;  /* 0x0000003e083c723c */ /* 0x040ff000000018ff */
[C---:B----4-:R-:W-:Y:S08]  /*eb00*/  HMMA.16816.F32 R80, R8.reuse, R4, RZ ;  /* 0x000000040850723c */ /* 0x050ff000000018ff */
[----:B------:R-:W-:Y:S01]  /*eb10*/  HMMA.16816.F32 R8, R8, R6, RZ ;  /* 0x000000060808723c */ /* 0x000fe200000018ff */
[----:B------:R-:W-:Y:S07]  /*eb20*/  LDSM.16.M88.4 R4, [R143+0x4800] ;  /* 0x004800008f04783b */ /* 0x000fee0000000200 */
[----:B------:R-:W-:Y:S01]  /*eb30*/  HMMA.16816.F32 R16, R68, R30, R16 ;  /* 0x0000001e4410723c */ /* 0x000fe20000001810 */
[----:B------:R-:W1:Y:S07]  /*eb40*/  LDSM.16.M88.4 R28, [R136] ;  /* 0x00000000881c783b */ /* 0x000e6e0000000200 */
[----:B------:R-:W-:Y:S08]  /*eb50*/  HMMA.16816.F32 R12, R76, R56, R12 ;  /* 0x000000384c0c723c */ /* 0x000ff0000000180c */
        /* <DEDUP_REMOVED lines=9> */
[----:B------:R-:W2:Y:S03]  /*ebf0*/  LDSM.16.M88.4 R72, [R150+0x2000] ;  /* 0x002000009648783b */ /* 0x000ea60000000200 */
[----:B------:R-:W-:Y:S01]  /*ec00*/  HMMA.16816.F32 R16, R76, R58, R16 ;  /* 0x0000003a4c10723c */ /* 0x000fe20000001810 */
[----:B------:R-:W-:Y:S07]  /*ec10*/  LDSM.16.M88.4 R56, [R148+0x2000] ;  /* 0x002000009438783b */ /* 0x000fee0000000200 */
[----:B-1----:R-:W-:Y:S08]  /*ec20*/  HMMA.16816.F32 R12, R88, R28, R12 ;  /* 0x0000001c580c723c */ /* 0x002ff0000000180c */
[C---:B------:R-:W-:Y:S08]  /*ec30*/  HMMA.16816.F32 R24, R76.reuse, R4, R24 ;  /* 0x000000044c18723c */ /* 0x040ff00000001818 */
[C---:B------:R-:W-:Y:S01]  /*ec40*/  HMMA.16816.F32 R32, R76.reuse, R6, R32 ;  /* 0x000000064c20723c */ /* 0x040fe20000001820 */
[----:B------:R-:W1:Y:S07]  /*ec50*/  LDSM.16.M88.4 R4, [R136+0x800] ;  /* 0x000800008804783b */ /* 0x000e6e0000000200 */
[C---:B------:R-:W-:Y:S08]  /*ec60*/  HMMA.16816.F32 R64, R76.reuse, R44, R64 ;  /* 0x0000002c4c40723c */ /* 0x040ff00000001840 */
[----:B------:R-:W-:Y:S01]  /*ec70*/  HMMA.16816.F32 R60, R76, R46, R60 ;  /* 0x0000002e4c3c723c */ /* 0x000fe2000000183c */
[----:B------:R-:W3:Y:S07]  /*ec80*/  LDSM.16.M88.4 R44, [R147+0x2000] ;  /* 0x00200000932c783b */ /* 0x000eee0000000200 */
[----:B------:R-:W-:Y:S01]  /*ec90*/  HMMA.16816.F32 R16, R88, R30, R16 ;  /* 0x0000001e5810723c */ /* 0x000fe20000001810 */
[----:B------:R-:W4:Y:S07]  /*eca0*/  LDSM.16.M88.4 R28, [R149+0x6800] ;  /* 0x00680000951c783b */ /* 0x000f2e0000000200 */
[----:B--2---:R-:W-:Y:S08]  /*ecb0*/  HMMA.16816.F32 R12, R72, R68, R12 ;  /* 0x00000044480c723c */ /* 0x004ff0000000180c */
[C---:B------:R-:W-:Y:S08]  /*ecc0*/  HMMA.16816.F32 R80, R76.reuse, R20, R80 ;  /* 0x000000144c50723c */ /* 0x040ff00000001850 */
[----:B------:R-:W-:Y:S01]  /*ecd0*/  HMMA.16816.F32 R76, R76, R22, R8 ;  /* 0x000000164c4c723c */ /* 0x000fe20000001808 */
[----:B------:R-:W-:Y:S04]  /*ece0*/  LDSM.16.M88.4 R20, [R143+0x6000] ;  /* 0x006000008f14783b */ /* 0x000fe80000000200 */
[----:B------:R-:W2:Y:S03]  /*ecf0*/  LDSM.16.M88.4 R8, [R146+0x2000] ;  /* 0x002000009208783b */ /* 0x000ea60000000200 */
[----:B------:R-:W-:Y:S01]  /*ed00*/  HMMA.16816.F32 R16, R72, R70, R16 ;  /* 0x000000464810723c */ /* 0x000fe20000001810 */
[----:B------:R-:W-:Y:S07]  /*ed10*/  LDSM.16.M88.4 R68, [R149+0x7000] ;  /* 0x007000009544783b */ /* 0x000fee0000000200 */
[----:B-1----:R-:W-:Y:S08]  /*ed20*/  HMMA.16816.F32 R24, R88, R4, R24 ;  /* 0x000000045818723c */ /* 0x002ff00000001818 */
[----:B---3--:R-:W-:Y:S08]  /*ed30*/  HMMA.16816.F32 R12, R56, R44, R12 ;  /* 0x0000002c380c723c */ /* 0x008ff0000000180c */
[----:B------:R-:W-:Y:S01]  /*ed40*/  HMMA.16816.F32 R32, R88, R6, R32 ;  /* 0x000000065820723c */ /* 0x000fe20000001820 */
[----:B------:R-:W1:Y:S07]  /*ed50*/  LDSM.16.M88.4 R4, [R145+0x2000] ;  /* 0x002000009104783b */ /* 0x000e6e0000000200 */
[----:B------:R-:W-:Y:S01]  /*ed60*/  HMMA.16816.F32 R16, R56, R46, R16 ;  /* 0x0000002e3810723c */ /* 0x000fe20000001810 */
[----:B------:R-:W-:Y:S07]  /*ed70*/  LDSM.16.M88.4 R44, [R147+0x3000] ;  /* 0x00300000932c783b */ /* 0x000fee0000000200 */
[----:B----4-:R-:W-:Y:S08]  /*ed80*/  HMMA.16816.F32 R24, R72, R28, R24 ;  /* 0x0000001c4818723c */ /* 0x010ff00000001818 */
[----:B--2---:R-:W-:Y:S08]  /*ed90*/  HMMA.16816.F32 R12, R8, R20, R12 ;  /* 0x00000014080c723c */ /* 0x004ff0000000180c */
[----:B------:R-:W-:Y:S01]  /*eda0*/  HMMA.16816.F32 R32, R72, R30, R32 ;  /* 0x0000001e4820723c */ /* 0x000fe20000001820 */
[----:B------:R-:W2:Y:S07]  /*edb0*/  LDSM.16.M88.4 R28, [R143+0x6800] ;  /* 0x006800008f1c783b */ /* 0x000eae0000000200 */
[----:B------:R-:W-:Y:S01]  /*edc0*/  HMMA.16816.F32 R16, R8, R22, R16 ;  /* 0x000000160810723c */ /* 0x000fe20000001810 */
[----:B------:R-:W3:Y:S07]  /*edd0*/  LDSM.16.M88.4 R20, [R136+0x2800] ;  /* 0x002800008814783b */ /* 0x000eee0000000200 */
[----:B------:R-:W-:Y:S08]  /*ede0*/  HMMA.16816.F32 R64, R88, R108, R64 ;  /* 0x0000006c5840723c */ /* 0x000ff00000001840 */
[----:B------:R-:W-:Y:S08]  /*edf0*/  HMMA.16816.F32 R24, R56, R96, R24 ;  /* 0x000000603818723c */ /* 0x000ff00000001818 */
[C---:B-1----:R-:W-:Y:S08]  /*ee00*/  HMMA.16816.F32 R12, R4.reuse, R92, R12 ;  /* 0x0000005c040c723c */ /* 0x042ff0000000180c */
[----:B------:R-:W-:Y:S01]  /*ee10*/  HMMA.16816.F32 R16, R4, R94, R16 ;  /* 0x0000005e0410723c */ /* 0x000fe20000001810 */
[----:B------:R-:W-:Y:S07]  /*ee20*/  LDSM.16.M88.4 R92, [R143+0x7000] ;  /* 0x007000008f5c783b */ /* 0x000fee0000000200 */
[----:B------:R-:W-:Y:S08]  /*ee30*/  HMMA.16816.F32 R64, R72, R68, R64 ;  /* 0x000000444840723c */ /* 0x000ff00000001840 */
[----:B--2---:R-:W-:Y:S01]  /*ee40*/  HMMA.16816.F32 R24, R8, R28, R24 ;  /* 0x0000001c0818723c */ /* 0x004fe20000001818 */
[----:B------:R-:W-:-:S02]  /*ee50*/  FMUL.FTZ R38, R12, c[0x0][0x2ec] ;  /* 0x0000bb000c267a20 */ /* 0x000fc40000410000 */
[----:B------:R-:W-:Y:S02]  /*ee60*/  FMUL.FTZ R42, R13, c[0x0][0x2ec] ;  /* 0x0000bb000d2a7a20 */ /* 0x000fe40000410000 */
[----:B------:R-:W-:Y:S02]  /*ee70*/  FMUL.FTZ R40, R14, c[0x0][0x2ec] ;  /* 0x0000bb000e287a20 */ /* 0x000fe40000410000 */
[----:B------:R-:W-:Y:S01]  /*ee80*/  FMUL.FTZ R43, R15, c[0x0][0x2ec] ;  /* 0x0000bb000f2b7a20 */ /* 0x000fe20000410000 */
[C---:B------:R-:W-:Y:S01]  /*ee90*/  HMMA.16816.F32 R60, R88.reuse, R110, R60 ;  /* 0x0000006e583c723c */ /* 0x040fe2000000183c */
[----:B------:R-:W1:Y:S01]  /*eea0*/  LDSM.16.M88.4 R12, [R149+0x7800] ;  /* 0x00780000950c783b */ /* 0x000e620000000200 */
[----:B------:R-:W-:Y:S01]  /*eeb0*/  FMUL.FTZ R16, R16, c[0x0][0x2ec] ;  /* 0x0000bb0010107a20 */ /* 0x000fe20000410000 */
[----:B------:R-:W2:Y:S05]  /*eec0*/  MUFU.TANH R42, R42 ;  /* 0x0000002a002a7308 */ /* 0x000eaa0000002400 */
[C---:B------:R-:W-:Y:S03]  /*eed0*/  HMMA.16816.F32 R76, R88.reuse, R86, R76 ;  /* 0x00000056584c723c */ /* 0x040fe6000000184c */
[----:B------:R-:W4:Y:S05]  /*eee0*/  MUFU.TANH R43, R43 ;  /* 0x0000002b002b7308 */ /* 0x000f2a0000002400 */
[----:B------:R-:W-:Y:S03]  /*eef0*/  HMMA.16816.F32 R80, R88, R84, R80 ;  /* 0x000000545850723c */ /* 0x000fe60000001850 */
[----:B------:R-:W-:Y:S05]  /*ef00*/  MUFU.TANH R38, R38 ;  /* 0x0000002600267308 */ /* 0x000fea0000002400 */
[----:B------:R-:W-:Y:S03]  /*ef10*/  HMMA.16816.F32 R64, R56, R44, R64 ;  /* 0x0000002c3840723c */ /* 0x000fe60000001840 */
[----:B------:R-:W-:Y:S04]  /*ef20*/  MUFU.TANH R40, R40 ;  /* 0x0000002800287308 */ /* 0x000fe80000002400 */
[----:B------:R-:W-:Y:S01]  /*ef30*/  FMUL.FTZ R44, R18, c[0x0][0x2ec] ;  /* 0x0000bb00122c7a20 */ /* 0x000fe20000410000 */
[----:B---3--:R-:W-:Y:S01]  /*ef40*/  HMMA.16816.F32 R24, R4, R20, R24 ;  /* 0x000000140418723c */ /* 0x008fe20000001818 */
[----:B------:R-:W-:-:S02]  /*ef50*/  FMUL.FTZ R45, R19, c[0x0][0x2ec] ;  /* 0x0000bb00132d7a20 */ /* 0x000fc40000410000 */
[----:B------:R3:W-:Y:S04]  /*ef60*/  MUFU.TANH R20, R16 ;  /* 0x0000001000147308 */ /* 0x0007e80000002400 */
[----:B------:R-:W-:Y:S01]  /*ef70*/  FMUL.FTZ R21, R17, c[0x0][0x2ec] ;  /* 0x0000bb0011157a20 */ /* 0x000fe20000410000 */
[----:B------:R-:W-:Y:S03]  /*ef80*/  HMMA.16816.F32 R32, R56, R98, R32 ;  /* 0x000000623820723c */ /* 0x000fe60000001820 */
[----:B------:R-:W-:Y:S05]  /*ef90*/  MUFU.TANH R45, R45 ;  /* 0x0000002d002d7308 */ /* 0x000fea0000002400 */
[C---:B------:R-:W-:Y:S01]  /*efa0*/  HMMA.16816.F32 R60, R72.reuse, R70, R60 ;  /* 0x00000046483c723c */ /* 0x040fe2000000183c */
[----:B---3--:R-:W3:Y:S02]  /*efb0*/  LDSM.16.M88.4 R16, [R147+0x3800] ;  /* 0x003800009310783b */ /* 0x008ee40000000200 */
[----:B------:R-:W2:Y:S05]  /*efc0*/  MUFU.TANH R21, R21 ;  /* 0x0000001500157308 */ /* 0x000eaa0000002400 */
[C---:B-1----:R-:W-:Y:S03]  /*efd0*/  HMMA.16816.F32 R76, R72.reuse, R14, R76 ;  /* 0x0000000e484c723c */ /* 0x042fe6000000184c */
[----:B------:R-:W1:Y:S05]  /*efe0*/  MUFU.TANH R44, R44 ;  /* 0x0000002c002c7308 */ /* 0x000e6a0000002400 */
[----:B------:R-:W-:Y:S01]  /*eff0*/  HMMA.16816.F32 R80, R72, R12, R80 ;  /* 0x0000000c4850723c */ /* 0x000fe20000001850 */
[----:B------:R-:W1:Y:S07]  /*f000*/  LDSM.16.M88.4 R12, [R143+0x7800] ;  /* 0x007800008f0c783b */ /* 0x000e6e0000000200 */
[----:B------:R-:W-:Y:S01]  /*f010*/  HMMA.16816.F32 R32, R8, R30, R32 ;  /* 0x0000001e0820723c */ /* 0x000fe20000001820 */
[----:B------:R-:W1:Y:S07]  /*f020*/  LDSM.16.M88.4 R28, [R136+0x3000] ;  /* 0x00300000881c783b */ /* 0x000e6e0000000200 */
[----:B------:R-:W-:Y:S08]  /*f030*/  HMMA.16816.F32 R60, R56, R46, R60 ;  /* 0x0000002e383c723c */ /* 0x000ff0000000183c */
[----:B------:R-:W-:Y:S08]  /*f040*/  HMMA.16816.F32 R64, R8, R92, R64 ;  /* 0x0000005c0840723c */ /* 0x000ff00000001840 */
[C---:B---3--:R-:W-:Y:S08]  /*f050*/  HMMA.16816.F32 R76, R56.reuse, R18, R76 ;  /* 0x00000012384c723c */ /* 0x048ff0000000184c */
[----:B------:R-:W-:Y:S01]  /*f060*/  HMMA.16816.F32 R80, R56, R16, R80 ;  /* 0x000000103850723c */ /* 0x000fe20000001850 */
[----:B------:R-:W3:Y:S01]  /*f070*/  LDSM.16.M88.4 R16, [R136+0x3800] ;  /* 0x003800008810783b */ /* 0x000ee20000000200 */
[----:B------:R-:W-:-:S06]  /*f080*/  DEPBAR.LE SB0, 0x0 ;  /* 0x000080000000791a */ /* 0x000fcc0000000000 */
[----:B------:R-:W-:Y:S07]  /*f090*/  HMMA.16816.F32 R32, R4, R22, R32 ;  /* 0x000000160420723c */ /* 0x000fee0000001820 */
[----:B------:R-:W-:Y:S01]  /*f0a0*/  FMUL.FTZ R22, R24, c[0x0][0x2ec] ;  /* 0x0000bb0018167a20 */ /* 0x000fe20000410000 */
[----:B------:R-:W-:Y:S01]  /*f0b0*/  HMMA.16816.F32 R60, R8, R94, R60 ;  /* 0x0000005e083c723c */ /* 0x000fe2000000183c */
[----:B------:R-:W-:Y:S02]  /*f0c0*/  FMUL.FTZ R24, R26, c[0x0][0x2ec] ;  /* 0x0000bb001a187a20 */ /* 0x000fe40000410000 */
[----:B------:R-:W-:-:S02]  /*f0d0*/  FMUL.FTZ R23, R25, c[0x0][0x2ec] ;  /* 0x0000bb0019177a20 */ /* 0x000fc40000410000 */
[----:B------:R-:W-:Y:S01]  /*f0e0*/  FMUL.FTZ R25, R27, c[0x0][0x2ec] ;  /* 0x0000bb001b197a20 */ /* 0x000fe20000410000 */
[----:B------:R-:W2:Y:S02]  /*f0f0*/  MUFU.TANH R22, R22 ;  /* 0x0000001600167308 */ /* 0x000ea40000002400 */
[C---:B-1----:R-:W-:Y:S06]  /*f100*/  HMMA.16816.F32 R76, R8.reuse, R14, R76 ;  /* 0x0000000e084c723c */ /* 0x042fec000000184c */
[----:B------:R-:W1:Y:S02]  /*f110*/  MUFU.TANH R24, R24 ;  /* 0x0000001800187308 */ /* 0x000e640000002400 */
[----:B------:R-:W-:Y:S01]  /*f120*/  HMMA.16816.F32 R80, R8, R12, R80 ;  /* 0x0000000c0850723c */ /* 0x000fe20000001850 */
[----:B------:R-:W-:-:S02]  /*f130*/  FMUL.FTZ R27, R32, c[0x0][0x2ec] ;  /* 0x0000bb00201b7a20 */ /* 0x000fc40000410000 */
[----:B------:R-:W-:-:S03]  /*f140*/  FMUL.FTZ R32, R35, c[0x0][0x2ec] ;  /* 0x0000bb0023207a20 */ /* 0x000fc60000410000 */
[----:B------:R-:W1:Y:S01]  /*f150*/  MUFU.TANH R23, R23 ;  /* 0x0000001700177308 */ /* 0x000e620000002400 */
[C---:B------:R-:W-:Y:S01]  /*f160*/  IADD3 R12, R2.reuse, 0x1, RZ ;  /* 0x00000001020c7810 */ /* 0x040fe20007ffe0ff */
[C---:B------:R-:W-:Y:S01]  /*f170*/  HMMA.16816.F32 R64, R4.reuse, R28, R64 ;  /* 0x0000001c0440723c */ /* 0x040fe20000001840 */
[C---:B------:R-:W-:Y:S02]  /*f180*/  IADD3 R8, R2.reuse, 0x10, RZ ;  /* 0x0000001002087810 */ /* 0x040fe40007ffe0ff */
[C---:B------:R-:W-:Y:S02]  /*f190*/  IADD3 R13, R2.reuse, 0x8, RZ ;  /* 0x00000008020d7810 */ /* 0x040fe40007ffe0ff */
[----:B------:R-:W-:Y:S01]  /*f1a0*/  IADD3 R9, R2, 0x11, RZ ;  /* 0x0000001102097810 */ /* 0x000fe20007ffe0ff */
[----:B------:R-:W1:Y:S01]  /*f1b0*/  MUFU.TANH R25, R25 ;  /* 0x0000001900197308 */ /* 0x000e620000002400 */
[----:B------:R-:W-:Y:S01]  /*f1c0*/  FMUL.FTZ R28, R33, c[0x0][0x2ec] ;  /* 0x0000bb00211c7a20 */ /* 0x000fe20000410000 */
[----:B------:R-:W-:Y:S01]  /*f1d0*/  HMMA.16816.F32 R60, R4, R30, R60 ;  /* 0x0000001e043c723c */ /* 0x000fe2000000183c */
[----:B------:R-:W-:Y:S01]  /*f1e0*/  IMAD R33, R48, 0x10, R50 ;  /* 0x0000001030217824 */ /* 0x000fe200078e0232 */
[----:B------:R-:W-:Y:S01]  /*f1f0*/  IADD3 R10, R2, 0x20, RZ ;  /* 0x00000020020a7810 */ /* 0x000fe20007ffe0ff */
[----:B------:R-:W-:-:S03]  /*f200*/  FMUL.FTZ R29, R34, c[0x0][0x2ec] ;  /* 0x0000bb00221d7a20 */ /* 0x000fc60000410000 */
[----:B------:R-:W-:Y:S01]  /*f210*/  IADD3 R33, R33, 0x1, R164 ;  /* 0x0000000121217810 */ /* 0x000fe20007ffe0a4 */
[----:B------:R-:W1:Y:S01]  /*f220*/  MUFU.TANH R27, R27 ;  /* 0x0000001b001b7308 */ /* 0x000e620000002400 */
[----:B---3--:R-:W-:Y:S02]  /*f230*/  HMMA.16816.F32 R76, R4, R18, R76 ;  /* 0x00000012044c723c */ /* 0x008fe4000000184c */
[----:B------:R-:W-:-:S04]  /*f240*/  IADD3 R31, R52, R33, -R155 ;  /* 0x00000021341f7210 */ /* 0x000fc80007ffe89b */
[----:B------:R-:W-:Y:S01]  /*f250*/  IADD3 R31, R31, c[0x0][0x2e8], RZ ;  /* 0x0000ba001f1f7a10 */ /* 0x000fe20007ffe0ff */
[----:B------:R-:W-:Y:S01]  /*f260*/  MUFU.TANH R28, R28 ;  /* 0x0000001c001c7308 */ /* 0x000fe20000002400 */
[----:B------:R-:W-:Y:S01]  /*f270*/  HMMA.16816.F32 R80, R4, R16, R80 ;  /* 0x000000100450723c */ /* 0x000fe20000001850 */
[----:B------:R-:W-:Y:S01]  /*f280*/  FMUL.FTZ R64, R64, c[0x0][0x2ec] ;  /* 0x0000bb0040407a20 */ /* 0x000fe20000410000 */
[----:B------:R-:W-:Y:S01]  /*f290*/  IADD3 R105, R31, 0x8, RZ ;  /* 0x000000081f697810 */ /* 0x000fe20007ffe0ff */
[----:B------:R-:W-:Y:S01]  /*f2a0*/  FMUL.FTZ R65, R65, c[0x0][0x2ec] ;  /* 0x0000bb0041417a20 */ /* 0x000fe20000410000 */
[-C--:B------:R-:W-:Y:S01]  /*f2b0*/  IMNMX R0, R31, R52.reuse, PT ;  /* 0x000000341f007217 */ /* 0x080fe20003800200 */
[----:B------:R-:W-:Y:S01]  /*f2c0*/  FMUL.FTZ R67, R67, c[0x0][0x2ec] ;  /* 0x0000bb0043437a20 */ /* 0x000fe20000410000 */
[----:B------:R-:W-:Y:S01]  /*f2d0*/  IMNMX R105, R105, R52, PT ;  /* 0x0000003469697217 */ /* 0x000fe20003800200 */
[----:B------:R-:W3:Y:S01]  /*f2e0*/  MUFU.TANH R29, R29 ;  /* 0x0000001d001d7308 */ /* 0x000ee20000002400 */
[CC--:B------:R-:W-:Y:S01]  /*f2f0*/  ISETP.GE.AND P5, PT, R12.reuse, R0.reuse, PT ;  /* 0x000000000c00720c */ /* 0x0c0fe20003fa6270 */
[----:B------:R-:W-:Y:S01]  /*f300*/  FMUL.FTZ R61, R61, c[0x0][0x2ec] ;  /* 0x0000bb003d3d7a20 */ /* 0x000fe20000410000 */
[-C--:B------:R-:W-:Y:S01]  /*f310*/  ISETP.GE.AND P0, PT, R12, R105.reuse, PT ;  /* 0x000000690c00720c */ /* 0x080fe20003f06270 */
[----:B------:R-:W-:Y:S01]  /*f320*/  FMUL.FTZ R60, R60, c[0x0][0x2ec] ;  /* 0x0000bb003c3c7a20 */ /* 0x000fe20000410000 */
[----:B------:R-:W-:Y:S01]  /*f330*/  IADD3 R12, R2, 0x9, RZ ;  /* 0x00000009020c7810 */ /* 0x000fe20007ffe0ff */
[----:B------:R-:W-:Y:S01]  /*f340*/  FMUL.FTZ R66, R66, c[0x0][0x2ec] ;  /* 0x0000bb0042427a20 */ /* 0x000fe20000410000 */
[----:B--2---:R-:W-:Y:S01]  /*f350*/  FSEL R30, R42, -INF , !P5 ;  /* 0xff8000002a1e7808 */ /* 0x004fe20006800000 */
[----:B------:R-:W2:Y:S01]  /*f360*/  MUFU.TANH R32, R32 ;  /* 0x0000002000207308 */ /* 0x000ea20000002400 */
[----:B----4-:R-:W-:Y:S01]  /*f370*/  FSEL R48, R43, -INF , !P0 ;  /* 0xff8000002b307808 */ /* 0x010fe20004000000 */
[----:B------:R-:W-:Y:S01]  /*f380*/  FMUL.FTZ R76, R76, c[0x0][0x2ec] ;  /* 0x0000bb004c4c7a20 */ /* 0x000fe20000410000 */
[-C--:B------:R-:W-:Y:S01]  /*f390*/  ISETP.GE.AND P6, PT, R12, R0.reuse, PT ;  /* 0x000000000c00720c */ /* 0x080fe20003fc6270 */
[----:B------:R-:W-:Y:S01]  /*f3a0*/  FMUL.FTZ R62, R62, c[0x0][0x2ec] ;  /* 0x0000bb003e3e7a20 */ /* 0x000fe20000410000 */
[-C--:B------:R-:W-:Y:S01]  /*f3b0*/  ISETP.GE.AND P4, PT, R12, R105.reuse, PT ;  /* 0x000000690c00720c */ /* 0x080fe20003f86270 */
[----:B------:R-:W-:Y:S01]  /*f3c0*/  FMUL.FTZ R16, R63, c[0x0][0x2ec] ;  /* 0x0000bb003f107a20 */ /* 0x000fe20000410000 */
[CC--:B------:R-:W-:Y:S01]  /*f3d0*/  ISETP.GE.AND P5, PT, R8.reuse, R0.reuse, PT ;  /* 0x000000000800720c */ /* 0x0c0fe20003fa6270 */
[----:B------:R-:W4:Y:S01]  /*f3e0*/  MUFU.TANH R128, R64 ;  /* 0x0000004000807308 */ /* 0x000f220000002400 */
[-C--:B------:R-:W-:Y:S01]  /*f3f0*/  ISETP.GE.AND P0, PT, R8, R105.reuse, PT ;  /* 0x000000690800720c */ /* 0x080fe20003f06270 */
[----:B------:R-:W-:Y:S01]  /*f400*/  FMUL.FTZ R80, R80, c[0x0][0x2ec] ;  /* 0x0000bb0050507a20 */ /* 0x000fe20000410000 */
[----:B------:R-:W-:Y:S01]  /*f410*/  IADD3 R8, R2, 0x18, RZ ;  /* 0x0000001802087810 */ /* 0x000fe20007ffe0ff */
[----:B------:R-:W-:Y:S01]  /*f420*/  FMUL.FTZ R82, R82, c[0x0][0x2ec] ;  /* 0x0000bb0052527a20 */ /* 0x000fe20000410000 */
[-C--:B------:R-:W-:Y:S01]  /*f430*/  ISETP.GE.AND P1, PT, R13, R0.reuse, PT ;  /* 0x000000000d00720c */ /* 0x080fe20003f26270 */
[----:B------:R-:W-:Y:S01]  /*f440*/  FMUL.FTZ R81, R81, c[0x0][0x2ec] ;  /* 0x0000bb0051517a20 */ /* 0x000fe20000410000 */
[----:B------:R-:W-:Y:S01]  /*f450*/  ISETP.GE.AND P2, PT, R13, R105, PT ;  /* 0x000000690d00720c */ /* 0x000fe20003f46270 */
[----:B------:R-:W1:Y:S01]  /*f460*/  MUFU.TANH R120, R65 ;  /* 0x0000004100787308 */ /* 0x000e620000002400 */
[----:B------:R-:W-:Y:S01]  /*f470*/  FSEL R52, R21, -INF , !P6 ;  /* 0xff80000015347808 */ /* 0x000fe20007000000 */
[----:B------:R-:W-:Y:S01]  /*f480*/  FMUL.FTZ R21, R79, c[0x0][0x2ec] ;  /* 0x0000bb004f157a20 */ /* 0x000fe20000410000 */
[----:B------:R-:W-:Y:S01]  /*f490*/  FSEL R42, R45, -INF , !P4 ;  /* 0xff8000002d2a7808 */ /* 0x000fe20006000000 */
[----:B------:R-:W-:Y:S01]  /*f4a0*/  FMUL.FTZ R77, R77, c[0x0][0x2ec] ;  /* 0x0000bb004d4d7a20 */ /* 0x000fe20000410000 */
[----:B------:R-:W-:-:S02]  /*f4b0*/  ISETP.GE.AND P6, PT, R8, R0, PT ;  /* 0x000000000800720c */ /* 0x000fc40003fc6270 */
[-C--:B------:R-:W-:Y:S01]  /*f4c0*/  ISETP.GE.AND P4, PT, R8, R105.reuse, PT ;  /* 0x000000690800720c */ /* 0x080fe20003f86270 */
[----:B------:R-:W2:Y:S01]  /*f4d0*/  MUFU.TANH R124, R67 ;  /* 0x00000043007c7308 */ /* 0x000ea20000002400 */
[----:B------:R-:W-:Y:S02]  /*f4e0*/  IADD3 R8, R2, 0x19, RZ ;  /* 0x0000001902087810 */ /* 0x000fe40007ffe0ff */
[----:B------:R-:W-:Y:S01]  /*f4f0*/  FSEL R50, R20, -INF , !P1 ;  /* 0xff80000014327808 */ /* 0x000fe20004800000 */
[----:B------:R-:W-:Y:S01]  /*f500*/  FMUL.FTZ R20, R83, c[0x0][0x2ec] ;  /* 0x0000bb0053147a20 */ /* 0x000fe20000410000 */
[----:B------:R-:W-:Y:S02]  /*f510*/  FSEL R46, R44, -INF , !P2 ;  /* 0xff8000002c2e7808 */ /* 0x000fe40005000000 */
[C---:B------:R-:W-:Y:S01]  /*f520*/  ISETP.GE.AND P1, PT, R9.reuse, R0, PT ;  /* 0x000000000900720c */ /* 0x040fe20003f26270 */
[----:B------:R-:W2:Y:S01]  /*f530*/  MUFU.TANH R118, R61 ;  /* 0x0000003d00767308 */ /* 0x000ea20000002400 */
[----:B------:R-:W-:-:S02]  /*f540*/  ISETP.GE.AND P2, PT, R9, R105, PT ;  /* 0x000000690900720c */ /* 0x000fc40003f46270 */
[----:B------:R-:W-:Y:S01]  /*f550*/  FSEL R26, R22, -INF , !P5 ;  /* 0xff800000161a7808 */ /* 0x000fe20006800000 */
[----:B------:R-:W-:Y:S01]  /*f560*/  FMUL.FTZ R22, R78, c[0x0][0x2ec] ;  /* 0x0000bb004e167a20 */ /* 0x000fe20000410000 */
[----:B-1----:R-:W-:Y:S02]  /*f570*/  FSEL R12, R24, -INF , !P0 ;  /* 0xff800000180c7808 */ /* 0x002fe40004000000 */
[C---:B------:R-:W-:Y:S01]  /*f580*/  ISETP.GE.AND P5, PT, R8.reuse, R0, PT ;  /* 0x000000000800720c */ /* 0x040fe20003fa6270 */
[----:B------:R3:W-:Y:S01]  /*f590*/  MUFU.TANH R126, R60 ;  /* 0x0000003c007e7308 */ /* 0x0007e20000002400 */
[----:B------:R-:W-:Y:S02]  /*f5a0*/  ISETP.GE.AND P0, PT, R8, R105, PT ;  /* 0x000000690800720c */ /* 0x000fe40003f06270 */
[C---:B------:R-:W-:Y:S02]  /*f5b0*/  IADD3 R5, R2.reuse, 0x21, RZ ;  /* 0x0000002102057810 */ /* 0x040fe40007ffe0ff */
[----:B------:R-:W-:-:S02]  /*f5c0*/  IADD3 R4, R2, 0x28, RZ ;  /* 0x0000002802047810 */ /* 0x000fc40007ffe0ff */
[----:B------:R-:W-:Y:S01]  /*f5d0*/  FSEL R14, R23, -INF , !P1 ;  /* 0xff800000170e7808 */ /* 0x000fe20004800000 */
[----:B------:R-:W-:Y:S01]  /*f5e0*/  MUFU.TANH R116, R76 ;  /* 0x0000004c00747308 */ /* 0x000fe20000002400 */
[----:B------:R-:W-:Y:S02]  /*f5f0*/  FSEL R8, R25, -INF , !P2 ;  /* 0xff80000019087808 */ /* 0x000fe40005000000 */
[C---:B------:R-:W-:Y:S02]  /*f600*/  ISETP.GE.AND P1, PT, R10.reuse, R0, PT ;  /* 0x000000000a00720c */ /* 0x040fe40003f26270 */
[----:B------:R-:W-:Y:S02]  /*f610*/  ISETP.GE.AND P2, PT, R10, R105, PT ;  /* 0x000000690a00720c */ /* 0x000fe40003f46270 */
[----:B------:R-:W-:Y:S01]  /*f620*/  FSEL R44, R27, -INF , !P6 ;  /* 0xff8000001b2c7808 */ /* 0x000fe20007000000 */
[----:B------:R-:W1:Y:S01]  /*f630*/  MUFU.TANH R122, R66 ;  /* 0x00000042007a7308 */ /* 0x000e620000002400 */
[----:B---3--:R-:W-:-:S02]  /*f640*/  FSEL R60, R29, -INF , !P4 ;  /* 0xff8000001d3c7808 */ /* 0x008fc40006000000 */
[----:B------:R-:W-:Y:S02]  /*f650*/  FSEL R24, R28, -INF , !P5 ;  /* 0xff8000001c187808 */ /* 0x000fe40006800000 */
[----:B--2---:R-:W-:Y:S02]  /*f660*/  FSEL R10, R32, -INF , !P0 ;  /* 0xff800000200a7808 */ /* 0x004fe40004000000 */
[CC--:B------:R-:W-:Y:S01]  /*f670*/  ISETP.GE.AND P6, PT, R5.reuse, R0.reuse, PT ;  /* 0x000000000500720c */ /* 0x0c0fe20003fc6270 */
[----:B------:R-:W2:Y:S01]  /*f680*/  MUFU.TANH R9, R62 ;  /* 0x0000003e00097308 */ /* 0x000ea20000002400 */
[-C--:B------:R-:W-:Y:S02]  /*f690*/  ISETP.GE.AND P4, PT, R5, R105.reuse, PT ;  /* 0x000000690500720c */ /* 0x080fe40003f86270 */
[C---:B------:R-:W-:Y:S02]  /*f6a0*/  ISETP.GE.AND P5, PT, R4.reuse, R0, PT ;  /* 0x000000000400720c */ /* 0x040fe40003fa6270 */
[----:B------:R-:W-:-:S02]  /*f6b0*/  ISETP.GE.AND P0, PT, R4, R105, PT ;  /* 0x000000690400720c */ /* 0x000fc40003f06270 */
[C---:B------:R-:W-:Y:S01]  /*f6c0*/  IADD3 R5, R2.reuse, 0x29, RZ ;  /* 0x0000002902057810 */ /* 0x040fe20007ffe0ff */
[----:B------:R-:W3:Y:S01]  /*f6d0*/  MUFU.TANH R115, R80 ;  /* 0x0000005000737308 */ /* 0x000ee20000002400 */
[----:B------:R-:W-:Y:S02]  /*f6e0*/  IADD3 R4, R2, 0x30, RZ ;  /* 0x0000003002047810 */ /* 0x000fe40007ffe0ff */
[----:B----4-:R-:W-:Y:S02]  /*f6f0*/  FSEL R128, R128, -INF , !P1 ;  /* 0xff80000080807808 */ /* 0x010fe40004800000 */
[----:B------:R-:W-:Y:S02]  /*f700*/  FSEL R120, R120, -INF , !P6 ;  /* 0xff80000078787808 */ /* 0x000fe40007000000 */
[----:B------:R-:W-:Y:S01]  /*f710*/  FSEL R124, R124, -INF , !P4 ;  /* 0xff8000007c7c7808 */ /* 0x000fe20006000000 */
[----:B------:R-:W4:Y:S01]  /*f720*/  MUFU.TANH R112, R82 ;  /* 0x0000005200707308 */ /* 0x000f220000002400 */
[----:B------:R-:W-:-:S02]  /*f730*/  ISETP.GE.AND P1, PT, R5, R0, PT ;  /* 0x000000000500720c */ /* 0x000fc40003f26270 */
[CC--:B------:R-:W-:Y:S02]  /*f740*/  ISETP.GE.AND P6, PT, R4.reuse, R0.reuse, PT ;  /* 0x000000000400720c */ /* 0x0c0fe40003fc6270 */
[----:B------:R-:W-:Y:S02]  /*f750*/  ISETP.GE.AND P4, PT, R4, R105, PT ;  /* 0x000000690400720c */ /* 0x000fe40003f86270 */
[----:B------:R-:W-:Y:S01]  /*f760*/  IADD3 R4, R2, 0x38, RZ ;  /* 0x0000003802047810 */ /* 0x000fe20007ffe0ff */
[----:B------:R-:W2:Y:S01]  /*f770*/  MUFU.TANH R16, R16 ;  /* 0x0000001000107308 */ /* 0x000ea20000002400 */
[----:B------:R-:W-:Y:S02]  /*f780*/  FSEL R118, R118, -INF , !P1 ;  /* 0xff80000076767808 */ /* 0x000fe40004800000 */
[----:B------:R-:W-:Y:S02]  /*f790*/  ISETP.GE.AND P1, PT, R4, R0, PT ;  /* 0x000000000400720c */ /* 0x000fe40003f26270 */
[----:B-1----:R-:W-:-:S02]  /*f7a0*/  FSEL R122, R122, -INF , !P2 ;  /* 0xff8000007a7a7808 */ /* 0x002fc40005000000 */
[----:B------:R-:W-:Y:S01]  /*f7b0*/  FSEL R116, R116, -INF , !P1 ;  /* 0xff80000074747808 */ /* 0x000fe20004800000 */
[----:B------:R-:W1:Y:S01]  /*f7c0*/  MUFU.TANH R114, R81 ;  /* 0x0000005100727308 */ /* 0x000e620000002400 */
[----:B------:R-:W-:Y:S02]  /*f7d0*/  ISETP.GE.AND P1, PT, R104, 0x2, PT ;  /* 0x000000026800780c */ /* 0x000fe40003f26270 */
[----:B------:R-:W-:Y:S02]  /*f7e0*/  ISETP.GE.AND P2, PT, R5, R105, PT ;  /* 0x000000690500720c */ /* 0x000fe40003f46270 */
[----:B------:R-:W-:Y:S02]  /*f7f0*/  IADD3 R5, R2, 0x31, RZ ;  /* 0x0000003102057810 */ /* 0x000fe40007ffe0ff */
[----:B------:R-:W-:Y:S01]  /*f800*/  FSEL R126, R126, -INF , !P5 ;  /* 0xff8000007e7e7808 */ /* 0x000fe20006800000 */
[----:B------:R-:W1:Y:S01]  /*f810*/  MUFU.TANH R20, R20 ;  /* 0x0000001400147308 */ /* 0x000e620000002400 */
[----:B--2---:R-:W-:-:S02]  /*f820*/  FSEL R18, R9, -INF , !P0 ;  /* 0xff80000009127808 */ /* 0x004fc40004000000 */
[----:B---3--:R-:W-:Y:S02]  /*f830*/  FSEL R115, R115, -INF , !P6 ;  /* 0xff80000073737808 */ /* 0x008fe40007000000 */
[----:B----4-:R-:W-:Y:S02]  /*f840*/  FSEL R112, R112, -INF , !P4 ;  /* 0xff80000070707808 */ /* 0x010fe40006000000 */
[CC--:B------:R-:W-:Y:S01]  /*f850*/  ISETP.GE.AND P5, PT, R5.reuse, R0.reuse, PT ;  /* 0x000000000500720c */ /* 0x0c0fe20003fa6270 */
[----:B------:R-:W-:Y:S01]  /*f860*/  MUFU.TANH R113, R77 ;  /* 0x0000004d00717308 */ /* 0x000fe20000002400 */
[----:B------:R-:W-:Y:S01]  /*f870*/  BAR.SYNC.DEFER_BLOCKING 0x0 ;  /* 0x0000000000007b1d */ /* 0x000fe20000010000 */
[-C--:B------:R-:W-:Y:S02]  /*f880*/  ISETP.GE.AND P0, PT, R5, R105.reuse, PT ;  /* 0x000000690500720c */ /* 0x080fe40003f06270 */
[C---:B------:R-:W-:Y:S02]  /*f890*/  ISETP.GE.AND P6, PT, R2.reuse, R0, PT ;  /* 0x000000000200720c */ /* 0x040fe40003fc6270 */
[----:B------:R-:W-:-:S02]  /*f8a0*/  ISETP.GE.AND P4, PT, R2, R105, PT ;  /* 0x000000690200720c */ /* 0x000fc40003f86270 */
[----:B------:R-:W2:Y:S01]  /*f8b0*/  MUFU.TANH R22, R22 ;  /* 0x0000001600167308 */ /* 0x000ea20000002400 */
[----:B------:R-:W-:Y:S02]  /*f8c0*/  IADD3 R2, R2, 0x39, RZ ;  /* 0x0000003902027810 */ /* 0x000fe40007ffe0ff */
[----:B------:R-:W-:Y:S02]  /*f8d0*/  FSEL R16, R16, -INF , !P2 ;  /* 0xff80000010107808 */ /* 0x000fe40005000000 */
[----:B-1----:R-:W-:Y:S02]  /*f8e0*/  FSEL R114, R114, -INF , !P5 ;  /* 0xff80000072727808 */ /* 0x002fe40006800000 */
[----:B------:R-:W-:Y:S01]  /*f8f0*/  FSEL R20, R20, -INF , !P0 ;  /* 0xff80000014147808 */ /* 0x000fe20004000000 */
[----:B------:R-:W1:Y:S01]  /*f900*/  MUFU.TANH R21, R21 ;  /* 0x0000001500157308 */ /* 0x000e620000002400 */
[----:B------:R-:W-:Y:S02]  /*f910*/  ISETP.GE.AND P2, PT, R4, R105, PT ;  /* 0x000000690400720c */ /* 0x000fe40003f46270 */
[----:B------:R-:W-:-:S02]  /*f920*/  ISETP.GE.AND P5, PT, R2, R0, PT ;  /* 0x000000000200720c */ /* 0x000fc40003fa6270 */
[----:B------:R-:W-:Y:S02]  /*f930*/  ISETP.GE.AND P0, PT, R2, R105, PT ;  /* 0x000000690200720c */ /* 0x000fe40003f06270 */
[----:B------:R-:W-:Y:S02]  /*f940*/  FSEL R38, R38, -INF , !P6 ;  /* 0xff80000026267808 */ /* 0x000fe40007000000 */
[----:B--2---:R-:W-:Y:S02]  /*f950*/  FSEL R22, R22, -INF , !P2 ;  /* 0xff80000016167808 */ /* 0x004fe40005000000 */
[----:B------:R-:W-:Y:S02]  /*f960*/  FSEL R40, R40, -INF , !P4 ;  /* 0xff80000028287808 */ /* 0x000fe40006000000 */
[----:B------:R-:W-:Y:S02]  /*f970*/  FSEL R113, R113, -INF , !P5 ;  /* 0xff80000071717808 */ /* 0x000fe40006800000 */
[----:B-1----:R-:W-:Y:S01]  /*f980*/  FSEL R21, R21, -INF , !P0 ;  /* 0xff80000015157808 */ /* 0x002fe20004000000 */
[----:B------:R-:W-:Y:S05]  /*f990*/  @!P1 BRA `(.L_x_5799) ;  /* 0x0000089000009947 */ /* 0x000fea0003800000 */
[----:B------:R-:W-:Y:S05]  /*f9a0*/  @!P3 BRA `(.L_x_5800) ;  /* 0x000003a00000b947 */ /* 0x000fea0003800000 */
[----:B------:R-:W-:Y:S02]  /*f9b0*/  IABS R2, c[0x0][0x2d0] ;  /* 0x0000b40000027a13 */ /* 0x000fe40000000000 */
[----:B------:R-:W-:-:S02]  /*f9c0*/  IADD3 R11, R3, -0x40, RZ ;  /* 0xffffffc0030b7810 */ /* 0x000fc40007ffe0ff */
[----:B------:R-:W1:Y:S01]  /*f9d0*/  I2F.RP R5, R2 ;  /* 0x0000000200057306 */ /* 0x000e620000209400 */
        /* <DEDUP_REMOVED lines=55> */
.L_x_5800:
[----:B------:R-:W-:-:S05]  /*fd50*/  IMAD.MOV.U32 R5, RZ, RZ, c[0x0][0x198] ;  /* 0x00006600ff057624 */ /* 0x000fca00078e00ff */
[----:B------:R-:W-:-:S04]  /*fd60*/  LEA R5, -R5, RZ, 0x6 ;  /* 0x000000ff05057211 */ /* 0x000fc800078e31ff */
[----:B------:R-:W-:Y:S02]  /*fd70*/  SHF.R.S32.HI R2, RZ, 0x1f, R5 ;  /* 0x0000001fff027819 */ /* 0x000fe40000011405 */
.L_x_5801:
        /* <DEDUP_REMOVED lines=75> */
.L_x_5799:
        /* <DEDUP_REMOVED lines=44> */
[----:B------:R-:W2:Y:S01]  /*104f0*/  SHFL.BFLY PT, R2, R5, 0x1, 0x1f ;  /* 0x0c201f0005027f89 */ /* 0x000ea200000e0000 */
[----:B-1----:R-:W-:Y:S02]  /*10500*/  FMNMX.FTZ R3, R4, R3, !PT ;  /* 0x0000000304037209 */ /* 0x002fe40007810000 */
[----:B--2---:R-:W-:-:S03]  /*10510*/  FMNMX.FTZ R2, R5, R2, !PT ;  /* 0x0000000205027209 */ /* 0x004fc60007810000 */
[C---:B------:R-:W-:Y:S01]  /*10520*/  FMUL.FTZ R117, R3.reuse, c[0x0][0x23c] ;  /* 0x00008f0003757a20 */ /* 0x040fe20000410000 */
[----:B------:R-:W-:Y:S01]  /*10530*/  FSETP.NEU.FTZ.AND P0, PT, R3, -INF , PT ;  /* 0xff8000000300780b */ /* 0x000fe20003f1d000 */
[----:B------:R-:W-:Y:S01]  /*10540*/  LDSM.16.MT88.4 R4, [R140+0xa000] ;  /* 0x00a000008c04783b */ /* 0x000fe20000004200 */
[C---:B------:R-:W-:Y:S02]  /*10550*/  FMUL.FTZ R23, R2.reuse, c[0x0][0x23c] ;  /* 0x00008f0002177a20 */ /* 0x040fe40000410000 */
        /* <DEDUP_REMOVED lines=8> */
[--C-:B------:R-:W-:Y:S02]  /*105e0*/  FFMA.FTZ R31, R40, c[0x0][0x23c], -R23.reuse ;  /* 0x00008f00281f7a23 */ /* 0x100fe40000010817 */
[----:B------:R-:W-:-:S02]  /*105f0*/  FFMA.FTZ R32, R48, c[0x0][0x23c], -R23 ;  /* 0x00008f0030207a23 */ /* 0x000fc40000010817 */
[--C-:B------:R-:W-:Y:S01]  /*10600*/  FFMA.FTZ R33, R46, c[0x0][0x23c], -R23.reuse ;  /* 0x00008f002e217a23 */ /* 0x100fe20000010817 */
[----:B------:R-:W-:Y:S01]  /*10610*/  LDSM.16.MT88.4 R48, [R142+0xa000] ;  /* 0x00a000008e30783b */ /* 0x000fe20000004200 */
[----:B------:R-:W-:Y:S01]  /*10620*/  FFMA.FTZ R28, R42, c[0x0][0x23c], -R23 ;  /* 0x00008f002a1c7a23 */ /* 0x000fe20000010817 */
[----:B------:R-:W1:Y:S01]  /*10630*/  MUFU.EX2 R35, R35 ;  /* 0x0000002300237308 */ /* 0x000e620000000800 */
[--C-:B------:R-:W-:Y:S01]  /*10640*/  FFMA.FTZ R29, R26, c[0x0][0x23c], -R117.reuse ;  /* 0x00008f001a1d7a23 */ /* 0x100fe20000010875 */
[----:B------:R-:W2:Y:S01]  /*10650*/  LDSM.16.MT88.4 R40, [R144+0xa000] ;  /* 0x00a000009028783b */ /* 0x000ea20000004200 */
[----:B------:R-:W-:Y:S02]  /*10660*/  FFMA.FTZ R26, R14, c[0x0][0x23c], -R117 ;  /* 0x00008f000e1a7a23 */ /* 0x000fe40000010875 */
[--C-:B------:R-:W-:Y:S02]  /*10670*/  FFMA.FTZ R110, R12, c[0x0][0x23c], -R23.reuse ;  /* 0x00008f000c6e7a23 */ /* 0x100fe40000010817 */
[--C-:B------:R-:W-:Y:S01]  /*10680*/  FFMA.FTZ R109, R8, c[0x0][0x23c], -R23.reuse ;  /* 0x00008f00086d7a23 */ /* 0x100fe20000010817 */
[----:B------:R-:W-:Y:S01]  /*10690*/  MUFU.EX2 R30, R30 ;  /* 0x0000001e001e7308 */ /* 0x000fe20000000800 */
[----:B------:R-:W-:Y:S01]  /*106a0*/  FFMA.FTZ R108, R10, c[0x0][0x23c], -R23 ;  /* 0x00008f000a6c7a23 */ /* 0x000fe20000010817 */
[----:B------:R-:W3:Y:S01]  /*106b0*/  LDSM.16.MT88.4 R12, [R144+0x8800] ;  /* 0x00880000900c783b */ /* 0x000ee20000004200 */
[----:B------:R-:W-:-:S02]  /*106c0*/  FFMA.FTZ R25, R44, c[0x0][0x23c], -R117 ;  /* 0x00008f002c197a23 */ /* 0x000fc40000010875 */
[----:B------:R-:W-:Y:S01]  /*106d0*/  FFMA.FTZ R24, R24, c[0x0][0x23c], -R117 ;  /* 0x00008f0018187a23 */ /* 0x000fe20000010875 */
[----:B------:R-:W4:Y:S01]  /*106e0*/  LDSM.16.MT88.4 R8, [R142+0x8800] ;  /* 0x008800008e08783b */ /* 0x000f220000004200 */
[--C-:B------:R-:W-:Y:S01]  /*106f0*/  FFMA.FTZ R111, R60, c[0x0][0x23c], -R23.reuse ;  /* 0x00008f003c6f7a23 */ /* 0x100fe20000010817 */
[----:B------:R-:W5:Y:S01]  /*10700*/  MUFU.EX2 R27, R27 ;  /* 0x0000001b001b7308 */ /* 0x000f620000000800 */
[----:B-1----:R-:W-:Y:S01]  /*10710*/  F2FP.PACK_AB R64, R34, R35 ;  /* 0x000000232240723e */ /* 0x002fe200000000ff */
[----:B------:R-:W-:Y:S02]  /*10720*/  FFMA.FTZ R125, R124, c[0x0][0x23c], -R23 ;  /* 0x00008f007c7d7a23 */ /* 0x000fe40000010817 */
[--C-:B------:R-:W-:Y:S02]  /*10730*/  FFMA.FTZ R121, R128, c[0x0][0x23c], -R117.reuse ;  /* 0x00008f0080797a23 */ /* 0x100fe40000010875 */
[--C-:B------:R-:W-:Y:S02]  /*10740*/  FFMA.FTZ R120, R120, c[0x0][0x23c], -R117.reuse ;  /* 0x00008f0078787a23 */ /* 0x100fe40000010875 */
[----:B------:R-:W-:Y:S01]  /*10750*/  MUFU.EX2 R31, R31 ;  /* 0x0000001f001f7308 */ /* 0x000fe20000000800 */
[----:B------:R-:W-:-:S02]  /*10760*/  FFMA.FTZ R119, R126, c[0x0][0x23c], -R117 ;  /* 0x00008f007e777a23 */ /* 0x000fc40000010875 */
[----:B------:R-:W-:Y:S02]  /*10770*/  FFMA.FTZ R118, R118, c[0x0][0x23c], -R117 ;  /* 0x00008f0076767a23 */ /* 0x000fe40000010875 */
[--C-:B------:R-:W-:Y:S02]  /*10780*/  FFMA.FTZ R122, R122, c[0x0][0x23c], -R23.reuse ;  /* 0x00008f007a7a7a23 */ /* 0x100fe40000010817 */
[--C-:B------:R-:W-:Y:S01]  /*10790*/  FFMA.FTZ R124, R18, c[0x0][0x23c], -R23.reuse ;  /* 0x00008f00127c7a23 */ /* 0x100fe20000010817 */
[----:B------:R-:W1:Y:S01]  /*107a0*/  MUFU.EX2 R32, R32 ;  /* 0x0000002000207308 */ /* 0x000e620000000800 */
[----:B-----5:R-:W-:Y:S01]  /*107b0*/  F2FP.PACK_AB R66, R27, R30 ;  /* 0x0000001e1b42723e */ /* 0x020fe200000000ff */
[----:B------:R-:W-:Y:S02]  /*107c0*/  FFMA.FTZ R123, R16, c[0x0][0x23c], -R23 ;  /* 0x00008f00107b7a23 */ /* 0x000fe40000010817 */
[----:B------:R-:W-:Y:S01]  /*107d0*/  LDSM.16.MT88.4 R16, [R141+0x9000] ;  /* 0x009000008d10783b */ /* 0x000fe20000004200 */
[----:B------:R-:W-:-:S02]  /*107e0*/  FFMA.FTZ R115, R115, c[0x0][0x23c], -R117 ;  /* 0x00008f0073737a23 */ /* 0x000fc40000010875 */
[--C-:B------:R-:W-:Y:S01]  /*107f0*/  FFMA.FTZ R114, R114, c[0x0][0x23c], -R117.reuse ;  /* 0x00008f0072727a23 */ /* 0x100fe20000010875 */
[----:B------:R-:W-:Y:S01]  /*10800*/  MUFU.EX2 R33, R33 ;  /* 0x0000002100217308 */ /* 0x000fe20000000800 */
[--C-:B------:R-:W-:Y:S02]  /*10810*/  FFMA.FTZ R116, R116, c[0x0][0x23c], -R117.reuse ;  /* 0x00008f0074747a23 */ /* 0x100fe40000010875 */
[----:B------:R-:W-:Y:S02]  /*10820*/  FFMA.FTZ R113, R113, c[0x0][0x23c], -R117 ;  /* 0x00008f0071717a23 */ /* 0x000fe40000010875 */
[--C-:B------:R-:W-:Y:S02]  /*10830*/  FFMA.FTZ R112, R112, c[0x0][0x23c], -R23.reuse ;  /* 0x00008f0070707a23 */ /* 0x100fe40000010817 */
[--C-:B------:R-:W-:Y:S01]  /*10840*/  FFMA.FTZ R117, R20, c[0x0][0x23c], -R23.reuse ;  /* 0x00008f0014757a23 */ /* 0x100fe20000010817 */
[----:B------:R-:W5:Y:S01]  /*10850*/  MUFU.EX2 R28, R28 ;  /* 0x0000001c001c7308 */ /* 0x000f620000000800 */
[----:B-1----:R-:W-:Y:S01]  /*10860*/  F2FP.PACK_AB R65, R32, R31 ;  /* 0x0000001f2041723e */ /* 0x002fe200000000ff */
[----:B------:R-:W-:-:S02]  /*10870*/  FFMA.FTZ R126, R22, c[0x0][0x23c], -R23 ;  /* 0x00008f00167e7a23 */ /* 0x000fc40000010817 */
[----:B------:R-:W-:Y:S02]  /*10880*/  FFMA.FTZ R165, R21, c[0x0][0x23c], -R23 ;  /* 0x00008f0015a57a23 */ /* 0x000fe40000010817 */
[----:B------:R-:W-:Y:S01]  /*10890*/  FADD.FTZ R35, R35, R34 ;  /* 0x0000002223237221 */ /* 0x000fe20000010000 */
[----:B------:R-:W-:Y:S01]  /*108a0*/  LDSM.16.MT88.4 R20, [R141+0x9800] ;  /* 0x009800008d14783b */ /* 0x000fe20000004200 */
[----:B------:R-:W-:Y:S01]  /*108b0*/  MUFU.EX2 R29, R29 ;  /* 0x0000001d001d7308 */ /* 0x000fe20000000800 */
[----:B------:R-:W-:Y:S02]  /*108c0*/  FADD.FTZ R32, R31, R32 ;  /* 0x000000201f207221 */ /* 0x000fe40000010000 */
[----:B------:R-:W-:-:S04]  /*108d0*/  FADD.FTZ R30, R30, R35 ;  /* 0x000000231e1e7221 */ /* 0x000fc80000010000 */
[----:B------:R-:W-:Y:S01]  /*108e0*/  FADD.FTZ R30, R27, R30 ;  /* 0x0000001e1b1e7221 */ /* 0x000fe20000010000 */
[----:B-----5:R-:W-:Y:S01]  /*108f0*/  F2FP.PACK_AB R67, R28, R33 ;  /* 0x000000211c43723e */ /* 0x020fe200000000ff */
[----:B------:R-:W1:Y:S01]  /*10900*/  MUFU.EX2 R26, R26 ;  /* 0x0000001a001a7308 */ /* 0x000e620000000800 */
        /* <DEDUP_REMOVED lines=32> */
[----:B-1----:R-:W-:Y:S01]  /*10b10*/  F2FP.PACK_AB R4, R26, R29 ;  /* 0x0000001d1a04723e */ /* 0x002fe200000000ff */
        /* <DEDUP_REMOVED lines=12> */
[----:B---3--:R-:W-:Y:S01]  /*10be0*/  HMMA.16816.F32 R96, R4, R12, R96 ;  /* 0x0000000c0460723c */ /* 0x008fe20000001860 */
[----:B------:R-:W-:Y:S01]  /*10bf0*/  FADD.FTZ R24, R24, R25 ;  /* 0x0000001918187221 */ /* 0x000fe20000010000 */
[----:B------:R-:W-:Y:S01]  /*10c00*/  MUFU.EX2 R113, R113 ;  /* 0x0000007100717308 */ /* 0x000fe20000000800 */
        /* <DEDUP_REMOVED lines=8> */
[----:B------:R-:W-:Y:S08]  /*10c90*/  MUFU.EX2 R126, R126 ;  /* 0x0000007e007e7308 */ /* 0x000ff00000000800 */
[----:B------:R-:W1:Y:S01]  /*10ca0*/  MUFU.EX2 R165, R165 ;  /* 0x000000a500a57308 */ /* 0x000e620000000800 */
[C---:B---3--:R-:W-:Y:S08]  /*10cb0*/  HMMA.16816.F32 R80, R4.reuse, R12, R80 ;  /* 0x0000000c0450723c */ /* 0x048ff00000001850 */
[C---:B------:R-:W-:Y:S01]  /*10cc0*/  HMMA.16816.F32 R76, R4.reuse, R14, R76 ;  /* 0x0000000e044c723c */ /* 0x040fe2000000184c */
[----:B------:R-:W3:Y:S07]  /*10cd0*/  LDSM.16.MT88.4 R12, [R144+0xa800] ;  /* 0x00a80000900c783b */ /* 0x000eee0000004200 */
[C---:B-----5:R-:W-:Y:S08]  /*10ce0*/  HMMA.16816.F32 R72, R4.reuse, R8, R72 ;  /* 0x000000080448723c */ /* 0x060ff00000001848 */
[C---:B------:R-:W-:Y:S01]  /*10cf0*/  HMMA.16816.F32 R68, R4.reuse, R10, R68 ;  /* 0x0000000a0444723c */ /* 0x040fe20000001844 */
[----:B------:R-:W5:Y:S07]  /*10d00*/  LDSM.16.MT88.4 R8, [R142+0xa800] ;  /* 0x00a800008e08783b */ /* 0x000f6e0000004200 */
        /* <DEDUP_REMOVED lines=10> */
[----:B------:R-:W-:Y:S01]  /*10db0*/  HMMA.16816.F32 R64, R4, R10, R64 ;  /* 0x0000000a0440723c */ /* 0x000fe20000001840 */
[----:B------:R-:W5:Y:S06]  /*10dc0*/  LDSM.16.MT88.4 R8, [R142+0x9000] ;  /* 0x009000008e08783b */ /* 0x000f6c0000004200 */
[----:B--2---:R-:W-:Y:S01]  /*10dd0*/  F2FP.PACK_AB R4, R120, R121 ;  /* 0x000000797804723e */ /* 0x004fe200000000ff */
        /* <DEDUP_REMOVED lines=12> */
[C---:B---3--:R-:W-:Y:S08]  /*10ea0*/  HMMA.16816.F32 R96, R4.reuse, R12, R96 ;  /* 0x0000000c0460723c */ /* 0x048ff00000001860 */
[C---:B------:R-:W-:Y:S01]  /*10eb0*/  HMMA.16816.F32 R92, R4.reuse, R14, R92 ;  /* 0x0000000e045c723c */ /* 0x040fe2000000185c */
[----:B------:R-:W2:Y:S07]  /*10ec0*/  LDSM.16.MT88.4 R12, [R140+0x9000] ;  /* 0x009000008c0c783b */ /* 0x000eae0000004200 */
[C---:B-----5:R-:W-:Y:S08]  /*10ed0*/  HMMA.16816.F32 R88, R4.reuse, R8, R88 ;  /* 0x000000080458723c */ /* 0x060ff00000001858 */
[C---:B------:R-:W-:Y:S01]  /*10ee0*/  HMMA.16816.F32 R84, R4.reuse, R10, R84 ;  /* 0x0000000a0454723c */ /* 0x040fe20000001854 */
[----:B------:R-:W3:Y:S07]  /*10ef0*/  LDSM.16.MT88.4 R8, [R144+0xb000] ;  /* 0x00b000009008783b */ /* 0x000eee0000004200 */
        /* <DEDUP_REMOVED lines=17> */
[----:B-1----:R-:W-:Y:S01]  /*11010*/  F2FP.PACK_AB R4, R114, R115 ;  /* 0x000000737204723e */ /* 0x002fe200000000ff */
        /* <DEDUP_REMOVED lines=95> */
.L_x_5803:
[----:B------:R-:W-:-:S05]  /*11610*/  IMAD.MOV.U32 R5, RZ, RZ, c[0x0][0x1a0] ;  /* 0x00006800ff057624 */ /* 0x000fca00078e00ff */
[----:B------:R-:W-:-:S04]  /*11620*/  LEA R5, -R5, RZ, 0x6 ;  /* 0x000000ff05057211 */ /* 0x000fc800078e31ff */
[----:B------:R-:W-:Y:S02]  /*11630*/  SHF.R.S32.HI R6, RZ, 0x1f, R5 ;  /* 0x0000001fff067819 */ /* 0x000fe40000011405 */
.L_x_5804:
        /* <DEDUP_REMOVED lines=76> */
[----:B--2---:R-:W4:Y:S04]  /*11b00*/  LDSM.16.M88.4 R12, [R149+0x4000] ;  /* 0x00400000950c783b */ /* 0x004f280000000200 */
[----:B------:R-:W3:Y:S04]  /*11b10*/  LDSM.16.M88.4 R4, [R149+0x4800] ;  /* 0x004800009504783b */ /* 0x000ee80000000200 */
[----:B------:R-:W2:Y:S04]  /*11b20*/  LDSM.16.M88.4 R108, [R149+0x5000] ;  /* 0x00500000956c783b */ /* 0x000ea80000000200 */
[----:B------:R-:W1:Y:S04]  /*11b30*/  LDSM.16.M88.4 R20, [R149+0x5800] ;  /* 0x005800009514783b */ /* 0x000e680000000200 */
[----:B------:R-:W-:Y:S04]  /*11b40*/  LDSM.16.M88.4 R124, [R147] ;  /* 0x00000000937c783b */ /* 0x000fe80000000200 */
[----:B------:R-:W-:Y:S04]  /*11b50*/  LDSM.16.M88.4 R120, [R139] ;  /* 0x000000008b78783b */ /* 0x000fe80000000200 */
[----:B------:R-:W-:Y:S04]  /*11b60*/  LDSM.16.M88.4 R116, [R138] ;  /* 0x000000008a74783b */ /* 0x000fe80000000200 */
[----:B-----5:R-:W-:Y:S04]  /*11b70*/  LDSM.16.M88.4 R24, [R137] ;  /* 0x000000008918783b */ /* 0x020fe80000000200 */
[----:B------:R-:W0:Y:S01]  /*11b80*/  LDGDEPBAR ;  /* 0x00000000000079af */ /* 0x000e220000000000 */
[C---:B----4-:R-:W-:Y:S08]  /*11b90*/  HMMA.16816.F32 R16, R28.reuse, R12, RZ ;  /* 0x0000000c1c10723c */ /* 0x050ff000000018ff */
[C---:B---3--:R-:W-:Y:S08]  /*11ba0*/  HMMA.16816.F32 R8, R28.reuse, R4, RZ ;  /* 0x000000041c08723c */ /* 0x048ff000000018ff */
[C---:B--2---:R-:W-:Y:S08]  /*11bb0*/  HMMA.16816.F32 R112, R28.reuse, R108, RZ ;  /* 0x0000006c1c70723c */ /* 0x044ff000000018ff */
[C---:B------:R-:W-:Y:S08]  /*11bc0*/  HMMA.16816.F32 R12, R28.reuse, R14, RZ ;  /* 0x0000000e1c0c723c */ /* 0x040ff000000018ff */
[C---:B------:R-:W-:Y:S08]  /*11bd0*/  HMMA.16816.F32 R4, R28.reuse, R6, RZ ;  /* 0x000000061c04723c */ /* 0x040ff000000018ff */
[C---:B------:R-:W-:Y:S08]  /*11be0*/  HMMA.16816.F32 R108, R28.reuse, R110, RZ ;  /* 0x0000006e1c6c723c */ /* 0x040ff000000018ff */
[C---:B-1----:R-:W-:Y:S08]  /*11bf0*/  HMMA.16816.F32 R32, R28.reuse, R20, RZ ;  /* 0x000000141c20723c */ /* 0x042ff000000018ff */
        /* <DEDUP_REMOVED lines=46> */
[----:B------:R-:W1:Y:S07]  /*11ee0*/  LDSM.16.M88.4 R116, [R148+0x2000] ;  /* 0x002000009474783b */ /* 0x000e6e0000000200 */
[C---:B------:R-:W-:Y:S08]  /*11ef0*/  HMMA.16816.F32 R16, R20.reuse, R124, R16 ;  /* 0x0000007c1410723c */ /* 0x040ff00000001810 */
[C---:B------:R-:W-:Y:S01]  /*11f00*/  HMMA.16816.F32 R12, R20.reuse, R126, R12 ;  /* 0x0000007e140c723c */ /* 0x040fe2000000180c */
[----:B------:R-:W-:Y:S07]  /*11f10*/  LDSM.16.M88.4 R124, [R146+0x2000] ;  /* 0x00200000927c783b */ /* 0x000fee0000000200 */
[C---:B--2---:R-:W-:Y:S08]  /*11f20*/  HMMA.16816.F32 R32, R20.reuse, R24, R32 ;  /* 0x000000181420723c */ /* 0x044ff00000001820 */
[----:B------:R-:W-:Y:S01]  /*11f30*/  HMMA.16816.F32 R28, R20, R26, R28 ;  /* 0x0000001a141c723c */ /* 0x000fe2000000181c */
[----:B------:R-:W2:Y:S04]  /*11f40*/  LDSM.16.M88.4 R24, [R134] ;  /* 0x000000008618783b */ /* 0x000ea80000000200 */
[----:B------:R-:W3:Y:S03]  /*11f50*/  LDSM.16.M88.4 R20, [R133] ;  /* 0x000000008514783b */ /* 0x000ee60000000200 */
        /* <DEDUP_REMOVED lines=9> */
[C---:B-1----:R-:W-:Y:S08]  /*11ff0*/  HMMA.16816.F32 R32, R116.reuse, R120, R32 ;  /* 0x000000787420723c */ /* 0x042ff00000001820 */
[----:B------:R-:W-:Y:S01]  /*12000*/  HMMA.16816.F32 R28, R116, R122, R28 ;  /* 0x0000007a741c723c */ /* 0x000fe2000000181c */
[----:B------:R-:W1:Y:S04]  /*12010*/  LDSM.16.M88.4 R116, [R143+0x7800] ;  /* 0x007800008f74783b */ /* 0x000e680000000200 */
[----:B------:R-:W4:Y:S03]  /*12020*/  LDSM.16.M88.4 R120, [R143+0x7000] ;  /* 0x007000008f78783b */ /* 0x000f260000000200 */
        /* <DEDUP_REMOVED lines=10> */
[----:B------:R-:W-:Y:S08]  /*120d0*/  HMMA.16816.F32 R108, R124, R122, R108 ;  /* 0x0000007a7c6c723c */ /* 0x000ff0000000186c */
[C---:B--2---:R-:W-:Y:S08]  /*120e0*/  HMMA.16816.F32 R16, R24.reuse, R20, R16 ;  /* 0x000000141810723c */ /* 0x044ff00000001810 */
[C---:B------:R-:W-:Y:S08]  /*120f0*/  HMMA.16816.F32 R12, R24.reuse, R22, R12 ;  /* 0x00000016180c723c */ /* 0x040ff0000000180c */
[C---:B-1----:R-:W-:Y:S08]  /*12100*/  HMMA.16816.F32 R8, R24.reuse, R116, R8 ;  /* 0x000000741808723c */ /* 0x042ff00000001808 */
[----:B------:R-:W-:Y:S01]  /*12110*/  HMMA.16816.F32 R4, R24, R118, R4 ;  /* 0x000000761804723c */ /* 0x000fe20000001804 */
[----:B------:R-:W-:-:S02]  /*12120*/  FMUL.FTZ R126, R16, c[0x0][0x2ec] ;  /* 0x0000bb00107e7a20 */ /* 0x000fc40000410000 */
[----:B------:R-:W-:Y:S02]  /*12130*/  FMUL.FTZ R20, R17, c[0x0][0x2ec] ;  /* 0x0000bb0011147a20 */ /* 0x000fe40000410000 */
[----:B------:R-:W-:Y:S02]  /*12140*/  FMUL.FTZ R127, R18, c[0x0][0x2ec] ;  /* 0x0000bb00127f7a20 */ /* 0x000fe40000410000 */
[----:B------:R-:W-:Y:S01]  /*12150*/  FMUL.FTZ R21, R19, c[0x0][0x2ec] ;  /* 0x0000bb0013157a20 */ /* 0x000fe20000410000 */
[----:B------:R-:W-:Y:S01]  /*12160*/  MUFU.TANH R126, R126 ;  /* 0x0000007e007e7308 */ /* 0x000fe20000002400 */
[----:B------:R-:W1:Y:S01]  /*12170*/  LDSM.16.M88.4 R16, [R136+0x3000] ;  /* 0x003000008810783b */ /* 0x000e620000000200 */
[----:B------:R-:W-:Y:S02]  /*12180*/  FMUL.FTZ R101, R15, c[0x0][0x2ec] ;  /* 0x0000bb000f657a20 */ /* 0x000fe40000410000 */
[----:B------:R-:W-:Y:S02]  /*12190*/  FMUL.FTZ R12, R12, c[0x0][0x2ec] ;  /* 0x0000bb000c0c7a20 */ /* 0x000fe40000410000 */
[----:B------:R-:W-:-:S02]  /*121a0*/  FMUL.FTZ R14, R14, c[0x0][0x2ec] ;  /* 0x0000bb000e0e7a20 */ /* 0x000fc40000410000 */
[----:B------:R-:W-:Y:S01]  /*121b0*/  FMUL.FTZ R8, R8, c[0x0][0x2ec] ;  /* 0x0000bb0008087a20 */ /* 0x000fe20000410000 */
[----:B------:R-:W2:Y:S01]  /*121c0*/  MUFU.TANH R20, R20 ;  /* 0x0000001400147308 */ /* 0x000ea20000002400 */
[----:B------:R-:W-:Y:S02]  /*121d0*/  FMUL.FTZ R9, R9, c[0x0][0x2ec] ;  /* 0x0000bb0009097a20 */ /* 0x000fe40000410000 */
[----:B------:R-:W-:Y:S02]  /*121e0*/  FMUL.FTZ R10, R10, c[0x0][0x2ec] ;  /* 0x0000bb000a0a7a20 */ /* 0x000fe40000410000 */
[----:B------:R-:W-:Y:S02]  /*121f0*/  FMUL.FTZ R22, R11, c[0x0][0x2ec] ;  /* 0x0000bb000b167a20 */ /* 0x000fe40000410000 */
[----:B------:R-:W-:Y:S01]  /*12200*/  FMUL.FTZ R116, R4, c[0x0][0x2ec] ;  /* 0x0000bb0004747a20 */ /* 0x000fe20000410000 */
[----:B------:R-:W-:Y:S01]  /*12210*/  MUFU.TANH R23, R8 ;  /* 0x0000000800177308 */ /* 0x000fe20000002400 */
[----:B------:R-:W3:Y:S01]  /*12220*/  S2R R4, SR_TID.X ;  /* 0x0000000000047919 */ /* 0x000ee20000002100 */
[----:B------:R-:W-:-:S02]  /*12230*/  FMUL.FTZ R118, R6, c[0x0][0x2ec] ;  /* 0x0000bb0006767a20 */ /* 0x000fc40000410000 */
[----:B------:R-:W-:Y:S02]  /*12240*/  FMUL.FTZ R13, R13, c[0x0][0x2ec] ;  /* 0x0000bb000d0d7a20 */ /* 0x000fe40000410000 */
[----:B------:R-:W-:Y:S02]  /*12250*/  FMUL.FTZ R7, R7, c[0x0][0x2ec] ;  /* 0x0000bb0007077a20 */ /* 0x000fe40000410000 */
[----:B------:R-:W-:Y:S01]  /*12260*/  MUFU.TANH R15, R9 ;  /* 0x00000009000f7308 */ /* 0x000fe20000002400 */
[----:B------:R-:W-:-:S07]  /*12270*/  FMUL.FTZ R5, R5, c[0x0][0x2ec] ;  /* 0x0000bb0005057a20 */ /* 0x000fce0000410000 */
[----:B------:R4:W-:Y:S01]  /*12280*/  MUFU.TANH R107, R10 ;  /* 0x0000000a006b7308 */ /* 0x0009e20000002400 */
[----:B-1----:R-:W-:Y:S01]  /*12290*/  HMMA.16816.F32 R112, R24, R16, R112 ;  /* 0x000000101870723c */ /* 0x002fe20000001870 */
[----:B---3--:R-:W-:-:S06]  /*122a0*/  IMAD.SHL.U32 R4, R4, 0x2, RZ ;  /* 0x0000000204047824 */ /* 0x008fcc00078e00ff */
[----:B------:R-:W-:Y:S01]  /*122b0*/  MUFU.TANH R21, R21 ;  /* 0x0000001500157308 */ /* 0x000fe20000002400 */
[----:B------:R-:W-:Y:S01]  /*122c0*/  LOP3.LUT R6, R4, 0x6, RZ, 0xc0, !PT ;  /* 0x0000000604067812 */ /* 0x000fe200078ec0ff */
[----:B----4-:R-:W1:Y:S01]  /*122d0*/  LDSM.16.M88.4 R8, [R136+0x3800] ;  /* 0x003800008808783b */ /* 0x010e620000000200 */
[----:B------:R-:W-:Y:S05]  /*122e0*/  HMMA.16816.F32 R108, R24, R18, R108 ;  /* 0x00000012186c723c */ /* 0x000fea000000186c */
[----:B------:R-:W3:Y:S01]  /*122f0*/  MUFU.TANH R12, R12 ;  /* 0x0000000c000c7308 */ /* 0x000ee20000002400 */
[----:B------:R-:W-:Y:S01]  /*12300*/  IMAD R6, R161, 0x40, R6 ;  /* 0x00000040a1067824 */ /* 0x000fe200078e0206 */
[----:B------:R-:W-:-:S04]  /*12310*/  DEPBAR.LE SB0, 0x0 ;  /* 0x000080000000791a */ /* 0x000fc80000000000 */
[C---:B------:R-:W-:Y:S02]  /*12320*/  IADD3 R4, R6.reuse, 0x1, RZ ;  /* 0x0000000106047810 */ /* 0x040fe40007ffe0ff */
[----:B------:R-:W4:Y:S01]  /*12330*/  MUFU.TANH R14, R14 ;  /* 0x0000000e000e7308 */ /* 0x000f220000002400 */
[----:B------:R-:W-:Y:S02]  /*12340*/  IADD3 R16, R6, 0x11, RZ ;  /* 0x0000001106107810 */ /* 0x000fe40007ffe0ff */
[C---:B------:R-:W-:Y:S02]  /*12350*/  ISETP.GE.AND P6, PT, R4.reuse, R0, PT ;  /* 0x000000000400720c */ /* 0x040fe40003fc6270 */
[----:B------:R-:W-:Y:S01]  /*12360*/  ISETP.GE.AND P4, PT, R4, R105, PT ;  /* 0x000000690400720c */ /* 0x000fe20003f86270 */
[----:B------:R-:W-:Y:S01]  /*12370*/  FMUL.FTZ R113, R113, c[0x0][0x2ec] ;  /* 0x0000bb0071717a20 */ /* 0x000fe20000410000 */
[----:B------:R-:W-:Y:S01]  /*12380*/  IADD3 R4, R6, 0x8, RZ ;  /* 0x0000000806047810 */ /* 0x000fe20007ffe0ff */
[----:B------:R-:W5:Y:S01]  /*12390*/  MUFU.TANH R13, R13 ;  /* 0x0000000d000d7308 */ /* 0x000f620000002400 */
[----:B------:R-:W-:-:S02]  /*123a0*/  FMUL.FTZ R115, R115, c[0x0][0x2ec] ;  /* 0x0000bb0073737a20 */ /* 0x000fc40000410000 */
[----:B------:R-:W-:Y:S01]  /*123b0*/  ISETP.GE.AND P5, PT, R4, R0, PT ;  /* 0x000000000400720c */ /* 0x000fe20003fa6270 */
[----:B------:R-:W-:Y:S01]  /*123c0*/  FMUL.FTZ R112, R112, c[0x0][0x2ec] ;  /* 0x0000bb0070707a20 */ /* 0x000fe20000410000 */
[----:B------:R-:W-:Y:S01]  /*123d0*/  ISETP.GE.AND P1, PT, R4, R105, PT ;  /* 0x000000690400720c */ /* 0x000fe20003f26270 */
[----:B------:R-:W-:Y:S01]  /*123e0*/  FMUL.FTZ R114, R114, c[0x0][0x2ec] ;  /* 0x0000bb0072727a20 */ /* 0x000fe20000410000 */
[----:B--2---:R-:W-:Y:S01]  /*123f0*/  FSEL R4, R20, -INF , !P6 ;  /* 0xff80000014047808 */ /* 0x004fe20007000000 */
[----:B------:R-:W2:Y:S01]  /*12400*/  MUFU.TANH R101, R101 ;  /* 0x0000006500657308 */ /* 0x000ea20000002400 */
[----:B---3--:R-:W-:Y:S01]  /*12410*/  FSEL R12, R12, -INF , !P5 ;  /* 0xff8000000c0c7808 */ /* 0x008fe20006800000 */
[----:B------:R-:W-:Y:S02]  /*12420*/  FMUL.FTZ R108, R108, c[0x0][0x2ec] ;  /* 0x0000bb006c6c7a20 */ /* 0x000fe40000410000 */
[----:B------:R-:W-:Y:S02]  /*12430*/  FMUL.FTZ R110, R110, c[0x0][0x2ec] ;  /* 0x0000bb006e6e7a20 */ /* 0x000fe40000410000 */
[----:B------:R-:W-:-:S02]  /*12440*/  FMUL.FTZ R104, R109, c[0x0][0x2ec] ;  /* 0x0000bb006d687a20 */ /* 0x000fc40000410000 */
[----:B------:R-:W3:Y:S01]  /*12450*/  MUFU.TANH R22, R22 ;  /* 0x0000001600167308 */ /* 0x000ee20000002400 */
[----:B------:R-:W-:Y:S01]  /*12460*/  FMUL.FTZ R111, R111, c[0x0][0x2ec] ;  /* 0x0000bb006f6f7a20 */ /* 0x000fe20000410000 */
[C---:B-1----:R-:W-:Y:S06]  /*12470*/  HMMA.16816.F32 R32, R24.reuse, R8, R32 ;  /* 0x000000081820723c */ /* 0x042fec0000001820 */
[----:B------:R1:W-:Y:S01]  /*12480*/  MUFU.TANH R117, R7 ;  /* 0x0000000700757308 */ /* 0x0003e20000002400 */
[----:B------:R-:W-:Y:S01]  /*12490*/  IADD3 R8, R6, 0x10, RZ ;  /* 0x0000001006087810 */ /* 0x000fe20007ffe0ff */
[----:B------:R-:W-:Y:S06]  /*124a0*/  HMMA.16816.F32 R28, R24, R10, R28 ;  /* 0x0000000a181c723c */ /* 0x000fec000000181c */
[----:B------:R2:W2:Y:S01]  /*124b0*/  MUFU.TANH R106, R5 ;  /* 0x00000005006a7308 */ /* 0x0004a20000002400 */
[----:B------:R-:W-:-:S04]  /*124c0*/  ISETP.GE.AND P5, PT, R8, R0, PT ;  /* 0x000000000800720c */ /* 0x000fc80003fa6270 */
[----:B------:R-:W-:Y:S02]  /*124d0*/  FSEL R18, R23, -INF , !P5 ;  /* 0xff80000017127808 */ /* 0x000fe40006800000 */
[C---:B------:R-:W-:Y:S01]  /*124e0*/  IADD3 R10, R6.reuse, 0x21, RZ ;  /* 0x00000021060a7810 */ /* 0x040fe20007ffe0ff */
[----:B------:R-:W3:Y:S01]  /*124f0*/  MUFU.TANH R116, R116 ;  /* 0x0000007400747308 */ /* 0x000ee20000002400 */
[C---:B-1----:R-:W-:Y:S02]  /*12500*/  IADD3 R7, R6.reuse, 0x9, RZ ;  /* 0x0000000906077810 */ /* 0x042fe40007ffe0ff */
[----:B------:R-:W-:Y:S02]  /*12510*/  IADD3 R11, R6, 0x20, RZ ;  /* 0x00000020060b7810 */ /* 0x000fe40007ffe0ff */
[-C--:B------:R-:W-:Y:S01]  /*12520*/  ISETP.GE.AND P6, PT, R7, R0.reuse, PT ;  /* 0x000000000700720c */ /* 0x080fe20003fc6270 */
[----:B------:R-:W-:Y:S02]  /*12530*/  FMUL.FTZ R32, R32, c[0x0][0x2ec] ;  /* 0x0000bb0020207a20 */ /* 0x000fe40000410000 */
[----:B------:R-:W1:Y:S01]  /*12540*/  MUFU.TANH R118, R118 ;  /* 0x0000007600767308 */ /* 0x000e620000002400 */
[----:B--2---:R-:W-:Y:S01]  /*12550*/  FSEL R5, R21, -INF , !P4 ;  /* 0xff80000015057808 */ /* 0x004fe20006000000 */
[----:B------:R-:W-:Y:S01]  /*12560*/  FMUL.FTZ R34, R34, c[0x0][0x2ec] ;  /* 0x0000bb0022227a20 */ /* 0x000fe20000410000 */
[-C--:B------:R-:W-:Y:S01]  /*12570*/  ISETP.GE.AND P4, PT, R7, R105.reuse, PT ;  /* 0x000000690700720c */ /* 0x080fe20003f86270 */
[----:B------:R-:W-:Y:S01]  /*12580*/  FMUL.FTZ R33, R33, c[0x0][0x2ec] ;  /* 0x0000bb0021217a20 */ /* 0x000fe20000410000 */
[----:B----4-:R-:W-:Y:S01]  /*12590*/  FSEL R7, R14, -INF , !P1 ;  /* 0xff8000000e077808 */ /* 0x010fe20004800000 */
[----:B------:R-:W-:Y:S01]  /*125a0*/  FMUL.FTZ R35, R35, c[0x0][0x2ec] ;  /* 0x0000bb0023237a20 */ /* 0x000fe20000410000 */
[-C--:B------:R-:W-:Y:S01]  /*125b0*/  ISETP.GE.AND P1, PT, R8, R105.reuse, PT ;  /* 0x000000690800720c */ /* 0x080fe20003f26270 */
[----:B------:R-:W2:Y:S01]  /*125c0*/  MUFU.TANH R120, R113 ;  /* 0x0000007100787308 */ /* 0x000ea20000002400 */
[----:B-----5:R-:W-:Y:S01]  /*125d0*/  FSEL R8, R13, -INF , !P6 ;  /* 0xff8000000d087808 */ /* 0x020fe20007000000 */
[----:B------:R-:W-:Y:S01]  /*125e0*/  FMUL.FTZ R28, R28, c[0x0][0x2ec] ;  /* 0x0000bb001c1c7a20 */ /* 0x000fe20000410000 */
[----:B------:R-:W-:Y:S01]  /*125f0*/  FSEL R9, R101, -INF , !P4 ;  /* 0xff80000065097808 */ /* 0x000fe20006000000 */
[----:B------:R-:W-:Y:S01]  /*12600*/  FMUL.FTZ R30, R30, c[0x0][0x2ec] ;  /* 0x0000bb001e1e7a20 */ /* 0x000fe20000410000 */
[C---:B------:R-:W-:Y:S01]  /*12610*/  ISETP.GE.AND P6, PT, R16.reuse, R0, PT ;  /* 0x000000001000720c */ /* 0x040fe20003fc6270 */
[----:B------:R-:W-:Y:S01]  /*12620*/  FMUL.FTZ R29, R29, c[0x0][0x2ec] ;  /* 0x0000bb001d1d7a20 */ /* 0x000fe20000410000 */
[----:B------:R-:W-:Y:S01]  /*12630*/  ISETP.GE.AND P4, PT, R16, R105, PT ;  /* 0x000000691000720c */ /* 0x000fe20003f86270 */
[----:B------:R-:W4:Y:S01]  /*12640*/  MUFU.TANH R119, R115 ;  /* 0x0000007300777308 */ /* 0x000f220000002400 */
[C---:B------:R-:W-:Y:S01]  /*12650*/  IADD3 R13, R6.reuse, 0x19, RZ ;  /* 0x00000019060d7810 */ /* 0x040fe20007ffe0ff */
[----:B------:R-:W-:Y:S01]  /*12660*/  FMUL.FTZ R31, R31, c[0x0][0x2ec] ;  /* 0x0000bb001f1f7a20 */ /* 0x000fe20000410000 */
[----:B------:R-:W-:-:S02]  /*12670*/  IADD3 R14, R6, 0x18, RZ ;  /* 0x00000018060e7810 */ /* 0x000fc40007ffe0ff */
[----:B------:R-:W-:Y:S02]  /*12680*/  FSEL R16, R15, -INF , !P6 ;  /* 0xff8000000f107808 */ /* 0x000fe40007000000 */
[----:B---3--:R-:W-:Y:S01]  /*12690*/  FSEL R17, R22, -INF , !P4 ;  /* 0xff80000016117808 */ /* 0x008fe20006000000 */
[----:B------:R-:W3:Y:S01]  /*126a0*/  MUFU.TANH R122, R112 ;  /* 0x00000070007a7308 */ /* 0x000ee20000002400 */
[----:B------:R-:W-:Y:S02]  /*126b0*/  FSEL R19, R107, -INF , !P1 ;  /* 0xff8000006b137808 */ /* 0x000fe40004800000 */
[CC--:B------:R-:W-:Y:S02]  /*126c0*/  ISETP.GE.AND P6, PT, R13.reuse, R0.reuse, PT ;  /* 0x000000000d00720c */ /* 0x0c0fe40003fc6270 */
[-C--:B------:R-:W-:Y:S02]  /*126d0*/  ISETP.GE.AND P4, PT, R13, R105.reuse, PT ;  /* 0x000000690d00720c */ /* 0x080fe40003f86270 */
[C---:B------:R-:W-:Y:S01]  /*126e0*/  ISETP.GE.AND P5, PT, R14.reuse, R0, PT ;  /* 0x000000000e00720c */ /* 0x040fe20003fa6270 */
[----:B------:R-:W5:Y:S01]  /*126f0*/  MUFU.TANH R125, R114 ;  /* 0x00000072007d7308 */ /* 0x000f620000002400 */
[----:B------:R-:W-:-:S02]  /*12700*/  ISETP.GE.AND P1, PT, R14, R105, PT ;  /* 0x000000690e00720c */ /* 0x000fc40003f26270 */
[----:B------:R-:W-:Y:S02]  /*12710*/  FSEL R20, R106, -INF , !P6 ;  /* 0xff8000006a147808 */ /* 0x000fe40007000000 */
[----:B------:R-:W-:Y:S02]  /*12720*/  FSEL R21, R117, -INF , !P4 ;  /* 0xff80000075157808 */ /* 0x000fe40006000000 */
[----:B------:R-:W-:Y:S01]  /*12730*/  FSEL R22, R116, -INF , !P5 ;  /* 0xff80000074167808 */ /* 0x000fe20006800000 */
[----:B------:R-:W3:Y:S01]  /*12740*/  MUFU.TANH R124, R108 ;  /* 0x0000006c007c7308 */ /* 0x000ee20000002400 */
[----:B-1----:R-:W-:Y:S02]  /*12750*/  FSEL R23, R118, -INF , !P1 ;  /* 0xff80000076177808 */ /* 0x002fe40004800000 */
[C---:B------:R-:W-:Y:S02]  /*12760*/  ISETP.GE.AND P6, PT, R10.reuse, R0, PT ;  /* 0x000000000a00720c */ /* 0x040fe40003fc6270 */
[----:B------:R-:W-:-:S02]  /*12770*/  ISETP.GE.AND P4, PT, R10, R105, PT ;  /* 0x000000690a00720c */ /* 0x000fc40003f86270 */
[C---:B------:R-:W-:Y:S01]  /*12780*/  ISETP.GE.AND P5, PT, R11.reuse, R0, PT ;  /* 0x000000000b00720c */ /* 0x040fe20003fa6270 */
[----:B------:R-:W1:Y:S01]  /*12790*/  MUFU.TANH R121, R110 ;  /* 0x0000006e00797308 */ /* 0x000e620000002400 */
[----:B------:R-:W-:Y:S02]  /*127a0*/  ISETP.GE.AND P1, PT, R11, R105, PT ;  /* 0x000000690b00720c */ /* 0x000fe40003f26270 */
[C---:B------:R-:W-:Y:S02]  /*127b0*/  IADD3 R10, R6.reuse, 0x29, RZ ;  /* 0x00000029060a7810 */ /* 0x040fe40007ffe0ff */
[----:B------:R-:W-:Y:S02]  /*127c0*/  IADD3 R11, R6, 0x28, RZ ;  /* 0x00000028060b7810 */ /* 0x000fe40007ffe0ff */
[----:B--2---:R-:W-:Y:S01]  /*127d0*/  FSEL R120, R120, -INF , !P6 ;  /* 0xff80000078787808 */ /* 0x004fe20007000000 */
[----:B------:R-:W2:Y:S01]  /*127e0*/  MUFU.TANH R104, R104 ;  /* 0x0000006800687308 */ /* 0x000ea20000002400 */
[----:B----4-:R-:W-:-:S02]  /*127f0*/  FSEL R119, R119, -INF , !P4 ;  /* 0xff80000077777808 */ /* 0x010fc40006000000 */
[----:B---3--:R-:W-:Y:S02]  /*12800*/  FSEL R122, R122, -INF , !P5 ;  /* 0xff8000007a7a7808 */ /* 0x008fe40006800000 */
[----:B-----5:R-:W-:Y:S02]  /*12810*/  FSEL R125, R125, -INF , !P1 ;  /* 0xff8000007d7d7808 */ /* 0x020fe40004800000 */
[CC--:B------:R-:W-:Y:S01]  /*12820*/  ISETP.GE.AND P6, PT, R10.reuse, R0.reuse, PT ;  /* 0x000000000a00720c */ /* 0x0c0fe20003fc6270 */
[----:B------:R-:W3:Y:S01]  /*12830*/  MUFU.TANH R123, R111 ;  /* 0x0000006f007b7308 */ /* 0x000ee20000002400 */
[-C--:B------:R-:W-:Y:S02]  /*12840*/  ISETP.GE.AND P4, PT, R10, R105.reuse, PT ;  /* 0x000000690a00720c */ /* 0x080fe40003f86270 */
[C---:B------:R-:W-:Y:S02]  /*12850*/  ISETP.GE.AND P5, PT, R11.reuse, R0, PT ;  /* 0x000000000b00720c */ /* 0x040fe40003fa6270 */
[----:B------:R-:W-:-:S02]  /*12860*/  ISETP.GE.AND P1, PT, R11, R105, PT ;  /* 0x000000690b00720c */ /* 0x000fc40003f26270 */
[C---:B------:R-:W-:Y:S01]  /*12870*/  IADD3 R10, R6.reuse, 0x30, RZ ;  /* 0x00000030060a7810 */ /* 0x040fe20007ffe0ff */
[----:B------:R-:W4:Y:S01]  /*12880*/  MUFU.TANH R108, R32 ;  /* 0x00000020006c7308 */ /* 0x000f220000002400 */
[----:B------:R-:W-:Y:S02]  /*12890*/  IADD3 R11, R6, 0x31, RZ ;  /* 0x00000031060b7810 */ /* 0x000fe40007ffe0ff */
[----:B------:R-:W-:Y:S02]  /*128a0*/  FSEL R124, R124, -INF , !P5 ;  /* 0xff8000007c7c7808 */ /* 0x000fe40006800000 */
[----:B-1----:R-:W-:Y:S02]  /*128b0*/  FSEL R121, R121, -INF , !P1 ;  /* 0xff80000079797808 */ /* 0x002fe40004800000 */
[C---:B------:R-:W-:Y:S01]  /*128c0*/  ISETP.GE.AND P5, PT, R10.reuse, R0, PT ;  /* 0x000000000a00720c */ /* 0x040fe20003fa6270 */
[----:B------:R-:W1:Y:S01]  /*128d0*/  MUFU.TANH R101, R34 ;  /* 0x0000002200657308 */ /* 0x000e620000002400 */
[----:B------:R-:W-:-:S02]  /*128e0*/  ISETP.GE.AND P1, PT, R10, R105, PT ;  /* 0x000000690a00720c */ /* 0x000fc40003f26270 */
[----:B--2---:R-:W-:Y:S02]  /*128f0*/  FSEL R118, R104, -INF , !P6 ;  /* 0xff80000068767808 */ /* 0x004fe40007000000 */
[----:B---3--:R-:W-:Y:S02]  /*12900*/  FSEL R123, R123, -INF , !P4 ;  /* 0xff8000007b7b7808 */ /* 0x008fe40006000000 */
[C---:B------:R-:W-:Y:S01]  /*12910*/  ISETP.GE.AND P6, PT, R11.reuse, R0, PT ;  /* 0x000000000b00720c */ /* 0x040fe20003fc6270 */
[----:B------:R-:W2:Y:S01]  /*12920*/  MUFU.TANH R107, R33 ;  /* 0x00000021006b7308 */ /* 0x000ea20000002400 */
[----:B------:R-:W-:Y:S02]  /*12930*/  ISETP.GE.AND P4, PT, R11, R105, PT ;  /* 0x000000690b00720c */ /* 0x000fe40003f86270 */
[----:B------:R-:W-:Y:S02]  /*12940*/  IADD3 R11, R6, 0x38, RZ ;  /* 0x00000038060b7810 */ /* 0x000fe40007ffe0ff */
[----:B----4-:R-:W-:-:S02]  /*12950*/  FSEL R108, R108, -INF , !P5 ;  /* 0xff8000006c6c7808 */ /* 0x010fc40006800000 */
[----:B------:R-:W-:Y:S01]  /*12960*/  ISETP.GE.AND P5, PT, R11, R0, PT ;  /* 0x000000000b00720c */ /* 0x000fe20003fa6270 */
[----:B------:R-:W3:Y:S01]  /*12970*/  MUFU.TANH R35, R35 ;  /* 0x0000002300237308 */ /* 0x000ee20000002400 */
[----:B-1----:R-:W-:Y:S02]  /*12980*/  FSEL R101, R101, -INF , !P1 ;  /* 0xff80000065657808 */ /* 0x002fe40004800000 */
[----:B------:R-:W-:Y:S02]  /*12990*/  ISETP.GE.AND P1, PT, R11, R105, PT ;  /* 0x000000690b00720c */ /* 0x000fe40003f26270 */
[----:B------:R-:W-:-:S03]  /*129a0*/  IADD3 R11, R6, 0x39, RZ ;  /* 0x00000039060b7810 */ /* 0x000fc60007ffe0ff */
[----:B------:R-:W1:Y:S01]  /*129b0*/  MUFU.TANH R106, R28 ;  /* 0x0000001c006a7308 */ /* 0x000e620000002400 */
[----:B--2---:R-:W-:Y:S01]  /*129c0*/  FSEL R107, R107, -INF , !P6 ;  /* 0xff8000006b6b7808 */ /* 0x004fe20007000000 */
[----:B------:R-:W-:Y:S01]  /*129d0*/  BAR.SYNC.DEFER_BLOCKING 0x0 ;  /* 0x0000000000007b1d */ /* 0x000fe20000010000 */
[----:B------:R-:W-:-:S04]  /*129e0*/  ISETP.GE.AND P6, PT, R6, R0, PT ;  /* 0x000000000600720c */ /* 0x000fc80003fc6270 */
[----:B------:R-:W-:Y:S01]  /*129f0*/  FSEL R126, R126, -INF , !P6 ;  /* 0xff8000007e7e7808 */ /* 0x000fe20007000000 */
[----:B------:R-:W2:Y:S01]  /*12a00*/  MUFU.TANH R33, R30 ;  /* 0x0000001e00217308 */ /* 0x000ea20000002400 */
[----:B---3--:R-:W-:Y:S02]  /*12a10*/  FSEL R35, R35, -INF , !P4 ;  /* 0xff80000023237808 */ /* 0x008fe40006000000 */
[----:B------:R-:W-:-:S05]  /*12a20*/  ISETP.GE.AND P4, PT, R6, R105, PT ;  /* 0x000000690600720c */ /* 0x000fca0003f86270 */
        /* <DEDUP_REMOVED lines=71> */
.L_x_5806:
[----:B------:R-:W-:-:S05]  /*12ea0*/  IMAD.MOV.U32 R13, RZ, RZ, c[0x0][0x198] ;  /* 0x00006600ff0d7624 */ /* 0x000fca00078e00ff */
[----:B------:R-:W-:-:S04]  /*12eb0*/  LEA R13, -R13, RZ, 0x6 ;  /* 0x000000ff0d0d7211 */ /* 0x000fc800078e31ff */
[----:B------:R-:W-:Y:S02]  /*12ec0*/  SHF.R.S32.HI R10, RZ, 0x1f, R13 ;  /* 0x0000001fff0a7819 */ /* 0x000fe4000001140d */
.L_x_5807:
[----:B------:R-:W-:Y:S02]  /*12ed0*/  LOP3.LUT R0, R162, 0x1, RZ, 0xc0, !PT ;  /* 0x00000001a2007812 */ /* 0x000fe400078ec0ff */
[-C--:B------:R-:W-:Y:S02]  /*12ee0*/  @P2 IADD3 R15, P0, R152, R13.reuse, RZ ;  /* 0x0000000d980f2210 */ /* 0x080fe40007f1e0ff */
[----:B------:R-:W-:Y:S02]  /*12ef0*/  ISETP.NE.U32.AND P1, PT, R0, 0x1, PT ;  /* 0x000000010000780c */ /* 0x000fe40003f25070 */
[----:B------:R-:W-:Y:S01]  /*12f00*/  LEA R28, P6, R13, R160, 0x1 ;  /* 0x000000a00d1c7211 */ /* 0x000fe200078c08ff */
[----:B------:R-:W-:Y:S01]  /*12f10*/  @P2 IMAD.X R0, R151, 0x1, R10, P0 ;  /* 0x0000000197002824 */ /* 0x000fe200000e060a */
[----:B------:R-:W-:Y:S02]  /*12f20*/  IADD3 R11, P5, P4, R152, R13, R152 ;  /* 0x0000000d980b7210 */ /* 0x000fe40007cbe098 */
[----:B------:R-:W-:-:S02]  /*12f30*/  LEA.HI.X R29, R13, R163, R10, 0x1, P6 ;  /* 0x000000a30d1d7211 */ /* 0x000fc400030f0c0a */
[----:B------:R-:W-:Y:S02]  /*12f40*/  IADD3.X R6, R151, R10, R151, P5, P4 ;  /* 0x0000000a97067210 */ /* 0x000fe40002fe8497 */
[----:B------:R-:W-:-:S03]  /*12f50*/  @P2 LEA R24, P0, R15, R160, 0x1 ;  /* 0x000000a00f182211 */ /* 0x000fc600078008ff */
[----:B------:R-:W-:Y:S01]  /*12f60*/  @!P1 IADD3 R13, P6, R152, R13, RZ ;  /* 0x0000000d980d9210 */ /* 0x000fe20007fde0ff */
[----:B------:R-:W-:Y:S01]  /*12f70*/  @!PT LDS RZ, [RZ] ;  /* 0x00000000fffff984 */ /* 0x000fe20000000800 */
[----:B------:R-:W-:Y:S01]  /*12f80*/  @!PT LDS RZ, [RZ] ;  /* 0x00000000fffff984 */ /* 0x000fe20000000800 */
[----:B------:R-:W-:Y:S01]  /*12f90*/  @!PT LDS RZ, [RZ] ;  /* 0x00000000fffff984 */ /* 0x000fe20000000800 */
[----:B------:R1:W-:Y:S01]  /*12fa0*/  @!P1 LDGSTS.E.BYPASS.LTC128B.128 [R157+0x4000], [R28.64] ;  /* 0x040000001c9d9fae */ /* 0x0003e2000b901d46 */
[-C--:B------:R-:W-:Y:S02]  /*12fb0*/  @!P1 LEA R26, P5, R11, R160.reuse, 0x1 ;  /* 0x000000a00b1a9211 */ /* 0x080fe400078a08ff */
[-C--:B------:R-:W-:Y:S01]  /*12fc0*/  @P2 LEA.HI.X R25, R15, R163.reuse, R0, 0x1, P0 ;  /* 0x000000a30f192211 */ /* 0x080fe200000f0c00 */
[----:B------:R-:W-:Y:S01]  /*12fd0*/  @!P1 IMAD.X R10, R151, 0x1, R10, P6 ;  /* 0x00000001970a9824 */ /* 0x000fe200030e060a */
[C---:B------:R-:W-:Y:S01]  /*12fe0*/  @!P1 LEA.HI.X R27, R11.reuse, R163, R6, 0x1, P5 ;  /* 0x000000a30b1b9211 */ /* 0x040fe200028f0c06 */
[----:B------:R1:W-:Y:S01]  /*12ff0*/  @P1 STS.128 [R157+0x4000], RZ ;  /* 0x004000ff9d001388 */ /* 0x0003e20000000c00 */
[-C--:B------:R-:W-:Y:S02]  /*13000*/  @P2 LEA R14, P0, R11, R160.reuse, 0x1 ;  /* 0x000000a00b0e2211 */ /* 0x080fe400078008ff */
[----:B------:R-:W-:-:S02]  /*13010*/  @!P1 LEA R112, P5, R13, R160, 0x1 ;  /* 0x000000a00d709211 */ /* 0x000fc400078a08ff */
[----:B------:R-:W-:Y:S02]  /*13020*/  IADD3 R0, P4, R152, R11, RZ ;  /* 0x0000000b98007210 */ /* 0x000fe40007f9e0ff */
[-C--:B------:R-:W-:Y:S01]  /*13030*/  @P2 LEA.HI.X R15, R11, R163.reuse, R6, 0x1, P0 ;  /* 0x000000a30b0f2211 */ /* 0x080fe200000f0c06 */
[----:B------:R-:W-:Y:S01]  /*13040*/  @P2 IMAD.MOV.U32 R11, RZ, RZ, R29 ;  /* 0x000000ffff0b2224 */ /* 0x000fe200078e001d */
[-C--:B------:R-:W-:Y:S01]  /*13050*/  @!P1 LEA.HI.X R113, R13, R163.reuse, R10, 0x1, P5 ;  /* 0x000000a30d719211 */ /* 0x080fe200028f0c0a */
[----:B------:R-:W-:Y:S01]  /*13060*/  @P2 IMAD.MOV.U32 R10, RZ, RZ, R28 ;  /* 0x000000ffff0a2224 */ /* 0x000fe200078e001c */
[CC--:B------:R-:W-:Y:S01]  /*13070*/  @P2 LEA R30, P0, R0.reuse, R160.reuse, 0x1 ;  /* 0x000000a0001e2211 */ /* 0x0c0fe200078008ff */
[----:B------:R-:W-:Y:S01]  /*13080*/  IMAD.X R6, R151, 0x1, R6, P4 ;  /* 0x0000000197067824 */ /* 0x000fe200020e0606 */
[C---:B------:R-:W-:Y:S01]  /*13090*/  @!P1 LEA R110, P4, R0.reuse, R160, 0x1 ;  /* 0x000000a0006e9211 */ /* 0x040fe200078808ff */
[----:B------:R-:W-:Y:S01]  /*130a0*/  IMAD.MOV.U32 R160, RZ, RZ, R28 ;  /* 0x000000ffffa07224 */ /* 0x000fe200078e001c */
[----:B------:R-:W-:Y:S01]  /*130b0*/  @!PT LDS RZ, [RZ] ;  /* 0x00000000fffff984 */ /* 0x000fe20000000800 */
[----:B------:R-:W-:Y:S01]  /*130c0*/  @!PT LDS RZ, [RZ] ;  /* 0x00000000fffff984 */ /* 0x000fe20000000800 */
[----:B------:R-:W-:Y:S01]  /*130d0*/  @!PT LDS RZ, [RZ] ;  /* 0x00000000fffff984 */ /* 0x000fe20000000800 */
[----:B------:R1:W-:Y:S02]  /*130e0*/  @P2 LDGSTS.E.BYPASS.LTC128B.128 [R157+0x6000], [R10.64+0x80] ;  /* 0x060000800a9d2fae */ /* 0x0003e4000b901d46 */
[----:B------:R-:W-:-:S02]  /*130f0*/  @!P1 LEA.HI.X R111, R0, R163, R6, 0x1, P4 ;  /* 0x000000a3006f9211 */ /* 0x000fc400020f0c06 */
[----:B------:R1:W-:Y:S01]  /*13100*/  @!P2 STS.128 [R157+0x6000], RZ ;  /* 0x006000ff9d00a388 */ /* 0x0003e20000000c00 */
[----:B------:R-:W-:Y:S01]  /*13110*/  @P2 LEA.HI.X R31, R0, R163, R6, 0x1, P0 ;  /* 0x000000a3001f2211 */ /* 0x000fe200000f0c06 */
        /* <DEDUP_REMOVED lines=32> */
.L_x_5805:
        /* <DEDUP_REMOVED lines=44> */
[----:B------:R-:W-:Y:S02]  /*135e0*/  FSEL R109, R109, RZ, P1 ;  /* 0x000000ff6d6d7208 */ /* 0x000fe40000800000 */
[----:B------:R-:W-:Y:S02]  /*135f0*/  FSEL R32, R29, RZ, P1 ;  /* 0x000000ff1d207208 */ /* 0x000fe40000800000 */
[----:B------:R-:W-:Y:S01]  /*13600*/  FSEL R104, R104, RZ, P0 ;  /* 0x000000ff68687208 */ /* 0x000fe20000000000 */
[----:B------:R-:W-:-:S02]  /*13610*/  FFMA.FTZ R26, R12, c[0x0][0x23c], -R109 ;  /* 0x00008f000c1a7a23 */ /* 0x000fc4000001086d */
[--C-:B------:R-:W-:Y:S02]  /*13620*/  FFMA.FTZ R25, R8, c[0x0][0x23c], -R109.reuse ;  /* 0x00008f0008197a23 */ /* 0x100fe4000001086d */
[--C-:B------:R-:W-:Y:S02]  /*13630*/  FFMA.FTZ R12, R9, c[0x0][0x23c], -R104.reuse ;  /* 0x00008f00090c7a23 */ /* 0x100fe40000010868 */
[----:B------:R-:W1:Y:S01]  /*13640*/  LDSM.16.MT88.4 R8, [R144+0x8000] ;  /* 0x008000009008783b */ /* 0x000e620000004200 */
[----:B------:R-:W-:Y:S01]  /*13650*/  FFMA.FTZ R24, R5, c[0x0][0x23c], -R104 ;  /* 0x00008f0005187a23 */ /* 0x000fe20000010868 */
[----:B------:R-:W-:Y:S01]  /*13660*/  FSEL R5, R28, RZ, P0 ;  /* 0x000000ff1c057208 */ /* 0x000fe20000000000 */
[----:B------:R-:W-:Y:S01]  /*13670*/  FADD.FTZ R32, R3, -R32 ;  /* 0x8000002003207221 */ /* 0x000fe20000010000 */
[----:B------:R-:W-:Y:S01]  /*13680*/  MUFU.EX2 R26, R26 ;  /* 0x0000001a001a7308 */ /* 0x000fe20000000800 */
[----:B------:R-:W-:Y:S02]  /*13690*/  FFMA.FTZ R31, R126, c[0x0][0x23c], -R109 ;  /* 0x00008f007e1f7a23 */ /* 0x000fe4000001086d */
[----:B------:R-:W-:-:S02]  /*136a0*/  FADD.FTZ R2, R2, -R5 ;  /* 0x8000000502027221 */ /* 0x000fc40000010000 */
[--C-:B------:R-:W-:Y:S02]  /*136b0*/  FFMA.FTZ R27, R4, c[0x0][0x23c], -R109.reuse ;  /* 0x00008f00041b7a23 */ /* 0x100fe4000001086d */
[--C-:B------:R-:W-:Y:S01]  /*136c0*/  FFMA.FTZ R30, R127, c[0x0][0x23c], -R104.reuse ;  /* 0x00008f007f1e7a23 */ /* 0x100fe20000010868 */
[----:B------:R-:W-:Y:S01]  /*136d0*/  MUFU.EX2 R31, R31 ;  /* 0x0000001f001f7308 */ /* 0x000fe20000000800 */
[----:B------:R-:W-:Y:S02]  /*136e0*/  FFMA.FTZ R0, R7, c[0x0][0x23c], -R104 ;  /* 0x00008f0007007a23 */ /* 0x000fe40000010868 */
[----:B------:R-:W-:Y:S02]  /*136f0*/  FMUL.FTZ R32, R32, c[0x0][0x23c] ;  /* 0x00008f0020207a20 */ /* 0x000fe40000410000 */
[----:B------:R-:W-:Y:S02]  /*13700*/  FMUL.FTZ R2, R2, c[0x0][0x23c] ;  /* 0x00008f0002027a20 */ /* 0x000fe40000410000 */
[--C-:B------:R-:W-:Y:S01]  /*13710*/  FFMA.FTZ R112, R18, c[0x0][0x23c], -R109.reuse ;  /* 0x00008f0012707a23 */ /* 0x100fe2000001086d */
[----:B------:R-:W2:Y:S01]  /*13720*/  MUFU.EX2 R27, R27 ;  /* 0x0000001b001b7308 */ /* 0x000ea20000000800 */
[----:B------:R-:W-:-:S02]  /*13730*/  FFMA.FTZ R111, R16, c[0x0][0x23c], -R109 ;  /* 0x00008f00106f7a23 */ /* 0x000fc4000001086d */
[--C-:B------:R-:W-:Y:S02]  /*13740*/  FFMA.FTZ R110, R22, c[0x0][0x23c], -R109.reuse ;  /* 0x00008f00166e7a23 */ /* 0x100fe4000001086d */
[----:B------:R-:W-:Y:S02]  /*13750*/  FFMA.FTZ R113, R20, c[0x0][0x23c], -R109 ;  /* 0x00008f0014717a23 */ /* 0x000fe4000001086d */
[--C-:B------:R-:W-:Y:S01]  /*13760*/  FFMA.FTZ R117, R19, c[0x0][0x23c], -R104.reuse ;  /* 0x00008f0013757a23 */ /* 0x100fe20000010868 */
[----:B------:R-:W3:Y:S01]  /*13770*/  MUFU.EX2 R25, R25 ;  /* 0x0000001900197308 */ /* 0x000ee20000000800 */
[--C-:B------:R-:W-:Y:S02]  /*13780*/  FFMA.FTZ R116, R17, c[0x0][0x23c], -R104.reuse ;  /* 0x00008f0011747a23 */ /* 0x100fe40000010868 */
[--C-:B------:R-:W-:Y:S01]  /*13790*/  FFMA.FTZ R115, R23, c[0x0][0x23c], -R104.reuse ;  /* 0x00008f0017737a23 */ /* 0x100fe20000010868 */
[----:B------:R-:W-:Y:S01]  /*137a0*/  LDSM.16.MT88.4 R16, [R144+0xa800] ;  /* 0x00a800009010783b */ /* 0x000fe20000004200 */
[----:B------:R-:W-:-:S02]  /*137b0*/  FFMA.FTZ R114, R21, c[0x0][0x23c], -R104 ;  /* 0x00008f0015727a23 */ /* 0x000fc40000010868 */
[--C-:B------:R-:W-:Y:S01]  /*137c0*/  FFMA.FTZ R127, R120, c[0x0][0x23c], -R109.reuse ;  /* 0x00008f00787f7a23 */ /* 0x100fe2000001086d */
[----:B------:R-:W-:Y:S01]  /*137d0*/  MUFU.EX2 R30, R30 ;  /* 0x0000001e001e7308 */ /* 0x000fe20000000800 */
[----:B--2---:R-:W-:Y:S01]  /*137e0*/  F2FP.PACK_AB R4, R27, R31 ;  /* 0x0000001f1b04723e */ /* 0x004fe200000000ff */
[----:B------:R-:W-:Y:S01]  /*137f0*/  LDSM.16.MT88.4 R20, [R142+0xa800] ;  /* 0x00a800008e14783b */ /* 0x000fe20000004200 */
        /* <DEDUP_REMOVED lines=20> */
[----:B------:R-:W-:-:S05]  /*13940*/  FFMA.FTZ R34, R34, c[0x0][0x23c], -R104 ;  /* 0x00008f0022227a23 */ /* 0x000fca0000010868 */
[----:B------:R-:W4:Y:S01]  /*13950*/  MUFU.EX2 R2, R2 ;  /* 0x0000000200027308 */ /* 0x000f220000000800 */
[----:B---3--:R-:W-:Y:S01]  /*13960*/  F2FP.PACK_AB R7, R3, R0 ;  /* 0x000000000307723e */ /* 0x008fe200000000ff */
[----:B------:R-:W3:Y:S01]  /*13970*/  LDSM.16.MT88.4 R12, [R142+0x8000] ;  /* 0x008000008e0c783b */ /* 0x000ee20000004200 */
[----:B--2---:R-:W-:-:S05]  /*13980*/  FMUL.FTZ R96, R96, R32 ;  /* 0x0000002060607220 */ /* 0x004fca0000410000 */
[----:B------:R-:W-:Y:S01]  /*13990*/  MUFU.EX2 R112, R112 ;  /* 0x0000007000707308 */ /* 0x000fe20000000800 */
[-C--:B------:R-:W-:Y:S02]  /*139a0*/  FMUL.FTZ R97, R97, R32.reuse ;  /* 0x0000002061617220 */ /* 0x080fe40000410000 */
[-C--:B------:R-:W-:Y:S02]  /*139b0*/  FMUL.FTZ R92, R92, R32.reuse ;  /* 0x000000205c5c7220 */ /* 0x080fe40000410000 */
[----:B------:R-:W-:Y:S02]  /*139c0*/  FMUL.FTZ R93, R93, R32 ;  /* 0x000000205d5d7220 */ /* 0x000fe40000410000 */
[-C--:B----4-:R-:W-:Y:S01]  /*139d0*/  FMUL.FTZ R98, R98, R2.reuse ;  /* 0x0000000262627220 */ /* 0x090fe20000410000 */
[----:B------:R-:W2:Y:S01]  /*139e0*/  MUFU.EX2 R111, R111 ;  /* 0x0000006f006f7308 */ /* 0x000ea20000000800 */
[-C--:B------:R-:W-:Y:S02]  /*139f0*/  FMUL.FTZ R99, R99, R2.reuse ;  /* 0x0000000263637220 */ /* 0x080fe40000410000 */
[----:B------:R-:W-:-:S02]  /*13a00*/  FMUL.FTZ R94, R94, R2 ;  /* 0x000000025e5e7220 */ /* 0x000fc40000410000 */
[----:B------:R-:W-:Y:S02]  /*13a10*/  FMUL.FTZ R95, R95, R2 ;  /* 0x000000025f5f7220 */ /* 0x000fe40000410000 */
[-C--:B------:R-:W-:Y:S01]  /*13a20*/  FMUL.FTZ R88, R88, R32.reuse ;  /* 0x0000002058587220 */ /* 0x080fe20000410000 */
[C---:B-1----:R-:W-:Y:S01]  /*13a30*/  HMMA.16816.F32 R96, R4.reuse, R8, R96 ;  /* 0x000000080460723c */ /* 0x042fe20000001860 */
[----:B------:R-:W-:Y:S01]  /*13a40*/  FMUL.FTZ R89, R89, R32 ;  /* 0x0000002059597220 */ /* 0x000fe20000410000 */
[----:B------:R-:W-:Y:S01]  /*13a50*/  MUFU.EX2 R110, R110 ;  /* 0x0000006e006e7308 */ /* 0x000fe20000000800 */
[-C--:B------:R-:W-:Y:S02]  /*13a60*/  FMUL.FTZ R90, R90, R2.reuse ;  /* 0x000000025a5a7220 */ /* 0x080fe40000410000 */
[----:B------:R-:W-:Y:S02]  /*13a70*/  FMUL.FTZ R91, R91, R2 ;  /* 0x000000025b5b7220 */ /* 0x000fe40000410000 */
[-C--:B------:R-:W-:Y:S01]  /*13a80*/  FMUL.FTZ R84, R84, R32.reuse ;  /* 0x0000002054547220 */ /* 0x080fe20000410000 */
[----:B------:R-:W-:Y:S01]  /*13a90*/  HMMA.16816.F32 R92, R4, R10, R92 ;  /* 0x0000000a045c723c */ /* 0x000fe2000000185c */
[----:B------:R-:W1:Y:S01]  /*13aa0*/  LDSM.16.MT88.4 R8, [R141+0x8000] ;  /* 0x008000008d08783b */ /* 0x000e620000004200 */
[----:B------:R-:W-:Y:S01]  /*13ab0*/  FMUL.FTZ R85, R85, R32 ;  /* 0x0000002055557220 */ /* 0x000fe20000410000 */
[----:B------:R-:W-:Y:S01]  /*13ac0*/  MUFU.EX2 R113, R113 ;  /* 0x0000007100717308 */ /* 0x000fe20000000800 */
[----:B------:R-:W-:-:S02]  /*13ad0*/  FMUL.FTZ R86, R86, R2 ;  /* 0x0000000256567220 */ /* 0x000fc40000410000 */
[----:B------:R-:W-:Y:S02]  /*13ae0*/  FMUL.FTZ R87, R87, R2 ;  /* 0x0000000257577220 */ /* 0x000fe40000410000 */
[-C--:B------:R-:W-:Y:S01]  /*13af0*/  FMUL.FTZ R80, R80, R32.reuse ;  /* 0x0000002050507220 */ /* 0x080fe20000410000 */
[C---:B---3--:R-:W-:Y:S01]  /*13b00*/  HMMA.16816.F32 R88, R4.reuse, R12, R88 ;  /* 0x0000000c0458723c */ /* 0x048fe20000001858 */
[----:B------:R-:W-:Y:S01]  /*13b10*/  FMUL.FTZ R81, R81, R32 ;  /* 0x0000002051517220 */ /* 0x000fe20000410000 */
[----:B------:R-:W-:Y:S01]  /*13b20*/  MUFU.EX2 R117, R117 ;  /* 0x0000007500757308 */ /* 0x000fe20000000800 */
[-C--:B------:R-:W-:Y:S02]  /*13b30*/  FMUL.FTZ R82, R82, R2.reuse ;  /* 0x0000000252527220 */ /* 0x080fe40000410000 */
[----:B------:R-:W-:Y:S02]  /*13b40*/  FMUL.FTZ R83, R83, R2 ;  /* 0x0000000253537220 */ /* 0x000fe40000410000 */
[-C--:B------:R-:W-:Y:S01]  /*13b50*/  FMUL.FTZ R76, R76, R32.reuse ;  /* 0x000000204c4c7220 */ /* 0x080fe20000410000 */
[----:B------:R-:W-:Y:S01]  /*13b60*/  HMMA.16816.F32 R84, R4, R14, R84 ;  /* 0x0000000e0454723c */ /* 0x000fe20000001854 */
[----:B------:R-:W3:Y:S01]  /*13b70*/  LDSM.16.MT88.4 R12, [R140+0x8000] ;  /* 0x008000008c0c783b */ /* 0x000ee20000004200 */
        /* <DEDUP_REMOVED lines=26> */
[----:B------:R-:W-:Y:S01]  /*13d20*/  FMUL.FTZ R43, R43, R2 ;  /* 0x000000022b2b7220 */ /* 0x000fe20000410000 */
[----:B---3--:R-:W-:Y:S01]  /*13d30*/  HMMA.16816.F32 R72, R4, R12, R72 ;  /* 0x0000000c0448723c */ /* 0x008fe20000001848 */
[----:B------:R-:W-:-:S02]  /*13d40*/  FMUL.FTZ R44, R44, R32 ;  /* 0x000000202c2c7220 */ /* 0x000fc40000410000 */
[----:B------:R-:W-:Y:S01]  /*13d50*/  FMUL.FTZ R45, R45, R32 ;  /* 0x000000202d2d7220 */ /* 0x000fe20000410000 */
[----:B------:R-:W-:Y:S01]  /*13d60*/  MUFU.EX2 R120, R120 ;  /* 0x0000007800787308 */ /* 0x000fe20000000800 */
[-C--:B------:R-:W-:Y:S02]  /*13d70*/  FMUL.FTZ R46, R46, R2.reuse ;  /* 0x000000022e2e7220 */ /* 0x080fe40000410000 */
[----:B------:R-:W-:Y:S01]  /*13d80*/  FMUL.FTZ R47, R47, R2 ;  /* 0x000000022f2f7220 */ /* 0x000fe20000410000 */
[----:B------:R-:W-:Y:S01]  /*13d90*/  HMMA.16816.F32 R68, R4, R14, R68 ;  /* 0x0000000e0444723c */ /* 0x000fe20000001844 */
[----:B------:R-:W3:Y:S01]  /*13da0*/  LDSM.16.MT88.4 R12, [R142+0xa000] ;  /* 0x00a000008e0c783b */ /* 0x000ee20000004200 */
        /* <DEDUP_REMOVED lines=26> */
[-C--:B------:R-:W-:Y:S01]  /*13f50*/  FMUL.FTZ R66, R66, R2.reuse ;  /* 0x0000000242427220 */ /* 0x080fe20000410000 */
[C---:B---3--:R-:W-:Y:S01]  /*13f60*/  HMMA.16816.F32 R44, R4.reuse, R12, R44 ;  /* 0x0000000c042c723c */ /* 0x048fe2000000182c */
[----:B------:R-:W-:Y:S02]  /*13f70*/  FMUL.FTZ R67, R67, R2 ;  /* 0x0000000243437220 */ /* 0x000fe40000410000 */
[----:B------:R-:W-:Y:S02]  /*13f80*/  FFMA.FTZ R32, R168, R32, R31 ;  /* 0x00000020a8207223 */ /* 0x000fe4000001001f */
[----:B------:R-:W-:Y:S01]  /*13f90*/  FFMA.FTZ R165, R165, R2, R30 ;  /* 0x00000002a5a57223 */ /* 0x000fe2000001001e */
[----:B------:R-:W-:Y:S01]  /*13fa0*/  MUFU.EX2 R108, R108 ;  /* 0x0000006c006c7308 */ /* 0x000fe20000000800 */
[----:B------:R-:W-:Y:S01]  /*13fb0*/  FADD.FTZ R27, R27, R32 ;  /* 0x000000201b1b7221 */ /* 0x000fe20000010000 */
[----:B------:R-:W-:Y:S01]  /*13fc0*/  HMMA.16816.F32 R48, R4, R14, R48 ;  /* 0x0000000e0430723c */ /* 0x000fe20000001830 */
[----:B------:R-:W3:Y:S01]  /*13fd0*/  LDSM.16.MT88.4 R12, [R140+0xa000] ;  /* 0x00a000008c0c783b */ /* 0x000ee20000004200 */
[----:B------:R-:W-:Y:S01]  /*13fe0*/  FADD.FTZ R165, R24, R165 ;  /* 0x000000a518a57221 */ /* 0x000fe20000010000 */
[----:B------:R-:W-:Y:S01]  /*13ff0*/  MOV R2, R28 ;  /* 0x0000001c00027202 */ /* 0x000fe20000000f00 */
[----:B------:R-:W-:-:S02]  /*14000*/  FADD.FTZ R26, R26, R27 ;  /* 0x0000001b1a1a7221 */ /* 0x000fc40000010000 */
[----:B------:R-:W1:Y:S01]  /*14010*/  MUFU.EX2 R107, R107 ;  /* 0x0000006b006b7308 */ /* 0x000e620000000800 */
[----:B------:R-:W-:Y:S02]  /*14020*/  FADD.FTZ R0, R0, R165 ;  /* 0x000000a500007221 */ /* 0x000fe40000010000 */
[----:B------:R-:W-:Y:S02]  /*14030*/  FADD.FTZ R25, R25, R26 ;  /* 0x0000001a19197221 */ /* 0x000fe40000010000 */
[----:B------:R-:W-:-:S03]  /*14040*/  FADD.FTZ R0, R3, R0 ;  /* 0x0000000003007221 */ /* 0x000fc60000010000 */
[----:B------:R-:W-:Y:S08]  /*14050*/  MUFU.EX2 R106, R106 ;  /* 0x0000006a006a7308 */ /* 0x000ff00000000800 */
[----:B------:R-:W-:Y:S01]  /*14060*/  MUFU.EX2 R105, R105 ;  /* 0x0000006900697308 */ /* 0x000fe20000000800 */
[C---:B-1----:R-:W-:Y:S07]  /*14070*/  HMMA.16816.F32 R52, R4.reuse, R8, R52 ;  /* 0x000000080434723c */ /* 0x042fee0000001834 */
[----:B------:R-:W-:Y:S01]  /*14080*/  MUFU.EX2 R101, R101 ;  /* 0x0000006500657308 */ /* 0x000fe20000000800 */
[C---:B------:R-:W-:Y:S01]  /*14090*/  HMMA.16816.F32 R56, R4.reuse, R10, R56 ;  /* 0x0000000a0438723c */ /* 0x040fe20000001838 */
[----:B------:R-:W1:Y:S06]  /*140a0*/  LDSM.16.MT88.4 R8, [R142+0x8800] ;  /* 0x008800008e08783b */ /* 0x000e6c0000004200 */
[----:B------:R-:W1:Y:S01]  /*140b0*/  MUFU.EX2 R126, R126 ;  /* 0x0000007e007e7308 */ /* 0x000e620000000800 */
[C---:B---3--:R-:W-:Y:S07]  /*140c0*/  HMMA.16816.F32 R60, R4.reuse, R12, R60 ;  /* 0x0000000c043c723c */ /* 0x048fee000000183c */
[----:B------:R-:W-:Y:S01]  /*140d0*/  MUFU.EX2 R33, R33 ;  /* 0x0000002100217308 */ /* 0x000fe20000000800 */
[----:B------:R-:W-:Y:S01]  /*140e0*/  HMMA.16816.F32 R64, R4, R14, R64 ;  /* 0x0000000e0440723c */ /* 0x000fe20000001840 */
[----:B------:R-:W3:Y:S06]  /*140f0*/  LDSM.16.MT88.4 R12, [R144+0x8800] ;  /* 0x00880000900c783b */ /* 0x000eec0000004200 */
[----:B------:R-:W1:Y:S01]  /*14100*/  MUFU.EX2 R34, R34 ;  /* 0x0000002200227308 */ /* 0x000e620000000800 */
[----:B--2---:R-:W-:Y:S01]  /*14110*/  F2FP.PACK_AB R4, R111, R112 ;  /* 0x000000706f04723e */ /* 0x004fe200000000ff */
        /* <DEDUP_REMOVED lines=15> */
[C---:B---3--:R-:W-:Y:S08]  /*14210*/  HMMA.16816.F32 R96, R4.reuse, R12, R96 ;  /* 0x0000000c0460723c */ /* 0x048ff00000001860 */
        /* <DEDUP_REMOVED lines=26> */
[----:B------:R-:W-:Y:S01]  /*143c0*/  FADD.FTZ R125, R125, R124 ;  /* 0x0000007c7d7d7221 */ /* 0x000fe20000010000 */
[----:B------:R-:W-:Y:S01]  /*143d0*/  MOV R3, R29 ;  /* 0x0000001d00037202 */ /* 0x000fe20000000f00 */
[----:B------:R-:W-:-:S02]  /*143e0*/  FADD.FTZ R120, R120, R127 ;  /* 0x0000007f78787221 */ /* 0x000fc40000010000 */
        /* <DEDUP_REMOVED lines=59> */
.L_x_5802:
        /* <DEDUP_REMOVED lines=12> */
.L_x_5812:
        /* <DEDUP_REMOVED lines=65> */
.L_x_5809:
[----:B------:R-:W-:Y:S02]  /*14c70*/  LOP3.LUT P4, RZ, R162, 0x1, RZ, 0xc0, !PT ;  /* 0x00000001a2ff7812 */ /* 0x000fe4000788c0ff */
[C---:B------:R-:W-:Y:S02]  /*14c80*/  LEA R2, P6, R3.reuse, R170, 0x1 ;  /* 0x000000aa03027211 */ /* 0x040fe400078c08ff */
[----:B------:R-:W-:Y:S02]  /*14c90*/  IADD3 R35, P0, R154, R3, RZ ;  /* 0x000000039a237210 */ /* 0x000fe40007f1e0ff */
[----:B------:R-:W-:Y:S02]  /*14ca0*/  LEA.HI.X R3, R3, R171, R34, 0x1, P6 ;  /* 0x000000ab03037211 */ /* 0x000fe400030f0c22 */
[----:B------:R-:W-:Y:S02]  /*14cb0*/  LOP3.LUT P2, RZ, R162, 0x2, RZ, 0xc0, !PT ;  /* 0x00000002a2ff7812 */ /* 0x000fe4000784c0ff */
[----:B------:R-:W-:Y:S02]  /*14cc0*/  IADD3.X R32, R153, R34, RZ, P0, !PT ;  /* 0x0000002299207210 */ /* 0x000fe400007fe4ff */
[C---:B------:R-:W-:Y:S01]  /*14cd0*/  IADD3 R33, P1, R154.reuse, R35, RZ ;  /* 0x000000239a217210 */ /* 0x040fe20007f3e0ff */
[----:B------:R-:W-:Y:S01]  /*14ce0*/  @!PT LDS RZ, [RZ] ;  /* 0x00000000fffff984 */ /* 0x000fe20000000800 */
[----:B------:R-:W-:Y:S01]  /*14cf0*/  @!PT LDS RZ, [RZ] ;  /* 0x00000000fffff984 */ /* 0x000fe20000000800 */
[----:B------:R-:W-:Y:S01]  /*14d00*/  @!PT LDS RZ, [RZ] ;  /* 0x00000000fffff984 */ /* 0x000fe20000000800 */
[----:B------:R1:W-:Y:S01]  /*14d10*/  @P4 LDGSTS.E.BYPASS.LTC128B.128 [R157+0x8000], [R2.64] ;  /* 0x08000000029d4fae */ /* 0x0003e2000b901d46 */
[-C--:B------:R-:W-:Y:S02]  /*14d20*/  @P4 LEA R128, P5, R35, R170.reuse, 0x1 ;  /* 0x000000aa23804211 */ /* 0x080fe400078a08ff */
[-C--:B------:R-:W-:Y:S02]  /*14d30*/  @P4 LEA R174, P6, R33, R170.reuse, 0x1 ;  /* 0x000000aa21ae4211 */ /* 0x080fe400078c08ff */
[CCC-:B------:R-:W-:Y:S02]  /*14d40*/  @P4 LEA.HI.X R129, R35.reuse, R171.reuse, R32.reuse, 0x1, P5 ;  /* 0x000000ab23814211 */ /* 0x1c0fe400028f0c20 */
[----:B------:R-:W-:Y:S01]  /*14d50*/  @!P4 STS.128 [R157+0x8000], RZ ;  /* 0x008000ff9d00c388 */ /* 0x000fe20000000c00 */
[----:B------:R-:W-:Y:S02]  /*14d60*/  @P2 LEA R104, P0, R35, R170, 0x1 ;  /* 0x000000aa23682211 */ /* 0x000fe400078008ff */
[----:B------:R-:W-:Y:S02]  /*14d70*/  IADD3.X R34, R153, R32, RZ, P1, !PT ;  /* 0x0000002099227210 */ /* 0x000fe40000ffe4ff */
[-C--:B------:R-:W-:Y:S02]  /*14d80*/  @P2 LEA.HI.X R105, R35, R171.reuse, R32, 0x1, P0 ;  /* 0x000000ab23692211 */ /* 0x080fe400000f0c20 */
[----:B------:R-:W-:Y:S01]  /*14d90*/  @!PT LDS RZ, [RZ] ;  /* 0x00000000fffff984 */ /* 0x000fe20000000800 */
[----:B------:R-:W-:Y:S01]  /*14da0*/  @!PT LDS RZ, [RZ] ;  /* 0x00000000fffff984 */ /* 0x000fe20000000800 */
[----:B------:R-:W-:Y:S01]  /*14db0*/  @!PT LDS RZ, [RZ] ;  /* 0x00000000fffff984 */ /* 0x000fe20000000800 */
[----:B------:R1:W-:Y:S01]  /*14dc0*/  @P2 LDGSTS.E.BYPASS.LTC128B.128 [R157+0xa000], [R2.64+0x80] ;  /* 0x0a000080029d2fae */ /* 0x0003e2000b901d46 */
[C-C-:B------:R-:W-:Y:S02]  /*14dd0*/  @P4 LEA.HI.X R175, R33.reuse, R171, R34.reuse, 0x1, P6 ;  /* 0x000000ab21af4211 */ /* 0x140fe400030f0c22 */
[CC--:B------:R-:W-:Y:S02]  /*14de0*/  @P2 LEA R130, P1, R33.reuse, R170.reuse, 0x1 ;  /* 0x000000aa21822211 */ /* 0x0c0fe400078208ff */
[----:B------:R-:W-:Y:S02]  /*14df0*/  IADD3 R35, P0, R154, R33, RZ ;  /* 0x000000219a237210 */ /* 0x000fe40007f1e0ff */
[----:B------:R-:W-:Y:S01]  /*14e00*/  @!P2 STS.128 [R157+0xa000], RZ ;  /* 0x00a000ff9d00a388 */ /* 0x000fe20000000c00 */
[-C--:B------:R-:W-:Y:S02]  /*14e10*/  @P2 LEA.HI.X R131, R33, R171.reuse, R34, 0x1, P1 ;  /* 0x000000ab21832211 */ /* 0x080fe400008f0c22 */
[----:B------:R-:W-:Y:S02]  /*14e20*/  @P4 LEA R172, P5, R35, R170, 0x1 ;  /* 0x000000aa23ac4211 */ /* 0x000fe400078a08ff */
[----:B------:R-:W-:Y:S02]  /*14e30*/  IADD3.X R32, R153, R34, RZ, P0, !PT ;  /* 0x0000002299207210 */ /* 0x000fe400007fe4ff */
[----:B------:R-:W-:Y:S01]  /*14e40*/  @!PT LDS RZ, [RZ] ;  /* 0x00000000fffff984 */ /* 0x000fe20000000800 */
[----:B------:R-:W-:Y:S01]  /*14e50*/  @!PT LDS RZ, [RZ] ;  /* 0x00000000fffff984 */ /* 0x000fe20000000800 */
[----:B------:R-:W-:Y:S01]  /*14e60*/  @!PT LDS RZ, [RZ] ;  /* 0x00000000fffff984 */ /* 0x000fe20000000800 */
[----:B------:R2:W-:Y:S01]  /*14e70*/  @P4 LDGSTS.E.BYPASS.LTC128B.128 [R157+0x8800], [R128.64] ;  /* 0x08800000809d4fae */ /* 0x0005e2000b901d46 */
[C---:B------:R-:W-:Y:S02]  /*14e80*/  @P2 LEA R170, P0, R35.reuse, R170, 0x1 ;  /* 0x000000aa23aa2211 */ /* 0x040fe400078008ff */
[CCC-:B------:R-:W-:Y:S02]  /*14e90*/  @P4 LEA.HI.X R173, R35.reuse, R171.reuse, R32.reuse, 0x1, P5 ;  /* 0x000000ab23ad4211 */ /* 0x1c0fe400028f0c20 */
[----:B------:R-:W-:Y:S02]  /*14ea0*/  @P2 LEA.HI.X R171, R35, R171, R32, 0x1, P0 ;  /* 0x000000ab23ab2211 */ /* 0x000fe400000f0c20 */
[----:B------:R-:W-:Y:S01]  /*14eb0*/  @!P4 STS.128 [R157+0x8800], RZ ;  /* 0x008800ff9d00c388 */ /* 0x000fe20000000c00 */
[----:B------:R-:W-:Y:S06]  /*14ec0*/  ISETP.GE.AND P0, PT, R161, 0x2, PT ;  /* 0x00000002a100780c */ /* 0x000fec0003f06270 */
[----:B------:R-:W-:Y:S01]  /*14ed0*/  @!PT LDS RZ, [RZ] ;  /* 0x00000000fffff984 */ /* 0x000fe20000000800 */
[----:B------:R-:W-:Y:S01]  /*14ee0*/  @!PT LDS RZ, [RZ] ;  /* 0x00000000fffff984 */ /* 0x000fe20000000800 */
[----:B------:R-:W-:Y:S01]  /*14ef0*/  @!PT LDS RZ, [RZ] ;  /* 0x00000000fffff984 */ /* 0x000fe20000000800 */
[----:B------:R3:W-:Y:S07]  /*14f00*/  @P2 LDGSTS.E.BYPASS.LTC128B.128 [R157+0xa800], [R104.64+0x80] ;  /* 0x0a800080689d2fae */ /* 0x0007ee000b901d46 */
[----:B------:R-:W-:Y:S07]  /*14f10*/  @!P2 STS.128 [R157+0xa800], RZ ;  /* 0x00a800ff9d00a388 */ /* 0x000fee0000000c00 */
[----:B------:R-:W-:Y:S01]  /*14f20*/  @!PT LDS RZ, [RZ] ;  /* 0x00000000fffff984 */ /* 0x000fe20000000800 */
[----:B------:R-:W-:Y:S01]  /*14f30*/  @!PT LDS RZ, [RZ] ;  /* 0x00000000fffff984 */ /* 0x000fe20000000800 */
[----:B------:R-:W-:Y:S01]  /*14f40*/  @!PT LDS RZ, [RZ] ;  /* 0x00000000fffff984 */ /* 0x000fe20000000800 */
[----:B------:R4:W-:Y:S07]  /*14f50*/  @P4 LDGSTS.E.BYPASS.LTC128B.128 [R157+0x9000], [R174.64] ;  /* 0x09000000ae9d4fae */ /* 0x0009ee000b901d46 */
[----:B------:R-:W-:Y:S07]  /*14f60*/  @!P4 STS.128 [R157+0x9000], RZ ;  /* 0x009000ff9d00c388 */ /* 0x000fee0000000c00 */
        /* <DEDUP_REMOVED lines=15> */
[----:B------:R-:W-:Y:S07]  /*15060*/  LDSM.16.M88.4 R108, [R150] ;  /* 0x00000000966c783b */ /* 0x000fee0000000200 */
[----:B------:R-:W3:Y:S01]  /*15070*/  LDSM.16.M88.4 R112, [R149+0x4000] ;  /* 0x004000009570783b */ /* 0x000ee20000000200 */
[----:B-1----:R-:W-:Y:S06]  /*15080*/  MOV R170, R2 ;  /* 0x0000000200aa7202 */ /* 0x002fec0000000f00 */
[----:B------:R-:W1:Y:S01]  /*15090*/  LDSM.16.M88.4 R116, [R149+0x4800] ;  /* 0x004800009574783b */ /* 0x000e620000000200 */
[----:B------:R-:W-:Y:S06]  /*150a0*/  MOV R171, R3 ;  /* 0x0000000300ab7202 */ /* 0x000fec0000000f00 */
[----:B------:R-:W1:Y:S07]  /*150b0*/  LDSM.16.M88.4 R120, [R149+0x5000] ;  /* 0x005000009578783b */ /* 0x000e6e0000000200 */
[----:B------:R-:W0:Y:S07]  /*150c0*/  LDGDEPBAR ;  /* 0x00000000000079af */ /* 0x000e2e0000000000 */
[----:B------:R-:W4:Y:S07]  /*150d0*/  LDSM.16.M88.4 R124, [R149+0x5800] ;  /* 0x00580000957c783b */ /* 0x000f2e0000000200 */
[----:B--2---:R-:W-:Y:S01]  /*150e0*/  LDSM.16.M88.4 R128, [R138] ;  /* 0x000000008a80783b */ /* 0x004fe20000000200 */
[C---:B---3--:R-:W-:Y:S08]  /*150f0*/  HMMA.16816.F32 R4, R108.reuse, R112, RZ ;  /* 0x000000706c04723c */ /* 0x048ff000000018ff */
[C---:B------:R-:W-:Y:S01]  /*15100*/  HMMA.16816.F32 R8, R108.reuse, R114, RZ ;  /* 0x000000726c08723c */ /* 0x040fe200000018ff */
[----:B------:R-:W-:Y:S07]  /*15110*/  LDSM.16.M88.4 R112, [R148] ;  /* 0x000000009470783b */ /* 0x000fee0000000200 */
[C---:B-1----:R-:W-:Y:S08]  /*15120*/  HMMA.16816.F32 R12, R108.reuse, R116, RZ ;  /* 0x000000746c0c723c */ /* 0x042ff000000018ff */
[C---:B------:R-:W-:Y:S01]  /*15130*/  HMMA.16816.F32 R16, R108.reuse, R118, RZ ;  /* 0x000000766c10723c */ /* 0x040fe200000018ff */
[----:B------:R-:W1:Y:S07]  /*15140*/  LDSM.16.M88.4 R116, [R147] ;  /* 0x000000009374783b */ /* 0x000e6e0000000200 */
[C---:B------:R-:W-:Y:S08]  /*15150*/  HMMA.16816.F32 R20, R108.reuse, R120, RZ ;  /* 0x000000786c14723c */ /* 0x040ff000000018ff */
[C---:B------:R-:W-:Y:S01]  /*15160*/  HMMA.16816.F32 R24, R108.reuse, R122, RZ ;  /* 0x0000007a6c18723c */ /* 0x040fe200000018ff */
[----:B------:R-:W2:Y:S07]  /*15170*/  LDSM.16.M88.4 R120, [R139] ;  /* 0x000000008b78783b */ /* 0x000eae0000000200 */
[C---:B----4-:R-:W-:Y:S08]  /*15180*/  HMMA.16816.F32 R28, R108.reuse, R124, RZ ;  /* 0x0000007c6c1c723c */ /* 0x050ff000000018ff */
[----:B------:R-:W-:Y:S01]  /*15190*/  HMMA.16816.F32 R32, R108, R126, RZ ;  /* 0x0000007e6c20723c */ /* 0x000fe200000018ff */
[----:B------:R-:W3:Y:S07]  /*151a0*/  LDSM.16.M88.4 R108, [R137] ;  /* 0x00000000896c783b */ /* 0x000eee0000000200 */
[----:B------:R-:W-:Y:S01]  /*151b0*/  LDSM.16.M88.4 R124, [R143+0x4800] ;  /* 0x004800008f7c783b */ /* 0x000fe20000000200 */
[C---:B-1----:R-:W-:Y:S08]  /*151c0*/  HMMA.16816.F32 R4, R112.reuse, R116, R4 ;  /* 0x000000747004723c */ /* 0x042ff00000001804 */
[C---:B------:R-:W-:Y:S01]  /*151d0*/  HMMA.16816.F32 R8, R112.reuse, R118, R8 ;  /* 0x000000767008723c */ /* 0x040fe20000001808 */
[----:B------:R-:W-:Y:S07]  /*151e0*/  LDSM.16.M88.4 R116, [R146] ;  /* 0x000000009274783b */ /* 0x000fee0000000200 */
[C---:B--2---:R-:W-:Y:S08]  /*151f0*/  HMMA.16816.F32 R12, R112.reuse, R120, R12 ;  /* 0x00000078700c723c */ /* 0x044ff0000000180c */
[C---:B------:R-:W-:Y:S01]  /*15200*/  HMMA.16816.F32 R16, R112.reuse, R122, R16 ;  /* 0x0000007a7010723c */ /* 0x040fe20000001810 */
[----:B------:R-:W1:Y:S07]  /*15210*/  LDSM.16.M88.4 R120, [R143+0x4000] ;  /* 0x004000008f78783b */ /* 0x000e6e0000000200 */
[C---:B------:R-:W-:Y:S08]  /*15220*/  HMMA.16816.F32 R20, R112.reuse, R128, R20 ;  /* 0x000000807014723c */ /* 0x040ff00000001814 */
[C---:B------:R-:W-:Y:S08]  /*15230*/  HMMA.16816.F32 R24, R112.reuse, R130, R24 ;  /* 0x000000827018723c */ /* 0x040ff00000001818 */
[C---:B---3--:R-:W-:Y:S08]  /*15240*/  HMMA.16816.F32 R28, R112.reuse, R108, R28 ;  /* 0x0000006c701c723c */ /* 0x048ff0000000181c */
[----:B------:R-:W-:Y:S01]  /*15250*/  HMMA.16816.F32 R32, R112, R110, R32 ;  /* 0x0000006e7020723c */ /* 0x000fe20000001820 */
[----:B------:R-:W2:Y:S07]  /*15260*/  LDSM.16.M88.4 R108, [R143+0x5000] ;  /* 0x005000008f6c783b */ /* 0x000eae0000000200 */
[----:B------:R-:W3:Y:S01]  /*15270*/  LDSM.16.M88.4 R112, [R143+0x5800] ;  /* 0x005800008f70783b */ /* 0x000ee20000000200 */
[C---:B-1----:R-:W-:Y:S08]  /*15280*/  HMMA.16816.F32 R4, R116.reuse, R120, R4 ;  /* 0x000000787404723c */ /* 0x042ff00000001804 */
[C---:B------:R-:W-:Y:S01]  /*15290*/  HMMA.16816.F32 R8, R116.reuse, R122, R8 ;  /* 0x0000007a7408723c */ /* 0x040fe20000001808 */
[----:B------:R-:W-:Y:S07]  /*152a0*/  LDSM.16.M88.4 R120, [R136] ;  /* 0x000000008878783b */ /* 0x000fee0000000200 */
[C---:B------:R-:W-:Y:S08]  /*152b0*/  HMMA.16816.F32 R12, R116.reuse, R124, R12 ;  /* 0x0000007c740c723c */ /* 0x040ff0000000180c */
[C---:B------:R-:W-:Y:S01]  /*152c0*/  HMMA.16816.F32 R16, R116.reuse, R126, R16 ;  /* 0x0000007e7410723c */ /* 0x040fe20000001810 */
[----:B------:R-:W-:Y:S07]  /*152d0*/  LDSM.16.M88.4 R124, [R136+0x800] ;  /* 0x00080000887c783b */ /* 0x000fee0000000200 */
[C---:B--2---:R-:W-:Y:S08]  /*152e0*/  HMMA.16816.F32 R20, R116.reuse, R108, R20 ;  /* 0x0000006c7414723c */ /* 0x044ff00000001814 */
[C---:B------:R-:W-:Y:S01]  /*152f0*/  HMMA.16816.F32 R24, R116.reuse, R110, R24 ;  /* 0x0000006e7418723c */ /* 0x040fe20000001818 */
[----:B------:R-:W1:Y:S07]  /*15300*/  LDSM.16.M88.4 R108, [R145] ;  /* 0x00000000916c783b */ /* 0x000e6e0000000200 */
[C---:B---3--:R-:W-:Y:S08]  /*15310*/  HMMA.16816.F32 R28, R116.reuse, R112, R28 ;  /* 0x00000070741c723c */ /* 0x048ff0000000181c */
[----:B------:R-:W-:Y:S01]  /*15320*/  HMMA.16816.F32 R32, R116, R114, R32 ;  /* 0x000000727420723c */ /* 0x000fe20000001820 */
[----:B------:R-:W2:Y:S07]  /*15330*/  LDSM.16.M88.4 R112, [R136+0x1000] ;  /* 0x001000008870783b */ /* 0x000eae0000000200 */
[----:B------:R-:W3:Y:S01]  /*15340*/  LDSM.16.M88.4 R116, [R136+0x1800] ;  /* 0x001800008874783b */ /* 0x000ee20000000200 */
        /* <DEDUP_REMOVED lines=18> */
[----:B------:R-:W-:Y:S07]  /*15470*/  LDSM.16.M88.4 R124, [R134] ;  /* 0x00000000867c783b */ /* 0x000fee0000000200 */
[C---:B--2---:R-:W-:Y:S08]  /*15480*/  HMMA.16816.F32 R20, R112.reuse, R108, R20 ;  /* 0x0000006c7014723c */ /* 0x044ff00000001814 */
[C---:B------:R-:W-:Y:S01]  /*15490*/  HMMA.16816.F32 R24, R112.reuse, R110, R24 ;  /* 0x0000006e7018723c */ /* 0x040fe20000001818 */
[----:B------:R-:W1:Y:S07]  /*154a0*/  LDSM.16.M88.4 R108, [R148+0x2000] ;  /* 0x00200000946c783b */ /* 0x000e6e0000000200 */
[C---:B---3--:R-:W-:Y:S08]  /*154b0*/  HMMA.16816.F32 R28, R112.reuse, R116, R28 ;  /* 0x00000074701c723c */ /* 0x048ff0000000181c */
[----:B------:R-:W-:Y:S01]  /*154c0*/  HMMA.16816.F32 R32, R112, R118, R32 ;  /* 0x000000767020723c */ /* 0x000fe20000001820 */
[----:B------:R-:W2:Y:S07]  /*154d0*/  LDSM.16.M88.4 R112, [R133] ;  /* 0x000000008570783b */ /* 0x000eae0000000200 */
[----:B------:R-:W3:Y:S01]  /*154e0*/  LDSM.16.M88.4 R116, [R132] ;  /* 0x000000008474783b */ /* 0x000ee20000000200 */
[C---:B-1----:R-:W-:Y:S08]  /*154f0*/  HMMA.16816.F32 R4, R108.reuse, R120, R4 ;  /* 0x000000786c04723c */ /* 0x042ff00000001804 */
        /* <DEDUP_REMOVED lines=11> */
[----:B------:R-:W4:Y:S01]  /*155b0*/  LDSM.16.M88.4 R116, [R143+0x7800] ;  /* 0x007800008f74783b */ /* 0x000f220000000200 */
[C---:B-1----:R-:W-:Y:S08]  /*155c0*/  HMMA.16816.F32 R4, R120.reuse, R124, R4 ;  /* 0x0000007c7804723c */ /* 0x042ff00000001804 */
[C---:B------:R-:W-:Y:S01]  /*155d0*/  HMMA.16816.F32 R8, R120.reuse, R126, R8 ;  /* 0x0000007e7808723c */ /* 0x040fe20000001808 */
[----:B------:R-:W-:Y:S07]  /*155e0*/  LDSM.16.M88.4 R124, [R136+0x2000] ;  /* 0x00200000887c783b */ /* 0x000fee0000000200 */
[C---:B--2---:R-:W-:Y:S08]  /*155f0*/  HMMA.16816.F32 R12, R120.reuse, R112, R12 ;  /* 0x00000070780c723c */ /* 0x044ff0000000180c */
[C---:B------:R-:W-:Y:S01]  /*15600*/  HMMA.16816.F32 R16, R120.reuse, R114, R16 ;  /* 0x000000727810723c */ /* 0x040fe20000001810 */
[----:B------:R-:W1:Y:S07]  /*15610*/  LDSM.16.M88.4 R112, [R145+0x2000] ;  /* 0x002000009170783b */ /* 0x000e6e0000000200 */
[C---:B---3--:R-:W-:Y:S08]  /*15620*/  HMMA.16816.F32 R20, R120.reuse, R108, R20 ;  /* 0x0000006c7814723c */ /* 0x048ff00000001814 */
        /* <DEDUP_REMOVED lines=8> */
[C---:B------:R-:W-:Y:S01]  /*156b0*/  HMMA.16816.F32 R16, R112.reuse, R110, R16 ;  /* 0x0000006e7010723c */ /* 0x040fe20000001810 */
[----:B------:R-:W1:Y:S01]  /*156c0*/  LDSM.16.M88.4 R108, [R136+0x3800] ;  /* 0x00380000886c783b */ /* 0x000e620000000200 */
[----:B------:R-:W-:Y:S04]  /*156d0*/  DEPBAR.LE SB0, 0x0 ;  /* 0x000080000000791a */ /* 0x000fe80000000000 */
[----:B------:R-:W-:Y:S02]  /*156e0*/  FMUL.FTZ R192, R4, c[0x0][0x2ec] ;  /* 0x0000bb0004c07a20 */ /* 0x000fe40000410000 */
[C---:B---3--:R-:W-:Y:S04]  /*156f0*/  HMMA.16816.F32 R20, R112.reuse, R116, R20 ;  /* 0x000000747014723c */ /* 0x048fe80000001814 */
[----:B------:R-:W2:Y:S01]  /*15700*/  MUFU.TANH R192, R192 ;  /* 0x000000c000c07308 */ /* 0x000ea20000002400 */
[----:B------:R-:W-:Y:S01]  /*15710*/  BAR.SYNC.DEFER_BLOCKING 0x0 ;  /* 0x0000000000007b1d */ /* 0x000fe20000010000 */
[----:B------:R-:W-:Y:S02]  /*15720*/  FMUL.FTZ R106, R5, c[0x0][0x2ec] ;  /* 0x0000bb00056a7a20 */ /* 0x000fe40000410000 */
[C---:B------:R-:W-:Y:S04]  /*15730*/  HMMA.16816.F32 R24, R112.reuse, R118, R24 ;  /* 0x000000767018723c */ /* 0x040fe80000001818 */
[----:B------:R-:W-:Y:S02]  /*15740*/  FMUL.FTZ R191, R6, c[0x0][0x2ec] ;  /* 0x0000bb0006bf7a20 */ /* 0x000fe40000410000 */
[----:B------:R-:W3:Y:S01]  /*15750*/  MUFU.TANH R106, R106 ;  /* 0x0000006a006a7308 */ /* 0x000ee20000002400 */
[----:B------:R-:W-:Y:S02]  /*15760*/  FMUL.FTZ R189, R7, c[0x0][0x2ec] ;  /* 0x0000bb0007bd7a20 */ /* 0x000fe40000410000 */
[----:B------:R-:W-:Y:S03]  /*15770*/  FMUL.FTZ R190, R8, c[0x0][0x2ec] ;  /* 0x0000bb0008be7a20 */ /* 0x000fe60000410000 */
[----:B------:R-:W-:Y:S02]  /*15780*/  FMUL.FTZ R194, R9, c[0x0][0x2ec] ;  /* 0x0000bb0009c27a20 */ /* 0x000fe40000410000 */
[----:B------:R-:W-:Y:S02]  /*15790*/  FMUL.FTZ R195, R10, c[0x0][0x2ec] ;  /* 0x0000bb000ac37a20 */ /* 0x000fe40000410000 */
[----:B------:R-:W4:Y:S01]  /*157a0*/  MUFU.TANH R191, R191 ;  /* 0x000000bf00bf7308 */ /* 0x000f220000002400 */
[----:B------:R-:W-:Y:S02]  /*157b0*/  FMUL.FTZ R193, R11, c[0x0][0x2ec] ;  /* 0x0000bb000bc17a20 */ /* 0x000fe40000410000 */
[----:B------:R-:W-:Y:S02]  /*157c0*/  FMUL.FTZ R188, R12, c[0x0][0x2ec] ;  /* 0x0000bb000cbc7a20 */ /* 0x000fe40000410000 */
[----:B------:R-:W-:Y:S02]  /*157d0*/  FMUL.FTZ R186, R13, c[0x0][0x2ec] ;  /* 0x0000bb000dba7a20 */ /* 0x000fe40000410000 */
[----:B------:R-:W-:Y:S01]  /*157e0*/  FMUL.FTZ R187, R14, c[0x0][0x2ec] ;  /* 0x0000bb000ebb7a20 */ /* 0x000fe20000410000 */
[C---:B-1----:R-:W-:Y:S02]  /*157f0*/  HMMA.16816.F32 R28, R112.reuse, R108, R28 ;  /* 0x0000006c701c723c */ /* 0x042fe4000000181c */
[----:B------:R-:W1:Y:S01]  /*15800*/  MUFU.TANH R189, R189 ;  /* 0x000000bd00bd7308 */ /* 0x000e620000002400 */
[----:B------:R-:W-:Y:S02]  /*15810*/  FMUL.FTZ R185, R15, c[0x0][0x2ec] ;  /* 0x0000bb000fb97a20 */ /* 0x000fe40000410000 */
[----:B------:R-:W-:Y:S02]  /*15820*/  FMUL.FTZ R184, R16, c[0x0][0x2ec] ;  /* 0x0000bb0010b87a20 */ /* 0x000fe40000410000 */
[----:B------:R-:W-:Y:S01]  /*15830*/  FMUL.FTZ R182, R17, c[0x0][0x2ec] ;  /* 0x0000bb0011b67a20 */ /* 0x000fe20000410000 */
[----:B------:R-:W-:Y:S04]  /*15840*/  HMMA.16816.F32 R32, R112, R110, R32 ;  /* 0x0000006e7020723c */ /* 0x000fe80000001820 */
[----:B------:R-:W1:Y:S01]  /*15850*/  MUFU.TANH R190, R190 ;  /* 0x000000be00be7308 */ /* 0x000e620000002400 */
[----:B------:R-:W-:Y:S02]  /*15860*/  FMUL.FTZ R183, R18, c[0x0][0x2ec] ;  /* 0x0000bb0012b77a20 */ /* 0x000fe40000410000 */
[----:B------:R-:W-:Y:S02]  /*15870*/  FMUL.FTZ R181, R19, c[0x0][0x2ec] ;  /* 0x0000bb0013b57a20 */ /* 0x000fe40000410000 */
[----:B------:R-:W-:Y:S03]  /*15880*/  FMUL.FTZ R178, R20, c[0x0][0x2ec] ;  /* 0x0000bb0014b27a20 */ /* 0x000fe60000410000 */
        /* <DEDUP_REMOVED lines=8> */
[----:B-----5:R-:W-:Y:S02]  /*15910*/  FMUL.FTZ R173, R27, c[0x0][0x2ec] ;  /* 0x0000bb001bad7a20 */ /* 0x020fe40000410000 */
[----:B------:R-:W-:Y:S02]  /*15920*/  FMUL.FTZ R169, R28, c[0x0][0x2ec] ;  /* 0x0000bb001ca97a20 */ /* 0x000fe40000410000 */
[----:B------:R-:W-:Y:S02]  /*15930*/  FMUL.FTZ R172, R29, c[0x0][0x2ec] ;  /* 0x0000bb001dac7a20 */ /* 0x000fe40000410000 */
[----:B------:R-:W-:Y:S02]  /*15940*/  FMUL.FTZ R131, R30, c[0x0][0x2ec] ;  /* 0x0000bb001e837a20 */ /* 0x000fe40000410000 */
[----:B------:R-:W-:Y:S01]  /*15950*/  FMUL.FTZ R129, R31, c[0x0][0x2ec] ;  /* 0x0000bb001f817a20 */ /* 0x000fe20000410000 */
[----:B------:R-:W1:Y:S01]  /*15960*/  MUFU.TANH R193, R193 ;  /* 0x000000c100c17308 */ /* 0x000e620000002400 */
[----:B------:R-:W-:Y:S02]  /*15970*/  FMUL.FTZ R128, R32, c[0x0][0x2ec] ;  /* 0x0000bb0020807a20 */ /* 0x000fe40000410000 */
[----:B------:R-:W-:Y:S02]  /*15980*/  FMUL.FTZ R33, R33, c[0x0][0x2ec] ;  /* 0x0000bb0021217a20 */ /* 0x000fe40000410000 */
[----:B------:R-:W-:Y:S02]  /*15990*/  FMUL.FTZ R34, R34, c[0x0][0x2ec] ;  /* 0x0000bb0022227a20 */ /* 0x000fe40000410000 */
[----:B------:R-:W-:Y:S03]  /*159a0*/  FMUL.FTZ R35, R35, c[0x0][0x2ec] ;  /* 0x0000bb0023237a20 */ /* 0x000fe60000410000 */
        /* <DEDUP_REMOVED lines=22> */
[----:B------:R1:W1:Y:S10]  /*15b10*/  MUFU.TANH R105, R34 ;  /* 0x0000002200697308 */ /* 0x0002740000002400 */
        /* <DEDUP_REMOVED lines=27> */
[----:B------:R-:W-:Y:S01]  /*15cd0*/  IMAD.MOV.U32 R3, RZ, RZ, 0x40 ;  /* 0x00000040ff037424 */ /* 0x000fe200078e00ff */
        /* <DEDUP_REMOVED lines=23> */
[----:B------:R-:W-:Y:S02]  /*15e50*/  IMAD R3, R2, c[0x0][0x2d0], -R3 ;  /* 0x0000b40002037a24 */ /* 0x000fe400078e0a03 */
        /* <DEDUP_REMOVED lines=13> */
[----:B------:R-:W-:Y:S05]  /*15f30*/  IMAD.MOV.U32 R7, RZ, RZ, R6 ;  /* 0x000000ffff077224 */ /* 0x000fea00078e0006 */
.L_x_5811:
        /* <DEDUP_REMOVED lines=63> */
.L_x_5810:
[----:B--234-:R-:W-:Y:S01]  /*16330*/  FMNMX.FTZ R3, R192, R0, !PT ;  /* 0x00000000c0037209 */ /* 0x01cfe20007810000 */
        /* <DEDUP_REMOVED lines=42> */
[----:B--2---:R-:W-:Y:S04]  /*165e0*/  FMNMX.FTZ R3, R6, R3, !PT ;  /* 0x0000000306037209 */ /* 0x004fe80007810000 */
[C---:B------:R-:W-:Y:S01]  /*165f0*/  FSETP.NEU.FTZ.AND P0, PT, R3.reuse, -INF , PT ;  /* 0xff8000000300780b */ /* 0x040fe20003f1d000 */
[C---:B------:R-:W-:Y:S02]  /*16600*/  FMUL.FTZ R121, R3.reuse, c[0x0][0x23c] ;  /* 0x00008f0003797a20 */ /* 0x040fe40000410000 */
[----:B------:R-:W-:Y:S03]  /*16610*/  FADD.FTZ R0, -R3, R0 ;  /* 0x0000000003007221 */ /* 0x000fe60000010100 */
[----:B------:R-:W-:Y:S01]  /*16620*/  FSEL R121, R121, RZ, P0 ;  /* 0x000000ff79797208 */ /* 0x000fe20000000000 */
[----:B------:R-:W-:Y:S01]  /*16630*/  FMUL.FTZ R101, R0, c[0x0][0x23c] ;  /* 0x00008f0000657a20 */ /* 0x000fe20000410000 */
[C---:B------:R-:W-:Y:S01]  /*16640*/  FSETP.NEU.FTZ.AND P0, PT, R2.reuse, -INF , PT ;  /* 0xff8000000200780b */ /* 0x040fe20003f1d000 */
[----:B------:R-:W-:Y:S02]  /*16650*/  FADD.FTZ R0, -R2, R107 ;  /* 0x0000006b02007221 */ /* 0x000fe40000010100 */
[--C-:B------:R-:W-:Y:S01]  /*16660*/  FFMA.FTZ R114, R106, c[0x0][0x23c], -R121.reuse ;  /* 0x00008f006a727a23 */ /* 0x100fe20000010879 */
[----:B------:R-:W-:Y:S01]  /*16670*/  FSEL R106, R5, RZ, P0 ;  /* 0x000000ff056a7208 */ /* 0x000fe20000000000 */
[--C-:B------:R-:W-:Y:S01]  /*16680*/  FFMA.FTZ R107, R192, c[0x0][0x23c], -R121.reuse ;  /* 0x00008f00c06b7a23 */ /* 0x100fe20000010879 */
[----:B------:R-:W1:Y:S01]  /*16690*/  MUFU.EX2 R101, R101 ;  /* 0x0000006500657308 */ /* 0x000e620000000800 */
[--C-:B------:R-:W-:Y:S01]  /*166a0*/  FFMA.FTZ R113, R190, c[0x0][0x23c], -R121.reuse ;  /* 0x00008f00be717a23 */ /* 0x100fe20000010879 */
[----:B------:R-:W-:Y:S01]  /*166b0*/  ISETP.GT.AND P0, PT, R161, 0x1, PT ;  /* 0x00000001a100780c */ /* 0x000fe20003f04270 */
[--C-:B------:R-:W-:Y:S02]  /*166c0*/  FFMA.FTZ R111, R191, c[0x0][0x23c], -R106.reuse ;  /* 0x00008f00bf6f7a23 */ /* 0x100fe4000001086a */
[--C-:B------:R-:W-:Y:S02]  /*166d0*/  FFMA.FTZ R110, R189, c[0x0][0x23c], -R106.reuse ;  /* 0x00008f00bd6e7a23 */ /* 0x100fe4000001086a */
[--C-:B------:R-:W-:Y:S02]  /*166e0*/  FFMA.FTZ R112, R194, c[0x0][0x23c], -R121.reuse ;  /* 0x00008f00c2707a23 */ /* 0x100fe40000010879 */
[--C-:B------:R-:W-:Y:S01]  /*166f0*/  FFMA.FTZ R109, R195, c[0x0][0x23c], -R106.reuse ;  /* 0x00008f00c36d7a23 */ /* 0x100fe2000001086a */
[----:B------:R-:W-:Y:S01]  /*16700*/  MUFU.EX2 R107, R107 ;  /* 0x0000006b006b7308 */ /* 0x000fe20000000800 */
[--C-:B------:R-:W-:Y:S02]  /*16710*/  FFMA.FTZ R108, R193, c[0x0][0x23c], -R106.reuse ;  /* 0x00008f00c16c7a23 */ /* 0x100fe4000001086a */
[----:B------:R-:W-:Y:S02]  /*16720*/  FMUL.FTZ R4, R0, c[0x0][0x23c] ;  /* 0x00008f0000047a20 */ /* 0x000fe40000410000 */
[--C-:B------:R-:W-:Y:S02]  /*16730*/  FFMA.FTZ R124, R178, c[0x0][0x23c], -R121.reuse ;  /* 0x00008f00b27c7a23 */ /* 0x100fe40000010879 */
[--C-:B------:R-:W-:Y:S02]  /*16740*/  FFMA.FTZ R125, R180, c[0x0][0x23c], -R121.reuse ;  /* 0x00008f00b47d7a23 */ /* 0x100fe40000010879 */
[--C-:B------:R-:W-:Y:S01]  /*16750*/  FFMA.FTZ R126, R179, c[0x0][0x23c], -R106.reuse ;  /* 0x00008f00b37e7a23 */ /* 0x100fe2000001086a */
[----:B------:R2:W3:Y:S01]  /*16760*/  MUFU.EX2 R0, R4 ;  /* 0x0000000400007308 */ /* 0x0004e20000000800 */
        /* <DEDUP_REMOVED lines=13> */
[C---:B------:R-:W-:Y:S02]  /*16840*/  FMUL.FTZ R36, R101.reuse, R36 ;  /* 0x0000002465247220 */ /* 0x040fe40000410000 */
[C---:B--2---:R-:W-:Y:S02]  /*16850*/  FMUL.FTZ R4, R101.reuse, R96 ;  /* 0x0000006065047220 */ /* 0x044fe40000410000 */
[C---:B---3--:R-:W-:Y:S02]  /*16860*/  FMUL.FTZ R6, R0.reuse, R98 ;  /* 0x0000006200067220 */ /* 0x048fe40000410000 */
[C---:B------:R-:W-:Y:S01]  /*16870*/  FMUL.FTZ R7, R0.reuse, R99 ;  /* 0x0000006300077220 */ /* 0x040fe20000410000 */
[----:B------:R-:W2:Y:S01]  /*16880*/  MUFU.EX2 R110, R110 ;  /* 0x0000006e006e7308 */ /* 0x000ea20000000800 */
[C---:B------:R-:W-:Y:S02]  /*16890*/  FMUL.FTZ R10, R0.reuse, R94 ;  /* 0x0000005e000a7220 */ /* 0x040fe40000410000 */
[----:B------:R-:W-:Y:S01]  /*168a0*/  FMUL.FTZ R11, R0, R95 ;  /* 0x0000005f000b7220 */ /* 0x000fe20000410000 */
        /* <DEDUP_REMOVED lines=13> */
[----:B------:R-:W-:Y:S01]  /*16980*/  FMUL.FTZ R39, R0, R39 ;  /* 0x0000002700277220 */ /* 0x000fe20000410000 */
[----:B------:R-:W-:Y:S01]  /*16990*/  LDSM.16.MT88.4 R68, [R141+0xa000] ;  /* 0x00a000008d44783b */ /* 0x000fe20000004200 */
[C---:B------:R-:W-:Y:S01]  /*169a0*/  FMUL.FTZ R40, R101.reuse, R40 ;  /* 0x0000002865287220 */ /* 0x040fe20000410000 */
[----:B--2---:R-:W-:Y:S01]  /*169b0*/  F2FP.PACK_AB R97, R110, R111 ;  /* 0x0000006f6e61723e */ /* 0x004fe200000000ff */
        /* <DEDUP_REMOVED lines=8> */
[----:B------:R-:W-:Y:S02]  /*16a40*/  FMUL.FTZ R47, R0, R47 ;  /* 0x0000002f002f7220 */ /* 0x000fe40000410000 */
[----:B------:R-:W2:Y:S01]  /*16a50*/  MUFU.EX2 R108, R108 ;  /* 0x0000006c006c7308 */ /* 0x000ea20000000800 */
[C---:B------:R-:W-:Y:S02]  /*16a60*/  FMUL.FTZ R48, R101.reuse, R48 ;  /* 0x0000003065307220 */ /* 0x040fe40000410000 */
        /* <DEDUP_REMOVED lines=14> */
[----:B--2---:R-:W-:Y:S01]  /*16b50*/  F2FP.PACK_AB R99, R108, R109 ;  /* 0x0000006d6c63723e */ /* 0x004fe200000000ff */
[C---:B------:R-:W-:Y:S02]  /*16b60*/  FMUL.FTZ R52, R101.reuse, R52 ;  /* 0x0000003465347220 */ /* 0x040fe40000410000 */
[C---:B------:R-:W-:Y:S02]  /*16b70*/  FMUL.FTZ R53, R101.reuse, R53 ;  /* 0x0000003565357220 */ /* 0x040fe40000410000 */
[C---:B------:R-:W-:Y:S01]  /*16b80*/  FMUL.FTZ R54, R0.reuse, R54 ;  /* 0x0000003600367220 */ /* 0x040fe20000410000 */
[----:B------:R-:W-:Y:S01]  /*16b90*/  MUFU.EX2 R126, R126 ;  /* 0x0000007e007e7308 */ /* 0x000fe20000000800 */
[C---:B------:R-:W-:Y:S05]  /*16ba0*/  HMMA.16816.F32 R4, R96.reuse, R12, R4 ;  /* 0x0000000c6004723c */ /* 0x040fea0000001804 */
[C---:B------:R-:W-:Y:S02]  /*16bb0*/  FMUL.FTZ R55, R0.reuse, R55 ;  /* 0x0000003700377220 */ /* 0x040fe40000410000 */
[C---:B------:R-:W-:Y:S01]  /*16bc0*/  FMUL.FTZ R12, R101.reuse, R88 ;  /* 0x00000058650c7220 */ /* 0x040fe20000410000 */
[C---:B------:R-:W-:Y:S01]  /*16bd0*/  HMMA.16816.F32 R8, R96.reuse, R14, R8 ;  /* 0x0000000e6008723c */ /* 0x040fe20000001808 */
[----:B------:R-:W-:Y:S03]  /*16be0*/  MUFU.EX2 R127, R127 ;  /* 0x0000007f007f7308 */ /* 0x000fe60000000800 */
[C---:B------:R-:W-:Y:S02]  /*16bf0*/  FMUL.FTZ R13, R101.reuse, R89 ;  /* 0x00000059650d7220 */ /* 0x040fe40000410000 */
[C---:B------:R-:W-:Y:S02]  /*16c00*/  FMUL.FTZ R56, R101.reuse, R56 ;  /* 0x0000003865387220 */ /* 0x040fe40000410000 */
[C---:B------:R-:W-:Y:S03]  /*16c10*/  FMUL.FTZ R14, R0.reuse, R90 ;  /* 0x0000005a000e7220 */ /* 0x040fe60000410000 */
[----:B------:R-:W-:Y:S01]  /*16c20*/  MUFU.EX2 R177, R177 ;  /* 0x000000b100b17308 */ /* 0x000fe20000000800 */
[C---:B------:R-:W-:Y:S02]  /*16c30*/  FMUL.FTZ R15, R0.reuse, R91 ;  /* 0x0000005b000f7220 */ /* 0x040fe40000410000 */
[----:B------:R-:W1:Y:S01]  /*16c40*/  LDSM.16.MT88.4 R88, [R140+0x8000] ;  /* 0x008000008c58783b */ /* 0x000e620000004200 */
[C---:B------:R-:W-:Y:S02]  /*16c50*/  FMUL.FTZ R57, R101.reuse, R57 ;  /* 0x0000003965397220 */ /* 0x040fe40000410000 */
[C---:B------:R-:W-:Y:S02]  /*16c60*/  FMUL.FTZ R58, R0.reuse, R58 ;  /* 0x0000003a003a7220 */ /* 0x040fe40000410000 */
[C---:B------:R-:W-:Y:S03]  /*16c70*/  HMMA.16816.F32 R12, R96.reuse, R20, R12 ;  /* 0x00000014600c723c */ /* 0x040fe6000000180c */
[----:B------:R-:W-:Y:S02]  /*16c80*/  FMUL.FTZ R59, R0, R59 ;  /* 0x0000003b003b7220 */ /* 0x000fe40000410000 */
        /* <DEDUP_REMOVED lines=13> */
[----:B------:R-:W-:Y:S01]  /*16d60*/  FFMA.FTZ R116, R186, c[0x0][0x23c], -R121 ;  /* 0x00008f00ba747a23 */ /* 0x000fe20000010879 */
[----:B------:R-:W-:Y:S01]  /*16d70*/  MUFU.EX2 R176, R176 ;  /* 0x000000b000b07308 */ /* 0x000fe20000000800 */
[--C-:B------:R-:W-:Y:S02]  /*16d80*/  FFMA.FTZ R117, R187, c[0x0][0x23c], -R106.reuse ;  /* 0x00008f00bb757a23 */ /* 0x100fe4000001086a */
[C---:B------:R-:W-:Y:S01]  /*16d90*/  FMUL.FTZ R28, R101.reuse, R72 ;  /* 0x00000048651c7220 */ /* 0x040fe20000410000 */
[C---:B------:R-:W-:Y:S04]  /*16da0*/  HMMA.16816.F32 R24, R96.reuse, R30, R24 ;  /* 0x0000001e6018723c */ /* 0x040fe80000001818 */
[C---:B------:R-:W-:Y:S02]  /*16db0*/  FMUL.FTZ R29, R101.reuse, R73 ;  /* 0x00000049651d7220 */ /* 0x040fe40000410000 */
[----:B------:R-:W-:Y:S01]  /*16dc0*/  MUFU.EX2 R115, R115 ;  /* 0x0000007300737308 */ /* 0x000fe20000000800 */
[C---:B------:R-:W-:Y:S02]  /*16dd0*/  FMUL.FTZ R30, R0.reuse, R74 ;  /* 0x0000004a001e7220 */ /* 0x040fe40000410000 */
[----:B------:R-:W-:Y:S02]  /*16de0*/  FMUL.FTZ R31, R0, R75 ;  /* 0x0000004b001f7220 */ /* 0x000fe40000410000 */
[----:B------:R-:W3:Y:S01]  /*16df0*/  LDSM.16.MT88.4 R72, [R142+0xa000] ;  /* 0x00a000008e48783b */ /* 0x000ee20000004200 */
[----:B------:R-:W-:Y:S02]  /*16e00*/  FFMA.FTZ R101, R101, R168, R107 ;  /* 0x000000a865657223 */ /* 0x000fe4000001006b */
[--C-:B------:R-:W-:Y:S02]  /*16e10*/  FFMA.FTZ R118, R185, c[0x0][0x23c], -R106.reuse ;  /* 0x00008f00b9767a23 */ /* 0x100fe4000001086a */
[C---:B-1----:R-:W-:Y:S01]  /*16e20*/  HMMA.16816.F32 R28, R96.reuse, R88, R28 ;  /* 0x00000058601c723c */ /* 0x042fe2000000181c */
[----:B------:R-:W1:Y:S02]  /*16e30*/  MUFU.EX2 R116, R116 ;  /* 0x0000007400747308 */ /* 0x000e640000000800 */
[--C-:B------:R-:W-:Y:S02]  /*16e40*/  FFMA.FTZ R120, R184, c[0x0][0x23c], -R121.reuse ;  /* 0x00008f00b8787a23 */ /* 0x100fe40000010879 */
[--C-:B------:R-:W-:Y:S02]  /*16e50*/  FFMA.FTZ R119, R182, c[0x0][0x23c], -R121.reuse ;  /* 0x00008f00b6777a23 */ /* 0x100fe40000010879 */
[--C-:B------:R-:W-:Y:S01]  /*16e60*/  FFMA.FTZ R122, R183, c[0x0][0x23c], -R106.reuse ;  /* 0x00008f00b77a7a23 */ /* 0x100fe2000001086a */
[C---:B------:R-:W-:Y:S03]  /*16e70*/  HMMA.16816.F32 R32, R96.reuse, R90, R32 ;  /* 0x0000005a6020723c */ /* 0x040fe60000001820 */
[----:B------:R-:W-:Y:S01]  /*16e80*/  MUFU.EX2 R117, R117 ;  /* 0x0000007500757308 */ /* 0x000fe20000000800 */
[--C-:B------:R-:W-:Y:S02]  /*16e90*/  FFMA.FTZ R123, R181, c[0x0][0x23c], -R106.reuse ;  /* 0x00008f00b57b7a23 */ /* 0x100fe4000001086a */
[--C-:B------:R-:W-:Y:S02]  /*16ea0*/  FFMA.FTZ R169, R169, c[0x0][0x23c], -R121.reuse ;  /* 0x00008f00a9a97a23 */ /* 0x100fe40000010879 */
[C---:B--2---:R-:W-:Y:S04]  /*16eb0*/  HMMA.16816.F32 R36, R96.reuse, R80, R36 ;  /* 0x000000506024723c */ /* 0x044fe80000001824 */
[--C-:B------:R-:W-:Y:S01]  /*16ec0*/  FFMA.FTZ R172, R172, c[0x0][0x23c], -R121.reuse ;  /* 0x00008f00acac7a23 */ /* 0x100fe20000010879 */
[----:B------:R-:W2:Y:S01]  /*16ed0*/  MUFU.EX2 R118, R118 ;  /* 0x0000007600767308 */ /* 0x000ea20000000800 */
[--C-:B------:R-:W-:Y:S02]  /*16ee0*/  FFMA.FTZ R131, R131, c[0x0][0x23c], -R106.reuse ;  /* 0x00008f0083837a23 */ /* 0x100fe4000001086a */
[C---:B------:R-:W-:Y:S01]  /*16ef0*/  HMMA.16816.F32 R40, R96.reuse, R82, R40 ;  /* 0x000000526028723c */ /* 0x040fe20000001828 */
[----:B------:R-:W-:Y:S03]  /*16f00*/  LDSM.16.MT88.4 R80, [R142+0x8800] ;  /* 0x008800008e50783b */ /* 0x000fe60000004200 */
[--C-:B------:R-:W-:Y:S02]  /*16f10*/  FFMA.FTZ R178, R129, c[0x0][0x23c], -R106.reuse ;  /* 0x00008f0081b27a23 */ /* 0x100fe4000001086a */
[--C-:B------:R-:W-:Y:S01]  /*16f20*/  FFMA.FTZ R129, R105, c[0x0][0x23c], -R106.reuse ;  /* 0x00008f0069817a23 */ /* 0x100fe2000001086a */
[----:B------:R-:W-:Y:S01]  /*16f30*/  MUFU.EX2 R120, R120 ;  /* 0x0000007800787308 */ /* 0x000fe20000000800 */
[----:B------:R-:W-:Y:S01]  /*16f40*/  FFMA.FTZ R106, R104, c[0x0][0x23c], -R106 ;  /* 0x00008f00686a7a23 */ /* 0x000fe2000001086a */
[C---:B---3--:R-:W-:Y:S03]  /*16f50*/  HMMA.16816.F32 R44, R96.reuse, R72, R44 ;  /* 0x00000048602c723c */ /* 0x048fe6000000182c */
[--C-:B------:R-:W-:Y:S02]  /*16f60*/  FFMA.FTZ R128, R128, c[0x0][0x23c], -R121.reuse ;  /* 0x00008f0080807a23 */ /* 0x100fe40000010879 */
[----:B------:R-:W-:Y:S03]  /*16f70*/  FFMA.FTZ R121, R130, c[0x0][0x23c], -R121 ;  /* 0x00008f0082797a23 */ /* 0x000fe60000010879 */
[----:B------:R-:W3:Y:S01]  /*16f80*/  MUFU.EX2 R119, R119 ;  /* 0x0000007700777308 */ /* 0x000ee20000000800 */
[----:B------:R-:W-:Y:S01]  /*16f90*/  FFMA.FTZ R111, R0, R165, R111 ;  /* 0x000000a5006f7223 */ /* 0x000fe2000001006f */
[C---:B------:R-:W-:Y:S01]  /*16fa0*/  HMMA.16816.F32 R48, R96.reuse, R74, R48 ;  /* 0x0000004a6030723c */ /* 0x040fe20000001830 */
[----:B------:R-:W4:Y:S02]  /*16fb0*/  LDSM.16.MT88.4 R72, [R144+0x8800] ;  /* 0x008800009048783b */ /* 0x000f240000004200 */
[----:B------:R-:W-:Y:S01]  /*16fc0*/  MOV R0, R3 ;  /* 0x0000000300007202 */ /* 0x000fe20000000f00 */
[----:B------:R-:W-:Y:S02]  /*16fd0*/  FADD.FTZ R114, R114, R101 ;  /* 0x0000006572727221 */ /* 0x000fe40000010000 */
[----:B------:R-:W-:Y:S02]  /*16fe0*/  FADD.FTZ R110, R110, R111 ;  /* 0x0000006f6e6e7221 */ /* 0x000fe40000010000 */
[C---:B------:R-:W-:Y:S01]  /*16ff0*/  HMMA.16816.F32 R52, R96.reuse, R68, R52 ;  /* 0x000000446034723c */ /* 0x040fe20000001834 */
[----:B------:R-:W-:Y:S03]  /*17000*/  MUFU.EX2 R122, R122 ;  /* 0x0000007a007a7308 */ /* 0x000fe60000000800 */
[----:B------:R-:W-:Y:S02]  /*17010*/  FADD.FTZ R113, R113, R114 ;  /* 0x0000007271717221 */ /* 0x000fe40000010000 */
[----:B------:R-:W-:Y:S01]  /*17020*/  FADD.FTZ R109, R109, R110 ;  /* 0x0000006e6d6d7221 */ /* 0x000fe20000010000 */
[----:B-1----:R-:W-:Y:S01]  /*17030*/  F2FP.PACK_AB R68, R116, R115 ;  /* 0x000000737444723e */ /* 0x002fe200000000ff */
[C---:B------:R-:W-:Y:S03]  /*17040*/  HMMA.16816.F32 R56, R96.reuse, R70, R56 ;  /* 0x000000466038723c */ /* 0x040fe60000001838 */
[----:B------:R-:W1:Y:S01]  /*17050*/  MUFU.EX2 R123, R123 ;  /* 0x0000007b007b7308 */ /* 0x000e620000000800 */
[----:B--2---:R-:W-:Y:S01]  /*17060*/  F2FP.PACK_AB R69, R118, R117 ;  /* 0x000000757645723e */ /* 0x004fe200000000ff */
[----:B------:R-:W-:Y:S02]  /*17070*/  FADD.FTZ R112, R112, R113 ;  /* 0x0000007170707221 */ /* 0x000fe40000010000 */
[----:B---3--:R-:W-:Y:S01]  /*17080*/  F2FP.PACK_AB R70, R119, R120 ;  /* 0x000000787746723e */ /* 0x008fe200000000ff */
[C---:B------:R-:W-:Y:S04]  /*17090*/  HMMA.16816.F32 R60, R96.reuse, R76, R60 ;  /* 0x0000004c603c723c */ /* 0x040fe8000000183c */
[----:B------:R-:W-:Y:S01]  /*170a0*/  FADD.FTZ R108, R108, R109 ;  /* 0x0000006d6c6c7221 */ /* 0x000fe20000010000 */
[----:B------:R-:W-:Y:S01]  /*170b0*/  MUFU.EX2 R169, R169 ;  /* 0x000000a900a97308 */ /* 0x000fe20000000800 */
[----:B------:R-:W-:Y:S02]  /*170c0*/  FADD.FTZ R115, R115, R112 ;  /* 0x0000007073737221 */ /* 0x000fe40000010000 */
[----:B------:R-:W-:Y:S01]  /*170d0*/  HMMA.16816.F32 R64, R96, R78, R64 ;  /* 0x0000004e6040723c */ /* 0x000fe20000001840 */
[----:B------:R-:W2:Y:S03]  /*170e0*/  LDSM.16.MT88.4 R76, [R141+0x8800] ;  /* 0x008800008d4c783b */ /* 0x000ea60000004200 */
[----:B------:R-:W-:Y:S03]  /*170f0*/  FADD.FTZ R115, R116, R115 ;  /* 0x0000007374737221 */ /* 0x000fe60000010000 */
[----:B------:R-:W3:Y:S01]  /*17100*/  MUFU.EX2 R172, R172 ;  /* 0x000000ac00ac7308 */ /* 0x000ee20000000800 */
[----:B------:R-:W-:Y:S01]  /*17110*/  FADD.FTZ R120, R120, R115 ;  /* 0x0000007378787221 */ /* 0x000fe20000010000 */
[----:B-1----:R-:W-:Y:S03]  /*17120*/  F2FP.PACK_AB R71, R123, R122 ;  /* 0x0000007a7b47723e */ /* 0x002fe600000000ff */
[----:B------:R-:W-:Y:S05]  /*17130*/  FADD.FTZ R119, R119, R120 ;  /* 0x0000007877777221 */ /* 0x000fea0000010000 */
[----:B------:R-:W-:Y:S01]  /*17140*/  MUFU.EX2 R131, R131 ;  /* 0x0000008300837308 */ /* 0x000fe20000000800 */
[C---:B----4-:R-:W-:Y:S08]  /*17150*/  HMMA.16816.F32 R4, R68.reuse, R72, R4 ;  /* 0x000000484404723c */ /* 0x050ff00000001804 */
[C---:B------:R-:W-:Y:S01]  /*17160*/  HMMA.16816.F32 R8, R68.reuse, R74, R8 ;  /* 0x0000004a4408723c */ /* 0x040fe20000001808 */
[----:B------:R-:W1:Y:S01]  /*17170*/  LDSM.16.MT88.4 R72, [R140+0x8800] ;  /* 0x008800008c48783b */ /* 0x000e620000004200 */
[----:B------:R-:W4:Y:S02]  /*17180*/  MUFU.EX2 R178, R178 ;  /* 0x000000b200b27308 */ /* 0x000f240000000800 */
[----:B---3--:R-:W-:Y:S04]  /*17190*/  F2FP.PACK_AB R104, R172, R169 ;  /* 0x000000a9ac68723e */ /* 0x008fe800000000ff */
[C---:B------:R-:W-:Y:S04]  /*171a0*/  HMMA.16816.F32 R12, R68.reuse, R80, R12 ;  /* 0x00000050440c723c */ /* 0x040fe8000000180c */
[----:B------:R-:W-:Y:S04]  /*171b0*/  MUFU.EX2 R128, R128 ;  /* 0x0000008000807308 */ /* 0x000fe80000000800 */
[C---:B------:R-:W-:Y:S01]  /*171c0*/  HMMA.16816.F32 R16, R68.reuse, R82, R16 ;  /* 0x000000524410723c */ /* 0x040fe20000001810 */
[----:B------:R-:W3:Y:S05]  /*171d0*/  LDSM.16.MT88.4 R80, [R144+0xa800] ;  /* 0x00a800009050783b */ /* 0x000eea0000004200 */
[----:B------:R-:W5:Y:S02]  /*171e0*/  MUFU.EX2 R121, R121 ;  /* 0x0000007900797308 */ /* 0x000f640000000800 */
[C---:B--2---:R-:W-:Y:S04]  /*171f0*/  HMMA.16816.F32 R20, R68.reuse, R76, R20 ;  /* 0x0000004c4414723c */ /* 0x044fe80000001814 */
[----:B----4-:R-:W-:Y:S04]  /*17200*/  F2FP.PACK_AB R105, R178, R131 ;  /* 0x00000083b269723e */ /* 0x010fe800000000ff */
[C---:B------:R-:W-:Y:S01]  /*17210*/  HMMA.16816.F32 R24, R68.reuse, R78, R24 ;  /* 0x0000004e4418723c */ /* 0x040fe20000001818 */
[----:B------:R-:W2:Y:S01]  /*17220*/  LDSM.16.MT88.4 R76, [R142+0xa800] ;  /* 0x00a800008e4c783b */ /* 0x000ea20000004200 */
[----:B------:R-:W-:Y:S06]  /*17230*/  MUFU.EX2 R129, R129 ;  /* 0x0000008100817308 */ /* 0x000fec0000000800 */
[C---:B-1----:R-:W-:Y:S04]  /*17240*/  HMMA.16816.F32 R28, R68.reuse, R72, R28 ;  /* 0x00000048441c723c */ /* 0x042fe8000000181c */
[----:B------:R5:W1:Y:S04]  /*17250*/  MUFU.EX2 R130, R106 ;  /* 0x0000006a00827308 */ /* 0x000a680000000800 */
[C---:B------:R-:W-:Y:S01]  /*17260*/  HMMA.16816.F32 R32, R68.reuse, R74, R32 ;  /* 0x0000004a4420723c */ /* 0x040fe20000001820 */
[----:B------:R-:W4:Y:S07]  /*17270*/  LDSM.16.MT88.4 R72, [R141+0xa800] ;  /* 0x00a800008d48783b */ /* 0x000f2e0000004200 */
[C---:B---3--:R-:W-:Y:S08]  /*17280*/  HMMA.16816.F32 R36, R68.reuse, R80, R36 ;  /* 0x000000504424723c */ /* 0x048ff00000001824 */
[C---:B------:R-:W-:Y:S01]  /*17290*/  HMMA.16816.F32 R40, R68.reuse, R82, R40 ;  /* 0x000000524428723c */ /* 0x040fe20000001828 */
[----:B------:R-:W3:Y:S03]  /*172a0*/  LDSM.16.MT88.4 R80, [R140+0xa800] ;  /* 0x00a800008c50783b */ /* 0x000ee60000004200 */
[----:B-----5:R-:W-:Y:S02]  /*172b0*/  F2FP.PACK_AB R106, R121, R128 ;  /* 0x00000080796a723e */ /* 0x020fe400000000ff */
[----:B-1----:R-:W-:Y:S02]  /*172c0*/  F2FP.PACK_AB R107, R130, R129 ;  /* 0x00000081826b723e */ /* 0x002fe400000000ff */
[C---:B--2---:R-:W-:Y:S08]  /*172d0*/  HMMA.16816.F32 R44, R68.reuse, R76, R44 ;  /* 0x0000004c442c723c */ /* 0x044ff0000000182c */
[C---:B------:R-:W-:Y:S01]  /*172e0*/  HMMA.16816.F32 R48, R68.reuse, R78, R48 ;  /* 0x0000004e4430723c */ /* 0x040fe20000001830 */
[----:B------:R-:W1:Y:S07]  /*172f0*/  LDSM.16.MT88.4 R76, [R144+0x9000] ;  /* 0x00900000904c783b */ /* 0x000e6e0000004200 */
[C---:B----4-:R-:W-:Y:S08]  /*17300*/  HMMA.16816.F32 R52, R68.reuse, R72, R52 ;  /* 0x000000484434723c */ /* 0x050ff00000001834 */
[C---:B------:R-:W-:Y:S01]  /*17310*/  HMMA.16816.F32 R56, R68.reuse, R74, R56 ;  /* 0x0000004a4438723c */ /* 0x040fe20000001838 */
[----:B------:R-:W2:Y:S07]  /*17320*/  LDSM.16.MT88.4 R72, [R142+0x9000] ;  /* 0x009000008e48783b */ /* 0x000eae0000004200 */
[C---:B---3--:R-:W-:Y:S08]  /*17330*/  HMMA.16816.F32 R60, R68.reuse, R80, R60 ;  /* 0x00000050443c723c */ /* 0x048ff0000000183c */
[----:B------:R-:W-:Y:S01]  /*17340*/  HMMA.16816.F32 R64, R68, R82, R64 ;  /* 0x000000524440723c */ /* 0x000fe20000001840 */
[----:B------:R-:W3:Y:S06]  /*17350*/  LDSM.16.MT88.4 R80, [R141+0x9000] ;  /* 0x009000008d50783b */ /* 0x000eec0000004200 */
        /* <DEDUP_REMOVED lines=13> */
[C---:B--2---:R-:W-:Y:S04]  /*17430*/  HMMA.16816.F32 R12, R68.reuse, R72, R12 ;  /* 0x00000048440c723c */ /* 0x044fe8000000180c */
[----:B------:R-:W-:Y:S04]  /*17440*/  FADD.FTZ R128, R128, R169 ;  /* 0x000000a980807221 */ /* 0x000fe80000010000 */
        /* <DEDUP_REMOVED lines=15> */
[C---:B------:R-:W-:Y:S01]  /*17540*/  HMMA.16816.F32 R56, R68.reuse, R78, R56 ;  /* 0x0000004e4438723c */ /* 0x040fe20000001838 */
[----:B------:R-:W1:Y:S07]  /*17550*/  LDSM.16.MT88.4 R76, [R141+0x9800] ;  /* 0x009800008d4c783b */ /* 0x000e6e0000004200 */
[C---:B------:R-:W-:Y:S08]  /*17560*/  HMMA.16816.F32 R60, R68.reuse, R84, R60 ;  /* 0x00000054443c723c */ /* 0x040ff0000000183c */
[----:B------:R-:W-:Y:S01]  /*17570*/  HMMA.16816.F32 R64, R68, R86, R64 ;  /* 0x000000564440723c */ /* 0x000fe20000001840 */
[----:B------:R-:W3:Y:S07]  /*17580*/  LDSM.16.MT88.4 R68, [R140+0x9800] ;  /* 0x009800008c44783b */ /* 0x000eee0000004200 */
[C---:B------:R-:W-:Y:S01]  /*17590*/  HMMA.16816.F32 R96, R104.reuse, R92, R4 ;  /* 0x0000005c6860723c */ /* 0x040fe20000001804 */
[----:B------:R-:W4:Y:S07]  /*175a0*/  LDSM.16.MT88.4 R4, [R144+0xb800] ;  /* 0x00b800009004783b */ /* 0x000f2e0000004200 */
[C---:B------:R-:W-:Y:S01]  /*175b0*/  HMMA.16816.F32 R92, R104.reuse, R94, R8 ;  /* 0x0000005e685c723c */ /* 0x040fe20000001808 */
[----:B------:R-:W5:Y:S07]  /*175c0*/  LDSM.16.MT88.4 R8, [R142+0xb800] ;  /* 0x00b800008e08783b */ /* 0x000f6e0000004200 */
[C---:B--2---:R-:W-:Y:S01]  /*175d0*/  HMMA.16816.F32 R88, R104.reuse, R72, R12 ;  /* 0x000000486858723c */ /* 0x044fe2000000180c */
[----:B------:R-:W2:Y:S07]  /*175e0*/  LDSM.16.MT88.4 R12, [R141+0xb800] ;  /* 0x00b800008d0c783b */ /* 0x000eae0000004200 */
[C---:B------:R-:W-:Y:S08]  /*175f0*/  HMMA.16816.F32 R84, R104.reuse, R74, R16 ;  /* 0x0000004a6854723c */ /* 0x040ff00000001810 */
[C---:B-1----:R-:W-:Y:S08]  /*17600*/  HMMA.16816.F32 R80, R104.reuse, R76, R20 ;  /* 0x0000004c6850723c */ /* 0x042ff00000001814 */
[C---:B------:R-:W-:Y:S08]  /*17610*/  HMMA.16816.F32 R76, R104.reuse, R78, R24 ;  /* 0x0000004e684c723c */ /* 0x040ff00000001818 */
[C---:B---3--:R-:W-:Y:S08]  /*17620*/  HMMA.16816.F32 R72, R104.reuse, R68, R28 ;  /* 0x000000446848723c */ /* 0x048ff0000000181c */
[C---:B------:R-:W-:Y:S08]  /*17630*/  HMMA.16816.F32 R68, R104.reuse, R70, R32 ;  /* 0x000000466844723c */ /* 0x040ff00000001820 */
[C---:B----4-:R-:W-:Y:S08]  /*17640*/  HMMA.16816.F32 R36, R104.reuse, R4, R36 ;  /* 0x000000046824723c */ /* 0x050ff00000001824 */
[C---:B------:R-:W-:Y:S01]  /*17650*/  HMMA.16816.F32 R40, R104.reuse, R6, R40 ;  /* 0x000000066828723c */ /* 0x040fe20000001828 */
[----:B------:R-:W1:Y:S07]  /*17660*/  LDSM.16.MT88.4 R4, [R140+0xb800] ;  /* 0x00b800008c04783b */ /* 0x000e6e0000004200 */
[C---:B-----5:R-:W-:Y:S07]  /*17670*/  HMMA.16816.F32 R44, R104.reuse, R8, R44 ;  /* 0x00000008682c723c */ /* 0x060fee000000182c */
[----:B------:R-:W-:Y:S01]  /*17680*/  FADD.FTZ R9, R117, R108 ;  /* 0x0000006c75097221 */ /* 0x000fe20000010000 */
[C---:B------:R-:W-:Y:S04]  /*17690*/  HMMA.16816.F32 R48, R104.reuse, R10, R48 ;  /* 0x0000000a6830723c */ /* 0x040fe80000001830 */
[----:B------:R-:W-:Y:S04]  /*176a0*/  FADD.FTZ R9, R118, R9 ;  /* 0x0000000976097221 */ /* 0x000fe80000010000 */
[C---:B--2---:R-:W-:Y:S04]  /*176b0*/  HMMA.16816.F32 R52, R104.reuse, R12, R52 ;  /* 0x0000000c6834723c */ /* 0x044fe80000001834 */
        /* <DEDUP_REMOVED lines=8> */
[----:B------:R-:W-:Y:S01]  /*17740*/  FADD.FTZ R176, R176, R175 ;  /* 0x000000afb0b07221 */ /* 0x000fe20000010000 */
[----:B------:R-:W-:Y:S02]  /*17750*/  IADD3 R4, R161, -0x1, RZ ;  /* 0xffffffffa1047810 */ /* 0x000fe40007ffe0ff */
[----:B------:R-:W-:Y:S01]  /*17760*/  MOV R107, R2 ;  /* 0x00000002006b7202 */ /* 0x000fe20000000f00 */
[----:B------:R-:W-:Y:S01]  /*17770*/  FADD.FTZ R131, R131, R176 ;  /* 0x000000b083837221 */ /* 0x000fe20000010000 */
[----:B------:R-:W-:Y:S03]  /*17780*/  MOV R161, R4 ;  /* 0x0000000400a17202 */ /* 0x000fe60000000f00 */
[----:B------:R-:W-:Y:S04]  /*17790*/  FADD.FTZ R178, R178, R131 ;  /* 0x00000083b2b27221 */ /* 0x000fe80000010000 */
[----:B------:R-:W-:Y:S04]  /*177a0*/  FADD.FTZ R129, R129, R178 ;  /* 0x000000b281817221 */ /* 0x000fe80000010000 */
[----:B------:R-:W-:Y:S01]  /*177b0*/  FADD.FTZ R165, R130, R129 ;  /* 0x0000008182a57221 */ /* 0x000fe20000010000 */
[----:B------:R-:W-:-:S05]  /*177c0*/  @P0 BRA `(.L_x_5812) ;  /* 0xffffd09000000947 */ /* 0x000fca000383ffff */
.L_x_5808:
        /* <DEDUP_REMOVED lines=151> */
[----:B------:R-:W-:Y:S04]  /*18140*/  STS [R13], R88 ;  /* 0x000000580d007388 */ /* 0x000fe80000000800 */
        /* <DEDUP_REMOVED lines=24> */
[----:B--2---:R-:W-:Y:S01]  /*182d0*/  MOV R40, 0x7f800000 ;  /* 0x7f80000000287802 */ /* 0x004fe20000000f00 */
[----:B------:R-:W-:Y:S02]  /*182e0*/  @P3 FFMA.FTZ R40, R2, c[0x0][0x238], R9 ;  /* 0x00008e0002283a23 */ /* 0x000fe40000010009 */
        /* <DEDUP_REMOVED lines=15> */
.L_x_5813:
[----:B------:R-:W1:Y:S04]  /*183e0*/  S2R R3, SR_CTAID.Z ;  /* 0x0000000000037919 */ /* 0x000e680000002700 */
[----:B------:R-:W1:Y:S02]  /*183f0*/  S2R R2, SR_CTAID.Y ;  /* 0x0000000000027919 */ /* 0x000e640000002600 */
[----:B-1----:R-:W-:-:S04]  /*18400*/  IMAD R4, R2, c[0x0][0x1c0], R3 ;  /* 0x0000700002047a24 */ /* 0x002fc800078e0203 */
[----:B------:R-:W-:Y:S02]  /*18410*/  IMAD R4, R4, c[0x0][0x214], RZ ;  /* 0x0000850004047a24 */ /* 0x000fe400078e02ff */
.L_x_5814:
[----:B------:R-:W-:Y:S01]  /*18420*/  BAR.SYNC.DEFER_BLOCKING 0x0 ;  /* 0x0000000000007b1d */ /* 0x000fe20000010000 */
[----:B------:R-:W-:Y:S01]  /*18430*/  LOP3.LUT R7, R7, 0xffffffe0, RZ, 0xc0, !PT ;  /* 0xffffffe007077812 */ /* 0x000fe200078ec0ff */
[----:B---3--:R-:W-:Y:S01]  /*18440*/  IMAD.WIDE.U32 R44, R156, c[0x0][0x1e8], RZ ;  /* 0x00007a009c2c7a25 */ /* 0x008fe200078e00ff */
        /* <DEDUP_REMOVED lines=38> */
.L_x_5816:
[----:B------:R-:W-:Y:S05]  /*186b0*/  BSYNC B0 ;  /* 0x0000000000007941 */ /* 0x000fea0003800000 */
.L_x_5815:
        /* <DEDUP_REMOVED lines=35> */
.L_x_5818:
[----:B------:R-:W-:Y:S05]  /*188f0*/  BSYNC B0 ;  /* 0x0000000000007941 */ /* 0x000fea0003800000 */
.L_x_5817:
        /* <DEDUP_REMOVED lines=16> */
[----:B---3--:R1:W-:Y:S04]  /*18a00*/  @!P1 STG.E.128 [R18.64], R28 ;  /* 0x0000001c12009986 */ /* 0x0083e8000c101d06 */
[----:B------:R1:W-:Y:S02]  /*18a10*/  @!P0 STG.E.128 [R18.64+0x80], R12 ;  /* 0x0000800c12008986 */ /* 0x0003e4000c101d06 */
.L_x_5820:
[----:B------:R-:W-:Y:S05]  /*18a20*/  BSYNC B0 ;  /* 0x0000000000007941 */ /* 0x000fea0003800000 */
.L_x_5819:
        /* <DEDUP_REMOVED lines=18> */
.L_x_5822:
[----:B------:R-:W-:Y:S05]  /*18b50*/  BSYNC B0 ;  /* 0x0000000000007941 */ /* 0x000fea0003800000 */
.L_x_5821:
        /* <DEDUP_REMOVED lines=19> */
.L_x_5823:
        /* <DEDUP_REMOVED lines=15> */
.L_x_8263:


//--------------------- .text._ZN5flash24flash_fwd_splitkv_kernelI23Flash_fwd_kernel_traitsILi128ELi64ELi64ELi4ELb0ELb0EN7cutlass6half_tE19Flash_kernel_traitsILi128ELi64ELi64ELi4ES3_EELb1ELb0ELb0ELb0ELb0ELb0ELb1ELb0EEEvNS_16Flash_fwd_paramsE --------------------------
	.section	.text._ZN5flash24flash_fwd_splitkv_kernelI23Flash_fwd_kernel_traitsILi128ELi64ELi64ELi4ELb0ELb0EN7cutlass6half_tE19Flash_kernel_traitsILi128ELi64ELi64ELi4ES3_EELb1ELb0ELb0ELb0ELb0ELb0ELb1ELb0EEEvNS_16Flash_fwd_paramsE,"ax",@progbits
	.sectioninfo	@"SHI_REGISTERS=188"
	.align	128
        .global         _ZN5flash24flash_fwd_splitkv_kernelI23Flash_fwd_kernel_traitsILi128ELi64ELi64ELi4ELb0ELb0EN7cutlass6half_tE19Flash_kernel_traitsILi128ELi64ELi64ELi4ES3_EELb1ELb0ELb0ELb0ELb0ELb0ELb1ELb0EEEvNS_16Flash_fwd_paramsE
        .type           _ZN5flash24flash_fwd_splitkv_kernelI23Flash_fwd_kernel_traitsILi128ELi64ELi64ELi4ELb0ELb0EN7cutlass6half_tE19Flash_kernel_traitsILi128ELi64ELi64ELi4ES3_EELb1ELb0ELb0ELb0ELb0ELb0ELb1ELb0EEEvNS_16Flash_fwd_paramsE,@function
        .size           _ZN5flash24flash_fwd_splitkv_kernelI23Flash_fwd_kernel_traitsILi128ELi64ELi64ELi4ELb0ELb0EN7cutlass6half_tE19Flash_kernel_traitsILi128ELi64ELi64ELi4ES3_EELb1ELb0ELb0ELb0ELb0ELb0ELb1ELb0EEEvNS_16Flash_fwd_paramsE,(.L_x_8264 - _ZN5flash24flash_fwd_splitkv_kernelI23Flash_fwd_kernel_traitsILi128ELi64ELi64ELi4ELb0ELb0EN7cutlass6half_tE19Flash_kernel_traitsILi128ELi64ELi64ELi4ES3_EELb1ELb0ELb0ELb0ELb0ELb0ELb1ELb0EEEvNS_16Flash_fwd_paramsE)
        .other          _ZN5flash24flash_fwd_splitkv_kernelI23Flash_fwd_kernel_traitsILi128ELi64ELi64ELi4ELb0ELb0EN7cutlass6half_tE19Flash_kernel_traitsILi128ELi64ELi64ELi4ES3_EELb1ELb0ELb0ELb0ELb0ELb0ELb1ELb0EEEvNS_16Flash_fwd_paramsE,@"STO_CUDA_ENTRY STV_DEFAULT"
_ZN5flash24flash_fwd_splitkv_kernelI23Flash_fwd_kernel_traitsILi128ELi64ELi64ELi4ELb0ELb0EN7cutlass6half_tE19Flash_kernel_traitsILi128ELi64ELi64ELi4ES3_EELb1ELb0ELb0ELb0ELb0ELb0ELb1ELb0EEEvNS_16Flash_fwd_paramsE:
.text._ZN5flash24flash_fwd_splitkv_kernelI23Flash_fwd_kernel_traitsILi128ELi64ELi64ELi4ELb0ELb0EN7cutlass6half_tE19Flash_kernel_traitsILi128ELi64ELi64ELi4ES3_EELb1ELb0ELb0ELb0ELb0ELb0ELb1ELb0EEEvNS_16Flash_fwd_paramsE:
        /* <DEDUP_REMOVED lines=53> */
.L_x_5824:
[----:B-1-34-:R-:W-:Y:S02]  /*0350*/  MOV R4, c[0x0][0x218] ;  /* 0x0000860000047a02 */ /* 0x01afe40000000f00 */
.L_x_5825:
        /* <DEDUP_REMOVED lines=26> */
[----:B------:R-:W-:Y:S02]  /*0500*/  ISETP.GE.AND P0, PT, R6, RZ, PT ;  /* 0x000000ff0600720c */ /* 0x000fe40003f06270 */
[----:B------:R-:W-:Y:S01]  /*0510*/  IADD3 R6, -R89, 0x7f, R88 ;  /* 0x0000007f59067810 */ /* 0x000fe20007ffe158 */
        /* <DEDUP_REMOVED lines=14> */
[----:B------:R-:W-:-:S04]  /*0600*/  SHF.R.S32.HI R5, RZ, 0x1f, R4 ;  /* 0x0000001fff057819 */ /* 0x000fc80000011404 */
[----:B------:R-:W-:-:S04]  /*0610*/  LEA.HI R5, R5, R4, RZ, 0x6 ;  /* 0x0000000405057211 */ /* 0x000fc800078f30ff */
[----:B------:R-:W-:-:S03]  /*0620*/  SHF.R.S32.HI R5, RZ, 0x6, R5 ;  /* 0x00000006ff057819 */ /* 0x000fc60000011405 */
[----:B------:R-:W-:-:S05]  /*0630*/  @P2 IADD3 R7, R7, 0x1, RZ ;  /* 0x0000000107072810 */ /* 0x000fca0007ffe0ff */
[----:B------:R-:W-:Y:S01]  /*0640*/  IMAD.MOV.U32 R2, RZ, RZ, R7 ;  /* 0x000000ffff027224 */ /* 0x000fe200078e0007 */
[----:B------:R-:W-:-:S03]  /*0650*/  IADD3 R7, R6, c[0x0][0x2e8], R31 ;  /* 0x0000ba0006077a10 */ /* 0x000fc60007ffe01f */
[----:B------:R-:W-:Y:S01]  /*0660*/  @!P0 IMAD.MOV R2, RZ, RZ, -R2 ;  /* 0x000000ffff028224 */ /* 0x000fe200078e0a02 */
[----:B------:R-:W-:Y:S02]  /*0670*/  @!P1 LOP3.LUT R2, RZ, c[0x0][0x10], RZ, 0x33, !PT ;  /* 0x00000400ff029a12 */ /* 0x000fe400078e33ff */
[----:B------:R-:W-:-:S03]  /*0680*/  SHF.R.S32.HI R30, RZ, 0x1f, R7 ;  /* 0x0000001fff1e7819 */ /* 0x000fc60000011407 */
[----:B------:R-:W-:Y:S01]  /*0690*/  IMAD R147, R2, R0, RZ ;  /* 0x0000000002937224 */ /* 0x000fe200078e02ff */
[----:B------:R-:W-:-:S03]  /*06a0*/  LEA.HI R30, R30, R7, RZ, 0x6 ;  /* 0x000000071e1e7211 */ /* 0x000fc600078f30ff */
[----:B------:R-:W-:Y:S01]  /*06b0*/  IMAD.IADD R2, R2, 0x1, R147 ;  /* 0x0000000102027824 */ /* 0x000fe200078e0293 */
[----:B------:R-:W-:-:S04]  /*06c0*/  SHF.R.S32.HI R30, RZ, 0x6, R30 ;  /* 0x00000006ff1e7819 */ /* 0x000fc8000001141e */
        /* <DEDUP_REMOVED lines=29> */
.L_x_5828:
[----:B------:R-:W-:Y:S05]  /*08a0*/  BSYNC B0 ;  /* 0x0000000000007941 */ /* 0x000fea0003800000 */
.L_x_5827:
        /* <DEDUP_REMOVED lines=8> */
.L_x_5830:
[----:B------:R-:W-:Y:S05]  /*0930*/  BSYNC B0 ;  /* 0x0000000000007941 */ /* 0x000fea0003800000 */
.L_x_5829:
        /* <DEDUP_REMOVED lines=8> */
.L_x_5832:
[----:B------:R-:W-:Y:S05]  /*09c0*/  BSYNC B0 ;  /* 0x0000000000007941 */ /* 0x000fea0003800000 */
.L_x_5831:
        /* <DEDUP_REMOVED lines=8> */
.L_x_5834:
[----:B------:R-:W-:Y:S05]  /*0a50*/  BSYNC B0 ;  /* 0x0000000000007941 */ /* 0x000fea0003800000 */
.L_x_5833:
        /* <DEDUP_REMOVED lines=8> */
.L_x_5836:
[----:B------:R-:W-:Y:S05]  /*0ae0*/  BSYNC B0 ;  /* 0x0000000000007941 */ /* 0x000fea0003800000 */
.L_x_5835:
        /* <DEDUP_REMOVED lines=8> */
.L_x_5838:
[----:B------:R-:W-:Y:S05]  /*0b70*/  BSYNC B0 ;  /* 0x0000000000007941 */ /* 0x000fea0003800000 */
.L_x_5837:
        /* <DEDUP_REMOVED lines=8> */
.L_x_5840:
[----:B------:R-:W-:Y:S05]  /*0c00*/  BSYNC B0 ;  /* 0x0000000000007941 */ /* 0x000fea0003800000 */
.L_x_5839:
        /* <DEDUP_REMOVED lines=8> */
.L_x_5842:
[----:B------:R-:W-:Y:S05]  /*0c90*/  BSYNC B0 ;  /* 0x0000000000007941 */ /* 0x000fea0003800000 */
.L_x_5841:
        /* <DEDUP_REMOVED lines=32> */
.L_x_5826:
        /* <DEDUP_REMOVED lines=14> */
[----:B------:R-:W-:-:S05]  /*0f80*/  @P2 IMAD.IADD R5, R5, 0x1, R2 ;  /* 0x0000000105052824 */ /* 0x000fca00078e0202 */
[----:B------:R-:W-:-:S04]  /*0f90*/  @P2 SHF.L.U64.HI R5, R4, 0x2, R5 ;  /* 0x0000000204052819 */ /* 0x000fc80000010205 */
[----:B------:R-:W-:Y:S02]  /*0fa0*/  @P2 IADD3.X R159, R5, c[0x0][0x2c4], RZ, P1, !PT ;  /* 0x0000b100059f2a10 */ /* 0x000fe40000ffe4ff */
[----:B------:R-:W-:-:S04]  /*0fb0*/  @P2 ISETP.NE.U32.AND P1, PT, R158, RZ, PT ;  /* 0x000000ff9e00220c */ /* 0x000fc80003f25070 */
[----:B------:R-:W-:Y:S02]  /*0fc0*/  @P2 ISETP.NE.AND.EX P0, PT, R159, RZ, PT, P1 ;  /* 0x000000ff9f00220c */ /* 0x000fe40003f05310 */
[----:B-1----:R-:W-:-:S11]  /*0fd0*/  IABS R7, c[0x0][0x2d0] ;  /* 0x0000b40000077a13 */ /* 0x002fd60000000000 */
        /* <DEDUP_REMOVED lines=73> */
.L_x_5843:
        /* <DEDUP_REMOVED lines=17> */
.L_x_5845:
[----:B------:R-:W-:Y:S01]  /*1580*/  IABS R8, c[0x0][0x1c8] ;  /* 0x0000720000087a13 */ /* 0x000fe20000000000 */
[----:B------:R-:W-:Y:S01]  /*1590*/  IMAD.MOV.U32 R12, RZ, RZ, R6 ;  /* 0x000000ffff0c7224 */ /* 0x000fe200078e0006 */
[----:B------:R-:W-:Y:S01]  /*15a0*/  MOV R13, R5 ;  /* 0x00000005000d7202 */ /* 0x000fe20000000f00 */
[----:B------:R-:W-:Y:S01]  /*15b0*/  @P4 IMAD.IADD R14, R3, 0x1, R14 ;  /* 0x00000001030e4824 */ /* 0x000fe200078e020e */
        /* <DEDUP_REMOVED lines=29> */
[----:B------:R-:W-:Y:S02]  /*1790*/  @!P2 IADD3 R2, -R2, RZ, RZ ;  /* 0x000000ff0202a210 */ /* 0x000fe40007ffe1ff */
[----:B------:R-:W-:-:S04]  /*17a0*/  @!P1 LOP3.LUT R2, RZ, c[0x0][0x1c8], RZ, 0x33, !PT ;  /* 0x00007200ff029a12 */ /* 0x000fc800078e33ff */
        /* <DEDUP_REMOVED lines=16> */
.L_x_5844:
[----:B------:R-:W-:Y:S01]  /*18b0*/  ISETP.NE.AND P1, PT, R15, -0x1, PT ;  /* 0xffffffff0f00780c */ /* 0x000fe20003f25270 */
[----:B------:R-:W-:Y:S01]  /*18c0*/  IMAD.IADD R146, R89, 0x1, -R88 ;  /* 0x0000000159927824 */ /* 0x000fe200078e0a58 */
[----:B-----5:R-:W-:Y:S01]  /*18d0*/  SHF.R.S32.HI R0, RZ, 0x1f, R35 ;  /* 0x0000001fff007819 */ /* 0x020fe20000011423 */
[----:B------:R-:W-:Y:S03]  /*18e0*/  BSSY B0, `(.L_x_5846) ;  /* 0x000005d000007945 */ /* 0x000fe60003800000 */
[CC--:B------:R-:W-:Y:S02]  /*18f0*/  LEA.HI R6, R0.reuse, R35.reuse, RZ, 0x3 ;  /* 0x0000002300067211 */ /* 0x0c0fe400078f18ff */
[----:B------:R-:W-:Y:S02]  /*1900*/  LEA.HI R5, R0, R35, RZ, 0x4 ;  /* 0x0000002300057211 */ /* 0x000fe400078f20ff */
[----:B------:R-:W-:-:S02]  /*1910*/  SHF.R.S32.HI R18, RZ, 0x3, R6 ;  /* 0x00000003ff127819 */ /* 0x000fc40000011406 */
[----:B------:R-:W-:Y:S01]  /*1920*/  LOP3.LUT R6, R6, 0xfffffff8, RZ, 0xc0, !PT ;  /* 0xfffffff806067812 */ /* 0x000fe200078ec0ff */
[----:B------:R-:W-:Y:S01]  /*1930*/  @P1 IMAD.WIDE.U32 R24, R15, c[0x0][0x190], RZ ;  /* 0x000064000f181a25 */ /* 0x000fe200078e00ff */
[----:B------:R-:W-:Y:S02]  /*1940*/  @!P1 SHF.R.S32.HI R8, RZ, 0x1f, R157 ;  /* 0x0000001fff089819 */ /* 0x000fe4000001149d */
[----:B------:R-:W-:Y:S01]  /*1950*/  SHF.R.S32.HI R19, RZ, 0x1f, R18 ;  /* 0x0000001fff137819 */ /* 0x000fe20000011412 */
[----:B------:R-:W-:-:S04]  /*1960*/  @!P1 IMAD.WIDE.U32 R12, R157, c[0x0][0x178], RZ ;  /* 0x00005e009d0c9a25 */ /* 0x000fc800078e00ff */
[----:B------:R-:W-:Y:S02]  /*1970*/  @!P1 IMAD R8, R8, c[0x0][0x178], RZ ;  /* 0x00005e0008089a24 */ /* 0x000fe400078e02ff */
[----:B------:R-:W-:Y:S02]  /*1980*/  @P1 IMAD R15, R15, c[0x0][0x194], R25 ;  /* 0x000065000f0f1a24 */ /* 0x000fe400078e0219 */
[----:B------:R-:W-:Y:S01]  /*1990*/  @!P1 IMAD R3, R157, c[0x0][0x17c], R8 ;  /* 0x00005f009d039a24 */ /* 0x000fe200078e0208 */
[----:B------:R-:W-:Y:S01]  /*19a0*/  LEA.HI R8, R0, R35, RZ, 0x6 ;  /* 0x0000002300087211 */ /* 0x000fe200078f30ff */
[----:B------:R-:W-:Y:S01]  /*19b0*/  @!P1 IMAD.MOV.U32 R24, RZ, RZ, R12 ;  /* 0x000000ffff189224 */ /* 0x000fe200078e000c */
[----:B------:R-:W-:Y:S01]  /*19c0*/  LOP3.LUT R12, R5, 0xfffffff0, RZ, 0xc0, !PT ;  /* 0xfffffff0050c7812 */ /* 0x000fe200078ec0ff */
[----:B------:R-:W-:Y:S01]  /*19d0*/  @!P1 IMAD.IADD R15, R13, 0x1, R3 ;  /* 0x000000010d0f9824 */ /* 0x000fe200078e0203 */
[----:B------:R-:W-:Y:S01]  /*19e0*/  SHF.R.S32.HI R5, RZ, 0x4, R5 ;  /* 0x00000004ff057819 */ /* 0x000fe20000011405 */
[----:B------:R-:W-:-:S02]  /*19f0*/  IMAD.IADD R3, R35, 0x1, -R6 ;  /* 0x0000000123037824 */ /* 0x000fc400078e0a06 */
[----:B------:R-:W-:Y:S02]  /*1a00*/  IMAD.IADD R12, R35, 0x1, -R12 ;  /* 0x00000001230c7824 */ /* 0x000fe400078e0a0c */
[----:B------:R-:W-:Y:S01]  /*1a10*/  IMAD.SHL.U32 R25, R18, 0x40, RZ ;  /* 0x0000004012197824 */ /* 0x000fe200078e00ff */
[----:B------:R-:W-:Y:S01]  /*1a20*/  SHF.L.U32 R156, R3, 0x3, RZ ;  /* 0x00000003039c7819 */ /* 0x000fe200000006ff */
[----:B------:R-:W-:Y:S01]  /*1a30*/  IMAD.SHL.U32 R153, R8, 0x8, RZ ;  /* 0x0000000808997824 */ /* 0x000fe200078e00ff */
[----:B------:R-:W-:Y:S01]  /*1a40*/  SHF.R.S32.HI R21, RZ, 0x1f, R12 ;  /* 0x0000001fff157819 */ /* 0x000fe2000001140c */
[----:B------:R-:W-:Y:S01]  /*1a50*/  IMAD.WIDE R22, R23, 0x40, R18 ;  /* 0x0000004017167825 */ /* 0x000fe200078e0212 */
[----:B------:R-:W-:Y:S02]  /*1a60*/  IADD3 R28, P2, R156, R28, RZ ;  /* 0x0000001c9c1c7210 */ /* 0x000fe40007f5e0ff */
[----:B------:R-:W-:Y:S02]  /*1a70*/  SHF.R.S32.HI R17, RZ, 0x1f, R156 ;  /* 0x0000001fff117819 */ /* 0x000fe4000001149c */
[----:B------:R-:W-:-:S02]  /*1a80*/  LOP3.LUT R25, R25, 0x1c0, RZ, 0xc0, !PT ;  /* 0x000001c019197812 */ /* 0x000fc400078ec0ff */
[----:B------:R-:W-:Y:S01]  /*1a90*/  IADD3 R24, P1, R156, R24, RZ ;  /* 0x000000189c187210 */ /* 0x000fe20007f3e0ff */
[----:B------:R-:W-:Y:S01]  /*1aa0*/  IMAD.X R29, R17, 0x1, R14, P2 ;  /* 0x00000001111d7824 */ /* 0x000fe200010e060e */
[----:B------:R-:W-:Y:S02]  /*1ab0*/  LEA.HI R14, R21, R12, RZ, 0x3 ;  /* 0x0000000c150e7211 */ /* 0x000fe400078f18ff */
[----:B------:R-:W-:Y:S01]  /*1ac0*/  LOP3.LUT R13, R25, 0x38, R156, 0xf8, !PT ;  /* 0x00000038190d7812 */ /* 0x000fe200078ef89c */
[----:B------:R-:W-:Y:S01]  /*1ad0*/  IMAD.WIDE.U32 R28, R2, c[0x0][0x1b8], R28 ;  /* 0x00006e00021c7a25 */ /* 0x000fe200078e001c */
[----:B------:R-:W-:Y:S02]  /*1ae0*/  SHF.R.U32.HI R6, RZ, 0x3, R25 ;  /* 0x00000003ff067819 */ /* 0x000fe40000011619 */
[----:B------:R-:W-:Y:S01]  /*1af0*/  IADD3 R26, P3, R156, R26, RZ ;  /* 0x0000001a9c1a7210 */ /* 0x000fe20007f7e0ff */
[----:B------:R-:W-:Y:S01]  /*1b00*/  IMAD.X R25, R17, 0x1, R15, P1 ;  /* 0x0000000111197824 */ /* 0x000fe200008e060f */
[----:B------:R-:W-:-:S02]  /*1b10*/  LOP3.LUT R15, R14, 0xfffffff8, RZ, 0xc0, !PT ;  /* 0xfffffff80e0f7812 */ /* 0x000fc400078ec0ff */
[----:B------:R-:W-:Y:S01]  /*1b20*/  IADD3 R32, P1, R18, R11, RZ ;  /* 0x0000000b12207210 */ /* 0x000fe20007f3e0ff */
[----:B------:R-:W-:Y:S01]  /*1b30*/  IMAD.X R27, R17, 0x1, R10, P3 ;  /* 0x00000001111b7824 */ /* 0x000fe200018e060a */
[----:B------:R-:W-:Y:S01]  /*1b40*/  LOP3.LUT R6, R13, R6, RZ, 0x3c, !PT ;  /* 0x000000060d067212 */ /* 0x000fe200078e3cff */
[----:B------:R-:W-:Y:S01]  /*1b50*/  IMAD R13, R4, c[0x0][0x1b8], RZ ;  /* 0x00006e00040d7a24 */ /* 0x000fe200078e02ff */
[----:B------:R-:W-:Y:S01]  /*1b60*/  IADD3 R12, R12, -R15, RZ ;  /* 0x8000000f0c0c7210 */ /* 0x000fe20007ffe0ff */
[----:B------:R-:W-:Y:S01]  /*1b70*/  IMAD.X R9, R19, 0x1, R9, P1 ;  /* 0x0000000113097824 */ /* 0x000fe200008e0609 */
[----:B------:R-:W-:Y:S01]  /*1b80*/  SHF.R.S32.HI R4, RZ, 0x1f, R16 ;  /* 0x0000001fff047819 */ /* 0x000fe20000011410 */
[----:B------:R-:W-:Y:S01]  /*1b90*/  IMAD R13, R2, c[0x0][0x1bc], R13 ;  /* 0x00006f00020d7a24 */ /* 0x000fe200078e020d */
[----:B------:R-:W-:Y:S01]  /*1ba0*/  R2P PR, R12, 0x6 ;  /* 0x000000060c007804 */ /* 0x000fe20000000000 */
[----:B------:R-:W-:Y:S01]  /*1bb0*/  IMAD R9, R9, c[0x0][0x1a0], RZ ;  /* 0x0000680009097a24 */ /* 0x000fe200078e02ff */
[----:B------:R-:W-:Y:S01]  /*1bc0*/  ISETP.GE.AND P3, PT, R18, R146, PT ;  /* 0x000000921200720c */ /* 0x000fe20003f66270 */
[----:B------:R-:W-:Y:S01]  /*1bd0*/  IMAD.IADD R29, R29, 0x1, R13 ;  /* 0x000000011d1d7824 */ /* 0x000fe200078e020d */
[----:B------:R-:W-:Y:S01]  /*1be0*/  LOP3.LUT R153, R6, 0xfffffe00, R153, 0xf8, !PT ;  /* 0xfffffe0006997812 */ /* 0x000fe200078ef899 */
[----:B------:R-:W-:Y:S01]  /*1bf0*/  IMAD R9, R32, c[0x0][0x1a4], R9 ;  /* 0x0000690020097a24 */ /* 0x000fe200078e0209 */
[----:B------:R-:W-:Y:S01]  /*1c00*/  IADD3 R155, R156, 0x40, RZ ;  /* 0x000000409c9b7810 */ /* 0x000fe20007ffe0ff */
[----:B------:R-:W-:Y:S01]  /*1c10*/  IMAD.WIDE.U32 R32, R32, c[0x0][0x1a0], R28 ;  /* 0x0000680020207a25 */ /* 0x000fe200078e001c */
[----:B------:R-:W-:-:S02]  /*1c20*/  LEA.HI R29, R0, R35, RZ, 0x5 ;  /* 0x00000023001d7211 */ /* 0x000fc400078f28ff */
[----:B------:R-:W-:Y:S01]  /*1c30*/  SHF.L.U32 R153, R153, 0x1, RZ ;  /* 0x0000000199997819 */ /* 0x000fe200000006ff */
[----:B------:R-:W-:Y:S01]  /*1c40*/  IMAD R21, R4, c[0x0][0x1a8], RZ ;  /* 0x00006a0004157a24 */ /* 0x000fe200078e02ff */
[----:B------:R-:W-:Y:S01]  /*1c50*/  LOP3.LUT R2, R29, 0xffffffe0, RZ, 0xc0, !PT ;  /* 0xffffffe01d027812 */ /* 0x000fe200078ec0ff */
[----:B------:R-:W-:Y:S01]  /*1c60*/  IMAD R11, R19, c[0x0][0x198], RZ ;  /* 0x00006600130b7a24 */ /* 0x000fe200078e02ff */
[----:B------:R-:W-:Y:S01]  /*1c70*/  MOV R4, 0x10 ;  /* 0x0000001000047802 */ /* 0x000fe20000000f00 */
[----:B------:R-:W-:Y:S01]  /*1c80*/  IMAD R21, R16, c[0x0][0x1ac], R21 ;  /* 0x00006b0010157a24 */ /* 0x000fe200078e0215 */
[----:B------:R-:W-:Y:S01]  /*1c90*/  SHF.R.S32.HI R29, RZ, 0x5, R29 ;  /* 0x00000005ff1d7819 */ /* 0x000fe2000001141d */
[----:B------:R-:W-:Y:S01]  /*1ca0*/  IMAD.MOV.U32 R0, RZ, RZ, 0x20 ;  /* 0x00000020ff007424 */ /* 0x000fe200078e00ff */
[----:B------:R-:W-:Y:S01]  /*1cb0*/  SEL R4, R4, 0xfffffff0, !P1 ;  /* 0xfffffff004047807 */ /* 0x000fe20004800000 */
[C---:B------:R-:W-:Y:S02]  /*1cc0*/  IMAD R11, R18.reuse, c[0x0][0x19c], R11 ;  /* 0x00006700120b7a24 */ /* 0x040fe400078e020b */
[----:B------:R-:W-:Y:S01]  /*1cd0*/  IMAD.WIDE.U32 R100, R18, c[0x0][0x198], R26 ;  /* 0x0000660012647a25 */ /* 0x000fe200078e001a */
[----:B------:R-:W-:-:S03]  /*1ce0*/  SEL R0, R0, 0xffffffe0, !P2 ;  /* 0xffffffe000007807 */ /* 0x000fc60005000000 */
[----:B------:R-:W-:-:S04]  /*1cf0*/  IMAD.WIDE.U32 R16, R16, c[0x0][0x1a8], R24 ;  /* 0x00006a0010107a25 */ /* 0x000fc800078e0018 */
[----:B------:R-:W-:Y:S02]  /*1d00*/  IMAD.IADD R101, R101, 0x1, R11 ;  /* 0x0000000165657824 */ /* 0x000fe400078e020b */
[----:B------:R-:W-:Y:S02]  /*1d10*/  IMAD.IADD R15, R35, 0x1, -R2 ;  /* 0x00000001230f7824 */ /* 0x000fe400078e0a02 */
[----:B------:R-:W-:Y:S02]  /*1d20*/  IMAD.IADD R21, R17, 0x1, R21 ;  /* 0x0000000111157824 */ /* 0x000fe400078e0215 */
        /* <DEDUP_REMOVED lines=24> */
.L_x_5847:
[----:B------:R-:W-:Y:S05]  /*1eb0*/  BSYNC B0 ;  /* 0x0000000000007941 */ /* 0x000fea0003800000 */
.L_x_5846:
        /* <DEDUP_REMOVED lines=29> */
.L_x_5849:
[----:B------:R-:W-:Y:S05]  /*2090*/  BSYNC B0 ;  /* 0x0000000000007941 */ /* 0x000fea0003800000 */
.L_x_5848:
        /* <DEDUP_REMOVED lines=29> */
.L_x_5851:
[----:B------:R-:W-:Y:S05]  /*2270*/  BSYNC B0 ;  /* 0x0000000000007941 */ /* 0x000fea0003800000 */
.L_x_5850:
        /* <DEDUP_REMOVED lines=28> */
.L_x_5853:
[----:B------:R-:W-:Y:S05]  /*2440*/  BSYNC B0 ;  /* 0x0000000000007941 */ /* 0x000fea0003800000 */
.L_x_5852:
        /* <DEDUP_REMOVED lines=23> */
.L_x_5855:
[----:B------:R-:W-:Y:S05]  /*25c0*/  BSYNC B0 ;  /* 0x0000000000007941 */ /* 0x000fea0003800000 */
.L_x_5854:
        /* <DEDUP_REMOVED lines=25> */
.L_x_5857:
[----:B------:R-:W-:Y:S05]  /*2760*/  BSYNC B0 ;  /* 0x0000000000007941 */ /* 0x000fea0003800000 */
.L_x_5856:
[----:B------:R-:W-:Y:S01]  /*2770*/  ISETP.GE.AND P1, PT, R9, R8, PT ;  /* 0x000000080900720c */ /* 0x000fe20003f26270 */
[----:B------:R-:W-:-:S12]  /*2780*/  BSSY B0, `(.L_x_5858) ;  /* 0x0000016000007945 */ /* 0x000fd80003800000 */
[----:B------:R-:W-:Y:S05]  /*2790*/  @P1 BRA `(.L_x_5859) ;  /* 0x0000014000001947 */ /* 0x000fea0003800000 */
[----:B------:R-:W-:Y:S01]  /*27a0*/  ISETP.GE.AND P2, PT, R156, c[0x0][0x220], PT ;  /* 0x000088009c007a0c */ /* 0x000fe20003f46270 */
[----:B------:R-:W-:Y:S01]  /*27b0*/  IMAD.MOV.U32 R10, RZ, RZ, c[0x0][0x19c] ;  /* 0x00006700ff0a7624 */ /* 0x000fe200078e00ff */
[C---:B--23--:R-:W-:Y:S02]  /*27c0*/  LEA R17, P3, R6.reuse, R100, 0x5 ;  /* 0x0000006406117211 */ /* 0x04cfe400078628ff */
        /* <DEDUP_REMOVED lines=17> */
.L_x_5859:
[----:B------:R-:W-:Y:S05]  /*28e0*/  BSYNC B0 ;  /* 0x0000000000007941 */ /* 0x000fea0003800000 */
.L_x_5858:
        /* <DEDUP_REMOVED lines=24> */
.L_x_5861:
[----:B------:R-:W-:Y:S05]  /*2a70*/  BSYNC B0 ;  /* 0x0000000000007941 */ /* 0x000fea0003800000 */
.L_x_5860:
        /* <DEDUP_REMOVED lines=17> */
[----:B------:R-:W-:Y:S01]  /*2b90*/  @!P2 IMAD.MOV.U32 R166, RZ, RZ, R168 ;  /* 0x000000ffffa6a224 */ /* 0x000fe200078e00a8 */
[----:B------:R1:W-:Y:S04]  /*2ba0*/  @P2 STS.128 [R153+0x8000], RZ ;  /* 0x008000ff99002388 */ /* 0x0003e80000000c00 */
[----:B------:R-:W-:Y:S01]  /*2bb0*/  @!PT LDS RZ, [RZ] ;  /* 0x00000000fffff984 */ /* 0x000fe20000000800 */
[----:B------:R-:W-:Y:S01]  /*2bc0*/  @!PT LDS RZ, [RZ] ;  /* 0x00000000fffff984 */ /* 0x000fe20000000800 */
[----:B------:R-:W-:Y:S01]  /*2bd0*/  @!PT LDS RZ, [RZ] ;  /* 0x00000000fffff984 */ /* 0x000fe20000000800 */
[----:B------:R1:W-:Y:S04]  /*2be0*/  @!P2 LDGSTS.E.BYPASS.LTC128B.128 [R153+0x8000], [R166.64] ;  /* 0x08000000a699afae */ /* 0x0003e8000b901d48 */
[----:B------:R1:W-:Y:S01]  /*2bf0*/  @P1 STS.128 [R153+0xa000], RZ ;  /* 0x00a000ff99001388 */ /* 0x0003e20000000c00 */
[----:B------:R-:W-:Y:S05]  /*2c00*/  @P1 BRA `(.L_x_5863) ;  /* 0x0000005000001947 */ /* 0x000fea0003800000 */
[----:B-1----:R-:W-:-:S05]  /*2c10*/  MOV R166, R168 ;  /* 0x000000a800a67202 */ /* 0x002fca0000000f00 */
[----:B------:R-:W-:Y:S01]  /*2c20*/  @!PT LDS RZ, [RZ] ;  /* 0x00000000fffff984 */ /* 0x000fe20000000800 */
[----:B------:R-:W-:Y:S01]  /*2c30*/  @!PT LDS RZ, [RZ] ;  /* 0x00000000fffff984 */ /* 0x000fe20000000800 */
[----:B------:R-:W-:Y:S01]  /*2c40*/  @!PT LDS RZ, [RZ] ;  /* 0x00000000fffff984 */ /* 0x000fe20000000800 */
[----:B------:R1:W-:Y:S02]  /*2c50*/  LDGSTS.E.BYPASS.LTC128B.128 [R153+0xa000], [R166.64+0x80] ;  /* 0x0a000080a6997fae */ /* 0x0003e4000b901d48 */
.L_x_5863:
[----:B------:R-:W-:Y:S05]  /*2c60*/  BSYNC B0 ;  /* 0x0000000000007941 */ /* 0x000fea0003800000 */
.L_x_5862:
        /* <DEDUP_REMOVED lines=10> */
[C---:B--23--:R-:W-:Y:S01]  /*2d10*/  @!P2 LEA R16, P3, R151.reuse, R168, 0x1 ;  /* 0x000000a89710a211 */ /* 0x04cfe200078608ff */
        /* <DEDUP_REMOVED lines=14> */
.L_x_5865:
[----:B------:R-:W-:Y:S05]  /*2e00*/  BSYNC B0 ;  /* 0x0000000000007941 */ /* 0x000fea0003800000 */
.L_x_5864:
        /* <DEDUP_REMOVED lines=9> */
[----:B--23--:R-:W-:-:S07]  /*2ea0*/  SHF.L.U64.HI R16, R10, R9, c[0x0][0x1a4] ;  /* 0x000069000a107619 */ /* 0x00cfce0000010209 */
        /* <DEDUP_REMOVED lines=15> */
.L_x_5867:
[----:B------:R-:W-:Y:S05]  /*2fa0*/  BSYNC B0 ;  /* 0x0000000000007941 */ /* 0x000fea0003800000 */
.L_x_5866:
        /* <DEDUP_REMOVED lines=8> */
[----:B------:R1:W-:Y:S02]  /*3030*/  @P2 STS.128 [R153+0x9800], RZ ;  /* 0x009800ff99002388 */ /* 0x0003e40000000c00 */
[----:B-1----:R-:W-:Y:S02]  /*3040*/  @!P2 MOV R166, R168 ;  /* 0x000000a800a6a202 */ /* 0x002fe40000000f00 */
[----:B------:R-:W-:-:S03]  /*3050*/  @!P2 IMAD R8, R8, 0x60, RZ ;  /* 0x000000600808a824 */ /* 0x000fc600078e02ff */
[----:B--23--:R-:W-:-:S05]  /*3060*/  @!P2 IMAD.WIDE.U32 R16, R10, 0x60, R166 ;  /* 0x000000600a10a825 */ /* 0x00cfca00078e00a6 */
[----:B------:R-:W-:-:S05]  /*3070*/  @!P2 IADD3 R17, R17, R8, RZ ;  /* 0x000000081111a210 */ /* 0x000fca0007ffe0ff */
[----:B------:R-:W-:Y:S01]  /*3080*/  @!PT LDS RZ, [RZ] ;  /* 0x00000000fffff984 */ /* 0x000fe20000000800 */
[----:B------:R-:W-:Y:S01]  /*3090*/  @!PT LDS RZ, [RZ] ;  /* 0x00000000fffff984 */ /* 0x000fe20000000800 */
[----:B------:R-:W-:Y:S01]  /*30a0*/  @!PT LDS RZ, [RZ] ;  /* 0x00000000fffff984 */ /* 0x000fe20000000800 */
[----:B------:R1:W-:Y:S04]  /*30b0*/  @!P2 LDGSTS.E.BYPASS.LTC128B.128 [R153+0x9800], [R16.64] ;  /* 0x098000001099afae */ /* 0x0003e8000b901d48 */
[----:B------:R1:W-:Y:S01]  /*30c0*/  @P1 STS.128 [R153+0xb800], RZ ;  /* 0x00b800ff99001388 */ /* 0x0003e20000000c00 */
[----:B------:R-:W-:Y:S05]  /*30d0*/  @P1 BRA `(.L_x_5869) ;  /* 0x0000009000001947 */ /* 0x000fea0003800000 */
[----:B------:R-:W-:Y:S01]  /*30e0*/  MOV R166, R168 ;  /* 0x000000a800a67202 */ /* 0x000fe20000000f00 */
[----:B------:R-:W-:Y:S02]  /*30f0*/  ULDC UR4, c[0x0][0x1a4] ;  /* 0x0000690000047ab9 */ /* 0x000fe40000000800 */
[----:B------:R-:W-:Y:S02]  /*3100*/  UIMAD UR4, UR4, 0x60, URZ ;  /* 0x00000060040478a4 */ /* 0x000fe4000f8e023f */
[----:B------:R-:W-:-:S05]  /*3110*/  IMAD.WIDE.U32 R8, R10, 0x60, R166 ;  /* 0x000000600a087825 */ /* 0x000fca00078e00a6 */
[----:B------:R-:W-:-:S05]  /*3120*/  IADD3 R9, R9, UR4, RZ ;  /* 0x0000000409097c10 */ /* 0x000fca000fffe0ff */
[----:B------:R-:W-:Y:S01]  /*3130*/  @!PT LDS RZ, [RZ] ;  /* 0x00000000fffff984 */ /* 0x000fe20000000800 */
[----:B------:R-:W-:Y:S01]  /*3140*/  @!PT LDS RZ, [RZ] ;  /* 0x00000000fffff984 */ /* 0x000fe20000000800 */
[----:B------:R-:W-:Y:S01]  /*3150*/  @!PT LDS RZ, [RZ] ;  /* 0x00000000fffff984 */ /* 0x000fe20000000800 */
[----:B------:R2:W-:Y:S02]  /*3160*/  LDGSTS.E.BYPASS.LTC128B.128 [R153+0xb800], [R8.64+0x80] ;  /* 0x0b80008008997fae */ /* 0x0005e4000b901d48 */
.L_x_5869:
[----:B------:R-:W-:Y:S05]  /*3170*/  BSYNC B0 ;  /* 0x0000000000007941 */ /* 0x000fea0003800000 */
.L_x_5868:
[----:B------:R-:W-:Y:S01]  /*3180*/  LEA.HI R144, R5, R5, RZ, 0x1 ;  /* 0x0000000505907211 */ /* 0x000fe200078f08ff */
[C---:B--2---:R-:W-:Y:S01]  /*3190*/  IMAD.SHL.U32 R8, R3.reuse, 0x40, RZ ;  /* 0x0000004003087824 */ /* 0x044fe200078e00ff */
        /* <DEDUP_REMOVED lines=9> */
[----:B------:R-:W-:Y:S01]  /*3230*/  IMAD.IADD R35, R2, 0x1, R35 ;  /* 0x0000000102237824 */ /* 0x000fe200078e0223 */
        /* <DEDUP_REMOVED lines=10> */
[C---:B------:R-:W-:Y:S01]  /*32e0*/  IMAD.IADD R145, R5.reuse, 0x1, R10 ;  /* 0x0000000105917824 */ /* 0x040fe200078e020a */
[----:B------:R-:W-:Y:S01]  /*32f0*/  LOP3.LUT R5, R5, R34, RZ, 0xfc, !PT ;  /* 0x0000002205057212 */ /* 0x000fe200078efcff */
[----:B------:R-:W-:Y:S02]  /*3300*/  IMAD.SHL.U32 R144, R144, 0x2, RZ ;  /* 0x0000000290907824 */ /* 0x000fe400078e00ff */
[----:B------:R-:W-:-:S03]  /*3310*/  IMAD.SHL.U32 R145, R145, 0x2, RZ ;  /* 0x0000000291917824 */ /* 0x000fc600078e00ff */
[----:B------:R-:W-:Y:S01]  /*3320*/  LDSM.16.M88.4 R36, [R144+0x4000] ;  /* 0x004000009024783b */ /* 0x000fe20000000200 */
[----:B------:R-:W-:Y:S01]  /*3330*/  IADD3 R3, R144, 0x4000, RZ ;  /* 0x0000400090037810 */ /* 0x000fe20007ffe0ff */
[--C-:B------:R-:W-:Y:S01]  /*3340*/  IMAD R143, R4, 0x2, R145.reuse ;  /* 0x00000002048f7824 */ /* 0x100fe200078e0291 */
[----:B------:R-:W-:Y:S01]  /*3350*/  IADD3 R142, R144, 0x4020, RZ ;  /* 0x00004020908e7810 */ /* 0x000fe20007ffe0ff */
[----:B------:R-:W2:Y:S01]  /*3360*/  LDSM.16.M88.4 R64, [R145] ;  /* 0x000000009140783b */ /* 0x000ea20000000200 */
[----:B------:R-:W-:Y:S01]  /*3370*/  @P1 IADD3 R142, R3, -0x20, RZ ;  /* 0xffffffe0038e1810 */ /* 0x000fe20007ffe0ff */
[----:B------:R-:W-:Y:S02]  /*3380*/  IMAD.MOV.U32 R3, RZ, RZ, 0x40 ;  /* 0x00000040ff037424 */ /* 0x000fe400078e00ff */
[----:B------:R-:W5:Y:S01]  /*3390*/  LDSM.16.M88.4 R20, [R144+0x4800] ;  /* 0x004800009014783b */ /* 0x000f620000000200 */
[----:B------:R-:W-:Y:S01]  /*33a0*/  IMAD R141, R0, 0x2, R145 ;  /* 0x00000002008d7824 */ /* 0x000fe200078e0291 */
[----:B------:R-:W-:Y:S01]  /*33b0*/  IADD3 R134, R142, 0x800, RZ ;  /* 0x000008008e867810 */ /* 0x000fe20007ffe0ff */
[----:B------:R-:W-:Y:S01]  /*33c0*/  IMAD R140, R0, 0x2, R143 ;  /* 0x00000002008c7824 */ /* 0x000fe200078e028f */
[----:B------:R-:W1:Y:S01]  /*33d0*/  LDSM.16.M88.4 R12, [R144+0x5000] ;  /* 0x00500000900c783b */ /* 0x000e620000000200 */
[----:B------:R-:W-:-:S02]  /*33e0*/  SEL R3, R3, 0xffffffc0, !P2 ;  /* 0xffffffc003037807 */ /* 0x000fc40005000000 */
[C---:B------:R-:W-:Y:S01]  /*33f0*/  IADD3 R133, R142.reuse, 0x1000, RZ ;  /* 0x000010008e857810 */ /* 0x040fe20007ffe0ff */
[----:B------:R-:W3:Y:S01]  /*3400*/  LDSM.16.M88.4 R80, [R144+0x5800] ;  /* 0x005800009050783b */ /* 0x000ee20000000200 */
[----:B------:R-:W-:Y:S01]  /*3410*/  IADD3 R132, R142, 0x1800, RZ ;  /* 0x000018008e847810 */ /* 0x000fe20007ffe0ff */
[----:B------:R-:W-:Y:S01]  /*3420*/  IMAD.IADD R138, R144, 0x1, R3 ;  /* 0x00000001908a7824 */ /* 0x000fe200078e0203 */
[C---:B------:R-:W-:Y:S01]  /*3430*/  IADD3 R130, R142.reuse, 0x2000, RZ ;  /* 0x000020008e827810 */ /* 0x040fe20007ffe0ff */
[----:B------:R-:W-:Y:S01]  /*3440*/  LDSM.16.M88.4 R76, [R142] ;  /* 0x000000008e4c783b */ /* 0x000fe20000000200 */
[----:B------:R-:W-:Y:S01]  /*3450*/  IMAD.IADD R131, R3, 0x1, R142 ;  /* 0x0000000103837824 */ /* 0x000fe200078e028e */
[C---:B------:R-:W-:Y:S01]  /*3460*/  IADD3 R129, R142.reuse, 0x2800, RZ ;  /* 0x000028008e817810 */ /* 0x040fe20007ffe0ff */
[----:B------:R-:W-:Y:S01]  /*3470*/  IMAD R3, R29, 0x10, R88 ;  /* 0x000000101d037824 */ /* 0x000fe200078e0258 */
[----:B------:R-:W4:Y:S01]  /*3480*/  LDSM.16.M88.4 R68, [R143] ;  /* 0x000000008f44783b */ /* 0x000f220000000200 */
[----:B------:R-:W-:-:S02]  /*3490*/  IADD3 R128, R142, 0x3000, RZ ;  /* 0x000030008e807810 */ /* 0x000fc40007ffe0ff */
[----:B------:R-:W-:Y:S01]  /*34a0*/  IADD3 R102, R142, 0x3800, RZ ;  /* 0x000038008e667810 */ /* 0x000fe20007ffe0ff */
[----:B------:R-:W1:Y:S01]  /*34b0*/  LDSM.16.M88.4 R72, [R142+0x800] ;  /* 0x000800008e48783b */ /* 0x000e620000000200 */
[----:B------:R-:W-:-:S03]  /*34c0*/  IADD3 R124, R3, 0x1, R152 ;  /* 0x00000001037c7810 */ /* 0x000fc60007ffe098 */
[----:B------:R-:W3:Y:S01]  /*34d0*/  LDSM.16.M88.4 R44, [R142+0x1000] ;  /* 0x001000008e2c783b */ /* 0x000ee20000000200 */
[----:B------:R-:W-:-:S03]  /*34e0*/  IADD3 R124, R31, R124, -R89 ;  /* 0x0000007c1f7c7210 */ /* 0x000fc60007ffe859 */
[----:B------:R-:W3:Y:S01]  /*34f0*/  LDSM.16.M88.4 R84, [R142+0x1800] ;  /* 0x001800008e54783b */ /* 0x000ee20000000200 */
[----:B------:R-:W-:-:S03]  /*3500*/  IADD3 R124, R124, c[0x0][0x2e8], RZ ;  /* 0x0000ba007c7c7a10 */ /* 0x000fc60007ffe0ff */
[----:B------:R-:W-:Y:S01]  /*3510*/  LDSM.16.M88.4 R56, [R138+0x4000] ;  /* 0x004000008a38783b */ /* 0x000fe20000000200 */
[C---:B--2---:R-:W-:Y:S03]  /*3520*/  HMMA.16816.F32 R40, R64.reuse, R36, RZ ;  /* 0x000000244028723c */ /* 0x044fe600000018ff */
[----:B------:R-:W2:Y:S04]  /*3530*/  LDSM.16.M88.4 R60, [R141] ;  /* 0x000000008d3c783b */ /* 0x000ea80000000200 */
[----:B------:R-:W2:Y:S01]  /*3540*/  LDSM.16.M88.4 R52, [R138+0x4800] ;  /* 0x004800008a34783b */ /* 0x000ea20000000200 */
[C---:B------:R-:W-:Y:S03]  /*3550*/  HMMA.16816.F32 R36, R64.reuse, R38, RZ ;  /* 0x000000264024723c */ /* 0x040fe600000018ff */
[----:B------:R-:W2:Y:S05]  /*3560*/  LDSM.16.M88.4 R48, [R138+0x5000] ;  /* 0x005000008a30783b */ /* 0x000eaa0000000200 */
[C---:B-1---5:R-:W-:Y:S08]  /*3570*/  HMMA.16816.F32 R24, R64.reuse, R20, RZ ;  /* 0x000000144018723c */ /* 0x062ff000000018ff */
[C---:B---3--:R-:W-:Y:S08]  /*3580*/  HMMA.16816.F32 R16, R64.reuse, R12, RZ ;  /* 0x0000000c4010723c */ /* 0x048ff000000018ff */
[C---:B------:R-:W-:Y:S08]  /*3590*/  HMMA.16816.F32 R20, R64.reuse, R22, RZ ;  /* 0x000000164014723c */ /* 0x040ff000000018ff */
[C---:B------:R-:W-:Y:S08]  /*35a0*/  HMMA.16816.F32 R12, R64.reuse, R14, RZ ;  /* 0x0000000e400c723c */ /* 0x040ff000000018ff */
[C---:B------:R-:W-:Y:S08]  /*35b0*/  HMMA.16816.F32 R8, R64.reuse, R80, RZ ;  /* 0x000000504008723c */ /* 0x040ff000000018ff */
[----:B------:R-:W-:Y:S01]  /*35c0*/  HMMA.16816.F32 R64, R64, R82, RZ ;  /* 0x000000524040723c */ /* 0x000fe200000018ff */
[----:B------:R-:W-:Y:S07]  /*35d0*/  LDSM.16.M88.4 R80, [R140] ;  /* 0x000000008c50783b */ /* 0x000fee0000000200 */
[C---:B----4-:R-:W-:Y:S08]  /*35e0*/  HMMA.16816.F32 R40, R68.reuse, R76, R40 ;  /* 0x0000004c4428723c */ /* 0x050ff00000001828 */
[C---:B------:R-:W-:Y:S01]  /*35f0*/  HMMA.16816.F32 R36, R68.reuse, R78, R36 ;  /* 0x0000004e4424723c */ /* 0x040fe20000001824 */
[----:B------:R-:W-:Y:S07]  /*3600*/  LDSM.16.M88.4 R76, [R131] ;  /* 0x00000000834c783b */ /* 0x000fee0000000200 */
        /* <DEDUP_REMOVED lines=8> */
[----:B------:R-:W3:Y:S07]  /*3690*/  LDSM.16.M88.4 R64, [R131+0x1000] ;  /* 0x001000008340783b */ /* 0x000eee0000000200 */
[C---:B--2---:R-:W-:Y:S08]  /*36a0*/  HMMA.16816.F32 R40, R60.reuse, R56, R40 ;  /* 0x000000383c28723c */ /* 0x044ff00000001828 */
[C---:B------:R-:W-:Y:S08]  /*36b0*/  HMMA.16816.F32 R36, R60.reuse, R58, R36 ;  /* 0x0000003a3c24723c */ /* 0x040ff00000001824 */
[C---:B------:R-:W-:Y:S08]  /*36c0*/  HMMA.16816.F32 R24, R60.reuse, R52, R24 ;  /* 0x000000343c18723c */ /* 0x040ff00000001818 */
[C---:B------:R-:W-:Y:S01]  /*36d0*/  HMMA.16816.F32 R20, R60.reuse, R54, R20 ;  /* 0x000000363c14723c */ /* 0x040fe20000001814 */
[----:B------:R-:W2:Y:S07]  /*36e0*/  LDSM.16.M88.4 R52, [R131+0x1800] ;  /* 0x001800008334783b */ /* 0x000eae0000000200 */
[C---:B------:R-:W-:Y:S08]  /*36f0*/  HMMA.16816.F32 R16, R60.reuse, R48, R16 ;  /* 0x000000303c10723c */ /* 0x040ff00000001810 */
[C---:B------:R-:W-:Y:S01]  /*3700*/  HMMA.16816.F32 R56, R60.reuse, R50, R12 ;  /* 0x000000323c38723c */ /* 0x040fe2000000180c */
[----:B------:R-:W-:Y:S04]  /*3710*/  LDSM.16.M88.4 R12, [R144+0x6000] ;  /* 0x00600000900c783b */ /* 0x000fe80000000200 */
[----:B------:R-:W4:Y:S03]  /*3720*/  LDSM.16.M88.4 R48, [R145+0x2000] ;  /* 0x002000009130783b */ /* 0x000f260000000200 */
[C---:B-1----:R-:W-:Y:S08]  /*3730*/  HMMA.16816.F32 R8, R60.reuse, R44, R8 ;  /* 0x0000002c3c08723c */ /* 0x042ff00000001808 */
[----:B------:R-:W-:Y:S01]  /*3740*/  HMMA.16816.F32 R68, R60, R46, R68 ;  /* 0x0000002e3c44723c */ /* 0x000fe20000001844 */
[----:B------:R-:W1:Y:S04]  /*3750*/  LDSM.16.M88.4 R60, [R144+0x6800] ;  /* 0x00680000903c783b */ /* 0x000e680000000200 */
[----:B------:R-:W5:Y:S03]  /*3760*/  LDSM.16.M88.4 R44, [R144+0x7000] ;  /* 0x00700000902c783b */ /* 0x000f660000000200 */
[C---:B---3--:R-:W-:Y:S08]  /*3770*/  HMMA.16816.F32 R16, R80.reuse, R64, R16 ;  /* 0x000000405010723c */ /* 0x048ff00000001810 */
[C---:B------:R-:W-:Y:S01]  /*3780*/  HMMA.16816.F32 R56, R80.reuse, R66, R56 ;  /* 0x000000425038723c */ /* 0x040fe20000001838 */
[----:B------:R-:W3:Y:S07]  /*3790*/  LDSM.16.M88.4 R64, [R144+0x7800] ;  /* 0x007800009040783b */ /* 0x000eee0000000200 */
[C---:B------:R-:W-:Y:S08]  /*37a0*/  HMMA.16816.F32 R40, R80.reuse, R76, R40 ;  /* 0x0000004c5028723c */ /* 0x040ff00000001828 */
[C---:B------:R-:W-:Y:S08]  /*37b0*/  HMMA.16816.F32 R36, R80.reuse, R78, R36 ;  /* 0x0000004e5024723c */ /* 0x040ff00000001824 */
[C---:B------:R-:W-:Y:S08]  /*37c0*/  HMMA.16816.F32 R24, R80.reuse, R72, R24 ;  /* 0x000000485018723c */ /* 0x040ff00000001818 */
[C---:B------:R-:W-:Y:S01]  /*37d0*/  HMMA.16816.F32 R20, R80.reuse, R74, R20 ;  /* 0x0000004a5014723c */ /* 0x040fe20000001814 */
[----:B------:R-:W-:Y:S07]  /*37e0*/  LDSM.16.M88.4 R72, [R143+0x2000] ;  /* 0x002000008f48783b */ /* 0x000fee0000000200 */
[C---:B--2---:R-:W-:Y:S01]  /*37f0*/  HMMA.16816.F32 R76, R80.reuse, R52, R8 ;  /* 0x00000034504c723c */ /* 0x044fe20000001808 */
[----:B------:R-:W2:Y:S07]  /*3800*/  LDSM.16.M88.4 R8, [R142+0x2000] ;  /* 0x002000008e08783b */ /* 0x000eae0000000200 */
[----:B------:R-:W-:Y:S01]  /*3810*/  HMMA.16816.F32 R68, R80, R54, R68 ;  /* 0x000000365044723c */ /* 0x000fe20000001844 */
[----:B------:R-:W2:Y:S04]  /*3820*/  LDSM.16.M88.4 R80, [R142+0x2800] ;  /* 0x002800008e50783b */ /* 0x000ea80000000200 */
[----:B------:R-:W2:Y:S03]  /*3830*/  LDSM.16.M88.4 R52, [R142+0x3000] ;  /* 0x003000008e34783b */ /* 0x000ea60000000200 */
[C---:B----4-:R-:W-:Y:S08]  /*3840*/  HMMA.16816.F32 R40, R48.reuse, R12, R40 ;  /* 0x0000000c3028723c */ /* 0x050ff00000001828 */
[C---:B------:R-:W-:Y:S01]  /*3850*/  HMMA.16816.F32 R36, R48.reuse, R14, R36 ;  /* 0x0000000e3024723c */ /* 0x040fe20000001824 */
[----:B------:R-:W-:Y:S07]  /*3860*/  LDSM.16.M88.4 R12, [R142+0x3800] ;  /* 0x003800008e0c783b */ /* 0x000fee0000000200 */
[C---:B-1----:R-:W-:Y:S08]  /*3870*/  HMMA.16816.F32 R24, R48.reuse, R60, R24 ;  /* 0x0000003c3018723c */ /* 0x042ff00000001818 */
[C---:B------:R-:W-:Y:S01]  /*3880*/  HMMA.16816.F32 R20, R48.reuse, R62, R20 ;  /* 0x0000003e3014723c */ /* 0x040fe20000001814 */
[----:B------:R-:W-:Y:S07]  /*3890*/  LDSM.16.M88.4 R60, [R138+0x7000] ;  /* 0x007000008a3c783b */ /* 0x000fee0000000200 */
[C---:B-----5:R-:W-:Y:S08]  /*38a0*/  HMMA.16816.F32 R16, R48.reuse, R44, R16 ;  /* 0x0000002c3010723c */ /* 0x060ff00000001810 */
[C---:B------:R-:W-:Y:S01]  /*38b0*/  HMMA.16816.F32 R56, R48.reuse, R46, R56 ;  /* 0x0000002e3038723c */ /* 0x040fe20000001838 */
[----:B------:R-:W-:Y:S07]  /*38c0*/  LDSM.16.M88.4 R44, [R138+0x6000] ;  /* 0x006000008a2c783b */ /* 0x000fee0000000200 */
[C---:B---3--:R-:W-:Y:S08]  /*38d0*/  HMMA.16816.F32 R76, R48.reuse, R64, R76 ;  /* 0x00000040304c723c */ /* 0x048ff0000000184c */
        /* <DEDUP_REMOVED lines=9> */
[----:B------:R-:W-:Y:S01]  /*3970*/  HMMA.16816.F32 R80, R72, R54, R56 ;  /* 0x000000364850723c */ /* 0x000fe20000001838 */
[----:B------:R-:W-:Y:S04]  /*3980*/  LDSM.16.M88.4 R56, [R131+0x2000] ;  /* 0x002000008338783b */ /* 0x000fe80000000200 */
[----:B------:R-:W3:Y:S03]  /*3990*/  LDSM.16.M88.4 R52, [R140+0x2000] ;  /* 0x002000008c34783b */ /* 0x000ee60000000200 */
[----:B-1----:R-:W-:Y:S07]  /*39a0*/  HMMA.16816.F32 R40, R48, R44, R40 ;  /* 0x0000002c3028723c */ /* 0x002fee0000001828 */
[----:B------:R-:W-:Y:S01]  /*39b0*/  SHF.R.S32.HI R44, RZ, 0x1f, R29 ;  /* 0x0000001fff2c7819 */ /* 0x000fe2000001141d */
[----:B------:R-:W-:Y:S03]  /*39c0*/  HMMA.16816.F32 R76, R72, R12, R76 ;  /* 0x0000000c484c723c */ /* 0x000fe6000000184c */
[----:B------:R-:W-:-:S04]  /*39d0*/  LEA.HI R3, R44, R29, RZ, 0x2 ;  /* 0x0000001d2c037211 */ /* 0x000fc800078f10ff */
[----:B------:R-:W-:Y:S01]  /*39e0*/  LOP3.LUT R44, R3, 0xfffffffc, RZ, 0xc0, !PT ;  /* 0xfffffffc032c7812 */ /* 0x000fe200078ec0ff */
[----:B------:R-:W-:Y:S01]  /*39f0*/  HMMA.16816.F32 R68, R72, R14, R68 ;  /* 0x0000000e4844723c */ /* 0x000fe20000001844 */
[----:B------:R-:W1:Y:S01]  /*3a00*/  LDSM.16.M88.4 R12, [R131+0x2800] ;  /* 0x00280000830c783b */ /* 0x000e620000000200 */
[----:B------:R-:W-:Y:S02]  /*3a10*/  IADD3 R3, R35, 0x1, RZ ;  /* 0x0000000123037810 */ /* 0x000fe40007ffe0ff */
[----:B------:R-:W-:Y:S01]  /*3a20*/  IMAD.IADD R161, R29, 0x1, -R44 ;  /* 0x000000011da17824 */ /* 0x000fe200078e0a2c */
[----:B------:R-:W-:-:S03]  /*3a30*/  IADD3 R29, R35, 0x10, RZ ;  /* 0x00000010231d7810 */ /* 0x000fc60007ffe0ff */
[C---:B--2---:R-:W-:Y:S08]  /*3a40*/  HMMA.16816.F32 R24, R48.reuse, R8, R24 ;  /* 0x000000083018723c */ /* 0x044ff00000001818 */
[----:B------:R-:W-:Y:S01]  /*3a50*/  HMMA.16816.F32 R20, R48, R10, R20 ;  /* 0x0000000a3014723c */ /* 0x000fe20000001814 */
[----:B------:R-:W2:Y:S07]  /*3a60*/  LDSM.16.M88.4 R8, [R131+0x3000] ;  /* 0x003000008308783b */ /* 0x000eae0000000200 */
[----:B---3--:R-:W-:Y:S08]  /*3a70*/  HMMA.16816.F32 R40, R52, R56, R40 ;  /* 0x000000383428723c */ /* 0x008ff00000001828 */
[C---:B------:R-:W-:Y:S07]  /*3a80*/  HMMA.16816.F32 R36, R48.reuse, R46, R36 ;  /* 0x0000002e3024723c */ /* 0x040fee0000001824 */
[C---:B------:R-:W-:Y:S01]  /*3a90*/  IADD3 R46, R124.reuse, 0x8, RZ ;  /* 0x000000087c2e7810 */ /* 0x040fe20007ffe0ff */
[----:B------:R-:W-:Y:S01]  /*3aa0*/  HMMA.16816.F32 R16, R48, R60, R16 ;  /* 0x0000003c3010723c */ /* 0x000fe20000001810 */
[----:B------:R-:W-:-:S02]  /*3ab0*/  IMNMX R124, R124, R31, PT ;  /* 0x0000001f7c7c7217 */ /* 0x000fc40003800200 */
[----:B------:R-:W-:Y:S02]  /*3ac0*/  IMNMX R103, R46, R31, PT ;  /* 0x0000001f2e677217 */ /* 0x000fe40003800200 */
[-C--:B------:R-:W-:Y:S02]  /*3ad0*/  ISETP.GE.AND P3, PT, R35, R124.reuse, PT ;  /* 0x0000007c2300720c */ /* 0x080fe40003f66270 */
[C---:B------:R-:W-:Y:S01]  /*3ae0*/  ISETP.GE.AND P4, PT, R3.reuse, R124, PT ;  /* 0x0000007c0300720c */ /* 0x040fe20003f86270 */
[----:B-1----:R-:W-:Y:S01]  /*3af0*/  HMMA.16816.F32 R24, R52, R12, R24 ;  /* 0x0000000c3418723c */ /* 0x002fe20000001818 */
[----:B------:R-:W-:Y:S02]  /*3b00*/  FSEL R40, R40, -INF , !P3 ;  /* 0xff80000028287808 */ /* 0x000fe40005800000 */
[----:B------:R-:W-:Y:S02]  /*3b10*/  ISETP.GE.AND P1, PT, R3, R103, PT ;  /* 0x000000670300720c */ /* 0x000fe40003f26270 */
[----:B------:R-:W-:-:S02]  /*3b20*/  IADD3 R3, R35, 0x8, RZ ;  /* 0x0000000823037810 */ /* 0x000fc40007ffe0ff */
[----:B------:R-:W-:Y:S01]  /*3b30*/  IADD3 R12, R35, 0x9, RZ ;  /* 0x00000009230c7810 */ /* 0x000fe20007ffe0ff */
[----:B------:R-:W-:Y:S01]  /*3b40*/  HMMA.16816.F32 R20, R52, R14, R20 ;  /* 0x0000000e3414723c */ /* 0x000fe20000001814 */
[CC--:B------:R-:W-:Y:S02]  /*3b50*/  ISETP.GE.AND P2, PT, R3.reuse, R124.reuse, PT ;  /* 0x0000007c0300720c */ /* 0x0c0fe40003f46270 */
[C---:B------:R-:W-:Y:S02]  /*3b60*/  ISETP.GE.AND P5, PT, R12.reuse, R124, PT ;  /* 0x0000007c0c00720c */ /* 0x040fe40003fa6270 */
[-C--:B------:R-:W-:Y:S02]  /*3b70*/  ISETP.GE.AND P3, PT, R12, R103.reuse, PT ;  /* 0x000000670c00720c */ /* 0x080fe40003f66270 */
[----:B------:R-:W1:Y:S01]  /*3b80*/  LDSM.16.M88.4 R12, [R131+0x3800] ;  /* 0x00380000830c783b */ /* 0x000e620000000200 */
[----:B------:R-:W-:Y:S01]  /*3b90*/  HMMA.16816.F32 R80, R48, R62, R80 ;  /* 0x0000003e3050723c */ /* 0x000fe20000001850 */
[----:B------:R-:W-:Y:S01]  /*3ba0*/  ISETP.GE.AND P6, PT, R3, R103, PT ;  /* 0x000000670300720c */ /* 0x000fe20003fc6270 */
[----:B------:R-:W-:-:S04]  /*3bb0*/  DEPBAR.LE SB0, 0x0 ;  /* 0x000080000000791a */ /* 0x000fc80000000000 */
[----:B------:R-:W-:Y:S02]  /*3bc0*/  IADD3 R3, R35, 0x11, RZ ;  /* 0x0000001123037810 */ /* 0x000fe40007ffe0ff */
[----:B------:R-:W-:Y:S01]  /*3bd0*/  HMMA.16816.F32 R36, R52, R58, R36 ;  /* 0x0000003a3424723c */ /* 0x000fe20000001824 */
[----:B------:R-:W-:Y:S02]  /*3be0*/  FSEL R41, R41, -INF , !P4 ;  /* 0xff80000029297808 */ /* 0x000fe40006000000 */
[-C--:B------:R-:W-:Y:S02]  /*3bf0*/  ISETP.GE.AND P4, PT, R35, R103.reuse, PT ;  /* 0x000000672300720c */ /* 0x080fe40003f86270 */
[----:B------:R-:W-:Y:S02]  /*3c00*/  FSEL R43, R43, -INF , !P1 ;  /* 0xff8000002b2b7808 */ /* 0x000fe40004800000 */
[----:B------:R-:W-:Y:S01]  /*3c10*/  ISETP.GE.AND P1, PT, R3, R103, PT ;  /* 0x000000670300720c */ /* 0x000fe20003f26270 */
[----:B------:R-:W-:Y:S01]  /*3c20*/  HMMA.16816.F32 R76, R48, R64, R76 ;  /* 0x00000040304c723c */ /* 0x000fe2000000184c */
[----:B------:R-:W-:-:S02]  /*3c30*/  FSEL R42, R42, -INF , !P4 ;  /* 0xff8000002a2a7808 */ /* 0x000fc40006000000 */
[----:B------:R-:W-:Y:S02]  /*3c40*/  ISETP.GE.AND P4, PT, R29, R103, PT ;  /* 0x000000671d00720c */ /* 0x000fe40003f86270 */
[----:B------:R-:W-:-:S03]  /*3c50*/  FSEL R27, R27, -INF , !P1 ;  /* 0xff8000001b1b7808 */ /* 0x000fc60004800000 */
[----:B--2---:R-:W-:Y:S07]  /*3c60*/  HMMA.16816.F32 R16, R52, R8, R16 ;  /* 0x000000083410723c */ /* 0x004fee0000001810 */
[----:B------:R-:W-:Y:S01]  /*3c70*/  IADD3 R8, R35, 0x19, RZ ;  /* 0x0000001923087810 */ /* 0x000fe20007ffe0ff */
[----:B------:R-:W-:Y:S01]  /*3c80*/  HMMA.16816.F32 R68, R48, R66, R68 ;  /* 0x000000423044723c */ /* 0x000fe20000001844 */
[----:B------:R-:W-:Y:S02]  /*3c90*/  FSEL R36, R36, -INF , !P2 ;  /* 0xff80000024247808 */ /* 0x000fe40005000000 */
[----:B------:R-:W-:Y:S01]  /*3ca0*/  FSEL R44, R37, -INF , !P5 ;  /* 0xff800000252c7808 */ /* 0x000fe20006800000 */
[----:B------:R-:W-:Y:S01]  /*3cb0*/  BAR.SYNC.DEFER_BLOCKING 0x0 ;  /* 0x0000000000007b1d */ /* 0x000fe20000010000 */
[----:B------:R-:W-:-:S02]  /*3cc0*/  ISETP.GE.AND P2, PT, R29, R124, PT ;  /* 0x0000007c1d00720c */ /* 0x000fc40003f46270 */
[-C--:B------:R-:W-:Y:S01]  /*3cd0*/  ISETP.GE.AND P5, PT, R3, R124.reuse, PT ;  /* 0x0000007c0300720c */ /* 0x080fe20003fa6270 */
[C---:B------:R-:W-:Y:S01]  /*3ce0*/  HMMA.16816.F32 R80, R52.reuse, R10, R80 ;  /* 0x0000000a3450723c */ /* 0x040fe20000001850 */
[----:B------:R-:W-:Y:S02]  /*3cf0*/  IADD3 R3, R35, 0x18, RZ ;  /* 0x0000001823037810 */ /* 0x000fe40007ffe0ff */
[----:B------:R-:W-:Y:S02]  /*3d00*/  FSEL R31, R38, -INF , !P6 ;  /* 0xff800000261f7808 */ /* 0x000fe40007000000 */
[----:B------:R-:W-:Y:S02]  /*3d10*/  FSEL R29, R39, -INF , !P3 ;  /* 0xff800000271d7808 */ /* 0x000fe40005800000 */
[----:B------:R-:W-:Y:S01]  /*3d20*/  FSEL R34, R24, -INF , !P2 ;  /* 0xff80000018227808 */ /* 0x000fe20005000000 */
[----:B-1----:R-:W-:Y:S01]  /*3d30*/  HMMA.16816.F32 R76, R52, R12, R76 ;  /* 0x0000000c344c723c */ /* 0x002fe2000000184c */
[----:B------:R-:W-:-:S02]  /*3d40*/  ISETP.GE.AND P3, PT, R3, R124, PT ;  /* 0x0000007c0300720c */ /* 0x000fc40003f66270 */
[-C--:B------:R-:W-:Y:S02]  /*3d50*/  ISETP.GE.AND P6, PT, R3, R103.reuse, PT ;  /* 0x000000670300720c */ /* 0x080fe40003fc6270 */
[C---:B------:R-:W-:Y:S02]  /*3d60*/  ISETP.GE.AND P2, PT, R8.reuse, R124, PT ;  /* 0x0000007c0800720c */ /* 0x040fe40003f46270 */
[C---:B------:R-:W-:Y:S01]  /*3d70*/  IADD3 R3, R35.reuse, 0x20, RZ ;  /* 0x0000002023037810 */ /* 0x040fe20007ffe0ff */
[----:B------:R-:W-:Y:S01]  /*3d80*/  HMMA.16816.F32 R68, R52, R14, R68 ;  /* 0x0000000e3444723c */ /* 0x000fe20000001844 */
        /* <DEDUP_REMOVED lines=11> */
[C---:B------:R-:W-:Y:S02]  /*3e40*/  ISETP.GE.AND P3, PT, R10.reuse, R124, PT ;  /* 0x0000007c0a00720c */ /* 0x040fe40003f66270 */
[----:B------:R-:W-:Y:S02]  /*3e50*/  ISETP.GE.AND P2, PT, R10, R103, PT ;  /* 0x000000670a00720c */ /* 0x000fe40003f46270 */
[----:B------:R-:W-:Y:S02]  /*3e60*/  IADD3 R10, R35, 0x31, RZ ;  /* 0x00000031230a7810 */ /* 0x000fe40007ffe0ff */
[----:B------:R-:W-:-:S02]  /*3e70*/  FSEL R9, R26, -INF , !P4 ;  /* 0xff8000001a097808 */ /* 0x000fc40006000000 */
[----:B------:R-:W-:Y:S02]  /*3e80*/  FSEL R164, R81, -INF , !P3 ;  /* 0xff80000051a47808 */ /* 0x000fe40005800000 */
[-C--:B------:R-:W-:Y:S02]  /*3e90*/  ISETP.GE.AND P4, PT, R3, R103.reuse, PT ;  /* 0x000000670300720c */ /* 0x080fe40003f86270 */
[----:B------:R-:W-:Y:S02]  /*3ea0*/  ISETP.GE.AND P3, PT, R10, R103, PT ;  /* 0x000000670a00720c */ /* 0x000fe40003f66270 */
[----:B------:R-:W-:Y:S02]  /*3eb0*/  IADD3 R3, R35, 0x28, RZ ;  /* 0x0000002823037810 */ /* 0x000fe40007ffe0ff */
[----:B------:R-:W-:Y:S02]  /*3ec0*/  FSEL R21, R22, -INF , !P6 ;  /* 0xff80000016157808 */ /* 0x000fe40007000000 */
[----:B------:R-:W-:-:S02]  /*3ed0*/  FSEL R23, R23, -INF , !P5 ;  /* 0xff80000017177808 */ /* 0x000fc40006800000 */
[----:B------:R-:W-:Y:S02]  /*3ee0*/  FSEL R119, R79, -INF , !P3 ;  /* 0xff8000004f777808 */ /* 0x000fe40005800000 */
[C---:B------:R-:W-:Y:S02]  /*3ef0*/  ISETP.GE.AND P5, PT, R3.reuse, R124, PT ;  /* 0x0000007c0300720c */ /* 0x040fe40003fa6270 */
[----:B------:R-:W-:Y:S02]  /*3f00*/  ISETP.GE.AND P6, PT, R3, R103, PT ;  /* 0x000000670300720c */ /* 0x000fe40003fc6270 */
[----:B------:R-:W-:Y:S02]  /*3f10*/  ISETP.GT.AND P3, PT, R154, R147, PT ;  /* 0x000000939a00720c */ /* 0x000fe40003f64270 */
[----:B------:R-:W-:Y:S02]  /*3f20*/  IADD3 R3, R35, 0x30, RZ ;  /* 0x0000003023037810 */ /* 0x000fe40007ffe0ff */
[----:B------:R-:W-:-:S02]  /*3f30*/  FSEL R162, R80, -INF , !P5 ;  /* 0xff80000050a27808 */ /* 0x000fc40006800000 */
[----:B------:R-:W-:Y:S02]  /*3f40*/  FSEL R163, R18, -INF , !P4 ;  /* 0xff80000012a37808 */ /* 0x000fe40006000000 */
[CC--:B------:R-:W-:Y:S02]  /*3f50*/  ISETP.GE.AND P5, PT, R3.reuse, R124.reuse, PT ;  /* 0x0000007c0300720c */ /* 0x0c0fe40003fa6270 */
[----:B------:R-:W-:Y:S02]  /*3f60*/  ISETP.GE.AND P4, PT, R3, R103, PT ;  /* 0x000000670300720c */ /* 0x000fe40003f86270 */
[----:B------:R-:W-:Y:S02]  /*3f70*/  FSEL R169, R19, -INF , !P1 ;  /* 0xff80000013a97808 */ /* 0x000fe40004800000 */
[----:B------:R-:W-:Y:S02]  /*3f80*/  IADD3 R3, R35, 0x38, RZ ;  /* 0x0000003823037810 */ /* 0x000fe40007ffe0ff */
        /* <DEDUP_REMOVED lines=74> */
.L_x_5871:
[----:B------:R-:W-:-:S04]  /*4430*/  LEA R11, -R6, RZ, 0x6 ;  /* 0x000000ff060b7211 */ /* 0x000fc800078e31ff */
[----:B------:R-:W-:Y:S02]  /*4440*/  SHF.R.S32.HI R10, RZ, 0x1f, R11 ;  /* 0x0000001fff0a7819 */ /* 0x000fe4000001140b */
.L_x_5872:
        /* <DEDUP_REMOVED lines=82> */
.L_x_5874:
[----:B------:R-:W-:Y:S05]  /*4970*/  BSYNC B0 ;  /* 0x0000000000007941 */ /* 0x000fea0003800000 */
.L_x_5873:
[----:B------:R-:W0:Y:S01]  /*4980*/  LDGDEPBAR ;  /* 0x00000000000079af */ /* 0x000e220000000000 */
[----:B------:R-:W-:-:S04]  /*4990*/  IADD3 R100, P1, R11, R100, RZ ;  /* 0x000000640b647210 */ /* 0x000fc80007f3e0ff */
[----:B------:R-:W-:Y:S02]  /*49a0*/  IADD3.X R101, R10, R101, RZ, P1, !PT ;  /* 0x000000650a657210 */ /* 0x000fe40000ffe4ff */
.L_x_5870:
        /* <DEDUP_REMOVED lines=46> */
[----:B------:R-:W-:Y:S01]  /*4c90*/  LDSM.16.MT88.4 R16, [R139+0x8800] ;  /* 0x008800008b10783b */ /* 0x000fe20000004200 */
        /* <DEDUP_REMOVED lines=14> */
[--C-:B------:R-:W-:Y:S01]  /*4d80*/  FFMA.FTZ R108, R42, c[0x0][0x23c], -R116.reuse ;  /* 0x00008f002a6c7a23 */ /* 0x100fe20000010874 */
[----:B------:R-:W2:Y:S01]  /*4d90*/  LDSM.16.MT88.4 R36, [R139+0x8000] ;  /* 0x008000008b24783b */ /* 0x000ea20000004200 */
[----:B------:R-:W-:-:S02]  /*4da0*/  FFMA.FTZ R107, R43, c[0x0][0x23c], -R116 ;  /* 0x00008f002b6b7a23 */ /* 0x000fc40000010874 */
[--C-:B------:R-:W-:Y:S01]  /*4db0*/  FFMA.FTZ R106, R31, c[0x0][0x23c], -R116.reuse ;  /* 0x00008f001f6a7a23 */ /* 0x100fe20000010874 */
[----:B------:R-:W-:Y:S01]  /*4dc0*/  MUFU.EX2 R114, R114 ;  /* 0x0000007200727308 */ /* 0x000fe20000000800 */
[----:B------:R-:W-:Y:S02]  /*4dd0*/  FFMA.FTZ R109, R29, c[0x0][0x23c], -R116 ;  /* 0x00008f001d6d7a23 */ /* 0x000fe40000010874 */
[--C-:B------:R-:W-:Y:S02]  /*4de0*/  FFMA.FTZ R111, R34, c[0x0][0x23c], -R125.reuse ;  /* 0x00008f00226f7a23 */ /* 0x100fe4000001087d */
[--C-:B------:R-:W-:Y:S02]  /*4df0*/  FFMA.FTZ R110, R24, c[0x0][0x23c], -R125.reuse ;  /* 0x00008f00186e7a23 */ /* 0x100fe4000001087d */
[--C-:B------:R-:W-:Y:S01]  /*4e00*/  FFMA.FTZ R35, R20, c[0x0][0x23c], -R125.reuse ;  /* 0x00008f0014237a23 */ /* 0x100fe2000001087d */
[----:B------:R-:W3:Y:S01]  /*4e10*/  MUFU.EX2 R113, R113 ;  /* 0x0000007100717308 */ /* 0x000ee20000000800 */
[----:B------:R-:W-:-:S02]  /*4e20*/  FFMA.FTZ R34, R8, c[0x0][0x23c], -R125 ;  /* 0x00008f0008227a23 */ /* 0x000fc4000001087d */
[--C-:B------:R-:W-:Y:S02]  /*4e30*/  FFMA.FTZ R112, R9, c[0x0][0x23c], -R116.reuse ;  /* 0x00008f0009707a23 */ /* 0x100fe40000010874 */
[--C-:B------:R-:W-:Y:S01]  /*4e40*/  FFMA.FTZ R31, R27, c[0x0][0x23c], -R116.reuse ;  /* 0x00008f001b1f7a23 */ /* 0x100fe20000010874 */
[----:B------:R-:W-:Y:S01]  /*4e50*/  LDSM.16.MT88.4 R8, [R136+0x8800] ;  /* 0x008800008808783b */ /* 0x000fe20000004200 */
[--C-:B------:R-:W-:Y:S01]  /*4e60*/  FFMA.FTZ R29, R21, c[0x0][0x23c], -R116.reuse ;  /* 0x00008f00151d7a23 */ /* 0x100fe20000010874 */
[----:B------:R-:W4:Y:S01]  /*4e70*/  MUFU.EX2 R105, R105 ;  /* 0x0000006900697308 */ /* 0x000f220000000800 */
[--C-:B------:R-:W-:Y:S01]  /*4e80*/  FFMA.FTZ R0, R23, c[0x0][0x23c], -R116.reuse ;  /* 0x00008f0017007a23 */ /* 0x100fe20000010874 */
[----:B------:R-:W-:Y:S01]  /*4e90*/  LDSM.16.MT88.4 R24, [R135+0x8800] ;  /* 0x008800008718783b */ /* 0x000fe20000004200 */
        /* <DEDUP_REMOVED lines=8> */
[----:B------:R-:W-:Y:S02]  /*4f20*/  FFMA.FTZ R120, R120, c[0x0][0x23c], -R125 ;  /* 0x00008f0078787a23 */ /* 0x000fe4000001087d */
[----:B------:R-:W3:Y:S01]  /*4f30*/  MUFU.EX2 R107, R107 ;  /* 0x0000006b006b7308 */ /* 0x000ee20000000800 */
[----:B----4-:R-:W-:Y:S01]  /*4f40*/  F2FP.PACK_AB R86, R104, R105 ;  /* 0x000000696856723e */ /* 0x010fe200000000ff */
[--C-:B------:R-:W-:Y:S02]  /*4f50*/  FFMA.FTZ R119, R119, c[0x0][0x23c], -R116.reuse ;  /* 0x00008f0077777a23 */ /* 0x100fe40000010874 */
[----:B------:R-:W-:Y:S02]  /*4f60*/  FFMA.FTZ R117, R117, c[0x0][0x23c], -R116 ;  /* 0x00008f0075757a23 */ /* 0x000fe40000010874 */
[----:B------:R-:W-:-:S02]  /*4f70*/  FADD.FTZ R114, R114, R113 ;  /* 0x0000007172727221 */ /* 0x000fc40000010000 */
[----:B------:R-:W-:Y:S02]  /*4f80*/  MUFU.EX2 R106, R106 ;  /* 0x0000006a006a7308 */ /* 0x000fe40000000800 */
[----:B------:R-:W-:-:S04]  /*4f90*/  FADD.FTZ R105, R105, R114 ;  /* 0x0000007269697221 */ /* 0x000fc80000010000 */
[----:B------:R-:W-:Y:S02]  /*4fa0*/  FADD.FTZ R104, R104, R105 ;  /* 0x0000006968687221 */ /* 0x000fe40000010000 */
[----:B------:R-:W4:Y:S01]  /*4fb0*/  MUFU.EX2 R109, R109 ;  /* 0x0000006d006d7308 */ /* 0x000f220000000800 */
[----:B---3--:R-:W-:Y:S01]  /*4fc0*/  F2FP.PACK_AB R85, R107, R108 ;  /* 0x0000006c6b55723e */ /* 0x008fe200000000ff */
[----:B------:R-:W-:-:S06]  /*4fd0*/  FADD.FTZ R107, R108, R107 ;  /* 0x0000006b6c6b7221 */ /* 0x000fcc0000010000 */
[----:B------:R-:W-:Y:S01]  /*4fe0*/  MUFU.EX2 R111, R111 ;  /* 0x0000006f006f7308 */ /* 0x000fe20000000800 */
[----:B----4-:R-:W-:-:S07]  /*4ff0*/  F2FP.PACK_AB R87, R109, R106 ;  /* 0x0000006a6d57723e */ /* 0x010fce00000000ff */
[----:B------:R-:W3:Y:S01]  /*5000*/  MUFU.EX2 R110, R110 ;  /* 0x0000006e006e7308 */ /* 0x000ee20000000800 */
[----:B------:R-:W-:-:S04]  /*5010*/  FADD.FTZ R106, R106, R107 ;  /* 0x0000006b6a6a7221 */ /* 0x000fc80000010000 */
[----:B------:R-:W-:Y:S01]  /*5020*/  FADD.FTZ R109, R109, R106 ;  /* 0x0000006a6d6d7221 */ /* 0x000fe20000010000 */
[C---:B-1----:R-:W-:Y:S02]  /*5030*/  HMMA.16816.F32 R40, R84.reuse, R44, RZ ;  /* 0x0000002c5428723c */ /* 0x042fe400000018ff */
[----:B------:R-:W-:Y:S06]  /*5040*/  MUFU.EX2 R35, R35 ;  /* 0x0000002300237308 */ /* 0x000fec0000000800 */
[----:B------:R-:W-:Y:S02]  /*5050*/  HMMA.16816.F32 R44, R84, R46, RZ ;  /* 0x0000002e542c723c */ /* 0x000fe400000018ff */
[----:B------:R-:W1:Y:S01]  /*5060*/  MUFU.EX2 R34, R34 ;  /* 0x0000002200227308 */ /* 0x000e620000000800 */
[----:B---3--:R-:W-:Y:S01]  /*5070*/  F2FP.PACK_AB R4, R110, R111 ;  /* 0x0000006f6e04723e */ /* 0x008fe200000000ff */
[----:B------:R-:W-:-:S04]  /*5080*/  FADD.FTZ R111, R111, R104 ;  /* 0x000000686f6f7221 */ /* 0x000fc80000010000 */
[C---:B------:R-:W-:Y:S01]  /*5090*/  HMMA.16816.F32 R72, R84.reuse, R92, RZ ;  /* 0x0000005c5448723c */ /* 0x040fe200000018ff */
[----:B------:R-:W-:Y:S01]  /*50a0*/  FADD.FTZ R110, R110, R111 ;  /* 0x0000006f6e6e7221 */ /* 0x000fe20000010000 */
[----:B------:R-:W-:Y:S06]  /*50b0*/  MUFU.EX2 R112, R112 ;  /* 0x0000007000707308 */ /* 0x000fec0000000800 */
[----:B------:R-:W-:Y:S02]  /*50c0*/  HMMA.16816.F32 R92, R84, R94, RZ ;  /* 0x0000005e545c723c */ /* 0x000fe400000018ff */
[----:B------:R-:W3:Y:S01]  /*50d0*/  MUFU.EX2 R31, R31 ;  /* 0x0000001f001f7308 */ /* 0x000ee20000000800 */
[----:B-1----:R-:W-:-:S05]  /*50e0*/  F2FP.PACK_AB R6, R34, R35 ;  /* 0x000000232206723e */ /* 0x002fca00000000ff */
[C---:B--2---:R-:W-:Y:S02]  /*50f0*/  HMMA.16816.F32 R96, R84.reuse, R36, RZ ;  /* 0x000000245460723c */ /* 0x044fe400000018ff */
        /* <DEDUP_REMOVED lines=8> */
[----:B------:R-:W-:Y:S01]  /*5180*/  HMMA.16816.F32 R52, R84, R54, RZ ;  /* 0x000000365434723c */ /* 0x000fe200000018ff */
[----:B-1----:R-:W-:Y:S01]  /*5190*/  F2FP.PACK_AB R7, R0, R29 ;  /* 0x0000001d0007723e */ /* 0x002fe200000000ff */
[----:B------:R-:W-:Y:S01]  /*51a0*/  MUFU.EX2 R163, R163 ;  /* 0x000000a300a37308 */ /* 0x000fe20000000800 */
[----:B------:R-:W-:-:S05]  /*51b0*/  FADD.FTZ R29, R29, R112 ;  /* 0x000000701d1d7221 */ /* 0x000fca0000010000 */
[----:B------:R-:W-:Y:S01]  /*51c0*/  HMMA.16816.F32 R56, R84, R60, RZ ;  /* 0x0000003c5438723c */ /* 0x000fe200000018ff */
[----:B------:R-:W-:Y:S01]  /*51d0*/  FADD.FTZ R0, R0, R29 ;  /* 0x0000001d00007221 */ /* 0x000fe20000010000 */
[----:B------:R-:W-:Y:S06]  /*51e0*/  MUFU.EX2 R127, R127 ;  /* 0x0000007f007f7308 */ /* 0x000fec0000000800 */
[C---:B------:R-:W-:Y:S02]  /*51f0*/  HMMA.16816.F32 R40, R4.reuse, R12, R40 ;  /* 0x0000000c0428723c */ /* 0x040fe40000001828 */
[----:B------:R-:W-:Y:S06]  /*5200*/  MUFU.EX2 R123, R123 ;  /* 0x0000007b007b7308 */ /* 0x000fec0000000800 */
[----:B------:R-:W-:Y:S01]  /*5210*/  HMMA.16816.F32 R44, R4, R14, R44 ;  /* 0x0000000e042c723c */ /* 0x000fe2000000182c */
[----:B------:R-:W1:Y:S01]  /*5220*/  LDSM.16.MT88.4 R12, [R137+0xa800] ;  /* 0x00a80000890c783b */ /* 0x000e620000004200 */
[----:B------:R-:W-:Y:S06]  /*5230*/  MUFU.EX2 R122, R122 ;  /* 0x0000007a007a7308 */ /* 0x000fec0000000800 */
[C---:B------:R-:W-:Y:S02]  /*5240*/  HMMA.16816.F32 R64, R84.reuse, R68, RZ ;  /* 0x000000445440723c */ /* 0x040fe400000018ff */
[----:B------:R-:W-:Y:S06]  /*5250*/  MUFU.EX2 R120, R120 ;  /* 0x0000007800787308 */ /* 0x000fec0000000800 */
[C---:B------:R-:W-:Y:S02]  /*5260*/  HMMA.16816.F32 R76, R84.reuse, R80, RZ ;  /* 0x00000050544c723c */ /* 0x040fe400000018ff */
[----:B------:R-:W-:Y:S06]  /*5270*/  MUFU.EX2 R119, R119 ;  /* 0x0000007700777308 */ /* 0x000fec0000000800 */
[C---:B------:R-:W-:Y:S08]  /*5280*/  HMMA.16816.F32 R60, R84.reuse, R62, RZ ;  /* 0x0000003e543c723c */ /* 0x040ff000000018ff */
[C---:B------:R-:W-:Y:S08]  /*5290*/  HMMA.16816.F32 R68, R84.reuse, R70, RZ ;  /* 0x000000465444723c */ /* 0x040ff000000018ff */
[----:B------:R-:W-:Y:S08]  /*52a0*/  HMMA.16816.F32 R80, R84, R82, RZ ;  /* 0x000000525450723c */ /* 0x000ff000000018ff */
[C---:B-1----:R-:W-:Y:S08]  /*52b0*/  HMMA.16816.F32 R72, R4.reuse, R12, R72 ;  /* 0x0000000c0448723c */ /* 0x042ff00000001848 */
[----:B------:R-:W-:Y:S01]  /*52c0*/  HMMA.16816.F32 R92, R4, R14, R92 ;  /* 0x0000000e045c723c */ /* 0x000fe2000000185c */
[----:B------:R-:W1:Y:S07]  /*52d0*/  LDSM.16.MT88.4 R12, [R135+0xa800] ;  /* 0x00a80000870c783b */ /* 0x000e6e0000004200 */
[C---:B------:R-:W-:Y:S08]  /*52e0*/  HMMA.16816.F32 R88, R84.reuse, R20, RZ ;  /* 0x000000145458723c */ /* 0x040ff000000018ff */
[----:B------:R-:W-:Y:S01]  /*52f0*/  HMMA.16816.F32 R84, R84, R22, RZ ;  /* 0x000000165454723c */ /* 0x000fe200000018ff */
[----:B------:R-:W-:Y:S07]  /*5300*/  LDSM.16.MT88.4 R20, [R136+0x9800] ;  /* 0x009800008814783b */ /* 0x000fee0000004200 */
[C---:B------:R-:W-:Y:S08]  /*5310*/  HMMA.16816.F32 R96, R4.reuse, R16, R96 ;  /* 0x000000100460723c */ /* 0x040ff00000001860 */
        /* <DEDUP_REMOVED lines=8> */
[C---:B------:R-:W-:Y:S07]  /*53a0*/  HMMA.16816.F32 R60, R4.reuse, R26, R60 ;  /* 0x0000001a043c723c */ /* 0x040fee000000183c */
[----:B------:R-:W-:Y:S01]  /*53b0*/  FFMA.FTZ R27, R160, c[0x0][0x23c], -R125 ;  /* 0x00008f00a01b7a23 */ /* 0x000fe2000001087d */
[----:B------:R-:W-:Y:S01]  /*53c0*/  HMMA.16816.F32 R56, R4, R24, R56 ;  /* 0x000000180438723c */ /* 0x000fe20000001838 */
[----:B------:R-:W-:-:S02]  /*53d0*/  FFMA.FTZ R160, R169, c[0x0][0x23c], -R116 ;  /* 0x00008f00a9a07a23 */ /* 0x000fc40000010874 */
[--C-:B------:R-:W-:Y:S02]  /*53e0*/  FFMA.FTZ R26, R165, c[0x0][0x23c], -R116.reuse ;  /* 0x00008f00a51a7a23 */ /* 0x100fe40000010874 */
[----:B------:R-:W4:Y:S01]  /*53f0*/  MUFU.EX2 R27, R27 ;  /* 0x0000001b001b7308 */ /* 0x000f220000000800 */
[--C-:B------:R-:W-:Y:S02]  /*5400*/  FFMA.FTZ R165, R115, c[0x0][0x23c], -R116.reuse ;  /* 0x00008f0073a57a23 */ /* 0x100fe40000010874 */
[--C-:B------:R-:W-:Y:S01]  /*5410*/  FFMA.FTZ R25, R162, c[0x0][0x23c], -R125.reuse ;  /* 0x00008f00a2197a23 */ /* 0x100fe2000001087d */
[----:B--2---:R-:W-:Y:S01]  /*5420*/  HMMA.16816.F32 R64, R4, R16, R64 ;  /* 0x000000100440723c */ /* 0x004fe20000001840 */
[--C-:B------:R-:W-:Y:S01]  /*5430*/  FFMA.FTZ R24, R164, c[0x0][0x23c], -R125.reuse ;  /* 0x00008f00a4187a23 */ /* 0x100fe2000001087d */
[----:B------:R-:W-:Y:S01]  /*5440*/  LEA R164, P1, R100, c[0x0][0x168], 0x1 ;  /* 0x00005a0064a47a11 */ /* 0x000fe200078208ff */
[----:B------:R-:W-:Y:S01]  /*5450*/  FFMA.FTZ R125, R118, c[0x0][0x23c], -R125 ;  /* 0x00008f00767d7a23 */ /* 0x000fe2000001087d */
[----:B------:R-:W2:Y:S01]  /*5460*/  MUFU.EX2 R160, R160 ;  /* 0x000000a000a07308 */ /* 0x000ea20000000800 */
[----:B------:R-:W-:-:S03]  /*5470*/  FFMA.FTZ R118, R121, c[0x0][0x23c], -R116 ;  /* 0x00008f0079767a23 */ /* 0x000fc60000010874 */
[C---:B------:R-:W-:Y:S01]  /*5480*/  HMMA.16816.F32 R68, R4.reuse, R18, R68 ;  /* 0x000000120444723c */ /* 0x040fe20000001844 */
[----:B------:R-:W-:Y:S03]  /*5490*/  LDSM.16.MT88.4 R16, [R137+0x9000] ;  /* 0x009000008910783b */ /* 0x000fe60000004200 */
[----:B------:R-:W-:Y:S04]  /*54a0*/  MUFU.EX2 R25, R25 ;  /* 0x0000001900197308 */ /* 0x000fe80000000800 */
[C---:B---3--:R-:W-:Y:S04]  /*54b0*/  HMMA.16816.F32 R76, R4.reuse, R8, R76 ;  /* 0x00000008044c723c */ /* 0x048fe8000000184c */
[----:B------:R-:W3:Y:S04]  /*54c0*/  MUFU.EX2 R24, R24 ;  /* 0x0000001800187308 */ /* 0x000ee80000000800 */
[----:B------:R-:W-:Y:S01]  /*54d0*/  HMMA.16816.F32 R80, R4, R10, R80 ;  /* 0x0000000a0450723c */ /* 0x000fe20000001850 */
[----:B------:R-:W5:Y:S03]  /*54e0*/  LDSM.16.MT88.4 R8, [R139+0x9000] ;  /* 0x009000008b08783b */ /* 0x000f660000004200 */
[----:B------:R-:W1:Y:S03]  /*54f0*/  MUFU.EX2 R26, R26 ;  /* 0x0000001a001a7308 */ /* 0x000e660000000800 */
[----:B----4-:R-:W-:-:S02]  /*5500*/  F2FP.PACK_AB R4, R27, R126 ;  /* 0x0000007e1b04723e */ /* 0x010fc400000000ff */
[----:B--2---:R-:W-:Y:S01]  /*5510*/  F2FP.PACK_AB R5, R160, R163 ;  /* 0x000000a3a005723e */ /* 0x004fe200000000ff */
[----:B------:R-:W-:Y:S01]  /*5520*/  FADD.FTZ R163, R163, R0 ;  /* 0x00000000a3a37221 */ /* 0x000fe20000010000 */
[----:B---3--:R-:W-:Y:S01]  /*5530*/  F2FP.PACK_AB R6, R24, R25 ;  /* 0x000000191806723e */ /* 0x008fe200000000ff */
[----:B------:R-:W-:Y:S02]  /*5540*/  MUFU.EX2 R125, R125 ;  /* 0x0000007d007d7308 */ /* 0x000fe40000000800 */
[----:B------:R-:W-:Y:S01]  /*5550*/  FADD.FTZ R160, R160, R163 ;  /* 0x000000a3a0a07221 */ /* 0x000fe20000010000 */
[----:B------:R-:W-:Y:S02]  /*5560*/  LEA.HI.X R163, R100, c[0x0][0x16c], R101, 0x1, P1 ;  /* 0x00005b0064a37a11 */ /* 0x000fe400008f0c65 */
[----:B-1----:R-:W-:-:S03]  /*5570*/  F2FP.PACK_AB R7, R26, R127 ;  /* 0x0000007f1a07723e */ /* 0x002fc600000000ff */
[----:B------:R-:W1:Y:S01]  /*5580*/  MUFU.EX2 R118, R118 ;  /* 0x0000007600767308 */ /* 0x000e620000000800 */
[----:B------:R-:W-:-:S04]  /*5590*/  FADD.FTZ R127, R127, R160 ;  /* 0x000000a07f7f7221 */ /* 0x000fc80000010000 */
[----:B------:R-:W-:Y:S01]  /*55a0*/  FADD.FTZ R127, R26, R127 ;  /* 0x0000007f1a7f7221 */ /* 0x000fe20000010000 */
[C---:B------:R-:W-:Y:S02]  /*55b0*/  HMMA.16816.F32 R48, R4.reuse, R12, R48 ;  /* 0x0000000c0430723c */ /* 0x040fe40000001830 */
[----:B------:R-:W-:Y:S06]  /*55c0*/  MUFU.EX2 R116, R117 ;  /* 0x0000007500747308 */ /* 0x000fec0000000800 */
[C---:B------:R-:W-:Y:S01]  /*55d0*/  HMMA.16816.F32 R52, R4.reuse, R14, R52 ;  /* 0x0000000e0434723c */ /* 0x040fe20000001834 */
[----:B------:R-:W2:Y:S01]  /*55e0*/  LDSM.16.MT88.4 R12, [R137+0xb000] ;  /* 0x00b00000890c783b */ /* 0x000ea20000004200 */
[----:B------:R-:W3:Y:S06]  /*55f0*/  MUFU.EX2 R165, R165 ;  /* 0x000000a500a57308 */ /* 0x000eec0000000800 */
[C---:B-----5:R-:W-:Y:S08]  /*5600*/  HMMA.16816.F32 R96, R4.reuse, R8, R96 ;  /* 0x000000080460723c */ /* 0x060ff00000001860 */
[C---:B------:R-:W-:Y:S01]  /*5610*/  HMMA.16816.F32 R36, R4.reuse, R10, R36 ;  /* 0x0000000a0424723c */ /* 0x040fe20000001824 */
[----:B------:R-:W4:Y:S07]  /*5620*/  LDSM.16.MT88.4 R8, [R135+0x9000] ;  /* 0x009000008708783b */ /* 0x000f2e0000004200 */
        /* <DEDUP_REMOVED lines=18> */
[----:B------:R-:W-:-:S02]  /*5750*/  F2FP.PACK_AB R4, R122, R123 ;  /* 0x0000007b7a04723e */ /* 0x000fc400000000ff */
[----:B-1----:R-:W-:Y:S01]  /*5760*/  F2FP.PACK_AB R5, R119, R118 ;  /* 0x000000767705723e */ /* 0x002fe200000000ff */
[----:B------:R-:W-:Y:S01]  /*5770*/  FADD.FTZ R118, R118, R127 ;  /* 0x0000007f76767221 */ /* 0x000fe20000010000 */
[----:B------:R-:W-:Y:S02]  /*5780*/  F2FP.PACK_AB R6, R125, R120 ;  /* 0x000000787d06723e */ /* 0x000fe400000000ff */
[----:B---3--:R-:W-:Y:S01]  /*5790*/  F2FP.PACK_AB R7, R165, R116 ;  /* 0x00000074a507723e */ /* 0x008fe200000000ff */
[----:B------:R-:W-:-:S04]  /*57a0*/  FADD.FTZ R119, R119, R118 ;  /* 0x0000007677777221 */ /* 0x000fc80000010000 */
[----:B------:R-:W-:Y:S02]  /*57b0*/  FADD.FTZ R116, R116, R119 ;  /* 0x0000007774747221 */ /* 0x000fe40000010000 */
[----:B------:R-:W-:Y:S02]  /*57c0*/  HMMA.16816.F32 R48, R4, R20, R48 ;  /* 0x000000140430723c */ /* 0x000fe40000001830 */
[----:B------:R-:W-:-:S06]  /*57d0*/  FADD.FTZ R165, R165, R116 ;  /* 0x00000074a5a57221 */ /* 0x000fcc0000010000 */
        /* <DEDUP_REMOVED lines=93> */
.L_x_5876:
[----:B------:R-:W-:-:S05]  /*5db0*/  IMAD.MOV.U32 R0, RZ, RZ, c[0x0][0x1a0] ;  /* 0x00006800ff007624 */ /* 0x000fca00078e00ff */
[----:B------:R-:W-:-:S04]  /*5dc0*/  LEA R0, -R0, RZ, 0x6 ;  /* 0x000000ff00007211 */ /* 0x000fc800078e31ff */
[----:B------:R-:W-:Y:S02]  /*5dd0*/  SHF.R.S32.HI R9, RZ, 0x1f, R0 ;  /* 0x0000001fff097819 */ /* 0x000fe40000011400 */
.L_x_5877:
        /* <DEDUP_REMOVED lines=54> */
[----:B------:R-:W-:-:S03]  /*6140*/  IMAD.MOV.U32 R167, RZ, RZ, R127 ;  /* 0x000000ffffa77224 */ /* 0x000fc600078e007f */
        /* <DEDUP_REMOVED lines=33> */
[----:B-----5:R-:W-:-:S07]  /*6360*/  IMAD.SHL.U32 R0, R0, 0x2, RZ ;  /* 0x0000000200007824 */ /* 0x020fce00078e00ff */
[C---:B------:R-:W-:Y:S08]  /*6370*/  HMMA.16816.F32 R28, R4.reuse, R30, RZ ;  /* 0x0000001e041c723c */ /* 0x040ff000000018ff */
[C---:B------:R-:W-:Y:S08]  /*6380*/  HMMA.16816.F32 R20, R4.reuse, R22, RZ ;  /* 0x000000160414723c */ /* 0x040ff000000018ff */
[C---:B------:R-:W-:Y:S08]  /*6390*/  HMMA.16816.F32 R12, R4.reuse, R14, RZ ;  /* 0x0000000e040c723c */ /* 0x040ff000000018ff */
        /* <DEDUP_REMOVED lines=47> */
[----:B------:R-:W1:Y:S07]  /*6690*/  LDSM.16.M88.4 R116, [R130] ;  /* 0x000000008274783b */ /* 0x000e6e0000000200 */
[C---:B------:R-:W-:Y:S08]  /*66a0*/  HMMA.16816.F32 R16, R104.reuse, R112, R16 ;  /* 0x000000706810723c */ /* 0x040ff00000001810 */
[C---:B------:R-:W-:Y:S01]  /*66b0*/  HMMA.16816.F32 R12, R104.reuse, R114, R12 ;  /* 0x00000072680c723c */ /* 0x040fe2000000180c */
[----:B------:R-:W3:Y:S07]  /*66c0*/  LDSM.16.M88.4 R112, [R129] ;  /* 0x000000008170783b */ /* 0x000eee0000000200 */
[C---:B--2---:R-:W-:Y:S08]  /*66d0*/  HMMA.16816.F32 R8, R104.reuse, R108, R8 ;  /* 0x0000006c6808723c */ /* 0x044ff00000001808 */
[----:B------:R-:W-:Y:S01]  /*66e0*/  HMMA.16816.F32 R4, R104, R110, R4 ;  /* 0x0000006e6804723c */ /* 0x000fe20000001804 */
[----:B------:R-:W2:Y:S04]  /*66f0*/  LDSM.16.M88.4 R108, [R128] ;  /* 0x00000000806c783b */ /* 0x000ea80000000200 */
[----:B------:R-:W4:Y:S03]  /*6700*/  LDSM.16.M88.4 R104, [R102] ;  /* 0x000000006668783b */ /* 0x000f260000000200 */
        /* <DEDUP_REMOVED lines=11> */
[----:B------:R-:W3:Y:S04]  /*67c0*/  LDSM.16.M88.4 R104, [R138+0x7000] ;  /* 0x007000008a68783b */ /* 0x000ee80000000200 */
[----:B------:R-:W4:Y:S03]  /*67d0*/  LDSM.16.M88.4 R120, [R138+0x7800] ;  /* 0x007800008a78783b */ /* 0x000f260000000200 */
        /* <DEDUP_REMOVED lines=13> */
[----:B------:R-:W-:Y:S01]  /*68b0*/  HMMA.16816.F32 R28, R116, R110, R28 ;  /* 0x0000006e741c723c */ /* 0x000fe2000000181c */
[----:B------:R-:W1:Y:S01]  /*68c0*/  LDSM.16.M88.4 R108, [R131+0x3000] ;  /* 0x00300000836c783b */ /* 0x000e620000000200 */
[----:B------:R-:W-:-:S06]  /*68d0*/  DEPBAR.LE SB0, 0x0 ;  /* 0x000080000000791a */ /* 0x000fcc0000000000 */
[C---:B--2---:R-:W-:Y:S07]  /*68e0*/  HMMA.16816.F32 R8, R116.reuse, R104, R8 ;  /* 0x000000687408723c */ /* 0x044fee0000001808 */
[----:B------:R-:W-:Y:S01]  /*68f0*/  LOP3.LUT R105, R0, 0x6, RZ, 0xc0, !PT ;  /* 0x0000000600697812 */ /* 0x000fe200078ec0ff */
[----:B------:R-:W-:Y:S04]  /*6900*/  HMMA.16816.F32 R4, R116, R106, R4 ;  /* 0x0000006a7404723c */ /* 0x000fe80000001804 */
[----:B------:R-:W-:-:S04]  /*6910*/  IMAD R0, R154, 0x40, R105 ;  /* 0x000000409a007824 */ /* 0x000fc800078e0269 */
[C---:B---3--:R-:W-:Y:S01]  /*6920*/  HMMA.16816.F32 R24, R116.reuse, R112, R24 ;  /* 0x000000707418723c */ /* 0x048fe20000001818 */
[C---:B------:R-:W-:Y:S02]  /*6930*/  IADD3 R104, R0.reuse, 0x1, RZ ;  /* 0x0000000100687810 */ /* 0x040fe40007ffe0ff */
[----:B------:R-:W-:Y:S02]  /*6940*/  IADD3 R106, R0, 0x8, RZ ;  /* 0x00000008006a7810 */ /* 0x000fe40007ffe0ff */
[----:B------:R-:W-:Y:S02]  /*6950*/  ISETP.GE.AND P3, PT, R104, R124, PT ;  /* 0x0000007c6800720c */ /* 0x000fe40003f66270 */
[----:B------:R-:W-:Y:S01]  /*6960*/  IADD3 R105, R0, 0x9, RZ ;  /* 0x0000000900697810 */ /* 0x000fe20007ffe0ff */
[----:B------:R-:W-:Y:S01]  /*6970*/  HMMA.16816.F32 R20, R116, R114, R20 ;  /* 0x000000727414723c */ /* 0x000fe20000001814 */
[----:B------:R-:W-:Y:S01]  /*6980*/  FSEL R185, R33, -INF , !P3 ;  /* 0xff80000021b97808 */ /* 0x000fe20005800000 */
[----:B------:R-:W-:Y:S01]  /*6990*/  BAR.SYNC.DEFER_BLOCKING 0x0 ;  /* 0x0000000000007b1d */ /* 0x000fe20000010000 */
[----:B------:R-:W-:-:S02]  /*69a0*/  ISETP.GE.AND P5, PT, R104, R103, PT ;  /* 0x000000676800720c */ /* 0x000fc40003fa6270 */
[CC--:B------:R-:W-:Y:S02]  /*69b0*/  ISETP.GE.AND P6, PT, R106.reuse, R124.reuse, PT ;  /* 0x0000007c6a00720c */ /* 0x0c0fe40003fc6270 */
[----:B------:R-:W-:Y:S01]  /*69c0*/  ISETP.GE.AND P4, PT, R106, R103, PT ;  /* 0x000000676a00720c */ /* 0x000fe20003f86270 */
[C---:B-1----:R-:W-:Y:S01]  /*69d0*/  HMMA.16816.F32 R16, R116.reuse, R108, R16 ;  /* 0x0000006c7410723c */ /* 0x042fe20000001810 */
[----:B------:R-:W-:Y:S02]  /*69e0*/  ISETP.GE.AND P3, PT, R105, R124, PT ;  /* 0x0000007c6900720c */ /* 0x000fe40003f66270 */
[----:B------:R-:W-:Y:S02]  /*69f0*/  IADD3 R104, R0, 0x10, RZ ;  /* 0x0000001000687810 */ /* 0x000fe40007ffe0ff */
[----:B------:R-:W-:Y:S02]  /*6a00*/  FSEL R183, R28, -INF , !P6 ;  /* 0xff8000001cb77808 */ /* 0x000fe40007000000 */
[----:B------:R-:W-:Y:S01]  /*6a10*/  FSEL R33, R30, -INF , !P4 ;  /* 0xff8000001e217808 */ /* 0x000fe20006000000 */
[----:B------:R-:W-:Y:S01]  /*6a20*/  HMMA.16816.F32 R12, R116, R110, R12 ;  /* 0x0000006e740c723c */ /* 0x000fe2000000180c */
        /* <DEDUP_REMOVED lines=32> */
[----:B------:R-:W-:Y:S02]  /*6c30*/  ISETP.GE.AND P4, PT, R22, R124, PT ;  /* 0x0000007c1600720c */ /* 0x000fe40003f86270 */
[----:B------:R-:W-:Y:S02]  /*6c40*/  IADD3 R16, R0, 0x30, RZ ;  /* 0x0000003000107810 */ /* 0x000fe40007ffe0ff */
[----:B------:R-:W-:Y:S02]  /*6c50*/  ISETP.GE.AND P6, PT, R20, R103, PT ;  /* 0x000000671400720c */ /* 0x000fe40003fc6270 */
[----:B------:R-:W-:Y:S02]  /*6c60*/  IADD3 R20, R0, 0x29, RZ ;  /* 0x0000002900147810 */ /* 0x000fe40007ffe0ff */
[----:B------:R-:W-:-:S02]  /*6c70*/  FSEL R113, R14, -INF , !P3 ;  /* 0xff8000000e717808 */ /* 0x000fc40005800000 */
[----:B------:R-:W-:Y:S02]  /*6c80*/  FSEL R171, R12, -INF , !P4 ;  /* 0xff8000000cab7808 */ /* 0x000fe40006000000 */
[----:B------:R-:W-:Y:S02]  /*6c90*/  ISETP.GE.AND P3, PT, R16, R124, PT ;  /* 0x0000007c1000720c */ /* 0x000fe40003f66270 */
[----:B------:R-:W-:Y:S02]  /*6ca0*/  IADD3 R12, R0, 0x31, RZ ;  /* 0x00000031000c7810 */ /* 0x000fe40007ffe0ff */
[-C--:B------:R-:W-:Y:S02]  /*6cb0*/  ISETP.GE.AND P4, PT, R20, R103.reuse, PT ;  /* 0x000000671400720c */ /* 0x080fe40003f86270 */
[----:B------:R-:W-:Y:S02]  /*6cc0*/  FSEL R106, R8, -INF , !P3 ;  /* 0xff800000086a7808 */ /* 0x000fe40005800000 */
[----:B------:R-:W-:-:S02]  /*6cd0*/  ISETP.GE.AND P3, PT, R12, R103, PT ;  /* 0x000000670c00720c */ /* 0x000fc40003f66270 */
[----:B------:R-:W-:Y:S02]  /*6ce0*/  FSEL R117, R15, -INF , !P4 ;  /* 0xff8000000f757808 */ /* 0x000fe40006000000 */
[----:B------:R-:W-:Y:S02]  /*6cf0*/  FSEL R111, R19, -INF , !P6 ;  /* 0xff800000136f7808 */ /* 0x000fe40007000000 */
[-C--:B------:R-:W-:Y:S02]  /*6d00*/  ISETP.GE.AND P4, PT, R12, R124.reuse, PT ;  /* 0x0000007c0c00720c */ /* 0x080fe40003f86270 */
[-C--:B------:R-:W-:Y:S02]  /*6d10*/  ISETP.GE.AND P6, PT, R20, R124.reuse, PT ;  /* 0x0000007c1400720c */ /* 0x080fe40003fc6270 */
[----:B------:R-:W-:Y:S02]  /*6d20*/  FSEL R104, R11, -INF , !P3 ;  /* 0xff8000000b687808 */ /* 0x000fe40005800000 */
[----:B------:R-:W-:-:S02]  /*6d30*/  ISETP.GE.AND P3, PT, R0, R124, PT ;  /* 0x0000007c0000720c */ /* 0x000fc40003f66270 */
[----:B------:R-:W-:Y:S02]  /*6d40*/  FSEL R107, R9, -INF , !P4 ;  /* 0xff800000096b7808 */ /* 0x000fe40006000000 */
[----:B------:R-:W-:Y:S02]  /*6d50*/  FSEL R125, R13, -INF , !P6 ;  /* 0xff8000000d7d7808 */ /* 0x000fe40007000000 */
[----:B------:R-:W-:Y:S02]  /*6d60*/  FSEL R9, R35, -INF , !P5 ;  /* 0xff80000023097808 */ /* 0x000fe40006800000 */
[C---:B------:R-:W-:Y:S02]  /*6d70*/  IADD3 R13, R0.reuse, 0x38, RZ ;  /* 0x00000038000d7810 */ /* 0x040fe40007ffe0ff */
[C---:B------:R-:W-:Y:S02]  /*6d80*/  IADD3 R8, R0.reuse, 0x39, RZ ;  /* 0x0000003900087810 */ /* 0x040fe40007ffe0ff */
[----:B------:R-:W-:-:S02]  /*6d90*/  ISETP.GE.AND P5, PT, R0, R103, PT ;  /* 0x000000670000720c */ /* 0x000fc40003fa6270 */
[----:B------:R-:W-:Y:S02]  /*6da0*/  FSEL R0, R32, -INF , !P3 ;  /* 0xff80000020007808 */ /* 0x000fe40005800000 */
[----:B------:R-:W-:Y:S02]  /*6db0*/  ISETP.GT.AND P3, PT, R154, R147, PT ;  /* 0x000000939a00720c */ /* 0x000fe40003f64270 */
[-C--:B------:R-:W-:Y:S02]  /*6dc0*/  ISETP.GE.AND P6, PT, R16, R103.reuse, PT ;  /* 0x000000671000720c */ /* 0x080fe40003fc6270 */
[C---:B------:R-:W-:Y:S02]  /*6dd0*/  ISETP.GE.AND P4, PT, R13.reuse, R103, PT ;  /* 0x000000670d00720c */ /* 0x040fe40003f86270 */
[----:B------:R-:W-:Y:S02]  /*6de0*/  FSEL R105, R10, -INF , !P6 ;  /* 0xff8000000a697808 */ /* 0x000fe40007000000 */
[----:B------:R-:W-:-:S02]  /*6df0*/  ISETP.GE.AND P6, PT, R13, R124, PT ;  /* 0x0000007c0d00720c */ /* 0x000fc40003fc6270 */
[----:B------:R-:W-:Y:S02]  /*6e00*/  FSEL R35, R6, -INF , !P4 ;  /* 0xff80000006237808 */ /* 0x000fe40006000000 */
[----:B------:R-:W-:Y:S02]  /*6e10*/  FSEL R108, R4, -INF , !P6 ;  /* 0xff800000046c7808 */ /* 0x000fe40007000000 */
[C---:B------:R-:W-:Y:S02]  /*6e20*/  ISETP.GE.AND P6, PT, R8.reuse, R124, PT ;  /* 0x0000007c0800720c */ /* 0x040fe40003fc6270 */
[----:B------:R-:W-:Y:S02]  /*6e30*/  ISETP.GE.AND P4, PT, R8, R103, PT ;  /* 0x000000670800720c */ /* 0x000fe40003f86270 */
[----:B------:R-:W-:Y:S02]  /*6e40*/  FSEL R11, R34, -INF , !P5 ;  /* 0xff800000220b7808 */ /* 0x000fe40006800000 */
[----:B------:R-:W-:-:S02]  /*6e50*/  FSEL R103, R5, -INF , !P6 ;  /* 0xff80000005677808 */ /* 0x000fc40007000000 */
        /* <DEDUP_REMOVED lines=62> */
.L_x_5879:
[----:B------:R-:W-:-:S05]  /*7240*/  IMAD.MOV.U32 R5, RZ, RZ, c[0x0][0x198] ;  /* 0x00006600ff057624 */ /* 0x000fca00078e00ff */
[----:B------:R-:W-:-:S04]  /*7250*/  LEA R5, -R5, RZ, 0x6 ;  /* 0x000000ff05057211 */ /* 0x000fc800078e31ff */
[----:B------:R-:W-:Y:S02]  /*7260*/  SHF.R.S32.HI R4, RZ, 0x1f, R5 ;  /* 0x0000001fff047819 */ /* 0x000fe40000011405 */
.L_x_5880:
[----:B------:R-:W-:Y:S01]  /*7270*/  @!P1 IADD3 R7, P4, R100, R5, RZ ;  /* 0x0000000564079210 */ /* 0x000fe20007f9e0ff */
[----:B------:R1:W-:Y:S01]  /*7280*/  @P2 STS.128 [R153+0x4000], RZ ;  /* 0x004000ff99002388 */ /* 0x0003e20000000c00 */
[----:B------:R-:W-:Y:S01]  /*7290*/  @!P2 LEA R18, P5, R5, R164, 0x1 ;  /* 0x000000a40512a211 */ /* 0x000fe200078a08ff */
[----:B------:R-:W-:Y:S02]  /*72a0*/  BSSY B0, `(.L_x_5881) ;  /* 0x0000045000007945 */ /* 0x000fe40003800000 */
[--C-:B------:R-:W-:Y:S01]  /*72b0*/  @!P1 IMAD.X R6, R101, 0x1, R4.reuse, P4 ;  /* 0x0000000165069824 */ /* 0x100fe200020e0604 */
[----:B------:R-:W-:Y:S02]  /*72c0*/  @!P1 LEA R16, P4, R7, c[0x0][0x168], 0x1 ;  /* 0x00005a0007109a11 */ /* 0x000fe400078808ff */
[----:B------:R-:W-:Y:S02]  /*72d0*/  @!P2 LEA.HI.X R19, R5, R163, R4, 0x1, P5 ;  /* 0x000000a30513a211 */ /* 0x000fe400028f0c04 */
[----:B------:R-:W-:-:S02]  /*72e0*/  @!P1 LEA.HI.X R17, R7, c[0x0][0x16c], R6, 0x1, P4 ;  /* 0x00005b0007119a11 */ /* 0x000fc400020f0c06 */
[-C--:B------:R-:W-:Y:S01]  /*72f0*/  @!P2 IADD3 R7, P6, R149, R5.reuse, RZ ;  /* 0x000000059507a210 */ /* 0x080fe20007fde0ff */
[----:B------:R-:W-:Y:S01]  /*7300*/  @!PT LDS RZ, [RZ] ;  /* 0x00000000fffff984 */ /* 0x000fe20000000800 */
[----:B------:R-:W-:Y:S01]  /*7310*/  @!PT LDS RZ, [RZ] ;  /* 0x00000000fffff984 */ /* 0x000fe20000000800 */
[----:B------:R-:W-:Y:S01]  /*7320*/  @!PT LDS RZ, [RZ] ;  /* 0x00000000fffff984 */ /* 0x000fe20000000800 */
[----:B------:R2:W-:Y:S01]  /*7330*/  @!P2 LDGSTS.E.BYPASS.LTC128B.128 [R153+0x4000], [R18.64] ;  /* 0x040000001299afae */ /* 0x0005e2000b901d48 */
[----:B------:R-:W-:-:S03]  /*7340*/  @!P1 IADD3 R13, P5, P4, R100, R5, R149 ;  /* 0x00000005640d9210 */ /* 0x000fc60007cbe095 */
[----:B------:R-:W-:Y:S01]  /*7350*/  @!P2 IMAD.X R6, R148, 0x1, R4, P6 ;  /* 0x000000019406a824 */ /* 0x000fe200030e0604 */
[----:B------:R-:W-:Y:S01]  /*7360*/  @!P1 IADD3.X R8, R101, R4, R148, P5, P4 ;  /* 0x0000000465089210 */ /* 0x000fe20002fe8494 */
[----:B------:R1:W-:Y:S01]  /*7370*/  @P1 STS.128 [R153+0x6000], RZ ;  /* 0x006000ff99001388 */ /* 0x0003e20000000c00 */
[----:B------:R-:W-:Y:S02]  /*7380*/  @!P2 LEA R14, P6, R7, R164, 0x1 ;  /* 0x000000a4070ea211 */ /* 0x000fe400078c08ff */
[----:B------:R-:W-:Y:S01]  /*7390*/  @!P1 LEA R12, P4, R13, c[0x0][0x168], 0x1 ;  /* 0x00005a000d0c9a11 */ /* 0x000fe200078808ff */
[----:B------:R-:W-:Y:S01]  /*73a0*/  @!PT LDS RZ, [RZ] ;  /* 0x00000000fffff984 */ /* 0x000fe20000000800 */
[----:B------:R-:W-:Y:S01]  /*73b0*/  @!PT LDS RZ, [RZ] ;  /* 0x00000000fffff984 */ /* 0x000fe20000000800 */
[----:B------:R-:W-:Y:S01]  /*73c0*/  @!PT LDS RZ, [RZ] ;  /* 0x00000000fffff984 */ /* 0x000fe20000000800 */
[----:B------:R3:W-:Y:S01]  /*73d0*/  @!P1 LDGSTS.E.BYPASS.LTC128B.128 [R153+0x6000], [R16.64+0x80] ;  /* 0x0600008010999fae */ /* 0x0007e2000b901d48 */
[----:B------:R-:W-:Y:S02]  /*73e0*/  @!P2 LEA.HI.X R15, R7, R163, R6, 0x1, P6 ;  /* 0x000000a3070fa211 */ /* 0x000fe400030f0c06 */
[----:B------:R-:W-:Y:S01]  /*73f0*/  @!P1 LEA.HI.X R13, R13, c[0x0][0x16c], R8, 0x1, P4 ;  /* 0x00005b000d0d9a11 */ /* 0x000fe200020f0c08 */
[----:B------:R1:W-:Y:S01]  /*7400*/  @P2 STS.128 [R153+0x4800], RZ ;  /* 0x004800ff99002388 */ /* 0x0003e20000000c00 */
[----:B------:R-:W-:-:S03]  /*7410*/  IADD3 R6, P5, P4, R149, R5, R149 ;  /* 0x0000000595067210 */ /* 0x000fc60007cbe095 */
[----:B------:R-:W-:Y:S01]  /*7420*/  @!PT LDS RZ, [RZ] ;  /* 0x00000000fffff984 */ /* 0x000fe20000000800 */
[----:B------:R-:W-:Y:S01]  /*7430*/  @!PT LDS RZ, [RZ] ;  /* 0x00000000fffff984 */ /* 0x000fe20000000800 */
[----:B------:R-:W-:Y:S01]  /*7440*/  @!PT LDS RZ, [RZ] ;  /* 0x00000000fffff984 */ /* 0x000fe20000000800 */
[----:B------:R1:W-:Y:S01]  /*7450*/  @!P2 LDGSTS.E.BYPASS.LTC128B.128 [R153+0x4800], [R14.64] ;  /* 0x048000000e99afae */ /* 0x0003e2000b901d48 */
[----:B------:R-:W-:Y:S02]  /*7460*/  IADD3.X R7, R148, R4, R148, P5, P4 ;  /* 0x0000000494077210 */ /* 0x000fe40002fe8494 */
[----:B------:R-:W-:Y:S01]  /*7470*/  @!P1 IADD3 R8, P5, R100, R6, RZ ;  /* 0x0000000664089210 */ /* 0x000fe20007fbe0ff */
[----:B------:R1:W-:Y:S01]  /*7480*/  @P1 STS.128 [R153+0x6800], RZ ;  /* 0x006800ff99001388 */ /* 0x0003e20000000c00 */
[----:B------:R-:W-:-:S03]  /*7490*/  @!P2 LEA R24, P6, R6, R164, 0x1 ;  /* 0x000000a40618a211 */ /* 0x000fc600078c08ff */
[--C-:B------:R-:W-:Y:S01]  /*74a0*/  @!P1 IMAD.X R27, R101, 0x1, R7.reuse, P5 ;  /* 0x00000001651b9824 */ /* 0x100fe200028e0607 */
[----:B--2---:R-:W-:Y:S01]  /*74b0*/  IADD3 R19, P4, R149, R6, RZ ;  /* 0x0000000695137210 */ /* 0x004fe20007f9e0ff */
[----:B------:R-:W-:Y:S01]  /*74c0*/  @!PT LDS RZ, [RZ] ;  /* 0x00000000fffff984 */ /* 0x000fe20000000800 */
[----:B------:R-:W-:Y:S01]  /*74d0*/  @!PT LDS RZ, [RZ] ;  /* 0x00000000fffff984 */ /* 0x000fe20000000800 */
[----:B------:R-:W-:Y:S01]  /*74e0*/  @!PT LDS RZ, [RZ] ;  /* 0x00000000fffff984 */ /* 0x000fe20000000800 */
[----:B------:R1:W-:Y:S01]  /*74f0*/  @!P1 LDGSTS.E.BYPASS.LTC128B.128 [R153+0x6800], [R12.64+0x80] ;  /* 0x068000800c999fae */ /* 0x0003e2000b901d48 */
[-CC-:B------:R-:W-:Y:S02]  /*7500*/  @!P2 LEA.HI.X R25, R6, R163.reuse, R7.reuse, 0x1, P6 ;  /* 0x000000a30619a211 */ /* 0x180fe400030f0c07 */
[----:B------:R-:W-:Y:S01]  /*7510*/  @!P1 LEA R26, P5, R8, c[0x0][0x168], 0x1 ;  /* 0x00005a00081a9a11 */ /* 0x000fe200078a08ff */
[----:B------:R-:W-:Y:S01]  /*7520*/  IMAD.X R6, R148, 0x1, R7, P4 ;  /* 0x0000000194067824 */ /* 0x000fe200020e0607 */
[----:B------:R1:W-:Y:S02]  /*7530*/  @P2 STS.128 [R153+0x5000], RZ ;  /* 0x005000ff99002388 */ /* 0x0003e40000000c00 */
[----:B------:R-:W-:Y:S02]  /*7540*/  @!P1 LEA.HI.X R27, R8, c[0x0][0x16c], R27, 0x1, P5 ;  /* 0x00005b00081b9a11 */ /* 0x000fe400028f0c1b */
[C---:B---3--:R-:W-:Y:S01]  /*7550*/  @!P2 LEA R16, P4, R19.reuse, R164, 0x1 ;  /* 0x000000a41310a211 */ /* 0x048fe200078808ff */
[----:B------:R-:W-:Y:S01]  /*7560*/  @!PT LDS RZ, [RZ] ;  /* 0x00000000fffff984 */ /* 0x000fe20000000800 */
[----:B------:R-:W-:Y:S01]  /*7570*/  @!PT LDS RZ, [RZ] ;  /* 0x00000000fffff984 */ /* 0x000fe20000000800 */
[----:B------:R-:W-:Y:S01]  /*7580*/  @!PT LDS RZ, [RZ] ;  /* 0x00000000fffff984 */ /* 0x000fe20000000800 */
[----:B------:R1:W-:Y:S03]  /*7590*/  @!P2 LDGSTS.E.BYPASS.LTC128B.128 [R153+0x5000], [R24.64] ;  /* 0x050000001899afae */ /* 0x0003e6000b901d48 */
[----:B------:R-:W-:Y:S01]  /*75a0*/  @!P2 LEA.HI.X R17, R19, R163, R6, 0x1, P4 ;  /* 0x000000a31311a211 */ /* 0x000fe200020f0c06 */
        /* <DEDUP_REMOVED lines=20> */
.L_x_5882:
[----:B------:R-:W-:Y:S05]  /*76f0*/  BSYNC B0 ;  /* 0x0000000000007941 */ /* 0x000fea0003800000 */
.L_x_5881:
[----:B------:R-:W0:Y:S01]  /*7700*/  LDGDEPBAR ;  /* 0x00000000000079af */ /* 0x000e220000000000 */
[----:B------:R-:W-:-:S04]  /*7710*/  LEA R164, P1, R5, R164, 0x1 ;  /* 0x000000a405a47211 */ /* 0x000fc800078208ff */
[----:B------:R-:W-:Y:S02]  /*7720*/  LEA.HI.X R163, R5, R163, R4, 0x1, P1 ;  /* 0x000000a305a37211 */ /* 0x000fe400008f0c04 */
.L_x_5878:
        /* <DEDUP_REMOVED lines=27> */
[----:B------:R-:W-:-:S04]  /*78e0*/  FMNMX.FTZ R5, R107, R4, !PT ;  /* 0x000000046b057209 */ /* 0x000fc80007810000 */
[----:B------:R-:W-:Y:S02]  /*78f0*/  FMNMX.FTZ R4, R108, R5, !PT ;  /* 0x000000056c047209 */ /* 0x000fe40007810000 */
[----:B------:R-:W-:Y:S02]  /*7900*/  FMNMX.FTZ R5, R105, R6, !PT ;  /* 0x0000000669057209 */ /* 0x000fe40007810000 */
[----:B------:R-:W-:Y:S02]  /*7910*/  FMNMX.FTZ R7, R103, R4, !PT ;  /* 0x0000000467077209 */ /* 0x000fe40007810000 */
[----:B------:R-:W-:-:S03]  /*7920*/  FMNMX.FTZ R6, R104, R5, !PT ;  /* 0x0000000568067209 */ /* 0x000fc60007810000 */
[----:B------:R-:W1:Y:S01]  /*7930*/  SHFL.BFLY PT, R4, R7, 0x2, 0x1f ;  /* 0x0c401f0007047f89 */ /* 0x000e6200000e0000 */
        /* <DEDUP_REMOVED lines=9> */
[----:B------:R-:W-:-:S03]  /*79d0*/  FMUL.FTZ R100, R27, c[0x0][0x23c] ;  /* 0x00008f001b647a20 */ /* 0x000fc60000410000 */
[----:B------:R-:W-:Y:S02]  /*79e0*/  FSEL R4, R27, RZ, P2 ;  /* 0x000000ff1b047208 */ /* 0x000fe40001000000 */
[----:B--2---:R-:W-:Y:S02]  /*79f0*/  FMNMX.FTZ R26, R5, R26, !PT ;  /* 0x0000001a051a7209 */ /* 0x004fe40007810000 */
[----:B------:R-:W-:Y:S02]  /*7a00*/  FSEL R100, R100, RZ, P2 ;  /* 0x000000ff64647208 */ /* 0x000fe40001000000 */
[C---:B------:R-:W-:Y:S01]  /*7a10*/  FSETP.NEU.FTZ.AND P1, PT, R26.reuse, -INF , PT ;  /* 0xff8000001a00780b */ /* 0x040fe20003f3d000 */
[----:B------:R-:W-:Y:S02]  /*7a20*/  FMUL.FTZ R34, R26, c[0x0][0x23c] ;  /* 0x00008f001a227a20 */ /* 0x000fe40000410000 */
[--C-:B------:R-:W-:Y:S01]  /*7a30*/  FFMA.FTZ R30, R0, c[0x0][0x23c], -R100.reuse ;  /* 0x00008f00001e7a23 */ /* 0x100fe20000010864 */
[----:B------:R-:W-:Y:S01]  /*7a40*/  FSEL R31, R26, RZ, P1 ;  /* 0x000000ff1a1f7208 */ /* 0x000fe20000800000 */
[--C-:B------:R-:W-:Y:S01]  /*7a50*/  FFMA.FTZ R29, R185, c[0x0][0x23c], -R100.reuse ;  /* 0x00008f00b91d7a23 */ /* 0x100fe20000010864 */
[----:B------:R-:W-:Y:S01]  /*7a60*/  FSEL R34, R34, RZ, P1 ;  /* 0x000000ff22227208 */ /* 0x000fe20000800000 */
[----:B------:R-:W-:-:S02]  /*7a70*/  FFMA.FTZ R25, R183, c[0x0][0x23c], -R100 ;  /* 0x00008f00b7197a23 */ /* 0x000fc40000010864 */
[----:B------:R-:W-:Y:S01]  /*7a80*/  FADD.FTZ R31, R2, -R31 ;  /* 0x8000001f021f7221 */ /* 0x000fe20000010000 */
[----:B------:R-:W-:Y:S01]  /*7a90*/  MUFU.EX2 R30, R30 ;  /* 0x0000001e001e7308 */ /* 0x000fe20000000800 */
[--C-:B------:R-:W-:Y:S02]  /*7aa0*/  FFMA.FTZ R6, R33, c[0x0][0x23c], -R34.reuse ;  /* 0x00008f0021067a23 */ /* 0x100fe40000010822 */
[--C-:B------:R-:W-:Y:S02]  /*7ab0*/  FFMA.FTZ R28, R11, c[0x0][0x23c], -R34.reuse ;  /* 0x00008f000b1c7a23 */ /* 0x100fe40000010822 */
[----:B------:R-:W-:Y:S02]  /*7ac0*/  FFMA.FTZ R0, R9, c[0x0][0x23c], -R34 ;  /* 0x00008f0009007a23 */ /* 0x000fe40000010822 */
[----:B------:R-:W-:Y:S01]  /*7ad0*/  FADD.FTZ R33, R3, -R4 ;  /* 0x8000000403217221 */ /* 0x000fe20000010000 */
[----:B------:R-:W1:Y:S01]  /*7ae0*/  LDSM.16.MT88.4 R8, [R139+0x8000] ;  /* 0x008000008b08783b */ /* 0x000e620000004200 */
[----:B------:R-:W-:Y:S01]  /*7af0*/  FFMA.FTZ R24, R181, c[0x0][0x23c], -R100 ;  /* 0x00008f00b5187a23 */ /* 0x000fe20000010864 */
[----:B------:R-:W2:Y:S01]  /*7b00*/  MUFU.EX2 R29, R29 ;  /* 0x0000001d001d7308 */ /* 0x000ea20000000800 */
[----:B------:R-:W-:-:S02]  /*7b10*/  FMUL.FTZ R33, R33, c[0x0][0x23c] ;  /* 0x00008f0021217a20 */ /* 0x000fc40000410000 */
[----:B------:R-:W-:Y:S02]  /*7b20*/  FMUL.FTZ R31, R31, c[0x0][0x23c] ;  /* 0x00008f001f1f7a20 */ /* 0x000fe40000410000 */
[----:B------:R-:W-:Y:S02]  /*7b30*/  FFMA.FTZ R2, R179, c[0x0][0x23c], -R34 ;  /* 0x00008f00b3027a23 */ /* 0x000fe40000010822 */
[----:B------:R-:W-:Y:S01]  /*7b40*/  FFMA.FTZ R110, R109, c[0x0][0x23c], -R100 ;  /* 0x00008f006d6e7a23 */ /* 0x000fe20000010864 */
[----:B------:R-:W-:Y:S01]  /*7b50*/  MUFU.EX2 R25, R25 ;  /* 0x0000001900197308 */ /* 0x000fe20000000800 */
[----:B------:R-:W-:Y:S02]  /*7b60*/  FFMA.FTZ R116, R115, c[0x0][0x23c], -R34 ;  /* 0x00008f0073747a23 */ /* 0x000fe40000010822 */
[--C-:B------:R-:W-:Y:S02]  /*7b70*/  FFMA.FTZ R109, R175, c[0x0][0x23c], -R100.reuse ;  /* 0x00008f00af6d7a23 */ /* 0x100fe40000010864 */
[----:B------:R-:W-:-:S02]  /*7b80*/  FFMA.FTZ R101, R177, c[0x0][0x23c], -R100 ;  /* 0x00008f00b1657a23 */ /* 0x000fc40000010864 */
[----:B------:R-:W-:Y:S01]  /*7b90*/  FFMA.FTZ R112, R21, c[0x0][0x23c], -R100 ;  /* 0x00008f0015707a23 */ /* 0x000fe20000010864 */
[----:B------:R-:W-:Y:S01]  /*7ba0*/  MUFU.EX2 R24, R24 ;  /* 0x0000001800187308 */ /* 0x000fe20000000800 */
[----:B--2---:R-:W-:Y:S01]  /*7bb0*/  F2FP.PACK_AB R4, R29, R30 ;  /* 0x0000001e1d04723e */ /* 0x004fe200000000ff */
[--C-:B------:R-:W-:Y:S02]  /*7bc0*/  FFMA.FTZ R121, R121, c[0x0][0x23c], -R34.reuse ;  /* 0x00008f0079797a23 */ /* 0x100fe40000010822 */
[--C-:B------:R-:W-:Y:S02]  /*7bd0*/  FFMA.FTZ R115, R173, c[0x0][0x23c], -R34.reuse ;  /* 0x00008f00ad737a23 */ /* 0x100fe40000010822 */
[----:B------:R-:W-:Y:S02]  /*7be0*/  FFMA.FTZ R114, R23, c[0x0][0x23c], -R34 ;  /* 0x00008f0017727a23 */ /* 0x000fe40000010822 */
[----:B------:R-:W-:Y:S01]  /*7bf0*/  MUFU.EX2 R28, R28 ;  /* 0x0000001c001c7308 */ /* 0x000fe20000000800 */
[----:B------:R-:W-:Y:S01]  /*7c00*/  LDSM.16.MT88.4 R20, [R139+0xa800] ;  /* 0x00a800008b14783b */ /* 0x000fe20000004200 */
[----:B------:R-:W-:-:S02]  /*7c10*/  FFMA.FTZ R120, R123, c[0x0][0x23c], -R100 ;  /* 0x00008f007b787a23 */ /* 0x000fc40000010864 */
[----:B------:R-:W-:Y:S02]  /*7c20*/  FFMA.FTZ R124, R111, c[0x0][0x23c], -R34 ;  /* 0x00008f006f7c7a23 */ /* 0x000fe40000010822 */
[--C-:B------:R-:W-:Y:S02]  /*7c30*/  FFMA.FTZ R123, R169, c[0x0][0x23c], -R100.reuse ;  /* 0x00008f00a97b7a23 */ /* 0x100fe40000010864 */
[----:B------:R-:W2:Y:S01]  /*7c40*/  MUFU.EX2 R0, R0 ;  /* 0x0000000000007308 */ /* 0x000ea20000000800 */
[--C-:B------:R-:W-:Y:S02]  /*7c50*/  FFMA.FTZ R118, R171, c[0x0][0x23c], -R100.reuse ;  /* 0x00008f00ab767a23 */ /* 0x100fe40000010864 */
[----:B------:R-:W-:Y:S02]  /*7c60*/  FFMA.FTZ R125, R125, c[0x0][0x23c], -R100 ;  /* 0x00008f007d7d7a23 */ /* 0x000fe40000010864 */
[--C-:B------:R-:W-:Y:S02]  /*7c70*/  FFMA.FTZ R119, R119, c[0x0][0x23c], -R34.reuse ;  /* 0x00008f0077777a23 */ /* 0x100fe40000010822 */
[--C-:B------:R-:W-:Y:S01]  /*7c80*/  FFMA.FTZ R111, R113, c[0x0][0x23c], -R34.reuse ;  /* 0x00008f00716f7a23 */ /* 0x100fe20000010822 */
[----:B------:R3:W-:Y:S01]  /*7c90*/  MUFU.EX2 R3, R6 ;  /* 0x0000000600037308 */ /* 0x0007e20000000800 */
[----:B------:R-:W-:-:S02]  /*7ca0*/  FFMA.FTZ R122, R117, c[0x0][0x23c], -R34 ;  /* 0x00008f00757a7a23 */ /* 0x000fc40000010822 */
[--C-:B------:R-:W-:Y:S02]  /*7cb0*/  FFMA.FTZ R106, R106, c[0x0][0x23c], -R100.reuse ;  /* 0x00008f006a6a7a23 */ /* 0x100fe40000010864 */
[--C-:B------:R-:W-:Y:S02]  /*7cc0*/  FFMA.FTZ R107, R107, c[0x0][0x23c], -R100.reuse ;  /* 0x00008f006b6b7a23 */ /* 0x100fe40000010864 */
[--C-:B------:R-:W-:Y:S01]  /*7cd0*/  FFMA.FTZ R108, R108, c[0x0][0x23c], -R100.reuse ;  /* 0x00008f006c6c7a23 */ /* 0x100fe20000010864 */
[----:B------:R-:W4:Y:S01]  /*7ce0*/  MUFU.EX2 R33, R33 ;  /* 0x0000002100217308 */ /* 0x000f220000000800 */
[----:B--2---:R-:W-:Y:S01]  /*7cf0*/  F2FP.PACK_AB R5, R0, R28 ;  /* 0x0000001c0005723e */ /* 0x004fe200000000ff */
[----:B------:R-:W-:Y:S02]  /*7d00*/  FFMA.FTZ R103, R103, c[0x0][0x23c], -R100 ;  /* 0x00008f0067677a23 */ /* 0x000fe40000010864 */
[--C-:B------:R-:W-:Y:S02]  /*7d10*/  FFMA.FTZ R100, R105, c[0x0][0x23c], -R34.reuse ;  /* 0x00008f0069647a23 */ /* 0x100fe40000010822 */
[----:B------:R-:W-:-:S02]  /*7d20*/  FFMA.FTZ R105, R104, c[0x0][0x23c], -R34 ;  /* 0x00008f0068697a23 */ /* 0x000fc40000010822 */
[----:B------:R-:W2:Y:S01]  /*7d30*/  MUFU.EX2 R31, R31 ;  /* 0x0000001f001f7308 */ /* 0x000ea20000000800 */
[----:B---3--:R-:W-:Y:S01]  /*7d40*/  F2FP.PACK_AB R6, R24, R25 ;  /* 0x000000191806723e */ /* 0x008fe200000000ff */
[--C-:B------:R-:W-:Y:S02]  /*7d50*/  FFMA.FTZ R35, R35, c[0x0][0x23c], -R34.reuse ;  /* 0x00008f0023237a23 */ /* 0x100fe40000010822 */
[----:B------:R-:W-:-:S04]  /*7d60*/  FFMA.FTZ R32, R32, c[0x0][0x23c], -R34 ;  /* 0x00008f0020207a23 */ /* 0x000fc80000010822 */
[----:B------:R-:W3:Y:S01]  /*7d70*/  MUFU.EX2 R2, R2 ;  /* 0x0000000200027308 */ /* 0x000ee20000000800 */
[-C--:B----4-:R-:W-:Y:S02]  /*7d80*/  FMUL.FTZ R40, R40, R33.reuse ;  /* 0x0000002128287220 */ /* 0x090fe40000410000 */
[-C--:B------:R-:W-:Y:S02]  /*7d90*/  FMUL.FTZ R41, R41, R33.reuse ;  /* 0x0000002129297220 */ /* 0x080fe40000410000 */
[-C--:B------:R-:W-:Y:S02]  /*7da0*/  FMUL.FTZ R44, R44, R33.reuse ;  /* 0x000000212c2c7220 */ /* 0x080fe40000410000 */
[----:B------:R-:W-:Y:S01]  /*7db0*/  FMUL.FTZ R45, R45, R33 ;  /* 0x000000212d2d7220 */ /* 0x000fe20000410000 */
[----:B------:R-:W-:Y:S01]  /*7dc0*/  MUFU.EX2 R110, R110 ;  /* 0x0000006e006e7308 */ /* 0x000fe20000000800 */
[-C--:B--2---:R-:W-:Y:S02]  /*7dd0*/  FMUL.FTZ R42, R42, R31.reuse ;  /* 0x0000001f2a2a7220 */ /* 0x084fe40000410000 */
[----:B------:R-:W-:-:S02]  /*7de0*/  FMUL.FTZ R43, R43, R31 ;  /* 0x0000001f2b2b7220 */ /* 0x000fc40000410000 */
[-C--:B------:R-:W-:Y:S02]  /*7df0*/  FMUL.FTZ R46, R46, R31.reuse ;  /* 0x0000001f2e2e7220 */ /* 0x080fe40000410000 */
[----:B------:R-:W-:Y:S01]  /*7e00*/  FMUL.FTZ R47, R47, R31 ;  /* 0x0000001f2f2f7220 */ /* 0x000fe20000410000 */
[----:B---3--:R-:W-:Y:S01]  /*7e10*/  F2FP.PACK_AB R7, R2, R3 ;  /* 0x000000030207723e */ /* 0x008fe200000000ff */
[-C--:B------:R-:W-:Y:S01]  /*7e20*/  FMUL.FTZ R96, R96, R33.reuse ;  /* 0x0000002160607220 */ /* 0x080fe20000410000 */
[----:B------:R-:W2:Y:S01]  /*7e30*/  MUFU.EX2 R109, R109 ;  /* 0x0000006d006d7308 */ /* 0x000ea20000000800 */
[----:B------:R-:W-:Y:S02]  /*7e40*/  FMUL.FTZ R97, R97, R33 ;  /* 0x0000002161617220 */ /* 0x000fe40000410000 */
[-C--:B------:R-:W-:Y:S02]  /*7e50*/  FMUL.FTZ R98, R98, R31.reuse ;  /* 0x0000001f62627220 */ /* 0x080fe40000410000 */
[----:B------:R-:W-:Y:S01]  /*7e60*/  HMMA.16816.F32 R40, R4, R12, R40 ;  /* 0x0000000c0428723c */ /* 0x000fe20000001828 */
[----:B------:R-:W-:-:S02]  /*7e70*/  FMUL.FTZ R99, R99, R31 ;  /* 0x0000001f63637220 */ /* 0x000fc40000410000 */
[-C--:B------:R-:W-:Y:S01]  /*7e80*/  FMUL.FTZ R36, R36, R33.reuse ;  /* 0x0000002124247220 */ /* 0x080fe20000410000 */
[----:B------:R-:W-:Y:S01]  /*7e90*/  MUFU.EX2 R101, R101 ;  /* 0x0000006500657308 */ /* 0x000fe20000000800 */
[----:B------:R-:W-:Y:S02]  /*7ea0*/  FMUL.FTZ R37, R37, R33 ;  /* 0x0000002125257220 */ /* 0x000fe40000410000 */
[-C--:B------:R-:W-:Y:S01]  /*7eb0*/  FMUL.FTZ R38, R38, R31.reuse ;  /* 0x0000001f26267220 */ /* 0x080fe20000410000 */
[----:B------:R-:W-:Y:S01]  /*7ec0*/  HMMA.16816.F32 R44, R4, R14, R44 ;  /* 0x0000000e042c723c */ /* 0x000fe2000000182c */
[----:B------:R-:W-:Y:S01]  /*7ed0*/  FMUL.FTZ R39, R39, R31 ;  /* 0x0000001f27277220 */ /* 0x000fe20000410000 */
[----:B------:R-:W3:Y:S01]  /*7ee0*/  LDSM.16.MT88.4 R12, [R135+0x8000] ;  /* 0x00800000870c783b */ /* 0x000ee20000004200 */
[-C--:B------:R-:W-:Y:S01]  /*7ef0*/  FMUL.FTZ R56, R56, R33.reuse ;  /* 0x0000002138387220 */ /* 0x080fe20000410000 */
[----:B------:R-:W-:Y:S01]  /*7f00*/  MUFU.EX2 R112, R112 ;  /* 0x0000007000707308 */ /* 0x000fe20000000800 */
[----:B------:R-:W-:-:S02]  /*7f10*/  FMUL.FTZ R57, R57, R33 ;  /* 0x0000002139397220 */ /* 0x000fc40000410000 */
[-C--:B------:R-:W-:Y:S01]  /*7f20*/  FMUL.FTZ R58, R58, R31.reuse ;  /* 0x0000001f3a3a7220 */ /* 0x080fe20000410000 */
[C---:B-1----:R-:W-:Y:S01]  /*7f30*/  HMMA.16816.F32 R96, R4.reuse, R8, R96 ;  /* 0x000000080460723c */ /* 0x042fe20000001860 */
[----:B------:R-:W-:Y:S02]  /*7f40*/  FMUL.FTZ R59, R59, R31 ;  /* 0x0000001f3b3b7220 */ /* 0x000fe40000410000 */
[-C--:B------:R-:W-:Y:S01]  /*7f50*/  FMUL.FTZ R60, R60, R33.reuse ;  /* 0x000000213c3c7220 */ /* 0x080fe20000410000 */
[----:B------:R-:W-:Y:S01]  /*7f60*/  MUFU.EX2 R121, R121 ;  /* 0x0000007900797308 */ /* 0x000fe20000000800 */
[----:B------:R-:W-:Y:S02]  /*7f70*/  FMUL.FTZ R61, R61, R33 ;  /* 0x000000213d3d7220 */ /* 0x000fe40000410000 */
[-C--:B------:R-:W-:Y:S01]  /*7f80*/  FMUL.FTZ R62, R62, R31.reuse ;  /* 0x0000001f3e3e7220 */ /* 0x080fe20000410000 */
[----:B------:R-:W-:Y:S01]  /*7f90*/  HMMA.16816.F32 R36, R4, R10, R36 ;  /* 0x0000000a0424723c */ /* 0x000fe20000001824 */
[----:B------:R-:W1:Y:S01]  /*7fa0*/  LDSM.16.MT88.4 R8, [R136+0x8000] ;  /* 0x008000008808783b */ /* 0x000e620000004200 */
[----:B------:R-:W-:-:S02]  /*7fb0*/  FMUL.FTZ R63, R63, R31 ;  /* 0x0000001f3f3f7220 */ /* 0x000fc40000410000 */
[-C--:B------:R-:W-:Y:S01]  /*7fc0*/  FMUL.FTZ R48, R48, R33.reuse ;  /* 0x0000002130307220 */ /* 0x080fe20000410000 */
[----:B------:R-:W4:Y:S01]  /*7fd0*/  MUFU.EX2 R116, R116 ;  /* 0x0000007400747308 */ /* 0x000f220000000800 */
[----:B------:R-:W-:Y:S02]  /*7fe0*/  FMUL.FTZ R49, R49, R33 ;  /* 0x0000002131317220 */ /* 0x000fe40000410000 */
[-C--:B------:R-:W-:Y:S02]  /*7ff0*/  FMUL.FTZ R50, R50, R31.reuse ;  /* 0x0000001f32327220 */ /* 0x080fe40000410000 */
[----:B------:R-:W-:Y:S02]  /*8000*/  FMUL.FTZ R51, R51, R31 ;  /* 0x0000001f33337220 */ /* 0x000fe40000410000 */
[-C--:B------:R-:W-:Y:S01]  /*8010*/  FMUL.FTZ R52, R52, R33.reuse ;  /* 0x0000002134347220 */ /* 0x080fe20000410000 */
[----:B------:R-:W-:Y:S01]  /*8020*/  MUFU.EX2 R115, R115 ;  /* 0x0000007300737308 */ /* 0x000fe20000000800 */
[----:B------:R-:W-:-:S02]  /*8030*/  FMUL.FTZ R53, R53, R33 ;  /* 0x0000002135357220 */ /* 0x000fc40000410000 */
[-C--:B------:R-:W-:Y:S02]  /*8040*/  FMUL.FTZ R54, R54, R31.reuse ;  /* 0x0000001f36367220 */ /* 0x080fe40000410000 */
[----:B------:R-:W-:Y:S02]  /*8050*/  FMUL.FTZ R55, R55, R31 ;  /* 0x0000001f37377220 */ /* 0x000fe40000410000 */
[-C--:B------:R-:W-:Y:S01]  /*8060*/  FMUL.FTZ R72, R72, R33.reuse ;  /* 0x0000002148487220 */ /* 0x080fe20000410000 */
[----:B------:R-:W5:Y:S01]  /*8070*/  MUFU.EX2 R114, R114 ;  /* 0x0000007200727308 */ /* 0x000f620000000800 */
[----:B------:R-:W-:Y:S02]  /*8080*/  FMUL.FTZ R73, R73, R33 ;  /* 0x0000002149497220 */ /* 0x000fe40000410000 */
[-C--:B------:R-:W-:Y:S01]  /*8090*/  FMUL.FTZ R74, R74, R31.reuse ;  /* 0x0000001f4a4a7220 */ /* 0x080fe20000410000 */
[----:B---3--:R-:W-:Y:S01]  /*80a0*/  HMMA.16816.F32 R56, R4, R12, R56 ;  /* 0x0000000c0438723c */ /* 0x008fe20000001838 */
[----:B------:R-:W-:-:S02]  /*80b0*/  FMUL.FTZ R75, R75, R31 ;  /* 0x0000001f4b4b7220 */ /* 0x000fc40000410000 */
[-C--:B------:R-:W-:Y:S01]  /*80c0*/  FMUL.FTZ R92, R92, R33.reuse ;  /* 0x000000215c5c7220 */ /* 0x080fe20000410000 */
[----:B------:R-:W-:Y:S01]  /*80d0*/  MUFU.EX2 R120, R120 ;  /* 0x0000007800787308 */ /* 0x000fe20000000800 */
[----:B------:R-:W-:Y:S02]  /*80e0*/  FMUL.FTZ R93, R93, R33 ;  /* 0x000000215d5d7220 */ /* 0x000fe40000410000 */
[-C--:B------:R-:W-:Y:S01]  /*80f0*/  FMUL.FTZ R94, R94, R31.reuse ;  /* 0x0000001f5e5e7220 */ /* 0x080fe20000410000 */
[----:B------:R-:W-:Y:S01]  /*8100*/  HMMA.16816.F32 R60, R4, R14, R60 ;  /* 0x0000000e043c723c */ /* 0x000fe2000000183c */
[----:B------:R-:W3:Y:S01]  /*8110*/  LDSM.16.MT88.4 R12, [R137+0xa000] ;  /* 0x00a00000890c783b */ /* 0x000ee20000004200 */
[----:B------:R-:W-:Y:S02]  /*8120*/  FMUL.FTZ R95, R95, R31 ;  /* 0x0000001f5f5f7220 */ /* 0x000fe40000410000 */
[-C--:B------:R-:W-:Y:S01]  /*8130*/  FMUL.FTZ R64, R64, R33.reuse ;  /* 0x0000002140407220 */ /* 0x080fe20000410000 */
[----:B------:R-:W2:Y:S01]  /*8140*/  MUFU.EX2 R123, R123 ;  /* 0x0000007b007b7308 */ /* 0x000ea20000000800 */
[----:B------:R-:W-:-:S02]  /*8150*/  FMUL.FTZ R65, R65, R33 ;  /* 0x0000002141417220 */ /* 0x000fc40000410000 */
[C---:B-1----:R-:W-:Y:S01]  /*8160*/  HMMA.16816.F32 R48, R4.reuse, R8, R48 ;  /* 0x000000080430723c */ /* 0x042fe20000001830 */
[-C--:B------:R-:W-:Y:S02]  /*8170*/  FMUL.FTZ R66, R66, R31.reuse ;  /* 0x0000001f42427220 */ /* 0x080fe40000410000 */
[----:B------:R-:W-:Y:S02]  /*8180*/  FMUL.FTZ R67, R67, R31 ;  /* 0x0000001f43437220 */ /* 0x000fe40000410000 */
[-C--:B------:R-:W-:Y:S01]  /*8190*/  FMUL.FTZ R68, R68, R33.reuse ;  /* 0x0000002144447220 */ /* 0x080fe20000410000 */
[----:B------:R-:W-:Y:S01]  /*81a0*/  MUFU.EX2 R118, R118 ;  /* 0x0000007600767308 */ /* 0x000fe20000000800 */
[----:B------:R-:W-:Y:S01]  /*81b0*/  FMUL.FTZ R69, R69, R33 ;  /* 0x0000002145457220 */ /* 0x000fe20000410000 */
[----:B------:R-:W-:Y:S01]  /*81c0*/  HMMA.16816.F32 R52, R4, R10, R52 ;  /* 0x0000000a0434723c */ /* 0x000fe20000001834 */
[----:B------:R-:W1:Y:S01]  /*81d0*/  LDSM.16.MT88.4 R8, [R139+0xa000] ;  /* 0x00a000008b08783b */ /* 0x000e620000004200 */
[----:B------:R-:W-:-:S02]  /*81e0*/  FMUL.FTZ R70, R70, R31 ;  /* 0x0000001f46467220 */ /* 0x000fc40000410000 */
[----:B------:R-:W-:Y:S02]  /*81f0*/  FMUL.FTZ R71, R71, R31 ;  /* 0x0000001f47477220 */ /* 0x000fe40000410000 */
[-C--:B------:R-:W-:Y:S01]  /*8200*/  FMUL.FTZ R88, R88, R33.reuse ;  /* 0x0000002158587220 */ /* 0x080fe20000410000 */
[----:B------:R-:W-:Y:S01]  /*8210*/  MUFU.EX2 R125, R125 ;  /* 0x0000007d007d7308 */ /* 0x000fe20000000800 */
        /* <DEDUP_REMOVED lines=9> */
[----:B------:R-:W1:Y:S01]  /*82b0*/  MUFU.EX2 R124, R124 ;  /* 0x0000007c007c7308 */ /* 0x000e620000000800 */
[----:B------:R-:W-:Y:S01]  /*82c0*/  FMUL.FTZ R77, R77, R33 ;  /* 0x000000214d4d7220 */ /* 0x000fe20000410000 */
[----:B---3--:R-:W-:Y:S01]  /*82d0*/  HMMA.16816.F32 R72, R4, R12, R72 ;  /* 0x0000000c0448723c */ /* 0x008fe20000001848 */
[-C--:B------:R-:W-:Y:S02]  /*82e0*/  FMUL.FTZ R78, R78, R31.reuse ;  /* 0x0000001f4e4e7220 */ /* 0x080fe40000410000 */
[----:B------:R-:W-:-:S02]  /*82f0*/  FMUL.FTZ R79, R79, R31 ;  /* 0x0000001f4f4f7220 */ /* 0x000fc40000410000 */
[-C--:B------:R-:W-:Y:S01]  /*8300*/  FMUL.FTZ R80, R80, R33.reuse ;  /* 0x0000002150507220 */ /* 0x080fe20000410000 */
[----:B------:R-:W-:Y:S01]  /*8310*/  MUFU.EX2 R111, R111 ;  /* 0x0000006f006f7308 */ /* 0x000fe20000000800 */
[----:B------:R-:W-:Y:S01]  /*8320*/  FMUL.FTZ R81, R81, R33 ;  /* 0x0000002151517220 */ /* 0x000fe20000410000 */
[C---:B------:R-:W-:Y:S01]  /*8330*/  HMMA.16816.F32 R92, R4.reuse, R14, R92 ;  /* 0x0000000e045c723c */ /* 0x040fe2000000185c */
[----:B------:R-:W3:Y:S01]  /*8340*/  LDSM.16.MT88.4 R12, [R135+0xa000] ;  /* 0x00a00000870c783b */ /* 0x000ee20000004200 */
[-C--:B------:R-:W-:Y:S02]  /*8350*/  FMUL.FTZ R82, R82, R31.reuse ;  /* 0x0000001f52527220 */ /* 0x080fe40000410000 */
[-C--:B------:R-:W-:Y:S02]  /*8360*/  FMUL.FTZ R83, R83, R31.reuse ;  /* 0x0000001f53537220 */ /* 0x080fe40000410000 */
[----:B------:R-:W2:Y:S01]  /*8370*/  MUFU.EX2 R122, R122 ;  /* 0x0000007a007a7308 */ /* 0x000ea20000000800 */
[----:B------:R-:W-:Y:S01]  /*8380*/  FFMA.FTZ R31, R165, R31, R28 ;  /* 0x0000001fa51f7223 */ /* 0x000fe2000001001c */
[----:B-1----:R-:W-:Y:S03]  /*8390*/  HMMA.16816.F32 R64, R4, R8, R64 ;  /* 0x000000080440723c */ /* 0x002fe60000001840 */
[----:B------:R-:W-:-:S03]  /*83a0*/  FADD.FTZ R0, R0, R31 ;  /* 0x0000001f00007221 */ /* 0x000fc60000010000 */
[----:B------:R-:W-:Y:S02]  /*83b0*/  MUFU.EX2 R106, R106 ;  /* 0x0000006a006a7308 */ /* 0x000fe40000000800 */
[C---:B------:R-:W-:Y:S01]  /*83c0*/  HMMA.16816.F32 R68, R4.reuse, R10, R68 ;  /* 0x0000000a0444723c */ /* 0x040fe20000001844 */
[----:B------:R-:W1:Y:S05]  /*83d0*/  LDSM.16.MT88.4 R8, [R136+0xa000] ;  /* 0x00a000008808783b */ /* 0x000e6a0000004200 */
[----:B------:R-:W1:Y:S08]  /*83e0*/  MUFU.EX2 R107, R107 ;  /* 0x0000006b006b7308 */ /* 0x000e700000000800 */
[----:B------:R-:W-:Y:S08]  /*83f0*/  MUFU.EX2 R108, R108 ;  /* 0x0000006c006c7308 */ /* 0x000ff00000000800 */
[----:B------:R-:W-:Y:S01]  /*8400*/  MUFU.EX2 R103, R103 ;  /* 0x0000006700677308 */ /* 0x000fe20000000800 */
[C---:B---3--:R-:W-:Y:S07]  /*8410*/  HMMA.16816.F32 R88, R4.reuse, R12, R88 ;  /* 0x0000000c0458723c */ /* 0x048fee0000001858 */
[----:B------:R-:W-:Y:S01]  /*8420*/  MUFU.EX2 R100, R100 ;  /* 0x0000006400647308 */ /* 0x000fe20000000800 */
[C---:B------:R-:W-:Y:S01]  /*8430*/  HMMA.16816.F32 R84, R4.reuse, R14, R84 ;  /* 0x0000000e0454723c */ /* 0x040fe20000001854 */
[----:B------:R-:W3:Y:S06]  /*8440*/  LDSM.16.MT88.4 R12, [R139+0x8800] ;  /* 0x008800008b0c783b */ /* 0x000eec0000004200 */
[----:B------:R-:W2:Y:S01]  /*8450*/  MUFU.EX2 R105, R105 ;  /* 0x0000006900697308 */ /* 0x000ea20000000800 */
[C---:B-1----:R-:W-:Y:S07]  /*8460*/  HMMA.16816.F32 R76, R4.reuse, R8, R76 ;  /* 0x00000008044c723c */ /* 0x042fee000000184c */
[----:B------:R-:W-:Y:S01]  /*8470*/  MUFU.EX2 R35, R35 ;  /* 0x0000002300237308 */ /* 0x000fe20000000800 */
[----:B------:R-:W-:Y:S01]  /*8480*/  HMMA.16816.F32 R80, R4, R10, R80 ;  /* 0x0000000a0450723c */ /* 0x000fe20000001850 */
[----:B------:R-:W1:Y:S06]  /*8490*/  LDSM.16.MT88.4 R8, [R137+0x8800] ;  /* 0x008800008908783b */ /* 0x000e6c0000004200 */
[----:B------:R-:W1:Y:S01]  /*84a0*/  MUFU.EX2 R32, R32 ;  /* 0x0000002000207308 */ /* 0x000e620000000800 */
[----:B--2---:R-:W-:-:S02]  /*84b0*/  F2FP.PACK_AB R4, R109, R110 ;  /* 0x0000006e6d04723e */ /* 0x004fc400000000ff */
[----:B----4-:R-:W-:Y:S02]  /*84c0*/  F2FP.PACK_AB R5, R116, R121 ;  /* 0x000000797405723e */ /* 0x010fe400000000ff */
[----:B------:R-:W-:Y:S02]  /*84d0*/  F2FP.PACK_AB R6, R112, R101 ;  /* 0x000000657006723e */ /* 0x000fe400000000ff */
[----:B-----5:R-:W-:-:S07]  /*84e0*/  F2FP.PACK_AB R7, R114, R115 ;  /* 0x000000737207723e */ /* 0x020fce00000000ff */
[C---:B------:R-:W-:Y:S08]  /*84f0*/  HMMA.16816.F32 R64, R4.reuse, R20, R64 ;  /* 0x000000140440723c */ /* 0x040ff00000001840 */
[C---:B---3--:R-:W-:Y:S08]  /*8500*/  HMMA.16816.F32 R96, R4.reuse, R12, R96 ;  /* 0x0000000c0460723c */ /* 0x048ff00000001860 */
[C---:B------:R-:W-:Y:S01]  /*8510*/  HMMA.16816.F32 R36, R4.reuse, R14, R36 ;  /* 0x0000000e0424723c */ /* 0x040fe20000001824 */
[----:B------:R-:W2:Y:S07]  /*8520*/  LDSM.16.MT88.4 R12, [R136+0x8800] ;  /* 0x00880000880c783b */ /* 0x000eae0000004200 */
[C---:B-1----:R-:W-:Y:S08]  /*8530*/  HMMA.16816.F32 R40, R4.reuse, R8, R40 ;  /* 0x000000080428723c */ /* 0x042ff00000001828 */
[C---:B------:R-:W-:Y:S01]  /*8540*/  HMMA.16816.F32 R44, R4.reuse, R10, R44 ;  /* 0x0000000a042c723c */ /* 0x040fe2000000182c */
[----:B------:R-:W1:Y:S07]  /*8550*/  LDSM.16.MT88.4 R8, [R135+0x8800] ;  /* 0x008800008708783b */ /* 0x000e6e0000004200 */
        /* <DEDUP_REMOVED lines=11> */
[C---:B--2---:R-:W-:Y:S08]  /*8610*/  HMMA.16816.F32 R76, R4.reuse, R12, R76 ;  /* 0x0000000c044c723c */ /* 0x044ff0000000184c */
[C---:B------:R-:W-:Y:S01]  /*8620*/  HMMA.16816.F32 R80, R4.reuse, R14, R80 ;  /* 0x0000000e0450723c */ /* 0x040fe20000001850 */
[----:B------:R-:W2:Y:S07]  /*8630*/  LDSM.16.MT88.4 R12, [R139+0x9000] ;  /* 0x009000008b0c783b */ /* 0x000eae0000004200 */
[C---:B-1----:R-:W-:Y:S08]  /*8640*/  HMMA.16816.F32 R88, R4.reuse, R8, R88 ;  /* 0x000000080458723c */ /* 0x042ff00000001858 */
[----:B------:R-:W-:Y:S01]  /*8650*/  HMMA.16816.F32 R84, R4, R10, R84 ;  /* 0x0000000a0454723c */ /* 0x000fe20000001854 */
[----:B------:R-:W1:Y:S06]  /*8660*/  LDSM.16.MT88.4 R8, [R137+0x9000] ;  /* 0x009000008908783b */ /* 0x000e6c0000004200 */
[----:B------:R-:W-:-:S02]  /*8670*/  F2FP.PACK_AB R4, R123, R120 ;  /* 0x000000787b04723e */ /* 0x000fc400000000ff */
[----:B------:R-:W-:Y:S02]  /*8680*/  F2FP.PACK_AB R5, R124, R119 ;  /* 0x000000777c05723e */ /* 0x000fe400000000ff */
[----:B------:R-:W-:Y:S02]  /*8690*/  F2FP.PACK_AB R6, R125, R118 ;  /* 0x000000767d06723e */ /* 0x000fe400000000ff */
[----:B------:R-:W-:-:S07]  /*86a0*/  F2FP.PACK_AB R7, R122, R111 ;  /* 0x0000006f7a07723e */ /* 0x000fce00000000ff */
[C---:B------:R-:W-:Y:S08]  /*86b0*/  HMMA.16816.F32 R88, R4.reuse, R16, R88 ;  /* 0x000000100458723c */ /* 0x040ff00000001858 */
[C---:B--2---:R-:W-:Y:S08]  /*86c0*/  HMMA.16816.F32 R96, R4.reuse, R12, R96 ;  /* 0x0000000c0460723c */ /* 0x044ff00000001860 */
[C---:B------:R-:W-:Y:S01]  /*86d0*/  HMMA.16816.F32 R36, R4.reuse, R14, R36 ;  /* 0x0000000e0424723c */ /* 0x040fe20000001824 */
[----:B------:R-:W2:Y:S07]  /*86e0*/  LDSM.16.MT88.4 R12, [R136+0x9000] ;  /* 0x00900000880c783b */ /* 0x000eae0000004200 */
[C---:B-1----:R-:W-:Y:S08]  /*86f0*/  HMMA.16816.F32 R40, R4.reuse, R8, R40 ;  /* 0x000000080428723c */ /* 0x042ff00000001828 */
[C---:B------:R-:W-:Y:S01]  /*8700*/  HMMA.16816.F32 R44, R4.reuse, R10, R44 ;  /* 0x0000000a042c723c */ /* 0x040fe2000000182c */
[----:B------:R-:W1:Y:S07]  /*8710*/  LDSM.16.MT88.4 R8, [R135+0x9000] ;  /* 0x009000008708783b */ /* 0x000e6e0000004200 */
        /* <DEDUP_REMOVED lines=17> */
[----:B------:R-:W-:-:S02]  /*8830*/  F2FP.PACK_AB R4, R107, R106 ;  /* 0x0000006a6b04723e */ /* 0x000fc400000000ff */
[----:B------:R-:W-:Y:S02]  /*8840*/  F2FP.PACK_AB R5, R105, R100 ;  /* 0x000000646905723e */ /* 0x000fe400000000ff */
[----:B------:R-:W-:Y:S02]  /*8850*/  F2FP.PACK_AB R6, R103, R108 ;  /* 0x0000006c6706723e */ /* 0x000fe400000000ff */
[----:B------:R-:W-:-:S07]  /*8860*/  F2FP.PACK_AB R7, R32, R35 ;  /* 0x000000232007723e */ /* 0x000fce00000000ff */
[C---:B-1----:R-:W-:Y:S08]  /*8870*/  HMMA.16816.F32 R96, R4.reuse, R8, R96 ;  /* 0x000000080460723c */ /* 0x042ff00000001860 */
[C---:B------:R-:W-:Y:S01]  /*8880*/  HMMA.16816.F32 R36, R4.reuse, R10, R36 ;  /* 0x0000000a0424723c */ /* 0x040fe20000001824 */
[----:B------:R-:W1:Y:S07]  /*8890*/  LDSM.16.MT88.4 R8, [R139+0xb800] ;  /* 0x00b800008b08783b */ /* 0x000e6e0000004200 */
[C---:B------:R-:W-:Y:S08]  /*88a0*/  HMMA.16816.F32 R48, R4.reuse, R16, R48 ;  /* 0x000000100430723c */ /* 0x040ff00000001830 */
[C---:B------:R-:W-:Y:S01]  /*88b0*/  HMMA.16816.F32 R52, R4.reuse, R18, R52 ;  /* 0x000000120434723c */ /* 0x040fe20000001834 */
[----:B------:R-:W3:Y:S07]  /*88c0*/  LDSM.16.MT88.4 R16, [R137+0xb800] ;  /* 0x00b800008910783b */ /* 0x000eee0000004200 */
[C---:B------:R-:W-:Y:S07]  /*88d0*/  HMMA.16816.F32 R40, R4.reuse, R20, R40 ;  /* 0x000000140428723c */ /* 0x040fee0000001828 */
[----:B------:R-:W-:Y:S01]  /*88e0*/  FFMA.FTZ R20, R166, R33, R30 ;  /* 0x00000021a6147223 */ /* 0x000fe2000001001e */
[----:B--2---:R-:W-:Y:S03]  /*88f0*/  HMMA.16816.F32 R56, R4, R12, R56 ;  /* 0x0000000c0438723c */ /* 0x004fe60000001838 */
[----:B------:R-:W-:-:S04]  /*8900*/  FADD.FTZ R20, R29, R20 ;  /* 0x000000141d147221 */ /* 0x000fc80000010000 */
[----:B------:R-:W-:Y:S01]  /*8910*/  FADD.FTZ R25, R25, R20 ;  /* 0x0000001419197221 */ /* 0x000fe20000010000 */
[C---:B------:R-:W-:Y:S01]  /*8920*/  HMMA.16816.F32 R60, R4.reuse, R14, R60 ;  /* 0x0000000e043c723c */ /* 0x040fe2000000183c */
[----:B------:R-:W2:Y:S07]  /*8930*/  LDSM.16.MT88.4 R12, [R136+0xb800] ;  /* 0x00b80000880c783b */ /* 0x000eae0000004200 */
[C---:B-1----:R-:W-:Y:S08]  /*8940*/  HMMA.16816.F32 R64, R4.reuse, R8, R64 ;  /* 0x000000080440723c */ /* 0x042ff00000001840 */
[C---:B------:R-:W-:Y:S01]  /*8950*/  HMMA.16816.F32 R68, R4.reuse, R10, R68 ;  /* 0x0000000a0444723c */ /* 0x040fe20000001844 */
[----:B------:R-:W1:Y:S07]  /*8960*/  LDSM.16.MT88.4 R8, [R135+0xb800] ;  /* 0x00b800008708783b */ /* 0x000e6e0000004200 */
[C---:B---3--:R-:W-:Y:S07]  /*8970*/  HMMA.16816.F32 R72, R4.reuse, R16, R72 ;  /* 0x000000100448723c */ /* 0x048fee0000001848 */
[----:B------:R-:W-:Y:S01]  /*8980*/  FADD.FTZ R17, R3, R0 ;  /* 0x0000000003117221 */ /* 0x000fe20000010000 */
[----:B------:R-:W-:Y:S01]  /*8990*/  HMMA.16816.F32 R44, R4, R22, R44 ;  /* 0x00000016042c723c */ /* 0x000fe2000000182c */
[----:B------:R-:W-:-:S02]  /*89a0*/  FADD.FTZ R3, R24, R25 ;  /* 0x0000001918037221 */ /* 0x000fc40000010000 */
[----:B------:R-:W-:Y:S02]  /*89b0*/  FADD.FTZ R2, R2, R17 ;  /* 0x0000001102027221 */ /* 0x000fe40000010000 */
[----:B------:R-:W-:Y:S02]  /*89c0*/  FADD.FTZ R0, R110, R3 ;  /* 0x000000036e007221 */ /* 0x000fe40000010000 */
[----:B------:R-:W-:Y:S01]  /*89d0*/  FADD.FTZ R121, R121, R2 ;  /* 0x0000000279797221 */ /* 0x000fe20000010000 */
[----:B------:R-:W-:Y:S01]  /*89e0*/  HMMA.16816.F32 R92, R4, R18, R92 ;  /* 0x00000012045c723c */ /* 0x000fe2000000185c */
[----:B------:R-:W-:Y:S01]  /*89f0*/  FADD.FTZ R0, R109, R0 ;  /* 0x000000006d007221 */ /* 0x000fe20000010000 */
[----:B------:R-:W-:Y:S01]  /*8a00*/  MOV R2, R26 ;  /* 0x0000001a00027202 */ /* 0x000fe20000000f00 */
[----:B------:R-:W-:Y:S02]  /*8a10*/  FADD.FTZ R116, R116, R121 ;  /* 0x0000007974747221 */ /* 0x000fe40000010000 */
[----:B------:R-:W-:-:S02]  /*8a20*/  FADD.FTZ R3, R101, R0 ;  /* 0x0000000065037221 */ /* 0x000fc40000010000 */
[----:B------:R-:W-:Y:S01]  /*8a30*/  FADD.FTZ R115, R115, R116 ;  /* 0x0000007473737221 */ /* 0x000fe20000010000 */
[C---:B--2---:R-:W-:Y:S01]  /*8a40*/  HMMA.16816.F32 R76, R4.reuse, R12, R76 ;  /* 0x0000000c044c723c */ /* 0x044fe2000000184c */
        /* <DEDUP_REMOVED lines=15> */
[----:B------:R-:W-:Y:S01]  /*8b40*/  FADD.FTZ R107, R107, R106 ;  /* 0x0000006a6b6b7221 */ /* 0x000fe20000010000 */
[----:B------:R-:W-:Y:S01]  /*8b50*/  MOV R3, R27 ;  /* 0x0000001b00037202 */ /* 0x000fe20000000f00 */
[----:B------:R-:W-:Y:S02]  /*8b60*/  FADD.FTZ R100, R105, R100 ;  /* 0x0000006469647221 */ /* 0x000fe40000010000 */
[----:B------:R-:W-:Y:S02]  /*8b70*/  FADD.FTZ R108, R108, R107 ;  /* 0x0000006b6c6c7221 */ /* 0x000fe40000010000 */
[----:B------:R-:W-:Y:S02]  /*8b80*/  FADD.FTZ R35, R35, R100 ;  /* 0x0000006423237221 */ /* 0x000fe40000010000 */
[----:B------:R-:W-:-:S02]  /*8b90*/  FADD.FTZ R166, R103, R108 ;  /* 0x0000006c67a67221 */ /* 0x000fc40000010000 */
[----:B------:R-:W-:-:S08]  /*8ba0*/  FADD.FTZ R165, R32, R35 ;  /* 0x0000002320a57221 */ /* 0x000fd00000010000 */
.L_x_5875:
        /* <DEDUP_REMOVED lines=11> */
.L_x_5887:
        /* <DEDUP_REMOVED lines=65> */
.L_x_5884:
        /* <DEDUP_REMOVED lines=41> */
[----:B------:R-:W-:Y:S01]  /*9300*/  @!P3 LEA.HI.X R169, R103, R167, R100, 0x1, P1 ;  /* 0x000000a767a9b211 */ /* 0x000fe200008f0c64 */
[----:B------:R-:W-:Y:S01]  /*9310*/  IMAD.MOV.U32 R167, RZ, RZ, R3 ;  /* 0x000000ffffa77224 */ /* 0x000fe200078e0003 */
[----:B------:R-:W-:Y:S01]  /*9320*/  ISETP.GT.AND P1, PT, R154, R147, PT ;  /* 0x000000939a00720c */ /* 0x000fe20003f24270 */
        /* <DEDUP_REMOVED lines=28> */
[C---:B---3--:R-:W-:Y:S08]  /*94f0*/  HMMA.16816.F32 R4, R104.reuse, R108, RZ ;  /* 0x0000006c6804723c */ /* 0x048ff000000018ff */
[C---:B------:R-:W-:Y:S01]  /*9500*/  HMMA.16816.F32 R8, R104.reuse, R110, RZ ;  /* 0x0000006e6808723c */ /* 0x040fe200000018ff */
[----:B------:R-:W-:Y:S07]  /*9510*/  LDSM.16.M88.4 R108, [R143] ;  /* 0x000000008f6c783b */ /* 0x000fee0000000200 */
[C---:B----4-:R-:W-:Y:S08]  /*9520*/  HMMA.16816.F32 R12, R104.reuse, R112, RZ ;  /* 0x00000070680c723c */ /* 0x050ff000000018ff */
[C---:B------:R-:W-:Y:S01]  /*9530*/  HMMA.16816.F32 R16, R104.reuse, R114, RZ ;  /* 0x000000726810723c */ /* 0x040fe200000018ff */
[----:B------:R-:W2:Y:S07]  /*9540*/  LDSM.16.M88.4 R112, [R142] ;  /* 0x000000008e70783b */ /* 0x000eae0000000200 */
[C---:B-----5:R-:W-:Y:S08]  /*9550*/  HMMA.16816.F32 R20, R104.reuse, R116, RZ ;  /* 0x000000746814723c */ /* 0x060ff000000018ff */
[C---:B------:R-:W-:Y:S01]  /*9560*/  HMMA.16816.F32 R24, R104.reuse, R118, RZ ;  /* 0x000000766818723c */ /* 0x040fe200000018ff */
[----:B------:R-:W3:Y:S07]  /*9570*/  LDSM.16.M88.4 R116, [R134] ;  /* 0x000000008674783b */ /* 0x000eee0000000200 */
[C---:B-1----:R-:W-:Y:S08]  /*9580*/  HMMA.16816.F32 R28, R104.reuse, R120, RZ ;  /* 0x00000078681c723c */ /* 0x042ff000000018ff */
[----:B------:R-:W-:Y:S01]  /*9590*/  HMMA.16816.F32 R32, R104, R122, RZ ;  /* 0x0000007a6820723c */ /* 0x000fe200000018ff */
[----:B------:R-:W1:Y:S04]  /*95a0*/  LDSM.16.M88.4 R104, [R132] ;  /* 0x000000008468783b */ /* 0x000e680000000200 */
[----:B------:R-:W-:Y:S03]  /*95b0*/  LDSM.16.M88.4 R120, [R138+0x4800] ;  /* 0x004800008a78783b */ /* 0x000fe60000000200 */
[C---:B--2---:R-:W-:Y:S08]  /*95c0*/  HMMA.16816.F32 R4, R108.reuse, R112, R4 ;  /* 0x000000706c04723c */ /* 0x044ff00000001804 */
[C---:B------:R-:W-:Y:S01]  /*95d0*/  HMMA.16816.F32 R8, R108.reuse, R114, R8 ;  /* 0x000000726c08723c */ /* 0x040fe20000001808 */
[----:B------:R-:W-:Y:S07]  /*95e0*/  LDSM.16.M88.4 R112, [R141] ;  /* 0x000000008d70783b */ /* 0x000fee0000000200 */
[C---:B---3--:R-:W-:Y:S08]  /*95f0*/  HMMA.16816.F32 R12, R108.reuse, R116, R12 ;  /* 0x000000746c0c723c */ /* 0x048ff0000000180c */
[C---:B------:R-:W-:Y:S01]  /*9600*/  HMMA.16816.F32 R16, R108.reuse, R118, R16 ;  /* 0x000000766c10723c */ /* 0x040fe20000001810 */
[----:B------:R-:W2:Y:S07]  /*9610*/  LDSM.16.M88.4 R116, [R138+0x4000] ;  /* 0x004000008a74783b */ /* 0x000eae0000000200 */
[C---:B------:R-:W-:Y:S08]  /*9620*/  HMMA.16816.F32 R20, R108.reuse, R124, R20 ;  /* 0x0000007c6c14723c */ /* 0x040ff00000001814 */
[C---:B------:R-:W-:Y:S08]  /*9630*/  HMMA.16816.F32 R24, R108.reuse, R126, R24 ;  /* 0x0000007e6c18723c */ /* 0x040ff00000001818 */
        /* <DEDUP_REMOVED lines=41> */
[----:B------:R-:W2:Y:S04]  /*98d0*/  LDSM.16.M88.4 R108, [R128] ;  /* 0x00000000806c783b */ /* 0x000ea80000000200 */
[----:B------:R-:W3:Y:S03]  /*98e0*/  LDSM.16.M88.4 R112, [R102] ;  /* 0x000000006670783b */ /* 0x000ee60000000200 */
        /* <DEDUP_REMOVED lines=26> */
[----:B------:R-:W-:Y:S04]  /*9a90*/  DEPBAR.LE SB0, 0x0 ;  /* 0x000080000000791a */ /* 0x000fe80000000000 */
[----:B------:R-:W-:Y:S01]  /*9aa0*/  BAR.SYNC.DEFER_BLOCKING 0x0 ;  /* 0x0000000000007b1d */ /* 0x000fe20000010000 */
[C---:B-1----:R-:W-:Y:S08]  /*9ab0*/  HMMA.16816.F32 R4, R104.reuse, R116, R4 ;  /* 0x000000746804723c */ /* 0x042ff00000001804 */
[C---:B------:R-:W-:Y:S08]  /*9ac0*/  HMMA.16816.F32 R8, R104.reuse, R118, R8 ;  /* 0x000000766808723c */ /* 0x040ff00000001808 */
[C---:B------:R-:W-:Y:S08]  /*9ad0*/  HMMA.16816.F32 R12, R104.reuse, R120, R12 ;  /* 0x00000078680c723c */ /* 0x040ff0000000180c */
[C---:B------:R-:W-:Y:S08]  /*9ae0*/  HMMA.16816.F32 R16, R104.reuse, R122, R16 ;  /* 0x0000007a6810723c */ /* 0x040ff00000001810 */
[C---:B--2---:R-:W-:Y:S08]  /*9af0*/  HMMA.16816.F32 R20, R104.reuse, R108, R20 ;  /* 0x0000006c6814723c */ /* 0x044ff00000001814 */
[C---:B------:R-:W-:Y:S08]  /*9b00*/  HMMA.16816.F32 R24, R104.reuse, R110, R24 ;  /* 0x0000006e6818723c */ /* 0x040ff00000001818 */
[C---:B---3--:R-:W-:Y:S08]  /*9b10*/  HMMA.16816.F32 R28, R104.reuse, R112, R28 ;  /* 0x00000070681c723c */ /* 0x048ff0000000181c */
[----:B------:R-:W-:Y:S01]  /*9b20*/  HMMA.16816.F32 R32, R104, R114, R32 ;  /* 0x000000726820723c */ /* 0x000fe20000001820 */
[----:B------:R-:W-:Y:S03]  /*9b30*/  @!UPT UIADD3 URZ, URZ, URZ, URZ ;  /* 0x0000003f3f3ff290 */ /* 0x000fe6000fffe03f */
[----:B------:R-:W-:-:S11]  /*9b40*/  @!P1 BRA `(.L_x_5885) ;  /* 0x000007d000009947 */ /* 0x000fd60003800000 */
[----:B------:R-:W-:Y:S02]  /*9b50*/  MOV R2, UR5 ;  /* 0x0000000500027c02 */ /* 0x000fe40008000f00 */
[----:B------:R-:W-:Y:S01]  /*9b60*/  MOV R100, UR4 ;  /* 0x0000000400647c02 */ /* 0x000fe20008000f00 */
[----:B------:R-:W-:-:S06]  /*9b70*/  @!P0 BRA `(.L_x_5886) ;  /* 0x000003b000008947 */ /* 0x000fcc0003800000 */
[----:B------:R-:W-:Y:S04]  /*9b80*/  IABS R2, c[0x0][0x2d0] ;  /* 0x0000b40000027a13 */ /* 0x000fe80000000000 */
[----:B------:R-:W1:Y:S10]  /*9b90*/  I2F.RP R105, R2 ;  /* 0x0000000200697306 */ /* 0x000e740000209400 */
[----:B-1----:R-:W1:Y:S02]  /*9ba0*/  MUFU.RCP R3, R105 ;  /* 0x0000006900037308 */ /* 0x002e640000001000 */
[----:B-1----:R-:W-:Y:S01]  /*9bb0*/  IADD3 R108, R3, 0xffffffe, RZ ;  /* 0x0ffffffe036c7810 */ /* 0x002fe20007ffe0ff */
[----:B------:R-:W-:Y:S07]  /*9bc0*/  IMAD.SHL.U32 R3, R154, 0x40, RZ ;  /* 0x000000409a037824 */ /* 0x000fee00078e00ff */
[----:B------:R-:W1:Y:S01]  /*9bd0*/  F2I.FTZ.U32.TRUNC.NTZ R109, R108 ;  /* 0x0000006c006d7305 */ /* 0x000e62000021f000 */
[----:B------:R-:W-:Y:S02]  /*9be0*/  IABS R104, R3 ;  /* 0x0000000300687213 */ /* 0x000fe40000000000 */
[C---:B------:R-:W-:Y:S02]  /*9bf0*/  IADD3 R107, R3.reuse, -0x40, RZ ;  /* 0xffffffc0036b7810 */ /* 0x040fe40007ffe0ff */
        /* <DEDUP_REMOVED lines=51> */
.L_x_5886:
[----:B------:R1:W-:Y:S01]  /*9f30*/  @P4 STS.128 [R153+0x4000], RZ ;  /* 0x004000ff99004388 */ /* 0x0003e20000000c00 */
[C---:B------:R-:W-:Y:S02]  /*9f40*/  LEA R114, P2, R2.reuse, R164, 0x1 ;  /* 0x000000a402727211 */ /* 0x040fe400078408ff */
[----:B------:R-:W-:Y:S02]  /*9f50*/  IADD3 R3, P1, R149, R2, RZ ;  /* 0x0000000295037210 */ /* 0x000fe40007f3e0ff */
        /* <DEDUP_REMOVED lines=60> */
.L_x_5885:
[----:B------:R-:W-:Y:S01]  /*a320*/  FMNMX.FTZ R2, R4, R0, !PT ;  /* 0x0000000004027209 */ /* 0x000fe20007810000 */
[----:B-1----:R-:W-:Y:S01]  /*a330*/  LDSM.16.MT88.4 R108, [R137+0x8000] ;  /* 0x00800000896c783b */ /* 0x002fe20000004200 */
        /* <DEDUP_REMOVED lines=47> */
[----:B------:R-:W-:Y:S02]  /*a630*/  FSEL R121, R121, RZ, P1 ;  /* 0x000000ff79797208 */ /* 0x000fe40000800000 */
[----:B------:R-:W-:Y:S01]  /*a640*/  FSETP.NEU.FTZ.AND P1, PT, R2, -INF , PT ;  /* 0xff8000000200780b */ /* 0x000fe20003f3d000 */
[----:B------:R-:W-:Y:S01]  /*a650*/  FMUL.FTZ R101, R0, c[0x0][0x23c] ;  /* 0x00008f0000657a20 */ /* 0x000fe20000410000 */
[----:B------:R-:W2:Y:S01]  /*a660*/  MUFU.EX2 R100, R100 ;  /* 0x0000006400647308 */ /* 0x000ea20000000800 */
[--C-:B------:R-:W-:Y:S01]  /*a670*/  FFMA.FTZ R117, R4, c[0x0][0x23c], -R121.reuse ;  /* 0x00008f0004757a23 */ /* 0x100fe20000010879 */
[----:B------:R-:W-:Y:S01]  /*a680*/  FSEL R119, R119, RZ, P1 ;  /* 0x000000ff77777208 */ /* 0x000fe20000800000 */
[--C-:B------:R-:W-:Y:S01]  /*a690*/  FFMA.FTZ R5, R5, c[0x0][0x23c], -R121.reuse ;  /* 0x00008f0005057a23 */ /* 0x100fe20000010879 */
[----:B------:R-:W-:Y:S01]  /*a6a0*/  ISETP.GT.AND P1, PT, R154, R147, PT ;  /* 0x000000939a00720c */ /* 0x000fe20003f24270 */
[----:B------:R-:W-:Y:S02]  /*a6b0*/  FFMA.FTZ R116, R9, c[0x0][0x23c], -R121 ;  /* 0x00008f0009747a23 */ /* 0x000fe40000010879 */
[--C-:B------:R-:W-:Y:S02]  /*a6c0*/  FFMA.FTZ R6, R6, c[0x0][0x23c], -R119.reuse ;  /* 0x00008f0006067a23 */ /* 0x100fe40000010877 */
[--C-:B------:R-:W-:Y:S01]  /*a6d0*/  FFMA.FTZ R7, R7, c[0x0][0x23c], -R119.reuse ;  /* 0x00008f0007077a23 */ /* 0x100fe20000010877 */
[----:B------:R3:W4:Y:S01]  /*a6e0*/  MUFU.EX2 R0, R101 ;  /* 0x0000006500007308 */ /* 0x0007220000000800 */
[--C-:B------:R-:W-:Y:S02]  /*a6f0*/  FFMA.FTZ R103, R10, c[0x0][0x23c], -R119.reuse ;  /* 0x00008f000a677a23 */ /* 0x100fe40000010877 */
[----:B------:R-:W-:Y:S02]  /*a700*/  FFMA.FTZ R118, R11, c[0x0][0x23c], -R119 ;  /* 0x00008f000b767a23 */ /* 0x000fe40000010877 */
[--C-:B------:R-:W-:Y:S02]  /*a710*/  FFMA.FTZ R124, R28, c[0x0][0x23c], -R121.reuse ;  /* 0x00008f001c7c7a23 */ /* 0x100fe40000010879 */
[----:B------:R-:W-:Y:S02]  /*a720*/  FFMA.FTZ R127, R29, c[0x0][0x23c], -R121 ;  /* 0x00008f001d7f7a23 */ /* 0x000fe40000010879 */
[--C-:B------:R-:W-:Y:S01]  /*a730*/  FFMA.FTZ R126, R30, c[0x0][0x23c], -R119.reuse ;  /* 0x00008f001e7e7a23 */ /* 0x100fe20000010877 */
[----:B------:R-:W-:Y:S01]  /*a740*/  MUFU.EX2 R117, R117 ;  /* 0x0000007500757308 */ /* 0x000fe20000000800 */
[----:B------:R-:W-:Y:S02]  /*a750*/  FFMA.FTZ R169, R31, c[0x0][0x23c], -R119 ;  /* 0x00008f001fa97a23 */ /* 0x000fe40000010877 */
[----:B------:R-:W-:Y:S01]  /*a760*/  LDSM.16.MT88.4 R28, [R139+0x9800] ;  /* 0x009800008b1c783b */ /* 0x000fe20000004200 */
[C---:B--2---:R-:W-:Y:S02]  /*a770*/  FMUL.FTZ R9, R100.reuse, R97 ;  /* 0x0000006164097220 */ /* 0x044fe40000410000 */
[C---:B------:R-:W-:Y:S02]  /*a780*/  FMUL.FTZ R36, R100.reuse, R36 ;  /* 0x0000002464247220 */ /* 0x040fe40000410000 */
[C---:B------:R-:W-:Y:S02]  /*a790*/  FMUL.FTZ R37, R100.reuse, R37 ;  /* 0x0000002564257220 */ /* 0x040fe40000410000 */
[----:B------:R-:W2:Y:S01]  /*a7a0*/  MUFU.EX2 R5, R5 ;  /* 0x0000000500057308 */ /* 0x000ea20000000800 */
[C---:B------:R-:W-:Y:S02]  /*a7b0*/  FMUL.FTZ R40, R100.reuse, R40 ;  /* 0x0000002864287220 */ /* 0x040fe40000410000 */
[----:B------:R-:W-:Y:S02]  /*a7c0*/  FMUL.FTZ R41, R100, R41 ;  /* 0x0000002964297220 */ /* 0x000fe40000410000 */
[--C-:B---3--:R-:W-:Y:S02]  /*a7d0*/  FFMA.FTZ R101, R8, c[0x0][0x23c], -R121.reuse ;  /* 0x00008f0008657a23 */ /* 0x108fe40000010879 */
[----:B------:R-:W-:Y:S02]  /*a7e0*/  FMUL.FTZ R8, R100, R96 ;  /* 0x0000006064087220 */ /* 0x000fe40000410000 */
[C---:B----4-:R-:W-:Y:S01]  /*a7f0*/  FMUL.FTZ R10, R0.reuse, R98 ;  /* 0x00000062000a7220 */ /* 0x050fe20000410000 */
[----:B------:R-:W-:Y:S01]  /*a800*/  MUFU.EX2 R6, R6 ;  /* 0x0000000600067308 */ /* 0x000fe20000000800 */
[C---:B------:R-:W-:Y:S02]  /*a810*/  FMUL.FTZ R11, R0.reuse, R99 ;  /* 0x00000063000b7220 */ /* 0x040fe40000410000 */
[C---:B------:R-:W-:Y:S02]  /*a820*/  FMUL.FTZ R38, R0.reuse, R38 ;  /* 0x0000002600267220 */ /* 0x040fe40000410000 */
[C---:B------:R-:W-:Y:S02]  /*a830*/  FMUL.FTZ R39, R0.reuse, R39 ;  /* 0x0000002700277220 */ /* 0x040fe40000410000 */
        /* <DEDUP_REMOVED lines=24> */
[----:B------:R-:W-:Y:S02]  /*a9c0*/  FFMA.FTZ R170, R32, c[0x0][0x23c], -R121 ;  /* 0x00008f0020aa7a23 */ /* 0x000fe40000010879 */
[----:B------:R-:W-:Y:S02]  /*a9d0*/  FFMA.FTZ R171, R34, c[0x0][0x23c], -R119 ;  /* 0x00008f0022ab7a23 */ /* 0x000fe40000010877 */
        /* <DEDUP_REMOVED lines=15> */
[----:B------:R-:W-:Y:S01]  /*aad0*/  MUFU.EX2 R127, R127 ;  /* 0x0000007f007f7308 */ /* 0x000fe20000000800 */
[C---:B------:R-:W-:Y:S02]  /*aae0*/  FMUL.FTZ R72, R100.reuse, R72 ;  /* 0x0000004864487220 */ /* 0x040fe40000410000 */
[----:B------:R-:W-:Y:S01]  /*aaf0*/  FMUL.FTZ R73, R100, R73 ;  /* 0x0000004964497220 */ /* 0x000fe20000410000 */
[----:B---3--:R-:W-:Y:S01]  /*ab00*/  F2FP.PACK_AB R99, R118, R103 ;  /* 0x000000677663723e */ /* 0x008fe200000000ff */
[C---:B------:R-:W-:Y:S02]  /*ab10*/  FMUL.FTZ R74, R0.reuse, R74 ;  /* 0x0000004a004a7220 */ /* 0x040fe40000410000 */
[----:B------:R-:W-:Y:S02]  /*ab20*/  FMUL.FTZ R75, R0, R75 ;  /* 0x0000004b004b7220 */ /* 0x000fe40000410000 */
[--C-:B------:R-:W-:Y:S01]  /*ab30*/  FFMA.FTZ R120, R12, c[0x0][0x23c], -R121.reuse ;  /* 0x00008f000c787a23 */ /* 0x100fe20000010879 */
[----:B------:R-:W-:Y:S01]  /*ab40*/  MUFU.EX2 R126, R126 ;  /* 0x0000007e007e7308 */ /* 0x000fe20000000800 */
[C---:B-1----:R-:W-:Y:S05]  /*ab50*/  HMMA.16816.F32 R8, R96.reuse, R104, R8 ;  /* 0x000000686008723c */ /* 0x042fea0000001808 */
[C---:B------:R-:W-:Y:S02]  /*ab60*/  FMUL.FTZ R12, R100.reuse, R92 ;  /* 0x0000005c640c7220 */ /* 0x040fe40000410000 */
[----:B------:R-:W-:Y:S01]  /*ab70*/  FFMA.FTZ R123, R13, c[0x0][0x23c], -R121 ;  /* 0x00008f000d7b7a23 */ /* 0x000fe20000010879 */
[C---:B------:R-:W-:Y:S01]  /*ab80*/  HMMA.16816.F32 R36, R96.reuse, R106, R36 ;  /* 0x0000006a6024723c */ /* 0x040fe20000001824 */
[----:B------:R-:W1:Y:S01]  /*ab90*/  LDSM.16.MT88.4 R104, [R135+0x8000] ;  /* 0x008000008768783b */ /* 0x000e620000004200 */
[----:B------:R-:W-:Y:S02]  /*aba0*/  MUFU.EX2 R120, R120 ;  /* 0x0000007800787308 */ /* 0x000fe40000000800 */
[----:B------:R-:W-:Y:S02]  /*abb0*/  FMUL.FTZ R13, R100, R93 ;  /* 0x0000005d640d7220 */ /* 0x000fe40000410000 */
[--C-:B------:R-:W-:Y:S02]  /*abc0*/  FFMA.FTZ R122, R14, c[0x0][0x23c], -R119.reuse ;  /* 0x00008f000e7a7a23 */ /* 0x100fe40000010877 */
[C---:B------:R-:W-:Y:S04]  /*abd0*/  HMMA.16816.F32 R40, R96.reuse, R108, R40 ;  /* 0x0000006c6028723c */ /* 0x040fe80000001828 */
[----:B------:R-:W-:Y:S01]  /*abe0*/  FMUL.FTZ R14, R0, R94 ;  /* 0x0000005e000e7220 */ /* 0x000fe20000410000 */
[----:B------:R-:W2:Y:S01]  /*abf0*/  MUFU.EX2 R123, R123 ;  /* 0x0000007b007b7308 */ /* 0x000ea20000000800 */
[C---:B------:R-:W-:Y:S02]  /*ac00*/  FMUL.FTZ R76, R100.reuse, R76 ;  /* 0x0000004c644c7220 */ /* 0x040fe40000410000 */
[C---:B------:R-:W-:Y:S01]  /*ac10*/  HMMA.16816.F32 R44, R96.reuse, R110, R44 ;  /* 0x0000006e602c723c */ /* 0x040fe2000000182c */
[----:B------:R-:W3:Y:S03]  /*ac20*/  LDSM.16.MT88.4 R108, [R139+0xa000] ;  /* 0x00a000008b6c783b */ /* 0x000ee60000004200 */
[----:B------:R-:W-:Y:S02]  /*ac30*/  FMUL.FTZ R77, R100, R77 ;  /* 0x0000004d644d7220 */ /* 0x000fe40000410000 */
[C---:B------:R-:W-:Y:S01]  /*ac40*/  FMUL.FTZ R78, R0.reuse, R78 ;  /* 0x0000004e004e7220 */ /* 0x040fe20000410000 */
[----:B------:R-:W-:Y:S01]  /*ac50*/  MUFU.EX2 R122, R122 ;  /* 0x0000007a007a7308 */ /* 0x000fe20000000800 */
[C---:B------:R-:W-:Y:S04]  /*ac60*/  HMMA.16816.F32 R48, R96.reuse, R112, R48 ;  /* 0x000000706030723c */ /* 0x040fe80000001830 */
[----:B------:R-:W-:Y:S02]  /*ac70*/  FMUL.FTZ R79, R0, R79 ;  /* 0x0000004f004f7220 */ /* 0x000fe40000410000 */
[----:B------:R-:W-:Y:S02]  /*ac80*/  FFMA.FTZ R125, R19, c[0x0][0x23c], -R119 ;  /* 0x00008f00137d7a23 */ /* 0x000fe40000010877 */
[C---:B------:R-:W-:Y:S01]  /*ac90*/  HMMA.16816.F32 R52, R96.reuse, R114, R52 ;  /* 0x000000726034723c */ /* 0x040fe20000001834 */
[----:B------:R-:W4:Y:S01]  /*aca0*/  LDSM.16.MT88.4 R112, [R137+0xa000] ;  /* 0x00a000008970783b */ /* 0x000f220000004200 */
[----:B------:R-:W-:Y:S02]  /*acb0*/  MUFU.EX2 R169, R169 ;  /* 0x000000a900a97308 */ /* 0x000fe40000000800 */
[C---:B------:R-:W-:Y:S02]  /*acc0*/  FMUL.FTZ R80, R100.reuse, R80 ;  /* 0x0000005064507220 */ /* 0x040fe40000410000 */
[----:B------:R-:W-:Y:S02]  /*acd0*/  FMUL.FTZ R81, R100, R81 ;  /* 0x0000005164517220 */ /* 0x000fe40000410000 */
[C---:B------:R-:W-:Y:S01]  /*ace0*/  FMUL.FTZ R82, R0.reuse, R82 ;  /* 0x0000005200527220 */ /* 0x040fe20000410000 */
[C---:B-1----:R-:W-:Y:S03]  /*acf0*/  HMMA.16816.F32 R56, R96.reuse, R104, R56 ;  /* 0x000000686038723c */ /* 0x042fe60000001838 */
[C---:B------:R-:W-:Y:S01]  /*ad00*/  FMUL.FTZ R83, R0.reuse, R83 ;  /* 0x0000005300537220 */ /* 0x040fe20000410000 */
[----:B------:R-:W-:Y:S01]  /*ad10*/  MUFU.EX2 R125, R125 ;  /* 0x0000007d007d7308 */ /* 0x000fe20000000800 */
[----:B------:R-:W-:Y:S02]  /*ad20*/  FMUL.FTZ R19, R0, R91 ;  /* 0x0000005b00137220 */ /* 0x000fe40000410000 */
[C---:B------:R-:W-:Y:S01]  /*ad30*/  FMUL.FTZ R84, R100.reuse, R84 ;  /* 0x0000005464547220 */ /* 0x040fe20000410000 */
[C---:B------:R-:W-:Y:S01]  /*ad40*/  HMMA.16816.F32 R60, R96.reuse, R106, R60 ;  /* 0x0000006a603c723c */ /* 0x040fe2000000183c */
[----:B------:R-:W1:Y:S03]  /*ad50*/  LDSM.16.MT88.4 R104, [R136+0xa000] ;  /* 0x00a000008868783b */ /* 0x000e660000004200 */
[----:B------:R-:W-:Y:S02]  /*ad60*/  FMUL.FTZ R85, R100, R85 ;  /* 0x0000005564557220 */ /* 0x000fe40000410000 */
[C---:B------:R-:W-:Y:S01]  /*ad70*/  FMUL.FTZ R86, R0.reuse, R86 ;  /* 0x0000005600567220 */ /* 0x040fe20000410000 */
[----:B------:R-:W-:Y:S01]  /*ad80*/  MUFU.EX2 R170, R170 ;  /* 0x000000aa00aa7308 */ /* 0x000fe20000000800 */
[C---:B---3--:R-:W-:Y:S04]  /*ad90*/  HMMA.16816.F32 R64, R96.reuse, R108, R64 ;  /* 0x0000006c6040723c */ /* 0x048fe80000001840 */
[----:B------:R-:W-:Y:S02]  /*ada0*/  FMUL.FTZ R87, R0, R87 ;  /* 0x0000005700577220 */ /* 0x000fe40000410000 */
[----:B------:R-:W-:Y:S02]  /*adb0*/  FFMA.FTZ R117, R100, R166, R117 ;  /* 0x000000a664757223 */ /* 0x000fe40000010075 */
[C---:B------:R-:W-:Y:S01]  /*adc0*/  HMMA.16816.F32 R68, R96.reuse, R110, R68 ;  /* 0x0000006e6044723c */ /* 0x040fe20000001844 */
[----:B------:R-:W-:Y:S03]  /*add0*/  MUFU.EX2 R171, R171 ;  /* 0x000000ab00ab7308 */ /* 0x000fe60000000800 */
[----:B------:R-:W-:Y:S02]  /*ade0*/  FFMA.FTZ R108, R15, c[0x0][0x23c], -R119 ;  /* 0x00008f000f6c7a23 */ /* 0x000fe40000010877 */
[C---:B------:R-:W-:Y:S02]  /*adf0*/  FMUL.FTZ R15, R0.reuse, R95 ;  /* 0x0000005f000f7220 */ /* 0x040fe40000410000 */
[C---:B----4-:R-:W-:Y:S01]  /*ae00*/  HMMA.16816.F32 R72, R96.reuse, R112, R72 ;  /* 0x000000706048723c */ /* 0x050fe20000001848 */
[----:B------:R-:W3:Y:S02]  /*ae10*/  LDSM.16.MT88.4 R92, [R135+0xa000] ;  /* 0x00a00000875c783b */ /* 0x000ee40000004200 */
[----:B------:R-:W4:Y:S01]  /*ae20*/  MUFU.EX2 R113, R108 ;  /* 0x0000006c00717308 */ /* 0x000f220000000800 */
[----:B------:R-:W-:Y:S03]  /*ae30*/  FFMA.FTZ R6, R0, R165, R6 ;  /* 0x000000a500067223 */ /* 0x000fe60000010006 */
[--C-:B------:R-:W-:Y:S01]  /*ae40*/  FFMA.FTZ R112, R16, c[0x0][0x23c], -R121.reuse ;  /* 0x00008f0010707a23 */ /* 0x100fe20000010879 */
[C---:B------:R-:W-:Y:S04]  /*ae50*/  HMMA.16816.F32 R12, R96.reuse, R114, R12 ;  /* 0x00000072600c723c */ /* 0x040fe8000000180c */
[----:B------:R-:W-:Y:S01]  /*ae60*/  FMUL.FTZ R16, R100, R88 ;  /* 0x0000005864107220 */ /* 0x000fe20000410000 */
[----:B--2---:R-:W-:Y:S01]  /*ae70*/  F2FP.PACK_AB R88, R123, R120 ;  /* 0x000000787b58723e */ /* 0x004fe200000000ff */
[----:B------:R-:W-:Y:S01]  /*ae80*/  MUFU.EX2 R112, R112 ;  /* 0x0000007000707308 */ /* 0x000fe20000000800 */
[----:B------:R-:W-:Y:S01]  /*ae90*/  FFMA.FTZ R115, R17, c[0x0][0x23c], -R121 ;  /* 0x00008f0011737a23 */ /* 0x000fe20000010879 */
[C---:B-1----:R-:W-:Y:S04]  /*aea0*/  HMMA.16816.F32 R76, R96.reuse, R104, R76 ;  /* 0x00000068604c723c */ /* 0x042fe8000000184c */
[----:B------:R-:W-:Y:S02]  /*aeb0*/  FFMA.FTZ R114, R18, c[0x0][0x23c], -R119 ;  /* 0x00008f0012727a23 */ /* 0x000fe40000010877 */
[----:B------:R-:W-:Y:S02]  /*aec0*/  FMUL.FTZ R17, R100, R89 ;  /* 0x0000005964117220 */ /* 0x000fe40000410000 */
[----:B------:R-:W1:Y:S01]  /*aed0*/  MUFU.EX2 R115, R115 ;  /* 0x0000007300737308 */ /* 0x000e620000000800 */
[C---:B------:R-:W-:Y:S01]  /*aee0*/  HMMA.16816.F32 R80, R96.reuse, R106, R80 ;  /* 0x0000006a6050723c */ /* 0x040fe20000001850 */
[----:B------:R-:W-:Y:S02]  /*aef0*/  LDSM.16.MT88.4 R104, [R137+0x8800] ;  /* 0x008800008968783b */ /* 0x000fe40000004200 */
[----:B------:R-:W-:Y:S01]  /*af00*/  FMUL.FTZ R18, R0, R90 ;  /* 0x0000005a00127220 */ /* 0x000fe20000410000 */
[----:B----4-:R-:W-:Y:S01]  /*af10*/  F2FP.PACK_AB R89, R113, R122 ;  /* 0x0000007a7159723e */ /* 0x010fe200000000ff */
[----:B------:R-:W-:Y:S01]  /*af20*/  FADD.FTZ R6, R7, R6 ;  /* 0x0000000607067221 */ /* 0x000fe20000010000 */
[----:B------:R-:W-:Y:S03]  /*af30*/  MOV R0, R3 ;  /* 0x0000000300007202 */ /* 0x000fe60000000f00 */
[----:B------:R-:W2:Y:S01]  /*af40*/  LDSM.16.MT88.4 R108, [R139+0x8800] ;  /* 0x008800008b6c783b */ /* 0x000ea20000004200 */
[----:B------:R-:W4:Y:S02]  /*af50*/  MUFU.EX2 R114, R114 ;  /* 0x0000007200727308 */ /* 0x000f240000000800 */
[----:B------:R-:W-:Y:S01]  /*af60*/  FADD.FTZ R7, R103, R6 ;  /* 0x0000000667077221 */ /* 0x000fe20000010000 */
[C---:B---3--:R-:W-:Y:S03]  /*af70*/  HMMA.16816.F32 R16, R96.reuse, R92, R16 ;  /* 0x0000005c6010723c */ /* 0x048fe60000001810 */
[----:B------:R-:W-:Y:S01]  /*af80*/  FADD.FTZ R7, R118, R7 ;  /* 0x0000000776077221 */ /* 0x000fe20000010000 */
[----:B-1----:R-:W-:Y:S04]  /*af90*/  F2FP.PACK_AB R90, R115, R112 ;  /* 0x00000070735a723e */ /* 0x002fe800000000ff */
[----:B------:R-:W-:Y:S01]  /*afa0*/  HMMA.16816.F32 R84, R96, R94, R84 ;  /* 0x0000005e6054723c */ /* 0x000fe20000001854 */
[----:B------:R-:W1:Y:S03]  /*afb0*/  LDSM.16.MT88.4 R92, [R136+0x8800] ;  /* 0x00880000885c783b */ /* 0x000e660000004200 */
[----:B------:R-:W-:Y:S04]  /*afc0*/  FADD.FTZ R122, R122, R7 ;  /* 0x000000077a7a7221 */ /* 0x000fe80000010000 */
[----:B------:R-:W-:Y:S01]  /*afd0*/  FADD.FTZ R113, R113, R122 ;  /* 0x0000007a71717221 */ /* 0x000fe20000010000 */
[----:B------:R-:W3:Y:S03]  /*afe0*/  LDSM.16.MT88.4 R96, [R135+0x8800] ;  /* 0x008800008760783b */ /* 0x000ee60000004200 */
[C---:B----4-:R-:W-:Y:S01]  /*aff0*/  F2FP.PACK_AB R91, R125.reuse, R114 ;  /* 0x000000727d5b723e */ /* 0x050fe200000000ff */
[----:B------:R-:W-:Y:S04]  /*b000*/  FADD.FTZ R114, R114, R113 ;  /* 0x0000007172727221 */ /* 0x000fe80000010000 */
[----:B------:R-:W-:Y:S02]  /*b010*/  FADD.FTZ R125, R125, R114 ;  /* 0x000000727d7d7221 */ /* 0x000fe40000010000 */
[C---:B--2---:R-:W-:Y:S07]  /*b020*/  HMMA.16816.F32 R8, R88.reuse, R108, R8 ;  /* 0x0000006c5808723c */ /* 0x044fee0000001808 */
[--C-:B------:R-:W-:Y:S01]  /*b030*/  FFMA.FTZ R108, R20, c[0x0][0x23c], -R121.reuse ;  /* 0x00008f00146c7a23 */ /* 0x100fe20000010879 */
[C---:B------:R-:W-:Y:S04]  /*b040*/  HMMA.16816.F32 R36, R88.reuse, R110, R36 ;  /* 0x0000006e5824723c */ /* 0x040fe80000001824 */
[----:B------:R-:W-:Y:S01]  /*b050*/  FFMA.FTZ R109, R21, c[0x0][0x23c], -R121 ;  /* 0x00008f00156d7a23 */ /* 0x000fe20000010879 */
[----:B------:R-:W-:Y:S02]  /*b060*/  MUFU.EX2 R108, R108 ;  /* 0x0000006c006c7308 */ /* 0x000fe40000000800 */
[--C-:B------:R-:W-:Y:S01]  /*b070*/  FFMA.FTZ R110, R22, c[0x0][0x23c], -R119.reuse ;  /* 0x00008f00166e7a23 */ /* 0x100fe20000010877 */
[C---:B------:R-:W-:Y:S04]  /*b080*/  HMMA.16816.F32 R40, R88.reuse, R104, R40 ;  /* 0x000000685828723c */ /* 0x040fe80000001828 */
[----:B------:R-:W-:Y:S02]  /*b090*/  FFMA.FTZ R111, R23, c[0x0][0x23c], -R119 ;  /* 0x00008f00176f7a23 */ /* 0x000fe40000010877 */
[----:B------:R-:W-:Y:S01]  /*b0a0*/  LDSM.16.MT88.4 R20, [R135+0xa800] ;  /* 0x00a800008714783b */ /* 0x000fe20000004200 */
[----:B------:R-:W2:Y:S01]  /*b0b0*/  MUFU.EX2 R109, R109 ;  /* 0x0000006d006d7308 */ /* 0x000ea20000000800 */
[C---:B------:R-:W-:Y:S06]  /*b0c0*/  HMMA.16816.F32 R44, R88.reuse, R106, R44 ;  /* 0x0000006a582c723c */ /* 0x040fec000000182c */
[----:B------:R-:W4:Y:S02]  /*b0d0*/  LDSM.16.MT88.4 R104, [R139+0xa800] ;  /* 0x00a800008b68783b */ /* 0x000f240000004200 */
[C---:B-1----:R-:W-:Y:S01]  /*b0e0*/  HMMA.16816.F32 R48, R88.reuse, R92, R48 ;  /* 0x0000005c5830723c */ /* 0x042fe20000001830 */
[----:B------:R-:W-:Y:S07]  /*b0f0*/  MUFU.EX2 R110, R110 ;  /* 0x0000006e006e7308 */ /* 0x000fee0000000800 */
[C---:B------:R-:W-:Y:S01]  /*b100*/  HMMA.16816.F32 R52, R88.reuse, R94, R52 ;  /* 0x0000005e5834723c */ /* 0x040fe20000001834 */
[----:B------:R-:W1:Y:S02]  /*b110*/  LDSM.16.MT88.4 R92, [R137+0xa800] ;  /* 0x00a80000895c783b */ /* 0x000e640000004200 */
[----:B------:R-:W5:Y:S05]  /*b120*/  MUFU.EX2 R111, R111 ;  /* 0x0000006f006f7308 */ /* 0x000f6a0000000800 */
[C---:B---3--:R-:W-:Y:S08]  /*b130*/  HMMA.16816.F32 R56, R88.reuse, R96, R56 ;  /* 0x000000605838723c */ /* 0x048ff00000001838 */
[C---:B------:R-:W-:Y:S01]  /*b140*/  HMMA.16816.F32 R60, R88.reuse, R98, R60 ;  /* 0x00000062583c723c */ /* 0x040fe2000000183c */
[----:B------:R-:W3:Y:S07]  /*b150*/  LDSM.16.MT88.4 R96, [R136+0xa800] ;  /* 0x00a800008860783b */ /* 0x000eee0000004200 */
[C---:B----4-:R-:W-:Y:S07]  /*b160*/  HMMA.16816.F32 R64, R88.reuse, R104, R64 ;  /* 0x000000685840723c */ /* 0x050fee0000001840 */
[--C-:B------:R-:W-:Y:S01]  /*b170*/  FFMA.FTZ R104, R24, c[0x0][0x23c], -R121.reuse ;  /* 0x00008f0018687a23 */ /* 0x100fe20000010879 */
[C---:B------:R-:W-:Y:S04]  /*b180*/  HMMA.16816.F32 R68, R88.reuse, R106, R68 ;  /* 0x0000006a5844723c */ /* 0x040fe80000001844 */
[--C-:B------:R-:W-:Y:S01]  /*b190*/  FFMA.FTZ R105, R25, c[0x0][0x23c], -R121.reuse ;  /* 0x00008f0019697a23 */ /* 0x100fe20000010879 */
[----:B------:R-:W-:Y:S01]  /*b1a0*/  MUFU.EX2 R104, R104 ;  /* 0x0000006800687308 */ /* 0x000fe20000000800 */
[----:B------:R-:W-:Y:S02]  /*b1b0*/  FFMA.FTZ R121, R33, c[0x0][0x23c], -R121 ;  /* 0x00008f0021797a23 */ /* 0x000fe40000010879 */
[C---:B-1----:R-:W-:Y:S04]  /*b1c0*/  HMMA.16816.F32 R72, R88.reuse, R92, R72 ;  /* 0x0000005c5848723c */ /* 0x042fe80000001848 */
[--C-:B------:R-:W-:Y:S02]  /*b1d0*/  FFMA.FTZ R106, R26, c[0x0][0x23c], -R119.reuse ;  /* 0x00008f001a6a7a23 */ /* 0x100fe40000010877 */
[--C-:B------:R-:W-:Y:S01]  /*b1e0*/  FFMA.FTZ R107, R27, c[0x0][0x23c], -R119.reuse ;  /* 0x00008f001b6b7a23 */ /* 0x100fe20000010877 */
[----:B------:R-:W1:Y:S01]  /*b1f0*/  MUFU.EX2 R105, R105 ;  /* 0x0000006900697308 */ /* 0x000e620000000800 */
[C---:B------:R-:W-:Y:S01]  /*b200*/  HMMA.16816.F32 R12, R88.reuse, R94, R12 ;  /* 0x0000005e580c723c */ /* 0x040fe2000000180c */
[----:B------:R-:W4:Y:S03]  /*b210*/  LDSM.16.MT88.4 R92, [R139+0x9000] ;  /* 0x009000008b5c783b */ /* 0x000f260000004200 */
[----:B------:R-:W-:Y:S04]  /*b220*/  FFMA.FTZ R119, R35, c[0x0][0x23c], -R119 ;  /* 0x00008f0023777a23 */ /* 0x000fe80000010877 */
[C---:B---3--:R-:W-:Y:S01]  /*b230*/  HMMA.16816.F32 R76, R88.reuse, R96, R76 ;  /* 0x00000060584c723c */ /* 0x048fe2000000184c */
[----:B------:R-:W-:Y:S01]  /*b240*/  MUFU.EX2 R106, R106 ;  /* 0x0000006a006a7308 */ /* 0x000fe20000000800 */
[----:B------:R-:W3:Y:S06]  /*b250*/  LDSM.16.MT88.4 R24, [R137+0x9000] ;  /* 0x009000008918783b */ /* 0x000eec0000004200 */
[C---:B------:R-:W-:Y:S02]  /*b260*/  HMMA.16816.F32 R80, R88.reuse, R98, R80 ;  /* 0x000000625850723c */ /* 0x040fe40000001850 */
[----:B------:R-:W-:Y:S01]  /*b270*/  LDSM.16.MT88.4 R32, [R137+0x9800] ;  /* 0x009800008920783b */ /* 0x000fe20000004200 */
[----:B------:R-:W4:Y:S05]  /*b280*/  MUFU.EX2 R107, R107 ;  /* 0x0000006b006b7308 */ /* 0x000f2a0000000800 */
[C---:B------:R-:W-:Y:S05]  /*b290*/  HMMA.16816.F32 R16, R88.reuse, R20, R16 ;  /* 0x000000145810723c */ /* 0x040fea0000001810 */
[----:B------:R-:W3:Y:S02]  /*b2a0*/  MUFU.EX2 R121, R121 ;  /* 0x0000007900797308 */ /* 0x000ee40000000800 */
[----:B--2---:R-:W-:Y:S01]  /*b2b0*/  F2FP.PACK_AB R20, R109, R108 ;  /* 0x0000006c6d14723e */ /* 0x004fe200000000ff */
[----:B------:R-:W-:Y:S01]  /*b2c0*/  HMMA.16816.F32 R84, R88, R22, R84 ;  /* 0x000000165854723c */ /* 0x000fe20000001854 */
[----:B------:R-:W2:Y:S03]  /*b2d0*/  LDSM.16.MT88.4 R88, [R136+0x9000] ;  /* 0x009000008858783b */ /* 0x000ea60000004200 */
[----:B-----5:R-:W-:Y:S01]  /*b2e0*/  F2FP.PACK_AB R21, R111, R110 ;  /* 0x0000006e6f15723e */ /* 0x020fe200000000ff */
[----:B------:R-:W-:Y:S02]  /*b2f0*/  FADD.FTZ R110, R110, R125 ;  /* 0x0000007d6e6e7221 */ /* 0x000fe40000010000 */
[----:B-1----:R-:W-:Y:S01]  /*b300*/  F2FP.PACK_AB R22, R105, R104 ;  /* 0x000000686916723e */ /* 0x002fe200000000ff */
[----:B------:R-:W1:Y:S01]  /*b310*/  MUFU.EX2 R172, R119 ;  /* 0x0000007700ac7308 */ /* 0x000e620000000800 */
[----:B------:R-:W-:Y:S03]  /*b320*/  FADD.FTZ R111, R111, R110 ;  /* 0x0000006e6f6f7221 */ /* 0x000fe60000010000 */
[C---:B----4-:R-:W-:Y:S01]  /*b330*/  F2FP.PACK_AB R23, R107.reuse, R106 ;  /* 0x0000006a6b17723e */ /* 0x050fe200000000ff */
[----:B------:R-:W-:Y:S04]  /*b340*/  FADD.FTZ R106, R106, R111 ;  /* 0x0000006f6a6a7221 */ /* 0x000fe80000010000 */
[----:B------:R-:W-:Y:S02]  /*b350*/  FADD.FTZ R107, R107, R106 ;  /* 0x0000006a6b6b7221 */ /* 0x000fe40000010000 */
        /* <DEDUP_REMOVED lines=20> */
[----:B------:R-:W-:Y:S07]  /*b4a0*/  LDSM.16.MT88.4 R92, [R137+0xb800] ;  /* 0x00b80000895c783b */ /* 0x000fee0000004200 */
[C---:B---3--:R-:W-:Y:S08]  /*b4b0*/  HMMA.16816.F32 R16, R20.reuse, R24, R16 ;  /* 0x000000181410723c */ /* 0x048ff00000001810 */
[----:B------:R-:W-:Y:S01]  /*b4c0*/  HMMA.16816.F32 R84, R20, R26, R84 ;  /* 0x0000001a1454723c */ /* 0x000fe20000001854 */
[----:B------:R-:W-:Y:S06]  /*b4d0*/  LDSM.16.MT88.4 R24, [R139+0xb800] ;  /* 0x00b800008b18783b */ /* 0x000fec0000004200 */
[----:B------:R-:W-:Y:S02]  /*b4e0*/  F2FP.PACK_AB R20, R127, R124 ;  /* 0x0000007c7f14723e */ /* 0x000fe400000000ff */
[----:B------:R-:W-:Y:S03]  /*b4f0*/  F2FP.PACK_AB R21, R169, R126 ;  /* 0x0000007ea915723e */ /* 0x000fe600000000ff */
[----:B------:R-:W-:Y:S01]  /*b500*/  F2FP.PACK_AB R22, R121, R170 ;  /* 0x000000aa7916723e */ /* 0x000fe200000000ff */
[----:B------:R-:W-:Y:S01]  /*b510*/  FADD.FTZ R126, R126, R107 ;  /* 0x0000006b7e7e7221 */ /* 0x000fe20000010000 */
[C---:B-1----:R-:W-:Y:S03]  /*b520*/  F2FP.PACK_AB R23, R172.reuse, R171 ;  /* 0x000000abac17723e */ /* 0x042fe600000000ff */
[----:B------:R-:W-:Y:S04]  /*b530*/  FADD.FTZ R126, R169, R126 ;  /* 0x0000007ea97e7221 */ /* 0x000fe80000010000 */
[C---:B------:R-:W-:Y:S01]  /*b540*/  HMMA.16816.F32 R96, R20.reuse, R28, R8 ;  /* 0x0000001c1460723c */ /* 0x040fe20000001808 */
[----:B------:R-:W1:Y:S02]  /*b550*/  LDSM.16.MT88.4 R8, [R135+0x9800] ;  /* 0x009800008708783b */ /* 0x000e640000004200 */
[----:B------:R-:W-:Y:S04]  /*b560*/  FADD.FTZ R165, R171, R126 ;  /* 0x0000007eaba57221 */ /* 0x000fe80000010000 */
        /* <DEDUP_REMOVED lines=10> */
[C---:B------:R-:W-:Y:S07]  /*b610*/  HMMA.16816.F32 R64, R20.reuse, R24, R64 ;  /* 0x000000181440723c */ /* 0x040fee0000001840 */
[----:B------:R-:W-:Y:S01]  /*b620*/  FADD.FTZ R24, R5, R117 ;  /* 0x0000007505187221 */ /* 0x000fe20000010000 */
[C---:B------:R-:W-:Y:S04]  /*b630*/  HMMA.16816.F32 R68, R20.reuse, R26, R68 ;  /* 0x0000001a1444723c */ /* 0x040fe80000001844 */
[----:B------:R-:W-:Y:S01]  /*b640*/  FADD.FTZ R5, R101, R24 ;  /* 0x0000001865057221 */ /* 0x000fe20000010000 */
[----:B------:R-:W-:Y:S03]  /*b650*/  MOV R101, R2 ;  /* 0x0000000200657202 */ /* 0x000fe60000000f00 */
[C---:B------:R-:W-:Y:S04]  /*b660*/  HMMA.16816.F32 R72, R20.reuse, R92, R72 ;  /* 0x0000005c1448723c */ /* 0x040fe80000001848 */
[----:B------:R-:W-:Y:S04]  /*b670*/  FADD.FTZ R5, R116, R5 ;  /* 0x0000000574057221 */ /* 0x000fe80000010000 */
[C---:B------:R-:W-:Y:S04]  /*b680*/  HMMA.16816.F32 R92, R20.reuse, R94, R12 ;  /* 0x0000005e145c723c */ /* 0x040fe8000000180c */
[----:B------:R-:W-:Y:S04]  /*b690*/  FADD.FTZ R120, R120, R5 ;  /* 0x0000000578787221 */ /* 0x000fe80000010000 */
[C---:B---3--:R-:W-:Y:S04]  /*b6a0*/  HMMA.16816.F32 R76, R20.reuse, R28, R76 ;  /* 0x0000001c144c723c */ /* 0x048fe8000000184c */
        /* <DEDUP_REMOVED lines=13> */
[----:B------:R-:W-:Y:S01]  /*b780*/  FADD.FTZ R166, R121, R166 ;  /* 0x000000a679a67221 */ /* 0x000fe20000010000 */
[----:B------:R-:W-:-:S05]  /*b790*/  @P1 BRA `(.L_x_5887) ;  /* 0xffffd4c000001947 */ /* 0x000fca000383ffff */
.L_x_5883:
[----:B------:R-:W1:Y:S01]  /*b7a0*/  SHFL.BFLY PT, R7, R166, 0x2, 0x1f ;  /* 0x0c401f00a6077f89 */ /* 0x000e6200000e0000 */
[----:B------:R-:W-:Y:S01]  /*b7b0*/  MOV R9, 0x3f800000 ;  /* 0x3f80000000097802 */ /* 0x000fe20000000f00 */
[----:B------:R-:W-:Y:S01]  /*b7c0*/  BSSY B0, `(.L_x_5888) ;  /* 0x00000d3000007945 */ /* 0x000fe20003800000 */
[----:B------:R-:W-:Y:S01]  /*b7d0*/  MOV R8, 0x3f800000 ;  /* 0x3f80000000087802 */ /* 0x000fe20000000f00 */
[----:B------:R-:W2:Y:S01]  /*b7e0*/  SHFL.BFLY PT, R0, R165, 0x2, 0x1f ;  /* 0x0c401f00a5007f89 */ /* 0x000ea200000e0000 */
[----:B------:R-:W-:-:S03]  /*b7f0*/  LEA R161, R161, R152, 0x4 ;  /* 0x00000098a1a17211 */ /* 0x000fc600078e20ff */
[----:B------:R-:W3:Y:S04]  /*b800*/  S2R R4, SR_TID.X ;  /* 0x0000000000047919 */ /* 0x000ee80000002100 */
[----:B------:R-:W4:Y:S04]  /*b810*/  S2R R15, SR_TID.X ;  /* 0x00000000000f7919 */ /* 0x000f280000002100 */
[----:B------:R-:W-:Y:S01]  /*b820*/  BAR.SYNC.DEFER_BLOCKING 0x0 ;  /* 0x0000000000007b1d */ /* 0x000fe20000010000 */
[----:B-1----:R-:W-:Y:S02]  /*b830*/  FADD.FTZ R7, R7, R166 ;  /* 0x000000a607077221 */ /* 0x002fe40000010000 */
[----:B--2---:R-:W-:-:S03]  /*b840*/  FADD.FTZ R0, R0, R165 ;  /* 0x000000a500007221 */ /* 0x004fc60000010000 */
[----:B------:R-:W1:Y:S01]  /*b850*/  SHFL.BFLY PT, R6, R7, 0x1, 0x1f ;  /* 0x0c201f0007067f89 */ /* 0x000e6200000e0000 */
[----:B---3--:R-:W-:-:S03]  /*b860*/  SHF.R.S32.HI R13, RZ, 0x1f, R4 ;  /* 0x0000001fff0d7819 */ /* 0x008fc60000011404 */
[----:B------:R-:W2:Y:S01]  /*b870*/  SHFL.BFLY PT, R5, R0, 0x1, 0x1f ;  /* 0x0c201f0000057f89 */ /* 0x000ea200000e0000 */
[CC--:B------:R-:W-:Y:S02]  /*b880*/  LEA.HI R17, R13.reuse, R4.reuse, RZ, 0x2 ;  /* 0x000000040d117211 */ /* 0x0c0fe400078f10ff */
[----:B----4-:R-:W-:Y:S02]  /*b890*/  SHF.R.S32.HI R10, RZ, 0x1f, R15 ;  /* 0x0000001fff0a7819 */ /* 0x010fe4000001140f */
[----:B------:R-:W-:Y:S02]  /*b8a0*/  SHF.R.S32.HI R12, RZ, 0x2, R17 ;  /* 0x00000002ff0c7819 */ /* 0x000fe40000011411 */
[----:B------:R-:W-:Y:S02]  /*b8b0*/  LEA.HI R10, R10, R15, RZ, 0x4 ;  /* 0x0000000f0a0a7211 */ /* 0x000fe400078f20ff */
[----:B------:R-:W-:-:S04]  /*b8c0*/  LEA.HI R15, R13, R4, RZ, 0x4 ;  /* 0x000000040d0f7211 */ /* 0x000fc800078f20ff */
[----:B------:R-:W-:Y:S01]  /*b8d0*/  LOP3.LUT R15, R15, 0xfffffff0, RZ, 0xc0, !PT ;  /* 0xfffffff00f0f7812 */ /* 0x000fe200078ec0ff */
[----:B-1----:R-:W-:Y:S01]  /*b8e0*/  FADD.FTZ R6, R7, R6 ;  /* 0x0000000607067221 */ /* 0x002fe20000010000 */
[----:B------:R-:W-:Y:S02]  /*b8f0*/  SHF.R.S32.HI R7, RZ, 0x1f, R17 ;  /* 0x0000001fff077819 */ /* 0x000fe40000011411 */
[----:B------:R-:W-:Y:S01]  /*b900*/  LOP3.LUT R17, R17, 0x1ffffffc, RZ, 0xc0, !PT ;  /* 0x1ffffffc11117812 */ /* 0x000fe200078ec0ff */
[----:B--2---:R-:W-:Y:S01]  /*b910*/  FADD.FTZ R5, R0, R5 ;  /* 0x0000000500057221 */ /* 0x004fe20000010000 */
[----:B------:R-:W-:Y:S02]  /*b920*/  FSETP.NE.FTZ.AND P4, PT, R6, RZ, PT ;  /* 0x000000ff0600720b */ /* 0x000fe40003f95000 */
[----:B------:R-:W-:Y:S02]  /*b930*/  LEA.HI R7, R7, R12, RZ, 0x3 ;  /* 0x0000000c07077211 */ /* 0x000fe400078f18ff */
[----:B------:R-:W-:-:S02]  /*b940*/  FSETP.NE.FTZ.AND P3, PT, R5, RZ, PT ;  /* 0x000000ff0500720b */ /* 0x000fc40003f75000 */
[-C--:B------:R-:W-:Y:S02]  /*b950*/  LEA.HI R0, R13, R4.reuse, RZ, 0x5 ;  /* 0x000000040d007211 */ /* 0x080fe400078f28ff */
[----:B------:R-:W-:Y:S02]  /*b960*/  LOP3.LUT R7, R7, 0xfffffff8, RZ, 0xc0, !PT ;  /* 0xfffffff807077812 */ /* 0x000fe400078ec0ff */
[----:B------:R-:W-:Y:S02]  /*b970*/  SHF.R.S32.HI R11, RZ, 0x5, R0 ;  /* 0x00000005ff0b7819 */ /* 0x000fe40000011400 */
[----:B------:R-:W-:Y:S01]  /*b980*/  IADD3 R14, -R17, R4, RZ ;  /* 0x00000004110e7210 */ /* 0x000fe20007ffe1ff */
[----:B------:R-:W1:Y:S01]  /*b990*/  @P4 MUFU.RCP R9, R6 ;  /* 0x0000000600094308 */ /* 0x000e620000001000 */
[----:B------:R-:W-:Y:S02]  /*b9a0*/  IADD3 R7, R12, -R7, RZ ;  /* 0x800000070c077210 */ /* 0x000fe40007ffe0ff */
[----:B------:R-:W-:-:S02]  /*b9b0*/  SHF.R.S32.HI R13, RZ, 0x4, R10 ;  /* 0x00000004ff0d7819 */ /* 0x000fc4000001140a */
[----:B------:R-:W-:Y:S02]  /*b9c0*/  IADD3 R10, -R15, R4, RZ ;  /* 0x000000040f0a7210 */ /* 0x000fe40007ffe1ff */
[----:B------:R-:W-:Y:S01]  /*b9d0*/  LEA R11, R11, R14, 0x9 ;  /* 0x0000000e0b0b7211 */ /* 0x000fe200078e48ff */
[----:B------:R-:W2:Y:S01]  /*b9e0*/  @P3 MUFU.RCP R8, R5 ;  /* 0x0000000500083308 */ /* 0x000ea20000001000 */
[----:B------:R-:W-:Y:S02]  /*b9f0*/  LOP3.LUT R15, R7, 0x1, RZ, 0xc0, !PT ;  /* 0x00000001070f7812 */ /* 0x000fe400078ec0ff */
[----:B------:R-:W-:Y:S02]  /*ba00*/  SHF.L.U32 R12, R13, 0x6, RZ ;  /* 0x000000060d0c7819 */ /* 0x000fe400000006ff */
[----:B------:R-:W-:Y:S02]  /*ba10*/  LEA.HI R14, R10, R10, RZ, 0x1 ;  /* 0x0000000a0a0e7211 */ /* 0x000fe400078f08ff */
[----:B------:R-:W-:Y:S01]  /*ba20*/  SHF.L.U32 R16, R7, 0x6, RZ ;  /* 0x0000000607107819 */ /* 0x000fe200000006ff */
[----:B-1----:R-:W-:Y:S01]  /*ba30*/  FMUL.FTZ R96, R9, R96 ;  /* 0x0000006009607220 */ /* 0x002fe20000410000 */
[----:B------:R-:W-:Y:S01]  /*ba40*/  ISETP.NE.U32.AND P0, PT, R15, 0x1, PT ;  /* 0x000000010f00780c */ /* 0x000fe20003f05070 */
[C---:B------:R-:W-:Y:S01]  /*ba50*/  FMUL.FTZ R97, R9.reuse, R97 ;  /* 0x0000006109617220 */ /* 0x040fe20000410000 */
[----:B------:R-:W-:Y:S01]  /*ba60*/  LOP3.LUT R12, R12, 0x1c0, RZ, 0xc0, !PT ;  /* 0x000001c00c0c7812 */ /* 0x000fe200078ec0ff */
[C---:B------:R-:W-:Y:S01]  /*ba70*/  FMUL.FTZ R36, R9.reuse, R36 ;  /* 0x0000002409247220 */ /* 0x040fe20000410000 */
[----:B------:R-:W-:Y:S01]  /*ba80*/  SHF.L.U32 R15, R14, 0x2, RZ ;  /* 0x000000020e0f7819 */ /* 0x000fe200000006ff */
[C---:B------:R-:W-:Y:S01]  /*ba90*/  FMUL.FTZ R37, R9.reuse, R37 ;  /* 0x0000002509257220 */ /* 0x040fe20000410000 */
[----:B------:R-:W-:Y:S01]  /*baa0*/  LOP3.LUT R16, R16, 0x1c0, RZ, 0xc0, !PT ;  /* 0x000001c010107812 */ /* 0x000fe200078ec0ff */
[C---:B------:R-:W-:Y:S01]  /*bab0*/  FMUL.FTZ R40, R9.reuse, R40 ;  /* 0x0000002809287220 */ /* 0x040fe20000410000 */
[----:B------:R-:W-:Y:S01]  /*bac0*/  LOP3.LUT R15, R12, 0x38, R15, 0xf8, !PT ;  /* 0x000000380c0f7812 */ /* 0x000fe200078ef80f */
[C---:B------:R-:W-:Y:S01]  /*bad0*/  FMUL.FTZ R41, R9.reuse, R41 ;  /* 0x0000002909297220 */ /* 0x040fe20000410000 */
[----:B------:R-:W-:Y:S01]  /*bae0*/  LEA.HI R16, R16, R16, RZ, 0x1d ;  /* 0x0000001010107211 */ /* 0x000fe200078fe8ff */
[C---:B------:R-:W-:Y:S01]  /*baf0*/  FMUL.FTZ R44, R9.reuse, R44 ;  /* 0x0000002c092c7220 */ /* 0x040fe20000410000 */
[----:B------:R-:W-:Y:S01]  /*bb00*/  SHF.R.U32.HI R12, RZ, 0x3, R12 ;  /* 0x00000003ff0c7819 */ /* 0x000fe2000001160c */
[----:B------:R-:W-:Y:S01]  /*bb10*/  FMUL.FTZ R45, R9, R45 ;  /* 0x0000002d092d7220 */ /* 0x000fe20000410000 */
[----:B------:R-:W-:Y:S01]  /*bb20*/  LEA R11, R11, R16, 0x1 ;  /* 0x000000100b0b7211 */ /* 0x000fe200078e08ff */
[----:B------:R-:W-:Y:S01]  /*bb30*/  FMUL.FTZ R48, R9, R48 ;  /* 0x0000003009307220 */ /* 0x000fe20000410000 */
[----:B------:R-:W-:Y:S01]  /*bb40*/  LOP3.LUT R12, R15, R12, RZ, 0x3c, !PT ;  /* 0x0000000c0f0c7212 */ /* 0x000fe200078e3cff */
[----:B------:R-:W-:Y:S01]  /*bb50*/  FMUL.FTZ R49, R9, R49 ;  /* 0x0000003109317220 */ /* 0x000fe20000410000 */
[----:B------:R-:W-:Y:S01]  /*bb60*/  R2P PR, R7, 0x6 ;  /* 0x0000000607007804 */ /* 0x000fe20000000000 */
[C---:B------:R-:W-:Y:S01]  /*bb70*/  FMUL.FTZ R52, R9.reuse, R52 ;  /* 0x0000003409347220 */ /* 0x040fe20000410000 */
[----:B------:R-:W-:Y:S01]  /*bb80*/  STS.64 [R11.X4], R96 ;  /* 0x000000600b007388 */ /* 0x000fe20000004a00 */
[C---:B------:R-:W-:Y:S01]  /*bb90*/  FMUL.FTZ R53, R9.reuse, R53 ;  /* 0x0000003509357220 */ /* 0x040fe20000410000 */
[----:B------:R-:W1:Y:S01]  /*bba0*/  @P4 MUFU.LG2 R6, R6 ;  /* 0x0000000600064308 */ /* 0x000e620000000c00 */
[----:B------:R-:W-:-:S02]  /*bbb0*/  FMUL.FTZ R56, R9, R56 ;  /* 0x0000003809387220 */ /* 0x000fc40000410000 */
[C---:B------:R-:W-:Y:S02]  /*bbc0*/  FMUL.FTZ R57, R9.reuse, R57 ;  /* 0x0000003909397220 */ /* 0x040fe40000410000 */
[C---:B------:R-:W-:Y:S02]  /*bbd0*/  FMUL.FTZ R60, R9.reuse, R60 ;  /* 0x0000003c093c7220 */ /* 0x040fe40000410000 */
[C---:B------:R-:W-:Y:S01]  /*bbe0*/  FMUL.FTZ R61, R9.reuse, R61 ;  /* 0x0000003d093d7220 */ /* 0x040fe20000410000 */
[----:B------:R-:W3:Y:S01]  /*bbf0*/  @P3 MUFU.LG2 R5, R5 ;  /* 0x0000000500053308 */ /* 0x000ee20000000c00 */
        /* <DEDUP_REMOVED lines=16> */
[----:B------:R-:W-:Y:S01]  /*bd00*/  LOP3.LUT R9, R14, 0xffffffe, RZ, 0xc0, !PT ;  /* 0x0ffffffe0e097812 */ /* 0x000fe200078ec0ff */
[C---:B--2---:R-:W-:Y:S02]  /*bd10*/  FMUL.FTZ R99, R8.reuse, R99 ;  /* 0x0000006308637220 */ /* 0x044fe40000410000 */
[----:B------:R-:W-:Y:S01]  /*bd20*/  FMUL.FTZ R98, R8, R98 ;  /* 0x0000006208627220 */ /* 0x000fe20000410000 */
[----:B------:R-:W-:Y:S01]  /*bd30*/  IADD3 R15, R10, -R9, RZ ;  /* 0x800000090a0f7210 */ /* 0x000fe20007ffe0ff */
[C---:B------:R-:W-:Y:S01]  /*bd40*/  FMUL.FTZ R39, R8.reuse, R39 ;  /* 0x0000002708277220 */ /* 0x040fe20000410000 */
[----:B------:R-:W-:Y:S01]  /*bd50*/  MOV R9, 0x40 ;  /* 0x0000004000097802 */ /* 0x000fe20000000f00 */
[C---:B------:R-:W-:Y:S01]  /*bd60*/  FMUL.FTZ R38, R8.reuse, R38 ;  /* 0x0000002608267220 */ /* 0x040fe20000410000 */
[----:B------:R-:W-:Y:S01]  /*bd70*/  LEA R7, R15, R12, 0x2 ;  /* 0x0000000c0f077211 */ /* 0x000fe200078e10ff */
[C---:B------:R-:W-:Y:S01]  /*bd80*/  FMUL.FTZ R43, R8.reuse, R43 ;  /* 0x0000002b082b7220 */ /* 0x040fe20000410000 */
[----:B------:R-:W-:Y:S01]  /*bd90*/  MOV R12, 0x80 ;  /* 0x00000080000c7802 */ /* 0x000fe20000000f00 */
[C---:B------:R-:W-:Y:S01]  /*bda0*/  FMUL.FTZ R42, R8.reuse, R42 ;  /* 0x0000002a082a7220 */ /* 0x040fe20000410000 */
[----:B------:R-:W-:Y:S01]  /*bdb0*/  SEL R9, R9, 0xffffffc0, !P1 ;  /* 0xffffffc009097807 */ /* 0x000fe20004800000 */
[----:B------:R-:W-:Y:S01]  /*bdc0*/  FMUL.FTZ R47, R8, R47 ;  /* 0x0000002f082f7220 */ /* 0x000fe20000410000 */
[----:B------:R-:W-:Y:S01]  /*bdd0*/  SEL R17, R12, 0xffffff80, !P2 ;  /* 0xffffff800c117807 */ /* 0x000fe20005000000 */
[C---:B------:R-:W-:Y:S01]  /*bde0*/  FMUL.FTZ R46, R8.reuse, R46 ;  /* 0x0000002e082e7220 */ /* 0x040fe20000410000 */
[----:B------:R-:W-:Y:S01]  /*bdf0*/  STS.64 [R11.X4+0x800], R98 ;  /* 0x000800620b007388 */ /* 0x000fe20000004a00 */
        /* <DEDUP_REMOVED lines=24> */
[----:B------:R-:W-:Y:S01]  /*bf80*/  SHF.L.U32 R8, R11, 0x2, RZ ;  /* 0x000000020b087819 */ /* 0x000fe200000006ff */
[----:B-1----:R-:W-:-:S02]  /*bf90*/  @P4 FMUL.FTZ R6, R6, 0.69314718246459960938 ;  /* 0x3f31721806064820 */ /* 0x002fc40000410000 */
[----:B---3--:R-:W-:Y:S01]  /*bfa0*/  @P3 FMUL.FTZ R5, R5, 0.69314718246459960938 ;  /* 0x3f31721805053820 */ /* 0x008fe20000410000 */
[C---:B------:R-:W-:Y:S02]  /*bfb0*/  IADD3 R14, R8.reuse, -0x20, RZ ;  /* 0xffffffe0080e7810 */ /* 0x040fe40007ffe0ff */
        /* <DEDUP_REMOVED lines=26> */
[----:B------:R2:W-:Y:S04]  /*c160*/  STS.64 [R15+0x4800], R74 ;  /* 0x0048004a0f007388 */ /* 0x0005e80000000a00 */
[----:B------:R-:W-:Y:S04]  /*c170*/  STS.64 [R12+0x4000], R92 ;  /* 0x0040005c0c007388 */ /* 0x000fe80000000a00 */
[----:B------:R3:W-:Y:S04]  /*c180*/  STS.64 [R12+0x4800], R94 ;  /* 0x0048005e0c007388 */ /* 0x0007e80000000a00 */
[----:B------:R4:W-:Y:S04]  /*c190*/  STS.64 [R16+0x4000], R76 ;  /* 0x0040004c10007388 */ /* 0x0009e80000000a00 */
[----:B------:R4:W-:Y:S01]  /*c1a0*/  STS.64 [R16+0x4800], R78 ;  /* 0x0048004e10007388 */ /* 0x0009e20000000a00 */
[----:B-1----:R-:W-:-:S03]  /*c1b0*/  SHF.L.U32 R14, R10, 0x2, RZ ;  /* 0x000000020a0e7819 */ /* 0x002fc600000006ff */
[----:B------:R4:W-:Y:S04]  /*c1c0*/  STS.64 [R18+0x4000], R80 ;  /* 0x0040005012007388 */ /* 0x0009e80000000a00 */
[----:B------:R4:W-:Y:S01]  /*c1d0*/  STS.64 [R18+0x4800], R82 ;  /* 0x0048005212007388 */ /* 0x0009e20000000a00 */
[----:B--2---:R-:W-:-:S03]  /*c1e0*/  LOP3.LUT R15, R0, 0xffffffe0, RZ, 0xc0, !PT ;  /* 0xffffffe0000f7812 */ /* 0x004fc600078ec0ff */
[----:B------:R4:W-:Y:S01]  /*c1f0*/  STS.64 [R19+0x4000], R88 ;  /* 0x0040005813007388 */ /* 0x0009e20000000a00 */
[----:B------:R-:W-:Y:S01]  /*c200*/  MOV R0, 0xff800000 ;  /* 0xff80000000007802 */ /* 0x000fe20000000f00 */
[----:B------:R-:W-:Y:S01]  /*c210*/  @P4 FFMA.FTZ R0, R3, c[0x0][0x238], R6 ;  /* 0x00008e0003004a23 */ /* 0x000fe20000010006 */
[----:B------:R-:W-:Y:S01]  /*c220*/  IADD3 R15, -R15, R4, RZ ;  /* 0x000000040f0f7210 */ /* 0x000fe20007ffe1ff */
[----:B------:R4:W-:Y:S01]  /*c230*/  STS.64 [R19+0x4800], R90 ;  /* 0x0048005a13007388 */ /* 0x0009e20000000a00 */
[----:B------:R-:W-:Y:S01]  /*c240*/  MOV R4, 0xff800000 ;  /* 0xff80000000047802 */ /* 0x000fe20000000f00 */
[----:B------:R-:W-:Y:S01]  /*c250*/  @P3 FFMA.FTZ R4, R2, c[0x0][0x238], R5 ;  /* 0x00008e0002043a23 */ /* 0x000fe20000010005 */
[----:B------:R-:W-:Y:S01]  /*c260*/  LOP3.LUT P0, RZ, R15, 0x3, RZ, 0xc0, !PT ;  /* 0x000000030fff7812 */ /* 0x000fe2000780c0ff */
[----:B------:R4:W-:Y:S01]  /*c270*/  STS.64 [R17+0x4000], R84 ;  /* 0x0040005411007388 */ /* 0x0009e20000000a00 */
[----:B---3--:R-:W-:Y:S02]  /*c280*/  IADD3 R12, -R157, RZ, RZ ;  /* 0x000000ff9d0c7210 */ /* 0x008fe40007ffe1ff */
[----:B------:R-:W-:Y:S01]  /*c290*/  SHF.R.S32.HI R15, RZ, 0x1f, R14 ;  /* 0x0000001fff0f7819 */ /* 0x000fe2000001140e */
[----:B------:R4:W-:Y:S04]  /*c2a0*/  STS.64 [R17+0x4800], R86 ;  /* 0x0048005611007388 */ /* 0x0009e80000000a00 */
[----:B------:R-:W-:Y:S06]  /*c2b0*/  BAR.SYNC.DEFER_BLOCKING 0x0 ;  /* 0x0000000000007b1d */ /* 0x000fec0000010000 */
[----:B------:R-:W1:Y:S04]  /*c2c0*/  S2R R9, SR_CTAID.Z ;  /* 0x0000000000097919 */ /* 0x000e680000002700 */
[----:B------:R-:W2:Y:S04]  /*c2d0*/  S2R R8, SR_CTAID.Y ;  /* 0x0000000000087919 */ /* 0x000ea80000002600 */
[----:B------:R-:W3:Y:S04]  /*c2e0*/  S2R R11, SR_CTAID.X ;  /* 0x00000000000b7919 */ /* 0x000ee80000002500 */
[----:B------:R4:W4:Y:S04]  /*c2f0*/  LDS.128 R72, [R7.X4] ;  /* 0x0000000007487984 */ /* 0x0009280000004c00 */
[----:B------:R4:W4:Y:S01]  /*c300*/  LDS.128 R68, [R7.X4+0x800] ;  /* 0x0008000007447984 */ /* 0x0009220000004c00 */
[----:B-1----:R-:W-:-:S03]  /*c310*/  IMAD R9, R12, c[0x0][0x1c0], R9 ;  /* 0x000070000c097a24 */ /* 0x002fc600078e0209 */
[----:B------:R1:W1:Y:S01]  /*c320*/  LDS.128 R64, [R7.X4+0x1000] ;  /* 0x0010000007407984 */ /* 0x0002620000004c00 */
[----:B--2---:R-:W-:-:S03]  /*c330*/  IMAD R8, R8, c[0x0][0x210], R157 ;  /* 0x0000840008087a24 */ /* 0x004fc600078e029d */
[----:B------:R2:W1:Y:S01]  /*c340*/  LDS.128 R60, [R7.X4+0x1800] ;  /* 0x00180000073c7984 */ /* 0x0004620000004c00 */
[----:B---3--:R-:W-:Y:S01]  /*c350*/  SHF.L.U32 R11, R11, 0x6, RZ ;  /* 0x000000060b0b7819 */ /* 0x008fe200000006ff */
[----:B------:R-:W-:Y:S02]  /*c360*/  IMAD R8, R8, c[0x0][0x1c0], R9 ;  /* 0x0000700008087a24 */ /* 0x000fe400078e0209 */
[----:B------:R2:W3:Y:S02]  /*c370*/  LDS.128 R56, [R7.X4+0x2000] ;  /* 0x0020000007387984 */ /* 0x0004e40000004c00 */
[----:B------:R-:W-:Y:S02]  /*c380*/  IMAD R8, R8, c[0x0][0x214], R11 ;  /* 0x0000850008087a24 */ /* 0x000fe400078e020b */
        /* <DEDUP_REMOVED lines=11> */
[----:B------:R-:W-:Y:S05]  /*c440*/  @P0 BRA `(.L_x_5889) ;  /* 0x000000a000000947 */ /* 0x000fea0003800000 */
[----:B---34-:R-:W-:Y:S02]  /*c450*/  IADD3 R5, R161, 0x8, RZ ;  /* 0x00000008a1057810 */ /* 0x018fe40007ffe0ff */
[----:B------:R-:W-:-:S02]  /*c460*/  SHF.R.S32.HI R3, RZ, 0x1f, R161 ;  /* 0x0000001fff037819 */ /* 0x000fc400000114a1 */
[C---:B------:R-:W-:Y:S02]  /*c470*/  IADD3 R2, P0, R8.reuse, R161, RZ ;  /* 0x000000a108027210 */ /* 0x040fe40007f1e0ff */
[-C--:B------:R-:W-:Y:S02]  /*c480*/  ISETP.GE.AND P2, PT, R161, R146.reuse, PT ;  /* 0x00000092a100720c */ /* 0x080fe40003f46270 */
[----:B------:R-:W-:Y:S02]  /*c490*/  ISETP.GE.AND P1, PT, R5, R146, PT ;  /* 0x000000920500720c */ /* 0x000fe40003f26270 */
[----:B------:R-:W-:Y:S02]  /*c4a0*/  LEA.HI.X.SX32 R3, R8, R3, 0x1, P0 ;  /* 0x0000000308037211 */ /* 0x000fe400000f0eff */
[----:B------:R-:W-:-:S04]  /*c4b0*/  LEA R6, P0, R2, c[0x0][0x208], 0x2 ;  /* 0x0000820002067a11 */ /* 0x000fc800078010ff */
[----:B-12---:R-:W-:-:S05]  /*c4c0*/  LEA.HI.X R7, R2, c[0x0][0x20c], R3, 0x2, P0 ;  /* 0x0000830002077a11 */ /* 0x006fca00000f1403 */
[----:B------:R1:W-:Y:S04]  /*c4d0*/  @!P2 STG.E [R6.64], R0 ;  /* 0x000000000600a986 */ /* 0x0003e8000c101908 */
[----:B------:R1:W-:Y:S02]  /*c4e0*/  @!P1 STG.E [R6.64+0x20], R4 ;  /* 0x0000200406009986 */ /* 0x0003e4000c101908 */
.L_x_5889:
[----:B---34-:R-:W-:Y:S05]  /*c4f0*/  BSYNC B0 ;  /* 0x0000000000007941 */ /* 0x018fea0003800000 */
.L_x_5888:
        /* <DEDUP_REMOVED lines=15> */
.L_x_5891:
[----:B------:R-:W-:Y:S05]  /*c5f0*/  BSYNC B0 ;  /* 0x0000000000007941 */ /* 0x000fea0003800000 */
.L_x_5890:
        /* <DEDUP_REMOVED lines=8> */
.L_x_5893:
[----:B------:R-:W-:Y:S05]  /*c680*/  BSYNC B0 ;  /* 0x0000000000007941 */ /* 0x000fea0003800000 */
.L_x_5892:
        /* <DEDUP_REMOVED lines=8> */
.L_x_5895:
[----:B------:R-:W-:Y:S05]  /*c710*/  BSYNC B0 ;  /* 0x0000000000007941 */ /* 0x000fea0003800000 */
.L_x_5894:
        /* <DEDUP_REMOVED lines=8> */
.L_x_5897:
[----:B------:R-:W-:Y:S05]  /*c7a0*/  BSYNC B0 ;  /* 0x0000000000007941 */ /* 0x000fea0003800000 */
.L_x_5896:
        /* <DEDUP_REMOVED lines=8> */
.L_x_5899:
[----:B------:R-:W-:Y:S05]  /*c830*/  BSYNC B0 ;  /* 0x0000000000007941 */ /* 0x000fea0003800000 */
.L_x_5898:
        /* <DEDUP_REMOVED lines=8> */
.L_x_5901:
[----:B------:R-:W-:Y:S05]  /*c8c0*/  BSYNC B0 ;  /* 0x0000000000007941 */ /* 0x000fea0003800000 */
.L_x_5900:
        /* <DEDUP_REMOVED lines=8> */
.L_x_5903:
[----:B------:R-:W-:Y:S05]  /*c950*/  BSYNC B0 ;  /* 0x0000000000007941 */ /* 0x000fea0003800000 */
.L_x_5902:
        /* <DEDUP_REMOVED lines=9> */
.L_x_5904:
        /* <DEDUP_REMOVED lines=9> */
.L_x_8264:


//--------------------- .text._ZN5flash24flash_fwd_splitkv_kernelI23Flash_fwd_kernel_traitsILi128ELi64ELi64ELi4ELb0ELb0EN7cutlass6half_tE19Flash_kernel_traitsILi128ELi64ELi64ELi4ES3_EELb1ELb0ELb0ELb0ELb0ELb1ELb1ELb0EEEvNS_16Flash_fwd_paramsE --------------------------
	.section	.text._ZN5flash24flash_fwd_splitkv_kernelI23Flash_fwd_kernel_traitsILi128ELi64ELi64ELi4ELb0ELb0EN7cutlass6half_tE19Flash_kernel_traitsILi128ELi64ELi64ELi4ES3_EELb1ELb0ELb0ELb0ELb0ELb1ELb1ELb0EEEvNS_16Flash_fwd_paramsE,"ax",@progbits
	.sectioninfo	@"SHI_REGISTERS=202"
	.align	128
        .global         _ZN5flash24flash_fwd_splitkv_kernelI23Flash_fwd_kernel_traitsILi128ELi64ELi64ELi4ELb0ELb0EN7cutlass6half_tE19Flash_kernel_traitsILi128ELi64ELi64ELi4ES3_EELb1ELb0ELb0ELb0ELb0ELb1ELb1ELb0EEEvNS_16Flash_fwd_paramsE
        .type           _ZN5flash24flash_fwd_splitkv_kernelI23Flash_fwd_kernel_traitsILi128ELi64ELi64ELi4ELb0ELb0EN7cutlass6half_tE19Flash_kernel_traitsILi128ELi64ELi64ELi4ES3_EELb1ELb0ELb0ELb0ELb0ELb1ELb1ELb0EEEvNS_16Flash_fwd_paramsE,@function
        .size           _ZN5flash24flash_fwd_splitkv_kernelI23Flash_fwd_kernel_traitsILi128ELi64ELi64ELi4ELb0ELb0EN7cutlass6half_tE19Flash_kernel_traitsILi128ELi64ELi64ELi4ES3_EELb1ELb0ELb0ELb0ELb0ELb1ELb1ELb0EEEvNS_16Flash_fwd_paramsE,(.L_x_8265 - _ZN5flash24flash_fwd_splitkv_kernelI23Flash_fwd_kernel_traitsILi128ELi64ELi64ELi4ELb0ELb0EN7cutlass6half_tE19Flash_kernel_traitsILi128ELi64ELi64ELi4ES3_EELb1ELb0ELb0ELb0ELb0ELb1ELb1ELb0EEEvNS_16Flash_fwd_paramsE)
        .other          _ZN5flash24flash_fwd_splitkv_kernelI23Flash_fwd_kernel_traitsILi128ELi64ELi64ELi4ELb0ELb0EN7cutlass6half_tE19Flash_kernel_traitsILi128ELi64ELi64ELi4ES3_EELb1ELb0ELb0ELb0ELb0ELb1ELb1ELb0EEEvNS_16Flash_fwd_paramsE,@"STO_CUDA_ENTRY STV_DEFAULT"
_ZN5flash24flash_fwd_splitkv_kernelI23Flash_fwd_kernel_traitsILi128ELi64ELi64ELi4ELb0ELb0EN7cutlass6half_tE19Flash_kernel_traitsILi128ELi64ELi64ELi4ES3_EELb1ELb0ELb0ELb0ELb0ELb1ELb1ELb0EEEvNS_16Flash_fwd_paramsE:
.text._ZN5flash24flash_fwd_splitkv_kernelI23Flash_fwd_kernel_traitsILi128ELi64ELi64ELi4ELb0ELb0EN7cutlass6half_tE19Flash_kernel_traitsILi128ELi64ELi64ELi4ES3_EELb1ELb0ELb0ELb0ELb0ELb1ELb1ELb0EEEvNS_16Flash_fwd_paramsE:
        /* <DEDUP_REMOVED lines=53> */
.L_x_5905:
[----:B-1-34-:R-:W-:Y:S02]  /*0350*/  MOV R0, c[0x0][0x218] ;  /* 0x0000860000007a02 */ /* 0x01afe40000000f00 */
.L_x_5906:
        /* <DEDUP_REMOVED lines=27> */
[----:B------:R-:W-:Y:S01]  /*0510*/  IADD3 R6, R87, 0x3f, RZ ;  /* 0x0000003f57067810 */ /* 0x000fe20007ffe0ff */
        /* <DEDUP_REMOVED lines=8> */
[----:B------:R-:W-:-:S04]  /*05a0*/  IADD3 R4, -R86, 0x7f, R91 ;  /* 0x0000007f56047810 */ /* 0x000fc80007ffe15b */
[----:B------:R-:W-:Y:S02]  /*05b0*/  ISETP.GT.U32.AND P1, PT, R5, R0, PT ;  /* 0x000000000500720c */ /* 0x000fe40003f24070 */
[----:B------:R-:W-:-:S04]  /*05c0*/  IADD3 R4, R4, c[0x0][0x2e8], R87 ;  /* 0x0000ba0004047a10 */ /* 0x000fc80007ffe057 */
        /* <DEDUP_REMOVED lines=45> */
.L_x_5909:
[----:B------:R-:W-:Y:S05]  /*08a0*/  BSYNC B0 ;  /* 0x0000000000007941 */ /* 0x000fea0003800000 */
.L_x_5908:
        /* <DEDUP_REMOVED lines=8> */
.L_x_5911:
[----:B------:R-:W-:Y:S05]  /*0930*/  BSYNC B0 ;  /* 0x0000000000007941 */ /* 0x000fea0003800000 */
.L_x_5910:
        /* <DEDUP_REMOVED lines=8> */
.L_x_5913:
[----:B------:R-:W-:Y:S05]  /*09c0*/  BSYNC B0 ;  /* 0x0000000000007941 */ /* 0x000fea0003800000 */
.L_x_5912:
        /* <DEDUP_REMOVED lines=8> */
.L_x_5915:
[----:B------:R-:W-:Y:S05]  /*0a50*/  BSYNC B0 ;  /* 0x0000000000007941 */ /* 0x000fea0003800000 */
.L_x_5914:
        /* <DEDUP_REMOVED lines=8> */
.L_x_5917:
[----:B------:R-:W-:Y:S05]  /*0ae0*/  BSYNC B0 ;  /* 0x0000000000007941 */ /* 0x000fea0003800000 */
.L_x_5916:
        /* <DEDUP_REMOVED lines=8> */
.L_x_5919:
[----:B------:R-:W-:Y:S05]  /*0b70*/  BSYNC B0 ;  /* 0x0000000000007941 */ /* 0x000fea0003800000 */
.L_x_5918:
        /* <DEDUP_REMOVED lines=8> */
.L_x_5921:
[----:B------:R-:W-:Y:S05]  /*0c00*/  BSYNC B0 ;  /* 0x0000000000007941 */ /* 0x000fea0003800000 */
.L_x_5920:
        /* <DEDUP_REMOVED lines=8> */
.L_x_5923:
[----:B------:R-:W-:Y:S05]  /*0c90*/  BSYNC B0 ;  /* 0x0000000000007941 */ /* 0x000fea0003800000 */
.L_x_5922:
        /* <DEDUP_REMOVED lines=32> */
.L_x_5907:
        /* <DEDUP_REMOVED lines=15> */
[----:B------:R-:W-:Y:S02]  /*0f90*/  @P2 SHF.L.U64.HI R3, R4, 0x2, R3 ;  /* 0x0000000204032819 */ /* 0x000fe40000010203 */
[----:B------:R-:W-:Y:S02]  /*0fa0*/  IABS R4, c[0x0][0x2d0] ;  /* 0x0000b40000047a13 */ /* 0x000fe40000000000 */
        /* <DEDUP_REMOVED lines=60> */
[----:B------:R-:W-:Y:S01]  /*1370*/  IMAD.MOV.U32 R24, RZ, RZ, R10 ;  /* 0x000000ffff187224 */ /* 0x000fe200078e000a */
[----:B------:R-:W-:Y:S01]  /*1380*/  SHF.R.S32.HI R10, RZ, 0x1f, R5 ;  /* 0x0000001fff0a7819 */ /* 0x000fe20000011405 */
[----:B------:R-:W-:Y:S02]  /*1390*/  IMAD R2, R32, c[0x0][0x184], R13 ;  /* 0x0000610020027a24 */ /* 0x000fe400078e020d */
[----:B------:R-:W-:-:S03]  /*13a0*/  IMAD R9, R9, c[0x0][0x188], RZ ;  /* 0x0000620009097a24 */ /* 0x000fc600078e02ff */
[----:B------:R-:W-:Y:S01]  /*13b0*/  IADD3 R25, R11, R2, RZ ;  /* 0x000000020b197210 */ /* 0x000fe20007ffe0ff */
[C---:B------:R-:W-:Y:S02]  /*13c0*/  IMAD R11, R7.reuse, c[0x0][0x19c], R0 ;  /* 0x00006700070b7a24 */ /* 0x040fe400078e0200 */
[----:B------:R-:W-:Y:S02]  /*13d0*/  IMAD R0, R10, c[0x0][0x1b0], RZ ;  /* 0x00006c000a007a24 */ /* 0x000fe400078e02ff */
[----:B------:R-:W-:-:S04]  /*13e0*/  IMAD.WIDE.U32 R24, R7, c[0x0][0x198], R24 ;  /* 0x0000660007187a25 */ /* 0x000fc800078e0018 */
[C---:B------:R-:W-:Y:S01]  /*13f0*/  IMAD R14, R32.reuse, c[0x0][0x18c], R9 ;  /* 0x00006300200e7a24 */ /* 0x040fe200078e0209 */
[----:B------:R-:W-:Y:S01]  /*1400*/  IADD3 R25, R25, R11, RZ ;  /* 0x0000000b19197210 */ /* 0x000fe20007ffe0ff */
[----:B------:R-:W-:Y:S02]  /*1410*/  IMAD R9, R5, c[0x0][0x1b4], R0 ;  /* 0x00006d0005097a24 */ /* 0x000fe400078e0200 */
[----:B------:R-:W-:-:S04]  /*1420*/  IMAD.WIDE.U32 R32, R32, c[0x0][0x188], RZ ;  /* 0x0000620020207a25 */ /* 0x000fc800078e00ff */
[----:B------:R-:W-:-:S04]  /*1430*/  IMAD.WIDE.U32 R24, R5, c[0x0][0x1b0], R24 ;  /* 0x00006c0005187a25 */ /* 0x000fc800078e0018 */
[----:B------:R-:W-:Y:S01]  /*1440*/  IMAD.IADD R14, R33, 0x1, R14 ;  /* 0x00000001210e7824 */ /* 0x000fe200078e020e */
[----:B------:R-:W-:Y:S01]  /*1450*/  IADD3 R9, R25, R9, RZ ;  /* 0x0000000919097210 */ /* 0x000fe20007ffe0ff */
[----:B------:R-:W-:Y:S05]  /*1460*/  BRA `(.L_x_5925) ;  /* 0x0000041000007947 */ /* 0x000fea0003800000 */
.L_x_5924:
        /* <DEDUP_REMOVED lines=16> */
.L_x_5926:
        /* <DEDUP_REMOVED lines=14> */
[----:B------:R-:W-:-:S05]  /*1650*/  IMAD.HI.U32 R5, R10, R7, RZ ;  /* 0x000000070a057227 */ /* 0x000fca00078e00ff */
[----:B------:R-:W-:-:S05]  /*1660*/  IADD3 R3, -R5, RZ, RZ ;  /* 0x000000ff05037210 */ /* 0x000fca0007ffe1ff */
[----:B------:R-:W-:Y:S01]  /*1670*/  IMAD R3, R6, R3, R7 ;  /* 0x0000000306037224 */ /* 0x000fe200078e0207 */
[----:B------:R-:W-:-:S04]  /*1680*/  LEA R7, R29, 0xffffffc0, 0x6 ;  /* 0xffffffc01d077811 */ /* 0x000fc800078e30ff */
[----:B------:R-:W-:Y:S01]  /*1690*/  ISETP.GT.U32.AND P1, PT, R6, R3, PT ;  /* 0x000000030600720c */ /* 0x000fe20003f24070 */
[----:B------:R-:W-:-:S12]  /*16a0*/  IMAD.WIDE.U32 R8, R7, c[0x0][0x198], R8 ;  /* 0x0000660007087a25 */ /* 0x000fd800078e0008 */
[----:B------:R-:W-:Y:S01]  /*16b0*/  @!P1 IMAD.IADD R3, R3, 0x1, -R6 ;  /* 0x0000000103039824 */ /* 0x000fe200078e0a06 */
[----:B------:R-:W-:Y:S02]  /*16c0*/  @!P1 IADD3 R5, R5, 0x1, RZ ;  /* 0x0000000105059810 */ /* 0x000fe40007ffe0ff */
[----:B------:R-:W-:Y:S02]  /*16d0*/  ISETP.NE.AND P1, PT, RZ, c[0x0][0x1c8], PT ;  /* 0x00007200ff007a0c */ /* 0x000fe40003f25270 */
[----:B------:R-:W-:Y:S02]  /*16e0*/  ISETP.GE.U32.AND P3, PT, R3, R6, PT ;  /* 0x000000060300720c */ /* 0x000fe40003f66070 */
[----:B------:R-:W-:-:S04]  /*16f0*/  LOP3.LUT R3, R16, c[0x0][0x1c8], RZ, 0x3c, !PT ;  /* 0x0000720010037a12 */ /* 0x000fc800078e3cff */
[----:B------:R-:W-:Y:S02]  /*1700*/  ISETP.GE.AND P2, PT, R3, RZ, PT ;  /* 0x000000ff0300720c */ /* 0x000fe40003f46270 */
[----:B------:R-:W-:-:S05]  /*1710*/  SHF.R.S32.HI R3, RZ, 0x1f, R7 ;  /* 0x0000001fff037819 */ /* 0x000fca0000011407 */
[----:B------:R-:W-:Y:S01]  /*1720*/  @P3 IADD3 R5, R5, 0x1, RZ ;  /* 0x0000000105053810 */ /* 0x000fe20007ffe0ff */
[----:B------:R-:W-:-:S04]  /*1730*/  IMAD R6, R3, c[0x0][0x198], RZ ;  /* 0x0000660003067a24 */ /* 0x000fc800078e02ff */
[----:B------:R-:W-:Y:S01]  /*1740*/  IMAD R11, R7, c[0x0][0x19c], R6 ;  /* 0x00006700070b7a24 */ /* 0x000fe200078e0206 */
        /* <DEDUP_REMOVED lines=19> */
.L_x_5925:
[----:B------:R-:W-:Y:S01]  /*1880*/  ISETP.NE.AND P1, PT, R15, -0x1, PT ;  /* 0xffffffff0f00780c */ /* 0x000fe20003f25270 */
[----:B------:R-:W-:Y:S01]  /*1890*/  IMAD.IADD R147, R86, 0x1, -R91 ;  /* 0x0000000156937824 */ /* 0x000fe200078e0a5b */
[----:B------:R-:W-:Y:S01]  /*18a0*/  SHF.R.S32.HI R2, RZ, 0x1f, R89 ;  /* 0x0000001fff027819 */ /* 0x000fe20000011459 */
[----:B------:R-:W-:Y:S01]  /*18b0*/  IMAD R10, R10, c[0x0][0x1b8], RZ ;  /* 0x00006e000a0a7a24 */ /* 0x000fe200078e02ff */
[----:B------:R-:W-:Y:S02]  /*18c0*/  BSSY B0, `(.L_x_5927) ;  /* 0x000005e000007945 */ /* 0x000fe40003800000 */
[CC--:B-----5:R-:W-:Y:S01]  /*18d0*/  LEA.HI R0, R2.reuse, R89.reuse, RZ, 0x3 ;  /* 0x0000005902007211 */ /* 0x0e0fe200078f18ff */
[----:B------:R-:W-:Y:S01]  /*18e0*/  IMAD R10, R5, c[0x0][0x1bc], R10 ;  /* 0x00006f00050a7a24 */ /* 0x000fe200078e020a */
        /* <DEDUP_REMOVED lines=8> */
[----:B------:R-:W-:Y:S01]  /*1970*/  @P1 IMAD.MOV.U32 R8, RZ, RZ, R12 ;  /* 0x000000ffff081224 */ /* 0x000fe200078e000c */
[----:B------:R-:W-:Y:S01]  /*1980*/  LOP3.LUT R28, R28, 0x1c0, RZ, 0xc0, !PT ;  /* 0x000001c01c1c7812 */ /* 0x000fe200078ec0ff */
[----:B------:R-:W-:-:S04]  /*1990*/  @!P1 IMAD.WIDE.U32 R12, R158, c[0x0][0x178], RZ ;  /* 0x00005e009e0c9a25 */ /* 0x000fc800078e00ff */
[----:B------:R-:W-:Y:S01]  /*19a0*/  @!P1 IMAD.MOV.U32 R8, RZ, RZ, R12 ;  /* 0x000000ffff089224 */ /* 0x000fe200078e000c */
[----:B------:R-:W-:Y:S01]  /*19b0*/  LOP3.LUT R12, R6, 0xfffffff0, RZ, 0xc0, !PT ;  /* 0xfffffff0060c7812 */ /* 0x000fe200078ec0ff */
[----:B------:R-:W-:Y:S01]  /*19c0*/  IMAD.IADD R0, R89, 0x1, -R0 ;  /* 0x0000000159007824 */ /* 0x000fe200078e0a00 */
[----:B------:R-:W-:Y:S01]  /*19d0*/  SHF.R.S32.HI R6, RZ, 0x4, R6 ;  /* 0x00000004ff067819 */ /* 0x000fe20000011406 */
[----:B------:R-:W-:Y:S02]  /*19e0*/  @!P1 IMAD R11, R11, c[0x0][0x178], RZ ;  /* 0x00005e000b0b9a24 */ /* 0x000fe400078e02ff */
[----:B------:R-:W-:Y:S02]  /*19f0*/  IMAD.SHL.U32 R157, R0, 0x8, RZ ;  /* 0x00000008009d7824 */ /* 0x000fe400078e00ff */
[----:B------:R-:W-:Y:S02]  /*1a00*/  IMAD.IADD R12, R89, 0x1, -R12 ;  /* 0x00000001590c7824 */ /* 0x000fe400078e0a0c */
[----:B------:R-:W-:Y:S01]  /*1a10*/  @!P1 IMAD R11, R158, c[0x0][0x17c], R11 ;  /* 0x00005f009e0b9a24 */ /* 0x000fe200078e020b */
[----:B------:R-:W-:Y:S01]  /*1a20*/  IADD3 R32, P2, R157, R32, RZ ;  /* 0x000000209d207210 */ /* 0x000fe20007f5e0ff */
[----:B------:R-:W-:Y:S01]  /*1a30*/  IMAD.WIDE R22, R23, 0x40, R18 ;  /* 0x0000004017167825 */ /* 0x000fe200078e0212 */
[----:B------:R-:W-:-:S02]  /*1a40*/  SHF.R.S32.HI R26, RZ, 0x1f, R157 ;  /* 0x0000001fff1a7819 */ /* 0x000fc4000001149d */
[----:B------:R-:W-:Y:S01]  /*1a50*/  SHF.R.S32.HI R17, RZ, 0x1f, R12 ;  /* 0x0000001fff117819 */ /* 0x000fe2000001140c */
[----:B------:R-:W-:Y:S01]  /*1a60*/  @!P1 IMAD.IADD R15, R13, 0x1, R11 ;  /* 0x000000010d0f9824 */ /* 0x000fe200078e020b */
[C---:B------:R-:W-:Y:S01]  /*1a70*/  IADD3 R24, P3, R157.reuse, R24, RZ ;  /* 0x000000189d187210 */ /* 0x040fe20007f7e0ff */
[----:B------:R-:W-:Y:S01]  /*1a80*/  IMAD.X R33, R26, 0x1, R14, P2 ;  /* 0x000000011a217824 */ /* 0x000fe200010e060e */
[----:B------:R-:W-:Y:S02]  /*1a90*/  IADD3 R8, P1, R157, R8, RZ ;  /* 0x000000089d087210 */ /* 0x000fe40007f3e0ff */
[----:B------:R-:W-:Y:S01]  /*1aa0*/  LEA.HI R13, R2, R89, RZ, 0x6 ;  /* 0x00000059020d7211 */ /* 0x000fe200078f30ff */
[----:B------:R-:W-:Y:S01]  /*1ab0*/  IMAD.WIDE.U32 R32, R5, c[0x0][0x1b8], R32 ;  /* 0x00006e0005207a25 */ /* 0x000fe200078e0020 */
[----:B------:R-:W-:Y:S02]  /*1ac0*/  LEA.HI R14, R17, R12, RZ, 0x3 ;  /* 0x0000000c110e7211 */ /* 0x000fe400078f18ff */
[C---:B------:R-:W-:Y:S01]  /*1ad0*/  IADD3.X R25, R26.reuse, R9, RZ, P3, !PT ;  /* 0x000000091a197210 */ /* 0x040fe20001ffe4ff */
[----:B------:R-:W-:Y:S01]  /*1ae0*/  IMAD.X R9, R26, 0x1, R15, P1 ;  /* 0x000000011a097824 */ /* 0x000fe200008e060f */
[----:B------:R-:W-:Y:S01]  /*1af0*/  IADD3 R30, P1, R18, R7, RZ ;  /* 0x00000007121e7210 */ /* 0x000fe20007f3e0ff */
[----:B------:R-:W-:Y:S01]  /*1b00*/  IMAD.SHL.U32 R15, R13, 0x8, RZ ;  /* 0x000000080d0f7824 */ /* 0x000fe200078e00ff */
[----:B------:R-:W-:Y:S01]  /*1b10*/  LOP3.LUT R13, R14, 0xfffffff8, RZ, 0xc0, !PT ;  /* 0xfffffff80e0d7812 */ /* 0x000fe200078ec0ff */
[----:B------:R-:W-:Y:S01]  /*1b20*/  IMAD R7, R19, c[0x0][0x198], RZ ;  /* 0x0000660013077a24 */ /* 0x000fe200078e02ff */
[----:B------:R-:W-:Y:S01]  /*1b30*/  LOP3.LUT R20, R28, 0x38, R157, 0xf8, !PT ;  /* 0x000000381c147812 */ /* 0x000fe200078ef89d */
[----:B------:R-:W-:Y:S01]  /*1b40*/  IMAD.WIDE.U32 R24, R18, c[0x0][0x198], R24 ;  /* 0x0000660012187a25 */ /* 0x000fe200078e0018 */
[----:B------:R-:W-:-:S02]  /*1b50*/  SHF.R.U32.HI R11, RZ, 0x3, R28 ;  /* 0x00000003ff0b7819 */ /* 0x000fc4000001161c */
[----:B------:R-:W-:Y:S01]  /*1b60*/  IADD3.X R3, R19, R3, RZ, P1, !PT ;  /* 0x0000000313037210 */ /* 0x000fe20000ffe4ff */
[----:B------:R-:W-:Y:S01]  /*1b70*/  IMAD.IADD R12, R12, 0x1, -R13 ;  /* 0x000000010c0c7824 */ /* 0x000fe200078e0a0d */
[----:B------:R-:W-:Y:S01]  /*1b80*/  LOP3.LUT R20, R20, R11, RZ, 0x3c, !PT ;  /* 0x0000000b14147212 */ /* 0x000fe200078e3cff */
[----:B------:R-:W-:Y:S01]  /*1b90*/  IMAD R7, R18, c[0x0][0x19c], R7 ;  /* 0x0000670012077a24 */ /* 0x000fe200078e0207 */
[----:B------:R-:W-:Y:S01]  /*1ba0*/  SHF.R.S32.HI R11, RZ, 0x1f, R16 ;  /* 0x0000001fff0b7819 */ /* 0x000fe20000011410 */
[----:B------:R-:W-:Y:S01]  /*1bb0*/  IMAD R3, R3, c[0x0][0x1a0], RZ ;  /* 0x0000680003037a24 */ /* 0x000fe200078e02ff */
[----:B------:R-:W-:Y:S01]  /*1bc0*/  R2P PR, R12, 0x6 ;  /* 0x000000060c007804 */ /* 0x000fe20000000000 */
[----:B------:R-:W-:Y:S01]  /*1bd0*/  IMAD.IADD R33, R33, 0x1, R10 ;  /* 0x0000000121217824 */ /* 0x000fe200078e020a */
[----:B------:R-:W-:Y:S01]  /*1be0*/  ISETP.GE.AND P3, PT, R18, R147, PT ;  /* 0x000000931200720c */ /* 0x000fe20003f66270 */
[----:B------:R-:W-:Y:S01]  /*1bf0*/  IMAD R11, R11, c[0x0][0x1a8], RZ ;  /* 0x00006a000b0b7a24 */ /* 0x000fe200078e02ff */
[----:B------:R-:W-:Y:S01]  /*1c00*/  LEA.HI R2, R2, R89, RZ, 0x5 ;  /* 0x0000005902027211 */ /* 0x000fe200078f28ff */
[----:B------:R-:W-:Y:S01]  /*1c10*/  IMAD.IADD R120, R25, 0x1, R7 ;  /* 0x0000000119787824 */ /* 0x000fe200078e0207 */
[----:B------:R-:W-:Y:S01]  /*1c20*/  LOP3.LUT R154, R20, 0xfffffe00, R15, 0xf8, !PT ;  /* 0xfffffe00149a7812 */ /* 0x000fe200078ef80f */
[----:B------:R-:W-:Y:S01]  /*1c30*/  IMAD R21, R16, c[0x0][0x1ac], R11 ;  /* 0x00006b0010157a24 */ /* 0x000fe200078e020b */
[----:B------:R-:W-:Y:S01]  /*1c40*/  LOP3.LUT R10, R2, 0xffffffe0, RZ, 0xc0, !PT ;  /* 0xffffffe0020a7812 */ /* 0x000fe200078ec0ff */
[----:B------:R-:W-:Y:S01]  /*1c50*/  IMAD R3, R30, c[0x0][0x1a4], R3 ;  /* 0x000069001e037a24 */ /* 0x000fe200078e0203 */
[----:B------:R-:W-:Y:S01]  /*1c60*/  MOV R7, 0x10 ;  /* 0x0000001000077802 */ /* 0x000fe20000000f00 */
[----:B------:R-:W-:Y:S01]  /*1c70*/  IMAD.MOV.U32 R5, RZ, RZ, 0x20 ;  /* 0x00000020ff057424 */ /* 0x000fe200078e00ff */
[----:B------:R-:W-:Y:S01]  /*1c80*/  SHF.R.S32.HI R84, RZ, 0x5, R2 ;  /* 0x00000005ff547819 */ /* 0x000fe20000011402 */
[----:B------:R-:W-:Y:S01]  /*1c90*/  IMAD.WIDE.U32 R16, R16, c[0x0][0x1a8], R8 ;  /* 0x00006a0010107a25 */ /* 0x000fe200078e0008 */
[----:B------:R-:W-:-:S02]  /*1ca0*/  IADD3 R156, R157, 0x40, RZ ;  /* 0x000000409d9c7810 */ /* 0x000fc40007ffe0ff */
[----:B------:R-:W-:Y:S01]  /*1cb0*/  SHF.L.U32 R154, R154, 0x1, RZ ;  /* 0x000000019a9a7819 */ /* 0x000fe200000006ff */
[----:B------:R-:W-:Y:S01]  /*1cc0*/  IMAD.WIDE.U32 R30, R30, c[0x0][0x1a0], R32 ;  /* 0x000068001e1e7a25 */ /* 0x000fe200078e0020 */
[----:B------:R-:W-:Y:S02]  /*1cd0*/  SEL R7, R7, 0xfffffff0, !P1 ;  /* 0xfffffff007077807 */ /* 0x000fe40004800000 */
[----:B------:R-:W-:Y:S01]  /*1ce0*/  SEL R5, R5, 0xffffffe0, !P2 ;  /* 0xffffffe005057807 */ /* 0x000fe20005000000 */
[----:B------:R-:W-:Y:S02]  /*1cf0*/  IMAD.MOV.U32 R121, RZ, RZ, R24 ;  /* 0x000000ffff797224 */ /* 0x000fe400078e0018 */
        /* <DEDUP_REMOVED lines=26> */
.L_x_5928:
[----:B------:R-:W-:Y:S05]  /*1ea0*/  BSYNC B0 ;  /* 0x0000000000007941 */ /* 0x000fea0003800000 */
.L_x_5927:
        /* <DEDUP_REMOVED lines=29> */
.L_x_5930:
[----:B------:R-:W-:Y:S05]  /*2080*/  BSYNC B0 ;  /* 0x0000000000007941 */ /* 0x000fea0003800000 */
.L_x_5929:
        /* <DEDUP_REMOVED lines=29> */
.L_x_5932:
[----:B------:R-:W-:Y:S05]  /*2260*/  BSYNC B0 ;  /* 0x0000000000007941 */ /* 0x000fea0003800000 */
.L_x_5931:
        /* <DEDUP_REMOVED lines=28> */
.L_x_5934:
[----:B------:R-:W-:Y:S05]  /*2430*/  BSYNC B0 ;  /* 0x0000000000007941 */ /* 0x000fea0003800000 */
.L_x_5933:
        /* <DEDUP_REMOVED lines=23> */
.L_x_5936:
[----:B------:R-:W-:Y:S05]  /*25b0*/  BSYNC B0 ;  /* 0x0000000000007941 */ /* 0x000fea0003800000 */
.L_x_5935:
        /* <DEDUP_REMOVED lines=25> */
.L_x_5938:
[----:B------:R-:W-:Y:S05]  /*2750*/  BSYNC B0 ;  /* 0x0000000000007941 */ /* 0x000fea0003800000 */
.L_x_5937:
        /* <DEDUP_REMOVED lines=23> */
.L_x_5940:
[----:B------:R-:W-:Y:S05]  /*28d0*/  BSYNC B0 ;  /* 0x0000000000007941 */ /* 0x000fea0003800000 */
.L_x_5939:
        /* <DEDUP_REMOVED lines=26> */
.L_x_5942:
[----:B------:R-:W-:Y:S05]  /*2a80*/  BSYNC B0 ;  /* 0x0000000000007941 */ /* 0x000fea0003800000 */
.L_x_5941:
[----:B------:R-:W0:Y:S01]  /*2a90*/  LDGDEPBAR ;  /* 0x00000000000079af */ /* 0x000e220000000000 */
[----:B------:R-:W-:Y:S01]  /*2aa0*/  ISETP.GE.AND P2, PT, R18, R8, PT ;  /* 0x000000081200720c */ /* 0x000fe20003f46270 */
[----:B------:R-:W-:Y:S01]  /*2ab0*/  IMAD.SHL.U32 R89, R89, 0x2, RZ ;  /* 0x0000000259597824 */ /* 0x000fe200078e00ff */
[----:B------:R-:W-:Y:S01]  /*2ac0*/  SHF.R.S32.HI R153, RZ, 0x1f, R10 ;  /* 0x0000001fff997819 */ /* 0x000fe2000001140a */
[----:B------:R-:W-:Y:S01]  /*2ad0*/  BSSY B0, `(.L_x_5943) ;  /* 0x0000018000007945 */ /* 0x000fe20003800000 */
[C---:B------:R-:W-:Y:S02]  /*2ae0*/  LEA R168, P1, R30.reuse, c[0x0][0x170], 0x1 ;  /* 0x00005c001ea87a11 */ /* 0x040fe400078208ff */
        /* <DEDUP_REMOVED lines=22> */
.L_x_5944:
[----:B------:R-:W-:Y:S05]  /*2c50*/  BSYNC B0 ;  /* 0x0000000000007941 */ /* 0x000fea0003800000 */
.L_x_5943:
        /* <DEDUP_REMOVED lines=25> */
.L_x_5946:
[----:B------:R-:W-:Y:S05]  /*2df0*/  BSYNC B0 ;  /* 0x0000000000007941 */ /* 0x000fea0003800000 */
.L_x_5945:
        /* <DEDUP_REMOVED lines=25> */
.L_x_5948:
[----:B------:R-:W-:Y:S05]  /*2f90*/  BSYNC B0 ;  /* 0x0000000000007941 */ /* 0x000fea0003800000 */
.L_x_5947:
        /* <DEDUP_REMOVED lines=8> */
[----:B--23--:R-:W-:Y:S01]  /*3020*/  @!P2 IMAD.WIDE.U32 R16, R10, 0x60, R168 ;  /* 0x000000600a10a825 */ /* 0x00cfe200078e00a8 */
        /* <DEDUP_REMOVED lines=17> */
.L_x_5950:
[----:B------:R-:W-:Y:S05]  /*3140*/  BSYNC B0 ;  /* 0x0000000000007941 */ /* 0x000fea0003800000 */
.L_x_5949:
[----:B------:R-:W-:Y:S01]  /*3150*/  LEA.HI R145, R6, R6, RZ, 0x1 ;  /* 0x0000000606917211 */ /* 0x000fe200078f08ff */
[----:B------:R-:W-:Y:S01]  /*3160*/  IMAD.SHL.U32 R12, R12, 0x40, RZ ;  /* 0x000000400c0c7824 */ /* 0x000fe200078e00ff */
[C---:B------:R-:W-:Y:S01]  /*3170*/  R2P PR, R0.reuse, 0x6 ;  /* 0x0000000600007804 */ /* 0x040fe20000000000 */
[----:B---3--:R-:W-:Y:S01]  /*3180*/  IMAD.SHL.U32 R8, R0, 0x40, RZ ;  /* 0x0000004000087824 */ /* 0x008fe200078e00ff */
[----:B------:R-:W-:Y:S01]  /*3190*/  LOP3.LUT R145, R145, 0xfffffffe, RZ, 0xc0, !PT ;  /* 0xfffffffe91917812 */ /* 0x000fe200078ec0ff */
[----:B------:R-:W-:Y:S01]  /*31a0*/  IMAD.SHL.U32 R18, R18, 0x8, RZ ;  /* 0x0000000812127824 */ /* 0x000fe200078e00ff */
[----:B------:R-:W-:Y:S01]  /*31b0*/  LOP3.LUT R11, R12, 0x1c0, RZ, 0xc0, !PT ;  /* 0x000001c00c0b7812 */ /* 0x000fe200078ec0ff */
[----:B------:R-:W-:Y:S01]  /*31c0*/  IMAD.SHL.U32 R85, R14, 0x40, RZ ;  /* 0x000000400e557824 */ /* 0x000fe200078e00ff */
[----:B------:R-:W-:Y:S01]  /*31d0*/  LOP3.LUT R9, R8, 0x1c0, RZ, 0xc0, !PT ;  /* 0x000001c008097812 */ /* 0x000fe200078ec0ff */
[----:B------:R-:W-:Y:S01]  /*31e0*/  IMAD.IADD R145, R6, 0x1, -R145 ;  /* 0x0000000106917824 */ /* 0x000fe200078e0a91 */
[----:B------:R-:W0:Y:S01]  /*31f0*/  LDGDEPBAR ;  /* 0x00000000000079af */ /* 0x000e220000000000 */
[----:B------:R-:W-:Y:S01]  /*3200*/  IMAD.IADD R89, R2, 0x1, R89 ;  /* 0x0000000102597824 */ /* 0x000fe200078e0259 */
        /* <DEDUP_REMOVED lines=17> */
[----:B------:R-:W3:Y:S01]  /*3320*/  LDSM.16.M88.4 R40, [R146] ;  /* 0x000000009228783b */ /* 0x000ee20000000200 */
        /* <DEDUP_REMOVED lines=9> */
[----:B-1----:R-:W1:Y:S01]  /*33c0*/  LDSM.16.M88.4 R24, [R145+0x5800] ;  /* 0x005800009118783b */ /* 0x002e620000000200 */
[----:B------:R-:W-:Y:S01]  /*33d0*/  IADD3 R133, R143, 0x1800, RZ ;  /* 0x000018008f857810 */ /* 0x000fe20007ffe0ff */
[----:B------:R-:W-:Y:S01]  /*33e0*/  IMAD.IADD R139, R145, 0x1, R0 ;  /* 0x00000001918b7824 */ /* 0x000fe200078e0200 */
[C---:B------:R-:W-:Y:S01]  /*33f0*/  IADD3 R131, R143.reuse, 0x2000, RZ ;  /* 0x000020008f837810 */ /* 0x040fe20007ffe0ff */
[----:B--2---:R-:W-:Y:S01]  /*3400*/  LDSM.16.M88.4 R20, [R143] ;  /* 0x000000008f14783b */ /* 0x004fe20000000200 */
[----:B------:R-:W-:Y:S01]  /*3410*/  IMAD.IADD R132, R0, 0x1, R143 ;  /* 0x0000000100847824 */ /* 0x000fe200078e028f */
[C---:B------:R-:W-:Y:S01]  /*3420*/  IADD3 R130, R143.reuse, 0x2800, RZ ;  /* 0x000028008f827810 */ /* 0x040fe20007ffe0ff */
[----:B------:R-:W-:Y:S01]  /*3430*/  IMAD R0, R84, 0x10, R91 ;  /* 0x0000001054007824 */ /* 0x000fe200078e025b */
[----:B------:R-:W2:Y:S01]  /*3440*/  LDSM.16.M88.4 R64, [R144] ;  /* 0x000000009040783b */ /* 0x000ea20000000200 */
[----:B------:R-:W-:-:S02]  /*3450*/  IADD3 R129, R143, 0x3000, RZ ;  /* 0x000030008f817810 */ /* 0x000fc40007ffe0ff */
[----:B------:R-:W-:Y:S01]  /*3460*/  IADD3 R128, R143, 0x3800, RZ ;  /* 0x000038008f807810 */ /* 0x000fe20007ffe0ff */
[----:B------:R-:W4:Y:S04]  /*3470*/  LDSM.16.M88.4 R60, [R143+0x1000] ;  /* 0x001000008f3c783b */ /* 0x000f280000000200 */
[----:B------:R-:W1:Y:S04]  /*3480*/  LDSM.16.M88.4 R68, [R143+0x800] ;  /* 0x000800008f44783b */ /* 0x000e680000000200 */
[----:B------:R-:W-:Y:S04]  /*3490*/  LDSM.16.M88.4 R32, [R139+0x4000] ;  /* 0x004000008b20783b */ /* 0x000fe80000000200 */
[----:B------:R-:W1:Y:S01]  /*34a0*/  LDSM.16.M88.4 R36, [R142] ;  /* 0x000000008e24783b */ /* 0x000e620000000200 */
[C---:B---3--:R-:W-:Y:S03]  /*34b0*/  HMMA.16816.F32 R16, R40.reuse, R12, RZ ;  /* 0x0000000c2810723c */ /* 0x048fe600000018ff */
[----:B------:R-:W3:Y:S04]  /*34c0*/  LDSM.16.M88.4 R56, [R143+0x1800] ;  /* 0x001800008f38783b */ /* 0x000ee80000000200 */
[----:B------:R-:W-:Y:S01]  /*34d0*/  LDSM.16.M88.4 R72, [R141] ;  /* 0x000000008d48783b */ /* 0x000fe20000000200 */
[C---:B------:R-:W-:Y:S03]  /*34e0*/  HMMA.16816.F32 R12, R40.reuse, R14, RZ ;  /* 0x0000000e280c723c */ /* 0x040fe600000018ff */
[----:B------:R-:W-:Y:S05]  /*34f0*/  LDSM.16.M88.4 R80, [R139+0x5800] ;  /* 0x005800008b50783b */ /* 0x000fea0000000200 */
[C---:B-----5:R-:W-:Y:S08]  /*3500*/  HMMA.16816.F32 R52, R40.reuse, R48, RZ ;  /* 0x000000302834723c */ /* 0x060ff000000018ff */
[C---:B------:R-:W-:Y:S08]  /*3510*/  HMMA.16816.F32 R8, R40.reuse, R76, RZ ;  /* 0x0000004c2808723c */ /* 0x040ff000000018ff */
[C---:B------:R-:W-:Y:S08]  /*3520*/  HMMA.16816.F32 R48, R40.reuse, R50, RZ ;  /* 0x000000322830723c */ /* 0x040ff000000018ff */
[C---:B------:R-:W-:Y:S08]  /*3530*/  HMMA.16816.F32 R76, R40.reuse, R78, RZ ;  /* 0x0000004e284c723c */ /* 0x040ff000000018ff */
[----:B-1----:R-:W-:Y:S08]  /*3540*/  HMMA.16816.F32 R44, R40, R24, RZ ;  /* 0x00000018282c723c */ /* 0x002ff000000018ff */
[C---:B--2---:R-:W-:Y:S08]  /*3550*/  HMMA.16816.F32 R16, R64.reuse, R20, R16 ;  /* 0x000000144010723c */ /* 0x044ff00000001810 */
[----:B------:R-:W-:Y:S01]  /*3560*/  HMMA.16816.F32 R12, R64, R22, R12 ;  /* 0x00000016400c723c */ /* 0x000fe2000000180c */
[----:B------:R-:W1:Y:S07]  /*3570*/  LDSM.16.M88.4 R20, [R139+0x5000] ;  /* 0x005000008b14783b */ /* 0x000e6e0000000200 */
[----:B------:R-:W-:Y:S01]  /*3580*/  HMMA.16816.F32 R40, R40, R26, RZ ;  /* 0x0000001a2828723c */ /* 0x000fe200000018ff */
[----:B------:R-:W2:Y:S07]  /*3590*/  LDSM.16.M88.4 R24, [R139+0x4800] ;  /* 0x004800008b18783b */ /* 0x000eae0000000200 */
[C---:B----4-:R-:W-:Y:S08]  /*35a0*/  HMMA.16816.F32 R52, R64.reuse, R60, R52 ;  /* 0x0000003c4034723c */ /* 0x050ff00000001834 */
[C---:B------:R-:W-:Y:S01]  /*35b0*/  HMMA.16816.F32 R48, R64.reuse, R62, R48 ;  /* 0x0000003e4030723c */ /* 0x040fe20000001830 */
[----:B------:R-:W-:Y:S07]  /*35c0*/  LDSM.16.M88.4 R60, [R132+0x1000] ;  /* 0x00100000843c783b */ /* 0x000fee0000000200 */
[C---:B------:R-:W-:Y:S08]  /*35d0*/  HMMA.16816.F32 R8, R64.reuse, R68, R8 ;  /* 0x000000444008723c */ /* 0x040ff00000001808 */
[----:B------:R-:W-:Y:S01]  /*35e0*/  HMMA.16816.F32 R76, R64, R70, R76 ;  /* 0x00000046404c723c */ /* 0x000fe2000000184c */
[----:B------:R-:W4:Y:S07]  /*35f0*/  LDSM.16.M88.4 R68, [R132] ;  /* 0x000000008444783b */ /* 0x000f2e0000000200 */
[----:B------:R-:W-:Y:S08]  /*3600*/  HMMA.16816.F32 R16, R36, R32, R16 ;  /* 0x000000202410723c */ /* 0x000ff00000001810 */
[----:B---3--:R-:W-:Y:S08]  /*3610*/  HMMA.16816.F32 R44, R64, R56, R44 ;  /* 0x00000038402c723c */ /* 0x008ff0000000182c */
[----:B------:R-:W-:Y:S01]  /*3620*/  HMMA.16816.F32 R12, R36, R34, R12 ;  /* 0x00000022240c723c */ /* 0x000fe2000000180c */
[----:B------:R-:W-:Y:S07]  /*3630*/  LDSM.16.M88.4 R32, [R146+0x2000] ;  /* 0x002000009220783b */ /* 0x000fee0000000200 */
[----:B------:R-:W-:Y:S01]  /*3640*/  HMMA.16816.F32 R40, R64, R58, R40 ;  /* 0x0000003a4028723c */ /* 0x000fe20000001828 */
[----:B------:R-:W3:Y:S04]  /*3650*/  LDSM.16.M88.4 R56, [R132+0x800] ;  /* 0x000800008438783b */ /* 0x000ee80000000200 */
[----:B------:R-:W-:Y:S03]  /*3660*/  LDSM.16.M88.4 R64, [R132+0x1800] ;  /* 0x001800008440783b */ /* 0x000fe60000000200 */
[C---:B-1----:R-:W-:Y:S08]  /*3670*/  HMMA.16816.F32 R52, R36.reuse, R20, R52 ;  /* 0x000000142434723c */ /* 0x042ff00000001834 */
[C---:B------:R-:W-:Y:S01]  /*3680*/  HMMA.16816.F32 R48, R36.reuse, R22, R48 ;  /* 0x000000162430723c */ /* 0x040fe20000001830 */
[----:B------:R-:W-:Y:S07]  /*3690*/  LDSM.16.M88.4 R20, [R143+0x2000] ;  /* 0x002000008f14783b */ /* 0x000fee0000000200 */
[C---:B--2---:R-:W-:Y:S08]  /*36a0*/  HMMA.16816.F32 R8, R36.reuse, R24, R8 ;  /* 0x000000182408723c */ /* 0x044ff00000001808 */
[----:B------:R-:W-:Y:S01]  /*36b0*/  HMMA.16816.F32 R76, R36, R26, R76 ;  /* 0x0000001a244c723c */ /* 0x000fe2000000184c */
[----:B------:R-:W1:Y:S07]  /*36c0*/  LDSM.16.M88.4 R24, [R145+0x6000] ;  /* 0x006000009118783b */ /* 0x000e6e0000000200 */
[----:B----4-:R-:W-:Y:S08]  /*36d0*/  HMMA.16816.F32 R16, R72, R68, R16 ;  /* 0x000000444810723c */ /* 0x010ff00000001810 */
[----:B------:R-:W-:Y:S08]  /*36e0*/  HMMA.16816.F32 R44, R36, R80, R44 ;  /* 0x00000050242c723c */ /* 0x000ff0000000182c */
[----:B------:R-:W-:Y:S08]  /*36f0*/  HMMA.16816.F32 R12, R72, R70, R12 ;  /* 0x00000046480c723c */ /* 0x000ff0000000180c */
[----:B------:R-:W-:Y:S01]  /*3700*/  HMMA.16816.F32 R40, R36, R82, R40 ;  /* 0x000000522428723c */ /* 0x000fe20000001828 */
[----:B------:R-:W-:Y:S07]  /*3710*/  LDSM.16.M88.4 R36, [R144+0x2000] ;  /* 0x002000009024783b */ /* 0x000fee0000000200 */
[C---:B------:R-:W-:Y:S01]  /*3720*/  HMMA.16816.F32 R68, R72.reuse, R60, R52 ;  /* 0x0000003c4844723c */ /* 0x040fe20000001834 */
[----:B------:R-:W-:Y:S07]  /*3730*/  LDSM.16.M88.4 R52, [R142+0x2000] ;  /* 0x002000008e34783b */ /* 0x000fee0000000200 */
[C---:B------:R-:W-:Y:S01]  /*3740*/  HMMA.16816.F32 R48, R72.reuse, R62, R48 ;  /* 0x0000003e4830723c */ /* 0x040fe20000001830 */
[----:B------:R-:W2:Y:S07]  /*3750*/  LDSM.16.M88.4 R60, [R145+0x6800] ;  /* 0x00680000913c783b */ /* 0x000eae0000000200 */
[C---:B---3--:R-:W-:Y:S08]  /*3760*/  HMMA.16816.F32 R8, R72.reuse, R56, R8 ;  /* 0x000000384808723c */ /* 0x048ff00000001808 */
[----:B------:R-:W-:Y:S01]  /*3770*/  HMMA.16816.F32 R76, R72, R58, R76 ;  /* 0x0000003a484c723c */ /* 0x000fe2000000184c */
[----:B------:R-:W-:Y:S07]  /*3780*/  LDSM.16.M88.4 R56, [R139+0x6000] ;  /* 0x006000008b38783b */ /* 0x000fee0000000200 */
[C---:B-1----:R-:W-:Y:S08]  /*3790*/  HMMA.16816.F32 R16, R32.reuse, R24, R16 ;  /* 0x000000182010723c */ /* 0x042ff00000001810 */
[----:B------:R-:W-:Y:S01]  /*37a0*/  HMMA.16816.F32 R12, R32, R26, R12 ;  /* 0x0000001a200c723c */ /* 0x000fe2000000180c */
[----:B------:R-:W-:Y:S07]  /*37b0*/  LDSM.16.M88.4 R24, [R141+0x2000] ;  /* 0x002000008d18783b */ /* 0x000fee0000000200 */
[C---:B------:R-:W-:Y:S01]  /*37c0*/  HMMA.16816.F32 R80, R72.reuse, R64, R44 ;  /* 0x000000404850723c */ /* 0x040fe2000000182c */
[----:B------:R-:W-:Y:S07]  /*37d0*/  LDSM.16.M88.4 R44, [R132+0x2000] ;  /* 0x00200000842c783b */ /* 0x000fee0000000200 */
[----:B------:R-:W-:Y:S01]  /*37e0*/  HMMA.16816.F32 R64, R72, R66, R40 ;  /* 0x000000424840723c */ /* 0x000fe20000001828 */
[----:B------:R-:W1:Y:S07]  /*37f0*/  LDSM.16.M88.4 R40, [R143+0x2800] ;  /* 0x002800008f28783b */ /* 0x000e6e0000000200 */
[C---:B--2---:R-:W-:Y:S08]  /*3800*/  HMMA.16816.F32 R8, R32.reuse, R60, R8 ;  /* 0x0000003c2008723c */ /* 0x044ff00000001808 */
[----:B------:R-:W-:Y:S01]  /*3810*/  HMMA.16816.F32 R76, R32, R62, R76 ;  /* 0x0000003e204c723c */ /* 0x000fe2000000184c */
[----:B------:R-:W-:Y:S07]  /*3820*/  LDSM.16.M88.4 R60, [R139+0x6800] ;  /* 0x006800008b3c783b */ /* 0x000fee0000000200 */
[C---:B------:R-:W-:Y:S08]  /*3830*/  HMMA.16816.F32 R16, R36.reuse, R20, R16 ;  /* 0x000000142410723c */ /* 0x040ff00000001810 */
[C---:B------:R-:W-:Y:S01]  /*3840*/  HMMA.16816.F32 R12, R36.reuse, R22, R12 ;  /* 0x00000016240c723c */ /* 0x040fe2000000180c */
[----:B------:R-:W2:Y:S07]  /*3850*/  LDSM.16.M88.4 R20, [R145+0x7000] ;  /* 0x007000009114783b */ /* 0x000eae0000000200 */
[C---:B-1----:R-:W-:Y:S08]  /*3860*/  HMMA.16816.F32 R8, R36.reuse, R40, R8 ;  /* 0x000000282408723c */ /* 0x042ff00000001808 */
[----:B------:R-:W-:Y:S01]  /*3870*/  HMMA.16816.F32 R76, R36, R42, R76 ;  /* 0x0000002a244c723c */ /* 0x000fe2000000184c */
[----:B------:R-:W-:Y:S07]  /*3880*/  LDSM.16.M88.4 R40, [R132+0x2800] ;  /* 0x002800008428783b */ /* 0x000fee0000000200 */
[C---:B------:R-:W-:Y:S08]  /*3890*/  HMMA.16816.F32 R16, R52.reuse, R56, R16 ;  /* 0x000000383410723c */ /* 0x040ff00000001810 */
[----:B------:R-:W-:Y:S01]  /*38a0*/  HMMA.16816.F32 R12, R52, R58, R12 ;  /* 0x0000003a340c723c */ /* 0x000fe2000000180c */
[----:B------:R-:W1:Y:S07]  /*38b0*/  LDSM.16.M88.4 R56, [R143+0x3000] ;  /* 0x003000008f38783b */ /* 0x000e6e0000000200 */
[----:B--2---:R-:W-:Y:S08]  /*38c0*/  HMMA.16816.F32 R68, R32, R20, R68 ;  /* 0x000000142044723c */ /* 0x004ff00000001844 */
[C---:B------:R-:W-:Y:S08]  /*38d0*/  HMMA.16816.F32 R8, R52.reuse, R60, R8 ;  /* 0x0000003c3408723c */ /* 0x040ff00000001808 */
[----:B------:R-:W-:Y:S08]  /*38e0*/  HMMA.16816.F32 R76, R52, R62, R76 ;  /* 0x0000003e344c723c */ /* 0x000ff0000000184c */
[----:B------:R-:W-:Y:S01]  /*38f0*/  HMMA.16816.F32 R48, R32, R22, R48 ;  /* 0x000000162030723c */ /* 0x000fe20000001830 */
[----:B------:R-:W2:Y:S07]  /*3900*/  LDSM.16.M88.4 R20, [R145+0x7800] ;  /* 0x007800009114783b */ /* 0x000eae0000000200 */
[C---:B------:R-:W-:Y:S08]  /*3910*/  HMMA.16816.F32 R16, R24.reuse, R44, R16 ;  /* 0x0000002c1810723c */ /* 0x040ff00000001810 */
[----:B------:R-:W-:Y:S01]  /*3920*/  HMMA.16816.F32 R12, R24, R46, R12 ;  /* 0x0000002e180c723c */ /* 0x000fe2000000180c */
[----:B------:R-:W3:Y:S07]  /*3930*/  LDSM.16.M88.4 R44, [R139+0x7000] ;  /* 0x007000008b2c783b */ /* 0x000eee0000000200 */
[----:B-1----:R-:W-:Y:S08]  /*3940*/  HMMA.16816.F32 R68, R36, R56, R68 ;  /* 0x000000382444723c */ /* 0x002ff00000001844 */
[----:B------:R-:W-:Y:S01]  /*3950*/  HMMA.16816.F32 R8, R24, R40, R8 ;  /* 0x000000281808723c */ /* 0x000fe20000001808 */
[----:B------:R-:W-:-:S02]  /*3960*/  FMUL.FTZ R16, R16, c[0x0][0x2ec] ;  /* 0x0000bb0010107a20 */ /* 0x000fc40000410000 */
[----:B------:R-:W-:Y:S02]  /*3970*/  FMUL.FTZ R17, R17, c[0x0][0x2ec] ;  /* 0x0000bb0011117a20 */ /* 0x000fe40000410000 */
[----:B------:R-:W-:Y:S01]  /*3980*/  FMUL.FTZ R18, R18, c[0x0][0x2ec] ;  /* 0x0000bb0012127a20 */ /* 0x000fe20000410000 */
[----:B------:R-:W1:Y:S01]  /*3990*/  MUFU.TANH R72, R16 ;  /* 0x0000001000487308 */ /* 0x000e620000002400 */
[----:B------:R-:W-:Y:S01]  /*39a0*/  FMUL.FTZ R57, R19, c[0x0][0x2ec] ;  /* 0x0000bb0013397a20 */ /* 0x000fe20000410000 */
[----:B------:R-:W-:Y:S01]  /*39b0*/  HMMA.16816.F32 R76, R24, R42, R76 ;  /* 0x0000002a184c723c */ /* 0x000fe2000000184c */
[----:B------:R-:W4:Y:S01]  /*39c0*/  LDSM.16.M88.4 R40, [R143+0x3800] ;  /* 0x003800008f28783b */ /* 0x000f220000000200 */
[----:B------:R-:W-:Y:S02]  /*39d0*/  FMUL.FTZ R12, R12, c[0x0][0x2ec] ;  /* 0x0000bb000c0c7a20 */ /* 0x000fe40000410000 */
[----:B------:R-:W-:Y:S02]  /*39e0*/  FMUL.FTZ R13, R13, c[0x0][0x2ec] ;  /* 0x0000bb000d0d7a20 */ /* 0x000fe40000410000 */
[----:B------:R-:W-:Y:S01]  /*39f0*/  MUFU.TANH R60, R17 ;  /* 0x00000011003c7308 */ /* 0x000fe20000002400 */
[----:B------:R-:W-:Y:S01]  /*3a00*/  FMUL.FTZ R14, R14, c[0x0][0x2ec] ;  /* 0x0000bb000e0e7a20 */ /* 0x000fe20000410000 */
[----:B--2---:R-:W-:Y:S06]  /*3a10*/  HMMA.16816.F32 R64, R32, R22, R64 ;  /* 0x000000162040723c */ /* 0x004fec0000001840 */
[----:B------:R2:W-:Y:S02]  /*3a20*/  MUFU.TANH R61, R18 ;  /* 0x00000012003d7308 */ /* 0x0005e40000002400 */
[----:B------:R-:W-:Y:S01]  /*3a30*/  HMMA.16816.F32 R48, R36, R58, R48 ;  /* 0x0000003a2430723c */ /* 0x000fe20000001830 */
[----:B------:R-:W-:-:S02]  /*3a40*/  FMUL.FTZ R8, R8, c[0x0][0x2ec] ;  /* 0x0000bb0008087a20 */ /* 0x000fc40000410000 */
[----:B------:R-:W-:-:S03]  /*3a50*/  FMUL.FTZ R9, R9, c[0x0][0x2ec] ;  /* 0x0000bb0009097a20 */ /* 0x000fc60000410000 */
[----:B------:R-:W5:Y:S01]  /*3a60*/  MUFU.TANH R62, R12 ;  /* 0x0000000c003e7308 */ /* 0x000f620000002400 */
[----:B------:R-:W-:Y:S01]  /*3a70*/  FMUL.FTZ R58, R15, c[0x0][0x2ec] ;  /* 0x0000bb000f3a7a20 */ /* 0x000fe20000410000 */
[----:B---3--:R-:W-:Y:S01]  /*3a80*/  HMMA.16816.F32 R68, R52, R44, R68 ;  /* 0x0000002c3444723c */ /* 0x008fe20000001844 */
[----:B------:R-:W-:Y:S02]  /*3a90*/  FMUL.FTZ R22, R77, c[0x0][0x2ec] ;  /* 0x0000bb004d167a20 */ /* 0x000fe40000410000 */
[----:B------:R-:W-:Y:S01]  /*3aa0*/  FMUL.FTZ R23, R78, c[0x0][0x2ec] ;  /* 0x0000bb004e177a20 */ /* 0x000fe20000410000 */
[----:B--2---:R-:W2:Y:S02]  /*3ab0*/  LDSM.16.M88.4 R16, [R132+0x3000] ;  /* 0x003000008410783b */ /* 0x004ea40000000200 */
[----:B------:R-:W3:Y:S02]  /*3ac0*/  MUFU.TANH R56, R13 ;  /* 0x0000000d00387308 */ /* 0x000ee40000002400 */
[----:B------:R-:W-:Y:S06]  /*3ad0*/  HMMA.16816.F32 R80, R32, R20, R80 ;  /* 0x000000142050723c */ /* 0x000fec0000001850 */
[----:B------:R1:W-:Y:S02]  /*3ae0*/  MUFU.TANH R63, R14 ;  /* 0x0000000e003f7308 */ /* 0x0003e40000002400 */
[----:B------:R-:W-:Y:S01]  /*3af0*/  HMMA.16816.F32 R48, R52, R46, R48 ;  /* 0x0000002e3430723c */ /* 0x000fe20000001830 */
[----:B------:R-:W-:Y:S01]  /*3b00*/  IADD3 R32, R0, 0x1, R153 ;  /* 0x0000000100207810 */ /* 0x000fe20007ffe099 */
[----:B------:R-:W-:-:S03]  /*3b10*/  FMUL.FTZ R21, R76, c[0x0][0x2ec] ;  /* 0x0000bb004c157a20 */ /* 0x000fc60000410000 */
[----:B------:R-:W-:Y:S01]  /*3b20*/  IADD3 R86, R87, R32, -R86 ;  /* 0x0000002057567210 */ /* 0x000fe20007ffe856 */
[----:B------:R-:W-:Y:S02]  /*3b30*/  MUFU.TANH R44, R8 ;  /* 0x00000008002c7308 */ /* 0x000fe40000002400 */
[----:B----4-:R-:W-:Y:S01]  /*3b40*/  HMMA.16816.F32 R64, R36, R42, R64 ;  /* 0x0000002a2440723c */ /* 0x010fe20000001840 */
[----:B------:R-:W-:-:S04]  /*3b50*/  IADD3 R86, R86, c[0x0][0x2e8], RZ ;  /* 0x0000ba0056567a10 */ /* 0x000fc80007ffe0ff */
[C---:B------:R-:W-:Y:S01]  /*3b60*/  IADD3 R122, R86.reuse, 0x8, RZ ;  /* 0x00000008567a7810 */ /* 0x040fe20007ffe0ff */
[----:B-1----:R-:W1:Y:S01]  /*3b70*/  LDSM.16.M88.4 R12, [R139+0x7800] ;  /* 0x007800008b0c783b */ /* 0x002e620000000200 */
[----:B------:R4:W-:Y:S01]  /*3b80*/  MUFU.TANH R20, R9 ;  /* 0x0000000900147308 */ /* 0x0009e20000002400 */
[----:B------:R-:W-:Y:S01]  /*3b90*/  HMMA.16816.F32 R80, R36, R40, R80 ;  /* 0x000000282450723c */ /* 0x000fe20000001850 */
[-C--:B------:R-:W-:Y:S02]  /*3ba0*/  IMNMX R123, R86, R87.reuse, PT ;  /* 0x00000057567b7217 */ /* 0x080fe40003800200 */
[----:B------:R-:W-:Y:S02]  /*3bb0*/  IMNMX R122, R122, R87, PT ;  /* 0x000000577a7a7217 */ /* 0x000fe40003800200 */
[----:B------:R-:W-:Y:S02]  /*3bc0*/  ISETP.GE.AND P6, PT, R89, R123, PT ;  /* 0x0000007b5900720c */ /* 0x000fe40003fc6270 */
[----:B------:R-:W1:Y:S01]  /*3bd0*/  MUFU.TANH R57, R57 ;  /* 0x0000003900397308 */ /* 0x000e620000002400 */
[C---:B--2---:R-:W-:Y:S07]  /*3be0*/  HMMA.16816.F32 R68, R24.reuse, R16, R68 ;  /* 0x000000101844723c */ /* 0x044fee0000001844 */
[----:B------:R-:W2:Y:S01]  /*3bf0*/  MUFU.TANH R58, R58 ;  /* 0x0000003a003a7308 */ /* 0x000ea20000002400 */
[----:B------:R-:W-:Y:S01]  /*3c00*/  FMUL.FTZ R16, R10, c[0x0][0x2ec] ;  /* 0x0000bb000a107a20 */ /* 0x000fe20000410000 */
[----:B------:R-:W-:Y:S01]  /*3c10*/  HMMA.16816.F32 R48, R24, R18, R48 ;  /* 0x000000121830723c */ /* 0x000fe20000001830 */
[----:B------:R-:W-:-:S05]  /*3c20*/  FMUL.FTZ R17, R11, c[0x0][0x2ec] ;  /* 0x0000bb000b117a20 */ /* 0x000fca0000410000 */
[----:B------:R-:W2:Y:S01]  /*3c30*/  MUFU.TANH R21, R21 ;  /* 0x0000001500157308 */ /* 0x000ea20000002400 */
[----:B----4-:R-:W4:Y:S01]  /*3c40*/  LDSM.16.M88.4 R8, [R132+0x3800] ;  /* 0x003800008408783b */ /* 0x010f220000000200 */
[----:B------:R-:W-:-:S04]  /*3c50*/  DEPBAR.LE SB0, 0x0 ;  /* 0x000080000000791a */ /* 0x000fc80000000000 */
[----:B------:R-:W-:Y:S01]  /*3c60*/  SHF.R.S32.HI R19, RZ, 0x1f, R84 ;  /* 0x0000001fff137819 */ /* 0x000fe20000011454 */
[----:B------:R-:W-:Y:S01]  /*3c70*/  FMUL.FTZ R18, R79, c[0x0][0x2ec] ;  /* 0x0000bb004f127a20 */ /* 0x000fe20000410000 */
[----:B------:R-:W2:Y:S02]  /*3c80*/  MUFU.TANH R22, R22 ;  /* 0x0000001600167308 */ /* 0x000ea40000002400 */
[----:B------:R-:W-:Y:S01]  /*3c90*/  LEA.HI R0, R19, R84, RZ, 0x2 ;  /* 0x0000005413007211 */ /* 0x000fe200078f10ff */
[----:B------:R-:W-:Y:S01]  /*3ca0*/  FMUL.FTZ R68, R68, c[0x0][0x2ec] ;  /* 0x0000bb0044447a20 */ /* 0x000fe20000410000 */
[----:B-1----:R-:W-:Y:S04]  /*3cb0*/  HMMA.16816.F32 R64, R52, R14, R64 ;  /* 0x0000000e3440723c */ /* 0x002fe80000001840 */
[----:B------:R-:W1:Y:S01]  /*3cc0*/  MUFU.TANH R16, R16 ;  /* 0x0000001000107308 */ /* 0x000e620000002400 */
[----:B------:R-:W-:-:S02]  /*3cd0*/  FMUL.FTZ R69, R69, c[0x0][0x2ec] ;  /* 0x0000bb0045457a20 */ /* 0x000fc40000410000 */
[----:B------:R-:W-:Y:S02]  /*3ce0*/  FMUL.FTZ R70, R70, c[0x0][0x2ec] ;  /* 0x0000bb0046467a20 */ /* 0x000fe40000410000 */
[----:B------:R-:W-:Y:S01]  /*3cf0*/  FMUL.FTZ R71, R71, c[0x0][0x2ec] ;  /* 0x0000bb0047477a20 */ /* 0x000fe20000410000 */
[----:B------:R-:W-:Y:S01]  /*3d00*/  IADD3 R14, R89, 0x29, RZ ;  /* 0x00000029590e7810 */ /* 0x000fe20007ffe0ff */
[----:B------:R-:W-:Y:S01]  /*3d10*/  HMMA.16816.F32 R80, R52, R12, R80 ;  /* 0x0000000c3450723c */ /* 0x000fe20000001850 */
[----:B------:R-:W1:Y:S01]  /*3d20*/  MUFU.TANH R17, R17 ;  /* 0x0000001100117308 */ /* 0x000e620000002400 */
[----:B------:R-:W-:Y:S02]  /*3d30*/  FMUL.FTZ R48, R48, c[0x0][0x2ec] ;  /* 0x0000bb0030307a20 */ /* 0x000fe40000410000 */
[----:B------:R-:W-:Y:S02]  /*3d40*/  FMUL.FTZ R49, R49, c[0x0][0x2ec] ;  /* 0x0000bb0031317a20 */ /* 0x000fe40000410000 */
[----:B------:R-:W-:Y:S01]  /*3d50*/  FMUL.FTZ R50, R50, c[0x0][0x2ec] ;  /* 0x0000bb0032327a20 */ /* 0x000fe20000410000 */
[----:B------:R-:W-:Y:S01]  /*3d60*/  IADD3 R12, R89, 0x1, RZ ;  /* 0x00000001590c7810 */ /* 0x000fe20007ffe0ff */
[----:B------:R-:W-:Y:S01]  /*3d70*/  FMUL.FTZ R51, R51, c[0x0][0x2ec] ;  /* 0x0000bb0033337a20 */ /* 0x000fe20000410000 */
[----:B------:R-:W-:Y:S01]  /*3d80*/  LOP3.LUT R13, R0, 0xfffffffc, RZ, 0xc0, !PT ;  /* 0xfffffffc000d7812 */ /* 0x000fe200078ec0ff */
[----:B------:R-:W1:Y:S01]  /*3d90*/  MUFU.TANH R23, R23 ;  /* 0x0000001700177308 */ /* 0x000e620000002400 */
[----:B------:R-:W-:-:S02]  /*3da0*/  ISETP.GE.AND P1, PT, R12, R123, PT ;  /* 0x0000007b0c00720c */ /* 0x000fc40003f26270 */
[----:B------:R-:W-:Y:S01]  /*3db0*/  ISETP.GE.AND P4, PT, R12, R122, PT ;  /* 0x0000007a0c00720c */ /* 0x000fe20003f86270 */
[----:B------:R-:W-:Y:S01]  /*3dc0*/  IMAD.IADD R162, R84, 0x1, -R13 ;  /* 0x0000000154a27824 */ /* 0x000fe200078e0a0d */
[C---:B------:R-:W-:Y:S02]  /*3dd0*/  IADD3 R12, R89.reuse, 0x8, RZ ;  /* 0x00000008590c7810 */ /* 0x040fe40007ffe0ff */
[----:B------:R-:W-:Y:S01]  /*3de0*/  LOP3.LUT R0, R6, R85, RZ, 0xfc, !PT ;  /* 0x0000005506007212 */ /* 0x000fe200078efcff */
[----:B----4-:R-:W-:Y:S01]  /*3df0*/  HMMA.16816.F32 R64, R24, R10, R64 ;  /* 0x0000000a1840723c */ /* 0x010fe20000001840 */
[----:B------:R-:W-:Y:S01]  /*3e00*/  ISETP.GE.AND P3, PT, R12, R123, PT ;  /* 0x0000007b0c00720c */ /* 0x000fe20003f66270 */
[----:B------:R-:W4:Y:S01]  /*3e10*/  MUFU.TANH R163, R68 ;  /* 0x0000004400a37308 */ /* 0x000f220000002400 */
[----:B------:R-:W-:Y:S02]  /*3e20*/  IADD3 R6, R89, 0x9, RZ ;  /* 0x0000000959067810 */ /* 0x000fe40007ffe0ff */
[----:B------:R-:W-:-:S02]  /*3e30*/  FSEL R13, R72, -INF , !P6 ;  /* 0xff800000480d7808 */ /* 0x000fc40007000000 */
[----:B-----5:R-:W-:Y:S01]  /*3e40*/  FSEL R19, R62, -INF , !P3 ;  /* 0xff8000003e137808 */ /* 0x020fe20005800000 */
[----:B------:R-:W-:Y:S01]  /*3e50*/  HMMA.16816.F32 R80, R24, R8, R80 ;  /* 0x000000081850723c */ /* 0x000fe20000001850 */
[C---:B------:R-:W-:Y:S01]  /*3e60*/  ISETP.GE.AND P2, PT, R6.reuse, R123, PT ;  /* 0x0000007b0600720c */ /* 0x040fe20003f46270 */
[----:B------:R-:W5:Y:S01]  /*3e70*/  MUFU.TANH R159, R69 ;  /* 0x00000045009f7308 */ /* 0x000f620000002400 */
[-C--:B------:R-:W-:Y:S02]  /*3e80*/  ISETP.GE.AND P6, PT, R6, R122.reuse, PT ;  /* 0x0000007a0600720c */ /* 0x080fe40003fc6270 */
[CC--:B------:R-:W-:Y:S02]  /*3e90*/  ISETP.GE.AND P3, PT, R89.reuse, R122.reuse, PT ;  /* 0x0000007a5900720c */ /* 0x0c0fe40003f66270 */
[C---:B------:R-:W-:Y:S02]  /*3ea0*/  IADD3 R8, R89.reuse, 0x10, RZ ;  /* 0x0000001059087810 */ /* 0x040fe40007ffe0ff */
[----:B------:R-:W-:Y:S01]  /*3eb0*/  IADD3 R6, R89, 0x11, RZ ;  /* 0x0000001159067810 */ /* 0x000fe20007ffe0ff */
[----:B------:R-:W1:Y:S01]  /*3ec0*/  MUFU.TANH R18, R18 ;  /* 0x0000001200127308 */ /* 0x000e620000002400 */
[----:B------:R-:W-:-:S02]  /*3ed0*/  ISETP.GE.AND P5, PT, R12, R122, PT ;  /* 0x0000007a0c00720c */ /* 0x000fc40003fa6270 */
[----:B------:R-:W-:Y:S02]  /*3ee0*/  FSEL R60, R60, -INF , !P1 ;  /* 0xff8000003c3c7808 */ /* 0x000fe40004800000 */
[----:B---3--:R-:W-:Y:S01]  /*3ef0*/  FSEL R15, R56, -INF , !P2 ;  /* 0xff800000380f7808 */ /* 0x008fe20005000000 */
[----:B------:R-:W-:Y:S01]  /*3f00*/  FMUL.FTZ R64, R64, c[0x0][0x2ec] ;  /* 0x0000bb0040407a20 */ /* 0x000fe20000410000 */
[----:B------:R-:W-:Y:S01]  /*3f10*/  FSEL R61, R61, -INF , !P3 ;  /* 0xff8000003d3d7808 */ /* 0x000fe20005800000 */
[----:B------:R-:W3:Y:S01]  /*3f20*/  MUFU.TANH R127, R48 ;  /* 0x00000030007f7308 */ /* 0x000ee20000002400 */
[----:B------:R-:W-:Y:S01]  /*3f30*/  FSEL R12, R57, -INF , !P4 ;  /* 0xff800000390c7808 */ /* 0x000fe20006000000 */
[----:B------:R-:W-:Y:S01]  /*3f40*/  FMUL.FTZ R65, R65, c[0x0][0x2ec] ;  /* 0x0000bb0041417a20 */ /* 0x000fe20000410000 */
[-C--:B------:R-:W-:Y:S01]  /*3f50*/  ISETP.GE.AND P1, PT, R8, R123.reuse, PT ;  /* 0x0000007b0800720c */ /* 0x080fe20003f26270 */
[----:B------:R-:W-:Y:S01]  /*3f60*/  FMUL.FTZ R66, R66, c[0x0][0x2ec] ;  /* 0x0000bb0042427a20 */ /* 0x000fe20000410000 */
[-C--:B------:R-:W-:Y:S01]  /*3f70*/  ISETP.GE.AND P2, PT, R8, R122.reuse, PT ;  /* 0x0000007a0800720c */ /* 0x080fe20003f46270 */
[----:B------:R-:W-:Y:S01]  /*3f80*/  FMUL.FTZ R80, R80, c[0x0][0x2ec] ;  /* 0x0000bb0050507a20 */ /* 0x000fe20000410000 */
[C---:B------:R-:W-:Y:S01]  /*3f90*/  ISETP.GE.AND P3, PT, R6.reuse, R123, PT ;  /* 0x0000007b0600720c */ /* 0x040fe20003f66270 */
[----:B------:R-:W1:Y:S01]  /*3fa0*/  MUFU.TANH R125, R49 ;  /* 0x00000031007d7308 */ /* 0x000e620000002400 */
[----:B------:R-:W-:Y:S01]  /*3fb0*/  ISETP.GE.AND P4, PT, R6, R122, PT ;  /* 0x0000007a0600720c */ /* 0x000fe20003f86270 */
[----:B------:R-:W-:Y:S01]  /*3fc0*/  FMUL.FTZ R81, R81, c[0x0][0x2ec] ;  /* 0x0000bb0051517a20 */ /* 0x000fe20000410000 */
[C---:B------:R-:W-:Y:S01]  /*3fd0*/  IADD3 R8, R89.reuse, 0x18, RZ ;  /* 0x0000001859087810 */ /* 0x040fe20007ffe0ff */
[----:B------:R-:W-:Y:S01]  /*3fe0*/  FMUL.FTZ R82, R82, c[0x0][0x2ec] ;  /* 0x0000bb0052527a20 */ /* 0x000fe20000410000 */
[----:B------:R-:W-:Y:S01]  /*3ff0*/  IADD3 R6, R89, 0x19, RZ ;  /* 0x0000001959067810 */ /* 0x000fe20007ffe0ff */
[----:B------:R-:W-:Y:S01]  /*4000*/  FMUL.FTZ R83, R83, c[0x0][0x2ec] ;  /* 0x0000bb0053537a20 */ /* 0x000fe20000410000 */
[----:B------:R-:W-:Y:S01]  /*4010*/  FSEL R10, R63, -INF , !P5 ;  /* 0xff8000003f0a7808 */ /* 0x000fe20006800000 */
[----:B------:R-:W1:Y:S01]  /*4020*/  MUFU.TANH R170, R50 ;  /* 0x0000003200aa7308 */ /* 0x000e620000002400 */
[----:B--2---:R-:W-:Y:S01]  /*4030*/  FSEL R58, R58, -INF , !P6 ;  /* 0xff8000003a3a7808 */ /* 0x004fe20007000000 */
[----:B------:R-:W-:Y:S01]  /*4040*/  FMUL.FTZ R67, R67, c[0x0][0x2ec] ;  /* 0x0000bb0043437a20 */ /* 0x000fe20000410000 */
[----:B------:R-:W-:-:S02]  /*4050*/  FSEL R25, R44, -INF , !P1 ;  /* 0xff8000002c197808 */ /* 0x000fc40004800000 */
[CC--:B------:R-:W-:Y:S02]  /*4060*/  ISETP.GE.AND P5, PT, R8.reuse, R123.reuse, PT ;  /* 0x0000007b0800720c */ /* 0x0c0fe40003fa6270 */
[-C--:B------:R-:W-:Y:S01]  /*4070*/  ISETP.GE.AND P6, PT, R8, R122.reuse, PT ;  /* 0x0000007a0800720c */ /* 0x080fe20003fc6270 */
[----:B------:R-:W2:Y:S01]  /*4080*/  MUFU.TANH R117, R64 ;  /* 0x0000004000757308 */ /* 0x000ea20000002400 */
[----:B------:R-:W-:Y:S02]  /*4090*/  ISETP.GE.AND P1, PT, R6, R123, PT ;  /* 0x0000007b0600720c */ /* 0x000fe40003f26270 */
[----:B------:R-:W-:Y:S02]  /*40a0*/  FSEL R11, R20, -INF , !P3 ;  /* 0xff800000140b7808 */ /* 0x000fe40005800000 */
[----:B------:R-:W-:Y:S02]  /*40b0*/  ISETP.GE.AND P3, PT, R6, R122, PT ;  /* 0x0000007a0600720c */ /* 0x000fe40003f66270 */
[C---:B------:R-:W-:Y:S01]  /*40c0*/  IADD3 R8, R89.reuse, 0x20, RZ ;  /* 0x0000002059087810 */ /* 0x040fe20007ffe0ff */
[----:B------:R-:W2:Y:S01]  /*40d0*/  MUFU.TANH R164, R70 ;  /* 0x0000004600a47308 */ /* 0x000ea20000002400 */
[----:B------:R-:W-:-:S02]  /*40e0*/  IADD3 R6, R89, 0x21, RZ ;  /* 0x0000002159067810 */ /* 0x000fc40007ffe0ff */
[----:B------:R-:W-:Y:S02]  /*40f0*/  FSEL R21, R21, -INF , !P5 ;  /* 0xff80000015157808 */ /* 0x000fe40006800000 */
[----:B------:R-:W-:Y:S02]  /*4100*/  FSEL R9, R22, -INF , !P1 ;  /* 0xff80000016097808 */ /* 0x000fe40004800000 */
[CC--:B------:R-:W-:Y:S01]  /*4110*/  ISETP.GE.AND P5, PT, R8.reuse, R123.reuse, PT ;  /* 0x0000007b0800720c */ /* 0x0c0fe20003fa6270 */
[----:B------:R-:W2:Y:S01]  /*4120*/  MUFU.TANH R172, R71 ;  /* 0x0000004700ac7308 */ /* 0x000ea20000002400 */
[----:B------:R-:W-:Y:S02]  /*4130*/  ISETP.GE.AND P1, PT, R8, R122, PT ;  /* 0x0000007a0800720c */ /* 0x000fe40003f26270 */
[----:B-1----:R-:W-:Y:S02]  /*4140*/  FSEL R16, R16, -INF , !P2 ;  /* 0xff80000010107808 */ /* 0x002fe40005000000 */
[----:B------:R-:W-:-:S02]  /*4150*/  ISETP.GE.AND P2, PT, R6, R123, PT ;  /* 0x0000007b0600720c */ /* 0x000fc40003f46270 */
[----:B------:R-:W-:Y:S01]  /*4160*/  FSEL R8, R17, -INF , !P4 ;  /* 0xff80000011087808 */ /* 0x000fe20006000000 */
[----:B------:R-:W1:Y:S01]  /*4170*/  MUFU.TANH R166, R51 ;  /* 0x0000003300a67308 */ /* 0x000e620000002400 */
[----:B------:R-:W-:Y:S02]  /*4180*/  IADD3 R17, R89, 0x28, RZ ;  /* 0x0000002859117810 */ /* 0x000fe40007ffe0ff */
[----:B------:R-:W-:Y:S02]  /*4190*/  FSEL R20, R23, -INF , !P6 ;  /* 0xff80000017147808 */ /* 0x000fe40007000000 */
[----:B----4-:R-:W-:Y:S02]  /*41a0*/  FSEL R163, R163, -INF , !P5 ;  /* 0xff800000a3a37808 */ /* 0x010fe40006800000 */
[----:B-----5:R-:W-:Y:S01]  /*41b0*/  FSEL R159, R159, -INF , !P2 ;  /* 0xff8000009f9f7808 */ /* 0x020fe20005000000 */
[----:B------:R-:W4:Y:S01]  /*41c0*/  MUFU.TANH R119, R80 ;  /* 0x0000005000777308 */ /* 0x000f220000002400 */
[----:B------:R-:W-:-:S02]  /*41d0*/  ISETP.GE.AND P6, PT, R17, R123, PT ;  /* 0x0000007b1100720c */ /* 0x000fc40003fc6270 */
[C---:B------:R-:W-:Y:S02]  /*41e0*/  ISETP.GE.AND P5, PT, R14.reuse, R123, PT ;  /* 0x0000007b0e00720c */ /* 0x040fe40003fa6270 */
[-C--:B------:R-:W-:Y:S02]  /*41f0*/  ISETP.GE.AND P2, PT, R14, R122.reuse, PT ;  /* 0x0000007a0e00720c */ /* 0x080fe40003f46270 */
[----:B------:R-:W-:Y:S01]  /*4200*/  IADD3 R14, R89, 0x30, RZ ;  /* 0x00000030590e7810 */ /* 0x000fe20007ffe0ff */
[----:B------:R-:W5:Y:S01]  /*4210*/  MUFU.TANH R118, R81 ;  /* 0x0000005100767308 */ /* 0x000f620000002400 */
[----:B------:R-:W-:Y:S02]  /*4220*/  ISETP.GE.AND P4, PT, R6, R122, PT ;  /* 0x0000007a0600720c */ /* 0x000fe40003f86270 */
[----:B------:R-:W-:Y:S02]  /*4230*/  FSEL R6, R18, -INF , !P3 ;  /* 0xff80000012067808 */ /* 0x000fe40005800000 */
[----:B---3--:R-:W-:-:S02]  /*4240*/  FSEL R127, R127, -INF , !P6 ;  /* 0xff8000007f7f7808 */ /* 0x008fc40007000000 */
[----:B------:R-:W-:Y:S01]  /*4250*/  FSEL R125, R125, -INF , !P5 ;  /* 0xff8000007d7d7808 */ /* 0x000fe20006800000 */
[----:B------:R-:W3:Y:S01]  /*4260*/  MUFU.TANH R115, R65 ;  /* 0x0000004100737308 */ /* 0x000ee20000002400 */
[-C--:B------:R-:W-:Y:S02]  /*4270*/  ISETP.GE.AND P3, PT, R17, R122.reuse, PT ;  /* 0x0000007a1100720c */ /* 0x080fe40003f66270 */
[C---:B------:R-:W-:Y:S02]  /*4280*/  ISETP.GE.AND P6, PT, R14.reuse, R123, PT ;  /* 0x0000007b0e00720c */ /* 0x040fe40003fc6270 */
[----:B------:R-:W-:Y:S02]  /*4290*/  ISETP.GE.AND P5, PT, R14, R122, PT ;  /* 0x0000007a0e00720c */ /* 0x000fe40003fa6270 */
[----:B------:R-:W-:Y:S01]  /*42a0*/  IADD3 R14, R89, 0x38, RZ ;  /* 0x00000038590e7810 */ /* 0x000fe20007ffe0ff */
[----:B------:R-:W1:Y:S01]  /*42b0*/  MUFU.TANH R116, R82 ;  /* 0x0000005200747308 */ /* 0x000e620000002400 */
[----:B------:R-:W-:-:S02]  /*42c0*/  FSEL R170, R170, -INF , !P3 ;  /* 0xff800000aaaa7808 */ /* 0x000fc40005800000 */
[-C--:B------:R-:W-:Y:S02]  /*42d0*/  ISETP.GE.AND P3, PT, R14, R123.reuse, PT ;  /* 0x0000007b0e00720c */ /* 0x080fe40003f66270 */
[----:B------:R-:W-:Y:S02]  /*42e0*/  IADD3 R17, R89, 0x31, RZ ;  /* 0x0000003159117810 */ /* 0x000fe40007ffe0ff */
[----:B--2---:R-:W-:Y:S01]  /*42f0*/  FSEL R117, R117, -INF , !P3 ;  /* 0xff80000075757808 */ /* 0x004fe20005800000 */
[----:B------:R-:W2:Y:S01]  /*4300*/  MUFU.TANH R114, R83 ;  /* 0x0000005300727308 */ /* 0x000ea20000002400 */
[----:B------:R-:W-:Y:S02]  /*4310*/  ISETP.GT.AND P3, PT, R155, R148, PT ;  /* 0x000000949b00720c */ /* 0x000fe40003f64270 */
[----:B------:R-:W-:Y:S02]  /*4320*/  FSEL R164, R164, -INF , !P1 ;  /* 0xff800000a4a47808 */ /* 0x000fe40004800000 */
[----:B------:R-:W-:-:S02]  /*4330*/  ISETP.GE.AND P1, PT, R17, R123, PT ;  /* 0x0000007b1100720c */ /* 0x000fc40003f26270 */
[----:B------:R-:W-:Y:S01]  /*4340*/  IADD3 R89, R89, 0x39, RZ ;  /* 0x0000003959597810 */ /* 0x000fe20007ffe0ff */
[----:B------:R-:W2:Y:S01]  /*4350*/  MUFU.TANH R112, R66 ;  /* 0x0000004200707308 */ /* 0x000ea20000002400 */
[----:B------:R-:W-:Y:S02]  /*4360*/  FSEL R172, R172, -INF , !P4 ;  /* 0xff800000acac7808 */ /* 0x000fe40006000000 */
[----:B-1----:R-:W-:Y:S02]  /*4370*/  FSEL R166, R166, -INF , !P2 ;  /* 0xff800000a6a67808 */ /* 0x002fe40005000000 */
[----:B----4-:R-:W-:Y:S02]  /*4380*/  FSEL R119, R119, -INF , !P6 ;  /* 0xff80000077777808 */ /* 0x010fe40007000000 */
[----:B-----5:R-:W-:Y:S01]  /*4390*/  FSEL R118, R118, -INF , !P1 ;  /* 0xff80000076767808 */ /* 0x020fe20004800000 */
[----:B------:R-:W1:Y:S01]  /*43a0*/  MUFU.TANH R110, R67 ;  /* 0x00000043006e7308 */ /* 0x000e620000002400 */
[----:B------:R-:W-:Y:S01]  /*43b0*/  BAR.SYNC.DEFER_BLOCKING 0x0 ;  /* 0x0000000000007b1d */ /* 0x000fe20000010000 */
[----:B------:R-:W-:-:S02]  /*43c0*/  ISETP.GE.AND P4, PT, R17, R122, PT ;  /* 0x0000007a1100720c */ /* 0x000fc40003f86270 */
[-C--:B------:R-:W-:Y:S02]  /*43d0*/  ISETP.GE.AND P2, PT, R14, R122.reuse, PT ;  /* 0x0000007a0e00720c */ /* 0x080fe40003f46270 */
[C---:B------:R-:W-:Y:S02]  /*43e0*/  ISETP.GE.AND P6, PT, R89.reuse, R123, PT ;  /* 0x0000007b5900720c */ /* 0x040fe40003fc6270 */
[----:B------:R-:W-:Y:S02]  /*43f0*/  ISETP.GE.AND P1, PT, R89, R122, PT ;  /* 0x0000007a5900720c */ /* 0x000fe40003f26270 */
[----:B---3--:R-:W-:Y:S02]  /*4400*/  FSEL R115, R115, -INF , !P6 ;  /* 0xff80000073737808 */ /* 0x008fe40007000000 */
[----:B------:R-:W-:Y:S02]  /*4410*/  FSEL R116, R116, -INF , !P5 ;  /* 0xff80000074747808 */ /* 0x000fe40006800000 */
[----:B--2---:R-:W-:-:S02]  /*4420*/  FSEL R114, R114, -INF , !P4 ;  /* 0xff80000072727808 */ /* 0x004fc40006000000 */
[----:B------:R-:W-:Y:S02]  /*4430*/  FSEL R112, R112, -INF , !P2 ;  /* 0xff80000070707808 */ /* 0x000fe40005000000 */
[----:B-1----:R-:W-:Y:S01]  /*4440*/  FSEL R110, R110, -INF , !P1 ;  /* 0xff8000006e6e7808 */ /* 0x002fe20004800000 */
        /* <DEDUP_REMOVED lines=59> */
.L_x_5952:
[----:B------:R-:W-:-:S04]  /*4800*/  LEA R14, -R3, RZ, 0x6 ;  /* 0x000000ff030e7211 */ /* 0x000fc800078e31ff */
[----:B------:R-:W-:Y:S02]  /*4810*/  SHF.R.S32.HI R23, RZ, 0x1f, R14 ;  /* 0x0000001fff177819 */ /* 0x000fe4000001140e */
.L_x_5953:
        /* <DEDUP_REMOVED lines=82> */
.L_x_5955:
[----:B------:R-:W-:Y:S05]  /*4d40*/  BSYNC B0 ;  /* 0x0000000000007941 */ /* 0x000fea0003800000 */
.L_x_5954:
[----:B------:R-:W0:Y:S01]  /*4d50*/  LDGDEPBAR ;  /* 0x00000000000079af */ /* 0x000e220000000000 */
[----:B------:R-:W-:-:S04]  /*4d60*/  IADD3 R121, P1, R14, R121, RZ ;  /* 0x000000790e797210 */ /* 0x000fc80007f3e0ff */
[----:B------:R-:W-:Y:S02]  /*4d70*/  IADD3.X R120, R23, R120, RZ, P1, !PT ;  /* 0x0000007817787210 */ /* 0x000fe40000ffe4ff */
.L_x_5951:
        /* <DEDUP_REMOVED lines=45> */
[----:B------:R-:W-:Y:S01]  /*5050*/  LDSM.16.MT88.4 R40, [R140+0xa000] ;  /* 0x00a000008c28783b */ /* 0x000fe20000004200 */
[----:B-1----:R-:W-:Y:S02]  /*5060*/  FMNMX.FTZ R3, R4, R3, !PT ;  /* 0x0000000304037209 */ /* 0x002fe40007810000 */
[----:B--2---:R-:W-:-:S03]  /*5070*/  FMNMX.FTZ R2, R17, R2, !PT ;  /* 0x0000000211027209 */ /* 0x004fc60007810000 */
[C---:B------:R-:W-:Y:S01]  /*5080*/  FMUL.FTZ R124, R3.reuse, c[0x0][0x23c] ;  /* 0x00008f00037c7a20 */ /* 0x040fe20000410000 */
[----:B------:R-:W-:Y:S01]  /*5090*/  FSETP.NEU.FTZ.AND P1, PT, R3, -INF , PT ;  /* 0xff8000000300780b */ /* 0x000fe20003f3d000 */
[----:B------:R-:W-:-:S03]  /*50a0*/  FMUL.FTZ R113, R2, c[0x0][0x23c] ;  /* 0x00008f0002717a20 */ /* 0x000fc60000410000 */
        /* <DEDUP_REMOVED lines=14> */
[--C-:B------:R-:W-:Y:S01]  /*5190*/  FFMA.FTZ R107, R25, c[0x0][0x23c], -R124.reuse ;  /* 0x00008f00196b7a23 */ /* 0x100fe2000001087c */
[----:B------:R-:W3:Y:S01]  /*51a0*/  LDSM.16.MT88.4 R56, [R137+0xa000] ;  /* 0x00a000008938783b */ /* 0x000ee20000004200 */
[--C-:B------:R-:W-:Y:S02]  /*51b0*/  FFMA.FTZ R106, R11, c[0x0][0x23c], -R124.reuse ;  /* 0x00008f000b6a7a23 */ /* 0x100fe4000001087c */
[--C-:B------:R-:W-:Y:S01]  /*51c0*/  FFMA.FTZ R35, R21, c[0x0][0x23c], -R124.reuse ;  /* 0x00008f0015237a23 */ /* 0x100fe2000001087c */
[----:B------:R-:W-:Y:S01]  /*51d0*/  LDSM.16.MT88.4 R24, [R136+0x8800] ;  /* 0x008800008818783b */ /* 0x000fe20000004200 */
[----:B------:R-:W-:Y:S01]  /*51e0*/  FFMA.FTZ R34, R9, c[0x0][0x23c], -R124 ;  /* 0x00008f0009227a23 */ /* 0x000fe2000001087c */
[----:B------:R-:W-:Y:S01]  /*51f0*/  MUFU.EX2 R101, R101 ;  /* 0x0000006500657308 */ /* 0x000fe20000000800 */
[----:B------:R-:W-:-:S02]  /*5200*/  FFMA.FTZ R109, R16, c[0x0][0x23c], -R113 ;  /* 0x00008f00106d7a23 */ /* 0x000fc40000010871 */
[--C-:B------:R-:W-:Y:S01]  /*5210*/  FFMA.FTZ R32, R8, c[0x0][0x23c], -R113.reuse ;  /* 0x00008f0008207a23 */ /* 0x100fe20000010871 */
[----:B------:R-:W-:Y:S01]  /*5220*/  LDSM.16.MT88.4 R16, [R140+0x8800] ;  /* 0x008800008c10783b */ /* 0x000fe20000004200 */
[--C-:B------:R-:W-:Y:S02]  /*5230*/  FFMA.FTZ R33, R20, c[0x0][0x23c], -R113.reuse ;  /* 0x00008f0014217a23 */ /* 0x100fe40000010871 */
[--C-:B------:R-:W-:Y:S01]  /*5240*/  FFMA.FTZ R0, R6, c[0x0][0x23c], -R113.reuse ;  /* 0x00008f0006007a23 */ /* 0x100fe20000010871 */
[----:B------:R-:W4:Y:S01]  /*5250*/  MUFU.EX2 R100, R100 ;  /* 0x0000006400647308 */ /* 0x000f220000000800 */
[----:B--2---:R-:W-:Y:S01]  /*5260*/  F2FP.PACK_AB R64, R108, R111 ;  /* 0x0000006f6c40723e */ /* 0x004fe200000000ff */
[----:B------:R-:W-:Y:S01]  /*5270*/  LDSM.16.MT88.4 R20, [R136+0xa000] ;  /* 0x00a000008814783b */ /* 0x000fe20000004200 */
[--C-:B------:R-:W-:Y:S02]  /*5280*/  FFMA.FTZ R126, R163, c[0x0][0x23c], -R124.reuse ;  /* 0x00008f00a37e7a23 */ /* 0x100fe4000001087c */
[----:B------:R-:W-:Y:S01]  /*5290*/  FFMA.FTZ R164, R164, c[0x0][0x23c], -R113 ;  /* 0x00008f00a4a47a23 */ /* 0x000fe20000010871 */
[----:B------:R-:W-:Y:S01]  /*52a0*/  LDSM.16.MT88.4 R8, [R137+0x8800] ;  /* 0x008800008908783b */ /* 0x000fe20000004200 */
[--C-:B------:R-:W-:Y:S01]  /*52b0*/  FFMA.FTZ R119, R119, c[0x0][0x23c], -R124.reuse ;  /* 0x00008f0077777a23 */ /* 0x100fe2000001087c */
[----:B------:R-:W-:Y:S01]  /*52c0*/  MUFU.EX2 R104, R104 ;  /* 0x0000006800687308 */ /* 0x000fe20000000800 */
[----:B------:R-:W-:-:S02]  /*52d0*/  FFMA.FTZ R118, R118, c[0x0][0x23c], -R124 ;  /* 0x00008f0076767a23 */ /* 0x000fc4000001087c */
[----:B------:R-:W-:Y:S02]  /*52e0*/  FFMA.FTZ R117, R117, c[0x0][0x23c], -R124 ;  /* 0x00008f0075757a23 */ /* 0x000fe4000001087c */
[--C-:B------:R-:W-:Y:S02]  /*52f0*/  FFMA.FTZ R114, R114, c[0x0][0x23c], -R113.reuse ;  /* 0x00008f0072727a23 */ /* 0x100fe40000010871 */
[----:B------:R-:W-:Y:S01]  /*5300*/  FFMA.FTZ R112, R112, c[0x0][0x23c], -R113 ;  /* 0x00008f0070707a23 */ /* 0x000fe20000010871 */
[----:B------:R-:W2:Y:S01]  /*5310*/  MUFU.EX2 R103, R103 ;  /* 0x0000006700677308 */ /* 0x000ea20000000800 */
[----:B----4-:R-:W-:Y:S01]  /*5320*/  F2FP.PACK_AB R66, R100, R101 ;  /* 0x000000656442723e */ /* 0x010fe200000000ff */
[----:B------:R-:W-:-:S04]  /*5330*/  FADD.FTZ R108, R111, R108 ;  /* 0x0000006c6f6c7221 */ /* 0x000fc80000010000 */
[----:B------:R-:W-:Y:S02]  /*5340*/  FADD.FTZ R101, R101, R108 ;  /* 0x0000006c65657221 */ /* 0x000fe40000010000 */
[----:B------:R-:W-:Y:S02]  /*5350*/  MUFU.EX2 R102, R102 ;  /* 0x0000006600667308 */ /* 0x000fe40000000800 */
[----:B------:R-:W-:-:S06]  /*5360*/  FADD.FTZ R100, R100, R101 ;  /* 0x0000006564647221 */ /* 0x000fcc0000010000 */
[----:B------:R-:W4:Y:S01]  /*5370*/  MUFU.EX2 R105, R105 ;  /* 0x0000006900697308 */ /* 0x000f220000000800 */
[----:B--2---:R-:W-:Y:S01]  /*5380*/  F2FP.PACK_AB R65, R103, R104 ;  /* 0x000000686741723e */ /* 0x004fe200000000ff */
[----:B------:R-:W-:-:S06]  /*5390*/  FADD.FTZ R103, R104, R103 ;  /* 0x0000006768677221 */ /* 0x000fcc0000010000 */
[----:B------:R-:W-:Y:S01]  /*53a0*/  MUFU.EX2 R107, R107 ;  /* 0x0000006b006b7308 */ /* 0x000fe20000000800 */
[----:B----4-:R-:W-:-:S07]  /*53b0*/  F2FP.PACK_AB R67, R105, R102 ;  /* 0x000000666943723e */ /* 0x010fce00000000ff */
[----:B------:R-:W2:Y:S01]  /*53c0*/  MUFU.EX2 R106, R106 ;  /* 0x0000006a006a7308 */ /* 0x000ea20000000800 */
[----:B------:R-:W-:-:S04]  /*53d0*/  FADD.FTZ R102, R102, R103 ;  /* 0x0000006766667221 */ /* 0x000fc80000010000 */
[----:B------:R-:W-:Y:S01]  /*53e0*/  FADD.FTZ R102, R105, R102 ;  /* 0x0000006669667221 */ /* 0x000fe20000010000 */
[C---:B------:R-:W-:Y:S02]  /*53f0*/  HMMA.16816.F32 R88, R64.reuse, R84, RZ ;  /* 0x000000544058723c */ /* 0x040fe400000018ff */
[----:B------:R-:W-:Y:S06]  /*5400*/  MUFU.EX2 R35, R35 ;  /* 0x0000002300237308 */ /* 0x000fec0000000800 */
[----:B------:R-:W-:Y:S02]  /*5410*/  HMMA.16816.F32 R84, R64, R86, RZ ;  /* 0x000000564054723c */ /* 0x000fe400000018ff */
[----:B------:R-:W4:Y:S01]  /*5420*/  MUFU.EX2 R34, R34 ;  /* 0x0000002200227308 */ /* 0x000f220000000800 */
[----:B--2---:R-:W-:Y:S01]  /*5430*/  F2FP.PACK_AB R4, R106, R107 ;  /* 0x0000006b6a04723e */ /* 0x004fe200000000ff */
[----:B------:R-:W-:-:S04]  /*5440*/  FADD.FTZ R107, R107, R100 ;  /* 0x000000646b6b7221 */ /* 0x000fc80000010000 */
[C---:B------:R-:W-:Y:S01]  /*5450*/  HMMA.16816.F32 R44, R64.reuse, R48, RZ ;  /* 0x00000030402c723c */ /* 0x040fe200000018ff */
[----:B------:R-:W-:Y:S01]  /*5460*/  FADD.FTZ R106, R106, R107 ;  /* 0x0000006b6a6a7221 */ /* 0x000fe20000010000 */
[----:B------:R-:W-:Y:S06]  /*5470*/  MUFU.EX2 R109, R109 ;  /* 0x0000006d006d7308 */ /* 0x000fec0000000800 */
[----:B------:R-:W-:Y:S02]  /*5480*/  HMMA.16816.F32 R48, R64, R50, RZ ;  /* 0x000000324030723c */ /* 0x000fe400000018ff */
[----:B------:R-:W2:Y:S01]  /*5490*/  MUFU.EX2 R32, R32 ;  /* 0x0000002000207308 */ /* 0x000ea20000000800 */
[----:B----4-:R-:W-:-:S05]  /*54a0*/  F2FP.PACK_AB R6, R34, R35 ;  /* 0x000000232206723e */ /* 0x010fca00000000ff */
        /* <DEDUP_REMOVED lines=9> */
[----:B------:R-:W-:Y:S01]  /*5540*/  HMMA.16816.F32 R76, R64, R78, RZ ;  /* 0x0000004e404c723c */ /* 0x000fe200000018ff */
[----:B----4-:R-:W-:Y:S01]  /*5550*/  F2FP.PACK_AB R7, R0, R33 ;  /* 0x000000210007723e */ /* 0x010fe200000000ff */
[----:B------:R-:W-:Y:S01]  /*5560*/  MUFU.EX2 R164, R164 ;  /* 0x000000a400a47308 */ /* 0x000fe20000000800 */
[----:B------:R-:W-:-:S05]  /*5570*/  FADD.FTZ R33, R33, R32 ;  /* 0x0000002021217221 */ /* 0x000fca0000010000 */
[----:B------:R-:W-:Y:S01]  /*5580*/  HMMA.16816.F32 R72, R64, R68, RZ ;  /* 0x000000444048723c */ /* 0x000fe200000018ff */
[----:B------:R-:W-:Y:S01]  /*5590*/  FADD.FTZ R33, R0, R33 ;  /* 0x0000002100217221 */ /* 0x000fe20000010000 */
[----:B------:R-:W-:Y:S06]  /*55a0*/  MUFU.EX2 R119, R119 ;  /* 0x0000007700777308 */ /* 0x000fec0000000800 */
[C---:B-1----:R-:W-:Y:S02]  /*55b0*/  HMMA.16816.F32 R88, R4.reuse, R12, R88 ;  /* 0x0000000c0458723c */ /* 0x042fe40000001858 */
[----:B------:R-:W-:Y:S06]  /*55c0*/  MUFU.EX2 R118, R118 ;  /* 0x0000007600767308 */ /* 0x000fec0000000800 */
[----:B------:R-:W-:Y:S01]  /*55d0*/  HMMA.16816.F32 R84, R4, R14, R84 ;  /* 0x0000000e0454723c */ /* 0x000fe20000001854 */
[----:B------:R-:W1:Y:S01]  /*55e0*/  LDSM.16.MT88.4 R12, [R138+0xa800] ;  /* 0x00a800008a0c783b */ /* 0x000e620000004200 */
[----:B------:R-:W-:Y:S06]  /*55f0*/  MUFU.EX2 R117, R117 ;  /* 0x0000007500757308 */ /* 0x000fec0000000800 */
[C---:B------:R-:W-:Y:S02]  /*5600*/  HMMA.16816.F32 R36, R64.reuse, R40, RZ ;  /* 0x000000284024723c */ /* 0x040fe400000018ff */
[----:B------:R-:W-:Y:S06]  /*5610*/  MUFU.EX2 R114, R114 ;  /* 0x0000007200727308 */ /* 0x000fec0000000800 */
[C---:B---3--:R-:W-:Y:S08]  /*5620*/  HMMA.16816.F32 R52, R64.reuse, R56, RZ ;  /* 0x000000384034723c */ /* 0x048ff000000018ff */
        /* <DEDUP_REMOVED lines=19> */
[--C-:B------:R-:W-:Y:S01]  /*5760*/  FFMA.FTZ R25, R127, c[0x0][0x23c], -R124.reuse ;  /* 0x00008f007f197a23 */ /* 0x100fe2000001087c */
[----:B------:R-:W-:Y:S01]  /*5770*/  HMMA.16816.F32 R68, R4, R26, R68 ;  /* 0x0000001a0444723c */ /* 0x000fe20000001844 */
[----:B------:R-:W-:-:S02]  /*5780*/  FFMA.FTZ R24, R125, c[0x0][0x23c], -R124 ;  /* 0x00008f007d187a23 */ /* 0x000fc4000001087c */
[--C-:B------:R-:W-:Y:S02]  /*5790*/  FFMA.FTZ R127, R172, c[0x0][0x23c], -R113.reuse ;  /* 0x00008f00ac7f7a23 */ /* 0x100fe40000010871 */
[--C-:B------:R-:W-:Y:S01]  /*57a0*/  FFMA.FTZ R125, R170, c[0x0][0x23c], -R113.reuse ;  /* 0x00008f00aa7d7a23 */ /* 0x100fe20000010871 */
[----:B------:R-:W-:Y:S01]  /*57b0*/  MUFU.EX2 R25, R25 ;  /* 0x0000001900197308 */ /* 0x000fe20000000800 */
[--C-:B------:R-:W-:Y:S01]  /*57c0*/  FFMA.FTZ R27, R159, c[0x0][0x23c], -R124.reuse ;  /* 0x00008f009f1b7a23 */ /* 0x100fe2000001087c */
[C---:B--2---:R-:W-:Y:S01]  /*57d0*/  HMMA.16816.F32 R36, R4.reuse, R16, R36 ;  /* 0x000000100424723c */ /* 0x044fe20000001824 */
[--C-:B------:R-:W-:Y:S02]  /*57e0*/  FFMA.FTZ R26, R166, c[0x0][0x23c], -R113.reuse ;  /* 0x00008f00a61a7a23 */ /* 0x100fe40000010871 */
[----:B------:R-:W-:Y:S02]  /*57f0*/  FFMA.FTZ R124, R115, c[0x0][0x23c], -R124 ;  /* 0x00008f00737c7a23 */ /* 0x000fe4000001087c */
[--C-:B------:R-:W-:Y:S01]  /*5800*/  FFMA.FTZ R115, R116, c[0x0][0x23c], -R113.reuse ;  /* 0x00008f0074737a23 */ /* 0x100fe20000010871 */
[----:B------:R-:W2:Y:S01]  /*5810*/  MUFU.EX2 R27, R27 ;  /* 0x0000001b001b7308 */ /* 0x000ea20000000800 */
[----:B------:R-:W-:Y:S01]  /*5820*/  FFMA.FTZ R166, R110, c[0x0][0x23c], -R113 ;  /* 0x00008f006ea67a23 */ /* 0x000fe20000010871 */
[C---:B------:R-:W-:Y:S01]  /*5830*/  HMMA.16816.F32 R40, R4.reuse, R18, R40 ;  /* 0x000000120428723c */ /* 0x040fe20000001828 */
[----:B------:R-:W-:Y:S05]  /*5840*/  LDSM.16.MT88.4 R16, [R138+0x9000] ;  /* 0x009000008a10783b */ /* 0x000fea0000004200 */
[----:B------:R-:W4:Y:S02]  /*5850*/  MUFU.EX2 R24, R24 ;  /* 0x0000001800187308 */ /* 0x000f240000000800 */
[C---:B---3--:R-:W-:Y:S06]  /*5860*/  HMMA.16816.F32 R52, R4.reuse, R8, R52 ;  /* 0x000000080434723c */ /* 0x048fec0000001834 */
[----:B------:R-:W3:Y:S02]  /*5870*/  MUFU.EX2 R127, R127 ;  /* 0x0000007f007f7308 */ /* 0x000ee40000000800 */
[----:B------:R-:W-:Y:S01]  /*5880*/  HMMA.16816.F32 R56, R4, R10, R56 ;  /* 0x0000000a0438723c */ /* 0x000fe20000001838 */
[----:B------:R-:W5:Y:S05]  /*5890*/  LDSM.16.MT88.4 R8, [R140+0x9000] ;  /* 0x009000008c08783b */ /* 0x000f6a0000004200 */
[----:B------:R-:W-:Y:S01]  /*58a0*/  MUFU.EX2 R125, R125 ;  /* 0x0000007d007d7308 */ /* 0x000fe20000000800 */
[----:B--2---:R-:W-:-:S02]  /*58b0*/  F2FP.PACK_AB R4, R27, R126 ;  /* 0x0000007e1b04723e */ /* 0x004fc400000000ff */
[----:B----4-:R-:W-:-:S05]  /*58c0*/  F2FP.PACK_AB R6, R24, R25 ;  /* 0x000000191806723e */ /* 0x010fca00000000ff */
[----:B------:R-:W2:Y:S01]  /*58d0*/  MUFU.EX2 R26, R26 ;  /* 0x0000001a001a7308 */ /* 0x000ea20000000800 */
[----:B---3--:R-:W-:Y:S01]  /*58e0*/  F2FP.PACK_AB R5, R127, R164 ;  /* 0x000000a47f05723e */ /* 0x008fe200000000ff */
[----:B------:R-:W-:-:S04]  /*58f0*/  FADD.FTZ R164, R164, R33 ;  /* 0x00000021a4a47221 */ /* 0x000fc80000010000 */
[----:B------:R-:W-:Y:S02]  /*5900*/  FADD.FTZ R164, R127, R164 ;  /* 0x000000a47fa47221 */ /* 0x000fe40000010000 */
[----:B------:R-:W-:Y:S01]  /*5910*/  MUFU.EX2 R124, R124 ;  /* 0x0000007c007c7308 */ /* 0x000fe20000000800 */
[----:B--2---:R-:W-:-:S07]  /*5920*/  F2FP.PACK_AB R7, R26, R125 ;  /* 0x0000007d1a07723e */ /* 0x004fce00000000ff */
[----:B------:R-:W2:Y:S01]  /*5930*/  MUFU.EX2 R115, R115 ;  /* 0x0000007300737308 */ /* 0x000ea20000000800 */
[----:B------:R-:W-:Y:S01]  /*5940*/  FADD.FTZ R125, R125, R164 ;  /* 0x000000a47d7d7221 */ /* 0x000fe20000010000 */
[----:B------:R-:W-:-:S03]  /*5950*/  LEA R164, P1, R121, c[0x0][0x168], 0x1 ;  /* 0x00005a0079a47a11 */ /* 0x000fc600078208ff */
[----:B------:R-:W-:Y:S01]  /*5960*/  FADD.FTZ R26, R26, R125 ;  /* 0x0000007d1a1a7221 */ /* 0x000fe20000010000 */
[C---:B-1----:R-:W-:Y:S01]  /*5970*/  HMMA.16816.F32 R80, R4.reuse, R12, R80 ;  /* 0x0000000c0450723c */ /* 0x042fe20000001850 */
[----:B------:R-:W-:Y:S01]  /*5980*/  LEA.HI.X R165, R121, c[0x0][0x16c], R120, 0x1, P1 ;  /* 0x00005b0079a57a11 */ /* 0x000fe200008f0c78 */
[----:B------:R-:W-:Y:S06]  /*5990*/  MUFU.EX2 R113, R112 ;  /* 0x0000007000717308 */ /* 0x000fec0000000800 */
[C---:B------:R-:W-:Y:S01]  /*59a0*/  HMMA.16816.F32 R76, R4.reuse, R14, R76 ;  /* 0x0000000e044c723c */ /* 0x040fe2000000184c */
[----:B------:R-:W1:Y:S01]  /*59b0*/  LDSM.16.MT88.4 R12, [R138+0xb000] ;  /* 0x00b000008a0c783b */ /* 0x000e620000004200 */
[----:B------:R-:W3:Y:S06]  /*59c0*/  MUFU.EX2 R166, R166 ;  /* 0x000000a600a67308 */ /* 0x000eec0000000800 */
[C---:B-----5:R-:W-:Y:S08]  /*59d0*/  HMMA.16816.F32 R96, R4.reuse, R8, R96 ;  /* 0x000000080460723c */ /* 0x060ff00000001860 */
[C---:B------:R-:W-:Y:S01]  /*59e0*/  HMMA.16816.F32 R92, R4.reuse, R10, R92 ;  /* 0x0000000a045c723c */ /* 0x040fe2000000185c */
[----:B------:R-:W4:Y:S07]  /*59f0*/  LDSM.16.MT88.4 R8, [R136+0x9000] ;  /* 0x009000008808783b */ /* 0x000f2e0000004200 */
[C---:B------:R-:W-:Y:S08]  /*5a00*/  HMMA.16816.F32 R88, R4.reuse, R16, R88 ;  /* 0x000000100458723c */ /* 0x040ff00000001858 */
        /* <DEDUP_REMOVED lines=10> */
[----:B------:R-:W-:Y:S07]  /*5ab0*/  LDSM.16.MT88.4 R16, [R136+0x9800] ;  /* 0x009800008810783b */ /* 0x000fee0000004200 */
[C---:B-1----:R-:W-:Y:S08]  /*5ac0*/  HMMA.16816.F32 R60, R4.reuse, R12, R60 ;  /* 0x0000000c043c723c */ /* 0x042ff0000000183c */
[C---:B------:R-:W-:Y:S01]  /*5ad0*/  HMMA.16816.F32 R64, R4.reuse, R14, R64 ;  /* 0x0000000e0440723c */ /* 0x040fe20000001840 */
[----:B------:R-:W1:Y:S07]  /*5ae0*/  LDSM.16.MT88.4 R12, [R140+0x9800] ;  /* 0x009800008c0c783b */ /* 0x000e6e0000004200 */
[C---:B----4-:R-:W-:Y:S08]  /*5af0*/  HMMA.16816.F32 R52, R4.reuse, R8, R52 ;  /* 0x000000080434723c */ /* 0x050ff00000001834 */
[----:B------:R-:W-:Y:S01]  /*5b00*/  HMMA.16816.F32 R56, R4, R10, R56 ;  /* 0x0000000a0438723c */ /* 0x000fe20000001838 */
[----:B------:R-:W4:Y:S06]  /*5b10*/  LDSM.16.MT88.4 R8, [R138+0x9800] ;  /* 0x009800008a08783b */ /* 0x000f2c0000004200 */
[----:B------:R-:W-:-:S02]  /*5b20*/  F2FP.PACK_AB R4, R118, R119 ;  /* 0x000000777604723e */ /* 0x000fc400000000ff */
[----:B--2---:R-:W-:Y:S01]  /*5b30*/  F2FP.PACK_AB R5, R114, R115 ;  /* 0x000000737205723e */ /* 0x004fe200000000ff */
[----:B------:R-:W-:Y:S01]  /*5b40*/  FADD.FTZ R115, R115, R26 ;  /* 0x0000001a73737221 */ /* 0x000fe20000010000 */
[----:B------:R-:W-:Y:S02]  /*5b50*/  F2FP.PACK_AB R6, R124, R117 ;  /* 0x000000757c06723e */ /* 0x000fe400000000ff */
[----:B---3--:R-:W-:Y:S01]  /*5b60*/  F2FP.PACK_AB R7, R166, R113 ;  /* 0x00000071a607723e */ /* 0x008fe200000000ff */
[----:B------:R-:W-:-:S04]  /*5b70*/  FADD.FTZ R114, R114, R115 ;  /* 0x0000007372727221 */ /* 0x000fc80000010000 */
[----:B------:R-:W-:Y:S02]  /*5b80*/  FADD.FTZ R113, R113, R114 ;  /* 0x0000007271717221 */ /* 0x000fe40000010000 */
[----:B------:R-:W-:Y:S02]  /*5b90*/  HMMA.16816.F32 R80, R4, R20, R80 ;  /* 0x000000140450723c */ /* 0x000fe40000001850 */
[----:B------:R-:W-:-:S06]  /*5ba0*/  FADD.FTZ R166, R166, R113 ;  /* 0x00000071a6a67221 */ /* 0x000fcc0000010000 */
[C---:B-1----:R-:W-:Y:S08]  /*5bb0*/  HMMA.16816.F32 R96, R4.reuse, R12, R96 ;  /* 0x0000000c0460723c */ /* 0x042ff00000001860 */
        /* <DEDUP_REMOVED lines=92> */
.L_x_5957:
[----:B------:R-:W-:-:S05]  /*6180*/  IMAD.MOV.U32 R5, RZ, RZ, c[0x0][0x1a0] ;  /* 0x00006800ff057624 */ /* 0x000fca00078e00ff */
[----:B------:R-:W-:-:S04]  /*6190*/  LEA R5, -R5, RZ, 0x6 ;  /* 0x000000ff05057211 */ /* 0x000fc800078e31ff */
[----:B------:R-:W-:Y:S02]  /*61a0*/  SHF.R.S32.HI R4, RZ, 0x1f, R5 ;  /* 0x0000001fff047819 */ /* 0x000fe40000011405 */
.L_x_5958:
        /* <DEDUP_REMOVED lines=10> */
[--C-:B------:R-:W-:Y:S01]  /*6250*/  @!P1 IMAD.X R6, R4, 0x1, R28.reuse, P4 ;  /* 0x0000000104069824 */ /* 0x100fe200020e061c */
[C---:B------:R-:W-:Y:S01]  /*6260*/  @!P1 LEA R12, P4, R11.reuse, c[0x0][0x170], 0x1 ;  /* 0x00005c000b0c9a11 */ /* 0x040fe200078808ff */
[----:B------:R-:W-:Y:S01]  /*6270*/  @!P1 IMAD.X R4, R0, 0x1, R28, P3 ;  /* 0x0000000100049824 */ /* 0x000fe200018e061c */
[----:B------:R-:W-:Y:S01]  /*6280*/  IADD3 R5, P3, R152, R7, RZ ;  /* 0x0000000798057210 */ /* 0x000fe20007f7e0ff */
[----:B------:R-:W-:Y:S01]  /*6290*/  @!PT LDS RZ, [RZ] ;  /* 0x00000000fffff984 */ /* 0x000fe20000000800 */
[----:B------:R-:W-:Y:S01]  /*62a0*/  @!PT LDS RZ, [RZ] ;  /* 0x00000000fffff984 */ /* 0x000fe20000000800 */
[----:B------:R-:W-:Y:S01]  /*62b0*/  @!PT LDS RZ, [RZ] ;  /* 0x00000000fffff984 */ /* 0x000fe20000000800 */
[----:B------:R1:W-:Y:S01]  /*62c0*/  @!P2 LDGSTS.E.BYPASS.LTC128B.128 [R154+0x8000], [R124.64] ;  /* 0x080000007c9aafae */ /* 0x0003e2000b901d48 */
[----:B------:R-:W-:-:S02]  /*62d0*/  @!P1 LEA.HI.X R13, R11, c[0x0][0x174], R6, 0x1, P4 ;  /* 0x00005d000b0d9a11 */ /* 0x000fc400020f0c06 */
[----:B------:R-:W-:Y:S01]  /*62e0*/  @!P1 LEA R8, P4, R9, c[0x0][0x170], 0x1 ;  /* 0x00005c0009089a11 */ /* 0x000fe200078808ff */
[----:B------:R-:W-:Y:S01]  /*62f0*/  @P1 STS.128 [R154+0xa000], RZ ;  /* 0x00a000ff9a001388 */ /* 0x000fe20000000c00 */
[--C-:B------:R-:W-:Y:S01]  /*6300*/  @!P2 LEA.HI.X R11, R7, R169, R0.reuse, 0x1, P5 ;  /* 0x000000a9070ba211 */ /* 0x100fe200028f0c00 */
[----:B------:R-:W-:Y:S01]  /*6310*/  IMAD.X R0, R151, 0x1, R0, P3 ;  /* 0x0000000197007824 */ /* 0x000fe200018e0600 */
[----:B------:R-:W-:Y:S01]  /*6320*/  @!P1 LEA.HI.X R9, R9, c[0x0][0x174], R4, 0x1, P4 ;  /* 0x00005d0009099a11 */ /* 0x000fe200020f0c04 */
[----:B------:R-:W-:Y:S01]  /*6330*/  @!PT LDS RZ, [RZ] ;  /* 0x00000000fffff984 */ /* 0x000fe20000000800 */
[----:B------:R-:W-:Y:S01]  /*6340*/  @!PT LDS RZ, [RZ] ;  /* 0x00000000fffff984 */ /* 0x000fe20000000800 */
[----:B------:R-:W-:Y:S01]  /*6350*/  @!PT LDS RZ, [RZ] ;  /* 0x00000000fffff984 */ /* 0x000fe20000000800 */
[----:B------:R2:W-:Y:S01]  /*6360*/  @!P1 LDGSTS.E.BYPASS.LTC128B.128 [R154+0xa000], [R12.64+0x80] ;  /* 0x0a0000800c9a9fae */ /* 0x0005e2000b901d48 */
[C---:B------:R-:W-:Y:S02]  /*6370*/  @!P2 LEA R16, P6, R5.reuse, R168, 0x1 ;  /* 0x000000a80510a211 */ /* 0x040fe400078c08ff */
[----:B------:R-:W-:Y:S01]  /*6380*/  @!P1 IADD3 R4, P5, R5, R30, RZ ;  /* 0x0000001e05049210 */ /* 0x000fe20007fbe0ff */
[----:B------:R-:W-:Y:S01]  /*6390*/  @P2 STS.128 [R154+0x8800], RZ ;  /* 0x008800ff9a002388 */ /* 0x000fe20000000c00 */
[----:B------:R-:W-:-:S02]  /*63a0*/  IADD3 R7, P4, R152, R5, RZ ;  /* 0x0000000598077210 */ /* 0x000fc40007f9e0ff */
[-C--:B------:R-:W-:Y:S01]  /*63b0*/  @!P2 LEA.HI.X R17, R5, R169.reuse, R0, 0x1, P6 ;  /* 0x000000a90511a211 */ /* 0x080fe200030f0c00 */
[----:B------:R-:W-:Y:S01]  /*63c0*/  @!P1 IMAD.X R5, R0, 0x1, R28, P5 ;  /* 0x0000000100059824 */ /* 0x000fe200028e061c */
[----:B------:R-:W-:Y:S01]  /*63d0*/  @!P1 IADD3 R30, P3, R7, R30, RZ ;  /* 0x0000001e071e9210 */ /* 0x000fe20007f7e0ff */
[----:B------:R-:W-:Y:S01]  /*63e0*/  IMAD.X R0, R151, 0x1, R0, P4 ;  /* 0x0000000197007824 */ /* 0x000fe200020e0600 */
[C---:B------:R-:W-:Y:S01]  /*63f0*/  @!P1 LEA R18, P5, R4.reuse, c[0x0][0x170], 0x1 ;  /* 0x00005c0004129a11 */ /* 0x040fe200078a08ff */
[----:B------:R-:W-:Y:S01]  /*6400*/  @!PT LDS RZ, [RZ] ;  /* 0x00000000fffff984 */ /* 0x000fe20000000800 */
[----:B------:R-:W-:Y:S01]  /*6410*/  @!PT LDS RZ, [RZ] ;  /* 0x00000000fffff984 */ /* 0x000fe20000000800 */
[----:B------:R-:W-:Y:S01]  /*6420*/  @!PT LDS RZ, [RZ] ;  /* 0x00000000fffff984 */ /* 0x000fe20000000800 */
[----:B------:R3:W-:Y:S01]  /*6430*/  @!P2 LDGSTS.E.BYPASS.LTC128B.128 [R154+0x8800], [R10.64] ;  /* 0x088000000a9aafae */ /* 0x0007e2000b901d48 */
[C---:B------:R-:W-:Y:S01]  /*6440*/  @!P2 LEA R104, P4, R7.reuse, R168, 0x1 ;  /* 0x000000a80768a211 */ /* 0x040fe200078808ff */
[----:B------:R-:W-:Y:S01]  /*6450*/  IMAD.MOV.U32 R168, RZ, RZ, R124 ;  /* 0x000000ffffa87224 */ /* 0x000fe200078e007c */
        /* <DEDUP_REMOVED lines=40> */
[----:B------:R-:W0:Y:S01]  /*66e0*/  LDGDEPBAR ;  /* 0x00000000000079af */ /* 0x000e220000000000 */
[C---:B-1----:R-:W-:Y:S08]  /*66f0*/  HMMA.16816.F32 R32, R4.reuse, R28, RZ ;  /* 0x0000001c0420723c */ /* 0x042ff000000018ff */
[C---:B---3--:R-:W-:Y:S08]  /*6700*/  HMMA.16816.F32 R24, R4.reuse, R20, RZ ;  /* 0x000000140418723c */ /* 0x048ff000000018ff */
[C---:B----4-:R-:W-:Y:S08]  /*6710*/  HMMA.16816.F32 R16, R4.reuse, R12, RZ ;  /* 0x0000000c0410723c */ /* 0x050ff000000018ff */
        /* <DEDUP_REMOVED lines=72> */
[C---:B------:R-:W-:Y:S08]  /*6ba0*/  HMMA.16816.F32 R32, R116.reuse, R112, R32 ;  /* 0x000000707420723c */ /* 0x040ff00000001820 */
[C---:B---3--:R-:W-:Y:S08]  /*6bb0*/  HMMA.16816.F32 R24, R116.reuse, R108, R24 ;  /* 0x0000006c7418723c */ /* 0x048ff00000001818 */
[C---:B------:R-:W-:Y:S01]  /*6bc0*/  HMMA.16816.F32 R20, R116.reuse, R110, R20 ;  /* 0x0000006e7414723c */ /* 0x040fe20000001814 */
[----:B------:R-:W-:Y:S07]  /*6bd0*/  LDSM.16.M88.4 R108, [R141+0x2000] ;  /* 0x002000008d6c783b */ /* 0x000fee0000000200 */
[C---:B--2---:R-:W-:Y:S08]  /*6be0*/  HMMA.16816.F32 R8, R116.reuse, R100, R8 ;  /* 0x000000647408723c */ /* 0x044ff00000001808 */
[C---:B------:R-:W-:Y:S01]  /*6bf0*/  HMMA.16816.F32 R4, R116.reuse, R102, R4 ;  /* 0x000000667404723c */ /* 0x040fe20000001804 */
[----:B------:R-:W1:Y:S07]  /*6c00*/  LDSM.16.M88.4 R100, [R132+0x2800] ;  /* 0x002800008464783b */ /* 0x000e6e0000000200 */
[C---:B----4-:R-:W-:Y:S08]  /*6c10*/  HMMA.16816.F32 R16, R116.reuse, R104, R16 ;  /* 0x000000687410723c */ /* 0x050ff00000001810 */
[----:B------:R-:W-:Y:S01]  /*6c20*/  HMMA.16816.F32 R12, R116, R106, R12 ;  /* 0x0000006a740c723c */ /* 0x000fe2000000180c */
[----:B------:R-:W2:Y:S07]  /*6c30*/  LDSM.16.M88.4 R104, [R132+0x2000] ;  /* 0x002000008468783b */ /* 0x000eae0000000200 */
[C---:B-1----:R-:W-:Y:S08]  /*6c40*/  HMMA.16816.F32 R24, R108.reuse, R100, R24 ;  /* 0x000000646c18723c */ /* 0x042ff00000001818 */
[C---:B------:R-:W-:Y:S01]  /*6c50*/  HMMA.16816.F32 R20, R108.reuse, R102, R20 ;  /* 0x000000666c14723c */ /* 0x040fe20000001814 */
[----:B------:R-:W1:Y:S07]  /*6c60*/  LDSM.16.M88.4 R100, [R132+0x3000] ;  /* 0x003000008464783b */ /* 0x000e6e0000000200 */
[C---:B--2---:R-:W-:Y:S08]  /*6c70*/  HMMA.16816.F32 R28, R108.reuse, R106, R28 ;  /* 0x0000006a6c1c723c */ /* 0x044ff0000000181c */
[----:B------:R-:W-:Y:S01]  /*6c80*/  HMMA.16816.F32 R32, R108, R104, R32 ;  /* 0x000000686c20723c */ /* 0x000fe20000001820 */
[----:B------:R-:W-:-:S02]  /*6c90*/  FMUL.FTZ R107, R25, c[0x0][0x2ec] ;  /* 0x0000bb00196b7a20 */ /* 0x000fc40000410000 */
[----:B------:R-:W2:Y:S01]  /*6ca0*/  S2R R25, SR_TID.X ;  /* 0x0000000000197919 */ /* 0x000ea20000002100 */
[----:B------:R-:W-:Y:S02]  /*6cb0*/  FMUL.FTZ R113, R24, c[0x0][0x2ec] ;  /* 0x0000bb0018717a20 */ /* 0x000fe40000410000 */
[----:B------:R-:W-:Y:S01]  /*6cc0*/  FMUL.FTZ R26, R26, c[0x0][0x2ec] ;  /* 0x0000bb001a1a7a20 */ /* 0x000fe20000410000 */
[----:B------:R-:W-:Y:S01]  /*6cd0*/  MUFU.TANH R107, R107 ;  /* 0x0000006b006b7308 */ /* 0x000fe20000002400 */
[----:B------:R-:W-:Y:S02]  /*6ce0*/  FMUL.FTZ R175, R20, c[0x0][0x2ec] ;  /* 0x0000bb0014af7a20 */ /* 0x000fe40000410000 */
[----:B------:R-:W-:Y:S02]  /*6cf0*/  FMUL.FTZ R20, R21, c[0x0][0x2ec] ;  /* 0x0000bb0015147a20 */ /* 0x000fe40000410000 */
[----:B------:R-:W-:Y:S02]  /*6d00*/  FMUL.FTZ R24, R27, c[0x0][0x2ec] ;  /* 0x0000bb001b187a20 */ /* 0x000fe40000410000 */
[----:B------:R-:W-:Y:S01]  /*6d10*/  FMUL.FTZ R22, R22, c[0x0][0x2ec] ;  /* 0x0000bb0016167a20 */ /* 0x000fe20000410000 */
[----:B------:R-:W-:Y:S01]  /*6d20*/  MUFU.TANH R113, R113 ;  /* 0x0000007100717308 */ /* 0x000fe20000002400 */
[----:B------:R-:W-:-:S02]  /*6d30*/  FMUL.FTZ R28, R28, c[0x0][0x2ec] ;  /* 0x0000bb001c1c7a20 */ /* 0x000fc40000410000 */
[----:B------:R-:W-:Y:S02]  /*6d40*/  FMUL.FTZ R177, R30, c[0x0][0x2ec] ;  /* 0x0000bb001eb17a20 */ /* 0x000fe40000410000 */
[----:B------:R-:W-:-:S03]  /*6d50*/  FMUL.FTZ R21, R23, c[0x0][0x2ec] ;  /* 0x0000bb0017157a20 */ /* 0x000fc60000410000 */
[----:B------:R-:W-:Y:S01]  /*6d60*/  MUFU.TANH R26, R26 ;  /* 0x0000001a001a7308 */ /* 0x000fe20000002400 */
[----:B------:R-:W-:Y:S01]  /*6d70*/  FMUL.FTZ R181, R33, c[0x0][0x2ec] ;  /* 0x0000bb0021b57a20 */ /* 0x000fe20000410000 */
[C---:B-1----:R-:W-:Y:S01]  /*6d80*/  HMMA.16816.F32 R16, R108.reuse, R100, R16 ;  /* 0x000000646c10723c */ /* 0x042fe20000001810 */
[----:B------:R-:W-:Y:S02]  /*6d90*/  FMUL.FTZ R0, R34, c[0x0][0x2ec] ;  /* 0x0000bb0022007a20 */ /* 0x000fe40000410000 */
[----:B------:R-:W-:Y:S02]  /*6da0*/  FMUL.FTZ R179, R35, c[0x0][0x2ec] ;  /* 0x0000bb0023b37a20 */ /* 0x000fe40000410000 */
[----:B------:R-:W-:Y:S01]  /*6db0*/  FMUL.FTZ R33, R29, c[0x0][0x2ec] ;  /* 0x0000bb001d217a20 */ /* 0x000fe20000410000 */
[----:B------:R1:W-:Y:S01]  /*6dc0*/  MUFU.TANH R34, R28 ;  /* 0x0000001c00227308 */ /* 0x0003e20000002400 */
[----:B------:R-:W-:Y:S01]  /*6dd0*/  FMUL.FTZ R35, R31, c[0x0][0x2ec] ;  /* 0x0000bb001f237a20 */ /* 0x000fe20000410000 */
[----:B------:R-:W-:Y:S01]  /*6de0*/  HMMA.16816.F32 R12, R108, R102, R12 ;  /* 0x000000666c0c723c */ /* 0x000fe2000000180c */
[----:B------:R-:W-:-:S05]  /*6df0*/  FMUL.FTZ R32, R32, c[0x0][0x2ec] ;  /* 0x0000bb0020207a20 */ /* 0x000fca0000410000 */
[----:B------:R-:W3:Y:S01]  /*6e00*/  MUFU.TANH R181, R181 ;  /* 0x000000b500b57308 */ /* 0x000ee20000002400 */
[----:B-1----:R-:W1:Y:S07]  /*6e10*/  LDSM.16.M88.4 R28, [R132+0x3800] ;  /* 0x00380000841c783b */ /* 0x002e6e0000000200 */
[----:B------:R-:W4:Y:S02]  /*6e20*/  MUFU.TANH R179, R179 ;  /* 0x000000b300b37308 */ /* 0x000f240000002400 */
[----:B------:R-:W-:Y:S01]  /*6e30*/  FMUL.FTZ R171, R16, c[0x0][0x2ec] ;  /* 0x0000bb0010ab7a20 */ /* 0x000fe20000410000 */
[----:B------:R-:W-:-:S04]  /*6e40*/  DEPBAR.LE SB0, 0x0 ;  /* 0x000080000000791a */ /* 0x000fc80000000000 */
[----:B--2---:R-:W-:Y:S01]  /*6e50*/  IMAD.SHL.U32 R16, R25, 0x2, RZ ;  /* 0x0000000219107824 */ /* 0x004fe200078e00ff */
[----:B------:R-:W2:Y:S01]  /*6e60*/  MUFU.TANH R177, R177 ;  /* 0x000000b100b17308 */ /* 0x000ea20000002400 */
[----:B------:R-:W-:-:S03]  /*6e70*/  FMUL.FTZ R163, R17, c[0x0][0x2ec] ;  /* 0x0000bb0011a37a20 */ /* 0x000fc60000410000 */
[----:B------:R-:W-:Y:S01]  /*6e80*/  LOP3.LUT R16, R16, 0x6, RZ, 0xc0, !PT ;  /* 0x0000000610107812 */ /* 0x000fe200078ec0ff */
[----:B------:R-:W-:Y:S02]  /*6e90*/  FMUL.FTZ R173, R12, c[0x0][0x2ec] ;  /* 0x0000bb000cad7a20 */ /* 0x000fe40000410000 */
[----:B------:R-:W-:Y:S02]  /*6ea0*/  FMUL.FTZ R159, R13, c[0x0][0x2ec] ;  /* 0x0000bb000d9f7a20 */ /* 0x000fe40000410000 */
[----:B------:R-:W-:Y:S01]  /*6eb0*/  IMAD R16, R155, 0x40, R16 ;  /* 0x000000409b107824 */ /* 0x000fe200078e0210 */
[----:B------:R-:W5:Y:S01]  /*6ec0*/  MUFU.TANH R33, R33 ;  /* 0x0000002100217308 */ /* 0x000f620000002400 */
[----:B------:R-:W-:Y:S02]  /*6ed0*/  FMUL.FTZ R19, R19, c[0x0][0x2ec] ;  /* 0x0000bb0013137a20 */ /* 0x000fe40000410000 */
[----:B------:R-:W-:Y:S01]  /*6ee0*/  FMUL.FTZ R18, R18, c[0x0][0x2ec] ;  /* 0x0000bb0012127a20 */ /* 0x000fe20000410000 */
[----:B------:R-:W-:Y:S01]  /*6ef0*/  IADD3 R17, R16, 0x1, RZ ;  /* 0x0000000110117810 */ /* 0x000fe20007ffe0ff */
[----:B------:R-:W-:Y:S01]  /*6f00*/  FMUL.FTZ R14, R14, c[0x0][0x2ec] ;  /* 0x0000bb000e0e7a20 */ /* 0x000fe20000410000 */
[----:B------:R-:W-:Y:S01]  /*6f10*/  IADD3 R12, R16, 0x10, RZ ;  /* 0x00000010100c7810 */ /* 0x000fe20007ffe0ff */
[----:B------:R-:W-:Y:S01]  /*6f20*/  FMUL.FTZ R15, R15, c[0x0][0x2ec] ;  /* 0x0000bb000f0f7a20 */ /* 0x000fe20000410000 */
[----:B------:R-:W2:Y:S01]  /*6f30*/  MUFU.TANH R35, R35 ;  /* 0x0000002300237308 */ /* 0x000ea20000002400 */
[----:B------:R-:W-:-:S02]  /*6f40*/  ISETP.GE.AND P3, PT, R17, R123, PT ;  /* 0x0000007b1100720c */ /* 0x000fc40003f66270 */
[-C--:B------:R-:W-:Y:S02]  /*6f50*/  ISETP.GE.AND P5, PT, R17, R122.reuse, PT ;  /* 0x0000007a1100720c */ /* 0x080fe40003fa6270 */
[C---:B------:R-:W-:Y:S02]  /*6f60*/  IADD3 R17, R16.reuse, 0x8, RZ ;  /* 0x0000000810117810 */ /* 0x040fe40007ffe0ff */
[----:B---3--:R-:W-:Y:S01]  /*6f70*/  FSEL R181, R181, -INF , !P3 ;  /* 0xff800000b5b57808 */ /* 0x008fe20005800000 */
[----:B------:R-:W3:Y:S01]  /*6f80*/  MUFU.TANH R20, R20 ;  /* 0x0000001400147308 */ /* 0x000ee20000002400 */
[C---:B------:R-:W-:Y:S02]  /*6f90*/  ISETP.GE.AND P6, PT, R17.reuse, R123, PT ;  /* 0x0000007b1100720c */ /* 0x040fe40003fc6270 */
[----:B------:R-:W-:Y:S02]  /*6fa0*/  ISETP.GE.AND P4, PT, R17, R122, PT ;  /* 0x0000007a1100720c */ /* 0x000fe40003f86270 */
[----:B------:R-:W-:Y:S01]  /*6fb0*/  IADD3 R17, R16, 0x9, RZ ;  /* 0x0000000910117810 */ /* 0x000fe20007ffe0ff */
[----:B-1----:R-:W-:Y:S01]  /*6fc0*/  HMMA.16816.F32 R8, R108, R28, R8 ;  /* 0x0000001c6c08723c */ /* 0x002fe20000001808 */
[----:B----4-:R-:W-:Y:S01]  /*6fd0*/  FSEL R179, R179, -INF , !P5 ;  /* 0xff800000b3b37808 */ /* 0x010fe20006800000 */
[----:B------:R-:W-:Y:S01]  /*6fe0*/  MUFU.TANH R163, R163 ;  /* 0x000000a300a37308 */ /* 0x000fe20000002400 */
[----:B------:R-:W-:-:S02]  /*6ff0*/  FSEL R25, R34, -INF , !P6 ;  /* 0xff80000022197808 */ /* 0x000fc40007000000 */
[----:B--2---:R-:W-:Y:S02]  /*7000*/  FSEL R177, R177, -INF , !P4 ;  /* 0xff800000b1b17808 */ /* 0x004fe40006000000 */
[CC--:B------:R-:W-:Y:S01]  /*7010*/  ISETP.GE.AND P3, PT, R17.reuse, R123.reuse, PT ;  /* 0x0000007b1100720c */ /* 0x0c0fe20003f66270 */
[----:B------:R-:W-:Y:S01]  /*7020*/  HMMA.16816.F32 R4, R108, R30, R4 ;  /* 0x0000001e6c04723c */ /* 0x000fe20000001804 */
[-C--:B------:R-:W-:Y:S01]  /*7030*/  ISETP.GE.AND P5, PT, R17, R122.reuse, PT ;  /* 0x0000007a1100720c */ /* 0x080fe20003fa6270 */
[----:B------:R1:W-:Y:S01]  /*7040*/  MUFU.TANH R115, R19 ;  /* 0x0000001300737308 */ /* 0x0003e20000002400 */
[C---:B------:R-:W-:Y:S02]  /*7050*/  ISETP.GE.AND P6, PT, R12.reuse, R123, PT ;  /* 0x0000007b0c00720c */ /* 0x040fe40003fc6270 */
[----:B------:R-:W-:Y:S02]  /*7060*/  ISETP.GE.AND P4, PT, R12, R122, PT ;  /* 0x0000007a0c00720c */ /* 0x000fe40003f86270 */
[----:B------:R-:W-:-:S02]  /*7070*/  IADD3 R12, R16, 0x11, RZ ;  /* 0x00000011100c7810 */ /* 0x000fc40007ffe0ff */
[----:B-----5:R-:W-:Y:S01]  /*7080*/  FSEL R29, R33, -INF , !P3 ;  /* 0xff800000211d7808 */ /* 0x020fe20005800000 */
[----:B------:R-:W2:Y:S01]  /*7090*/  MUFU.TANH R24, R24 ;  /* 0x0000001800187308 */ /* 0x000ea20000002400 */
[----:B------:R-:W-:Y:S02]  /*70a0*/  FSEL R13, R35, -INF , !P5 ;  /* 0xff800000230d7808 */ /* 0x000fe40006800000 */
[CC--:B------:R-:W-:Y:S02]  /*70b0*/  ISETP.GE.AND P3, PT, R12.reuse, R123.reuse, PT ;  /* 0x0000007b0c00720c */ /* 0x0c0fe40003f66270 */
[-C--:B------:R-:W-:Y:S01]  /*70c0*/  ISETP.GE.AND P5, PT, R12, R122.reuse, PT ;  /* 0x0000007a0c00720c */ /* 0x080fe20003fa6270 */
[----:B------:R-:W-:Y:S01]  /*70d0*/  FMUL.FTZ R103, R9, c[0x0][0x2ec] ;  /* 0x0000bb0009677a20 */ /* 0x000fe20000410000 */
[----:B------:R-:W-:Y:S01]  /*70e0*/  IADD3 R12, R16, 0x18, RZ ;  /* 0x00000018100c7810 */ /* 0x000fe20007ffe0ff */
[----:B------:R-:W-:Y:S01]  /*70f0*/  MUFU.TANH R159, R159 ;  /* 0x0000009f009f7308 */ /* 0x000fe20000002400 */
[----:B------:R-:W-:Y:S01]  /*7100*/  FSEL R113, R113, -INF , !P6 ;  /* 0xff80000071717808 */ /* 0x000fe20007000000 */
[----:B------:R-:W-:Y:S01]  /*7110*/  FMUL.FTZ R8, R8, c[0x0][0x2ec] ;  /* 0x0000bb0008087a20 */ /* 0x000fe20000410000 */
[----:B-1----:R-:W-:Y:S01]  /*7120*/  FSEL R19, R26, -INF , !P4 ;  /* 0xff8000001a137808 */ /* 0x002fe20006000000 */
[----:B------:R-:W-:Y:S01]  /*7130*/  FMUL.FTZ R10, R10, c[0x0][0x2ec] ;  /* 0x0000bb000a0a7a20 */ /* 0x000fe20000410000 */
[CC--:B------:R-:W-:Y:S01]  /*7140*/  ISETP.GE.AND P6, PT, R12.reuse, R123.reuse, PT ;  /* 0x0000007b0c00720c */ /* 0x0c0fe20003fc6270 */
[----:B------:R-:W-:Y:S01]  /*7150*/  FMUL.FTZ R105, R5, c[0x0][0x2ec] ;  /* 0x0000bb0005697a20 */ /* 0x000fe20000410000 */
[----:B------:R-:W-:Y:S01]  /*7160*/  ISETP.GE.AND P4, PT, R12, R122, PT ;  /* 0x0000007a0c00720c */ /* 0x000fe20003f86270 */
[----:B------:R-:W1:Y:S01]  /*7170*/  MUFU.TANH R175, R175 ;  /* 0x000000af00af7308 */ /* 0x000e620000002400 */
[----:B------:R-:W-:Y:S01]  /*7180*/  IADD3 R12, R16, 0x19, RZ ;  /* 0x00000019100c7810 */ /* 0x000fe20007ffe0ff */
[----:B------:R-:W-:Y:S01]  /*7190*/  FMUL.FTZ R102, R4, c[0x0][0x2ec] ;  /* 0x0000bb0004667a20 */ /* 0x000fe20000410000 */
[----:B------:R-:W-:Y:S01]  /*71a0*/  FSEL R107, R107, -INF , !P3 ;  /* 0xff8000006b6b7808 */ /* 0x000fe20005800000 */
[----:B------:R-:W-:Y:S01]  /*71b0*/  FMUL.FTZ R11, R11, c[0x0][0x2ec] ;  /* 0x0000bb000b0b7a20 */ /* 0x000fe20000410000 */
[-C--:B------:R-:W-:Y:S01]  /*71c0*/  ISETP.GE.AND P3, PT, R12, R123.reuse, PT ;  /* 0x0000007b0c00720c */ /* 0x080fe20003f66270 */
[----:B------:R-:W-:Y:S01]  /*71d0*/  FMUL.FTZ R6, R6, c[0x0][0x2ec] ;  /* 0x0000bb0006067a20 */ /* 0x000fe20000410000 */
[----:B------:R-:W-:Y:S01]  /*71e0*/  IADD3 R9, R16, 0x21, RZ ;  /* 0x0000002110097810 */ /* 0x000fe20007ffe0ff */
[----:B------:R-:W4:Y:S01]  /*71f0*/  MUFU.TANH R22, R22 ;  /* 0x0000001600167308 */ /* 0x000f220000002400 */
[----:B---3--:R-:W-:Y:S01]  /*7200*/  FSEL R111, R20, -INF , !P3 ;  /* 0xff800000146f7808 */ /* 0x008fe20005800000 */
[----:B------:R-:W-:Y:S01]  /*7210*/  FMUL.FTZ R7, R7, c[0x0][0x2ec] ;  /* 0x0000bb0007077a20 */ /* 0x000fe20000410000 */
[----:B------:R-:W-:-:S02]  /*7220*/  ISETP.GE.AND P3, PT, R9, R123, PT ;  /* 0x0000007b0900720c */ /* 0x000fc40003f66270 */
[----:B--2---:R-:W-:Y:S02]  /*7230*/  FSEL R17, R24, -INF , !P5 ;  /* 0xff80000018117808 */ /* 0x004fe40006800000 */
[----:B------:R-:W-:Y:S01]  /*7240*/  FSEL R163, R163, -INF , !P3 ;  /* 0xff800000a3a37808 */ /* 0x000fe20005800000 */
[----:B------:R-:W2:Y:S01]  /*7250*/  MUFU.TANH R21, R21 ;  /* 0x0000001500157308 */ /* 0x000ea20000002400 */
[----:B------:R-:W-:Y:S02]  /*7260*/  ISETP.GE.AND P5, PT, R12, R122, PT ;  /* 0x0000007a0c00720c */ /* 0x000fe40003fa6270 */
[C---:B------:R-:W-:Y:S02]  /*7270*/  IADD3 R5, R16.reuse, 0x31, RZ ;  /* 0x0000003110057810 */ /* 0x040fe40007ffe0ff */
[----:B------:R-:W-:Y:S02]  /*7280*/  IADD3 R12, R16, 0x20, RZ ;  /* 0x00000020100c7810 */ /* 0x000fe40007ffe0ff */
[----:B-1----:R-:W-:Y:S01]  /*7290*/  FSEL R175, R175, -INF , !P6 ;  /* 0xff800000afaf7808 */ /* 0x002fe20007000000 */
[----:B------:R-:W-:Y:S01]  /*72a0*/  MUFU.TANH R103, R103 ;  /* 0x0000006700677308 */ /* 0x000fe20000002400 */
[----:B----4-:R-:W-:-:S02]  /*72b0*/  FSEL R23, R22, -INF , !P4 ;  /* 0xff80000016177808 */ /* 0x010fc40006000000 */
[C---:B------:R-:W-:Y:S02]  /*72c0*/  ISETP.GE.AND P6, PT, R12.reuse, R123, PT ;  /* 0x0000007b0c00720c */ /* 0x040fe40003fc6270 */
[-C--:B------:R-:W-:Y:S02]  /*72d0*/  ISETP.GE.AND P4, PT, R12, R122.reuse, PT ;  /* 0x0000007a0c00720c */ /* 0x080fe40003f86270 */
[C---:B------:R-:W-:Y:S01]  /*72e0*/  IADD3 R4, R16.reuse, 0x30, RZ ;  /* 0x0000003010047810 */ /* 0x040fe20007ffe0ff */
[----:B------:R-:W1:Y:S01]  /*72f0*/  MUFU.TANH R171, R171 ;  /* 0x000000ab00ab7308 */ /* 0x000e620000002400 */
[----:B--2---:R-:W-:Y:S02]  /*7300*/  FSEL R21, R21, -INF , !P5 ;  /* 0xff80000015157808 */ /* 0x004fe40006800000 */
[----:B------:R-:W-:Y:S02]  /*7310*/  ISETP.GE.AND P5, PT, R9, R122, PT ;  /* 0x0000007a0900720c */ /* 0x000fe40003fa6270 */
[----:B------:R-:W-:-:S02]  /*7320*/  IADD3 R9, R16, 0x28, RZ ;  /* 0x0000002810097810 */ /* 0x000fc40007ffe0ff */
[----:B------:R-:W-:Y:S01]  /*7330*/  FSEL R115, R115, -INF , !P5 ;  /* 0xff80000073737808 */ /* 0x000fe20006800000 */
[----:B------:R-:W2:Y:S08]  /*7340*/  MUFU.TANH R127, R18 ;  /* 0x00000012007f7308 */ /* 0x000eb00000002400 */
[----:B------:R3:W-:Y:S01]  /*7350*/  MUFU.TANH R104, R8 ;  /* 0x0000000800687308 */ /* 0x0007e20000002400 */
[----:B-1----:R-:W-:-:S02]  /*7360*/  FSEL R171, R171, -INF , !P6 ;  /* 0xff800000abab7808 */ /* 0x002fc40007000000 */
[----:B------:R-:W-:-:S05]  /*7370*/  ISETP.GE.AND P6, PT, R9, R123, PT ;  /* 0x0000007b0900720c */ /* 0x000fca0003fc6270 */
[----:B------:R-:W-:Y:S01]  /*7380*/  MUFU.TANH R32, R32 ;  /* 0x0000002000207308 */ /* 0x000fe20000002400 */
[----:B--2---:R-:W-:Y:S02]  /*7390*/  FSEL R127, R127, -INF , !P4 ;  /* 0xff8000007f7f7808 */ /* 0x004fe40006000000 */
[----:B------:R-:W-:Y:S02]  /*73a0*/  ISETP.GE.AND P4, PT, R9, R122, PT ;  /* 0x0000007a0900720c */ /* 0x000fe40003f86270 */
[----:B---3--:R-:W-:-:S03]  /*73b0*/  IADD3 R8, R16, 0x29, RZ ;  /* 0x0000002910087810 */ /* 0x008fc60007ffe0ff */
[----:B------:R-:W1:Y:S01]  /*73c0*/  MUFU.TANH R173, R173 ;  /* 0x000000ad00ad7308 */ /* 0x000e620000002400 */
[C---:B------:R-:W-:Y:S02]  /*73d0*/  ISETP.GE.AND P3, PT, R8.reuse, R123, PT ;  /* 0x0000007b0800720c */ /* 0x040fe40003f66270 */
[----:B------:R-:W-:Y:S02]  /*73e0*/  ISETP.GE.AND P5, PT, R8, R122, PT ;  /* 0x0000007a0800720c */ /* 0x000fe40003fa6270 */
[----:B------:R-:W-:-:S03]  /*73f0*/  FSEL R159, R159, -INF , !P3 ;  /* 0xff8000009f9f7808 */ /* 0x000fc60005800000 */
[----:B------:R-:W2:Y:S01]  /*7400*/  MUFU.TANH R117, R14 ;  /* 0x0000000e00757308 */ /* 0x000ea20000002400 */
[----:B------:R-:W-:-:S04]  /*7410*/  ISETP.GE.AND P3, PT, R5, R123, PT ;  /* 0x0000007b0500720c */ /* 0x000fc80003f66270 */
[----:B------:R-:W-:Y:S02]  /*7420*/  FSEL R103, R103, -INF , !P3 ;  /* 0xff80000067677808 */ /* 0x000fe40005800000 */
[-C--:B------:R-:W-:Y:S01]  /*7430*/  ISETP.GE.AND P3, PT, R16, R123.reuse, PT ;  /* 0x0000007b1000720c */ /* 0x080fe20003f66270 */
[----:B------:R-:W3:Y:S01]  /*7440*/  MUFU.TANH R119, R15 ;  /* 0x0000000f00777308 */ /* 0x000ee20000002400 */
[----:B-1----:R-:W-:Y:S02]  /*7450*/  FSEL R173, R173, -INF , !P6 ;  /* 0xff800000adad7808 */ /* 0x002fe40007000000 */
[----:B------:R-:W-:Y:S02]  /*7460*/  FSEL R32, R32, -INF , !P3 ;  /* 0xff80000020207808 */ /* 0x000fe40005800000 */
[----:B------:R-:W-:Y:S02]  /*7470*/  ISETP.GT.AND P3, PT, R155, R148, PT ;  /* 0x000000949b00720c */ /* 0x000fe40003f64270 */
[----:B------:R-:W-:Y:S01]  /*7480*/  ISETP.GE.AND P6, PT, R4, R123, PT ;  /* 0x0000007b0400720c */ /* 0x000fe20003fc6270 */
[----:B------:R-:W1:Y:S01]  /*7490*/  MUFU.TANH R101, R10 ;  /* 0x0000000a00657308 */ /* 0x000e620000002400 */
[----:B--2---:R-:W-:-:S02]  /*74a0*/  FSEL R117, R117, -INF , !P4 ;  /* 0xff80000075757808 */ /* 0x004fc40006000000 */
[-C--:B------:R-:W-:Y:S02]  /*74b0*/  ISETP.GE.AND P4, PT, R4, R122.reuse, PT ;  /* 0x0000007a0400720c */ /* 0x080fe40003f86270 */
[----:B------:R-:W-:Y:S02]  /*74c0*/  IADD3 R4, R16, 0x38, RZ ;  /* 0x0000003810047810 */ /* 0x000fe40007ffe0ff */
[----:B------:R-:W-:Y:S01]  /*74d0*/  FSEL R104, R104, -INF , !P6 ;  /* 0xff80000068687808 */ /* 0x000fe20007000000 */
[----:B------:R-:W2:Y:S01]  /*74e0*/  MUFU.TANH R35, R11 ;  /* 0x0000000b00237308 */ /* 0x000ea20000002400 */
[----:B---3--:R-:W-:Y:S02]  /*74f0*/  FSEL R119, R119, -INF , !P5 ;  /* 0xff80000077777808 */ /* 0x008fe40006800000 */
[----:B------:R-:W-:Y:S02]  /*7500*/  ISETP.GE.AND P5, PT, R5, R122, PT ;  /* 0x0000007a0500720c */ /* 0x000fe40003fa6270 */
[----:B------:R-:W-:-:S03]  /*7510*/  ISETP.GE.AND P6, PT, R4, R123, PT ;  /* 0x0000007b0400720c */ /* 0x000fc60003fc6270 */
[----:B------:R-:W3:Y:S01]  /*7520*/  MUFU.TANH R102, R102 ;  /* 0x0000006600667308 */ /* 0x000ee20000002400 */
[----:B-1----:R-:W-:Y:S01]  /*7530*/  FSEL R101, R101, -INF , !P4 ;  /* 0xff80000065657808 */ /* 0x002fe20006000000 */
[----:B------:R-:W-:Y:S01]  /*7540*/  BAR.SYNC.DEFER_BLOCKING 0x0 ;  /* 0x0000000000007b1d */ /* 0x000fe20000010000 */
[----:B------:R-:W-:Y:S02]  /*7550*/  ISETP.GE.AND P4, PT, R4, R122, PT ;  /* 0x0000007a0400720c */ /* 0x000fe40003f86270 */
[----:B------:R-:W-:-:S03]  /*7560*/  IADD3 R4, R16, 0x39, RZ ;  /* 0x0000003910047810 */ /* 0x000fc60007ffe0ff */
[----:B------:R-:W1:Y:S01]  /*7570*/  MUFU.TANH R33, R6 ;  /* 0x0000000600217308 */ /* 0x000e620000002400 */
[----:B--2---:R-:W-:Y:S02]  /*7580*/  FSEL R35, R35, -INF , !P5 ;  /* 0xff80000023237808 */ /* 0x004fe40006800000 */
[----:B------:R-:W-:-:S05]  /*7590*/  ISETP.GE.AND P5, PT, R16, R122, PT ;  /* 0x0000007a1000720c */ /* 0x000fca0003fa6270 */
        /* <DEDUP_REMOVED lines=19> */
[----:B-1----:R-:W-:-:S06]  /*76d0*/  IADD3 R14, R14, 0xffffffe, RZ ;  /* 0x0ffffffe0e0e7810 */ /* 0x002fcc0007ffe0ff */
[----:B------:R-:W1:Y:S02]  /*76e0*/  F2I.FTZ.U32.TRUNC.NTZ R15, R14 ;  /* 0x0000000e000f7305 */ /* 0x000e64000021f000 */
[--C-:B-1----:R-:W-:Y:S02]  /*76f0*/  IMAD.MOV R7, RZ, RZ, -R15.reuse ;  /* 0x000000ffff077224 */ /* 0x102fe400078e0a0f */
[----:B------:R-:W-:Y:S02]  /*7700*/  IMAD.MOV.U32 R14, RZ, RZ, RZ ;  /* 0x000000ffff0e7224 */ /* 0x000fe400078e00ff */
[----:B------:R-:W-:Y:S01]  /*7710*/  IMAD R4, R7, R0, RZ ;  /* 0x0000000007047224 */ /* 0x000fe200078e02ff */
[----:B------:R-:W-:Y:S02]  /*7720*/  IABS R7, R8 ;  /* 0x0000000800077213 */ /* 0x000fe40000000000 */
[----:B------:R-:W-:Y:S01]  /*7730*/  LOP3.LUT R8, R8, c[0x0][0x2d0], RZ, 0x3c, !PT ;  /* 0x0000b40008087a12 */ /* 0x000fe200078e3cff */
        /* <DEDUP_REMOVED lines=31> */
[----:B------:R-:W-:-:S05]  /*7930*/  IMAD R7, R0, c[0x0][0x2d0], -R7 ;  /* 0x0000b40000077a24 */ /* 0x000fca00078e0a07 */
        /* <DEDUP_REMOVED lines=9> */
[----:B------:R-:W-:-:S04]  /*79d0*/  IMAD R7, R6, c[0x0][0x184], R7 ;  /* 0x0000610006077a24 */ /* 0x000fc800078e0207 */
[----:B------:R-:W-:Y:S01]  /*79e0*/  IMAD.IADD R0, R9, 0x1, R7 ;  /* 0x0000000109007824 */ /* 0x000fe200078e0207 */
[----:B------:R-:W-:Y:S01]  /*79f0*/  MOV R7, R8 ;  /* 0x0000000800077202 */ /* 0x000fe20000000f00 */
[----:B------:R-:W-:Y:S05]  /*7a00*/  BRA `(.L_x_5961) ;  /* 0x0000003000007947 */ /* 0x000fea0003800000 */
.L_x_5960:
[----:B------:R-:W-:-:S05]  /*7a10*/  IMAD.MOV.U32 R7, RZ, RZ, c[0x0][0x198] ;  /* 0x00006600ff077624 */ /* 0x000fca00078e00ff */
[----:B------:R-:W-:-:S04]  /*7a20*/  LEA R7, -R7, RZ, 0x6 ;  /* 0x000000ff07077211 */ /* 0x000fc800078e31ff */
[----:B------:R-:W-:Y:S02]  /*7a30*/  SHF.R.S32.HI R0, RZ, 0x1f, R7 ;  /* 0x0000001fff007819 */ /* 0x000fe40000011407 */
.L_x_5961:
        /* <DEDUP_REMOVED lines=15> */
[----:B------:R-:W-:Y:S01]  /*7b30*/  @!P2 LEA R14, P6, R9, R164, 0x1 ;  /* 0x000000a4090ea211 */ /* 0x000fe200078c08ff */
[----:B------:R1:W-:Y:S01]  /*7b40*/  @P1 STS.128 [R154+0x6000], RZ ;  /* 0x006000ff9a001388 */ /* 0x0003e20000000c00 */
[----:B------:R-:W-:Y:S02]  /*7b50*/  @!P1 IADD3.X R6, R120, R0, R149, P5, P4 ;  /* 0x0000000078069210 */ /* 0x000fe40002fe8495 */
        /* <DEDUP_REMOVED lines=14> */
[-C--:B------:R-:W-:Y:S01]  /*7c40*/  @!P1 IADD3 R11, P5, R121, R4.reuse, RZ ;  /* 0x00000004790b9210 */ /* 0x080fe20007fbe0ff */
[----:B------:R1:W-:Y:S01]  /*7c50*/  @P1 STS.128 [R154+0x6800], RZ ;  /* 0x006800ff9a001388 */ /* 0x0003e20000000c00 */
[----:B------:R-:W-:-:S03]  /*7c60*/  IADD3 R10, P4, R150, R4, RZ ;  /* 0x00000004960a7210 */ /* 0x000fc60007f9e0ff */
[----:B------:R-:W-:Y:S01]  /*7c70*/  @!PT LDS RZ, [RZ] ;  /* 0x00000000fffff984 */ /* 0x000fe20000000800 */
[----:B------:R-:W-:Y:S01]  /*7c80*/  @!PT LDS RZ, [RZ] ;  /* 0x00000000fffff984 */ /* 0x000fe20000000800 */
[----:B------:R-:W-:Y:S01]  /*7c90*/  @!PT LDS RZ, [RZ] ;  /* 0x00000000fffff984 */ /* 0x000fe20000000800 */
[----:B------:R1:W-:Y:S01]  /*7ca0*/  @!P1 LDGSTS.E.BYPASS.LTC128B.128 [R154+0x6800], [R8.64+0x80] ;  /* 0x06800080089a9fae */ /* 0x0003e2000b901d48 */
[----:B--2---:R-:W-:-:S03]  /*7cb0*/  @!P2 LEA R30, P6, R4, R164, 0x1 ;  /* 0x000000a4041ea211 */ /* 0x004fc600078c08ff */
[----:B------:R1:W-:Y:S01]  /*7cc0*/  @P2 STS.128 [R154+0x5000], RZ ;  /* 0x005000ff9a002388 */ /* 0x0003e20000000c00 */
[--C-:B------:R-:W-:Y:S01]  /*7cd0*/  @!P2 LEA.HI.X R31, R4, R165, R6.reuse, 0x1, P6 ;  /* 0x000000a5041fa211 */ /* 0x100fe200030f0c06 */
[----:B------:R-:W-:Y:S01]  /*7ce0*/  @!P1 IMAD.X R4, R120, 0x1, R6, P5 ;  /* 0x0000000178049824 */ /* 0x000fe200028e0606 */
[----:B------:R-:W-:-:S03]  /*7cf0*/  @!P1 LEA R122, P5, R11, c[0x0][0x168], 0x1 ;  /* 0x00005a000b7a9a11 */ /* 0x000fc600078a08ff */
[----:B------:R-:W-:Y:S01]  /*7d00*/  @!PT LDS RZ, [RZ] ;  /* 0x00000000fffff984 */ /* 0x000fe20000000800 */
[----:B------:R-:W-:Y:S01]  /*7d10*/  @!PT LDS RZ, [RZ] ;  /* 0x00000000fffff984 */ /* 0x000fe20000000800 */
[----:B------:R-:W-:Y:S01]  /*7d20*/  @!PT LDS RZ, [RZ] ;  /* 0x00000000fffff984 */ /* 0x000fe20000000800 */
[----:B------:R1:W-:Y:S01]  /*7d30*/  @!P2 LDGSTS.E.BYPASS.LTC128B.128 [R154+0x5000], [R30.64] ;  /* 0x050000001e9aafae */ /* 0x0003e2000b901d48 */
[----:B---3--:R-:W-:Y:S01]  /*7d40*/  IMAD.X R27, R149, 0x1, R6, P4 ;  /* 0x00000001951b7824 */ /* 0x008fe200020e0606 */
[C---:B------:R-:W-:Y:S02]  /*7d50*/  @!P2 LEA R108, P4, R10.reuse, R164, 0x1 ;  /* 0x000000a40a6ca211 */ /* 0x040fe400078808ff */
[----:B------:R-:W-:Y:S01]  /*7d60*/  @!P1 LEA.HI.X R123, R11, c[0x0][0x16c], R4, 0x1, P5 ;  /* 0x00005b000b7b9a11 */ /* 0x000fe200028f0c04 */
        /* <DEDUP_REMOVED lines=21> */
.L_x_5963:
[----:B------:R-:W-:Y:S05]  /*7ec0*/  BSYNC B0 ;  /* 0x0000000000007941 */ /* 0x000fea0003800000 */
.L_x_5962:
[----:B------:R-:W0:Y:S01]  /*7ed0*/  LDGDEPBAR ;  /* 0x00000000000079af */ /* 0x000e220000000000 */
[----:B------:R-:W-:-:S04]  /*7ee0*/  LEA R164, P1, R7, R164, 0x1 ;  /* 0x000000a407a47211 */ /* 0x000fc800078208ff */
[----:B------:R-:W-:Y:S02]  /*7ef0*/  LEA.HI.X R165, R7, R165, R0, 0x1, P1 ;  /* 0x000000a507a57211 */ /* 0x000fe400008f0c00 */
.L_x_5959:
        /* <DEDUP_REMOVED lines=30> */
[----:B-1----:R-:W-:Y:S02]  /*80e0*/  FMNMX.FTZ R9, R105, R0, !PT ;  /* 0x0000000069097209 */ /* 0x002fe40007810000 */
[----:B------:R-:W-:-:S03]  /*80f0*/  FMNMX.FTZ R4, R34, R7, !PT ;  /* 0x0000000722047209 */ /* 0x000fc60007810000 */
[----:B------:R-:W1:Y:S04]  /*8100*/  SHFL.BFLY PT, R0, R9, 0x2, 0x1f ;  /* 0x0c401f0009007f89 */ /* 0x000e6800000e0000 */
[----:B------:R-:W2:Y:S01]  /*8110*/  SHFL.BFLY PT, R7, R4, 0x2, 0x1f ;  /* 0x0c401f0004077f89 */ /* 0x000ea200000e0000 */
        /* <DEDUP_REMOVED lines=14> */
[----:B------:R-:W-:Y:S01]  /*8200*/  FFMA.FTZ R30, R32, c[0x0][0x23c], -R106 ;  /* 0x00008f00201e7a23 */ /* 0x000fe2000001086a */
[----:B------:R-:W-:Y:S01]  /*8210*/  FSEL R32, R27, RZ, P2 ;  /* 0x000000ff1b207208 */ /* 0x000fe20001000000 */
[----:B------:R-:W-:-:S02]  /*8220*/  FADD.FTZ R31, R2, -R31 ;  /* 0x8000001f021f7221 */ /* 0x000fc40000010000 */
[----:B------:R-:W-:Y:S02]  /*8230*/  FFMA.FTZ R2, R13, c[0x0][0x23c], -R100 ;  /* 0x00008f000d027a23 */ /* 0x000fe40000010864 */
[----:B------:R-:W1:Y:S01]  /*8240*/  LDSM.16.MT88.4 R12, [R138+0x8000] ;  /* 0x008000008a0c783b */ /* 0x000e620000004200 */
[----:B------:R-:W-:Y:S01]  /*8250*/  FADD.FTZ R32, R3, -R32 ;  /* 0x8000002003207221 */ /* 0x000fe20000010000 */
[----:B------:R-:W-:Y:S01]  /*8260*/  MUFU.EX2 R30, R30 ;  /* 0x0000001e001e7308 */ /* 0x000fe20000000800 */
[--C-:B------:R-:W-:Y:S02]  /*8270*/  FFMA.FTZ R24, R29, c[0x0][0x23c], -R106.reuse ;  /* 0x00008f001d187a23 */ /* 0x100fe4000001086a */
[--C-:B------:R-:W-:Y:S02]  /*8280*/  FFMA.FTZ R28, R181, c[0x0][0x23c], -R106.reuse ;  /* 0x00008f00b51c7a23 */ /* 0x100fe4000001086a */
[----:B------:R-:W-:Y:S02]  /*8290*/  FFMA.FTZ R25, R25, c[0x0][0x23c], -R106 ;  /* 0x00008f0019197a23 */ /* 0x000fe4000001086a */
[--C-:B------:R-:W-:Y:S01]  /*82a0*/  FFMA.FTZ R29, R5, c[0x0][0x23c], -R100.reuse ;  /* 0x00008f00051d7a23 */ /* 0x100fe20000010864 */
[----:B------:R-:W-:Y:S01]  /*82b0*/  MUFU.EX2 R24, R24 ;  /* 0x0000001800187308 */ /* 0x000fe20000000800 */
[----:B------:R-:W-:-:S02]  /*82c0*/  FFMA.FTZ R0, R179, c[0x0][0x23c], -R100 ;  /* 0x00008f00b3007a23 */ /* 0x000fc40000010864 */
[----:B------:R-:W-:Y:S02]  /*82d0*/  FMUL.FTZ R32, R32, c[0x0][0x23c] ;  /* 0x00008f0020207a20 */ /* 0x000fe40000410000 */
[----:B------:R-:W-:Y:S02]  /*82e0*/  FMUL.FTZ R31, R31, c[0x0][0x23c] ;  /* 0x00008f001f1f7a20 */ /* 0x000fe40000410000 */
[----:B------:R-:W-:Y:S01]  /*82f0*/  FFMA.FTZ R177, R177, c[0x0][0x23c], -R100 ;  /* 0x00008f00b1b17a23 */ /* 0x000fe20000010864 */
[----:B------:R-:W2:Y:S01]  /*8300*/  MUFU.EX2 R28, R28 ;  /* 0x0000001c001c7308 */ /* 0x000ea20000000800 */
[--C-:B------:R-:W-:Y:S02]  /*8310*/  FFMA.FTZ R109, R113, c[0x0][0x23c], -R106.reuse ;  /* 0x00008f00716d7a23 */ /* 0x100fe4000001086a */
[--C-:B------:R-:W-:Y:S02]  /*8320*/  FFMA.FTZ R108, R107, c[0x0][0x23c], -R106.reuse ;  /* 0x00008f006b6c7a23 */ /* 0x100fe4000001086a */
[----:B------:R-:W-:-:S02]  /*8330*/  FFMA.FTZ R110, R111, c[0x0][0x23c], -R106 ;  /* 0x00008f006f6e7a23 */ /* 0x000fc4000001086a */
[----:B------:R-:W-:Y:S01]  /*8340*/  FFMA.FTZ R107, R175, c[0x0][0x23c], -R106 ;  /* 0x00008f00af6b7a23 */ /* 0x000fe2000001086a */
[----:B------:R-:W3:Y:S01]  /*8350*/  MUFU.EX2 R25, R25 ;  /* 0x0000001900197308 */ /* 0x000ee20000000800 */
[--C-:B------:R-:W-:Y:S02]  /*8360*/  FFMA.FTZ R114, R19, c[0x0][0x23c], -R100.reuse ;  /* 0x00008f0013727a23 */ /* 0x100fe40000010864 */
[--C-:B------:R-:W-:Y:S02]  /*8370*/  FFMA.FTZ R113, R17, c[0x0][0x23c], -R100.reuse ;  /* 0x00008f0011717a23 */ /* 0x100fe40000010864 */
[--C-:B------:R-:W-:Y:S01]  /*8380*/  FFMA.FTZ R112, R23, c[0x0][0x23c], -R100.reuse ;  /* 0x00008f0017707a23 */ /* 0x100fe20000010864 */
[----:B------:R-:W-:Y:S01]  /*8390*/  LDSM.16.MT88.4 R16, [R138+0xa800] ;  /* 0x00a800008a10783b */ /* 0x000fe20000004200 */
[--C-:B------:R-:W-:Y:S01]  /*83a0*/  FFMA.FTZ R111, R21, c[0x0][0x23c], -R100.reuse ;  /* 0x00008f00156f7a23 */ /* 0x100fe20000010864 */
[----:B------:R-:W-:Y:S01]  /*83b0*/  MUFU.EX2 R29, R29 ;  /* 0x0000001d001d7308 */ /* 0x000fe20000000800 */
[----:B--2---:R-:W-:Y:S01]  /*83c0*/  F2FP.PACK_AB R4, R28, R30 ;  /* 0x0000001e1c04723e */ /* 0x004fe200000000ff */
[----:B------:R-:W-:Y:S01]  /*83d0*/  LDSM.16.MT88.4 R20, [R140+0xa800] ;  /* 0x00a800008c14783b */ /* 0x000fe20000004200 */
[----:B------:R-:W-:-:S02]  /*83e0*/  FFMA.FTZ R125, R115, c[0x0][0x23c], -R100 ;  /* 0x00008f00737d7a23 */ /* 0x000fc40000010864 */
[--C-:B------:R-:W-:Y:S02]  /*83f0*/  FFMA.FTZ R118, R171, c[0x0][0x23c], -R106.reuse ;  /* 0x00008f00ab767a23 */ /* 0x100fe4000001086a */
[--C-:B------:R-:W-:Y:S01]  /*8400*/  FFMA.FTZ R121, R163, c[0x0][0x23c], -R106.reuse ;  /* 0x00008f00a3797a23 */ /* 0x100fe2000001086a */
[----:B------:R-:W2:Y:S01]  /*8410*/  MUFU.EX2 R0, R0 ;  /* 0x0000000000007308 */ /* 0x000ea20000000800 */
[----:B---3--:R-:W-:Y:S01]  /*8420*/  F2FP.PACK_AB R6, R24, R25 ;  /* 0x000000191806723e */ /* 0x008fe200000000ff */
[--C-:B------:R-:W-:Y:S02]  /*8430*/  FFMA.FTZ R116, R173, c[0x0][0x23c], -R106.reuse ;  /* 0x00008f00ad747a23 */ /* 0x100fe4000001086a */
[----:B------:R-:W-:Y:S02]  /*8440*/  FFMA.FTZ R123, R159, c[0x0][0x23c], -R106 ;  /* 0x00008f009f7b7a23 */ /* 0x000fe4000001086a */
[--C-:B------:R-:W-:Y:S02]  /*8450*/  FFMA.FTZ R122, R127, c[0x0][0x23c], -R100.reuse ;  /* 0x00008f007f7a7a23 */ /* 0x100fe40000010864 */
[----:B------:R-:W-:Y:S01]  /*8460*/  MUFU.EX2 R3, R177 ;  /* 0x000000b100037308 */ /* 0x000fe20000000800 */
[----:B------:R-:W-:-:S02]  /*8470*/  FFMA.FTZ R115, R117, c[0x0][0x23c], -R100 ;  /* 0x00008f0075737a23 */ /* 0x000fc40000010864 */
[----:B------:R-:W-:Y:S02]  /*8480*/  FFMA.FTZ R120, R119, c[0x0][0x23c], -R100 ;  /* 0x00008f0077787a23 */ /* 0x000fe40000010864 */
[--C-:B------:R-:W-:Y:S02]  /*8490*/  FFMA.FTZ R104, R104, c[0x0][0x23c], -R106.reuse ;  /* 0x00008f0068687a23 */ /* 0x100fe4000001086a */
[--C-:B------:R-:W-:Y:S01]  /*84a0*/  FFMA.FTZ R103, R103, c[0x0][0x23c], -R106.reuse ;  /* 0x00008f0067677a23 */ /* 0x100fe2000001086a */
[----:B------:R-:W3:Y:S01]  /*84b0*/  MUFU.EX2 R32, R32 ;  /* 0x0000002000207308 */ /* 0x000ee20000000800 */
[----:B--2---:R-:W-:Y:S01]  /*84c0*/  F2FP.PACK_AB R5, R0, R29 ;  /* 0x0000001d0005723e */ /* 0x004fe200000000ff */
[--C-:B------:R-:W-:Y:S02]  /*84d0*/  FFMA.FTZ R102, R102, c[0x0][0x23c], -R106.reuse ;  /* 0x00008f0066667a23 */ /* 0x100fe4000001086a */
[----:B------:R-:W-:Y:S02]  /*84e0*/  FFMA.FTZ R105, R105, c[0x0][0x23c], -R106 ;  /* 0x00008f0069697a23 */ /* 0x000fe4000001086a */
[----:B------:R-:W-:-:S02]  /*84f0*/  FFMA.FTZ R101, R101, c[0x0][0x23c], -R100 ;  /* 0x00008f0065657a23 */ /* 0x000fc40000010864 */
[----:B------:R-:W2:Y:S01]  /*8500*/  MUFU.EX2 R31, R31 ;  /* 0x0000001f001f7308 */ /* 0x000ea20000000800 */
[--C-:B------:R-:W-:Y:S02]  /*8510*/  FFMA.FTZ R106, R35, c[0x0][0x23c], -R100.reuse ;  /* 0x00008f00236a7a23 */ /* 0x100fe40000010864 */
[--C-:B------:R-:W-:Y:S02]  /*8520*/  FFMA.FTZ R33, R33, c[0x0][0x23c], -R100.reuse ;  /* 0x00008f0021217a23 */ /* 0x100fe40000010864 */
[----:B------:R-:W-:-:S03]  /*8530*/  FFMA.FTZ R34, R34, c[0x0][0x23c], -R100 ;  /* 0x00008f0022227a23 */ /* 0x000fc60000010864 */
[----:B------:R-:W4:Y:S01]  /*8540*/  MUFU.EX2 R2, R2 ;  /* 0x0000000200027308 */ /* 0x000f220000000800 */
[-C--:B---3--:R-:W-:Y:S02]  /*8550*/  FMUL.FTZ R88, R88, R32.reuse ;  /* 0x0000002058587220 */ /* 0x088fe40000410000 */
        /* <DEDUP_REMOVED lines=8> */
[----:B----4-:R-:W-:Y:S01]  /*85e0*/  F2FP.PACK_AB R7, R2, R3 ;  /* 0x000000030207723e */ /* 0x010fe200000000ff */
[-C--:B------:R-:W-:Y:S01]  /*85f0*/  FMUL.FTZ R96, R96, R32.reuse ;  /* 0x0000002060607220 */ /* 0x080fe20000410000 */
[----:B------:R-:W2:Y:S01]  /*8600*/  MUFU.EX2 R108, R108 ;  /* 0x0000006c006c7308 */ /* 0x000ea20000000800 */
[----:B------:R-:W-:Y:S02]  /*8610*/  FMUL.FTZ R97, R97, R32 ;  /* 0x0000002061617220 */ /* 0x000fe40000410000 */
[-C--:B------:R-:W-:Y:S02]  /*8620*/  FMUL.FTZ R98, R98, R31.reuse ;  /* 0x0000001f62627220 */ /* 0x080fe40000410000 */
[----:B-1----:R-:W-:Y:S01]  /*8630*/  HMMA.16816.F32 R88, R4, R12, R88 ;  /* 0x0000000c0458723c */ /* 0x002fe20000001858 */
[----:B------:R-:W-:-:S02]  /*8640*/  FMUL.FTZ R99, R99, R31 ;  /* 0x0000001f63637220 */ /* 0x000fc40000410000 */
        /* <DEDUP_REMOVED lines=23> */
[-C--:B------:R-:W-:Y:S02]  /*87c0*/  FMUL.FTZ R82, R82, R31.reuse ;  /* 0x0000001f52527220 */ /* 0x080fe40000410000 */
[----:B------:R-:W-:Y:S02]  /*87d0*/  FMUL.FTZ R83, R83, R31 ;  /* 0x0000001f53537220 */ /* 0x000fe40000410000 */
[-C--:B------:R-:W-:Y:S01]  /*87e0*/  FMUL.FTZ R76, R76, R32.reuse ;  /* 0x000000204c4c7220 */ /* 0x080fe20000410000 */
[----:B------:R-:W-:Y:S01]  /*87f0*/  MUFU.EX2 R112, R112 ;  /* 0x0000007000707308 */ /* 0x000fe20000000800 */
[----:B------:R-:W-:-:S02]  /*8800*/  FMUL.FTZ R77, R77, R32 ;  /* 0x000000204d4d7220 */ /* 0x000fc40000410000 */
[-C--:B------:R-:W-:Y:S02]  /*8810*/  FMUL.FTZ R78, R78, R31.reuse ;  /* 0x0000001f4e4e7220 */ /* 0x080fe40000410000 */
[-C--:B------:R-:W-:Y:S02]  /*8820*/  FMUL.FTZ R79, R79, R31.reuse ;  /* 0x0000001f4f4f7220 */ /* 0x080fe40000410000 */
[-C--:B------:R-:W-:Y:S01]  /*8830*/  FMUL.FTZ R44, R44, R32.reuse ;  /* 0x000000202c2c7220 */ /* 0x080fe20000410000 */
[----:B------:R-:W5:Y:S01]  /*8840*/  MUFU.EX2 R111, R111 ;  /* 0x0000006f006f7308 */ /* 0x000f620000000800 */
        /* <DEDUP_REMOVED lines=15> */
[-C--:B------:R-:W-:Y:S02]  /*8940*/  FMUL.FTZ R38, R38, R31.reuse ;  /* 0x0000001f26267220 */ /* 0x080fe40000410000 */
[-C--:B------:R-:W-:Y:S02]  /*8950*/  FMUL.FTZ R39, R39, R31.reuse ;  /* 0x0000001f27277220 */ /* 0x080fe40000410000 */
[-C--:B------:R-:W-:Y:S01]  /*8960*/  FMUL.FTZ R40, R40, R32.reuse ;  /* 0x0000002028287220 */ /* 0x080fe20000410000 */
[----:B------:R-:W-:Y:S01]  /*8970*/  MUFU.EX2 R116, R116 ;  /* 0x0000007400747308 */ /* 0x000fe20000000800 */
[----:B------:R-:W-:Y:S01]  /*8980*/  FMUL.FTZ R41, R41, R32 ;  /* 0x0000002029297220 */ /* 0x000fe20000410000 */
[----:B------:R-:W-:Y:S01]  /*8990*/  HMMA.16816.F32 R76, R4, R10, R76 ;  /* 0x0000000a044c723c */ /* 0x000fe2000000184c */
[----:B------:R-:W3:Y:S01]  /*89a0*/  LDSM.16.MT88.4 R8, [R140+0xa000] ;  /* 0x00a000008c08783b */ /* 0x000ee20000004200 */
[----:B------:R-:W-:-:S02]  /*89b0*/  FMUL.FTZ R42, R42, R31 ;  /* 0x0000001f2a2a7220 */ /* 0x000fc40000410000 */
[-C--:B------:R-:W-:Y:S02]  /*89c0*/  FMUL.FTZ R43, R43, R31.reuse ;  /* 0x0000001f2b2b7220 */ /* 0x080fe40000410000 */
[-C--:B------:R-:W-:Y:S01]  /*89d0*/  FMUL.FTZ R60, R60, R32.reuse ;  /* 0x000000203c3c7220 */ /* 0x080fe20000410000 */
[----:B------:R-:W-:Y:S01]  /*89e0*/  MUFU.EX2 R123, R123 ;  /* 0x0000007b007b7308 */ /* 0x000fe20000000800 */
[-C--:B------:R-:W-:Y:S02]  /*89f0*/  FMUL.FTZ R61, R61, R32.reuse ;  /* 0x000000203d3d7220 */ /* 0x080fe40000410000 */
[-C--:B------:R-:W-:Y:S02]  /*8a00*/  FMUL.FTZ R62, R62, R31.reuse ;  /* 0x0000001f3e3e7220 */ /* 0x080fe40000410000 */
[----:B------:R-:W-:Y:S02]  /*8a10*/  FMUL.FTZ R63, R63, R31 ;  /* 0x0000001f3f3f7220 */ /* 0x000fe40000410000 */
[-C--:B------:R-:W-:Y:S01]  /*8a20*/  FMUL.FTZ R64, R64, R32.reuse ;  /* 0x0000002040407220 */ /* 0x080fe20000410000 */
[----:B------:R-:W2:Y:S01]  /*8a30*/  MUFU.EX2 R122, R122 ;  /* 0x0000007a007a7308 */ /* 0x000ea20000000800 */
[----:B------:R-:W-:-:S02]  /*8a40*/  FMUL.FTZ R65, R65, R32 ;  /* 0x0000002041417220 */ /* 0x000fc40000410000 */
[-C--:B------:R-:W-:Y:S02]  /*8a50*/  FMUL.FTZ R66, R66, R31.reuse ;  /* 0x0000001f42427220 */ /* 0x080fe40000410000 */
[-C--:B------:R-:W-:Y:S02]  /*8a60*/  FMUL.FTZ R67, R67, R31.reuse ;  /* 0x0000001f43437220 */ /* 0x080fe40000410000 */
[-C--:B------:R-:W-:Y:S01]  /*8a70*/  FMUL.FTZ R52, R52, R32.reuse ;  /* 0x0000002034347220 */ /* 0x080fe20000410000 */
[----:B------:R-:W2:Y:S01]  /*8a80*/  MUFU.EX2 R125, R125 ;  /* 0x0000007d007d7308 */ /* 0x000ea20000000800 */
[----:B------:R-:W-:Y:S01]  /*8a90*/  FMUL.FTZ R53, R53, R32 ;  /* 0x0000002035357220 */ /* 0x000fe20000410000 */
[----:B-1----:R-:W-:Y:S01]  /*8aa0*/  HMMA.16816.F32 R44, R4, R12, R44 ;  /* 0x0000000c042c723c */ /* 0x002fe2000000182c */
[-C--:B------:R-:W-:Y:S02]  /*8ab0*/  FMUL.FTZ R54, R54, R31.reuse ;  /* 0x0000001f36367220 */ /* 0x080fe40000410000 */
[----:B------:R-:W-:-:S02]  /*8ac0*/  FMUL.FTZ R55, R55, R31 ;  /* 0x0000001f37377220 */ /* 0x000fc40000410000 */
[-C--:B------:R-:W-:Y:S01]  /*8ad0*/  FMUL.FTZ R56, R56, R32.reuse ;  /* 0x0000002038387220 */ /* 0x080fe20000410000 */
[----:B------:R-:W-:Y:S01]  /*8ae0*/  MUFU.EX2 R115, R115 ;  /* 0x0000007300737308 */ /* 0x000fe20000000800 */
[-C--:B------:R-:W-:Y:S01]  /*8af0*/  FMUL.FTZ R57, R57, R32.reuse ;  /* 0x0000002039397220 */ /* 0x080fe20000410000 */
[C---:B------:R-:W-:Y:S01]  /*8b00*/  HMMA.16816.F32 R48, R4.reuse, R14, R48 ;  /* 0x0000000e0430723c */ /* 0x040fe20000001830 */
[----:B------:R-:W1:Y:S01]  /*8b10*/  LDSM.16.MT88.4 R12, [R136+0xa000] ;  /* 0x00a00000880c783b */ /* 0x000e620000004200 */
[-C--:B------:R-:W-:Y:S02]  /*8b20*/  FMUL.FTZ R58, R58, R31.reuse ;  /* 0x0000001f3a3a7220 */ /* 0x080fe40000410000 */
[-C--:B------:R-:W-:Y:S02]  /*8b30*/  FMUL.FTZ R59, R59, R31.reuse ;  /* 0x0000001f3b3b7220 */ /* 0x080fe40000410000 */
[----:B------:R-:W1:Y:S01]  /*8b40*/  MUFU.EX2 R120, R120 ;  /* 0x0000007800787308 */ /* 0x000e620000000800 */
[----:B------:R-:W-:Y:S01]  /*8b50*/  FFMA.FTZ R167, R167, R32, R30 ;  /* 0x00000020a7a77223 */ /* 0x000fe2000001001e */
[----:B---3--:R-:W-:Y:S01]  /*8b60*/  HMMA.16816.F32 R36, R4, R8, R36 ;  /* 0x000000080424723c */ /* 0x008fe20000001824 */
[----:B------:R-:W-:-:S02]  /*8b70*/  FFMA.FTZ R29, R166, R31, R29 ;  /* 0x0000001fa61d7223 */ /* 0x000fc4000001001d */
[----:B------:R-:W-:Y:S02]  /*8b80*/  FADD.FTZ R28, R28, R167 ;  /* 0x000000a71c1c7221 */ /* 0x000fe40000010000 */
[----:B------:R-:W-:Y:S01]  /*8b90*/  FADD.FTZ R0, R0, R29 ;  /* 0x0000001d00007221 */ /* 0x000fe20000010000 */
[----:B------:R-:W-:Y:S01]  /*8ba0*/  MUFU.EX2 R104, R104 ;  /* 0x0000006800687308 */ /* 0x000fe20000000800 */
[----:B------:R-:W-:Y:S01]  /*8bb0*/  FADD.FTZ R25, R25, R28 ;  /* 0x0000001c19197221 */ /* 0x000fe20000010000 */
[----:B------:R-:W-:Y:S01]  /*8bc0*/  HMMA.16816.F32 R40, R4, R10, R40 ;  /* 0x0000000a0428723c */ /* 0x000fe20000001828 */
[----:B------:R-:W3:Y:S01]  /*8bd0*/  LDSM.16.MT88.4 R8, [R137+0xa000] ;  /* 0x00a000008908783b */ /* 0x000ee20000004200 */
[----:B------:R-:W-:Y:S02]  /*8be0*/  FADD.FTZ R3, R3, R0 ;  /* 0x0000000003037221 */ /* 0x000fe40000010000 */
[----:B------:R-:W-:Y:S02]  /*8bf0*/  FADD.FTZ R24, R24, R25 ;  /* 0x0000001918187221 */ /* 0x000fe40000010000 */
[----:B------:R-:W1:Y:S01]  /*8c00*/  MUFU.EX2 R103, R103 ;  /* 0x0000006700677308 */ /* 0x000e620000000800 */
[----:B------:R-:W-:Y:S01]  /*8c10*/  FADD.FTZ R3, R2, R3 ;  /* 0x0000000302037221 */ /* 0x000fe20000010000 */
[----:B------:R-:W-:-:S06]  /*8c20*/  MOV R2, R26 ;  /* 0x0000001a00027202 */ /* 0x000fcc0000000f00 */
        /* <DEDUP_REMOVED lines=24> */
[----:B------:R-:W-:-:S04]  /*8db0*/  FADD.FTZ R111, R111, R112 ;  /* 0x000000706f6f7221 */ /* 0x000fc80000010000 */
[----:B------:R-:W-:Y:S01]  /*8dc0*/  FADD.FTZ R0, R122, R111 ;  /* 0x0000006f7a007221 */ /* 0x000fe20000010000 */
[----:B-1----:R-:W-:Y:S03]  /*8dd0*/  HMMA.16816.F32 R96, R4, R12, R96 ;  /* 0x0000000c0460723c */ /* 0x002fe60000001860 */
[----:B------:R-:W-:-:S05]  /*8de0*/  FADD.FTZ R0, R125, R0 ;  /* 0x000000007d007221 */ /* 0x000fca0000010000 */
        /* <DEDUP_REMOVED lines=27> */
[----:B------:R-:W-:Y:S01]  /*8fa0*/  F2FP.PACK_AB R7, R120, R115 ;  /* 0x000000737807723e */ /* 0x000fe200000000ff */
[----:B------:R-:W-:Y:S01]  /*8fb0*/  FADD.FTZ R115, R115, R0 ;  /* 0x0000000073737221 */ /* 0x000fe20000010000 */
[----:B------:R-:W-:Y:S01]  /*8fc0*/  MOV R3, R27 ;  /* 0x0000001b00037202 */ /* 0x000fe20000000f00 */
[----:B------:R-:W-:Y:S02]  /*8fd0*/  FADD.FTZ R116, R116, R121 ;  /* 0x0000007974747221 */ /* 0x000fe40000010000 */
[----:B------:R-:W-:Y:S02]  /*8fe0*/  FADD.FTZ R120, R120, R115 ;  /* 0x0000007378787221 */ /* 0x000fe40000010000 */
[----:B------:R-:W-:Y:S01]  /*8ff0*/  HMMA.16816.F32 R60, R4, R16, R60 ;  /* 0x00000010043c723c */ /* 0x000fe2000000183c */
[----:B------:R-:W-:-:S07]  /*9000*/  FADD.FTZ R123, R123, R116 ;  /* 0x000000747b7b7221 */ /* 0x000fce0000010000 */
        /* <DEDUP_REMOVED lines=48> */
[C---:B------:R-:W-:Y:S08]  /*9310*/  HMMA.16816.F32 R84, R4.reuse, R22, R84 ;  /* 0x000000160454723c */ /* 0x040ff00000001854 */
[C---:B---3--:R-:W-:Y:S08]  /*9320*/  HMMA.16816.F32 R44, R4.reuse, R16, R44 ;  /* 0x00000010042c723c */ /* 0x048ff0000000182c */
[C---:B------:R-:W-:Y:S08]  /*9330*/  HMMA.16816.F32 R48, R4.reuse, R18, R48 ;  /* 0x000000120430723c */ /* 0x040ff00000001830 */
[C---:B-1----:R-:W-:Y:S08]  /*9340*/  HMMA.16816.F32 R52, R4.reuse, R12, R52 ;  /* 0x0000000c0434723c */ /* 0x042ff00000001834 */
[C---:B------:R-:W-:Y:S08]  /*9350*/  HMMA.16816.F32 R56, R4.reuse, R14, R56 ;  /* 0x0000000e0438723c */ /* 0x040ff00000001838 */
[C---:B--2---:R-:W-:Y:S08]  /*9360*/  HMMA.16816.F32 R60, R4.reuse, R8, R60 ;  /* 0x00000008043c723c */ /* 0x044ff0000000183c */
[----:B------:R-:W-:Y:S11]  /*9370*/  HMMA.16816.F32 R64, R4, R10, R64 ;  /* 0x0000000a0440723c */ /* 0x000ff60000001840 */
[----:B------:R-:W-:Y:S08]  /*9380*/  @!UPT UIADD3 URZ, URZ, URZ, URZ ;  /* 0x0000003f3f3ff290 */ /* 0x000ff0000fffe03f */
.L_x_5956:
[----:B------:R-:W-:Y:S05]  /*9390*/  @!P3 BRA `(.L_x_5964) ;  /* 0x00002ff00000b947 */ /* 0x000fea0003800000 */
[----:B------:R-:W-:Y:S01]  /*93a0*/  ULDC UR7, c[0x0][0x1a0] ;  /* 0x0000680000077ab9 */ /* 0x000fe20000000800 */
[----:B------:R-:W-:Y:S01]  /*93b0*/  IMAD.MOV.U32 R103, RZ, RZ, R2 ;  /* 0x000000ffff677224 */ /* 0x000fe200078e0002 */
[----:B------:R-:W-:Y:S01]  /*93c0*/  ULEA UR7, -UR7, URZ, 0x6 ;  /* 0x0000003f07077291 */ /* 0x000fe2000f8e313f */
[----:B------:R-:W-:Y:S01]  /*93d0*/  IMAD.MOV.U32 R0, RZ, RZ, R3 ;  /* 0x000000ffff007224 */ /* 0x000fe200078e0003 */
[----:B------:R-:W-:-:S02]  /*93e0*/  ULDC UR5, c[0x0][0x198] ;  /* 0x0000660000057ab9 */ /* 0x000fc40000000800 */
[----:B------:R-:W-:Y:S02]  /*93f0*/  USHF.R.S32.HI UR6, URZ, 0x1f, UR7 ;  /* 0x0000001f3f067899 */ /* 0x000fe40008011407 */
[----:B------:R-:W-:Y:S01]  /*9400*/  ULEA UR5, -UR5, URZ, 0x6 ;  /* 0x0000003f05057291 */ /* 0x000fe2000f8e313f */
[----:B------:R-:W-:-:S03]  /*9410*/  MOV R163, UR7 ;  /* 0x0000000700a37c02 */ /* 0x000fc60008000f00 */
[----:B------:R-:W-:Y:S01]  /*9420*/  MOV R159, UR6 ;  /* 0x00000006009f7c02 */ /* 0x000fe20008000f00 */
[----:B------:R-:W-:Y:S02]  /*9430*/  USHF.R.S32.HI UR4, URZ, 0x1f, UR5 ;  /* 0x0000001f3f047899 */ /* 0x000fe40008011405 */
.L_x_5968:
        /* <DEDUP_REMOVED lines=60> */
[----:B------:R-:W-:Y:S01]  /*9800*/  IMAD.WIDE.U32 R6, R5, c[0x0][0x188], R6 ;  /* 0x0000620005067a25 */ /* 0x000fe200078e0006 */
[----:B------:R-:W-:Y:S05]  /*9810*/  SHF.R.S32.HI R3, RZ, 0x1f, R5 ;  /* 0x0000001fff037819 */ /* 0x000fea0000011405 */
[----:B------:R-:W-:Y:S02]  /*9820*/  IMAD R2, R3, c[0x0][0x188], RZ ;  /* 0x0000620003027a24 */ /* 0x000fe400078e02ff */
[----:B------:R-:W-:Y:S02]  /*9830*/  IMAD.MOV.U32 R3, RZ, RZ, R6 ;  /* 0x000000ffff037224 */ /* 0x000fe400078e0006 */
[----:B------:R-:W-:Y:S04]  /*9840*/  IMAD R2, R5, c[0x0][0x18c], R2 ;  /* 0x0000630005027a24 */ /* 0x000fe800078e0202 */
[----:B------:R-:W-:Y:S02]  /*9850*/  IMAD.IADD R100, R7, 0x1, R2 ;  /* 0x0000000107647824 */ /* 0x000fe400078e0202 */
.L_x_5965:
[----:B------:R-:W-:Y:S02]  /*9860*/  ISETP.GE.AND P4, PT, R157, c[0x0][0x220], PT ;  /* 0x000088009d007a0c */ /* 0x000fe40003f86270 */
[C---:B------:R-:W-:Y:S02]  /*9870*/  LEA R2, P2, R3.reuse, R168, 0x1 ;  /* 0x000000a803027211 */ /* 0x040fe400078408ff */
[----:B------:R-:W-:Y:S02]  /*9880*/  ISETP.GE.AND P3, PT, R156, c[0x0][0x220], PT ;  /* 0x000088009c007a0c */ /* 0x000fe40003f66270 */
[C---:B------:R-:W-:Y:S02]  /*9890*/  IADD3 R101, P1, R152.reuse, R3, RZ ;  /* 0x0000000398657210 */ /* 0x040fe40007f3e0ff */
[----:B------:R-:W-:Y:S02]  /*98a0*/  LEA.HI.X R3, R3, R169, R100, 0x1, P2 ;  /* 0x000000a903037211 */ /* 0x000fe400010f0c64 */
[----:B------:R-:W-:Y:S02]  /*98b0*/  IADD3.X R102, R151, R100, RZ, P1, !PT ;  /* 0x0000006497667210 */ /* 0x000fe40000ffe4ff */
[C---:B------:R-:W-:Y:S01]  /*98c0*/  IADD3 R171, P2, R152.reuse, R101, RZ ;  /* 0x0000006598ab7210 */ /* 0x040fe20007f5e0ff */
[----:B------:R-:W-:Y:S01]  /*98d0*/  @P4 STS.128 [R154+0x8000], RZ ;  /* 0x008000ff9a004388 */ /* 0x000fe20000000c00 */
[-C--:B------:R-:W-:Y:S02]  /*98e0*/  @!P4 LEA R178, P5, R101, R168.reuse, 0x1 ;  /* 0x000000a865b2c211 */ /* 0x080fe400078a08ff */
[-C--:B------:R-:W-:Y:S02]  /*98f0*/  @!P4 LEA R176, P6, R171, R168.reuse, 0x1 ;  /* 0x000000a8abb0c211 */ /* 0x080fe400078c08ff */
[CCC-:B------:R-:W-:Y:S02]  /*9900*/  @!P4 LEA.HI.X R179, R101.reuse, R169.reuse, R102.reuse, 0x1, P5 ;  /* 0x000000a965b3c211 */ /* 0x1c0fe400028f0c66 */
[----:B------:R-:W-:Y:S01]  /*9910*/  @!PT LDS RZ, [RZ] ;  /* 0x00000000fffff984 */ /* 0x000fe20000000800 */
[----:B------:R-:W-:Y:S01]  /*9920*/  @!PT LDS RZ, [RZ] ;  /* 0x00000000fffff984 */ /* 0x000fe20000000800 */
[----:B------:R-:W-:Y:S01]  /*9930*/  @!PT LDS RZ, [RZ] ;  /* 0x00000000fffff984 */ /* 0x000fe20000000800 */
[----:B------:R1:W-:Y:S01]  /*9940*/  @!P4 LDGSTS.E.BYPASS.LTC128B.128 [R154+0x8000], [R2.64] ;  /* 0x08000000029acfae */ /* 0x0003e2000b901d48 */
[C---:B------:R-:W-:Y:S04]  /*9950*/  @!P3 LEA R172, P1, R101.reuse, R168, 0x1 ;  /* 0x000000a865acb211 */ /* 0x040fe800078208ff */
[-C--:B------:R-:W-:Y:S02]  /*9960*/  @!P3 LEA.HI.X R173, R101, R169.reuse, R102, 0x1, P1 ;  /* 0x000000a965adb211 */ /* 0x080fe400008f0c66 */
[----:B------:R-:W-:Y:S01]  /*9970*/  @P3 STS.128 [R154+0xa000], RZ ;  /* 0x00a000ff9a003388 */ /* 0x000fe20000000c00 */
[----:B------:R-:W-:Y:S02]  /*9980*/  IADD3.X R102, R151, R102, RZ, P2, !PT ;  /* 0x0000006697667210 */ /* 0x000fe400017fe4ff */
[CC--:B------:R-:W-:Y:S02]  /*9990*/  @!P3 LEA R170, P2, R171.reuse, R168.reuse, 0x1 ;  /* 0x000000a8abaab211 */ /* 0x0c0fe400078408ff */
[C-C-:B------:R-:W-:Y:S02]  /*99a0*/  @!P4 LEA.HI.X R177, R171.reuse, R169, R102.reuse, 0x1, P6 ;  /* 0x000000a9abb1c211 */ /* 0x140fe400030f0c66 */
[----:B------:R-:W-:Y:S01]  /*99b0*/  @!PT LDS RZ, [RZ] ;  /* 0x00000000fffff984 */ /* 0x000fe20000000800 */
[----:B------:R-:W-:Y:S01]  /*99c0*/  @!PT LDS RZ, [RZ] ;  /* 0x00000000fffff984 */ /* 0x000fe20000000800 */
[----:B------:R-:W-:Y:S01]  /*99d0*/  @!PT LDS RZ, [RZ] ;  /* 0x00000000fffff984 */ /* 0x000fe20000000800 */
[----:B------:R1:W-:Y:S01]  /*99e0*/  @!P3 LDGSTS.E.BYPASS.LTC128B.128 [R154+0xa000], [R2.64+0x80] ;  /* 0x0a000080029abfae */ /* 0x0003e2000b901d48 */
[----:B------:R-:W-:Y:S02]  /*99f0*/  IADD3 R101, P1, R152, R171, RZ ;  /* 0x000000ab98657210 */ /* 0x000fe40007f3e0ff */
[-C--:B------:R-:W-:Y:S02]  /*9a00*/  @!P3 LEA.HI.X R171, R171, R169.reuse, R102, 0x1, P2 ;  /* 0x000000a9ababb211 */ /* 0x080fe400010f0c66 */
[----:B------:R-:W-:Y:S02]  /*9a10*/  @!P4 LEA R174, P5, R101, R168, 0x1 ;  /* 0x000000a865aec211 */ /* 0x000fe400078a08ff */
        /* <DEDUP_REMOVED lines=9> */
[----:B------:R-:W-:Y:S04]  /*9ab0*/  ISETP.GT.AND P1, PT, R155, R148, PT ;  /* 0x000000949b00720c */ /* 0x000fe80003f24270 */
        /* <DEDUP_REMOVED lines=34> */
[C---:B--2---:R-:W-:Y:S08]  /*9ce0*/  HMMA.16816.F32 R4, R104.reuse, R108, RZ ;  /* 0x0000006c6804723c */ /* 0x044ff000000018ff */
[C---:B------:R-:W-:Y:S01]  /*9cf0*/  HMMA.16816.F32 R8, R104.reuse, R110, RZ ;  /* 0x0000006e6808723c */ /* 0x040fe200000018ff */
[----:B------:R-:W-:Y:S07]  /*9d00*/  LDSM.16.M88.4 R108, [R144] ;  /* 0x00000000906c783b */ /* 0x000fee0000000200 */
[C---:B---3--:R-:W-:Y:S08]  /*9d10*/  HMMA.16816.F32 R12, R104.reuse, R112, RZ ;  /* 0x00000070680c723c */ /* 0x048ff000000018ff */
[C---:B------:R-:W-:Y:S01]  /*9d20*/  HMMA.16816.F32 R16, R104.reuse, R114, RZ ;  /* 0x000000726810723c */ /* 0x040fe200000018ff */
[----:B------:R-:W2:Y:S07]  /*9d30*/  LDSM.16.M88.4 R112, [R143] ;  /* 0x000000008f70783b */ /* 0x000eae0000000200 */
[C---:B-1----:R-:W-:Y:S08]  /*9d40*/  HMMA.16816.F32 R20, R104.reuse, R116, RZ ;  /* 0x000000746814723c */ /* 0x042ff000000018ff */
[C---:B------:R-:W-:Y:S01]  /*9d50*/  HMMA.16816.F32 R24, R104.reuse, R118, RZ ;  /* 0x000000766818723c */ /* 0x040fe200000018ff */
[----:B------:R-:W1:Y:S07]  /*9d60*/  LDSM.16.M88.4 R116, [R135] ;  /* 0x000000008774783b */ /* 0x000e6e0000000200 */
[C---:B------:R-:W-:Y:S08]  /*9d70*/  HMMA.16816.F32 R28, R104.reuse, R120, RZ ;  /* 0x00000078681c723c */ /* 0x040ff000000018ff */
[----:B------:R-:W-:Y:S01]  /*9d80*/  HMMA.16816.F32 R32, R104, R122, RZ ;  /* 0x0000007a6820723c */ /* 0x000fe200000018ff */
[----:B------:R-:W3:Y:S07]  /*9d90*/  LDSM.16.M88.4 R104, [R133] ;  /* 0x000000008568783b */ /* 0x000eee0000000200 */
[----:B------:R-:W-:Y:S01]  /*9da0*/  LDSM.16.M88.4 R120, [R139+0x4800] ;  /* 0x004800008b78783b */ /* 0x000fe20000000200 */
[C---:B--2---:R-:W-:Y:S08]  /*9db0*/  HMMA.16816.F32 R4, R108.reuse, R112, R4 ;  /* 0x000000706c04723c */ /* 0x044ff00000001804 */
[C---:B------:R-:W-:Y:S01]  /*9dc0*/  HMMA.16816.F32 R8, R108.reuse, R114, R8 ;  /* 0x000000726c08723c */ /* 0x040fe20000001808 */
[----:B------:R-:W-:Y:S07]  /*9dd0*/  LDSM.16.M88.4 R112, [R142] ;  /* 0x000000008e70783b */ /* 0x000fee0000000200 */
[C---:B-1----:R-:W-:Y:S08]  /*9de0*/  HMMA.16816.F32 R12, R108.reuse, R116, R12 ;  /* 0x000000746c0c723c */ /* 0x042ff0000000180c */
        /* <DEDUP_REMOVED lines=191> */
[C---:B------:R-:W-:Y:S01]  /*a9e0*/  LEA R12, P1, R3.reuse, R160, 0x2 ;  /* 0x000000a0030c7211 */ /* 0x040fe200078210ff */
[----:B------:R-:W-:Y:S01]  /*a9f0*/  IMAD.IADD R2, R3, 0x1, -R7 ;  /* 0x0000000103027824 */ /* 0x000fe200078e0a07 */
[-C--:B------:R-:W-:Y:S02]  /*aa00*/  LEA.HI.X.SX32 R15, R7, R161.reuse, 0x2, P2 ;  /* 0x000000a1070f7211 */ /* 0x080fe400010f16ff */
[----:B------:R-:W-:Y:S01]  /*aa10*/  LEA.HI.X.SX32 R13, R3, R161, 0x2, P1 ;  /* 0x000000a1030d7211 */ /* 0x000fe200008f16ff */
[----:B------:R-:W-:Y:S02]  /*aa20*/  IMAD.MOV.U32 R3, RZ, RZ, 0x40 ;  /* 0x00000040ff037424 */ /* 0x000fe400078e00ff */
[----:B------:R-:W2:Y:S02]  /*aa30*/  LDG.E R4, [R14.64] ;  /* 0x000000080e047981 */ /* 0x000ea4000c1e1900 */
[----:B------:R-:W-:Y:S02]  /*aa40*/  IMAD R3, R2, c[0x0][0x2d0], -R3 ;  /* 0x0000b40002037a24 */ /* 0x000fe400078e0a03 */
[----:B------:R-:W2:Y:S02]  /*aa50*/  LDG.E R5, [R12.64] ;  /* 0x000000080c057981 */ /* 0x000ea4000c1e1900 */
[C---:B------:R-:W-:Y:S01]  /*aa60*/  IMAD.WIDE.U32 R6, R3.reuse, c[0x0][0x198], RZ ;  /* 0x0000660003067a25 */ /* 0x040fe200078e00ff */
[----:B------:R-:W-:Y:S05]  /*aa70*/  SHF.R.S32.HI R2, RZ, 0x1f, R3 ;  /* 0x0000001fff027819 */ /* 0x000fea0000011403 */
[----:B------:R-:W-:Y:S04]  /*aa80*/  IMAD R2, R2, c[0x0][0x198], RZ ;  /* 0x0000660002027a24 */ /* 0x000fe800078e02ff */
[----:B------:R-:W-:Y:S05]  /*aa90*/  IMAD R2, R3, c[0x0][0x19c], R2 ;  /* 0x0000670003027a24 */ /* 0x000fea00078e0202 */
[----:B------:R-:W-:Y:S01]  /*aaa0*/  IADD3 R7, R7, R2, RZ ;  /* 0x0000000207077210 */ /* 0x000fe20007ffe0ff */
[----:B--2---:R-:W-:Y:S04]  /*aab0*/  IMAD.IADD R5, R4, 0x1, -R5 ;  /* 0x0000000104057824 */ /* 0x004fe800078e0a05 */
[----:B------:R-:W-:Y:S01]  /*aac0*/  IMAD.WIDE.U32 R6, R5, c[0x0][0x180], R6 ;  /* 0x0000600005067a25 */ /* 0x000fe200078e0006 */
[----:B------:R-:W-:Y:S05]  /*aad0*/  SHF.R.S32.HI R3, RZ, 0x1f, R5 ;  /* 0x0000001fff037819 */ /* 0x000fea0000011405 */
[----:B------:R-:W-:Y:S04]  /*aae0*/  IMAD R2, R3, c[0x0][0x180], RZ ;  /* 0x0000600003027a24 */ /* 0x000fe800078e02ff */
[----:B------:R-:W-:Y:S02]  /*aaf0*/  IMAD R2, R5, c[0x0][0x184], R2 ;  /* 0x0000610005027a24 */ /* 0x000fe400078e0202 */
[----:B------:R-:W-:Y:S02]  /*ab00*/  IMAD.MOV.U32 R5, RZ, RZ, R6 ;  /* 0x000000ffff057224 */ /* 0x000fe400078e0006 */
[----:B------:R-:W-:Y:S02]  /*ab10*/  IMAD.IADD R4, R7, 0x1, R2 ;  /* 0x0000000107047824 */ /* 0x000fe400078e0202 */
.L_x_5967:
[----:B------:R2:W-:Y:S01]  /*ab20*/  @P4 STS.128 [R154+0x4000], RZ ;  /* 0x004000ff9a004388 */ /* 0x0005e20000000c00 */
[CC--:B------:R-:W-:Y:S02]  /*ab30*/  LEA R16, P2, R5.reuse, R164.reuse, 0x1 ;  /* 0x000000a405107211 */ /* 0x0c0fe400078408ff */
[C---:B------:R-:W-:Y:S02]  /*ab40*/  IADD3 R3, P1, R150.reuse, R5, RZ ;  /* 0x0000000596037210 */ /* 0x040fe40007f3e0ff */
        /* <DEDUP_REMOVED lines=60> */
.L_x_5966:
        /* <DEDUP_REMOVED lines=56> */
[----:B------:R-:W-:Y:S01]  /*b290*/  ISETP.GT.AND P1, PT, R155, R148, PT ;  /* 0x000000949b00720c */ /* 0x000fe20003f24270 */
        /* <DEDUP_REMOVED lines=25> */
[----:B--2---:R-:W-:Y:S02]  /*b430*/  FMUL.FTZ R4, R100, R96 ;  /* 0x0000006064047220 */ /* 0x004fe40000410000 */
        /* <DEDUP_REMOVED lines=14> */
[----:B------:R-:W-:Y:S02]  /*b520*/  FMUL.FTZ R35, R0, R71 ;  /* 0x0000004700237220 */ /* 0x000fe40000410000 */
[----:B------:R-:W-:Y:S02]  /*b530*/  FMUL.FTZ R37, R100, R37 ;  /* 0x0000002564257220 */ /* 0x000fe40000410000 */
[C---:B------:R-:W-:Y:S01]  /*b540*/  FMUL.FTZ R38, R0.reuse, R38 ;  /* 0x0000002600267220 */ /* 0x040fe20000410000 */
[----:B------:R-:W1:Y:S01]  /*b550*/  MUFU.EX2 R108, R108 ;  /* 0x0000006c006c7308 */ /* 0x000e620000000800 */
[----:B------:R-:W-:Y:S01]  /*b560*/  FMUL.FTZ R39, R0, R39 ;  /* 0x0000002700277220 */ /* 0x000fe20000410000 */
[----:B------:R-:W-:Y:S01]  /*b570*/  LDSM.16.MT88.4 R68, [R137+0xa000] ;  /* 0x00a000008944783b */ /* 0x000fe20000004200 */
[----:B------:R-:W-:Y:S01]  /*b580*/  FMUL.FTZ R40, R100, R40 ;  /* 0x0000002864287220 */ /* 0x000fe20000410000 */
[----:B--2---:R-:W-:Y:S01]  /*b590*/  F2FP.PACK_AB R97, R106, R107 ;  /* 0x0000006b6a61723e */ /* 0x004fe200000000ff */
[----:B------:R-:W-:Y:S02]  /*b5a0*/  FMUL.FTZ R41, R100, R41 ;  /* 0x0000002964297220 */ /* 0x000fe40000410000 */
[C---:B------:R-:W-:Y:S02]  /*b5b0*/  FMUL.FTZ R42, R0.reuse, R42 ;  /* 0x0000002a002a7220 */ /* 0x040fe40000410000 */
[----:B------:R-:W-:Y:S01]  /*b5c0*/  FMUL.FTZ R43, R0, R43 ;  /* 0x0000002b002b7220 */ /* 0x000fe20000410000 */
[----:B------:R-:W-:Y:S01]  /*b5d0*/  MUFU.EX2 R105, R105 ;  /* 0x0000006900697308 */ /* 0x000fe20000000800 */
[----:B------:R-:W-:Y:S01]  /*b5e0*/  LDSM.16.MT88.4 R84, [R138+0x9800] ;  /* 0x009800008a54783b */ /* 0x000fe20000004200 */
[C---:B------:R-:W-:Y:S02]  /*b5f0*/  FMUL.FTZ R44, R100.reuse, R44 ;  /* 0x0000002c642c7220 */ /* 0x040fe40000410000 */
[----:B------:R-:W-:Y:S02]  /*b600*/  FMUL.FTZ R45, R100, R45 ;  /* 0x0000002d642d7220 */ /* 0x000fe40000410000 */
[C---:B------:R-:W-:Y:S02]  /*b610*/  FMUL.FTZ R46, R0.reuse, R46 ;  /* 0x0000002e002e7220 */ /* 0x040fe40000410000 */
[----:B------:R-:W-:Y:S02]  /*b620*/  FMUL.FTZ R47, R0, R47 ;  /* 0x0000002f002f7220 */ /* 0x000fe40000410000 */
[----:B------:R-:W2:Y:S01]  /*b630*/  MUFU.EX2 R104, R104 ;  /* 0x0000006800687308 */ /* 0x000ea20000000800 */
[C---:B------:R-:W-:Y:S02]  /*b640*/  FMUL.FTZ R48, R100.reuse, R48 ;  /* 0x0000003064307220 */ /* 0x040fe40000410000 */
[----:B------:R-:W-:Y:S01]  /*b650*/  FMUL.FTZ R49, R100, R49 ;  /* 0x0000003164317220 */ /* 0x000fe20000410000 */
[----:B-1----:R-:W-:Y:S01]  /*b660*/  F2FP.PACK_AB R98, R108, R109 ;  /* 0x0000006d6c62723e */ /* 0x002fe200000000ff */
        /* <DEDUP_REMOVED lines=12> */
[----:B--2---:R-:W-:Y:S01]  /*b730*/  F2FP.PACK_AB R99, R104, R105 ;  /* 0x000000696863723e */ /* 0x004fe200000000ff */
[C---:B------:R-:W-:Y:S02]  /*b740*/  FMUL.FTZ R52, R100.reuse, R52 ;  /* 0x0000003464347220 */ /* 0x040fe40000410000 */
[----:B------:R-:W-:Y:S02]  /*b750*/  FMUL.FTZ R53, R100, R53 ;  /* 0x0000003564357220 */ /* 0x000fe40000410000 */
[C---:B------:R-:W-:Y:S01]  /*b760*/  FMUL.FTZ R54, R0.reuse, R54 ;  /* 0x0000003600367220 */ /* 0x040fe20000410000 */
[----:B------:R-:W-:Y:S01]  /*b770*/  MUFU.EX2 R123, R123 ;  /* 0x0000007b007b7308 */ /* 0x000fe20000000800 */
[C---:B------:R-:W-:Y:S05]  /*b780*/  HMMA.16816.F32 R4, R96.reuse, R12, R4 ;  /* 0x0000000c6004723c */ /* 0x040fea0000001804 */
[----:B------:R-:W-:Y:S02]  /*b790*/  FMUL.FTZ R55, R0, R55 ;  /* 0x0000003700377220 */ /* 0x000fe40000410000 */
[C---:B------:R-:W-:Y:S01]  /*b7a0*/  FMUL.FTZ R12, R100.reuse, R88 ;  /* 0x00000058640c7220 */ /* 0x040fe20000410000 */
[C---:B------:R-:W-:Y:S01]  /*b7b0*/  HMMA.16816.F32 R8, R96.reuse, R14, R8 ;  /* 0x0000000e6008723c */ /* 0x040fe20000001808 */
[----:B------:R-:W-:Y:S03]  /*b7c0*/  MUFU.EX2 R124, R124 ;  /* 0x0000007c007c7308 */ /* 0x000fe60000000800 */
[C---:B------:R-:W-:Y:S02]  /*b7d0*/  FMUL.FTZ R13, R100.reuse, R89 ;  /* 0x00000059640d7220 */ /* 0x040fe40000410000 */
[----:B------:R-:W-:Y:S02]  /*b7e0*/  FMUL.FTZ R56, R100, R56 ;  /* 0x0000003864387220 */ /* 0x000fe40000410000 */
[C---:B------:R-:W-:Y:S03]  /*b7f0*/  FMUL.FTZ R14, R0.reuse, R90 ;  /* 0x0000005a000e7220 */ /* 0x040fe60000410000 */
[----:B------:R-:W-:Y:S01]  /*b800*/  MUFU.EX2 R125, R125 ;  /* 0x0000007d007d7308 */ /* 0x000fe20000000800 */
[----:B------:R-:W-:Y:S02]  /*b810*/  FMUL.FTZ R15, R0, R91 ;  /* 0x0000005b000f7220 */ /* 0x000fe40000410000 */
[----:B------:R-:W1:Y:S01]  /*b820*/  LDSM.16.MT88.4 R88, [R136+0x8000] ;  /* 0x008000008858783b */ /* 0x000e620000004200 */
[----:B------:R-:W-:Y:S02]  /*b830*/  FMUL.FTZ R57, R100, R57 ;  /* 0x0000003964397220 */ /* 0x000fe40000410000 */
        /* <DEDUP_REMOVED lines=13> */
[----:B------:R-:W-:Y:S02]  /*b910*/  FFMA.FTZ R176, R176, c[0x0][0x23c], -R111 ;  /* 0x00008f00b0b07a23 */ /* 0x000fe4000001086f */
[C---:B------:R-:W-:Y:S02]  /*b920*/  FFMA.FTZ R167, R100.reuse, R167, R103 ;  /* 0x000000a764a77223 */ /* 0x040fe40000010067 */
        /* <DEDUP_REMOVED lines=43> */
[----:B------:R-:W-:Y:S06]  /*bbe0*/  MUFU.EX2 R119, R119 ;  /* 0x0000007700777308 */ /* 0x000fec0000000800 */
[----:B-1----:R-:W-:Y:S01]  /*bbf0*/  F2FP.PACK_AB R68, R113, R112 ;  /* 0x000000707144723e */ /* 0x002fe200000000ff */
[C---:B------:R-:W-:Y:S03]  /*bc00*/  HMMA.16816.F32 R56, R96.reuse, R70, R56 ;  /* 0x000000466038723c */ /* 0x040fe60000001838 */
[----:B------:R-:W1:Y:S01]  /*bc10*/  MUFU.EX2 R120, R120 ;  /* 0x0000007800787308 */ /* 0x000e620000000800 */
[----:B--2---:R-:W-:Y:S03]  /*bc20*/  F2FP.PACK_AB R69, R115, R114 ;  /* 0x000000727345723e */ /* 0x004fe600000000ff */
[----:B---3--:R-:W-:Y:S01]  /*bc30*/  F2FP.PACK_AB R70, R117, R118 ;  /* 0x000000767546723e */ /* 0x008fe200000000ff */
[C---:B------:R-:W-:Y:S05]  /*bc40*/  HMMA.16816.F32 R60, R96.reuse, R76, R60 ;  /* 0x0000004c603c723c */ /* 0x040fea000000183c */
[----:B------:R-:W-:Y:S03]  /*bc50*/  MUFU.EX2 R173, R173 ;  /* 0x000000ad00ad7308 */ /* 0x000fe60000000800 */
[----:B------:R-:W-:Y:S01]  /*bc60*/  HMMA.16816.F32 R64, R96, R78, R64 ;  /* 0x0000004e6040723c */ /* 0x000fe20000001840 */
[----:B------:R-:W2:Y:S06]  /*bc70*/  LDSM.16.MT88.4 R76, [R137+0x8800] ;  /* 0x00880000894c783b */ /* 0x000eac0000004200 */
[----:B------:R-:W3:Y:S01]  /*bc80*/  MUFU.EX2 R178, R178 ;  /* 0x000000b200b27308 */ /* 0x000ee20000000800 */
[----:B-1----:R-:W-:Y:S09]  /*bc90*/  F2FP.PACK_AB R71, R120, R119 ;  /* 0x000000777847723e */ /* 0x002ff200000000ff */
        /* <DEDUP_REMOVED lines=17> */
[----:B------:R-:W1:Y:S01]  /*bdb0*/  MUFU.EX2 R111, R111 ;  /* 0x0000006f006f7308 */ /* 0x000e620000000800 */
[----:B-----5:R-:W-:Y:S03]  /*bdc0*/  F2FP.PACK_AB R102, R116, R171 ;  /* 0x000000ab7466723e */ /* 0x020fe600000000ff */
[C---:B------:R-:W-:Y:S01]  /*bdd0*/  HMMA.16816.F32 R32, R68.reuse, R74, R32 ;  /* 0x0000004a4420723c */ /* 0x040fe20000001820 */
[----:B------:R-:W4:Y:S07]  /*bde0*/  LDSM.16.MT88.4 R72, [R137+0xa800] ;  /* 0x00a800008948783b */ /* 0x000f2e0000004200 */
[C---:B---3--:R-:W-:Y:S08]  /*bdf0*/  HMMA.16816.F32 R36, R68.reuse, R80, R36 ;  /* 0x000000504424723c */ /* 0x048ff00000001824 */
[C---:B------:R-:W-:Y:S01]  /*be00*/  HMMA.16816.F32 R40, R68.reuse, R82, R40 ;  /* 0x000000524428723c */ /* 0x040fe20000001828 */
[----:B------:R-:W3:Y:S03]  /*be10*/  LDSM.16.MT88.4 R80, [R136+0xa800] ;  /* 0x00a800008850783b */ /* 0x000ee60000004200 */
[----:B-1----:R-:W-:Y:S04]  /*be20*/  F2FP.PACK_AB R103, R111, R170 ;  /* 0x000000aa6f67723e */ /* 0x002fe800000000ff */
        /* <DEDUP_REMOVED lines=9> */
[----:B------:R-:W-:Y:S02]  /*bec0*/  F2FP.PACK_AB R68, R122, R121 ;  /* 0x000000797a44723e */ /* 0x000fe400000000ff */
[----:B------:R-:W-:Y:S03]  /*bed0*/  F2FP.PACK_AB R69, R124, R123 ;  /* 0x0000007b7c45723e */ /* 0x000fe600000000ff */
[----:B------:R-:W-:Y:S02]  /*bee0*/  F2FP.PACK_AB R70, R126, R125 ;  /* 0x0000007d7e46723e */ /* 0x000fe400000000ff */
[----:B------:R-:W-:Y:S07]  /*bef0*/  F2FP.PACK_AB R71, R176, R127 ;  /* 0x0000007fb047723e */ /* 0x000fee00000000ff */
        /* <DEDUP_REMOVED lines=20> */
[C---:B--2---:R-:W-:Y:S08]  /*c040*/  HMMA.16816.F32 R60, R68.reuse, R72, R60 ;  /* 0x00000048443c723c */ /* 0x044ff0000000183c */
[----:B------:R-:W-:Y:S01]  /*c050*/  HMMA.16816.F32 R64, R68, R74, R64 ;  /* 0x0000004a4440723c */ /* 0x000fe20000001840 */
[----:B------:R-:W2:Y:S07]  /*c060*/  LDSM.16.MT88.4 R68, [R136+0x9800] ;  /* 0x009800008844783b */ /* 0x000eae0000004200 */
[C---:B------:R-:W-:Y:S01]  /*c070*/  HMMA.16816.F32 R96, R100.reuse, R92, R4 ;  /* 0x0000005c6460723c */ /* 0x040fe20000001804 */
[----:B------:R-:W3:Y:S07]  /*c080*/  LDSM.16.MT88.4 R4, [R140+0xb800] ;  /* 0x00b800008c04783b */ /* 0x000eee0000004200 */
[C---:B------:R-:W-:Y:S01]  /*c090*/  HMMA.16816.F32 R92, R100.reuse, R94, R8 ;  /* 0x0000005e645c723c */ /* 0x040fe20000001808 */
[----:B------:R-:W4:Y:S07]  /*c0a0*/  LDSM.16.MT88.4 R8, [R138+0xb800] ;  /* 0x00b800008a08783b */ /* 0x000f2e0000004200 */
[C---:B------:R-:W-:Y:S01]  /*c0b0*/  HMMA.16816.F32 R88, R100.reuse, R84, R12 ;  /* 0x000000546458723c */ /* 0x040fe2000000180c */
[----:B------:R-:W5:Y:S07]  /*c0c0*/  LDSM.16.MT88.4 R12, [R137+0xb800] ;  /* 0x00b80000890c783b */ /* 0x000f6e0000004200 */
[C---:B------:R-:W-:Y:S07]  /*c0d0*/  HMMA.16816.F32 R84, R100.reuse, R86, R16 ;  /* 0x000000566454723c */ /* 0x040fee0000001810 */
[----:B------:R-:W-:Y:S01]  /*c0e0*/  FADD.FTZ R17, R105, R106 ;  /* 0x0000006a69117221 */ /* 0x000fe20000010000 */
[C---:B-1----:R-:W-:Y:S04]  /*c0f0*/  HMMA.16816.F32 R80, R100.reuse, R76, R20 ;  /* 0x0000004c6450723c */ /* 0x042fe80000001814 */
[----:B------:R-:W-:Y:S04]  /*c100*/  FADD.FTZ R17, R104, R17 ;  /* 0x0000001168117221 */ /* 0x000fe80000010000 */
[C---:B------:R-:W-:Y:S08]  /*c110*/  HMMA.16816.F32 R76, R100.reuse, R78, R24 ;  /* 0x0000004e644c723c */ /* 0x040ff00000001818 */
[C---:B--2---:R-:W-:Y:S08]  /*c120*/  HMMA.16816.F32 R72, R100.reuse, R68, R28 ;  /* 0x000000446448723c */ /* 0x044ff0000000181c */
[C---:B------:R-:W-:Y:S08]  /*c130*/  HMMA.16816.F32 R68, R100.reuse, R70, R32 ;  /* 0x000000466444723c */ /* 0x040ff00000001820 */
[C---:B---3--:R-:W-:Y:S08]  /*c140*/  HMMA.16816.F32 R36, R100.reuse, R4, R36 ;  /* 0x000000046424723c */ /* 0x048ff00000001824 */
[C---:B------:R-:W-:Y:S01]  /*c150*/  HMMA.16816.F32 R40, R100.reuse, R6, R40 ;  /* 0x000000066428723c */ /* 0x040fe20000001828 */
[----:B------:R-:W1:Y:S07]  /*c160*/  LDSM.16.MT88.4 R4, [R136+0xb800] ;  /* 0x00b800008804783b */ /* 0x000e6e0000004200 */
[C---:B----4-:R-:W-:Y:S07]  /*c170*/  HMMA.16816.F32 R44, R100.reuse, R8, R44 ;  /* 0x00000008642c723c */ /* 0x050fee000000182c */
[----:B------:R-:W-:Y:S01]  /*c180*/  FADD.FTZ R9, R109, R110 ;  /* 0x0000006e6d097221 */ /* 0x000fe20000010000 */
[C---:B------:R-:W-:Y:S04]  /*c190*/  HMMA.16816.F32 R48, R100.reuse, R10, R48 ;  /* 0x0000000a6430723c */ /* 0x040fe80000001830 */
[----:B------:R-:W-:Y:S02]  /*c1a0*/  FADD.FTZ R9, R108, R9 ;  /* 0x000000096c097221 */ /* 0x000fe40000010000 */
[----:B------:R-:W-:Y:S02]  /*c1b0*/  FADD.FTZ R8, R114, R17 ;  /* 0x0000001172087221 */ /* 0x000fe40000010000 */
[----:B------:R-:W-:Y:S01]  /*c1c0*/  FADD.FTZ R112, R112, R9 ;  /* 0x0000000970707221 */ /* 0x000fe20000010000 */
[C---:B-----5:R-:W-:Y:S03]  /*c1d0*/  HMMA.16816.F32 R52, R100.reuse, R12, R52 ;  /* 0x0000000c6434723c */ /* 0x060fe60000001834 */
        /* <DEDUP_REMOVED lines=11> */
[----:B------:R-:W-:Y:S04]  /*c290*/  HMMA.16816.F32 R64, R100, R6, R64 ;  /* 0x000000066440723c */ /* 0x000fe80000001840 */
[----:B------:R-:W-:Y:S02]  /*c2a0*/  FADD.FTZ R124, R124, R123 ;  /* 0x0000007b7c7c7221 */ /* 0x000fe40000010000 */
        /* <DEDUP_REMOVED lines=14> */
.L_x_5964:
        /* <DEDUP_REMOVED lines=14> */
[----:B------:R-:W-:Y:S02]  /*c470*/  LEA.HI R17, R13, R4, RZ, 0x2 ;  /* 0x000000040d117211 */ /* 0x000fe400078f10ff */
[----:B----4-:R-:W-:Y:S02]  /*c480*/  SHF.R.S32.HI R10, RZ, 0x1f, R15 ;  /* 0x0000001fff0a7819 */ /* 0x010fe4000001140f */
[----:B------:R-:W-:Y:S02]  /*c490*/  SHF.R.S32.HI R12, RZ, 0x2, R17 ;  /* 0x00000002ff0c7819 */ /* 0x000fe40000011411 */
[----:B------:R-:W-:-:S04]  /*c4a0*/  LEA.HI R10, R10, R15, RZ, 0x4 ;  /* 0x0000000f0a0a7211 */ /* 0x000fc800078f20ff */
[----:B------:R-:W-:Y:S01]  /*c4b0*/  SHF.R.S32.HI R10, RZ, 0x4, R10 ;  /* 0x00000004ff0a7819 */ /* 0x000fe2000001140a */
[----:B-1----:R-:W-:Y:S01]  /*c4c0*/  FADD.FTZ R6, R7, R6 ;  /* 0x0000000607067221 */ /* 0x002fe20000010000 */
[----:B------:R-:W-:Y:S02]  /*c4d0*/  SHF.R.S32.HI R7, RZ, 0x1f, R17 ;  /* 0x0000001fff077819 */ /* 0x000fe40000011411 */
[----:B------:R-:W-:Y:S01]  /*c4e0*/  LOP3.LUT R17, R17, 0x1ffffffc, RZ, 0xc0, !PT ;  /* 0x1ffffffc11117812 */ /* 0x000fe200078ec0ff */
[----:B--2---:R-:W-:Y:S01]  /*c4f0*/  FADD.FTZ R5, R0, R5 ;  /* 0x0000000500057221 */ /* 0x004fe20000010000 */
[----:B------:R-:W-:Y:S02]  /*c500*/  FSETP.NE.FTZ.AND P4, PT, R6, RZ, PT ;  /* 0x000000ff0600720b */ /* 0x000fe40003f95000 */
[----:B------:R-:W-:Y:S02]  /*c510*/  LEA.HI R0, R13, R4, RZ, 0x5 ;  /* 0x000000040d007211 */ /* 0x000fe400078f28ff */
[----:B------:R-:W-:-:S02]  /*c520*/  FSETP.NE.FTZ.AND P3, PT, R5, RZ, PT ;  /* 0x000000ff0500720b */ /* 0x000fc40003f75000 */
[----:B------:R-:W-:Y:S02]  /*c530*/  LEA.HI R7, R7, R12, RZ, 0x3 ;  /* 0x0000000c07077211 */ /* 0x000fe400078f18ff */
[-C--:B------:R-:W-:Y:S02]  /*c540*/  LEA.HI R13, R13, R4.reuse, RZ, 0x4 ;  /* 0x000000040d0d7211 */ /* 0x080fe400078f20ff */
[----:B------:R-:W-:Y:S02]  /*c550*/  LOP3.LUT R7, R7, 0xfffffff8, RZ, 0xc0, !PT ;  /* 0xfffffff807077812 */ /* 0x000fe400078ec0ff */
[----:B------:R-:W-:Y:S01]  /*c560*/  LOP3.LUT R13, R13, 0xfffffff0, RZ, 0xc0, !PT ;  /* 0xfffffff00d0d7812 */ /* 0x000fe200078ec0ff */
[----:B------:R-:W1:Y:S01]  /*c570*/  @P4 MUFU.RCP R9, R6 ;  /* 0x0000000600094308 */ /* 0x000e620000001000 */
[----:B------:R-:W-:Y:S02]  /*c580*/  SHF.R.S32.HI R11, RZ, 0x5, R0 ;  /* 0x00000005ff0b7819 */ /* 0x000fe40000011400 */
[----:B------:R-:W-:-:S02]  /*c590*/  IADD3 R14, -R17, R4, RZ ;  /* 0x00000004110e7210 */ /* 0x000fc40007ffe1ff */
[----:B------:R-:W-:Y:S02]  /*c5a0*/  IADD3 R7, R12, -R7, RZ ;  /* 0x800000070c077210 */ /* 0x000fe40007ffe0ff */
[----:B------:R-:W-:Y:S01]  /*c5b0*/  IADD3 R12, -R13, R4, RZ ;  /* 0x000000040d0c7210 */ /* 0x000fe20007ffe1ff */
[----:B------:R-:W2:Y:S01]  /*c5c0*/  @P3 MUFU.RCP R8, R5 ;  /* 0x0000000500083308 */ /* 0x000ea20000001000 */
[----:B------:R-:W-:Y:S02]  /*c5d0*/  LEA R11, R11, R14, 0x9 ;  /* 0x0000000e0b0b7211 */ /* 0x000fe400078e48ff */
[----:B------:R-:W-:Y:S02]  /*c5e0*/  LOP3.LUT R14, R7, 0x1, RZ, 0xc0, !PT ;  /* 0x00000001070e7812 */ /* 0x000fe400078ec0ff */
[----:B------:R-:W-:Y:S02]  /*c5f0*/  SHF.L.U32 R13, R10, 0x6, RZ ;  /* 0x000000060a0d7819 */ /* 0x000fe400000006ff */
[----:B------:R-:W-:Y:S01]  /*c600*/  LEA.HI R15, R12, R12, RZ, 0x1 ;  /* 0x0000000c0c0f7211 */ /* 0x000fe200078f08ff */
[----:B-1----:R-:W-:Y:S01]  /*c610*/  FMUL.FTZ R96, R9, R96 ;  /* 0x0000006009607220 */ /* 0x002fe20000410000 */
[----:B------:R-:W-:Y:S01]  /*c620*/  SHF.L.U32 R16, R7, 0x6, RZ ;  /* 0x0000000607107819 */ /* 0x000fe200000006ff */
[C---:B------:R-:W-:Y:S01]  /*c630*/  FMUL.FTZ R97, R9.reuse, R97 ;  /* 0x0000006109617220 */ /* 0x040fe20000410000 */
[----:B------:R-:W-:Y:S01]  /*c640*/  ISETP.NE.U32.AND P0, PT, R14, 0x1, PT ;  /* 0x000000010e00780c */ /* 0x000fe20003f05070 */
[----:B------:R-:W-:Y:S01]  /*c650*/  FMUL.FTZ R92, R9, R92 ;  /* 0x0000005c095c7220 */ /* 0x000fe20000410000 */
[----:B------:R-:W-:Y:S01]  /*c660*/  LOP3.LUT R13, R13, 0x1c0, RZ, 0xc0, !PT ;  /* 0x000001c00d0d7812 */ /* 0x000fe200078ec0ff */
[----:B------:R-:W-:Y:S01]  /*c670*/  FMUL.FTZ R93, R9, R93 ;  /* 0x0000005d095d7220 */ /* 0x000fe20000410000 */
[----:B------:R-:W-:Y:S01]  /*c680*/  SHF.L.U32 R14, R15, 0x2, RZ ;  /* 0x000000020f0e7819 */ /* 0x000fe200000006ff */
[----:B--2---:R-:W-:Y:S01]  /*c690*/  FMUL.FTZ R99, R8, R99 ;  /* 0x0000006308637220 */ /* 0x004fe20000410000 */
[----:B------:R-:W-:Y:S01]  /*c6a0*/  LOP3.LUT R16, R16, 0x1c0, RZ, 0xc0, !PT ;  /* 0x000001c010107812 */ /* 0x000fe200078ec0ff */
[C---:B------:R-:W-:Y:S01]  /*c6b0*/  FMUL.FTZ R98, R8.reuse, R98 ;  /* 0x0000006208627220 */ /* 0x040fe20000410000 */
[----:B------:R-:W-:Y:S01]  /*c6c0*/  LOP3.LUT R14, R13, 0x38, R14, 0xf8, !PT ;  /* 0x000000380d0e7812 */ /* 0x000fe200078ef80e */
[----:B------:R-:W-:Y:S01]  /*c6d0*/  FMUL.FTZ R95, R8, R95 ;  /* 0x0000005f085f7220 */ /* 0x000fe20000410000 */
        /* <DEDUP_REMOVED lines=11> */
[----:B------:R-:W-:Y:S01]  /*c790*/  FMUL.FTZ R84, R9, R84 ;  /* 0x0000005409547220 */ /* 0x000fe20000410000 */
        /* <DEDUP_REMOVED lines=9> */
[C---:B------:R-:W-:Y:S01]  /*c830*/  FMUL.FTZ R81, R9.reuse, R81 ;  /* 0x0000005109517220 */ /* 0x040fe20000410000 */
[----:B------:R-:W-:Y:S01]  /*c840*/  STS.64 [R11.X4+0x800], R98 ;  /* 0x000800620b007388 */ /* 0x000fe20000004a00 */
[C---:B------:R-:W-:Y:S01]  /*c850*/  FMUL.FTZ R83, R8.reuse, R83 ;  /* 0x0000005308537220 */ /* 0x040fe20000410000 */
[----:B------:R-:W1:Y:S01]  /*c860*/  @P4 MUFU.LG2 R6, R6 ;  /* 0x0000000600064308 */ /* 0x000e620000000c00 */
[----:B------:R-:W-:Y:S01]  /*c870*/  FMUL.FTZ R82, R8, R82 ;  /* 0x0000005208527220 */ /* 0x000fe20000410000 */
[----:B------:R-:W-:Y:S01]  /*c880*/  SHF.L.U32 R12, R12, 0x2, RZ ;  /* 0x000000020c0c7819 */ /* 0x000fe200000006ff */
[----:B------:R-:W-:-:S02]  /*c890*/  FMUL.FTZ R76, R9, R76 ;  /* 0x0000004c094c7220 */ /* 0x000fc40000410000 */
[C---:B------:R-:W-:Y:S02]  /*c8a0*/  FMUL.FTZ R77, R9.reuse, R77 ;  /* 0x0000004d094d7220 */ /* 0x040fe40000410000 */
[C---:B------:R-:W-:Y:S01]  /*c8b0*/  FMUL.FTZ R79, R8.reuse, R79 ;  /* 0x0000004f084f7220 */ /* 0x040fe20000410000 */
[----:B------:R-:W2:Y:S01]  /*c8c0*/  @P3 MUFU.LG2 R5, R5 ;  /* 0x0000000500053308 */ /* 0x000ea20000000c00 */
[C---:B------:R-:W-:Y:S02]  /*c8d0*/  FMUL.FTZ R78, R8.reuse, R78 ;  /* 0x0000004e084e7220 */ /* 0x040fe40000410000 */
[C---:B------:R-:W-:Y:S02]  /*c8e0*/  FMUL.FTZ R72, R9.reuse, R72 ;  /* 0x0000004809487220 */ /* 0x040fe40000410000 */
[----:B------:R-:W-:Y:S02]  /*c8f0*/  FMUL.FTZ R73, R9, R73 ;  /* 0x0000004909497220 */ /* 0x000fe40000410000 */
[----:B------:R-:W-:-:S02]  /*c900*/  FMUL.FTZ R75, R8, R75 ;  /* 0x0000004b084b7220 */ /* 0x000fc40000410000 */
[C---:B------:R-:W-:Y:S02]  /*c910*/  FMUL.FTZ R74, R8.reuse, R74 ;  /* 0x0000004a084a7220 */ /* 0x040fe40000410000 */
[C---:B------:R-:W-:Y:S02]  /*c920*/  FMUL.FTZ R68, R9.reuse, R68 ;  /* 0x0000004409447220 */ /* 0x040fe40000410000 */
        /* <DEDUP_REMOVED lines=38> */
[----:B------:R-:W-:Y:S01]  /*cb90*/  SEL R9, R9, 0xffffffc0, !P1 ;  /* 0xffffffc009097807 */ /* 0x000fe20004800000 */
[----:B--2---:R-:W-:Y:S01]  /*cba0*/  @P3 FMUL.FTZ R5, R5, 0.69314718246459960938 ;  /* 0x3f31721805053820 */ /* 0x004fe20000410000 */
        /* <DEDUP_REMOVED lines=34> */
[----:B------:R-:W-:Y:S01]  /*cdd0*/  MOV R0, 0xff800000 ;  /* 0xff80000000007802 */ /* 0x000fe20000000f00 */
[----:B------:R-:W-:Y:S01]  /*cde0*/  @P4 FFMA.FTZ R0, R3, c[0x0][0x238], R6 ;  /* 0x00008e0003004a23 */ /* 0x000fe20000010006 */
[----:B------:R-:W-:Y:S01]  /*cdf0*/  IADD3 R15, -R15, R4, RZ ;  /* 0x000000040f0f7210 */ /* 0x000fe20007ffe1ff */
[----:B------:R-:W-:Y:S01]  /*ce00*/  STS.64 [R18+0x4800], R58 ;  /* 0x0048003a12007388 */ /* 0x000fe20000000a00 */
[----:B------:R-:W-:Y:S01]  /*ce10*/  MOV R4, 0xff800000 ;  /* 0xff80000000047802 */ /* 0x000fe20000000f00 */
[----:B------:R-:W-:Y:S01]  /*ce20*/  @P3 FFMA.FTZ R4, R2, c[0x0][0x238], R5 ;  /* 0x00008e0002043a23 */ /* 0x000fe20000010005 */
[----:B------:R-:W-:Y:S01]  /*ce30*/  LOP3.LUT P0, RZ, R15, 0x3, RZ, 0xc0, !PT ;  /* 0x000000030fff7812 */ /* 0x000fe2000780c0ff */
[----:B------:R-:W-:Y:S04]  /*ce40*/  STS.64 [R19+0x4000], R60 ;  /* 0x0040003c13007388 */ /* 0x000fe80000000a00 */
[----:B------:R-:W-:Y:S04]  /*ce50*/  STS.64 [R19+0x4800], R62 ;  /* 0x0048003e13007388 */ /* 0x000fe80000000a00 */
[----:B------:R-:W-:Y:S04]  /*ce60*/  STS.64 [R13+0x4000], R64 ;  /* 0x004000400d007388 */ /* 0x000fe80000000a00 */
[----:B------:R1:W-:Y:S04]  /*ce70*/  STS.64 [R13+0x4800], R66 ;  /* 0x004800420d007388 */ /* 0x0003e80000000a00 */
[----:B------:R-:W-:Y:S06]  /*ce80*/  BAR.SYNC.DEFER_BLOCKING 0x0 ;  /* 0x0000000000007b1d */ /* 0x000fec0000010000 */
[----:B------:R-:W2:Y:S04]  /*ce90*/  S2R R8, SR_CTAID.Z ;  /* 0x0000000000087919 */ /* 0x000ea80000002700 */
[----:B------:R-:W3:Y:S04]  /*cea0*/  S2R R9, SR_CTAID.Y ;  /* 0x0000000000097919 */ /* 0x000ee80000002600 */
[----:B------:R-:W4:Y:S01]  /*ceb0*/  S2R R11, SR_CTAID.X ;  /* 0x00000000000b7919 */ /* 0x000f220000002500 */
[----:B-1----:R-:W-:-:S03]  /*cec0*/  IADD3 R13, -R158, RZ, RZ ;  /* 0x000000ff9e0d7210 */ /* 0x002fc60007ffe1ff */
[----:B------:R1:W1:Y:S04]  /*ced0*/  LDS.128 R80, [R7.X4] ;  /* 0x0000000007507984 */ /* 0x0002680000004c00 */
[----:B------:R1:W1:Y:S01]  /*cee0*/  LDS.128 R76, [R7.X4+0x800] ;  /* 0x00080000074c7984 */ /* 0x0002620000004c00 */
[----:B--2---:R-:W-:Y:S01]  /*cef0*/  IMAD R8, R13, c[0x0][0x1c0], R8 ;  /* 0x000070000d087a24 */ /* 0x004fe200078e0208 */
[----:B------:R-:W-:Y:S02]  /*cf00*/  SHF.R.S32.HI R13, RZ, 0x1f, R12 ;  /* 0x0000001fff0d7819 */ /* 0x000fe4000001140c */
[----:B------:R2:W1:Y:S01]  /*cf10*/  LDS.128 R72, [R7.X4+0x1000] ;  /* 0x0010000007487984 */ /* 0x0004620000004c00 */
[----:B---3--:R-:W-:-:S03]  /*cf20*/  IMAD R9, R9, c[0x0][0x210], R158 ;  /* 0x0000840009097a24 */ /* 0x008fc600078e029e */
[----:B------:R2:W3:Y:S01]  /*cf30*/  LDS.128 R68, [R7.X4+0x1800] ;  /* 0x0018000007447984 */ /* 0x0004e20000004c00 */
[----:B----4-:R-:W-:Y:S01]  /*cf40*/  SHF.L.U32 R11, R11, 0x6, RZ ;  /* 0x000000060b0b7819 */ /* 0x010fe200000006ff */
[----:B------:R-:W-:Y:S02]  /*cf50*/  IMAD R8, R9, c[0x0][0x1c0], R8 ;  /* 0x0000700009087a24 */ /* 0x000fe400078e0208 */
[----:B------:R2:W4:Y:S02]  /*cf60*/  LDS.128 R56, [R7.X4+0x2000] ;  /* 0x0020000007387984 */ /* 0x0005240000004c00 */
        /* <DEDUP_REMOVED lines=23> */
.L_x_5970:
[----:B---34-:R-:W-:Y:S05]  /*d0e0*/  BSYNC B0 ;  /* 0x0000000000007941 */ /* 0x018fea0003800000 */
.L_x_5969:
        /* <DEDUP_REMOVED lines=15> */
.L_x_5972:
[----:B------:R-:W-:Y:S05]  /*d1e0*/  BSYNC B0 ;  /* 0x0000000000007941 */ /* 0x000fea0003800000 */
.L_x_5971:
        /* <DEDUP_REMOVED lines=8> */
.L_x_5974:
[----:B------:R-:W-:Y:S05]  /*d270*/  BSYNC B0 ;  /* 0x0000000000007941 */ /* 0x000fea0003800000 */
.L_x_5973:
        /* <DEDUP_REMOVED lines=8> */
.L_x_5976:
[----:B------:R-:W-:Y:S05]  /*d300*/  BSYNC B0 ;  /* 0x0000000000007941 */ /* 0x000fea0003800000 */
.L_x_5975:
        /* <DEDUP_REMOVED lines=8> */
.L_x_5978:
[----:B------:R-:W-:Y:S05]  /*d390*/  BSYNC B0 ;  /* 0x0000000000007941 */ /* 0x000fea0003800000 */
.L_x_5977:
        /* <DEDUP_REMOVED lines=8> */
.L_x_5980:
[----:B------:R-:W-:Y:S05]  /*d420*/  BSYNC B0 ;  /* 0x0000000000007941 */ /* 0x000fea0003800000 */
.L_x_5979:
        /* <DEDUP_REMOVED lines=8> */
.L_x_5982:
[----:B------:R-:W-:Y:S05]  /*d4b0*/  BSYNC B0 ;  /* 0x0000000000007941 */ /* 0x000fea0003800000 */
.L_x_5981:
        /* <DEDUP_REMOVED lines=8> */
.L_x_5984:
[----:B------:R-:W-:Y:S05]  /*d540*/  BSYNC B0 ;  /* 0x0000000000007941 */ /* 0x000fea0003800000 */
.L_x_5983:
        /* <DEDUP_REMOVED lines=9> */
.L_x_5985:
        /* <DEDUP_REMOVED lines=10> */
.L_x_8265:


//--------------------- .text._ZN5flash24flash_fwd_splitkv_kernelI23Flash_fwd_kernel_traitsILi128ELi64ELi64ELi4ELb0ELb0EN7cutlass6half_tE19Flash_kernel_traitsILi128ELi64ELi64ELi4ES3_EELb1ELb0ELb0ELb0ELb0ELb0ELb1ELb1EEEvNS_16Flash_fwd_paramsE --------------------------
	.section	.text._ZN5flash24flash_fwd_splitkv_kernelI23Flash_fwd_kernel_traitsILi128ELi64ELi64ELi4ELb0ELb0EN7cutlass6half_tE19Flash_kernel_traitsILi128ELi64ELi64ELi4ES3_EELb1ELb0ELb0ELb0ELb0ELb0ELb1ELb1EEEvNS_16Flash_fwd_paramsE,"ax",@progbits
	.sectioninfo	@"SHI_REGISTERS=194"
	.align	128
        .global         _ZN5flash24flash_fwd_splitkv_kernelI23Flash_fwd_kernel_traitsILi128ELi64ELi64ELi4ELb0ELb0EN7cutlass6half_tE19Flash_kernel_traitsILi128ELi64ELi64ELi4ES3_EELb1ELb0ELb0ELb0ELb0ELb0ELb1ELb1EEEvNS_16Flash_fwd_paramsE
        .type           _ZN5flash24flash_fwd_splitkv_kernelI23Flash_fwd_kernel_traitsILi128ELi64ELi64ELi4ELb0ELb0EN7cutlass6half_tE19Flash_kernel_traitsILi128ELi64ELi64ELi4ES3_EELb1ELb0ELb0ELb0ELb0ELb0ELb1ELb1EEEvNS_16Flash_fwd_paramsE,@function
        .size           _ZN5flash24flash_fwd_splitkv_kernelI23Flash_fwd_kernel_traitsILi128ELi64ELi64ELi4ELb0ELb0EN7cutlass6half_tE19Flash_kernel_traitsILi128ELi64ELi64ELi4ES3_EELb1ELb0ELb0ELb0ELb0ELb0ELb1ELb1EEEvNS_16Flash_fwd_paramsE,(.L_x_8266 - _ZN5flash24flash_fwd_splitkv_kernelI23Flash_fwd_kernel_traitsILi128ELi64ELi64ELi4ELb0ELb0EN7cutlass6half_tE19Flash_kernel_traitsILi128ELi64ELi64ELi4ES3_EELb1ELb0ELb0ELb0ELb0ELb0ELb1ELb1EEEvNS_16Flash_fwd_paramsE)
        .other          _ZN5flash24flash_fwd_splitkv_kernelI23Flash_fwd_kernel_traitsILi128ELi64ELi64ELi4ELb0ELb0EN7cutlass6half_tE19Flash_kernel_traitsILi128ELi64ELi64ELi4ES3_EELb1ELb0ELb0ELb0ELb0ELb0ELb1ELb1EEEvNS_16Flash_fwd_paramsE,@"STO_CUDA_ENTRY STV_DEFAULT"
_ZN5flash24flash_fwd_splitkv_kernelI23Flash_fwd_kernel_traitsILi128ELi64ELi64ELi4ELb0ELb0EN7cutlass6half_tE19Flash_kernel_traitsILi128ELi64ELi64ELi4ES3_EELb1ELb0ELb0ELb0ELb0ELb0ELb1ELb1EEEvNS_16Flash_fwd_paramsE:
.text._ZN5flash24flash_fwd_splitkv_kernelI23Flash_fwd_kernel_traitsILi128ELi64ELi64ELi4ELb0ELb0EN7cutlass6half_tE19Flash_kernel_traitsILi128ELi64ELi64ELi4ES3_EELb1ELb0ELb0ELb0ELb0ELb0ELb1ELb1EEEvNS_16Flash_fwd_paramsE:
[----:B------:R-:W-:Y:S02]  /*0000*/  MOV R1, c[0x0][0x28] ;  /* 0x00000a0000017a02 */ /* 0x000fe40000000f00 */
[----:B------:R-:W1:Y:S01]  /*0010*/  I2F.U32.RP R6, c[0x0][0x1c0] ;  /* 0x0000700000067b06 */ /* 0x000e620000209000 */
[----:B------:R-:W2:Y:S01]  /*0020*/  S2R R3, SR_CTAID.Z ;  /* 0x0000000000037919 */ /* 0x000ea20000002700 */
[----:B------:R-:W-:Y:S01]  /*0030*/  IMAD.MOV.U32 R4, RZ, RZ, RZ ;  /* 0x000000ffff047224 */ /* 0x000fe200078e00ff */
[----:B------:R-:W-:Y:S01]  /*0040*/  ISETP.NE.U32.AND P0, PT, RZ, c[0x0][0x1c0], PT ;  /* 0x00007000ff007a0c */ /* 0x000fe20003f05070 */
[----:B------:R-:W-:Y:S01]  /*0050*/  IMAD.MOV.U32 R78, RZ, RZ, 0x4 ;  /* 0x00000004ff4e7424 */ /* 0x000fe200078e00ff */
[----:B------:R-:W-:Y:S01]  /*0060*/  ISETP.NE.U32.AND P5, PT, RZ, c[0x0][0x250], PT ;  /* 0x00009400ff007a0c */ /* 0x000fe20003fa5070 */
[----:B------:R-:W-:Y:S01]  /*0070*/  IMAD.MOV.U32 R17, RZ, RZ, -0x1 ;  /* 0xffffffffff117424 */ /* 0x000fe200078e00ff */
[----:B------:R-:W-:Y:S02]  /*0080*/  ULDC.64 UR6, c[0x0][0x118] ;  /* 0x0000460000067ab9 */ /* 0x000fe40000000a00 */
[----:B------:R-:W-:Y:S01]  /*0090*/  ISETP.NE.AND.EX P5, PT, RZ, c[0x0][0x254], PT, P5 ;  /* 0x00009500ff007a0c */ /* 0x000fe20003fa5350 */
[----:B-1----:R-:W1:Y:S02]  /*00a0*/  MUFU.RCP R5, R6 ;  /* 0x0000000600057308 */ /* 0x002e640000001000 */
[----:B-1----:R-:W-:-:S06]  /*00b0*/  IADD3 R5, R5, 0xffffffe, RZ ;  /* 0x0ffffffe05057810 */ /* 0x002fcc0007ffe0ff */
[----:B------:R-:W1:Y:S02]  /*00c0*/  F2I.FTZ.U32.TRUNC.NTZ R5, R5 ;  /* 0x0000000500057305 */ /* 0x000e64000021f000 */
[----:B-1----:R-:W-:-:S04]  /*00d0*/  IMAD.MOV R0, RZ, RZ, -R5 ;  /* 0x000000ffff007224 */ /* 0x002fc800078e0a05 */
[----:B------:R-:W-:Y:S02]  /*00e0*/  IMAD R7, R0, c[0x0][0x1c0], RZ ;  /* 0x0000700000077a24 */ /* 0x000fe400078e02ff */
[----:B------:R-:W-:Y:S01]  /*00f0*/  IMAD.MOV.U32 R10, RZ, RZ, RZ ;  /* 0x000000ffff0a7224 */ /* 0x000fe200078e00ff */
[----:B------:R-:W1:Y:S01]  /*0100*/  LDC.U8 R0, c[0x0][0x312] ;  /* 0x0000c480ff007b82 */ /* 0x000e620000000000 */
[----:B------:R-:W-:-:S06]  /*0110*/  IMAD.HI.U32 R4, R5, R7, R4 ;  /* 0x0000000705047227 */ /* 0x000fcc00078e0004 */
        /* <DEDUP_REMOVED lines=11> */
[----:B-1----:R-:W-:Y:S02]  /*01d0*/  ISETP.NE.AND P2, PT, R0, RZ, PT ;  /* 0x000000ff0000720c */ /* 0x002fe40003f45270 */
[----:B------:R-:W-:Y:S01]  /*01e0*/  ISETP.EQ.U32.AND P0, PT, RZ, c[0x0][0x248], PT ;  /* 0x00009200ff007a0c */ /* 0x000fe20003f02070 */
[----:B------:R-:W-:-:S03]  /*01f0*/  IMAD.WIDE R6, R169, R78, c[0x0][0x240] ;  /* 0x00009000a9067625 */ /* 0x000fc600078e024e */
[----:B------:R-:W-:Y:S01]  /*0200*/  ISETP.EQ.OR.EX P0, PT, RZ, c[0x0][0x24c], !P2, P0 ;  /* 0x00009300ff007a0c */ /* 0x000fe20005702700 */
[CC--:B------:R-:W-:Y:S01]  /*0210*/  IMAD.WIDE R140, R169.reuse, R78.reuse, c[0x0][0x250] ;  /* 0x00009400a98c7625 */ /* 0x0c0fe200078e024e */
[----:B------:R-:W2:Y:S04]  /*0220*/  @P1 LDG.E R17, [R6.64] ;  /* 0x0000000606111981 */ /* 0x000ea8000c1e1900 */
[----:B------:R-:W2:Y:S01]  /*0230*/  @P1 LDG.E R168, [R6.64+0x4] ;  /* 0x0000040606a81981 */ /* 0x000ea2000c1e1900 */
[----:B------:R-:W-:Y:S01]  /*0240*/  MOV R13, 0xffffffff ;  /* 0xffffffff000d7802 */ /* 0x000fe20000000f00 */
[----:B------:R-:W-:Y:S02]  /*0250*/  IMAD.WIDE R4, R169, R78, c[0x0][0x248] ;  /* 0x00009200a9047625 */ /* 0x000fe400078e024e */
[----:B------:R1:W5:Y:S04]  /*0260*/  @P5 LDG.E R10, [R140.64] ;  /* 0x000000068c0a5981 */ /* 0x000368000c1e1900 */
[----:B------:R1:W5:Y:S01]  /*0270*/  @!P0 LDG.E R13, [R4.64] ;  /* 0x00000006040d8981 */ /* 0x000362000c1e1900 */
[----:B------:R-:W-:Y:S01]  /*0280*/  ISETP.NE.U32.AND P0, PT, RZ, c[0x0][0x248], PT ;  /* 0x00009200ff007a0c */ /* 0x000fe20003f05070 */
[----:B------:R-:W-:-:S02]  /*0290*/  IMAD.MOV R136, RZ, RZ, -R169 ;  /* 0x000000ffff887224 */ /* 0x000fc400078e0aa9 */
[----:B------:R-:W3:Y:S01]  /*02a0*/  S2R R23, SR_CTAID.X ;  /* 0x0000000000177919 */ /* 0x000ee20000002500 */
[----:B------:R-:W-:Y:S01]  /*02b0*/  ISETP.NE.AND.EX P0, PT, RZ, c[0x0][0x24c], PT, P0 ;  /* 0x00009300ff007a0c */ /* 0x000fe20003f05300 */
[----:B------:R-:W-:Y:S02]  /*02c0*/  IMAD R136, R136, c[0x0][0x1c0], R3 ;  /* 0x0000700088887a24 */ /* 0x000fe400078e0203 */
        /* <DEDUP_REMOVED lines=8> */
.L_x_5986:
[----:B-1-34-:R-:W-:Y:S02]  /*0350*/  MOV R3, c[0x0][0x218] ;  /* 0x0000860000037a02 */ /* 0x01afe40000000f00 */
.L_x_5987:
        /* <DEDUP_REMOVED lines=64> */
[----:B------:R-:W-:Y:S02]  /*0760*/  LOP3.LUT R3, R2, 0xfffffff0, RZ, 0xc0, !PT ;  /* 0xfffffff002037812 */ /* 0x000fe400078ec0ff */
[----:B------:R-:W-:-:S03]  /*0770*/  SHF.R.S32.HI R0, RZ, 0x4, R2 ;  /* 0x00000004ff007819 */ /* 0x000fc60000011402 */
[----:B------:R-:W-:Y:S02]  /*0780*/  IMAD.IADD R110, R110, 0x1, -R3 ;  /* 0x000000016e6e7824 */ /* 0x000fe400078e0a03 */
[--C-:B------:R-:W-:Y:S02]  /*0790*/  IMAD R3, R136, c[0x0][0x214], R57.reuse ;  /* 0x0000850088037a24 */ /* 0x100fe400078e0239 */
[----:B------:R-:W-:Y:S02]  /*07a0*/  IMAD.SHL.U32 R4, R110, 0x4, RZ ;  /* 0x000000046e047824 */ /* 0x000fe400078e00ff */
[----:B------:R-:W-:Y:S02]  /*07b0*/  IMAD.IADD R57, R168, 0x1, -R57 ;  /* 0x00000001a8397824 */ /* 0x000fe400078e0a39 */
[----:B------:R-:W-:Y:S01]  /*07c0*/  IMAD R7, R3, c[0x0][0x22c], RZ ;  /* 0x00008b0003077a24 */ /* 0x000fe200078e02ff */
[----:B------:R-:W-:Y:S02]  /*07d0*/  SHF.R.S32.HI R5, RZ, 0x1f, R4 ;  /* 0x0000001fff057819 */ /* 0x000fe40000011404 */
[----:B------:R-:W-:-:S03]  /*07e0*/  ISETP.GE.AND P1, PT, R0, R57, PT ;  /* 0x000000390000720c */ /* 0x000fc60003f26270 */
        /* <DEDUP_REMOVED lines=11> */
.L_x_5990:
[----:B------:R-:W-:Y:S05]  /*08a0*/  BSYNC B0 ;  /* 0x0000000000007941 */ /* 0x000fea0003800000 */
.L_x_5989:
        /* <DEDUP_REMOVED lines=8> */
.L_x_5992:
[----:B------:R-:W-:Y:S05]  /*0930*/  BSYNC B0 ;  /* 0x0000000000007941 */ /* 0x000fea0003800000 */
.L_x_5991:
        /* <DEDUP_REMOVED lines=8> */
.L_x_5994:
[----:B------:R-:W-:Y:S05]  /*09c0*/  BSYNC B0 ;  /* 0x0000000000007941 */ /* 0x000fea0003800000 */
.L_x_5993:
        /* <DEDUP_REMOVED lines=8> */
.L_x_5996:
[----:B------:R-:W-:Y:S05]  /*0a50*/  BSYNC B0 ;  /* 0x0000000000007941 */ /* 0x000fea0003800000 */
.L_x_5995:
        /* <DEDUP_REMOVED lines=8> */
.L_x_5998:
[----:B------:R-:W-:Y:S05]  /*0ae0*/  BSYNC B0 ;  /* 0x0000000000007941 */ /* 0x000fea0003800000 */
.L_x_5997:
        /* <DEDUP_REMOVED lines=8> */
.L_x_6000:
[----:B------:R-:W-:Y:S05]  /*0b70*/  BSYNC B0 ;  /* 0x0000000000007941 */ /* 0x000fea0003800000 */
.L_x_5999:
        /* <DEDUP_REMOVED lines=8> */
.L_x_6002:
[----:B------:R-:W-:Y:S05]  /*0c00*/  BSYNC B0 ;  /* 0x0000000000007941 */ /* 0x000fea0003800000 */
.L_x_6001:
        /* <DEDUP_REMOVED lines=8> */
.L_x_6004:
[----:B------:R-:W-:Y:S05]  /*0c90*/  BSYNC B0 ;  /* 0x0000000000007941 */ /* 0x000fea0003800000 */
.L_x_6003:
        /* <DEDUP_REMOVED lines=32> */
.L_x_5988:
[----:B-1----:R-:W-:Y:S01]  /*0ea0*/  ISETP.NE.U32.AND P1, PT, RZ, c[0x0][0x2c0], PT ;  /* 0x0000b000ff007a0c */ /* 0x002fe20003f25070 */
[--C-:B------:R-:W-:Y:S01]  /*0eb0*/  IMAD.MOV.U32 R6, RZ, RZ, R169.reuse ;  /* 0x000000ffff067224 */ /* 0x100fe200078e00a9 */
[----:B------:R-:W-:Y:S02]  /*0ec0*/  ISETP.NE.U32.AND P0, PT, RZ, c[0x0][0x2b8], PT ;  /* 0x0000ae00ff007a0c */ /* 0x000fe40003f05070 */
[----:B------:R-:W-:Y:S02]  /*0ed0*/  ISETP.NE.AND.EX P1, PT, RZ, c[0x0][0x2c4], PT, P1 ;  /* 0x0000b100ff007a0c */ /* 0x000fe40003f25310 */
[----:B------:R-:W-:Y:S02]  /*0ee0*/  ISETP.NE.AND.EX P0, PT, RZ, c[0x0][0x2bc], PT, P0 ;  /* 0x0000af00ff007a0c */ /* 0x000fe40003f05300 */
[----:B------:R-:W-:-:S09]  /*0ef0*/  SHF.R.S32.HI R4, RZ, 0x1f, R169 ;  /* 0x0000001fff047819 */ /* 0x000fd200000114a9 */
[----:B------:R-:W-:Y:S02]  /*0f00*/  @P1 IMAD R0, R4, c[0x0][0x2c8], RZ ;  /* 0x0000b20004001a24 */ /* 0x000fe400078e02ff */
[----:B------:R-:W-:-:S04]  /*0f10*/  @P1 IMAD.WIDE.U32 R2, R169, c[0x0][0x2c8], RZ ;  /* 0x0000b200a9021a25 */ /* 0x000fc800078e00ff */
[C---:B------:R-:W-:Y:S02]  /*0f20*/  @P1 IMAD R0, R169.reuse, c[0x0][0x2cc], R0 ;  /* 0x0000b300a9001a24 */ /* 0x040fe400078e0200 */
        /* <DEDUP_REMOVED lines=45> */
[----:B-----5:R-:W-:Y:S01]  /*1200*/  IMAD R6, R2, R0, RZ ;  /* 0x0000000002067224 */ /* 0x020fe200078e02ff */
        /* <DEDUP_REMOVED lines=40> */
.L_x_6005:
        /* <DEDUP_REMOVED lines=15> */
.L_x_6007:
[----:B------:R-:W-:Y:S02]  /*1580*/  IABS R3, c[0x0][0x1c8] ;  /* 0x0000720000037a13 */ /* 0x000fe40000000000 */
[----:B------:R-:W-:Y:S02]  /*1590*/  @P4 IADD3 R13, R10, R13, RZ ;  /* 0x0000000d0a0d4210 */ /* 0x000fe40007ffe0ff */
[----:B------:R-:W1:Y:S08]  /*15a0*/  I2F.RP R9, R3 ;  /* 0x0000000300097306 */ /* 0x000e700000209400 */
[----:B-1----:R-:W1:Y:S02]  /*15b0*/  MUFU.RCP R14, R9 ;  /* 0x00000009000e7308 */ /* 0x002e640000001000 */
[----:B-1----:R-:W-:Y:S01]  /*15c0*/  IADD3 R14, R14, 0xffffffe, RZ ;  /* 0x0ffffffe0e0e7810 */ /* 0x002fe20007ffe0ff */
[----:B------:R-:W-:-:S05]  /*15d0*/  IMAD.MOV.U32 R9, RZ, RZ, R5 ;  /* 0x000000ffff097224 */ /* 0x000fca00078e0005 */
        /* <DEDUP_REMOVED lines=12> */
[----:B------:R-:W-:-:S04]  /*16a0*/  IMAD.WIDE.U32 R14, R7, c[0x0][0x198], R8 ;  /* 0x00006600070e7a25 */ /* 0x000fc800078e0008 */
[----:B------:R-:W-:-:S04]  /*16b0*/  @P4 IMAD.WIDE.U32 R8, R13, c[0x0][0x1a0], RZ ;  /* 0x000068000d084a25 */ /* 0x000fc800078e00ff */
[----:B------:R-:W-:Y:S02]  /*16c0*/  @P4 IMAD R13, R13, c[0x0][0x1a4], R9 ;  /* 0x000069000d0d4a24 */ /* 0x000fe400078e0209 */
[----:B------:R-:W-:Y:S02]  /*16d0*/  IMAD.MOV.U32 R9, RZ, RZ, R7 ;  /* 0x000000ffff097224 */ /* 0x000fe400078e0007 */
[----:B------:R-:W-:Y:S01]  /*16e0*/  @!P0 IMAD.IADD R0, R0, 0x1, -R3 ;  /* 0x0000000100008824 */ /* 0x000fe200078e0a03 */
[----:B------:R-:W-:Y:S02]  /*16f0*/  @!P0 IADD3 R2, R2, 0x1, RZ ;  /* 0x0000000102028810 */ /* 0x000fe40007ffe0ff */
[----:B------:R-:W-:Y:S02]  /*1700*/  ISETP.NE.AND P0, PT, RZ, c[0x0][0x1c8], PT ;  /* 0x00007200ff007a0c */ /* 0x000fe40003f05270 */
[----:B------:R-:W-:Y:S02]  /*1710*/  ISETP.GE.U32.AND P2, PT, R0, R3, PT ;  /* 0x000000030000720c */ /* 0x000fe40003f46070 */
[----:B------:R-:W-:-:S02]  /*1720*/  LOP3.LUT R0, R136, c[0x0][0x1c8], RZ, 0x3c, !PT ;  /* 0x0000720088007a12 */ /* 0x000fc400078e3cff */
[----:B------:R-:W-:Y:S02]  /*1730*/  SHF.R.S32.HI R3, RZ, 0x1f, R7 ;  /* 0x0000001fff037819 */ /* 0x000fe40000011407 */
        /* <DEDUP_REMOVED lines=24> */
.L_x_6006:
[----:B------:R1:W5:Y:S01]  /*18c0*/  @P5 LDG.E R96, [R140.64] ;  /* 0x000000068c605981 */ /* 0x000362000c1e1900 */
[----:B------:R-:W-:Y:S01]  /*18d0*/  ISETP.NE.AND P0, PT, R17, -0x1, PT ;  /* 0xffffffff1100780c */ /* 0x000fe20003f05270 */
[----:B------:R-:W-:Y:S01]  /*18e0*/  IMAD.MOV.U32 R124, RZ, RZ, c[0x0][0x230] ;  /* 0x00008c00ff7c7624 */ /* 0x000fe200078e00ff */
[----:B------:R-:W-:Y:S01]  /*18f0*/  SHF.R.S32.HI R11, RZ, 0x1f, R110 ;  /* 0x0000001fff0b7819 */ /* 0x000fe2000001146e */
[----:B------:R-:W-:Y:S01]  /*1900*/  IMAD.MOV.U32 R24, RZ, RZ, RZ ;  /* 0x000000ffff187224 */ /* 0x000fe200078e00ff */
[----:B------:R-:W-:Y:S01]  /*1910*/  MOV R145, c[0x0][0x198] ;  /* 0x0000660000917a02 */ /* 0x000fe20000000f00 */
[----:B------:R-:W-:Y:S01]  /*1920*/  IMAD.MOV.U32 R25, RZ, RZ, c[0x0][0x230] ;  /* 0x00008c00ff197624 */ /* 0x000fe200078e00ff */
[CC--:B------:R-:W-:Y:S01]  /*1930*/  LEA.HI R19, R11.reuse, R110.reuse, RZ, 0x3 ;  /* 0x0000006e0b137211 */ /* 0x0c0fe200078f18ff */
[----:B------:R-:W-:Y:S01]  /*1940*/  IMAD.MOV.U32 R45, RZ, RZ, 0x10 ;  /* 0x00000010ff2d7424 */ /* 0x000fe200078e00ff */
[----:B------:R-:W-:Y:S01]  /*1950*/  LEA.HI R58, R11, R110, RZ, 0x4 ;  /* 0x0000006e0b3a7211 */ /* 0x000fe200078f20ff */
[----:B------:R-:W-:Y:S01]  /*1960*/  IMAD.MOV.U32 R65, RZ, RZ, 0x20 ;  /* 0x00000020ff417424 */ /* 0x000fe200078e00ff */
[----:B------:R-:W-:Y:S01]  /*1970*/  SHF.R.S32.HI R134, RZ, 0x3, R19 ;  /* 0x00000003ff867819 */ /* 0x000fe20000011413 */
[----:B------:R-:W-:Y:S01]  /*1980*/  IMAD.SHL.U32 R165, R145, 0x10, RZ ;  /* 0x0000001091a57824 */ /* 0x000fe200078e00ff */
[----:B------:R-:W-:Y:S01]  /*1990*/  LOP3.LUT R19, R19, 0xfffffff8, RZ, 0xc0, !PT ;  /* 0xfffffff813137812 */ /* 0x000fe200078ec0ff */
[----:B------:R-:W-:Y:S01]  /*19a0*/  @P0 IMAD.WIDE.U32 R20, R17, c[0x0][0x190], RZ ;  /* 0x0000640011140a25 */ /* 0x000fe200078e00ff */
[----:B------:R-:W-:-:S02]  /*19b0*/  SHF.R.S32.HI R135, RZ, 0x1f, R134 ;  /* 0x0000001fff877819 */ /* 0x000fc40000011486 */
[----:B------:R-:W-:Y:S01]  /*19c0*/  LOP3.LUT R127, R58, 0xfffffff0, RZ, 0xc0, !PT ;  /* 0xfffffff03a7f7812 */ /* 0x000fe200078ec0ff */
[----:B------:R-:W-:Y:S01]  /*19d0*/  @P0 IMAD R21, R17, c[0x0][0x194], R21 ;  /* 0x0000650011150a24 */ /* 0x000fe200078e0215 */
[-C--:B------:R-:W-:Y:S01]  /*19e0*/  LEA.HI R52, R11, R110.reuse, RZ, 0x5 ;  /* 0x0000006e0b347211 */ /* 0x080fe200078f28ff */
[----:B-----5:R-:W-:Y:S01]  /*19f0*/  @!P0 IMAD R6, R4, c[0x0][0x178], RZ ;  /* 0x00005e0004068a24 */ /* 0x020fe200078e02ff */
[----:B------:R-:W-:Y:S01]  /*1a00*/  IADD3 R127, -R127, R110, RZ ;  /* 0x0000006e7f7f7210 */ /* 0x000fe20007ffe1ff */
[----:B------:R-:W-:Y:S01]  /*1a10*/  IMAD.SHL.U32 R17, R134, 0x40, RZ ;  /* 0x0000004086117824 */ /* 0x000fe200078e00ff */
[----:B------:R-:W-:Y:S01]  /*1a20*/  LOP3.LUT R129, R52, 0xffffffe0, RZ, 0xc0, !PT ;  /* 0xffffffe034817812 */ /* 0x000fe200078ec0ff */
[----:B------:R-:W-:Y:S01]  /*1a30*/  IMAD.IADD R56, R110, 0x1, -R19 ;  /* 0x000000016e387824 */ /* 0x000fe200078e0a13 */
[----:B------:R-:W-:Y:S01]  /*1a40*/  SHF.R.S32.HI R128, RZ, 0x1f, R127 ;  /* 0x0000001fff807819 */ /* 0x000fe2000001147f */
[----:B------:R-:W-:Y:S01]  /*1a50*/  @!P0 IMAD.WIDE.U32 R14, R169, c[0x0][0x178], RZ ;  /* 0x00005e00a90e8a25 */ /* 0x000fe200078e00ff */
[----:B------:R-:W-:-:S02]  /*1a60*/  LOP3.LUT R17, R17, 0x1c0, RZ, 0xc0, !PT ;  /* 0x000001c011117812 */ /* 0x000fc400078ec0ff */
[----:B------:R-:W-:Y:S01]  /*1a70*/  LEA.HI R128, R128, R127, RZ, 0x3 ;  /* 0x0000007f80807211 */ /* 0x000fe200078f18ff */
[----:B------:R-:W-:Y:S01]  /*1a80*/  @!P0 IMAD R6, R169, c[0x0][0x17c], R6 ;  /* 0x00005f00a9068a24 */ /* 0x000fe200078e0206 */
[----:B------:R-:W-:Y:S01]  /*1a90*/  SHF.R.U32.HI R130, RZ, 0x3, R17 ;  /* 0x00000003ff827819 */ /* 0x000fe20000011611 */
[----:B------:R-:W-:Y:S01]  /*1aa0*/  IMAD.SHL.U32 R16, R56, 0x8, RZ ;  /* 0x0000000838107824 */ /* 0x000fe200078e00ff */
[----:B------:R-:W-:Y:S01]  /*1ab0*/  LOP3.LUT R10, R128, 0xfffffff8, RZ, 0xc0, !PT ;  /* 0xfffffff8800a7812 */ /* 0x000fe200078ec0ff */
[----:B------:R-:W-:Y:S01]  /*1ac0*/  @!P0 IMAD.MOV.U32 R20, RZ, RZ, R14 ;  /* 0x000000ffff148224 */ /* 0x000fe200078e000e */
[----:B------:R-:W-:Y:S01]  /*1ad0*/  SHF.L.U32 R121, R56, 0x2, RZ ;  /* 0x0000000238797819 */ /* 0x000fe200000006ff */
[----:B------:R-:W-:Y:S01]  /*1ae0*/  @!P0 IMAD.IADD R21, R15, 0x1, R6 ;  /* 0x000000010f158824 */ /* 0x000fe200078e0206 */
[----:B------:R-:W-:Y:S01]  /*1af0*/  LOP3.LUT R15, R17, 0x38, R16, 0xf8, !PT ;  /* 0x00000038110f7812 */ /* 0x000fe200078ef810 */
[----:B------:R-:W-:Y:S01]  /*1b00*/  IMAD.MOV.U32 R19, RZ, RZ, 0x2 ;  /* 0x00000002ff137424 */ /* 0x000fe200078e00ff */
[C---:B------:R-:W-:Y:S01]  /*1b10*/  IADD3 R12, R16.reuse, 0x40, RZ ;  /* 0x00000040100c7810 */ /* 0x040fe20007ffe0ff */
[----:B------:R-:W-:Y:S01]  /*1b20*/  IMAD.WIDE R22, R23, 0x40, R134 ;  /* 0x0000004017167825 */ /* 0x000fe200078e0286 */
[----:B------:R-:W-:-:S02]  /*1b30*/  IADD3 R20, P0, R16, R20, RZ ;  /* 0x0000001410147210 */ /* 0x000fc40007f1e0ff */
[----:B------:R-:W-:Y:S01]  /*1b40*/  SHF.R.S32.HI R17, RZ, 0x1f, R16 ;  /* 0x0000001fff117819 */ /* 0x000fe20000011410 */
[----:B------:R-:W-:Y:S01]  /*1b50*/  IMAD.HI.U32 R124, R19, R124, R24 ;  /* 0x0000007c137c7227 */ /* 0x000fe200078e0018 */
[----:B------:R-:W-:Y:S02]  /*1b60*/  ISETP.GE.AND P1, PT, R12, c[0x0][0x220], PT ;  /* 0x000088000c007a0c */ /* 0x000fe40003f26270 */
[C---:B------:R-:W-:Y:S01]  /*1b70*/  ISETP.GE.AND P2, PT, R16.reuse, c[0x0][0x220], PT ;  /* 0x0000880010007a0c */ /* 0x040fe20003f46270 */
[----:B------:R-:W-:Y:S01]  /*1b80*/  IMAD.X R21, R17, 0x1, R21, P0 ;  /* 0x0000000111157824 */ /* 0x000fe200000e0615 */
[----:B------:R-:W-:Y:S01]  /*1b90*/  IADD3 R18, P0, R16, R8, RZ ;  /* 0x0000000810127210 */ /* 0x000fe20007f1e0ff */
[----:B------:R-:W-:Y:S01]  /*1ba0*/  IMAD R6, R23, c[0x0][0x190], RZ ;  /* 0x0000640017067a24 */ /* 0x000fe200078e02ff */
[----:B------:R-:W-:Y:S01]  /*1bb0*/  SEL R126, RZ, 0xffffffff, P1 ;  /* 0xffffffffff7e7807 */ /* 0x000fe20000800000 */
[----:B------:R-:W-:Y:S01]  /*1bc0*/  IMAD.WIDE.U32 R20, R22, c[0x0][0x190], R20 ;  /* 0x0000640016147a25 */ /* 0x000fe200078e0014 */
[----:B------:R-:W-:-:S02]  /*1bd0*/  LOP3.LUT R130, R15, R130, RZ, 0x3c, !PT ;  /* 0x000000820f827212 */ /* 0x000fc400078e3cff */
[----:B------:R-:W-:Y:S01]  /*1be0*/  LEA.HI R15, R11, R110, RZ, 0x6 ;  /* 0x0000006e0b0f7211 */ /* 0x000fe200078f30ff */
[----:B------:R-:W-:Y:S01]  /*1bf0*/  IMAD.X R19, R17, 0x1, R13, P0 ;  /* 0x0000000111137824 */ /* 0x000fe200000e060d */
[----:B------:R-:W-:Y:S01]  /*1c00*/  IADD3 R104, P0, R134, R9, RZ ;  /* 0x0000000986687210 */ /* 0x000fe20007f1e0ff */
[----:B------:R-:W-:Y:S01]  /*1c10*/  IMAD.SHL.U32 R126, R126, 0x2, RZ ;  /* 0x000000027e7e7824 */ /* 0x000fe200078e00ff */
[----:B------:R-:W-:Y:S01]  /*1c20*/  SEL R9, RZ, 0x1, P2 ;  /* 0x00000001ff097807 */ /* 0x000fe20001000000 */
[----:B------:R-:W-:Y:S01]  /*1c30*/  IMAD R6, R22, c[0x0][0x194], R6 ;  /* 0x0000650016067a24 */ /* 0x000fe200078e0206 */
[----:B------:R-:W-:Y:S01]  /*1c40*/  SHF.L.U32 R15, R15, 0x3, RZ ;  /* 0x000000030f0f7819 */ /* 0x000fe200000006ff */
[----:B------:R-:W-:Y:S01]  /*1c50*/  IMAD.X R3, R135, 0x1, R3, P0 ;  /* 0x0000000187037824 */ /* 0x000fe200000e0603 */
[----:B------:R-:W-:Y:S01]  /*1c60*/  LOP3.LUT R126, R126, 0x2, R9, 0xe2, !PT ;  /* 0x000000027e7e7812 */ /* 0x000fe200078ee209 */
[----:B------:R-:W-:Y:S01]  /*1c70*/  IMAD.IADD R127, R127, 0x1, -R10 ;  /* 0x000000017f7f7824 */ /* 0x000fe200078e0a0a */
[----:B------:R-:W-:Y:S01]  /*1c80*/  SHF.R.S32.HI R9, RZ, 0x1f, R60 ;  /* 0x0000001fff097819 */ /* 0x000fe2000001143c */
[----:B------:R-:W-:Y:S01]  /*1c90*/  IMAD R3, R3, c[0x0][0x1a0], RZ ;  /* 0x0000680003037a24 */ /* 0x000fe200078e02ff */
[----:B------:R-:W-:Y:S01]  /*1ca0*/  IADD3 R21, R21, R6, RZ ;  /* 0x0000000615157210 */ /* 0x000fe20007ffe0ff */
[----:B------:R-:W-:Y:S01]  /*1cb0*/  IMAD R131, R135, c[0x0][0x198], RZ ;  /* 0x0000660087837a24 */ /* 0x000fe200078e02ff */
[----:B------:R-:W-:Y:S01]  /*1cc0*/  LEA.HI R6, R9, R60, RZ, 0x6 ;  /* 0x0000003c09067211 */ /* 0x000fe200078f30ff */
[----:B------:R-:W-:Y:S01]  /*1cd0*/  IMAD R101, R104, c[0x0][0x1a4], R3 ;  /* 0x0000690068657a24 */ /* 0x000fe200078e0203 */
[----:B------:R-:W-:Y:S01]  /*1ce0*/  IADD3 R132, P0, R16, R132, RZ ;  /* 0x0000008410847210 */ /* 0x000fe20007f1e0ff */
[----:B------:R-:W-:Y:S01]  /*1cf0*/  IMAD.MOV.U32 R3, RZ, RZ, c[0x0][0x1a0] ;  /* 0x00006800ff037624 */ /* 0x000fe200078e00ff */
[----:B------:R-:W-:Y:S01]  /*1d00*/  SHF.R.S32.HI R6, RZ, 0x6, R6 ;  /* 0x00000006ff067819 */ /* 0x000fe20000011406 */
[----:B------:R-:W-:Y:S01]  /*1d10*/  IMAD R131, R134, c[0x0][0x19c], R131 ;  /* 0x0000670086837a24 */ /* 0x000fe200078e0283 */
[----:B------:R-:W-:Y:S01]  /*1d20*/  LOP3.LUT R130, R130, 0xfffffe00, R15, 0xf8, !PT ;  /* 0xfffffe0082827812 */ /* 0x000fe200078ef80f */
[----:B------:R-:W-:Y:S01]  /*1d30*/  IMAD R15, R0, c[0x0][0x1b8], RZ ;  /* 0x00006e00000f7a24 */ /* 0x000fe200078e02ff */
[----:B------:R-:W-:Y:S01]  /*1d40*/  IMNMX R59, R163, R6, !PT ;  /* 0x00000006a33b7217 */ /* 0x000fe20007800200 */
[----:B------:R-:W-:Y:S01]  /*1d50*/  IMAD.X R133, R17, 0x1, R5, P0 ;  /* 0x0000000111857824 */ /* 0x000fe200000e0605 */
[----:B------:R-:W-:Y:S01]  /*1d60*/  R2P PR, R127, 0x6 ;  /* 0x000000067f007804 */ /* 0x000fe20000000000 */
[----:B------:R-:W-:Y:S01]  /*1d70*/  IMAD R10, R2, c[0x0][0x1bc], R15 ;  /* 0x00006f00020a7a24 */ /* 0x000fe200078e020f */
[----:B------:R-:W-:Y:S01]  /*1d80*/  ISETP.GT.AND P0, PT, R102, R59, PT ;  /* 0x0000003b6600720c */ /* 0x000fe20003f04270 */
[----:B------:R-:W-:Y:S01]  /*1d90*/  IMAD.WIDE.U32 R14, R2, c[0x0][0x1b8], R18 ;  /* 0x00006e00020e7a25 */ /* 0x000fe200078e0012 */
[----:B------:R-:W-:-:S02]  /*1da0*/  SHF.R.S32.HI R8, RZ, 0x1f, R136 ;  /* 0x0000001fff087819 */ /* 0x000fc40000011488 */
[----:B------:R-:W-:Y:S01]  /*1db0*/  SHF.R.S32.HI R125, RZ, 0x1, R124 ;  /* 0x00000001ff7d7819 */ /* 0x000fe2000001147c */
[----:B------:R-:W-:Y:S01]  /*1dc0*/  IMAD.IADD R15, R15, 0x1, R10 ;  /* 0x000000010f0f7824 */ /* 0x000fe200078e020a */
[-C--:B------:R-:W-:Y:S01]  /*1dd0*/  SHF.L.U64.HI R164, R145, R78.reuse, c[0x0][0x19c] ;  /* 0x0000670091a47619 */ /* 0x080fe2000001024e */
[----:B------:R-:W-:Y:S01]  /*1de0*/  IMAD R139, R8, c[0x0][0x1a8], RZ ;  /* 0x00006a00088b7a24 */ /* 0x000fe200078e02ff */
[----:B------:R-:W-:Y:S01]  /*1df0*/  SHF.L.U64.HI R166, R3, R78, c[0x0][0x1a4] ;  /* 0x0000690003a67619 */ /* 0x000fe2000001024e */
[----:B------:R-:W-:Y:S01]  /*1e00*/  IMAD R122, R134, R125, R121 ;  /* 0x0000007d867a7224 */ /* 0x000fe200078e0279 */
[----:B------:R-:W-:Y:S01]  /*1e10*/  SHF.R.S32.HI R58, RZ, 0x4, R58 ;  /* 0x00000004ff3a7819 */ /* 0x000fe2000001143a */
[----:B------:R-:W-:Y:S01]  /*1e20*/  IMAD R139, R136, c[0x0][0x1ac], R139 ;  /* 0x00006b00888b7a24 */ /* 0x000fe200078e028b */
[----:B------:R-:W-:Y:S01]  /*1e30*/  SHF.R.S32.HI R52, RZ, 0x5, R52 ;  /* 0x00000005ff347819 */ /* 0x000fe20000011434 */
[--C-:B------:R-:W-:Y:S01]  /*1e40*/  IMAD.IADD R121, R121, 0x1, R122.reuse ;  /* 0x0000000179797824 */ /* 0x100fe200078e027a */
[----:B------:R-:W-:Y:S01]  /*1e50*/  SHF.R.S32.HI R109, RZ, 0x1f, R122 ;  /* 0x0000001fff6d7819 */ /* 0x000fe2000001147a */
[----:B------:R-:W-:Y:S01]  /*1e60*/  IMAD.WIDE.U32 R132, R134, c[0x0][0x198], R132 ;  /* 0x0000660086847a25 */ /* 0x000fe200078e0084 */
[----:B------:R-:W-:-:S02]  /*1e70*/  SEL R45, R45, 0xfffffff0, !P1 ;  /* 0xfffffff02d2d7807 */ /* 0x000fc40004800000 */
[----:B------:R-:W-:Y:S01]  /*1e80*/  SHF.R.S32.HI R108, RZ, 0x1f, R121 ;  /* 0x0000001fff6c7819 */ /* 0x000fe20000011479 */
[----:B------:R-:W-:Y:S01]  /*1e90*/  IMAD.WIDE.U32 R136, R136, c[0x0][0x1a8], R20 ;  /* 0x00006a0088887a25 */ /* 0x000fe200078e0014 */
[----:B------:R-:W-:Y:S02]  /*1ea0*/  IADD3 R131, R133, R131, RZ ;  /* 0x0000008385837210 */ /* 0x000fe40007ffe0ff */
[----:B------:R-:W-:Y:S01]  /*1eb0*/  SEL R43, R65, 0xffffffe0, !P2 ;  /* 0xffffffe0412b7807 */ /* 0x000fe20005000000 */
[----:B------:R-:W-:-:S04]  /*1ec0*/  IMAD.WIDE.U32 R104, R104, c[0x0][0x1a0], R14 ;  /* 0x0000680068687a25 */ /* 0x000fc800078e000e */
[----:B------:R-:W-:Y:S02]  /*1ed0*/  IMAD.SHL.U32 R167, R3, 0x10, RZ ;  /* 0x0000001003a77824 */ /* 0x000fe400078e00ff */
[----:B------:R-:W-:Y:S02]  /*1ee0*/  IMAD.IADD R129, R110, 0x1, -R129 ;  /* 0x000000016e817824 */ /* 0x000fe400078e0a81 */
        /* <DEDUP_REMOVED lines=10> */
[----:B------:R-:W-:Y:S01]  /*1f90*/  IMAD.WIDE.U32 R10, R169, c[0x0][0x278], R16 ;  /* 0x00009e00a90a7a25 */ /* 0x000fe200078e0010 */
[C---:B------:R-:W-:Y:S01]  /*1fa0*/  LEA R86, P2, R132.reuse, c[0x0][0x168], 0x1 ;  /* 0x00005a0084567a11 */ /* 0x040fe200078408ff */
[----:B------:R-:W-:Y:S01]  /*1fb0*/  UMOV UR8, 0x60 ;  /* 0x0000006000087882 */ /* 0x000fe20000000000 */
[----:B------:R-:W-:Y:S01]  /*1fc0*/  IADD3.X R5, R5, R135, ~R9, P1, P0 ;  /* 0x0000008705057210 */ /* 0x000fe20000fe0c09 */
[C---:B------:R-:W-:Y:S01]  /*1fd0*/  IMAD R4, R169.reuse, c[0x0][0x27c], R4 ;  /* 0x00009f00a9047a24 */ /* 0x040fe200078e0204 */
[----:B------:R-:W-:Y:S01]  /*1fe0*/  LEA.HI.X R85, R132, c[0x0][0x16c], R131, 0x1, P2 ;  /* 0x00005b0084557a11 */ /* 0x000fe200010f0c83 */
[----:B------:R-:W-:Y:S01]  /*1ff0*/  IMAD R6, R169, c[0x0][0x284], R6 ;  /* 0x0000a100a9067a24 */ /* 0x000fe200078e0206 */
[----:B------:R-:W-:Y:S01]  /*2000*/  IADD3 R114, R123, 0x40, RZ ;  /* 0x000000407b727810 */ /* 0x000fe20007ffe0ff */
[----:B------:R-:W-:Y:S01]  /*2010*/  IMAD.WIDE.U32 R14, R169, c[0x0][0x280], R16 ;  /* 0x0000a000a90e7a25 */ /* 0x000fe200078e0010 */
[----:B------:R-:W-:Y:S01]  /*2020*/  ULDC.64 UR4, c[0x0][0x1a0] ;  /* 0x0000680000047ab9 */ /* 0x000fe20000000a00 */
[----:B------:R-:W-:Y:S01]  /*2030*/  MOV R63, 0x5 ;  /* 0x00000005003f7802 */ /* 0x000fe20000000f00 */
[----:B------:R-:W-:Y:S01]  /*2040*/  UIMAD UR9, UR8, UR5, URZ ;  /* 0x00000005080972a4 */ /* 0x000fe2000f8e023f */
[----:B------:R-:W-:Y:S01]  /*2050*/  IMAD R9, R5, c[0x0][0x290], RZ ;  /* 0x0000a40005097a24 */ /* 0x000fe200078e02ff */
[----:B------:R-:W-:Y:S01]  /*2060*/  LOP3.LUT R118, R126, 0xffff, RZ, 0xc0, !PT ;  /* 0x0000ffff7e767812 */ /* 0x000fe200078ec0ff */
[----:B------:R-:W-:Y:S01]  /*2070*/  IMAD.IADD R11, R11, 0x1, R4 ;  /* 0x000000010b0b7824 */ /* 0x000fe200078e0204 */
[----:B------:R-:W-:Y:S01]  /*2080*/  ULDC UR5, c[0x0][0x294] ;  /* 0x0000a50000057ab9 */ /* 0x000fe20000000800 */
[----:B------:R-:W-:Y:S01]  /*2090*/  IMAD R5, R5, c[0x0][0x288], RZ ;  /* 0x0000a20005057a24 */ /* 0x000fe200078e02ff */
[----:B------:R-:W-:Y:S01]  /*20a0*/  UIMAD UR5, UR8, UR5, URZ ;  /* 0x00000005080572a4 */ /* 0x000fe2000f8e023f */
[----:B------:R-:W-:Y:S01]  /*20b0*/  IMAD.IADD R15, R15, 0x1, R6 ;  /* 0x000000010f0f7824 */ /* 0x000fe200078e0206 */
[----:B------:R-:W-:Y:S01]  /*20c0*/  UIMAD.WIDE.U32 UR10, UR8, UR4, URZ ;  /* 0x00000004080a72a5 */ /* 0x000fe2000f8e003f */
[----:B------:R-:W-:Y:S01]  /*20d0*/  IMAD R4, R8, c[0x0][0x28c], R5 ;  /* 0x0000a30008047a24 */ /* 0x000fe200078e0205 */
[----:B------:R-:W-:Y:S01]  /*20e0*/  LOP3.LUT R120, R118, 0x1, RZ, 0xc0, !PT ;  /* 0x0000000176787812 */ /* 0x000fe200078ec0ff */
        /* <DEDUP_REMOVED lines=14> */
[----:B------:R-:W-:-:S02]  /*21d0*/  IMAD.IADD R5, R15, 0x1, R9 ;  /* 0x000000010f057824 */ /* 0x000fc400078e0209 */
[----:B------:R-:W-:Y:S02]  /*21e0*/  IMAD.MOV.U32 R4, RZ, RZ, R14 ;  /* 0x000000ffff047224 */ /* 0x000fe400078e000e */
[C---:B------:R-:W-:Y:S02]  /*21f0*/  IMAD R91, R0.reuse, c[0x0][0x2a0], RZ ;  /* 0x0000a800005b7a24 */ /* 0x040fe400078e02ff */
[----:B------:R-:W-:Y:S02]  /*2200*/  IMAD R93, R0, c[0x0][0x298], RZ ;  /* 0x0000a600005d7a24 */ /* 0x000fe400078e02ff */
[----:B------:R-:W-:Y:S02]  /*2210*/  IMAD.MOV.U32 R6, RZ, RZ, R10 ;  /* 0x000000ffff067224 */ /* 0x000fe400078e000a */
[----:B------:R-:W-:-:S04]  /*2220*/  IMAD.WIDE.U32 R82, R3, 0x20, RZ ;  /* 0x0000002003527825 */ /* 0x000fc800078e00ff */
[C---:B------:R-:W-:Y:S02]  /*2230*/  IMAD R91, R2.reuse, c[0x0][0x2a4], R91 ;  /* 0x0000a900025b7a24 */ /* 0x040fe400078e025b */
[C---:B------:R-:W-:Y:S02]  /*2240*/  IMAD R93, R2.reuse, c[0x0][0x29c], R93 ;  /* 0x0000a700025d7a24 */ /* 0x040fe400078e025d */
[----:B------:R-:W-:-:S04]  /*2250*/  IMAD.WIDE.U32 R4, R2, c[0x0][0x2a0], R4 ;  /* 0x0000a80002047a25 */ /* 0x000fc800078e0004 */
[----:B------:R-:W-:Y:S01]  /*2260*/  IMAD.WIDE.U32 R2, R2, c[0x0][0x298], R6 ;  /* 0x0000a60002027a25 */ /* 0x000fe200078e0006 */
[----:B------:R-:W-:-:S03]  /*2270*/  LEA R90, P1, R4, c[0x0][0x270], 0x1 ;  /* 0x00009c00045a7a11 */ /* 0x000fc600078208ff */
[----:B------:R-:W-:Y:S01]  /*2280*/  IMAD.IADD R93, R3, 0x1, R93 ;  /* 0x00000001035d7824 */ /* 0x000fe200078e025d */
[C---:B------:R-:W-:Y:S01]  /*2290*/  LEA R92, P0, R2.reuse, c[0x0][0x268], 0x1 ;  /* 0x00009a00025c7a11 */ /* 0x040fe200078008ff */
        /* <DEDUP_REMOVED lines=11> */
[--C-:B------:R-:W-:Y:S01]  /*2350*/  IMAD.X R47, R109, 0x1, R97.reuse, P4 ;  /* 0x000000016d2f7824 */ /* 0x100fe200020e0661 */
[----:B------:R-:W-:Y:S01]  /*2360*/  IADD3 R96, P2, R121, R96, RZ ;  /* 0x0000006079607210 */ /* 0x000fe20007f5e0ff */
[----:B------:R-:W-:Y:S01]  /*2370*/  IMAD.IADD R112, R123, 0x1, R114 ;  /* 0x000000017b707824 */ /* 0x000fe200078e0272 */
[----:B------:R-:W-:Y:S01]  /*2380*/  LEA R88, P1, R104, c[0x0][0x170], 0x1 ;  /* 0x00005c0068587a11 */ /* 0x000fe200078208ff */
[----:B------:R-:W-:Y:S01]  /*2390*/  IMAD.X R71, RZ, RZ, R164, P0 ;  /* 0x000000ffff477224 */ /* 0x000fe200000e06a4 */
[----:B------:R-:W-:Y:S01]  /*23a0*/  SHF.L.U64.HI R61, R64, R78, c[0x0][0x28c] ;  /* 0x0000a300403d7619 */ /* 0x000fe2000001024e */
[----:B------:R-:W-:Y:S01]  /*23b0*/  IMAD.X R97, R108, 0x1, R97, P2 ;  /* 0x000000016c617824 */ /* 0x000fe200010e0661 */
[----:B------:R-:W-:Y:S01]  /*23c0*/  LEA.HI.X R89, R104, c[0x0][0x174], R101, 0x1, P1 ;  /* 0x00005d0068597a11 */ /* 0x000fe200008f0c65 */
[----:B------:R-:W-:Y:S01]  /*23d0*/  IMAD.SHL.U32 R79, R142, 0x10, RZ ;  /* 0x000000108e4f7824 */ /* 0x000fe200078e00ff */
[----:B------:R-:W-:Y:S01]  /*23e0*/  IADD3 R72, P0, R165, R70, RZ ;  /* 0x00000046a5487210 */ /* 0x000fe20007f1e0ff */
[C---:B------:R-:W-:Y:S01]  /*23f0*/  IMAD.SHL.U32 R115, R125.reuse, 0x20, RZ ;  /* 0x000000207d737824 */ /* 0x040fe200078e00ff */
[----:B------:R-:W-:Y:S01]  /*2400*/  IADD3 R67, P1, R62, 0x40, RZ ;  /* 0x000000403e437810 */ /* 0x000fe20007f3e0ff */
[----:B------:R-:W-:Y:S01]  /*2410*/  IMAD R113, R125, 0x30, RZ ;  /* 0x000000307d717824 */ /* 0x000fe200078e02ff */
[----:B------:R-:W-:Y:S01]  /*2420*/  IADD3.X R73, R164, R71, RZ, P0, !PT ;  /* 0x00000047a4497210 */ /* 0x000fe200007fe4ff */
[----:B------:R-:W-:Y:S01]  /*2430*/  IMAD.IADD R111, R123, 0x1, R112 ;  /* 0x000000017b6f7824 */ /* 0x000fe200078e0270 */
[C---:B------:R-:W-:Y:S01]  /*2440*/  SHF.L.U64.HI R47, R46.reuse, 0x1, R47 ;  /* 0x000000012e2f7819 */ /* 0x040fe2000001022f */
[----:B------:R-:W-:Y:S01]  /*2450*/  IMAD.SHL.U32 R46, R46, 0x2, RZ ;  /* 0x000000022e2e7824 */ /* 0x000fe200078e00ff */
[C---:B------:R-:W-:Y:S01]  /*2460*/  SHF.L.U64.HI R97, R96.reuse, 0x1, R97 ;  /* 0x0000000160617819 */ /* 0x040fe20000010261 */
[----:B------:R-:W-:Y:S01]  /*2470*/  IMAD.SHL.U32 R96, R96, 0x2, RZ ;  /* 0x0000000260607824 */ /* 0x000fe200078e00ff */
[----:B------:R-:W-:Y:S01]  /*2480*/  IADD3.X R66, RZ, R61, RZ, P1, !PT ;  /* 0x0000003dff427210 */ /* 0x000fe20000ffe4ff */
[----:B------:R-:W-:Y:S01]  /*2490*/  IMAD R65, R65, c[0x0][0x19c], RZ ;  /* 0x0000670041417a24 */ /* 0x000fe200078e02ff */
[----:B------:R-:W-:Y:S01]  /*24a0*/  IADD3 R69, P5, R67, R62, RZ ;  /* 0x0000003e43457210 */ /* 0x000fe20007fbe0ff */
[----:B------:R-:W-:Y:S01]  /*24b0*/  IMAD.WIDE.U32 R144, R145, 0x20, RZ ;  /* 0x0000002091907825 */ /* 0x000fe200078e00ff */
[----:B------:R-:W-:-:S02]  /*24c0*/  IADD3 R77, P0, R165, R72, RZ ;  /* 0x00000048a54d7210 */ /* 0x000fc40007f1e0ff */
[----:B------:R-:W-:Y:S01]  /*24d0*/  SHF.L.U64.HI R78, R142, R78, c[0x0][0x294] ;  /* 0x0000a5008e4e7619 */ /* 0x000fe2000001024e */
[----:B------:R-:W-:Y:S01]  /*24e0*/  IMAD.X R68, R66, 0x1, R61, P5 ;  /* 0x0000000142447824 */ /* 0x000fe200028e063d */
[----:B------:R-:W-:Y:S01]  /*24f0*/  SHF.L.U64.HI R80, R142, R63, c[0x0][0x294] ;  /* 0x0000a5008e507619 */ /* 0x000fe2000001023f */
[----:B------:R-:W-:Y:S01]  /*2500*/  IMAD.X R76, R164, 0x1, R73, P0 ;  /* 0x00000001a44c7824 */ /* 0x000fe200000e0649 */
[C---:B------:R-:W-:Y:S01]  /*2510*/  SHF.L.U32 R81, R142.reuse, 0x5, RZ ;  /* 0x000000058e517819 */ /* 0x040fe200000006ff */
[----:B------:R-:W-:Y:S01]  /*2520*/  IMAD.WIDE.U32 R142, R142, 0x60, RZ ;  /* 0x000000608e8e7825 */ /* 0x000fe200078e00ff */
[----:B------:R-:W-:Y:S02]  /*2530*/  IADD3 R94, P4, R96, c[0x0][0x2b0], RZ ;  /* 0x0000ac00605e7a10 */ /* 0x000fe40007f9e0ff */
[----:B------:R-:W-:Y:S01]  /*2540*/  IADD3 R10, P1, R46, c[0x0][0x2b0], RZ ;  /* 0x0000ac002e0a7a10 */ /* 0x000fe20007f3e0ff */
[----:B------:R-:W-:Y:S01]  /*2550*/  IMAD.MOV.U32 R11, RZ, RZ, R102 ;  /* 0x000000ffff0b7224 */ /* 0x000fe200078e0066 */
[----:B------:R-:W-:Y:S01]  /*2560*/  IADD3 R75, P5, R69, R62, RZ ;  /* 0x0000003e454b7210 */ /* 0x000fe20007fbe0ff */
[----:B------:R-:W-:Y:S01]  /*2570*/  IMAD.IADD R65, R145, 0x1, R65 ;  /* 0x0000000191417824 */ /* 0x000fe200078e0241 */
[----:B------:R-:W-:Y:S01]  /*2580*/  IADD3 R0, R83, R0, RZ ;  /* 0x0000000053007210 */ /* 0x000fe20007ffe0ff */
[----:B------:R-:W-:Y:S01]  /*2590*/  IMAD.SHL.U32 R83, R82, 0x2, RZ ;  /* 0x0000000252537824 */ /* 0x000fe200078e00ff */
[----:B------:R-:W-:Y:S01]  /*25a0*/  IADD3 R96, P2, R96, c[0x0][0x2a8], RZ ;  /* 0x0000aa0060607a10 */ /* 0x000fe20007f5e0ff */
[----:B------:R-:W-:Y:S01]  /*25b0*/  IMAD.X R74, R68, 0x1, R61, P5 ;  /* 0x00000001444a7824 */ /* 0x000fe200028e063d */
[----:B------:R-:W-:-:S02]  /*25c0*/  IADD3 R46, P0, R46, c[0x0][0x2a8], RZ ;  /* 0x0000aa002e2e7a10 */ /* 0x000fc40007f1e0ff */
[C---:B------:R-:W-:Y:S01]  /*25d0*/  SHF.L.U64.HI R63, R64.reuse, R63, c[0x0][0x28c] ;  /* 0x0000a300403f7619 */ /* 0x040fe2000001023f */
[----:B------:R-:W-:Y:S01]  /*25e0*/  IMAD.SHL.U32 R64, R64, 0x20, RZ ;  /* 0x0000002040407824 */ /* 0x000fe200078e00ff */
[C---:B------:R-:W-:Y:S01]  /*25f0*/  SHF.L.U64.HI R80, R81.reuse, 0x1, R80 ;  /* 0x0000000151507819 */ /* 0x040fe20000010250 */
[----:B------:R-:W-:Y:S01]  /*2600*/  IMAD.SHL.U32 R81, R81, 0x2, RZ ;  /* 0x0000000251517824 */ /* 0x000fe200078e00ff */
[C---:B------:R-:W-:Y:S01]  /*2610*/  SHF.L.U64.HI R78, R79.reuse, 0x1, R78 ;  /* 0x000000014f4e7819 */ /* 0x040fe2000001024e */
[----:B------:R-:W-:Y:S01]  /*2620*/  IMAD.SHL.U32 R79, R79, 0x2, RZ ;  /* 0x000000024f4f7824 */ /* 0x000fe200078e00ff */
[----:B------:R-:W-:Y:S02]  /*2630*/  IADD3.X R95, R97, c[0x0][0x2b4], RZ, P4, !PT ;  /* 0x0000ad00615f7a10 */ /* 0x000fe400027fe4ff */
[----:B------:R-:W-:Y:S02]  /*2640*/  IADD3.X R9, R47, c[0x0][0x2b4], RZ, P1, !PT ;  /* 0x0000ad002f097a10 */ /* 0x000fe40000ffe4ff */
[----:B------:R-:W-:-:S02]  /*2650*/  SHF.L.U64.HI R82, R82, 0x1, R0 ;  /* 0x0000000152527819 */ /* 0x000fc40000010200 */
[----:B------:R-:W-:Y:S02]  /*2660*/  SHF.R.S32.HI R106, RZ, 0x1f, R115 ;  /* 0x0000001fff6a7819 */ /* 0x000fe40000011473 */
[----:B------:R-:W-:Y:S02]  /*2670*/  SHF.R.S32.HI R100, RZ, 0x1f, R113 ;  /* 0x0000001fff647819 */ /* 0x000fe40000011471 */
[----:B------:R-:W-:Y:S02]  /*2680*/  SHF.R.S32.HI R99, RZ, 0x1f, R112 ;  /* 0x0000001fff637819 */ /* 0x000fe40000011470 */
[----:B------:R-:W-:Y:S02]  /*2690*/  IADD3 R84, R143, UR5, RZ ;  /* 0x000000058f547c10 */ /* 0x000fe4000fffe0ff */
[----:B------:R-:W-:Y:S02]  /*26a0*/  SHF.R.S32.HI R98, RZ, 0x1f, R111 ;  /* 0x0000001fff627819 */ /* 0x000fe4000001146f */
[----:B------:R-:W-:-:S02]  /*26b0*/  IADD3.X R97, R97, c[0x0][0x2ac], RZ, P2, !PT ;  /* 0x0000ab0061617a10 */ /* 0x000fc400017fe4ff */
[----:B------:R-:W-:Y:S02]  /*26c0*/  IADD3.X R47, R47, c[0x0][0x2ac], RZ, P0, !PT ;  /* 0x0000ab002f2f7a10 */ /* 0x000fe400007fe4ff */
.L_x_6077:
        /* <DEDUP_REMOVED lines=8> */
[----:B-123--:R-:W-:-:S05]  /*2750*/  @!P6 BRA `(.L_x_6010) ;  /* 0x000000600000e947 */ /* 0x00efca0003800000 */
[----:B------:R-:W-:Y:S02]  /*2760*/  ISETP.NE.AND P1, PT, R120, RZ, PT ;  /* 0x000000ff7800720c */ /* 0x000fe40003f25270 */
[----:B------:R-:W-:Y:S11]  /*2770*/  ISETP.NE.AND P0, PT, R118, RZ, PT ;  /* 0x000000ff7600720c */ /* 0x000ff60003f05270 */
[----:B------:R-:W2:Y:S04]  /*2780*/  @P1 LDG.E.128 R20, [R90.64] ;  /* 0x000000065a141981 */ /* 0x000ea8000c1e1d00 */
[----:B--2---:R1:W-:Y:S04]  /*2790*/  @P1 STG.E.128 [R88.64], R20 ;  /* 0x0000001458001986 */ /* 0x0043e8000c101d06 */
[----:B------:R-:W2:Y:S04]  /*27a0*/  @P0 LDG.E.128 R4, [R90.64+0x80] ;  /* 0x000080065a040981 */ /* 0x000ea8000c1e1d00 */
[----:B--2---:R1:W-:Y:S02]  /*27b0*/  @P0 STG.E.128 [R88.64+0x80], R4 ;  /* 0x0000800458000986 */ /* 0x0043e4000c101d06 */
.L_x_6010:
[----:B------:R-:W-:Y:S05]  /*27c0*/  BSYNC B0 ;  /* 0x0000000000007941 */ /* 0x000fea0003800000 */
.L_x_6009:
        /* <DEDUP_REMOVED lines=11> */
[----:B-1----:R-:W2:Y:S04]  /*2880*/  @P1 LDG.E.128 R20, [R24.64] ;  /* 0x0000000618141981 */ /* 0x002ea8000c1e1d00 */
[----:B--2---:R1:W-:Y:S04]  /*2890*/  @P1 STG.E.128 [R18.64], R20 ;  /* 0x0000001412001986 */ /* 0x0043e8000c101d06 */
[----:B------:R-:W2:Y:S04]  /*28a0*/  @P0 LDG.E.128 R4, [R24.64+0x80] ;  /* 0x0000800618040981 */ /* 0x000ea8000c1e1d00 */
[----:B--2---:R1:W-:Y:S02]  /*28b0*/  @P0 STG.E.128 [R18.64+0x80], R4 ;  /* 0x0000800412000986 */ /* 0x0043e4000c101d06 */
.L_x_6012:
[----:B------:R-:W-:Y:S05]  /*28c0*/  BSYNC B0 ;  /* 0x0000000000007941 */ /* 0x000fea0003800000 */
.L_x_6011:
        /* <DEDUP_REMOVED lines=15> */
.L_x_6014:
[----:B------:R-:W-:Y:S05]  /*29c0*/  BSYNC B0 ;  /* 0x0000000000007941 */ /* 0x000fea0003800000 */
.L_x_6013:
[C---:B------:R-:W-:Y:S01]  /*29d0*/  ISETP.GE.AND P1, PT, R116.reuse, R2, PT ;  /* 0x000000027400720c */ /* 0x040fe20003f26270 */
[----:B------:R-:W-:Y:S03]  /*29e0*/  BSSY B0, `(.L_x_6015) ;  /* 0x000000e000007945 */ /* 0x000fe60003800000 */
[----:B------:R-:W-:Y:S11]  /*29f0*/  ISETP.GE.AND P1, PT, R116, R0, !P1 ;  /* 0x000000007400720c */ /* 0x000ff60004f26270 */
[----:B------:R-:W-:Y:S02]  /*2a00*/  @!UPT UIADD3 URZ, URZ, URZ, URZ ;  /* 0x0000003f3f3ff290 */ /* 0x000fe4000fffe03f */
[----:B------:R-:W-:-:S05]  /*2a10*/  @!P1 BRA `(.L_x_6016) ;  /* 0x000000a000009947 */ /* 0x000fca0003800000 */
[----:B------:R-:W-:Y:S02]  /*2a20*/  ISETP.NE.AND P5, PT, R120, RZ, PT ;  /* 0x000000ff7800720c */ /* 0x000fe40003fa5270 */
[----:B-1----:R-:W-:Y:S05]  /*2a30*/  IADD3 R18, P0, R90, R142, RZ ;  /* 0x0000008e5a127210 */ /* 0x002fea0007f1e0ff */
[----:B------:R-:W-:Y:S01]  /*2a40*/  IMAD.X R19, R91, 0x1, R84, P0 ;  /* 0x000000015b137824 */ /* 0x000fe200000e0654 */
[----:B------:R-:W-:Y:S04]  /*2a50*/  IADD3 R2, P0, R88, UR10, RZ ;  /* 0x0000000a58027c10 */ /* 0x000fe8000ff1e0ff */
[----:B------:R-:W-:Y:S01]  /*2a60*/  IADD3.X R3, R89, UR9, RZ, P0, !PT ;  /* 0x0000000959037c10 */ /* 0x000fe200087fe4ff */
[----:B------:R-:W2:Y:S01]  /*2a70*/  @P5 LDG.E.128 R20, [R18.64] ;  /* 0x0000000612145981 */ /* 0x000ea2000c1e1d00 */
[----:B------:R-:W-:Y:S03]  /*2a80*/  ISETP.NE.AND P0, PT, R118, RZ, PT ;  /* 0x000000ff7600720c */ /* 0x000fe60003f05270 */
[----:B--2---:R1:W-:Y:S10]  /*2a90*/  @P5 STG.E.128 [R2.64], R20 ;  /* 0x0000001402005986 */ /* 0x0043f4000c101d06 */
[----:B------:R-:W2:Y:S04]  /*2aa0*/  @P0 LDG.E.128 R4, [R18.64+0x80] ;  /* 0x0000800612040981 */ /* 0x000ea8000c1e1d00 */
[----:B--2---:R1:W-:Y:S02]  /*2ab0*/  @P0 STG.E.128 [R2.64+0x80], R4 ;  /* 0x0000800402000986 */ /* 0x0043e4000c101d06 */
.L_x_6016:
[----:B------:R-:W-:Y:S05]  /*2ac0*/  BSYNC B0 ;  /* 0x0000000000007941 */ /* 0x000fea0003800000 */
.L_x_6015:
        /* <DEDUP_REMOVED lines=29> */
[--C-:B------:R-:W-:Y:S01]  /*2ca0*/  @!P0 HADD2.F32 R26, -RZ, R8.reuse.H1_H1 ;  /* 0x30000008ff1a8230 */ /* 0x100fe20000004100 */
        /* <DEDUP_REMOVED lines=8> */
[--C-:B------:R-:W-:Y:S01]  /*2d30*/  @!P0 HADD2.F32 R18, -RZ, R19.reuse.H0_H0 ;  /* 0x20000013ff128230 */ /* 0x100fe20000004100 */
[-C--:B------:R-:W-:Y:S01]  /*2d40*/  @!P0 FMUL.FTZ R3, R8, R5.reuse ;  /* 0x0000000508038220 */ /* 0x080fe20000410000 */
[----:B------:R-:W-:Y:S01]  /*2d50*/  @!P0 HADD2.F32 R24, -RZ, R19.H1_H1 ;  /* 0x30000013ff188230 */ /* 0x000fe20000004100 */
[----:B------:R-:W-:Y:S01]  /*2d60*/  @!P0 FMUL.FTZ R28, R26, R5 ;  /* 0x000000051a1c8220 */ /* 0x000fe20000410000 */
[--C-:B------:R-:W-:Y:S01]  /*2d70*/  @!P0 HADD2.F32 R25, -RZ, R6.reuse.H1_H1 ;  /* 0x30000006ff198230 */ /* 0x100fe20000004100 */
[-C--:B------:R-:W-:Y:S01]  /*2d80*/  @!P0 FMUL.FTZ R2, R18, R15.reuse ;  /* 0x0000000f12028220 */ /* 0x080fe20000410000 */
[----:B------:R-:W-:Y:S01]  /*2d90*/  @!P0 HADD2.F32 R6, -RZ, R6.H0_H0 ;  /* 0x20000006ff068230 */ /* 0x000fe20000004100 */
[----:B------:R-:W-:Y:S01]  /*2da0*/  @!P0 FMUL.FTZ R35, R24, R15 ;  /* 0x0000000f18238220 */ /* 0x000fe20000410000 */
[----:B------:R-:W-:Y:S01]  /*2db0*/  @!P0 F2FP.PACK_AB R33, R0, R33 ;  /* 0x000000210021823e */ /* 0x000fe200000000ff */
[-C--:B------:R-:W-:Y:S01]  /*2dc0*/  @!P0 FFMA.FTZ R2, R24, R27.reuse, R2 ;  /* 0x0000001b18028223 */ /* 0x080fe20000010002 */
[----:B------:R-:W-:Y:S01]  /*2dd0*/  @!P0 HADD2.F32 R7, -RZ, R7.H1_H1 ;  /* 0x30000007ff078230 */ /* 0x000fe20000004100 */
[----:B------:R-:W-:Y:S01]  /*2de0*/  @!P0 FFMA.FTZ R35, R18, R27, -R35 ;  /* 0x0000001b12238223 */ /* 0x000fe20000010823 */
[----:B------:R-:W-:Y:S01]  /*2df0*/  @!P0 MOV R20, R33 ;  /* 0x0000002100148202 */ /* 0x000fe20000000f00 */
[--C-:B------:R-:W-:Y:S02]  /*2e00*/  @!P0 HADD2.F32 R29, -RZ, R31.reuse.H0_H0 ;  /* 0x2000001fff1d8230 */ /* 0x100fe40000004100 */
[----:B------:R-:W-:Y:S01]  /*2e10*/  @!P0 HADD2.F32 R31, -RZ, R31.H1_H1 ;  /* 0x3000001fff1f8230 */ /* 0x000fe20000004100 */
[----:B------:R-:W-:Y:S01]  /*2e20*/  @!P0 F2FP.PACK_AB R34, R2, R35 ;  /* 0x000000230222823e */ /* 0x000fe200000000ff */
[CC--:B------:R-:W-:Y:S02]  /*2e30*/  @!P0 FMUL.FTZ R32, R25.reuse, R7.reuse ;  /* 0x0000000719208220 */ /* 0x0c0fe40000410000 */
[----:B------:R-:W-:Y:S01]  /*2e40*/  @!P0 FMUL.FTZ R4, R6, R7 ;  /* 0x0000000706048220 */ /* 0x000fe20000410000 */
[----:B------:R-:W-:Y:S01]  /*2e50*/  @!P0 MOV R21, R34 ;  /* 0x0000002200158202 */ /* 0x000fe20000000f00 */
        /* <DEDUP_REMOVED lines=9> */
.L_x_6022:
[----:B------:R-:W-:Y:S05]  /*2ef0*/  BSYNC B0 ;  /* 0x0000000000007941 */ /* 0x000fea0003800000 */
.L_x_6021:
        /* <DEDUP_REMOVED lines=53> */
[----:B------:R1:W-:Y:S02]  /*3250*/  STG.E.128 [R86.64+0x80], R20 ;  /* 0x0000801456007986 */ /* 0x0003e4000c101d06 */
.L_x_6020:
[----:B------:R-:W-:Y:S05]  /*3260*/  BSYNC B1 ;  /* 0x0000000000017941 */ /* 0x000fea0003800000 */
.L_x_6019:
        /* <DEDUP_REMOVED lines=34> */
[----:B------:R-:W-:Y:S02]  /*3490*/  @!P0 HADD2.F32 R5, -RZ, R7.H0_H0 ;  /* 0x20000007ff058230 */ /* 0x000fe40000004100 */
[--C-:B------:R-:W-:Y:S01]  /*34a0*/  @!P0 HADD2.F32 R26, -RZ, R24.reuse.H1_H1 ;  /* 0x30000018ff1a8230 */ /* 0x100fe20000004100 */
[-C--:B------:R-:W-:Y:S01]  /*34b0*/  @!P0 FMUL.FTZ R2, R15, R8.reuse ;  /* 0x000000080f028220 */ /* 0x080fe20000410000 */
[----:B------:R-:W-:Y:S01]  /*34c0*/  @!P0 HADD2.F32 R24, -RZ, R24.H0_H0 ;  /* 0x20000018ff188230 */ /* 0x000fe20000004100 */
[----:B------:R-:W-:Y:S01]  /*34d0*/  @!P0 F2FP.PACK_AB R35, R0, R35 ;  /* 0x000000230023823e */ /* 0x000fe200000000ff */
[----:B------:R-:W-:Y:S01]  /*34e0*/  @!P0 HADD2.F32 R27, -RZ, R25.H1_H1 ;  /* 0x30000019ff1b8230 */ /* 0x000fe20000004100 */
[-C--:B------:R-:W-:Y:S01]  /*34f0*/  @!P0 FMUL.FTZ R34, R26, R5.reuse ;  /* 0x000000051a228220 */ /* 0x080fe20000410000 */
[--C-:B------:R-:W-:Y:S01]  /*3500*/  @!P0 HADD2.F32 R30, -RZ, R6.reuse.H1_H1 ;  /* 0x30000006ff1e8230 */ /* 0x100fe20000004100 */
[----:B------:R-:W-:Y:S01]  /*3510*/  @!P0 FMUL.FTZ R3, R24, R5 ;  /* 0x0000000518038220 */ /* 0x000fe20000410000 */
[----:B------:R-:W-:Y:S01]  /*3520*/  @!P0 HADD2.F32 R6, -RZ, R6.H0_H0 ;  /* 0x20000006ff068230 */ /* 0x000fe20000004100 */
[C---:B------:R-:W-:Y:S01]  /*3530*/  @!P0 FMUL.FTZ R37, R27.reuse, R8 ;  /* 0x000000081b258220 */ /* 0x040fe20000410000 */
        /* <DEDUP_REMOVED lines=19> */
.L_x_6026:
[----:B------:R-:W-:Y:S05]  /*3670*/  BSYNC B0 ;  /* 0x0000000000007941 */ /* 0x000fea0003800000 */
.L_x_6025:
[----:B------:R-:W-:Y:S11]  /*3680*/  ISETP.GE.AND P0, PT, R12, c[0x0][0x220], PT ;  /* 0x000088000c007a0c */ /* 0x000ff60003f06270 */
[----:B------:R-:W-:Y:S02]  /*3690*/  @!UPT UIADD3 URZ, URZ, URZ, URZ ;  /* 0x0000003f3f3ff290 */ /* 0x000fe4000fffe03f */
[----:B------:R-:W-:-:S05]  /*36a0*/  @P0 BRA `(.L_x_6024) ;  /* 0x0000035000000947 */ /* 0x000fca0003800000 */
[C---:B------:R-:W-:Y:S02]  /*36b0*/  LEA R34, P4, R67.reuse, R92, 0x1 ;  /* 0x0000005c43227211 */ /* 0x040fe400078808ff */
[----:B------:R-:W-:Y:S02]  /*36c0*/  ISETP.GE.AND P0, PT, R12, UR4, PT ;  /* 0x000000040c007c0c */ /* 0x000fe4000bf06270 */
[----:B------:R-:W-:Y:S02]  /*36d0*/  LEA.HI.X R35, R67, R93, R66, 0x1, P4 ;  /* 0x0000005d43237211 */ /* 0x000fe400020f0c42 */
[C---:B------:R-:W-:Y:S03]  /*36e0*/  LEA R38, P4, R70.reuse, R86, 0x1 ;  /* 0x0000005646267211 */ /* 0x040fe600078808ff */
[----:B-1----:R-:W2:Y:S01]  /*36f0*/  LDG.E.128 R20, [R34.64] ;  /* 0x0000000622147981 */ /* 0x002ea2000c1e1d00 */
        /* <DEDUP_REMOVED lines=15> */
[----:B------:R-:W-:Y:S01]  /*37f0*/  @!P0 HADD2.F32 R27, -RZ, R29.H0_H0 ;  /* 0x2000001dff1b8230 */ /* 0x000fe20000004100 */
[-C--:B------:R-:W-:Y:S01]  /*3800*/  @!P0 FFMA.FTZ R35, R15, R26.reuse, -R35 ;  /* 0x0000001a0f238223 */ /* 0x080fe20000010823 */
[----:B------:R-:W-:Y:S01]  /*3810*/  @!P0 HADD2.F32 R15, -RZ, R19.H0_H0 ;  /* 0x20000013ff0f8230 */ /* 0x000fe20000004100 */
[----:B------:R-:W-:Y:S01]  /*3820*/  @!P0 FFMA.FTZ R0, R25, R26, R0 ;  /* 0x0000001a19008223 */ /* 0x000fe20000010000 */
[--C-:B------:R-:W-:Y:S02]  /*3830*/  @!P0 HADD2.F32 R26, -RZ, R18.reuse.H1_H1 ;  /* 0x30000012ff1a8230 */ /* 0x100fe40000004100 */
[----:B------:R-:W-:Y:S01]  /*3840*/  @!P0 HADD2.F32 R18, -RZ, R18.H0_H0 ;  /* 0x20000012ff128230 */ /* 0x000fe20000004100 */
[-C--:B------:R-:W-:Y:S01]  /*3850*/  @!P0 FMUL.FTZ R2, R15, R8.reuse ;  /* 0x000000080f028220 */ /* 0x080fe20000410000 */
[----:B------:R-:W-:Y:S01]  /*3860*/  @!P0 HADD2.F32 R5, -RZ, R7.H0_H0 ;  /* 0x20000007ff058230 */ /* 0x000fe20000004100 */
[----:B------:R-:W-:Y:S01]  /*3870*/  @!P0 F2FP.PACK_AB R35, R0, R35 ;  /* 0x000000230023823e */ /* 0x000fe200000000ff */
[----:B------:R-:W-:Y:S02]  /*3880*/  @!P0 HADD2.F32 R31, -RZ, R29.H1_H1 ;  /* 0x3000001dff1f8230 */ /* 0x000fe40000004100 */
[----:B------:R-:W-:Y:S01]  /*3890*/  @!P0 HADD2.F32 R25, -RZ, R19.H1_H1 ;  /* 0x30000013ff198230 */ /* 0x000fe20000004100 */
[-C--:B------:R-:W-:Y:S01]  /*38a0*/  @!P0 FMUL.FTZ R3, R18, R5.reuse ;  /* 0x0000000512038220 */ /* 0x080fe20000410000 */
[--C-:B------:R-:W-:Y:S01]  /*38b0*/  @!P0 HADD2.F32 R29, -RZ, R6.reuse.H1_H1 ;  /* 0x30000006ff1d8230 */ /* 0x100fe20000004100 */
[C---:B------:R-:W-:Y:S01]  /*38c0*/  @!P0 FMUL.FTZ R30, R26.reuse, R5 ;  /* 0x000000051a1e8220 */ /* 0x040fe20000410000 */
[----:B------:R-:W-:Y:S01]  /*38d0*/  @!P0 HADD2.F32 R6, -RZ, R6.H0_H0 ;  /* 0x20000006ff068230 */ /* 0x000fe20000004100 */
[C---:B------:R-:W-:Y:S01]  /*38e0*/  @!P0 FMUL.FTZ R37, R25.reuse, R8 ;  /* 0x0000000819258220 */ /* 0x040fe20000410000 */
[----:B------:R-:W-:Y:S01]  /*38f0*/  @!P0 HADD2.F32 R7, -RZ, R7.H1_H1 ;  /* 0x30000007ff078230 */ /* 0x000fe20000004100 */
[-C--:B------:R-:W-:Y:S01]  /*3900*/  @!P0 FFMA.FTZ R2, R25, R28.reuse, R2 ;  /* 0x0000001c19028223 */ /* 0x080fe20000010002 */
[----:B------:R-:W-:Y:S01]  /*3910*/  @!P0 MOV R20, R35 ;  /* 0x0000002300148202 */ /* 0x000fe20000000f00 */
        /* <DEDUP_REMOVED lines=14> */
.L_x_6024:
[----:B------:R-:W-:Y:S05]  /*3a00*/  BSYNC B1 ;  /* 0x0000000000017941 */ /* 0x000fea0003800000 */
.L_x_6023:
        /* <DEDUP_REMOVED lines=64> */
.L_x_6030:
[----:B------:R-:W-:Y:S05]  /*3e10*/  BSYNC B0 ;  /* 0x0000000000007941 */ /* 0x000fea0003800000 */
.L_x_6029:
        /* <DEDUP_REMOVED lines=56> */
.L_x_6028:
[----:B------:R-:W-:Y:S05]  /*41a0*/  BSYNC B1 ;  /* 0x0000000000017941 */ /* 0x000fea0003800000 */
.L_x_6027:
        /* <DEDUP_REMOVED lines=68> */
.L_x_6034:
[----:B------:R-:W-:Y:S05]  /*45f0*/  BSYNC B0 ;  /* 0x0000000000007941 */ /* 0x000fea0003800000 */
.L_x_6033:
        /* <DEDUP_REMOVED lines=56> */
.L_x_6032:
[----:B------:R-:W-:Y:S05]  /*4980*/  BSYNC B1 ;  /* 0x0000000000017941 */ /* 0x000fea0003800000 */
.L_x_6031:
        /* <DEDUP_REMOVED lines=9> */
.L_x_6018:
        /* <DEDUP_REMOVED lines=39> */
[----:B---3--:R-:W-:Y:S01]  /*4c90*/  HADD2.F32 R27, -RZ, R21.H0_H0 ;  /* 0x20000015ff1b7230 */ /* 0x008fe20000004100 */
[----:B------:R-:W-:Y:S01]  /*4ca0*/  MOV R15, R20 ;  /* 0x00000014000f7202 */ /* 0x000fe20000000f00 */
[--C-:B------:R-:W-:Y:S01]  /*4cb0*/  HADD2.F32 R38, -RZ, R50.reuse.H0_H0 ;  /* 0x20000032ff267230 */ /* 0x100fe20000004100 */
[----:B------:R-:W-:Y:S01]  /*4cc0*/  MOV R19, R23 ;  /* 0x0000001700137202 */ /* 0x000fe20000000f00 */
[----:B------:R-:W-:Y:S01]  /*4cd0*/  HADD2.F32 R39, -RZ, R50.H1_H1 ;  /* 0x30000032ff277230 */ /* 0x000fe20000004100 */
[----:B------:R-:W-:Y:S01]  /*4ce0*/  MOV R28, R22 ;  /* 0x00000016001c7202 */ /* 0x000fe20000000f00 */
[----:B------:R-:W-:Y:S02]  /*4cf0*/  HADD2.F32 R32, -RZ, R15.H0_H0 ;  /* 0x2000000fff207230 */ /* 0x000fe40000004100 */
        /* <DEDUP_REMOVED lines=12> */
[----:B------:R-:W-:Y:S01]  /*4dc0*/  HADD2.F32 R25, -RZ, R21.H1_H1 ;  /* 0x30000015ff197230 */ /* 0x000fe20000004100 */
[----:B------:R-:W-:Y:S01]  /*4dd0*/  @!P6 FADD.FTZ R24, -R24, -RZ ;  /* 0x800000ff1818e221 */ /* 0x000fe20000010100 */
[--C-:B------:R-:W-:Y:S01]  /*4de0*/  HADD2.F32 R21, -RZ, R28.reuse.H1_H1 ;  /* 0x3000001cff157230 */ /* 0x100fe20000004100 */
[----:B------:R-:W-:Y:S01]  /*4df0*/  @!P6 FADD.FTZ R20, -R20, -RZ ;  /* 0x800000ff1414e221 */ /* 0x000fe20000010100 */
[--C-:B------:R-:W-:Y:S01]  /*4e00*/  HADD2.F32 R18, -RZ, R151.reuse.H0_H0 ;  /* 0x20000097ff127230 */ /* 0x100fe20000004100 */
[----:B------:R-:W-:Y:S01]  /*4e10*/  @!P6 FADD.FTZ R22, -R22, -RZ ;  /* 0x800000ff1616e221 */ /* 0x000fe20000010100 */
[----:B------:R-:W-:Y:S01]  /*4e20*/  HADD2.F32 R23, -RZ, R28.H0_H0 ;  /* 0x2000001cff177230 */ /* 0x000fe20000004100 */
[----:B------:R-:W-:Y:S01]  /*4e30*/  FMUL.FTZ R3, R27, R26 ;  /* 0x0000001a1b037220 */ /* 0x000fe20000410000 */
[----:B------:R-:W-:Y:S01]  /*4e40*/  HADD2.F32 R15, -RZ, R151.H1_H1 ;  /* 0x30000097ff0f7230 */ /* 0x000fe20000004100 */
[----:B------:R-:W-:Y:S01]  /*4e50*/  FFMA.FTZ R0, R29, R31, R0 ;  /* 0x0000001f1d007223 */ /* 0x000fe20000010000 */
[----:B------:R-:W-:Y:S01]  /*4e60*/  HADD2.F32 R29, -RZ, R55.H1_H1 ;  /* 0x30000037ff1d7230 */ /* 0x000fe20000004100 */
[----:B------:R-:W-:Y:S01]  /*4e70*/  FMUL.FTZ R4, R25, R24 ;  /* 0x0000001819047220 */ /* 0x000fe20000410000 */
[--C-:B------:R-:W-:Y:S01]  /*4e80*/  HADD2.F32 R31, -RZ, R42.reuse.H1_H1 ;  /* 0x3000002aff1f7230 */ /* 0x100fe20000004100 */
[----:B------:R-:W-:Y:S01]  /*4e90*/  FFMA.FTZ R2, R33, R34, R2 ;  /* 0x0000002221027223 */ /* 0x000fe20000010002 */
[----:B------:R-:W-:Y:S01]  /*4ea0*/  HADD2.F32 R34, -RZ, R42.H0_H0 ;  /* 0x2000002aff227230 */ /* 0x000fe20000004100 */
[----:B------:R-:W-:Y:S01]  /*4eb0*/  FMUL.FTZ R6, R21, R20 ;  /* 0x0000001415067220 */ /* 0x000fe20000410000 */
[--C-:B------:R-:W-:Y:S01]  /*4ec0*/  HADD2.F32 R21, -RZ, R19.reuse.H0_H0 ;  /* 0x20000013ff157230 */ /* 0x100fe20000004100 */
[----:B------:R-:W-:Y:S01]  /*4ed0*/  FMUL.FTZ R5, R23, R22 ;  /* 0x0000001617057220 */ /* 0x000fe20000410000 */
[----:B------:R-:W-:Y:S01]  /*4ee0*/  HADD2.F32 R20, -RZ, R19.H1_H1 ;  /* 0x30000013ff147230 */ /* 0x000fe20000004100 */
[----:B------:R-:W-:Y:S01]  /*4ef0*/  @!P6 FADD.FTZ R18, -R18, -RZ ;  /* 0x800000ff1212e221 */ /* 0x000fe20000010100 */
[----:B------:R-:W-:Y:S01]  /*4f00*/  HADD2.F32 R40, -RZ, R51.H0_H0 ;  /* 0x20000033ff287230 */ /* 0x000fe20000004100 */
        /* <DEDUP_REMOVED lines=16> */
.L_x_6041:
[----:B------:R-:W-:Y:S05]  /*5010*/  BSYNC B0 ;  /* 0x0000000000007941 */ /* 0x000fea0003800000 */
.L_x_6040:
[----:B------:R-:W-:Y:S05]  /*5020*/  MOV R87, R85 ;  /* 0x0000005500577202 */ /* 0x000fea0000000f00 */
[----:B-----5:R2:W-:Y:S02]  /*5030*/  STG.E.128 [R86.64], R36 ;  /* 0x0000002456007986 */ /* 0x0205e4000c101d06 */
.L_x_6039:
[----:B------:R-:W-:Y:S05]  /*5040*/  BSYNC B1 ;  /* 0x0000000000017941 */ /* 0x000fea0003800000 */
.L_x_6038:
        /* <DEDUP_REMOVED lines=37> */
[----:B----4-:R-:W-:Y:S01]  /*52a0*/  HADD2.F32 R27, -RZ, R21.H0_H0 ;  /* 0x20000015ff1b7230 */ /* 0x010fe20000004100 */
[----:B------:R-:W-:Y:S01]  /*52b0*/  MOV R15, R20 ;  /* 0x00000014000f7202 */ /* 0x000fe20000000f00 */
[--C-:B------:R-:W-:Y:S01]  /*52c0*/  HADD2.F32 R38, -RZ, R50.reuse.H0_H0 ;  /* 0x20000032ff267230 */ /* 0x100fe20000004100 */
[----:B------:R-:W-:Y:S01]  /*52d0*/  MOV R19, R23 ;  /* 0x0000001700137202 */ /* 0x000fe20000000f00 */
[----:B------:R-:W-:Y:S01]  /*52e0*/  HADD2.F32 R39, -RZ, R50.H1_H1 ;  /* 0x30000032ff277230 */ /* 0x000fe20000004100 */
[----:B------:R-:W-:Y:S01]  /*52f0*/  MOV R28, R22 ;  /* 0x00000016001c7202 */ /* 0x000fe20000000f00 */
[----:B------:R-:W-:Y:S02]  /*5300*/  HADD2.F32 R32, -RZ, R15.H0_H0 ;  /* 0x2000000fff207230 */ /* 0x000fe40000004100 */
        /* <DEDUP_REMOVED lines=49> */
.L_x_6043:
[----:B------:R-:W-:Y:S05]  /*5620*/  BSYNC B0 ;  /* 0x0000000000007941 */ /* 0x000fea0003800000 */
.L_x_6042:
[----:B------:R-:W-:Y:S05]  /*5630*/  MOV R87, R85 ;  /* 0x0000005500577202 */ /* 0x000fea0000000f00 */
[----:B-----5:R3:W-:Y:S02]  /*5640*/  STG.E.128 [R86.64+0x80], R36 ;  /* 0x0000802456007986 */ /* 0x0207e4000c101d06 */
.L_x_6037:
[----:B------:R-:W-:Y:S05]  /*5650*/  BSYNC B2 ;  /* 0x0000000000027941 */ /* 0x000fea0003800000 */
.L_x_6036:
        /* <DEDUP_REMOVED lines=27> */
[C---:B----4-:R-:W-:Y:S02]  /*5810*/  LEA R148, P0, R87.reuse, R94, 0x1 ;  /* 0x0000005e57947211 */ /* 0x050fe400078008ff */
        /* <DEDUP_REMOVED lines=10> */
[----:B------:R4:W3:Y:S02]  /*58c0*/  LDG.E.128 R48, [R36.64] ;  /* 0x0000000624307981 */ /* 0x0008e4000c1e1d00 */
[----:B----4-:R-:W-:Y:S02]  /*58d0*/  HADD2.F32 R36, -RZ, R55.H0_H0 ;  /* 0x20000037ff247230 */ /* 0x010fe40000004100 */
[--C-:B--2---:R-:W-:Y:S01]  /*58e0*/  HADD2.F32 R30, -RZ, R24.reuse.H0_H0 ;  /* 0x20000018ff1e7230 */ /* 0x104fe20000004100 */
[----:B------:R-:W-:Y:S01]  /*58f0*/  MOV R31, R25 ;  /* 0x00000019001f7202 */ /* 0x000fe20000000f00 */
[----:B------:R-:W-:Y:S01]  /*5900*/  HADD2.F32 R28, -RZ, R24.H1_H1 ;  /* 0x30000018ff1c7230 */ /* 0x000fe20000004100 */
[----:B------:R-:W-:Y:S02]  /*5910*/  MOV R21, R27 ;  /* 0x0000001b00157202 */ /* 0x000fe40000000f00 */
[----:B------:R-:W-:Y:S01]  /*5920*/  MOV R22, R26 ;  /* 0x0000001a00167202 */ /* 0x000fe20000000f00 */
        /* <DEDUP_REMOVED lines=21> */
[----:B------:R-:W-:Y:S01]  /*5a80*/  FFMA.FTZ R0, R33, R32, R0 ;  /* 0x0000002021007223 */ /* 0x000fe20000010000 */
[--C-:B------:R-:W-:Y:S01]  /*5a90*/  HADD2.F32 R37, -RZ, R49.reuse.H0_H0 ;  /* 0x20000031ff257230 */ /* 0x100fe20000004100 */
[----:B------:R-:W-:Y:S01]  /*5aa0*/  FMUL.FTZ R4, R24, R23 ;  /* 0x0000001718047220 */ /* 0x000fe20000410000 */
[----:B------:R-:W-:Y:S01]  /*5ab0*/  HADD2.F32 R24, -RZ, R22.H1_H1 ;  /* 0x30000016ff187230 */ /* 0x000fe20000004100 */
[----:B------:R-:W-:Y:S01]  /*5ac0*/  @!P4 FADD.FTZ R19, -R19, -RZ ;  /* 0x800000ff1313c221 */ /* 0x000fe20000010100 */
        /* <DEDUP_REMOVED lines=15> */
[----:B------:R-:W-:Y:S01]  /*5bc0*/  FMUL.FTZ R7, R23, R18 ;  /* 0x0000001217077220 */ /* 0x000fe20000410000 */
[----:B------:R-:W-:Y:S01]  /*5bd0*/  HADD2.F32 R41, -RZ, R51.H0_H0 ;  /* 0x20000033ff297230 */ /* 0x000fe20000004100 */
[----:B------:R-:W-:Y:S01]  /*5be0*/  FFMA.FTZ R5, R32, R39, R5 ;  /* 0x0000002720057223 */ /* 0x000fe20000010005 */
        /* <DEDUP_REMOVED lines=11> */
.L_x_6049:
[----:B------:R-:W-:Y:S05]  /*5ca0*/  BSYNC B0 ;  /* 0x0000000000007941 */ /* 0x000fea0003800000 */
.L_x_6048:
[C---:B------:R-:W-:Y:S04]  /*5cb0*/  LEA R2, P0, R165.reuse, R86, 0x1 ;  /* 0x00000056a5027211 */ /* 0x040fe800078008ff */
[----:B------:R-:W-:Y:S05]  /*5cc0*/  LEA.HI.X R3, R165, R85, R164, 0x1, P0 ;  /* 0x00000055a5037211 */ /* 0x000fea00000f0ca4 */
[----:B-----5:R1:W-:Y:S04]  /*5cd0*/  STG.E.128 [R2.64], R32 ;  /* 0x0000002002007986 */ /* 0x0203e8000c101d06 */
.L_x_6047:
[----:B------:R-:W-:Y:S05]  /*5ce0*/  BSYNC B1 ;  /* 0x0000000000017941 */ /* 0x000fea0003800000 */
.L_x_6046:
        /* <DEDUP_REMOVED lines=58> */
[--C-:B----4-:R-:W-:Y:S01]  /*6090*/  HADD2.F32 R32, -RZ, R48.reuse.H0_H0 ;  /* 0x20000030ff207230 */ /* 0x110fe20000004100 */
        /* <DEDUP_REMOVED lines=38> */
.L_x_6051:
[----:B------:R-:W-:Y:S05]  /*6300*/  BSYNC B0 ;  /* 0x0000000000007941 */ /* 0x000fea0003800000 */
.L_x_6050:
[C---:B------:R-:W-:Y:S04]  /*6310*/  LEA R2, P0, R70.reuse, R86, 0x1 ;  /* 0x0000005646027211 */ /* 0x040fe800078008ff */
[----:B------:R-:W-:Y:S05]  /*6320*/  LEA.HI.X R3, R70, R85, R71, 0x1, P0 ;  /* 0x0000005546037211 */ /* 0x000fea00000f0c47 */
[----:B-----5:R4:W-:Y:S04]  /*6330*/  STG.E.128 [R2.64], R32 ;  /* 0x0000002002007986 */ /* 0x0209e8000c101d06 */
.L_x_6045:
[----:B------:R-:W-:Y:S05]  /*6340*/  BSYNC B2 ;  /* 0x0000000000027941 */ /* 0x000fea0003800000 */
.L_x_6044:
        /* <DEDUP_REMOVED lines=100> */
.L_x_6057:
[----:B------:R-:W-:Y:S05]  /*6990*/  BSYNC B0 ;  /* 0x0000000000007941 */ /* 0x000fea0003800000 */
.L_x_6056:
[C---:B------:R-:W-:Y:S04]  /*69a0*/  LEA R2, P0, R144.reuse, R86, 0x1 ;  /* 0x0000005690027211 */ /* 0x040fe800078008ff */
[----:B------:R-:W-:Y:S05]  /*69b0*/  LEA.HI.X R3, R144, R85, R65, 0x1, P0 ;  /* 0x0000005590037211 */ /* 0x000fea00000f0c41 */
[----:B-----5:R4:W-:Y:S04]  /*69c0*/  STG.E.128 [R2.64], R32 ;  /* 0x0000002002007986 */ /* 0x0209e8000c101d06 */
.L_x_6055:
[----:B------:R-:W-:Y:S05]  /*69d0*/  BSYNC B1 ;  /* 0x0000000000017941 */ /* 0x000fea0003800000 */
.L_x_6054:
        /* <DEDUP_REMOVED lines=97> */
.L_x_6059:
[----:B------:R-:W-:Y:S05]  /*6ff0*/  BSYNC B0 ;  /* 0x0000000000007941 */ /* 0x000fea0003800000 */
.L_x_6058:
[C---:B------:R-:W-:Y:S04]  /*7000*/  LEA R2, P0, R72.reuse, R86, 0x1 ;  /* 0x0000005648027211 */ /* 0x040fe800078008ff */
[----:B------:R-:W-:Y:S05]  /*7010*/  LEA.HI.X R3, R72, R85, R73, 0x1, P0 ;  /* 0x0000005548037211 */ /* 0x000fea00000f0c49 */
[----:B-----5:R4:W-:Y:S04]  /*7020*/  STG.E.128 [R2.64], R32 ;  /* 0x0000002002007986 */ /* 0x0209e8000c101d06 */
.L_x_6053:
[----:B------:R-:W-:Y:S05]  /*7030*/  BSYNC B2 ;  /* 0x0000000000027941 */ /* 0x000fea0003800000 */
.L_x_6052:
        /* <DEDUP_REMOVED lines=102> */
.L_x_6065:
[----:B------:R-:W-:Y:S05]  /*76a0*/  BSYNC B0 ;  /* 0x0000000000007941 */ /* 0x000fea0003800000 */
.L_x_6064:
[C---:B------:R-:W-:Y:S01]  /*76b0*/  IMAD R0, R147.reuse, c[0x0][0x19c], RZ ;  /* 0x0000670093007a24 */ /* 0x040fe200078e02ff */
[----:B--23--:R-:W-:Y:S05]  /*76c0*/  MOV R87, R85 ;  /* 0x0000005500577202 */ /* 0x00cfea0000000f00 */
[----:B------:R-:W-:Y:S05]  /*76d0*/  IMAD.WIDE.U32 R2, R147, c[0x0][0x198], R86 ;  /* 0x0000660093027a25 */ /* 0x000fea00078e0056 */
[----:B------:R-:W-:Y:S05]  /*76e0*/  IADD3 R3, R3, R0, RZ ;  /* 0x0000000003037210 */ /* 0x000fea0007ffe0ff */
[----:B-----5:R2:W-:Y:S02]  /*76f0*/  STG.E.128 [R2.64], R32 ;  /* 0x0000002002007986 */ /* 0x0205e4000c101d06 */
.L_x_6063:
[----:B------:R-:W-:Y:S05]  /*7700*/  BSYNC B1 ;  /* 0x0000000000017941 */ /* 0x000fea0003800000 */
.L_x_6062:
        /* <DEDUP_REMOVED lines=97> */
.L_x_6067:
[----:B------:R-:W-:Y:S05]  /*7d20*/  BSYNC B0 ;  /* 0x0000000000007941 */ /* 0x000fea0003800000 */
.L_x_6066:
[C---:B------:R-:W-:Y:S04]  /*7d30*/  LEA R2, P0, R77.reuse, R86, 0x1 ;  /* 0x000000564d027211 */ /* 0x040fe800078008ff */
[----:B------:R-:W-:Y:S05]  /*7d40*/  LEA.HI.X R3, R77, R85, R76, 0x1, P0 ;  /* 0x000000554d037211 */ /* 0x000fea00000f0c4c */
[----:B-----5:R2:W-:Y:S04]  /*7d50*/  STG.E.128 [R2.64], R32 ;  /* 0x0000002002007986 */ /* 0x0205e8000c101d06 */
.L_x_6061:
[----:B------:R-:W-:Y:S05]  /*7d60*/  BSYNC B2 ;  /* 0x0000000000027941 */ /* 0x000fea0003800000 */
.L_x_6060:
        /* <DEDUP_REMOVED lines=8> */
.L_x_6017:
        /* <DEDUP_REMOVED lines=10> */
.L_x_6069:
[----:B------:R-:W-:Y:S05]  /*7e90*/  BSYNC B0 ;  /* 0x0000000000007941 */ /* 0x000fea0003800000 */
.L_x_6068:
        /* <DEDUP_REMOVED lines=16> */
.L_x_6071:
[----:B------:R-:W-:Y:S05]  /*7fa0*/  BSYNC B0 ;  /* 0x0000000000007941 */ /* 0x000fea0003800000 */
.L_x_6070:
[----:B------:R-:W-:Y:S01]  /*7fb0*/  BSSY B0, `(.L_x_6072) ;  /* 0x0000010000007945 */ /* 0x000fe20003800000 */
[----:B------:R-:W-:-:S05]  /*7fc0*/  @!P2 BRA `(.L_x_6073) ;  /* 0x000000e00000a947 */ /* 0x000fca0003800000 */
[----:B------:R-:W-:Y:S02]  /*7fd0*/  ISETP.NE.AND P5, PT, R120, RZ, PT ;  /* 0x000000ff7800720c */ /* 0x000fe40003fa5270 */
[----:B------:R-:W-:Y:S11]  /*7fe0*/  ISETP.NE.AND P2, PT, R118, RZ, PT ;  /* 0x000000ff7600720c */ /* 0x000ff60003f45270 */
[----:B------:R-:W-:Y:S02]  /*7ff0*/  @P5 LEA R26, P0, R64, R92, 0x1 ;  /* 0x0000005c401a5211 */ /* 0x000fe400078008ff */
[----:B--2---:R-:W-:Y:S02]  /*8000*/  @P5 LEA R18, P4, R144, R86, 0x1 ;  /* 0x0000005690125211 */ /* 0x004fe400078808ff */
[----:B------:R-:W-:Y:S02]  /*8010*/  @P5 LEA.HI.X R27, R64, R93, R63, 0x1, P0 ;  /* 0x0000005d401b5211 */ /* 0x000fe400000f0c3f */
[C---:B------:R-:W-:Y:S02]  /*8020*/  @P2 LEA R2, P0, R69.reuse, R92, 0x1 ;  /* 0x0000005c45022211 */ /* 0x040fe400078008ff */
        /* <DEDUP_REMOVED lines=8> */
.L_x_6073:
[----:B------:R-:W-:Y:S05]  /*80b0*/  BSYNC B0 ;  /* 0x0000000000007941 */ /* 0x000fea0003800000 */
.L_x_6072:
        /* <DEDUP_REMOVED lines=21> */
.L_x_6074:
[----:B------:R-:W-:Y:S05]  /*8210*/  BSYNC B0 ;  /* 0x0000000000007941 */ /* 0x000fea0003800000 */
.L_x_6035:
        /* <DEDUP_REMOVED lines=27> */
[----:B------:R-:W-:Y:S01]  /*83d0*/  IMAD R7, R5, R6, R7 ;  /* 0x0000000605077224 */ /* 0x000fe200078e0207 */
        /* <DEDUP_REMOVED lines=52> */
.L_x_6075:
        /* <DEDUP_REMOVED lines=9> */
.L_x_6076:
[----:B------:R-:W-:Y:S04]  /*87b0*/  IADD3 R11, R11, -0x1, RZ ;  /* 0xffffffff0b0b7810 */ /* 0x000fe80007ffe0ff */
[----:B------:R-:W-:Y:S11]  /*87c0*/  ISETP.GT.AND P0, PT, R11, R59, PT ;  /* 0x0000003b0b00720c */ /* 0x000ff60003f04270 */
[----:B------:R-:W-:Y:S02]  /*87d0*/  @!UPT UIADD3 URZ, URZ, URZ, URZ ;  /* 0x0000003f3f3ff290 */ /* 0x000fe4000fffe03f */
[----:B------:R-:W-:-:S05]  /*87e0*/  @P0 BRA `(.L_x_6077) ;  /* 0xffff9ee000000947 */ /* 0x000fca000383ffff */
.L_x_6008:
        /* <DEDUP_REMOVED lines=39> */
[----:B------:R-:W-:Y:S02]  /*8a60*/  SHF.R.S32.HI R14, RZ, 0x1f, R60 ;  /* 0x0000001fff0e7819 */ /* 0x000fe4000001143c */
[----:B------:R-:W-:-:S03]  /*8a70*/  IADD3 R2, P5, R121, R60, RZ ;  /* 0x0000003c79027210 */ /* 0x000fc60007fbe0ff */
        /* <DEDUP_REMOVED lines=15> */
[----:B------:R2:W5:Y:S01]  /*8b70*/  LDG.E.128 R8, [R32.64] ;  /* 0x0000000620087981 */ /* 0x000562000c1e1d00 */
        /* <DEDUP_REMOVED lines=21> */
[-C--:B------:R-:W-:Y:S01]  /*8cd0*/  FFMA.FTZ R2, R21, R11.reuse, -R2 ;  /* 0x0000000b15027223 */ /* 0x080fe20000010802 */
[--C-:B------:R-:W-:Y:S01]  /*8ce0*/  HADD2.F32 R21, -RZ, R8.reuse.H1_H1 ;  /* 0x30000008ff157230 */ /* 0x100fe20000004100 */
[----:B------:R-:W-:Y:S01]  /*8cf0*/  FFMA.FTZ R11, R15, R11, R0 ;  /* 0x0000000b0f0b7223 */ /* 0x000fe20000010000 */
[----:B------:R-:W-:Y:S01]  /*8d00*/  HADD2.F32 R15, -RZ, R8.H0_H0 ;  /* 0x20000008ff0f7230 */ /* 0x000fe20000004100 */
[-C--:B------:R-:W-:Y:S01]  /*8d10*/  FFMA.FTZ R9, R23, R14.reuse, R9 ;  /* 0x0000000e17097223 */ /* 0x080fe20000010009 */
        /* <DEDUP_REMOVED lines=16> */
.L_x_6086:
[----:B------:R-:W-:Y:S05]  /*8e20*/  BSYNC B0 ;  /* 0x0000000000007941 */ /* 0x000fea0003800000 */
.L_x_6085:
[----:B-----5:R4:W-:Y:S02]  /*8e30*/  STS.128 [R172], R8 ;  /* 0x00000008ac007388 */ /* 0x0209e40000000c00 */
.L_x_6084:
[----:B------:R-:W-:Y:S05]  /*8e40*/  BSYNC B1 ;  /* 0x0000000000017941 */ /* 0x000fea0003800000 */
.L_x_6083:
[----:B------:R1:W-:Y:S01]  /*8e50*/  @P0 STS.128 [R172+0x2000], RZ ;  /* 0x002000ffac000388 */ /* 0x0003e20000000c00 */
[----:B------:R-:W-:Y:S05]  /*8e60*/  @P0 BRA `(.L_x_6082) ;  /* 0x000002d000000947 */ /* 0x000fea0003800000 */
[----:B----4-:R4:W5:Y:S01]  /*8e70*/  LDG.E.128 R8, [R32.64+0x80] ;  /* 0x0000800620087981 */ /* 0x010962000c1e1d00 */
        /* <DEDUP_REMOVED lines=42> */
.L_x_6088:
[----:B------:R-:W-:Y:S05]  /*9120*/  BSYNC B0 ;  /* 0x0000000000007941 */ /* 0x000fea0003800000 */
.L_x_6087:
[----:B-----5:R1:W-:Y:S02]  /*9130*/  STS.128 [R172+0x2000], R8 ;  /* 0x00200008ac007388 */ /* 0x0203e40000000c00 */
.L_x_6082:
[----:B------:R-:W-:Y:S05]  /*9140*/  BSYNC B2 ;  /* 0x0000000000027941 */ /* 0x000fea0003800000 */
.L_x_6081:
        /* <DEDUP_REMOVED lines=9> */
[----:B------:R-:W-:-:S03]  /*91e0*/  IMAD.SHL.U32 R34, R2, 0x2, RZ ;  /* 0x0000000202227824 */ /* 0x000fc600078e00ff */
[----:B------:R-:W-:Y:S02]  /*91f0*/  SHF.L.U64.HI R2, R2, 0x1, R123 ;  /* 0x0000000102027819 */ /* 0x000fe4000001027b */
[C---:B--2-4-:R-:W-:Y:S01]  /*9200*/  IADD3 R32, P4, R34.reuse, c[0x0][0x2a8], RZ ;  /* 0x0000aa0022207a10 */ /* 0x054fe20007f9e0ff */
[----:B------:R2:W-:Y:S01]  /*9210*/  @P1 STS.128 [R172+0x800], RZ ;  /* 0x000800ffac001388 */ /* 0x0005e20000000c00 */
[----:B------:R-:W-:Y:S02]  /*9220*/  IADD3 R34, P2, R34, c[0x0][0x2b0], RZ ;  /* 0x0000ac0022227a10 */ /* 0x000fe40007f5e0ff */
[C---:B------:R-:W-:Y:S02]  /*9230*/  IADD3.X R33, R2.reuse, c[0x0][0x2ac], RZ, P4, !PT ;  /* 0x0000ab0002217a10 */ /* 0x040fe400027fe4ff */
[----:B------:R-:W-:Y:S01]  /*9240*/  IADD3.X R35, R2, c[0x0][0x2b4], RZ, P2, !PT ;  /* 0x0000ad0002237a10 */ /* 0x000fe200017fe4ff */
[----:B------:R-:W-:Y:S05]  /*9250*/  @P1 BRA `(.L_x_6092) ;  /* 0x000002f000001947 */ /* 0x000fea0003800000 */
[----:B-1----:R1:W5:Y:S01]  /*9260*/  LDG.E.128 R8, [R28.64] ;  /* 0x000000061c087981 */ /* 0x002362000c1e1d00 */
        /* <DEDUP_REMOVED lines=44> */
.L_x_6094:
[----:B------:R-:W-:Y:S05]  /*9530*/  BSYNC B0 ;  /* 0x0000000000007941 */ /* 0x000fea0003800000 */
.L_x_6093:
[----:B-----5:R4:W-:Y:S02]  /*9540*/  STS.128 [R172+0x800], R8 ;  /* 0x00080008ac007388 */ /* 0x0209e40000000c00 */
.L_x_6092:
[----:B------:R-:W-:Y:S05]  /*9550*/  BSYNC B1 ;  /* 0x0000000000017941 */ /* 0x000fea0003800000 */
.L_x_6091:
[----:B------:R1:W-:Y:S01]  /*9560*/  @P0 STS.128 [R172+0x2800], RZ ;  /* 0x002800ffac000388 */ /* 0x0003e20000000c00 */
[----:B------:R-:W-:Y:S05]  /*9570*/  @P0 BRA `(.L_x_6090) ;  /* 0x000002f000000947 */ /* 0x000fea0003800000 */
[----:B-1--4-:R1:W5:Y:S01]  /*9580*/  LDG.E.128 R8, [R28.64+0x80] ;  /* 0x000080061c087981 */ /* 0x012362000c1e1d00 */
[----:B------:R-:W-:Y:S01]  /*9590*/  ISETP.GE.AND P1, PT, R12, c[0x0][0x230], PT ;  /* 0x00008c000c007a0c */ /* 0x000fe20003f26270 */
[----:B------:R-:W-:-:S12]  /*95a0*/  BSSY B0, `(.L_x_6095) ;  /* 0x000002b000007945 */ /* 0x000fd80003800000 */
[----:B------:R-:W-:Y:S05]  /*95b0*/  @P1 BRA `(.L_x_6096) ;  /* 0x0000029000001947 */ /* 0x000fea0003800000 */
[----:B------:R-:W4:Y:S04]  /*95c0*/  LDG.E.64 R4, [R34.64+0x40] ;  /* 0x0000400622047981 */ /* 0x000f28000c1e1b00 */
[----:B--2---:R-:W2:Y:S01]  /*95d0*/  LDG.E.64 R6, [R32.64+0x40] ;  /* 0x0000400620067981 */ /* 0x004ea2000c1e1b00 */
        /* <DEDUP_REMOVED lines=39> */
.L_x_6096:
[----:B------:R-:W-:Y:S05]  /*9850*/  BSYNC B0 ;  /* 0x0000000000007941 */ /* 0x000fea0003800000 */
.L_x_6095:
[----:B-----5:R4:W-:Y:S02]  /*9860*/  STS.128 [R172+0x2800], R8 ;  /* 0x00280008ac007388 */ /* 0x0209e40000000c00 */
.L_x_6090:
[----:B------:R-:W-:Y:S05]  /*9870*/  BSYNC B2 ;  /* 0x0000000000027941 */ /* 0x000fea0003800000 */
.L_x_6089:
[----:B-1----:R-:W-:Y:S01]  /*9880*/  IADD3 R28, R134, 0x20, RZ ;  /* 0x00000020861c7810 */ /* 0x002fe20007ffe0ff */
        /* <DEDUP_REMOVED lines=9> */
[C---:B------:R-:W-:Y:S02]  /*9920*/  IMAD.SHL.U32 R34, R5.reuse, 0x2, RZ ;  /* 0x0000000205227824 */ /* 0x040fe400078e00ff */
[----:B------:R1:W-:Y:S01]  /*9930*/  @P1 STS.128 [R172+0x1000], RZ ;  /* 0x001000ffac001388 */ /* 0x0003e20000000c00 */
[----:B------:R-:W-:Y:S02]  /*9940*/  SHF.L.U64.HI R2, R5, 0x1, R2 ;  /* 0x0000000105027819 */ /* 0x000fe40000010202 */
[C---:B--2-4-:R-:W-:Y:S02]  /*9950*/  IADD3 R32, P4, R34.reuse, c[0x0][0x2a8], RZ ;  /* 0x0000aa0022207a10 */ /* 0x054fe40007f9e0ff */
[----:B------:R-:W-:Y:S02]  /*9960*/  IADD3 R34, P2, R34, c[0x0][0x2b0], RZ ;  /* 0x0000ac0022227a10 */ /* 0x000fe40007f5e0ff */
[----:B------:R-:W-:-:S02]  /*9970*/  IADD3.X R33, R2, c[0x0][0x2ac], RZ, P4, !PT ;  /* 0x0000ab0002217a10 */ /* 0x000fc400027fe4ff */
[----:B------:R-:W-:Y:S01]  /*9980*/  IADD3.X R35, R2, c[0x0][0x2b4], RZ, P2, !PT ;  /* 0x0000ad0002237a10 */ /* 0x000fe200017fe4ff */
        /* <DEDUP_REMOVED lines=46> */
.L_x_6102:
[----:B------:R-:W-:Y:S05]  /*9c70*/  BSYNC B0 ;  /* 0x0000000000007941 */ /* 0x000fea0003800000 */
.L_x_6101:
[----:B-----5:R4:W-:Y:S02]  /*9c80*/  STS.128 [R172+0x1000], R8 ;  /* 0x00100008ac007388 */ /* 0x0209e40000000c00 */
.L_x_6100:
[----:B------:R-:W-:Y:S05]  /*9c90*/  BSYNC B1 ;  /* 0x0000000000017941 */ /* 0x000fea0003800000 */
.L_x_6099:
        /* <DEDUP_REMOVED lines=47> */
.L_x_6104:
[----:B------:R-:W-:Y:S05]  /*9f90*/  BSYNC B0 ;  /* 0x0000000000007941 */ /* 0x000fea0003800000 */
.L_x_6103:
[----:B-----5:R1:W-:Y:S02]  /*9fa0*/  STS.128 [R172+0x3000], R8 ;  /* 0x00300008ac007388 */ /* 0x0203e40000000c00 */
.L_x_6098:
[----:B------:R-:W-:Y:S05]  /*9fb0*/  BSYNC B2 ;  /* 0x0000000000027941 */ /* 0x000fea0003800000 */
.L_x_6097:
[----:B--2-4-:R-:W-:-:S04]  /*9fc0*/  IADD3 R30, R134, 0x30, RZ ;  /* 0x00000030861e7810 */ /* 0x014fc80007ffe0ff */
        /* <DEDUP_REMOVED lines=8> */
[C---:B------:R-:W-:Y:S02]  /*a050*/  IMAD.SHL.U32 R26, R2.reuse, 0x2, RZ ;  /* 0x00000002021a7824 */ /* 0x040fe400078e00ff */
[----:B------:R2:W-:Y:S01]  /*a060*/  @P1 STS.128 [R172+0x1800], RZ ;  /* 0x001800ffac001388 */ /* 0x0005e20000000c00 */
[----:B------:R-:W-:Y:S02]  /*a070*/  SHF.L.U64.HI R2, R2, 0x1, R13 ;  /* 0x0000000102027819 */ /* 0x000fe4000001020d */
[C---:B------:R-:W-:Y:S02]  /*a080*/  IADD3 R6, P4, R26.reuse, c[0x0][0x2a8], RZ ;  /* 0x0000aa001a067a10 */ /* 0x040fe40007f9e0ff */
[----:B------:R-:W-:Y:S02]  /*a090*/  IADD3 R26, P2, R26, c[0x0][0x2b0], RZ ;  /* 0x0000ac001a1a7a10 */ /* 0x000fe40007f5e0ff */
[----:B------:R-:W-:-:S02]  /*a0a0*/  IADD3.X R7, R2, c[0x0][0x2ac], RZ, P4, !PT ;  /* 0x0000ab0002077a10 */ /* 0x000fc400027fe4ff */
        /* <DEDUP_REMOVED lines=8> */
[----:B-----5:R-:W-:Y:S01]  /*a130*/  MOV R15, R11 ;  /* 0x0000000b000f7202 */ /* 0x020fe20000000f00 */
[--C-:B------:R-:W-:Y:S01]  /*a140*/  HADD2.F32 R21, -RZ, R9.reuse.H1_H1 ;  /* 0x30000009ff157230 */ /* 0x100fe20000004100 */
[----:B------:R-:W-:Y:S01]  /*a150*/  MOV R20, R10 ;  /* 0x0000000a00147202 */ /* 0x000fe20000000f00 */
[----:B------:R-:W-:Y:S02]  /*a160*/  HADD2.F32 R22, -RZ, R9.H0_H0 ;  /* 0x20000009ff167230 */ /* 0x000fe40000004100 */
[----:B------:R-:W-:-:S02]  /*a170*/  HADD2.F32 R17, -RZ, R15.H0_H0 ;  /* 0x2000000fff117230 */ /* 0x000fc40000004100 */
[----:B------:R-:W-:Y:S02]  /*a180*/  HADD2.F32 R15, -RZ, R15.H1_H1 ;  /* 0x3000000fff0f7230 */ /* 0x000fe40000004100 */
[----:B----4-:R-:W-:Y:S02]  /*a190*/  HADD2.F32 R11, -RZ, R2.H1_H1 ;  /* 0x30000002ff0b7230 */ /* 0x010fe40000004100 */
[----:B------:R-:W-:Y:S02]  /*a1a0*/  HADD2.F32 R24, -RZ, R3.H1_H1 ;  /* 0x30000003ff187230 */ /* 0x000fe40000004100 */
[----:B--2---:R-:W-:Y:S01]  /*a1b0*/  HADD2.F32 R16, -RZ, R4.H1_H1 ;  /* 0x30000004ff107230 */ /* 0x004fe20000004100 */
[-C--:B------:R-:W-:Y:S01]  /*a1c0*/  FMUL.FTZ R13, R21, R11.reuse ;  /* 0x0000000b150d7220 */ /* 0x080fe20000410000 */
[----:B------:R-:W-:Y:S01]  /*a1d0*/  HADD2.F32 R14, -RZ, R5.H1_H1 ;  /* 0x30000005ff0e7230 */ /* 0x000fe20000004100 */
[C---:B------:R-:W-:Y:S01]  /*a1e0*/  FMUL.FTZ R11, R22.reuse, R11 ;  /* 0x0000000b160b7220 */ /* 0x040fe20000410000 */
[----:B------:R-:W-:Y:S01]  /*a1f0*/  HADD2.F32 R2, -RZ, R2.H0_H0 ;  /* 0x20000002ff027230 */ /* 0x000fe20000004100 */
[----:B------:R-:W-:Y:S01]  /*a200*/  FMUL.FTZ R9, R17, R24 ;  /* 0x0000001811097220 */ /* 0x000fe20000410000 */
[----:B------:R-:W-:Y:S01]  /*a210*/  HADD2.F32 R3, -RZ, R3.H0_H0 ;  /* 0x20000003ff037230 */ /* 0x000fe20000004100 */
[----:B------:R-:W-:Y:S01]  /*a220*/  FFMA.FTZ R13, R22, R16, -R13 ;  /* 0x00000010160d7223 */ /* 0x000fe2000001080d */
[----:B------:R-:W-:Y:S01]  /*a230*/  HADD2.F32 R4, -RZ, R4.H0_H0 ;  /* 0x20000004ff047230 */ /* 0x000fe20000004100 */
[----:B------:R-:W-:-:S02]  /*a240*/  FMUL.FTZ R10, R15, R24 ;  /* 0x000000180f0a7220 */ /* 0x000fc40000410000 */
        /* <DEDUP_REMOVED lines=10> */
[----:B------:R-:W-:-:S02]  /*a2f0*/  FMUL.FTZ R5, R15, R2 ;  /* 0x000000020f057220 */ /* 0x000fc40000410000 */
[-C--:B------:R-:W-:Y:S02]  /*a300*/  FMUL.FTZ R2, R20, R3.reuse ;  /* 0x0000000314027220 */ /* 0x080fe40000410000 */
[C---:B------:R-:W-:Y:S02]  /*a310*/  FMUL.FTZ R3, R8.reuse, R3 ;  /* 0x0000000308037220 */ /* 0x040fe40000410000 */
[----:B------:R-:W-:Y:S01]  /*a320*/  FFMA.FTZ R5, R11, R4, -R5 ;  /* 0x000000040b057223 */ /* 0x000fe20000010805 */
[----:B------:R-:W-:Y:S01]  /*a330*/  F2FP.PACK_AB R11, R9, R10 ;  /* 0x0000000a090b723e */ /* 0x000fe200000000ff */
[----:B------:R-:W-:Y:S01]  /*a340*/  FFMA.FTZ R14, R15, R4, R14 ;  /* 0x000000040f0e7223 */ /* 0x000fe2000001000e */
[----:B------:R-:W-:Y:S01]  /*a350*/  MOV R9, R13 ;  /* 0x0000000d00097202 */ /* 0x000fe20000000f00 */
[-C--:B------:R-:W-:Y:S02]  /*a360*/  FFMA.FTZ R2, R8, R17.reuse, -R2 ;  /* 0x0000001108027223 */ /* 0x080fe40000010802 */
[----:B------:R-:W-:Y:S01]  /*a370*/  FFMA.FTZ R3, R20, R17, R3 ;  /* 0x0000001114037223 */ /* 0x000fe20000010003 */
[----:B------:R-:W-:-:S04]  /*a380*/  F2FP.PACK_AB R8, R14, R5 ;  /* 0x000000050e08723e */ /* 0x000fc800000000ff */
[----:B------:R-:W-:Y:S02]  /*a390*/  F2FP.PACK_AB R10, R3, R2 ;  /* 0x00000002030a723e */ /* 0x000fe400000000ff */
.L_x_6109:
[----:B------:R-:W-:Y:S05]  /*a3a0*/  BSYNC B0 ;  /* 0x0000000000007941 */ /* 0x000fea0003800000 */
.L_x_6108:
[----:B-----5:R4:W-:Y:S02]  /*a3b0*/  STS.128 [R172+0x1800], R8 ;  /* 0x00180008ac007388 */ /* 0x0209e40000000c00 */
.L_x_6107:
[----:B------:R-:W-:Y:S05]  /*a3c0*/  BSYNC B1 ;  /* 0x0000000000017941 */ /* 0x000fea0003800000 */
.L_x_6106:
        /* <DEDUP_REMOVED lines=10> */
[--C-:B------:R-:W-:Y:S02]  /*a470*/  HADD2.F32 R12, -RZ, R19.reuse.H0_H0 ;  /* 0x20000013ff0c7230 */ /* 0x100fe40000004100 */
[----:B------:R-:W-:-:S02]  /*a480*/  HADD2.F32 R13, -RZ, R19.H1_H1 ;  /* 0x30000013ff0d7230 */ /* 0x000fc40000004100 */
[----:B--2---:R-:W-:Y:S02]  /*a490*/  HADD2.F32 R17, -RZ, R2.H1_H1 ;  /* 0x30000002ff117230 */ /* 0x004fe40000004100 */
[----:B------:R-:W-:Y:S02]  /*a4a0*/  HADD2.F32 R15, -RZ, R3.H1_H1 ;  /* 0x30000003ff0f7230 */ /* 0x000fe40000004100 */
[----:B---34-:R-:W-:Y:S01]  /*a4b0*/  HADD2.F32 R11, -RZ, R4.H1_H1 ;  /* 0x30000004ff0b7230 */ /* 0x018fe20000004100 */
        /* <DEDUP_REMOVED lines=8> */
[-C--:B------:R-:W-:Y:S01]  /*a540*/  FFMA.FTZ R9, R20, R11.reuse, -R9 ;  /* 0x0000000b14097223 */ /* 0x080fe20000010809 */
[----:B------:R-:W-:Y:S01]  /*a550*/  HADD2.F32 R4, -RZ, R4.H0_H0 ;  /* 0x20000004ff047230 */ /* 0x000fe20000004100 */
[----:B------:R-:W-:Y:S01]  /*a560*/  FFMA.FTZ R8, R14, R11, R8 ;  /* 0x0000000b0e087223 */ /* 0x000fe20000010008 */
[----:B------:R-:W-:Y:S01]  /*a570*/  HADD2.F32 R11, -RZ, R16.H0_H0 ;  /* 0x20000010ff0b7230 */ /* 0x000fe20000004100 */
[----:B------:R-:W-:-:S02]  /*a580*/  FFMA.FTZ R7, R12, R10, -R7 ;  /* 0x0000000a0c077223 */ /* 0x000fc40000010807 */
        /* <DEDUP_REMOVED lines=8> */
[----:B------:R-:W-:Y:S02]  /*a610*/  FFMA.FTZ R12, R13, R4, R12 ;  /* 0x000000040d0c7223 */ /* 0x000fe4000001000c */
[----:B------:R-:W-:-:S02]  /*a620*/  FMUL.FTZ R2, R18, R3 ;  /* 0x0000000312027220 */ /* 0x000fc40000410000 */
[C---:B------:R-:W-:Y:S02]  /*a630*/  FMUL.FTZ R3, R10.reuse, R3 ;  /* 0x000000030a037220 */ /* 0x040fe40000410000 */
[----:B------:R-:W-:Y:S02]  /*a640*/  FFMA.FTZ R5, R11, R4, -R5 ;  /* 0x000000040b057223 */ /* 0x000fe40000010805 */
[-C--:B------:R-:W-:Y:S02]  /*a650*/  FFMA.FTZ R2, R10, R15.reuse, -R2 ;  /* 0x0000000f0a027223 */ /* 0x080fe40000010802 */
[----:B------:R-:W-:Y:S01]  /*a660*/  FFMA.FTZ R3, R18, R15, R3 ;  /* 0x0000000f12037223 */ /* 0x000fe20000010003 */
[----:B------:R-:W-:-:S04]  /*a670*/  F2FP.PACK_AB R16, R12, R5 ;  /* 0x000000050c10723e */ /* 0x000fc800000000ff */
[----:B------:R-:W-:Y:S02]  /*a680*/  F2FP.PACK_AB R18, R3, R2 ;  /* 0x000000020312723e */ /* 0x000fe400000000ff */
.L_x_6111:
[----:B------:R-:W-:Y:S05]  /*a690*/  BSYNC B0 ;  /* 0x0000000000007941 */ /* 0x000fea0003800000 */
.L_x_6110:
[----:B-----5:R1:W-:Y:S01]  /*a6a0*/  STS.128 [R172+0x3800], R16 ;  /* 0x00380010ac007388 */ /* 0x0203e20000000c00 */
[----:B------:R-:W-:Y:S05]  /*a6b0*/  BRA `(.L_x_6105) ;  /* 0x0000353000007947 */ /* 0x000fea0003800000 */
.L_x_6080:
        /* <DEDUP_REMOVED lines=45> */
[----:B------:R-:W-:Y:S01]  /*a990*/  HADD2.F32 R36, -RZ, R21.H1_H1 ;  /* 0x30000015ff247230 */ /* 0x000fe20000004100 */
[----:B------:R-:W-:Y:S01]  /*a9a0*/  FMUL.FTZ R37, R37, R4 ;  /* 0x0000000425257220 */ /* 0x000fe20000410000 */
[----:B------:R-:W-:Y:S01]  /*a9b0*/  HADD2.F32 R4, -RZ, R22.H0_H0 ;  /* 0x20000016ff047230 */ /* 0x000fe20000004100 */
[----:B------:R-:W-:Y:S01]  /*a9c0*/  @!P2 FADD.FTZ R15, -R15, -RZ ;  /* 0x800000ff0f0fa221 */ /* 0x000fe20000010100 */
[----:B------:R-:W-:Y:S01]  /*a9d0*/  HADD2.F32 R0, -RZ, R23.H1_H1 ;  /* 0x30000017ff007230 */ /* 0x000fe20000004100 */
[----:B------:R-:W-:-:S02]  /*a9e0*/  @!P2 FADD.FTZ R5, -R5, -RZ ;  /* 0x800000ff0505a221 */ /* 0x000fc40000010100 */
[----:B------:R-:W-:Y:S02]  /*a9f0*/  @!P2 FADD.FTZ R7, -R7, -RZ ;  /* 0x800000ff0707a221 */ /* 0x000fe40000010100 */
[----:B------:R-:W-:Y:S01]  /*aa00*/  FMUL.FTZ R20, R20, R13 ;  /* 0x0000000d14147220 */ /* 0x000fe20000410000 */
[----:B------:R-:W-:Y:S01]  /*aa10*/  HADD2.F32 R13, -RZ, R23.H0_H0 ;  /* 0x20000017ff0d7230 */ /* 0x000fe20000004100 */
[----:B------:R-:W-:Y:S01]  /*aa20*/  FMUL.FTZ R36, R36, R15 ;  /* 0x0000000f24247220 */ /* 0x000fe20000410000 */
[----:B------:R-:W-:Y:S01]  /*aa30*/  HADD2.F32 R15, -RZ, R22.H1_H1 ;  /* 0x30000016ff0f7230 */ /* 0x000fe20000004100 */
[----:B------:R-:W-:Y:S02]  /*aa40*/  @!P2 FADD.FTZ R6, -R6, -RZ ;  /* 0x800000ff0606a221 */ /* 0x000fe40000010100 */
[----:B------:R-:W-:Y:S01]  /*aa50*/  FMUL.FTZ R5, R4, R5 ;  /* 0x0000000504057220 */ /* 0x000fe20000410000 */
[----:B---3--:R-:W-:Y:S01]  /*aa60*/  HADD2.F32 R4, -RZ, R8.H0_H0 ;  /* 0x20000008ff047230 */ /* 0x008fe20000004100 */
[----:B------:R-:W-:Y:S01]  /*aa70*/  FMUL.FTZ R7, R0, R7 ;  /* 0x0000000700077220 */ /* 0x000fe20000410000 */
[----:B-----5:R-:W-:Y:S01]  /*aa80*/  HADD2.F32 R0, -RZ, R24.H0_H0 ;  /* 0x20000018ff007230 */ /* 0x020fe20000004100 */
[----:B------:R-:W-:-:S02]  /*aa90*/  @!P2 FADD.FTZ R34, -R34, -RZ ;  /* 0x800000ff2222a221 */ /* 0x000fc40000010100 */
[----:B------:R-:W-:Y:S01]  /*aaa0*/  FMUL.FTZ R6, R13, R6 ;  /* 0x000000060d067220 */ /* 0x000fe20000410000 */
[----:B------:R-:W-:Y:S01]  /*aab0*/  HADD2.F32 R13, -RZ, R24.H1_H1 ;  /* 0x30000018ff0d7230 */ /* 0x000fe20000004100 */
[----:B------:R-:W-:Y:S01]  /*aac0*/  FMUL.FTZ R34, R15, R34 ;  /* 0x000000220f227220 */ /* 0x000fe20000410000 */
[--C-:B------:R-:W-:Y:S01]  /*aad0*/  HADD2.F32 R24, -RZ, R10.reuse.H0_H0 ;  /* 0x2000000aff187230 */ /* 0x100fe20000004100 */
[----:B------:R-:W-:Y:S01]  /*aae0*/  FFMA.FTZ R0, R0, R4, R35 ;  /* 0x0000000400007223 */ /* 0x000fe20000010023 */
[----:B------:R-:W-:Y:S02]  /*aaf0*/  HADD2.F32 R23, -RZ, R10.H1_H1 ;  /* 0x3000000aff177230 */ /* 0x000fe40000004100 */
        /* <DEDUP_REMOVED lines=22> */
.L_x_6117:
[----:B------:R-:W-:Y:S05]  /*ac60*/  BSYNC B0 ;  /* 0x0000000000007941 */ /* 0x000fea0003800000 */
.L_x_6116:
[----:B-----5:R4:W-:Y:S02]  /*ac70*/  STS.128 [R172], R24 ;  /* 0x00000018ac007388 */ /* 0x0209e40000000c00 */
.L_x_6115:
[----:B------:R-:W-:Y:S05]  /*ac80*/  BSYNC B1 ;  /* 0x0000000000017941 */ /* 0x000fea0003800000 */
.L_x_6114:
        /* <DEDUP_REMOVED lines=54> */
[----:B----4-:R-:W-:Y:S01]  /*aff0*/  HADD2.F32 R4, -RZ, R8.H0_H0 ;  /* 0x20000008ff047230 */ /* 0x010fe20000004100 */
        /* <DEDUP_REMOVED lines=31> */
.L_x_6119:
[----:B------:R-:W-:Y:S05]  /*b1f0*/  BSYNC B0 ;  /* 0x0000000000007941 */ /* 0x000fea0003800000 */
.L_x_6118:
[----:B-----5:R1:W-:Y:S02]  /*b200*/  STS.128 [R172+0x2000], R24 ;  /* 0x00200018ac007388 */ /* 0x0203e40000000c00 */
.L_x_6113:
[----:B------:R-:W-:Y:S05]  /*b210*/  BSYNC B2 ;  /* 0x0000000000027941 */ /* 0x000fea0003800000 */
.L_x_6112:
        /* <DEDUP_REMOVED lines=64> */
[--C-:B---3--:R-:W-:Y:S01]  /*b620*/  HADD2.F32 R4, -RZ, R8.reuse.H0_H0 ;  /* 0x20000008ff047230 */ /* 0x108fe20000004100 */
        /* <DEDUP_REMOVED lines=30> */
.L_x_6125:
[----:B------:R-:W-:Y:S05]  /*b810*/  BSYNC B0 ;  /* 0x0000000000007941 */ /* 0x000fea0003800000 */
.L_x_6124:
[----:B-----5:R4:W-:Y:S02]  /*b820*/  STS.128 [R172+0x800], R24 ;  /* 0x00080018ac007388 */ /* 0x0209e40000000c00 */
.L_x_6123:
[----:B------:R-:W-:Y:S05]  /*b830*/  BSYNC B1 ;  /* 0x0000000000017941 */ /* 0x000fea0003800000 */
.L_x_6122:
        /* <DEDUP_REMOVED lines=89> */
.L_x_6127:
[----:B------:R-:W-:Y:S05]  /*bdd0*/  BSYNC B0 ;  /* 0x0000000000007941 */ /* 0x000fea0003800000 */
.L_x_6126:
[----:B-----5:R1:W-:Y:S02]  /*bde0*/  STS.128 [R172+0x2800], R20 ;  /* 0x00280014ac007388 */ /* 0x0203e40000000c00 */
.L_x_6121:
[----:B------:R-:W-:Y:S05]  /*bdf0*/  BSYNC B2 ;  /* 0x0000000000027941 */ /* 0x000fea0003800000 */
.L_x_6120:
        /* <DEDUP_REMOVED lines=9> */
[----:B----4-:R4:W5:Y:S01]  /*be90*/  LDG.E.128 R24, [R30.64] ;  /* 0x000000061e187981 */ /* 0x010962000c1e1d00 */
        /* <DEDUP_REMOVED lines=18> */
[----:B--2---:R-:W2:Y:S03]  /*bfc0*/  LDG.E.128 R20, [R20.64] ;  /* 0x0000000614147981 */ /* 0x004ea6000c1e1d00 */
        /* <DEDUP_REMOVED lines=28> */
[----:B------:R-:W-:Y:S01]  /*c190*/  HADD2.F32 R15, -RZ, R22.H1_H1 ;  /* 0x30000016ff0f7230 */ /* 0x000fe20000004100 */
[----:B------:R-:W-:Y:S01]  /*c1a0*/  @!P1 FADD.FTZ R32, -R32, -RZ ;  /* 0x800000ff20209221 */ /* 0x000fe20000010100 */
[----:B------:R-:W-:Y:S01]  /*c1b0*/  HADD2.F32 R36, -RZ, R21.H1_H1 ;  /* 0x30000015ff247230 */ /* 0x000fe20000004100 */
[----:B------:R-:W-:Y:S02]  /*c1c0*/  @!P1 FADD.FTZ R29, -R29, -RZ ;  /* 0x800000ff1d1d9221 */ /* 0x000fe40000010100 */
[----:B------:R-:W-:Y:S01]  /*c1d0*/  FMUL.FTZ R6, R13, R6 ;  /* 0x000000060d067220 */ /* 0x000fe20000410000 */
[----:B-----5:R-:W-:Y:S01]  /*c1e0*/  HADD2.F32 R13, -RZ, R24.H0_H0 ;  /* 0x20000018ff0d7230 */ /* 0x020fe20000004100 */
[----:B------:R-:W-:Y:S01]  /*c1f0*/  FMUL.FTZ R7, R4, R7 ;  /* 0x0000000704077220 */ /* 0x000fe20000410000 */
[----:B----4-:R-:W-:Y:S01]  /*c200*/  HADD2.F32 R4, -RZ, R8.H0_H0 ;  /* 0x20000008ff047230 */ /* 0x010fe20000004100 */
[----:B------:R-:W-:Y:S01]  /*c210*/  FMUL.FTZ R32, R15, R32 ;  /* 0x000000200f207220 */ /* 0x000fe20000410000 */
[----:B------:R-:W-:Y:S01]  /*c220*/  HADD2.F32 R38, -RZ, R22.H0_H0 ;  /* 0x20000016ff267230 */ /* 0x000fe20000004100 */
[----:B------:R-:W-:Y:S01]  /*c230*/  FMUL.FTZ R36, R36, R29 ;  /* 0x0000001d24247220 */ /* 0x000fe20000410000 */
[----:B------:R-:W-:Y:S01]  /*c240*/  HADD2.F32 R15, -RZ, R24.H1_H1 ;  /* 0x30000018ff0f7230 */ /* 0x000fe20000004100 */
[----:B------:R-:W-:Y:S01]  /*c250*/  @!P1 FADD.FTZ R5, -R5, -RZ ;  /* 0x800000ff05059221 */ /* 0x000fe20000010100 */
[--C-:B------:R-:W-:Y:S01]  /*c260*/  HADD2.F32 R24, -RZ, R10.reuse.H0_H0 ;  /* 0x2000000aff187230 */ /* 0x100fe20000004100 */
[----:B------:R-:W-:Y:S01]  /*c270*/  FFMA.FTZ R4, R13, R4, R34 ;  /* 0x000000040d047223 */ /* 0x000fe20000010022 */
[----:B------:R-:W-:-:S02]  /*c280*/  HADD2.F32 R29, -RZ, R10.H1_H1 ;  /* 0x3000000aff1d7230 */ /* 0x000fc40000004100 */
[----:B------:R-:W-:Y:S02]  /*c290*/  HADD2.F32 R21, -RZ, R8.H1_H1 ;  /* 0x30000008ff157230 */ /* 0x000fe40000004100 */
[--C-:B------:R-:W-:Y:S02]  /*c2a0*/  HADD2.F32 R23, -RZ, R11.reuse.H0_H0 ;  /* 0x2000000bff177230 */ /* 0x100fe40000004100 */
[----:B------:R-:W-:Y:S02]  /*c2b0*/  HADD2.F32 R10, -RZ, R11.H1_H1 ;  /* 0x3000000bff0a7230 */ /* 0x000fe40000004100 */
[----:B------:R-:W-:Y:S02]  /*c2c0*/  HADD2.F32 R22, -RZ, R25.H0_H0 ;  /* 0x20000019ff167230 */ /* 0x000fe40000004100 */
[----:B------:R-:W-:Y:S02]  /*c2d0*/  HADD2.F32 R8, -RZ, R9.H0_H0 ;  /* 0x20000009ff087230 */ /* 0x000fe40000004100 */
[----:B------:R-:W-:-:S02]  /*c2e0*/  HADD2.F32 R11, -RZ, R26.H0_H0 ;  /* 0x2000001aff0b7230 */ /* 0x000fc40000004100 */
[----:B------:R-:W-:Y:S01]  /*c2f0*/  HADD2.F32 R13, -RZ, R27.H0_H0 ;  /* 0x2000001bff0d7230 */ /* 0x000fe20000004100 */
[----:B------:R-:W-:Y:S01]  /*c300*/  FMUL.FTZ R5, R38, R5 ;  /* 0x0000000526057220 */ /* 0x000fe20000410000 */
        /* <DEDUP_REMOVED lines=15> */
.L_x_6133:
[----:B------:R-:W-:Y:S05]  /*c400*/  BSYNC B0 ;  /* 0x0000000000007941 */ /* 0x000fea0003800000 */
.L_x_6132:
[----:B-----5:R1:W-:Y:S02]  /*c410*/  STS.128 [R172+0x1000], R24 ;  /* 0x00100018ac007388 */ /* 0x0203e40000000c00 */
.L_x_6131:
[----:B------:R-:W-:Y:S05]  /*c420*/  BSYNC B1 ;  /* 0x0000000000017941 */ /* 0x000fea0003800000 */
.L_x_6130:
[----:B------:R1:W-:Y:S01]  /*c430*/  @P0 STS.128 [R172+0x3000], RZ ;  /* 0x003000ffac000388 */ /* 0x0003e20000000c00 */
[----:B------:R-:W-:Y:S05]  /*c440*/  @P0 BRA `(.L_x_6129) ;  /* 0x0000059000000947 */ /* 0x000fea0003800000 */
[----:B-1--4-:R1:W5:Y:S01]  /*c450*/  LDG.E.128 R24, [R30.64+0x80] ;  /* 0x000080061e187981 */ /* 0x012362000c1e1d00 */
        /* <DEDUP_REMOVED lines=27> */
[----:B-1----:R-:W-:Y:S02]  /*c610*/  HADD2.F32 R31, -RZ, R21.H0_H0 ;  /* 0x20000015ff1f7230 */ /* 0x002fe40000004100 */
        /* <DEDUP_REMOVED lines=26> */
[----:B---3--:R-:W-:Y:S01]  /*c7c0*/  HADD2.F32 R4, -RZ, R8.H0_H0 ;  /* 0x20000008ff047230 */ /* 0x008fe20000004100 */
        /* <DEDUP_REMOVED lines=31> */
.L_x_6135:
[----:B------:R-:W-:Y:S05]  /*c9c0*/  BSYNC B0 ;  /* 0x0000000000007941 */ /* 0x000fea0003800000 */
.L_x_6134:
[----:B-----5:R4:W-:Y:S02]  /*c9d0*/  STS.128 [R172+0x3000], R24 ;  /* 0x00300018ac007388 */ /* 0x0209e40000000c00 */
.L_x_6129:
[----:B------:R-:W-:Y:S05]  /*c9e0*/  BSYNC B2 ;  /* 0x0000000000027941 */ /* 0x000fea0003800000 */
.L_x_6128:
[----:B-1--4-:R-:W-:-:S04]  /*c9f0*/  IADD3 R30, R134, 0x30, RZ ;  /* 0x00000030861e7810 */ /* 0x012fc80007ffe0ff */
[----:B------:R-:W-:-:S04]  /*ca00*/  ISETP.GE.AND P1, PT, R30, R3, PT ;  /* 0x000000031e00720c */ /* 0x000fc80003f26270 */
[----:B------:R-:W-:-:S13]  /*ca10*/  ISETP.LT.OR P1, PT, R110, -0x187, P1 ;  /* 0xfffffe796e00780c */ /* 0x000fda0000f21670 */
[----:B------:R-:W-:Y:S05]  /*ca20*/  @P1 BRA `(.L_x_6105) ;  /* 0x000011c000001947 */ /* 0x000fea0003800000 */
[----:B------:R-:W-:Y:S01]  /*ca30*/  ISETP.GE.AND P1, PT, R16, c[0x0][0x220], PT ;  /* 0x0000880010007a0c */ /* 0x000fe20003f26270 */
[----:B------:R-:W-:-:S12]  /*ca40*/  BSSY B1, `(.L_x_6136) ;  /* 0x000005c000017945 */ /* 0x000fd80003800000 */
[----:B------:R1:W-:Y:S01]  /*ca50*/  @P1 STS.128 [R172+0x1800], RZ ;  /* 0x001800ffac001388 */ /* 0x0003e20000000c00 */
        /* <DEDUP_REMOVED lines=18> */
[----:B--2---:R-:W2:Y:S03]  /*cb80*/  LDG.E.128 R24, [R24.64] ;  /* 0x0000000618187981 */ /* 0x004ea6000c1e1d00 */
[----:B------:R-:W-:Y:S02]  /*cb90*/  LEA.HI.X.SX32 R4, R4, R3, 0x1, P2 ;  /* 0x0000000304047211 */ /* 0x000fe400010f0eff */
[----:B------:R-:W-:-:S04]  /*cba0*/  LEA R6, P2, R5, c[0x0][0x2b0], 0x1 ;  /* 0x0000ac0005067a11 */ /* 0x000fc800078408ff */
[----:B------:R-:W-:Y:S02]  /*cbb0*/  LEA.HI.X R7, R5, c[0x0][0x2b4], R4, 0x1, P2 ;  /* 0x0000ad0005077a11 */ /* 0x000fe400010f0c04 */
[----:B------:R-:W-:-:S04]  /*cbc0*/  IADD3 R8, P2, R9, R8, RZ ;  /* 0x0000000809087210 */ /* 0x000fc80007f5e0ff */
[----:B---3--:R-:W3:Y:S01]  /*cbd0*/  LDG.E.128 R4, [R6.64] ;  /* 0x0000000606047981 */ /* 0x008ee2000c1e1d00 */
[----:B------:R-:W-:Y:S02]  /*cbe0*/  LEA.HI.X.SX32 R3, R9, R3, 0x1, P2 ;  /* 0x0000000309037211 */ /* 0x000fe400010f0eff */
[----:B------:R-:W-:-:S04]  /*cbf0*/  LEA R10, P2, R8, c[0x0][0x2a8], 0x1 ;  /* 0x0000aa00080a7a11 */ /* 0x000fc800078408ff */
[----:B------:R-:W-:-:S06]  /*cc00*/  LEA.HI.X R11, R8, c[0x0][0x2ac], R3, 0x1, P2 ;  /* 0x0000ab00080b7a11 */ /* 0x000fcc00010f0c03 */
[----:B----4-:R-:W4:Y:S01]  /*cc10*/  LDG.E.128 R8, [R10.64] ;  /* 0x000000060a087981 */ /* 0x010f22000c1e1d00 */
[--C-:B--2---:R-:W-:Y:S02]  /*cc20*/  HADD2.F32 R32, -RZ, R24.reuse.H0_H0 ;  /* 0x20000018ff207230 */ /* 0x104fe40000004100 */
[----:B------:R-:W-:Y:S02]  /*cc30*/  HADD2.F32 R17, -RZ, R25.H0_H0 ;  /* 0x20000019ff117230 */ /* 0x000fe40000004100 */
[----:B------:R-:W-:Y:S02]  /*cc40*/  HADD2.F32 R24, -RZ, R24.H1_H1 ;  /* 0x30000018ff187230 */ /* 0x000fe40000004100 */
[--C-:B---3--:R-:W-:Y:S02]  /*cc50*/  HADD2.F32 R3, -RZ, R4.reuse.H0_H0 ;  /* 0x20000004ff037230 */ /* 0x108fe40000004100 */
[----:B------:R-:W-:Y:S02]  /*cc60*/  HADD2.F32 R13, -RZ, R4.H1_H1 ;  /* 0x30000004ff0d7230 */ /* 0x000fe40000004100 */
[----:B------:R-:W-:-:S02]  /*cc70*/  HADD2.F32 R4, -RZ, R5.H0_H0 ;  /* 0x20000005ff047230 */ /* 0x000fc40000004100 */
[----:B------:R-:W-:Y:S01]  /*cc80*/  HADD2.F32 R15, -RZ, R5.H1_H1 ;  /* 0x30000005ff0f7230 */ /* 0x000fe20000004100 */
[----:B------:R-:W-:Y:S01]  /*cc90*/  @!P1 FADD.FTZ R3, -R3, -RZ ;  /* 0x800000ff03039221 */ /* 0x000fe20000010100 */
[--C-:B------:R-:W-:Y:S01]  /*cca0*/  HADD2.F32 R5, -RZ, R6.reuse.H0_H0 ;  /* 0x20000006ff057230 */ /* 0x100fe20000004100 */
[----:B------:R-:W-:Y:S01]  /*ccb0*/  @!P1 FADD.FTZ R4, -R4, -RZ ;  /* 0x800000ff04049221 */ /* 0x000fe20000010100 */
[----:B------:R-:W-:Y:S02]  /*ccc0*/  HADD2.F32 R16, -RZ, R6.H1_H1 ;  /* 0x30000006ff107230 */ /* 0x000fe40000004100 */
[--C-:B------:R-:W-:Y:S02]  /*ccd0*/  HADD2.F32 R6, -RZ, R7.reuse.H0_H0 ;  /* 0x20000007ff067230 */ /* 0x100fe40000004100 */
[----:B------:R-:W-:Y:S01]  /*cce0*/  HADD2.F32 R7, -RZ, R7.H1_H1 ;  /* 0x30000007ff077230 */ /* 0x000fe20000004100 */
[----:B------:R-:W-:Y:S01]  /*ccf0*/  FMUL.FTZ R32, R32, R3 ;  /* 0x0000000320207220 */ /* 0x000fe20000410000 */
[--C-:B------:R-:W-:Y:S01]  /*cd00*/  HADD2.F32 R3, -RZ, R27.reuse.H0_H0 ;  /* 0x2000001bff037230 */ /* 0x100fe20000004100 */
[----:B------:R-:W-:Y:S01]  /*cd10*/  FMUL.FTZ R17, R17, R4 ;  /* 0x0000000411117220 */ /* 0x000fe20000410000 */
[----:B------:R-:W-:Y:S01]  /*cd20*/  HADD2.F32 R4, -RZ, R27.H1_H1 ;  /* 0x3000001bff047230 */ /* 0x000fe20000004100 */
[----:B------:R-:W-:-:S02]  /*cd30*/  @!P1 FADD.FTZ R13, -R13, -RZ ;  /* 0x800000ff0d0d9221 */ /* 0x000fc40000010100 */
        /* <DEDUP_REMOVED lines=9> */
[----:B------:R-:W-:-:S02]  /*cdd0*/  @!P1 FADD.FTZ R15, -R15, -RZ ;  /* 0x800000ff0f0f9221 */ /* 0x000fc40000010100 */
[----:B------:R-:W-:Y:S01]  /*cde0*/  @!P1 FADD.FTZ R16, -R16, -RZ ;  /* 0x800000ff10109221 */ /* 0x000fe20000010100 */
[----:B------:R-:W-:Y:S01]  /*cdf0*/  HADD2.F32 R36, -RZ, R26.H0_H0 ;  /* 0x2000001aff247230 */ /* 0x000fe20000004100 */
[----:B------:R-:W-:Y:S01]  /*ce00*/  FMUL.FTZ R34, R34, R15 ;  /* 0x0000000f22227220 */ /* 0x000fe20000410000 */
[--C-:B------:R-:W-:Y:S01]  /*ce10*/  HADD2.F32 R26, -RZ, R10.reuse.H0_H0 ;  /* 0x2000000aff1a7230 */ /* 0x100fe20000004100 */
[----:B------:R-:W-:Y:S01]  /*ce20*/  @!P1 FADD.FTZ R5, -R5, -RZ ;  /* 0x800000ff05059221 */ /* 0x000fe20000010100 */
[----:B------:R-:W-:Y:S01]  /*ce30*/  HADD2.F32 R27, -RZ, R10.H1_H1 ;  /* 0x3000000aff1b7230 */ /* 0x000fe20000004100 */
        /* <DEDUP_REMOVED lines=26> */
.L_x_6139:
[----:B------:R-:W-:Y:S05]  /*cfe0*/  BSYNC B0 ;  /* 0x0000000000007941 */ /* 0x000fea0003800000 */
.L_x_6138:
[----:B-----5:R1:W-:Y:S02]  /*cff0*/  STS.128 [R172+0x1800], R20 ;  /* 0x00180014ac007388 */ /* 0x0203e40000000c00 */
.L_x_6137:
[----:B------:R-:W-:Y:S05]  /*d000*/  BSYNC B1 ;  /* 0x0000000000017941 */ /* 0x000fea0003800000 */
.L_x_6136:
[----:B------:R1:W-:Y:S01]  /*d010*/  @P0 STS.128 [R172+0x3800], RZ ;  /* 0x003800ffac000388 */ /* 0x0003e20000000c00 */
[----:B------:R-:W-:Y:S05]  /*d020*/  @P0 BRA `(.L_x_6105) ;  /* 0x00000bc000000947 */ /* 0x000fea0003800000 */
[----:B-1----:R1:W5:Y:S01]  /*d030*/  LDG.E.128 R20, [R18.64+0x80] ;  /* 0x0000800612147981 */ /* 0x002362000c1e1d00 */
[----:B------:R-:W-:Y:S01]  /*d040*/  ISETP.GE.AND P0, PT, R12, c[0x0][0x230], PT ;  /* 0x00008c000c007a0c */ /* 0x000fe20003f06270 */
[----:B------:R-:W-:Y:S01]  /*d050*/  BSSY B0, `(.L_x_6140) ;  /* 0x000005a000007945 */ /* 0x000fe20003800000 */
[----:B------:R-:W-:-:S05]  /*d060*/  IADD3 R8, P1, R18, 0x80, RZ ;  /* 0x0000008012087810 */ /* 0x000fca0007f3e0ff */
[----:B------:R-:W-:-:S06]  /*d070*/  IMAD.X R9, RZ, RZ, R19, P1 ;  /* 0x000000ffff097224 */ /* 0x000fcc00008e0613 */
        /* <DEDUP_REMOVED lines=10> */
[----:B------:R-:W-:Y:S01]  /*d120*/  IMAD.WIDE R12, R5, 0x2, R8 ;  /* 0x00000002050c7825 */ /* 0x000fe200078e0208 */
[----:B------:R-:W-:-:S04]  /*d130*/  IADD3 R2, P1, R7, R2, RZ ;  /* 0x0000000207027210 */ /* 0x000fc80007f3e0ff */
[----:B------:R-:W-:Y:S02]  /*d140*/  LEA.HI.X.SX32 R3, R7, R14, 0x1, P1 ;  /* 0x0000000e07037211 */ /* 0x000fe400008f0eff */
[C---:B------:R-:W-:Y:S01]  /*d150*/  IADD3 R6, P1, R4.reuse, R2, RZ ;  /* 0x0000000204067210 */ /* 0x040fe20007f3e0ff */
[----:B--2---:R-:W2:Y:S03]  /*d160*/  LDG.E.128 R12, [R12.64] ;  /* 0x000000060c0c7981 */ /* 0x004ea6000c1e1d00 */
[----:B------:R-:W-:Y:S02]  /*d170*/  LEA.HI.X.SX32 R7, R4, R3, 0x1, P1 ;  /* 0x0000000304077211 */ /* 0x000fe400008f0eff */
[----:B------:R-:W-:Y:S02]  /*d180*/  LEA R4, P1, R6, c[0x0][0x2b0], 0x1 ;  /* 0x0000ac0006047a11 */ /* 0x000fe400078208ff */
[----:B------:R-:W-:-:S02]  /*d190*/  @P0 SHF.R.S32.HI R124, RZ, 0x1, R124 ;  /* 0x00000001ff7c0819 */ /* 0x000fc4000001147c */
[----:B------:R-:W-:Y:S02]  /*d1a0*/  LEA.HI.X R5, R6, c[0x0][0x2b4], R7, 0x1, P1 ;  /* 0x0000ad0006057a11 */ /* 0x000fe400008f0c07 */
[----:B------:R-:W-:Y:S02]  /*d1b0*/  MOV R8, RZ ;  /* 0x000000ff00087202 */ /* 0x000fe40000000f00 */
[----:B------:R-:W-:Y:S02]  /*d1c0*/  @P0 IADD3 R8, -R124, RZ, RZ ;  /* 0x000000ff7c080210 */ /* 0x000fe40007ffe1ff */
[----:B---3--:R-:W3:Y:S02]  /*d1d0*/  LDG.E.128 R4, [R4.64] ;  /* 0x0000000604047981 */ /* 0x008ee4000c1e1d00 */
[----:B------:R-:W-:-:S04]  /*d1e0*/  IADD3 R2, P1, R8, R2, RZ ;  /* 0x0000000208027210 */ /* 0x000fc80007f3e0ff */
[----:B------:R-:W-:Y:S02]  /*d1f0*/  LEA.HI.X.SX32 R3, R8, R3, 0x1, P1 ;  /* 0x0000000308037211 */ /* 0x000fe400008f0eff */
[----:B------:R-:W-:-:S04]  /*d200*/  LEA R8, P1, R2, c[0x0][0x2a8], 0x1 ;  /* 0x0000aa0002087a11 */ /* 0x000fc800078208ff */
[----:B------:R-:W-:-:S06]  /*d210*/  LEA.HI.X R9, R2, c[0x0][0x2ac], R3, 0x1, P1 ;  /* 0x0000ab0002097a11 */ /* 0x000fcc00008f0c03 */
[----:B----4-:R-:W4:Y:S01]  /*d220*/  LDG.E.128 R8, [R8.64] ;  /* 0x0000000608087981 */ /* 0x010f22000c1e1d00 */
[--C-:B-12---:R-:W-:Y:S02]  /*d230*/  HADD2.F32 R19, -RZ, R13.reuse.H0_H0 ;  /* 0x2000000dff137230 */ /* 0x106fe40000004100 */
        /* <DEDUP_REMOVED lines=28> */
[----:B------:R-:W-:Y:S01]  /*d400*/  HADD2.F32 R2, -RZ, R21.H0_H0 ;  /* 0x20000015ff027230 */ /* 0x000fe20000004100 */
[----:B------:R-:W-:Y:S01]  /*d410*/  @!P0 FADD.FTZ R17, -R17, -RZ ;  /* 0x800000ff11118221 */ /* 0x000fe20000010100 */
[----:B----4-:R-:W-:-:S02]  /*d420*/  HADD2.F32 R3, -RZ, R9.H0_H0 ;  /* 0x20000009ff037230 */ /* 0x010fc40000004100 */
        /* <DEDUP_REMOVED lines=28> */
.L_x_6141:
[----:B------:R-:W-:Y:S05]  /*d5f0*/  BSYNC B0 ;  /* 0x0000000000007941 */ /* 0x000fea0003800000 */
.L_x_6140:
[----:B-----5:R1:W-:Y:S01]  /*d600*/  STS.128 [R172+0x3800], R20 ;  /* 0x00380014ac007388 */ /* 0x0203e20000000c00 */
[----:B------:R-:W-:Y:S05]  /*d610*/  BRA `(.L_x_6105) ;  /* 0x000005d000007947 */ /* 0x000fea0003800000 */
.L_x_6079:
[----:B------:R-:W-:Y:S01]  /*d620*/  IADD3 R9, -R57, R168, RZ ;  /* 0x000000a839097210 */ /* 0x000fe20007ffe1ff */
[----:B------:R-:W-:Y:S03]  /*d630*/  BSSY B0, `(.L_x_6142) ;  /* 0x0000013000007945 */ /* 0x000fe60003800000 */
[----:B------:R-:W-:-:S13]  /*d640*/  ISETP.GE.AND P1, PT, R134, R9, PT ;  /* 0x000000098600720c */ /* 0x000fda0003f26270 */
[----:B------:R-:W-:Y:S05]  /*d650*/  @P1 BRA `(.L_x_6143) ;  /* 0x0000010000001947 */ /* 0x000fea0003800000 */
[----:B------:R-:W-:-:S13]  /*d660*/  ISETP.GE.AND P2, PT, R16, c[0x0][0x220], PT ;  /* 0x0000880010007a0c */ /* 0x000fda0003f46270 */
[C---:B------:R-:W-:Y:S01]  /*d670*/  @!P2 LEA R10, P1, R136.reuse, c[0x0][0x160], 0x1 ;  /* 0x00005800880aaa11 */ /* 0x040fe200078208ff */
[----:B------:R1:W-:Y:S03]  /*d680*/  @P2 STS.128 [R172], RZ ;  /* 0x000000ffac002388 */ /* 0x0003e60000000c00 */
        /* <DEDUP_REMOVED lines=13> */
.L_x_6143:
[----:B------:R-:W-:Y:S05]  /*d760*/  BSYNC B0 ;  /* 0x0000000000007941 */ /* 0x000fea0003800000 */
.L_x_6142:
        /* <DEDUP_REMOVED lines=22> */
.L_x_6145:
[----:B------:R-:W-:Y:S05]  /*d8d0*/  BSYNC B0 ;  /* 0x0000000000007941 */ /* 0x000fea0003800000 */
.L_x_6144:
        /* <DEDUP_REMOVED lines=23> */
.L_x_6147:
[----:B------:R-:W-:Y:S05]  /*da50*/  BSYNC B0 ;  /* 0x0000000000007941 */ /* 0x000fea0003800000 */
.L_x_6146:
        /* <DEDUP_REMOVED lines=25> */
.L_x_6105:
[----:B------:R-:W-:Y:S05]  /*dbf0*/  BSYNC B3 ;  /* 0x0000000000037941 */ /* 0x000fea0003800000 */
.L_x_6078:
        /* <DEDUP_REMOVED lines=24> */
.L_x_6149:
[----:B------:R-:W-:Y:S05]  /*dd80*/  BSYNC B0 ;  /* 0x0000000000007941 */ /* 0x000fea0003800000 */
.L_x_6148:
[----:B------:R-:W-:Y:S01]  /*dd90*/  ISETP.GE.AND P0, PT, R0, R5, PT ;  /* 0x000000050000720c */ /* 0x000fe20003f06270 */
[----:B------:R-:W-:-:S12]  /*dda0*/  BSSY B0, `(.L_x_6150) ;  /* 0x0000015000007945 */ /* 0x000fd80003800000 */
[----:B------:R-:W-:Y:S05]  /*ddb0*/  @P0 BRA `(.L_x_6151) ;  /* 0x0000013000000947 */ /* 0x000fea0003800000 */
[C---:B------:R-:W-:Y:S02]  /*ddc0*/  LOP3.LUT R2, R173.reuse, 0x1, RZ, 0xc0, !PT ;  /* 0x00000001ad027812 */ /* 0x040fe400078ec0ff */
[----:B------:R-:W-:Y:S02]  /*ddd0*/  LOP3.LUT P0, RZ, R173, 0x2, RZ, 0xc0, !PT ;  /* 0x00000002adff7812 */ /* 0x000fe4000780c0ff */
[----:B------:R-:W-:-:S11]  /*dde0*/  ISETP.NE.U32.AND P1, PT, R2, 0x1, PT ;  /* 0x000000010200780c */ /* 0x000fd60003f25070 */
[C---:B--2---:R-:W-:Y:S02]  /*ddf0*/  @P0 IADD3 R7, P2, R165.reuse, R132, RZ ;  /* 0x00000084a5070210 */ /* 0x044fe40007f5e0ff */
[----:B-1----:R-:W-:-:S03]  /*de00*/  @!P1 LEA R8, P4, R165, R174, 0x1 ;  /* 0x000000aea5089211 */ /* 0x002fc600078808ff */
[----:B------:R-:W-:Y:S01]  /*de10*/  @P0 IMAD.X R2, R164, 0x1, R131, P2 ;  /* 0x00000001a4020824 */ /* 0x000fe200010e0683 */
[----:B------:R-:W-:Y:S02]  /*de20*/  @P0 LEA R6, P2, R7, c[0x0][0x168], 0x1 ;  /* 0x00005a0007060a11 */ /* 0x000fe400078408ff */
        /* <DEDUP_REMOVED lines=12> */
.L_x_6151:
[----:B------:R-:W-:Y:S05]  /*def0*/  BSYNC B0 ;  /* 0x0000000000007941 */ /* 0x000fea0003800000 */
.L_x_6150:
        /* <DEDUP_REMOVED lines=8> */
[----:B--2---:R-:W-:-:S03]  /*df80*/  IMAD.SHL.U32 R7, R9, 0x20, RZ ;  /* 0x0000002009077824 */ /* 0x004fc600078e00ff */
[----:B------:R-:W-:-:S05]  /*df90*/  SHF.L.U64.HI R2, R9, R2, c[0x0][0x19c] ;  /* 0x0000670009027619 */ /* 0x000fca0000010202 */
[C---:B------:R-:W-:Y:S02]  /*dfa0*/  @P0 IADD3 R9, P2, R7.reuse, R132, RZ ;  /* 0x0000008407090210 */ /* 0x040fe40007f5e0ff */
[----:B------:R-:W-:-:S03]  /*dfb0*/  @!P1 LEA R10, P4, R7, R174, 0x1 ;  /* 0x000000ae070a9211 */ /* 0x000fc600078808ff */
        /* <DEDUP_REMOVED lines=14> */
.L_x_6153:
[----:B------:R-:W-:Y:S05]  /*e0a0*/  BSYNC B0 ;  /* 0x0000000000007941 */ /* 0x000fea0003800000 */
.L_x_6152:
[----:B------:R-:W-:Y:S01]  /*e0b0*/  ISETP.GE.AND P0, PT, R30, R5, PT ;  /* 0x000000051e00720c */ /* 0x000fe20003f06270 */
[----:B------:R-:W-:-:S12]  /*e0c0*/  BSSY B0, `(.L_x_6154) ;  /* 0x000001c000007945 */ /* 0x000fd80003800000 */
[----:B------:R-:W-:Y:S05]  /*e0d0*/  @P0 BRA `(.L_x_6155) ;  /* 0x000001a000000947 */ /* 0x000fea0003800000 */
[C---:B------:R-:W-:Y:S02]  /*e0e0*/  LOP3.LUT R2, R173.reuse, 0x1, RZ, 0xc0, !PT ;  /* 0x00000001ad027812 */ /* 0x040fe400078ec0ff */
[----:B------:R-:W-:Y:S02]  /*e0f0*/  LOP3.LUT P0, RZ, R173, 0x2, RZ, 0xc0, !PT ;  /* 0x00000002adff7812 */ /* 0x000fe4000780c0ff */
[----:B------:R-:W-:-:S11]  /*e100*/  ISETP.NE.U32.AND P1, PT, R2, 0x1, PT ;  /* 0x000000010200780c */ /* 0x000fd60003f25070 */
[----:B------:R-:W-:Y:S01]  /*e110*/  @P0 MOV R2, c[0x0][0x19c] ;  /* 0x0000670000020a02 */ /* 0x000fe20000000f00 */
[----:B-12---:R-:W-:Y:S01]  /*e120*/  @P0 IMAD.MOV.U32 R7, RZ, RZ, c[0x0][0x198] ;  /* 0x00006600ff070624 */ /* 0x006fe200078e00ff */
[----:B------:R-:W-:Y:S01]  /*e130*/  @!P1 MOV R4, c[0x0][0x198] ;  /* 0x0000660000049a02 */ /* 0x000fe20000000f00 */
[----:B------:R-:W-:Y:S02]  /*e140*/  @P0 IMAD.MOV.U32 R130, RZ, RZ, R132 ;  /* 0x000000ffff820224 */ /* 0x000fe400078e0084 */
[----:B------:R-:W-:Y:S02]  /*e150*/  @!P1 IMAD.MOV.U32 R6, RZ, RZ, c[0x0][0x19c] ;  /* 0x00006700ff069624 */ /* 0x000fe400078e00ff */
        /* <DEDUP_REMOVED lines=18> */
.L_x_6155:
[----:B------:R-:W-:Y:S05]  /*e280*/  BSYNC B0 ;  /* 0x0000000000007941 */ /* 0x000fea0003800000 */
.L_x_6154:
[----:B------:R-:W0:Y:S01]  /*e290*/  LDGDEPBAR ;  /* 0x00000000000079af */ /* 0x000e220000000000 */
[----:B------:R-:W-:Y:S01]  /*e2a0*/  ISETP.GE.AND P1, PT, R134, R5, PT ;  /* 0x000000058600720c */ /* 0x000fe20003f26270 */
[----:B------:R-:W-:Y:S01]  /*e2b0*/  IMAD.SHL.U32 R110, R110, 0x2, RZ ;  /* 0x000000026e6e7824 */ /* 0x000fe200078e00ff */
[----:B------:R-:W-:Y:S01]  /*e2c0*/  SHF.R.S32.HI R2, RZ, 0x1f, R129 ;  /* 0x0000001fff027819 */ /* 0x000fe20000011481 */
        /* <DEDUP_REMOVED lines=14> */
[----:B-12---:R-:W-:Y:S02]  /*e3b0*/  @!P1 IMAD.MOV.U32 R6, RZ, RZ, R182 ;  /* 0x000000ffff069224 */ /* 0x006fe400078e00b6 */
        /* <DEDUP_REMOVED lines=11> */
.L_x_6157:
[----:B------:R-:W-:Y:S05]  /*e470*/  BSYNC B0 ;  /* 0x0000000000007941 */ /* 0x000fea0003800000 */
.L_x_6156:
        /* <DEDUP_REMOVED lines=8> */
[CC--:B-12---:R-:W-:Y:S02]  /*e500*/  @P1 LEA R6, P0, R167.reuse, R182.reuse, 0x1 ;  /* 0x000000b6a7061211 */ /* 0x0c6fe400078008ff */
        /* <DEDUP_REMOVED lines=13> */
.L_x_6159:
[----:B------:R-:W-:Y:S05]  /*e5e0*/  BSYNC B0 ;  /* 0x0000000000007941 */ /* 0x000fea0003800000 */
.L_x_6158:
[----:B------:R-:W-:Y:S01]  /*e5f0*/  ISETP.GE.AND P0, PT, R28, R5, PT ;  /* 0x000000051c00720c */ /* 0x000fe20003f06270 */
[----:B------:R-:W-:-:S12]  /*e600*/  BSSY B0, `(.L_x_6160) ;  /* 0x0000019000007945 */ /* 0x000fd80003800000 */
[----:B------:R1:W-:Y:S04]  /*e610*/  @P0 STS.128 [R172+0x9000], RZ ;  /* 0x009000ffac000388 */ /* 0x0003e80000000c00 */
[----:B------:R1:W-:Y:S01]  /*e620*/  @P0 STS.128 [R172+0xb000], RZ ;  /* 0x00b000ffac000388 */ /* 0x0003e20000000c00 */
[----:B------:R-:W-:Y:S05]  /*e630*/  @P0 BRA `(.L_x_6161) ;  /* 0x0000015000000947 */ /* 0x000fea0003800000 */
[C---:B------:R-:W-:Y:S01]  /*e640*/  LOP3.LUT R0, R173.reuse, 0x1, RZ, 0xc0, !PT ;  /* 0x00000001ad007812 */ /* 0x040fe200078ec0ff */
[----:B-12---:R-:W-:Y:S01]  /*e650*/  IMAD.MOV.U32 R7, RZ, RZ, c[0x0][0x1a0] ;  /* 0x00006800ff077624 */ /* 0x006fe200078e00ff */
        /* <DEDUP_REMOVED lines=19> */
.L_x_6161:
[----:B------:R-:W-:Y:S05]  /*e790*/  BSYNC B0 ;  /* 0x0000000000007941 */ /* 0x000fea0003800000 */
.L_x_6160:
        /* <DEDUP_REMOVED lines=10> */
[----:B-12---:R-:W-:Y:S01]  /*e840*/  @!P1 IMAD.MOV.U32 R6, RZ, RZ, c[0x0][0x1a4] ;  /* 0x00006900ff069624 */ /* 0x006fe200078e00ff */
        /* <DEDUP_REMOVED lines=17> */
.L_x_6163:
[----:B------:R-:W-:Y:S05]  /*e960*/  BSYNC B0 ;  /* 0x0000000000007941 */ /* 0x000fea0003800000 */
.L_x_6162:
        /* <DEDUP_REMOVED lines=10> */
[----:B------:R-:W-:-:S02]  /*ea10*/  LOP3.LUT R5, R0, 0x1c0, RZ, 0xc0, !PT ;  /* 0x000001c000057812 */ /* 0x000fc400078ec0ff */
[----:B------:R-:W-:Y:S01]  /*ea20*/  LOP3.LUT R41, R41, 0xfffffe00, RZ, 0xc0, !PT ;  /* 0xfffffe0029297812 */ /* 0x000fe200078ec0ff */
[----:B------:R-:W-:Y:S01]  /*ea30*/  IMAD.SHL.U32 R0, R58, 0x8, RZ ;  /* 0x000000083a007824 */ /* 0x000fe200078e00ff */
[----:B------:R-:W-:Y:S02]  /*ea40*/  LOP3.LUT R134, R5, 0x8, R134, 0xf8, !PT ;  /* 0x0000000805867812 */ /* 0x000fe400078ef886 */
[----:B------:R-:W-:Y:S02]  /*ea50*/  SHF.R.U32.HI R5, RZ, 0x3, R5 ;  /* 0x00000003ff057819 */ /* 0x000fe40000011605 */
[----:B------:R-:W-:Y:S02]  /*ea60*/  LOP3.LUT R0, R127, 0x8, R0, 0xf8, !PT ;  /* 0x000000087f007812 */ /* 0x000fe400078ef800 */
[----:B------:R-:W-:Y:S02]  /*ea70*/  SHF.R.U32.HI R127, RZ, 0x3, R127 ;  /* 0x00000003ff7f7819 */ /* 0x000fe4000001167f */
[----:B------:R-:W-:Y:S01]  /*ea80*/  LOP3.LUT R161, R134, R5, RZ, 0x3c, !PT ;  /* 0x0000000586a17212 */ /* 0x000fe200078e3cff */
[----:B------:R-:W-:Y:S01]  /*ea90*/  IMAD R5, R52, 0x400, R41 ;  /* 0x0000040034057824 */ /* 0x000fe200078e0229 */
[----:B------:R-:W-:Y:S01]  /*eaa0*/  LOP3.LUT R40, R0, R127, RZ, 0x3c, !PT ;  /* 0x0000007f00287212 */ /* 0x000fe200078e3cff */
[----:B------:R-:W-:-:S02]  /*eab0*/  IMAD R52, R52, 0x10, R57 ;  /* 0x0000001034347824 */ /* 0x000fc400078e0239 */
        /* <DEDUP_REMOVED lines=11> */
[----:B------:R-:W-:Y:S01]  /*eb70*/  LDSM.16.M88.4 R80, [R160] ;  /* 0x00000000a050783b */ /* 0x000fe20000000200 */
[----:B------:R-:W-:Y:S01]  /*eb80*/  IMAD R158, R43, 0x2, R162 ;  /* 0x000000022b9e7824 */ /* 0x000fe200078e02a2 */
[----:B------:R-:W-:Y:S01]  /*eb90*/  IADD3 R151, R159, 0x800, RZ ;  /* 0x000008009f977810 */ /* 0x000fe20007ffe0ff */
[----:B------:R-:W-:Y:S01]  /*eba0*/  IMAD R157, R43, 0x2, R160 ;  /* 0x000000022b9d7824 */ /* 0x000fe200078e02a0 */
[----:B--2---:R-:W-:Y:S01]  /*ebb0*/  LDSM.16.M88.4 R4, [R159] ;  /* 0x000000009f04783b */ /* 0x004fe20000000200 */
[----:B------:R-:W-:-:S02]  /*ebc0*/  SEL R0, R0, 0xffffffc0, !P2 ;  /* 0xffffffc000007807 */ /* 0x000fc40005000000 */
[C---:B------:R-:W-:Y:S01]  /*ebd0*/  IADD3 R150, R159.reuse, 0x1000, RZ ;  /* 0x000010009f967810 */ /* 0x040fe20007ffe0ff */
[----:B------:R-:W2:Y:S01]  /*ebe0*/  LDSM.16.M88.4 R60, [R161+0x5000] ;  /* 0x00500000a13c783b */ /* 0x000ea20000000200 */
[----:B------:R-:W-:Y:S01]  /*ebf0*/  IADD3 R149, R159, 0x1800, RZ ;  /* 0x000018009f957810 */ /* 0x000fe20007ffe0ff */
[----:B------:R-:W-:Y:S01]  /*ec00*/  IMAD.IADD R155, R161, 0x1, R0 ;  /* 0x00000001a19b7824 */ /* 0x000fe200078e0200 */
[C---:B------:R-:W-:Y:S01]  /*ec10*/  IADD3 R147, R159.reuse, 0x2000, RZ ;  /* 0x000020009f937810 */ /* 0x040fe20007ffe0ff */
[----:B------:R-:W5:Y:S01]  /*ec20*/  LDSM.16.M88.4 R68, [R161+0x4800] ;  /* 0x00480000a144783b */ /* 0x000f620000000200 */
[----:B------:R-:W-:Y:S01]  /*ec30*/  IMAD.IADD R148, R0, 0x1, R159 ;  /* 0x0000000100947824 */ /* 0x000fe200078e029f */
[----:B------:R-:W-:Y:S02]  /*ec40*/  LOP3.LUT R0, R40, R41, RZ, 0xfc, !PT ;  /* 0x0000002928007212 */ /* 0x000fe400078efcff */
[----:B------:R-:W3:Y:S01]  /*ec50*/  LDSM.16.M88.4 R76, [R161+0x5800] ;  /* 0x00580000a14c783b */ /* 0x000ee20000000200 */
[----:B------:R-:W-:-:S02]  /*ec60*/  IADD3 R146, R159, 0x2800, RZ ;  /* 0x000028009f927810 */ /* 0x000fc40007ffe0ff */
[C---:B------:R-:W-:Y:S01]  /*ec70*/  IADD3 R145, R159.reuse, 0x3000, RZ ;  /* 0x000030009f917810 */ /* 0x040fe20007ffe0ff */
[----:B------:R-:W-:Y:S01]  /*ec80*/  LDSM.16.M88.4 R28, [R155+0x4000] ;  /* 0x004000009b1c783b */ /* 0x000fe20000000200 */
[----:B------:R-:W-:-:S03]  /*ec90*/  IADD3 R144, R159, 0x3800, RZ ;  /* 0x000038009f907810 */ /* 0x000fc60007ffe0ff */
[----:B------:R-:W4:Y:S04]  /*eca0*/  LDSM.16.M88.4 R92, [R158] ;  /* 0x000000009e5c783b */ /* 0x000f280000000200 */
[----:B------:R-:W3:Y:S04]  /*ecb0*/  LDSM.16.M88.4 R32, [R159+0x1000] ;  /* 0x001000009f20783b */ /* 0x000ee80000000200 */
[----:B---3--:R-:W3:Y:S01]  /*ecc0*/  LDSM.16.M88.4 R36, [R159+0x800] ;  /* 0x000800009f24783b */ /* 0x008ee20000000200 */
[C---:B-1----:R-:W-:Y:S03]  /*ecd0*/  HMMA.16816.F32 R16, R88.reuse, R12, RZ ;  /* 0x0000000c5810723c */ /* 0x042fe600000018ff */
[----:B------:R-:W1:Y:S04]  /*ece0*/  LDSM.16.M88.4 R108, [R159+0x1800] ;  /* 0x001800009f6c783b */ /* 0x000e680000000200 */
[----:B------:R-:W-:Y:S01]  /*ecf0*/  LDSM.16.M88.4 R24, [R157] ;  /* 0x000000009d18783b */ /* 0x000fe20000000200 */
[C---:B------:R-:W-:Y:S03]  /*ed00*/  HMMA.16816.F32 R12, R88.reuse, R14, RZ ;  /* 0x0000000e580c723c */ /* 0x040fe600000018ff */
[----:B------:R-:W-:Y:S04]  /*ed10*/  LDSM.16.M88.4 R8, [R155+0x5000] ;  /* 0x005000009b08783b */ /* 0x000fe80000000200 */
[----:B------:R-:W-:Y:S01]  /*ed20*/  LDSM.16.M88.4 R20, [R155+0x4800] ;  /* 0x004800009b14783b */ /* 0x000fe20000000200 */
[----:B--2---:R-:W-:Y:S03]  /*ed30*/  HMMA.16816.F32 R64, R88, R60, RZ ;  /* 0x0000003c5840723c */ /* 0x004fe600000018ff */
[----:B------:R-:W-:Y:S04]  /*ed40*/  LDSM.16.M88.4 R84, [R155+0x5800] ;  /* 0x005800009b54783b */ /* 0x000fe80000000200 */
[----:B------:R-:W-:Y:S01]  /*ed50*/  LDSM.16.M88.4 R96, [R162+0x2000] ;  /* 0x00200000a260783b */ /* 0x000fe20000000200 */
[----:B------:R-:W-:Y:S08]  /*ed60*/  HMMA.16816.F32 R16, R80, R4, R16 ;  /* 0x000000045010723c */ /* 0x000ff00000001810 */
[----:B------:R-:W-:Y:S08]  /*ed70*/  HMMA.16816.F32 R60, R88, R62, RZ ;  /* 0x0000003e583c723c */ /* 0x000ff000000018ff */
[----:B------:R-:W-:Y:S01]  /*ed80*/  HMMA.16816.F32 R12, R80, R6, R12 ;  /* 0x00000006500c723c */ /* 0x000fe2000000180c */
[----:B------:R-:W2:Y:S07]  /*ed90*/  LDSM.16.M88.4 R4, [R148] ;  /* 0x000000009404783b */ /* 0x000eae0000000200 */
[C---:B-----5:R-:W-:Y:S08]  /*eda0*/  HMMA.16816.F32 R72, R88.reuse, R68, RZ ;  /* 0x000000445848723c */ /* 0x060ff000000018ff */
[C---:B------:R-:W-:Y:S08]  /*edb0*/  HMMA.16816.F32 R48, R88.reuse, R76, RZ ;  /* 0x0000004c5830723c */ /* 0x040ff000000018ff */
[----:B------:R-:W-:Y:S08]  /*edc0*/  HMMA.16816.F32 R68, R88, R70, RZ ;  /* 0x000000465844723c */ /* 0x000ff000000018ff */
[----:B----4-:R-:W-:Y:S08]  /*edd0*/  HMMA.16816.F32 R16, R92, R28, R16 ;  /* 0x0000001c5c10723c */ /* 0x010ff00000001810 */
[----:B------:R-:W-:Y:S01]  /*ede0*/  HMMA.16816.F32 R88, R88, R78, RZ ;  /* 0x0000004e5858723c */ /* 0x000fe200000018ff */
[----:B------:R-:W-:Y:S07]  /*edf0*/  LDSM.16.M88.4 R76, [R148+0x800] ;  /* 0x00080000944c783b */ /* 0x000fee0000000200 */
[C---:B------:R-:W-:Y:S08]  /*ee00*/  HMMA.16816.F32 R64, R80.reuse, R32, R64 ;  /* 0x000000205040723c */ /* 0x040ff00000001840 */
[----:B------:R-:W-:Y:S01]  /*ee10*/  HMMA.16816.F32 R60, R80, R34, R60 ;  /* 0x00000022503c723c */ /* 0x000fe2000000183c */
[----:B------:R-:W4:Y:S07]  /*ee20*/  LDSM.16.M88.4 R32, [R161+0x6000] ;  /* 0x00600000a120783b */ /* 0x000f2e0000000200 */
[----:B------:R-:W-:Y:S01]  /*ee30*/  HMMA.16816.F32 R12, R92, R30, R12 ;  /* 0x0000001e5c0c723c */ /* 0x000fe2000000180c */
[----:B------:R-:W-:Y:S07]  /*ee40*/  LDSM.16.M88.4 R28, [R148+0x1800] ;  /* 0x00180000941c783b */ /* 0x000fee0000000200 */
[C---:B---3--:R-:W-:Y:S08]  /*ee50*/  HMMA.16816.F32 R72, R80.reuse, R36, R72 ;  /* 0x000000245048723c */ /* 0x048ff00000001848 */
[C---:B-1----:R-:W-:Y:S08]  /*ee60*/  HMMA.16816.F32 R48, R80.reuse, R108, R48 ;  /* 0x0000006c5030723c */ /* 0x042ff00000001830 */
[----:B------:R-:W-:Y:S01]  /*ee70*/  HMMA.16816.F32 R68, R80, R38, R68 ;  /* 0x000000265044723c */ /* 0x000fe20000001844 */
[----:B------:R-:W1:Y:S07]  /*ee80*/  LDSM.16.M88.4 R36, [R148+0x1000] ;  /* 0x001000009424783b */ /* 0x000e6e0000000200 */
[----:B--2---:R-:W-:Y:S08]  /*ee90*/  HMMA.16816.F32 R16, R24, R4, R16 ;  /* 0x000000041810723c */ /* 0x004ff00000001810 */
[----:B------:R-:W-:Y:S01]  /*eea0*/  HMMA.16816.F32 R80, R80, R110, R88 ;  /* 0x0000006e5050723c */ /* 0x000fe20000001858 */
[----:B------:R-:W-:Y:S04]  /*eeb0*/  LDSM.16.M88.4 R88, [R160+0x2000] ;  /* 0x00200000a058783b */ /* 0x000fe80000000200 */
[----:B------:R-:W-:Y:S03]  /*eec0*/  LDSM.16.M88.4 R108, [R161+0x7800] ;  /* 0x00780000a16c783b */ /* 0x000fe60000000200 */
[C---:B------:R-:W-:Y:S08]  /*eed0*/  HMMA.16816.F32 R64, R92.reuse, R8, R64 ;  /* 0x000000085c40723c */ /* 0x040ff00000001840 */
[----:B------:R-:W-:Y:S01]  /*eee0*/  HMMA.16816.F32 R60, R92, R10, R60 ;  /* 0x0000000a5c3c723c */ /* 0x000fe2000000183c */
[----:B------:R-:W-:Y:S07]  /*eef0*/  LDSM.16.M88.4 R8, [R161+0x7000] ;  /* 0x00700000a108783b */ /* 0x000fee0000000200 */
[----:B------:R-:W-:Y:S01]  /*ef00*/  HMMA.16816.F32 R12, R24, R6, R12 ;  /* 0x00000006180c723c */ /* 0x000fe2000000180c */
[----:B------:R-:W2:Y:S07]  /*ef10*/  LDSM.16.M88.4 R4, [R159+0x2000] ;  /* 0x002000009f04783b */ /* 0x000eae0000000200 */
[C---:B------:R-:W-:Y:S08]  /*ef20*/  HMMA.16816.F32 R72, R92.reuse, R20, R72 ;  /* 0x000000145c48723c */ /* 0x040ff00000001848 */
[C---:B------:R-:W-:Y:S08]  /*ef30*/  HMMA.16816.F32 R48, R92.reuse, R84, R48 ;  /* 0x000000545c30723c */ /* 0x040ff00000001830 */
[----:B------:R-:W-:Y:S01]  /*ef40*/  HMMA.16816.F32 R68, R92, R22, R68 ;  /* 0x000000165c44723c */ /* 0x000fe20000001844 */
[----:B------:R-:W3:Y:S07]  /*ef50*/  LDSM.16.M88.4 R20, [R161+0x6800] ;  /* 0x00680000a114783b */ /* 0x000eee0000000200 */
[----:B----4-:R-:W-:Y:S08]  /*ef60*/  HMMA.16816.F32 R16, R96, R32, R16 ;  /* 0x000000206010723c */ /* 0x010ff00000001810 */
[C---:B-1----:R-:W-:Y:S08]  /*ef70*/  HMMA.16816.F32 R64, R24.reuse, R36, R64 ;  /* 0x000000241840723c */ /* 0x042ff00000001840 */
[----:B------:R-:W-:Y:S01]  /*ef80*/  HMMA.16816.F32 R60, R24, R38, R60 ;  /* 0x00000026183c723c */ /* 0x000fe2000000183c */
[----:B------:R-:W-:Y:S07]  /*ef90*/  LDSM.16.M88.4 R36, [R158+0x2000] ;  /* 0x002000009e24783b */ /* 0x000fee0000000200 */
[----:B------:R-:W-:Y:S01]  /*efa0*/  HMMA.16816.F32 R12, R96, R34, R12 ;  /* 0x00000022600c723c */ /* 0x000fe2000000180c */
[----:B------:R-:W1:Y:S07]  /*efb0*/  LDSM.16.M88.4 R32, [R155+0x6000] ;  /* 0x006000009b20783b */ /* 0x000e6e0000000200 */
[C---:B------:R-:W-:Y:S08]  /*efc0*/  HMMA.16816.F32 R72, R24.reuse, R76, R72 ;  /* 0x0000004c1848723c */ /* 0x040ff00000001848 */
[----:B------:R-:W-:Y:S08]  /*efd0*/  HMMA.16816.F32 R48, R24, R28, R48 ;  /* 0x0000001c1830723c */ /* 0x000ff00000001830 */
[----:B------:R-:W-:Y:S01]  /*efe0*/  HMMA.16816.F32 R92, R92, R86, R80 ;  /* 0x000000565c5c723c */ /* 0x000fe20000001850 */
[----:B------:R-:W4:Y:S04]  /*eff0*/  LDSM.16.M88.4 R80, [R159+0x3000] ;  /* 0x003000009f50783b */ /* 0x000f280000000200 */
[----:B------:R-:W5:Y:S03]  /*f000*/  LDSM.16.M88.4 R84, [R159+0x2800] ;  /* 0x002800009f54783b */ /* 0x000f660000000200 */
        /* <DEDUP_REMOVED lines=8> */
[C---:B---3--:R-:W-:Y:S08]  /*f090*/  HMMA.16816.F32 R72, R96.reuse, R20, R72 ;  /* 0x000000146048723c */ /* 0x048ff00000001848 */
[----:B------:R-:W-:Y:S08]  /*f0a0*/  HMMA.16816.F32 R48, R96, R108, R48 ;  /* 0x0000006c6030723c */ /* 0x000ff00000001830 */
[----:B------:R-:W-:Y:S01]  /*f0b0*/  HMMA.16816.F32 R92, R24, R30, R92 ;  /* 0x0000001e185c723c */ /* 0x000fe2000000185c */
[----:B------:R-:W3:Y:S04]  /*f0c0*/  LDSM.16.M88.4 R24, [R155+0x7000] ;  /* 0x007000009b18783b */ /* 0x000ee80000000200 */
[----:B------:R-:W2:Y:S03]  /*f0d0*/  LDSM.16.M88.4 R28, [R155+0x6800] ;  /* 0x006800009b1c783b */ /* 0x000ea60000000200 */
[----:B------:R-:W-:Y:S01]  /*f0e0*/  HMMA.16816.F32 R68, R96, R22, R68 ;  /* 0x000000166044723c */ /* 0x000fe20000001844 */
[----:B------:R-:W2:Y:S07]  /*f0f0*/  LDSM.16.M88.4 R20, [R155+0x7800] ;  /* 0x007800009b14783b */ /* 0x000eae0000000200 */
[----:B-1----:R-:W-:Y:S08]  /*f100*/  HMMA.16816.F32 R16, R36, R32, R16 ;  /* 0x000000202410723c */ /* 0x002ff00000001810 */
[C---:B----4-:R-:W-:Y:S08]  /*f110*/  HMMA.16816.F32 R64, R88.reuse, R80, R64 ;  /* 0x000000505840723c */ /* 0x050ff00000001840 */
[C---:B------:R-:W-:Y:S08]  /*f120*/  HMMA.16816.F32 R60, R88.reuse, R82, R60 ;  /* 0x00000052583c723c */ /* 0x040ff0000000183c */
[C---:B-----5:R-:W-:Y:S08]  /*f130*/  HMMA.16816.F32 R72, R88.reuse, R84, R72 ;  /* 0x000000545848723c */ /* 0x060ff00000001848 */
[----:B------:R-:W-:Y:S08]  /*f140*/  HMMA.16816.F32 R48, R88, R76, R48 ;  /* 0x0000004c5830723c */ /* 0x000ff00000001830 */
[----:B------:R-:W-:Y:S01]  /*f150*/  HMMA.16816.F32 R32, R36, R34, R12 ;  /* 0x000000222420723c */ /* 0x000fe2000000180c */
[----:B------:R-:W1:Y:S07]  /*f160*/  LDSM.16.M88.4 R12, [R148+0x2800] ;  /* 0x00280000940c783b */ /* 0x000e6e0000000200 */
[----:B------:R-:W-:Y:S08]  /*f170*/  HMMA.16816.F32 R68, R88, R86, R68 ;  /* 0x000000565844723c */ /* 0x000ff00000001844 */
[----:B--2---:R-:W-:Y:S07]  /*f180*/  HMMA.16816.F32 R16, R4, R8, R16 ;  /* 0x000000080410723c */ /* 0x004fee0000001810 */
[----:B------:R-:W-:Y:S01]  /*f190*/  IADD3 R9, R52, 0x1, R177 ;  /* 0x0000000134097810 */ /* 0x000fe20007ffe0b1 */
[----:B------:R-:W-:Y:S03]  /*f1a0*/  HMMA.16816.F32 R92, R96, R110, R92 ;  /* 0x0000006e605c723c */ /* 0x000fe6000000185c */
[----:B------:R-:W-:-:S04]  /*f1b0*/  IADD3 R9, R54, R9, -R168 ;  /* 0x0000000936097210 */ /* 0x000fc80007ffe8a8 */
[----:B------:R-:W-:Y:S01]  /*f1c0*/  IADD3 R9, R9, c[0x0][0x2e8], RZ ;  /* 0x0000ba0009097a10 */ /* 0x000fe20007ffe0ff */
[----:B---3--:R-:W-:Y:S03]  /*f1d0*/  HMMA.16816.F32 R64, R36, R24, R64 ;  /* 0x000000182440723c */ /* 0x008fe60000001840 */
[----:B------:R-:W-:-:S04]  /*f1e0*/  IADD3 R103, R9, 0x8, RZ ;  /* 0x0000000809677810 */ /* 0x000fc80007ffe0ff */
[-C--:B------:R-:W-:Y:S01]  /*f1f0*/  IMNMX R103, R103, R54.reuse, PT ;  /* 0x0000003667677217 */ /* 0x080fe20003800200 */
[C---:B------:R-:W-:Y:S01]  /*f200*/  HMMA.16816.F32 R60, R36.reuse, R26, R60 ;  /* 0x0000001a243c723c */ /* 0x040fe2000000183c */
[----:B------:R-:W2:Y:S07]  /*f210*/  LDSM.16.M88.4 R24, [R148+0x3000] ;  /* 0x003000009418783b */ /* 0x000eae0000000200 */
[C---:B------:R-:W-:Y:S08]  /*f220*/  HMMA.16816.F32 R72, R36.reuse, R28, R72 ;  /* 0x0000001c2448723c */ /* 0x040ff00000001848 */
[----:B------:R-:W-:Y:S07]  /*f230*/  HMMA.16816.F32 R48, R36, R20, R48 ;  /* 0x000000142430723c */ /* 0x000fee0000001830 */
[----:B------:R-:W-:Y:S01]  /*f240*/  IMAD.IADD R21, R3, 0x1, R2 ;  /* 0x0000000103157824 */ /* 0x000fe200078e0202 */
[----:B------:R-:W-:Y:S01]  /*f250*/  HMMA.16816.F32 R32, R4, R10, R32 ;  /* 0x0000000a0420723c */ /* 0x000fe20000001820 */
[----:B------:R-:W-:-:S02]  /*f260*/  IMNMX R2, R9, R54, PT ;  /* 0x0000003609027217 */ /* 0x000fc40003800200 */
[----:B------:R-:W3:Y:S01]  /*f270*/  LDSM.16.M88.4 R8, [R148+0x3800] ;  /* 0x003800009408783b */ /* 0x000ee20000000200 */
[----:B------:R-:W-:Y:S01]  /*f280*/  IADD3 R20, R21, 0x1, RZ ;  /* 0x0000000115147810 */ /* 0x000fe20007ffe0ff */
[----:B------:R-:W-:-:S04]  /*f290*/  DEPBAR.LE SB0, 0x0 ;  /* 0x000080000000791a */ /* 0x000fc80000000000 */
[----:B------:R-:W-:Y:S01]  /*f2a0*/  HMMA.16816.F32 R68, R36, R30, R68 ;  /* 0x0000001e2444723c */ /* 0x000fe20000001844 */
[C---:B------:R-:W-:Y:S02]  /*f2b0*/  ISETP.GE.AND P1, PT, R20.reuse, R2, PT ;  /* 0x000000021400720c */ /* 0x040fe40003f26270 */
[----:B------:R-:W-:Y:S02]  /*f2c0*/  ISETP.GE.AND P6, PT, R20, R103, PT ;  /* 0x000000671400720c */ /* 0x000fe40003fc6270 */
[----:B------:R-:W-:Y:S02]  /*f2d0*/  FSEL R17, R17, -INF , !P1 ;  /* 0xff80000011117808 */ /* 0x000fe40004800000 */
[C---:B------:R-:W-:Y:S01]  /*f2e0*/  IADD3 R20, R21.reuse, 0x18, RZ ;  /* 0x0000001815147810 */ /* 0x040fe20007ffe0ff */
[----:B------:R-:W-:Y:S08]  /*f2f0*/  HMMA.16816.F32 R92, R88, R78, R92 ;  /* 0x0000004e585c723c */ /* 0x000ff0000000185c */
[C---:B-1----:R-:W-:Y:S07]  /*f300*/  HMMA.16816.F32 R72, R4.reuse, R12, R72 ;  /* 0x0000000c0448723c */ /* 0x042fee0000001848 */
[C---:B------:R-:W-:Y:S01]  /*f310*/  IADD3 R13, R21.reuse, 0x8, RZ ;  /* 0x00000008150d7810 */ /* 0x040fe20007ffe0ff */
[----:B------:R-:W-:Y:S01]  /*f320*/  HMMA.16816.F32 R68, R4, R14, R68 ;  /* 0x0000000e0444723c */ /* 0x000fe20000001844 */
[----:B------:R-:W-:-:S02]  /*f330*/  IADD3 R12, R21, 0x9, RZ ;  /* 0x00000009150c7810 */ /* 0x000fc40007ffe0ff */
[-C--:B------:R-:W-:Y:S02]  /*f340*/  ISETP.GE.AND P0, PT, R13, R2.reuse, PT ;  /* 0x000000020d00720c */ /* 0x080fe40003f06270 */
[C---:B------:R-:W-:Y:S02]  /*f350*/  ISETP.GE.AND P5, PT, R12.reuse, R2, PT ;  /* 0x000000020c00720c */ /* 0x040fe40003fa6270 */
[-C--:B------:R-:W-:Y:S01]  /*f360*/  ISETP.GE.AND P2, PT, R12, R103.reuse, PT ;  /* 0x000000670c00720c */ /* 0x080fe20003f46270 */
[----:B--2---:R-:W-:Y:S01]  /*f370*/  HMMA.16816.F32 R60, R4, R26, R60 ;  /* 0x0000001a043c723c */ /* 0x004fe2000000183c */
[----:B------:R-:W-:Y:S01]  /*f380*/  IADD3 R12, R21, 0x10, RZ ;  /* 0x00000010150c7810 */ /* 0x000fe20007ffe0ff */
[----:B------:R-:W-:Y:S01]  /*f390*/  BAR.SYNC.DEFER_BLOCKING 0x0 ;  /* 0x0000000000007b1d */ /* 0x000fe20000010000 */
[----:B------:R-:W-:Y:S02]  /*f3a0*/  ISETP.GE.AND P4, PT, R13, R103, PT ;  /* 0x000000670d00720c */ /* 0x000fe40003f86270 */
[----:B------:R-:W-:-:S02]  /*f3b0*/  IADD3 R14, R21, 0x11, RZ ;  /* 0x00000011150e7810 */ /* 0x000fc40007ffe0ff */
[----:B------:R-:W-:Y:S01]  /*f3c0*/  FSEL R13, R32, -INF , !P0 ;  /* 0xff800000200d7808 */ /* 0x000fe20004000000 */
[----:B------:R-:W-:Y:S01]  /*f3d0*/  HMMA.16816.F32 R92, R36, R22, R92 ;  /* 0x00000016245c723c */ /* 0x000fe2000000185c */
[CC--:B------:R-:W-:Y:S02]  /*f3e0*/  ISETP.GE.AND P1, PT, R12.reuse, R2.reuse, PT ;  /* 0x000000020c00720c */ /* 0x0c0fe40003f26270 */
[----:B------:R-:W-:Y:S02]  /*f3f0*/  ISETP.GE.AND P0, PT, R12, R103, PT ;  /* 0x000000670c00720c */ /* 0x000fe40003f06270 */
[----:B------:R-:W-:Y:S02]  /*f400*/  FSEL R12, R34, -INF , !P4 ;  /* 0xff800000220c7808 */ /* 0x000fe40006000000 */
[----:B------:R-:W-:Y:S01]  /*f410*/  ISETP.GE.AND P4, PT, R14, R2, PT ;  /* 0x000000020e00720c */ /* 0x000fe20003f86270 */
[----:B---3--:R-:W-:Y:S01]  /*f420*/  HMMA.16816.F32 R48, R4, R8, R48 ;  /* 0x000000080430723c */ /* 0x008fe20000001830 */
[----:B------:R-:W-:-:S02]  /*f430*/  IADD3 R22, R21, 0x19, RZ ;  /* 0x0000001915167810 */ /* 0x000fc40007ffe0ff */
[----:B------:R-:W-:Y:S02]  /*f440*/  FSEL R33, R33, -INF , !P5 ;  /* 0xff80000021217808 */ /* 0x000fe40006800000 */
[----:B------:R-:W-:Y:S02]  /*f450*/  ISETP.GE.AND P5, PT, R14, R103, PT ;  /* 0x000000670e00720c */ /* 0x000fe40003fa6270 */
[----:B------:R-:W-:Y:S01]  /*f460*/  FSEL R14, R35, -INF , !P2 ;  /* 0xff800000230e7808 */ /* 0x000fe20005000000 */
[----:B------:R-:W-:Y:S01]  /*f470*/  HMMA.16816.F32 R64, R4, R24, R64 ;  /* 0x000000180440723c */ /* 0x000fe20000001840 */
[----:B------:R-:W-:Y:S02]  /*f480*/  FSEL R74, R74, -INF , !P0 ;  /* 0xff8000004a4a7808 */ /* 0x000fe40004000000 */
[----:B------:R-:W-:Y:S02]  /*f490*/  FSEL R73, R73, -INF , !P4 ;  /* 0xff80000049497808 */ /* 0x000fe40006000000 */
[----:B------:R-:W-:-:S02]  /*f4a0*/  ISETP.GE.AND P2, PT, R20, R2, PT ;  /* 0x000000021400720c */ /* 0x000fc40003f46270 */
[C---:B------:R-:W-:Y:S01]  /*f4b0*/  ISETP.GE.AND P0, PT, R22.reuse, R2, PT ;  /* 0x000000021600720c */ /* 0x040fe20003f06270 */
[----:B------:R-:W-:Y:S01]  /*f4c0*/  HMMA.16816.F32 R92, R4, R10, R92 ;  /* 0x0000000a045c723c */ /* 0x000fe2000000185c */
[-C--:B------:R-:W-:Y:S02]  /*f4d0*/  ISETP.GE.AND P4, PT, R22, R103.reuse, PT ;  /* 0x000000671600720c */ /* 0x080fe40003f86270 */
[----:B------:R-:W-:Y:S02]  /*f4e0*/  IADD3 R22, R21, 0x20, RZ ;  /* 0x0000002015167810 */ /* 0x000fe40007ffe0ff */
[----:B------:R-:W-:Y:S02]  /*f4f0*/  FSEL R15, R72, -INF , !P1 ;  /* 0xff800000480f7808 */ /* 0x000fe40004800000 */
[----:B------:R-:W-:Y:S02]  /*f500*/  ISETP.GE.AND P1, PT, R20, R103, PT ;  /* 0x000000671400720c */ /* 0x000fe40003f26270 */
[----:B------:R-:W-:-:S02]  /*f510*/  FSEL R20, R75, -INF , !P5 ;  /* 0xff8000004b147808 */ /* 0x000fc40006800000 */
[----:B------:R-:W-:Y:S02]  /*f520*/  FSEL R23, R68, -INF , !P2 ;  /* 0xff80000044177808 */ /* 0x000fe40005000000 */
[CC--:B------:R-:W-:Y:S02]  /*f530*/  ISETP.GE.AND P5, PT, R22.reuse, R2.reuse, PT ;  /* 0x000000021600720c */ /* 0x0c0fe40003fa6270 */
[----:B------:R-:W-:Y:S02]  /*f540*/  ISETP.GE.AND P2, PT, R22, R103, PT ;  /* 0x000000671600720c */ /* 0x000fe40003f46270 */
[----:B------:R-:W-:Y:S02]  /*f550*/  IADD3 R22, R21, 0x28, RZ ;  /* 0x0000002815167810 */ /* 0x000fe40007ffe0ff */
[----:B------:R-:W-:Y:S02]  /*f560*/  FSEL R8, R71, -INF , !P4 ;  /* 0xff80000047087808 */ /* 0x000fe40006000000 */
[----:B------:R-:W-:-:S02]  /*f570*/  ISETP.GE.AND P4, PT, R22, R2, PT ;  /* 0x000000021600720c */ /* 0x000fc40003f86270 */
[----:B------:R-:W-:Y:S02]  /*f580*/  IADD3 R9, R21, 0x30, RZ ;  /* 0x0000003015097810 */ /* 0x000fe40007ffe0ff */
[----:B------:R-:W-:Y:S02]  /*f590*/  FSEL R135, R60, -INF , !P4 ;  /* 0xff8000003c877808 */ /* 0x000fe40006000000 */
[----:B------:R-:W-:Y:S02]  /*f5a0*/  ISETP.GE.AND P4, PT, R9, R103, PT ;  /* 0x000000670900720c */ /* 0x000fe40003f86270 */
[----:B------:R-:W-:Y:S02]  /*f5b0*/  IADD3 R24, R21, 0x21, RZ ;  /* 0x0000002115187810 */ /* 0x000fe40007ffe0ff */
[----:B------:R-:W-:Y:S02]  /*f5c0*/  FSEL R122, R50, -INF , !P4 ;  /* 0xff800000327a7808 */ /* 0x000fe40006000000 */
[----:B------:R-:W-:-:S02]  /*f5d0*/  FSEL R69, R69, -INF , !P0 ;  /* 0xff80000045457808 */ /* 0x000fc40004000000 */
[-C--:B------:R-:W-:Y:S02]  /*f5e0*/  ISETP.GE.AND P4, PT, R21, R103.reuse, PT ;  /* 0x000000671500720c */ /* 0x080fe40003f86270 */
[----:B------:R-:W-:Y:S02]  /*f5f0*/  ISETP.GE.AND P0, PT, R24, R103, PT ;  /* 0x000000671800720c */ /* 0x000fe40003f06270 */
[----:B------:R-:W-:Y:S02]  /*f600*/  FSEL R18, R18, -INF , !P4 ;  /* 0xff80000012127808 */ /* 0x000fe40006000000 */
[----:B------:R-:W-:Y:S02]  /*f610*/  FSEL R70, R70, -INF , !P1 ;  /* 0xff80000046467808 */ /* 0x000fe40004800000 */
[----:B------:R-:W-:Y:S02]  /*f620*/  FSEL R127, R64, -INF , !P5 ;  /* 0xff800000407f7808 */ /* 0x000fe40006800000 */
[----:B------:R-:W-:-:S02]  /*f630*/  FSEL R134, R67, -INF , !P0 ;  /* 0xff80000043867808 */ /* 0x000fc40004000000 */
[----:B------:R-:W-:Y:S02]  /*f640*/  ISETP.GT.AND P4, PT, R176, R163, PT ;  /* 0x000000a3b000720c */ /* 0x000fe40003f84270 */
[-C--:B------:R-:W-:Y:S02]  /*f650*/  ISETP.GE.AND P1, PT, R24, R2.reuse, PT ;  /* 0x000000021800720c */ /* 0x080fe40003f26270 */
[----:B------:R-:W-:Y:S02]  /*f660*/  ISETP.GE.AND P5, PT, R22, R103, PT ;  /* 0x000000671600720c */ /* 0x000fe40003fa6270 */
        /* <DEDUP_REMOVED lines=9> */
[----:B------:R-:W-:Y:S02]  /*f700*/  IADD3 R5, R21, 0x38, RZ ;  /* 0x0000003815057810 */ /* 0x000fe40007ffe0ff */
[-C--:B------:R-:W-:Y:S02]  /*f710*/  ISETP.GE.AND P5, PT, R9, R2.reuse, PT ;  /* 0x000000020900720c */ /* 0x080fe40003fa6270 */
[C---:B------:R-:W-:Y:S02]  /*f720*/  ISETP.GE.AND P0, PT, R21.reuse, R2, PT ;  /* 0x000000021500720c */ /* 0x040fe40003f06270 */
[----:B------:R-:W-:Y:S02]  /*f730*/  IADD3 R21, R21, 0x39, RZ ;  /* 0x0000003915157810 */ /* 0x000fe40007ffe0ff */
        /* <DEDUP_REMOVED lines=17> */
[----:B------:R-:W-:Y:S02]  /*f850*/  IABS R5, c[0x0][0x2d0] ;  /* 0x0000b40000057a13 */ /* 0x000fe40000000000 */
[C---:B------:R-:W-:Y:S02]  /*f860*/  IADD3 R19, R3.reuse, -0x40, RZ ;  /* 0xffffffc003137810 */ /* 0x040fe40007ffe0ff */
[----:B------:R-:W1:Y:S01]  /*f870*/  I2F.RP R21, R5 ;  /* 0x0000000500157306 */ /* 0x000e620000209400 */
        /* <DEDUP_REMOVED lines=39> */
[----:B------:R-:W-:Y:S01]  /*faf0*/  MOV R6, 0x40 ;  /* 0x0000004000067802 */ /* 0x000fe20000000f00 */
[----:B------:R-:W-:-:S04]  /*fb00*/  IMAD.IADD R3, R3, 0x1, -R5 ;  /* 0x0000000103037824 */ /* 0x000fc800078e0a05 */
[----:B------:R-:W-:-:S05]  /*fb10*/  IMAD R6, R3, c[0x0][0x2d0], -R6 ;  /* 0x0000b40003067a24 */ /* 0x000fca00078e0a06 */
        /* <DEDUP_REMOVED lines=9> */
[----:B------:R-:W-:-:S05]  /*fbb0*/  IMAD R6, R7, c[0x0][0x184], R6 ;  /* 0x0000610007067a24 */ /* 0x000fca00078e0206 */
[----:B------:R-:W-:Y:S01]  /*fbc0*/  IADD3 R3, R11, R6, RZ ;  /* 0x000000060b037210 */ /* 0x000fe20007ffe0ff */
[----:B------:R-:W-:Y:S01]  /*fbd0*/  IMAD.MOV.U32 R6, RZ, RZ, R10 ;  /* 0x000000ffff067224 */ /* 0x000fe200078e000a */
[----:B------:R-:W-:Y:S05]  /*fbe0*/  BRA `(.L_x_6166) ;  /* 0x0000003000007947 */ /* 0x000fea0003800000 */
.L_x_6165:
[----:B------:R-:W-:-:S05]  /*fbf0*/  IMAD.MOV.U32 R6, RZ, RZ, c[0x0][0x198] ;  /* 0x00006600ff067624 */ /* 0x000fca00078e00ff */
[----:B------:R-:W-:-:S04]  /*fc00*/  LEA R6, -R6, RZ, 0x6 ;  /* 0x000000ff06067211 */ /* 0x000fc800078e31ff */
[----:B------:R-:W-:Y:S02]  /*fc10*/  SHF.R.S32.HI R3, RZ, 0x1f, R6 ;  /* 0x0000001fff037819 */ /* 0x000fe40000011406 */
.L_x_6166:
        /* <DEDUP_REMOVED lines=15> */
[----:B------:R-:W-:-:S02]  /*fd10*/  @P0 IADD3 R10, P2, R22, R132, RZ ;  /* 0x00000084160a0210 */ /* 0x000fc40007f5e0ff */
[C---:B------:R-:W-:Y:S01]  /*fd20*/  @P6 LEA R24, P5, R22.reuse, R174, 0x1 ;  /* 0x000000ae16186211 */ /* 0x040fe200078a08ff */
[----:B------:R-:W-:Y:S01]  /*fd30*/  @!PT LDS RZ, [RZ] ;  /* 0x00000000fffff984 */ /* 0x000fe20000000800 */
[----:B------:R-:W-:Y:S01]  /*fd40*/  @!PT LDS RZ, [RZ] ;  /* 0x00000000fffff984 */ /* 0x000fe20000000800 */
[----:B------:R-:W-:Y:S01]  /*fd50*/  @!PT LDS RZ, [RZ] ;  /* 0x00000000fffff984 */ /* 0x000fe20000000800 */
[----:B------:R1:W-:Y:S01]  /*fd60*/  @P0 LDGSTS.E.BYPASS.LTC128B.128 [R172+0x6000], [R26.64+0x80] ;  /* 0x060000801aac0fae */ /* 0x0003e2000b901d46 */
[----:B------:R-:W-:Y:S01]  /*fd70*/  IADD3 R6, P1, R165, R22, RZ ;  /* 0x00000016a5067210 */ /* 0x000fe20007f3e0ff */
[----:B------:R-:W-:Y:S01]  /*fd80*/  @P0 IMAD.X R5, R3, 0x1, R131, P2 ;  /* 0x0000000103050824 */ /* 0x000fe200010e0683 */
[--C-:B------:R-:W-:Y:S01]  /*fd90*/  @P6 LEA.HI.X R25, R22, R175, R3.reuse, 0x1, P5 ;  /* 0x000000af16196211 */ /* 0x100fe200028f0c03 */
[----:B------:R1:W-:Y:S01]  /*fda0*/  @!P0 STS.128 [R172+0x6000], RZ ;  /* 0x006000ffac008388 */ /* 0x0003e20000000c00 */
[----:B------:R-:W-:Y:S01]  /*fdb0*/  @P0 LEA R30, P2, R10, c[0x0][0x168], 0x1 ;  /* 0x00005a000a1e0a11 */ /* 0x000fe200078408ff */
[----:B------:R-:W-:Y:S01]  /*fdc0*/  IMAD.X R3, R164, 0x1, R3, P1 ;  /* 0x00000001a4037824 */ /* 0x000fe200008e0603 */
[----:B------:R-:W-:Y:S01]  /*fdd0*/  @P0 IADD3 R7, P1, R6, R132, RZ ;  /* 0x0000008406070210 */ /* 0x000fe20007f3e0ff */
[----:B------:R-:W-:Y:S01]  /*fde0*/  @!PT LDS RZ, [RZ] ;  /* 0x00000000fffff984 */ /* 0x000fe20000000800 */
[----:B------:R-:W-:Y:S01]  /*fdf0*/  @!PT LDS RZ, [RZ] ;  /* 0x00000000fffff984 */ /* 0x000fe20000000800 */
[----:B------:R-:W-:Y:S01]  /*fe00*/  @!PT LDS RZ, [RZ] ;  /* 0x00000000fffff984 */ /* 0x000fe20000000800 */
[----:B------:R1:W-:Y:S01]  /*fe10*/  @P6 LDGSTS.E.BYPASS.LTC128B.128 [R172+0x4800], [R24.64] ;  /* 0x0480000018ac6fae */ /* 0x0003e2000b901d46 */
[----:B------:R-:W-:-:S02]  /*fe20*/  @P0 LEA.HI.X R31, R10, c[0x0][0x16c], R5, 0x1, P2 ;  /* 0x00005b000a1f0a11 */ /* 0x000fc400010f0c05 */
[----:B------:R-:W-:Y:S01]  /*fe30*/  @P0 LEA R34, P2, R7, c[0x0][0x168], 0x1 ;  /* 0x00005a0007220a11 */ /* 0x000fe200078408ff */
[----:B------:R-:W-:Y:S01]  /*fe40*/  @P0 IMAD.X R10, R3, 0x1, R131, P1 ;  /* 0x00000001030a0824 */ /* 0x000fe200008e0683 */
[----:B------:R-:W-:Y:S01]  /*fe50*/  IADD3 R5, P1, R165, R6, RZ ;  /* 0x00000006a5057210 */ /* 0x000fe20007f3e0ff */
[----:B------:R1:W-:Y:S01]  /*fe60*/  @!P6 STS.128 [R172+0x4800], RZ ;  /* 0x004800ffac00e388 */ /* 0x0003e20000000c00 */
[----:B------:R-:W-:Y:S02]  /*fe70*/  @P6 LEA R36, P5, R6, R174, 0x1 ;  /* 0x000000ae06246211 */ /* 0x000fe400078a08ff */
[----:B------:R-:W-:Y:S01]  /*fe80*/  @P0 LEA.HI.X R35, R7, c[0x0][0x16c], R10, 0x1, P2 ;  /* 0x00005b0007230a11 */ /* 0x000fe200010f0c0a */
[--C-:B------:R-:W-:Y:S01]  /*fe90*/  IMAD.X R130, R164, 0x1, R3.reuse, P1 ;  /* 0x00000001a4827824 */ /* 0x100fe200008e0603 */
[----:B------:R-:W-:Y:S01]  /*fea0*/  @P0 IADD3 R132, P1, R5, R132, RZ ;  /* 0x0000008405840210 */ /* 0x000fe20007f3e0ff */
[----:B------:R-:W-:Y:S01]  /*feb0*/  @!PT LDS RZ, [RZ] ;  /* 0x00000000fffff984 */ /* 0x000fe20000000800 */
[----:B------:R-:W-:Y:S01]  /*fec0*/  @!PT LDS RZ, [RZ] ;  /* 0x00000000fffff984 */ /* 0x000fe20000000800 */
[----:B------:R-:W-:Y:S01]  /*fed0*/  @!PT LDS RZ, [RZ] ;  /* 0x00000000fffff984 */ /* 0x000fe20000000800 */
[----:B------:R1:W-:Y:S01]  /*fee0*/  @P0 LDGSTS.E.BYPASS.LTC128B.128 [R172+0x6800], [R30.64+0x80] ;  /* 0x068000801eac0fae */ /* 0x0003e2000b901d46 */
[----:B------:R-:W-:-:S02]  /*fef0*/  @P6 LEA.HI.X R37, R6, R175, R3, 0x1, P5 ;  /* 0x000000af06256211 */ /* 0x000fc400028f0c03 */
[C---:B------:R-:W-:Y:S01]  /*ff00*/  @P6 LEA R6, P2, R5.reuse, R174, 0x1 ;  /* 0x000000ae05066211 */ /* 0x040fe200078408ff */
[----:B------:R-:W-:Y:S01]  /*ff10*/  @P0 IMAD.X R131, R130, 0x1, R131, P1 ;  /* 0x0000000182830824 */ /* 0x000fe200008e0683 */
[C---:B------:R-:W-:Y:S01]  /*ff20*/  @P0 LEA R10, P1, R132.reuse, c[0x0][0x168], 0x1 ;  /* 0x00005a00840a0a11 */ /* 0x040fe200078208ff */
[----:B------:R1:W-:Y:S01]  /*ff30*/  @!P0 STS.128 [R172+0x6800], RZ ;  /* 0x006800ffac008388 */ /* 0x0003e20000000c00 */
[----:B------:R-:W-:Y:S01]  /*ff40*/  @P6 LEA.HI.X R7, R5, R175, R130, 0x1, P2 ;  /* 0x000000af05076211 */ /* 0x000fe200010f0c82 */
[----:B------:R-:W-:Y:S01]  /*ff50*/  IMAD.MOV.U32 R174, RZ, RZ, R28 ;  /* 0x000000ffffae7224 */ /* 0x000fe200078e001c */
[----:B------:R-:W-:Y:S01]  /*ff60*/  @P0 LEA.HI.X R11, R132, c[0x0][0x16c], R131, 0x1, P1 ;  /* 0x00005b00840b0a11 */ /* 0x000fe200008f0c83 */
[----:B------:R-:W-:Y:S01]  /*ff70*/  @!PT LDS RZ, [RZ] ;  /* 0x00000000fffff984 */ /* 0x000fe20000000800 */
[----:B------:R-:W-:Y:S01]  /*ff80*/  @!PT LDS RZ, [RZ] ;  /* 0x00000000fffff984 */ /* 0x000fe20000000800 */
[----:B------:R-:W-:Y:S01]  /*ff90*/  @!PT LDS RZ, [RZ] ;  /* 0x00000000fffff984 */ /* 0x000fe20000000800 */
[----:B------:R1:W-:Y:S01]  /*ffa0*/  @P6 LDGSTS.E.BYPASS.LTC128B.128 [R172+0x5000], [R36.64] ;  /* 0x0500000024ac6fae */ /* 0x0003e2000b901d46 */
[----:B------:R-:W-:-:S03]  /*ffb0*/  IMAD.MOV.U32 R175, RZ, RZ, R29 ;  /* 0x000000ffffaf7224 */ /* 0x000fc600078e001d */
        /* <DEDUP_REMOVED lines=17> */
.L_x_6164:
        /* <DEDUP_REMOVED lines=47> */
[----:B------:R-:W-:Y:S01]  /*103c0*/  LDSM.16.MT88.4 R24, [R152+0x8800] ;  /* 0x008800009818783b */ /* 0x000fe20000004200 */
[----:B-1----:R-:W-:-:S02]  /*103d0*/  FMNMX.FTZ R100, R3, R100, !PT ;  /* 0x0000006403647209 */ /* 0x002fc40007810000 */
        /* <DEDUP_REMOVED lines=13> */
[--C-:B------:R-:W-:Y:S01]  /*104b0*/  FFMA.FTZ R112, R4, c[0x0][0x23c], -R119.reuse ;  /* 0x00008f0004707a23 */ /* 0x100fe20000010877 */
[----:B------:R-:W-:Y:S01]  /*104c0*/  LDSM.16.MT88.4 R16, [R156+0xa800] ;  /* 0x00a800009c10783b */ /* 0x000fe20000004200 */
[----:B------:R-:W-:-:S02]  /*104d0*/  FFMA.FTZ R113, R12, c[0x0][0x23c], -R119 ;  /* 0x00008f000c717a23 */ /* 0x000fc40000010877 */
[----:B------:R-:W-:Y:S01]  /*104e0*/  FFMA.FTZ R110, R14, c[0x0][0x23c], -R119 ;  /* 0x00008f000e6e7a23 */ /* 0x000fe20000010877 */
[----:B------:R-:W1:Y:S01]  /*104f0*/  MUFU.EX2 R114, R114 ;  /* 0x0000007200727308 */ /* 0x000e620000000800 */
[--C-:B------:R-:W-:Y:S02]  /*10500*/  FFMA.FTZ R107, R15, c[0x0][0x23c], -R126.reuse ;  /* 0x00008f000f6b7a23 */ /* 0x100fe4000001087e */
[----:B------:R-:W-:Y:S01]  /*10510*/  LDSM.16.MT88.4 R12, [R156+0x8800] ;  /* 0x008800009c0c783b */ /* 0x000fe20000004200 */
[--C-:B------:R-:W-:Y:S02]  /*10520*/  FFMA.FTZ R34, R73, c[0x0][0x23c], -R126.reuse ;  /* 0x00008f0049227a23 */ /* 0x100fe4000001087e */
[--C-:B------:R-:W-:Y:S02]  /*10530*/  FFMA.FTZ R33, R23, c[0x0][0x23c], -R126.reuse ;  /* 0x00008f0017217a23 */ /* 0x100fe4000001087e */
[----:B------:R-:W-:Y:S01]  /*10540*/  MUFU.EX2 R111, R111 ;  /* 0x0000006f006f7308 */ /* 0x000fe20000000800 */
[----:B------:R-:W-:-:S02]  /*10550*/  FFMA.FTZ R32, R69, c[0x0][0x23c], -R126 ;  /* 0x00008f0045207a23 */ /* 0x000fc4000001087e */
[--C-:B------:R-:W-:Y:S02]  /*10560*/  FFMA.FTZ R109, R74, c[0x0][0x23c], -R119.reuse ;  /* 0x00008f004a6d7a23 */ /* 0x100fe40000010877 */
[--C-:B------:R-:W-:Y:S02]  /*10570*/  FFMA.FTZ R106, R20, c[0x0][0x23c], -R119.reuse ;  /* 0x00008f00146a7a23 */ /* 0x100fe40000010877 */
[--C-:B------:R-:W-:Y:S01]  /*10580*/  FFMA.FTZ R35, R70, c[0x0][0x23c], -R119.reuse ;  /* 0x00008f0046237a23 */ /* 0x100fe20000010877 */
[----:B------:R-:W2:Y:S01]  /*10590*/  MUFU.EX2 R108, R108 ;  /* 0x0000006c006c7308 */ /* 0x000ea20000000800 */
[----:B-1----:R-:W-:Y:S01]  /*105a0*/  F2FP.PACK_AB R84, R114, R117 ;  /* 0x000000757254723e */ /* 0x002fe200000000ff */
[--C-:B------:R-:W-:Y:S01]  /*105b0*/  FFMA.FTZ R0, R8, c[0x0][0x23c], -R119.reuse ;  /* 0x00008f0008007a23 */ /* 0x100fe20000010877 */
[----:B------:R-:W1:Y:S01]  /*105c0*/  LDSM.16.MT88.4 R68, [R156+0xa000] ;  /* 0x00a000009c44783b */ /* 0x000e620000004200 */
[--C-:B------:R-:W-:Y:S02]  /*105d0*/  FFMA.FTZ R123, R123, c[0x0][0x23c], -R126.reuse ;  /* 0x00008f007b7b7a23 */ /* 0x100fe4000001087e */
[----:B------:R-:W-:Y:S01]  /*105e0*/  FFMA.FTZ R124, R124, c[0x0][0x23c], -R126 ;  /* 0x00008f007c7c7a23 */ /* 0x000fe2000001087e */
[----:B------:R-:W3:Y:S01]  /*105f0*/  LDSM.16.MT88.4 R8, [R154+0x8800] ;  /* 0x008800009a08783b */ /* 0x000ee20000004200 */
[----:B------:R-:W-:Y:S01]  /*10600*/  MUFU.EX2 R115, R115 ;  /* 0x0000007300737308 */ /* 0x000fe20000000800 */
[----:B------:R-:W-:-:S02]  /*10610*/  FFMA.FTZ R122, R122, c[0x0][0x23c], -R119 ;  /* 0x00008f007a7a7a23 */ /* 0x000fc40000010877 */
[----:B------:R-:W-:Y:S01]  /*10620*/  LDSM.16.MT88.4 R20, [R152+0xa000] ;  /* 0x00a000009814783b */ /* 0x000fe20000004200 */
[--C-:B------:R-:W-:Y:S02]  /*10630*/  FFMA.FTZ R118, R118, c[0x0][0x23c], -R119.reuse ;  /* 0x00008f0076767a23 */ /* 0x100fe40000010877 */
[----:B------:R-:W-:Y:S02]  /*10640*/  FFMA.FTZ R179, R116, c[0x0][0x23c], -R119 ;  /* 0x00008f0074b37a23 */ /* 0x000fe40000010877 */
[----:B------:R-:W4:Y:S01]  /*10650*/  MUFU.EX2 R112, R112 ;  /* 0x0000007000707308 */ /* 0x000f220000000800 */
[----:B--2---:R-:W-:Y:S01]  /*10660*/  F2FP.PACK_AB R86, R108, R111 ;  /* 0x0000006f6c56723e */ /* 0x004fe200000000ff */
[----:B------:R-:W-:-:S04]  /*10670*/  FADD.FTZ R114, R117, R114 ;  /* 0x0000007275727221 */ /* 0x000fc80000010000 */
[----:B------:R-:W-:Y:S02]  /*10680*/  FADD.FTZ R111, R111, R114 ;  /* 0x000000726f6f7221 */ /* 0x000fe40000010000 */
[----:B------:R-:W-:Y:S02]  /*10690*/  MUFU.EX2 R113, R113 ;  /* 0x0000007100717308 */ /* 0x000fe40000000800 */
[----:B------:R-:W-:-:S06]  /*106a0*/  FADD.FTZ R108, R108, R111 ;  /* 0x0000006f6c6c7221 */ /* 0x000fcc0000010000 */
[----:B------:R-:W2:Y:S01]  /*106b0*/  MUFU.EX2 R110, R110 ;  /* 0x0000006e006e7308 */ /* 0x000ea20000000800 */
[----:B----4-:R-:W-:Y:S01]  /*106c0*/  F2FP.PACK_AB R85, R112, R115 ;  /* 0x000000737055723e */ /* 0x010fe200000000ff */
[----:B------:R-:W-:-:S06]  /*106d0*/  FADD.FTZ R112, R115, R112 ;  /* 0x0000007073707221 */ /* 0x000fcc0000010000 */
[----:B------:R-:W-:Y:S01]  /*106e0*/  MUFU.EX2 R107, R107 ;  /* 0x0000006b006b7308 */ /* 0x000fe20000000800 */
[----:B--2---:R-:W-:-:S07]  /*106f0*/  F2FP.PACK_AB R87, R110, R113 ;  /* 0x000000716e57723e */ /* 0x004fce00000000ff */
        /* <DEDUP_REMOVED lines=14> */
[----:B----4-:R-:W-:Y:S01]  /*107e0*/  F2FP.PACK_AB R6, R32, R33 ;  /* 0x000000212006723e */ /* 0x010fe200000000ff */
[----:B------:R-:W-:-:S04]  /*107f0*/  FADD.FTZ R33, R33, R34 ;  /* 0x0000002221217221 */ /* 0x000fc80000010000 */
[C---:B------:R-:W-:Y:S01]  /*10800*/  HMMA.16816.F32 R40, R84.reuse, R44, RZ ;  /* 0x0000002c5428723c */ /* 0x040fe200000018ff */
[----:B------:R-:W-:Y:S01]  /*10810*/  FADD.FTZ R32, R32, R33 ;  /* 0x0000002120207221 */ /* 0x000fe20000010000 */
        /* <DEDUP_REMOVED lines=12> */
[----:B-1----:R-:W-:Y:S01]  /*108e0*/  HMMA.16816.F32 R64, R84, R68, RZ ;  /* 0x000000445440723c */ /* 0x002fe200000018ff */
[----:B------:R-:W-:Y:S01]  /*108f0*/  FADD.FTZ R0, R0, R35 ;  /* 0x0000002300007221 */ /* 0x000fe20000010000 */
[----:B------:R-:W-:Y:S06]  /*10900*/  MUFU.EX2 R122, R122 ;  /* 0x0000007a007a7308 */ /* 0x000fec0000000800 */
[C---:B------:R-:W-:Y:S02]  /*10910*/  HMMA.16816.F32 R96, R4.reuse, R12, R96 ;  /* 0x0000000c0460723c */ /* 0x040fe40000001860 */
[----:B------:R-:W-:Y:S06]  /*10920*/  MUFU.EX2 R118, R118 ;  /* 0x0000007600767308 */ /* 0x000fec0000000800 */
[C---:B------:R-:W-:Y:S01]  /*10930*/  HMMA.16816.F32 R36, R4.reuse, R14, R36 ;  /* 0x0000000e0424723c */ /* 0x040fe20000001824 */
[----:B------:R-:W1:Y:S01]  /*10940*/  LDSM.16.MT88.4 R12, [R154+0xa800] ;  /* 0x00a800009a0c783b */ /* 0x000e620000004200 */
[----:B------:R-:W-:Y:S06]  /*10950*/  MUFU.EX2 R179, R179 ;  /* 0x000000b300b37308 */ /* 0x000fec0000000800 */
[C---:B---3--:R-:W-:Y:S08]  /*10960*/  HMMA.16816.F32 R40, R4.reuse, R8, R40 ;  /* 0x000000080428723c */ /* 0x048ff00000001828 */
[----:B------:R-:W-:Y:S01]  /*10970*/  HMMA.16816.F32 R44, R4, R10, R44 ;  /* 0x0000000a042c723c */ /* 0x000fe2000000182c */
[----:B------:R-:W2:Y:S07]  /*10980*/  LDSM.16.MT88.4 R8, [R153+0xa800] ;  /* 0x00a800009908783b */ /* 0x000eae0000004200 */
[C---:B------:R-:W-:Y:S08]  /*10990*/  HMMA.16816.F32 R76, R84.reuse, R80, RZ ;  /* 0x00000050544c723c */ /* 0x040ff000000018ff */
[C---:B------:R-:W-:Y:S08]  /*109a0*/  HMMA.16816.F32 R52, R84.reuse, R54, RZ ;  /* 0x000000365434723c */ /* 0x040ff000000018ff */
[----:B------:R-:W-:Y:S08]  /*109b0*/  HMMA.16816.F32 R60, R84, R62, RZ ;  /* 0x0000003e543c723c */ /* 0x000ff000000018ff */
[C---:B-1----:R-:W-:Y:S08]  /*109c0*/  HMMA.16816.F32 R72, R4.reuse, R12, R72 ;  /* 0x0000000c0448723c */ /* 0x042ff00000001848 */
[----:B------:R-:W-:Y:S01]  /*109d0*/  HMMA.16816.F32 R92, R4, R14, R92 ;  /* 0x0000000e045c723c */ /* 0x000fe2000000185c */
[----:B------:R-:W1:Y:S07]  /*109e0*/  LDSM.16.MT88.4 R12, [R152+0xa800] ;  /* 0x00a80000980c783b */ /* 0x000e6e0000004200 */
[C---:B------:R-:W-:Y:S08]  /*109f0*/  HMMA.16816.F32 R68, R84.reuse, R70, RZ ;  /* 0x000000465444723c */ /* 0x040ff000000018ff */
[C---:B------:R-:W-:Y:S08]  /*10a00*/  HMMA.16816.F32 R80, R84.reuse, R82, RZ ;  /* 0x000000525450723c */ /* 0x040ff000000018ff */
[C---:B------:R-:W-:Y:S08]  /*10a10*/  HMMA.16816.F32 R88, R84.reuse, R20, RZ ;  /* 0x000000145458723c */ /* 0x040ff000000018ff */
[----:B------:R-:W-:Y:S01]  /*10a20*/  HMMA.16816.F32 R84, R84, R22, RZ ;  /* 0x000000165454723c */ /* 0x000fe200000018ff */
[----:B------:R-:W-:Y:S07]  /*10a30*/  LDSM.16.MT88.4 R20, [R153+0x9000] ;  /* 0x009000009914783b */ /* 0x000fee0000004200 */
[C---:B--2---:R-:W-:Y:S08]  /*10a40*/  HMMA.16816.F32 R76, R4.reuse, R8, R76 ;  /* 0x00000008044c723c */ /* 0x044ff0000000184c */
[C---:B-1----:R-:W-:Y:S08]  /*10a50*/  HMMA.16816.F32 R88, R4.reuse, R12, R88 ;  /* 0x0000000c0458723c */ /* 0x042ff00000001858 */
[C---:B------:R-:W-:Y:S01]  /*10a60*/  HMMA.16816.F32 R84, R4.reuse, R14, R84 ;  /* 0x0000000e0454723c */ /* 0x040fe20000001854 */
[----:B------:R-:W1:Y:S07]  /*10a70*/  LDSM.16.MT88.4 R12, [R156+0x9000] ;  /* 0x009000009c0c783b */ /* 0x000e6e0000004200 */
[C---:B------:R-:W-:Y:S01]  /*10a80*/  HMMA.16816.F32 R80, R4.reuse, R10, R80 ;  /* 0x0000000a0450723c */ /* 0x040fe20000001850 */
[----:B------:R-:W2:Y:S07]  /*10a90*/  LDSM.16.MT88.4 R8, [R154+0x9000] ;  /* 0x009000009a08783b */ /* 0x000eae0000004200 */
[C---:B------:R-:W-:Y:S07]  /*10aa0*/  HMMA.16816.F32 R48, R4.reuse, R28, R48 ;  /* 0x0000001c0430723c */ /* 0x040fee0000001830 */
[----:B------:R-:W-:Y:S01]  /*10ab0*/  FFMA.FTZ R29, R127, c[0x0][0x23c], -R126 ;  /* 0x00008f007f1d7a23 */ /* 0x000fe2000001087e */
[----:B------:R-:W-:Y:S01]  /*10ac0*/  HMMA.16816.F32 R52, R4, R30, R52 ;  /* 0x0000001e0434723c */ /* 0x000fe20000001834 */
[----:B------:R-:W-:-:S04]  /*10ad0*/  FFMA.FTZ R28, R134, c[0x0][0x23c], -R119 ;  /* 0x00008f00861c7a23 */ /* 0x000fc80000010877 */
[----:B------:R-:W-:Y:S02]  /*10ae0*/  MUFU.EX2 R29, R29 ;  /* 0x0000001d001d7308 */ /* 0x000fe40000000800 */
[--C-:B------:R-:W-:Y:S01]  /*10af0*/  FFMA.FTZ R31, R138, c[0x0][0x23c], -R119.reuse ;  /* 0x00008f008a1f7a23 */ /* 0x100fe20000010877 */
[C---:B------:R-:W-:Y:S01]  /*10b00*/  HMMA.16816.F32 R56, R4.reuse, R24, R56 ;  /* 0x000000180438723c */ /* 0x040fe20000001838 */
[----:B------:R-:W-:Y:S02]  /*10b10*/  FFMA.FTZ R30, R128, c[0x0][0x23c], -R119 ;  /* 0x00008f00801e7a23 */ /* 0x000fe40000010877 */
[--C-:B------:R-:W-:Y:S02]  /*10b20*/  FFMA.FTZ R128, R121, c[0x0][0x23c], -R126.reuse ;  /* 0x00008f0079807a23 */ /* 0x100fe4000001087e */
[----:B------:R-:W-:Y:S01]  /*10b30*/  MUFU.EX2 R28, R28 ;  /* 0x0000001c001c7308 */ /* 0x000fe20000000800 */
[--C-:B------:R-:W-:Y:S02]  /*10b40*/  FFMA.FTZ R121, R125, c[0x0][0x23c], -R126.reuse ;  /* 0x00008f007d797a23 */ /* 0x100fe4000001087e */
[----:B------:R-:W-:Y:S01]  /*10b50*/  HMMA.16816.F32 R60, R4, R26, R60 ;  /* 0x0000001a043c723c */ /* 0x000fe2000000183c */
[----:B------:R-:W-:-:S02]  /*10b60*/  FFMA.FTZ R25, R135, c[0x0][0x23c], -R126 ;  /* 0x00008f0087197a23 */ /* 0x000fc4000001087e */
[--C-:B------:R-:W-:Y:S02]  /*10b70*/  FFMA.FTZ R24, R137, c[0x0][0x23c], -R126.reuse ;  /* 0x00008f0089187a23 */ /* 0x100fe4000001087e */
[----:B------:R-:W-:Y:S01]  /*10b80*/  MUFU.EX2 R31, R31 ;  /* 0x0000001f001f7308 */ /* 0x000fe20000000800 */
[--C-:B------:R-:W-:Y:S02]  /*10b90*/  FFMA.FTZ R125, R120, c[0x0][0x23c], -R119.reuse ;  /* 0x00008f00787d7a23 */ /* 0x100fe40000010877 */
[----:B------:R-:W-:Y:S01]  /*10ba0*/  FFMA.FTZ R26, R129, c[0x0][0x23c], -R126 ;  /* 0x00008f00811a7a23 */ /* 0x000fe2000001087e */
[----:B------:R-:W-:Y:S01]  /*10bb0*/  HMMA.16816.F32 R64, R4, R16, R64 ;  /* 0x000000100440723c */ /* 0x000fe20000001840 */
[----:B------:R-:W-:-:S03]  /*10bc0*/  FFMA.FTZ R27, R136, c[0x0][0x23c], -R119 ;  /* 0x00008f00881b7a23 */ /* 0x000fc60000010877 */
[----:B------:R-:W-:Y:S04]  /*10bd0*/  MUFU.EX2 R25, R25 ;  /* 0x0000001900197308 */ /* 0x000fe80000000800 */
[----:B------:R-:W-:Y:S01]  /*10be0*/  HMMA.16816.F32 R68, R4, R18, R68 ;  /* 0x000000120444723c */ /* 0x000fe20000001844 */
[----:B------:R-:W3:Y:S03]  /*10bf0*/  LDSM.16.MT88.4 R16, [R152+0x9000] ;  /* 0x009000009810783b */ /* 0x000ee60000004200 */
[----:B------:R-:W4:Y:S08]  /*10c00*/  MUFU.EX2 R26, R26 ;  /* 0x0000001a001a7308 */ /* 0x000f300000000800 */
[----:B------:R-:W5:Y:S08]  /*10c10*/  MUFU.EX2 R24, R24 ;  /* 0x0000001800187308 */ /* 0x000f700000000800 */
[----:B------:R-:W1:Y:S01]  /*10c20*/  MUFU.EX2 R27, R27 ;  /* 0x0000001b001b7308 */ /* 0x000e620000000800 */
[----:B----4-:R-:W-:Y:S01]  /*10c30*/  F2FP.PACK_AB R4, R26, R29 ;  /* 0x0000001d1a04723e */ /* 0x010fe200000000ff */
[----:B------:R-:W-:-:S04]  /*10c40*/  FADD.FTZ R29, R29, R32 ;  /* 0x000000201d1d7221 */ /* 0x000fc80000010000 */
[----:B------:R-:W-:Y:S02]  /*10c50*/  FADD.FTZ R26, R26, R29 ;  /* 0x0000001d1a1a7221 */ /* 0x000fe40000010000 */
[----:B------:R-:W4:Y:S01]  /*10c60*/  MUFU.EX2 R30, R30 ;  /* 0x0000001e001e7308 */ /* 0x000f220000000800 */
[----:B-----5:R-:W-:Y:S01]  /*10c70*/  F2FP.PACK_AB R6, R24, R25 ;  /* 0x000000191806723e */ /* 0x020fe200000000ff */
[----:B------:R-:W-:-:S04]  /*10c80*/  FADD.FTZ R25, R25, R26 ;  /* 0x0000001a19197221 */ /* 0x000fc80000010000 */
[----:B------:R-:W-:Y:S01]  /*10c90*/  FADD.FTZ R24, R24, R25 ;  /* 0x0000001918187221 */ /* 0x000fe20000010000 */
[----:B-1----:R-:W-:Y:S01]  /*10ca0*/  F2FP.PACK_AB R5, R28, R27 ;  /* 0x0000001b1c05723e */ /* 0x002fe200000000ff */
[----:B------:R-:W1:Y:S01]  /*10cb0*/  MUFU.EX2 R128, R128 ;  /* 0x0000008000807308 */ /* 0x000e620000000800 */
[----:B------:R-:W-:-:S04]  /*10cc0*/  FADD.FTZ R27, R27, R0 ;  /* 0x000000001b1b7221 */ /* 0x000fc80000010000 */
[----:B------:R-:W-:Y:S01]  /*10cd0*/  FADD.FTZ R28, R28, R27 ;  /* 0x0000001b1c1c7221 */ /* 0x000fe20000010000 */
[----:B----4-:R-:W-:Y:S02]  /*10ce0*/  F2FP.PACK_AB R7, R30, R31 ;  /* 0x0000001f1e07723e */ /* 0x010fe400000000ff */
[----:B------:R-:W-:Y:S01]  /*10cf0*/  MUFU.EX2 R121, R121 ;  /* 0x0000007900797308 */ /* 0x000fe20000000800 */
[----:B------:R-:W-:-:S04]  /*10d00*/  FADD.FTZ R31, R31, R28 ;  /* 0x0000001c1f1f7221 */ /* 0x000fc80000010000 */
[----:B------:R-:W-:Y:S01]  /*10d10*/  FADD.FTZ R31, R30, R31 ;  /* 0x0000001f1e1f7221 */ /* 0x000fe20000010000 */
[C---:B------:R-:W-:Y:S02]  /*10d20*/  HMMA.16816.F32 R96, R4.reuse, R12, R96 ;  /* 0x0000000c0460723c */ /* 0x040fe40000001860 */
[----:B------:R-:W4:Y:S06]  /*10d30*/  MUFU.EX2 R125, R125 ;  /* 0x0000007d007d7308 */ /* 0x000f2c0000000800 */
[C---:B------:R-:W-:Y:S01]  /*10d40*/  HMMA.16816.F32 R36, R4.reuse, R14, R36 ;  /* 0x0000000e0424723c */ /* 0x040fe20000001824 */
[----:B------:R-:W5:Y:S07]  /*10d50*/  LDSM.16.MT88.4 R12, [R156+0xb000] ;  /* 0x00b000009c0c783b */ /* 0x000f6e0000004200 */
[C---:B--2---:R-:W-:Y:S08]  /*10d60*/  HMMA.16816.F32 R40, R4.reuse, R8, R40 ;  /* 0x000000080428723c */ /* 0x044ff00000001828 */
[C---:B------:R-:W-:Y:S01]  /*10d70*/  HMMA.16816.F32 R44, R4.reuse, R10, R44 ;  /* 0x0000000a042c723c */ /* 0x040fe2000000182c */
[----:B------:R-:W2:Y:S07]  /*10d80*/  LDSM.16.MT88.4 R8, [R154+0xb000] ;  /* 0x00b000009a08783b */ /* 0x000eae0000004200 */
[C---:B------:R-:W-:Y:S08]  /*10d90*/  HMMA.16816.F32 R48, R4.reuse, R20, R48 ;  /* 0x000000140430723c */ /* 0x040ff00000001830 */
[C---:B------:R-:W-:Y:S01]  /*10da0*/  HMMA.16816.F32 R52, R4.reuse, R22, R52 ;  /* 0x000000160434723c */ /* 0x040fe20000001834 */
[----:B------:R-:W1:Y:S07]  /*10db0*/  LDSM.16.MT88.4 R20, [R153+0xb000] ;  /* 0x00b000009914783b */ /* 0x000e6e0000004200 */
[C---:B---3--:R-:W-:Y:S08]  /*10dc0*/  HMMA.16816.F32 R56, R4.reuse, R16, R56 ;  /* 0x000000100438723c */ /* 0x048ff00000001838 */
[C---:B-----5:R-:W-:Y:S08]  /*10dd0*/  HMMA.16816.F32 R64, R4.reuse, R12, R64 ;  /* 0x0000000c0440723c */ /* 0x060ff00000001840 */
[C---:B------:R-:W-:Y:S01]  /*10de0*/  HMMA.16816.F32 R68, R4.reuse, R14, R68 ;  /* 0x0000000e0444723c */ /* 0x040fe20000001844 */
[----:B------:R-:W3:Y:S07]  /*10df0*/  LDSM.16.MT88.4 R12, [R152+0xb000] ;  /* 0x00b00000980c783b */ /* 0x000eee0000004200 */
[C---:B--2---:R-:W-:Y:S08]  /*10e00*/  HMMA.16816.F32 R72, R4.reuse, R8, R72 ;  /* 0x000000080448723c */ /* 0x044ff00000001848 */
[C---:B------:R-:W-:Y:S01]  /*10e10*/  HMMA.16816.F32 R92, R4.reuse, R10, R92 ;  /* 0x0000000a045c723c */ /* 0x040fe2000000185c */
[----:B------:R-:W2:Y:S07]  /*10e20*/  LDSM.16.MT88.4 R8, [R156+0x9800] ;  /* 0x009800009c08783b */ /* 0x000eae0000004200 */
[C---:B------:R-:W-:Y:S01]  /*10e30*/  HMMA.16816.F32 R60, R4.reuse, R18, R60 ;  /* 0x00000012043c723c */ /* 0x040fe2000000183c */
[----:B------:R-:W5:Y:S07]  /*10e40*/  LDSM.16.MT88.4 R16, [R154+0x9800] ;  /* 0x009800009a10783b */ /* 0x000f6e0000004200 */
[C---:B-1----:R-:W-:Y:S08]  /*10e50*/  HMMA.16816.F32 R76, R4.reuse, R20, R76 ;  /* 0x00000014044c723c */ /* 0x042ff0000000184c */
[C---:B------:R-:W-:Y:S01]  /*10e60*/  HMMA.16816.F32 R80, R4.reuse, R22, R80 ;  /* 0x000000160450723c */ /* 0x040fe20000001850 */
[----:B------:R-:W-:Y:S07]  /*10e70*/  LDSM.16.MT88.4 R20, [R153+0x9800] ;  /* 0x009800009914783b */ /* 0x000fee0000004200 */
[C---:B---3--:R-:W-:Y:S08]  /*10e80*/  HMMA.16816.F32 R88, R4.reuse, R12, R88 ;  /* 0x0000000c0458723c */ /* 0x048ff00000001858 */
        /* <DEDUP_REMOVED lines=98> */
.L_x_6168:
[----:B------:R-:W-:-:S05]  /*114b0*/  IMAD.MOV.U32 R6, RZ, RZ, c[0x0][0x1a0] ;  /* 0x00006800ff067624 */ /* 0x000fca00078e00ff */
[----:B------:R-:W-:-:S04]  /*114c0*/  LEA R6, -R6, RZ, 0x6 ;  /* 0x000000ff06067211 */ /* 0x000fc800078e31ff */
[----:B------:R-:W-:Y:S02]  /*114d0*/  SHF.R.S32.HI R0, RZ, 0x1f, R6 ;  /* 0x0000001fff007819 */ /* 0x000fe40000011406 */
.L_x_6169:
        /* <DEDUP_REMOVED lines=14> */
[----:B------:R-:W-:Y:S01]  /*115c0*/  @P2 LEA R12, P4, R9, c[0x0][0x170], 0x1 ;  /* 0x00005c00090c2a11 */ /* 0x000fe200078808ff */
[----:B------:R-:W-:Y:S01]  /*115d0*/  @P2 IMAD.X R6, R4, 0x1, R101, P1 ;  /* 0x0000000104062824 */ /* 0x000fe200008e0665 */
[----:B------:R-:W-:Y:S01]  /*115e0*/  IADD3 R0, P1, R167, R5, RZ ;  /* 0x00000005a7007210 */ /* 0x000fe20007f3e0ff */
[----:B------:R-:W-:Y:S01]  /*115f0*/  @!P0 STS.128 [R172+0x8000], RZ ;  /* 0x008000ffac008388 */ /* 0x000fe20000000c00 */
[----:B------:R-:W-:-:S02]  /*11600*/  @P2 LEA.HI.X R13, R9, c[0x0][0x174], R8, 0x1, P4 ;  /* 0x00005d00090d2a11 */ /* 0x000fc400020f0c08 */
[----:B------:R-:W-:Y:S02]  /*11610*/  @P2 LEA R8, P4, R7, c[0x0][0x170], 0x1 ;  /* 0x00005c0007082a11 */ /* 0x000fe400078808ff */
[-CC-:B------:R-:W-:Y:S01]  /*11620*/  @P0 LEA.HI.X R11, R5, R183.reuse, R4.reuse, 0x1, P5 ;  /* 0x000000b7050b0211 */ /* 0x180fe200028f0c04 */
[----:B------:R-:W-:Y:S01]  /*11630*/  IMAD.X R4, R166, 0x1, R4, P1 ;  /* 0x00000001a6047824 */ /* 0x000fe200008e0604 */
[----:B------:R-:W-:Y:S01]  /*11640*/  @P2 LEA.HI.X R9, R7, c[0x0][0x174], R6, 0x1, P4 ;  /* 0x00005d0007092a11 */ /* 0x000fe200020f0c06 */
[----:B------:R-:W-:Y:S01]  /*11650*/  @!PT LDS RZ, [RZ] ;  /* 0x00000000fffff984 */ /* 0x000fe20000000800 */
[----:B------:R-:W-:Y:S01]  /*11660*/  @!PT LDS RZ, [RZ] ;  /* 0x00000000fffff984 */ /* 0x000fe20000000800 */
[----:B------:R-:W-:Y:S01]  /*11670*/  @!PT LDS RZ, [RZ] ;  /* 0x00000000fffff984 */ /* 0x000fe20000000800 */
[----:B------:R2:W-:Y:S01]  /*11680*/  @P2 LDGSTS.E.BYPASS.LTC128B.128 [R172+0xa000], [R12.64+0x80] ;  /* 0x0a0000800cac2fae */ /* 0x0005e2000b901d46 */
[C---:B------:R-:W-:Y:S02]  /*11690*/  @P2 IADD3 R6, P5, R0.reuse, R104, RZ ;  /* 0x0000006800062210 */ /* 0x040fe40007fbe0ff */
[----:B------:R-:W-:Y:S01]  /*116a0*/  IADD3 R5, P4, R167, R0, RZ ;  /* 0x00000000a7057210 */ /* 0x000fe20007f9e0ff */
[----:B------:R-:W-:Y:S01]  /*116b0*/  @!P2 STS.128 [R172+0xa000], RZ ;  /* 0x00a000ffac00a388 */ /* 0x000fe20000000c00 */
[----:B------:R-:W-:Y:S01]  /*116c0*/  @P0 LEA R14, P6, R0, R182, 0x1 ;  /* 0x000000b6000e0211 */ /* 0x000fe200078c08ff */
[--C-:B------:R-:W-:Y:S01]  /*116d0*/  @P2 IMAD.X R7, R4, 0x1, R101.reuse, P5 ;  /* 0x0000000104072824 */ /* 0x100fe200028e0665 */
[C---:B------:R-:W-:Y:S01]  /*116e0*/  @P2 IADD3 R104, P1, R5.reuse, R104, RZ ;  /* 0x0000006805682210 */ /* 0x040fe20007f3e0ff */
[----:B------:R-:W-:Y:S01]  /*116f0*/  @!PT LDS RZ, [RZ] ;  /* 0x00000000fffff984 */ /* 0x000fe20000000800 */
[----:B------:R-:W-:Y:S01]  /*11700*/  @!PT LDS RZ, [RZ] ;  /* 0x00000000fffff984 */ /* 0x000fe20000000800 */
[----:B------:R-:W-:Y:S01]  /*11710*/  @!PT LDS RZ, [RZ] ;  /* 0x00000000fffff984 */ /* 0x000fe20000000800 */
[----:B------:R3:W-:Y:S01]  /*11720*/  @P0 LDGSTS.E.BYPASS.LTC128B.128 [R172+0x8800], [R10.64] ;  /* 0x088000000aac0fae */ /* 0x0007e2000b901d46 */
[-CC-:B------:R-:W-:Y:S01]  /*11730*/  @P0 LEA.HI.X R15, R0, R183.reuse, R4.reuse, 0x1, P6 ;  /* 0x000000b7000f0211 */ /* 0x180fe200030f0c04 */
[----:B------:R-:W-:Y:S01]  /*11740*/  IMAD.X R4, R166, 0x1, R4, P4 ;  /* 0x00000001a6047824 */ /* 0x000fe200020e0604 */
[C---:B------:R-:W-:Y:S01]  /*11750*/  @P0 LEA R22, P4, R5.reuse, R182, 0x1 ;  /* 0x000000b605160211 */ /* 0x040fe200078808ff */
[----:B------:R-:W-:Y:S01]  /*11760*/  @!P0 STS.128 [R172+0x8800], RZ ;  /* 0x008800ffac008388 */ /* 0x000fe20000000c00 */
[----:B------:R-:W-:Y:S01]  /*11770*/  @P2 LEA R20, P5, R6, c[0x0][0x170], 0x1 ;  /* 0x00005c0006142a11 */ /* 0x000fe200078a08ff */
[----:B------:R-:W-:Y:S01]  /*11780*/  @P2 IMAD.X R101, R4, 0x1, R101, P1 ;  /* 0x0000000104652824 */ /* 0x000fe200008e0665 */
[----:B------:R-:W-:Y:S01]  /*11790*/  @P0 LEA.HI.X R23, R5, R183, R4, 0x1, P4 ;  /* 0x000000b705170211 */ /* 0x000fe200020f0c04 */
[----:B------:R-:W-:Y:S01]  /*117a0*/  @!PT LDS RZ, [RZ] ;  /* 0x00000000fffff984 */ /* 0x000fe20000000800 */
[----:B------:R-:W-:Y:S01]  /*117b0*/  @!PT LDS RZ, [RZ] ;  /* 0x00000000fffff984 */ /* 0x000fe20000000800 */
[----:B------:R-:W-:Y:S01]  /*117c0*/  @!PT LDS RZ, [RZ] ;  /* 0x00000000fffff984 */ /* 0x000fe20000000800 */
[----:B------:R3:W-:Y:S01]  /*117d0*/  @P2 LDGSTS.E.BYPASS.LTC128B.128 [R172+0xa800], [R8.64+0x80] ;  /* 0x0a80008008ac2fae */ /* 0x0007e2000b901d46 */
[----:B------:R-:W-:Y:S01]  /*117e0*/  @P2 LEA.HI.X R21, R6, c[0x0][0x174], R7, 0x1, P5 ;  /* 0x00005d0006152a11 */ /* 0x000fe200028f0c07 */
[----:B------:R-:W-:Y:S01]  /*117f0*/  IMAD.MOV.U32 R182, RZ, RZ, R128 ;  /* 0x000000ffffb67224 */ /* 0x000fe200078e0080 */
[----:B------:R-:W-:Y:S01]  /*11800*/  @P2 LEA R4, P1, R104, c[0x0][0x170], 0x1 ;  /* 0x00005c0068042a11 */ /* 0x000fe200078208ff */
[----:B------:R-:W-:Y:S01]  /*11810*/  @!P2 STS.128 [R172+0xa800], RZ ;  /* 0x00a800ffac00a388 */ /* 0x000fe20000000c00 */
[----:B------:R-:W-:-:S02]  /*11820*/  IMAD.MOV.U32 R183, RZ, RZ, R129 ;  /* 0x000000ffffb77224 */ /* 0x000fc400078e0081 */
[----:B------:R-:W-:Y:S01]  /*11830*/  @P2 LEA.HI.X R5, R104, c[0x0][0x174], R101, 0x1, P1 ;  /* 0x00005d0068052a11 */ /* 0x000fe200008f0c65 */
        /* <DEDUP_REMOVED lines=22> */
[----:B------:R-:W4:Y:S04]  /*119a0*/  LDSM.16.M88.4 R16, [R161+0x4800] ;  /* 0x00480000a110783b */ /* 0x000f280000000200 */
[----:B---3--:R-:W2:Y:S04]  /*119b0*/  LDSM.16.M88.4 R8, [R161+0x5000] ;  /* 0x00500000a108783b */ /* 0x008ea80000000200 */
[----:B------:R-:W5:Y:S04]  /*119c0*/  LDSM.16.M88.4 R124, [R161+0x5800] ;  /* 0x00580000a17c783b */ /* 0x000f680000000200 */
[----:B------:R-:W-:Y:S04]  /*119d0*/  LDSM.16.M88.4 R116, [R160] ;  /* 0x00000000a074783b */ /* 0x000fe80000000200 */
[----:B------:R-:W3:Y:S04]  /*119e0*/  LDSM.16.M88.4 R112, [R159] ;  /* 0x000000009f70783b */ /* 0x000ee80000000200 */
[----:B------:R-:W3:Y:S04]  /*119f0*/  LDSM.16.M88.4 R108, [R151] ;  /* 0x00000000976c783b */ /* 0x000ee80000000200 */
[----:B------:R-:W3:Y:S04]  /*11a00*/  LDSM.16.M88.4 R104, [R150] ;  /* 0x000000009668783b */ /* 0x000ee80000000200 */
[----:B------:R-:W3:Y:S04]  /*11a10*/  LDSM.16.M88.4 R32, [R149] ;  /* 0x000000009520783b */ /* 0x000ee80000000200 */
        /* <DEDUP_REMOVED lines=14> */
[----:B------:R-:W-:-:S02]  /*11b00*/  ISETP.GE.AND P4, PT, R0, R103, PT ;  /* 0x000000670000720c */ /* 0x000fc40003f86270 */
[C---:B------:R-:W-:Y:S02]  /*11b10*/  IADD3 R0, R102.reuse, 0x9, RZ ;  /* 0x0000000966007810 */ /* 0x040fe40007ffe0ff */
[CC--:B------:R-:W-:Y:S02]  /*11b20*/  ISETP.GE.AND P5, PT, R101.reuse, R2.reuse, PT ;  /* 0x000000026500720c */ /* 0x0c0fe40003fa6270 */
[----:B------:R-:W-:Y:S01]  /*11b30*/  ISETP.GE.AND P0, PT, R101, R103, PT ;  /* 0x000000676500720c */ /* 0x000fe20003f06270 */
[----:B------:R-:W-:Y:S01]  /*11b40*/  HMMA.16816.F32 R4, R120, R124, RZ ;  /* 0x0000007c7804723c */ /* 0x000fe200000018ff */
[----:B------:R-:W-:Y:S02]  /*11b50*/  IADD3 R101, R102, 0x11, RZ ;  /* 0x0000001166657810 */ /* 0x000fe40007ffe0ff */
[----:B------:R-:W-:-:S05]  /*11b60*/  ISETP.GE.AND P1, PT, R0, R2, PT ;  /* 0x000000020000720c */ /* 0x000fca0003f26270 */
        /* <DEDUP_REMOVED lines=75> */
[C---:B------:R-:W-:Y:S08]  /*12020*/  HMMA.16816.F32 R12, R116.reuse, R104, R12 ;  /* 0x00000068740c723c */ /* 0x040ff0000000180c */
[----:B------:R-:W-:Y:S01]  /*12030*/  HMMA.16816.F32 R8, R116, R106, R8 ;  /* 0x0000006a7408723c */ /* 0x000fe20000001808 */
[----:B------:R-:W3:Y:S11]  /*12040*/  LDSM.16.M88.4 R104, [R148+0x2800] ;  /* 0x002800009468783b */ /* 0x000ef60000000200 */
[----:B------:R-:W-:Y:S04]  /*12050*/  @!UPT UIADD3 URZ, URZ, URZ, URZ ;  /* 0x0000003f3f3ff290 */ /* 0x000fe8000fffe03f */
[C---:B-1----:R-:W-:Y:S08]  /*12060*/  HMMA.16816.F32 R12, R112.reuse, R32, R12 ;  /* 0x00000020700c723c */ /* 0x042ff0000000180c */
[----:B------:R-:W-:Y:S01]  /*12070*/  HMMA.16816.F32 R8, R112, R34, R8 ;  /* 0x000000227008723c */ /* 0x000fe20000001808 */
[----:B------:R-:W1:Y:S01]  /*12080*/  LDSM.16.M88.4 R32, [R148+0x3800] ;  /* 0x003800009420783b */ /* 0x000e620000000200 */
[----:B------:R-:W-:-:S06]  /*12090*/  DEPBAR.LE SB0, 0x0 ;  /* 0x000080000000791a */ /* 0x000fcc0000000000 */
[C---:B--2---:R-:W-:Y:S08]  /*120a0*/  HMMA.16816.F32 R28, R112.reuse, R108, R28 ;  /* 0x0000006c701c723c */ /* 0x044ff0000000181c */
[C---:B------:R-:W-:Y:S08]  /*120b0*/  HMMA.16816.F32 R24, R112.reuse, R110, R24 ;  /* 0x0000006e7018723c */ /* 0x040ff00000001818 */
[C---:B---3--:R-:W-:Y:S07]  /*120c0*/  HMMA.16816.F32 R20, R112.reuse, R104, R20 ;  /* 0x000000687014723c */ /* 0x048fee0000001814 */
[----:B------:R-:W-:Y:S01]  /*120d0*/  IADD3 R104, R102, 0x10, RZ ;  /* 0x0000001066687810 */ /* 0x000fe20007ffe0ff */
[----:B------:R-:W-:Y:S01]  /*120e0*/  HMMA.16816.F32 R16, R112, R106, R16 ;  /* 0x0000006a7010723c */ /* 0x000fe20000001810 */
[----:B------:R-:W-:Y:S01]  /*120f0*/  FSEL R142, R29, -INF , !P6 ;  /* 0xff8000001d8e7808 */ /* 0x000fe20007000000 */
[----:B------:R-:W-:Y:S01]  /*12100*/  BAR.SYNC.DEFER_BLOCKING 0x0 ;  /* 0x0000000000007b1d */ /* 0x000fe20000010000 */
[----:B------:R-:W-:-:S02]  /*12110*/  ISETP.GE.AND P6, PT, R0, R103, PT ;  /* 0x000000670000720c */ /* 0x000fc40003fc6270 */
[----:B------:R-:W-:Y:S02]  /*12120*/  FSEL R0, R31, -INF , !P4 ;  /* 0xff8000001f007808 */ /* 0x000fe40006000000 */
[----:B------:R-:W-:Y:S02]  /*12130*/  ISETP.GE.AND P4, PT, R104, R2, PT ;  /* 0x000000026800720c */ /* 0x000fe40003f86270 */
[----:B------:R-:W-:Y:S01]  /*12140*/  FSEL R180, R24, -INF , !P5 ;  /* 0xff80000018b47808 */ /* 0x000fe20006800000 */
[----:B-1----:R-:W-:Y:S01]  /*12150*/  HMMA.16816.F32 R4, R112, R32, R4 ;  /* 0x000000207004723c */ /* 0x002fe20000001804 */
[----:B------:R-:W-:Y:S02]  /*12160*/  FSEL R140, R26, -INF , !P0 ;  /* 0xff8000001a8c7808 */ /* 0x000fe40004000000 */
[----:B------:R-:W-:Y:S02]  /*12170*/  ISETP.GE.AND P5, PT, R104, R103, PT ;  /* 0x000000676800720c */ /* 0x000fe40003fa6270 */
[----:B------:R-:W-:-:S02]  /*12180*/  IADD3 R29, R102, 0x18, RZ ;  /* 0x00000018661d7810 */ /* 0x000fc40007ffe0ff */
[----:B------:R-:W-:Y:S01]  /*12190*/  ISETP.GE.AND P0, PT, R101, R2, PT ;  /* 0x000000026500720c */ /* 0x000fe20003f06270 */
[----:B------:R-:W-:Y:S01]  /*121a0*/  HMMA.16816.F32 R120, R112, R34, R120 ;  /* 0x000000227078723c */ /* 0x000fe20000001878 */
[----:B------:R-:W-:Y:S02]  /*121b0*/  IADD3 R24, R102, 0x19, RZ ;  /* 0x0000001966187810 */ /* 0x000fe40007ffe0ff */
[----:B------:R-:W-:Y:S02]  /*121c0*/  FSEL R104, R20, -INF , !P4 ;  /* 0xff80000014687808 */ /* 0x000fe40006000000 */
[----:B------:R-:W-:Y:S02]  /*121d0*/  ISETP.GE.AND P4, PT, R29, R103, PT ;  /* 0x000000671d00720c */ /* 0x000fe40003f86270 */
[----:B------:R-:W-:Y:S02]  /*121e0*/  FSEL R108, R22, -INF , !P5 ;  /* 0xff800000166c7808 */ /* 0x000fe40006800000 */
[----:B------:R-:W-:-:S02]  /*121f0*/  FSEL R132, R21, -INF , !P0 ;  /* 0xff80000015847808 */ /* 0x000fc40004000000 */
[-C--:B------:R-:W-:Y:S02]  /*12200*/  ISETP.GE.AND P5, PT, R24, R2.reuse, PT ;  /* 0x000000021800720c */ /* 0x080fe40003fa6270 */
[----:B------:R-:W-:Y:S02]  /*12210*/  IADD3 R21, R102, 0x21, RZ ;  /* 0x0000002166157810 */ /* 0x000fe40007ffe0ff */
[----:B------:R-:W-:Y:S02]  /*12220*/  FSEL R22, R18, -INF , !P4 ;  /* 0xff80000012167808 */ /* 0x000fe40006000000 */
[----:B------:R-:W-:Y:S02]  /*12230*/  ISETP.GE.AND P4, PT, R21, R2, PT ;  /* 0x000000021500720c */ /* 0x000fe40003f86270 */
[----:B------:R-:W-:Y:S02]  /*12240*/  FSEL R136, R17, -INF , !P5 ;  /* 0xff80000011887808 */ /* 0x000fe40006800000 */
[----:B------:R-:W-:-:S02]  /*12250*/  FSEL R178, R25, -INF , !P1 ;  /* 0xff80000019b27808 */ /* 0x000fc40004800000 */
[----:B------:R-:W-:Y:S02]  /*12260*/  FSEL R138, R27, -INF , !P6 ;  /* 0xff8000001b8a7808 */ /* 0x000fe40007000000 */
[C---:B------:R-:W-:Y:S02]  /*12270*/  IADD3 R17, R102.reuse, 0x29, RZ ;  /* 0x0000002966117810 */ /* 0x040fe40007ffe0ff */
[----:B------:R-:W-:Y:S02]  /*12280*/  ISETP.GE.AND P1, PT, R101, R103, PT ;  /* 0x000000676500720c */ /* 0x000fe40003f26270 */
[----:B------:R-:W-:Y:S02]  /*12290*/  ISETP.GE.AND P6, PT, R29, R2, PT ;  /* 0x000000021d00720c */ /* 0x000fe40003fc6270 */
[----:B------:R-:W-:Y:S02]  /*122a0*/  IADD3 R20, R102, 0x20, RZ ;  /* 0x0000002066147810 */ /* 0x000fe40007ffe0ff */
[----:B------:R-:W-:-:S02]  /*122b0*/  FSEL R124, R13, -INF , !P4 ;  /* 0xff8000000d7c7808 */ /* 0x000fc40006000000 */
[-C--:B------:R-:W-:Y:S02]  /*122c0*/  ISETP.GE.AND P4, PT, R17, R103.reuse, PT ;  /* 0x000000671100720c */ /* 0x080fe40003f86270 */
[----:B------:R-:W-:Y:S02]  /*122d0*/  ISETP.GE.AND P0, PT, R24, R103, PT ;  /* 0x000000671800720c */ /* 0x000fe40003f06270 */
[----:B------:R-:W-:Y:S02]  /*122e0*/  FSEL R106, R23, -INF , !P1 ;  /* 0xff800000176a7808 */ /* 0x000fe40004800000 */
[----:B------:R-:W-:Y:S02]  /*122f0*/  FSEL R134, R16, -INF , !P6 ;  /* 0xff80000010867808 */ /* 0x000fe40007000000 */
[----:B------:R-:W-:Y:S02]  /*12300*/  ISETP.GE.AND P1, PT, R20, R2, PT ;  /* 0x000000021400720c */ /* 0x000fe40003f26270 */
[----:B------:R-:W-:-:S02]  /*12310*/  IADD3 R16, R102, 0x28, RZ ;  /* 0x0000002866107810 */ /* 0x000fc40007ffe0ff */
[----:B------:R-:W-:Y:S02]  /*12320*/  ISETP.GE.AND P6, PT, R20, R103, PT ;  /* 0x000000671400720c */ /* 0x000fe40003fc6270 */
[----:B------:R-:W-:Y:S02]  /*12330*/  FSEL R110, R11, -INF , !P4 ;  /* 0xff8000000b6e7808 */ /* 0x000fe40006000000 */
[----:B------:R-:W-:Y:S02]  /*12340*/  FSEL R20, R19, -INF , !P0 ;  /* 0xff80000013147808 */ /* 0x000fe40004000000 */
[-C--:B------:R-:W-:Y:S02]  /*12350*/  ISETP.GE.AND P4, PT, R102, R2.reuse, PT ;  /* 0x000000026600720c */ /* 0x080fe40003f86270 */
[----:B------:R-:W-:Y:S02]  /*12360*/  ISETP.GE.AND P0, PT, R16, R2, PT ;  /* 0x000000021000720c */ /* 0x000fe40003f06270 */
[----:B------:R-:W-:-:S02]  /*12370*/  FSEL R118, R12, -INF , !P1 ;  /* 0xff8000000c767808 */ /* 0x000fc40004800000 */
[----:B------:R-:W-:Y:S02]  /*12380*/  ISETP.GE.AND P5, PT, R21, R103, PT ;  /* 0x000000671500720c */ /* 0x000fe40003fa6270 */
[----:B------:R-:W-:Y:S02]  /*12390*/  IADD3 R12, R102, 0x30, RZ ;  /* 0x00000030660c7810 */ /* 0x000fe40007ffe0ff */
[----:B------:R-:W-:Y:S02]  /*123a0*/  FSEL R28, R28, -INF , !P4 ;  /* 0xff8000001c1c7808 */ /* 0x000fe40006000000 */
[----:B------:R-:W-:Y:S02]  /*123b0*/  FSEL R116, R14, -INF , !P6 ;  /* 0xff8000000e747808 */ /* 0x000fe40007000000 */
[----:B------:R-:W-:Y:S02]  /*123c0*/  FSEL R126, R8, -INF , !P0 ;  /* 0xff800000087e7808 */ /* 0x000fe40004000000 */
[----:B------:R-:W-:-:S02]  /*123d0*/  ISETP.GT.AND P4, PT, R176, R163, PT ;  /* 0x000000a3b000720c */ /* 0x000fc40003f84270 */
[-C--:B------:R-:W-:Y:S02]  /*123e0*/  ISETP.GE.AND P1, PT, R16, R103.reuse, PT ;  /* 0x000000671000720c */ /* 0x080fe40003f26270 */
[-C--:B------:R-:W-:Y:S02]  /*123f0*/  ISETP.GE.AND P6, PT, R17, R2.reuse, PT ;  /* 0x000000021100720c */ /* 0x080fe40003fc6270 */
[----:B------:R-:W-:Y:S02]  /*12400*/  FSEL R112, R15, -INF , !P5 ;  /* 0xff8000000f707808 */ /* 0x000fe40006800000 */
[----:B------:R-:W-:Y:S02]  /*12410*/  ISETP.GE.AND P0, PT, R12, R103, PT ;  /* 0x000000670c00720c */ /* 0x000fe40003f06270 */
[----:B------:R-:W-:Y:S02]  /*12420*/  IADD3 R13, R102, 0x31, RZ ;  /* 0x00000031660d7810 */ /* 0x000fe40007ffe0ff */
[----:B------:R-:W-:-:S02]  /*12430*/  ISETP.GE.AND P5, PT, R12, R2, PT ;  /* 0x000000020c00720c */ /* 0x000fc40003fa6270 */
[----:B------:R-:W-:Y:S02]  /*12440*/  IADD3 R8, R102, 0x38, RZ ;  /* 0x0000003866087810 */ /* 0x000fe40007ffe0ff */
[----:B------:R-:W-:Y:S02]  /*12450*/  FSEL R114, R10, -INF , !P1 ;  /* 0xff8000000a727808 */ /* 0x000fe40004800000 */
[----:B------:R-:W-:Y:S02]  /*12460*/  FSEL R130, R9, -INF , !P6 ;  /* 0xff80000009827808 */ /* 0x000fe40007000000 */
[----:B------:R-:W-:Y:S02]  /*12470*/  FSEL R34, R6, -INF , !P0 ;  /* 0xff80000006227808 */ /* 0x000fe40004000000 */
[C---:B------:R-:W-:Y:S02]  /*12480*/  ISETP.GE.AND P1, PT, R13.reuse, R2, PT ;  /* 0x000000020d00720c */ /* 0x040fe40003f26270 */
[----:B------:R-:W-:-:S02]  /*12490*/  ISETP.GE.AND P6, PT, R13, R103, PT ;  /* 0x000000670d00720c */ /* 0x000fc40003fc6270 */
[----:B------:R-:W-:Y:S02]  /*124a0*/  FSEL R101, R4, -INF , !P5 ;  /* 0xff80000004657808 */ /* 0x000fe40006800000 */
[----:B------:R-:W-:Y:S02]  /*124b0*/  ISETP.GE.AND P0, PT, R8, R2, PT ;  /* 0x000000020800720c */ /* 0x000fe40003f06270 */
[C---:B------:R-:W-:Y:S02]  /*124c0*/  IADD3 R4, R102.reuse, 0x39, RZ ;  /* 0x0000003966047810 */ /* 0x040fe40007ffe0ff */
[----:B------:R-:W-:Y:S02]  /*124d0*/  ISETP.GE.AND P5, PT, R102, R103, PT ;  /* 0x000000676600720c */ /* 0x000fe40003fa6270 */
[----:B------:R-:W-:Y:S02]  /*124e0*/  FSEL R102, R5, -INF , !P1 ;  /* 0xff80000005667808 */ /* 0x000fe40004800000 */
[----:B------:R-:W-:-:S02]  /*124f0*/  FSEL R33, R7, -INF , !P6 ;  /* 0xff80000007217808 */ /* 0x000fc40007000000 */
[----:B------:R-:W-:Y:S02]  /*12500*/  FSEL R120, R120, -INF , !P0 ;  /* 0xff80000078787808 */ /* 0x000fe40004000000 */
[-C--:B------:R-:W-:Y:S02]  /*12510*/  ISETP.GE.AND P1, PT, R8, R103.reuse, PT ;  /* 0x000000670800720c */ /* 0x080fe40003f26270 */
[C---:B------:R-:W-:Y:S02]  /*12520*/  ISETP.GE.AND P6, PT, R4.reuse, R2, PT ;  /* 0x000000020400720c */ /* 0x040fe40003fc6270 */
[----:B------:R-:W-:Y:S02]  /*12530*/  ISETP.GE.AND P0, PT, R4, R103, PT ;  /* 0x000000670400720c */ /* 0x000fe40003f06270 */
[----:B------:R-:W-:Y:S02]  /*12540*/  FSEL R4, R30, -INF , !P5 ;  /* 0xff8000001e047808 */ /* 0x000fe40006800000 */
[----:B------:R-:W-:-:S02]  /*12550*/  FSEL R122, R122, -INF , !P1 ;  /* 0xff8000007a7a7808 */ /* 0x000fc40004800000 */
        /* <DEDUP_REMOVED lines=34> */
[----:B------:R-:W-:-:S05]  /*12780*/  ISETP.NE.AND P1, PT, RZ, c[0x0][0x2d0], PT ;  /* 0x0000b400ff007a0c */ /* 0x000fca0003f25270 */
[----:B------:R-:W-:Y:S02]  /*12790*/  @P0 IADD3 R11, R11, 0x1, RZ ;  /* 0x000000010b0b0810 */ /* 0x000fe40007ffe0ff */
[----:B------:R-:W-:-:S03]  /*127a0*/  ISETP.GE.AND P0, PT, R10, RZ, PT ;  /* 0x000000ff0a00720c */ /* 0x000fc60003f06270 */
[----:B------:R-:W-:Y:S01]  /*127b0*/  @!P5 IMAD.MOV R11, RZ, RZ, -R11 ;  /* 0x000000ffff0bd224 */ /* 0x000fe200078e0a0b */
[----:B------:R-:W-:-:S05]  /*127c0*/  @P6 IADD3 R2, R2, 0x1, RZ ;  /* 0x0000000102026810 */ /* 0x000fca0007ffe0ff */
[----:B------:R-:W-:Y:S01]  /*127d0*/  IMAD.MOV.U32 R5, RZ, RZ, R2 ;  /* 0x000000ffff057224 */ /* 0x000fe200078e0002 */
[----:B------:R-:W-:-:S04]  /*127e0*/  LOP3.LUT R2, RZ, c[0x0][0x2d0], RZ, 0x33, !PT ;  /* 0x0000b400ff027a12 */ /* 0x000fc800078e33ff */
[----:B------:R-:W-:Y:S02]  /*127f0*/  @!P0 IADD3 R5, -R5, RZ, RZ ;  /* 0x000000ff05058210 */ /* 0x000fe40007ffe1ff */
[C---:B------:R-:W-:Y:S02]  /*12800*/  SEL R7, R2.reuse, R11, !P1 ;  /* 0x0000000b02077207 */ /* 0x040fe40004800000 */
[----:B------:R-:W-:-:S03]  /*12810*/  SEL R2, R2, R5, !P1 ;  /* 0x0000000502027207 */ /* 0x000fc60004800000 */
[----:B------:R-:W-:-:S04]  /*12820*/  IMAD.WIDE R12, R7, 0x4, R170 ;  /* 0x00000004070c7825 */ /* 0x000fc800078e02aa */
[----:B------:R-:W-:Y:S01]  /*12830*/  IMAD.WIDE R10, R2, 0x4, R170 ;  /* 0x00000004020a7825 */ /* 0x000fe200078e02aa */
[----:B------:R-:W2:Y:S04]  /*12840*/  LDG.E R5, [R12.64] ;  /* 0x000000060c057981 */ /* 0x000ea8000c1e1900 */
[----:B------:R-:W2:Y:S01]  /*12850*/  LDG.E R6, [R10.64] ;  /* 0x000000060a067981 */ /* 0x000ea2000c1e1900 */
[----:B------:R-:W-:Y:S02]  /*12860*/  IMAD.IADD R2, R7, 0x1, -R2 ;  /* 0x0000000107027824 */ /* 0x000fe400078e0a02 */
[----:B------:R-:W-:-:S04]  /*12870*/  IMAD.MOV.U32 R7, RZ, RZ, 0x40 ;  /* 0x00000040ff077424 */ /* 0x000fc800078e00ff */
[----:B------:R-:W-:-:S04]  /*12880*/  IMAD R7, R2, c[0x0][0x2d0], -R7 ;  /* 0x0000b40002077a24 */ /* 0x000fc800078e0a07 */
        /* <DEDUP_REMOVED lines=12> */
.L_x_6171:
[----:B------:R-:W-:-:S05]  /*12950*/  IMAD.MOV.U32 R8, RZ, RZ, c[0x0][0x198] ;  /* 0x00006600ff087624 */ /* 0x000fca00078e00ff */
[----:B------:R-:W-:-:S04]  /*12960*/  LEA R8, -R8, RZ, 0x6 ;  /* 0x000000ff08087211 */ /* 0x000fc800078e31ff */
[----:B------:R-:W-:Y:S02]  /*12970*/  SHF.R.S32.HI R7, RZ, 0x1f, R8 ;  /* 0x0000001fff077819 */ /* 0x000fe40000011408 */
.L_x_6172:
[----:B------:R-:W-:Y:S02]  /*12980*/  LOP3.LUT R2, R173, 0x1, RZ, 0xc0, !PT ;  /* 0x00000001ad027812 */ /* 0x000fe400078ec0ff */
[CC--:B------:R-:W-:Y:S02]  /*12990*/  @P2 IADD3 R9, P0, R165.reuse, R8.reuse, RZ ;  /* 0x00000008a5092210 */ /* 0x0c0fe40007f1e0ff */
[----:B------:R-:W-:Y:S02]  /*129a0*/  ISETP.NE.U32.AND P1, PT, R2, 0x1, PT ;  /* 0x000000010200780c */ /* 0x000fe40003f25070 */
[----:B------:R-:W-:Y:S01]  /*129b0*/  IADD3 R5, P6, P5, R165, R8, R165 ;  /* 0x00000008a5057210 */ /* 0x000fe20007dde0a5 */
[C---:B------:R-:W-:Y:S01]  /*129c0*/  @P2 IMAD.X R2, R164.reuse, 0x1, R7, P0 ;  /* 0x00000001a4022824 */ /* 0x040fe200000e0607 */
[----:B------:R-:W-:Y:S02]  /*129d0*/  @P2 LEA R12, P0, R9, R174, 0x1 ;  /* 0x000000ae090c2211 */ /* 0x000fe400078008ff */
[----:B------:R-:W-:-:S02]  /*129e0*/  IADD3.X R6, R164, R7, R164, P6, P5 ;  /* 0x00000007a4067210 */ /* 0x000fc400037ea4a4 */
[----:B------:R-:W-:Y:S02]  /*129f0*/  @P2 LEA.HI.X R13, R9, R175, R2, 0x1, P0 ;  /* 0x000000af090d2211 */ /* 0x000fe400000f0c02 */
[CC--:B------:R-:W-:Y:S02]  /*12a00*/  LEA R16, P0, R8.reuse, R174.reuse, 0x1 ;  /* 0x000000ae08107211 */ /* 0x0c0fe400078008ff */
[----:B------:R-:W-:Y:S02]  /*12a10*/  IADD3 R2, P6, R165, R5, RZ ;  /* 0x00000005a5027210 */ /* 0x000fe40007fde0ff */
[C---:B------:R-:W-:Y:S02]  /*12a20*/  @!P1 LEA R14, P5, R5.reuse, R174, 0x1 ;  /* 0x000000ae050e9211 */ /* 0x040fe400078a08ff */
[-C--:B------:R-:W-:Y:S02]  /*12a30*/  LEA.HI.X R17, R8, R175.reuse, R7, 0x1, P0 ;  /* 0x000000af08117211 */ /* 0x080fe400000f0c07 */
[----:B------:R-:W-:-:S02]  /*12a40*/  @!P1 LEA.HI.X R15, R5, R175, R6, 0x1, P5 ;  /* 0x000000af050f9211 */ /* 0x000fc400028f0c06 */
[----:B------:R-:W-:Y:S01]  /*12a50*/  @P2 LEA R10, P0, R5, R174, 0x1 ;  /* 0x000000ae050a2211 */ /* 0x000fe200078008ff */
[----:B------:R-:W-:Y:S01]  /*12a60*/  @!PT LDS RZ, [RZ] ;  /* 0x00000000fffff984 */ /* 0x000fe20000000800 */
[----:B------:R-:W-:Y:S01]  /*12a70*/  @!PT LDS RZ, [RZ] ;  /* 0x00000000fffff984 */ /* 0x000fe20000000800 */
[----:B------:R-:W-:Y:S01]  /*12a80*/  @!PT LDS RZ, [RZ] ;  /* 0x00000000fffff984 */ /* 0x000fe20000000800 */
[----:B------:R1:W-:Y:S01]  /*12a90*/  @!P1 LDGSTS.E.BYPASS.LTC128B.128 [R172+0x4000], [R16.64] ;  /* 0x0400000010ac9fae */ /* 0x0003e2000b901d46 */
[----:B------:R-:W-:Y:S02]  /*12aa0*/  @!P1 IADD3 R8, P5, R165, R8, RZ ;  /* 0x00000008a5089210 */ /* 0x000fe40007fbe0ff */
[-CC-:B------:R-:W-:Y:S01]  /*12ab0*/  @P2 LEA.HI.X R11, R5, R175.reuse, R6.reuse, 0x1, P0 ;  /* 0x000000af050b2211 */ /* 0x180fe200000f0c06 */
[----:B------:R-:W-:Y:S01]  /*12ac0*/  IMAD.X R6, R164, 0x1, R6, P6 ;  /* 0x00000001a4067824 */ /* 0x000fe200030e0606 */
[-C--:B------:R-:W-:Y:S01]  /*12ad0*/  @!P1 LEA R18, P0, R2, R174.reuse, 0x1 ;  /* 0x000000ae02129211 */ /* 0x080fe200078008ff */
[----:B------:R-:W-:Y:S01]  /*12ae0*/  @!P1 IMAD.X R7, R164, 0x1, R7, P5 ;  /* 0x00000001a4079824 */ /* 0x000fe200028e0607 */
[-C--:B------:R-:W-:Y:S01]  /*12af0*/  @P2 LEA R24, P5, R2, R174.reuse, 0x1 ;  /* 0x000000ae02182211 */ /* 0x080fe200078a08ff */
[----:B------:R1:W-:Y:S01]  /*12b00*/  @P1 STS.128 [R172+0x4000], RZ ;  /* 0x004000ffac001388 */ /* 0x0003e20000000c00 */
[----:B------:R-:W-:Y:S01]  /*12b10*/  @!P1 LEA R26, P6, R8, R174, 0x1 ;  /* 0x000000ae081a9211 */ /* 0x000fe200078c08ff */
[----:B------:R-:W-:Y:S01]  /*12b20*/  IMAD.MOV.U32 R174, RZ, RZ, R16 ;  /* 0x000000ffffae7224 */ /* 0x000fe200078e0010 */
[----:B------:R-:W-:-:S02]  /*12b30*/  @!P1 LEA.HI.X R19, R2, R175, R6, 0x1, P0 ;  /* 0x000000af02139211 */ /* 0x000fc400000f0c06 */
[-C--:B------:R-:W-:Y:S01]  /*12b40*/  @P2 LEA.HI.X R25, R2, R175.reuse, R6, 0x1, P5 ;  /* 0x000000af02192211 */ /* 0x080fe200028f0c06 */
[----:B------:R-:W-:Y:S01]  /*12b50*/  @P2 IMAD.MOV.U32 R6, RZ, RZ, R16 ;  /* 0x000000ffff062224 */ /* 0x000fe200078e0010 */
[----:B------:R-:W-:Y:S01]  /*12b60*/  @!P1 LEA.HI.X R27, R8, R175, R7, 0x1, P6 ;  /* 0x000000af081b9211 */ /* 0x000fe200030f0c07 */
[--C-:B------:R-:W-:Y:S02]  /*12b70*/  @P2 IMAD.MOV.U32 R7, RZ, RZ, R17.reuse ;  /* 0x000000ffff072224 */ /* 0x100fe400078e0011 */
        /* <DEDUP_REMOVED lines=37> */
.L_x_6170:
        /* <DEDUP_REMOVED lines=58> */
[----:B------:R-:W-:Y:S02]  /*13170*/  FMUL.FTZ R32, R3, c[0x0][0x23c] ;  /* 0x00008f0003207a20 */ /* 0x000fe40000410000 */
[--C-:B------:R-:W-:Y:S01]  /*13180*/  FFMA.FTZ R24, R142, c[0x0][0x23c], -R103.reuse ;  /* 0x00008f008e187a23 */ /* 0x100fe20000010867 */
[----:B------:R-:W1:Y:S01]  /*13190*/  MUFU.EX2 R0, R0 ;  /* 0x0000000000007308 */ /* 0x000e620000000800 */
[--C-:B------:R-:W-:Y:S02]  /*131a0*/  FFMA.FTZ R25, R180, c[0x0][0x23c], -R103.reuse ;  /* 0x00008f00b4197a23 */ /* 0x100fe40000010867 */
[----:B------:R-:W-:Y:S02]  /*131b0*/  FFMA.FTZ R2, R178, c[0x0][0x23c], -R103 ;  /* 0x00008f00b2027a23 */ /* 0x000fe40000010867 */
[--C-:B------:R-:W-:Y:S02]  /*131c0*/  FFMA.FTZ R28, R140, c[0x0][0x23c], -R35.reuse ;  /* 0x00008f008c1c7a23 */ /* 0x100fe40000010823 */
[----:B------:R-:W-:Y:S01]  /*131d0*/  FMUL.FTZ R31, R31, c[0x0][0x23c] ;  /* 0x00008f001f1f7a20 */ /* 0x000fe20000410000 */
[----:B------:R-:W-:Y:S01]  /*131e0*/  MUFU.EX2 R30, R30 ;  /* 0x0000001e001e7308 */ /* 0x000fe20000000800 */
[----:B------:R-:W-:-:S02]  /*131f0*/  FFMA.FTZ R3, R138, c[0x0][0x23c], -R35 ;  /* 0x00008f008a037a23 */ /* 0x000fc40000010823 */
[----:B------:R-:W-:Y:S02]  /*13200*/  FFMA.FTZ R109, R106, c[0x0][0x23c], -R35 ;  /* 0x00008f006a6d7a23 */ /* 0x000fe40000010823 */
[--C-:B------:R-:W-:Y:S02]  /*13210*/  FFMA.FTZ R107, R104, c[0x0][0x23c], -R103.reuse ;  /* 0x00008f00686b7a23 */ /* 0x100fe40000010867 */
[--C-:B------:R-:W-:Y:S01]  /*13220*/  FFMA.FTZ R104, R132, c[0x0][0x23c], -R103.reuse ;  /* 0x00008f0084687a23 */ /* 0x100fe20000010867 */
[----:B------:R-:W2:Y:S01]  /*13230*/  MUFU.EX2 R24, R24 ;  /* 0x0000001800187308 */ /* 0x000ea20000000800 */
[----:B-1----:R-:W-:Y:S01]  /*13240*/  F2FP.PACK_AB R5, R0, R29 ;  /* 0x0000001d0005723e */ /* 0x002fe200000000ff */
[--C-:B------:R-:W-:Y:S02]  /*13250*/  FFMA.FTZ R100, R134, c[0x0][0x23c], -R103.reuse ;  /* 0x00008f0086647a23 */ /* 0x100fe40000010867 */
[----:B------:R-:W-:Y:S02]  /*13260*/  FFMA.FTZ R105, R136, c[0x0][0x23c], -R103 ;  /* 0x00008f0088697a23 */ /* 0x000fe40000010867 */
[----:B------:R-:W-:-:S02]  /*13270*/  FFMA.FTZ R111, R22, c[0x0][0x23c], -R35 ;  /* 0x00008f00166f7a23 */ /* 0x000fc40000010823 */
[----:B------:R-:W-:Y:S01]  /*13280*/  MUFU.EX2 R25, R25 ;  /* 0x0000001900197308 */ /* 0x000fe20000000800 */
[--C-:B------:R-:W-:Y:S02]  /*13290*/  FFMA.FTZ R115, R118, c[0x0][0x23c], -R103.reuse ;  /* 0x00008f0076737a23 */ /* 0x100fe40000010867 */
[----:B------:R-:W-:Y:S02]  /*132a0*/  FFMA.FTZ R118, R124, c[0x0][0x23c], -R103 ;  /* 0x00008f007c767a23 */ /* 0x000fe40000010867 */
        /* <DEDUP_REMOVED lines=11> */
[----:B------:R-:W-:Y:S01]  /*13360*/  FFMA.FTZ R110, R120, c[0x0][0x23c], -R103 ;  /* 0x00008f00786e7a23 */ /* 0x000fe20000010867 */
[----:B------:R-:W2:Y:S01]  /*13370*/  MUFU.EX2 R31, R31 ;  /* 0x0000001f001f7308 */ /* 0x000ea20000000800 */
[----:B-1----:R-:W-:Y:S01]  /*13380*/  F2FP.PACK_AB R6, R2, R25 ;  /* 0x000000190206723e */ /* 0x002fe200000000ff */
[----:B------:R-:W-:-:S02]  /*13390*/  FFMA.FTZ R34, R34, c[0x0][0x23c], -R35 ;  /* 0x00008f0022227a23 */ /* 0x000fc40000010823 */
[--C-:B------:R-:W-:Y:S02]  /*133a0*/  FFMA.FTZ R33, R33, c[0x0][0x23c], -R35.reuse ;  /* 0x00008f0021217a23 */ /* 0x100fe40000010823 */
[----:B------:R-:W-:Y:S02]  /*133b0*/  FFMA.FTZ R114, R122, c[0x0][0x23c], -R35 ;  /* 0x00008f007a727a23 */ /* 0x000fe40000010823 */
[----:B------:R-:W1:Y:S01]  /*133c0*/  MUFU.EX2 R32, R32 ;  /* 0x0000002000207308 */ /* 0x000e620000000800 */
[----:B------:R-:W-:-:S07]  /*133d0*/  FFMA.FTZ R103, R121, c[0x0][0x23c], -R103 ;  /* 0x00008f0079677a23 */ /* 0x000fce0000010867 */
[----:B------:R-:W3:Y:S01]  /*133e0*/  MUFU.EX2 R3, R3 ;  /* 0x0000000300037308 */ /* 0x000ee20000000800 */
[-C--:B--2---:R-:W-:Y:S02]  /*133f0*/  FMUL.FTZ R96, R96, R31.reuse ;  /* 0x0000001f60607220 */ /* 0x084fe40000410000 */
[-C--:B------:R-:W-:Y:S02]  /*13400*/  FMUL.FTZ R97, R97, R31.reuse ;  /* 0x0000001f61617220 */ /* 0x080fe40000410000 */
[-C--:B------:R-:W-:Y:S02]  /*13410*/  FMUL.FTZ R36, R36, R31.reuse ;  /* 0x0000001f24247220 */ /* 0x080fe40000410000 */
[----:B------:R-:W-:Y:S01]  /*13420*/  FMUL.FTZ R37, R37, R31 ;  /* 0x0000001f25257220 */ /* 0x000fe20000410000 */
[----:B------:R2:W4:Y:S01]  /*13430*/  MUFU.EX2 R106, R108 ;  /* 0x0000006c006a7308 */ /* 0x0005220000000800 */
[-C--:B-1----:R-:W-:Y:S02]  /*13440*/  FMUL.FTZ R98, R98, R32.reuse ;  /* 0x0000002062627220 */ /* 0x082fe40000410000 */
[----:B------:R-:W-:-:S02]  /*13450*/  FMUL.FTZ R99, R99, R32 ;  /* 0x0000002063637220 */ /* 0x000fc40000410000 */
[-C--:B------:R-:W-:Y:S02]  /*13460*/  FMUL.FTZ R38, R38, R32.reuse ;  /* 0x0000002026267220 */ /* 0x080fe40000410000 */
[----:B------:R-:W-:Y:S01]  /*13470*/  FMUL.FTZ R39, R39, R32 ;  /* 0x0000002027277220 */ /* 0x000fe20000410000 */
[----:B---3--:R-:W-:Y:S01]  /*13480*/  F2FP.PACK_AB R7, R3, R28 ;  /* 0x0000001c0307723e */ /* 0x008fe200000000ff */
[-C--:B------:R-:W-:Y:S01]  /*13490*/  FMUL.FTZ R40, R40, R31.reuse ;  /* 0x0000001f28287220 */ /* 0x080fe20000410000 */
[----:B------:R-:W-:Y:S01]  /*134a0*/  MUFU.EX2 R107, R107 ;  /* 0x0000006b006b7308 */ /* 0x000fe20000000800 */
[----:B------:R-:W-:Y:S02]  /*134b0*/  FMUL.FTZ R41, R41, R31 ;  /* 0x0000001f29297220 */ /* 0x000fe40000410000 */
[-C--:B------:R-:W-:Y:S02]  /*134c0*/  FMUL.FTZ R42, R42, R32.reuse ;  /* 0x000000202a2a7220 */ /* 0x080fe40000410000 */
[----:B------:R-:W-:Y:S01]  /*134d0*/  HMMA.16816.F32 R96, R4, R8, R96 ;  /* 0x000000080460723c */ /* 0x000fe20000001860 */
        /* <DEDUP_REMOVED lines=22> */
[----:B------:R-:W5:Y:S01]  /*13640*/  MUFU.EX2 R109, R109 ;  /* 0x0000006d006d7308 */ /* 0x000f620000000800 */
        /* <DEDUP_REMOVED lines=9> */
[----:B------:R-:W-:Y:S01]  /*136e0*/  MUFU.EX2 R115, R115 ;  /* 0x0000007300737308 */ /* 0x000fe20000000800 */
        /* <DEDUP_REMOVED lines=10> */
[----:B------:R-:W-:Y:S02]  /*13790*/  FMUL.FTZ R71, R71, R32 ;  /* 0x0000002047477220 */ /* 0x000fe40000410000 */
[-C--:B------:R-:W-:Y:S01]  /*137a0*/  FMUL.FTZ R72, R72, R31.reuse ;  /* 0x0000001f48487220 */ /* 0x080fe20000410000 */
[----:B------:R-:W-:Y:S01]  /*137b0*/  MUFU.EX2 R113, R113 ;  /* 0x0000007100717308 */ /* 0x000fe20000000800 */
[----:B---3--:R-:W-:Y:S01]  /*137c0*/  HMMA.16816.F32 R56, R4, R12, R56 ;  /* 0x0000000c0438723c */ /* 0x008fe20000001838 */
[----:B------:R-:W-:-:S02]  /*137d0*/  FMUL.FTZ R73, R73, R31 ;  /* 0x0000001f49497220 */ /* 0x000fc40000410000 */
[-C--:B------:R-:W-:Y:S02]  /*137e0*/  FMUL.FTZ R74, R74, R32.reuse ;  /* 0x000000204a4a7220 */ /* 0x080fe40000410000 */
[-C--:B------:R-:W-:Y:S02]  /*137f0*/  FMUL.FTZ R75, R75, R32.reuse ;  /* 0x000000204b4b7220 */ /* 0x080fe40000410000 */
[-C--:B------:R-:W-:Y:S01]  /*13800*/  FMUL.FTZ R92, R92, R31.reuse ;  /* 0x0000001f5c5c7220 */ /* 0x080fe20000410000 */
[----:B------:R-:W-:Y:S01]  /*13810*/  HMMA.16816.F32 R60, R4, R14, R60 ;  /* 0x0000000e043c723c */ /* 0x000fe2000000183c */
[----:B------:R-:W3:Y:S01]  /*13820*/  LDSM.16.MT88.4 R12, [R154+0xa000] ;  /* 0x00a000009a0c783b */ /* 0x000ee20000004200 */
[----:B------:R-:W-:Y:S01]  /*13830*/  FMUL.FTZ R93, R93, R31 ;  /* 0x0000001f5d5d7220 */ /* 0x000fe20000410000 */
[----:B------:R-:W-:Y:S01]  /*13840*/  MUFU.EX2 R124, R124 ;  /* 0x0000007c007c7308 */ /* 0x000fe20000000800 */
[-C--:B------:R-:W-:Y:S02]  /*13850*/  FMUL.FTZ R94, R94, R32.reuse ;  /* 0x000000205e5e7220 */ /* 0x080fe40000410000 */
[----:B------:R-:W-:-:S02]  /*13860*/  FMUL.FTZ R95, R95, R32 ;  /* 0x000000205f5f7220 */ /* 0x000fc40000410000 */
[----:B--2---:R-:W-:Y:S02]  /*13870*/  FFMA.FTZ R108, R20, c[0x0][0x23c], -R35 ;  /* 0x00008f00146c7a23 */ /* 0x004fe40000010823 */
[-C--:B------:R-:W-:Y:S01]  /*13880*/  FMUL.FTZ R76, R76, R31.reuse ;  /* 0x0000001f4c4c7220 */ /* 0x080fe20000410000 */
[----:B------:R-:W-:Y:S01]  /*13890*/  LDSM.16.MT88.4 R20, [R153+0x8800] ;  /* 0x008800009914783b */ /* 0x000fe20000004200 */
[-C--:B------:R-:W-:Y:S01]  /*138a0*/  FMUL.FTZ R77, R77, R31.reuse ;  /* 0x0000001f4d4d7220 */ /* 0x080fe20000410000 */
[----:B------:R-:W-:Y:S01]  /*138b0*/  MUFU.EX2 R116, R116 ;  /* 0x0000007400747308 */ /* 0x000fe20000000800 */
[-C--:B------:R-:W-:Y:S02]  /*138c0*/  FMUL.FTZ R78, R78, R32.reuse ;  /* 0x000000204e4e7220 */ /* 0x080fe40000410000 */
[----:B------:R-:W-:Y:S02]  /*138d0*/  FMUL.FTZ R79, R79, R32 ;  /* 0x000000204f4f7220 */ /* 0x000fe40000410000 */
[----:B------:R-:W-:-:S02]  /*138e0*/  FMUL.FTZ R80, R80, R31 ;  /* 0x0000001f50507220 */ /* 0x000fc40000410000 */
[-C--:B------:R-:W-:Y:S01]  /*138f0*/  FMUL.FTZ R81, R81, R31.reuse ;  /* 0x0000001f51517220 */ /* 0x080fe20000410000 */
[----:B------:R-:W2:Y:S01]  /*13900*/  MUFU.EX2 R108, R108 ;  /* 0x0000006c006c7308 */ /* 0x000ea20000000800 */
[-C--:B------:R-:W-:Y:S02]  /*13910*/  FMUL.FTZ R82, R82, R32.reuse ;  /* 0x0000002052527220 */ /* 0x080fe40000410000 */
[-C--:B------:R-:W-:Y:S01]  /*13920*/  FMUL.FTZ R83, R83, R32.reuse ;  /* 0x0000002053537220 */ /* 0x080fe20000410000 */
[----:B-1----:R-:W-:Y:S01]  /*13930*/  HMMA.16816.F32 R64, R4, R8, R64 ;  /* 0x000000080440723c */ /* 0x002fe20000001840 */
[-C--:B------:R-:W-:Y:S02]  /*13940*/  FMUL.FTZ R88, R88, R31.reuse ;  /* 0x0000001f58587220 */ /* 0x080fe40000410000 */
[----:B------:R-:W-:Y:S01]  /*13950*/  FMUL.FTZ R89, R89, R31 ;  /* 0x0000001f59597220 */ /* 0x000fe20000410000 */
[----:B------:R-:W1:Y:S01]  /*13960*/  MUFU.EX2 R117, R117 ;  /* 0x0000007500757308 */ /* 0x000e620000000800 */
[----:B------:R-:W-:-:S02]  /*13970*/  FMUL.FTZ R90, R90, R32 ;  /* 0x000000205a5a7220 */ /* 0x000fc40000410000 */
[-C--:B------:R-:W-:Y:S01]  /*13980*/  FMUL.FTZ R91, R91, R32.reuse ;  /* 0x000000205b5b7220 */ /* 0x080fe20000410000 */
[C---:B------:R-:W-:Y:S01]  /*13990*/  HMMA.16816.F32 R68, R4.reuse, R10, R68 ;  /* 0x0000000a0444723c */ /* 0x040fe20000001844 */
[----:B------:R-:W1:Y:S01]  /*139a0*/  LDSM.16.MT88.4 R8, [R153+0xa000] ;  /* 0x00a000009908783b */ /* 0x000e620000004200 */
[-C--:B------:R-:W-:Y:S02]  /*139b0*/  FMUL.FTZ R84, R84, R31.reuse ;  /* 0x0000001f54547220 */ /* 0x080fe40000410000 */
[----:B------:R-:W-:Y:S01]  /*139c0*/  FMUL.FTZ R85, R85, R31 ;  /* 0x0000001f55557220 */ /* 0x000fe20000410000 */
[----:B------:R-:W-:Y:S01]  /*139d0*/  MUFU.EX2 R112, R112 ;  /* 0x0000007000707308 */ /* 0x000fe20000000800 */
[-C--:B------:R-:W-:Y:S02]  /*139e0*/  FMUL.FTZ R86, R86, R32.reuse ;  /* 0x0000002056567220 */ /* 0x080fe40000410000 */
[----:B---3--:R-:W-:Y:S01]  /*139f0*/  HMMA.16816.F32 R72, R4, R12, R72 ;  /* 0x0000000c0448723c */ /* 0x008fe20000001848 */
[----:B------:R-:W-:-:S02]  /*13a00*/  FMUL.FTZ R87, R87, R32 ;  /* 0x0000002057577220 */ /* 0x000fc40000410000 */
[----:B------:R-:W-:Y:S02]  /*13a10*/  FFMA.FTZ R35, R123, c[0x0][0x23c], -R35 ;  /* 0x00008f007b237a23 */ /* 0x000fe40000010823 */
[----:B------:R-:W3:Y:S01]  /*13a20*/  MUFU.EX2 R119, R119 ;  /* 0x0000007700777308 */ /* 0x000ee20000000800 */
[----:B------:R-:W-:Y:S02]  /*13a30*/  FFMA.FTZ R31, R181, R31, R30 ;  /* 0x0000001fb51f7223 */ /* 0x000fe4000001001e */
[----:B------:R-:W-:Y:S01]  /*13a40*/  HMMA.16816.F32 R92, R4, R14, R92 ;  /* 0x0000000e045c723c */ /* 0x000fe2000000185c */
[----:B------:R-:W2:Y:S01]  /*13a50*/  LDSM.16.MT88.4 R12, [R156+0x8800] ;  /* 0x008800009c0c783b */ /* 0x000ea20000004200 */
[----:B------:R-:W-:Y:S02]  /*13a60*/  FFMA.FTZ R29, R179, R32, R29 ;  /* 0x00000020b31d7223 */ /* 0x000fe4000001001d */
[----:B------:R-:W-:Y:S01]  /*13a70*/  FADD.FTZ R24, R24, R31 ;  /* 0x0000001f18187221 */ /* 0x000fe20000010000 */
[----:B------:R-:W-:Y:S01]  /*13a80*/  MUFU.EX2 R101, R101 ;  /* 0x0000006500657308 */ /* 0x000fe20000000800 */
[----:B------:R-:W-:-:S02]  /*13a90*/  FADD.FTZ R29, R0, R29 ;  /* 0x0000001d001d7221 */ /* 0x000fc40000010000 */
[C---:B------:R-:W-:Y:S01]  /*13aa0*/  HMMA.16816.F32 R88, R4.reuse, R16, R88 ;  /* 0x000000100458723c */ /* 0x040fe20000001858 */
[----:B------:R-:W-:Y:S02]  /*13ab0*/  FADD.FTZ R25, R25, R24 ;  /* 0x0000001819197221 */ /* 0x000fe40000010000 */
[----:B------:R-:W-:Y:S02]  /*13ac0*/  FADD.FTZ R28, R28, R29 ;  /* 0x0000001d1c1c7221 */ /* 0x000fe40000010000 */
[----:B------:R-:W2:Y:S01]  /*13ad0*/  MUFU.EX2 R102, R102 ;  /* 0x0000006600667308 */ /* 0x000ea20000000800 */
[----:B------:R-:W-:Y:S02]  /*13ae0*/  FADD.FTZ R2, R2, R25 ;  /* 0x0000001902027221 */ /* 0x000fe40000010000 */
[----:B------:R-:W-:Y:S01]  /*13af0*/  HMMA.16816.F32 R84, R4, R18, R84 ;  /* 0x000000120454723c */ /* 0x000fe20000001854 */
[----:B------:R-:W3:Y:S01]  /*13b00*/  LDSM.16.MT88.4 R16, [R152+0x8800] ;  /* 0x008800009810783b */ /* 0x000ee20000004200 */
[----:B------:R-:W-:-:S03]  /*13b10*/  FADD.FTZ R3, R3, R28 ;  /* 0x0000001c03037221 */ /* 0x000fc60000010000 */
[----:B------:R-:W-:Y:S01]  /*13b20*/  MUFU.EX2 R110, R110 ;  /* 0x0000006e006e7308 */ /* 0x000fe20000000800 */
[----:B----4-:R-:W-:Y:S02]  /*13b30*/  FADD.FTZ R0, R106, R3 ;  /* 0x000000036a007221 */ /* 0x010fe40000010000 */
[----:B-1----:R-:W-:Y:S02]  /*13b40*/  HMMA.16816.F32 R76, R4, R8, R76 ;  /* 0x00000008044c723c */ /* 0x002fe4000000184c */
[----:B-----5:R-:W-:-:S03]  /*13b50*/  FADD.FTZ R0, R109, R0 ;  /* 0x000000006d007221 */ /* 0x020fc60000010000 */
[----:B------:R-:W-:Y:S03]  /*13b60*/  MUFU.EX2 R103, R103 ;  /* 0x0000006700677308 */ /* 0x000fe60000000800 */
[----:B------:R-:W-:Y:S01]  /*13b70*/  HMMA.16816.F32 R80, R4, R10, R80 ;  /* 0x0000000a0450723c */ /* 0x000fe20000001850 */
[----:B------:R-:W1:Y:S04]  /*13b80*/  LDSM.16.MT88.4 R8, [R154+0x8800] ;  /* 0x008800009a08783b */ /* 0x000e680000004200 */
[----:B------:R-:W-:Y:S02]  /*13b90*/  MUFU.EX2 R34, R34 ;  /* 0x0000002200227308 */ /* 0x000fe40000000800 */
[----:B------:R-:W-:Y:S01]  /*13ba0*/  F2FP.PACK_AB R4, R104, R107 ;  /* 0x0000006b6804723e */ /* 0x000fe200000000ff */
[----:B------:R-:W-:Y:S01]  /*13bb0*/  FADD.FTZ R107, R107, R2 ;  /* 0x000000026b6b7221 */ /* 0x000fe20000010000 */
[----:B------:R-:W-:-:S02]  /*13bc0*/  F2FP.PACK_AB R5, R109, R106 ;  /* 0x0000006a6d05723e */ /* 0x000fc400000000ff */
[----:B------:R-:W-:Y:S02]  /*13bd0*/  F2FP.PACK_AB R6, R105, R100 ;  /* 0x000000646906723e */ /* 0x000fe400000000ff */
[----:B------:R-:W4:Y:S01]  /*13be0*/  MUFU.EX2 R33, R33 ;  /* 0x0000002100217308 */ /* 0x000f220000000800 */
[----:B--2---:R-:W-:Y:S01]  /*13bf0*/  F2FP.PACK_AB R7, R108, R111 ;  /* 0x0000006f6c07723e */ /* 0x004fe200000000ff */
[----:B------:R-:W-:-:S04]  /*13c00*/  FADD.FTZ R3, R104, R107 ;  /* 0x0000006b68037221 */ /* 0x000fc80000010000 */
[----:B------:R-:W-:Y:S02]  /*13c10*/  FADD.FTZ R100, R100, R3 ;  /* 0x0000000364647221 */ /* 0x000fe40000010000 */
[C---:B------:R-:W-:Y:S01]  /*13c20*/  HMMA.16816.F32 R96, R4.reuse, R12, R96 ;  /* 0x0000000c0460723c */ /* 0x040fe20000001860 */
[----:B------:R-:W-:Y:S01]  /*13c30*/  MUFU.EX2 R114, R114 ;  /* 0x0000007200727308 */ /* 0x000fe20000000800 */
[----:B------:R-:W-:Y:S02]  /*13c40*/  FADD.FTZ R3, R111, R0 ;  /* 0x000000006f037221 */ /* 0x000fe40000010000 */
[----:B------:R-:W-:Y:S01]  /*13c50*/  FADD.FTZ R0, R105, R100 ;  /* 0x0000006469007221 */ /* 0x000fe20000010000 */
[----:B------:R-:W-:Y:S01]  /*13c60*/  MOV R100, R27 ;  /* 0x0000001b00647202 */ /* 0x000fe20000000f00 */
[----:B------:R-:W-:Y:S02]  /*13c70*/  FADD.FTZ R3, R108, R3 ;  /* 0x000000036c037221 */ /* 0x000fe40000010000 */
[C---:B------:R-:W-:Y:S01]  /*13c80*/  HMMA.16816.F32 R36, R4.reuse, R14, R36 ;  /* 0x0000000e0424723c */ /* 0x040fe20000001824 */
[----:B------:R-:W2:Y:S01]  /*13c90*/  LDSM.16.MT88.4 R12, [R156+0xa800] ;  /* 0x00a800009c0c783b */ /* 0x000ea20000004200 */
[----:B------:R-:W5:Y:S06]  /*13ca0*/  MUFU.EX2 R35, R35 ;  /* 0x0000002300237308 */ /* 0x000f6c0000000800 */
[C---:B---3--:R-:W-:Y:S08]  /*13cb0*/  HMMA.16816.F32 R56, R4.reuse, R16, R56 ;  /* 0x000000100438723c */ /* 0x048ff00000001838 */
[C---:B-1----:R-:W-:Y:S08]  /*13cc0*/  HMMA.16816.F32 R40, R4.reuse, R8, R40 ;  /* 0x000000080428723c */ /* 0x042ff00000001828 */
[C---:B------:R-:W-:Y:S01]  /*13cd0*/  HMMA.16816.F32 R44, R4.reuse, R10, R44 ;  /* 0x0000000a042c723c */ /* 0x040fe2000000182c */
[----:B------:R-:W1:Y:S07]  /*13ce0*/  LDSM.16.MT88.4 R8, [R154+0xa800] ;  /* 0x00a800009a08783b */ /* 0x000e6e0000004200 */
[C---:B------:R-:W-:Y:S01]  /*13cf0*/  HMMA.16816.F32 R60, R4.reuse, R18, R60 ;  /* 0x00000012043c723c */ /* 0x040fe2000000183c */
[----:B------:R-:W3:Y:S07]  /*13d00*/  LDSM.16.MT88.4 R16, [R152+0xa800] ;  /* 0x00a800009810783b */ /* 0x000eee0000004200 */
[C---:B------:R-:W-:Y:S08]  /*13d10*/  HMMA.16816.F32 R48, R4.reuse, R20, R48 ;  /* 0x000000140430723c */ /* 0x040ff00000001830 */
        /* <DEDUP_REMOVED lines=25> */
[----:B-1----:R-:W-:Y:S01]  /*13eb0*/  HMMA.16816.F32 R40, R4, R8, R40 ;  /* 0x000000080428723c */ /* 0x002fe20000001828 */
[----:B------:R-:W-:Y:S02]  /*13ec0*/  FADD.FTZ R124, R124, R113 ;  /* 0x000000717c7c7221 */ /* 0x000fe40000010000 */
[----:B------:R-:W-:-:S05]  /*13ed0*/  FADD.FTZ R119, R119, R112 ;  /* 0x0000007077777221 */ /* 0x000fca0000010000 */
[C---:B------:R-:W-:Y:S01]  /*13ee0*/  HMMA.16816.F32 R44, R4.reuse, R10, R44 ;  /* 0x0000000a042c723c */ /* 0x040fe2000000182c */
[----:B------:R-:W1:Y:S07]  /*13ef0*/  LDSM.16.MT88.4 R8, [R154+0xb000] ;  /* 0x00b000009a08783b */ /* 0x000e6e0000004200 */
[C---:B---3--:R-:W-:Y:S08]  /*13f00*/  HMMA.16816.F32 R56, R4.reuse, R16, R56 ;  /* 0x000000100438723c */ /* 0x048ff00000001838 */
[C---:B--2---:R-:W-:Y:S08]  /*13f10*/  HMMA.16816.F32 R96, R4.reuse, R12, R96 ;  /* 0x0000000c0460723c */ /* 0x044ff00000001860 */
[C---:B------:R-:W-:Y:S01]  /*13f20*/  HMMA.16816.F32 R36, R4.reuse, R14, R36 ;  /* 0x0000000e0424723c */ /* 0x040fe20000001824 */
[----:B------:R-:W2:Y:S07]  /*13f30*/  LDSM.16.MT88.4 R12, [R156+0xb000] ;  /* 0x00b000009c0c783b */ /* 0x000eae0000004200 */
[C---:B------:R-:W-:Y:S01]  /*13f40*/  HMMA.16816.F32 R60, R4.reuse, R18, R60 ;  /* 0x00000012043c723c */ /* 0x040fe2000000183c */
[----:B------:R-:W3:Y:S07]  /*13f50*/  LDSM.16.MT88.4 R16, [R152+0xb000] ;  /* 0x00b000009810783b */ /* 0x000eee0000004200 */
[C---:B------:R-:W-:Y:S08]  /*13f60*/  HMMA.16816.F32 R48, R4.reuse, R20, R48 ;  /* 0x000000140430723c */ /* 0x040ff00000001830 */
[C---:B-1----:R-:W-:Y:S08]  /*13f70*/  HMMA.16816.F32 R72, R4.reuse, R8, R72 ;  /* 0x000000080448723c */ /* 0x042ff00000001848 */
[C---:B------:R-:W-:Y:S01]  /*13f80*/  HMMA.16816.F32 R92, R4.reuse, R10, R92 ;  /* 0x0000000a045c723c */ /* 0x040fe2000000185c */
[----:B------:R-:W-:Y:S07]  /*13f90*/  LDSM.16.MT88.4 R8, [R156+0x9800] ;  /* 0x009800009c08783b */ /* 0x000fee0000004200 */
[C---:B------:R-:W-:Y:S01]  /*13fa0*/  HMMA.16816.F32 R52, R4.reuse, R22, R52 ;  /* 0x000000160434723c */ /* 0x040fe20000001834 */
[----:B------:R-:W-:Y:S07]  /*13fb0*/  LDSM.16.MT88.4 R20, [R154+0x9800] ;  /* 0x009800009a14783b */ /* 0x000fee0000004200 */
[C---:B--2---:R-:W-:Y:S08]  /*13fc0*/  HMMA.16816.F32 R64, R4.reuse, R12, R64 ;  /* 0x0000000c0440723c */ /* 0x044ff00000001840 */
[C---:B------:R-:W-:Y:S01]  /*13fd0*/  HMMA.16816.F32 R68, R4.reuse, R14, R68 ;  /* 0x0000000e0444723c */ /* 0x040fe20000001844 */
[----:B------:R-:W1:Y:S07]  /*13fe0*/  LDSM.16.MT88.4 R12, [R153+0xb000] ;  /* 0x00b00000990c783b */ /* 0x000e6e0000004200 */
        /* <DEDUP_REMOVED lines=28> */
[C---:B---3--:R-:W-:Y:S08]  /*141b0*/  HMMA.16816.F32 R64, R4.reuse, R8, R64 ;  /* 0x000000080440723c */ /* 0x048ff00000001840 */
[C---:B------:R-:W-:Y:S01]  /*141c0*/  HMMA.16816.F32 R68, R4.reuse, R10, R68 ;  /* 0x0000000a0444723c */ /* 0x040fe20000001844 */
[----:B------:R-:W3:Y:S07]  /*141d0*/  LDSM.16.MT88.4 R8, [R152+0xb800] ;  /* 0x00b800009808783b */ /* 0x000eee0000004200 */
[C---:B------:R-:W-:Y:S08]  /*141e0*/  HMMA.16816.F32 R44, R4.reuse, R22, R44 ;  /* 0x00000016042c723c */ /* 0x040ff0000000182c */
[C---:B--2---:R-:W-:Y:S08]  /*141f0*/  HMMA.16816.F32 R72, R4.reuse, R16, R72 ;  /* 0x000000100448723c */ /* 0x044ff00000001848 */
[C---:B------:R-:W-:Y:S08]  /*14200*/  HMMA.16816.F32 R92, R4.reuse, R18, R92 ;  /* 0x00000012045c723c */ /* 0x040ff0000000185c */
[C---:B-1----:R-:W-:Y:S08]  /*14210*/  HMMA.16816.F32 R76, R4.reuse, R12, R76 ;  /* 0x0000000c044c723c */ /* 0x042ff0000000184c */
[C---:B------:R-:W-:Y:S08]  /*14220*/  HMMA.16816.F32 R80, R4.reuse, R14, R80 ;  /* 0x0000000e0450723c */ /* 0x040ff00000001850 */
[C---:B---3--:R-:W-:Y:S08]  /*14230*/  HMMA.16816.F32 R88, R4.reuse, R8, R88 ;  /* 0x000000080458723c */ /* 0x048ff00000001858 */
[----:B------:R-:W-:Y:S11]  /*14240*/  HMMA.16816.F32 R84, R4, R10, R84 ;  /* 0x0000000a0454723c */ /* 0x000ff60000001854 */
[----:B------:R-:W-:Y:S08]  /*14250*/  @!UPT UIADD3 URZ, URZ, URZ, URZ ;  /* 0x0000003f3f3ff290 */ /* 0x000ff0000fffe03f */
.L_x_6167:
        /* <DEDUP_REMOVED lines=11> */
.L_x_6177:
        /* <DEDUP_REMOVED lines=66> */
.L_x_6174:
[----:B------:R-:W-:Y:S02]  /*14730*/  LOP3.LUT P4, RZ, R173, 0x1, RZ, 0xc0, !PT ;  /* 0x00000001adff7812 */ /* 0x000fe4000788c0ff */
[----:B------:R-:W-:Y:S02]  /*14740*/  IADD3 R33, P0, R167, R100, RZ ;  /* 0x00000064a7217210 */ /* 0x000fe40007f1e0ff */
[-C--:B------:R-:W-:Y:S02]  /*14750*/  LEA R2, P6, R100, R182.reuse, 0x1 ;  /* 0x000000b664027211 */ /* 0x080fe400078c08ff */
[----:B------:R-:W-:Y:S01]  /*14760*/  LOP3.LUT P2, RZ, R173, 0x2, RZ, 0xc0, !PT ;  /* 0x00000002adff7812 */ /* 0x000fe2000784c0ff */
[--C-:B------:R-:W-:Y:S01]  /*14770*/  IMAD.X R34, R166, 0x1, R3.reuse, P0 ;  /* 0x00000001a6227824 */ /* 0x100fe200000e0603 */
[----:B------:R-:W-:Y:S02]  /*14780*/  LEA.HI.X R3, R100, R183, R3, 0x1, P6 ;  /* 0x000000b764037211 */ /* 0x000fe400030f0c03 */
[----:B------:R-:W-:Y:S03]  /*14790*/  IADD3 R32, P1, R167, R33, RZ ;  /* 0x00000021a7207210 */ /* 0x000fe60007f3e0ff */
[----:B------:R-:W-:Y:S01]  /*147a0*/  @!PT LDS RZ, [RZ] ;  /* 0x00000000fffff984 */ /* 0x000fe20000000800 */
[----:B------:R-:W-:Y:S01]  /*147b0*/  @!PT LDS RZ, [RZ] ;  /* 0x00000000fffff984 */ /* 0x000fe20000000800 */
[----:B------:R-:W-:Y:S01]  /*147c0*/  @!PT LDS RZ, [RZ] ;  /* 0x00000000fffff984 */ /* 0x000fe20000000800 */
[----:B------:R1:W-:Y:S01]  /*147d0*/  @P4 LDGSTS.E.BYPASS.LTC128B.128 [R172+0x8000], [R2.64] ;  /* 0x0800000002ac4fae */ /* 0x0003e2000b901d46 */
[CC--:B------:R-:W-:Y:S01]  /*147e0*/  @P4 LEA R184, P5, R33.reuse, R182.reuse, 0x1 ;  /* 0x000000b621b84211 */ /* 0x0c0fe200078a08ff */
[--C-:B------:R-:W-:Y:S01]  /*147f0*/  IMAD.X R35, R166, 0x1, R34.reuse, P1 ;  /* 0x00000001a6237824 */ /* 0x100fe200008e0622 */
[CC--:B------:R-:W-:Y:S01]  /*14800*/  @P4 LEA R190, P6, R32.reuse, R182.reuse, 0x1 ;  /* 0x000000b620be4211 */ /* 0x0c0fe200078c08ff */
[----:B------:R-:W-:Y:S01]  /*14810*/  @!P4 STS.128 [R172+0x8000], RZ ;  /* 0x008000ffac00c388 */ /* 0x000fe20000000c00 */
[CCC-:B------:R-:W-:Y:S02]  /*14820*/  @P4 LEA.HI.X R185, R33.reuse, R183.reuse, R34.reuse, 0x1, P5 ;  /* 0x000000b721b94211 */ /* 0x1c0fe400028f0c22 */
[CC--:B------:R-:W-:Y:S01]  /*14830*/  @P2 LEA R102, P0, R33.reuse, R182.reuse, 0x1 ;  /* 0x000000b621662211 */ /* 0x0c0fe200078008ff */
[----:B------:R-:W-:Y:S01]  /*14840*/  @!PT LDS RZ, [RZ] ;  /* 0x00000000fffff984 */ /* 0x000fe20000000800 */
[----:B------:R-:W-:Y:S01]  /*14850*/  @!PT LDS RZ, [RZ] ;  /* 0x00000000fffff984 */ /* 0x000fe20000000800 */
[----:B------:R-:W-:Y:S01]  /*14860*/  @!PT LDS RZ, [RZ] ;  /* 0x00000000fffff984 */ /* 0x000fe20000000800 */
[----:B------:R1:W-:Y:S01]  /*14870*/  @P2 LDGSTS.E.BYPASS.LTC128B.128 [R172+0xa000], [R2.64+0x80] ;  /* 0x0a00008002ac2fae */ /* 0x0003e2000b901d46 */
[CCC-:B------:R-:W-:Y:S02]  /*14880*/  @P4 LEA.HI.X R191, R32.reuse, R183.reuse, R35.reuse, 0x1, P6 ;  /* 0x000000b720bf4211 */ /* 0x1c0fe400030f0c23 */
[-C--:B------:R-:W-:Y:S01]  /*14890*/  @P2 LEA.HI.X R103, R33, R183.reuse, R34, 0x1, P0 ;  /* 0x000000b721672211 */ /* 0x080fe200000f0c22 */
[----:B------:R-:W-:Y:S01]  /*148a0*/  @!P2 STS.128 [R172+0xa000], RZ ;  /* 0x00a000ffac00a388 */ /* 0x000fe20000000c00 */
[C---:B------:R-:W-:Y:S02]  /*148b0*/  @P2 LEA R186, P1, R32.reuse, R182, 0x1 ;  /* 0x000000b620ba2211 */ /* 0x040fe400078208ff */
[----:B------:R-:W-:Y:S01]  /*148c0*/  IADD3 R33, P0, R167, R32, RZ ;  /* 0x00000020a7217210 */ /* 0x000fe20007f1e0ff */
[----:B------:R-:W-:Y:S01]  /*148d0*/  @!PT LDS RZ, [RZ] ;  /* 0x00000000fffff984 */ /* 0x000fe20000000800 */
[----:B------:R-:W-:Y:S01]  /*148e0*/  @!PT LDS RZ, [RZ] ;  /* 0x00000000fffff984 */ /* 0x000fe20000000800 */
[----:B------:R-:W-:Y:S01]  /*148f0*/  @!PT LDS RZ, [RZ] ;  /* 0x00000000fffff984 */ /* 0x000fe20000000800 */
[----:B------:R1:W-:Y:S01]  /*14900*/  @P4 LDGSTS.E.BYPASS.LTC128B.128 [R172+0x8800], [R184.64] ;  /* 0x08800000b8ac4fae */ /* 0x0003e2000b901d46 */
[-CC-:B------:R-:W-:Y:S02]  /*14910*/  @P2 LEA.HI.X R187, R32, R183.reuse, R35.reuse, 0x1, P1 ;  /* 0x000000b720bb2211 */ /* 0x180fe400008f0c23 */
[CC--:B------:R-:W-:Y:S01]  /*14920*/  @P4 LEA R188, P5, R33.reuse, R182.reuse, 0x1 ;  /* 0x000000b621bc4211 */ /* 0x0c0fe200078a08ff */
        /* <DEDUP_REMOVED lines=10> */
[----:B------:R-:W-:Y:S01]  /*149d0*/  ISETP.GT.AND P0, PT, R176, R163, PT ;  /* 0x000000a3b000720c */ /* 0x000fe20003f04270 */
        /* <DEDUP_REMOVED lines=28> */
[----:B------:R-:W-:Y:S04]  /*14ba0*/  LDSM.16.M88.4 R124, [R160] ;  /* 0x00000000a07c783b */ /* 0x000fe80000000200 */
[----:B------:R-:W1:Y:S04]  /*14bb0*/  LDSM.16.M88.4 R128, [R159] ;  /* 0x000000009f80783b */ /* 0x000e680000000200 */
[----:B------:R-:W1:Y:S04]  /*14bc0*/  LDSM.16.M88.4 R132, [R151] ;  /* 0x000000009784783b */ /* 0x000e680000000200 */
[----:B------:R-:W1:Y:S04]  /*14bd0*/  LDSM.16.M88.4 R136, [R150] ;  /* 0x000000009688783b */ /* 0x000e680000000200 */
[----:B------:R-:W1:Y:S01]  /*14be0*/  LDSM.16.M88.4 R140, [R149] ;  /* 0x00000000958c783b */ /* 0x000e620000000200 */
[C---:B---3--:R-:W-:Y:S08]  /*14bf0*/  HMMA.16816.F32 R4, R104.reuse, R108, RZ ;  /* 0x0000006c6804723c */ /* 0x048ff000000018ff */
[C---:B------:R-:W-:Y:S01]  /*14c00*/  HMMA.16816.F32 R8, R104.reuse, R110, RZ ;  /* 0x0000006e6808723c */ /* 0x040fe200000018ff */
[----:B------:R-:W-:Y:S07]  /*14c10*/  LDSM.16.M88.4 R108, [R155+0x4000] ;  /* 0x004000009b6c783b */ /* 0x000fee0000000200 */
[C---:B----4-:R-:W-:Y:S08]  /*14c20*/  HMMA.16816.F32 R12, R104.reuse, R112, RZ ;  /* 0x00000070680c723c */ /* 0x050ff000000018ff */
[C---:B------:R-:W-:Y:S01]  /*14c30*/  HMMA.16816.F32 R16, R104.reuse, R114, RZ ;  /* 0x000000726810723c */ /* 0x040fe200000018ff */
[----:B------:R-:W-:Y:S07]  /*14c40*/  LDSM.16.M88.4 R112, [R155+0x4800] ;  /* 0x004800009b70783b */ /* 0x000fee0000000200 */
[C---:B-----5:R-:W-:Y:S08]  /*14c50*/  HMMA.16816.F32 R20, R104.reuse, R116, RZ ;  /* 0x000000746814723c */ /* 0x060ff000000018ff */
[C---:B------:R-:W-:Y:S01]  /*14c60*/  HMMA.16816.F32 R24, R104.reuse, R118, RZ ;  /* 0x000000766818723c */ /* 0x040fe200000018ff */
[----:B------:R-:W-:Y:S07]  /*14c70*/  LDSM.16.M88.4 R116, [R155+0x5000] ;  /* 0x005000009b74783b */ /* 0x000fee0000000200 */
[C---:B--2---:R-:W-:Y:S08]  /*14c80*/  HMMA.16816.F32 R28, R104.reuse, R120, RZ ;  /* 0x00000078681c723c */ /* 0x044ff000000018ff */
[----:B------:R-:W-:Y:S01]  /*14c90*/  HMMA.16816.F32 R32, R104, R122, RZ ;  /* 0x0000007a6820723c */ /* 0x000fe200000018ff */
[----:B------:R-:W2:Y:S04]  /*14ca0*/  LDSM.16.M88.4 R104, [R158] ;  /* 0x000000009e68783b */ /* 0x000ea80000000200 */
[----:B------:R-:W3:Y:S03]  /*14cb0*/  LDSM.16.M88.4 R120, [R155+0x5800] ;  /* 0x005800009b78783b */ /* 0x000ee60000000200 */
[C---:B-1----:R-:W-:Y:S08]  /*14cc0*/  HMMA.16816.F32 R4, R124.reuse, R128, R4 ;  /* 0x000000807c04723c */ /* 0x042ff00000001804 */
[C---:B------:R-:W-:Y:S08]  /*14cd0*/  HMMA.16816.F32 R8, R124.reuse, R130, R8 ;  /* 0x000000827c08723c */ /* 0x040ff00000001808 */
[C---:B------:R-:W-:Y:S08]  /*14ce0*/  HMMA.16816.F32 R12, R124.reuse, R132, R12 ;  /* 0x000000847c0c723c */ /* 0x040ff0000000180c */
[C---:B------:R-:W-:Y:S08]  /*14cf0*/  HMMA.16816.F32 R16, R124.reuse, R134, R16 ;  /* 0x000000867c10723c */ /* 0x040ff00000001810 */
[C---:B------:R-:W-:Y:S08]  /*14d00*/  HMMA.16816.F32 R20, R124.reuse, R136, R20 ;  /* 0x000000887c14723c */ /* 0x040ff00000001814 */
[C---:B------:R-:W-:Y:S08]  /*14d10*/  HMMA.16816.F32 R24, R124.reuse, R138, R24 ;  /* 0x0000008a7c18723c */ /* 0x040ff00000001818 */
[C---:B------:R-:W-:Y:S08]  /*14d20*/  HMMA.16816.F32 R28, R124.reuse, R140, R28 ;  /* 0x0000008c7c1c723c */ /* 0x040ff0000000181c */
[----:B------:R-:W-:Y:S01]  /*14d30*/  HMMA.16816.F32 R32, R124, R142, R32 ;  /* 0x0000008e7c20723c */ /* 0x000fe20000001820 */
[----:B------:R-:W-:Y:S07]  /*14d40*/  LDSM.16.M88.4 R124, [R148+0x1000] ;  /* 0x00100000947c783b */ /* 0x000fee0000000200 */
[C---:B--2---:R-:W-:Y:S08]  /*14d50*/  HMMA.16816.F32 R4, R104.reuse, R108, R4 ;  /* 0x0000006c6804723c */ /* 0x044ff00000001804 */
[C---:B------:R-:W-:Y:S01]  /*14d60*/  HMMA.16816.F32 R8, R104.reuse, R110, R8 ;  /* 0x0000006e6808723c */ /* 0x040fe20000001808 */
[----:B------:R-:W-:Y:S07]  /*14d70*/  LDSM.16.M88.4 R108, [R157] ;  /* 0x000000009d6c783b */ /* 0x000fee0000000200 */
[C---:B------:R-:W-:Y:S08]  /*14d80*/  HMMA.16816.F32 R12, R104.reuse, R112, R12 ;  /* 0x00000070680c723c */ /* 0x040ff0000000180c */
[C---:B------:R-:W-:Y:S01]  /*14d90*/  HMMA.16816.F32 R16, R104.reuse, R114, R16 ;  /* 0x000000726810723c */ /* 0x040fe20000001810 */
[----:B------:R-:W1:Y:S07]  /*14da0*/  LDSM.16.M88.4 R112, [R148] ;  /* 0x000000009470783b */ /* 0x000e6e0000000200 */
        /* <DEDUP_REMOVED lines=30> */
[----:B------:R-:W-:Y:S01]  /*14f90*/  HMMA.16816.F32 R32, R112, R106, R32 ;  /* 0x0000006a7020723c */ /* 0x000fe20000001820 */
[----:B------:R-:W3:Y:S04]  /*14fa0*/  LDSM.16.M88.4 R104, [R144] ;  /* 0x000000009068783b */ /* 0x000ee80000000200 */
[----:B------:R-:W-:Y:S03]  /*14fb0*/  LDSM.16.M88.4 R112, [R158+0x2000] ;  /* 0x002000009e70783b */ /* 0x000fe60000000200 */
        /* <DEDUP_REMOVED lines=24> */
[----:B------:R-:W3:Y:S01]  /*15140*/  LDSM.16.M88.4 R104, [R148+0x3800] ;  /* 0x003800009468783b */ /* 0x000ee20000000200 */
[----:B------:R-:W-:Y:S04]  /*15150*/  DEPBAR.LE SB0, 0x0 ;  /* 0x000080000000791a */ /* 0x000fe80000000000 */
[----:B------:R-:W-:Y:S02]  /*15160*/  BAR.SYNC.DEFER_BLOCKING 0x0 ;  /* 0x0000000000007b1d */ /* 0x000fe40000010000 */
[C---:B-1----:R-:W-:Y:S08]  /*15170*/  HMMA.16816.F32 R4, R108.reuse, R116, R4 ;  /* 0x000000746c04723c */ /* 0x042ff00000001804 */
[C---:B------:R-:W-:Y:S08]  /*15180*/  HMMA.16816.F32 R8, R108.reuse, R118, R8 ;  /* 0x000000766c08723c */ /* 0x040ff00000001808 */
[C---:B----4-:R-:W-:Y:S08]  /*15190*/  HMMA.16816.F32 R12, R108.reuse, R120, R12 ;  /* 0x000000786c0c723c */ /* 0x050ff0000000180c */
        /* <DEDUP_REMOVED lines=69> */
.L_x_6176:
[C---:B------:R-:W-:Y:S02]  /*155f0*/  LEA R110, P6, R104.reuse, R174, 0x1 ;  /* 0x000000ae686e7211 */ /* 0x040fe400078c08ff */
[----:B------:R-:W-:Y:S02]  /*15600*/  IADD3 R3, P0, R165, R104, RZ ;  /* 0x00000068a5037210 */ /* 0x000fe40007f1e0ff */
[--C-:B------:R-:W-:Y:S02]  /*15610*/  LEA.HI.X R111, R104, R175, R102.reuse, 0x1, P6 ;  /* 0x000000af686f7211 */ /* 0x100fe400030f0c66 */
[CC--:B------:R-:W-:Y:S01]  /*15620*/  @P4 LEA R108, P5, R3.reuse, R174.reuse, 0x1 ;  /* 0x000000ae036c4211 */ /* 0x0c0fe200078a08ff */
[C---:B------:R-:W-:Y:S01]  /*15630*/  IMAD.X R100, R164.reuse, 0x1, R102, P0 ;  /* 0x00000001a4647824 */ /* 0x040fe200000e0666 */
[-C--:B------:R-:W-:Y:S01]  /*15640*/  @P2 LEA R106, P0, R3, R174.reuse, 0x1 ;  /* 0x000000ae036a2211 */ /* 0x080fe200078008ff */
[----:B------:R-:W-:Y:S01]  /*15650*/  @!PT LDS RZ, [RZ] ;  /* 0x00000000fffff984 */ /* 0x000fe20000000800 */
[----:B------:R-:W-:Y:S01]  /*15660*/  @!PT LDS RZ, [RZ] ;  /* 0x00000000fffff984 */ /* 0x000fe20000000800 */
[----:B------:R-:W-:Y:S01]  /*15670*/  @!PT LDS RZ, [RZ] ;  /* 0x00000000fffff984 */ /* 0x000fe20000000800 */
[----:B------:R1:W-:Y:S01]  /*15680*/  @P4 LDGSTS.E.BYPASS.LTC128B.128 [R172+0x4000], [R110.64] ;  /* 0x040000006eac4fae */ /* 0x0003e2000b901d46 */
[----:B------:R-:W-:Y:S02]  /*15690*/  IADD3 R2, P1, R165, R3, RZ ;  /* 0x00000003a5027210 */ /* 0x000fe40007f3e0ff */
        /* <DEDUP_REMOVED lines=9> */
[C---:B------:R-:W-:Y:S02]  /*15730*/  @P2 LEA R102, P1, R2.reuse, R174, 0x1 ;  /* 0x000000ae02662211 */ /* 0x040fe400078208ff */
[-CC-:B------:R-:W-:Y:S01]  /*15740*/  @P4 LEA.HI.X R113, R2, R175.reuse, R103.reuse, 0x1, P6 ;  /* 0x000000af02714211 */ /* 0x180fe200030f0c67 */
[----:B------:R1:W-:Y:S01]  /*15750*/  @!P2 STS.128 [R172+0x6000], RZ ;  /* 0x006000ffac00a388 */ /* 0x0003e20000000c00 */
[----:B------:R-:W-:Y:S03]  /*15760*/  IADD3 R3, P0, R165, R2, RZ ;  /* 0x00000002a5037210 */ /* 0x000fe60007f1e0ff */
[----:B------:R-:W-:Y:S01]  /*15770*/  @!PT LDS RZ, [RZ] ;  /* 0x00000000fffff984 */ /* 0x000fe20000000800 */
[----:B------:R-:W-:Y:S01]  /*15780*/  @!PT LDS RZ, [RZ] ;  /* 0x00000000fffff984 */ /* 0x000fe20000000800 */
[----:B------:R-:W-:Y:S01]  /*15790*/  @!PT LDS RZ, [RZ] ;  /* 0x00000000fffff984 */ /* 0x000fe20000000800 */
[----:B------:R1:W-:Y:S01]  /*157a0*/  @P4 LDGSTS.E.BYPASS.LTC128B.128 [R172+0x4800], [R108.64] ;  /* 0x048000006cac4fae */ /* 0x0003e2000b901d46 */
[CC--:B------:R-:W-:Y:S01]  /*157b0*/  @P4 LEA R104, P5, R3.reuse, R174.reuse, 0x1 ;  /* 0x000000ae03684211 */ /* 0x0c0fe200078a08ff */
[--C-:B------:R-:W-:Y:S01]  /*157c0*/  IMAD.X R100, R164, 0x1, R103.reuse, P0 ;  /* 0x00000001a4647824 */ /* 0x100fe200000e0667 */
[-C--:B------:R-:W-:Y:S01]  /*157d0*/  @P2 LEA.HI.X R103, R2, R175.reuse, R103, 0x1, P1 ;  /* 0x000000af02672211 */ /* 0x080fe200008f0c67 */
[----:B------:R1:W-:Y:S01]  /*157e0*/  @!P4 STS.128 [R172+0x4800], RZ ;  /* 0x004800ffac00c388 */ /* 0x0003e20000000c00 */
[C---:B------:R-:W-:Y:S01]  /*157f0*/  @P2 LEA R114, P0, R3.reuse, R174, 0x1 ;  /* 0x000000ae03722211 */ /* 0x040fe200078008ff */
[----:B------:R-:W-:Y:S01]  /*15800*/  IMAD.MOV.U32 R174, RZ, RZ, R110 ;  /* 0x000000ffffae7224 */ /* 0x000fe200078e006e */
[CCC-:B------:R-:W-:Y:S01]  /*15810*/  @P4 LEA.HI.X R105, R3.reuse, R175.reuse, R100.reuse, 0x1, P5 ;  /* 0x000000af03694211 */ /* 0x1c0fe200028f0c64 */
[----:B------:R-:W-:Y:S01]  /*15820*/  @!PT LDS RZ, [RZ] ;  /* 0x00000000fffff984 */ /* 0x000fe20000000800 */
[----:B------:R-:W-:Y:S01]  /*15830*/  @!PT LDS RZ, [RZ] ;  /* 0x00000000fffff984 */ /* 0x000fe20000000800 */
[----:B------:R-:W-:Y:S01]  /*15840*/  @!PT LDS RZ, [RZ] ;  /* 0x00000000fffff984 */ /* 0x000fe20000000800 */
[----:B------:R1:W-:Y:S01]  /*15850*/  @P2 LDGSTS.E.BYPASS.LTC128B.128 [R172+0x6800], [R106.64+0x80] ;  /* 0x068000806aac2fae */ /* 0x0003e2000b901d46 */
[----:B------:R-:W-:Y:S01]  /*15860*/  @P2 LEA.HI.X R115, R3, R175, R100, 0x1, P0 ;  /* 0x000000af03732211 */ /* 0x000fe200000f0c64 */
[----:B------:R-:W-:Y:S02]  /*15870*/  IMAD.MOV.U32 R175, RZ, RZ, R111 ;  /* 0x000000ffffaf7224 */ /* 0x000fe400078e006f */
        /* <DEDUP_REMOVED lines=22> */
.L_x_6175:
        /* <DEDUP_REMOVED lines=110> */
[----:B------:R-:W3:Y:S01]  /*160c0*/  MUFU.EX2 R118, R118 ;  /* 0x0000007600767308 */ /* 0x000ee20000000800 */
        /* <DEDUP_REMOVED lines=9> */
[--C-:B------:R-:W-:Y:S02]  /*16160*/  FFMA.FTZ R120, R12, c[0x0][0x23c], -R122.reuse ;  /* 0x00008f000c787a23 */ /* 0x100fe4000001087a */
[C---:B------:R-:W-:Y:S02]  /*16170*/  FMUL.FTZ R12, R2.reuse, R92 ;  /* 0x0000005c020c7220 */ /* 0x040fe40000410000 */
[--C-:B------:R-:W-:Y:S01]  /*16180*/  FFMA.FTZ R121, R13, c[0x0][0x23c], -R122.reuse ;  /* 0x00008f000d797a23 */ /* 0x100fe2000001087a */
[----:B------:R-:W-:Y:S01]  /*16190*/  MUFU.EX2 R130, R130 ;  /* 0x0000008200827308 */ /* 0x000fe20000000800 */
[----:B------:R-:W-:Y:S02]  /*161a0*/  FMUL.FTZ R13, R2, R93 ;  /* 0x0000005d020d7220 */ /* 0x000fe40000410000 */
[--C-:B------:R-:W-:Y:S01]  /*161b0*/  FFMA.FTZ R123, R14, c[0x0][0x23c], -R119.reuse ;  /* 0x00008f000e7b7a23 */ /* 0x100fe20000010877 */
[----:B---3--:R-:W-:Y:S01]  /*161c0*/  F2FP.PACK_AB R99, R118, R117 ;  /* 0x000000757663723e */ /* 0x008fe200000000ff */
[C---:B------:R-:W-:Y:S02]  /*161d0*/  FMUL.FTZ R14, R0.reuse, R94 ;  /* 0x0000005e000e7220 */ /* 0x040fe40000410000 */
[--C-:B------:R-:W-:Y:S02]  /*161e0*/  FFMA.FTZ R124, R15, c[0x0][0x23c], -R119.reuse ;  /* 0x00008f000f7c7a23 */ /* 0x100fe40000010877 */
[----:B------:R-:W-:Y:S01]  /*161f0*/  FMUL.FTZ R15, R0, R95 ;  /* 0x0000005f000f7220 */ /* 0x000fe20000410000 */
[----:B------:R-:W-:Y:S01]  /*16200*/  MUFU.EX2 R120, R120 ;  /* 0x0000007800787308 */ /* 0x000fe20000000800 */
[C---:B-1----:R-:W-:Y:S01]  /*16210*/  HMMA.16816.F32 R8, R96.reuse, R104, R8 ;  /* 0x000000686008723c */ /* 0x042fe20000001808 */
[----:B------:R-:W-:Y:S04]  /*16220*/  LDSM.16.MT88.4 R92, [R152+0xa000] ;  /* 0x00a00000985c783b */ /* 0x000fe80000004200 */
[C---:B------:R-:W-:Y:S02]  /*16230*/  FMUL.FTZ R72, R2.reuse, R72 ;  /* 0x0000004802487220 */ /* 0x040fe40000410000 */
[----:B------:R-:W-:Y:S01]  /*16240*/  FMUL.FTZ R73, R2, R73 ;  /* 0x0000004902497220 */ /* 0x000fe20000410000 */
[C---:B------:R-:W-:Y:S01]  /*16250*/  HMMA.16816.F32 R36, R96.reuse, R106, R36 ;  /* 0x0000006a6024723c */ /* 0x040fe20000001824 */
[----:B------:R-:W1:Y:S01]  /*16260*/  LDSM.16.MT88.4 R104, [R152+0x8000] ;  /* 0x008000009868783b */ /* 0x000e620000004200 */
[----:B------:R-:W2:Y:S02]  /*16270*/  MUFU.EX2 R121, R121 ;  /* 0x0000007900797308 */ /* 0x000ea40000000800 */
[C---:B------:R-:W-:Y:S02]  /*16280*/  FMUL.FTZ R74, R0.reuse, R74 ;  /* 0x0000004a004a7220 */ /* 0x040fe40000410000 */
[----:B------:R-:W-:Y:S02]  /*16290*/  FMUL.FTZ R75, R0, R75 ;  /* 0x0000004b004b7220 */ /* 0x000fe40000410000 */
[C---:B------:R-:W-:Y:S04]  /*162a0*/  HMMA.16816.F32 R40, R96.reuse, R108, R40 ;  /* 0x0000006c6028723c */ /* 0x040fe80000001828 */
[C---:B------:R-:W-:Y:S01]  /*162b0*/  FMUL.FTZ R76, R2.reuse, R76 ;  /* 0x0000004c024c7220 */ /* 0x040fe20000410000 */
[----:B------:R-:W-:Y:S01]  /*162c0*/  MUFU.EX2 R123, R123 ;  /* 0x0000007b007b7308 */ /* 0x000fe20000000800 */
[----:B------:R-:W-:Y:S02]  /*162d0*/  FMUL.FTZ R77, R2, R77 ;  /* 0x0000004d024d7220 */ /* 0x000fe40000410000 */
[C---:B------:R-:W-:Y:S01]  /*162e0*/  HMMA.16816.F32 R44, R96.reuse, R110, R44 ;  /* 0x0000006e602c723c */ /* 0x040fe2000000182c */
[----:B------:R-:W3:Y:S03]  /*162f0*/  LDSM.16.MT88.4 R108, [R156+0xa000] ;  /* 0x00a000009c6c783b */ /* 0x000ee60000004200 */
[C---:B------:R-:W-:Y:S02]  /*16300*/  FMUL.FTZ R78, R0.reuse, R78 ;  /* 0x0000004e004e7220 */ /* 0x040fe40000410000 */
[----:B------:R-:W-:Y:S01]  /*16310*/  FMUL.FTZ R79, R0, R79 ;  /* 0x0000004f004f7220 */ /* 0x000fe20000410000 */
[----:B------:R-:W4:Y:S01]  /*16320*/  MUFU.EX2 R124, R124 ;  /* 0x0000007c007c7308 */ /* 0x000f220000000800 */
[C---:B------:R-:W-:Y:S04]  /*16330*/  HMMA.16816.F32 R48, R96.reuse, R112, R48 ;  /* 0x000000706030723c */ /* 0x040fe80000001830 */
[--C-:B------:R-:W-:Y:S02]  /*16340*/  FFMA.FTZ R125, R16, c[0x0][0x23c], -R122.reuse ;  /* 0x00008f00107d7a23 */ /* 0x100fe4000001087a */
[----:B------:R-:W-:Y:S02]  /*16350*/  FFMA.FTZ R126, R17, c[0x0][0x23c], -R122 ;  /* 0x00008f00117e7a23 */ /* 0x000fe4000001087a */
[C---:B------:R-:W-:Y:S01]  /*16360*/  HMMA.16816.F32 R52, R96.reuse, R114, R52 ;  /* 0x000000726034723c */ /* 0x040fe20000001834 */
[----:B------:R-:W5:Y:S01]  /*16370*/  LDSM.16.MT88.4 R112, [R154+0xa000] ;  /* 0x00a000009a70783b */ /* 0x000f620000004200 */
[----:B------:R-:W-:Y:S02]  /*16380*/  MUFU.EX2 R125, R125 ;  /* 0x0000007d007d7308 */ /* 0x000fe40000000800 */
[--C-:B------:R-:W-:Y:S02]  /*16390*/  FFMA.FTZ R127, R18, c[0x0][0x23c], -R119.reuse ;  /* 0x00008f00127f7a23 */ /* 0x100fe40000010877 */
[----:B------:R-:W-:Y:S02]  /*163a0*/  FFMA.FTZ R128, R19, c[0x0][0x23c], -R119 ;  /* 0x00008f0013807a23 */ /* 0x000fe40000010877 */
[C---:B------:R-:W-:Y:S01]  /*163b0*/  FMUL.FTZ R80, R2.reuse, R80 ;  /* 0x0000005002507220 */ /* 0x040fe20000410000 */
[C---:B-1----:R-:W-:Y:S03]  /*163c0*/  HMMA.16816.F32 R56, R96.reuse, R104, R56 ;  /* 0x000000686038723c */ /* 0x042fe60000001838 */
[----:B------:R-:W1:Y:S01]  /*163d0*/  MUFU.EX2 R126, R126 ;  /* 0x0000007e007e7308 */ /* 0x000e620000000800 */
[----:B------:R-:W-:Y:S02]  /*163e0*/  FMUL.FTZ R81, R2, R81 ;  /* 0x0000005102517220 */ /* 0x000fe40000410000 */
[C---:B------:R-:W-:Y:S02]  /*163f0*/  FMUL.FTZ R82, R0.reuse, R82 ;  /* 0x0000005200527220 */ /* 0x040fe40000410000 */
[C---:B------:R-:W-:Y:S01]  /*16400*/  HMMA.16816.F32 R60, R96.reuse, R106, R60 ;  /* 0x0000006a603c723c */ /* 0x040fe2000000183c */
[----:B------:R-:W5:Y:S03]  /*16410*/  LDSM.16.MT88.4 R104, [R153+0xa000] ;  /* 0x00a000009968783b */ /* 0x000f660000004200 */
[----:B------:R-:W-:Y:S01]  /*16420*/  FMUL.FTZ R83, R0, R83 ;  /* 0x0000005300537220 */ /* 0x000fe20000410000 */
[----:B------:R-:W-:Y:S01]  /*16430*/  MUFU.EX2 R127, R127 ;  /* 0x0000007f007f7308 */ /* 0x000fe20000000800 */
[C---:B------:R-:W-:Y:S01]  /*16440*/  FMUL.FTZ R16, R2.reuse, R88 ;  /* 0x0000005802107220 */ /* 0x040fe20000410000 */
[----:B--2---:R-:W-:Y:S01]  /*16450*/  F2FP.PACK_AB R88, R121, R120 ;  /* 0x000000787958723e */ /* 0x004fe200000000ff */
[C---:B---3--:R-:W-:Y:S04]  /*16460*/  HMMA.16816.F32 R64, R96.reuse, R108, R64 ;  /* 0x0000006c6040723c */ /* 0x048fe80000001840 */
[----:B------:R-:W-:Y:S01]  /*16470*/  FMUL.FTZ R17, R2, R89 ;  /* 0x0000005902117220 */ /* 0x000fe20000410000 */
[----:B----4-:R-:W-:Y:S01]  /*16480*/  F2FP.PACK_AB R89, R124, R123 ;  /* 0x0000007b7c59723e */ /* 0x010fe200000000ff */
[----:B------:R-:W-:Y:S01]  /*16490*/  FMUL.FTZ R18, R0, R90 ;  /* 0x0000005a00127220 */ /* 0x000fe20000410000 */
[----:B------:R-:W2:Y:S01]  /*164a0*/  MUFU.EX2 R128, R128 ;  /* 0x0000008000807308 */ /* 0x000ea20000000800 */
[C---:B------:R-:W-:Y:S01]  /*164b0*/  HMMA.16816.F32 R68, R96.reuse, R110, R68 ;  /* 0x0000006e6044723c */ /* 0x040fe20000001844 */
[----:B------:R-:W3:Y:S03]  /*164c0*/  LDSM.16.MT88.4 R108, [R156+0x8800] ;  /* 0x008800009c6c783b */ /* 0x000ee60000004200 */
[----:B-1----:R-:W-:Y:S01]  /*164d0*/  F2FP.PACK_AB R90, R126, R125 ;  /* 0x0000007d7e5a723e */ /* 0x002fe200000000ff */
[----:B------:R-:W-:Y:S02]  /*164e0*/  FMUL.FTZ R19, R0, R91 ;  /* 0x0000005b00137220 */ /* 0x000fe40000410000 */
[C---:B------:R-:W-:Y:S01]  /*164f0*/  FMUL.FTZ R84, R2.reuse, R84 ;  /* 0x0000005402547220 */ /* 0x040fe20000410000 */
[C---:B-----5:R-:W-:Y:S01]  /*16500*/  HMMA.16816.F32 R72, R96.reuse, R112, R72 ;  /* 0x000000706048723c */ /* 0x060fe20000001848 */
[----:B------:R-:W-:Y:S03]  /*16510*/  MUFU.EX2 R131, R131 ;  /* 0x0000008300837308 */ /* 0x000fe60000000800 */
[----:B------:R-:W-:Y:S02]  /*16520*/  FMUL.FTZ R85, R2, R85 ;  /* 0x0000005502557220 */ /* 0x000fe40000410000 */
[C---:B------:R-:W-:Y:S02]  /*16530*/  FMUL.FTZ R86, R0.reuse, R86 ;  /* 0x0000005600567220 */ /* 0x040fe40000410000 */
[C---:B------:R-:W-:Y:S01]  /*16540*/  HMMA.16816.F32 R12, R96.reuse, R114, R12 ;  /* 0x00000072600c723c */ /* 0x040fe2000000180c */
[----:B------:R-:W1:Y:S03]  /*16550*/  LDSM.16.MT88.4 R112, [R154+0x8800] ;  /* 0x008800009a70783b */ /* 0x000e660000004200 */
[----:B------:R-:W-:Y:S02]  /*16560*/  FMUL.FTZ R87, R0, R87 ;  /* 0x0000005700577220 */ /* 0x000fe40000410000 */
[----:B------:R-:W-:Y:S01]  /*16570*/  FFMA.FTZ R102, R2, R181, R102 ;  /* 0x000000b502667223 */ /* 0x000fe20000010066 */
[----:B--2---:R-:W-:Y:S01]  /*16580*/  F2FP.PACK_AB R91, R128, R127 ;  /* 0x0000007f805b723e */ /* 0x004fe200000000ff */
[----:B------:R-:W-:Y:S01]  /*16590*/  FFMA.FTZ R6, R0, R179, R6 ;  /* 0x000000b300067223 */ /* 0x000fe20000010006 */
        /* <DEDUP_REMOVED lines=8> */
[C---:B------:R-:W-:Y:S04]  /*16620*/  HMMA.16816.F32 R16, R96.reuse, R92, R16 ;  /* 0x0000005c6010723c */ /* 0x040fe80000001810 */
[----:B------:R-:W-:Y:S02]  /*16630*/  FADD.FTZ R118, R118, R117 ;  /* 0x0000007576767221 */ /* 0x000fe40000010000 */
[----:B------:R-:W-:Y:S02]  /*16640*/  FADD.FTZ R0, R120, R5 ;  /* 0x0000000578007221 */ /* 0x000fe40000010000 */
[----:B------:R-:W-:Y:S01]  /*16650*/  HMMA.16816.F32 R84, R96, R94, R84 ;  /* 0x0000005e6054723c */ /* 0x000fe20000001854 */
[----:B------:R-:W4:Y:S03]  /*16660*/  LDSM.16.MT88.4 R92, [R152+0x8800] ;  /* 0x00880000985c783b */ /* 0x000f260000004200 */
[----:B------:R-:W-:Y:S02]  /*16670*/  FADD.FTZ R123, R123, R118 ;  /* 0x000000767b7b7221 */ /* 0x000fe40000010000 */
[----:B------:R-:W-:Y:S02]  /*16680*/  FADD.FTZ R0, R121, R0 ;  /* 0x0000000079007221 */ /* 0x000fe40000010000 */
[C---:B---3--:R-:W-:Y:S01]  /*16690*/  HMMA.16816.F32 R8, R88.reuse, R108, R8 ;  /* 0x0000006c5808723c */ /* 0x048fe20000001808 */
[----:B------:R-:W3:Y:S04]  /*166a0*/  LDSM.16.MT88.4 R96, [R156+0xa800] ;  /* 0x00a800009c60783b */ /* 0x000ee80000004200 */
[----:B------:R-:W-:Y:S02]  /*166b0*/  FADD.FTZ R124, R124, R123 ;  /* 0x0000007b7c7c7221 */ /* 0x000fe40000010000 */
[----:B------:R-:W-:Y:S01]  /*166c0*/  FADD.FTZ R5, R125, R0 ;  /* 0x000000007d057221 */ /* 0x000fe20000010000 */
[C---:B------:R-:W-:Y:S01]  /*166d0*/  HMMA.16816.F32 R36, R88.reuse, R110, R36 ;  /* 0x0000006e5824723c */ /* 0x040fe20000001824 */
[----:B------:R-:W5:Y:S03]  /*166e0*/  LDSM.16.MT88.4 R108, [R154+0xa800] ;  /* 0x00a800009a6c783b */ /* 0x000f660000004200 */
[----:B------:R-:W-:Y:S02]  /*166f0*/  FADD.FTZ R7, R127, R124 ;  /* 0x0000007c7f077221 */ /* 0x000fe40000010000 */
[----:B------:R-:W-:Y:S02]  /*16700*/  FADD.FTZ R5, R126, R5 ;  /* 0x000000057e057221 */ /* 0x000fe40000010000 */
[C---:B-1----:R-:W-:Y:S04]  /*16710*/  HMMA.16816.F32 R40, R88.reuse, R112, R40 ;  /* 0x000000705828723c */ /* 0x042fe80000001828 */
[----:B------:R-:W-:Y:S03]  /*16720*/  FADD.FTZ R7, R128, R7 ;  /* 0x0000000780077221 */ /* 0x000fe60000010000 */
[--C-:B------:R-:W-:Y:S01]  /*16730*/  FFMA.FTZ R112, R20, c[0x0][0x23c], -R122.reuse ;  /* 0x00008f0014707a23 */ /* 0x100fe2000001087a */
[C---:B------:R-:W-:Y:S04]  /*16740*/  HMMA.16816.F32 R44, R88.reuse, R114, R44 ;  /* 0x00000072582c723c */ /* 0x040fe8000000182c */
[----:B------:R-:W-:Y:S01]  /*16750*/  FFMA.FTZ R113, R21, c[0x0][0x23c], -R122 ;  /* 0x00008f0015717a23 */ /* 0x000fe2000001087a */
[----:B------:R-:W1:Y:S01]  /*16760*/  MUFU.EX2 R112, R112 ;  /* 0x0000007000707308 */ /* 0x000e620000000800 */
[--C-:B------:R-:W-:Y:S02]  /*16770*/  FFMA.FTZ R21, R26, c[0x0][0x23c], -R119.reuse ;  /* 0x00008f001a157a23 */ /* 0x100fe40000010877 */
[C---:B--2---:R-:W-:Y:S04]  /*16780*/  HMMA.16816.F32 R48, R88.reuse, R104, R48 ;  /* 0x000000685830723c */ /* 0x044fe80000001830 */
[--C-:B------:R-:W-:Y:S01]  /*16790*/  FFMA.FTZ R114, R22, c[0x0][0x23c], -R119.reuse ;  /* 0x00008f0016727a23 */ /* 0x100fe20000010877 */
[----:B------:R-:W-:Y:S01]  /*167a0*/  F2FP.PACK_AB R22, R130, R129 ;  /* 0x000000818216723e */ /* 0x000fe200000000ff */
[----:B------:R-:W-:Y:S01]  /*167b0*/  FFMA.FTZ R115, R23, c[0x0][0x23c], -R119 ;  /* 0x00008f0017737a23 */ /* 0x000fe20000010877 */
[----:B------:R-:W2:Y:S01]  /*167c0*/  MUFU.EX2 R113, R113 ;  /* 0x0000007100717308 */ /* 0x000ea20000000800 */
[C---:B------:R-:W-:Y:S01]  /*167d0*/  HMMA.16816.F32 R52, R88.reuse, R106, R52 ;  /* 0x0000006a5834723c */ /* 0x040fe20000001834 */
[----:B------:R-:W5:Y:S07]  /*167e0*/  LDSM.16.MT88.4 R104, [R153+0xa800] ;  /* 0x00a800009968783b */ /* 0x000f6e0000004200 */
[C---:B----4-:R-:W-:Y:S01]  /*167f0*/  HMMA.16816.F32 R56, R88.reuse, R92, R56 ;  /* 0x0000005c5838723c */ /* 0x050fe20000001838 */
[----:B------:R-:W-:Y:S03]  /*16800*/  MUFU.EX2 R114, R114 ;  /* 0x0000007200727308 */ /* 0x000fe60000000800 */
[----:B-1----:R-:W-:Y:S04]  /*16810*/  FADD.FTZ R0, R112, R5 ;  /* 0x0000000570007221 */ /* 0x002fe80000010000 */
[C---:B------:R-:W-:Y:S01]  /*16820*/  HMMA.16816.F32 R60, R88.reuse, R94, R60 ;  /* 0x0000005e583c723c */ /* 0x040fe2000000183c */
[----:B------:R-:W1:Y:S02]  /*16830*/  LDSM.16.MT88.4 R92, [R152+0xa800] ;  /* 0x00a80000985c783b */ /* 0x000e640000004200 */
[----:B------:R-:W4:Y:S01]  /*16840*/  MUFU.EX2 R115, R115 ;  /* 0x0000007300737308 */ /* 0x000f220000000800 */
[C---:B--2---:R-:W-:Y:S04]  /*16850*/  F2FP.PACK_AB R20, R113.reuse, R112 ;  /* 0x000000707114723e */ /* 0x044fe800000000ff */
[C---:B---3--:R-:W-:Y:S04]  /*16860*/  HMMA.16816.F32 R64, R88.reuse, R96, R64 ;  /* 0x000000605840723c */ /* 0x048fe80000001840 */
[----:B------:R-:W-:Y:S04]  /*16870*/  FADD.FTZ R0, R113, R0 ;  /* 0x0000000071007221 */ /* 0x000fe80000010000 */
[C---:B------:R-:W-:Y:S01]  /*16880*/  HMMA.16816.F32 R68, R88.reuse, R98, R68 ;  /* 0x000000625844723c */ /* 0x040fe20000001844 */
[----:B------:R-:W2:Y:S03]  /*16890*/  LDSM.16.MT88.4 R96, [R156+0x9000] ;  /* 0x009000009c60783b */ /* 0x000ea60000004200 */
[----:B------:R-:W-:Y:S01]  /*168a0*/  FADD.FTZ R5, R129, R0 ;  /* 0x0000000081057221 */ /* 0x000fe20000010000 */
[----:B------:R-:W-:Y:S03]  /*168b0*/  MOV R0, R3 ;  /* 0x0000000300007202 */ /* 0x000fe60000000f00 */
[C---:B-----5:R-:W-:Y:S04]  /*168c0*/  HMMA.16816.F32 R72, R88.reuse, R108, R72 ;  /* 0x0000006c5848723c */ /* 0x060fe80000001848 */
[----:B------:R-:W-:Y:S04]  /*168d0*/  FADD.FTZ R5, R130, R5 ;  /* 0x0000000582057221 */ /* 0x000fe80000010000 */
[C---:B------:R-:W-:Y:S01]  /*168e0*/  HMMA.16816.F32 R12, R88.reuse, R110, R12 ;  /* 0x0000006e580c723c */ /* 0x040fe2000000180c */
[----:B------:R-:W3:Y:S07]  /*168f0*/  LDSM.16.MT88.4 R108, [R154+0x9000] ;  /* 0x009000009a6c783b */ /* 0x000eee0000004200 */
[C---:B------:R-:W-:Y:S01]  /*16900*/  HMMA.16816.F32 R76, R88.reuse, R104, R76 ;  /* 0x00000068584c723c */ /* 0x040fe2000000184c */
[----:B------:R4:W-:Y:S06]  /*16910*/  MUFU.EX2 R104, R21 ;  /* 0x0000001500687308 */ /* 0x0009ec0000000800 */
[----:B------:R-:W-:Y:S01]  /*16920*/  FFMA.FTZ R105, R27, c[0x0][0x23c], -R119 ;  /* 0x00008f001b697a23 */ /* 0x000fe20000010877 */
[C---:B------:R-:W-:Y:S01]  /*16930*/  HMMA.16816.F32 R80, R88.reuse, R106, R80 ;  /* 0x0000006a5850723c */ /* 0x040fe20000001850 */
[----:B------:R-:W5:Y:S04]  /*16940*/  LDSM.16.MT88.4 R24, [R153+0x9000] ;  /* 0x009000009918783b */ /* 0x000f680000004200 */
[----:B------:R-:W2:Y:S02]  /*16950*/  MUFU.EX2 R105, R105 ;  /* 0x0000006900697308 */ /* 0x000ea40000000800 */
[--C-:B------:R-:W-:Y:S01]  /*16960*/  FFMA.FTZ R106, R28, c[0x0][0x23c], -R122.reuse ;  /* 0x00008f001c6a7a23 */ /* 0x100fe2000001087a */
[C---:B-1----:R-:W-:Y:S04]  /*16970*/  HMMA.16816.F32 R16, R88.reuse, R92, R16 ;  /* 0x0000005c5810723c */ /* 0x042fe80000001810 */
[----:B------:R-:W-:Y:S03]  /*16980*/  FFMA.FTZ R107, R29, c[0x0][0x23c], -R122 ;  /* 0x00008f001d6b7a23 */ /* 0x000fe6000001087a */
[----:B------:R-:W-:Y:S01]  /*16990*/  MUFU.EX2 R106, R106 ;  /* 0x0000006a006a7308 */ /* 0x000fe20000000800 */
[----:B------:R-:W-:Y:S01]  /*169a0*/  HMMA.16816.F32 R84, R88, R94, R84 ;  /* 0x0000005e5854723c */ /* 0x000fe20000001854 */
[----:B------:R-:W1:Y:S03]  /*169b0*/  LDSM.16.MT88.4 R88, [R152+0x9000] ;  /* 0x009000009858783b */ /* 0x000e660000004200 */
[C---:B----4-:R-:W-:Y:S01]  /*169c0*/  F2FP.PACK_AB R21, R115.reuse, R114 ;  /* 0x000000727315723e */ /* 0x050fe200000000ff */
[----:B------:R-:W-:Y:S04]  /*169d0*/  FADD.FTZ R114, R114, R7 ;  /* 0x0000000772727221 */ /* 0x000fe80000010000 */
[----:B------:R-:W4:Y:S01]  /*169e0*/  LDSM.16.MT88.4 R92, [R156+0xb000] ;  /* 0x00b000009c5c783b */ /* 0x000f220000004200 */
[----:B------:R-:W1:Y:S02]  /*169f0*/  MUFU.EX2 R107, R107 ;  /* 0x0000006b006b7308 */ /* 0x000e640000000800 */
[----:B------:R-:W-:Y:S01]  /*16a00*/  FADD.FTZ R115, R115, R114 ;  /* 0x0000007273737221 */ /* 0x000fe20000010000 */
[C---:B--2---:R-:W-:Y:S03]  /*16a10*/  F2FP.PACK_AB R23, R105.reuse, R104 ;  /* 0x000000686917723e */ /* 0x044fe600000000ff */
[----:B------:R-:W-:Y:S04]  /*16a20*/  FADD.FTZ R104, R104, R115 ;  /* 0x0000007368687221 */ /* 0x000fe80000010000 */
[C---:B------:R-:W-:Y:S05]  /*16a30*/  HMMA.16816.F32 R8, R20.reuse, R96, R8 ;  /* 0x000000601408723c */ /* 0x040fea0000001808 */
[----:B------:R-:W-:Y:S03]  /*16a40*/  FADD.FTZ R105, R105, R104 ;  /* 0x0000006869697221 */ /* 0x000fe60000010000 */
[C---:B------:R-:W-:Y:S01]  /*16a50*/  HMMA.16816.F32 R36, R20.reuse, R98, R36 ;  /* 0x000000621424723c */ /* 0x040fe20000001824 */
[----:B------:R-:W2:Y:S07]  /*16a60*/  LDSM.16.MT88.4 R96, [R154+0xb000] ;  /* 0x00b000009a60783b */ /* 0x000eae0000004200 */
[C---:B---3--:R-:W-:Y:S07]  /*16a70*/  HMMA.16816.F32 R40, R20.reuse, R108, R40 ;  /* 0x0000006c1428723c */ /* 0x048fee0000001828 */
[--C-:B------:R-:W-:Y:S01]  /*16a80*/  FFMA.FTZ R108, R30, c[0x0][0x23c], -R119.reuse ;  /* 0x00008f001e6c7a23 */ /* 0x100fe20000010877 */
[C---:B------:R-:W-:Y:S04]  /*16a90*/  HMMA.16816.F32 R44, R20.reuse, R110, R44 ;  /* 0x0000006e142c723c */ /* 0x040fe8000000182c */
[--C-:B------:R-:W-:Y:S01]  /*16aa0*/  FFMA.FTZ R109, R31, c[0x0][0x23c], -R119.reuse ;  /* 0x00008f001f6d7a23 */ /* 0x100fe20000010877 */
[----:B------:R-:W-:Y:S01]  /*16ab0*/  MUFU.EX2 R108, R108 ;  /* 0x0000006c006c7308 */ /* 0x000fe20000000800 */
[----:B------:R-:W-:Y:S01]  /*16ac0*/  LDSM.16.MT88.4 R28, [R152+0xb000] ;  /* 0x00b00000981c783b */ /* 0x000fe20000004200 */
[--C-:B------:R-:W-:Y:S01]  /*16ad0*/  FFMA.FTZ R110, R32, c[0x0][0x23c], -R122.reuse ;  /* 0x00008f00206e7a23 */ /* 0x100fe2000001087a */
[C---:B-----5:R-:W-:Y:S04]  /*16ae0*/  HMMA.16816.F32 R48, R20.reuse, R24, R48 ;  /* 0x000000181430723c */ /* 0x060fe80000001830 */
[----:B------:R-:W-:Y:S02]  /*16af0*/  FFMA.FTZ R122, R33, c[0x0][0x23c], -R122 ;  /* 0x00008f00217a7a23 */ /* 0x000fe4000001087a */
[----:B------:R-:W-:Y:S01]  /*16b00*/  FFMA.FTZ R119, R35, c[0x0][0x23c], -R119 ;  /* 0x00008f0023777a23 */ /* 0x000fe20000010877 */
[----:B------:R-:W3:Y:S01]  /*16b10*/  MUFU.EX2 R109, R109 ;  /* 0x0000006d006d7308 */ /* 0x000ee20000000800 */
[C---:B------:R-:W-:Y:S01]  /*16b20*/  HMMA.16816.F32 R52, R20.reuse, R26, R52 ;  /* 0x0000001a1434723c */ /* 0x040fe20000001834 */
[----:B------:R-:W5:Y:S07]  /*16b30*/  LDSM.16.MT88.4 R24, [R153+0xb000] ;  /* 0x00b000009918783b */ /* 0x000f6e0000004200 */
[C---:B-1----:R-:W-:Y:S01]  /*16b40*/  HMMA.16816.F32 R56, R20.reuse, R88, R56 ;  /* 0x000000581438723c */ /* 0x042fe20000001838 */
[----:B------:R-:W-:Y:S01]  /*16b50*/  LDSM.16.MT88.4 R32, [R154+0x9800] ;  /* 0x009800009a20783b */ /* 0x000fe20000004200 */
[----:B------:R-:W-:Y:S06]  /*16b60*/  MUFU.EX2 R110, R110 ;  /* 0x0000006e006e7308 */ /* 0x000fec0000000800 */
[C---:B------:R-:W-:Y:S01]  /*16b70*/  HMMA.16816.F32 R60, R20.reuse, R90, R60 ;  /* 0x0000005a143c723c */ /* 0x040fe2000000183c */
[----:B------:R-:W1:Y:S03]  /*16b80*/  LDSM.16.MT88.4 R88, [R156+0x9800] ;  /* 0x009800009c58783b */ /* 0x000e660000004200 */
[----:B------:R-:W1:Y:S04]  /*16b90*/  MUFU.EX2 R111, R122 ;  /* 0x0000007a006f7308 */ /* 0x000e680000000800 */
[C---:B----4-:R-:W-:Y:S06]  /*16ba0*/  HMMA.16816.F32 R64, R20.reuse, R92, R64 ;  /* 0x0000005c1440723c */ /* 0x050fec0000001840 */
[----:B------:R-:W4:Y:S02]  /*16bb0*/  MUFU.EX2 R132, R119 ;  /* 0x0000007700847308 */ /* 0x000f240000000800 */
[C---:B------:R-:W-:Y:S01]  /*16bc0*/  HMMA.16816.F32 R68, R20.reuse, R94, R68 ;  /* 0x0000005e1444723c */ /* 0x040fe20000001844 */
[----:B------:R-:W-:Y:S07]  /*16bd0*/  LDSM.16.MT88.4 R92, [R154+0xb800] ;  /* 0x00b800009a5c783b */ /* 0x000fee0000004200 */
[C---:B--2---:R-:W-:Y:S08]  /*16be0*/  HMMA.16816.F32 R72, R20.reuse, R96, R72 ;  /* 0x000000601448723c */ /* 0x044ff00000001848 */
[C---:B------:R-:W-:Y:S08]  /*16bf0*/  HMMA.16816.F32 R12, R20.reuse, R98, R12 ;  /* 0x00000062140c723c */ /* 0x040ff0000000180c */
[C---:B-----5:R-:W-:Y:S08]  /*16c00*/  HMMA.16816.F32 R76, R20.reuse, R24, R76 ;  /* 0x00000018144c723c */ /* 0x060ff0000000184c */
[C---:B------:R-:W-:Y:S01]  /*16c10*/  HMMA.16816.F32 R80, R20.reuse, R26, R80 ;  /* 0x0000001a1450723c */ /* 0x040fe20000001850 */
[----:B------:R-:W2:Y:S07]  /*16c20*/  LDSM.16.MT88.4 R24, [R153+0x9800] ;  /* 0x009800009918783b */ /* 0x000eae0000004200 */
[C---:B------:R-:W-:Y:S08]  /*16c30*/  HMMA.16816.F32 R16, R20.reuse, R28, R16 ;  /* 0x0000001c1410723c */ /* 0x040ff00000001810 */
[----:B------:R-:W-:Y:S01]  /*16c40*/  HMMA.16816.F32 R84, R20, R30, R84 ;  /* 0x0000001e1454723c */ /* 0x000fe20000001854 */
[----:B------:R-:W-:Y:S06]  /*16c50*/  LDSM.16.MT88.4 R28, [R156+0xb800] ;  /* 0x00b800009c1c783b */ /* 0x000fec0000004200 */
[----:B------:R-:W-:Y:S01]  /*16c60*/  F2FP.PACK_AB R20, R107, R106 ;  /* 0x0000006a6b14723e */ /* 0x000fe200000000ff */
[----:B------:R-:W-:Y:S01]  /*16c70*/  FADD.FTZ R106, R106, R5 ;  /* 0x000000056a6a7221 */ /* 0x000fe20000010000 */
[----:B---3--:R-:W-:Y:S03]  /*16c80*/  F2FP.PACK_AB R21, R109, R108 ;  /* 0x0000006c6d15723e */ /* 0x008fe600000000ff */
[----:B-1----:R-:W-:Y:S01]  /*16c90*/  F2FP.PACK_AB R22, R111, R110 ;  /* 0x0000006e6f16723e */ /* 0x002fe200000000ff */
[----:B------:R-:W-:Y:S01]  /*16ca0*/  FADD.FTZ R108, R108, R105 ;  /* 0x000000696c6c7221 */ /* 0x000fe20000010000 */
[----:B----4-:R-:W-:Y:S01]  /*16cb0*/  F2FP.PACK_AB R23, R132, R131 ;  /* 0x000000838417723e */ /* 0x010fe200000000ff */
[----:B------:R-:W-:Y:S02]  /*16cc0*/  FADD.FTZ R107, R107, R106 ;  /* 0x0000006a6b6b7221 */ /* 0x000fe40000010000 */
[----:B------:R-:W-:Y:S02]  /*16cd0*/  FADD.FTZ R108, R109, R108 ;  /* 0x0000006c6d6c7221 */ /* 0x000fe40000010000 */
[----:B------:R-:W-:Y:S02]  /*16ce0*/  FADD.FTZ R110, R110, R107 ;  /* 0x0000006b6e6e7221 */ /* 0x000fe40000010000 */
[C---:B------:R-:W-:Y:S01]  /*16cf0*/  HMMA.16816.F32 R96, R20.reuse, R88, R8 ;  /* 0x000000581460723c */ /* 0x040fe20000001808 */
[----:B------:R-:W1:Y:S02]  /*16d00*/  LDSM.16.MT88.4 R8, [R152+0x9800] ;  /* 0x009800009808783b */ /* 0x000e640000004200 */
[----:B------:R-:W-:Y:S02]  /*16d10*/  FADD.FTZ R131, R131, R108 ;  /* 0x0000006c83837221 */ /* 0x000fe40000010000 */
[----:B------:R-:W-:Y:S02]  /*16d20*/  FADD.FTZ R181, R111, R110 ;  /* 0x0000006e6fb57221 */ /* 0x000fe40000010000 */
[----:B------:R-:W-:Y:S01]  /*16d30*/  FADD.FTZ R179, R132, R131 ;  /* 0x0000008384b37221 */ /* 0x000fe20000010000 */
[C---:B------:R-:W-:Y:S08]  /*16d40*/  HMMA.16816.F32 R36, R20.reuse, R90, R36 ;  /* 0x0000005a1424723c */ /* 0x040ff00000001824 */
[C---:B------:R-:W-:Y:S08]  /*16d50*/  HMMA.16816.F32 R40, R20.reuse, R32, R40 ;  /* 0x000000201428723c */ /* 0x040ff00000001828 */
[C---:B------:R-:W-:Y:S08]  /*16d60*/  HMMA.16816.F32 R44, R20.reuse, R34, R44 ;  /* 0x00000022142c723c */ /* 0x040ff0000000182c */
        /* <DEDUP_REMOVED lines=8> */
[C---:B------:R-:W-:Y:S08]  /*16df0*/  HMMA.16816.F32 R72, R20.reuse, R92, R72 ;  /* 0x0000005c1448723c */ /* 0x040ff00000001848 */
[C---:B------:R-:W-:Y:S08]  /*16e00*/  HMMA.16816.F32 R92, R20.reuse, R94, R12 ;  /* 0x0000005e145c723c */ /* 0x040ff0000000180c */
[C---:B--2---:R-:W-:Y:S08]  /*16e10*/  HMMA.16816.F32 R76, R20.reuse, R24, R76 ;  /* 0x00000018144c723c */ /* 0x044ff0000000184c */
[C---:B------:R-:W-:Y:S08]  /*16e20*/  HMMA.16816.F32 R80, R20.reuse, R26, R80 ;  /* 0x0000001a1450723c */ /* 0x040ff00000001850 */
[C---:B-1----:R-:W-:Y:S08]  /*16e30*/  HMMA.16816.F32 R88, R20.reuse, R8, R16 ;  /* 0x000000081458723c */ /* 0x042ff00000001810 */
[----:B------:R-:W-:Y:S01]  /*16e40*/  HMMA.16816.F32 R84, R20, R10, R84 ;  /* 0x0000000a1454723c */ /* 0x000fe20000001854 */
[----:B------:R-:W-:-:S07]  /*16e50*/  @P0 BRA `(.L_x_6177) ;  /* 0xffffd4b000000947 */ /* 0x000fce000383ffff */
.L_x_6173:
[----:B------:R-:W1:Y:S01]  /*16e60*/  SHFL.BFLY PT, R0, R179, 0x2, 0x1f ;  /* 0x0c401f00b3007f89 */ /* 0x000e6200000e0000 */
[----:B------:R-:W-:Y:S01]  /*16e70*/  MOV R7, 0x3f800000 ;  /* 0x3f80000000077802 */ /* 0x000fe20000000f00 */
[----:B------:R-:W-:Y:S01]  /*16e80*/  BSSY B0, `(.L_x_6178) ;  /* 0x00000d8000007945 */ /* 0x000fe20003800000 */
[----:B------:R-:W-:Y:S01]  /*16e90*/  MOV R6, 0x3f800000 ;  /* 0x3f80000000067802 */ /* 0x000fe20000000f00 */
[----:B------:R-:W2:Y:S04]  /*16ea0*/  SHFL.BFLY PT, R2, R181, 0x2, 0x1f ;  /* 0x0c401f00b5027f89 */ /* 0x000ea800000e0000 */
[----:B------:R-:W3:Y:S04]  /*16eb0*/  S2R R11, SR_TID.X ;  /* 0x00000000000b7919 */ /* 0x000ee80000002100 */
[----:B------:R-:W-:Y:S01]  /*16ec0*/  BAR.SYNC.DEFER_BLOCKING 0x0 ;  /* 0x0000000000007b1d */ /* 0x000fe20000010000 */
[----:B-1----:R-:W-:-:S05]  /*16ed0*/  FADD.FTZ R5, R0, R179 ;  /* 0x000000b300057221 */ /* 0x002fca0000010000 */
[----:B------:R-:W1:Y:S01]  /*16ee0*/  S2R R0, SR_TID.X ;  /* 0x0000000000007919 */ /* 0x000e620000002100 */
[----:B--2---:R-:W-:-:S03]  /*16ef0*/  FADD.FTZ R13, R2, R181 ;  /* 0x000000b5020d7221 */ /* 0x004fc60000010000 */
[----:B------:R-:W2:Y:S01]  /*16f00*/  SHFL.BFLY PT, R2, R5, 0x1, 0x1f ;  /* 0x0c201f0005027f89 */ /* 0x000ea200000e0000 */
[----:B---3--:R-:W-:-:S03]  /*16f10*/  SHF.R.S32.HI R8, RZ, 0x1f, R11 ;  /* 0x0000001fff087819 */ /* 0x008fc6000001140b */
[----:B------:R-:W3:Y:S01]  /*16f20*/  SHFL.BFLY PT, R4, R13, 0x1, 0x1f ;  /* 0x0c201f000d047f89 */ /* 0x000ee200000e0000 */
[----:B------:R-:W-:-:S04]  /*16f30*/  LEA.HI R8, R8, R11, RZ, 0x4 ;  /* 0x0000000b08087211 */ /* 0x000fc800078f20ff */
[----:B------:R-:W-:Y:S02]  /*16f40*/  SHF.R.S32.HI R8, RZ, 0x4, R8 ;  /* 0x00000004ff087819 */ /* 0x000fe40000011408 */
[----:B-1----:R-:W-:-:S04]  /*16f50*/  SHF.R.S32.HI R9, RZ, 0x1f, R0 ;  /* 0x0000001fff097819 */ /* 0x002fc80000011400 */
[-C--:B------:R-:W-:Y:S01]  /*16f60*/  LEA.HI R10, R9, R0.reuse, RZ, 0x2 ;  /* 0x00000000090a7211 */ /* 0x080fe200078f10ff */
[----:B--2---:R-:W-:Y:S01]  /*16f70*/  FADD.FTZ R2, R5, R2 ;  /* 0x0000000205027221 */ /* 0x004fe20000010000 */
[----:B------:R-:W-:Y:S01]  /*16f80*/  LEA.HI R11, R9, R0, RZ, 0x4 ;  /* 0x00000000090b7211 */ /* 0x000fe200078f20ff */
[----:B---3--:R-:W-:Y:S01]  /*16f90*/  FADD.FTZ R4, R13, R4 ;  /* 0x000000040d047221 */ /* 0x008fe20000010000 */
[--C-:B------:R-:W-:Y:S02]  /*16fa0*/  SHF.R.S32.HI R12, RZ, 0x2, R10.reuse ;  /* 0x00000002ff0c7819 */ /* 0x100fe4000001140a */
[----:B------:R-:W-:Y:S02]  /*16fb0*/  SHF.R.S32.HI R5, RZ, 0x1f, R10 ;  /* 0x0000001fff057819 */ /* 0x000fe4000001140a */
[----:B------:R-:W-:Y:S02]  /*16fc0*/  FSETP.NE.FTZ.AND P4, PT, R4, RZ, PT ;  /* 0x000000ff0400720b */ /* 0x000fe40003f95000 */
[----:B------:R-:W-:-:S02]  /*16fd0*/  LEA.HI R5, R5, R12, RZ, 0x3 ;  /* 0x0000000c05057211 */ /* 0x000fc400078f18ff */
[----:B------:R-:W-:Y:S02]  /*16fe0*/  FSETP.NE.FTZ.AND P3, PT, R2, RZ, PT ;  /* 0x000000ff0200720b */ /* 0x000fe40003f75000 */
[----:B------:R-:W-:Y:S02]  /*16ff0*/  LOP3.LUT R5, R5, 0xfffffff8, RZ, 0xc0, !PT ;  /* 0xfffffff805057812 */ /* 0x000fe400078ec0ff */
[----:B------:R-:W-:Y:S02]  /*17000*/  LEA.HI R9, R9, R0, RZ, 0x5 ;  /* 0x0000000009097211 */ /* 0x000fe400078f28ff */
[----:B------:R-:W-:Y:S02]  /*17010*/  LOP3.LUT R15, R10, 0x1ffffffc, RZ, 0xc0, !PT ;  /* 0x1ffffffc0a0f7812 */ /* 0x000fe400078ec0ff */
[----:B------:R-:W-:Y:S01]  /*17020*/  LOP3.LUT R11, R11, 0xfffffff0, RZ, 0xc0, !PT ;  /* 0xfffffff00b0b7812 */ /* 0x000fe200078ec0ff */
[----:B------:R-:W1:Y:S01]  /*17030*/  @P4 MUFU.RCP R7, R4 ;  /* 0x0000000400074308 */ /* 0x000e620000001000 */
[----:B------:R-:W-:-:S02]  /*17040*/  IADD3 R5, R12, -R5, RZ ;  /* 0x800000050c057210 */ /* 0x000fc40007ffe0ff */
[----:B------:R-:W-:Y:S02]  /*17050*/  SHF.R.S32.HI R10, RZ, 0x5, R9 ;  /* 0x00000005ff0a7819 */ /* 0x000fe40000011409 */
[-C--:B------:R-:W-:Y:S02]  /*17060*/  IADD3 R15, -R15, R0.reuse, RZ ;  /* 0x000000000f0f7210 */ /* 0x080fe40007ffe1ff */
[----:B------:R-:W-:Y:S01]  /*17070*/  IADD3 R11, -R11, R0, RZ ;  /* 0x000000000b0b7210 */ /* 0x000fe20007ffe1ff */
[----:B------:R-:W2:Y:S01]  /*17080*/  @P3 MUFU.RCP R6, R2 ;  /* 0x0000000200063308 */ /* 0x000ea20000001000 */
[----:B------:R-:W-:Y:S02]  /*17090*/  LOP3.LUT R14, R5, 0x1, RZ, 0xc0, !PT ;  /* 0x00000001050e7812 */ /* 0x000fe400078ec0ff */
[----:B------:R-:W-:Y:S02]  /*170a0*/  LEA R12, R10, R15, 0x9 ;  /* 0x0000000f0a0c7211 */ /* 0x000fe400078e48ff */
[----:B------:R-:W-:-:S02]  /*170b0*/  SHF.L.U32 R13, R8, 0x6, RZ ;  /* 0x00000006080d7819 */ /* 0x000fc400000006ff */
        /* <DEDUP_REMOVED lines=9> */
[----:B------:R-:W-:Y:S01]  /*17150*/  FMUL.FTZ R40, R7, R40 ;  /* 0x0000002807287220 */ /* 0x000fe20000410000 */
[----:B------:R-:W-:Y:S01]  /*17160*/  LOP3.LUT R17, R17, 0x1c0, RZ, 0xc0, !PT ;  /* 0x000001c011117812 */ /* 0x000fe200078ec0ff */
[----:B------:R-:W-:Y:S01]  /*17170*/  FMUL.FTZ R41, R7, R41 ;  /* 0x0000002907297220 */ /* 0x000fe20000410000 */
[----:B------:R-:W-:Y:S01]  /*17180*/  LOP3.LUT R14, R13, 0x38, R14, 0xf8, !PT ;  /* 0x000000380d0e7812 */ /* 0x000fe200078ef80e */
[C---:B------:R-:W-:Y:S01]  /*17190*/  FMUL.FTZ R44, R7.reuse, R44 ;  /* 0x0000002c072c7220 */ /* 0x040fe20000410000 */
[----:B------:R-:W-:Y:S01]  /*171a0*/  SHF.R.U32.HI R13, RZ, 0x3, R13 ;  /* 0x00000003ff0d7819 */ /* 0x000fe2000001160d */
[----:B------:R-:W-:Y:S01]  /*171b0*/  FMUL.FTZ R45, R7, R45 ;  /* 0x0000002d072d7220 */ /* 0x000fe20000410000 */
[----:B------:R-:W-:Y:S01]  /*171c0*/  LOP3.LUT R16, R15, 0xffffffe, RZ, 0xc0, !PT ;  /* 0x0ffffffe0f107812 */ /* 0x000fe200078ec0ff */
[----:B------:R-:W-:Y:S01]  /*171d0*/  FMUL.FTZ R48, R7, R48 ;  /* 0x0000003007307220 */ /* 0x000fe20000410000 */
[----:B------:R-:W-:Y:S01]  /*171e0*/  LEA.HI R17, R17, R17, RZ, 0x1d ;  /* 0x0000001111117211 */ /* 0x000fe200078fe8ff */
[C---:B------:R-:W-:Y:S01]  /*171f0*/  FMUL.FTZ R49, R7.reuse, R49 ;  /* 0x0000003107317220 */ /* 0x040fe20000410000 */
[----:B------:R-:W-:Y:S01]  /*17200*/  LOP3.LUT R13, R14, R13, RZ, 0x3c, !PT ;  /* 0x0000000d0e0d7212 */ /* 0x000fe200078e3cff */
[----:B------:R-:W-:Y:S01]  /*17210*/  FMUL.FTZ R52, R7, R52 ;  /* 0x0000003407347220 */ /* 0x000fe20000410000 */
[----:B------:R-:W-:Y:S01]  /*17220*/  IADD3 R16, R11, -R16, RZ ;  /* 0x800000100b107210 */ /* 0x000fe20007ffe0ff */
[C---:B------:R-:W-:Y:S01]  /*17230*/  FMUL.FTZ R53, R7.reuse, R53 ;  /* 0x0000003507357220 */ /* 0x040fe20000410000 */
[----:B------:R-:W-:Y:S01]  /*17240*/  LEA R12, R12, R17, 0x1 ;  /* 0x000000110c0c7211 */ /* 0x000fe200078e08ff */
[----:B------:R-:W-:Y:S01]  /*17250*/  FMUL.FTZ R56, R7, R56 ;  /* 0x0000003807387220 */ /* 0x000fe20000410000 */
[----:B------:R-:W-:Y:S01]  /*17260*/  R2P PR, R5, 0x6 ;  /* 0x0000000605007804 */ /* 0x000fe20000000000 */
[C---:B------:R-:W-:Y:S01]  /*17270*/  FMUL.FTZ R57, R7.reuse, R57 ;  /* 0x0000003907397220 */ /* 0x040fe20000410000 */
[----:B------:R-:W-:Y:S01]  /*17280*/  LEA R5, R16, R13, 0x2 ;  /* 0x0000000d10057211 */ /* 0x000fe200078e10ff */
[C---:B------:R-:W-:Y:S01]  /*17290*/  FMUL.FTZ R60, R7.reuse, R60 ;  /* 0x0000003c073c7220 */ /* 0x040fe20000410000 */
[----:B------:R-:W-:Y:S01]  /*172a0*/  MOV R13, 0x80 ;  /* 0x00000080000d7802 */ /* 0x000fe20000000f00 */
[C---:B------:R-:W-:Y:S01]  /*172b0*/  FMUL.FTZ R61, R7.reuse, R61 ;  /* 0x0000003d073d7220 */ /* 0x040fe20000410000 */
[----:B------:R1:W-:Y:S01]  /*172c0*/  STS.64 [R12.X4], R96 ;  /* 0x000000600c007388 */ /* 0x0003e20000004a00 */
[----:B------:R-:W-:Y:S01]  /*172d0*/  FMUL.FTZ R64, R7, R64 ;  /* 0x0000004007407220 */ /* 0x000fe20000410000 */
[----:B------:R-:W-:Y:S01]  /*172e0*/  SEL R13, R13, 0xffffff80, !P2 ;  /* 0xffffff800d0d7807 */ /* 0x000fe20005000000 */
[C---:B------:R-:W-:Y:S01]  /*172f0*/  FMUL.FTZ R65, R7.reuse, R65 ;  /* 0x0000004107417220 */ /* 0x040fe20000410000 */
[----:B------:R-:W-:Y:S01]  /*17300*/  @P4 MUFU.LG2 R4, R4 ;  /* 0x0000000400044308 */ /* 0x000fe20000000c00 */
        /* <DEDUP_REMOVED lines=12> */
[C---:B------:R-:W-:Y:S01]  /*173d0*/  FMUL.FTZ R89, R7.reuse, R89 ;  /* 0x0000005907597220 */ /* 0x040fe20000410000 */
[----:B-1----:R-:W1:Y:S01]  /*173e0*/  S2R R96, SR_CTAID.Z ;  /* 0x0000000000607919 */ /* 0x002e620000002700 */
[----:B------:R-:W-:-:S02]  /*173f0*/  FMUL.FTZ R84, R7, R84 ;  /* 0x0000005407547220 */ /* 0x000fc40000410000 */
[----:B------:R-:W-:Y:S01]  /*17400*/  FMUL.FTZ R85, R7, R85 ;  /* 0x0000005507557220 */ /* 0x000fe20000410000 */
[----:B------:R-:W-:Y:S01]  /*17410*/  MOV R7, 0x40 ;  /* 0x0000004000077802 */ /* 0x000fe20000000f00 */
[C---:B--2---:R-:W-:Y:S02]  /*17420*/  FMUL.FTZ R99, R6.reuse, R99 ;  /* 0x0000006306637220 */ /* 0x044fe40000410000 */
[C---:B------:R-:W-:Y:S01]  /*17430*/  FMUL.FTZ R98, R6.reuse, R98 ;  /* 0x0000006206627220 */ /* 0x040fe20000410000 */
[----:B------:R-:W-:Y:S01]  /*17440*/  SEL R7, R7, 0xffffffc0, !P1 ;  /* 0xffffffc007077807 */ /* 0x000fe20004800000 */
[C---:B------:R-:W-:Y:S02]  /*17450*/  FMUL.FTZ R39, R6.reuse, R39 ;  /* 0x0000002706277220 */ /* 0x040fe40000410000 */
        /* <DEDUP_REMOVED lines=29> */
[----:B------:R-:W-:Y:S01]  /*17630*/  FMUL.FTZ R86, R6, R86 ;  /* 0x0000005606567220 */ /* 0x000fe20000410000 */
[----:B------:R-:W-:Y:S01]  /*17640*/  SHF.L.U32 R6, R12, 0x2, RZ ;  /* 0x000000020c067819 */ /* 0x000fe200000006ff */
[----:B---3--:R-:W-:-:S03]  /*17650*/  @P3 FMUL.FTZ R2, R2, 0.69314718246459960938 ;  /* 0x3f31721802023820 */ /* 0x008fc60000410000 */
[C---:B------:R-:W-:Y:S02]  /*17660*/  IADD3 R14, R6.reuse, -0x20, RZ ;  /* 0xffffffe0060e7810 */ /* 0x040fe40007ffe0ff */
[C---:B------:R-:W-:Y:S02]  /*17670*/  @P0 IADD3 R14, R6.reuse, 0x20, RZ ;  /* 0x00000020060e0810 */ /* 0x040fe40007ffe0ff */
[C---:B------:R-:W-:Y:S02]  /*17680*/  IADD3 R15, R6.reuse, R7, RZ ;  /* 0x00000007060f7210 */ /* 0x040fe40007ffe0ff */
[-C--:B------:R-:W-:Y:S01]  /*17690*/  IADD3 R17, R6, R13.reuse, RZ ;  /* 0x0000000d06117210 */ /* 0x080fe20007ffe0ff */
[----:B------:R-:W-:Y:S01]  /*176a0*/  STS.64 [R14], R36 ;  /* 0x000000240e007388 */ /* 0x000fe20000000a00 */
[-C--:B------:R-:W-:Y:S02]  /*176b0*/  IADD3 R16, R7, R14.reuse, RZ ;  /* 0x0000000e07107210 */ /* 0x080fe40007ffe0ff */
[----:B------:R-:W-:Y:S01]  /*176c0*/  IADD3 R18, R13, R14, RZ ;  /* 0x0000000e0d127210 */ /* 0x000fe20007ffe0ff */
[----:B------:R-:W2:Y:S01]  /*176d0*/  S2R R6, SR_CTAID.Y ;  /* 0x0000000000067919 */ /* 0x000ea20000002600 */
[----:B------:R-:W-:-:S02]  /*176e0*/  IADD3 R19, R15, R13, RZ ;  /* 0x0000000d0f137210 */ /* 0x000fc40007ffe0ff */
[----:B------:R-:W-:Y:S01]  /*176f0*/  IADD3 R13, R16, R13, RZ ;  /* 0x0000000d100d7210 */ /* 0x000fe20007ffe0ff */
[----:B------:R-:W-:Y:S04]  /*17700*/  STS.64 [R14+0x800], R38 ;  /* 0x000800260e007388 */ /* 0x000fe80000000a00 */
[----:B------:R-:W-:Y:S04]  /*17710*/  STS.64 [R15], R40 ;  /* 0x000000280f007388 */ /* 0x000fe80000000a00 */
[----:B------:R-:W-:Y:S04]  /*17720*/  STS.64 [R15+0x800], R42 ;  /* 0x0008002a0f007388 */ /* 0x000fe80000000a00 */
[----:B------:R-:W-:Y:S04]  /*17730*/  STS.64 [R16], R44 ;  /* 0x0000002c10007388 */ /* 0x000fe80000000a00 */
[----:B------:R-:W-:Y:S04]  /*17740*/  STS.64 [R16+0x800], R46 ;  /* 0x0008002e10007388 */ /* 0x000fe80000000a00 */
[----:B------:R-:W-:Y:S01]  /*17750*/  STS.64 [R17], R48 ;  /* 0x0000003011007388 */ /* 0x000fe20000000a00 */
[----:B--2---:R-:W-:-:S03]  /*17760*/  IMAD R6, R6, c[0x0][0x210], R169 ;  /* 0x0000840006067a24 */ /* 0x004fc600078e02a9 */
        /* <DEDUP_REMOVED lines=9> */
[----:B------:R-:W2:Y:S04]  /*17800*/  S2R R7, SR_CTAID.X ;  /* 0x0000000000077919 */ /* 0x000ea80000002500 */
[----:B------:R-:W-:Y:S04]  /*17810*/  STS.64 [R14+0x4000], R68 ;  /* 0x004000440e007388 */ /* 0x000fe80000000a00 */
[----:B------:R-:W-:Y:S04]  /*17820*/  STS.64 [R14+0x4800], R70 ;  /* 0x004800460e007388 */ /* 0x000fe80000000a00 */
[----:B------:R-:W-:Y:S04]  /*17830*/  STS.64 [R15+0x4000], R72 ;  /* 0x004000480f007388 */ /* 0x000fe80000000a00 */
[----:B------:R-:W-:Y:S04]  /*17840*/  STS.64 [R15+0x4800], R74 ;  /* 0x0048004a0f007388 */ /* 0x000fe80000000a00 */
[----:B------:R-:W-:Y:S04]  /*17850*/  STS.64 [R16+0x4000], R92 ;  /* 0x0040005c10007388 */ /* 0x000fe80000000a00 */
[----:B------:R-:W-:Y:S04]  /*17860*/  STS.64 [R16+0x4800], R94 ;  /* 0x0048005e10007388 */ /* 0x000fe80000000a00 */
[----:B------:R3:W-:Y:S04]  /*17870*/  STS.64 [R17+0x4000], R76 ;  /* 0x0040004c11007388 */ /* 0x0007e80000000a00 */
[----:B------:R4:W-:Y:S04]  /*17880*/  STS.64 [R17+0x4800], R78 ;  /* 0x0048004e11007388 */ /* 0x0009e80000000a00 */
[----:B------:R-:W-:Y:S04]  /*17890*/  STS.64 [R18+0x4000], R80 ;  /* 0x0040005012007388 */ /* 0x000fe80000000a00 */
[----:B------:R-:W-:Y:S04]  /*178a0*/  STS.64 [R18+0x4800], R82 ;  /* 0x0048005212007388 */ /* 0x000fe80000000a00 */
[----:B------:R-:W-:Y:S04]  /*178b0*/  STS.64 [R19+0x4000], R88 ;  /* 0x0040005813007388 */ /* 0x000fe80000000a00 */
[----:B------:R-:W-:Y:S04]  /*178c0*/  STS.64 [R19+0x4800], R90 ;  /* 0x0048005a13007388 */ /* 0x000fe80000000a00 */
[----:B------:R-:W-:Y:S01]  /*178d0*/  STS.64 [R13+0x4000], R84 ;  /* 0x004000540d007388 */ /* 0x000fe20000000a00 */
[----:B---3--:R-:W-:-:S03]  /*178e0*/  IADD3 R77, -R169, RZ, RZ ;  /* 0x000000ffa94d7210 */ /* 0x008fc60007ffe1ff */
[----:B------:R-:W-:Y:S01]  /*178f0*/  STS.64 [R13+0x4800], R86 ;  /* 0x004800560d007388 */ /* 0x000fe20000000a00 */
[----:B------:R-:W-:Y:S02]  /*17900*/  SHF.L.U32 R76, R11, 0x2, RZ ;  /* 0x000000020b4c7819 */ /* 0x000fe400000006ff */
[----:B----4-:R-:W-:Y:S01]  /*17910*/  LOP3.LUT R79, R9, 0xffffffe0, RZ, 0xc0, !PT ;  /* 0xffffffe0094f7812 */ /* 0x010fe200078ec0ff */
[----:B------:R-:W-:Y:S01]  /*17920*/  BAR.SYNC.DEFER_BLOCKING 0x0 ;  /* 0x0000000000007b1d */ /* 0x000fe20000010000 */
[----:B-1----:R-:W-:Y:S01]  /*17930*/  IMAD R77, R77, c[0x0][0x1c0], R96 ;  /* 0x000070004d4d7a24 */ /* 0x002fe200078e0260 */
[----:B--2---:R-:W-:Y:S02]  /*17940*/  SHF.L.U32 R9, R7, 0x6, RZ ;  /* 0x0000000607097819 */ /* 0x004fe400000006ff */
[----:B------:R-:W-:Y:S01]  /*17950*/  IADD3 R79, -R79, R0, RZ ;  /* 0x000000004f4f7210 */ /* 0x000fe20007ffe1ff */
[----:B------:R-:W-:Y:S01]  /*17960*/  IMAD R6, R6, c[0x0][0x1c0], R77 ;  /* 0x0000700006067a24 */ /* 0x000fe200078e024d */
[----:B------:R-:W-:-:S02]  /*17970*/  SHF.R.S32.HI R77, RZ, 0x1f, R10 ;  /* 0x0000001fff4d7819 */ /* 0x000fc4000001140a */
[----:B------:R-:W-:Y:S01]  /*17980*/  LOP3.LUT P0, RZ, R79, 0x3, RZ, 0xc0, !PT ;  /* 0x000000034fff7812 */ /* 0x000fe2000780c0ff */
[----:B------:R-:W-:Y:S01]  /*17990*/  IMAD R6, R6, c[0x0][0x214], R9 ;  /* 0x0000850006067a24 */ /* 0x000fe200078e0209 */
[----:B------:R-:W-:Y:S01]  /*179a0*/  LEA.HI R77, R77, R10, RZ, 0x2 ;  /* 0x0000000a4d4d7211 */ /* 0x000fe200078f10ff */
[----:B------:R-:W-:Y:S01]  /*179b0*/  @P4 FMUL.FTZ R9, R4, 0.69314718246459960938 ;  /* 0x3f31721804094820 */ /* 0x000fe20000410000 */
[----:B------:R-:W-:Y:S02]  /*179c0*/  MOV R0, 0xff800000 ;  /* 0xff80000000007802 */ /* 0x000fe40000000f00 */
[----:B------:R-:W-:Y:S01]  /*179d0*/  LOP3.LUT R77, R77, 0xffffffc, RZ, 0xc0, !PT ;  /* 0x0ffffffc4d4d7812 */ /* 0x000fe200078ec0ff */
[----:B------:R-:W-:-:S03]  /*179e0*/  @P4 FFMA.FTZ R0, R100, c[0x0][0x238], R9 ;  /* 0x00008e0064004a23 */ /* 0x000fc60000010009 */
[----:B------:R-:W-:Y:S02]  /*179f0*/  IADD3 R10, R10, -R77, RZ ;  /* 0x8000004d0a0a7210 */ /* 0x000fe40007ffe0ff */
[----:B------:R-:W-:Y:S02]  /*17a00*/  SHF.R.S32.HI R77, RZ, 0x1f, R76 ;  /* 0x0000001fff4d7819 */ /* 0x000fe4000001144c */
[----:B------:R-:W-:Y:S01]  /*17a10*/  LEA R177, R10, R177, 0x4 ;  /* 0x000000b10ab17211 */ /* 0x000fe200078e20ff */
        /* <DEDUP_REMOVED lines=19> */
[----:B--234-:R-:W-:Y:S01]  /*17b50*/  IMAD R2, R7, -0x40, R168 ;  /* 0xffffffc007027824 */ /* 0x01cfe200078e02a8 */
[----:B------:R-:W-:-:S02]  /*17b60*/  IADD3 R11, R177, 0x8, RZ ;  /* 0x00000008b10b7810 */ /* 0x000fc40007ffe0ff */
        /* <DEDUP_REMOVED lines=9> */
.L_x_6179:
[----:B--234-:R-:W-:Y:S05]  /*17c00*/  BSYNC B0 ;  /* 0x0000000000007941 */ /* 0x01cfea0003800000 */
.L_x_6178:
[----:B------:R-:W-:Y:S01]  /*17c10*/  IMAD R7, R7, -0x40, R168 ;  /* 0xffffffc007077824 */ /* 0x000fe200078e02a8 */
[----:B------:R-:W-:Y:S01]  /*17c20*/  BSSY B0, `(.L_x_6180) ;  /* 0x000000f000007945 */ /* 0x000fe20003800000 */
[----:B------:R-:W-:-:S03]  /*17c30*/  IMAD.WIDE R2, R8, 0x80, R76 ;  /* 0x0000008008027825 */ /* 0x000fc600078e024c */
[----:B------:R-:W-:Y:S01]  /*17c40*/  ISETP.GE.AND P1, PT, R8, R7, PT ;  /* 0x000000070800720c */ /* 0x000fe20003f26270 */
        /* <DEDUP_REMOVED lines=12> */
.L_x_6181:
[----:B------:R-:W-:Y:S05]  /*17d10*/  BSYNC B0 ;  /* 0x0000000000007941 */ /* 0x000fea0003800000 */
.L_x_6180:
        /* <DEDUP_REMOVED lines=8> */
.L_x_6183:
[----:B------:R-:W-:Y:S05]  /*17da0*/  BSYNC B0 ;  /* 0x0000000000007941 */ /* 0x000fea0003800000 */
.L_x_6182:
        /* <DEDUP_REMOVED lines=8> */
.L_x_6185:
[----:B------:R-:W-:Y:S05]  /*17e30*/  BSYNC B0 ;  /* 0x0000000000007941 */ /* 0x000fea0003800000 */
.L_x_6184:
        /* <DEDUP_REMOVED lines=8> */
.L_x_6187:
[----:B------:R-:W-:Y:S05]  /*17ec0*/  BSYNC B0 ;  /* 0x0000000000007941 */ /* 0x000fea0003800000 */
.L_x_6186:
        /* <DEDUP_REMOVED lines=8> */
.L_x_6189:
[----:B------:R-:W-:Y:S05]  /*17f50*/  BSYNC B0 ;  /* 0x0000000000007941 */ /* 0x000fea0003800000 */
.L_x_6188:
        /* <DEDUP_REMOVED lines=8> */
.L_x_6191:
[----:B------:R-:W-:Y:S05]  /*17fe0*/  BSYNC B0 ;  /* 0x0000000000007941 */ /* 0x000fea0003800000 */
.L_x_6190:
        /* <DEDUP_REMOVED lines=8> */
.L_x_6193:
[----:B------:R-:W-:Y:S05]  /*18070*/  BSYNC B0 ;  /* 0x0000000000007941 */ /* 0x000fea0003800000 */
.L_x_6192:
        /* <DEDUP_REMOVED lines=9> */
.L_x_6194:
        /* <DEDUP_REMOVED lines=15> */
.L_x_8266:


//--------------------- .text._ZN5flash24flash_fwd_splitkv_kernelI23Flash_fwd_kernel_traitsILi128ELi64ELi64ELi4ELb0ELb0EN7cutlass6half_tE19Flash_kernel_traitsILi128ELi64ELi64ELi4ES3_EELb1ELb0ELb0ELb0ELb0ELb1ELb1ELb1EEEvNS_16Flash_fwd_paramsE --------------------------
	.section	.text._ZN5flash24flash_fwd_splitkv_kernelI23Flash_fwd_kernel_traitsILi128ELi64ELi64ELi4ELb0ELb0EN7cutlass6half_tE19Flash_kernel_traitsILi128ELi64ELi64ELi4ES3_EELb1ELb0ELb0ELb0ELb0ELb1ELb1ELb1EEEvNS_16Flash_fwd_paramsE,"ax",@progbits
	.sectioninfo	@"SHI_REGISTERS=216"
	.align	128
        .global         _ZN5flash24flash_fwd_splitkv_kernelI23Flash_fwd_kernel_traitsILi128ELi64ELi64ELi4ELb0ELb0EN7cutlass6half_tE19Flash_kernel_traitsILi128ELi64ELi64ELi4ES3_EELb1ELb0ELb0ELb0ELb0ELb1ELb1ELb1EEEvNS_16Flash_fwd_paramsE
        .type           _ZN5flash24flash_fwd_splitkv_kernelI23Flash_fwd_kernel_traitsILi128ELi64ELi64ELi4ELb0ELb0EN7cutlass6half_tE19Flash_kernel_traitsILi128ELi64ELi64ELi4ES3_EELb1ELb0ELb0ELb0ELb0ELb1ELb1ELb1EEEvNS_16Flash_fwd_paramsE,@function
        .size           _ZN5flash24flash_fwd_splitkv_kernelI23Flash_fwd_kernel_traitsILi128ELi64ELi64ELi4ELb0ELb0EN7cutlass6half_tE19Flash_kernel_traitsILi128ELi64ELi64ELi4ES3_EELb1ELb0ELb0ELb0ELb0ELb1ELb1ELb1EEEvNS_16Flash_fwd_paramsE,(.L_x_8267 - _ZN5flash24flash_fwd_splitkv_kernelI23Flash_fwd_kernel_traitsILi128ELi64ELi64ELi4ELb0ELb0EN7cutlass6half_tE19Flash_kernel_traitsILi128ELi64ELi64ELi4ES3_EELb1ELb0ELb0ELb0ELb0ELb1ELb1ELb1EEEvNS_16Flash_fwd_paramsE)
        .other          _ZN5flash24flash_fwd_splitkv_kernelI23Flash_fwd_kernel_traitsILi128ELi64ELi64ELi4ELb0ELb0EN7cutlass6half_tE19Flash_kernel_traitsILi128ELi64ELi64ELi4ES3_EELb1ELb0ELb0ELb0ELb0ELb1ELb1ELb1EEEvNS_16Flash_fwd_paramsE,@"STO_CUDA_ENTRY STV_DEFAULT"
_ZN5flash24flash_fwd_splitkv_kernelI23Flash_fwd_kernel_traitsILi128ELi64ELi64ELi4ELb0ELb0EN7cutlass6half_tE19Flash_kernel_traitsILi128ELi64ELi64ELi4ES3_EELb1ELb0ELb0ELb0ELb0ELb1ELb1ELb1EEEvNS_16Flash_fwd_paramsE:
.text._ZN5flash24flash_fwd_splitkv_kernelI23Flash_fwd_kernel_traitsILi128ELi64ELi64ELi4ELb0ELb0EN7cutlass6half_tE19Flash_kernel_traitsILi128ELi64ELi64ELi4ES3_EELb1ELb0ELb0ELb0ELb0ELb1ELb1ELb1EEEvNS_16Flash_fwd_paramsE:
        /* <DEDUP_REMOVED lines=53> */
.L_x_6195:
[----:B-1-34-:R-:W-:Y:S02]  /*0350*/  MOV R3, c[0x0][0x218] ;  /* 0x0000860000037a02 */ /* 0x01afe40000000f00 */
.L_x_6196:
        /* <DEDUP_REMOVED lines=84> */
.L_x_6199:
[----:B------:R-:W-:Y:S05]  /*08a0*/  BSYNC B0 ;  /* 0x0000000000007941 */ /* 0x000fea0003800000 */
.L_x_6198:
        /* <DEDUP_REMOVED lines=8> */
.L_x_6201:
[----:B------:R-:W-:Y:S05]  /*0930*/  BSYNC B0 ;  /* 0x0000000000007941 */ /* 0x000fea0003800000 */
.L_x_6200:
        /* <DEDUP_REMOVED lines=8> */
.L_x_6203:
[----:B------:R-:W-:Y:S05]  /*09c0*/  BSYNC B0 ;  /* 0x0000000000007941 */ /* 0x000fea0003800000 */
.L_x_6202:
        /* <DEDUP_REMOVED lines=8> */
.L_x_6205:
[----:B------:R-:W-:Y:S05]  /*0a50*/  BSYNC B0 ;  /* 0x0000000000007941 */ /* 0x000fea0003800000 */
.L_x_6204:
        /* <DEDUP_REMOVED lines=8> */
.L_x_6207:
[----:B------:R-:W-:Y:S05]  /*0ae0*/  BSYNC B0 ;  /* 0x0000000000007941 */ /* 0x000fea0003800000 */
.L_x_6206:
        /* <DEDUP_REMOVED lines=8> */
.L_x_6209:
[----:B------:R-:W-:Y:S05]  /*0b70*/  BSYNC B0 ;  /* 0x0000000000007941 */ /* 0x000fea0003800000 */
.L_x_6208:
        /* <DEDUP_REMOVED lines=8> */
.L_x_6211:
[----:B------:R-:W-:Y:S05]  /*0c00*/  BSYNC B0 ;  /* 0x0000000000007941 */ /* 0x000fea0003800000 */
.L_x_6210:
        /* <DEDUP_REMOVED lines=8> */
.L_x_6213:
[----:B------:R-:W-:Y:S05]  /*0c90*/  BSYNC B0 ;  /* 0x0000000000007941 */ /* 0x000fea0003800000 */
.L_x_6212:
        /* <DEDUP_REMOVED lines=32> */
.L_x_6197:
        /* <DEDUP_REMOVED lines=95> */
.L_x_6214:
        /* <DEDUP_REMOVED lines=15> */
.L_x_6216:
        /* <DEDUP_REMOVED lines=52> */
.L_x_6215:
        /* <DEDUP_REMOVED lines=225> */
.L_x_6286:
        /* <DEDUP_REMOVED lines=15> */
.L_x_6219:
[----:B------:R-:W-:Y:S05]  /*27c0*/  BSYNC B0 ;  /* 0x0000000000007941 */ /* 0x000fea0003800000 */
.L_x_6218:
        /* <DEDUP_REMOVED lines=15> */
.L_x_6221:
[----:B------:R-:W-:Y:S05]  /*28c0*/  BSYNC B0 ;  /* 0x0000000000007941 */ /* 0x000fea0003800000 */
.L_x_6220:
        /* <DEDUP_REMOVED lines=15> */
.L_x_6223:
[----:B------:R-:W-:Y:S05]  /*29c0*/  BSYNC B0 ;  /* 0x0000000000007941 */ /* 0x000fea0003800000 */
.L_x_6222:
        /* <DEDUP_REMOVED lines=15> */
.L_x_6225:
[----:B------:R-:W-:Y:S05]  /*2ac0*/  BSYNC B0 ;  /* 0x0000000000007941 */ /* 0x000fea0003800000 */
.L_x_6224:
        /* <DEDUP_REMOVED lines=66> */
.L_x_6231:
[----:B------:R-:W-:Y:S05]  /*2ef0*/  BSYNC B0 ;  /* 0x0000000000007941 */ /* 0x000fea0003800000 */
.L_x_6230:
        /* <DEDUP_REMOVED lines=54> */
.L_x_6229:
[----:B------:R-:W-:Y:S05]  /*3260*/  BSYNC B1 ;  /* 0x0000000000017941 */ /* 0x000fea0003800000 */
.L_x_6228:
        /* <DEDUP_REMOVED lines=64> */
.L_x_6235:
[----:B------:R-:W-:Y:S05]  /*3670*/  BSYNC B0 ;  /* 0x0000000000007941 */ /* 0x000fea0003800000 */
.L_x_6234:
        /* <DEDUP_REMOVED lines=56> */
.L_x_6233:
[----:B------:R-:W-:Y:S05]  /*3a00*/  BSYNC B1 ;  /* 0x0000000000017941 */ /* 0x000fea0003800000 */
.L_x_6232:
        /* <DEDUP_REMOVED lines=64> */
.L_x_6239:
[----:B------:R-:W-:Y:S05]  /*3e10*/  BSYNC B0 ;  /* 0x0000000000007941 */ /* 0x000fea0003800000 */
.L_x_6238:
        /* <DEDUP_REMOVED lines=56> */
.L_x_6237:
[----:B------:R-:W-:Y:S05]  /*41a0*/  BSYNC B1 ;  /* 0x0000000000017941 */ /* 0x000fea0003800000 */
.L_x_6236:
        /* <DEDUP_REMOVED lines=68> */
.L_x_6243:
[----:B------:R-:W-:Y:S05]  /*45f0*/  BSYNC B0 ;  /* 0x0000000000007941 */ /* 0x000fea0003800000 */
.L_x_6242:
        /* <DEDUP_REMOVED lines=56> */
.L_x_6241:
[----:B------:R-:W-:Y:S05]  /*4980*/  BSYNC B1 ;  /* 0x0000000000017941 */ /* 0x000fea0003800000 */
.L_x_6240:
        /* <DEDUP_REMOVED lines=9> */
.L_x_6227:
        /* <DEDUP_REMOVED lines=95> */
.L_x_6250:
[----:B------:R-:W-:Y:S05]  /*5010*/  BSYNC B0 ;  /* 0x0000000000007941 */ /* 0x000fea0003800000 */
.L_x_6249:
[----:B------:R-:W-:Y:S05]  /*5020*/  MOV R87, R85 ;  /* 0x0000005500577202 */ /* 0x000fea0000000f00 */
[----:B-----5:R2:W-:Y:S02]  /*5030*/  STG.E.128 [R86.64], R36 ;  /* 0x0000002456007986 */ /* 0x0205e4000c101d06 */
.L_x_6248:
[----:B------:R-:W-:Y:S05]  /*5040*/  BSYNC B1 ;  /* 0x0000000000017941 */ /* 0x000fea0003800000 */
.L_x_6247:
        /* <DEDUP_REMOVED lines=93> */
.L_x_6252:
[----:B------:R-:W-:Y:S05]  /*5620*/  BSYNC B0 ;  /* 0x0000000000007941 */ /* 0x000fea0003800000 */
.L_x_6251:
[----:B------:R-:W-:Y:S05]  /*5630*/  MOV R87, R85 ;  /* 0x0000005500577202 */ /* 0x000fea0000000f00 */
[----:B-----5:R3:W-:Y:S02]  /*5640*/  STG.E.128 [R86.64+0x80], R36 ;  /* 0x0000802456007986 */ /* 0x0207e4000c101d06 */
.L_x_6246:
[----:B------:R-:W-:Y:S05]  /*5650*/  BSYNC B2 ;  /* 0x0000000000027941 */ /* 0x000fea0003800000 */
.L_x_6245:
        /* <DEDUP_REMOVED lines=100> */
.L_x_6258:
[----:B------:R-:W-:Y:S05]  /*5ca0*/  BSYNC B0 ;  /* 0x0000000000007941 */ /* 0x000fea0003800000 */
.L_x_6257:
[C---:B------:R-:W-:Y:S04]  /*5cb0*/  LEA R2, P0, R165.reuse, R86, 0x1 ;  /* 0x00000056a5027211 */ /* 0x040fe800078008ff */
[----:B------:R-:W-:Y:S05]  /*5cc0*/  LEA.HI.X R3, R165, R85, R164, 0x1, P0 ;  /* 0x00000055a5037211 */ /* 0x000fea00000f0ca4 */
[----:B-----5:R1:W-:Y:S04]  /*5cd0*/  STG.E.128 [R2.64], R32 ;  /* 0x0000002002007986 */ /* 0x0203e8000c101d06 */
.L_x_6256:
[----:B------:R-:W-:Y:S05]  /*5ce0*/  BSYNC B1 ;  /* 0x0000000000017941 */ /* 0x000fea0003800000 */
.L_x_6255:
        /* <DEDUP_REMOVED lines=97> */
.L_x_6260:
[----:B------:R-:W-:Y:S05]  /*6300*/  BSYNC B0 ;  /* 0x0000000000007941 */ /* 0x000fea0003800000 */
.L_x_6259:
[C---:B------:R-:W-:Y:S04]  /*6310*/  LEA R2, P0, R70.reuse, R86, 0x1 ;  /* 0x0000005646027211 */ /* 0x040fe800078008ff */
[----:B------:R-:W-:Y:S05]  /*6320*/  LEA.HI.X R3, R70, R85, R71, 0x1, P0 ;  /* 0x0000005546037211 */ /* 0x000fea00000f0c47 */
[----:B-----5:R4:W-:Y:S04]  /*6330*/  STG.E.128 [R2.64], R32 ;  /* 0x0000002002007986 */ /* 0x0209e8000c101d06 */
.L_x_6254:
[----:B------:R-:W-:Y:S05]  /*6340*/  BSYNC B2 ;  /* 0x0000000000027941 */ /* 0x000fea0003800000 */
.L_x_6253:
        /* <DEDUP_REMOVED lines=100> */
.L_x_6266:
[----:B------:R-:W-:Y:S05]  /*6990*/  BSYNC B0 ;  /* 0x0000000000007941 */ /* 0x000fea0003800000 */
.L_x_6265:
[C---:B------:R-:W-:Y:S04]  /*69a0*/  LEA R2, P0, R144.reuse, R86, 0x1 ;  /* 0x0000005690027211 */ /* 0x040fe800078008ff */
[----:B------:R-:W-:Y:S05]  /*69b0*/  LEA.HI.X R3, R144, R85, R65, 0x1, P0 ;  /* 0x0000005590037211 */ /* 0x000fea00000f0c41 */
[----:B-----5:R4:W-:Y:S04]  /*69c0*/  STG.E.128 [R2.64], R32 ;  /* 0x0000002002007986 */ /* 0x0209e8000c101d06 */
.L_x_6264:
[----:B------:R-:W-:Y:S05]  /*69d0*/  BSYNC B1 ;  /* 0x0000000000017941 */ /* 0x000fea0003800000 */
.L_x_6263:
        /* <DEDUP_REMOVED lines=97> */
.L_x_6268:
[----:B------:R-:W-:Y:S05]  /*6ff0*/  BSYNC B0 ;  /* 0x0000000000007941 */ /* 0x000fea0003800000 */
.L_x_6267:
[C---:B------:R-:W-:Y:S04]  /*7000*/  LEA R2, P0, R72.reuse, R86, 0x1 ;  /* 0x0000005648027211 */ /* 0x040fe800078008ff */
[----:B------:R-:W-:Y:S05]  /*7010*/  LEA.HI.X R3, R72, R85, R73, 0x1, P0 ;  /* 0x0000005548037211 */ /* 0x000fea00000f0c49 */
[----:B-----5:R4:W-:Y:S04]  /*7020*/  STG.E.128 [R2.64], R32 ;  /* 0x0000002002007986 */ /* 0x0209e8000c101d06 */
.L_x_6262:
[----:B------:R-:W-:Y:S05]  /*7030*/  BSYNC B2 ;  /* 0x0000000000027941 */ /* 0x000fea0003800000 */
.L_x_6261:
        /* <DEDUP_REMOVED lines=102> */
.L_x_6274:
[----:B------:R-:W-:Y:S05]  /*76a0*/  BSYNC B0 ;  /* 0x0000000000007941 */ /* 0x000fea0003800000 */
.L_x_6273:
[C---:B------:R-:W-:Y:S01]  /*76b0*/  IMAD R0, R147.reuse, c[0x0][0x19c], RZ ;  /* 0x0000670093007a24 */ /* 0x040fe200078e02ff */
[----:B--23--:R-:W-:Y:S05]  /*76c0*/  MOV R87, R85 ;  /* 0x0000005500577202 */ /* 0x00cfea0000000f00 */
[----:B------:R-:W-:Y:S05]  /*76d0*/  IMAD.WIDE.U32 R2, R147, c[0x0][0x198], R86 ;  /* 0x0000660093027a25 */ /* 0x000fea00078e0056 */
[----:B------:R-:W-:Y:S05]  /*76e0*/  IADD3 R3, R3, R0, RZ ;  /* 0x0000000003037210 */ /* 0x000fea0007ffe0ff */
[----:B-----5:R2:W-:Y:S02]  /*76f0*/  STG.E.128 [R2.64], R32 ;  /* 0x0000002002007986 */ /* 0x0205e4000c101d06 */
.L_x_6272:
[----:B------:R-:W-:Y:S05]  /*7700*/  BSYNC B1 ;  /* 0x0000000000017941 */ /* 0x000fea0003800000 */
.L_x_6271:
        /* <DEDUP_REMOVED lines=97> */
.L_x_6276:
[----:B------:R-:W-:Y:S05]  /*7d20*/  BSYNC B0 ;  /* 0x0000000000007941 */ /* 0x000fea0003800000 */
.L_x_6275:
[C---:B------:R-:W-:Y:S04]  /*7d30*/  LEA R2, P0, R77.reuse, R86, 0x1 ;  /* 0x000000564d027211 */ /* 0x040fe800078008ff */
[----:B------:R-:W-:Y:S05]  /*7d40*/  LEA.HI.X R3, R77, R85, R76, 0x1, P0 ;  /* 0x000000554d037211 */ /* 0x000fea00000f0c4c */
[----:B-----5:R2:W-:Y:S04]  /*7d50*/  STG.E.128 [R2.64], R32 ;  /* 0x0000002002007986 */ /* 0x0205e8000c101d06 */
.L_x_6270:
[----:B------:R-:W-:Y:S05]  /*7d60*/  BSYNC B2 ;  /* 0x0000000000027941 */ /* 0x000fea0003800000 */
.L_x_6269:
        /* <DEDUP_REMOVED lines=8> */
.L_x_6226:
        /* <DEDUP_REMOVED lines=10> */
.L_x_6278:
[----:B------:R-:W-:Y:S05]  /*7e90*/  BSYNC B0 ;  /* 0x0000000000007941 */ /* 0x000fea0003800000 */
.L_x_6277:
        /* <DEDUP_REMOVED lines=16> */
.L_x_6280:
[----:B------:R-:W-:Y:S05]  /*7fa0*/  BSYNC B0 ;  /* 0x0000000000007941 */ /* 0x000fea0003800000 */
.L_x_6279:
        /* <DEDUP_REMOVED lines=16> */
.L_x_6282:
[----:B------:R-:W-:Y:S05]  /*80b0*/  BSYNC B0 ;  /* 0x0000000000007941 */ /* 0x000fea0003800000 */
.L_x_6281:
        /* <DEDUP_REMOVED lines=21> */
.L_x_6283:
[----:B------:R-:W-:Y:S05]  /*8210*/  BSYNC B0 ;  /* 0x0000000000007941 */ /* 0x000fea0003800000 */
.L_x_6244:
        /* <DEDUP_REMOVED lines=80> */
.L_x_6284:
        /* <DEDUP_REMOVED lines=9> */
.L_x_6285:
[----:B------:R-:W-:Y:S04]  /*87b0*/  IADD3 R11, R11, -0x1, RZ ;  /* 0xffffffff0b0b7810 */ /* 0x000fe80007ffe0ff */
[----:B------:R-:W-:Y:S11]  /*87c0*/  ISETP.GT.AND P0, PT, R11, R59, PT ;  /* 0x0000003b0b00720c */ /* 0x000ff60003f04270 */
[----:B------:R-:W-:Y:S02]  /*87d0*/  @!UPT UIADD3 URZ, URZ, URZ, URZ ;  /* 0x0000003f3f3ff290 */ /* 0x000fe4000fffe03f */
[----:B------:R-:W-:-:S05]  /*87e0*/  @P0 BRA `(.L_x_6286) ;  /* 0xffff9ee000000947 */ /* 0x000fca000383ffff */
.L_x_6217:
        /* <DEDUP_REMOVED lines=99> */
.L_x_6295:
[----:B------:R-:W-:Y:S05]  /*8e20*/  BSYNC B0 ;  /* 0x0000000000007941 */ /* 0x000fea0003800000 */
.L_x_6294:
[----:B-----5:R4:W-:Y:S02]  /*8e30*/  STS.128 [R172], R8 ;  /* 0x00000008ac007388 */ /* 0x0209e40000000c00 */
.L_x_6293:
[----:B------:R-:W-:Y:S05]  /*8e40*/  BSYNC B1 ;  /* 0x0000000000017941 */ /* 0x000fea0003800000 */
.L_x_6292:
        /* <DEDUP_REMOVED lines=45> */
.L_x_6297:
[----:B------:R-:W-:Y:S05]  /*9120*/  BSYNC B0 ;  /* 0x0000000000007941 */ /* 0x000fea0003800000 */
.L_x_6296:
[----:B-----5:R1:W-:Y:S02]  /*9130*/  STS.128 [R172+0x2000], R8 ;  /* 0x00200008ac007388 */ /* 0x0203e40000000c00 */
.L_x_6291:
[----:B------:R-:W-:Y:S05]  /*9140*/  BSYNC B2 ;  /* 0x0000000000027941 */ /* 0x000fea0003800000 */
.L_x_6290:
        /* <DEDUP_REMOVED lines=62> */
.L_x_6303:
[----:B------:R-:W-:Y:S05]  /*9530*/  BSYNC B0 ;  /* 0x0000000000007941 */ /* 0x000fea0003800000 */
.L_x_6302:
[----:B-----5:R4:W-:Y:S02]  /*9540*/  STS.128 [R172+0x800], R8 ;  /* 0x00080008ac007388 */ /* 0x0209e40000000c00 */
.L_x_6301:
[----:B------:R-:W-:Y:S05]  /*9550*/  BSYNC B1 ;  /* 0x0000000000017941 */ /* 0x000fea0003800000 */
.L_x_6300:
        /* <DEDUP_REMOVED lines=47> */
.L_x_6305:
[----:B------:R-:W-:Y:S05]  /*9850*/  BSYNC B0 ;  /* 0x0000000000007941 */ /* 0x000fea0003800000 */
.L_x_6304:
[----:B-----5:R4:W-:Y:S02]  /*9860*/  STS.128 [R172+0x2800], R8 ;  /* 0x00280008ac007388 */ /* 0x0209e40000000c00 */
.L_x_6299:
[----:B------:R-:W-:Y:S05]  /*9870*/  BSYNC B2 ;  /* 0x0000000000027941 */ /* 0x000fea0003800000 */
.L_x_6298:
        /* <DEDUP_REMOVED lines=63> */
.L_x_6311:
[----:B------:R-:W-:Y:S05]  /*9c70*/  BSYNC B0 ;  /* 0x0000000000007941 */ /* 0x000fea0003800000 */
.L_x_6310:
[----:B-----5:R4:W-:Y:S02]  /*9c80*/  STS.128 [R172+0x1000], R8 ;  /* 0x00100008ac007388 */ /* 0x0209e40000000c00 */
.L_x_6309:
[----:B------:R-:W-:Y:S05]  /*9c90*/  BSYNC B1 ;  /* 0x0000000000017941 */ /* 0x000fea0003800000 */
.L_x_6308:
        /* <DEDUP_REMOVED lines=47> */
.L_x_6313:
[----:B------:R-:W-:Y:S05]  /*9f90*/  BSYNC B0 ;  /* 0x0000000000007941 */ /* 0x000fea0003800000 */
.L_x_6312:
[----:B-----5:R1:W-:Y:S02]  /*9fa0*/  STS.128 [R172+0x3000], R8 ;  /* 0x00300008ac007388 */ /* 0x0203e40000000c00 */
.L_x_6307:
[----:B------:R-:W-:Y:S05]  /*9fb0*/  BSYNC B2 ;  /* 0x0000000000027941 */ /* 0x000fea0003800000 */
.L_x_6306:
        /* <DEDUP_REMOVED lines=62> */
.L_x_6318:
[----:B------:R-:W-:Y:S05]  /*a3a0*/  BSYNC B0 ;  /* 0x0000000000007941 */ /* 0x000fea0003800000 */
.L_x_6317:
[----:B-----5:R4:W-:Y:S02]  /*a3b0*/  STS.128 [R172+0x1800], R8 ;  /* 0x00180008ac007388 */ /* 0x0209e40000000c00 */
.L_x_6316:
[----:B------:R-:W-:Y:S05]  /*a3c0*/  BSYNC B1 ;  /* 0x0000000000017941 */ /* 0x000fea0003800000 */
.L_x_6315:
        /* <DEDUP_REMOVED lines=44> */
.L_x_6320:
[----:B------:R-:W-:Y:S05]  /*a690*/  BSYNC B0 ;  /* 0x0000000000007941 */ /* 0x000fea0003800000 */
.L_x_6319:
[----:B-----5:R1:W-:Y:S01]  /*a6a0*/  STS.128 [R172+0x3800], R16 ;  /* 0x00380010ac007388 */ /* 0x0203e20000000c00 */
[----:B------:R-:W-:Y:S05]  /*a6b0*/  BRA `(.L_x_6314) ;  /* 0x0000353000007947 */ /* 0x000fea0003800000 */
.L_x_6289:
        /* <DEDUP_REMOVED lines=90> */
.L_x_6326:
[----:B------:R-:W-:Y:S05]  /*ac60*/  BSYNC B0 ;  /* 0x0000000000007941 */ /* 0x000fea0003800000 */
.L_x_6325:
[----:B-----5:R4:W-:Y:S02]  /*ac70*/  STS.128 [R172], R24 ;  /* 0x00000018ac007388 */ /* 0x0209e40000000c00 */
.L_x_6324:
[----:B------:R-:W-:Y:S05]  /*ac80*/  BSYNC B1 ;  /* 0x0000000000017941 */ /* 0x000fea0003800000 */
.L_x_6323:
        /* <DEDUP_REMOVED lines=86> */
.L_x_6328:
[----:B------:R-:W-:Y:S05]  /*b1f0*/  BSYNC B0 ;  /* 0x0000000000007941 */ /* 0x000fea0003800000 */
.L_x_6327:
[----:B-----5:R1:W-:Y:S02]  /*b200*/  STS.128 [R172+0x2000], R24 ;  /* 0x00200018ac007388 */ /* 0x0203e40000000c00 */
.L_x_6322:
[----:B------:R-:W-:Y:S05]  /*b210*/  BSYNC B2 ;  /* 0x0000000000027941 */ /* 0x000fea0003800000 */
.L_x_6321:
        /* <DEDUP_REMOVED lines=95> */
.L_x_6334:
[----:B------:R-:W-:Y:S05]  /*b810*/  BSYNC B0 ;  /* 0x0000000000007941 */ /* 0x000fea0003800000 */
.L_x_6333:
[----:B-----5:R4:W-:Y:S02]  /*b820*/  STS.128 [R172+0x800], R24 ;  /* 0x00080018ac007388 */ /* 0x0209e40000000c00 */
.L_x_6332:
[----:B------:R-:W-:Y:S05]  /*b830*/  BSYNC B1 ;  /* 0x0000000000017941 */ /* 0x000fea0003800000 */
.L_x_6331:
        /* <DEDUP_REMOVED lines=89> */
.L_x_6336:
[----:B------:R-:W-:Y:S05]  /*bdd0*/  BSYNC B0 ;  /* 0x0000000000007941 */ /* 0x000fea0003800000 */
.L_x_6335:
[----:B-----5:R1:W-:Y:S02]  /*bde0*/  STS.128 [R172+0x2800], R20 ;  /* 0x00280014ac007388 */ /* 0x0203e40000000c00 */
.L_x_6330:
[----:B------:R-:W-:Y:S05]  /*bdf0*/  BSYNC B2 ;  /* 0x0000000000027941 */ /* 0x000fea0003800000 */
.L_x_6329:
        /* <DEDUP_REMOVED lines=96> */
.L_x_6342:
[----:B------:R-:W-:Y:S05]  /*c400*/  BSYNC B0 ;  /* 0x0000000000007941 */ /* 0x000fea0003800000 */
.L_x_6341:
[----:B-----5:R1:W-:Y:S02]  /*c410*/  STS.128 [R172+0x1000], R24 ;  /* 0x00100018ac007388 */ /* 0x0203e40000000c00 */
.L_x_6340:
[----:B------:R-:W-:Y:S05]  /*c420*/  BSYNC B1 ;  /* 0x0000000000017941 */ /* 0x000fea0003800000 */
.L_x_6339:
        /* <DEDUP_REMOVED lines=89> */
.L_x_6344:
[----:B------:R-:W-:Y:S05]  /*c9c0*/  BSYNC B0 ;  /* 0x0000000000007941 */ /* 0x000fea0003800000 */
.L_x_6343:
[----:B-----5:R4:W-:Y:S02]  /*c9d0*/  STS.128 [R172+0x3000], R24 ;  /* 0x00300018ac007388 */ /* 0x0209e40000000c00 */
.L_x_6338:
[----:B------:R-:W-:Y:S05]  /*c9e0*/  BSYNC B2 ;  /* 0x0000000000027941 */ /* 0x000fea0003800000 */
.L_x_6337:
        /* <DEDUP_REMOVED lines=95> */
.L_x_6348:
[----:B------:R-:W-:Y:S05]  /*cfe0*/  BSYNC B0 ;  /* 0x0000000000007941 */ /* 0x000fea0003800000 */
.L_x_6347:
[----:B-----5:R1:W-:Y:S02]  /*cff0*/  STS.128 [R172+0x1800], R20 ;  /* 0x00180014ac007388 */ /* 0x0203e40000000c00 */
.L_x_6346:
[----:B------:R-:W-:Y:S05]  /*d000*/  BSYNC B1 ;  /* 0x0000000000017941 */ /* 0x000fea0003800000 */
.L_x_6345:
        /* <DEDUP_REMOVED lines=94> */
.L_x_6350:
[----:B------:R-:W-:Y:S05]  /*d5f0*/  BSYNC B0 ;  /* 0x0000000000007941 */ /* 0x000fea0003800000 */
.L_x_6349:
[----:B-----5:R1:W-:Y:S01]  /*d600*/  STS.128 [R172+0x3800], R20 ;  /* 0x00380014ac007388 */ /* 0x0203e20000000c00 */
[----:B------:R-:W-:Y:S05]  /*d610*/  BRA `(.L_x_6314) ;  /* 0x000005d000007947 */ /* 0x000fea0003800000 */
.L_x_6288:
        /* <DEDUP_REMOVED lines=20> */
.L_x_6352:
[----:B------:R-:W-:Y:S05]  /*d760*/  BSYNC B0 ;  /* 0x0000000000007941 */ /* 0x000fea0003800000 */
.L_x_6351:
        /* <DEDUP_REMOVED lines=22> */
.L_x_6354:
[----:B------:R-:W-:Y:S05]  /*d8d0*/  BSYNC B0 ;  /* 0x0000000000007941 */ /* 0x000fea0003800000 */
.L_x_6353:
        /* <DEDUP_REMOVED lines=23> */
.L_x_6356:
[----:B------:R-:W-:Y:S05]  /*da50*/  BSYNC B0 ;  /* 0x0000000000007941 */ /* 0x000fea0003800000 */
.L_x_6355:
        /* <DEDUP_REMOVED lines=25> */
.L_x_6314:
[----:B------:R-:W-:Y:S05]  /*dbf0*/  BSYNC B3 ;  /* 0x0000000000037941 */ /* 0x000fea0003800000 */
.L_x_6287:
        /* <DEDUP_REMOVED lines=24> */
.L_x_6358:
[----:B------:R-:W-:Y:S05]  /*dd80*/  BSYNC B0 ;  /* 0x0000000000007941 */ /* 0x000fea0003800000 */
.L_x_6357:
        /* <DEDUP_REMOVED lines=22> */
.L_x_6360:
[----:B------:R-:W-:Y:S05]  /*def0*/  BSYNC B0 ;  /* 0x0000000000007941 */ /* 0x000fea0003800000 */
.L_x_6359:
        /* <DEDUP_REMOVED lines=26> */
.L_x_6362:
[----:B------:R-:W-:Y:S05]  /*e0a0*/  BSYNC B0 ;  /* 0x0000000000007941 */ /* 0x000fea0003800000 */
.L_x_6361:
        /* <DEDUP_REMOVED lines=29> */
.L_x_6364:
[----:B------:R-:W-:Y:S05]  /*e280*/  BSYNC B0 ;  /* 0x0000000000007941 */ /* 0x000fea0003800000 */
.L_x_6363:
        /* <DEDUP_REMOVED lines=30> */
.L_x_6366:
[----:B------:R-:W-:Y:S05]  /*e470*/  BSYNC B0 ;  /* 0x0000000000007941 */ /* 0x000fea0003800000 */
.L_x_6365:
        /* <DEDUP_REMOVED lines=22> */
.L_x_6368:
[----:B------:R-:W-:Y:S05]  /*e5e0*/  BSYNC B0 ;  /* 0x0000000000007941 */ /* 0x000fea0003800000 */
.L_x_6367:
        /* <DEDUP_REMOVED lines=26> */
.L_x_6370:
[----:B------:R-:W-:Y:S05]  /*e790*/  BSYNC B0 ;  /* 0x0000000000007941 */ /* 0x000fea0003800000 */
.L_x_6369:
        /* <DEDUP_REMOVED lines=28> */
.L_x_6372:
[----:B------:R-:W-:Y:S05]  /*e960*/  BSYNC B0 ;  /* 0x0000000000007941 */ /* 0x000fea0003800000 */
.L_x_6371:
        /* <DEDUP_REMOVED lines=36> */
[----:B------:R-:W-:Y:S01]  /*ebb0*/  LDSM.16.M88.4 R28, [R159] ;  /* 0x000000009f1c783b */ /* 0x000fe20000000200 */
[----:B------:R-:W-:-:S02]  /*ebc0*/  SEL R0, R0, 0xffffffc0, !P2 ;  /* 0xffffffc000007807 */ /* 0x000fc40005000000 */
[C---:B------:R-:W-:Y:S01]  /*ebd0*/  IADD3 R150, R159.reuse, 0x1000, RZ ;  /* 0x000010009f967810 */ /* 0x040fe20007ffe0ff */
[----:B------:R-:W5:Y:S01]  /*ebe0*/  LDSM.16.M88.4 R32, [R161+0x4800] ;  /* 0x00480000a120783b */ /* 0x000f620000000200 */
[----:B------:R-:W-:Y:S01]  /*ebf0*/  IADD3 R149, R159, 0x1800, RZ ;  /* 0x000018009f957810 */ /* 0x000fe20007ffe0ff */
[----:B------:R-:W-:Y:S01]  /*ec00*/  IMAD.IADD R155, R161, 0x1, R0 ;  /* 0x00000001a19b7824 */ /* 0x000fe200078e0200 */
[C---:B------:R-:W-:Y:S01]  /*ec10*/  IADD3 R147, R159.reuse, 0x2000, RZ ;  /* 0x000020009f937810 */ /* 0x040fe20007ffe0ff */
[----:B------:R-:W2:Y:S01]  /*ec20*/  LDSM.16.M88.4 R60, [R161+0x5000] ;  /* 0x00500000a13c783b */ /* 0x000ea20000000200 */
[----:B------:R-:W-:Y:S01]  /*ec30*/  IMAD.IADD R148, R0, 0x1, R159 ;  /* 0x0000000100947824 */ /* 0x000fe200078e029f */
[C---:B------:R-:W-:Y:S02]  /*ec40*/  IADD3 R146, R159.reuse, 0x2800, RZ ;  /* 0x000028009f927810 */ /* 0x040fe40007ffe0ff */
[----:B--2---:R-:W2:Y:S01]  /*ec50*/  LDSM.16.M88.4 R4, [R161+0x5800] ;  /* 0x00580000a104783b */ /* 0x004ea20000000200 */
[----:B------:R-:W-:-:S02]  /*ec60*/  IADD3 R145, R159, 0x3000, RZ ;  /* 0x000030009f917810 */ /* 0x000fc40007ffe0ff */
[----:B------:R-:W-:Y:S01]  /*ec70*/  IADD3 R144, R159, 0x3800, RZ ;  /* 0x000038009f907810 */ /* 0x000fe20007ffe0ff */
[----:B------:R-:W-:Y:S04]  /*ec80*/  LDSM.16.M88.4 R48, [R155+0x4000] ;  /* 0x004000009b30783b */ /* 0x000fe80000000200 */
[----:B------:R-:W3:Y:S04]  /*ec90*/  LDSM.16.M88.4 R76, [R158] ;  /* 0x000000009e4c783b */ /* 0x000ee80000000200 */
[----:B---3--:R-:W3:Y:S04]  /*eca0*/  LDSM.16.M88.4 R84, [R159+0x800] ;  /* 0x000800009f54783b */ /* 0x008ee80000000200 */
[----:B------:R-:W4:Y:S01]  /*ecb0*/  LDSM.16.M88.4 R20, [R159+0x1000] ;  /* 0x001000009f14783b */ /* 0x000f220000000200 */
[C---:B-1----:R-:W-:Y:S03]  /*ecc0*/  HMMA.16816.F32 R12, R8.reuse, R16, RZ ;  /* 0x00000010080c723c */ /* 0x042fe600000018ff */
[----:B------:R-:W1:Y:S04]  /*ecd0*/  LDSM.16.M88.4 R72, [R159+0x1800] ;  /* 0x001800009f48783b */ /* 0x000e680000000200 */
[----:B------:R-:W-:Y:S01]  /*ece0*/  LDSM.16.M88.4 R88, [R157] ;  /* 0x000000009d58783b */ /* 0x000fe20000000200 */
[C---:B------:R-:W-:Y:S03]  /*ecf0*/  HMMA.16816.F32 R16, R8.reuse, R18, RZ ;  /* 0x000000120810723c */ /* 0x040fe600000018ff */
[----:B------:R-:W-:Y:S04]  /*ed00*/  LDSM.16.M88.4 R36, [R155+0x5000] ;  /* 0x005000009b24783b */ /* 0x000fe80000000200 */
[----:B------:R-:W-:Y:S01]  /*ed10*/  LDSM.16.M88.4 R108, [R148+0x1000] ;  /* 0x00100000946c783b */ /* 0x000fe20000000200 */
[C---:B-----5:R-:W-:Y:S03]  /*ed20*/  HMMA.16816.F32 R24, R8.reuse, R32, RZ ;  /* 0x000000200818723c */ /* 0x060fe600000018ff */
[----:B------:R-:W-:Y:S04]  /*ed30*/  LDSM.16.M88.4 R92, [R148+0x2000] ;  /* 0x00200000945c783b */ /* 0x000fe80000000200 */
[----:B------:R-:W-:Y:S01]  /*ed40*/  LDSM.16.M88.4 R96, [R159+0x2800] ;  /* 0x002800009f60783b */ /* 0x000fe20000000200 */
[----:B------:R-:W-:Y:S08]  /*ed50*/  HMMA.16816.F32 R64, R8, R60, RZ ;  /* 0x0000003c0840723c */ /* 0x000ff000000018ff */
[----:B------:R-:W-:Y:S08]  /*ed60*/  HMMA.16816.F32 R16, R68, R30, R16 ;  /* 0x0000001e4410723c */ /* 0x000ff00000001810 */
[C---:B------:R-:W-:Y:S08]  /*ed70*/  HMMA.16816.F32 R32, R8.reuse, R34, RZ ;  /* 0x000000220820723c */ /* 0x040ff000000018ff */
[C---:B------:R-:W-:Y:S08]  /*ed80*/  HMMA.16816.F32 R60, R8.reuse, R62, RZ ;  /* 0x0000003e083c723c */ /* 0x040ff000000018ff */
[C---:B--2---:R-:W-:Y:S08]  /*ed90*/  HMMA.16816.F32 R80, R8.reuse, R4, RZ ;  /* 0x000000040850723c */ /* 0x044ff000000018ff */
[----:B------:R-:W-:Y:S01]  /*eda0*/  HMMA.16816.F32 R8, R8, R6, RZ ;  /* 0x000000060808723c */ /* 0x000fe200000018ff */
[----:B------:R-:W-:Y:S07]  /*edb0*/  LDSM.16.M88.4 R4, [R155+0x4800] ;  /* 0x004800009b04783b */ /* 0x000fee0000000200 */
[----:B------:R-:W-:Y:S01]  /*edc0*/  HMMA.16816.F32 R12, R68, R28, R12 ;  /* 0x0000001c440c723c */ /* 0x000fe2000000180c */
[----:B------:R-:W2:Y:S07]  /*edd0*/  LDSM.16.M88.4 R28, [R148] ;  /* 0x00000000941c783b */ /* 0x000eae0000000200 */
[----:B------:R-:W-:Y:S08]  /*ede0*/  HMMA.16816.F32 R16, R76, R50, R16 ;  /* 0x000000324c10723c */ /* 0x000ff00000001810 */
[C---:B---3--:R-:W-:Y:S08]  /*edf0*/  HMMA.16816.F32 R24, R68.reuse, R84, R24 ;  /* 0x000000544418723c */ /* 0x048ff00000001818 */
[C---:B------:R-:W-:Y:S01]  /*ee00*/  HMMA.16816.F32 R32, R68.reuse, R86, R32 ;  /* 0x000000564420723c */ /* 0x040fe20000001820 */
[----:B------:R-:W-:Y:S07]  /*ee10*/  LDSM.16.M88.4 R84, [R148+0x1800] ;  /* 0x001800009454783b */ /* 0x000fee0000000200 */
[C---:B----4-:R-:W-:Y:S08]  /*ee20*/  HMMA.16816.F32 R64, R68.reuse, R20, R64 ;  /* 0x000000144440723c */ /* 0x050ff00000001840 */
[C---:B------:R-:W-:Y:S01]  /*ee30*/  HMMA.16816.F32 R60, R68.reuse, R22, R60 ;  /* 0x00000016443c723c */ /* 0x040fe2000000183c */
[----:B------:R-:W-:Y:S07]  /*ee40*/  LDSM.16.M88.4 R20, [R155+0x5800] ;  /* 0x005800009b14783b */ /* 0x000fee0000000200 */
[C---:B-1----:R-:W-:Y:S08]  /*ee50*/  HMMA.16816.F32 R80, R68.reuse, R72, R80 ;  /* 0x000000484450723c */ /* 0x042ff00000001850 */
[----:B------:R-:W-:Y:S01]  /*ee60*/  HMMA.16816.F32 R8, R68, R74, R8 ;  /* 0x0000004a4408723c */ /* 0x000fe20000001808 */
[----:B------:R-:W-:Y:S04]  /*ee70*/  LDSM.16.M88.4 R68, [R161+0x6000] ;  /* 0x00600000a144783b */ /* 0x000fe80000000200 */
[----:B------:R-:W1:Y:S03]  /*ee80*/  LDSM.16.M88.4 R72, [R162+0x2000] ;  /* 0x00200000a248783b */ /* 0x000e660000000200 */
[----:B--2---:R-:W-:Y:S08]  /*ee90*/  HMMA.16816.F32 R16, R88, R30, R16 ;  /* 0x0000001e5810723c */ /* 0x004ff00000001810 */
[C---:B------:R-:W-:Y:S01]  /*eea0*/  HMMA.16816.F32 R12, R76.reuse, R48, R12 ;  /* 0x000000304c0c723c */ /* 0x040fe2000000180c */
[----:B------:R-:W-:Y:S07]  /*eeb0*/  LDSM.16.M88.4 R48, [R160+0x2000] ;  /* 0x00200000a030783b */ /* 0x000fee0000000200 */
[C---:B------:R-:W-:Y:S08]  /*eec0*/  HMMA.16816.F32 R64, R76.reuse, R36, R64 ;  /* 0x000000244c40723c */ /* 0x040ff00000001840 */
[C---:B------:R-:W-:Y:S01]  /*eed0*/  HMMA.16816.F32 R60, R76.reuse, R38, R60 ;  /* 0x000000264c3c723c */ /* 0x040fe2000000183c */
[----:B------:R-:W2:Y:S07]  /*eee0*/  LDSM.16.M88.4 R36, [R159+0x2000] ;  /* 0x002000009f24783b */ /* 0x000eae0000000200 */
[C---:B------:R-:W-:Y:S08]  /*eef0*/  HMMA.16816.F32 R24, R76.reuse, R4, R24 ;  /* 0x000000044c18723c */ /* 0x040ff00000001818 */
[----:B------:R-:W-:Y:S01]  /*ef00*/  HMMA.16816.F32 R32, R76, R6, R32 ;  /* 0x000000064c20723c */ /* 0x000fe20000001820 */
[----:B------:R-:W3:Y:S07]  /*ef10*/  LDSM.16.M88.4 R4, [R148+0x800] ;  /* 0x000800009404783b */ /* 0x000eee0000000200 */
[----:B-1----:R-:W-:Y:S08]  /*ef20*/  HMMA.16816.F32 R16, R72, R70, R16 ;  /* 0x000000464810723c */ /* 0x002ff00000001810 */
[C---:B------:R-:W-:Y:S08]  /*ef30*/  HMMA.16816.F32 R80, R76.reuse, R20, R80 ;  /* 0x000000144c50723c */ /* 0x040ff00000001850 */
[----:B------:R-:W-:Y:S01]  /*ef40*/  HMMA.16816.F32 R76, R76, R22, R8 ;  /* 0x000000164c4c723c */ /* 0x000fe20000001808 */
[----:B------:R-:W-:Y:S04]  /*ef50*/  LDSM.16.M88.4 R20, [R155+0x6000] ;  /* 0x006000009b14783b */ /* 0x000fe80000000200 */
[----:B------:R-:W1:Y:S03]  /*ef60*/  LDSM.16.M88.4 R8, [R158+0x2000] ;  /* 0x002000009e08783b */ /* 0x000e660000000200 */
[----:B------:R-:W-:Y:S01]  /*ef70*/  HMMA.16816.F32 R12, R88, R28, R12 ;  /* 0x0000001c580c723c */ /* 0x000fe2000000180c */
[----:B------:R-:W4:Y:S07]  /*ef80*/  LDSM.16.M88.4 R28, [R161+0x6800] ;  /* 0x00680000a11c783b */ /* 0x000f2e0000000200 */
[----:B--2---:R-:W-:Y:S08]  /*ef90*/  HMMA.16816.F32 R16, R48, R38, R16 ;  /* 0x000000263010723c */ /* 0x004ff00000001810 */
[C---:B---3--:R-:W-:Y:S08]  /*efa0*/  HMMA.16816.F32 R32, R88.reuse, R6, R32 ;  /* 0x000000065820723c */ /* 0x048ff00000001820 */
[----:B------:R-:W-:Y:S01]  /*efb0*/  HMMA.16816.F32 R24, R88, R4, R24 ;  /* 0x000000045818723c */ /* 0x000fe20000001818 */
[----:B------:R-:W2:Y:S07]  /*efc0*/  LDSM.16.M88.4 R4, [R157+0x2000] ;  /* 0x002000009d04783b */ /* 0x000eae0000000200 */
[----:B------:R-:W-:Y:S01]  /*efd0*/  HMMA.16816.F32 R12, R72, R68, R12 ;  /* 0x00000044480c723c */ /* 0x000fe2000000180c */
[----:B------:R-:W3:Y:S07]  /*efe0*/  LDSM.16.M88.4 R68, [R161+0x7000] ;  /* 0x00700000a144783b */ /* 0x000eee0000000200 */
[----:B-1----:R-:W-:Y:S08]  /*eff0*/  HMMA.16816.F32 R16, R8, R22, R16 ;  /* 0x000000160810723c */ /* 0x002ff00000001810 */
[----:B------:R-:W-:Y:S08]  /*f000*/  HMMA.16816.F32 R64, R88, R108, R64 ;  /* 0x0000006c5840723c */ /* 0x000ff00000001840 */
[C---:B----4-:R-:W-:Y:S08]  /*f010*/  HMMA.16816.F32 R32, R72.reuse, R30, R32 ;  /* 0x0000001e4820723c */ /* 0x050ff00000001820 */
[----:B------:R-:W-:Y:S01]  /*f020*/  HMMA.16816.F32 R24, R72, R28, R24 ;  /* 0x0000001c4818723c */ /* 0x000fe20000001818 */
[----:B------:R-:W-:Y:S07]  /*f030*/  LDSM.16.M88.4 R28, [R155+0x6800] ;  /* 0x006800009b1c783b */ /* 0x000fee0000000200 */
[----:B------:R-:W-:Y:S01]  /*f040*/  HMMA.16816.F32 R12, R48, R36, R12 ;  /* 0x00000024300c723c */ /* 0x000fe2000000180c */
[----:B------:R-:W1:Y:S07]  /*f050*/  LDSM.16.M88.4 R36, [R159+0x3000] ;  /* 0x003000009f24783b */ /* 0x000e6e0000000200 */
[----:B--2---:R-:W-:Y:S08]  /*f060*/  HMMA.16816.F32 R16, R4, R94, R16 ;  /* 0x0000005e0410723c */ /* 0x004ff00000001810 */
[----:B---3--:R-:W-:Y:S08]  /*f070*/  HMMA.16816.F32 R64, R72, R68, R64 ;  /* 0x000000444840723c */ /* 0x008ff00000001840 */
[C---:B------:R-:W-:Y:S08]  /*f080*/  HMMA.16816.F32 R32, R48.reuse, R98, R32 ;  /* 0x000000623020723c */ /* 0x040ff00000001820 */
[----:B------:R-:W-:Y:S01]  /*f090*/  HMMA.16816.F32 R24, R48, R96, R24 ;  /* 0x000000603018723c */ /* 0x000fe20000001818 */
[----:B------:R-:W2:Y:S01]  /*f0a0*/  LDSM.16.M88.4 R96, [R161+0x7800] ;  /* 0x00780000a160783b */ /* 0x000ea20000000200 */
[----:B------:R-:W-:-:S02]  /*f0b0*/  FMUL.FTZ R16, R16, c[0x0][0x2ec] ;  /* 0x0000bb0010107a20 */ /* 0x000fc40000410000 */
[----:B------:R-:W-:Y:S02]  /*f0c0*/  FMUL.FTZ R17, R17, c[0x0][0x2ec] ;  /* 0x0000bb0011117a20 */ /* 0x000fe40000410000 */
[----:B------:R-:W-:Y:S02]  /*f0d0*/  FMUL.FTZ R44, R19, c[0x0][0x2ec] ;  /* 0x0000bb00132c7a20 */ /* 0x000fe40000410000 */
[----:B------:R-:W-:Y:S01]  /*f0e0*/  HMMA.16816.F32 R12, R8, R20, R12 ;  /* 0x00000014080c723c */ /* 0x000fe2000000180c */
[----:B------:R-:W3:Y:S03]  /*f0f0*/  LDSM.16.M88.4 R20, [R148+0x2800] ;  /* 0x002800009414783b */ /* 0x000ee60000000200 */
[----:B------:R-:W-:Y:S04]  /*f100*/  MUFU.TANH R44, R44 ;  /* 0x0000002c002c7308 */ /* 0x000fe80000002400 */
[C---:B------:R-:W-:Y:S08]  /*f110*/  HMMA.16816.F32 R60, R88.reuse, R110, R60 ;  /* 0x0000006e583c723c */ /* 0x040ff0000000183c */
[C---:B------:R-:W-:Y:S08]  /*f120*/  HMMA.16816.F32 R76, R88.reuse, R86, R76 ;  /* 0x00000056584c723c */ /* 0x040ff0000000184c */
[----:B------:R-:W-:Y:S08]  /*f130*/  HMMA.16816.F32 R80, R88, R84, R80 ;  /* 0x000000545850723c */ /* 0x000ff00000001850 */
[----:B-1----:R-:W-:Y:S01]  /*f140*/  HMMA.16816.F32 R64, R48, R36, R64 ;  /* 0x000000243040723c */ /* 0x002fe20000001840 */
[----:B------:R-:W-:Y:S06]  /*f150*/  MUFU.TANH R36, R17 ;  /* 0x0000001100247308 */ /* 0x000fec0000002400 */
[----:B------:R-:W-:Y:S01]  /*f160*/  FMUL.FTZ R37, R18, c[0x0][0x2ec] ;  /* 0x0000bb0012257a20 */ /* 0x000fe20000410000 */
[C---:B------:R-:W-:Y:S01]  /*f170*/  HMMA.16816.F32 R32, R8.reuse, R30, R32 ;  /* 0x0000001e0820723c */ /* 0x040fe20000001820 */
[----:B------:R1:W-:Y:S07]  /*f180*/  MUFU.TANH R31, R16 ;  /* 0x00000010001f7308 */ /* 0x0003ee0000002400 */
[----:B------:R-:W-:Y:S01]  /*f190*/  HMMA.16816.F32 R24, R8, R28, R24 ;  /* 0x0000001c0818723c */ /* 0x000fe20000001818 */
[----:B------:R-:W-:Y:S07]  /*f1a0*/  MUFU.TANH R37, R37 ;  /* 0x0000002500257308 */ /* 0x000fee0000002400 */
[----:B------:R-:W-:Y:S01]  /*f1b0*/  HMMA.16816.F32 R12, R4, R92, R12 ;  /* 0x0000005c040c723c */ /* 0x000fe2000000180c */
[----:B-1----:R-:W1:Y:S04]  /*f1c0*/  LDSM.16.M88.4 R16, [R159+0x3800] ;  /* 0x003800009f10783b */ /* 0x002e680000000200 */
[----:B------:R-:W4:Y:S03]  /*f1d0*/  LDSM.16.M88.4 R92, [R155+0x7000] ;  /* 0x007000009b5c783b */ /* 0x000f260000000200 */
[C---:B------:R-:W-:Y:S08]  /*f1e0*/  HMMA.16816.F32 R60, R72.reuse, R70, R60 ;  /* 0x00000046483c723c */ /* 0x040ff0000000183c */
[C---:B--2---:R-:W-:Y:S08]  /*f1f0*/  HMMA.16816.F32 R76, R72.reuse, R98, R76 ;  /* 0x00000062484c723c */ /* 0x044ff0000000184c */
[----:B------:R-:W-:Y:S01]  /*f200*/  HMMA.16816.F32 R80, R72, R96, R80 ;  /* 0x000000604850723c */ /* 0x000fe20000001850 */
[----:B------:R-:W-:-:S02]  /*f210*/  FMUL.FTZ R12, R12, c[0x0][0x2ec] ;  /* 0x0000bb000c0c7a20 */ /* 0x000fc40000410000 */
[----:B------:R-:W-:Y:S02]  /*f220*/  FMUL.FTZ R13, R13, c[0x0][0x2ec] ;  /* 0x0000bb000d0d7a20 */ /* 0x000fe40000410000 */
[----:B------:R-:W-:Y:S01]  /*f230*/  FMUL.FTZ R14, R14, c[0x0][0x2ec] ;  /* 0x0000bb000e0e7a20 */ /* 0x000fe20000410000 */
[----:B------:R-:W-:Y:S01]  /*f240*/  MUFU.TANH R28, R12 ;  /* 0x0000000c001c7308 */ /* 0x000fe20000002400 */
[----:B------:R-:W-:Y:S01]  /*f250*/  FMUL.FTZ R30, R15, c[0x0][0x2ec] ;  /* 0x0000bb000f1e7a20 */ /* 0x000fe20000410000 */
[C---:B---3--:R-:W-:Y:S06]  /*f260*/  HMMA.16816.F32 R24, R4.reuse, R20, R24 ;  /* 0x000000140418723c */ /* 0x048fec0000001818 */
[----:B------:R-:W2:Y:S02]  /*f270*/  MUFU.TANH R42, R13 ;  /* 0x0000000d002a7308 */ /* 0x000ea40000002400 */
[----:B------:R-:W-:Y:S01]  /*f280*/  HMMA.16816.F32 R32, R4, R22, R32 ;  /* 0x000000160420723c */ /* 0x000fe20000001820 */
[----:B------:R-:W3:Y:S05]  /*f290*/  LDSM.16.M88.4 R20, [R155+0x7800] ;  /* 0x007800009b14783b */ /* 0x000eea0000000200 */
[----:B------:R5:W-:Y:S02]  /*f2a0*/  MUFU.TANH R29, R14 ;  /* 0x0000000e001d7308 */ /* 0x000be40000002400 */
[C---:B------:R-:W-:Y:S06]  /*f2b0*/  HMMA.16816.F32 R60, R48.reuse, R38, R60 ;  /* 0x00000026303c723c */ /* 0x040fec000000183c */
[----:B------:R-:W2:Y:S02]  /*f2c0*/  MUFU.TANH R30, R30 ;  /* 0x0000001e001e7308 */ /* 0x000ea40000002400 */
[----:B-1----:R-:W-:Y:S01]  /*f2d0*/  HMMA.16816.F32 R76, R48, R18, R76 ;  /* 0x00000012304c723c */ /* 0x002fe2000000184c */
[----:B------:R-:W-:-:S02]  /*f2e0*/  FMUL.FTZ R24, R24, c[0x0][0x2ec] ;  /* 0x0000bb0018187a20 */ /* 0x000fc40000410000 */
[----:B------:R-:W-:Y:S02]  /*f2f0*/  FMUL.FTZ R26, R26, c[0x0][0x2ec] ;  /* 0x0000bb001a1a7a20 */ /* 0x000fe40000410000 */
[----:B------:R-:W-:Y:S01]  /*f300*/  FMUL.FTZ R25, R25, c[0x0][0x2ec] ;  /* 0x0000bb0019197a20 */ /* 0x000fe20000410000 */
[----:B-----5:R-:W1:Y:S01]  /*f310*/  LDSM.16.M88.4 R12, [R148+0x3000] ;  /* 0x00300000940c783b */ /* 0x020e620000000200 */
[----:B------:R-:W5:Y:S01]  /*f320*/  MUFU.TANH R24, R24 ;  /* 0x0000001800187308 */ /* 0x000f620000002400 */
[----:B------:R-:W-:Y:S01]  /*f330*/  HMMA.16816.F32 R80, R48, R16, R80 ;  /* 0x000000103050723c */ /* 0x000fe20000001850 */
[----:B------:R-:W-:Y:S01]  /*f340*/  FMUL.FTZ R0, R32, c[0x0][0x2ec] ;  /* 0x0000bb0020007a20 */ /* 0x000fe20000410000 */
[----:B------:R-:W2:Y:S01]  /*f350*/  LDSM.16.M88.4 R16, [R148+0x3800] ;  /* 0x003800009410783b */ /* 0x000ea20000000200 */
[----:B------:R-:W-:Y:S01]  /*f360*/  FMUL.FTZ R32, R34, c[0x0][0x2ec] ;  /* 0x0000bb0022207a20 */ /* 0x000fe20000410000 */
[----:B------:R-:W-:-:S04]  /*f370*/  DEPBAR.LE SB0, 0x0 ;  /* 0x000080000000791a */ /* 0x000fc80000000000 */
[----:B----4-:R-:W-:Y:S01]  /*f380*/  HMMA.16816.F32 R64, R8, R92, R64 ;  /* 0x0000005c0840723c */ /* 0x010fe20000001840 */
[----:B------:R-:W4:Y:S01]  /*f390*/  MUFU.TANH R26, R26 ;  /* 0x0000001a001a7308 */ /* 0x000f220000002400 */
[----:B------:R-:W-:-:S06]  /*f3a0*/  FMUL.FTZ R27, R27, c[0x0][0x2ec] ;  /* 0x0000bb001b1b7a20 */ /* 0x000fcc0000410000 */
[C---:B------:R-:W-:Y:S01]  /*f3b0*/  HMMA.16816.F32 R60, R8.reuse, R94, R60 ;  /* 0x0000005e083c723c */ /* 0x040fe2000000183c */
[----:B------:R-:W-:Y:S07]  /*f3c0*/  MUFU.TANH R32, R32 ;  /* 0x0000002000207308 */ /* 0x000fee0000002400 */
[C---:B---3--:R-:W-:Y:S01]  /*f3d0*/  HMMA.16816.F32 R76, R8.reuse, R22, R76 ;  /* 0x00000016084c723c */ /* 0x048fe2000000184c */
[----:B------:R-:W-:Y:S07]  /*f3e0*/  MUFU.TANH R25, R25 ;  /* 0x0000001900197308 */ /* 0x000fee0000002400 */
[----:B------:R-:W-:Y:S01]  /*f3f0*/  HMMA.16816.F32 R80, R8, R20, R80 ;  /* 0x000000140850723c */ /* 0x000fe20000001850 */
[----:B------:R-:W-:Y:S07]  /*f400*/  MUFU.TANH R27, R27 ;  /* 0x0000001b001b7308 */ /* 0x000fee0000002400 */
[C---:B-1----:R-:W-:Y:S01]  /*f410*/  HMMA.16816.F32 R64, R4.reuse, R12, R64 ;  /* 0x0000000c0440723c */ /* 0x042fe20000001840 */
[----:B------:R1:W3:Y:S06]  /*f420*/  MUFU.TANH R12, R0 ;  /* 0x00000000000c7308 */ /* 0x0002ec0000002400 */
[----:B------:R-:W-:Y:S01]  /*f430*/  FMUL.FTZ R13, R33, c[0x0][0x2ec] ;  /* 0x0000bb00210d7a20 */ /* 0x000fe20000410000 */
[----:B------:R-:W-:Y:S01]  /*f440*/  HMMA.16816.F32 R60, R4, R14, R60 ;  /* 0x0000000e043c723c */ /* 0x000fe2000000183c */
[----:B------:R-:W-:Y:S01]  /*f450*/  FMUL.FTZ R33, R35, c[0x0][0x2ec] ;  /* 0x0000bb0023217a20 */ /* 0x000fe20000410000 */
[----:B------:R-:W-:-:S03]  /*f460*/  IADD3 R35, R52, 0x1, R177 ;  /* 0x0000000134237810 */ /* 0x000fc60007ffe0b1 */
[----:B------:R-:W3:Y:S02]  /*f470*/  MUFU.TANH R13, R13 ;  /* 0x0000000d000d7308 */ /* 0x000ee40000002400 */
[----:B------:R-:W-:Y:S01]  /*f480*/  IADD3 R15, R54, R35, -R168 ;  /* 0x00000023360f7210 */ /* 0x000fe20007ffe8a8 */
[C---:B--2---:R-:W-:Y:S01]  /*f490*/  HMMA.16816.F32 R76, R4.reuse, R18, R76 ;  /* 0x00000012044c723c */ /* 0x044fe2000000184c */
[----:B------:R-:W-:Y:S01]  /*f4a0*/  IMAD.IADD R14, R3, 0x1, R2 ;  /* 0x00000001030e7824 */ /* 0x000fe200078e0202 */
[----:B-1----:R-:W-:Y:S02]  /*f4b0*/  LOP3.LUT R0, R40, R41, RZ, 0xfc, !PT ;  /* 0x0000002928007212 */ /* 0x002fe400078efcff */
[----:B------:R-:W-:Y:S01]  /*f4c0*/  IADD3 R15, R15, c[0x0][0x2e8], RZ ;  /* 0x0000ba000f0f7a10 */ /* 0x000fe20007ffe0ff */
[----:B------:R-:W1:Y:S01]  /*f4d0*/  MUFU.TANH R33, R33 ;  /* 0x0000002100217308 */ /* 0x000e620000002400 */
[----:B------:R-:W-:Y:S02]  /*f4e0*/  IADD3 R20, R14, 0x8, RZ ;  /* 0x000000080e147810 */ /* 0x000fe40007ffe0ff */
[C---:B------:R-:W-:Y:S01]  /*f4f0*/  IADD3 R103, R15.reuse, 0x8, RZ ;  /* 0x000000080f677810 */ /* 0x040fe20007ffe0ff */
[----:B------:R-:W-:Y:S01]  /*f500*/  HMMA.16816.F32 R80, R4, R16, R80 ;  /* 0x000000100450723c */ /* 0x000fe20000001850 */
[-C--:B------:R-:W-:Y:S01]  /*f510*/  IMNMX R2, R15, R54.reuse, PT ;  /* 0x000000360f027217 */ /* 0x080fe20003800200 */
[----:B------:R-:W-:Y:S01]  /*f520*/  FMUL.FTZ R64, R64, c[0x0][0x2ec] ;  /* 0x0000bb0040407a20 */ /* 0x000fe20000410000 */
[----:B------:R-:W-:Y:S01]  /*f530*/  IMNMX R103, R103, R54, PT ;  /* 0x0000003667677217 */ /* 0x000fe20003800200 */
[----:B------:R-:W-:Y:S01]  /*f540*/  FMUL.FTZ R65, R65, c[0x0][0x2ec] ;  /* 0x0000bb0041417a20 */ /* 0x000fe20000410000 */
[C---:B------:R-:W-:Y:S01]  /*f550*/  IADD3 R15, R14.reuse, 0x1, RZ ;  /* 0x000000010e0f7810 */ /* 0x040fe20007ffe0ff */
[----:B------:R-:W-:Y:S01]  /*f560*/  FMUL.FTZ R67, R67, c[0x0][0x2ec] ;  /* 0x0000bb0043437a20 */ /* 0x000fe20000410000 */
[----:B------:R-:W-:Y:S01]  /*f570*/  IADD3 R8, R14, 0x10, RZ ;  /* 0x000000100e087810 */ /* 0x000fe20007ffe0ff */
[----:B------:R-:W2:Y:S01]  /*f580*/  MUFU.TANH R137, R64 ;  /* 0x0000004000897308 */ /* 0x000ea20000002400 */
[-C--:B------:R-:W-:Y:S01]  /*f590*/  ISETP.GE.AND P5, PT, R15, R2.reuse, PT ;  /* 0x000000020f00720c */ /* 0x080fe20003fa6270 */
[----:B------:R-:W-:Y:S01]  /*f5a0*/  FMUL.FTZ R61, R61, c[0x0][0x2ec] ;  /* 0x0000bb003d3d7a20 */ /* 0x000fe20000410000 */
[-C--:B------:R-:W-:Y:S01]  /*f5b0*/  ISETP.GE.AND P0, PT, R15, R103.reuse, PT ;  /* 0x000000670f00720c */ /* 0x080fe20003f06270 */
[----:B------:R-:W-:Y:S01]  /*f5c0*/  FMUL.FTZ R66, R66, c[0x0][0x2ec] ;  /* 0x0000bb0042427a20 */ /* 0x000fe20000410000 */
[----:B------:R-:W-:Y:S01]  /*f5d0*/  IADD3 R15, R14, 0x9, RZ ;  /* 0x000000090e0f7810 */ /* 0x000fe20007ffe0ff */
[----:B------:R-:W-:Y:S01]  /*f5e0*/  FMUL.FTZ R60, R60, c[0x0][0x2ec] ;  /* 0x0000bb003c3c7a20 */ /* 0x000fe20000410000 */
[CC--:B------:R-:W-:Y:S01]  /*f5f0*/  ISETP.GE.AND P4, PT, R20.reuse, R2.reuse, PT ;  /* 0x000000021400720c */ /* 0x0c0fe20003f86270 */
[----:B------:R-:W1:Y:S01]  /*f600*/  MUFU.TANH R135, R65 ;  /* 0x0000004100877308 */ /* 0x000e620000002400 */
[-C--:B------:R-:W-:Y:S01]  /*f610*/  ISETP.GE.AND P1, PT, R20, R103.reuse, PT ;  /* 0x000000671400720c */ /* 0x080fe20003f26270 */
[----:B------:R-:W-:Y:S01]  /*f620*/  FMUL.FTZ R76, R76, c[0x0][0x2ec] ;  /* 0x0000bb004c4c7a20 */ /* 0x000fe20000410000 */
[----:B------:R-:W-:Y:S01]  /*f630*/  IADD3 R11, R14, 0x11, RZ ;  /* 0x000000110e0b7810 */ /* 0x000fe20007ffe0ff */
[----:B------:R-:W-:Y:S01]  /*f640*/  FMUL.FTZ R62, R62, c[0x0][0x2ec] ;  /* 0x0000bb003e3e7a20 */ /* 0x000fe20000410000 */
[-C--:B------:R-:W-:Y:S01]  /*f650*/  ISETP.GE.AND P6, PT, R15, R2.reuse, PT ;  /* 0x000000020f00720c */ /* 0x080fe20003fc6270 */
[----:B------:R-:W-:Y:S01]  /*f660*/  FMUL.FTZ R63, R63, c[0x0][0x2ec] ;  /* 0x0000bb003f3f7a20 */ /* 0x000fe20000410000 */
[-C--:B------:R-:W-:Y:S01]  /*f670*/  ISETP.GE.AND P2, PT, R15, R103.reuse, PT ;  /* 0x000000670f00720c */ /* 0x080fe20003f46270 */
[----:B------:R-:W1:Y:S01]  /*f680*/  MUFU.TANH R136, R67 ;  /* 0x0000004300887308 */ /* 0x000e620000002400 */
[----:B------:R-:W-:Y:S01]  /*f690*/  FSEL R9, R42, -INF , !P5 ;  /* 0xff8000002a097808 */ /* 0x000fe20006800000 */
[----:B------:R-:W-:Y:S01]  /*f6a0*/  FMUL.FTZ R80, R80, c[0x0][0x2ec] ;  /* 0x0000bb0050507a20 */ /* 0x000fe20000410000 */
[----:B------:R-:W-:Y:S01]  /*f6b0*/  FSEL R30, R30, -INF , !P0 ;  /* 0xff8000001e1e7808 */ /* 0x000fe20004000000 */
[----:B------:R-:W-:Y:S01]  /*f6c0*/  FMUL.FTZ R82, R82, c[0x0][0x2ec] ;  /* 0x0000bb0052527a20 */ /* 0x000fe20000410000 */
[CC--:B------:R-:W-:Y:S01]  /*f6d0*/  ISETP.GE.AND P5, PT, R8.reuse, R2.reuse, PT ;  /* 0x000000020800720c */ /* 0x0c0fe20003fa6270 */
[----:B------:R-:W-:Y:S01]  /*f6e0*/  FMUL.FTZ R81, R81, c[0x0][0x2ec] ;  /* 0x0000bb0051517a20 */ /* 0x000fe20000410000 */
[-C--:B------:R-:W-:Y:S01]  /*f6f0*/  ISETP.GE.AND P0, PT, R8, R103.reuse, PT ;  /* 0x000000670800720c */ /* 0x080fe20003f06270 */
[----:B------:R-:W1:Y:S01]  /*f700*/  MUFU.TANH R127, R61 ;  /* 0x0000003d007f7308 */ /* 0x000e620000002400 */
[----:B------:R-:W-:Y:S01]  /*f710*/  IADD3 R10, R14, 0x18, RZ ;  /* 0x000000180e0a7810 */ /* 0x000fe20007ffe0ff */
[----:B------:R-:W-:Y:S01]  /*f720*/  FMUL.FTZ R83, R83, c[0x0][0x2ec] ;  /* 0x0000bb0053537a20 */ /* 0x000fe20000410000 */
[----:B------:R-:W-:Y:S01]  /*f730*/  FSEL R31, R31, -INF , !P4 ;  /* 0xff8000001f1f7808 */ /* 0x000fe20006000000 */
[----:B------:R-:W-:Y:S01]  /*f740*/  FMUL.FTZ R77, R77, c[0x0][0x2ec] ;  /* 0x0000bb004d4d7a20 */ /* 0x000fe20000410000 */
[----:B------:R-:W-:Y:S01]  /*f750*/  FSEL R8, R37, -INF , !P1 ;  /* 0xff80000025087808 */ /* 0x000fe20004800000 */
[----:B------:R-:W-:Y:S01]  /*f760*/  FMUL.FTZ R78, R78, c[0x0][0x2ec] ;  /* 0x0000bb004e4e7a20 */ /* 0x000fe20000410000 */
[C---:B------:R-:W-:Y:S01]  /*f770*/  ISETP.GE.AND P4, PT, R11.reuse, R2, PT ;  /* 0x000000020b00720c */ /* 0x040fe20003f86270 */
[----:B------:R-:W1:Y:S01]  /*f780*/  MUFU.TANH R123, R76 ;  /* 0x0000004c007b7308 */ /* 0x000e620000002400 */
[----:B------:R-:W-:Y:S01]  /*f790*/  ISETP.GE.AND P1, PT, R11, R103, PT ;  /* 0x000000670b00720c */ /* 0x000fe20003f26270 */
[----:B------:R-:W-:Y:S01]  /*f7a0*/  FMUL.FTZ R79, R79, c[0x0][0x2ec] ;  /* 0x0000bb004f4f7a20 */ /* 0x000fe20000410000 */
[----:B------:R-:W-:-:S02]  /*f7b0*/  FSEL R11, R36, -INF , !P6 ;  /* 0xff800000240b7808 */ /* 0x000fc40007000000 */
[----:B------:R-:W-:Y:S02]  /*f7c0*/  FSEL R44, R44, -INF , !P2 ;  /* 0xff8000002c2c7808 */ /* 0x000fe40005000000 */
[C---:B------:R-:W-:Y:S01]  /*f7d0*/  ISETP.GE.AND P6, PT, R10.reuse, R2, PT ;  /* 0x000000020a00720c */ /* 0x040fe20003fc6270 */
[----:B------:R-:W1:Y:S01]  /*f7e0*/  MUFU.TANH R138, R66 ;  /* 0x00000042008a7308 */ /* 0x000e620000002400 */
[----:B------:R-:W-:Y:S02]  /*f7f0*/  ISETP.GE.AND P2, PT, R10, R103, PT ;  /* 0x000000670a00720c */ /* 0x000fe40003f46270 */
[----:B------:R-:W-:Y:S02]  /*f800*/  IADD3 R10, R14, 0x19, RZ ;  /* 0x000000190e0a7810 */ /* 0x000fe40007ffe0ff */
[----:B-----5:R-:W-:Y:S02]  /*f810*/  FSEL R15, R24, -INF , !P5 ;  /* 0xff800000180f7808 */ /* 0x020fe40006800000 */
[----:B----4-:R-:W-:Y:S01]  /*f820*/  FSEL R26, R26, -INF , !P0 ;  /* 0xff8000001a1a7808 */ /* 0x010fe20004000000 */
[----:B------:R-:W4:Y:S01]  /*f830*/  MUFU.TANH R129, R60 ;  /* 0x0000003c00817308 */ /* 0x000f220000002400 */
[----:B------:R-:W-:-:S02]  /*f840*/  IADD3 R4, R14, 0x21, RZ ;  /* 0x000000210e047810 */ /* 0x000fc40007ffe0ff */
[C---:B------:R-:W-:Y:S02]  /*f850*/  ISETP.GE.AND P5, PT, R10.reuse, R2, PT ;  /* 0x000000020a00720c */ /* 0x040fe40003fa6270 */
[----:B------:R-:W-:Y:S02]  /*f860*/  ISETP.GE.AND P0, PT, R10, R103, PT ;  /* 0x000000670a00720c */ /* 0x000fe40003f06270 */
[C---:B------:R-:W-:Y:S01]  /*f870*/  IADD3 R16, R14.reuse, 0x20, RZ ;  /* 0x000000200e107810 */ /* 0x040fe20007ffe0ff */
[----:B------:R-:W5:Y:S01]  /*f880*/  MUFU.TANH R134, R62 ;  /* 0x0000003e00867308 */ /* 0x000f620000002400 */
[----:B------:R-:W-:Y:S02]  /*f890*/  IADD3 R7, R14, 0x28, RZ ;  /* 0x000000280e077810 */ /* 0x000fe40007ffe0ff */
[----:B---3--:R-:W-:Y:S02]  /*f8a0*/  FSEL R5, R12, -INF , !P6 ;  /* 0xff8000000c057808 */ /* 0x008fe40007000000 */
[----:B------:R-:W-:-:S02]  /*f8b0*/  FSEL R6, R32, -INF , !P2 ;  /* 0xff80000020067808 */ /* 0x000fc40005000000 */
[CC--:B------:R-:W-:Y:S01]  /*f8c0*/  ISETP.GE.AND P6, PT, R4.reuse, R2.reuse, PT ;  /* 0x000000020400720c */ /* 0x0c0fe20003fc6270 */
[----:B------:R-:W3:Y:S01]  /*f8d0*/  MUFU.TANH R125, R80 ;  /* 0x00000050007d7308 */ /* 0x000ee20000002400 */
[----:B------:R-:W-:Y:S02]  /*f8e0*/  ISETP.GE.AND P2, PT, R4, R103, PT ;  /* 0x000000670400720c */ /* 0x000fe40003f46270 */
[----:B------:R-:W-:Y:S02]  /*f8f0*/  FSEL R25, R25, -INF , !P4 ;  /* 0xff80000019197808 */ /* 0x000fe40006000000 */
[----:B------:R-:W-:Y:S02]  /*f900*/  FSEL R13, R13, -INF , !P5 ;  /* 0xff8000000d0d7808 */ /* 0x000fe40006800000 */
[----:B-1----:R-:W-:Y:S01]  /*f910*/  FSEL R4, R33, -INF , !P0 ;  /* 0xff80000021047808 */ /* 0x002fe20004000000 */
[----:B------:R-:W1:Y:S01]  /*f920*/  MUFU.TANH R122, R82 ;  /* 0x00000052007a7308 */ /* 0x000e620000002400 */
[----:B------:R-:W-:-:S02]  /*f930*/  ISETP.GE.AND P4, PT, R16, R2, PT ;  /* 0x000000021000720c */ /* 0x000fc40003f86270 */
[C---:B------:R-:W-:Y:S02]  /*f940*/  ISETP.GE.AND P5, PT, R7.reuse, R2, PT ;  /* 0x000000020700720c */ /* 0x040fe40003fa6270 */
[----:B------:R-:W-:Y:S02]  /*f950*/  ISETP.GE.AND P0, PT, R7, R103, PT ;  /* 0x000000670700720c */ /* 0x000fe40003f06270 */
[C---:B------:R-:W-:Y:S01]  /*f960*/  IADD3 R12, R14.reuse, 0x29, RZ ;  /* 0x000000290e0c7810 */ /* 0x040fe20007ffe0ff */
[----:B------:R-:W1:Y:S01]  /*f970*/  MUFU.TANH R128, R63 ;  /* 0x0000003f00807308 */ /* 0x000e620000002400 */
[----:B------:R-:W-:Y:S02]  /*f980*/  IADD3 R7, R14, 0x30, RZ ;  /* 0x000000300e077810 */ /* 0x000fe40007ffe0ff */
[----:B--2---:R-:W-:Y:S02]  /*f990*/  FSEL R137, R137, -INF , !P4 ;  /* 0xff80000089897808 */ /* 0x004fe40006000000 */
[----:B------:R-:W-:-:S02]  /*f9a0*/  FSEL R135, R135, -INF , !P6 ;  /* 0xff80000087877808 */ /* 0x000fc40007000000 */
[----:B------:R-:W-:Y:S01]  /*f9b0*/  FSEL R136, R136, -INF , !P2 ;  /* 0xff80000088887808 */ /* 0x000fe20005000000 */
[----:B------:R-:W2:Y:S01]  /*f9c0*/  MUFU.TANH R124, R81 ;  /* 0x00000051007c7308 */ /* 0x000ea20000002400 */
[-C--:B------:R-:W-:Y:S02]  /*f9d0*/  ISETP.GE.AND P4, PT, R12, R2.reuse, PT ;  /* 0x000000020c00720c */ /* 0x080fe40003f86270 */
[C---:B------:R-:W-:Y:S02]  /*f9e0*/  ISETP.GE.AND P6, PT, R7.reuse, R2, PT ;  /* 0x000000020700720c */ /* 0x040fe40003fc6270 */
[----:B------:R-:W-:Y:S02]  /*f9f0*/  ISETP.GE.AND P2, PT, R7, R103, PT ;  /* 0x000000670700720c */ /* 0x000fe40003f46270 */
[----:B------:R-:W-:Y:S01]  /*fa00*/  IADD3 R7, R14, 0x38, RZ ;  /* 0x000000380e077810 */ /* 0x000fe20007ffe0ff */
[----:B------:R-:W1:Y:S01]  /*fa10*/  MUFU.TANH R120, R83 ;  /* 0x0000005300787308 */ /* 0x000e620000002400 */
[----:B------:R-:W-:-:S02]  /*fa20*/  FSEL R127, R127, -INF , !P4 ;  /* 0xff8000007f7f7808 */ /* 0x000fc40006000000 */
[----:B------:R-:W-:Y:S02]  /*fa30*/  FSEL R10, R27, -INF , !P1 ;  /* 0xff8000001b0a7808 */ /* 0x000fe40004800000 */
[----:B------:R-:W-:Y:S02]  /*fa40*/  ISETP.GE.AND P4, PT, R7, R2, PT ;  /* 0x000000020700720c */ /* 0x000fe40003f86270 */
[----:B------:R-:W-:Y:S01]  /*fa50*/  ISETP.GE.AND P1, PT, R16, R103, PT ;  /* 0x000000671000720c */ /* 0x000fe20003f26270 */
[----:B------:R-:W-:Y:S01]  /*fa60*/  MUFU.TANH R121, R77 ;  /* 0x0000004d00797308 */ /* 0x000fe20000002400 */
[----:B------:R-:W-:Y:S02]  /*fa70*/  FSEL R123, R123, -INF , !P4 ;  /* 0xff8000007b7b7808 */ /* 0x000fe40006000000 */
[----:B------:R-:W-:Y:S02]  /*fa80*/  FSEL R138, R138, -INF , !P1 ;  /* 0xff8000008a8a7808 */ /* 0x000fe40004800000 */
[----:B------:R-:W-:Y:S01]  /*fa90*/  ISETP.GT.AND P4, PT, R176, R163, PT ;  /* 0x000000a3b000720c */ /* 0x000fe20003f84270 */
[----:B------:R-:W-:Y:S01]  /*faa0*/  BAR.SYNC.DEFER_BLOCKING 0x0 ;  /* 0x0000000000007b1d */ /* 0x000fe20000010000 */
[----:B------:R-:W-:-:S02]  /*fab0*/  ISETP.GE.AND P1, PT, R12, R103, PT ;  /* 0x000000670c00720c */ /* 0x000fc40003f26270 */
[----:B------:R-:W-:Y:S02]  /*fac0*/  IADD3 R12, R14, 0x31, RZ ;  /* 0x000000310e0c7810 */ /* 0x000fe40007ffe0ff */
[----:B----4-:R-:W-:Y:S01]  /*fad0*/  FSEL R129, R129, -INF , !P5 ;  /* 0xff80000081817808 */ /* 0x010fe20006800000 */
[----:B------:R-:W4:Y:S01]  /*fae0*/  MUFU.TANH R118, R78 ;  /* 0x0000004e00767308 */ /* 0x000f220000002400 */
[----:B-----5:R-:W-:Y:S02]  /*faf0*/  FSEL R134, R134, -INF , !P0 ;  /* 0xff80000086867808 */ /* 0x020fe40004000000 */
[----:B---3--:R-:W-:Y:S02]  /*fb00*/  FSEL R125, R125, -INF , !P6 ;  /* 0xff8000007d7d7808 */ /* 0x008fe40007000000 */
[----:B-1----:R-:W-:Y:S02]  /*fb10*/  FSEL R122, R122, -INF , !P2 ;  /* 0xff8000007a7a7808 */ /* 0x002fe40005000000 */
[C---:B------:R-:W-:Y:S01]  /*fb20*/  ISETP.GE.AND P5, PT, R12.reuse, R2, PT ;  /* 0x000000020c00720c */ /* 0x040fe20003fa6270 */
[----:B------:R-:W1:Y:S01]  /*fb30*/  MUFU.TANH R116, R79 ;  /* 0x0000004f00747308 */ /* 0x000e620000002400 */
[----:B------:R-:W-:-:S02]  /*fb40*/  ISETP.GE.AND P0, PT, R12, R103, PT ;  /* 0x000000670c00720c */ /* 0x000fc40003f06270 */
[C---:B------:R-:W-:Y:S02]  /*fb50*/  ISETP.GE.AND P6, PT, R14.reuse, R2, PT ;  /* 0x000000020e00720c */ /* 0x040fe40003fc6270 */
[C---:B------:R-:W-:Y:S02]  /*fb60*/  ISETP.GE.AND P2, PT, R14.reuse, R103, PT ;  /* 0x000000670e00720c */ /* 0x040fe40003f46270 */
[----:B------:R-:W-:Y:S02]  /*fb70*/  IADD3 R14, R14, 0x39, RZ ;  /* 0x000000390e0e7810 */ /* 0x000fe40007ffe0ff */
[----:B------:R-:W-:Y:S02]  /*fb80*/  FSEL R128, R128, -INF , !P1 ;  /* 0xff80000080807808 */ /* 0x000fe40004800000 */
[----:B--2---:R-:W-:Y:S02]  /*fb90*/  FSEL R124, R124, -INF , !P5 ;  /* 0xff8000007c7c7808 */ /* 0x004fe40006800000 */
[----:B------:R-:W-:-:S02]  /*fba0*/  FSEL R120, R120, -INF , !P0 ;  /* 0xff80000078787808 */ /* 0x000fc40004000000 */
[-C--:B------:R-:W-:Y:S02]  /*fbb0*/  ISETP.GE.AND P1, PT, R7, R103.reuse, PT ;  /* 0x000000670700720c */ /* 0x080fe40003f26270 */
[C---:B------:R-:W-:Y:S02]  /*fbc0*/  ISETP.GE.AND P5, PT, R14.reuse, R2, PT ;  /* 0x000000020e00720c */ /* 0x040fe40003fa6270 */
[----:B------:R-:W-:Y:S02]  /*fbd0*/  ISETP.GE.AND P0, PT, R14, R103, PT ;  /* 0x000000670e00720c */ /* 0x000fe40003f06270 */
[----:B----4-:R-:W-:Y:S02]  /*fbe0*/  FSEL R118, R118, -INF , !P1 ;  /* 0xff80000076767808 */ /* 0x010fe40004800000 */
[----:B------:R-:W-:Y:S02]  /*fbf0*/  FSEL R28, R28, -INF , !P6 ;  /* 0xff8000001c1c7808 */ /* 0x000fe40007000000 */
[----:B------:R-:W-:-:S02]  /*fc00*/  FSEL R29, R29, -INF , !P2 ;  /* 0xff8000001d1d7808 */ /* 0x000fc40005000000 */
[----:B------:R-:W-:Y:S02]  /*fc10*/  FSEL R121, R121, -INF , !P5 ;  /* 0xff80000079797808 */ /* 0x000fe40006800000 */
[----:B-1----:R-:W-:Y:S01]  /*fc20*/  FSEL R116, R116, -INF , !P0 ;  /* 0xff80000074747808 */ /* 0x002fe20004000000 */
[----:B------:R-:W-:Y:S05]  /*fc30*/  @!P4 BRA `(.L_x_6373) ;  /* 0x000008900000c947 */ /* 0x000fea0003800000 */
[----:B------:R-:W-:Y:S05]  /*fc40*/  @!P3 BRA `(.L_x_6374) ;  /* 0x000003a00000b947 */ /* 0x000fea0003800000 */
[----:B------:R-:W-:Y:S02]  /*fc50*/  IABS R7, c[0x0][0x2d0] ;  /* 0x0000b40000077a13 */ /* 0x000fe40000000000 */
[----:B------:R-:W-:Y:S02]  /*fc60*/  IADD3 R19, R3, -0x40, RZ ;  /* 0xffffffc003137810 */ /* 0x000fe40007ffe0ff */
[----:B------:R-:W1:Y:S01]  /*fc70*/  I2F.RP R12, R7 ;  /* 0x00000007000c7306 */ /* 0x000e620000209400 */
        /* <DEDUP_REMOVED lines=55> */
.L_x_6374:
[----:B------:R-:W-:-:S05]  /*fff0*/  IMAD.MOV.U32 R12, RZ, RZ, c[0x0][0x198] ;  /* 0x00006600ff0c7624 */ /* 0x000fca00078e00ff */
[----:B------:R-:W-:-:S04]  /*10000*/  LEA R12, -R12, RZ, 0x6 ;  /* 0x000000ff0c0c7211 */ /* 0x000fc800078e31ff */
[----:B------:R-:W-:Y:S02]  /*10010*/  SHF.R.S32.HI R3, RZ, 0x1f, R12 ;  /* 0x0000001fff037819 */ /* 0x000fe4000001140c */
.L_x_6375:
        /* <DEDUP_REMOVED lines=75> */
.L_x_6373:
        /* <DEDUP_REMOVED lines=45> */
[----:B------:R-:W4:Y:S04]  /*107a0*/  LDSM.16.MT88.4 R40, [R156+0xa000] ;  /* 0x00a000009c28783b */ /* 0x000f280000004200 */
[----:B------:R-:W-:Y:S04]  /*107b0*/  LDSM.16.MT88.4 R56, [R153+0xa000] ;  /* 0x00a000009938783b */ /* 0x000fe80000004200 */
[----:B-1----:R-:W-:Y:S04]  /*107c0*/  LDSM.16.MT88.4 R20, [R152+0xa000] ;  /* 0x00a000009814783b */ /* 0x002fe80000004200 */
[----:B------:R-:W-:Y:S01]  /*107d0*/  LDSM.16.MT88.4 R16, [R156+0xa800] ;  /* 0x00a800009c10783b */ /* 0x000fe20000004200 */
[----:B--2---:R-:W-:-:S02]  /*107e0*/  FMNMX.FTZ R100, R3, R100, !PT ;  /* 0x0000006403647209 */ /* 0x004fc40007810000 */
[----:B---3--:R-:W-:-:S03]  /*107f0*/  FMNMX.FTZ R3, R7, R12, !PT ;  /* 0x0000000c07037209 */ /* 0x008fc60007810000 */
        /* <DEDUP_REMOVED lines=17> */
[--C-:B------:R-:W-:Y:S02]  /*10910*/  FFMA.FTZ R107, R15, c[0x0][0x23c], -R126.reuse ;  /* 0x00008f000f6b7a23 */ /* 0x100fe4000001087e */
[--C-:B------:R-:W-:Y:S02]  /*10920*/  FFMA.FTZ R32, R13, c[0x0][0x23c], -R126.reuse ;  /* 0x00008f000d207a23 */ /* 0x100fe4000001087e */
[----:B------:R-:W2:Y:S01]  /*10930*/  LDSM.16.MT88.4 R12, [R156+0x8800] ;  /* 0x008800009c0c783b */ /* 0x000ea20000004200 */
[--C-:B------:R-:W-:Y:S02]  /*10940*/  FFMA.FTZ R34, R25, c[0x0][0x23c], -R126.reuse ;  /* 0x00008f0019227a23 */ /* 0x100fe4000001087e */
[----:B------:R-:W-:Y:S01]  /*10950*/  MUFU.EX2 R111, R111 ;  /* 0x0000006f006f7308 */ /* 0x000fe20000000800 */
[----:B------:R-:W-:-:S02]  /*10960*/  FFMA.FTZ R33, R5, c[0x0][0x23c], -R126 ;  /* 0x00008f0005217a23 */ /* 0x000fc4000001087e */
[--C-:B------:R-:W-:Y:S02]  /*10970*/  FFMA.FTZ R109, R26, c[0x0][0x23c], -R119.reuse ;  /* 0x00008f001a6d7a23 */ /* 0x100fe40000010877 */
[--C-:B------:R-:W-:Y:S01]  /*10980*/  FFMA.FTZ R106, R10, c[0x0][0x23c], -R119.reuse ;  /* 0x00008f000a6a7a23 */ /* 0x100fe20000010877 */
[----:B------:R-:W-:Y:S01]  /*10990*/  LDSM.16.MT88.4 R24, [R152+0x8800] ;  /* 0x008800009818783b */ /* 0x000fe20000004200 */
[--C-:B------:R-:W-:Y:S01]  /*109a0*/  FFMA.FTZ R35, R6, c[0x0][0x23c], -R119.reuse ;  /* 0x00008f0006237a23 */ /* 0x100fe20000010877 */
[----:B------:R-:W3:Y:S01]  /*109b0*/  MUFU.EX2 R108, R108 ;  /* 0x0000006c006c7308 */ /* 0x000ee20000000800 */
[----:B-1----:R-:W-:Y:S01]  /*109c0*/  F2FP.PACK_AB R64, R114, R117 ;  /* 0x000000757240723e */ /* 0x002fe200000000ff */
[----:B------:R-:W-:Y:S01]  /*109d0*/  FFMA.FTZ R0, R4, c[0x0][0x23c], -R119 ;  /* 0x00008f0004007a23 */ /* 0x000fe20000010877 */
[----:B------:R-:W1:Y:S01]  /*109e0*/  LDSM.16.MT88.4 R8, [R154+0x8800] ;  /* 0x008800009a08783b */ /* 0x000e620000004200 */
[--C-:B------:R-:W-:Y:S02]  /*109f0*/  FFMA.FTZ R125, R125, c[0x0][0x23c], -R126.reuse ;  /* 0x00008f007d7d7a23 */ /* 0x100fe4000001087e */
[----:B------:R-:W-:-:S02]  /*10a00*/  FFMA.FTZ R124, R124, c[0x0][0x23c], -R126 ;  /* 0x00008f007c7c7a23 */ /* 0x000fc4000001087e */
[----:B------:R-:W-:Y:S01]  /*10a10*/  MUFU.EX2 R115, R115 ;  /* 0x0000007300737308 */ /* 0x000fe20000000800 */
[----:B------:R-:W-:Y:S02]  /*10a20*/  FFMA.FTZ R123, R123, c[0x0][0x23c], -R126 ;  /* 0x00008f007b7b7a23 */ /* 0x000fe4000001087e */
[--C-:B------:R-:W-:Y:S02]  /*10a30*/  FFMA.FTZ R120, R120, c[0x0][0x23c], -R119.reuse ;  /* 0x00008f0078787a23 */ /* 0x100fe40000010877 */
[--C-:B------:R-:W-:Y:S02]  /*10a40*/  FFMA.FTZ R118, R118, c[0x0][0x23c], -R119.reuse ;  /* 0x00008f0076767a23 */ /* 0x100fe40000010877 */
[----:B------:R-:W-:Y:S01]  /*10a50*/  FFMA.FTZ R179, R116, c[0x0][0x23c], -R119 ;  /* 0x00008f0074b37a23 */ /* 0x000fe20000010877 */
[----:B------:R-:W5:Y:S01]  /*10a60*/  MUFU.EX2 R112, R112 ;  /* 0x0000007000707308 */ /* 0x000f620000000800 */
[----:B---3--:R-:W-:Y:S01]  /*10a70*/  F2FP.PACK_AB R66, R108, R111 ;  /* 0x0000006f6c42723e */ /* 0x008fe200000000ff */
[----:B------:R-:W-:-:S04]  /*10a80*/  FADD.FTZ R114, R117, R114 ;  /* 0x0000007275727221 */ /* 0x000fc80000010000 */
[----:B------:R-:W-:Y:S02]  /*10a90*/  FADD.FTZ R111, R111, R114 ;  /* 0x000000726f6f7221 */ /* 0x000fe40000010000 */
[----:B------:R-:W-:Y:S02]  /*10aa0*/  MUFU.EX2 R113, R113 ;  /* 0x0000007100717308 */ /* 0x000fe40000000800 */
[----:B------:R-:W-:-:S06]  /*10ab0*/  FADD.FTZ R108, R108, R111 ;  /* 0x0000006f6c6c7221 */ /* 0x000fcc0000010000 */
[----:B------:R-:W3:Y:S01]  /*10ac0*/  MUFU.EX2 R110, R110 ;  /* 0x0000006e006e7308 */ /* 0x000ee20000000800 */
[----:B-----5:R-:W-:Y:S01]  /*10ad0*/  F2FP.PACK_AB R65, R112, R115 ;  /* 0x000000737041723e */ /* 0x020fe200000000ff */
[----:B------:R-:W-:-:S06]  /*10ae0*/  FADD.FTZ R112, R115, R112 ;  /* 0x0000007073707221 */ /* 0x000fcc0000010000 */
[----:B------:R-:W-:Y:S01]  /*10af0*/  MUFU.EX2 R107, R107 ;  /* 0x0000006b006b7308 */ /* 0x000fe20000000800 */
[----:B---3--:R-:W-:-:S07]  /*10b00*/  F2FP.PACK_AB R67, R110, R113 ;  /* 0x000000716e43723e */ /* 0x008fce00000000ff */
[----:B------:R-:W3:Y:S01]  /*10b10*/  MUFU.EX2 R34, R34 ;  /* 0x0000002200227308 */ /* 0x000ee20000000800 */
[----:B------:R-:W-:-:S04]  /*10b20*/  FADD.FTZ R113, R113, R112 ;  /* 0x0000007071717221 */ /* 0x000fc80000010000 */
[----:B------:R-:W-:Y:S01]  /*10b30*/  FADD.FTZ R110, R110, R113 ;  /* 0x000000716e6e7221 */ /* 0x000fe20000010000 */
[C---:B------:R-:W-:Y:S02]  /*10b40*/  HMMA.16816.F32 R96, R64.reuse, R92, RZ ;  /* 0x0000005c4060723c */ /* 0x040fe400000018ff */
[----:B------:R-:W-:Y:S06]  /*10b50*/  MUFU.EX2 R33, R33 ;  /* 0x0000002100217308 */ /* 0x000fec0000000800 */
[----:B------:R-:W-:Y:S02]  /*10b60*/  HMMA.16816.F32 R92, R64, R94, RZ ;  /* 0x0000005e405c723c */ /* 0x000fe400000018ff */
[----:B------:R-:W5:Y:S01]  /*10b70*/  MUFU.EX2 R32, R32 ;  /* 0x0000002000207308 */ /* 0x000f620000000800 */
[----:B---3--:R-:W-:Y:S01]  /*10b80*/  F2FP.PACK_AB R4, R34, R107 ;  /* 0x0000006b2204723e */ /* 0x008fe200000000ff */
[----:B------:R-:W-:-:S04]  /*10b90*/  FADD.FTZ R107, R107, R108 ;  /* 0x0000006c6b6b7221 */ /* 0x000fc80000010000 */
[C---:B------:R-:W-:Y:S01]  /*10ba0*/  HMMA.16816.F32 R44, R64.reuse, R48, RZ ;  /* 0x00000030402c723c */ /* 0x040fe200000018ff */
[----:B------:R-:W-:Y:S01]  /*10bb0*/  FADD.FTZ R34, R34, R107 ;  /* 0x0000006b22227221 */ /* 0x000fe20000010000 */
[----:B------:R-:W-:Y:S06]  /*10bc0*/  MUFU.EX2 R109, R109 ;  /* 0x0000006d006d7308 */ /* 0x000fec0000000800 */
[----:B------:R-:W-:Y:S02]  /*10bd0*/  HMMA.16816.F32 R48, R64, R50, RZ ;  /* 0x000000324030723c */ /* 0x000fe400000018ff */
[----:B------:R-:W3:Y:S01]  /*10be0*/  MUFU.EX2 R106, R106 ;  /* 0x0000006a006a7308 */ /* 0x000ee20000000800 */
[----:B-----5:R-:W-:Y:S01]  /*10bf0*/  F2FP.PACK_AB R6, R32, R33 ;  /* 0x000000212006723e */ /* 0x020fe200000000ff */
[----:B------:R-:W-:-:S04]  /*10c00*/  FADD.FTZ R33, R33, R34 ;  /* 0x0000002221217221 */ /* 0x000fc80000010000 */
[C---:B------:R-:W-:Y:S01]  /*10c10*/  HMMA.16816.F32 R88, R64.reuse, R84, RZ ;  /* 0x000000544058723c */ /* 0x040fe200000018ff */
[----:B------:R-:W-:Y:S01]  /*10c20*/  FADD.FTZ R32, R32, R33 ;  /* 0x0000002120207221 */ /* 0x000fe20000010000 */
        /* <DEDUP_REMOVED lines=8> */
[----:B------:R-:W-:Y:S01]  /*10cb0*/  HMMA.16816.F32 R72, R64, R68, RZ ;  /* 0x000000444048723c */ /* 0x000fe200000018ff */
[----:B-----5:R-:W-:Y:S01]  /*10cc0*/  F2FP.PACK_AB R7, R0, R35 ;  /* 0x000000230007723e */ /* 0x020fe200000000ff */
[----:B------:R-:W-:Y:S01]  /*10cd0*/  MUFU.EX2 R124, R124 ;  /* 0x0000007c007c7308 */ /* 0x000fe20000000800 */
[----:B------:R-:W-:-:S05]  /*10ce0*/  FADD.FTZ R35, R35, R106 ;  /* 0x0000006a23237221 */ /* 0x000fca0000010000 */
[----:B----4-:R-:W-:Y:S01]  /*10cf0*/  HMMA.16816.F32 R36, R64, R40, RZ ;  /* 0x000000284024723c */ /* 0x010fe200000018ff */
[----:B------:R-:W-:Y:S01]  /*10d00*/  FADD.FTZ R0, R0, R35 ;  /* 0x0000002300007221 */ /* 0x000fe20000010000 */
[----:B------:R-:W-:Y:S06]  /*10d10*/  MUFU.EX2 R123, R123 ;  /* 0x0000007b007b7308 */ /* 0x000fec0000000800 */
[C---:B--2---:R-:W-:Y:S02]  /*10d20*/  HMMA.16816.F32 R96, R4.reuse, R12, R96 ;  /* 0x0000000c0460723c */ /* 0x044fe40000001860 */
[----:B------:R-:W-:Y:S06]  /*10d30*/  MUFU.EX2 R120, R120 ;  /* 0x0000007800787308 */ /* 0x000fec0000000800 */
[C---:B------:R-:W-:Y:S01]  /*10d40*/  HMMA.16816.F32 R92, R4.reuse, R14, R92 ;  /* 0x0000000e045c723c */ /* 0x040fe2000000185c */
[----:B------:R-:W2:Y:S01]  /*10d50*/  LDSM.16.MT88.4 R12, [R154+0xa800] ;  /* 0x00a800009a0c783b */ /* 0x000ea20000004200 */
[----:B------:R-:W-:Y:S06]  /*10d60*/  MUFU.EX2 R118, R118 ;  /* 0x0000007600767308 */ /* 0x000fec0000000800 */
[C---:B-1----:R-:W-:Y:S02]  /*10d70*/  HMMA.16816.F32 R88, R4.reuse, R8, R88 ;  /* 0x000000080458723c */ /* 0x042fe40000001858 */
[----:B------:R-:W-:Y:S06]  /*10d80*/  MUFU.EX2 R179, R179 ;  /* 0x000000b300b37308 */ /* 0x000fec0000000800 */
[----:B------:R-:W-:Y:S01]  /*10d90*/  HMMA.16816.F32 R84, R4, R10, R84 ;  /* 0x0000000a0454723c */ /* 0x000fe20000001854 */
[----:B------:R-:W1:Y:S07]  /*10da0*/  LDSM.16.MT88.4 R8, [R153+0xa800] ;  /* 0x00a800009908783b */ /* 0x000e6e0000004200 */
[C---:B------:R-:W-:Y:S08]  /*10db0*/  HMMA.16816.F32 R52, R64.reuse, R56, RZ ;  /* 0x000000384034723c */ /* 0x040ff000000018ff */
[C---:B------:R-:W-:Y:S08]  /*10dc0*/  HMMA.16816.F32 R76, R64.reuse, R78, RZ ;  /* 0x0000004e404c723c */ /* 0x040ff000000018ff */
[----:B------:R-:W-:Y:S08]  /*10dd0*/  HMMA.16816.F32 R68, R64, R70, RZ ;  /* 0x000000464044723c */ /* 0x000ff000000018ff */
[C---:B--2---:R-:W-:Y:S08]  /*10de0*/  HMMA.16816.F32 R44, R4.reuse, R12, R44 ;  /* 0x0000000c042c723c */ /* 0x044ff0000000182c */
[----:B------:R-:W-:Y:S01]  /*10df0*/  HMMA.16816.F32 R48, R4, R14, R48 ;  /* 0x0000000e0430723c */ /* 0x000fe20000001830 */
[----:B------:R-:W2:Y:S07]  /*10e00*/  LDSM.16.MT88.4 R12, [R152+0xa800] ;  /* 0x00a80000980c783b */ /* 0x000eae0000004200 */
[C---:B------:R-:W-:Y:S08]  /*10e10*/  HMMA.16816.F32 R40, R64.reuse, R42, RZ ;  /* 0x0000002a4028723c */ /* 0x040ff000000018ff */
[C---:B------:R-:W-:Y:S08]  /*10e20*/  HMMA.16816.F32 R56, R64.reuse, R58, RZ ;  /* 0x0000003a4038723c */ /* 0x040ff000000018ff */
[C---:B------:R-:W-:Y:S08]  /*10e30*/  HMMA.16816.F32 R60, R64.reuse, R20, RZ ;  /* 0x00000014403c723c */ /* 0x040ff000000018ff */
[----:B------:R-:W-:Y:S01]  /*10e40*/  HMMA.16816.F32 R64, R64, R22, RZ ;  /* 0x000000164040723c */ /* 0x000fe200000018ff */
        /* <DEDUP_REMOVED lines=21> */
[C---:B------:R-:W-:Y:S01]  /*10fa0*/  HMMA.16816.F32 R36, R4.reuse, R16, R36 ;  /* 0x000000100424723c */ /* 0x040fe20000001824 */
[--C-:B------:R-:W-:Y:S02]  /*10fb0*/  FFMA.FTZ R27, R138, c[0x0][0x23c], -R119.reuse ;  /* 0x00008f008a1b7a23 */ /* 0x100fe40000010877 */
[----:B------:R-:W-:Y:S02]  /*10fc0*/  FFMA.FTZ R126, R121, c[0x0][0x23c], -R126 ;  /* 0x00008f00797e7a23 */ /* 0x000fe4000001087e */
[----:B------:R-:W3:Y:S01]  /*10fd0*/  MUFU.EX2 R26, R26 ;  /* 0x0000001a001a7308 */ /* 0x000ee20000000800 */
[----:B------:R-:W-:Y:S02]  /*10fe0*/  FFMA.FTZ R121, R122, c[0x0][0x23c], -R119 ;  /* 0x00008f007a797a23 */ /* 0x000fe40000010877 */
[----:B------:R-:W-:Y:S01]  /*10ff0*/  HMMA.16816.F32 R40, R4, R18, R40 ;  /* 0x000000120428723c */ /* 0x000fe20000001828 */
[----:B------:R-:W4:Y:S04]  /*11000*/  LDSM.16.MT88.4 R16, [R152+0x9000] ;  /* 0x009000009810783b */ /* 0x000f280000004200 */
[----:B------:R-:W5:Y:S08]  /*11010*/  MUFU.EX2 R24, R24 ;  /* 0x0000001800187308 */ /* 0x000f700000000800 */
[----:B------:R-:W1:Y:S01]  /*11020*/  MUFU.EX2 R27, R27 ;  /* 0x0000001b001b7308 */ /* 0x000e620000000800 */
[----:B---3--:R-:W-:Y:S01]  /*11030*/  F2FP.PACK_AB R4, R26, R29 ;  /* 0x0000001d1a04723e */ /* 0x008fe200000000ff */
[----:B------:R-:W-:-:S04]  /*11040*/  FADD.FTZ R29, R29, R32 ;  /* 0x000000201d1d7221 */ /* 0x000fc80000010000 */
[----:B------:R-:W-:Y:S02]  /*11050*/  FADD.FTZ R26, R26, R29 ;  /* 0x0000001d1a1a7221 */ /* 0x000fe40000010000 */
[----:B------:R-:W-:Y:S01]  /*11060*/  MUFU.EX2 R31, R31 ;  /* 0x0000001f001f7308 */ /* 0x000fe20000000800 */
[----:B-----5:R-:W-:Y:S01]  /*11070*/  F2FP.PACK_AB R6, R24, R25 ;  /* 0x000000191806723e */ /* 0x020fe200000000ff */
[----:B------:R-:W-:-:S04]  /*11080*/  FADD.FTZ R25, R25, R26 ;  /* 0x0000001a19197221 */ /* 0x000fc80000010000 */
[----:B------:R-:W-:Y:S02]  /*11090*/  FADD.FTZ R24, R24, R25 ;  /* 0x0000001918187221 */ /* 0x000fe40000010000 */
[----:B------:R-:W3:Y:S01]  /*110a0*/  MUFU.EX2 R30, R30 ;  /* 0x0000001e001e7308 */ /* 0x000ee20000000800 */
[----:B-1----:R-:W-:Y:S01]  /*110b0*/  F2FP.PACK_AB R5, R28, R27 ;  /* 0x0000001b1c05723e */ /* 0x002fe200000000ff */
[----:B------:R-:W-:-:S04]  /*110c0*/  FADD.FTZ R27, R27, R0 ;  /* 0x000000001b1b7221 */ /* 0x000fc80000010000 */
[----:B------:R-:W-:Y:S02]  /*110d0*/  FADD.FTZ R28, R28, R27 ;  /* 0x0000001b1c1c7221 */ /* 0x000fe40000010000 */
[----:B------:R-:W-:Y:S01]  /*110e0*/  MUFU.EX2 R126, R126 ;  /* 0x0000007e007e7308 */ /* 0x000fe20000000800 */
[----:B---3--:R-:W-:-:S07]  /*110f0*/  F2FP.PACK_AB R7, R30, R31 ;  /* 0x0000001f1e07723e */ /* 0x008fce00000000ff */
[----:B------:R-:W1:Y:S01]  /*11100*/  MUFU.EX2 R121, R121 ;  /* 0x0000007900797308 */ /* 0x000e620000000800 */
[----:B------:R-:W-:-:S04]  /*11110*/  FADD.FTZ R31, R31, R28 ;  /* 0x0000001c1f1f7221 */ /* 0x000fc80000010000 */
[----:B------:R-:W-:Y:S01]  /*11120*/  FADD.FTZ R30, R30, R31 ;  /* 0x0000001f1e1e7221 */ /* 0x000fe20000010000 */
[C---:B------:R-:W-:Y:S08]  /*11130*/  HMMA.16816.F32 R96, R4.reuse, R12, R96 ;  /* 0x0000000c0460723c */ /* 0x040ff00000001860 */
        /* <DEDUP_REMOVED lines=12> */
[C---:B--2---:R-:W-:Y:S08]  /*11200*/  HMMA.16816.F32 R44, R4.reuse, R8, R44 ;  /* 0x00000008042c723c */ /* 0x044ff0000000182c */
[C---:B------:R-:W-:Y:S01]  /*11210*/  HMMA.16816.F32 R48, R4.reuse, R10, R48 ;  /* 0x0000000a0430723c */ /* 0x040fe20000001830 */
[----:B------:R-:W2:Y:S07]  /*11220*/  LDSM.16.MT88.4 R8, [R156+0x9800] ;  /* 0x009800009c08783b */ /* 0x000eae0000004200 */
[C---:B------:R-:W-:Y:S01]  /*11230*/  HMMA.16816.F32 R68, R4.reuse, R18, R68 ;  /* 0x000000120444723c */ /* 0x040fe20000001844 */
[----:B------:R-:W4:Y:S07]  /*11240*/  LDSM.16.MT88.4 R16, [R154+0x9800] ;  /* 0x009800009a10783b */ /* 0x000f2e0000004200 */
[C---:B-----5:R-:W-:Y:S08]  /*11250*/  HMMA.16816.F32 R52, R4.reuse, R20, R52 ;  /* 0x000000140434723c */ /* 0x060ff00000001834 */
[C---:B------:R-:W-:Y:S01]  /*11260*/  HMMA.16816.F32 R56, R4.reuse, R22, R56 ;  /* 0x000000160438723c */ /* 0x040fe20000001838 */
[----:B------:R-:W-:Y:S07]  /*11270*/  LDSM.16.MT88.4 R20, [R153+0x9800] ;  /* 0x009800009914783b */ /* 0x000fee0000004200 */
[C---:B---3--:R-:W-:Y:S08]  /*11280*/  HMMA.16816.F32 R60, R4.reuse, R12, R60 ;  /* 0x0000000c043c723c */ /* 0x048ff0000000183c */
[----:B------:R-:W-:Y:S01]  /*11290*/  HMMA.16816.F32 R64, R4, R14, R64 ;  /* 0x0000000e0440723c */ /* 0x000fe20000001840 */
[----:B------:R-:W3:Y:S06]  /*112a0*/  LDSM.16.MT88.4 R12, [R152+0x9800] ;  /* 0x00980000980c783b */ /* 0x000eec0000004200 */
        /* <DEDUP_REMOVED lines=96> */
.L_x_6377:
[----:B------:R-:W-:-:S05]  /*118b0*/  IMAD.MOV.U32 R6, RZ, RZ, c[0x0][0x1a0] ;  /* 0x00006800ff067624 */ /* 0x000fca00078e00ff */
[----:B------:R-:W-:-:S04]  /*118c0*/  LEA R6, -R6, RZ, 0x6 ;  /* 0x000000ff06067211 */ /* 0x000fc800078e31ff */
[----:B------:R-:W-:Y:S02]  /*118d0*/  SHF.R.S32.HI R0, RZ, 0x1f, R6 ;  /* 0x0000001fff007819 */ /* 0x000fe40000011406 */
.L_x_6378:
        /* <DEDUP_REMOVED lines=39> */
[----:B------:R-:W-:Y:S01]  /*11b50*/  @P2 LEA R18, P5, R6, c[0x0][0x170], 0x1 ;  /* 0x00005c0006122a11 */ /* 0x000fe200078a08ff */
[----:B------:R-:W-:Y:S01]  /*11b60*/  @!P0 STS.128 [R172+0x8800], RZ ;  /* 0x008800ffac008388 */ /* 0x000fe20000000c00 */
[C---:B------:R-:W-:Y:S01]  /*11b70*/  @P0 LEA R24, P4, R5.reuse, R182, 0x1 ;  /* 0x000000b605180211 */ /* 0x040fe200078808ff */
[----:B------:R-:W-:Y:S01]  /*11b80*/  @P2 IMAD.X R101, R4, 0x1, R101, P1 ;  /* 0x0000000104652824 */ /* 0x000fe200008e0665 */
[----:B------:R-:W-:Y:S01]  /*11b90*/  @P2 LEA.HI.X R19, R6, c[0x0][0x174], R7, 0x1, P5 ;  /* 0x00005d0006132a11 */ /* 0x000fe200028f0c07 */
[----:B------:R-:W-:Y:S01]  /*11ba0*/  @!PT LDS RZ, [RZ] ;  /* 0x00000000fffff984 */ /* 0x000fe20000000800 */
[----:B------:R-:W-:Y:S01]  /*11bb0*/  @!PT LDS RZ, [RZ] ;  /* 0x00000000fffff984 */ /* 0x000fe20000000800 */
[----:B------:R-:W-:Y:S01]  /*11bc0*/  @!PT LDS RZ, [RZ] ;  /* 0x00000000fffff984 */ /* 0x000fe20000000800 */
[----:B------:R3:W-:Y:S01]  /*11bd0*/  @P2 LDGSTS.E.BYPASS.LTC128B.128 [R172+0xa800], [R8.64+0x80] ;  /* 0x0a80008008ac2fae */ /* 0x0007e2000b901d46 */
[C---:B------:R-:W-:Y:S01]  /*11be0*/  @P2 LEA R26, P1, R104.reuse, c[0x0][0x170], 0x1 ;  /* 0x00005c00681a2a11 */ /* 0x040fe200078208ff */
[----:B------:R-:W-:Y:S01]  /*11bf0*/  IMAD.MOV.U32 R182, RZ, RZ, R128 ;  /* 0x000000ffffb67224 */ /* 0x000fe200078e0080 */
[----:B------:R-:W-:Y:S01]  /*11c00*/  @P0 LEA.HI.X R25, R5, R183, R4, 0x1, P4 ;  /* 0x000000b705190211 */ /* 0x000fe200020f0c04 */
[----:B------:R-:W-:Y:S01]  /*11c10*/  @!P2 STS.128 [R172+0xa800], RZ ;  /* 0x00a800ffac00a388 */ /* 0x000fe20000000c00 */
[----:B------:R-:W-:Y:S01]  /*11c20*/  @P2 LEA.HI.X R27, R104, c[0x0][0x174], R101, 0x1, P1 ;  /* 0x00005d00681b2a11 */ /* 0x000fe200008f0c65 */
[----:B------:R-:W-:-:S02]  /*11c30*/  IMAD.MOV.U32 R183, RZ, RZ, R129 ;  /* 0x000000ffffb77224 */ /* 0x000fc400078e0081 */
        /* <DEDUP_REMOVED lines=22> */
[----:B--2---:R-:W4:Y:S04]  /*11da0*/  LDSM.16.M88.4 R12, [R161+0x4800] ;  /* 0x00480000a10c783b */ /* 0x004f280000000200 */
[----:B------:R-:W3:Y:S04]  /*11db0*/  LDSM.16.M88.4 R4, [R161+0x5000] ;  /* 0x00500000a104783b */ /* 0x000ee80000000200 */
[----:B------:R-:W2:Y:S04]  /*11dc0*/  LDSM.16.M88.4 R124, [R161+0x5800] ;  /* 0x00580000a17c783b */ /* 0x000ea80000000200 */
[----:B------:R-:W-:Y:S04]  /*11dd0*/  LDSM.16.M88.4 R28, [R160] ;  /* 0x00000000a01c783b */ /* 0x000fe80000000200 */
[----:B------:R-:W1:Y:S04]  /*11de0*/  LDSM.16.M88.4 R120, [R159] ;  /* 0x000000009f78783b */ /* 0x000e680000000200 */
[----:B------:R-:W1:Y:S04]  /*11df0*/  LDSM.16.M88.4 R108, [R151] ;  /* 0x00000000976c783b */ /* 0x000e680000000200 */
[----:B------:R-:W1:Y:S04]  /*11e00*/  LDSM.16.M88.4 R104, [R150] ;  /* 0x000000009668783b */ /* 0x000e680000000200 */
[----:B------:R-:W1:Y:S04]  /*11e10*/  LDSM.16.M88.4 R32, [R149] ;  /* 0x000000009520783b */ /* 0x000e680000000200 */
[----:B------:R-:W0:Y:S01]  /*11e20*/  LDGDEPBAR ;  /* 0x00000000000079af */ /* 0x000e220000000000 */
[C---:B-----5:R-:W-:Y:S08]  /*11e30*/  HMMA.16816.F32 R24, R112.reuse, R20, RZ ;  /* 0x000000147018723c */ /* 0x060ff000000018ff */
[C---:B----4-:R-:W-:Y:S08]  /*11e40*/  HMMA.16816.F32 R16, R112.reuse, R12, RZ ;  /* 0x0000000c7010723c */ /* 0x050ff000000018ff */
[C---:B---3--:R-:W-:Y:S08]  /*11e50*/  HMMA.16816.F32 R8, R112.reuse, R4, RZ ;  /* 0x000000047008723c */ /* 0x048ff000000018ff */
[C---:B------:R-:W-:Y:S08]  /*11e60*/  HMMA.16816.F32 R20, R112.reuse, R22, RZ ;  /* 0x000000167014723c */ /* 0x040ff000000018ff */
[C---:B------:R-:W-:Y:S08]  /*11e70*/  HMMA.16816.F32 R12, R112.reuse, R14, RZ ;  /* 0x0000000e700c723c */ /* 0x040ff000000018ff */
[C---:B------:R-:W-:Y:S08]  /*11e80*/  HMMA.16816.F32 R4, R112.reuse, R6, RZ ;  /* 0x000000067004723c */ /* 0x040ff000000018ff */
[C---:B--2---:R-:W-:Y:S08]  /*11e90*/  HMMA.16816.F32 R116, R112.reuse, R124, RZ ;  /* 0x0000007c7074723c */ /* 0x044ff000000018ff */
[----:B------:R-:W-:Y:S01]  /*11ea0*/  HMMA.16816.F32 R112, R112, R126, RZ ;  /* 0x0000007e7070723c */ /* 0x000fe200000018ff */
        /* <DEDUP_REMOVED lines=43> */
[C---:B--2---:R-:W-:Y:S08]  /*12160*/  HMMA.16816.F32 R8, R32.reuse, R28, R8 ;  /* 0x0000001c2008723c */ /* 0x044ff00000001808 */
[C---:B------:R-:W-:Y:S01]  /*12170*/  HMMA.16816.F32 R4, R32.reuse, R30, R4 ;  /* 0x0000001e2004723c */ /* 0x040fe20000001804 */
[----:B------:R-:W1:Y:S07]  /*12180*/  LDSM.16.M88.4 R28, [R160+0x2000] ;  /* 0x00200000a01c783b */ /* 0x000e6e0000000200 */
[C---:B------:R-:W-:Y:S08]  /*12190*/  HMMA.16816.F32 R16, R32.reuse, R104, R16 ;  /* 0x000000682010723c */ /* 0x040ff00000001810 */
[C---:B------:R-:W-:Y:S01]  /*121a0*/  HMMA.16816.F32 R12, R32.reuse, R106, R12 ;  /* 0x0000006a200c723c */ /* 0x040fe2000000180c */
[----:B------:R-:W2:Y:S07]  /*121b0*/  LDSM.16.M88.4 R104, [R146] ;  /* 0x000000009268783b */ /* 0x000eae0000000200 */
[C---:B------:R-:W-:Y:S08]  /*121c0*/  HMMA.16816.F32 R116, R32.reuse, R120, R116 ;  /* 0x000000782074723c */ /* 0x040ff00000001874 */
[----:B------:R-:W-:Y:S01]  /*121d0*/  HMMA.16816.F32 R112, R32, R122, R112 ;  /* 0x0000007a2070723c */ /* 0x000fe20000001870 */
[----:B------:R-:W3:Y:S04]  /*121e0*/  LDSM.16.M88.4 R32, [R145] ;  /* 0x000000009120783b */ /* 0x000ee80000000200 */
[----:B------:R-:W-:Y:S03]  /*121f0*/  LDSM.16.M88.4 R120, [R155+0x7800] ;  /* 0x007800009b78783b */ /* 0x000fe60000000200 */
        /* <DEDUP_REMOVED lines=20> */
[C---:B-1----:R-:W-:Y:S08]  /*12340*/  HMMA.16816.F32 R8, R124.reuse, R28, R8 ;  /* 0x0000001c7c08723c */ /* 0x042ff00000001808 */
[----:B------:R-:W-:Y:S01]  /*12350*/  HMMA.16816.F32 R4, R124, R30, R4 ;  /* 0x0000001e7c04723c */ /* 0x000fe20000001804 */
[----:B------:R-:W1:Y:S07]  /*12360*/  LDSM.16.M88.4 R28, [R148+0x3000] ;  /* 0x00300000941c783b */ /* 0x000e6e0000000200 */
[C---:B--2---:R-:W-:Y:S08]  /*12370*/  HMMA.16816.F32 R20, R108.reuse, R106, R20 ;  /* 0x0000006a6c14723c */ /* 0x044ff00000001814 */
[C---:B------:R-:W-:Y:S08]  /*12380*/  HMMA.16816.F32 R24, R108.reuse, R104, R24 ;  /* 0x000000686c18723c */ /* 0x040ff00000001818 */
[C---:B---3--:R-:W-:Y:S01]  /*12390*/  HMMA.16816.F32 R16, R108.reuse, R32, R16 ;  /* 0x000000206c10723c */ /* 0x048fe20000001810 */
[----:B------:R-:W2:Y:S07]  /*123a0*/  S2R R33, SR_TID.X ;  /* 0x0000000000217919 */ /* 0x000eae0000002100 */
[----:B------:R-:W-:Y:S01]  /*123b0*/  FMUL.FTZ R20, R20, c[0x0][0x2ec] ;  /* 0x0000bb0014147a20 */ /* 0x000fe20000410000 */
[----:B------:R-:W-:Y:S01]  /*123c0*/  HMMA.16816.F32 R12, R108, R34, R12 ;  /* 0x000000226c0c723c */ /* 0x000fe2000000180c */
[----:B------:R-:W-:-:S02]  /*123d0*/  FMUL.FTZ R22, R22, c[0x0][0x2ec] ;  /* 0x0000bb0016167a20 */ /* 0x000fc40000410000 */
[----:B------:R-:W-:-:S04]  /*123e0*/  FMUL.FTZ R21, R21, c[0x0][0x2ec] ;  /* 0x0000bb0015157a20 */ /* 0x000fc80000410000 */
[----:B------:R-:W-:Y:S01]  /*123f0*/  FMUL.FTZ R0, R24, c[0x0][0x2ec] ;  /* 0x0000bb0018007a20 */ /* 0x000fe20000410000 */
[----:B-1----:R-:W-:Y:S01]  /*12400*/  HMMA.16816.F32 R8, R108, R28, R8 ;  /* 0x0000001c6c08723c */ /* 0x002fe20000001808 */
[----:B------:R-:W-:Y:S01]  /*12410*/  FMUL.FTZ R24, R26, c[0x0][0x2ec] ;  /* 0x0000bb001a187a20 */ /* 0x000fe20000410000 */
[----:B------:R-:W-:Y:S01]  /*12420*/  MUFU.TANH R22, R22 ;  /* 0x0000001600167308 */ /* 0x000fe20000002400 */
[----:B------:R-:W-:Y:S02]  /*12430*/  FMUL.FTZ R26, R27, c[0x0][0x2ec] ;  /* 0x0000bb001b1a7a20 */ /* 0x000fe40000410000 */
[----:B------:R-:W-:Y:S02]  /*12440*/  FMUL.FTZ R25, R25, c[0x0][0x2ec] ;  /* 0x0000bb0019197a20 */ /* 0x000fe40000410000 */
[----:B------:R-:W-:Y:S01]  /*12450*/  FMUL.FTZ R16, R16, c[0x0][0x2ec] ;  /* 0x0000bb0010107a20 */ /* 0x000fe20000410000 */
[----:B------:R-:W-:Y:S01]  /*12460*/  HMMA.16816.F32 R112, R124, R122, R112 ;  /* 0x0000007a7c70723c */ /* 0x000fe20000001870 */
[----:B------:R-:W-:Y:S01]  /*12470*/  FMUL.FTZ R17, R17, c[0x0][0x2ec] ;  /* 0x0000bb0011117a20 */ /* 0x000fe20000410000 */
[----:B------:R1:W3:Y:S01]  /*12480*/  MUFU.TANH R27, R20 ;  /* 0x00000014001b7308 */ /* 0x0002e20000002400 */
[----:B------:R-:W-:-:S02]  /*12490*/  FMUL.FTZ R18, R18, c[0x0][0x2ec] ;  /* 0x0000bb0012127a20 */ /* 0x000fc40000410000 */
[----:B------:R-:W-:-:S03]  /*124a0*/  FMUL.FTZ R29, R23, c[0x0][0x2ec] ;  /* 0x0000bb00171d7a20 */ /* 0x000fc60000410000 */
[----:B------:R-:W-:Y:S01]  /*124b0*/  HMMA.16816.F32 R4, R108, R30, R4 ;  /* 0x0000001e6c04723c */ /* 0x000fe20000001804 */
[----:B------:R-:W-:Y:S01]  /*124c0*/  FMUL.FTZ R124, R14, c[0x0][0x2ec] ;  /* 0x0000bb000e7c7a20 */ /* 0x000fe20000410000 */
[----:B------:R-:W-:Y:S01]  /*124d0*/  MUFU.TANH R23, R16 ;  /* 0x0000001000177308 */ /* 0x000fe20000002400 */
[----:B------:R-:W-:Y:S02]  /*124e0*/  FMUL.FTZ R14, R15, c[0x0][0x2ec] ;  /* 0x0000bb000f0e7a20 */ /* 0x000fe40000410000 */
[----:B------:R-:W-:Y:S02]  /*124f0*/  FMUL.FTZ R107, R12, c[0x0][0x2ec] ;  /* 0x0000bb000c6b7a20 */ /* 0x000fe40000410000 */
[----:B------:R-:W-:Y:S02]  /*12500*/  FMUL.FTZ R12, R13, c[0x0][0x2ec] ;  /* 0x0000bb000d0c7a20 */ /* 0x000fe40000410000 */
[----:B------:R-:W-:Y:S01]  /*12510*/  FMUL.FTZ R15, R9, c[0x0][0x2ec] ;  /* 0x0000bb00090f7a20 */ /* 0x000fe20000410000 */
[----:B------:R-:W-:Y:S01]  /*12520*/  MUFU.TANH R28, R17 ;  /* 0x00000011001c7308 */ /* 0x000fe20000002400 */
[----:B-1----:R-:W-:-:S02]  /*12530*/  FMUL.FTZ R20, R19, c[0x0][0x2ec] ;  /* 0x0000bb0013147a20 */ /* 0x002fc40000410000 */
[----:B--2---:R-:W-:Y:S02]  /*12540*/  IMAD.SHL.U32 R9, R33, 0x2, RZ ;  /* 0x0000000221097824 */ /* 0x004fe400078e00ff */
[----:B------:R-:W-:Y:S02]  /*12550*/  FMUL.FTZ R8, R8, c[0x0][0x2ec] ;  /* 0x0000bb0008087a20 */ /* 0x000fe40000410000 */
[----:B------:R-:W-:Y:S01]  /*12560*/  FMUL.FTZ R122, R10, c[0x0][0x2ec] ;  /* 0x0000bb000a7a7a20 */ /* 0x000fe20000410000 */
[----:B------:R1:W2:Y:S01]  /*12570*/  MUFU.TANH R32, R18 ;  /* 0x0000001200207308 */ /* 0x0002a20000002400 */
[----:B------:R-:W-:Y:S01]  /*12580*/  LOP3.LUT R9, R9, 0x6, RZ, 0xc0, !PT ;  /* 0x0000000609097812 */ /* 0x000fe200078ec0ff */
[----:B------:R-:W-:-:S04]  /*12590*/  FMUL.FTZ R10, R11, c[0x0][0x2ec] ;  /* 0x0000bb000b0a7a20 */ /* 0x000fc80000410000 */
[----:B------:R-:W-:Y:S02]  /*125a0*/  IMAD R9, R176, 0x40, R9 ;  /* 0x00000040b0097824 */ /* 0x000fe400078e0209 */
[----:B------:R-:W4:Y:S01]  /*125b0*/  MUFU.TANH R25, R25 ;  /* 0x0000001900197308 */ /* 0x000f220000002400 */
[----:B------:R-:W-:Y:S02]  /*125c0*/  FMUL.FTZ R123, R4, c[0x0][0x2ec] ;  /* 0x0000bb00047b7a20 */ /* 0x000fe40000410000 */
[----:B------:R-:W-:Y:S01]  /*125d0*/  IADD3 R4, R9, 0x8, RZ ;  /* 0x0000000809047810 */ /* 0x000fe20007ffe0ff */
[----:B------:R-:W-:Y:S02]  /*125e0*/  FMUL.FTZ R121, R5, c[0x0][0x2ec] ;  /* 0x0000bb0005797a20 */ /* 0x000fe40000410000 */
[----:B------:R-:W-:Y:S01]  /*125f0*/  FMUL.FTZ R120, R6, c[0x0][0x2ec] ;  /* 0x0000bb0006787a20 */ /* 0x000fe20000410000 */
[C---:B------:R-:W-:Y:S01]  /*12600*/  ISETP.GE.AND P1, PT, R4.reuse, R2, PT ;  /* 0x000000020400720c */ /* 0x040fe20003f26270 */
[----:B-1----:R-:W1:Y:S01]  /*12610*/  LDSM.16.M88.4 R16, [R148+0x3800] ;  /* 0x003800009410783b */ /* 0x002e620000000200 */
[----:B------:R-:W5:Y:S01]  /*12620*/  MUFU.TANH R26, R26 ;  /* 0x0000001a001a7308 */ /* 0x000f620000002400 */
[----:B------:R-:W-:Y:S01]  /*12630*/  ISETP.GE.AND P0, PT, R4, R103, PT ;  /* 0x000000670400720c */ /* 0x000fe20003f06270 */
[----:B------:R-:W-:Y:S01]  /*12640*/  FMUL.FTZ R11, R7, c[0x0][0x2ec] ;  /* 0x0000bb00070b7a20 */ /* 0x000fe20000410000 */
[----:B------:R-:W-:Y:S01]  /*12650*/  IADD3 R4, R9, 0x10, RZ ;  /* 0x0000001009047810 */ /* 0x000fe20007ffe0ff */
[----:B------:R-:W-:-:S04]  /*12660*/  DEPBAR.LE SB0, 0x0 ;  /* 0x000080000000791a */ /* 0x000fc80000000000 */
[----:B------:R4:W-:Y:S01]  /*12670*/  MUFU.TANH R13, R8 ;  /* 0x00000008000d7308 */ /* 0x0009e20000002400 */
[----:B---3--:R-:W-:Y:S02]  /*12680*/  FSEL R5, R27, -INF , !P1 ;  /* 0xff8000001b057808 */ /* 0x008fe40004800000 */
[----:B------:R-:W-:Y:S02]  /*12690*/  ISETP.GE.AND P1, PT, R4, R103, PT ;  /* 0x000000670400720c */ /* 0x000fe40003f26270 */
[----:B------:R-:W-:Y:S02]  /*126a0*/  FSEL R6, R22, -INF , !P0 ;  /* 0xff80000016067808 */ /* 0x000fe40004000000 */
[----:B--2---:R-:W-:Y:S01]  /*126b0*/  FSEL R22, R32, -INF , !P1 ;  /* 0xff80000020167808 */ /* 0x004fe20004800000 */
[----:B------:R-:W2:Y:S01]  /*126c0*/  MUFU.TANH R21, R21 ;  /* 0x0000001500157308 */ /* 0x000ea20000002400 */
[----:B----4-:R-:W-:-:S07]  /*126d0*/  IADD3 R8, R9, 0x1, RZ ;  /* 0x0000000109087810 */ /* 0x010fce0007ffe0ff */
[----:B------:R-:W3:Y:S01]  /*126e0*/  MUFU.TANH R29, R29 ;  /* 0x0000001d001d7308 */ /* 0x000ee20000002400 */
[C---:B------:R-:W-:Y:S02]  /*126f0*/  ISETP.GE.AND P5, PT, R8.reuse, R2, PT ;  /* 0x000000020800720c */ /* 0x040fe40003fa6270 */
[----:B------:R-:W-:Y:S02]  /*12700*/  ISETP.GE.AND P6, PT, R8, R103, PT ;  /* 0x000000670800720c */ /* 0x000fe40003fc6270 */
[----:B------:R-:W-:-:S03]  /*12710*/  IADD3 R8, R9, 0x9, RZ ;  /* 0x0000000909087810 */ /* 0x000fc60007ffe0ff */
[----:B------:R-:W4:Y:S01]  /*12720*/  MUFU.TANH R20, R20 ;  /* 0x0000001400147308 */ /* 0x000f220000002400 */
[----:B------:R-:W-:Y:S02]  /*12730*/  FSEL R25, R25, -INF , !P5 ;  /* 0xff80000019197808 */ /* 0x000fe40006800000 */
[CC--:B------:R-:W-:Y:S02]  /*12740*/  ISETP.GE.AND P4, PT, R8.reuse, R2.reuse, PT ;  /* 0x000000020800720c */ /* 0x0c0fe40003f86270 */
[----:B------:R-:W-:Y:S01]  /*12750*/  ISETP.GE.AND P5, PT, R8, R103, PT ;  /* 0x000000670800720c */ /* 0x000fe20003fa6270 */
[----:B-1----:R-:W-:Y:S01]  /*12760*/  HMMA.16816.F32 R116, R108, R16, R116 ;  /* 0x000000106c74723c */ /* 0x002fe20000001874 */
[----:B-----5:R-:W-:Y:S01]  /*12770*/  FSEL R8, R26, -INF , !P6 ;  /* 0xff8000001a087808 */ /* 0x020fe20007000000 */
[----:B------:R-:W1:Y:S01]  /*12780*/  MUFU.TANH R107, R107 ;  /* 0x0000006b006b7308 */ /* 0x000e620000002400 */
[----:B------:R-:W-:Y:S02]  /*12790*/  ISETP.GE.AND P6, PT, R4, R2, PT ;  /* 0x000000020400720c */ /* 0x000fe40003fc6270 */
[----:B------:R-:W-:-:S02]  /*127a0*/  IADD3 R4, R9, 0x11, RZ ;  /* 0x0000001109047810 */ /* 0x000fc40007ffe0ff */
[C---:B------:R-:W-:Y:S01]  /*127b0*/  IADD3 R17, R9.reuse, 0x18, RZ ;  /* 0x0000001809117810 */ /* 0x040fe20007ffe0ff */
[----:B------:R-:W-:Y:S01]  /*127c0*/  HMMA.16816.F32 R112, R108, R18, R112 ;  /* 0x000000126c70723c */ /* 0x000fe20000001870 */
[C---:B------:R-:W-:Y:S01]  /*127d0*/  ISETP.GE.AND P0, PT, R4.reuse, R2, PT ;  /* 0x000000020400720c */ /* 0x040fe20003f06270 */
[----:B------:R-:W-:Y:S01]  /*127e0*/  MUFU.TANH R12, R12 ;  /* 0x0000000c000c7308 */ /* 0x000fe20000002400 */
[----:B------:R-:W-:Y:S02]  /*127f0*/  IADD3 R16, R9, 0x19, RZ ;  /* 0x0000001909107810 */ /* 0x000fe40007ffe0ff */
[----:B--2---:R-:W-:Y:S02]  /*12800*/  FSEL R7, R21, -INF , !P4 ;  /* 0xff80000015077808 */ /* 0x004fe40006000000 */
[----:B------:R-:W-:Y:S02]  /*12810*/  ISETP.GE.AND P4, PT, R4, R103, PT ;  /* 0x000000670400720c */ /* 0x000fe40003f86270 */
[----:B---3--:R-:W-:Y:S01]  /*12820*/  FSEL R4, R29, -INF , !P5 ;  /* 0xff8000001d047808 */ /* 0x008fe20006800000 */
[----:B------:R-:W2:Y:S01]  /*12830*/  MUFU.TANH R124, R124 ;  /* 0x0000007c007c7308 */ /* 0x000ea20000002400 */
[----:B------:R-:W-:-:S02]  /*12840*/  FSEL R23, R23, -INF , !P6 ;  /* 0xff80000017177808 */ /* 0x000fc40007000000 */
[----:B------:R-:W-:Y:S02]  /*12850*/  FSEL R21, R28, -INF , !P0 ;  /* 0xff8000001c157808 */ /* 0x000fe40004000000 */
[-C--:B------:R-:W-:Y:S01]  /*12860*/  ISETP.GE.AND P5, PT, R17, R2.reuse, PT ;  /* 0x000000021100720c */ /* 0x080fe20003fa6270 */
[----:B------:R-:W-:Y:S01]  /*12870*/  FMUL.FTZ R101, R117, c[0x0][0x2ec] ;  /* 0x0000bb0075657a20 */ /* 0x000fe20000410000 */
[-C--:B------:R-:W-:Y:S01]  /*12880*/  ISETP.GE.AND P6, PT, R17, R103.reuse, PT ;  /* 0x000000671100720c */ /* 0x080fe20003fc6270 */
[----:B------:R-:W-:Y:S01]  /*12890*/  MUFU.TANH R15, R15 ;  /* 0x0000000f000f7308 */ /* 0x000fe20000002400 */
[-C--:B------:R-:W-:Y:S01]  /*128a0*/  ISETP.GE.AND P1, PT, R16, R2.reuse, PT ;  /* 0x000000021000720c */ /* 0x080fe20003f26270 */
[----:B------:R-:W-:Y:S01]  /*128b0*/  FMUL.FTZ R105, R116, c[0x0][0x2ec] ;  /* 0x0000bb0074697a20 */ /* 0x000fe20000410000 */
[----:B------:R-:W-:Y:S01]  /*128c0*/  ISETP.GE.AND P0, PT, R16, R103, PT ;  /* 0x000000671000720c */ /* 0x000fe20003f06270 */
[----:B------:R-:W-:Y:S01]  /*128d0*/  FMUL.FTZ R104, R118, c[0x0][0x2ec] ;  /* 0x0000bb0076687a20 */ /* 0x000fe20000410000 */
[C---:B------:R-:W-:Y:S01]  /*128e0*/  IADD3 R17, R9.reuse, 0x20, RZ ;  /* 0x0000002009117810 */ /* 0x040fe20007ffe0ff */
[----:B------:R-:W-:Y:S01]  /*128f0*/  FMUL.FTZ R33, R114, c[0x0][0x2ec] ;  /* 0x0000bb0072217a20 */ /* 0x000fe20000410000 */
[----:B------:R-:W-:Y:S01]  /*12900*/  IADD3 R16, R9, 0x21, RZ ;  /* 0x0000002109107810 */ /* 0x000fe20007ffe0ff */
[----:B------:R-:W3:Y:S01]  /*12910*/  MUFU.TANH R122, R122 ;  /* 0x0000007a007a7308 */ /* 0x000ee20000002400 */
[----:B----4-:R-:W-:Y:S01]  /*12920*/  FSEL R126, R20, -INF , !P4 ;  /* 0xff800000147e7808 */ /* 0x010fe20006000000 */
[----:B------:R-:W-:Y:S01]  /*12930*/  FMUL.FTZ R102, R119, c[0x0][0x2ec] ;  /* 0x0000bb0077667a20 */ /* 0x000fe20000410000 */
[----:B-1----:R-:W-:Y:S01]  /*12940*/  FSEL R107, R107, -INF , !P5 ;  /* 0xff8000006b6b7808 */ /* 0x002fe20006800000 */
[----:B------:R-:W-:Y:S01]  /*12950*/  FMUL.FTZ R106, R112, c[0x0][0x2ec] ;  /* 0x0000bb00706a7a20 */ /* 0x000fe20000410000 */
[----:B--2---:R-:W-:Y:S01]  /*12960*/  FSEL R124, R124, -INF , !P6 ;  /* 0xff8000007c7c7808 */ /* 0x004fe20007000000 */
[----:B------:R-:W-:Y:S01]  /*12970*/  FMUL.FTZ R34, R115, c[0x0][0x2ec] ;  /* 0x0000bb0073227a20 */ /* 0x000fe20000410000 */
[----:B------:R-:W-:Y:S01]  /*12980*/  FSEL R111, R12, -INF , !P1 ;  /* 0xff8000000c6f7808 */ /* 0x000fe20004800000 */
        /* <DEDUP_REMOVED lines=12> */
[-C--:B------:R-:W-:Y:S02]  /*12a50*/  ISETP.GE.AND P4, PT, R16, R103.reuse, PT ;  /* 0x000000671000720c */ /* 0x080fe40003f86270 */
[C---:B------:R-:W-:Y:S02]  /*12a60*/  ISETP.GE.AND P5, PT, R12.reuse, R2, PT ;  /* 0x000000020c00720c */ /* 0x040fe40003fa6270 */
[----:B------:R-:W-:Y:S01]  /*12a70*/  ISETP.GE.AND P6, PT, R12, R103, PT ;  /* 0x000000670c00720c */ /* 0x000fe20003fc6270 */
[----:B------:R-:W4:Y:S01]  /*12a80*/  MUFU.TANH R101, R101 ;  /* 0x0000006500657308 */ /* 0x000f220000002400 */
[----:B------:R-:W-:-:S02]  /*12a90*/  IADD3 R12, R9, 0x31, RZ ;  /* 0x00000031090c7810 */ /* 0x000fc40007ffe0ff */
[----:B-1----:R-:W-:Y:S02]  /*12aa0*/  FSEL R120, R120, -INF , !P4 ;  /* 0xff80000078787808 */ /* 0x002fe40006000000 */
[----:B------:R-:W-:Y:S02]  /*12ab0*/  ISETP.GE.AND P4, PT, R12, R2, PT ;  /* 0x000000020c00720c */ /* 0x000fe40003f86270 */
[----:B--2---:R-:W-:Y:S01]  /*12ac0*/  FSEL R116, R11, -INF , !P6 ;  /* 0xff8000000b747808 */ /* 0x004fe20007000000 */
[----:B------:R-:W1:Y:S01]  /*12ad0*/  MUFU.TANH R14, R14 ;  /* 0x0000000e000e7308 */ /* 0x000e620000002400 */
[----:B------:R-:W-:Y:S02]  /*12ae0*/  IADD3 R11, R9, 0x38, RZ ;  /* 0x00000038090b7810 */ /* 0x000fe40007ffe0ff */
[----:B---3--:R-:W-:Y:S01]  /*12af0*/  FSEL R118, R10, -INF , !P1 ;  /* 0xff8000000a767808 */ /* 0x008fe20004800000 */
[----:B------:R-:W-:Y:S01]  /*12b00*/  FMUL.FTZ R10, R113, c[0x0][0x2ec] ;  /* 0x0000bb00710a7a20 */ /* 0x000fe20000410000 */
[----:B------:R-:W-:-:S02]  /*12b10*/  IADD3 R13, R9, 0x30, RZ ;  /* 0x00000030090d7810 */ /* 0x000fc40007ffe0ff */
[-C--:B------:R-:W-:Y:S01]  /*12b20*/  ISETP.GE.AND P6, PT, R9, R2.reuse, PT ;  /* 0x000000020900720c */ /* 0x080fe20003fc6270 */
[----:B------:R-:W2:Y:S01]  /*12b30*/  MUFU.TANH R33, R33 ;  /* 0x0000002100217308 */ /* 0x000ea20000002400 */
[----:B----4-:R-:W-:Y:S02]  /*12b40*/  FSEL R101, R101, -INF , !P4 ;  /* 0xff80000065657808 */ /* 0x010fe40006000000 */
[----:B------:R-:W-:Y:S02]  /*12b50*/  ISETP.GE.AND P4, PT, R11, R103, PT ;  /* 0x000000670b00720c */ /* 0x000fe40003f86270 */
[----:B------:R-:W-:-:S03]  /*12b60*/  ISETP.GE.AND P1, PT, R13, R2, PT ;  /* 0x000000020d00720c */ /* 0x000fc60003f26270 */
[----:B------:R-:W3:Y:S01]  /*12b70*/  MUFU.TANH R123, R123 ;  /* 0x0000007b007b7308 */ /* 0x000ee20000002400 */
[----:B-1----:R-:W-:Y:S02]  /*12b80*/  FSEL R20, R14, -INF , !P0 ;  /* 0xff8000000e147808 */ /* 0x002fe40004000000 */
[----:B------:R-:W-:-:S05]  /*12b90*/  ISETP.GE.AND P0, PT, R16, R2, PT ;  /* 0x000000021000720c */ /* 0x000fca0003f06270 */
[----:B------:R-:W1:Y:S01]  /*12ba0*/  MUFU.TANH R121, R121 ;  /* 0x0000007900797308 */ /* 0x000e620000002400 */
[----:B--2---:R-:W-:Y:S02]  /*12bb0*/  FSEL R33, R33, -INF , !P4 ;  /* 0xff80000021217808 */ /* 0x004fe40006000000 */
[----:B------:R-:W-:-:S05]  /*12bc0*/  ISETP.GT.AND P4, PT, R176, R163, PT ;  /* 0x000000a3b000720c */ /* 0x000fca0003f84270 */
        /* <DEDUP_REMOVED lines=8> */
[C---:B------:R-:W-:Y:S02]  /*12c50*/  ISETP.GE.AND P1, PT, R9.reuse, R103, PT ;  /* 0x000000670900720c */ /* 0x040fe40003f26270 */
[----:B------:R-:W-:-:S03]  /*12c60*/  IADD3 R9, R9, 0x39, RZ ;  /* 0x0000003909097810 */ /* 0x000fc60007ffe0ff */
[----:B------:R-:W2:Y:S01]  /*12c70*/  MUFU.TANH R106, R106 ;  /* 0x0000006a006a7308 */ /* 0x000ea20000002400 */
[----:B---3--:R-:W-:Y:S01]  /*12c80*/  FSEL R104, R104, -INF , !P0 ;  /* 0xff80000068687808 */ /* 0x008fe20004000000 */
[----:B------:R-:W-:Y:S01]  /*12c90*/  BAR.SYNC.DEFER_BLOCKING 0x0 ;  /* 0x0000000000007b1d */ /* 0x000fe20000010000 */
        /* <DEDUP_REMOVED lines=8> */
[----:B---3--:R-:W-:-:S07]  /*12d20*/  FSEL R9, R0, -INF , !P6 ;  /* 0xff80000000097808 */ /* 0x008fce0007000000 */
[----:B------:R-:W3:Y:S01]  /*12d30*/  MUFU.TANH R34, R34 ;  /* 0x0000002200227308 */ /* 0x000ee20000002400 */
[----:B-1----:R-:W-:Y:S02]  /*12d40*/  FSEL R0, R24, -INF , !P1 ;  /* 0xff80000018007808 */ /* 0x002fe40004800000 */
[----:B--2---:R-:W-:Y:S02]  /*12d50*/  FSEL R103, R10, -INF , !P5 ;  /* 0xff8000000a677808 */ /* 0x004fe40006800000 */
[----:B---3--:R-:W-:Y:S01]  /*12d60*/  FSEL R34, R34, -INF , !P0 ;  /* 0xff80000022227808 */ /* 0x008fe20004000000 */
        /* <DEDUP_REMOVED lines=61> */
.L_x_6380:
[----:B------:R-:W-:-:S05]  /*13140*/  IMAD.MOV.U32 R12, RZ, RZ, c[0x0][0x198] ;  /* 0x00006600ff0c7624 */ /* 0x000fca00078e00ff */
[----:B------:R-:W-:-:S04]  /*13150*/  LEA R12, -R12, RZ, 0x6 ;  /* 0x000000ff0c0c7211 */ /* 0x000fc800078e31ff */
[----:B------:R-:W-:Y:S02]  /*13160*/  SHF.R.S32.HI R13, RZ, 0x1f, R12 ;  /* 0x0000001fff0d7819 */ /* 0x000fe4000001140c */
.L_x_6381:
        /* <DEDUP_REMOVED lines=24> */
[----:B------:R-:W-:Y:S01]  /*132f0*/  @P2 IMAD.MOV.U32 R11, RZ, RZ, R27 ;  /* 0x000000ffff0b2224 */ /* 0x000fe200078e001b */
[----:B------:R-:W-:Y:S01]  /*13300*/  @!P1 LEA R108, P6, R12, R174, 0x1 ;  /* 0x000000ae0c6c9211 */ /* 0x000fe200078c08ff */
        /* <DEDUP_REMOVED lines=43> */
.L_x_6379:
        /* <DEDUP_REMOVED lines=38> */
[----:B------:R-:W2:Y:S04]  /*13820*/  SHFL.BFLY PT, R27, R2, 0x1, 0x1f ;  /* 0x0c201f00021b7f89 */ /* 0x000ea800000e0000 */
[----:B------:R-:W-:Y:S01]  /*13830*/  LDSM.16.MT88.4 R12, [R154+0x8000] ;  /* 0x008000009a0c783b */ /* 0x000fe20000004200 */
        /* <DEDUP_REMOVED lines=12> */
[----:B------:R-:W-:Y:S01]  /*13900*/  FFMA.FTZ R28, R6, c[0x0][0x23c], -R35 ;  /* 0x00008f00061c7a23 */ /* 0x000fe20000010823 */
[----:B------:R-:W1:Y:S01]  /*13910*/  LDSM.16.MT88.4 R8, [R156+0x8000] ;  /* 0x008000009c08783b */ /* 0x000e620000004200 */
[----:B------:R-:W-:Y:S01]  /*13920*/  FSEL R6, R26, RZ, P0 ;  /* 0x000000ff1a067208 */ /* 0x000fe20000000000 */
[----:B------:R-:W-:Y:S01]  /*13930*/  FADD.FTZ R31, R100, -R31 ;  /* 0x8000001f641f7221 */ /* 0x000fe20000010000 */
[----:B------:R-:W-:Y:S01]  /*13940*/  MUFU.EX2 R30, R30 ;  /* 0x0000001e001e7308 */ /* 0x000fe20000000800 */
[----:B------:R-:W-:Y:S02]  /*13950*/  FFMA.FTZ R24, R25, c[0x0][0x23c], -R108 ;  /* 0x00008f0019187a23 */ /* 0x000fe4000001086c */
[----:B------:R-:W-:-:S02]  /*13960*/  FADD.FTZ R3, R3, -R6 ;  /* 0x8000000603037221 */ /* 0x000fc40000010000 */
[--C-:B------:R-:W-:Y:S02]  /*13970*/  FFMA.FTZ R25, R5, c[0x0][0x23c], -R108.reuse ;  /* 0x00008f0005197a23 */ /* 0x100fe4000001086c */
[----:B------:R-:W-:Y:S01]  /*13980*/  FMUL.FTZ R32, R3, c[0x0][0x23c] ;  /* 0x00008f0003207a20 */ /* 0x000fe20000410000 */
[----:B------:R-:W2:Y:S01]  /*13990*/  MUFU.EX2 R24, R24 ;  /* 0x0000001800187308 */ /* 0x000ea20000000800 */
[--C-:B------:R-:W-:Y:S02]  /*139a0*/  FFMA.FTZ R2, R7, c[0x0][0x23c], -R108.reuse ;  /* 0x00008f0007027a23 */ /* 0x100fe4000001086c */
[----:B------:R-:W-:Y:S02]  /*139b0*/  FMUL.FTZ R31, R31, c[0x0][0x23c] ;  /* 0x00008f001f1f7a20 */ /* 0x000fe40000410000 */
[----:B------:R-:W-:Y:S02]  /*139c0*/  FFMA.FTZ R3, R4, c[0x0][0x23c], -R35 ;  /* 0x00008f0004037a23 */ /* 0x000fe40000010823 */
[--C-:B------:R-:W-:Y:S01]  /*139d0*/  FFMA.FTZ R100, R107, c[0x0][0x23c], -R108.reuse ;  /* 0x00008f006b647a23 */ /* 0x100fe2000001086c */
        /* <DEDUP_REMOVED lines=10> */
[----:B------:R-:W-:Y:S01]  /*13a80*/  MUFU.EX2 R29, R29 ;  /* 0x0000001d001d7308 */ /* 0x000fe20000000800 */
[----:B------:R-:W-:Y:S01]  /*13a90*/  LDSM.16.MT88.4 R20, [R153+0x8800] ;  /* 0x008800009914783b */ /* 0x000fe20000004200 */
        /* <DEDUP_REMOVED lines=16> */
[----:B------:R-:W-:Y:S02]  /*13ba0*/  FFMA.FTZ R105, R105, c[0x0][0x23c], -R108 ;  /* 0x00008f0069697a23 */ /* 0x000fe4000001086c */
[--C-:B------:R-:W-:Y:S02]  /*13bb0*/  FFMA.FTZ R103, R104, c[0x0][0x23c], -R35.reuse ;  /* 0x00008f0068677a23 */ /* 0x100fe40000010823 */
        /* <DEDUP_REMOVED lines=16> */
[----:B------:R-:W-:Y:S01]  /*13cc0*/  MUFU.EX2 R109, R109 ;  /* 0x0000006d006d7308 */ /* 0x000fe20000000800 */
        /* <DEDUP_REMOVED lines=18> */
[----:B------:R-:W2:Y:S01]  /*13df0*/  MUFU.EX2 R111, R111 ;  /* 0x0000006f006f7308 */ /* 0x000ea20000000800 */
[----:B------:R-:W-:Y:S01]  /*13e00*/  FMUL.FTZ R77, R77, R31 ;  /* 0x0000001f4d4d7220 */ /* 0x000fe20000410000 */
[----:B------:R-:W-:Y:S01]  /*13e10*/  HMMA.16816.F32 R84, R4, R14, R84 ;  /* 0x0000000e0454723c */ /* 0x000fe20000001854 */
[----:B------:R-:W3:Y:S01]  /*13e20*/  LDSM.16.MT88.4 R12, [R152+0x8000] ;  /* 0x00800000980c783b */ /* 0x000ee20000004200 */
[----:B------:R-:W-:-:S02]  /*13e30*/  FMUL.FTZ R78, R78, R32 ;  /* 0x000000204e4e7220 */ /* 0x000fc40000410000 */
[-C--:B------:R-:W-:Y:S02]  /*13e40*/  FMUL.FTZ R79, R79, R32.reuse ;  /* 0x000000204f4f7220 */ /* 0x080fe40000410000 */
        /* <DEDUP_REMOVED lines=24> */
[----:B------:R-:W1:Y:S01]  /*13fd0*/  MUFU.EX2 R124, R124 ;  /* 0x0000007c007c7308 */ /* 0x000e620000000800 */
        /* <DEDUP_REMOVED lines=11> */
[-C--:B------:R-:W-:Y:S02]  /*14090*/  FMUL.FTZ R52, R52, R31.reuse ;  /* 0x0000001f34347220 */ /* 0x080fe40000410000 */
[-C--:B------:R-:W-:Y:S01]  /*140a0*/  FMUL.FTZ R53, R53, R31.reuse ;  /* 0x0000001f35357220 */ /* 0x080fe20000410000 */
[----:B------:R-:W-:Y:S01]  /*140b0*/  MUFU.EX2 R126, R126 ;  /* 0x0000007e007e7308 */ /* 0x000fe20000000800 */
[-C--:B------:R-:W-:Y:S02]  /*140c0*/  FMUL.FTZ R54, R54, R32.reuse ;  /* 0x0000002036367220 */ /* 0x080fe40000410000 */
[-C--:B------:R-:W-:Y:S02]  /*140d0*/  FMUL.FTZ R55, R55, R32.reuse ;  /* 0x0000002037377220 */ /* 0x080fe40000410000 */
[-C--:B------:R-:W-:Y:S02]  /*140e0*/  FMUL.FTZ R56, R56, R31.reuse ;  /* 0x0000001f38387220 */ /* 0x080fe40000410000 */
[----:B------:R-:W-:Y:S01]  /*140f0*/  FMUL.FTZ R57, R57, R31 ;  /* 0x0000001f39397220 */ /* 0x000fe20000410000 */
[----:B------:R-:W-:Y:S01]  /*14100*/  MUFU.EX2 R117, R117 ;  /* 0x0000007500757308 */ /* 0x000fe20000000800 */
[----:B------:R-:W-:-:S02]  /*14110*/  FMUL.FTZ R58, R58, R32 ;  /* 0x000000203a3a7220 */ /* 0x000fc40000410000 */
[-C--:B------:R-:W-:Y:S02]  /*14120*/  FMUL.FTZ R59, R59, R32.reuse ;  /* 0x000000203b3b7220 */ /* 0x080fe40000410000 */
[-C--:B------:R-:W-:Y:S01]  /*14130*/  FMUL.FTZ R60, R60, R31.reuse ;  /* 0x0000001f3c3c7220 */ /* 0x080fe20000410000 */
[C---:B-1----:R-:W-:Y:S01]  /*14140*/  HMMA.16816.F32 R36, R4.reuse, R8, R36 ;  /* 0x000000080424723c */ /* 0x042fe20000001824 */
[-C--:B------:R-:W-:Y:S01]  /*14150*/  FMUL.FTZ R61, R61, R31.reuse ;  /* 0x0000001f3d3d7220 */ /* 0x080fe20000410000 */
[----:B------:R-:W1:Y:S01]  /*14160*/  MUFU.EX2 R118, R118 ;  /* 0x0000007600767308 */ /* 0x000e620000000800 */
        /* <DEDUP_REMOVED lines=9> */
[C---:B---3--:R-:W-:Y:S01]  /*14200*/  HMMA.16816.F32 R44, R4.reuse, R12, R44 ;  /* 0x0000000c042c723c */ /* 0x048fe2000000182c */
[----:B------:R-:W-:Y:S02]  /*14210*/  FFMA.FTZ R31, R181, R31, R30 ;  /* 0x0000001fb51f7223 */ /* 0x000fe4000001001e */
[----:B------:R-:W3:Y:S01]  /*14220*/  MUFU.EX2 R121, R121 ;  /* 0x0000007900797308 */ /* 0x000ee20000000800 */
[----:B------:R-:W-:Y:S02]  /*14230*/  FFMA.FTZ R29, R179, R32, R29 ;  /* 0x00000020b31d7223 */ /* 0x000fe4000001001d */
[----:B------:R-:W-:Y:S02]  /*14240*/  FADD.FTZ R24, R24, R31 ;  /* 0x0000001f18187221 */ /* 0x000fe40000010000 */
[----:B------:R-:W-:Y:S01]  /*14250*/  HMMA.16816.F32 R48, R4, R14, R48 ;  /* 0x0000000e0430723c */ /* 0x000fe20000001830 */
[----:B------:R-:W3:Y:S01]  /*14260*/  LDSM.16.MT88.4 R12, [R156+0x8800] ;  /* 0x008800009c0c783b */ /* 0x000ee20000004200 */
[----:B------:R-:W-:Y:S01]  /*14270*/  FADD.FTZ R29, R0, R29 ;  /* 0x0000001d001d7221 */ /* 0x000fe20000010000 */
[----:B------:R-:W-:Y:S03]  /*14280*/  MUFU.EX2 R105, R105 ;  /* 0x0000006900697308 */ /* 0x000fe60000000800 */
[----:B------:R-:W-:-:S02]  /*14290*/  FADD.FTZ R0, R28, R29 ;  /* 0x0000001d1c007221 */ /* 0x000fc40000010000 */
[C---:B------:R-:W-:Y:S02]  /*142a0*/  HMMA.16816.F32 R60, R4.reuse, R16, R60 ;  /* 0x00000010043c723c */ /* 0x040fe4000000183c */
[----:B------:R-:W-:Y:S01]  /*142b0*/  FADD.FTZ R0, R3, R0 ;  /* 0x0000000003007221 */ /* 0x000fe20000010000 */
[----:B------:R-:W3:Y:S03]  /*142c0*/  MUFU.EX2 R116, R116 ;  /* 0x0000007400747308 */ /* 0x000ee60000000800 */
[----:B--2---:R-:W-:Y:S02]  /*142d0*/  FADD.FTZ R3, R111, R0 ;  /* 0x000000006f037221 */ /* 0x004fe40000010000 */
[C---:B------:R-:W-:Y:S01]  /*142e0*/  HMMA.16816.F32 R64, R4.reuse, R18, R64 ;  /* 0x000000120440723c */ /* 0x040fe20000001840 */
[----:B------:R-:W2:Y:S01]  /*142f0*/  LDSM.16.MT88.4 R16, [R152+0x8800] ;  /* 0x008800009810783b */ /* 0x000ea20000004200 */
[----:B----4-:R-:W-:Y:S01]  /*14300*/  FADD.FTZ R3, R112, R3 ;  /* 0x0000000370037221 */ /* 0x010fe20000010000 */
[----:B------:R-:W-:Y:S05]  /*14310*/  MUFU.EX2 R101, R101 ;  /* 0x0000006500657308 */ /* 0x000fea0000000800 */
[C---:B-1----:R-:W-:Y:S03]  /*14320*/  HMMA.16816.F32 R52, R4.reuse, R8, R52 ;  /* 0x000000080434723c */ /* 0x042fe60000001834 */
[----:B------:R-:W-:Y:S05]  /*14330*/  MUFU.EX2 R106, R106 ;  /* 0x0000006a006a7308 */ /* 0x000fea0000000800 */
[----:B------:R-:W-:Y:S01]  /*14340*/  HMMA.16816.F32 R56, R4, R10, R56 ;  /* 0x0000000a0438723c */ /* 0x000fe20000001838 */
[----:B------:R-:W1:Y:S02]  /*14350*/  LDSM.16.MT88.4 R8, [R154+0x8800] ;  /* 0x008800009a08783b */ /* 0x000e640000004200 */
[----:B------:R-:W-:Y:S04]  /*14360*/  MUFU.EX2 R103, R103 ;  /* 0x0000006700677308 */ /* 0x000fe80000000800 */
[----:B------:R-:W-:-:S02]  /*14370*/  F2FP.PACK_AB R4, R109, R110 ;  /* 0x0000006e6d04723e */ /* 0x000fc400000000ff */
[----:B------:R-:W-:Y:S02]  /*14380*/  F2FP.PACK_AB R5, R112, R111 ;  /* 0x0000006f7005723e */ /* 0x000fe400000000ff */
[----:B------:R-:W4:Y:S01]  /*14390*/  MUFU.EX2 R102, R102 ;  /* 0x0000006600667308 */ /* 0x000f220000000800 */
[----:B------:R-:W-:Y:S02]  /*143a0*/  F2FP.PACK_AB R6, R107, R100 ;  /* 0x000000646b06723e */ /* 0x000fe400000000ff */
[----:B-----5:R-:W-:-:S05]  /*143b0*/  F2FP.PACK_AB R7, R113, R114 ;  /* 0x000000727107723e */ /* 0x020fca00000000ff */
[----:B------:R-:W-:Y:S02]  /*143c0*/  MUFU.EX2 R33, R33 ;  /* 0x0000002100217308 */ /* 0x000fe40000000800 */
[C---:B---3--:R-:W-:Y:S06]  /*143d0*/  HMMA.16816.F32 R96, R4.reuse, R12, R96 ;  /* 0x0000000c0460723c */ /* 0x048fec0000001860 */
[----:B------:R-:W3:Y:S02]  /*143e0*/  MUFU.EX2 R34, R34 ;  /* 0x0000002200227308 */ /* 0x000ee40000000800 */
[C---:B------:R-:W-:Y:S01]  /*143f0*/  HMMA.16816.F32 R92, R4.reuse, R14, R92 ;  /* 0x0000000e045c723c */ /* 0x040fe2000000185c */
[----:B------:R-:W5:Y:S07]  /*14400*/  LDSM.16.MT88.4 R12, [R156+0xa800] ;  /* 0x00a800009c0c783b */ /* 0x000f6e0000004200 */
[C---:B--2---:R-:W-:Y:S08]  /*14410*/  HMMA.16816.F32 R72, R4.reuse, R16, R72 ;  /* 0x000000100448723c */ /* 0x044ff00000001848 */
[C---:B-1----:R-:W-:Y:S08]  /*14420*/  HMMA.16816.F32 R88, R4.reuse, R8, R88 ;  /* 0x000000080458723c */ /* 0x042ff00000001858 */
[C---:B------:R-:W-:Y:S01]  /*14430*/  HMMA.16816.F32 R84, R4.reuse, R10, R84 ;  /* 0x0000000a0454723c */ /* 0x040fe20000001854 */
[----:B------:R-:W1:Y:S07]  /*14440*/  LDSM.16.MT88.4 R8, [R154+0xa800] ;  /* 0x00a800009a08783b */ /* 0x000e6e0000004200 */
[C---:B------:R-:W-:Y:S01]  /*14450*/  HMMA.16816.F32 R68, R4.reuse, R18, R68 ;  /* 0x000000120444723c */ /* 0x040fe20000001844 */
[----:B------:R-:W2:Y:S07]  /*14460*/  LDSM.16.MT88.4 R16, [R152+0xa800] ;  /* 0x00a800009810783b */ /* 0x000eae0000004200 */
[C---:B------:R-:W-:Y:S08]  /*14470*/  HMMA.16816.F32 R80, R4.reuse, R20, R80 ;  /* 0x000000140450723c */ /* 0x040ff00000001850 */
[C---:B-----5:R-:W-:Y:S08]  /*14480*/  HMMA.16816.F32 R36, R4.reuse, R12, R36 ;  /* 0x0000000c0424723c */ /* 0x060ff00000001824 */
[C---:B------:R-:W-:Y:S01]  /*14490*/  HMMA.16816.F32 R40, R4.reuse, R14, R40 ;  /* 0x0000000e0428723c */ /* 0x040fe20000001828 */
[----:B------:R-:W5:Y:S07]  /*144a0*/  LDSM.16.MT88.4 R12, [R153+0xa800] ;  /* 0x00a80000990c783b */ /* 0x000f6e0000004200 */
        /* <DEDUP_REMOVED lines=11> */
[----:B------:R-:W-:-:S02]  /*14560*/  F2FP.PACK_AB R4, R124, R119 ;  /* 0x000000777c04723e */ /* 0x000fc400000000ff */
[----:B------:R-:W-:Y:S02]  /*14570*/  F2FP.PACK_AB R5, R118, R117 ;  /* 0x000000757605723e */ /* 0x000fe400000000ff */
[----:B------:R-:W-:Y:S02]  /*14580*/  F2FP.PACK_AB R6, R126, R115 ;  /* 0x000000737e06723e */ /* 0x000fe400000000ff */
[----:B------:R-:W-:-:S07]  /*14590*/  F2FP.PACK_AB R7, R121, R120 ;  /* 0x000000787907723e */ /* 0x000fce00000000ff */
[C---:B-1----:R-:W-:Y:S08]  /*145a0*/  HMMA.16816.F32 R88, R4.reuse, R8, R88 ;  /* 0x000000080458723c */ /* 0x042ff00000001858 */
[C---:B------:R-:W-:Y:S01]  /*145b0*/  HMMA.16816.F32 R84, R4.reuse, R10, R84 ;  /* 0x0000000a0454723c */ /* 0x040fe20000001854 */
[----:B------:R-:W1:Y:S07]  /*145c0*/  LDSM.16.MT88.4 R8, [R154+0xb000] ;  /* 0x00b000009a08783b */ /* 0x000e6e0000004200 */
[C---:B--2---:R-:W-:Y:S08]  /*145d0*/  HMMA.16816.F32 R72, R4.reuse, R16, R72 ;  /* 0x000000100448723c */ /* 0x044ff00000001848 */
[C---:B-----5:R-:W-:Y:S08]  /*145e0*/  HMMA.16816.F32 R96, R4.reuse, R12, R96 ;  /* 0x0000000c0460723c */ /* 0x060ff00000001860 */
[C---:B------:R-:W-:Y:S01]  /*145f0*/  HMMA.16816.F32 R92, R4.reuse, R14, R92 ;  /* 0x0000000e045c723c */ /* 0x040fe2000000185c */
[----:B------:R-:W2:Y:S07]  /*14600*/  LDSM.16.MT88.4 R12, [R156+0xb000] ;  /* 0x00b000009c0c783b */ /* 0x000eae0000004200 */
[C---:B------:R-:W-:Y:S01]  /*14610*/  HMMA.16816.F32 R68, R4.reuse, R18, R68 ;  /* 0x000000120444723c */ /* 0x040fe20000001844 */
[----:B------:R-:W5:Y:S07]  /*14620*/  LDSM.16.MT88.4 R16, [R152+0xb000] ;  /* 0x00b000009810783b */ /* 0x000f6e0000004200 */
        /* <DEDUP_REMOVED lines=9> */
[C---:B-----5:R-:W-:Y:S08]  /*146c0*/  HMMA.16816.F32 R60, R4.reuse, R16, R60 ;  /* 0x00000010043c723c */ /* 0x060ff0000000183c */
[C---:B------:R-:W-:Y:S01]  /*146d0*/  HMMA.16816.F32 R64, R4.reuse, R18, R64 ;  /* 0x000000120440723c */ /* 0x040fe20000001840 */
[----:B------:R-:W2:Y:S07]  /*146e0*/  LDSM.16.MT88.4 R16, [R153+0x9800] ;  /* 0x009800009910783b */ /* 0x000eae0000004200 */
[C---:B-1----:R-:W-:Y:S08]  /*146f0*/  HMMA.16816.F32 R52, R4.reuse, R12, R52 ;  /* 0x0000000c0434723c */ /* 0x042ff00000001834 */
[----:B------:R-:W-:Y:S01]  /*14700*/  HMMA.16816.F32 R56, R4, R14, R56 ;  /* 0x0000000e0438723c */ /* 0x000fe20000001838 */
[----:B------:R-:W1:Y:S06]  /*14710*/  LDSM.16.MT88.4 R12, [R152+0x9800] ;  /* 0x00980000980c783b */ /* 0x000e6c0000004200 */
[----:B------:R-:W-:-:S02]  /*14720*/  F2FP.PACK_AB R4, R116, R105 ;  /* 0x000000697404723e */ /* 0x000fc400000000ff */
[----:B----4-:R-:W-:Y:S02]  /*14730*/  F2FP.PACK_AB R5, R102, R103 ;  /* 0x000000676605723e */ /* 0x010fe400000000ff */
[----:B------:R-:W-:Y:S02]  /*14740*/  F2FP.PACK_AB R6, R106, R101 ;  /* 0x000000656a06723e */ /* 0x000fe400000000ff */
[----:B---3--:R-:W-:-:S07]  /*14750*/  F2FP.PACK_AB R7, R34, R33 ;  /* 0x000000212207723e */ /* 0x008fce00000000ff */
        /* <DEDUP_REMOVED lines=13> */
[C---:B--2---:R-:W-:Y:S07]  /*14830*/  HMMA.16816.F32 R44, R4.reuse, R16, R44 ;  /* 0x00000010042c723c */ /* 0x044fee000000182c */
[----:B------:R-:W-:Y:S01]  /*14840*/  FADD.FTZ R17, R25, R24 ;  /* 0x0000001819117221 */ /* 0x000fe20000010000 */
[----:B------:R-:W-:Y:S03]  /*14850*/  HMMA.16816.F32 R84, R4, R22, R84 ;  /* 0x000000160454723c */ /* 0x000fe60000001854 */
        /* <DEDUP_REMOVED lines=8> */
[----:B-1----:R-:W-:Y:S01]  /*148e0*/  HMMA.16816.F32 R52, R4, R12, R52 ;  /* 0x0000000c0434723c */ /* 0x002fe20000001834 */
[----:B------:R-:W-:Y:S01]  /*148f0*/  FADD.FTZ R3, R118, R3 ;  /* 0x0000000376037221 */ /* 0x000fe20000010000 */
[----:B------:R-:W-:Y:S01]  /*14900*/  MOV R100, R27 ;  /* 0x0000001b00647202 */ /* 0x000fe20000000f00 */
[----:B------:R-:W-:-:S04]  /*14910*/  FADD.FTZ R0, R107, R0 ;  /* 0x000000006b007221 */ /* 0x000fc80000010000 */
[----:B------:R-:W-:Y:S01]  /*14920*/  FADD.FTZ R119, R119, R0 ;  /* 0x0000000077777221 */ /* 0x000fe20000010000 */
[C---:B------:R-:W-:Y:S01]  /*14930*/  HMMA.16816.F32 R56, R4.reuse, R14, R56 ;  /* 0x0000000e0438723c */ /* 0x040fe20000001838 */
[----:B------:R-:W-:Y:S01]  /*14940*/  FADD.FTZ R0, R120, R3 ;  /* 0x0000000378007221 */ /* 0x000fe20000010000 */
[----:B------:R-:W-:Y:S01]  /*14950*/  MOV R3, R26 ;  /* 0x0000001a00037202 */ /* 0x000fe20000000f00 */
[----:B------:R-:W-:Y:S02]  /*14960*/  FADD.FTZ R124, R124, R119 ;  /* 0x000000777c7c7221 */ /* 0x000fe40000010000 */
[----:B------:R-:W-:Y:S02]  /*14970*/  FADD.FTZ R0, R121, R0 ;  /* 0x0000000079007221 */ /* 0x000fe40000010000 */
[----:B------:R-:W-:Y:S01]  /*14980*/  FADD.FTZ R115, R115, R124 ;  /* 0x0000007c73737221 */ /* 0x000fe20000010000 */
[----:B---3--:R-:W-:Y:S01]  /*14990*/  HMMA.16816.F32 R60, R4, R8, R60 ;  /* 0x00000008043c723c */ /* 0x008fe2000000183c */
        /* <DEDUP_REMOVED lines=8> */
[----:B------:R-:W-:-:S04]  /*14a20*/  FADD.FTZ R101, R101, R116 ;  /* 0x0000007465657221 */ /* 0x000fc80000010000 */
[----:B------:R-:W-:-:S08]  /*14a30*/  FADD.FTZ R181, R106, R101 ;  /* 0x000000656ab57221 */ /* 0x000fd00000010000 */
.L_x_6376:
        /* <DEDUP_REMOVED lines=11> */
.L_x_6386:
        /* <DEDUP_REMOVED lines=65> */
.L_x_6383:
[----:B------:R-:W-:Y:S02]  /*14f00*/  LOP3.LUT P4, RZ, R173, 0x1, RZ, 0xc0, !PT ;  /* 0x00000001adff7812 */ /* 0x000fe4000788c0ff */
[----:B------:R-:W-:Y:S02]  /*14f10*/  LEA R2, P6, R16, R182, 0x1 ;  /* 0x000000b610027211 */ /* 0x000fe400078c08ff */
[----:B------:R-:W-:Y:S02]  /*14f20*/  IADD3 R13, P0, R167, R16, RZ ;  /* 0x00000010a70d7210 */ /* 0x000fe40007f1e0ff */
[----:B------:R-:W-:Y:S02]  /*14f30*/  LOP3.LUT P2, RZ, R173, 0x2, RZ, 0xc0, !PT ;  /* 0x00000002adff7812 */ /* 0x000fe4000784c0ff */
[----:B------:R-:W-:Y:S02]  /*14f40*/  IADD3.X R14, R166, R3, RZ, P0, !PT ;  /* 0x00000003a60e7210 */ /* 0x000fe400007fe4ff */
[----:B------:R-:W-:Y:S02]  /*14f50*/  LEA.HI.X R3, R16, R183, R3, 0x1, P6 ;  /* 0x000000b710037211 */ /* 0x000fe400030f0c03 */
[----:B------:R-:W-:Y:S02]  /*14f60*/  IADD3 R12, P1, R167, R13, RZ ;  /* 0x0000000da70c7210 */ /* 0x000fe40007f3e0ff */
[CC--:B------:R-:W-:Y:S01]  /*14f70*/  @P4 LEA R20, P5, R13.reuse, R182.reuse, 0x1 ;  /* 0x000000b60d144211 */ /* 0x0c0fe200078a08ff */
[----:B------:R-:W-:Y:S01]  /*14f80*/  @!PT LDS RZ, [RZ] ;  /* 0x00000000fffff984 */ /* 0x000fe20000000800 */
[----:B------:R-:W-:Y:S01]  /*14f90*/  @!PT LDS RZ, [RZ] ;  /* 0x00000000fffff984 */ /* 0x000fe20000000800 */
[----:B------:R-:W-:Y:S01]  /*14fa0*/  @!PT LDS RZ, [RZ] ;  /* 0x00000000fffff984 */ /* 0x000fe20000000800 */
[----:B------:R1:W-:Y:S01]  /*14fb0*/  @P4 LDGSTS.E.BYPASS.LTC128B.128 [R172+0x8000], [R2.64] ;  /* 0x0800000002ac4fae */ /* 0x0003e2000b901d46 */
[-C--:B------:R-:W-:Y:S02]  /*14fc0*/  @P4 LEA R24, P6, R12, R182.reuse, 0x1 ;  /* 0x000000b60c184211 */ /* 0x080fe400078c08ff */
[CCC-:B------:R-:W-:Y:S02]  /*14fd0*/  @P4 LEA.HI.X R21, R13.reuse, R183.reuse, R14.reuse, 0x1, P5 ;  /* 0x000000b70d154211 */ /* 0x1c0fe400028f0c0e */
[C---:B------:R-:W-:Y:S02]  /*14fe0*/  @P2 LEA R18, P0, R13.reuse, R182, 0x1 ;  /* 0x000000b60d122211 */ /* 0x040fe400078008ff */
[----:B------:R-:W-:Y:S01]  /*14ff0*/  @!P4 STS.128 [R172+0x8000], RZ ;  /* 0x008000ffac00c388 */ /* 0x000fe20000000c00 */
[----:B------:R-:W-:Y:S02]  /*15000*/  IADD3.X R15, R166, R14, RZ, P1, !PT ;  /* 0x0000000ea60f7210 */ /* 0x000fe40000ffe4ff */
[-C--:B------:R-:W-:Y:S02]  /*15010*/  @P2 LEA.HI.X R19, R13, R183.reuse, R14, 0x1, P0 ;  /* 0x000000b70d132211 */ /* 0x080fe400000f0c0e */
[CCC-:B------:R-:W-:Y:S02]  /*15020*/  @P4 LEA.HI.X R25, R12.reuse, R183.reuse, R15.reuse, 0x1, P6 ;  /* 0x000000b70c194211 */ /* 0x1c0fe400030f0c0f */
[----:B------:R-:W-:Y:S01]  /*15030*/  @!PT LDS RZ, [RZ] ;  /* 0x00000000fffff984 */ /* 0x000fe20000000800 */
[----:B------:R-:W-:Y:S01]  /*15040*/  @!PT LDS RZ, [RZ] ;  /* 0x00000000fffff984 */ /* 0x000fe20000000800 */
[----:B------:R-:W-:Y:S01]  /*15050*/  @!PT LDS RZ, [RZ] ;  /* 0x00000000fffff984 */ /* 0x000fe20000000800 */
[----:B------:R1:W-:Y:S01]  /*15060*/  @P2 LDGSTS.E.BYPASS.LTC128B.128 [R172+0xa000], [R2.64+0x80] ;  /* 0x0a00008002ac2fae */ /* 0x0003e2000b901d46 */
[C---:B------:R-:W-:Y:S02]  /*15070*/  @P2 LEA R16, P1, R12.reuse, R182, 0x1 ;  /* 0x000000b60c102211 */ /* 0x040fe400078208ff */
[----:B------:R-:W-:Y:S02]  /*15080*/  IADD3 R13, P0, R167, R12, RZ ;  /* 0x0000000ca70d7210 */ /* 0x000fe40007f1e0ff */
[----:B------:R-:W-:Y:S02]  /*15090*/  @P2 LEA.HI.X R17, R12, R183, R15, 0x1, P1 ;  /* 0x000000b70c112211 */ /* 0x000fe400008f0c0f */
[----:B------:R-:W-:Y:S01]  /*150a0*/  @!P2 STS.128 [R172+0xa000], RZ ;  /* 0x00a000ffac00a388 */ /* 0x000fe20000000c00 */
[CC--:B------:R-:W-:Y:S02]  /*150b0*/  @P4 LEA R22, P5, R13.reuse, R182.reuse, 0x1 ;  /* 0x000000b60d164211 */ /* 0x0c0fe400078a08ff */
[----:B------:R-:W-:Y:S02]  /*150c0*/  IADD3.X R14, R166, R15, RZ, P0, !PT ;  /* 0x0000000fa60e7210 */ /* 0x000fe400007fe4ff */
[C---:B------:R-:W-:Y:S02]  /*150d0*/  @P2 LEA R26, P0, R13.reuse, R182, 0x1 ;  /* 0x000000b60d1a2211 */ /* 0x040fe400078008ff */
[----:B------:R-:W-:Y:S01]  /*150e0*/  @!PT LDS RZ, [RZ] ;  /* 0x00000000fffff984 */ /* 0x000fe20000000800 */
[----:B------:R-:W-:Y:S01]  /*150f0*/  @!PT LDS RZ, [RZ] ;  /* 0x00000000fffff984 */ /* 0x000fe20000000800 */
[----:B------:R-:W-:Y:S01]  /*15100*/  @!PT LDS RZ, [RZ] ;  /* 0x00000000fffff984 */ /* 0x000fe20000000800 */
[----:B------:R2:W-:Y:S01]  /*15110*/  @P4 LDGSTS.E.BYPASS.LTC128B.128 [R172+0x8800], [R20.64] ;  /* 0x0880000014ac4fae */ /* 0x0005e2000b901d46 */
[CCC-:B------:R-:W-:Y:S02]  /*15120*/  @P4 LEA.HI.X R23, R13.reuse, R183.reuse, R14.reuse, 0x1, P5 ;  /* 0x000000b70d174211 */ /* 0x1c0fe400028f0c0e */
[----:B------:R-:W-:Y:S02]  /*15130*/  @P2 LEA.HI.X R27, R13, R183, R14, 0x1, P0 ;  /* 0x000000b70d1b2211 */ /* 0x000fe400000f0c0e */
[----:B------:R-:W-:Y:S02]  /*15140*/  ISETP.GT.AND P0, PT, R176, R163, PT ;  /* 0x000000a3b000720c */ /* 0x000fe40003f04270 */
[----:B------:R-:W-:Y:S01]  /*15150*/  @!P4 STS.128 [R172+0x8800], RZ ;  /* 0x008800ffac00c388 */ /* 0x000fe20000000c00 */
[----:B------:R-:W-:Y:S02]  /*15160*/  MOV R182, R2 ;  /* 0x0000000200b67202 */ /* 0x000fe40000000f00 */
[----:B------:R-:W-:Y:S04]  /*15170*/  MOV R183, R3 ;  /* 0x0000000300b77202 */ /* 0x000fe80000000f00 */
        /* <DEDUP_REMOVED lines=26> */
[----:B------:R-:W5:Y:S07]  /*15320*/  LDSM.16.M88.4 R108, [R161+0x4000] ;  /* 0x00400000a16c783b */ /* 0x000f6e0000000200 */
[----:B------:R-:W1:Y:S07]  /*15330*/  LDSM.16.M88.4 R112, [R161+0x4800] ;  /* 0x00480000a170783b */ /* 0x000e6e0000000200 */
[----:B------:R-:W2:Y:S07]  /*15340*/  LDSM.16.M88.4 R116, [R161+0x5000] ;  /* 0x00500000a174783b */ /* 0x000eae0000000200 */
[----:B------:R-:W0:Y:S07]  /*15350*/  LDGDEPBAR ;  /* 0x00000000000079af */ /* 0x000e2e0000000000 */
[----:B------:R-:W2:Y:S07]  /*15360*/  LDSM.16.M88.4 R120, [R161+0x5800] ;  /* 0x00580000a178783b */ /* 0x000eae0000000200 */
[----:B------:R-:W-:Y:S01]  /*15370*/  LDSM.16.M88.4 R124, [R160] ;  /* 0x00000000a07c783b */ /* 0x000fe20000000200 */
[C---:B-----5:R-:W-:Y:S06]  /*15380*/  HMMA.16816.F32 R4, R104.reuse, R108, RZ ;  /* 0x0000006c6804723c */ /* 0x060fec00000018ff */
[----:B------:R-:W5:Y:S02]  /*15390*/  LDSM.16.M88.4 R128, [R159] ;  /* 0x000000009f80783b */ /* 0x000f640000000200 */
[C---:B------:R-:W-:Y:S05]  /*153a0*/  HMMA.16816.F32 R8, R104.reuse, R110, RZ ;  /* 0x0000006e6808723c */ /* 0x040fea00000018ff */
[----:B------:R-:W5:Y:S03]  /*153b0*/  LDSM.16.M88.4 R132, [R151] ;  /* 0x000000009784783b */ /* 0x000f660000000200 */
[C---:B-1----:R-:W-:Y:S04]  /*153c0*/  HMMA.16816.F32 R12, R104.reuse, R112, RZ ;  /* 0x00000070680c723c */ /* 0x042fe800000018ff */
[----:B------:R-:W1:Y:S04]  /*153d0*/  LDSM.16.M88.4 R136, [R150] ;  /* 0x000000009688783b */ /* 0x000e680000000200 */
[C---:B---3--:R-:W-:Y:S03]  /*153e0*/  HMMA.16816.F32 R16, R104.reuse, R114, RZ ;  /* 0x000000726810723c */ /* 0x048fe600000018ff */
[----:B------:R-:W3:Y:S05]  /*153f0*/  LDSM.16.M88.4 R140, [R149] ;  /* 0x00000000958c783b */ /* 0x000eea0000000200 */
[C---:B--2---:R-:W-:Y:S02]  /*15400*/  HMMA.16816.F32 R20, R104.reuse, R116, RZ ;  /* 0x000000746814723c */ /* 0x044fe400000018ff */
[----:B------:R-:W-:Y:S06]  /*15410*/  LDSM.16.M88.4 R108, [R155+0x4000] ;  /* 0x004000009b6c783b */ /* 0x000fec0000000200 */
[C---:B----4-:R-:W-:Y:S01]  /*15420*/  HMMA.16816.F32 R24, R104.reuse, R118, RZ ;  /* 0x000000766818723c */ /* 0x050fe200000018ff */
[----:B------:R-:W-:Y:S07]  /*15430*/  LDSM.16.M88.4 R112, [R155+0x4800] ;  /* 0x004800009b70783b */ /* 0x000fee0000000200 */
[C---:B------:R-:W-:Y:S01]  /*15440*/  HMMA.16816.F32 R28, R104.reuse, R120, RZ ;  /* 0x00000078681c723c */ /* 0x040fe200000018ff */
[----:B------:R-:W-:Y:S07]  /*15450*/  LDSM.16.M88.4 R116, [R155+0x5000] ;  /* 0x005000009b74783b */ /* 0x000fee0000000200 */
[----:B------:R-:W-:Y:S01]  /*15460*/  HMMA.16816.F32 R32, R104, R122, RZ ;  /* 0x0000007a6820723c */ /* 0x000fe200000018ff */
[----:B------:R-:W2:Y:S07]  /*15470*/  LDSM.16.M88.4 R104, [R158] ;  /* 0x000000009e68783b */ /* 0x000eae0000000200 */
[C---:B-----5:R-:W-:Y:S01]  /*15480*/  HMMA.16816.F32 R4, R124.reuse, R128, R4 ;  /* 0x000000807c04723c */ /* 0x060fe20000001804 */
[----:B------:R-:W4:Y:S07]  /*15490*/  LDSM.16.M88.4 R120, [R155+0x5800] ;  /* 0x005800009b78783b */ /* 0x000f2e0000000200 */
[C---:B------:R-:W-:Y:S08]  /*154a0*/  HMMA.16816.F32 R8, R124.reuse, R130, R8 ;  /* 0x000000827c08723c */ /* 0x040ff00000001808 */
[C---:B------:R-:W-:Y:S08]  /*154b0*/  HMMA.16816.F32 R12, R124.reuse, R132, R12 ;  /* 0x000000847c0c723c */ /* 0x040ff0000000180c */
[C---:B------:R-:W-:Y:S08]  /*154c0*/  HMMA.16816.F32 R16, R124.reuse, R134, R16 ;  /* 0x000000867c10723c */ /* 0x040ff00000001810 */
[C---:B-1----:R-:W-:Y:S08]  /*154d0*/  HMMA.16816.F32 R20, R124.reuse, R136, R20 ;  /* 0x000000887c14723c */ /* 0x042ff00000001814 */
[C---:B------:R-:W-:Y:S08]  /*154e0*/  HMMA.16816.F32 R24, R124.reuse, R138, R24 ;  /* 0x0000008a7c18723c */ /* 0x040ff00000001818 */
[C---:B---3--:R-:W-:Y:S08]  /*154f0*/  HMMA.16816.F32 R28, R124.reuse, R140, R28 ;  /* 0x0000008c7c1c723c */ /* 0x048ff0000000181c */
        /* <DEDUP_REMOVED lines=11> */
[C---:B----4-:R-:W-:Y:S08]  /*155b0*/  HMMA.16816.F32 R28, R104.reuse, R120, R28 ;  /* 0x00000078681c723c */ /* 0x050ff0000000181c */
[----:B------:R-:W-:Y:S01]  /*155c0*/  HMMA.16816.F32 R32, R104, R122, R32 ;  /* 0x0000007a6820723c */ /* 0x000fe20000001820 */
[----:B------:R-:W3:Y:S07]  /*155d0*/  LDSM.16.M88.4 R104, [R148+0x1800] ;  /* 0x001800009468783b */ /* 0x000eee0000000200 */
[----:B------:R-:W-:Y:S01]  /*155e0*/  LDSM.16.M88.4 R120, [R161+0x6800] ;  /* 0x00680000a178783b */ /* 0x000fe20000000200 */
        /* <DEDUP_REMOVED lines=11> */
[----:B------:R-:W3:Y:S07]  /*156a0*/  LDSM.16.M88.4 R104, [R161+0x7800] ;  /* 0x00780000a168783b */ /* 0x000eee0000000200 */
[----:B------:R-:W-:Y:S01]  /*156b0*/  LDSM.16.M88.4 R108, [R160+0x2000] ;  /* 0x00200000a06c783b */ /* 0x000fe20000000200 */
        /* <DEDUP_REMOVED lines=11> */
[----:B------:R-:W3:Y:S07]  /*15770*/  LDSM.16.M88.4 R104, [R144] ;  /* 0x000000009068783b */ /* 0x000eee0000000200 */
[----:B------:R-:W-:Y:S01]  /*15780*/  LDSM.16.M88.4 R112, [R158+0x2000] ;  /* 0x002000009e70783b */ /* 0x000fe20000000200 */
        /* <DEDUP_REMOVED lines=8> */
[----:B------:R-:W-:Y:S07]  /*15810*/  LDSM.16.M88.4 R124, [R148+0x2000] ;  /* 0x00200000947c783b */ /* 0x000fee0000000200 */
[C---:B---3--:R-:W-:Y:S08]  /*15820*/  HMMA.16816.F32 R28, R108.reuse, R104, R28 ;  /* 0x000000686c1c723c */ /* 0x048ff0000000181c */
[----:B------:R-:W-:Y:S01]  /*15830*/  HMMA.16816.F32 R32, R108, R106, R32 ;  /* 0x0000006a6c20723c */ /* 0x000fe20000001820 */
[----:B------:R-:W2:Y:S07]  /*15840*/  LDSM.16.M88.4 R104, [R155+0x7000] ;  /* 0x007000009b68783b */ /* 0x000eae0000000200 */
[----:B------:R-:W3:Y:S01]  /*15850*/  LDSM.16.M88.4 R108, [R155+0x7800] ;  /* 0x007800009b6c783b */ /* 0x000ee20000000200 */
[C---:B-1----:R-:W-:Y:S08]  /*15860*/  HMMA.16816.F32 R4, R112.reuse, R116, R4 ;  /* 0x000000747004723c */ /* 0x042ff00000001804 */
[C---:B------:R-:W-:Y:S01]  /*15870*/  HMMA.16816.F32 R8, R112.reuse, R118, R8 ;  /* 0x000000767008723c */ /* 0x040fe20000001808 */
[----:B------:R-:W1:Y:S07]  /*15880*/  LDSM.16.M88.4 R116, [R157+0x2000] ;  /* 0x002000009d74783b */ /* 0x000e6e0000000200 */
[C---:B----4-:R-:W-:Y:S08]  /*15890*/  HMMA.16816.F32 R12, R112.reuse, R120, R12 ;  /* 0x00000078700c723c */ /* 0x050ff0000000180c */
[C---:B------:R-:W-:Y:S08]  /*158a0*/  HMMA.16816.F32 R16, R112.reuse, R122, R16 ;  /* 0x0000007a7010723c */ /* 0x040ff00000001810 */
        /* <DEDUP_REMOVED lines=8> */
[C---:B--2---:R-:W-:Y:S08]  /*15930*/  HMMA.16816.F32 R12, R116.reuse, R104, R12 ;  /* 0x00000068740c723c */ /* 0x044ff0000000180c */
[----:B------:R-:W-:Y:S01]  /*15940*/  FMUL.FTZ R210, R4, c[0x0][0x2ec] ;  /* 0x0000bb0004d27a20 */ /* 0x000fe20000410000 */
[C---:B------:R-:W-:Y:S03]  /*15950*/  HMMA.16816.F32 R16, R116.reuse, R106, R16 ;  /* 0x0000006a7410723c */ /* 0x040fe60000001810 */
[----:B------:R-:W-:Y:S02]  /*15960*/  FMUL.FTZ R208, R5, c[0x0][0x2ec] ;  /* 0x0000bb0005d07a20 */ /* 0x000fe40000410000 */
[----:B------:R-:W1:Y:S01]  /*15970*/  MUFU.TANH R210, R210 ;  /* 0x000000d200d27308 */ /* 0x000e620000002400 */
[----:B------:R-:W-:Y:S02]  /*15980*/  FMUL.FTZ R209, R6, c[0x0][0x2ec] ;  /* 0x0000bb0006d17a20 */ /* 0x000fe40000410000 */
[C---:B---3--:R-:W-:Y:S04]  /*15990*/  HMMA.16816.F32 R20, R116.reuse, R108, R20 ;  /* 0x0000006c7414723c */ /* 0x048fe80000001814 */
[----:B------:R-:W-:Y:S02]  /*159a0*/  FMUL.FTZ R207, R7, c[0x0][0x2ec] ;  /* 0x0000bb0007cf7a20 */ /* 0x000fe40000410000 */
[----:B------:R-:W-:Y:S01]  /*159b0*/  FMUL.FTZ R206, R8, c[0x0][0x2ec] ;  /* 0x0000bb0008ce7a20 */ /* 0x000fe20000410000 */
[----:B------:R-:W2:Y:S01]  /*159c0*/  MUFU.TANH R208, R208 ;  /* 0x000000d000d07308 */ /* 0x000ea20000002400 */
[----:B------:R-:W-:Y:S01]  /*159d0*/  FMUL.FTZ R204, R12, c[0x0][0x2ec] ;  /* 0x0000bb000ccc7a20 */ /* 0x000fe20000410000 */
[C---:B------:R-:W-:Y:S03]  /*159e0*/  HMMA.16816.F32 R24, R116.reuse, R110, R24 ;  /* 0x0000006e7418723c */ /* 0x040fe60000001818 */
[----:B------:R-:W-:Y:S02]  /*159f0*/  FMUL.FTZ R202, R13, c[0x0][0x2ec] ;  /* 0x0000bb000dca7a20 */ /* 0x000fe40000410000 */
[----:B------:R-:W-:Y:S02]  /*15a00*/  FMUL.FTZ R205, R14, c[0x0][0x2ec] ;  /* 0x0000bb000ecd7a20 */ /* 0x000fe40000410000 */
[----:B------:R-:W-:Y:S01]  /*15a10*/  FMUL.FTZ R203, R15, c[0x0][0x2ec] ;  /* 0x0000bb000fcb7a20 */ /* 0x000fe20000410000 */
[----:B------:R-:W3:Y:S01]  /*15a20*/  MUFU.TANH R209, R209 ;  /* 0x000000d100d17308 */ /* 0x000ee20000002400 */
[----:B------:R-:W4:Y:S01]  /*15a30*/  LDSM.16.M88.4 R12, [R148+0x3800] ;  /* 0x00380000940c783b */ /* 0x000f220000000200 */
[----:B------:R-:W-:Y:S04]  /*15a40*/  DEPBAR.LE SB0, 0x0 ;  /* 0x000080000000791a */ /* 0x000fe80000000000 */
[----:B------:R-:W-:Y:S02]  /*15a50*/  FMUL.FTZ R212, R9, c[0x0][0x2ec] ;  /* 0x0000bb0009d47a20 */ /* 0x000fe40000410000 */
[----:B------:R-:W-:Y:S02]  /*15a60*/  FMUL.FTZ R213, R10, c[0x0][0x2ec] ;  /* 0x0000bb000ad57a20 */ /* 0x000fe40000410000 */
[----:B------:R-:W1:Y:S01]  /*15a70*/  MUFU.TANH R207, R207 ;  /* 0x000000cf00cf7308 */ /* 0x000e620000002400 */
[----:B------:R-:W-:Y:S01]  /*15a80*/  BAR.SYNC.DEFER_BLOCKING 0x0 ;  /* 0x0000000000007b1d */ /* 0x000fe20000010000 */
[----:B------:R-:W-:Y:S02]  /*15a90*/  FMUL.FTZ R211, R11, c[0x0][0x2ec] ;  /* 0x0000bb000bd37a20 */ /* 0x000fe40000410000 */
[----:B------:R-:W-:Y:S02]  /*15aa0*/  FMUL.FTZ R200, R16, c[0x0][0x2ec] ;  /* 0x0000bb0010c87a20 */ /* 0x000fe40000410000 */
        /* <DEDUP_REMOVED lines=13> */
[----:B------:R-:W1:Y:S01]  /*15b80*/  MUFU.TANH R213, R213 ;  /* 0x000000d500d57308 */ /* 0x000e620000002400 */
[C---:B----4-:R-:W-:Y:S08]  /*15b90*/  HMMA.16816.F32 R28, R116.reuse, R12, R28 ;  /* 0x0000000c741c723c */ /* 0x050ff0000000181c */
[----:B------:R-:W-:Y:S01]  /*15ba0*/  HMMA.16816.F32 R32, R116, R14, R32 ;  /* 0x0000000e7420723c */ /* 0x000fe20000001820 */
[----:B------:R-:W4:Y:S10]  /*15bb0*/  MUFU.TANH R211, R211 ;  /* 0x000000d300d37308 */ /* 0x000f340000002400 */
[----:B------:R-:W1:Y:S05]  /*15bc0*/  MUFU.TANH R204, R204 ;  /* 0x000000cc00cc7308 */ /* 0x000e6a0000002400 */
        /* <DEDUP_REMOVED lines=41> */
[----:B------:R-:W-:Y:S02]  /*15e60*/  IADD3 R9, R3, -0x40, RZ ;  /* 0xffffffc003097810 */ /* 0x000fe40007ffe0ff */
        /* <DEDUP_REMOVED lines=52> */
.L_x_6385:
        /* <DEDUP_REMOVED lines=21> */
[CCC-:B-1----:R-:W-:Y:S01]  /*16300*/  @P4 LEA.HI.X R17, R2.reuse, R175.reuse, R5.reuse, 0x1, P6 ;  /* 0x000000af02114211 */ /* 0x1c2fe200030f0c05 */
[----:B------:R2:W-:Y:S01]  /*16310*/  @!P2 STS.128 [R172+0x6000], RZ ;  /* 0x006000ffac00a388 */ /* 0x0005e20000000c00 */
[-CC-:B------:R-:W-:Y:S02]  /*16320*/  @P2 LEA.HI.X R7, R2, R175.reuse, R5.reuse, 0x1, P1 ;  /* 0x000000af02072211 */ /* 0x180fe400008f0c05 */
[----:B------:R-:W-:Y:S01]  /*16330*/  IADD3 R3, P0, R165, R2, RZ ;  /* 0x00000002a5037210 */ /* 0x000fe20007f1e0ff */
[----:B------:R-:W-:Y:S01]  /*16340*/  @!PT LDS RZ, [RZ] ;  /* 0x00000000fffff984 */ /* 0x000fe20000000800 */
[----:B------:R-:W-:Y:S01]  /*16350*/  @!PT LDS RZ, [RZ] ;  /* 0x00000000fffff984 */ /* 0x000fe20000000800 */
[----:B------:R-:W-:Y:S01]  /*16360*/  @!PT LDS RZ, [RZ] ;  /* 0x00000000fffff984 */ /* 0x000fe20000000800 */
[----:B------:R2:W-:Y:S03]  /*16370*/  @P4 LDGSTS.E.BYPASS.LTC128B.128 [R172+0x4800], [R10.64] ;  /* 0x048000000aac4fae */ /* 0x0005e6000b901d46 */
[CC--:B------:R-:W-:Y:S01]  /*16380*/  @P4 LEA R14, P5, R3.reuse, R174.reuse, 0x1 ;  /* 0x000000ae030e4211 */ /* 0x0c0fe200078a08ff */
        /* <DEDUP_REMOVED lines=33> */
.L_x_6384:
[----:B-1234-:R-:W-:Y:S01]  /*165a0*/  FMNMX.FTZ R3, R210, R103, !PT ;  /* 0x00000067d2037209 */ /* 0x01efe20007810000 */
        /* <DEDUP_REMOVED lines=199> */
[----:B------:R-:W-:Y:S02]  /*17220*/  FFMA.FTZ R111, R0, R179, R111 ;  /* 0x000000b3006f7223 */ /* 0x000fe4000001006f */
[----:B------:R-:W-:Y:S02]  /*17230*/  FADD.FTZ R114, R114, R115 ;  /* 0x0000007372727221 */ /* 0x000fe40000010000 */
[C---:B------:R-:W-:Y:S04]  /*17240*/  HMMA.16816.F32 R60, R96.reuse, R76, R60 ;  /* 0x0000004c603c723c */ /* 0x040fe8000000183c */
[----:B------:R-:W-:Y:S01]  /*17250*/  FADD.FTZ R110, R110, R111 ;  /* 0x0000006f6e6e7221 */ /* 0x000fe20000010000 */
[----:B------:R-:W3:Y:S03]  /*17260*/  MUFU.EX2 R119, R119 ;  /* 0x0000007700777308 */ /* 0x000ee60000000800 */
[----:B------:R-:W-:Y:S01]  /*17270*/  HMMA.16816.F32 R64, R96, R78, R64 ;  /* 0x0000004e6040723c */ /* 0x000fe20000001840 */
[----:B------:R-:W4:Y:S03]  /*17280*/  LDSM.16.MT88.4 R76, [R152+0x8800] ;  /* 0x00880000984c783b */ /* 0x000f260000004200 */
[----:B--2---:R-:W-:Y:S03]  /*17290*/  F2FP.PACK_AB R68, R117, R116 ;  /* 0x000000747544723e */ /* 0x004fe600000000ff */
[----:B------:R-:W-:Y:S10]  /*172a0*/  MUFU.EX2 R121, R121 ;  /* 0x0000007900797308 */ /* 0x000ff40000000800 */
[----:B------:R-:W2:Y:S01]  /*172b0*/  MUFU.EX2 R120, R120 ;  /* 0x0000007800787308 */ /* 0x000ea20000000800 */
[----:B---3--:R-:W-:Y:S09]  /*172c0*/  F2FP.PACK_AB R69, R119, R118 ;  /* 0x000000767745723e */ /* 0x008ff200000000ff */
[----:B------:R-:W-:Y:S10]  /*172d0*/  MUFU.EX2 R122, R122 ;  /* 0x0000007a007a7308 */ /* 0x000ff40000000800 */
[----:B------:R-:W3:Y:S01]  /*172e0*/  MUFU.EX2 R123, R123 ;  /* 0x0000007b007b7308 */ /* 0x000ee20000000800 */
[----:B--2---:R-:W-:Y:S09]  /*172f0*/  F2FP.PACK_AB R70, R120, R121 ;  /* 0x000000797846723e */ /* 0x004ff200000000ff */
        /* <DEDUP_REMOVED lines=12> */
[----:B------:R2:W5:Y:S02]  /*173c0*/  MUFU.EX2 R137, R105 ;  /* 0x0000006900897308 */ /* 0x0005640000000800 */
[C---:B------:R-:W-:Y:S08]  /*173d0*/  HMMA.16816.F32 R20, R68.reuse, R84, R20 ;  /* 0x000000544414723c */ /* 0x040ff00000001814 */
[C---:B------:R-:W-:Y:S01]  /*173e0*/  HMMA.16816.F32 R24, R68.reuse, R86, R24 ;  /* 0x000000564418723c */ /* 0x040fe20000001818 */
[----:B------:R-:W3:Y:S01]  /*173f0*/  LDSM.16.MT88.4 R84, [R153+0xa800] ;  /* 0x00a800009954783b */ /* 0x000ee20000004200 */
[----:B------:R-:W-:Y:S06]  /*17400*/  MUFU.EX2 R102, R102 ;  /* 0x0000006600667308 */ /* 0x000fec0000000800 */
[C---:B----4-:R-:W-:Y:S04]  /*17410*/  HMMA.16816.F32 R28, R68.reuse, R76, R28 ;  /* 0x0000004c441c723c */ /* 0x050fe8000000181c */
[----:B------:R4:W4:Y:S01]  /*17420*/  MUFU.EX2 R101, R104 ;  /* 0x0000006800657308 */ /* 0x0009220000000800 */
[----:B--2---:R-:W-:Y:S03]  /*17430*/  F2FP.PACK_AB R105, R135, R134 ;  /* 0x000000868769723e */ /* 0x004fe600000000ff */
[C---:B------:R-:W-:Y:S01]  /*17440*/  HMMA.16816.F32 R32, R68.reuse, R78, R32 ;  /* 0x0000004e4420723c */ /* 0x040fe20000001820 */
[----:B------:R-:W2:Y:S03]  /*17450*/  LDSM.16.MT88.4 R76, [R152+0xa800] ;  /* 0x00a80000984c783b */ /* 0x000ea60000004200 */
[----:B-----5:R-:W-:Y:S04]  /*17460*/  F2FP.PACK_AB R106, R137, R136 ;  /* 0x00000088896a723e */ /* 0x020fe800000000ff */
[C---:B-1----:R-:W-:Y:S08]  /*17470*/  HMMA.16816.F32 R36, R68.reuse, R72, R36 ;  /* 0x000000484424723c */ /* 0x042ff00000001824 */
[C---:B------:R-:W-:Y:S01]  /*17480*/  HMMA.16816.F32 R40, R68.reuse, R74, R40 ;  /* 0x0000004a4428723c */ /* 0x040fe20000001828 */
[----:B------:R-:W1:Y:S03]  /*17490*/  LDSM.16.MT88.4 R72, [R156+0x9000] ;  /* 0x009000009c48783b */ /* 0x000e660000004200 */
[----:B----4-:R-:W-:Y:S02]  /*174a0*/  F2FP.PACK_AB R104, R133, R132 ;  /* 0x000000848568723e */ /* 0x010fe400000000ff */
[----:B------:R-:W-:Y:S02]  /*174b0*/  F2FP.PACK_AB R107, R101, R102 ;  /* 0x00000066656b723e */ /* 0x000fe400000000ff */
[C---:B---3--:R-:W-:Y:S08]  /*174c0*/  HMMA.16816.F32 R44, R68.reuse, R80, R44 ;  /* 0x00000050442c723c */ /* 0x048ff0000000182c */
[C---:B------:R-:W-:Y:S01]  /*174d0*/  HMMA.16816.F32 R48, R68.reuse, R82, R48 ;  /* 0x000000524430723c */ /* 0x040fe20000001830 */
[----:B------:R-:W3:Y:S07]  /*174e0*/  LDSM.16.MT88.4 R80, [R154+0x9000] ;  /* 0x009000009a50783b */ /* 0x000eee0000004200 */
[C---:B------:R-:W-:Y:S08]  /*174f0*/  HMMA.16816.F32 R52, R68.reuse, R84, R52 ;  /* 0x000000544434723c */ /* 0x040ff00000001834 */
[C---:B------:R-:W-:Y:S01]  /*17500*/  HMMA.16816.F32 R56, R68.reuse, R86, R56 ;  /* 0x000000564438723c */ /* 0x040fe20000001838 */
[----:B------:R-:W4:Y:S07]  /*17510*/  LDSM.16.MT88.4 R84, [R153+0x9000] ;  /* 0x009000009954783b */ /* 0x000f2e0000004200 */
        /* <DEDUP_REMOVED lines=24> */
[C---:B--2---:R-:W-:Y:S08]  /*176a0*/  HMMA.16816.F32 R52, R68.reuse, R76, R52 ;  /* 0x0000004c4434723c */ /* 0x044ff00000001834 */
[C---:B------:R-:W-:Y:S01]  /*176b0*/  HMMA.16816.F32 R56, R68.reuse, R78, R56 ;  /* 0x0000004e4438723c */ /* 0x040fe20000001838 */
[----:B------:R-:W2:Y:S07]  /*176c0*/  LDSM.16.MT88.4 R76, [R153+0x9800] ;  /* 0x00980000994c783b */ /* 0x000eae0000004200 */
[C---:B------:R-:W-:Y:S08]  /*176d0*/  HMMA.16816.F32 R60, R68.reuse, R84, R60 ;  /* 0x00000054443c723c */ /* 0x040ff0000000183c */
        /* <DEDUP_REMOVED lines=8> */
[C---:B------:R-:W-:Y:S07]  /*17760*/  HMMA.16816.F32 R84, R104.reuse, R74, R16 ;  /* 0x0000004a6854723c */ /* 0x040fee0000001810 */
[----:B------:R-:W-:Y:S01]  /*17770*/  FADD.FTZ R17, R109, R110 ;  /* 0x0000006e6d117221 */ /* 0x000fe20000010000 */
[C---:B--2---:R-:W-:Y:S04]  /*17780*/  HMMA.16816.F32 R80, R104.reuse, R76, R20 ;  /* 0x0000004c6850723c */ /* 0x044fe80000001814 */
[----:B------:R-:W-:Y:S04]  /*17790*/  FADD.FTZ R17, R108, R17 ;  /* 0x000000116c117221 */ /* 0x000fe80000010000 */
[C---:B------:R-:W-:Y:S04]  /*177a0*/  HMMA.16816.F32 R76, R104.reuse, R78, R24 ;  /* 0x0000004e684c723c */ /* 0x040fe80000001818 */
[----:B------:R-:W-:Y:S04]  /*177b0*/  FADD.FTZ R118, R118, R17 ;  /* 0x0000001176767221 */ /* 0x000fe80000010000 */
[C---:B---3--:R-:W-:Y:S04]  /*177c0*/  HMMA.16816.F32 R72, R104.reuse, R68, R28 ;  /* 0x000000446848723c */ /* 0x048fe8000000181c */
[----:B------:R-:W-:Y:S04]  /*177d0*/  FADD.FTZ R119, R119, R118 ;  /* 0x0000007677777221 */ /* 0x000fe80000010000 */
[C---:B------:R-:W-:Y:S04]  /*177e0*/  HMMA.16816.F32 R68, R104.reuse, R70, R32 ;  /* 0x000000466844723c */ /* 0x040fe80000001820 */
[----:B------:R-:W-:Y:S04]  /*177f0*/  FADD.FTZ R122, R122, R119 ;  /* 0x000000777a7a7221 */ /* 0x000fe80000010000 */
[C---:B----4-:R-:W-:Y:S04]  /*17800*/  HMMA.16816.F32 R36, R104.reuse, R4, R36 ;  /* 0x000000046824723c */ /* 0x050fe80000001824 */
[----:B------:R-:W-:Y:S04]  /*17810*/  FADD.FTZ R123, R123, R122 ;  /* 0x0000007a7b7b7221 */ /* 0x000fe80000010000 */
[C---:B------:R-:W-:Y:S01]  /*17820*/  HMMA.16816.F32 R40, R104.reuse, R6, R40 ;  /* 0x000000066828723c */ /* 0x040fe20000001828 */
[----:B------:R-:W2:Y:S03]  /*17830*/  LDSM.16.MT88.4 R4, [R152+0xb800] ;  /* 0x00b800009804783b */ /* 0x000ea60000004200 */
[----:B------:R-:W-:Y:S04]  /*17840*/  FADD.FTZ R126, R126, R123 ;  /* 0x0000007b7e7e7221 */ /* 0x000fe80000010000 */
[C---:B-----5:R-:W-:Y:S04]  /*17850*/  HMMA.16816.F32 R44, R104.reuse, R8, R44 ;  /* 0x00000008682c723c */ /* 0x060fe8000000182c */
[----:B------:R-:W-:Y:S03]  /*17860*/  FADD.FTZ R127, R127, R126 ;  /* 0x0000007e7f7f7221 */ /* 0x000fe60000010000 */
        /* <DEDUP_REMOVED lines=10> */
[----:B------:R-:W-:Y:S01]  /*17910*/  FADD.FTZ R9, R120, R9 ;  /* 0x0000000978097221 */ /* 0x000fe20000010000 */
[----:B------:R-:W-:Y:S01]  /*17920*/  MOV R0, R3 ;  /* 0x0000000300007202 */ /* 0x000fe20000000f00 */
        /* <DEDUP_REMOVED lines=12> */
[----:B------:R-:W-:Y:S04]  /*179f0*/  FADD.FTZ R136, R136, R133 ;  /* 0x0000008588887221 */ /* 0x000fe80000010000 */
[----:B------:R-:W-:Y:S01]  /*17a00*/  FADD.FTZ R181, R137, R136 ;  /* 0x0000008889b57221 */ /* 0x000fe20000010000 */
[----:B------:R-:W-:-:S05]  /*17a10*/  @P0 BRA `(.L_x_6386) ;  /* 0xffffd0d000000947 */ /* 0x000fca000383ffff */
.L_x_6382:
        /* <DEDUP_REMOVED lines=23> */
[----:B------:R-:W-:-:S02]  /*17b90*/  FSETP.NE.FTZ.AND P3, PT, R2, RZ, PT ;  /* 0x000000ff0200720b */ /* 0x000fc40003f75000 */
[----:B------:R-:W-:Y:S02]  /*17ba0*/  LEA.HI R5, R5, R12, RZ, 0x3 ;  /* 0x0000000c05057211 */ /* 0x000fe400078f18ff */
[----:B------:R-:W-:Y:S02]  /*17bb0*/  LEA.HI R9, R9, R0, RZ, 0x5 ;  /* 0x0000000009097211 */ /* 0x000fe400078f28ff */
[----:B------:R-:W-:Y:S02]  /*17bc0*/  LOP3.LUT R5, R5, 0xfffffff8, RZ, 0xc0, !PT ;  /* 0xfffffff805057812 */ /* 0x000fe400078ec0ff */
        /* <DEDUP_REMOVED lines=8> */
[C---:B------:R-:W-:Y:S02]  /*17c50*/  LOP3.LUT R14, R5.reuse, 0x1, RZ, 0xc0, !PT ;  /* 0x00000001050e7812 */ /* 0x040fe400078ec0ff */
[----:B------:R-:W-:Y:S02]  /*17c60*/  LEA R12, R10, R15, 0x9 ;  /* 0x0000000f0a0c7211 */ /* 0x000fe400078e48ff */
[----:B------:R-:W-:-:S02]  /*17c70*/  SHF.L.U32 R17, R5, 0x6, RZ ;  /* 0x0000000605117819 */ /* 0x000fc400000006ff */
[----:B------:R-:W-:Y:S01]  /*17c80*/  SHF.L.U32 R13, R8, 0x6, RZ ;  /* 0x00000006080d7819 */ /* 0x000fe200000006ff */
[----:B-1----:R-:W-:Y:S01]  /*17c90*/  FMUL.FTZ R96, R7, R96 ;  /* 0x0000006007607220 */ /* 0x002fe20000410000 */
[----:B------:R-:W-:Y:S01]  /*17ca0*/  LEA.HI R15, R11, R11, RZ, 0x1 ;  /* 0x0000000b0b0f7211 */ /* 0x000fe200078f08ff */
[C---:B------:R-:W-:Y:S01]  /*17cb0*/  FMUL.FTZ R97, R7.reuse, R97 ;  /* 0x0000006107617220 */ /* 0x040fe20000410000 */
[----:B------:R-:W-:Y:S01]  /*17cc0*/  ISETP.NE.U32.AND P0, PT, R14, 0x1, PT ;  /* 0x000000010e00780c */ /* 0x000fe20003f05070 */
[----:B------:R-:W-:Y:S01]  /*17cd0*/  FMUL.FTZ R92, R7, R92 ;  /* 0x0000005c075c7220 */ /* 0x000fe20000410000 */
[----:B------:R-:W-:Y:S01]  /*17ce0*/  LOP3.LUT R17, R17, 0x1c0, RZ, 0xc0, !PT ;  /* 0x000001c011117812 */ /* 0x000fe200078ec0ff */
[----:B------:R-:W-:Y:S01]  /*17cf0*/  FMUL.FTZ R93, R7, R93 ;  /* 0x0000005d075d7220 */ /* 0x000fe20000410000 */
[----:B------:R-:W-:Y:S01]  /*17d00*/  LOP3.LUT R13, R13, 0x1c0, RZ, 0xc0, !PT ;  /* 0x000001c00d0d7812 */ /* 0x000fe200078ec0ff */
[C---:B--2---:R-:W-:Y:S01]  /*17d10*/  FMUL.FTZ R99, R6.reuse, R99 ;  /* 0x0000006306637220 */ /* 0x044fe20000410000 */
[----:B------:R-:W-:Y:S01]  /*17d20*/  SHF.L.U32 R14, R15, 0x2, RZ ;  /* 0x000000020f0e7819 */ /* 0x000fe200000006ff */
[C---:B------:R-:W-:Y:S01]  /*17d30*/  FMUL.FTZ R98, R6.reuse, R98 ;  /* 0x0000006206627220 */ /* 0x040fe20000410000 */
[----:B------:R-:W-:Y:S01]  /*17d40*/  LEA.HI R17, R17, R17, RZ, 0x1d ;  /* 0x0000001111117211 */ /* 0x000fe200078fe8ff */
[C---:B------:R-:W-:Y:S01]  /*17d50*/  FMUL.FTZ R95, R6.reuse, R95 ;  /* 0x0000005f065f7220 */ /* 0x040fe20000410000 */
[----:B------:R-:W-:Y:S01]  /*17d60*/  LOP3.LUT R14, R13, 0x38, R14, 0xf8, !PT ;  /* 0x000000380d0e7812 */ /* 0x000fe200078ef80e */
[----:B------:R-:W-:Y:S01]  /*17d70*/  FMUL.FTZ R94, R6, R94 ;  /* 0x0000005e065e7220 */ /* 0x000fe20000410000 */
        /* <DEDUP_REMOVED lines=22> */
[----:B------:R-:W-:Y:S01]  /*17ee0*/  @P4 MUFU.LG2 R4, R4 ;  /* 0x0000000400044308 */ /* 0x000fe20000000c00 */
[----:B------:R-:W-:-:S02]  /*17ef0*/  FMUL.FTZ R82, R6, R82 ;  /* 0x0000005206527220 */ /* 0x000fc40000410000 */
[C---:B------:R-:W-:Y:S02]  /*17f00*/  FMUL.FTZ R76, R7.reuse, R76 ;  /* 0x0000004c074c7220 */ /* 0x040fe40000410000 */
[C---:B------:R-:W-:Y:S02]  /*17f10*/  FMUL.FTZ R77, R7.reuse, R77 ;  /* 0x0000004d074d7220 */ /* 0x040fe40000410000 */
[C---:B------:R-:W-:Y:S01]  /*17f20*/  FMUL.FTZ R79, R6.reuse, R79 ;  /* 0x0000004f064f7220 */ /* 0x040fe20000410000 */
[----:B------:R-:W1:Y:S01]  /*17f30*/  @P3 MUFU.LG2 R2, R2 ;  /* 0x0000000200023308 */ /* 0x000e620000000c00 */
        /* <DEDUP_REMOVED lines=59> */
[----:B------:R1:W-:Y:S04]  /*182f0*/  STS.64 [R17], R80 ;  /* 0x0000005011007388 */ /* 0x0003e80000000a00 */
[----:B------:R-:W2:Y:S04]  /*18300*/  S2R R6, SR_CTAID.Y ;  /* 0x0000000000067919 */ /* 0x000ea80000002600 */
[----:B------:R-:W-:Y:S04]  /*18310*/  STS.64 [R17+0x800], R82 ;  /* 0x0008005211007388 */ /* 0x000fe80000000a00 */
[----:B------:R-:W-:Y:S04]  /*18320*/  STS.64 [R18], R76 ;  /* 0x0000004c12007388 */ /* 0x000fe80000000a00 */
[----:B------:R-:W-:Y:S04]  /*18330*/  STS.64 [R18+0x800], R78 ;  /* 0x0008004e12007388 */ /* 0x000fe80000000a00 */
[----:B------:R-:W-:Y:S04]  /*18340*/  STS.64 [R19], R72 ;  /* 0x0000004813007388 */ /* 0x000fe80000000a00 */
[----:B------:R-:W-:Y:S04]  /*18350*/  STS.64 [R19+0x800], R74 ;  /* 0x0008004a13007388 */ /* 0x000fe80000000a00 */
[----:B-1----:R-:W1:Y:S01]  /*18360*/  S2R R80, SR_CTAID.Z ;  /* 0x0000000000507919 */ /* 0x002e620000002700 */
[----:B--2---:R-:W-:-:S03]  /*18370*/  IMAD R6, R6, c[0x0][0x210], R169 ;  /* 0x0000840006067a24 */ /* 0x004fc600078e02a9 */
        /* <DEDUP_REMOVED lines=19> */
[----:B------:R-:W-:Y:S01]  /*184b0*/  BAR.SYNC.DEFER_BLOCKING 0x0 ;  /* 0x0000000000007b1d */ /* 0x000fe20000010000 */
[----:B---3--:R-:W-:-:S02]  /*184c0*/  IADD3 R65, -R169, RZ, RZ ;  /* 0x000000ffa9417210 */ /* 0x008fc40007ffe1ff */
[----:B------:R-:W-:Y:S02]  /*184d0*/  SHF.L.U32 R64, R11, 0x2, RZ ;  /* 0x000000020b407819 */ /* 0x000fe400000006ff */
[----:B----4-:R-:W-:Y:S01]  /*184e0*/  LOP3.LUT R67, R9, 0xffffffe0, RZ, 0xc0, !PT ;  /* 0xffffffe009437812 */ /* 0x010fe200078ec0ff */
[----:B-1----:R-:W-:Y:S01]  /*184f0*/  IMAD R65, R65, c[0x0][0x1c0], R80 ;  /* 0x0000700041417a24 */ /* 0x002fe200078e0250 */
[----:B--2---:R-:W-:Y:S01]  /*18500*/  SHF.L.U32 R9, R7, 0x6, RZ ;  /* 0x0000000607097819 */ /* 0x004fe200000006ff */
[----:B------:R-:W1:Y:S01]  /*18510*/  LDS.128 R76, [R5.X4] ;  /* 0x00000000054c7984 */ /* 0x000e620000004c00 */
[----:B------:R-:W-:Y:S01]  /*18520*/  IADD3 R67, -R67, R0, RZ ;  /* 0x0000000043437210 */ /* 0x000fe20007ffe1ff */
[----:B------:R-:W-:Y:S01]  /*18530*/  IMAD R6, R6, c[0x0][0x1c0], R65 ;  /* 0x0000700006067a24 */ /* 0x000fe200078e0241 */
[----:B------:R-:W-:Y:S01]  /*18540*/  SHF.R.S32.HI R65, RZ, 0x1f, R10 ;  /* 0x0000001fff417819 */ /* 0x000fe2000001140a */
[----:B------:R-:W2:Y:S01]  /*18550*/  LDS.128 R72, [R5.X4+0x800] ;  /* 0x0008000005487984 */ /* 0x000ea20000004c00 */
[----:B------:R-:W-:Y:S01]  /*18560*/  LOP3.LUT P0, RZ, R67, 0x3, RZ, 0xc0, !PT ;  /* 0x0000000343ff7812 */ /* 0x000fe2000780c0ff */
[----:B------:R-:W-:Y:S01]  /*18570*/  IMAD R6, R6, c[0x0][0x214], R9 ;  /* 0x0000850006067a24 */ /* 0x000fe200078e0209 */
[----:B------:R-:W-:Y:S01]  /*18580*/  LEA.HI R65, R65, R10, RZ, 0x2 ;  /* 0x0000000a41417211 */ /* 0x000fe200078f10ff */
[----:B------:R-:W-:Y:S01]  /*18590*/  @P4 FMUL.FTZ R9, R4, 0.69314718246459960938 ;  /* 0x3f31721804094820 */ /* 0x000fe20000410000 */
[----:B------:R-:W3:Y:S01]  /*185a0*/  LDS.128 R68, [R5.X4+0x1000] ;  /* 0x0010000005447984 */ /* 0x000ee20000004c00 */
[----:B------:R-:W-:-:S02]  /*185b0*/  MOV R0, 0xff800000 ;  /* 0xff80000000007802 */ /* 0x000fc40000000f00 */
[----:B------:R-:W-:Y:S01]  /*185c0*/  LOP3.LUT R65, R65, 0xffffffc, RZ, 0xc0, !PT ;  /* 0x0ffffffc41417812 */ /* 0x000fe200078ec0ff */
[----:B------:R-:W4:Y:S01]  /*185d0*/  LDS.128 R56, [R5.X4+0x1800] ;  /* 0x0018000005387984 */ /* 0x000f220000004c00 */
[----:B------:R-:W-:Y:S02]  /*185e0*/  @P4 FFMA.FTZ R0, R100, c[0x0][0x238], R9 ;  /* 0x00008e0064004a23 */ /* 0x000fe40000010009 */
[----:B------:R-:W-:Y:S01]  /*185f0*/  IADD3 R10, R10, -R65, RZ ;  /* 0x800000410a0a7210 */ /* 0x000fe20007ffe0ff */
[----:B------:R-:W1:Y:S01]  /*18600*/  LDS.128 R52, [R5.X4+0x2000] ;  /* 0x0020000005347984 */ /* 0x000e620000004c00 */
[----:B------:R-:W-:Y:S02]  /*18610*/  SHF.R.S32.HI R65, RZ, 0x1f, R64 ;  /* 0x0000001fff417819 */ /* 0x000fe40000011440 */
[----:B------:R-:W-:Y:S01]  /*18620*/  LEA R177, R10, R177, 0x4 ;  /* 0x000000b10ab17211 */ /* 0x000fe200078e20ff */
        /* <DEDUP_REMOVED lines=25> */
.L_x_6388:
[----:B--234-:R-:W-:Y:S05]  /*187c0*/  BSYNC B0 ;  /* 0x0000000000007941 */ /* 0x01cfea0003800000 */
.L_x_6387:
        /* <DEDUP_REMOVED lines=16> */
.L_x_6390:
[----:B------:R-:W-:Y:S05]  /*188d0*/  BSYNC B0 ;  /* 0x0000000000007941 */ /* 0x000fea0003800000 */
.L_x_6389:
        /* <DEDUP_REMOVED lines=8> */
.L_x_6392:
[----:B------:R-:W-:Y:S05]  /*18960*/  BSYNC B0 ;  /* 0x0000000000007941 */ /* 0x000fea0003800000 */
.L_x_6391:
        /* <DEDUP_REMOVED lines=8> */
.L_x_6394:
[----:B------:R-:W-:Y:S05]  /*189f0*/  BSYNC B0 ;  /* 0x0000000000007941 */ /* 0x000fea0003800000 */
.L_x_6393:
        /* <DEDUP_REMOVED lines=8> */
.L_x_6396:
[----:B------:R-:W-:Y:S05]  /*18a80*/  BSYNC B0 ;  /* 0x0000000000007941 */ /* 0x000fea0003800000 */
.L_x_6395:
        /* <DEDUP_REMOVED lines=8> */
.L_x_6398:
[----:B------:R-:W-:Y:S05]  /*18b10*/  BSYNC B0 ;  /* 0x0000000000007941 */ /* 0x000fea0003800000 */
.L_x_6397:
        /* <DEDUP_REMOVED lines=8> */
.L_x_6400:
[----:B------:R-:W-:Y:S05]  /*18ba0*/  BSYNC B0 ;  /* 0x0000000000007941 */ /* 0x000fea0003800000 */
.L_x_6399:
        /* <DEDUP_REMOVED lines=8> */
.L_x_6402:
[----:B------:R-:W-:Y:S05]  /*18c30*/  BSYNC B0 ;  /* 0x0000000000007941 */ /* 0x000fea0003800000 */
.L_x_6401:
        /* <DEDUP_REMOVED lines=9> */
.L_x_6403:
        /* <DEDUP_REMOVED lines=11> */
.L_x_8267:


//--------------------- .text._ZN5flash24flash_fwd_splitkv_kernelI23Flash_fwd_kernel_traitsILi128ELi64ELi64ELi4ELb0ELb0EN7cutlass6half_tE19Flash_kernel_traitsILi128ELi64ELi64ELi4ES3_EELb1ELb0ELb0ELb1ELb1ELb0ELb0ELb0EEEvNS_16Flash_fwd_paramsE --------------------------
	.section	.text._ZN5flash24flash_fwd_splitkv_kernelI23Flash_fwd_kernel_traitsILi128ELi64ELi64ELi4ELb0ELb0EN7cutlass6half_tE19Flash_kernel_traitsILi128ELi64ELi64ELi4ES3_EELb1ELb0ELb0ELb1ELb1ELb0ELb0ELb0EEEvNS_16Flash_fwd_paramsE,"ax",@progbits
	.sectioninfo	@"SHI_REGISTERS=182"
	.align	128
        .global         _ZN5flash24flash_fwd_splitkv_kernelI23Flash_fwd_kernel_traitsILi128ELi64ELi64ELi4ELb0ELb0EN7cutlass6half_tE19Flash_kernel_traitsILi128ELi64ELi64ELi4ES3_EELb1ELb0ELb0ELb1ELb1ELb0ELb0ELb0EEEvNS_16Flash_fwd_paramsE
        .type           _ZN5flash24flash_fwd_splitkv_kernelI23Flash_fwd_kernel_traitsILi128ELi64ELi64ELi4ELb0ELb0EN7cutlass6half_tE19Flash_kernel_traitsILi128ELi64ELi64ELi4ES3_EELb1ELb0ELb0ELb1ELb1ELb0ELb0ELb0EEEvNS_16Flash_fwd_paramsE,@function
        .size           _ZN5flash24flash_fwd_splitkv_kernelI23Flash_fwd_kernel_traitsILi128ELi64ELi64ELi4ELb0ELb0EN7cutlass6half_tE19Flash_kernel_traitsILi128ELi64ELi64ELi4ES3_EELb1ELb0ELb0ELb1ELb1ELb0ELb0ELb0EEEvNS_16Flash_fwd_paramsE,(.L_x_8268 - _ZN5flash24flash_fwd_splitkv_kernelI23Flash_fwd_kernel_traitsILi128ELi64ELi64ELi4ELb0ELb0EN7cutlass6half_tE19Flash_kernel_traitsILi128ELi64ELi64ELi4ES3_EELb1ELb0ELb0ELb1ELb1ELb0ELb0ELb0EEEvNS_16Flash_fwd_paramsE)
        .other          _ZN5flash24flash_fwd_splitkv_kernelI23Flash_fwd_kernel_traitsILi128ELi64ELi64ELi4ELb0ELb0EN7cutlass6half_tE19Flash_kernel_traitsILi128ELi64ELi64ELi4ES3_EELb1ELb0ELb0ELb1ELb1ELb0ELb0ELb0EEEvNS_16Flash_fwd_paramsE,@"STO_CUDA_ENTRY STV_DEFAULT"
_ZN5flash24flash_fwd_splitkv_kernelI23Flash_fwd_kernel_traitsILi128ELi64ELi64ELi4ELb0ELb0EN7cutlass6half_tE19Flash_kernel_traitsILi128ELi64ELi64ELi4ES3_EELb1ELb0ELb0ELb1ELb1ELb0ELb0ELb0EEEvNS_16Flash_fwd_paramsE:
.text._ZN5flash24flash_fwd_splitkv_kernelI23Flash_fwd_kernel_traitsILi128ELi64ELi64ELi4ELb0ELb0EN7cutlass6half_tE19Flash_kernel_traitsILi128ELi64ELi64ELi4ES3_EELb1ELb0ELb0ELb1ELb1ELb0ELb0ELb0EEEvNS_16Flash_fwd_paramsE:
        /* <DEDUP_REMOVED lines=117> */
.L_x_6404:
        /* <DEDUP_REMOVED lines=19> */
.L_x_6405:
        /* <DEDUP_REMOVED lines=65> */
[----:B------:R-:W-:Y:S02]  /*0c90*/  IMAD R15, R13, c[0x0][0x1b4], R0 ;  /* 0x00006d000d0f7a24 */ /* 0x000fe400078e0200 */
[----:B------:R-:W-:-:S04]  /*0ca0*/  IMAD.WIDE.U32 R18, R11, c[0x0][0x198], R18 ;  /* 0x000066000b127a25 */ /* 0x000fc800078e0012 */
[----:B------:R-:W-:Y:S02]  /*0cb0*/  IMAD.IADD R19, R19, 0x1, R5 ;  /* 0x0000000113137824 */ /* 0x000fe400078e0205 */
[----:B------:R-:W-:-:S04]  /*0cc0*/  IMAD.WIDE.U32 R4, R4, c[0x0][0x188], RZ ;  /* 0x0000620004047a25 */ /* 0x000fc800078e00ff */
[----:B------:R-:W-:Y:S01]  /*0cd0*/  IMAD.WIDE.U32 R18, R13, c[0x0][0x1b0], R18 ;  /* 0x00006c000d127a25 */ /* 0x000fe200078e0012 */
[----:B------:R-:W-:-:S03]  /*0ce0*/  IADD3 R17, R5, R17, RZ ;  /* 0x0000001105117210 */ /* 0x000fc60007ffe0ff */
[----:B------:R-:W-:Y:S01]  /*0cf0*/  IMAD.IADD R15, R19, 0x1, R15 ;  /* 0x00000001130f7824 */ /* 0x000fe200078e020f */
[----:B------:R-:W-:Y:S01]  /*0d00*/  MOV R16, R18 ;  /* 0x0000001200107202 */ /* 0x000fe20000000f00 */
[----:B------:R-:W-:Y:S05]  /*0d10*/  BRA `(.L_x_6407) ;  /* 0x0000035000007947 */ /* 0x000fea0003800000 */
.L_x_6406:
        /* <DEDUP_REMOVED lines=35> */
[----:B------:R-:W-:Y:S01]  /*0f50*/  @!P1 IMAD.MOV R13, RZ, RZ, -R13 ;  /* 0x000000ffff0d9224 */ /* 0x000fe200078e0a0d */
[----:B------:R-:W-:Y:S01]  /*0f60*/  @!P0 LOP3.LUT R13, RZ, c[0x0][0x1c8], RZ, 0x33, !PT ;  /* 0x00007200ff0d8a12 */ /* 0x000fe200078e33ff */
[----:B------:R-:W-:Y:S02]  /*0f70*/  IMAD R5, R17, c[0x0][0x180], RZ ;  /* 0x0000600011057a24 */ /* 0x000fe400078e02ff */
[----:B------:R-:W-:Y:S01]  /*0f80*/  IMAD.WIDE.U32 R18, R2, c[0x0][0x180], R18 ;  /* 0x0000600002127a25 */ /* 0x000fe200078e0012 */
[----:B------:R-:W-:-:S03]  /*0f90*/  SHF.R.S32.HI R12, RZ, 0x1f, R13 ;  /* 0x0000001fff0c7819 */ /* 0x000fc6000001140d */
[----:B------:R-:W-:Y:S01]  /*0fa0*/  IMAD R0, R2, c[0x0][0x184], R5 ;  /* 0x0000610002007a24 */ /* 0x000fe200078e0205 */
[----:B------:R-:W-:Y:S01]  /*0fb0*/  IADD3 R5, R21, R4, RZ ;  /* 0x0000000415057210 */ /* 0x000fe20007ffe0ff */
[----:B------:R-:W-:Y:S01]  /*0fc0*/  IMAD R17, R17, c[0x0][0x188], RZ ;  /* 0x0000620011117a24 */ /* 0x000fe200078e02ff */
[----:B------:R-:W-:Y:S01]  /*0fd0*/  MOV R4, R20 ;  /* 0x0000001400047202 */ /* 0x000fe20000000f00 */
[----:B------:R-:W-:Y:S02]  /*0fe0*/  IMAD.IADD R19, R19, 0x1, R0 ;  /* 0x0000000113137824 */ /* 0x000fe400078e0200 */
        /* <DEDUP_REMOVED lines=8> */
.L_x_6407:
        /* <DEDUP_REMOVED lines=11> */
[----:B------:R-:W-:Y:S01]  /*1120*/  UMOV UR8, 0x5 ;  /* 0x0000000500087882 */ /* 0x000fe20000000000 */
[----:B------:R-:W-:Y:S01]  /*1130*/  SHF.R.S32.HI R24, RZ, 0x4, R5 ;  /* 0x00000004ff187819 */ /* 0x000fe20000011405 */
[----:B------:R-:W-:Y:S01]  /*1140*/  IMAD.IADD R2, R6, 0x1, -R7 ;  /* 0x0000000106027824 */ /* 0x000fe200078e0a07 */
[----:B------:R-:W-:Y:S01]  /*1150*/  SHF.R.S32.HI R9, RZ, 0x1f, R14 ;  /* 0x0000001fff097819 */ /* 0x000fe2000001140e */
[----:B------:R-:W-:Y:S01]  /*1160*/  IMAD.SHL.U32 R19, R26, 0x40, RZ ;  /* 0x000000401a137824 */ /* 0x000fe200078e00ff */
[C---:B------:R-:W-:Y:S01]  /*1170*/  LEA.HI R7, R5.reuse, R24, RZ, 0x1 ;  /* 0x0000001805077211 */ /* 0x040fe200078f08ff */
[----:B------:R-:W-:Y:S01]  /*1180*/  IMAD.SHL.U32 R166, R2, 0x8, RZ ;  /* 0x0000000802a67824 */ /* 0x000fe200078e00ff */
[----:B------:R-:W-:Y:S01]  /*1190*/  LOP3.LUT R5, R5, 0xfffffff0, RZ, 0xc0, !PT ;  /* 0xfffffff005057812 */ /* 0x000fe200078ec0ff */
[----:B------:R-:W-:Y:S01]  /*11a0*/  IMAD R9, R9, c[0x0][0x1a8], RZ ;  /* 0x00006a0009097a24 */ /* 0x000fe200078e02ff */
[----:B------:R-:W-:Y:S01]  /*11b0*/  LOP3.LUT R19, R19, 0x1c0, RZ, 0xc0, !PT ;  /* 0x000001c013137812 */ /* 0x000fe200078ec0ff */
[----:B------:R-:W-:Y:S01]  /*11c0*/  USHF.L.U64.HI UR5, UR4, UR8, UR5 ;  /* 0x0000000804057299 */ /* 0x000fe20008010205 */
[----:B------:R-:W-:Y:S01]  /*11d0*/  LOP3.LUT R7, R7, 0xfffffffe, RZ, 0xc0, !PT ;  /* 0xfffffffe07077812 */ /* 0x000fe200078ec0ff */
[----:B------:R-:W-:Y:S01]  /*11e0*/  IMAD R9, R14, c[0x0][0x1ac], R9 ;  /* 0x00006b000e097a24 */ /* 0x000fe200078e0209 */
[--C-:B------:R-:W-:Y:S01]  /*11f0*/  LOP3.LUT R18, R19, 0x38, R166.reuse, 0xf8, !PT ;  /* 0x0000003813127812 */ /* 0x100fe200078ef8a6 */
[----:B------:R-:W-:Y:S01]  /*1200*/  ULDC.64 UR6, c[0x0][0x198] ;  /* 0x0000660000067ab9 */ /* 0x000fe20000000a00 */
[----:B------:R-:W-:Y:S01]  /*1210*/  SHF.R.U32.HI R19, RZ, 0x3, R19 ;  /* 0x00000003ff137819 */ /* 0x000fe20000011613 */
[----:B------:R-:W-:Y:S01]  /*1220*/  IMAD.IADD R7, R24, 0x1, -R7 ;  /* 0x0000000118077824 */ /* 0x000fe200078e0a07 */
[----:B------:R-:W-:Y:S01]  /*1230*/  SHF.R.S32.HI R167, RZ, 0x1f, R166 ;  /* 0x0000001fffa77819 */ /* 0x000fe200000114a6 */
[----:B------:R-:W-:Y:S01]  /*1240*/  USHF.L.U32 UR12, UR6, 0x5, URZ ;  /* 0x00000005060c7899 */ /* 0x000fe2000800063f */
[----:B------:R-:W-:Y:S01]  /*1250*/  LOP3.LUT R19, R18, R19, RZ, 0x3c, !PT ;  /* 0x0000001312137212 */ /* 0x000fe200078e3cff */
[----:B------:R-:W-:Y:S01]  /*1260*/  IMAD.IADD R18, R6, 0x1, -R5 ;  /* 0x0000000106127824 */ /* 0x000fe200078e0a05 */
[C---:B------:R-:W-:Y:S01]  /*1270*/  IADD3 R32, P0, R166.reuse, R4, RZ ;  /* 0x00000004a6207210 */ /* 0x040fe20007f1e0ff */
[C---:B------:R-:W-:Y:S01]  /*1280*/  IMAD R5, R25.reuse, c[0x0][0x17c], R20 ;  /* 0x00005f0019057a24 */ /* 0x040fe200078e0214 */
[----:B------:R-:W-:Y:S01]  /*1290*/  IADD3 R34, P1, R166, R16, RZ ;  /* 0x00000010a6227210 */ /* 0x000fe20007f3e0ff */
[----:B------:R-:W-:Y:S01]  /*12a0*/  IMAD.WIDE.U32 R24, R25, c[0x0][0x178], R166 ;  /* 0x00005e0019187a25 */ /* 0x000fe200078e00a6 */
[----:B------:R-:W-:Y:S01]  /*12b0*/  SHF.R.S32.HI R27, RZ, 0x1f, R26 ;  /* 0x0000001fff1b7819 */ /* 0x000fe2000001141a */
[----:B------:R-:W-:Y:S01]  /*12c0*/  USHF.L.U64.HI UR7, UR6, UR8, UR7 ;  /* 0x0000000806077299 */ /* 0x000fe20008010207 */
[----:B------:R-:W-:Y:S01]  /*12d0*/  LEA.HI R20, R29, R6, RZ, 0x6 ;  /* 0x000000061d147211 */ /* 0x000fe200078f30ff */
[----:B------:R-:W-:Y:S01]  /*12e0*/  IMAD.IADD R25, R25, 0x1, R5 ;  /* 0x0000000119197824 */ /* 0x000fe200078e0205 */
[----:B------:R-:W-:Y:S01]  /*12f0*/  SHF.R.S32.HI R21, RZ, 0x1f, R18 ;  /* 0x0000001fff157819 */ /* 0x000fe20000011412 */
[----:B------:R-:W-:Y:S01]  /*1300*/  IMAD.X R33, R167, 0x1, R17, P0 ;  /* 0x00000001a7217824 */ /* 0x000fe200000e0611 */
[----:B------:R-:W-:Y:S01]  /*1310*/  IADD3 R11, P0, R26, R11, RZ ;  /* 0x0000000b1a0b7210 */ /* 0x000fe20007f1e0ff */
[----:B------:R-:W-:Y:S01]  /*1320*/  IMAD.WIDE.U32 R24, R14, c[0x0][0x1a8], R24 ;  /* 0x00006a000e187a25 */ /* 0x000fe200078e0018 */
[----:B------:R-:W-:-:S02]  /*1330*/  LEA.HI R4, R21, R18, RZ, 0x3 ;  /* 0x0000001215047211 */ /* 0x000fc400078f18ff */
[----:B------:R-:W-:Y:S01]  /*1340*/  LEA.HI R29, R29, R6, RZ, 0x5 ;  /* 0x000000061d1d7211 */ /* 0x000fe200078f28ff */
[----:B------:R-:W-:Y:S01]  /*1350*/  IMAD.SHL.U32 R14, R2, 0x40, RZ ;  /* 0x00000040020e7824 */ /* 0x000fe200078e00ff */
[----:B------:R-:W-:Y:S01]  /*1360*/  LOP3.LUT R17, R4, 0xfffffff8, RZ, 0xc0, !PT ;  /* 0xfffffff804117812 */ /* 0x000fe200078ec0ff */
[----:B------:R-:W-:Y:S01]  /*1370*/  IMAD.IADD R25, R25, 0x1, R9 ;  /* 0x0000000119197824 */ /* 0x000fe200078e0209 */
[----:B------:R-:W-:Y:S01]  /*1380*/  SHF.R.S32.HI R30, RZ, 0x5, R29 ;  /* 0x00000005ff1e7819 */ /* 0x000fe2000001141d */
[----:B------:R-:W-:Y:S01]  /*1390*/  IMAD.X R35, R167, 0x1, R15, P1 ;  /* 0x00000001a7237824 */ /* 0x000fe200008e060f */
[----:B------:R-:W-:Y:S01]  /*13a0*/  LOP3.LUT R9, R14, 0x1c0, RZ, 0xc0, !PT ;  /* 0x000001c00e097812 */ /* 0x000fe200078ec0ff */
[----:B------:R-:W-:-:S03]  /*13b0*/  IMAD.WIDE R22, R23, 0x40, R26 ;  /* 0x0000004017167825 */ /* 0x000fc600078e021a */
[----:B------:R-:W-:Y:S01]  /*13c0*/  LOP3.LUT R0, R9, 0x8, R0, 0xf8, !PT ;  /* 0x0000000809007812 */ /* 0x000fe200078ef800 */
[----:B------:R-:W-:Y:S02]  /*13d0*/  IMAD R15, R27, c[0x0][0x198], RZ ;  /* 0x000066001b0f7a24 */ /* 0x000fe400078e02ff */
[----:B------:R-:W-:Y:S01]  /*13e0*/  IMAD.WIDE.U32 R32, R13, c[0x0][0x1b8], R32 ;  /* 0x00006e000d207a25 */ /* 0x000fe200078e0020 */
[----:B------:R-:W-:-:S03]  /*13f0*/  SHF.R.U32.HI R13, RZ, 0x3, R9 ;  /* 0x00000003ff0d7819 */ /* 0x000fc60000011609 */
[----:B------:R-:W-:Y:S01]  /*1400*/  IMAD R15, R26, c[0x0][0x19c], R15 ;  /* 0x000067001a0f7a24 */ /* 0x000fe200078e020f */
[----:B------:R-:W-:Y:S01]  /*1410*/  LOP3.LUT R0, R0, R13, RZ, 0x3c, !PT ;  /* 0x0000000d00007212 */ /* 0x000fe200078e3cff */
[----:B------:R-:W-:-:S04]  /*1420*/  IMAD.WIDE.U32 R34, R26, c[0x0][0x198], R34 ;  /* 0x000066001a227a25 */ /* 0x000fc800078e0022 */
[----:B------:R-:W-:Y:S02]  /*1430*/  IMAD R9, R23, c[0x0][0x190], RZ ;  /* 0x0000640017097a24 */ /* 0x000fe400078e02ff */
        /* <DEDUP_REMOVED lines=9> */
[----:B------:R-:W-:Y:S02]  /*14d0*/  IMAD.SHL.U32 R20, R20, 0x8, RZ ;  /* 0x0000000814147824 */ /* 0x000fe400078e00ff */
[----:B------:R-:W-:Y:S01]  /*14e0*/  IMAD.IADD R5, R18, 0x1, -R17 ;  /* 0x0000000112057824 */ /* 0x000fe200078e0a11 */
[----:B------:R-:W-:Y:S01]  /*14f0*/  LEA.HI.X R13, R22, c[0x0][0x164], R9, 0x1, P0 ;  /* 0x00005900160d7a11 */ /* 0x000fe200000f0c09 */
[----:B------:R-:W-:Y:S01]  /*1500*/  IMAD R10, R10, c[0x0][0x1a0], RZ ;  /* 0x000068000a0a7a24 */ /* 0x000fe200078e02ff */
[----:B------:R-:W-:Y:S01]  /*1510*/  IADD3 R14, P0, R12, UR9, RZ ;  /* 0x000000090c0e7c10 */ /* 0x000fe2000ff1e0ff */
[----:B------:R-:W-:Y:S01]  /*1520*/  IMAD.WIDE.U32 R32, R11, c[0x0][0x1a0], R32 ;  /* 0x000068000b207a25 */ /* 0x000fe200078e0020 */
[----:B------:R-:W-:-:S02]  /*1530*/  LOP3.LUT R19, R19, 0x7ffffe00, R20, 0xf8, !PT ;  /* 0x7ffffe0013137812 */ /* 0x000fc400078ef814 */
[----:B------:R-:W-:Y:S01]  /*1540*/  IADD3.X R15, R13, UR5, RZ, P0, !PT ;  /* 0x000000050d0f7c10 */ /* 0x000fe200087fe4ff */
[----:B------:R-:W-:Y:S01]  /*1550*/  IMAD R10, R11, c[0x0][0x1a4], R10 ;  /* 0x000069000b0a7a24 */ /* 0x000fe200078e020a */
[----:B------:R-:W-:Y:S01]  /*1560*/  IADD3 R16, P0, R14, UR9, RZ ;  /* 0x000000090e107c10 */ /* 0x000fe2000ff1e0ff */
[----:B------:R-:W-:Y:S02]  /*1570*/  IMAD.SHL.U32 R165, R19, 0x2, RZ ;  /* 0x0000000213a57824 */ /* 0x000fe400078e00ff */
[----:B------:R-:W-:Y:S01]  /*1580*/  IMAD.SHL.U32 R9, R5, 0x40, RZ ;  /* 0x0000004005097824 */ /* 0x000fe200078e00ff */
[----:B------:R-:W-:Y:S01]  /*1590*/  IADD3.X R17, R15, UR5, RZ, P0, !PT ;  /* 0x000000050f117c10 */ /* 0x000fe200087fe4ff */
[----:B------:R-:W-:Y:S01]  /*15a0*/  IMAD.IADD R159, R33, 0x1, R10 ;  /* 0x00000001219f7824 */ /* 0x000fe200078e020a */
[----:B------:R-:W-:Y:S01]  /*15b0*/  IADD3 R18, P0, R162, UR12, RZ ;  /* 0x0000000ca2127c10 */ /* 0x000fe2000ff1e0ff */
[----:B------:R-:W-:Y:S01]  /*15c0*/  @!PT LDS RZ, [RZ] ;  /* 0x00000000fffff984 */ /* 0x000fe20000000800 */
[----:B------:R-:W-:Y:S01]  /*15d0*/  @!PT LDS RZ, [RZ] ;  /* 0x00000000fffff984 */ /* 0x000fe20000000800 */
[----:B------:R-:W-:Y:S01]  /*15e0*/  @!PT LDS RZ, [RZ] ;  /* 0x00000000fffff984 */ /* 0x000fe20000000800 */
[----:B------:R1:W-:Y:S01]  /*15f0*/  LDGSTS.E.BYPASS.LTC128B.128 [R165], [R12.64] ;  /* 0x000000000ca57fae */ /* 0x0003e2000b901d4a */
[----:B------:R-:W-:Y:S01]  /*1600*/  IADD3 R20, P1, R16, UR9, RZ ;  /* 0x0000000910147c10 */ /* 0x000fe2000ff3e0ff */
[----:B------:R-:W-:Y:S01]  /*1610*/  IMAD R0, R7, 0x200, R0 ;  /* 0x0000020007007824 */ /* 0x000fe200078e0200 */
[----:B------:R-:W-:Y:S01]  /*1620*/  IADD3.X R19, R163, UR7, RZ, P0, !PT ;  /* 0x00000007a3137c10 */ /* 0x000fe200087fe4ff */
[----:B------:R1:W-:Y:S01]  /*1630*/  LDGSTS.E.BYPASS.LTC128B.128 [R165+0x2000], [R12.64+0x80] ;  /* 0x020000800ca57fae */ /* 0x0003e2000b901d4a */
[----:B------:R-:W-:Y:S01]  /*1640*/  IADD3.X R21, R17, UR5, RZ, P1, !PT ;  /* 0x0000000511157c10 */ /* 0x000fe20008ffe4ff */
[----:B------:R-:W-:Y:S01]  /*1650*/  ULDC.64 UR4, c[0x0][0x1a0] ;  /* 0x0000680000047ab9 */ /* 0x000fe20000000a00 */
[----:B------:R-:W-:Y:S01]  /*1660*/  IMAD.SHL.U32 R10, R7, 0x8, RZ ;  /* 0x00000008070a7824 */ /* 0x000fe200078e00ff */
[----:B------:R2:W-:Y:S01]  /*1670*/  LDGSTS.E.BYPASS.LTC128B.128 [R165+0x800], [R14.64] ;  /* 0x008000000ea57fae */ /* 0x0005e2000b901d4a */
[----:B------:R-:W-:Y:S01]  /*1680*/  LOP3.LUT R7, R9, 0x1c0, RZ, 0xc0, !PT ;  /* 0x000001c009077812 */ /* 0x000fe200078ec0ff */
[----:B------:R-:W-:Y:S01]  /*1690*/  USHF.L.U32 UR9, UR4, 0x5, URZ ;  /* 0x0000000504097899 */ /* 0x000fe2000800063f */
[----:B------:R-:W-:Y:S01]  /*16a0*/  IMAD.SHL.U32 R9, R4, 0x40, RZ ;  /* 0x0000004004097824 */ /* 0x000fe200078e00ff */
[----:B------:R2:W-:Y:S01]  /*16b0*/  LDGSTS.E.BYPASS.LTC128B.128 [R165+0x2800], [R14.64+0x80] ;  /* 0x028000800ea57fae */ /* 0x0005e2000b901d4a */
[----:B------:R-:W-:Y:S01]  /*16c0*/  LOP3.LUT R10, R7, 0x8, R10, 0xf8, !PT ;  /* 0x00000008070a7812 */ /* 0x000fe200078ef80a */
[----:B------:R-:W-:Y:S01]  /*16d0*/  USHF.L.U64.HI UR5, UR4, UR8, UR5 ;  /* 0x0000000804057299 */ /* 0x000fe20008010205 */
[----:B------:R-:W-:Y:S01]  /*16e0*/  SHF.R.U32.HI R7, RZ, 0x3, R7 ;  /* 0x00000003ff077819 */ /* 0x000fe20000011607 */
[----:B------:R3:W-:Y:S01]  /*16f0*/  LDGSTS.E.BYPASS.LTC128B.128 [R165+0x1000], [R16.64] ;  /* 0x0100000010a57fae */ /* 0x0007e2000b901d4a */
[----:B------:R-:W-:Y:S01]  /*1700*/  IMAD.SHL.U32 R88, R0, 0x2, RZ ;  /* 0x0000000200587824 */ /* 0x000fe200078e00ff */
[----:B------:R-:W-:Y:S01]  /*1710*/  LOP3.LUT P1, RZ, R5, 0x2, RZ, 0xc0, !PT ;  /* 0x0000000205ff7812 */ /* 0x000fe2000782c0ff */
[----:B------:R-:W-:Y:S01]  /*1720*/  IMAD R89, R30, 0x10, R89 ;  /* 0x000000101e597824 */ /* 0x000fe200078e0259 */
[----:B------:R3:W-:Y:S01]  /*1730*/  LDGSTS.E.BYPASS.LTC128B.128 [R165+0x3000], [R16.64+0x80] ;  /* 0x0300008010a57fae */ /* 0x0007e2000b901d4a */
[----:B------:R-:W-:-:S02]  /*1740*/  LOP3.LUT R4, R10, R7, RZ, 0x3c, !PT ;  /* 0x000000070a047212 */ /* 0x000fc400078e3cff */
[----:B------:R-:W-:Y:S01]  /*1750*/  LOP3.LUT R7, R9, 0xfffffe00, RZ, 0xc0, !PT ;  /* 0xfffffe0009077812 */ /* 0x000fe200078ec0ff */
[----:B------:R4:W-:Y:S01]  /*1760*/  LDGSTS.E.BYPASS.LTC128B.128 [R165+0x1800], [R20.64] ;  /* 0x0180000014a57fae */ /* 0x0009e2000b901d4a */
[----:B------:R-:W-:Y:S02]  /*1770*/  LEA R157, R0, 0x4000, 0x1 ;  /* 0x00004000009d7811 */ /* 0x000fe400078e08ff */
[----:B------:R-:W-:Y:S01]  /*1780*/  SEL R0, R8, 0xffffffe0, !P1 ;  /* 0xffffffe008007807 */ /* 0x000fe20004800000 */
[----:B------:R4:W-:Y:S01]  /*1790*/  LDGSTS.E.BYPASS.LTC128B.128 [R165+0x3800], [R20.64+0x80] ;  /* 0x0380008014a57fae */ /* 0x0009e2000b901d4a */
[----:B------:R-:W-:Y:S01]  /*17a0*/  IMAD R9, R30, 0x400, R7 ;  /* 0x000004001e097824 */ /* 0x000fe200078e0207 */
[----:B------:R-:W-:Y:S01]  /*17b0*/  IADD3 R155, R157, 0x20, RZ ;  /* 0x000000209d9b7810 */ /* 0x000fe20007ffe0ff */
[----:B------:R-:W-:Y:S01]  /*17c0*/  IMAD.MOV.U32 R8, RZ, RZ, 0x40 ;  /* 0x00000040ff087424 */ /* 0x000fe200078e00ff */
[----:B-1----:R-:W-:Y:S01]  /*17d0*/  IADD3 R12, P0, R18, UR12, RZ ;  /* 0x0000000c120c7c10 */ /* 0x002fe2000ff1e0ff */
[----:B------:R1:W-:Y:S01]  /*17e0*/  LDGSTS.E.BYPASS.LTC128B.128 [R165+0x4000], [R162.64] ;  /* 0x04000000a2a57fae */ /* 0x0003e2000b901d4a */
[----:B------:R-:W-:Y:S01]  /*17f0*/  IMAD.IADD R158, R9, 0x1, R4 ;  /* 0x00000001099e7824 */ /* 0x000fe200078e0204 */
[----:B------:R-:W-:-:S02]  /*1800*/  LOP3.LUT P1, RZ, R5, 0x4, RZ, 0xc0, !PT ;  /* 0x0000000405ff7812 */ /* 0x000fc4000782c0ff */
[----:B------:R-:W-:Y:S01]  /*1810*/  IADD3.X R13, R19, UR7, RZ, P0, !PT ;  /* 0x00000007130d7c10 */ /* 0x000fe200087fe4ff */
[----:B------:R1:W-:Y:S01]  /*1820*/  LDGSTS.E.BYPASS.LTC128B.128 [R165+0x6000], [R162.64+0x80] ;  /* 0x06000080a2a57fae */ /* 0x0003e2000b901d4a */
[----:B--2---:R-:W-:Y:S01]  /*1830*/  IADD3 R14, P0, R12, UR12, RZ ;  /* 0x0000000c0c0e7c10 */ /* 0x004fe2000ff1e0ff */
[----:B------:R-:W-:Y:S01]  /*1840*/  IMAD.SHL.U32 R158, R158, 0x2, RZ ;  /* 0x000000029e9e7824 */ /* 0x000fe200078e00ff */
[----:B------:R-:W-:Y:S01]  /*1850*/  SEL R5, R8, 0xffffffc0, !P1 ;  /* 0xffffffc008057807 */ /* 0x000fe20004800000 */
[----:B------:R2:W-:Y:S01]  /*1860*/  LDGSTS.E.BYPASS.LTC128B.128 [R165+0x4800], [R18.64] ;  /* 0x0480000012a57fae */ /* 0x0005e2000b901d4a */
[----:B------:R-:W-:Y:S01]  /*1870*/  IADD3.X R15, R13, UR7, RZ, P0, !PT ;  /* 0x000000070d0f7c10 */ /* 0x000fe200087fe4ff */
[----:B------:R-:W-:Y:S01]  /*1880*/  IMAD.IADD R156, R158, 0x1, R0 ;  /* 0x000000019e9c7824 */ /* 0x000fe200078e0200 */
[----:B------:R-:W-:Y:S01]  /*1890*/  LEA R160, P0, R32, c[0x0][0x170], 0x1 ;  /* 0x00005c0020a07a11 */ /* 0x000fe200078008ff */
[----:B------:R2:W-:Y:S01]  /*18a0*/  LDGSTS.E.BYPASS.LTC128B.128 [R165+0x6800], [R18.64+0x80] ;  /* 0x0680008012a57fae */ /* 0x0005e2000b901d4a */
[----:B------:R-:W-:-:S02]  /*18b0*/  IMAD.IADD R154, R158, 0x1, R5 ;  /* 0x000000019e9a7824 */ /* 0x000fc400078e0205 */
[----:B------:R-:W-:Y:S01]  /*18c0*/  LEA.HI.X R159, R32, c[0x0][0x174], R159, 0x1, P0 ;  /* 0x00005d00209f7a11 */ /* 0x000fe200000f0c9f */
[----:B------:R5:W-:Y:S01]  /*18d0*/  LDGSTS.E.BYPASS.LTC128B.128 [R165+0x5000], [R12.64] ;  /* 0x050000000ca57fae */ /* 0x000be2000b901d4a */
[----:B------:R-:W-:-:S03]  /*18e0*/  IMAD.IADD R152, R156, 0x1, R5 ;  /* 0x000000019c987824 */ /* 0x000fc600078e0205 */
[----:B------:R5:W-:Y:S01]  /*18f0*/  LDGSTS.E.BYPASS.LTC128B.128 [R165+0x7000], [R12.64+0x80] ;  /* 0x070000800ca57fae */ /* 0x000be2000b901d4a */
[----:B------:R-:W-:-:S03]  /*1900*/  IMAD.MOV.U32 R161, RZ, RZ, R159 ;  /* 0x000000ffffa17224 */ /* 0x000fc600078e009f */
[----:B------:R1:W-:Y:S04]  /*1910*/  LDGSTS.E.BYPASS.LTC128B.128 [R165+0x5800], [R14.64] ;  /* 0x058000000ea57fae */ /* 0x0003e8000b901d4a */
[----:B------:R1:W-:Y:S04]  /*1920*/  LDGSTS.E.BYPASS.LTC128B.128 [R165+0x7800], [R14.64+0x80] ;  /* 0x078000800ea57fae */ /* 0x0003e8000b901d4a */
[----:B------:R-:W0:Y:S01]  /*1930*/  LDGDEPBAR ;  /* 0x00000000000079af */ /* 0x000e220000000000 */
[----:B-----5:R-:W-:-:S04]  /*1940*/  IADD3 R12, P0, R160, UR9, RZ ;  /* 0x00000009a00c7c10 */ /* 0x020fc8000ff1e0ff */
[----:B------:R-:W-:Y:S02]  /*1950*/  IADD3.X R13, R159, UR5, RZ, P0, !PT ;  /* 0x000000059f0d7c10 */ /* 0x000fe400087fe4ff */
[----:B---3--:R-:W-:Y:S01]  /*1960*/  IADD3 R16, P0, R12, UR9, RZ ;  /* 0x000000090c107c10 */ /* 0x008fe2000ff1e0ff */
[----:B------:R-:W-:-:S04]  /*1970*/  DEPBAR.LE SB0, 0x0 ;  /* 0x000080000000791a */ /* 0x000fc80000000000 */
[----:B------:R-:W-:Y:S01]  /*1980*/  BAR.SYNC.DEFER_BLOCKING 0x0 ;  /* 0x0000000000007b1d */ /* 0x000fe20000010000 */
[----:B------:R-:W-:Y:S02]  /*1990*/  IADD3.X R17, R13, UR5, RZ, P0, !PT ;  /* 0x000000050d117c10 */ /* 0x000fe400087fe4ff */
[----:B------:R-:W-:-:S04]  /*19a0*/  IADD3 R10, P0, R16, UR9, RZ ;  /* 0x00000009100a7c10 */ /* 0x000fc8000ff1e0ff */
[----:B------:R-:W-:Y:S02]  /*19b0*/  IADD3.X R11, R17, UR5, RZ, P0, !PT ;  /* 0x00000005110b7c10 */ /* 0x000fe400087fe4ff */
[----:B------:R-:W-:-:S13]  /*19c0*/  LOP3.LUT P0, RZ, R2, 0x2, RZ, 0xc0, !PT ;  /* 0x0000000202ff7812 */ /* 0x000fda000780c0ff */
[----:B------:R-:W-:Y:S01]  /*19d0*/  @P0 IADD3 R155, R157, -0x20, RZ ;  /* 0xffffffe09d9b0810 */ /* 0x000fe20007ffe0ff */
[----:B------:R-:W-:Y:S01]  /*19e0*/  @!PT LDS RZ, [RZ] ;  /* 0x00000000fffff984 */ /* 0x000fe20000000800 */
[----:B------:R-:W-:Y:S01]  /*19f0*/  @!PT LDS RZ, [RZ] ;  /* 0x00000000fffff984 */ /* 0x000fe20000000800 */
[----:B------:R-:W-:Y:S01]  /*1a00*/  @!PT LDS RZ, [RZ] ;  /* 0x00000000fffff984 */ /* 0x000fe20000000800 */
[----:B------:R3:W-:Y:S01]  /*1a10*/  LDGSTS.E.BYPASS.LTC128B.128 [R165+0x8000], [R160.64] ;  /* 0x08000000a0a57fae */ /* 0x0007e2000b901d4a */
[----:B------:R-:W-:Y:S02]  /*1a20*/  LOP3.LUT P0, RZ, R2, 0x4, RZ, 0xc0, !PT ;  /* 0x0000000402ff7812 */ /* 0x000fe4000780c0ff */
[C---:B------:R-:W-:Y:S01]  /*1a30*/  IADD3 R147, R155.reuse, 0x800, RZ ;  /* 0x000008009b937810 */ /* 0x040fe20007ffe0ff */
[----:B------:R3:W-:Y:S01]  /*1a40*/  LDGSTS.E.BYPASS.LTC128B.128 [R165+0xa000], [R160.64+0x80] ;  /* 0x0a000080a0a57fae */ /* 0x0007e2000b901d4a */
[----:B------:R-:W-:Y:S02]  /*1a50*/  SEL R2, R8, 0xffffffc0, !P0 ;  /* 0xffffffc008027807 */ /* 0x000fe40004000000 */
[C---:B------:R-:W-:Y:S01]  /*1a60*/  IADD3 R146, R155.reuse, 0x1000, RZ ;  /* 0x000010009b927810 */ /* 0x040fe20007ffe0ff */
[----:B------:R1:W-:Y:S01]  /*1a70*/  LDGSTS.E.BYPASS.LTC128B.128 [R165+0x8800], [R12.64] ;  /* 0x088000000ca57fae */ /* 0x0003e2000b901d4a */
[----:B------:R-:W-:Y:S01]  /*1a80*/  IADD3 R145, R155, 0x1800, RZ ;  /* 0x000018009b917810 */ /* 0x000fe20007ffe0ff */
[----:B------:R-:W-:Y:S01]  /*1a90*/  IMAD.IADD R153, R157, 0x1, R2 ;  /* 0x000000019d997824 */ /* 0x000fe200078e0202 */
[C---:B------:R-:W-:Y:S01]  /*1aa0*/  IADD3 R143, R155.reuse, 0x2000, RZ ;  /* 0x000020009b8f7810 */ /* 0x040fe20007ffe0ff */
[----:B------:R1:W-:Y:S01]  /*1ab0*/  LDGSTS.E.BYPASS.LTC128B.128 [R165+0xa800], [R12.64+0x80] ;  /* 0x0a8000800ca57fae */ /* 0x0003e2000b901d4a */
[----:B------:R-:W-:Y:S01]  /*1ac0*/  IMAD.IADD R144, R2, 0x1, R155 ;  /* 0x0000000102907824 */ /* 0x000fe200078e029b */
[----:B------:R-:W-:-:S02]  /*1ad0*/  IADD3 R142, R155, 0x2800, RZ ;  /* 0x000028009b8e7810 */ /* 0x000fc40007ffe0ff */
[----:B------:R2:W-:Y:S01]  /*1ae0*/  LDGSTS.E.BYPASS.LTC128B.128 [R165+0x9000], [R16.64] ;  /* 0x0900000010a57fae */ /* 0x0005e2000b901d4a */
[C---:B------:R-:W-:Y:S02]  /*1af0*/  IADD3 R141, R155.reuse, 0x3000, RZ ;  /* 0x000030009b8d7810 */ /* 0x040fe40007ffe0ff */
[----:B------:R-:W-:Y:S01]  /*1b00*/  IADD3 R140, R155, 0x3800, RZ ;  /* 0x000038009b8c7810 */ /* 0x000fe20007ffe0ff */
[----:B------:R2:W-:Y:S04]  /*1b10*/  LDGSTS.E.BYPASS.LTC128B.128 [R165+0xb000], [R16.64+0x80] ;  /* 0x0b00008010a57fae */ /* 0x0005e8000b901d4a */
[----:B------:R5:W-:Y:S04]  /*1b20*/  LDGSTS.E.BYPASS.LTC128B.128 [R165+0x9800], [R10.64] ;  /* 0x098000000aa57fae */ /* 0x000be8000b901d4a */
[----:B------:R5:W-:Y:S04]  /*1b30*/  LDGSTS.E.BYPASS.LTC128B.128 [R165+0xb800], [R10.64+0x80] ;  /* 0x0b8000800aa57fae */ /* 0x000be8000b901d4a */
[----:B------:R-:W-:Y:S04]  /*1b40*/  LDSM.16.M88.4 R48, [R158] ;  /* 0x000000009e30783b */ /* 0x000fe80000000200 */
[----:B----4-:R-:W4:Y:S04]  /*1b50*/  LDSM.16.M88.4 R20, [R88+0x4000] ;  /* 0x004000005814783b */ /* 0x010f280000000200 */
[----:B------:R-:W5:Y:S04]  /*1b60*/  LDSM.16.M88.4 R80, [R88+0x5000] ;  /* 0x005000005850783b */ /* 0x000f680000000200 */
[----:B-1----:R-:W2:Y:S04]  /*1b70*/  LDSM.16.M88.4 R12, [R88+0x4800] ;  /* 0x00480000580c783b */ /* 0x002ea80000000200 */
[----:B------:R-:W1:Y:S04]  /*1b80*/  LDSM.16.M88.4 R76, [R88+0x5800] ;  /* 0x00580000584c783b */ /* 0x000e680000000200 */
[----:B------:R-:W-:Y:S04]  /*1b90*/  LDSM.16.M88.4 R60, [R156] ;  /* 0x000000009c3c783b */ /* 0x000fe80000000200 */
[----:B------:R-:W1:Y:S04]  /*1ba0*/  LDSM.16.M88.4 R72, [R155] ;  /* 0x000000009b48783b */ /* 0x000e680000000200 */
[----:B------:R-:W1:Y:S04]  /*1bb0*/  LDSM.16.M88.4 R64, [R155+0x1000] ;  /* 0x001000009b40783b */ /* 0x000e680000000200 */
[----:B------:R-:W1:Y:S04]  /*1bc0*/  LDSM.16.M88.4 R68, [R155+0x800] ;  /* 0x000800009b44783b */ /* 0x000e680000000200 */
[----:B------:R-:W1:Y:S04]  /*1bd0*/  LDSM.16.M88.4 R56, [R155+0x1800] ;  /* 0x001800009b38783b */ /* 0x000e680000000200 */
[----:B------:R-:W-:Y:S01]  /*1be0*/  LDSM.16.M88.4 R44, [R154] ;  /* 0x000000009a2c783b */ /* 0x000fe20000000200 */
[C---:B----4-:R-:W-:Y:S03]  /*1bf0*/  HMMA.16816.F32 R24, R48.reuse, R20, RZ ;  /* 0x000000143018723c */ /* 0x050fe600000018ff */
[----:B------:R-:W4:Y:S04]  /*1c00*/  LDSM.16.M88.4 R40, [R153] ;  /* 0x000000009928783b */ /* 0x000f280000000200 */
[----:B------:R-:W1:Y:S01]  /*1c10*/  LDSM.16.M88.4 R32, [R153+0x1000] ;  /* 0x001000009920783b */ /* 0x000e620000000200 */
[C---:B------:R-:W-:Y:S03]  /*1c20*/  HMMA.16816.F32 R20, R48.reuse, R22, RZ ;  /* 0x000000163014723c */ /* 0x040fe600000018ff */
[----:B------:R-:W3:Y:S04]  /*1c30*/  LDSM.16.M88.4 R36, [R153+0x800] ;  /* 0x000800009924783b */ /* 0x000ee80000000200 */
[----:B------:R-:W-:Y:S01]  /*1c40*/  LDSM.16.M88.4 R84, [R153+0x1800] ;  /* 0x001800009954783b */ /* 0x000fe20000000200 */
[C---:B-----5:R-:W-:Y:S03]  /*1c50*/  HMMA.16816.F32 R8, R48.reuse, R80, RZ ;  /* 0x000000503008723c */ /* 0x060fe600000018ff */
[----:B------:R-:W0:Y:S05]  /*1c60*/  LDGDEPBAR ;  /* 0x00000000000079af */ /* 0x000e2a0000000000 */
[C---:B--2---:R-:W-:Y:S08]  /*1c70*/  HMMA.16816.F32 R16, R48.reuse, R12, RZ ;  /* 0x0000000c3010723c */ /* 0x044ff000000018ff */
[C---:B------:R-:W-:Y:S08]  /*1c80*/  HMMA.16816.F32 R12, R48.reuse, R14, RZ ;  /* 0x0000000e300c723c */ /* 0x040ff000000018ff */
[C---:B------:R-:W-:Y:S08]  /*1c90*/  HMMA.16816.F32 R80, R48.reuse, R82, RZ ;  /* 0x000000523050723c */ /* 0x040ff000000018ff */
[C---:B-1----:R-:W-:Y:S08]  /*1ca0*/  HMMA.16816.F32 R52, R48.reuse, R76, RZ ;  /* 0x0000004c3034723c */ /* 0x042ff000000018ff */
[----:B------:R-:W-:Y:S01]  /*1cb0*/  HMMA.16816.F32 R48, R48, R78, RZ ;  /* 0x0000004e3030723c */ /* 0x000fe200000018ff */
[----:B------:R-:W-:Y:S07]  /*1cc0*/  LDSM.16.M88.4 R76, [R152] ;  /* 0x00000000984c783b */ /* 0x000fee0000000200 */
[C---:B------:R-:W-:Y:S08]  /*1cd0*/  HMMA.16816.F32 R24, R60.reuse, R72, R24 ;  /* 0x000000483c18723c */ /* 0x040ff00000001818 */
[C---:B------:R-:W-:Y:S01]  /*1ce0*/  HMMA.16816.F32 R20, R60.reuse, R74, R20 ;  /* 0x0000004a3c14723c */ /* 0x040fe20000001814 */
[----:B------:R-:W1:Y:S07]  /*1cf0*/  LDSM.16.M88.4 R72, [R144] ;  /* 0x000000009048783b */ /* 0x000e6e0000000200 */
[C---:B------:R-:W-:Y:S08]  /*1d00*/  HMMA.16816.F32 R8, R60.reuse, R64, R8 ;  /* 0x000000403c08723c */ /* 0x040ff00000001808 */
[C---:B------:R-:W-:Y:S08]  /*1d10*/  HMMA.16816.F32 R16, R60.reuse, R68, R16 ;  /* 0x000000443c10723c */ /* 0x040ff00000001810 */
[C---:B------:R-:W-:Y:S01]  /*1d20*/  HMMA.16816.F32 R12, R60.reuse, R70, R12 ;  /* 0x000000463c0c723c */ /* 0x040fe2000000180c */
[----:B------:R-:W-:Y:S07]  /*1d30*/  LDSM.16.M88.4 R68, [R144+0x800] ;  /* 0x000800009044783b */ /* 0x000fee0000000200 */
[C---:B------:R-:W-:Y:S01]  /*1d40*/  HMMA.16816.F32 R80, R60.reuse, R66, R80 ;  /* 0x000000423c50723c */ /* 0x040fe20000001850 */
[----:B------:R-:W2:Y:S07]  /*1d50*/  LDSM.16.M88.4 R64, [R144+0x1000] ;  /* 0x001000009040783b */ /* 0x000eae0000000200 */
[C---:B------:R-:W-:Y:S08]  /*1d60*/  HMMA.16816.F32 R52, R60.reuse, R56, R52 ;  /* 0x000000383c34723c */ /* 0x040ff00000001834 */
[----:B------:R-:W-:Y:S01]  /*1d70*/  HMMA.16816.F32 R48, R60, R58, R48 ;  /* 0x0000003a3c30723c */ /* 0x000fe20000001830 */
[----:B------:R-:W-:Y:S07]  /*1d80*/  LDSM.16.M88.4 R60, [R144+0x1800] ;  /* 0x00180000903c783b */ /* 0x000fee0000000200 */
[C---:B----4-:R-:W-:Y:S08]  /*1d90*/  HMMA.16816.F32 R24, R44.reuse, R40, R24 ;  /* 0x000000282c18723c */ /* 0x050ff00000001818 */
[C---:B------:R-:W-:Y:S01]  /*1da0*/  HMMA.16816.F32 R20, R44.reuse, R42, R20 ;  /* 0x0000002a2c14723c */ /* 0x040fe20000001814 */
[----:B------:R-:W-:Y:S07]  /*1db0*/  LDSM.16.M88.4 R40, [R158+0x2000] ;  /* 0x002000009e28783b */ /* 0x000fee0000000200 */
[C---:B------:R-:W-:Y:S01]  /*1dc0*/  HMMA.16816.F32 R56, R44.reuse, R32, R8 ;  /* 0x000000202c38723c */ /* 0x040fe20000001808 */
[----:B------:R-:W-:Y:S07]  /*1dd0*/  LDSM.16.M88.4 R8, [R88+0x6800] ;  /* 0x006800005808783b */ /* 0x000fee0000000200 */
[C---:B---3--:R-:W-:Y:S08]  /*1de0*/  HMMA.16816.F32 R16, R44.reuse, R36, R16 ;  /* 0x000000242c10723c */ /* 0x048ff00000001810 */
[C---:B------:R-:W-:Y:S01]  /*1df0*/  HMMA.16816.F32 R12, R44.reuse, R38, R12 ;  /* 0x000000262c0c723c */ /* 0x040fe2000000180c */
[----:B------:R-:W-:Y:S07]  /*1e00*/  LDSM.16.M88.4 R36, [R88+0x6000] ;  /* 0x006000005824783b */ /* 0x000fee0000000200 */
[----:B------:R-:W-:Y:S01]  /*1e10*/  HMMA.16816.F32 R80, R44, R34, R80 ;  /* 0x000000222c50723c */ /* 0x000fe20000001850 */
[----:B------:R-:W3:Y:S07]  /*1e20*/  LDSM.16.M88.4 R32, [R88+0x7000] ;  /* 0x007000005820783b */ /* 0x000eee0000000200 */
[C---:B-1----:R-:W-:Y:S08]  /*1e30*/  HMMA.16816.F32 R24, R76.reuse, R72, R24 ;  /* 0x000000484c18723c */ /* 0x042ff00000001818 */
[C---:B------:R-:W-:Y:S08]  /*1e40*/  HMMA.16816.F32 R20, R76.reuse, R74, R20 ;  /* 0x0000004a4c14723c */ /* 0x040ff00000001814 */
[----:B--2---:R-:W-:Y:S01]  /*1e50*/  HMMA.16816.F32 R72, R76, R64, R56 ;  /* 0x000000404c48723c */ /* 0x004fe20000001838 */
[----:B------:R-:W-:Y:S07]  /*1e60*/  LDSM.16.M88.4 R56, [R155+0x2000] ;  /* 0x002000009b38783b */ /* 0x000fee0000000200 */
[----:B------:R-:W-:Y:S08]  /*1e70*/  HMMA.16816.F32 R52, R44, R84, R52 ;  /* 0x000000542c34723c */ /* 0x000ff00000001834 */
[C---:B------:R-:W-:Y:S08]  /*1e80*/  HMMA.16816.F32 R16, R76.reuse, R68, R16 ;  /* 0x000000444c10723c */ /* 0x040ff00000001810 */
[C---:B------:R-:W-:Y:S01]  /*1e90*/  HMMA.16816.F32 R12, R76.reuse, R70, R12 ;  /* 0x000000464c0c723c */ /* 0x040fe2000000180c */
[----:B------:R-:W-:Y:S07]  /*1ea0*/  LDSM.16.M88.4 R68, [R156+0x2000] ;  /* 0x002000009c44783b */ /* 0x000fee0000000200 */
[----:B------:R-:W-:Y:S01]  /*1eb0*/  HMMA.16816.F32 R80, R76, R66, R80 ;  /* 0x000000424c50723c */ /* 0x000fe20000001850 */
[----:B------:R-:W1:Y:S07]  /*1ec0*/  LDSM.16.M88.4 R64, [R155+0x3000] ;  /* 0x003000009b40783b */ /* 0x000e6e0000000200 */
[----:B------:R-:W-:Y:S01]  /*1ed0*/  HMMA.16816.F32 R48, R44, R86, R48 ;  /* 0x000000562c30723c */ /* 0x000fe20000001830 */
[----:B------:R-:W2:Y:S04]  /*1ee0*/  LDSM.16.M88.4 R84, [R88+0x7800] ;  /* 0x007800005854783b */ /* 0x000ea80000000200 */
[----:B------:R-:W-:Y:S03]  /*1ef0*/  LDSM.16.M88.4 R44, [R155+0x2800] ;  /* 0x002800009b2c783b */ /* 0x000fe60000000200 */
[----:B---3--:R-:W-:Y:S08]  /*1f00*/  HMMA.16816.F32 R72, R40, R32, R72 ;  /* 0x000000202848723c */ /* 0x008ff00000001848 */
[----:B------:R-:W-:Y:S08]  /*1f10*/  HMMA.16816.F32 R52, R76, R60, R52 ;  /* 0x0000003c4c34723c */ /* 0x000ff00000001834 */
[C---:B------:R-:W-:Y:S08]  /*1f20*/  HMMA.16816.F32 R16, R40.reuse, R8, R16 ;  /* 0x000000082810723c */ /* 0x040ff00000001810 */
[C---:B------:R-:W-:Y:S01]  /*1f30*/  HMMA.16816.F32 R12, R40.reuse, R10, R12 ;  /* 0x0000000a280c723c */ /* 0x040fe2000000180c */
[----:B------:R-:W-:Y:S07]  /*1f40*/  LDSM.16.M88.4 R8, [R154+0x2000] ;  /* 0x002000009a08783b */ /* 0x000fee0000000200 */
[----:B------:R-:W-:Y:S01]  /*1f50*/  HMMA.16816.F32 R80, R40, R34, R80 ;  /* 0x000000222850723c */ /* 0x000fe20000001850 */
[----:B------:R-:W3:Y:S07]  /*1f60*/  LDSM.16.M88.4 R32, [R153+0x3000] ;  /* 0x003000009920783b */ /* 0x000eee0000000200 */
[----:B------:R-:W-:Y:S01]  /*1f70*/  HMMA.16816.F32 R48, R76, R62, R48 ;  /* 0x0000003e4c30723c */ /* 0x000fe20000001830 */
[----:B------:R-:W4:Y:S04]  /*1f80*/  LDSM.16.M88.4 R60, [R155+0x3800] ;  /* 0x003800009b3c783b */ /* 0x000f280000000200 */
[----:B------:R-:W-:Y:S03]  /*1f90*/  LDSM.16.M88.4 R76, [R153+0x2800] ;  /* 0x00280000994c783b */ /* 0x000fe60000000200 */
[C---:B------:R-:W-:Y:S08]  /*1fa0*/  HMMA.16816.F32 R24, R40.reuse, R36, R24 ;  /* 0x000000242818723c */ /* 0x040ff00000001818 */
[----:B------:R-:W-:Y:S01]  /*1fb0*/  HMMA.16816.F32 R20, R40, R38, R20 ;  /* 0x000000262814723c */ /* 0x000fe20000001814 */
[----:B------:R-:W5:Y:S07]  /*1fc0*/  LDSM.16.M88.4 R36, [R153+0x2000] ;  /* 0x002000009924783b */ /* 0x000f6e0000000200 */
[----:B-1----:R-:W-:Y:S08]  /*1fd0*/  HMMA.16816.F32 R72, R68, R64, R72 ;  /* 0x000000404448723c */ /* 0x002ff00000001848 */
[C---:B--2---:R-:W-:Y:S08]  /*1fe0*/  HMMA.16816.F32 R52, R40.reuse, R84, R52 ;  /* 0x000000542834723c */ /* 0x044ff00000001834 */
[----:B------:R-:W-:Y:S01]  /*1ff0*/  HMMA.16816.F32 R48, R40, R86, R48 ;  /* 0x000000562830723c */ /* 0x000fe20000001830 */
[----:B------:R-:W1:Y:S07]  /*2000*/  LDSM.16.M88.4 R40, [R153+0x3800] ;  /* 0x003800009928783b */ /* 0x000e6e0000000200 */
[----:B------:R-:W-:Y:S08]  /*2010*/  HMMA.16816.F32 R24, R68, R56, R24 ;  /* 0x000000384418723c */ /* 0x000ff00000001818 */
[----:B---3--:R-:W-:Y:S07]  /*2020*/  HMMA.16816.F32 R72, R8, R32, R72 ;  /* 0x000000200848723c */ /* 0x008fee0000001848 */
[----:B------:R-:W-:Y:S01]  /*2030*/  LOP3.LUT R33, R29, 0xffffffe0, RZ, 0xc0, !PT ;  /* 0xffffffe01d217812 */ /* 0x000fe200078ec0ff */
[----:B----4-:R-:W-:Y:S04]  /*2040*/  HMMA.16816.F32 R52, R68, R60, R52 ;  /* 0x0000003c4434723c */ /* 0x010fe80000001834 */
[----:B------:R-:W-:-:S02]  /*2050*/  IMAD.IADD R2, R6, 0x1, -R33 ;  /* 0x0000000106027824 */ /* 0x000fc400078e0a21 */
[----:B------:R-:W-:Y:S02]  /*2060*/  IMAD.SHL.U32 R6, R6, 0x2, RZ ;  /* 0x0000000206067824 */ /* 0x000fe400078e00ff */
[C---:B------:R-:W-:Y:S08]  /*2070*/  HMMA.16816.F32 R80, R68.reuse, R66, R80 ;  /* 0x000000424450723c */ /* 0x040ff00000001850 */
[----:B------:R-:W-:Y:S01]  /*2080*/  HMMA.16816.F32 R20, R68, R58, R20 ;  /* 0x0000003a4414723c */ /* 0x000fe20000001814 */
[----:B------:R-:W-:Y:S07]  /*2090*/  LDSM.16.M88.4 R56, [R144+0x2000] ;  /* 0x002000009038783b */ /* 0x000fee0000000200 */
[----:B-----5:R-:W-:Y:S07]  /*20a0*/  HMMA.16816.F32 R24, R8, R36, R24 ;  /* 0x000000240818723c */ /* 0x020fee0000001818 */
[----:B------:R-:W-:Y:S01]  /*20b0*/  SHF.R.S32.HI R37, RZ, 0x1f, R2 ;  /* 0x0000001fff257819 */ /* 0x000fe20000011402 */
[----:B------:R-:W-:Y:S03]  /*20c0*/  HMMA.16816.F32 R16, R68, R44, R16 ;  /* 0x0000002c4410723c */ /* 0x000fe60000001810 */
[----:B------:R-:W-:-:S04]  /*20d0*/  LEA.HI R164, R37, R2, RZ, 0x2 ;  /* 0x0000000225a47211 */ /* 0x000fc800078f10ff */
[----:B------:R-:W-:Y:S01]  /*20e0*/  SHF.R.S32.HI R164, RZ, 0x2, R164 ;  /* 0x00000002ffa47819 */ /* 0x000fe200000114a4 */
[----:B------:R-:W-:Y:S01]  /*20f0*/  HMMA.16816.F32 R12, R68, R46, R12 ;  /* 0x0000002e440c723c */ /* 0x000fe2000000180c */
[----:B------:R-:W2:Y:S02]  /*2100*/  LDSM.16.M88.4 R44, [R152+0x2000] ;  /* 0x00200000982c783b */ /* 0x000ea40000000200 */
[----:B------:R-:W-:-:S04]  /*2110*/  IADD3 R2, R89, 0x1, R164 ;  /* 0x0000000159027810 */ /* 0x000fc80007ffe0a4 */
[----:B------:R-:W-:Y:S01]  /*2120*/  IADD3 R2, R31, -c[0x0][0x214], R2 ;  /* 0x800085001f027a10 */ /* 0x000fe20007ffe002 */
[----:B------:R-:W-:Y:S08]  /*2130*/  HMMA.16816.F32 R48, R68, R62, R48 ;  /* 0x0000003e4430723c */ /* 0x000ff00000001830 */
[C---:B-1----:R-:W-:Y:S07]  /*2140*/  HMMA.16816.F32 R52, R8.reuse, R40, R52 ;  /* 0x000000280834723c */ /* 0x042fee0000001834 */
[----:B------:R-:W-:Y:S01]  /*2150*/  SHF.R.S32.HI R41, RZ, 0x1f, R29 ;  /* 0x0000001fff297819 */ /* 0x000fe2000001141d */
[----:B------:R-:W-:Y:S01]  /*2160*/  HMMA.16816.F32 R80, R8, R34, R80 ;  /* 0x000000220850723c */ /* 0x000fe20000001850 */
[----:B------:R-:W1:Y:S01]  /*2170*/  LDSM.16.M88.4 R32, [R144+0x2800] ;  /* 0x002800009020783b */ /* 0x000e620000000200 */
[----:B------:R-:W-:Y:S01]  /*2180*/  IMAD.SHL.U32 R29, R28, 0x40, RZ ;  /* 0x000000401c1d7824 */ /* 0x000fe200078e00ff */
[----:B------:R-:W-:-:S02]  /*2190*/  IADD3 R40, R2, c[0x0][0x2e8], RZ ;  /* 0x0000ba0002287a10 */ /* 0x000fc40007ffe0ff */
[----:B------:R-:W-:Y:S02]  /*21a0*/  LEA.HI R171, R41, R30, RZ, 0x2 ;  /* 0x0000001e29ab7211 */ /* 0x000fe400078f10ff */
[----:B------:R-:W-:Y:S01]  /*21b0*/  LOP3.LUT R41, R29, 0x6, R6, 0xf8, !PT ;  /* 0x000000061d297812 */ /* 0x000fe200078ef806 */
[C---:B------:R-:W-:Y:S01]  /*21c0*/  HMMA.16816.F32 R20, R8.reuse, R38, R20 ;  /* 0x000000260814723c */ /* 0x040fe20000001814 */
[----:B------:R-:W3:Y:S01]  /*21d0*/  LDSM.16.M88.4 R36, [R144+0x3000] ;  /* 0x003000009024783b */ /* 0x000ee20000000200 */
[C---:B------:R-:W-:Y:S02]  /*21e0*/  IADD3 R2, R40.reuse, 0x8, RZ ;  /* 0x0000000828027810 */ /* 0x040fe40007ffe0ff */
[-C--:B------:R-:W-:Y:S02]  /*21f0*/  IMNMX R40, R40, R31.reuse, PT ;  /* 0x0000001f28287217 */ /* 0x080fe40003800200 */
[----:B------:R-:W-:Y:S02]  /*2200*/  IMNMX R2, R2, R31, PT ;  /* 0x0000001f02027217 */ /* 0x000fe40003800200 */
[----:B------:R-:W-:Y:S01]  /*2210*/  HMMA.16816.F32 R16, R8, R76, R16 ;  /* 0x0000004c0810723c */ /* 0x000fe20000001810 */
[----:B------:R-:W-:-:S02]  /*2220*/  LOP3.LUT R171, R171, 0xfffffffc, RZ, 0xc0, !PT ;  /* 0xfffffffcabab7812 */ /* 0x000fc400078ec0ff */
[----:B------:R-:W-:-:S03]  /*2230*/  IADD3 R31, R41, -0x38, RZ ;  /* 0xffffffc8291f7810 */ /* 0x000fc60007ffe0ff */
[----:B------:R-:W-:Y:S01]  /*2240*/  IMAD.IADD R171, R30, 0x1, -R171 ;  /* 0x000000011eab7824 */ /* 0x000fe200078e0aab */
[C---:B------:R-:W-:Y:S01]  /*2250*/  ISETP.GE.AND P2, PT, R31.reuse, R40, PT ;  /* 0x000000281f00720c */ /* 0x040fe20003f46270 */
[----:B------:R-:W-:Y:S01]  /*2260*/  HMMA.16816.F32 R12, R8, R78, R12 ;  /* 0x0000004e080c723c */ /* 0x000fe2000000180c */
[----:B------:R-:W-:Y:S02]  /*2270*/  ISETP.GE.AND P0, PT, R31, R2, PT ;  /* 0x000000021f00720c */ /* 0x000fe40003f06270 */
[----:B------:R-:W-:-:S05]  /*2280*/  IADD3 R31, R41, -0x30, RZ ;  /* 0xffffffd0291f7810 */ /* 0x000fca0007ffe0ff */
[----:B------:R-:W-:Y:S07]  /*2290*/  HMMA.16816.F32 R48, R8, R42, R48 ;  /* 0x0000002a0830723c */ /* 0x000fee0000001830 */
[C---:B------:R-:W-:Y:S01]  /*22a0*/  IADD3 R9, R41.reuse, -0x40, RZ ;  /* 0xffffffc029097810 */ /* 0x040fe20007ffe0ff */
[----:B--2---:R-:W-:Y:S01]  /*22b0*/  HMMA.16816.F32 R24, R44, R56, R24 ;  /* 0x000000382c18723c */ /* 0x004fe20000001818 */
[----:B------:R-:W-:Y:S02]  /*22c0*/  IADD3 R11, R41, -0x3f, RZ ;  /* 0xffffffc1290b7810 */ /* 0x000fe40007ffe0ff */
[----:B------:R-:W-:-:S02]  /*22d0*/  ISETP.GE.AND P5, PT, R9, R40, PT ;  /* 0x000000280900720c */ /* 0x000fc40003fa6270 */
[----:B------:R-:W-:Y:S02]  /*22e0*/  ISETP.GE.AND P1, PT, R9, R2, PT ;  /* 0x000000020900720c */ /* 0x000fe40003f26270 */
[C---:B------:R-:W-:Y:S01]  /*22f0*/  ISETP.GE.AND P4, PT, R11.reuse, R40, PT ;  /* 0x000000280b00720c */ /* 0x040fe20003f86270 */
[----:B------:R-:W-:Y:S01]  /*2300*/  HMMA.16816.F32 R20, R44, R58, R20 ;  /* 0x0000003a2c14723c */ /* 0x000fe20000001814 */
[----:B------:R-:W-:Y:S02]  /*2310*/  ISETP.GE.AND P3, PT, R11, R2, PT ;  /* 0x000000020b00720c */ /* 0x000fe40003f66270 */
[----:B------:R-:W2:Y:S01]  /*2320*/  LDSM.16.M88.4 R8, [R144+0x3800] ;  /* 0x003800009008783b */ /* 0x000ea20000000200 */
[----:B------:R-:W-:-:S04]  /*2330*/  DEPBAR.LE SB0, 0x0 ;  /* 0x000080000000791a */ /* 0x000fc80000000000 */
[C---:B-1----:R-:W-:Y:S07]  /*2340*/  HMMA.16816.F32 R16, R44.reuse, R32, R16 ;  /* 0x000000202c10723c */ /* 0x042fee0000001810 */
[----:B------:R-:W-:Y:S01]  /*2350*/  IADD3 R33, R41, -0x37, RZ ;  /* 0xffffffc929217810 */ /* 0x000fe20007ffe0ff */
[----:B---3--:R-:W-:Y:S01]  /*2360*/  HMMA.16816.F32 R72, R44, R36, R72 ;  /* 0x000000242c48723c */ /* 0x008fe20000001848 */
[----:B------:R-:W-:Y:S02]  /*2370*/  FSEL R32, R24, -INF , !P5 ;  /* 0xff80000018207808 */ /* 0x000fe40006800000 */
[----:B------:R-:W-:-:S02]  /*2380*/  FSEL R30, R26, -INF , !P1 ;  /* 0xff8000001a1e7808 */ /* 0x000fc40004800000 */
[C---:B------:R-:W-:Y:S01]  /*2390*/  ISETP.GE.AND P5, PT, R33.reuse, R40, PT ;  /* 0x000000282100720c */ /* 0x040fe20003fa6270 */
[----:B------:R-:W-:Y:S01]  /*23a0*/  BAR.SYNC.DEFER_BLOCKING 0x0 ;  /* 0x0000000000007b1d */ /* 0x000fe20000010000 */
[----:B------:R-:W-:Y:S01]  /*23b0*/  ISETP.GE.AND P1, PT, R33, R2, PT ;  /* 0x000000022100720c */ /* 0x000fe20003f26270 */
[C---:B------:R-:W-:Y:S01]  /*23c0*/  HMMA.16816.F32 R12, R44.reuse, R34, R12 ;  /* 0x000000222c0c723c */ /* 0x040fe2000000180c */
[----:B------:R-:W-:Y:S02]  /*23d0*/  FSEL R26, R25, -INF , !P4 ;  /* 0xff800000191a7808 */ /* 0x000fe40006000000 */
[----:B------:R-:W-:Y:S02]  /*23e0*/  FSEL R33, R27, -INF , !P3 ;  /* 0xff8000001b217808 */ /* 0x000fe40005800000 */
[C---:B------:R-:W-:Y:S02]  /*23f0*/  IADD3 R25, R41.reuse, -0x2f, RZ ;  /* 0xffffffd129197810 */ /* 0x040fe40007ffe0ff */
[----:B------:R-:W-:Y:S01]  /*2400*/  IADD3 R27, R41, -0x28, RZ ;  /* 0xffffffd8291b7810 */ /* 0x000fe20007ffe0ff */
[----:B------:R-:W-:Y:S01]  /*2410*/  HMMA.16816.F32 R80, R44, R38, R80 ;  /* 0x000000262c50723c */ /* 0x000fe20000001850 */
[----:B------:R-:W-:-:S02]  /*2420*/  ISETP.GE.AND P4, PT, R31, R40, PT ;  /* 0x000000281f00720c */ /* 0x000fc40003f86270 */
[-C--:B------:R-:W-:Y:S02]  /*2430*/  ISETP.GE.AND P3, PT, R31, R2.reuse, PT ;  /* 0x000000021f00720c */ /* 0x080fe40003f66270 */
[----:B------:R-:W-:Y:S02]  /*2440*/  FSEL R31, R22, -INF , !P0 ;  /* 0xff800000161f7808 */ /* 0x000fe40004000000 */
[----:B------:R-:W-:Y:S02]  /*2450*/  FSEL R22, R21, -INF , !P5 ;  /* 0xff80000015167808 */ /* 0x000fe40006800000 */
[----:B------:R-:W-:Y:S01]  /*2460*/  FSEL R23, R23, -INF , !P1 ;  /* 0xff80000017177808 */ /* 0x000fe20004800000 */
[----:B--2---:R-:W-:Y:S01]  /*2470*/  HMMA.16816.F32 R52, R44, R8, R52 ;  /* 0x000000082c34723c */ /* 0x004fe20000001834 */
[----:B------:R-:W-:Y:S02]  /*2480*/  FSEL R20, R20, -INF , !P2 ;  /* 0xff80000014147808 */ /* 0x000fe40005000000 */
[----:B------:R-:W-:-:S02]  /*2490*/  ISETP.GE.AND P0, PT, R25, R2, PT ;  /* 0x000000021900720c */ /* 0x000fc40003f06270 */
[C---:B------:R-:W-:Y:S02]  /*24a0*/  ISETP.GE.AND P5, PT, R27.reuse, R40, PT ;  /* 0x000000281b00720c */ /* 0x040fe40003fa6270 */
[----:B------:R-:W-:Y:S01]  /*24b0*/  ISETP.GE.AND P1, PT, R27, R2, PT ;  /* 0x000000021b00720c */ /* 0x000fe20003f26270 */
[----:B------:R-:W-:Y:S01]  /*24c0*/  HMMA.16816.F32 R48, R44, R10, R48 ;  /* 0x0000000a2c30723c */ /* 0x000fe20000001830 */
[----:B------:R-:W-:Y:S02]  /*24d0*/  ISETP.GE.AND P2, PT, R25, R40, PT ;  /* 0x000000281900720c */ /* 0x000fe40003f46270 */
[C---:B------:R-:W-:Y:S02]  /*24e0*/  IADD3 R27, R41.reuse, -0x20, RZ ;  /* 0xffffffe0291b7810 */ /* 0x040fe40007ffe0ff */
[----:B------:R-:W-:Y:S02]  /*24f0*/  IADD3 R25, R41, -0x27, RZ ;  /* 0xffffffd929197810 */ /* 0x000fe40007ffe0ff */
[----:B------:R-:W-:-:S02]  /*2500*/  FSEL R19, R19, -INF , !P0 ;  /* 0xff80000013137808 */ /* 0x000fc40004000000 */
[----:B------:R-:W-:Y:S02]  /*2510*/  FSEL R16, R16, -INF , !P4 ;  /* 0xff80000010107808 */ /* 0x000fe40006000000 */
[-C--:B------:R-:W-:Y:S02]  /*2520*/  ISETP.GE.AND P0, PT, R27, R40.reuse, PT ;  /* 0x000000281b00720c */ /* 0x080fe40003f06270 */
[----:B------:R-:W-:Y:S02]  /*2530*/  ISETP.GE.AND P4, PT, R25, R40, PT ;  /* 0x000000281900720c */ /* 0x000fe40003f86270 */
[----:B------:R-:W-:Y:S02]  /*2540*/  IADD3 R9, R41, -0x17, RZ ;  /* 0xffffffe929097810 */ /* 0x000fe40007ffe0ff */
[----:B------:R-:W-:Y:S02]  /*2550*/  FSEL R21, R18, -INF , !P3 ;  /* 0xff80000012157808 */ /* 0x000fe40005800000 */
[----:B------:R-:W-:-:S02]  /*2560*/  FSEL R6, R17, -INF , !P2 ;  /* 0xff80000011067808 */ /* 0x000fc40005000000 */
[-C--:B------:R-:W-:Y:S02]  /*2570*/  ISETP.GE.AND P3, PT, R25, R2.reuse, PT ;  /* 0x000000021900720c */ /* 0x080fe40003f66270 */
[----:B------:R-:W-:Y:S02]  /*2580*/  ISETP.GE.AND P2, PT, R27, R2, PT ;  /* 0x000000021b00720c */ /* 0x000fe40003f46270 */
[----:B------:R-:W-:Y:S02]  /*2590*/  FSEL R108, R72, -INF , !P0 ;  /* 0xff800000486c7808 */ /* 0x000fe40004000000 */
[----:B------:R-:W-:Y:S02]  /*25a0*/  IADD3 R25, R41, -0x1f, RZ ;  /* 0xffffffe129197810 */ /* 0x000fe40007ffe0ff */
[----:B------:R-:W-:Y:S02]  /*25b0*/  FSEL R8, R13, -INF , !P4 ;  /* 0xff8000000d087808 */ /* 0x000fe40006000000 */
[----:B------:R-:W-:-:S02]  /*25c0*/  ISETP.GE.AND P0, PT, R9, R40, PT ;  /* 0x000000280900720c */ /* 0x000fc40003f06270 */
[----:B------:R-:W-:Y:S02]  /*25d0*/  IADD3 R13, R41, -0x10, RZ ;  /* 0xfffffff0290d7810 */ /* 0x000fe40007ffe0ff */
[----:B------:R-:W-:Y:S02]  /*25e0*/  FSEL R12, R12, -INF , !P5 ;  /* 0xff8000000c0c7808 */ /* 0x000fe40006800000 */
[----:B------:R-:W-:Y:S02]  /*25f0*/  FSEL R17, R14, -INF , !P1 ;  /* 0xff8000000e117808 */ /* 0x000fe40004800000 */
[----:B------:R-:W-:Y:S02]  /*2600*/  FSEL R113, R74, -INF , !P2 ;  /* 0xff8000004a717808 */ /* 0x000fe40005000000 */
[C---:B------:R-:W-:Y:S02]  /*2610*/  ISETP.GE.AND P5, PT, R25.reuse, R40, PT ;  /* 0x000000281900720c */ /* 0x040fe40003fa6270 */
[----:B------:R-:W-:-:S02]  /*2620*/  ISETP.GE.AND P1, PT, R25, R2, PT ;  /* 0x000000021900720c */ /* 0x000fc40003f26270 */
[-C--:B------:R-:W-:Y:S02]  /*2630*/  ISETP.GE.AND P2, PT, R9, R2.reuse, PT ;  /* 0x000000020900720c */ /* 0x080fe40003f46270 */
[----:B------:R-:W-:Y:S02]  /*2640*/  FSEL R112, R81, -INF , !P0 ;  /* 0xff80000051707808 */ /* 0x000fe40004000000 */
[C---:B------:R-:W-:Y:S02]  /*2650*/  IADD3 R25, R41.reuse, -0x18, RZ ;  /* 0xffffffe829197810 */ /* 0x040fe40007ffe0ff */
[C---:B------:R-:W-:Y:S02]  /*2660*/  IADD3 R11, R41.reuse, -0xf, RZ ;  /* 0xfffffff1290b7810 */ /* 0x040fe40007ffe0ff */
[----:B------:R-:W-:Y:S02]  /*2670*/  IADD3 R9, R41, -0x8, RZ ;  /* 0xfffffff829097810 */ /* 0x000fe40007ffe0ff */
[----:B------:R-:W-:-:S02]  /*2680*/  ISETP.GE.AND P0, PT, R13, R2, PT ;  /* 0x000000020d00720c */ /* 0x000fc40003f06270 */
[----:B------:R-:W-:Y:S02]  /*2690*/  IADD3 R41, R41, -0x7, RZ ;  /* 0xfffffff929297810 */ /* 0x000fe40007ffe0ff */
[----:B------:R-:W-:Y:S02]  /*26a0*/  FSEL R117, R54, -INF , !P0 ;  /* 0xff80000036757808 */ /* 0x000fe40004000000 */
[----:B------:R-:W-:Y:S02]  /*26b0*/  ISETP.GE.AND P0, PT, R41, R2, PT ;  /* 0x000000022900720c */ /* 0x000fe40003f06270 */
[----:B------:R-:W-:Y:S02]  /*26c0*/  FSEL R15, R15, -INF , !P3 ;  /* 0xff8000000f0f7808 */ /* 0x000fe40005800000 */
[----:B------:R-:W-:Y:S02]  /*26d0*/  FSEL R24, R51, -INF , !P0 ;  /* 0xff80000033187808 */ /* 0x000fe40004000000 */
[----:B------:R-:W-:-:S02]  /*26e0*/  ISETP.GE.AND P0, PT, R28, 0x2, PT ;  /* 0x000000021c00780c */ /* 0x000fc40003f06270 */
[----:B------:R-:W-:Y:S02]  /*26f0*/  FSEL R123, R75, -INF , !P1 ;  /* 0xff8000004b7b7808 */ /* 0x000fe40004800000 */
[C---:B------:R-:W-:Y:S02]  /*2700*/  ISETP.GE.AND P4, PT, R25.reuse, R40, PT ;  /* 0x000000281900720c */ /* 0x040fe40003f86270 */
[----:B------:R-:W-:Y:S02]  /*2710*/  ISETP.GE.AND P3, PT, R25, R2, PT ;  /* 0x000000021900720c */ /* 0x000fe40003f66270 */
[----:B------:R-:W-:Y:S02]  /*2720*/  ISETP.GE.AND P1, PT, R13, R40, PT ;  /* 0x000000280d00720c */ /* 0x000fe40003f26270 */
[----:B------:R-:W-:Y:S02]  /*2730*/  FSEL R114, R73, -INF , !P5 ;  /* 0xff80000049727808 */ /* 0x000fe40006800000 */
[----:B------:R-:W-:-:S02]  /*2740*/  FSEL R110, R80, -INF , !P4 ;  /* 0xff800000506e7808 */ /* 0x000fc40006000000 */
[----:B------:R-:W-:Y:S02]  /*2750*/  FSEL R121, R82, -INF , !P3 ;  /* 0xff80000052797808 */ /* 0x000fe40005800000 */
[----:B------:R-:W-:Y:S02]  /*2760*/  FSEL R115, R83, -INF , !P2 ;  /* 0xff80000053737808 */ /* 0x000fe40005000000 */
[----:B------:R-:W-:Y:S02]  /*2770*/  FSEL R122, R52, -INF , !P1 ;  /* 0xff800000347a7808 */ /* 0x000fe40004800000 */
[-C--:B------:R-:W-:Y:S02]  /*2780*/  ISETP.GE.AND P5, PT, R11, R40.reuse, PT ;  /* 0x000000280b00720c */ /* 0x080fe40003fa6270 */
[-C--:B------:R-:W-:Y:S02]  /*2790*/  ISETP.GE.AND P4, PT, R9, R40.reuse, PT ;  /* 0x000000280900720c */ /* 0x080fe40003f86270 */
[----:B------:R-:W-:-:S02]  /*27a0*/  ISETP.GE.AND P3, PT, R41, R40, PT ;  /* 0x000000282900720c */ /* 0x000fc40003f66270 */
[-C--:B------:R-:W-:Y:S02]  /*27b0*/  ISETP.GE.AND P2, PT, R11, R2.reuse, PT ;  /* 0x000000020b00720c */ /* 0x080fe40003f46270 */
[----:B------:R-:W-:Y:S02]  /*27c0*/  ISETP.GE.AND P1, PT, R9, R2, PT ;  /* 0x000000020900720c */ /* 0x000fe40003f26270 */
[----:B------:R-:W-:Y:S02]  /*27d0*/  LOP3.LUT R2, R4, R7, RZ, 0xfc, !PT ;  /* 0x0000000704027212 */ /* 0x000fe400078efcff */
[----:B------:R-:W-:Y:S02]  /*27e0*/  FSEL R120, R53, -INF , !P5 ;  /* 0xff80000035787808 */ /* 0x000fe40006800000 */
[----:B------:R-:W-:Y:S02]  /*27f0*/  FSEL R27, R55, -INF , !P2 ;  /* 0xff800000371b7808 */ /* 0x000fe40005000000 */
[----:B------:R-:W-:-:S02]  /*2800*/  FSEL R118, R48, -INF , !P4 ;  /* 0xff80000030767808 */ /* 0x000fc40006000000 */
[----:B------:R-:W-:Y:S02]  /*2810*/  FSEL R116, R49, -INF , !P3 ;  /* 0xff80000031747808 */ /* 0x000fe40005800000 */
[----:B------:R-:W-:Y:S01]  /*2820*/  FSEL R25, R50, -INF , !P1 ;  /* 0xff80000032197808 */ /* 0x000fe20004800000 */
[----:B------:R-:W-:Y:S05]  /*2830*/  @!P0 BRA `(.L_x_6408) ;  /* 0x0000053000008947 */ /* 0x000fea0003800000 */
[----:B------:R-:W-:Y:S05]  /*2840*/  @P6 BRA `(.L_x_6409) ;  /* 0x000003a000006947 */ /* 0x000fea0003800000 */
[----:B------:R-:W1:Y:S01]  /*2850*/  I2F.RP R11, R3 ;  /* 0x00000003000b7306 */ /* 0x000e620000209400 */
[C---:B------:R-:W-:Y:S02]  /*2860*/  IADD3 R4, R29.reuse, -0x40, RZ ;  /* 0xffffffc01d047810 */ /* 0x040fe40007ffe0ff */
        /* <DEDUP_REMOVED lines=56> */
.L_x_6409:
[----:B------:R-:W-:-:S04]  /*2bf0*/  ULEA UR6, -UR6, URZ, 0x6 ;  /* 0x0000003f06067291 */ /* 0x000fc8000f8e313f */
[----:B------:R-:W-:Y:S02]  /*2c00*/  USHF.R.S32.HI UR4, URZ, 0x1f, UR6 ;  /* 0x0000001f3f047899 */ /* 0x000fe40008011406 */
[----:B------:R-:W-:-:S04]  /*2c10*/  MOV R3, UR6 ;  /* 0x0000000600037c02 */ /* 0x000fc80008000f00 */
[----:B------:R-:W-:Y:S02]  /*2c20*/  MOV R4, UR4 ;  /* 0x0000000400047c02 */ /* 0x000fe40008000f00 */
.L_x_6410:
        /* <DEDUP_REMOVED lines=19> */
[----:B------:R-:W0:Y:S02]  /*2d60*/  LDGDEPBAR ;  /* 0x00000000000079af */ /* 0x000e240000000000 */
.L_x_6408:
        /* <DEDUP_REMOVED lines=28> */
[----:B-1----:R-:W-:Y:S02]  /*2f30*/  FMNMX.FTZ R10, R116, R3, !PT ;  /* 0x00000003740a7209 */ /* 0x002fe40007810000 */
[----:B------:R-:W-:Y:S02]  /*2f40*/  FMNMX.FTZ R9, R24, R9, !PT ;  /* 0x0000000918097209 */ /* 0x000fe40007810000 */
[----:B------:R-:W-:Y:S01]  /*2f50*/  SHF.L.U32 R151, R2, 0x1, RZ ;  /* 0x0000000102977819 */ /* 0x000fe200000006ff */
[----:B------:R-:W1:Y:S03]  /*2f60*/  SHFL.BFLY PT, R7, R10, 0x2, 0x1f ;  /* 0x0c401f000a077f89 */ /* 0x000e6600000e0000 */
[-C--:B------:R-:W-:Y:S01]  /*2f70*/  IADD3 R150, R0, R151.reuse, RZ ;  /* 0x0000009700967210 */ /* 0x080fe20007ffe0ff */
[----:B------:R-:W2:Y:S01]  /*2f80*/  SHFL.BFLY PT, R4, R9, 0x2, 0x1f ;  /* 0x0c401f0009047f89 */ /* 0x000ea200000e0000 */
[----:B------:R-:W-:-:S02]  /*2f90*/  IADD3 R149, R5, R151, RZ ;  /* 0x0000009705957210 */ /* 0x000fc40007ffe0ff */
        /* <DEDUP_REMOVED lines=11> */
[----:B------:R-:W4:Y:S01]  /*3050*/  LDSM.16.MT88.4 R80, [R149+0xa000] ;  /* 0x00a000009550783b */ /* 0x000f220000004200 */
[----:B-1----:R-:W-:-:S04]  /*3060*/  FMNMX.FTZ R100, R7, R100, !PT ;  /* 0x0000006407647209 */ /* 0x002fc80007810000 */
[C---:B------:R-:W-:Y:S01]  /*3070*/  FSETP.NEU.FTZ.AND P1, PT, R100.reuse, -INF , PT ;  /* 0xff8000006400780b */ /* 0x040fe20003f3d000 */
[----:B------:R-:W-:Y:S01]  /*3080*/  FMUL.FTZ R119, R100, c[0x0][0x23c] ;  /* 0x00008f0064777a20 */ /* 0x000fe20000410000 */
[----:B--2---:R-:W-:-:S04]  /*3090*/  FMNMX.FTZ R3, R4, R3, !PT ;  /* 0x0000000304037209 */ /* 0x004fc80007810000 */
        /* <DEDUP_REMOVED lines=14> */
[----:B------:R-:W-:Y:S02]  /*3180*/  FFMA.FTZ R35, R23, c[0x0][0x23c], -R26 ;  /* 0x00008f0017237a23 */ /* 0x000fe4000001081a */
[--C-:B------:R-:W-:Y:S02]  /*3190*/  FFMA.FTZ R30, R6, c[0x0][0x23c], -R119.reuse ;  /* 0x00008f00061e7a23 */ /* 0x100fe40000010877 */
[----:B------:R-:W2:Y:S01]  /*31a0*/  LDSM.16.MT88.4 R4, [R148+0xa000] ;  /* 0x00a000009404783b */ /* 0x000ea20000004200 */
[----:B------:R-:W-:-:S02]  /*31b0*/  FFMA.FTZ R31, R12, c[0x0][0x23c], -R119 ;  /* 0x00008f000c1f7a23 */ /* 0x000fc40000010877 */
[----:B------:R-:W-:Y:S01]  /*31c0*/  MUFU.EX2 R103, R103 ;  /* 0x0000006700677308 */ /* 0x000fe20000000800 */
[----:B------:R-:W-:Y:S02]  /*31d0*/  FFMA.FTZ R2, R8, c[0x0][0x23c], -R119 ;  /* 0x00008f0008027a23 */ /* 0x000fe40000010877 */
[--C-:B------:R-:W-:Y:S01]  /*31e0*/  FFMA.FTZ R29, R19, c[0x0][0x23c], -R26.reuse ;  /* 0x00008f00131d7a23 */ /* 0x100fe2000001081a */
[----:B------:R-:W-:Y:S01]  /*31f0*/  LDSM.16.MT88.4 R8, [R148+0x8800] ;  /* 0x008800009408783b */ /* 0x000fe20000004200 */
[--C-:B------:R-:W-:Y:S02]  /*3200*/  FFMA.FTZ R33, R17, c[0x0][0x23c], -R26.reuse ;  /* 0x00008f0011217a23 */ /* 0x100fe4000001081a */
[--C-:B------:R-:W-:Y:S01]  /*3210*/  FFMA.FTZ R0, R15, c[0x0][0x23c], -R26.reuse ;  /* 0x00008f000f007a23 */ /* 0x100fe2000001081a */
[----:B------:R-:W5:Y:S01]  /*3220*/  MUFU.EX2 R32, R32 ;  /* 0x0000002000207308 */ /* 0x000f620000000800 */
[----:B------:R-:W2:Y:S01]  /*3230*/  LDSM.16.MT88.4 R16, [R150+0x8800] ;  /* 0x008800009610783b */ /* 0x000ea20000004200 */
[----:B-1----:R-:W-:Y:S01]  /*3240*/  F2FP.PACK_AB R84, R102, R105 ;  /* 0x000000696654723e */ /* 0x002fe200000000ff */
[----:B------:R-:W-:-:S02]  /*3250*/  FFMA.FTZ R34, R21, c[0x0][0x23c], -R26 ;  /* 0x00008f0015227a23 */ /* 0x000fc4000001081a */
[----:B------:R-:W1:Y:S01]  /*3260*/  LDSM.16.MT88.4 R12, [R149+0x8800] ;  /* 0x00880000950c783b */ /* 0x000e620000004200 */
[--C-:B------:R-:W-:Y:S02]  /*3270*/  FFMA.FTZ R111, R112, c[0x0][0x23c], -R119.reuse ;  /* 0x00008f00706f7a23 */ /* 0x100fe40000010877 */
[----:B------:R-:W-:Y:S01]  /*3280*/  MUFU.EX2 R107, R107 ;  /* 0x0000006b006b7308 */ /* 0x000fe20000000800 */
[----:B------:R-:W1:Y:S01]  /*3290*/  LDSM.16.MT88.4 R20, [R151+0x8800] ;  /* 0x008800009714783b */ /* 0x000e620000004200 */
[--C-:B------:R-:W-:Y:S02]  /*32a0*/  FFMA.FTZ R109, R114, c[0x0][0x23c], -R119.reuse ;  /* 0x00008f00726d7a23 */ /* 0x100fe40000010877 */
[----:B------:R-:W-:Y:S02]  /*32b0*/  FFMA.FTZ R112, R113, c[0x0][0x23c], -R26 ;  /* 0x00008f0071707a23 */ /* 0x000fe4000001081a */
[--C-:B------:R-:W-:Y:S02]  /*32c0*/  FFMA.FTZ R108, R108, c[0x0][0x23c], -R119.reuse ;  /* 0x00008f006c6c7a23 */ /* 0x100fe40000010877 */
        /* <DEDUP_REMOVED lines=17> */
[----:B------:R-:W-:Y:S02]  /*33e0*/  FFMA.FTZ R122, R24, c[0x0][0x23c], -R26 ;  /* 0x00008f00187a7a23 */ /* 0x000fe4000001081a */
[----:B------:R-:W-:Y:S01]  /*33f0*/  FADD.FTZ R102, R105, R102 ;  /* 0x0000006669667221 */ /* 0x000fe20000010000 */
[----:B------:R-:W-:Y:S01]  /*3400*/  LDSM.16.MT88.4 R24, [R149+0x9800] ;  /* 0x009800009518783b */ /* 0x000fe20000004200 */
[----:B------:R-:W-:Y:S01]  /*3410*/  FADD.FTZ R107, R107, R106 ;  /* 0x0000006a6b6b7221 */ /* 0x000fe20000010000 */
[----:B-----5:R-:W-:Y:S01]  /*3420*/  F2FP.PACK_AB R87, R35, R104 ;  /* 0x000000682357723e */ /* 0x020fe200000000ff */
[----:B------:R-:W3:Y:S01]  /*3430*/  MUFU.EX2 R30, R30 ;  /* 0x0000001e001e7308 */ /* 0x000ee20000000800 */
[----:B------:R-:W-:-:S02]  /*3440*/  FADD.FTZ R103, R103, R102 ;  /* 0x0000006667677221 */ /* 0x000fc40000010000 */
[----:B------:R-:W-:Y:S02]  /*3450*/  FADD.FTZ R104, R104, R107 ;  /* 0x0000006b68687221 */ /* 0x000fe40000010000 */
        /* <DEDUP_REMOVED lines=20> */
[C---:B----4-:R-:W-:Y:S02]  /*35a0*/  HMMA.16816.F32 R76, R84.reuse, R80, RZ ;  /* 0x00000050544c723c */ /* 0x050fe400000018ff */
        /* <DEDUP_REMOVED lines=70> */
[C---:B-----5:R-:W-:Y:S08]  /*3a10*/  HMMA.16816.F32 R48, R4.reuse, R12, R48 ;  /* 0x0000000c0430723c */ /* 0x060ff00000001830 */
        /* <DEDUP_REMOVED lines=42> */
[C---:B------:R-:W-:Y:S08]  /*3cc0*/  HMMA.16816.F32 R52, R4.reuse, R26, R52 ;  /* 0x0000001a0434723c */ /* 0x040ff00000001834 */
[C---:B---3--:R-:W-:Y:S08]  /*3cd0*/  HMMA.16816.F32 R56, R4.reuse, R20, R56 ;  /* 0x000000140438723c */ /* 0x048ff00000001838 */
[C---:B------:R-:W-:Y:S08]  /*3ce0*/  HMMA.16816.F32 R60, R4.reuse, R22, R60 ;  /* 0x00000016043c723c */ /* 0x040ff0000000183c */
[C---:B-1----:R-:W-:Y:S08]  /*3cf0*/  HMMA.16816.F32 R72, R4.reuse, R16, R72 ;  /* 0x000000100448723c */ /* 0x042ff00000001848 */
[C---:B------:R-:W-:Y:S08]  /*3d00*/  HMMA.16816.F32 R92, R4.reuse, R18, R92 ;  /* 0x00000012045c723c */ /* 0x040ff0000000185c */
[C---:B----4-:R-:W-:Y:S08]  /*3d10*/  HMMA.16816.F32 R76, R4.reuse, R12, R76 ;  /* 0x0000000c044c723c */ /* 0x050ff0000000184c */
        /* <DEDUP_REMOVED lines=12> */
.L_x_6415:
        /* <DEDUP_REMOVED lines=64> */
.L_x_6412:
        /* <DEDUP_REMOVED lines=21> */
[----:B------:R-:W-:Y:S04]  /*4330*/  LDSM.16.M88.4 R104, [R158] ;  /* 0x000000009e68783b */ /* 0x000fe80000000200 */
[----:B------:R-:W2:Y:S04]  /*4340*/  LDSM.16.M88.4 R108, [R157] ;  /* 0x000000009d6c783b */ /* 0x000ea80000000200 */
[----:B------:R-:W3:Y:S04]  /*4350*/  LDSM.16.M88.4 R112, [R157+0x800] ;  /* 0x000800009d70783b */ /* 0x000ee80000000200 */
[----:B------:R-:W4:Y:S04]  /*4360*/  LDSM.16.M88.4 R116, [R157+0x1000] ;  /* 0x001000009d74783b */ /* 0x000f280000000200 */
[----:B------:R-:W0:Y:S04]  /*4370*/  LDGDEPBAR ;  /* 0x00000000000079af */ /* 0x000e280000000000 */
[----:B------:R-:W5:Y:S04]  /*4380*/  LDSM.16.M88.4 R120, [R157+0x1800] ;  /* 0x001800009d78783b */ /* 0x000f680000000200 */
[----:B------:R-:W-:Y:S04]  /*4390*/  LDSM.16.M88.4 R124, [R156] ;  /* 0x000000009c7c783b */ /* 0x000fe80000000200 */
[----:B------:R-:W1:Y:S04]  /*43a0*/  LDSM.16.M88.4 R128, [R155] ;  /* 0x000000009b80783b */ /* 0x000e680000000200 */
[----:B------:R-:W1:Y:S04]  /*43b0*/  LDSM.16.M88.4 R132, [R147] ;  /* 0x000000009384783b */ /* 0x000e680000000200 */
[----:B------:R-:W1:Y:S01]  /*43c0*/  LDSM.16.M88.4 R136, [R146] ;  /* 0x000000009288783b */ /* 0x000e620000000200 */
[C---:B--2---:R-:W-:Y:S08]  /*43d0*/  HMMA.16816.F32 R4, R104.reuse, R108, RZ ;  /* 0x0000006c6804723c */ /* 0x044ff000000018ff */
[C---:B------:R-:W-:Y:S01]  /*43e0*/  HMMA.16816.F32 R8, R104.reuse, R110, RZ ;  /* 0x0000006e6808723c */ /* 0x040fe200000018ff */
[----:B------:R-:W2:Y:S07]  /*43f0*/  LDSM.16.M88.4 R108, [R145] ;  /* 0x00000000916c783b */ /* 0x000eae0000000200 */
[C---:B---3--:R-:W-:Y:S08]  /*4400*/  HMMA.16816.F32 R12, R104.reuse, R112, RZ ;  /* 0x00000070680c723c */ /* 0x048ff000000018ff */
[C---:B------:R-:W-:Y:S01]  /*4410*/  HMMA.16816.F32 R16, R104.reuse, R114, RZ ;  /* 0x000000726810723c */ /* 0x040fe200000018ff */
[----:B------:R-:W-:Y:S07]  /*4420*/  LDSM.16.M88.4 R112, [R153] ;  /* 0x000000009970783b */ /* 0x000fee0000000200 */
[C---:B----4-:R-:W-:Y:S08]  /*4430*/  HMMA.16816.F32 R20, R104.reuse, R116, RZ ;  /* 0x000000746814723c */ /* 0x050ff000000018ff */
[C---:B------:R-:W-:Y:S01]  /*4440*/  HMMA.16816.F32 R24, R104.reuse, R118, RZ ;  /* 0x000000766818723c */ /* 0x040fe200000018ff */
[----:B------:R-:W-:Y:S07]  /*4450*/  LDSM.16.M88.4 R116, [R153+0x800] ;  /* 0x000800009974783b */ /* 0x000fee0000000200 */
[C---:B-----5:R-:W-:Y:S08]  /*4460*/  HMMA.16816.F32 R28, R104.reuse, R120, RZ ;  /* 0x00000078681c723c */ /* 0x060ff000000018ff */
[----:B------:R-:W-:Y:S01]  /*4470*/  HMMA.16816.F32 R32, R104, R122, RZ ;  /* 0x0000007a6820723c */ /* 0x000fe200000018ff */
[----:B------:R-:W3:Y:S04]  /*4480*/  LDSM.16.M88.4 R104, [R154] ;  /* 0x000000009a68783b */ /* 0x000ee80000000200 */
[----:B------:R-:W4:Y:S03]  /*4490*/  LDSM.16.M88.4 R120, [R153+0x1000] ;  /* 0x001000009978783b */ /* 0x000f260000000200 */
[C---:B-1----:R-:W-:Y:S08]  /*44a0*/  HMMA.16816.F32 R4, R124.reuse, R128, R4 ;  /* 0x000000807c04723c */ /* 0x042ff00000001804 */
[C---:B------:R-:W-:Y:S01]  /*44b0*/  HMMA.16816.F32 R8, R124.reuse, R130, R8 ;  /* 0x000000827c08723c */ /* 0x040fe20000001808 */
[----:B------:R-:W1:Y:S07]  /*44c0*/  LDSM.16.M88.4 R128, [R153+0x1800] ;  /* 0x001800009980783b */ /* 0x000e6e0000000200 */
[C---:B------:R-:W-:Y:S08]  /*44d0*/  HMMA.16816.F32 R12, R124.reuse, R132, R12 ;  /* 0x000000847c0c723c */ /* 0x040ff0000000180c */
[C---:B------:R-:W-:Y:S08]  /*44e0*/  HMMA.16816.F32 R16, R124.reuse, R134, R16 ;  /* 0x000000867c10723c */ /* 0x040ff00000001810 */
[C---:B------:R-:W-:Y:S08]  /*44f0*/  HMMA.16816.F32 R20, R124.reuse, R136, R20 ;  /* 0x000000887c14723c */ /* 0x040ff00000001814 */
[C---:B------:R-:W-:Y:S08]  /*4500*/  HMMA.16816.F32 R24, R124.reuse, R138, R24 ;  /* 0x0000008a7c18723c */ /* 0x040ff00000001818 */
[C---:B--2---:R-:W-:Y:S08]  /*4510*/  HMMA.16816.F32 R28, R124.reuse, R108, R28 ;  /* 0x0000006c7c1c723c */ /* 0x044ff0000000181c */
[----:B------:R-:W-:Y:S01]  /*4520*/  HMMA.16816.F32 R32, R124, R110, R32 ;  /* 0x0000006e7c20723c */ /* 0x000fe20000001820 */
[----:B------:R-:W-:Y:S04]  /*4530*/  LDSM.16.M88.4 R108, [R152] ;  /* 0x00000000986c783b */ /* 0x000fe80000000200 */
[----:B------:R-:W2:Y:S03]  /*4540*/  LDSM.16.M88.4 R124, [R144] ;  /* 0x00000000907c783b */ /* 0x000ea60000000200 */
        /* <DEDUP_REMOVED lines=8> */
[----:B------:R-:W-:Y:S07]  /*45d0*/  LDSM.16.M88.4 R120, [R158+0x2000] ;  /* 0x002000009e78783b */ /* 0x000fee0000000200 */
[C---:B-1----:R-:W-:Y:S08]  /*45e0*/  HMMA.16816.F32 R28, R104.reuse, R128, R28 ;  /* 0x00000080681c723c */ /* 0x042ff0000000181c */
[----:B------:R-:W-:Y:S01]  /*45f0*/  HMMA.16816.F32 R32, R104, R130, R32 ;  /* 0x000000826820723c */ /* 0x000fe20000001820 */
[----:B------:R-:W1:Y:S04]  /*4600*/  LDSM.16.M88.4 R104, [R144+0x1800] ;  /* 0x001800009068783b */ /* 0x000e680000000200 */
[----:B------:R-:W4:Y:S03]  /*4610*/  LDSM.16.M88.4 R128, [R157+0x2000] ;  /* 0x002000009d80783b */ /* 0x000f260000000200 */
[C---:B--2---:R-:W-:Y:S08]  /*4620*/  HMMA.16816.F32 R4, R108.reuse, R124, R4 ;  /* 0x0000007c6c04723c */ /* 0x044ff00000001804 */
[C---:B------:R-:W-:Y:S01]  /*4630*/  HMMA.16816.F32 R8, R108.reuse, R126, R8 ;  /* 0x0000007e6c08723c */ /* 0x040fe20000001808 */
[----:B------:R-:W2:Y:S07]  /*4640*/  LDSM.16.M88.4 R124, [R157+0x2800] ;  /* 0x002800009d7c783b */ /* 0x000eae0000000200 */
[C---:B---3--:R-:W-:Y:S08]  /*4650*/  HMMA.16816.F32 R12, R108.reuse, R112, R12 ;  /* 0x000000706c0c723c */ /* 0x048ff0000000180c */
[C---:B------:R-:W-:Y:S01]  /*4660*/  HMMA.16816.F32 R16, R108.reuse, R114, R16 ;  /* 0x000000726c10723c */ /* 0x040fe20000001810 */
[----:B------:R-:W-:Y:S07]  /*4670*/  LDSM.16.M88.4 R112, [R156+0x2000] ;  /* 0x002000009c70783b */ /* 0x000fee0000000200 */
[C---:B-----5:R-:W-:Y:S08]  /*4680*/  HMMA.16816.F32 R20, R108.reuse, R116, R20 ;  /* 0x000000746c14723c */ /* 0x060ff00000001814 */
[C---:B------:R-:W-:Y:S01]  /*4690*/  HMMA.16816.F32 R24, R108.reuse, R118, R24 ;  /* 0x000000766c18723c */ /* 0x040fe20000001818 */
[----:B------:R-:W-:Y:S07]  /*46a0*/  LDSM.16.M88.4 R116, [R143] ;  /* 0x000000008f74783b */ /* 0x000fee0000000200 */
[C---:B-1----:R-:W-:Y:S08]  /*46b0*/  HMMA.16816.F32 R28, R108.reuse, R104, R28 ;  /* 0x000000686c1c723c */ /* 0x042ff0000000181c */
[----:B------:R-:W-:Y:S01]  /*46c0*/  HMMA.16816.F32 R32, R108, R106, R32 ;  /* 0x0000006a6c20723c */ /* 0x000fe20000001820 */
[----:B------:R-:W1:Y:S04]  /*46d0*/  LDSM.16.M88.4 R104, [R157+0x3000] ;  /* 0x003000009d68783b */ /* 0x000e680000000200 */
[----:B------:R-:W3:Y:S03]  /*46e0*/  LDSM.16.M88.4 R108, [R157+0x3800] ;  /* 0x003800009d6c783b */ /* 0x000ee60000000200 */
[C---:B----4-:R-:W-:Y:S08]  /*46f0*/  HMMA.16816.F32 R4, R120.reuse, R128, R4 ;  /* 0x000000807804723c */ /* 0x050ff00000001804 */
[C---:B------:R-:W-:Y:S01]  /*4700*/  HMMA.16816.F32 R8, R120.reuse, R130, R8 ;  /* 0x000000827808723c */ /* 0x040fe20000001808 */
[----:B------:R-:W4:Y:S07]  /*4710*/  LDSM.16.M88.4 R128, [R142] ;  /* 0x000000008e80783b */ /* 0x000f2e0000000200 */
[C---:B--2---:R-:W-:Y:S08]  /*4720*/  HMMA.16816.F32 R12, R120.reuse, R124, R12 ;  /* 0x0000007c780c723c */ /* 0x044ff0000000180c */
[C---:B------:R-:W-:Y:S01]  /*4730*/  HMMA.16816.F32 R16, R120.reuse, R126, R16 ;  /* 0x0000007e7810723c */ /* 0x040fe20000001810 */
[----:B------:R-:W2:Y:S07]  /*4740*/  LDSM.16.M88.4 R124, [R141] ;  /* 0x000000008d7c783b */ /* 0x000eae0000000200 */
[C---:B-1----:R-:W-:Y:S08]  /*4750*/  HMMA.16816.F32 R20, R120.reuse, R104, R20 ;  /* 0x000000687814723c */ /* 0x042ff00000001814 */
[C---:B------:R-:W-:Y:S01]  /*4760*/  HMMA.16816.F32 R24, R120.reuse, R106, R24 ;  /* 0x0000006a7818723c */ /* 0x040fe20000001818 */
[----:B------:R-:W1:Y:S07]  /*4770*/  LDSM.16.M88.4 R104, [R140] ;  /* 0x000000008c68783b */ /* 0x000e6e0000000200 */
[C---:B---3--:R-:W-:Y:S08]  /*4780*/  HMMA.16816.F32 R28, R120.reuse, R108, R28 ;  /* 0x0000006c781c723c */ /* 0x048ff0000000181c */
[----:B------:R-:W-:Y:S01]  /*4790*/  HMMA.16816.F32 R32, R120, R110, R32 ;  /* 0x0000006e7820723c */ /* 0x000fe20000001820 */
[----:B------:R-:W-:Y:S04]  /*47a0*/  LDSM.16.M88.4 R108, [R154+0x2000] ;  /* 0x002000009a6c783b */ /* 0x000fe80000000200 */
[----:B------:R-:W-:Y:S03]  /*47b0*/  LDSM.16.M88.4 R120, [R153+0x2800] ;  /* 0x002800009978783b */ /* 0x000fe60000000200 */
        /* <DEDUP_REMOVED lines=9> */
[C---:B-1----:R-:W-:Y:S08]  /*4850*/  HMMA.16816.F32 R28, R112.reuse, R104, R28 ;  /* 0x00000068701c723c */ /* 0x042ff0000000181c */
[----:B------:R-:W-:Y:S01]  /*4860*/  HMMA.16816.F32 R32, R112, R106, R32 ;  /* 0x0000006a7020723c */ /* 0x000fe20000001820 */
[----:B------:R-:W-:Y:S04]  /*4870*/  LDSM.16.M88.4 R104, [R152+0x2000] ;  /* 0x002000009868783b */ /* 0x000fe80000000200 */
[----:B------:R-:W1:Y:S03]  /*4880*/  LDSM.16.M88.4 R112, [R144+0x2000] ;  /* 0x002000009070783b */ /* 0x000e660000000200 */
        /* <DEDUP_REMOVED lines=8> */
[----:B------:R-:W4:Y:S01]  /*4910*/  LDSM.16.M88.4 R128, [R144+0x3800] ;  /* 0x003800009080783b */ /* 0x000f220000000200 */
[----:B------:R-:W-:Y:S04]  /*4920*/  DEPBAR.LE SB0, 0x0 ;  /* 0x000080000000791a */ /* 0x000fe80000000000 */
[----:B------:R-:W-:Y:S02]  /*4930*/  BAR.SYNC.DEFER_BLOCKING 0x0 ;  /* 0x0000000000007b1d */ /* 0x000fe40000010000 */
[C---:B--2---:R-:W-:Y:S08]  /*4940*/  HMMA.16816.F32 R28, R108.reuse, R124, R28 ;  /* 0x0000007c6c1c723c */ /* 0x044ff0000000181c */
[----:B------:R-:W-:Y:S08]  /*4950*/  HMMA.16816.F32 R32, R108, R126, R32 ;  /* 0x0000007e6c20723c */ /* 0x000ff00000001820 */
[C---:B-1----:R-:W-:Y:S08]  /*4960*/  HMMA.16816.F32 R4, R104.reuse, R112, R4 ;  /* 0x000000706804723c */ /* 0x042ff00000001804 */
[C---:B------:R-:W-:Y:S08]  /*4970*/  HMMA.16816.F32 R8, R104.reuse, R114, R8 ;  /* 0x000000726808723c */ /* 0x040ff00000001808 */
[C---:B---3--:R-:W-:Y:S08]  /*4980*/  HMMA.16816.F32 R12, R104.reuse, R116, R12 ;  /* 0x00000074680c723c */ /* 0x048ff0000000180c */
[C---:B------:R-:W-:Y:S08]  /*4990*/  HMMA.16816.F32 R16, R104.reuse, R118, R16 ;  /* 0x000000766810723c */ /* 0x040ff00000001810 */
[C---:B-----5:R-:W-:Y:S08]  /*49a0*/  HMMA.16816.F32 R20, R104.reuse, R120, R20 ;  /* 0x000000786814723c */ /* 0x060ff00000001814 */
[C---:B------:R-:W-:Y:S08]  /*49b0*/  HMMA.16816.F32 R24, R104.reuse, R122, R24 ;  /* 0x0000007a6818723c */ /* 0x040ff00000001818 */
[C---:B----4-:R-:W-:Y:S08]  /*49c0*/  HMMA.16816.F32 R28, R104.reuse, R128, R28 ;  /* 0x00000080681c723c */ /* 0x050ff0000000181c */
        /* <DEDUP_REMOVED lines=52> */
[----:B------:R-:W-:Y:S03]  /*4d10*/  IMAD.MOV.U32 R3, RZ, RZ, 0x40 ;  /* 0x00000040ff037424 */ /* 0x000fe600078e00ff */
[----:B------:R-:W2:Y:S01]  /*4d20*/  LDG.E R103, [R102.64] ;  /* 0x0000000a66677981 */ /* 0x000ea2000c1e1900 */
[----:B------:R-:W-:Y:S03]  /*4d30*/  IMAD R3, R2, c[0x0][0x2d0], -R3 ;  /* 0x0000b40002037a24 */ /* 0x000fe600078e0a03 */
        /* <DEDUP_REMOVED lines=12> */
.L_x_6414:
        /* <DEDUP_REMOVED lines=19> */
[----:B------:R-:W0:Y:S02]  /*4f30*/  LDGDEPBAR ;  /* 0x00000000000079af */ /* 0x000e240000000000 */
.L_x_6413:
        /* <DEDUP_REMOVED lines=123> */
[----:B------:R-:W-:Y:S01]  /*56f0*/  FMUL.FTZ R13, R2, R93 ;  /* 0x0000005d020d7220 */ /* 0x000fe20000410000 */
[----:B------:R-:W-:Y:S01]  /*5700*/  MUFU.EX2 R133, R133 ;  /* 0x0000008500857308 */ /* 0x000fe20000000800 */
[--C-:B------:R-:W-:Y:S02]  /*5710*/  FFMA.FTZ R127, R14, c[0x0][0x23c], -R123.reuse ;  /* 0x00008f000e7f7a23 */ /* 0x100fe4000001087b */
[----:B------:R-:W-:Y:S01]  /*5720*/  FMUL.FTZ R14, R0, R94 ;  /* 0x0000005e000e7220 */ /* 0x000fe20000410000 */
[----:B---3--:R-:W-:Y:S01]  /*5730*/  F2FP.PACK_AB R99, R122, R121 ;  /* 0x000000797a63723e */ /* 0x008fe200000000ff */
[--C-:B------:R-:W-:Y:S02]  /*5740*/  FFMA.FTZ R128, R15, c[0x0][0x23c], -R123.reuse ;  /* 0x00008f000f807a23 */ /* 0x100fe4000001087b */
[----:B------:R-:W-:Y:S02]  /*5750*/  FMUL.FTZ R15, R0, R95 ;  /* 0x0000005f000f7220 */ /* 0x000fe40000410000 */
[----:B------:R-:W-:Y:S01]  /*5760*/  LDSM.16.MT88.4 R92, [R148+0xa000] ;  /* 0x00a00000945c783b */ /* 0x000fe20000004200 */
[C---:B------:R-:W-:Y:S01]  /*5770*/  FMUL.FTZ R72, R2.reuse, R72 ;  /* 0x0000004802487220 */ /* 0x040fe20000410000 */
[C---:B-1----:R-:W-:Y:S01]  /*5780*/  HMMA.16816.F32 R8, R96.reuse, R104, R8 ;  /* 0x000000686008723c */ /* 0x042fe20000001808 */
[----:B------:R-:W1:Y:S04]  /*5790*/  MUFU.EX2 R126, R126 ;  /* 0x0000007e007e7308 */ /* 0x000e680000000800 */
[----:B------:R-:W-:Y:S02]  /*57a0*/  FMUL.FTZ R73, R2, R73 ;  /* 0x0000004902497220 */ /* 0x000fe40000410000 */
[C---:B------:R-:W-:Y:S01]  /*57b0*/  FMUL.FTZ R74, R0.reuse, R74 ;  /* 0x0000004a004a7220 */ /* 0x040fe20000410000 */
[C---:B------:R-:W-:Y:S01]  /*57c0*/  HMMA.16816.F32 R36, R96.reuse, R106, R36 ;  /* 0x0000006a6024723c */ /* 0x040fe20000001824 */
[----:B------:R-:W2:Y:S02]  /*57d0*/  LDSM.16.MT88.4 R104, [R148+0x8000] ;  /* 0x008000009468783b */ /* 0x000ea40000004200 */
[----:B------:R-:W-:Y:S01]  /*57e0*/  MUFU.EX2 R127, R127 ;  /* 0x0000007f007f7308 */ /* 0x000fe20000000800 */
[----:B------:R-:W-:Y:S02]  /*57f0*/  FMUL.FTZ R75, R0, R75 ;  /* 0x0000004b004b7220 */ /* 0x000fe40000410000 */
[C---:B------:R-:W-:Y:S02]  /*5800*/  FMUL.FTZ R76, R2.reuse, R76 ;  /* 0x0000004c024c7220 */ /* 0x040fe40000410000 */
[C---:B------:R-:W-:Y:S04]  /*5810*/  HMMA.16816.F32 R40, R96.reuse, R108, R40 ;  /* 0x0000006c6028723c */ /* 0x040fe80000001828 */
[----:B------:R-:W-:Y:S01]  /*5820*/  FMUL.FTZ R77, R2, R77 ;  /* 0x0000004d024d7220 */ /* 0x000fe20000410000 */
[----:B------:R-:W3:Y:S01]  /*5830*/  MUFU.EX2 R128, R128 ;  /* 0x0000008000807308 */ /* 0x000ee20000000800 */
[C---:B------:R-:W-:Y:S02]  /*5840*/  FMUL.FTZ R78, R0.reuse, R78 ;  /* 0x0000004e004e7220 */ /* 0x040fe40000410000 */
[C---:B------:R-:W-:Y:S01]  /*5850*/  HMMA.16816.F32 R44, R96.reuse, R110, R44 ;  /* 0x0000006e602c723c */ /* 0x040fe2000000182c */
[----:B------:R-:W4:Y:S03]  /*5860*/  LDSM.16.MT88.4 R108, [R151+0xa000] ;  /* 0x00a00000976c783b */ /* 0x000f260000004200 */
[----:B------:R-:W-:Y:S02]  /*5870*/  FMUL.FTZ R79, R0, R79 ;  /* 0x0000004f004f7220 */ /* 0x000fe40000410000 */
[--C-:B------:R-:W-:Y:S01]  /*5880*/  FFMA.FTZ R129, R16, c[0x0][0x23c], -R124.reuse ;  /* 0x00008f0010817a23 */ /* 0x100fe2000001087c */
[----:B------:R-:W-:Y:S01]  /*5890*/  MUFU.EX2 R134, R134 ;  /* 0x0000008600867308 */ /* 0x000fe20000000800 */
[C---:B------:R-:W-:Y:S04]  /*58a0*/  HMMA.16816.F32 R48, R96.reuse, R112, R48 ;  /* 0x000000706030723c */ /* 0x040fe80000001830 */
[----:B------:R-:W-:Y:S02]  /*58b0*/  FFMA.FTZ R130, R17, c[0x0][0x23c], -R124 ;  /* 0x00008f0011827a23 */ /* 0x000fe4000001087c */
[--C-:B------:R-:W-:Y:S02]  /*58c0*/  FFMA.FTZ R131, R18, c[0x0][0x23c], -R123.reuse ;  /* 0x00008f0012837a23 */ /* 0x100fe4000001087b */
[C---:B------:R-:W-:Y:S01]  /*58d0*/  HMMA.16816.F32 R52, R96.reuse, R114, R52 ;  /* 0x000000726034723c */ /* 0x040fe20000001834 */
[----:B------:R-:W5:Y:S01]  /*58e0*/  LDSM.16.MT88.4 R112, [R150+0xa000] ;  /* 0x00a000009670783b */ /* 0x000f620000004200 */
[----:B------:R-:W-:Y:S02]  /*58f0*/  MUFU.EX2 R129, R129 ;  /* 0x0000008100817308 */ /* 0x000fe40000000800 */
[----:B------:R-:W-:Y:S02]  /*5900*/  FFMA.FTZ R132, R19, c[0x0][0x23c], -R123 ;  /* 0x00008f0013847a23 */ /* 0x000fe4000001087b */
[C---:B------:R-:W-:Y:S02]  /*5910*/  FMUL.FTZ R80, R2.reuse, R80 ;  /* 0x0000005002507220 */ /* 0x040fe40000410000 */
[----:B------:R-:W-:Y:S01]  /*5920*/  FMUL.FTZ R81, R2, R81 ;  /* 0x0000005102517220 */ /* 0x000fe20000410000 */
[C---:B--2---:R-:W-:Y:S03]  /*5930*/  HMMA.16816.F32 R56, R96.reuse, R104, R56 ;  /* 0x000000686038723c */ /* 0x044fe60000001838 */
[----:B------:R-:W2:Y:S01]  /*5940*/  MUFU.EX2 R130, R130 ;  /* 0x0000008200827308 */ /* 0x000ea20000000800 */
[C---:B------:R-:W-:Y:S02]  /*5950*/  FMUL.FTZ R82, R0.reuse, R82 ;  /* 0x0000005200527220 */ /* 0x040fe40000410000 */
[----:B------:R-:W-:Y:S02]  /*5960*/  FMUL.FTZ R83, R0, R83 ;  /* 0x0000005300537220 */ /* 0x000fe40000410000 */
[C---:B------:R-:W-:Y:S01]  /*5970*/  HMMA.16816.F32 R60, R96.reuse, R106, R60 ;  /* 0x0000006a603c723c */ /* 0x040fe2000000183c */
[----:B------:R-:W5:Y:S03]  /*5980*/  LDSM.16.MT88.4 R104, [R149+0xa000] ;  /* 0x00a000009568783b */ /* 0x000f660000004200 */
[----:B------:R-:W-:Y:S01]  /*5990*/  FMUL.FTZ R16, R2, R88 ;  /* 0x0000005802107220 */ /* 0x000fe20000410000 */
[----:B-1----:R-:W-:Y:S01]  /*59a0*/  F2FP.PACK_AB R88, R126, R125 ;  /* 0x0000007d7e58723e */ /* 0x002fe200000000ff */
[----:B------:R-:W-:Y:S01]  /*59b0*/  MUFU.EX2 R131, R131 ;  /* 0x0000008300837308 */ /* 0x000fe20000000800 */
[----:B------:R-:W-:Y:S01]  /*59c0*/  FMUL.FTZ R17, R2, R89 ;  /* 0x0000005902117220 */ /* 0x000fe20000410000 */
[C---:B----4-:R-:W-:Y:S04]  /*59d0*/  HMMA.16816.F32 R64, R96.reuse, R108, R64 ;  /* 0x0000006c6040723c */ /* 0x050fe80000001840 */
[----:B---3--:R-:W-:Y:S01]  /*59e0*/  F2FP.PACK_AB R89, R128, R127 ;  /* 0x0000007f8059723e */ /* 0x008fe200000000ff */
[C---:B------:R-:W-:Y:S02]  /*59f0*/  FMUL.FTZ R18, R0.reuse, R90 ;  /* 0x0000005a00127220 */ /* 0x040fe40000410000 */
[----:B------:R-:W-:Y:S01]  /*5a00*/  FMUL.FTZ R19, R0, R91 ;  /* 0x0000005b00137220 */ /* 0x000fe20000410000 */
[C---:B------:R-:W-:Y:S01]  /*5a10*/  HMMA.16816.F32 R68, R96.reuse, R110, R68 ;  /* 0x0000006e6044723c */ /* 0x040fe20000001844 */
[----:B------:R-:W1:Y:S01]  /*5a20*/  LDSM.16.MT88.4 R108, [R151+0x8800] ;  /* 0x00880000976c783b */ /* 0x000e620000004200 */
[----:B------:R-:W3:Y:S02]  /*5a30*/  MUFU.EX2 R132, R132 ;  /* 0x0000008400847308 */ /* 0x000ee40000000800 */
[----:B--2---:R-:W-:Y:S01]  /*5a40*/  F2FP.PACK_AB R90, R130, R129 ;  /* 0x00000081825a723e */ /* 0x004fe200000000ff */
[C---:B------:R-:W-:Y:S02]  /*5a50*/  FMUL.FTZ R84, R2.reuse, R84 ;  /* 0x0000005402547220 */ /* 0x040fe40000410000 */
[----:B------:R-:W-:Y:S01]  /*5a60*/  FMUL.FTZ R85, R2, R85 ;  /* 0x0000005502557220 */ /* 0x000fe20000410000 */
[C---:B-----5:R-:W-:Y:S04]  /*5a70*/  HMMA.16816.F32 R72, R96.reuse, R112, R72 ;  /* 0x000000706048723c */ /* 0x060fe80000001848 */
[C---:B------:R-:W-:Y:S02]  /*5a80*/  FMUL.FTZ R86, R0.reuse, R86 ;  /* 0x0000005600567220 */ /* 0x040fe40000410000 */
[----:B------:R-:W-:Y:S02]  /*5a90*/  FMUL.FTZ R87, R0, R87 ;  /* 0x0000005700577220 */ /* 0x000fe40000410000 */
[C---:B------:R-:W-:Y:S01]  /*5aa0*/  HMMA.16816.F32 R12, R96.reuse, R114, R12 ;  /* 0x00000072600c723c */ /* 0x040fe2000000180c */
[----:B------:R-:W2:Y:S03]  /*5ab0*/  LDSM.16.MT88.4 R112, [R150+0x8800] ;  /* 0x008800009670783b */ /* 0x000ea60000004200 */
[----:B------:R-:W-:Y:S02]  /*5ac0*/  FFMA.FTZ R120, R2, R177, R120 ;  /* 0x000000b102787223 */ /* 0x000fe40000010078 */
[----:B------:R-:W-:Y:S01]  /*5ad0*/  FFMA.FTZ R6, R0, R175, R6 ;  /* 0x000000af00067223 */ /* 0x000fe20000010006 */
[----:B------:R-:W-:Y:S01]  /*5ae0*/  IADD3 R0, R173, -0x1, RZ ;  /* 0xffffffffad007810 */ /* 0x000fe20007ffe0ff */
[----:B------:R-:W-:Y:S01]  /*5af0*/  FADD.FTZ R5, R5, R120 ;  /* 0x0000007805057221 */ /* 0x000fe20000010000 */
[C---:B------:R-:W-:Y:S03]  /*5b00*/  HMMA.16816.F32 R76, R96.reuse, R104, R76 ;  /* 0x00000068604c723c */ /* 0x040fe6000000184c */
[----:B---3--:R-:W-:Y:S01]  /*5b10*/  F2FP.PACK_AB R91, R132, R131 ;  /* 0x00000083845b723e */ /* 0x008fe200000000ff */
[----:B------:R-:W-:Y:S01]  /*5b20*/  FADD.FTZ R6, R7, R6 ;  /* 0x0000000607067221 */ /* 0x000fe20000010000 */
[----:B------:R-:W-:Y:S01]  /*5b30*/  MOV R173, R0 ;  /* 0x0000000000ad7202 */ /* 0x000fe20000000f00 */
[----:B------:R-:W-:Y:S01]  /*5b40*/  FADD.FTZ R102, R102, R5 ;  /* 0x0000000566667221 */ /* 0x000fe20000010000 */
[----:B------:R-:W-:Y:S01]  /*5b50*/  MOV R0, R3 ;  /* 0x0000000300007202 */ /* 0x000fe20000000f00 */
[C---:B------:R-:W-:Y:S01]  /*5b60*/  HMMA.16816.F32 R80, R96.reuse, R106, R80 ;  /* 0x0000006a6050723c */ /* 0x040fe20000001850 */
[----:B------:R-:W3:Y:S03]  /*5b70*/  LDSM.16.MT88.4 R104, [R149+0x8800] ;  /* 0x008800009568783b */ /* 0x000ee60000004200 */
        /* <DEDUP_REMOVED lines=9> */
[C---:B-1----:R-:W-:Y:S01]  /*5c10*/  HMMA.16816.F32 R8, R88.reuse, R108, R8 ;  /* 0x0000006c5808723c */ /* 0x042fe20000001808 */
[----:B------:R-:W1:Y:S04]  /*5c20*/  LDSM.16.MT88.4 R96, [R150+0xa800] ;  /* 0x00a800009660783b */ /* 0x000e680000004200 */
[----:B------:R-:W-:Y:S02]  /*5c30*/  FADD.FTZ R128, R128, R127 ;  /* 0x0000007f80807221 */ /* 0x000fe40000010000 */
[----:B------:R-:W-:Y:S01]  /*5c40*/  FADD.FTZ R129, R129, R126 ;  /* 0x0000007e81817221 */ /* 0x000fe20000010000 */
[C---:B------:R-:W-:Y:S01]  /*5c50*/  HMMA.16816.F32 R36, R88.reuse, R110, R36 ;  /* 0x0000006e5824723c */ /* 0x040fe20000001824 */
[----:B------:R-:W-:Y:S03]  /*5c60*/  LDSM.16.MT88.4 R108, [R150+0x9000] ;  /* 0x00900000966c783b */ /* 0x000fe60000004200 */
[----:B------:R-:W-:Y:S02]  /*5c70*/  FADD.FTZ R5, R131, R128 ;  /* 0x0000008083057221 */ /* 0x000fe40000010000 */
[----:B------:R-:W-:Y:S02]  /*5c80*/  FADD.FTZ R129, R130, R129 ;  /* 0x0000008182817221 */ /* 0x000fe40000010000 */
[C---:B--2---:R-:W-:Y:S04]  /*5c90*/  HMMA.16816.F32 R40, R88.reuse, R112, R40 ;  /* 0x000000705828723c */ /* 0x044fe80000001828 */
[----:B------:R-:W-:Y:S03]  /*5ca0*/  FADD.FTZ R5, R132, R5 ;  /* 0x0000000584057221 */ /* 0x000fe60000010000 */
[--C-:B------:R-:W-:Y:S01]  /*5cb0*/  FFMA.FTZ R112, R20, c[0x0][0x23c], -R124.reuse ;  /* 0x00008f0014707a23 */ /* 0x100fe2000001087c */
[C---:B------:R-:W-:Y:S04]  /*5cc0*/  HMMA.16816.F32 R44, R88.reuse, R114, R44 ;  /* 0x00000072582c723c */ /* 0x040fe8000000182c */
[--C-:B------:R-:W-:Y:S01]  /*5cd0*/  FFMA.FTZ R113, R21, c[0x0][0x23c], -R124.reuse ;  /* 0x00008f0015717a23 */ /* 0x100fe2000001087c */
[----:B------:R-:W-:Y:S02]  /*5ce0*/  MUFU.EX2 R112, R112 ;  /* 0x0000007000707308 */ /* 0x000fe40000000800 */
[--C-:B------:R-:W-:Y:S01]  /*5cf0*/  FFMA.FTZ R114, R22, c[0x0][0x23c], -R123.reuse ;  /* 0x00008f0016727a23 */ /* 0x100fe2000001087b */
[C---:B---3--:R-:W-:Y:S04]  /*5d00*/  HMMA.16816.F32 R48, R88.reuse, R104, R48 ;  /* 0x000000685830723c */ /* 0x048fe80000001830 */
[--C-:B------:R-:W-:Y:S02]  /*5d10*/  FFMA.FTZ R115, R23, c[0x0][0x23c], -R123.reuse ;  /* 0x00008f0017737a23 */ /* 0x100fe4000001087b */
[----:B------:R-:W2:Y:S01]  /*5d20*/  LDSM.16.MT88.4 R20, [R149+0xa800] ;  /* 0x00a800009514783b */ /* 0x000ea20000004200 */
[----:B------:R-:W3:Y:S01]  /*5d30*/  MUFU.EX2 R113, R113 ;  /* 0x0000007100717308 */ /* 0x000ee20000000800 */
[C---:B------:R-:W-:Y:S06]  /*5d40*/  HMMA.16816.F32 R52, R88.reuse, R106, R52 ;  /* 0x0000006a5834723c */ /* 0x040fec0000001834 */
[----:B------:R-:W-:Y:S02]  /*5d50*/  LDSM.16.MT88.4 R104, [R151+0x9000] ;  /* 0x009000009768783b */ /* 0x000fe40000004200 */
[C---:B------:R-:W-:Y:S01]  /*5d60*/  HMMA.16816.F32 R56, R88.reuse, R116, R56 ;  /* 0x000000745838723c */ /* 0x040fe20000001838 */
[----:B------:R-:W-:Y:S06]  /*5d70*/  MUFU.EX2 R114, R114 ;  /* 0x0000007200727308 */ /* 0x000fec0000000800 */
[--C-:B------:R-:W-:Y:S01]  /*5d80*/  FFMA.FTZ R116, R24, c[0x0][0x23c], -R124.reuse ;  /* 0x00008f0018747a23 */ /* 0x100fe2000001087c */
[C---:B------:R-:W-:Y:S03]  /*5d90*/  HMMA.16816.F32 R60, R88.reuse, R118, R60 ;  /* 0x00000076583c723c */ /* 0x040fe6000000183c */
[----:B------:R-:W5:Y:S01]  /*5da0*/  MUFU.EX2 R115, R115 ;  /* 0x0000007300737308 */ /* 0x000f620000000800 */
[----:B------:R-:W-:Y:S03]  /*5db0*/  FFMA.FTZ R117, R25, c[0x0][0x23c], -R124 ;  /* 0x00008f0019757a23 */ /* 0x000fe6000001087c */
[--C-:B------:R-:W-:Y:S01]  /*5dc0*/  FFMA.FTZ R118, R26, c[0x0][0x23c], -R123.reuse ;  /* 0x00008f001a767a23 */ /* 0x100fe2000001087b */
[C---:B----4-:R-:W-:Y:S04]  /*5dd0*/  HMMA.16816.F32 R64, R88.reuse, R92, R64 ;  /* 0x0000005c5840723c */ /* 0x050fe80000001840 */
[----:B------:R-:W-:Y:S01]  /*5de0*/  FFMA.FTZ R119, R27, c[0x0][0x23c], -R123 ;  /* 0x00008f001b777a23 */ /* 0x000fe2000001087b */
[----:B------:R-:W-:Y:S01]  /*5df0*/  MUFU.EX2 R116, R116 ;  /* 0x0000007400747308 */ /* 0x000fe20000000800 */
[----:B------:R-:W-:Y:S02]  /*5e00*/  LDSM.16.MT88.4 R24, [R148+0x9000] ;  /* 0x009000009418783b */ /* 0x000fe40000004200 */
[C---:B------:R-:W-:Y:S06]  /*5e10*/  HMMA.16816.F32 R68, R88.reuse, R94, R68 ;  /* 0x0000005e5844723c */ /* 0x040fec0000001844 */
[----:B------:R-:W4:Y:S01]  /*5e20*/  LDSM.16.MT88.4 R92, [R148+0xa800] ;  /* 0x00a80000945c783b */ /* 0x000f220000004200 */
[----:B------:R-:W3:Y:S01]  /*5e30*/  MUFU.EX2 R117, R117 ;  /* 0x0000007500757308 */ /* 0x000ee20000000800 */
[C---:B-1----:R-:W-:Y:S08]  /*5e40*/  HMMA.16816.F32 R72, R88.reuse, R96, R72 ;  /* 0x000000605848723c */ /* 0x042ff00000001848 */
[C---:B------:R-:W-:Y:S01]  /*5e50*/  HMMA.16816.F32 R12, R88.reuse, R98, R12 ;  /* 0x00000062580c723c */ /* 0x040fe2000000180c */
[----:B------:R-:W1:Y:S01]  /*5e60*/  LDSM.16.MT88.4 R96, [R149+0x9000] ;  /* 0x009000009560783b */ /* 0x000e620000004200 */
[----:B------:R-:W-:Y:S06]  /*5e70*/  MUFU.EX2 R118, R118 ;  /* 0x0000007600767308 */ /* 0x000fec0000000800 */
[C---:B--2---:R-:W-:Y:S04]  /*5e80*/  HMMA.16816.F32 R76, R88.reuse, R20, R76 ;  /* 0x00000014584c723c */ /* 0x044fe8000000184c */
[----:B------:R-:W2:Y:S03]  /*5e90*/  MUFU.EX2 R119, R119 ;  /* 0x0000007700777308 */ /* 0x000ea60000000800 */
[----:B---3--:R-:W-:Y:S01]  /*5ea0*/  F2FP.PACK_AB R20, R113, R112 ;  /* 0x000000707114723e */ /* 0x008fe200000000ff */
[C---:B------:R-:W-:Y:S04]  /*5eb0*/  HMMA.16816.F32 R80, R88.reuse, R22, R80 ;  /* 0x000000165850723c */ /* 0x040fe80000001850 */
[----:B-----5:R-:W-:Y:S01]  /*5ec0*/  F2FP.PACK_AB R21, R115, R114 ;  /* 0x000000727315723e */ /* 0x020fe200000000ff */
[----:B------:R-:W-:Y:S02]  /*5ed0*/  FADD.FTZ R112, R112, R129 ;  /* 0x0000008170707221 */ /* 0x000fe40000010000 */
[----:B------:R-:W-:Y:S01]  /*5ee0*/  F2FP.PACK_AB R22, R117, R116 ;  /* 0x000000747516723e */ /* 0x000fe200000000ff */
[----:B------:R-:W-:Y:S04]  /*5ef0*/  FADD.FTZ R114, R114, R5 ;  /* 0x0000000572727221 */ /* 0x000fe80000010000 */
[----:B------:R-:W-:Y:S01]  /*5f00*/  FADD.FTZ R113, R113, R112 ;  /* 0x0000007071717221 */ /* 0x000fe20000010000 */
[C---:B----4-:R-:W-:Y:S03]  /*5f10*/  HMMA.16816.F32 R16, R88.reuse, R92, R16 ;  /* 0x0000005c5810723c */ /* 0x050fe60000001810 */
[----:B------:R-:W-:Y:S02]  /*5f20*/  FADD.FTZ R115, R115, R114 ;  /* 0x0000007273737221 */ /* 0x000fe40000010000 */
[----:B------:R-:W-:Y:S01]  /*5f30*/  FADD.FTZ R116, R116, R113 ;  /* 0x0000007174747221 */ /* 0x000fe20000010000 */
[----:B--2---:R-:W-:Y:S01]  /*5f40*/  F2FP.PACK_AB R23, R119, R118 ;  /* 0x000000767717723e */ /* 0x004fe200000000ff */
[----:B------:R-:W-:Y:S01]  /*5f50*/  FADD.FTZ R118, R118, R115 ;  /* 0x0000007376767221 */ /* 0x000fe20000010000 */
[----:B------:R-:W-:Y:S01]  /*5f60*/  HMMA.16816.F32 R84, R88, R94, R84 ;  /* 0x0000005e5854723c */ /* 0x000fe20000001854 */
[----:B------:R-:W2:Y:S03]  /*5f70*/  LDSM.16.MT88.4 R88, [R151+0xb000] ;  /* 0x00b000009758783b */ /* 0x000ea60000004200 */
[----:B------:R-:W-:Y:S02]  /*5f80*/  FADD.FTZ R117, R117, R116 ;  /* 0x0000007475757221 */ /* 0x000fe40000010000 */
[----:B------:R-:W-:Y:S02]  /*5f90*/  FADD.FTZ R119, R119, R118 ;  /* 0x0000007677777221 */ /* 0x000fe40000010000 */
[C---:B------:R-:W-:Y:S01]  /*5fa0*/  HMMA.16816.F32 R8, R20.reuse, R104, R8 ;  /* 0x000000681408723c */ /* 0x040fe20000001808 */
[----:B------:R-:W3:Y:S07]  /*5fb0*/  LDSM.16.MT88.4 R92, [R150+0xb000] ;  /* 0x00b00000965c783b */ /* 0x000eee0000004200 */
[C---:B------:R-:W-:Y:S01]  /*5fc0*/  HMMA.16816.F32 R36, R20.reuse, R106, R36 ;  /* 0x0000006a1424723c */ /* 0x040fe20000001824 */
[----:B------:R-:W-:Y:S07]  /*5fd0*/  LDSM.16.MT88.4 R104, [R151+0xb800] ;  /* 0x00b800009768783b */ /* 0x000fee0000004200 */
[C---:B------:R-:W-:Y:S07]  /*5fe0*/  HMMA.16816.F32 R40, R20.reuse, R108, R40 ;  /* 0x0000006c1428723c */ /* 0x040fee0000001828 */
        /* <DEDUP_REMOVED lines=12> */
[C---:B------:R-:W-:Y:S01]  /*60b0*/  HMMA.16816.F32 R56, R20.reuse, R24, R56 ;  /* 0x000000181438723c */ /* 0x040fe20000001838 */
[----:B------:R-:W-:Y:S01]  /*60c0*/  LDSM.16.MT88.4 R28, [R151+0x9800] ;  /* 0x00980000971c783b */ /* 0x000fe20000004200 */
[----:B------:R-:W-:Y:S06]  /*60d0*/  MUFU.EX2 R110, R110 ;  /* 0x0000006e006e7308 */ /* 0x000fec0000000800 */
[C---:B------:R-:W-:Y:S01]  /*60e0*/  HMMA.16816.F32 R60, R20.reuse, R26, R60 ;  /* 0x0000001a143c723c */ /* 0x040fe2000000183c */
[----:B------:R-:W5:Y:S03]  /*60f0*/  LDSM.16.MT88.4 R24, [R148+0xb000] ;  /* 0x00b000009418783b */ /* 0x000f660000004200 */
[----:B------:R-:W1:Y:S04]  /*6100*/  MUFU.EX2 R111, R111 ;  /* 0x0000006f006f7308 */ /* 0x000e680000000800 */
[C---:B--2---:R-:W-:Y:S01]  /*6110*/  HMMA.16816.F32 R64, R20.reuse, R88, R64 ;  /* 0x000000581440723c */ /* 0x044fe20000001840 */
[----:B------:R-:W-:Y:S05]  /*6120*/  LDSM.16.MT88.4 R32, [R149+0x9800] ;  /* 0x009800009520783b */ /* 0x000fea0000004200 */
[----:B------:R-:W2:Y:S02]  /*6130*/  MUFU.EX2 R124, R124 ;  /* 0x0000007c007c7308 */ /* 0x000ea40000000800 */
[C---:B------:R-:W-:Y:S01]  /*6140*/  HMMA.16816.F32 R68, R20.reuse, R90, R68 ;  /* 0x0000005a1444723c */ /* 0x040fe20000001844 */
[----:B------:R-:W1:Y:S07]  /*6150*/  LDSM.16.MT88.4 R88, [R150+0x9800] ;  /* 0x009800009658783b */ /* 0x000e6e0000004200 */
[C---:B---3--:R-:W-:Y:S01]  /*6160*/  HMMA.16816.F32 R72, R20.reuse, R92, R72 ;  /* 0x0000005c1448723c */ /* 0x048fe20000001848 */
[----:B------:R-:W3:Y:S07]  /*6170*/  MUFU.EX2 R123, R123 ;  /* 0x0000007b007b7308 */ /* 0x000eee0000000800 */
[C---:B------:R-:W-:Y:S01]  /*6180*/  HMMA.16816.F32 R12, R20.reuse, R94, R12 ;  /* 0x0000005e140c723c */ /* 0x040fe2000000180c */
[----:B------:R-:W2:Y:S07]  /*6190*/  LDSM.16.MT88.4 R92, [R148+0x9800] ;  /* 0x00980000945c783b */ /* 0x000eae0000004200 */
[C---:B----4-:R-:W-:Y:S08]  /*61a0*/  HMMA.16816.F32 R76, R20.reuse, R96, R76 ;  /* 0x00000060144c723c */ /* 0x050ff0000000184c */
[C---:B------:R-:W-:Y:S08]  /*61b0*/  HMMA.16816.F32 R80, R20.reuse, R98, R80 ;  /* 0x000000621450723c */ /* 0x040ff00000001850 */
[C---:B-----5:R-:W-:Y:S08]  /*61c0*/  HMMA.16816.F32 R16, R20.reuse, R24, R16 ;  /* 0x000000181410723c */ /* 0x060ff00000001810 */
[----:B------:R-:W-:Y:S01]  /*61d0*/  HMMA.16816.F32 R84, R20, R26, R84 ;  /* 0x0000001a1454723c */ /* 0x000fe20000001854 */
[----:B------:R-:W4:Y:S06]  /*61e0*/  LDSM.16.MT88.4 R24, [R150+0xb800] ;  /* 0x00b800009618783b */ /* 0x000f2c0000004200 */
[----:B-1----:R-:W-:Y:S01]  /*61f0*/  F2FP.PACK_AB R20, R109, R108 ;  /* 0x0000006c6d14723e */ /* 0x002fe200000000ff */
[----:B------:R-:W-:Y:S01]  /*6200*/  FADD.FTZ R108, R108, R117 ;  /* 0x000000756c6c7221 */ /* 0x000fe20000010000 */
[----:B------:R-:W-:Y:S03]  /*6210*/  F2FP.PACK_AB R21, R111, R110 ;  /* 0x0000006e6f15723e */ /* 0x000fe600000000ff */
[----:B--2---:R-:W-:Y:S01]  /*6220*/  F2FP.PACK_AB R22, R124, R133 ;  /* 0x000000857c16723e */ /* 0x004fe200000000ff */
[----:B------:R-:W-:Y:S01]  /*6230*/  FADD.FTZ R110, R110, R119 ;  /* 0x000000776e6e7221 */ /* 0x000fe20000010000 */
[----:B---3--:R-:W-:Y:S01]  /*6240*/  F2FP.PACK_AB R23, R123, R134 ;  /* 0x000000867b17723e */ /* 0x008fe200000000ff */
        /* <DEDUP_REMOVED lines=20> */
[C---:B-1----:R-:W-:Y:S08]  /*6390*/  HMMA.16816.F32 R76, R20.reuse, R8, R76 ;  /* 0x00000008144c723c */ /* 0x042ff0000000184c */
[C---:B------:R-:W-:Y:S08]  /*63a0*/  HMMA.16816.F32 R80, R20.reuse, R10, R80 ;  /* 0x0000000a1450723c */ /* 0x040ff00000001850 */
[C---:B--2---:R-:W-:Y:S08]  /*63b0*/  HMMA.16816.F32 R88, R20.reuse, R28, R16 ;  /* 0x0000001c1458723c */ /* 0x044ff00000001810 */
[----:B------:R-:W-:Y:S01]  /*63c0*/  HMMA.16816.F32 R84, R20, R30, R84 ;  /* 0x0000001e1454723c */ /* 0x000fe20000001854 */
[----:B------:R-:W-:-:S07]  /*63d0*/  @P0 BRA `(.L_x_6415) ;  /* 0xffffda0000000947 */ /* 0x000fce000383ffff */
.L_x_6411:
[----:B------:R-:W1:Y:S01]  /*63e0*/  SHFL.BFLY PT, R0, R177, 0x2, 0x1f ;  /* 0x0c401f00b1007f89 */ /* 0x000e6200000e0000 */
[----:B------:R-:W-:Y:S01]  /*63f0*/  MOV R10, 0x3f800000 ;  /* 0x3f800000000a7802 */ /* 0x000fe20000000f00 */
[----:B------:R-:W-:Y:S01]  /*6400*/  ULDC.U8 UR4, c[0x0][0x328] ;  /* 0x0000ca0000047ab9 */ /* 0x000fe20000000000 */
[----:B------:R-:W-:Y:S01]  /*6410*/  MOV R11, 0x3f800000 ;  /* 0x3f800000000b7802 */ /* 0x000fe20000000f00 */
[----:B------:R-:W2:Y:S01]  /*6420*/  SHFL.BFLY PT, R2, R175, 0x2, 0x1f ;  /* 0x0c401f00af027f89 */ /* 0x000ea200000e0000 */
[----:B------:R-:W-:Y:S01]  /*6430*/  BSSY B0, `(.L_x_6416) ;  /* 0x00000d7000007945 */ /* 0x000fe20003800000 */
[----:B------:R-:W-:-:S02]  /*6440*/  LEA R171, R171, R164, 0x4 ;  /* 0x000000a4abab7211 */ /* 0x000fc400078e20ff */
        /* <DEDUP_REMOVED lines=29> */
[----:B------:R-:W-:Y:S01]  /*6620*/  @P3 MUFU.LG2 R6, R6 ;  /* 0x0000000600063308 */ /* 0x000fe20000000c00 */
        /* <DEDUP_REMOVED lines=21> */
[----:B------:R-:W1:Y:S01]  /*6780*/  @P4 MUFU.LG2 R7, R7 ;  /* 0x0000000700074308 */ /* 0x000e620000000c00 */
        /* <DEDUP_REMOVED lines=88> */
[----:B------:R-:W-:Y:S01]  /*6d10*/  IADD3 R11, R9, -0x10, RZ ;  /* 0xfffffff0090b7810 */ /* 0x000fe20007ffe0ff */
[----:B-1----:R-:W-:Y:S01]  /*6d20*/  @P4 FMUL.FTZ R7, R7, 0.69314718246459960938 ;  /* 0x3f31721807074820 */ /* 0x002fe20000410000 */
[----:B------:R-:W-:Y:S02]  /*6d30*/  @P0 IADD3 R11, R9, 0x10, RZ ;  /* 0x00000010090b0810 */ /* 0x000fe40007ffe0ff */
[----:B------:R-:W-:Y:S01]  /*6d40*/  F2FP.PACK_AB R90, R91, R90 ;  /* 0x0000005a5b5a723e */ /* 0x000fe200000000ff */
[----:B------:R-:W-:Y:S01]  /*6d50*/  @P4 FFMA.FTZ R2, R100, c[0x0][0x238], R7 ;  /* 0x00008e0064024a23 */ /* 0x000fe20000010007 */
[-C--:B------:R-:W-:Y:S01]  /*6d60*/  IADD3 R15, R0, R11.reuse, RZ ;  /* 0x0000000b000f7210 */ /* 0x080fe20007ffe0ff */
[----:B------:R-:W-:Y:S01]  /*6d70*/  STS [R11], R36 ;  /* 0x000000240b007388 */ /* 0x000fe20000000800 */
[----:B------:R-:W-:Y:S02]  /*6d80*/  IADD3 R19, R8, R11, RZ ;  /* 0x0000000b08137210 */ /* 0x000fe40007ffe0ff */
[----:B------:R-:W-:Y:S01]  /*6d90*/  IADD3 R37, R15, R8, RZ ;  /* 0x000000080f257210 */ /* 0x000fe20007ffe0ff */
[----:B------:R-:W-:Y:S01]  /*6da0*/  STS [R11+0x400], R38 ;  /* 0x000400260b007388 */ /* 0x000fe20000000800 */
[----:B------:R-:W-:-:S02]  /*6db0*/  F2FP.PACK_AB R86, R87, R86 ;  /* 0x000000565756723e */ /* 0x000fc400000000ff */
[----:B------:R-:W-:Y:S01]  /*6dc0*/  ISETP.NE.AND P0, PT, RZ, UR4, PT ;  /* 0x00000004ff007c0c */ /* 0x000fe2000bf05270 */
[----:B------:R-:W-:Y:S04]  /*6dd0*/  STS [R13], R40 ;  /* 0x000000280d007388 */ /* 0x000fe80000000800 */
[----:B------:R1:W-:Y:S04]  /*6de0*/  STS [R13+0x400], R42 ;  /* 0x0004002a0d007388 */ /* 0x0003e80000000800 */
[----:B------:R2:W-:Y:S04]  /*6df0*/  STS [R15], R44 ;  /* 0x0000002c0f007388 */ /* 0x0005e80000000800 */
[----:B------:R3:W-:Y:S04]  /*6e00*/  STS [R15+0x400], R46 ;  /* 0x0004002e0f007388 */ /* 0x0007e80000000800 */
[----:B------:R3:W-:Y:S04]  /*6e10*/  STS [R17], R48 ;  /* 0x0000003011007388 */ /* 0x0007e80000000800 */
[----:B------:R3:W-:Y:S04]  /*6e20*/  STS [R17+0x400], R50 ;  /* 0x0004003211007388 */ /* 0x0007e80000000800 */
[----:B------:R3:W-:Y:S04]  /*6e30*/  STS [R19], R52 ;  /* 0x0000003413007388 */ /* 0x0007e80000000800 */
[----:B------:R3:W-:Y:S01]  /*6e40*/  STS [R19+0x400], R54 ;  /* 0x0004003613007388 */ /* 0x0007e20000000800 */
[----:B-1----:R-:W-:-:S03]  /*6e50*/  MOV R42, 0x7f800000 ;  /* 0x7f800000002a7802 */ /* 0x002fc60000000f00 */
[----:B------:R3:W-:Y:S01]  /*6e60*/  STS [R21], R56 ;  /* 0x0000003815007388 */ /* 0x0007e20000000800 */
[----:B--2---:R-:W-:-:S03]  /*6e70*/  @P3 FMUL.FTZ R44, R6, 0.69314718246459960938 ;  /* 0x3f317218062c3820 */ /* 0x004fc60000410000 */
[----:B------:R3:W-:Y:S01]  /*6e80*/  STS [R21+0x400], R58 ;  /* 0x0004003a15007388 */ /* 0x0007e20000000800 */
[----:B------:R-:W-:-:S03]  /*6e90*/  @P3 FFMA.FTZ R42, R3, c[0x0][0x238], R44 ;  /* 0x00008e00032a3a23 */ /* 0x000fc6000001002c */
        /* <DEDUP_REMOVED lines=20> */
[----:B------:R-:W2:Y:S04]  /*6fe0*/  S2R R0, SR_CTAID.Y ;  /* 0x0000000000007919 */ /* 0x000ea80000002600 */
[----:B------:R3:W4:Y:S04]  /*6ff0*/  LDS.128 R32, [R165] ;  /* 0x00000000a5207984 */ /* 0x0007280000000c00 */
[----:B------:R3:W3:Y:S01]  /*7000*/  LDS.128 R28, [R165+0x800] ;  /* 0x00080000a51c7984 */ /* 0x0006e20000000c00 */
[----:B-1----:R-:W-:-:S03]  /*7010*/  @P0 IMAD R41, R40, c[0x0][0x234], RZ ;  /* 0x00008d0028290a24 */ /* 0x002fc600078e02ff */
[----:B------:R1:W1:Y:S01]  /*7020*/  LDS.128 R24, [R165+0x1000] ;  /* 0x00100000a5187984 */ /* 0x0002620000000c00 */
[----:B--2---:R-:W-:-:S03]  /*7030*/  @!P0 IMAD R6, R0, c[0x0][0x1c0], R40 ;  /* 0x0000700000068a24 */ /* 0x004fc600078e0228 */
[----:B------:R2:W1:Y:S01]  /*7040*/  LDS.128 R20, [R165+0x1800] ;  /* 0x00180000a5147984 */ /* 0x0004620000000c00 */
[----:B------:R-:W-:Y:S02]  /*7050*/  @P0 IMAD R41, R0, c[0x0][0x214], R41 ;  /* 0x0000850000290a24 */ /* 0x000fe400078e0229 */
[----:B------:R-:W-:Y:S01]  /*7060*/  @!P0 IMAD R41, R6, c[0x0][0x214], RZ ;  /* 0x0000850006298a24 */ /* 0x000fe200078e02ff */
        /* <DEDUP_REMOVED lines=8> */
[----:B---3--:R-:W-:Y:S01]  /*70f0*/  IMAD R46, R6, R3, c[0x0][0x214] ;  /* 0x00008500062e7624 */ /* 0x008fe200078e0203 */
        /* <DEDUP_REMOVED lines=10> */
.L_x_6417:
[----:B------:R-:W-:Y:S05]  /*71a0*/  BSYNC B0 ;  /* 0x0000000000007941 */ /* 0x000fea0003800000 */
.L_x_6416:
[----:B------:R-:W5:Y:S01]  /*71b0*/  S2R R3, SR_CTAID.X ;  /* 0x0000000000037919 */ /* 0x000f620000002500 */
[----:B------:R-:W-:Y:S01]  /*71c0*/  SHF.R.S32.HI R167, RZ, 0x1f, R166 ;  /* 0x0000001fffa77819 */ /* 0x000fe200000114a6 */
[----:B------:R-:W-:Y:S01]  /*71d0*/  ULDC.64 UR4, c[0x0][0x1e8] ;  /* 0x00007a0000047ab9 */ /* 0x000fe20000000a00 */
[----:B------:R-:W-:Y:S01]  /*71e0*/  LEA.HI R4, R4, R5, RZ, 0x3 ;  /* 0x0000000504047211 */ /* 0x000fe200078f18ff */
[----:B------:R-:W-:Y:S02]  /*71f0*/  USHF.L.U32 UR7, UR4, 0x5, URZ ;  /* 0x0000000504077899 */ /* 0x000fe4000800063f */
[----:B------:R-:W-:Y:S01]  /*7200*/  UMOV UR6, 0x5 ;  /* 0x0000000500067882 */ /* 0x000fe20000000000 */
[----:B------:R-:W-:Y:S01]  /*7210*/  SHF.R.S32.HI R4, RZ, 0x3, R4 ;  /* 0x00000003ff047819 */ /* 0x000fe20000011404 */
[----:B------:R-:W-:Y:S01]  /*7220*/  USHF.L.U64.HI UR5, UR4, UR6, UR5 ;  /* 0x0000000604057299 */ /* 0x000fe20008010205 */
[----:B-----5:R-:W-:-:S04]  /*7230*/  IMAD.SHL.U32 R3, R3, 0x40, RZ ;  /* 0x0000004003037824 */ /* 0x020fc800078e00ff */
[----:B---3--:R-:W-:Y:S01]  /*7240*/  IMAD.WIDE.U32 R6, R3, c[0x0][0x1e8], R166 ;  /* 0x00007a0003067a25 */ /* 0x008fe200078e00a6 */
[----:B------:R-:W-:-:S05]  /*7250*/  SHF.R.S32.HI R2, RZ, 0x1f, R3 ;  /* 0x0000001fff027819 */ /* 0x000fca0000011403 */
[----:B------:R-:W-:-:S04]  /*7260*/  IMAD R2, R2, c[0x0][0x1e8], RZ ;  /* 0x00007a0002027a24 */ /* 0x000fc800078e02ff */
[----:B------:R-:W-:Y:S01]  /*7270*/  IMAD R3, R3, c[0x0][0x1ec], R2 ;  /* 0x00007b0003037a24 */ /* 0x000fe200078e0202 */
[----:B------:R-:W-:-:S03]  /*7280*/  SHF.R.S32.HI R2, RZ, 0x1f, R0 ;  /* 0x0000001fff027819 */ /* 0x000fc60000011400 */
[----:B------:R-:W-:Y:S02]  /*7290*/  IMAD.IADD R7, R3, 0x1, R7 ;  /* 0x0000000103077824 */ /* 0x000fe400078e0207 */
[----:B------:R-:W-:Y:S01]  /*72a0*/  IMAD R3, R2, c[0x0][0x1e0], RZ ;  /* 0x0000780002037a24 */ /* 0x000fe200078e02ff */
[----:B------:R-:W-:Y:S01]  /*72b0*/  SHF.R.S32.HI R2, RZ, 0x1f, R40 ;  /* 0x0000001fff027819 */ /* 0x000fe20000011428 */
[----:B------:R-:W-:-:S04]  /*72c0*/  IMAD.WIDE.U32 R6, R0, c[0x0][0x1e0], R6 ;  /* 0x0000780000067a25 */ /* 0x000fc800078e0006 */
[----:B------:R-:W-:Y:S01]  /*72d0*/  IMAD R3, R0, c[0x0][0x1e4], R3 ;  /* 0x0000790000037a24 */ /* 0x000fe200078e0203 */
[----:B------:R-:W-:Y:S01]  /*72e0*/  SHF.R.S32.HI R0, RZ, 0x1f, R4 ;  /* 0x0000001fff007819 */ /* 0x000fe20000011404 */
[----:B------:R-:W-:-:S03]  /*72f0*/  IMAD R5, R2, c[0x0][0x1f0], RZ ;  /* 0x00007c0002057a24 */ /* 0x000fc600078e02ff */
[----:B------:R-:W-:Y:S01]  /*7300*/  IADD3 R7, R3, R7, RZ ;  /* 0x0000000703077210 */ /* 0x000fe20007ffe0ff */
[----:B------:R-:W-:Y:S02]  /*7310*/  IMAD R5, R40, c[0x0][0x1f4], R5 ;  /* 0x00007d0028057a24 */ /* 0x000fe400078e0205 */
[----:B------:R-:W-:Y:S02]  /*7320*/  IMAD R3, R0, c[0x0][0x1e8], RZ ;  /* 0x00007a0000037a24 */ /* 0x000fe400078e02ff */
[----:B------:R-:W-:-:S04]  /*7330*/  IMAD.WIDE.U32 R6, R40, c[0x0][0x1f0], R6 ;  /* 0x00007c0028067a25 */ /* 0x000fc800078e0006 */
[----:B------:R-:W-:Y:S02]  /*7340*/  IMAD.IADD R7, R5, 0x1, R7 ;  /* 0x0000000105077824 */ /* 0x000fe400078e0207 */
[C---:B------:R-:W-:Y:S02]  /*7350*/  IMAD R3, R4.reuse, c[0x0][0x1ec], R3 ;  /* 0x00007b0004037a24 */ /* 0x040fe400078e0203 */
[----:B------:R-:W-:-:S05]  /*7360*/  IMAD.WIDE.U32 R4, R4, c[0x0][0x1e8], R6 ;  /* 0x00007a0004047a25 */ /* 0x000fca00078e0006 */
[----:B------:R-:W-:Y:S02]  /*7370*/  IADD3 R3, R3, R5, RZ ;  /* 0x0000000503037210 */ /* 0x000fe40007ffe0ff */
[----:B------:R-:W-:-:S04]  /*7380*/  LEA R2, P0, R4, c[0x0][0x1d0], 0x1 ;  /* 0x0000740004027a11 */ /* 0x000fc800078008ff */
[----:B------:R-:W-:Y:S02]  /*7390*/  LEA.HI.X R3, R4, c[0x0][0x1d4], R3, 0x1, P0 ;  /* 0x0000750004037a11 */ /* 0x000fe400000f0c03 */
[----:B------:R-:W-:-:S03]  /*73a0*/  IADD3 R6, P0, R2, UR7, RZ ;  /* 0x0000000702067c10 */ /* 0x000fc6000ff1e0ff */
[----:B----4-:R-:W-:Y:S01]  /*73b0*/  STG.E.128 [R2.64], R32 ;  /* 0x0000002002007986 */ /* 0x010fe2000c101d0a */
[----:B------:R-:W-:Y:S02]  /*73c0*/  IADD3.X R7, R3, UR5, RZ, P0, !PT ;  /* 0x0000000503077c10 */ /* 0x000fe400087fe4ff */
[----:B------:R-:W-:Y:S01]  /*73d0*/  IADD3 R4, P0, R6, UR7, RZ ;  /* 0x0000000706047c10 */ /* 0x000fe2000ff1e0ff */
[----:B-1----:R-:W-:Y:S03]  /*73e0*/  STG.E.128 [R2.64+0x80], R16 ;  /* 0x0000801002007986 */ /* 0x002fe6000c101d0a */
[----:B------:R-:W-:Y:S01]  /*73f0*/  IADD3.X R5, R7, UR5, RZ, P0, !PT ;  /* 0x0000000507057c10 */ /* 0x000fe200087fe4ff */
[----:B------:R-:W-:Y:S01]  /*7400*/  STG.E.128 [R6.64], R28 ;  /* 0x0000001c06007986 */ /* 0x000fe2000c101d0a */
        /* <DEDUP_REMOVED lines=8> */
.L_x_6418:
        /* <DEDUP_REMOVED lines=15> */
.L_x_8268:


//--------------------- .text._ZN5flash24flash_fwd_splitkv_kernelI23Flash_fwd_kernel_traitsILi128ELi64ELi64ELi4ELb0ELb0EN7cutlass6half_tE19Flash_kernel_traitsILi128ELi64ELi64ELi4ES3_EELb1ELb0ELb0ELb1ELb1ELb1ELb0ELb0EEEvNS_16Flash_fwd_paramsE --------------------------
	.section	.text._ZN5flash24flash_fwd_splitkv_kernelI23Flash_fwd_kernel_traitsILi128ELi64ELi64ELi4ELb0ELb0EN7cutlass6half_tE19Flash_kernel_traitsILi128ELi64ELi64ELi4ES3_EELb1ELb0ELb0ELb1ELb1ELb1ELb0ELb0EEEvNS_16Flash_fwd_paramsE,"ax",@progbits
	.sectioninfo	@"SHI_REGISTERS=199"
	.align	128
        .global         _ZN5flash24flash_fwd_splitkv_kernelI23Flash_fwd_kernel_traitsILi128ELi64ELi64ELi4ELb0ELb0EN7cutlass6half_tE19Flash_kernel_traitsILi128ELi64ELi64ELi4ES3_EELb1ELb0ELb0ELb1ELb1ELb1ELb0ELb0EEEvNS_16Flash_fwd_paramsE
        .type           _ZN5flash24flash_fwd_splitkv_kernelI23Flash_fwd_kernel_traitsILi128ELi64ELi64ELi4ELb0ELb0EN7cutlass6half_tE19Flash_kernel_traitsILi128ELi64ELi64ELi4ES3_EELb1ELb0ELb0ELb1ELb1ELb1ELb0ELb0EEEvNS_16Flash_fwd_paramsE,@function
        .size           _ZN5flash24flash_fwd_splitkv_kernelI23Flash_fwd_kernel_traitsILi128ELi64ELi64ELi4ELb0ELb0EN7cutlass6half_tE19Flash_kernel_traitsILi128ELi64ELi64ELi4ES3_EELb1ELb0ELb0ELb1ELb1ELb1ELb0ELb0EEEvNS_16Flash_fwd_paramsE,(.L_x_8269 - _ZN5flash24flash_fwd_splitkv_kernelI23Flash_fwd_kernel_traitsILi128ELi64ELi64ELi4ELb0ELb0EN7cutlass6half_tE19Flash_kernel_traitsILi128ELi64ELi64ELi4ES3_EELb1ELb0ELb0ELb1ELb1ELb1ELb0ELb0EEEvNS_16Flash_fwd_paramsE)
        .other          _ZN5flash24flash_fwd_splitkv_kernelI23Flash_fwd_kernel_traitsILi128ELi64ELi64ELi4ELb0ELb0EN7cutlass6half_tE19Flash_kernel_traitsILi128ELi64ELi64ELi4ES3_EELb1ELb0ELb0ELb1ELb1ELb1ELb0ELb0EEEvNS_16Flash_fwd_paramsE,@"STO_CUDA_ENTRY STV_DEFAULT"
_ZN5flash24flash_fwd_splitkv_kernelI23Flash_fwd_kernel_traitsILi128ELi64ELi64ELi4ELb0ELb0EN7cutlass6half_tE19Flash_kernel_traitsILi128ELi64ELi64ELi4ES3_EELb1ELb0ELb0ELb1ELb1ELb1ELb0ELb0EEEvNS_16Flash_fwd_paramsE:
.text._ZN5flash24flash_fwd_splitkv_kernelI23Flash_fwd_kernel_traitsILi128ELi64ELi64ELi4ELb0ELb0EN7cutlass6half_tE19Flash_kernel_traitsILi128ELi64ELi64ELi4ES3_EELb1ELb0ELb0ELb1ELb1ELb1ELb0ELb0EEEvNS_16Flash_fwd_paramsE:
        /* <DEDUP_REMOVED lines=47> */
[----:B------:R-:W-:Y:S01]  /*02f0*/  IMAD.WIDE.U32 R12, R8, c[0x0][0x1e8], RZ ;  /* 0x00007a00080c7a25 */ /* 0x000fe200078e00ff */
[----:B------:R-:W-:Y:S02]  /*0300*/  SHF.R.S32.HI R2, RZ, 0x1f, R93 ;  /* 0x0000001fff027819 */ /* 0x000fe4000001145d */
[----:B------:R-:W-:Y:S01]  /*0310*/  LEA.HI R0, R0, R29, RZ, 0x3 ;  /* 0x0000001d00007211 */ /* 0x000fe200078f18ff */
[----:B------:R-:W-:Y:S01]  /*0320*/  IMAD R8, R8, c[0x0][0x1ec], RZ ;  /* 0x00007b0008087a24 */ /* 0x000fe200078e02ff */
[----:B------:R-:W-:Y:S01]  /*0330*/  SHF.R.S32.HI R3, RZ, 0x1f, R26 ;  /* 0x0000001fff037819 */ /* 0x000fe2000001141a */
[----:B------:R-:W-:Y:S01]  /*0340*/  IMAD R2, R2, c[0x0][0x1e8], RZ ;  /* 0x00007a0002027a24 */ /* 0x000fe200078e02ff */
[----:B------:R-:W-:Y:S02]  /*0350*/  LOP3.LUT R4, R0, 0x1ffffff8, RZ, 0xc0, !PT ;  /* 0x1ffffff800047812 */ /* 0x000fe400078ec0ff */
[----:B------:R-:W-:Y:S01]  /*0360*/  SHF.R.S32.HI R0, RZ, 0x3, R0 ;  /* 0x00000003ff007819 */ /* 0x000fe20000011400 */
[----:B------:R-:W-:Y:S01]  /*0370*/  IMAD R7, R93, c[0x0][0x1ec], R2 ;  /* 0x00007b005d077a24 */ /* 0x000fe200078e0202 */
[----:B------:R-:W-:Y:S01]  /*0380*/  SHF.R.S32.HI R2, RZ, 0x1f, R15 ;  /* 0x0000001fff027819 */ /* 0x000fe2000001140f */
[C---:B------:R-:W-:Y:S01]  /*0390*/  IMAD.IADD R4, R29.reuse, 0x1, -R4 ;  /* 0x000000011d047824 */ /* 0x040fe200078e0a04 */
[----:B------:R-:W-:Y:S01]  /*03a0*/  LOP3.LUT P5, RZ, R29, 0x7, RZ, 0xc0, !PT ;  /* 0x000000071dff7812 */ /* 0x000fe200078ac0ff */
[----:B------:R-:W-:Y:S01]  /*03b0*/  IMAD R3, R3, c[0x0][0x1e0], RZ ;  /* 0x0000780003037a24 */ /* 0x000fe200078e02ff */
[----:B------:R-:W-:Y:S01]  /*03c0*/  IADD3 R6, R0, 0x10, RZ ;  /* 0x0000001000067810 */ /* 0x000fe20007ffe0ff */
[----:B------:R-:W-:-:S02]  /*03d0*/  IMAD.SHL.U32 R4, R4, 0x8, RZ ;  /* 0x0000000804047824 */ /* 0x000fc400078e00ff */
[----:B------:R-:W-:Y:S02]  /*03e0*/  IMAD R3, R26, c[0x0][0x1e4], R3 ;  /* 0x000079001a037a24 */ /* 0x000fe400078e0203 */
[----:B------:R-:W-:Y:S01]  /*03f0*/  IMAD R2, R2, c[0x0][0x1f0], RZ ;  /* 0x00007c0002027a24 */ /* 0x000fe200078e02ff */
[----:B------:R-:W-:-:S05]  /*0400*/  SHF.R.S32.HI R5, RZ, 0x1f, R4 ;  /* 0x0000001fff057819 */ /* 0x000fca0000011404 */
        /* <DEDUP_REMOVED lines=52> */
.L_x_6419:
        /* <DEDUP_REMOVED lines=19> */
.L_x_6420:
        /* <DEDUP_REMOVED lines=28> */
[----:B------:R-:W-:Y:S02]  /*0a40*/  IABS R0, c[0x0][0x1c8] ;  /* 0x0000720000007a13 */ /* 0x000fe40000000000 */
[----:B------:R-:W-:Y:S02]  /*0a50*/  IADD3 R5, -R5, RZ, RZ ;  /* 0x000000ff05057210 */ /* 0x000fe40007ffe1ff */
[----:B------:R-:W1:Y:S03]  /*0a60*/  I2F.RP R9, R0 ;  /* 0x0000000000097306 */ /* 0x000e660000209400 */
[----:B------:R-:W-:-:S05]  /*0a70*/  IMAD R12, R5, c[0x0][0x2d0], R12 ;  /* 0x0000b400050c7a24 */ /* 0x000fca00078e020c */
        /* <DEDUP_REMOVED lines=8> */
[----:B------:R-:W-:-:S05]  /*0b00*/  SHF.R.S32.HI R11, RZ, 0x1f, R12 ;  /* 0x0000001fff0b7819 */ /* 0x000fca000001140c */
        /* <DEDUP_REMOVED lines=8> */
[----:B------:R-:W-:-:S07]  /*0b90*/  ISETP.GE.AND P0, PT, R0, RZ, PT ;  /* 0x000000ff0000720c */ /* 0x000fce0003f06270 */
        /* <DEDUP_REMOVED lines=10> */
[----:B------:R-:W-:Y:S02]  /*0c40*/  IMAD R5, R11, c[0x0][0x198], RZ ;  /* 0x000066000b057a24 */ /* 0x000fe400078e02ff */
[----:B------:R-:W-:Y:S01]  /*0c50*/  IMAD R19, R4, c[0x0][0x18c], R19 ;  /* 0x0000630004137a24 */ /* 0x000fe200078e0213 */
[----:B------:R-:W-:Y:S01]  /*0c60*/  IADD3 R17, R17, R0, RZ ;  /* 0x0000000011117210 */ /* 0x000fe20007ffe0ff */
[----:B------:R-:W-:-:S04]  /*0c70*/  IMAD R5, R12, c[0x0][0x19c], R5 ;  /* 0x000067000c057a24 */ /* 0x000fc800078e0205 */
[----:B------:R-:W-:-:S04]  /*0c80*/  IMAD.WIDE.U32 R20, R12, c[0x0][0x198], R16 ;  /* 0x000066000c147a25 */ /* 0x000fc800078e0010 */
[----:B------:R-:W-:Y:S02]  /*0c90*/  IMAD.IADD R21, R21, 0x1, R5 ;  /* 0x0000000115157824 */ /* 0x000fe400078e0205 */
[----:B------:R-:W-:Y:S02]  /*0ca0*/  IMAD R17, R13, c[0x0][0x1b0], RZ ;  /* 0x00006c000d117a24 */ /* 0x000fe400078e02ff */
[----:B------:R-:W-:-:S04]  /*0cb0*/  IMAD.WIDE.U32 R4, R4, c[0x0][0x188], RZ ;  /* 0x0000620004047a25 */ /* 0x000fc800078e00ff */
[----:B------:R-:W-:Y:S01]  /*0cc0*/  IMAD.WIDE.U32 R20, R14, c[0x0][0x1b0], R20 ;  /* 0x00006c000e147a25 */ /* 0x000fe200078e0014 */
[----:B------:R-:W-:-:S03]  /*0cd0*/  IADD3 R19, R5, R19, RZ ;  /* 0x0000001305137210 */ /* 0x000fc60007ffe0ff */
[----:B------:R-:W-:Y:S01]  /*0ce0*/  IMAD R17, R14, c[0x0][0x1b4], R17 ;  /* 0x00006d000e117a24 */ /* 0x000fe200078e0211 */
[----:B------:R-:W-:-:S03]  /*0cf0*/  MOV R16, R20 ;  /* 0x0000001400107202 */ /* 0x000fc60000000f00 */
[----:B------:R-:W-:Y:S01]  /*0d00*/  IMAD.IADD R17, R21, 0x1, R17 ;  /* 0x0000000115117824 */ /* 0x000fe200078e0211 */
[----:B------:R-:W-:Y:S05]  /*0d10*/  BRA `(.L_x_6422) ;  /* 0x0000036000007947 */ /* 0x000fea0003800000 */
.L_x_6421:
[----:B------:R-:W-:Y:S02]  /*0d20*/  IABS R5, c[0x0][0x1c8] ;  /* 0x0000720000057a13 */ /* 0x000fe40000000000 */
[----:B------:R-:W-:Y:S02]  /*0d30*/  LEA R12, R28, 0xffffffc0, 0x6 ;  /* 0xffffffc01c0c7811 */ /* 0x000fe400078e30ff */
[----:B------:R-:W1:Y:S01]  /*0d40*/  I2F.RP R7, R5 ;  /* 0x0000000500077306 */ /* 0x000e620000209400 */
[----:B------:R-:W-:Y:S02]  /*0d50*/  SHF.R.S32.HI R16, RZ, 0x1f, R21 ;  /* 0x0000001fff107819 */ /* 0x000fe40000011415 */
[----:B------:R-:W-:Y:S02]  /*0d60*/  IADD3 R24, P1, R21, R12, RZ ;  /* 0x0000000c15187210 */ /* 0x000fe40007f3e0ff */
[----:B-----5:R-:W-:-:S03]  /*0d70*/  SHF.R.S32.HI R19, RZ, 0x1f, R0 ;  /* 0x0000001fff137819 */ /* 0x020fc60000011400 */
        /* <DEDUP_REMOVED lines=10> */
[----:B------:R-:W-:-:S03]  /*0e20*/  SHF.R.S32.HI R11, RZ, 0x1f, R12 ;  /* 0x0000001fff0b7819 */ /* 0x000fc6000001140c */
        /* <DEDUP_REMOVED lines=37> */
.L_x_6422:
[----:B------:R-:W-:Y:S01]  /*1080*/  SHF.R.S32.HI R10, RZ, 0x1f, R29 ;  /* 0x0000001fff0a7819 */ /* 0x000fe2000001141d */
[----:B------:R-:W-:Y:S01]  /*1090*/  IMAD R13, R13, c[0x0][0x1b8], RZ ;  /* 0x00006e000d0d7a24 */ /* 0x000fe200078e02ff */
[----:B------:R-:W-:Y:S01]  /*10a0*/  SHF.R.S32.HI R9, RZ, 0x1f, R26 ;  /* 0x0000001fff097819 */ /* 0x000fe2000001141a */
[----:B------:R-:W-:Y:S01]  /*10b0*/  ULDC.64 UR4, c[0x0][0x190] ;  /* 0x0000640000047ab9 */ /* 0x000fe20000000a00 */
[-C--:B------:R-:W-:Y:S01]  /*10c0*/  LEA.HI R0, R10, R29.reuse, RZ, 0x3 ;  /* 0x0000001d0a007211 */ /* 0x080fe200078f18ff */
[----:B------:R-:W-:Y:S01]  /*10d0*/  IMAD R13, R14, c[0x0][0x1bc], R13 ;  /* 0x00006f000e0d7a24 */ /* 0x000fe200078e020d */
[-C--:B------:R-:W-:Y:S01]  /*10e0*/  LEA.HI R25, R10, R29.reuse, RZ, 0x4 ;  /* 0x0000001d0a197211 */ /* 0x080fe200078f20ff */
[----:B------:R-:W-:Y:S01]  /*10f0*/  IMAD R9, R9, c[0x0][0x178], RZ ;  /* 0x00005e0009097a24 */ /* 0x000fe200078e02ff */
[----:B------:R-:W-:Y:S01]  /*1100*/  LOP3.LUT R18, R0, 0xfffffff8, RZ, 0xc0, !PT ;  /* 0xfffffff800127812 */ /* 0x000fe200078ec0ff */
[----:B------:R-:W-:Y:S01]  /*1110*/  USHF.L.U32 UR9, UR4, 0x5, URZ ;  /* 0x0000000504097899 */ /* 0x000fe2000800063f */
[----:B------:R-:W-:Y:S01]  /*1120*/  SHF.R.S32.HI R30, RZ, 0x3, R0 ;  /* 0x00000003ff1e7819 */ /* 0x000fe20000011400 */
[----:B------:R-:W-:Y:S01]  /*1130*/  UMOV UR8, 0x5 ;  /* 0x0000000500087882 */ /* 0x000fe20000000000 */
[----:B------:R-:W-:Y:S01]  /*1140*/  SHF.R.S32.HI R2, RZ, 0x4, R25 ;  /* 0x00000004ff027819 */ /* 0x000fe20000011419 */
[----:B------:R-:W-:Y:S01]  /*1150*/  IMAD.IADD R5, R29, 0x1, -R18 ;  /* 0x000000011d057824 */ /* 0x000fe200078e0a12 */
[C---:B------:R-:W-:Y:S01]  /*1160*/  LOP3.LUT R18, R25.reuse, 0xfffffff0, RZ, 0xc0, !PT ;  /* 0xfffffff019127812 */ /* 0x040fe200078ec0ff */
[----:B------:R-:W-:Y:S01]  /*1170*/  IMAD.SHL.U32 R27, R30, 0x40, RZ ;  /* 0x000000401e1b7824 */ /* 0x000fe200078e00ff */
[----:B------:R-:W-:Y:S01]  /*1180*/  LEA.HI R7, R25, R2, RZ, 0x1 ;  /* 0x0000000219077211 */ /* 0x000fe200078f08ff */
[----:B------:R-:W-:Y:S01]  /*1190*/  IMAD.SHL.U32 R158, R5, 0x8, RZ ;  /* 0x00000008059e7824 */ /* 0x000fe200078e00ff */
[----:B------:R-:W-:Y:S01]  /*11a0*/  SHF.R.S32.HI R31, RZ, 0x1f, R30 ;  /* 0x0000001fff1f7819 */ /* 0x000fe2000001141e */
[----:B------:R-:W-:Y:S01]  /*11b0*/  IMAD.IADD R18, R29, 0x1, -R18 ;  /* 0x000000011d127824 */ /* 0x000fe200078e0a12 */
[----:B------:R-:W-:Y:S01]  /*11c0*/  LOP3.LUT R7, R7, 0xfffffffe, RZ, 0xc0, !PT ;  /* 0xfffffffe07077812 */ /* 0x000fe200078ec0ff */
[----:B------:R-:W-:Y:S01]  /*11d0*/  USHF.L.U64.HI UR5, UR4, UR8, UR5 ;  /* 0x0000000804057299 */ /* 0x000fe20008010205 */
[----:B------:R-:W-:Y:S01]  /*11e0*/  SHF.R.S32.HI R159, RZ, 0x1f, R158 ;  /* 0x0000001fff9f7819 */ /* 0x000fe2000001149e */
[----:B------:R-:W-:Y:S01]  /*11f0*/  IMAD.WIDE R22, R23, 0x40, R30 ;  /* 0x0000004017167825 */ /* 0x000fe200078e021e */
[----:B------:R-:W-:Y:S01]  /*1200*/  SHF.R.S32.HI R25, RZ, 0x1f, R18 ;  /* 0x0000001fff197819 */ /* 0x000fe20000011412 */
[----:B------:R-:W-:Y:S01]  /*1210*/  ULDC.64 UR6, c[0x0][0x198] ;  /* 0x0000660000067ab9 */ /* 0x000fe20000000a00 */
[----:B------:R-:W-:Y:S01]  /*1220*/  IADD3 R24, P0, R158, R4, RZ ;  /* 0x000000049e187210 */ /* 0x000fe20007f1e0ff */
[----:B------:R-:W-:Y:S01]  /*1230*/  IMAD.IADD R7, R2, 0x1, -R7 ;  /* 0x0000000102077824 */ /* 0x000fe200078e0a07 */
[----:B------:R-:W-:Y:S01]  /*1240*/  LOP3.LUT R27, R27, 0x1c0, RZ, 0xc0, !PT ;  /* 0x000001c01b1b7812 */ /* 0x000fe200078ec0ff */
[C---:B------:R-:W-:Y:S01]  /*1250*/  IMAD R2, R26.reuse, c[0x0][0x17c], R9 ;  /* 0x00005f001a027a24 */ /* 0x040fe200078e0209 */
[----:B------:R-:W-:Y:S01]  /*1260*/  LEA.HI R4, R25, R18, RZ, 0x3 ;  /* 0x0000001219047211 */ /* 0x000fe200078f18ff */
[----:B------:R-:W-:Y:S01]  /*1270*/  IMAD.X R25, R159, 0x1, R19, P0 ;  /* 0x000000019f197824 */ /* 0x000fe200000e0613 */
[--C-:B------:R-:W-:Y:S01]  /*1280*/  LOP3.LUT R21, R27, 0x38, R158.reuse, 0xf8, !PT ;  /* 0x000000381b157812 */ /* 0x100fe200078ef89e */
[----:B------:R-:W-:Y:S01]  /*1290*/  USHF.L.U32 UR12, UR6, 0x5, URZ ;  /* 0x00000005060c7899 */ /* 0x000fe2000800063f */
[----:B------:R-:W-:Y:S01]  /*12a0*/  SHF.R.U32.HI R20, RZ, 0x3, R27 ;  /* 0x00000003ff147819 */ /* 0x000fe2000001161b */
[----:B------:R-:W-:Y:S01]  /*12b0*/  IMAD.WIDE.U32 R26, R26, c[0x0][0x178], R158 ;  /* 0x00005e001a1a7a25 */ /* 0x000fe200078e009e */
[----:B------:R-:W-:Y:S01]  /*12c0*/  LOP3.LUT R19, R4, 0xfffffff8, RZ, 0xc0, !PT ;  /* 0xfffffff804137812 */ /* 0x000fe200078ec0ff */
[----:B------:R-:W-:Y:S01]  /*12d0*/  USHF.L.U64.HI UR7, UR6, UR8, UR7 ;  /* 0x0000000806077299 */ /* 0x000fe20008010207 */
[----:B------:R-:W-:Y:S01]  /*12e0*/  SHF.R.S32.HI R9, RZ, 0x1f, R15 ;  /* 0x0000001fff097819 */ /* 0x000fe2000001140f */
[----:B------:R-:W-:Y:S01]  /*12f0*/  IMAD.IADD R27, R27, 0x1, R2 ;  /* 0x000000011b1b7824 */ /* 0x000fe200078e0202 */
[----:B------:R-:W-:Y:S01]  /*1300*/  IADD3 R16, P1, R158, R16, RZ ;  /* 0x000000109e107210 */ /* 0x000fe20007f3e0ff */
[----:B------:R-:W-:Y:S01]  /*1310*/  IMAD.IADD R2, R18, 0x1, -R19 ;  /* 0x0000000112027824 */ /* 0x000fe200078e0a13 */
[----:B------:R-:W-:Y:S01]  /*1320*/  IADD3 R12, P0, R30, R12, RZ ;  /* 0x0000000c1e0c7210 */ /* 0x000fe20007f1e0ff */
[----:B------:R-:W-:Y:S01]  /*1330*/  IMAD R18, R9, c[0x0][0x1a8], RZ ;  /* 0x00006a0009127a24 */ /* 0x000fe200078e02ff */
[----:B------:R-:W-:Y:S01]  /*1340*/  LOP3.LUT R20, R21, R20, RZ, 0x3c, !PT ;  /* 0x0000001415147212 */ /* 0x000fe200078e3cff */
[----:B------:R-:W-:Y:S01]  /*1350*/  IMAD.WIDE.U32 R26, R15, c[0x0][0x1a8], R26 ;  /* 0x00006a000f1a7a25 */ /* 0x000fe200078e001a */
[----:B------:R-:W-:-:S03]  /*1360*/  LEA.HI R21, R10, R29, RZ, 0x6 ;  /* 0x0000001d0a157211 */ /* 0x000fc600078f30ff */
[----:B------:R-:W-:Y:S02]  /*1370*/  IMAD R18, R15, c[0x0][0x1ac], R18 ;  /* 0x00006b000f127a24 */ /* 0x000fe400078e0212 */
[----:B------:R-:W-:Y:S02]  /*1380*/  IMAD.SHL.U32 R15, R5, 0x40, RZ ;  /* 0x00000040050f7824 */ /* 0x000fe400078e00ff */
[----:B------:R-:W-:Y:S02]  /*1390*/  IMAD R9, R31, c[0x0][0x198], RZ ;  /* 0x000066001f097a24 */ /* 0x000fe400078e02ff */
[----:B------:R-:W-:Y:S01]  /*13a0*/  IMAD.X R17, R159, 0x1, R17, P1 ;  /* 0x000000019f117824 */ /* 0x000fe200008e0611 */
[----:B------:R-:W-:Y:S01]  /*13b0*/  LOP3.LUT R15, R15, 0x1c0, RZ, 0xc0, !PT ;  /* 0x000001c00f0f7812 */ /* 0x000fe200078ec0ff */
[----:B------:R-:W-:Y:S02]  /*13c0*/  IMAD.X R11, R31, 0x1, R11, P0 ;  /* 0x000000011f0b7824 */ /* 0x000fe400000e060b */
[C---:B------:R-:W-:Y:S01]  /*13d0*/  IMAD R9, R30.reuse, c[0x0][0x19c], R9 ;  /* 0x000067001e097a24 */ /* 0x040fe200078e0209 */
[----:B------:R-:W-:Y:S01]  /*13e0*/  LOP3.LUT R0, R15, 0x8, R0, 0xf8, !PT ;  /* 0x000000080f007812 */ /* 0x000fe200078ef800 */
[----:B------:R-:W-:Y:S01]  /*13f0*/  IMAD.WIDE.U32 R30, R30, c[0x0][0x198], R16 ;  /* 0x000066001e1e7a25 */ /* 0x000fe200078e0010 */
[----:B------:R-:W-:-:S03]  /*1400*/  SHF.R.U32.HI R17, RZ, 0x3, R15 ;  /* 0x00000003ff117819 */ /* 0x000fc6000001160f */
[----:B------:R-:W-:Y:S01]  /*1410*/  IMAD R15, R23, c[0x0][0x190], RZ ;  /* 0x00006400170f7a24 */ /* 0x000fe200078e02ff */
[----:B------:R-:W-:Y:S01]  /*1420*/  LEA R154, P0, R30, c[0x0][0x168], 0x1 ;  /* 0x00005a001e9a7a11 */ /* 0x000fe200078008ff */
[----:B------:R-:W-:Y:S01]  /*1430*/  IMAD.IADD R27, R27, 0x1, R18 ;  /* 0x000000011b1b7824 */ /* 0x000fe200078e0212 */
[----:B------:R-:W-:Y:S01]  /*1440*/  LOP3.LUT R0, R0, R17, RZ, 0x3c, !PT ;  /* 0x0000001100007212 */ /* 0x000fe200078e3cff */
[----:B------:R-:W-:Y:S01]  /*1450*/  IMAD.IADD R9, R31, 0x1, R9 ;  /* 0x000000011f097824 */ /* 0x000fe200078e0209 */
[----:B------:R-:W-:Y:S01]  /*1460*/  LEA.HI R31, R10, R29, RZ, 0x5 ;  /* 0x0000001d0a1f7211 */ /* 0x000fe200078f28ff */
[C---:B------:R-:W-:Y:S02]  /*1470*/  IMAD R15, R22.reuse, c[0x0][0x194], R15 ;  /* 0x00006500160f7a24 */ /* 0x040fe400078e020f */
[----:B------:R-:W-:Y:S01]  /*1480*/  IMAD.WIDE.U32 R22, R22, c[0x0][0x190], R26 ;  /* 0x0000640016167a25 */ /* 0x000fe200078e001a */
[----:B------:R-:W-:Y:S02]  /*1490*/  LEA.HI.X R155, R30, c[0x0][0x16c], R9, 0x1, P0 ;  /* 0x00005b001e9b7a11 */ /* 0x000fe400000f0c09 */
[----:B------:R-:W-:Y:S01]  /*14a0*/  SHF.R.S32.HI R30, RZ, 0x5, R31 ;  /* 0x00000005ff1e7819 */ /* 0x000fe2000001141f */
[----:B------:R-:W-:Y:S01]  /*14b0*/  IMAD.WIDE.U32 R24, R14, c[0x0][0x1b8], R24 ;  /* 0x00006e000e187a25 */ /* 0x000fe200078e0018 */
[----:B------:R-:W-:-:S03]  /*14c0*/  LEA R14, P0, R22, c[0x0][0x160], 0x1 ;  /* 0x00005800160e7a11 */ /* 0x000fc600078008ff */
[----:B------:R-:W-:Y:S02]  /*14d0*/  IMAD.IADD R15, R23, 0x1, R15 ;  /* 0x00000001170f7824 */ /* 0x000fe400078e020f */
[----:B------:R-:W-:Y:S02]  /*14e0*/  IMAD.SHL.U32 R21, R21, 0x8, RZ ;  /* 0x0000000815157824 */ /* 0x000fe400078e00ff */
[----:B------:R-:W-:Y:S01]  /*14f0*/  IMAD R11, R11, c[0x0][0x1a0], RZ ;  /* 0x000068000b0b7a24 */ /* 0x000fe200078e02ff */
[----:B------:R-:W-:Y:S01]  /*1500*/  LEA.HI.X R15, R22, c[0x0][0x164], R15, 0x1, P0 ;  /* 0x00005900160f7a11 */ /* 0x000fe200000f0c0f */
[----:B------:R-:W-:Y:S01]  /*1510*/  IMAD.IADD R25, R25, 0x1, R13 ;  /* 0x0000000119197824 */ /* 0x000fe200078e020d */
[----:B------:R-:W-:Y:S01]  /*1520*/  IADD3 R16, P0, R14, UR9, RZ ;  /* 0x000000090e107c10 */ /* 0x000fe2000ff1e0ff */
[----:B------:R-:W-:Y:S01]  /*1530*/  IMAD R11, R12, c[0x0][0x1a4], R11 ;  /* 0x000069000c0b7a24 */ /* 0x000fe200078e020b */
[----:B------:R-:W-:Y:S01]  /*1540*/  LOP3.LUT R20, R20, 0x7ffffe00, R21, 0xf8, !PT ;  /* 0x7ffffe0014147812 */ /* 0x000fe200078ef815 */
[----:B------:R-:W-:Y:S01]  /*1550*/  IMAD.WIDE.U32 R12, R12, c[0x0][0x1a0], R24 ;  /* 0x000068000c0c7a25 */ /* 0x000fe200078e0018 */
[----:B------:R-:W-:-:S02]  /*1560*/  IADD3.X R17, R15, UR5, RZ, P0, !PT ;  /* 0x000000050f117c10 */ /* 0x000fc400087fe4ff */
[----:B------:R-:W-:Y:S01]  /*1570*/  IADD3 R18, P0, R16, UR9, RZ ;  /* 0x0000000910127c10 */ /* 0x000fe2000ff1e0ff */
[----:B------:R-:W-:Y:S02]  /*1580*/  IMAD.SHL.U32 R157, R20, 0x2, RZ ;  /* 0x00000002149d7824 */ /* 0x000fe400078e00ff */
[----:B------:R-:W-:Y:S01]  /*1590*/  IMAD.SHL.U32 R9, R2, 0x40, RZ ;  /* 0x0000004002097824 */ /* 0x000fe200078e00ff */
[----:B------:R-:W-:Y:S01]  /*15a0*/  IADD3.X R19, R17, UR5, RZ, P0, !PT ;  /* 0x0000000511137c10 */ /* 0x000fe200087fe4ff */
[----:B------:R-:W-:Y:S01]  /*15b0*/  IMAD R0, R7, 0x200, R0 ;  /* 0x0000020007007824 */ /* 0x000fe200078e0200 */
[----:B------:R-:W-:Y:S01]  /*15c0*/  IADD3 R20, P0, R154, UR12, RZ ;  /* 0x0000000c9a147c10 */ /* 0x000fe2000ff1e0ff */
[----:B------:R-:W-:Y:S01]  /*15d0*/  @!PT LDS RZ, [RZ] ;  /* 0x00000000fffff984 */ /* 0x000fe20000000800 */
[----:B------:R-:W-:Y:S01]  /*15e0*/  @!PT LDS RZ, [RZ] ;  /* 0x00000000fffff984 */ /* 0x000fe20000000800 */
[----:B------:R-:W-:Y:S01]  /*15f0*/  @!PT LDS RZ, [RZ] ;  /* 0x00000000fffff984 */ /* 0x000fe20000000800 */
[----:B------:R1:W-:Y:S01]  /*1600*/  LDGSTS.E.BYPASS.LTC128B.128 [R157], [R14.64] ;  /* 0x000000000e9d7fae */ /* 0x0003e2000b901d4a */
[----:B------:R-:W-:Y:S01]  /*1610*/  IADD3 R24, P1, R18, UR9, RZ ;  /* 0x0000000912187c10 */ /* 0x000fe2000ff3e0ff */
[----:B------:R-:W-:Y:S01]  /*1620*/  IMAD.IADD R11, R13, 0x1, R11 ;  /* 0x000000010d0b7824 */ /* 0x000fe200078e020b */
[----:B------:R-:W-:Y:S01]  /*1630*/  IADD3.X R21, R155, UR7, RZ, P0, !PT ;  /* 0x000000079b157c10 */ /* 0x000fe200087fe4ff */
[----:B------:R1:W-:Y:S01]  /*1640*/  LDGSTS.E.BYPASS.LTC128B.128 [R157+0x2000], [R14.64+0x80] ;  /* 0x020000800e9d7fae */ /* 0x0003e2000b901d4a */
[----:B------:R-:W-:Y:S01]  /*1650*/  IADD3 R22, P0, R20, UR12, RZ ;  /* 0x0000000c14167c10 */ /* 0x000fe2000ff1e0ff */
[----:B------:R-:W-:Y:S01]  /*1660*/  IMAD.SHL.U32 R92, R0, 0x2, RZ ;  /* 0x00000002005c7824 */ /* 0x000fe200078e00ff */
[----:B------:R-:W-:Y:S01]  /*1670*/  IADD3.X R25, R19, UR5, RZ, P1, !PT ;  /* 0x0000000513197c10 */ /* 0x000fe20008ffe4ff */
[----:B------:R2:W-:Y:S01]  /*1680*/  LDGSTS.E.BYPASS.LTC128B.128 [R157+0x800], [R16.64] ;  /* 0x00800000109d7fae */ /* 0x0005e2000b901d4a */
[----:B------:R-:W-:Y:S01]  /*1690*/  IADD3.X R23, R21, UR7, RZ, P0, !PT ;  /* 0x0000000715177c10 */ /* 0x000fe200087fe4ff */
[----:B------:R-:W-:Y:S01]  /*16a0*/  ULDC.64 UR4, c[0x0][0x1a0] ;  /* 0x0000680000047ab9 */ /* 0x000fe20000000a00 */
[----:B------:R-:W-:Y:S01]  /*16b0*/  LOP3.LUT P1, RZ, R2, 0x2, RZ, 0xc0, !PT ;  /* 0x0000000202ff7812 */ /* 0x000fe2000782c0ff */
[----:B------:R2:W-:Y:S01]  /*16c0*/  LDGSTS.E.BYPASS.LTC128B.128 [R157+0x2800], [R16.64+0x80] ;  /* 0x02800080109d7fae */ /* 0x0005e2000b901d4a */
[----:B------:R-:W-:Y:S01]  /*16d0*/  USHF.L.U32 UR9, UR4, 0x5, URZ ;  /* 0x0000000504097899 */ /* 0x000fe2000800063f */
[----:B------:R-:W-:Y:S01]  /*16e0*/  LEA R149, R0, 0x4000, 0x1 ;  /* 0x0000400000957811 */ /* 0x000fe200078e08ff */
[----:B------:R-:W-:Y:S01]  /*16f0*/  USHF.L.U64.HI UR5, UR4, UR8, UR5 ;  /* 0x0000000804057299 */ /* 0x000fe20008010205 */
[----:B------:R3:W-:Y:S01]  /*1700*/  LDGSTS.E.BYPASS.LTC128B.128 [R157+0x1000], [R18.64] ;  /* 0x01000000129d7fae */ /* 0x0007e2000b901d4a */
[----:B------:R-:W-:Y:S01]  /*1710*/  SEL R0, R8, 0xffffffe0, !P1 ;  /* 0xffffffe008007807 */ /* 0x000fe20004800000 */
[----:B------:R-:W-:Y:S01]  /*1720*/  IMAD R93, R30, 0x10, R93 ;  /* 0x000000101e5d7824 */ /* 0x000fe200078e025d */
[----:B------:R-:W-:Y:S01]  /*1730*/  IADD3 R147, R149, 0x20, RZ ;  /* 0x0000002095937810 */ /* 0x000fe20007ffe0ff */
[----:B------:R3:W-:Y:S01]  /*1740*/  LDGSTS.E.BYPASS.LTC128B.128 [R157+0x3000], [R18.64+0x80] ;  /* 0x03000080129d7fae */ /* 0x0007e2000b901d4a */
[----:B------:R-:W-:Y:S01]  /*1750*/  LOP3.LUT P1, RZ, R2, 0x4, RZ, 0xc0, !PT ;  /* 0x0000000402ff7812 */ /* 0x000fe2000782c0ff */
[----:B------:R-:W-:-:S02]  /*1760*/  IMAD.MOV.U32 R2, RZ, RZ, 0x40 ;  /* 0x00000040ff027424 */ /* 0x000fc400078e00ff */
[----:B------:R4:W-:Y:S04]  /*1770*/  LDGSTS.E.BYPASS.LTC128B.128 [R157+0x1800], [R24.64] ;  /* 0x01800000189d7fae */ /* 0x0009e8000b901d4a */
[----:B------:R4:W-:Y:S01]  /*1780*/  LDGSTS.E.BYPASS.LTC128B.128 [R157+0x3800], [R24.64+0x80] ;  /* 0x03800080189d7fae */ /* 0x0009e2000b901d4a */
[----:B-1----:R-:W-:-:S03]  /*1790*/  IMAD.SHL.U32 R14, R7, 0x8, RZ ;  /* 0x00000008070e7824 */ /* 0x002fc600078e00ff */
[----:B------:R1:W-:Y:S01]  /*17a0*/  LDGSTS.E.BYPASS.LTC128B.128 [R157+0x4000], [R154.64] ;  /* 0x040000009a9d7fae */ /* 0x0003e2000b901d4a */
[----:B------:R-:W-:Y:S01]  /*17b0*/  LOP3.LUT R7, R9, 0x1c0, RZ, 0xc0, !PT ;  /* 0x000001c009077812 */ /* 0x000fe200078ec0ff */
[----:B------:R-:W-:Y:S02]  /*17c0*/  IMAD.SHL.U32 R9, R4, 0x40, RZ ;  /* 0x0000004004097824 */ /* 0x000fe400078e00ff */
[----:B------:R1:W-:Y:S01]  /*17d0*/  LDGSTS.E.BYPASS.LTC128B.128 [R157+0x6000], [R154.64+0x80] ;  /* 0x060000809a9d7fae */ /* 0x0003e2000b901d4a */
[----:B------:R-:W-:Y:S02]  /*17e0*/  LOP3.LUT R14, R7, 0x8, R14, 0xf8, !PT ;  /* 0x00000008070e7812 */ /* 0x000fe400078ef80e */
[----:B--2---:R-:W-:Y:S01]  /*17f0*/  IADD3 R16, P0, R22, UR12, RZ ;  /* 0x0000000c16107c10 */ /* 0x004fe2000ff1e0ff */
[----:B------:R2:W-:Y:S01]  /*1800*/  LDGSTS.E.BYPASS.LTC128B.128 [R157+0x4800], [R20.64] ;  /* 0x04800000149d7fae */ /* 0x0005e2000b901d4a */
[----:B------:R-:W-:Y:S02]  /*1810*/  SHF.R.U32.HI R7, RZ, 0x3, R7 ;  /* 0x00000003ff077819 */ /* 0x000fe40000011607 */
[----:B------:R-:W-:Y:S01]  /*1820*/  IADD3.X R17, R23, UR7, RZ, P0, !PT ;  /* 0x0000000717117c10 */ /* 0x000fe200087fe4ff */
[----:B------:R2:W-:Y:S01]  /*1830*/  LDGSTS.E.BYPASS.LTC128B.128 [R157+0x6800], [R20.64+0x80] ;  /* 0x06800080149d7fae */ /* 0x0005e2000b901d4a */
[----:B------:R-:W-:-:S02]  /*1840*/  LEA R152, P0, R12, c[0x0][0x170], 0x1 ;  /* 0x00005c000c987a11 */ /* 0x000fc400078008ff */
[----:B------:R-:W-:Y:S01]  /*1850*/  LOP3.LUT R4, R14, R7, RZ, 0x3c, !PT ;  /* 0x000000070e047212 */ /* 0x000fe200078e3cff */
[----:B------:R2:W-:Y:S01]  /*1860*/  LDGSTS.E.BYPASS.LTC128B.128 [R157+0x5000], [R22.64] ;  /* 0x05000000169d7fae */ /* 0x0005e2000b901d4a */
[----:B------:R-:W-:Y:S02]  /*1870*/  LEA.HI.X R151, R12, c[0x0][0x174], R11, 0x1, P0 ;  /* 0x00005d000c977a11 */ /* 0x000fe400000f0c0b */
[----:B------:R-:W-:Y:S01]  /*1880*/  IADD3 R12, P0, R152, UR9, RZ ;  /* 0x00000009980c7c10 */ /* 0x000fe2000ff1e0ff */
[----:B------:R2:W-:Y:S01]  /*1890*/  LDGSTS.E.BYPASS.LTC128B.128 [R157+0x7000], [R22.64+0x80] ;  /* 0x07000080169d7fae */ /* 0x0005e2000b901d4a */
[----:B------:R-:W-:Y:S01]  /*18a0*/  LOP3.LUT R7, R9, 0xfffffe00, RZ, 0xc0, !PT ;  /* 0xfffffe0009077812 */ /* 0x000fe200078ec0ff */
[----:B------:R-:W-:Y:S01]  /*18b0*/  IMAD.MOV.U32 R153, RZ, RZ, R151 ;  /* 0x000000ffff997224 */ /* 0x000fe200078e0097 */
[----:B------:R-:W-:Y:S01]  /*18c0*/  IADD3.X R13, R151, UR5, RZ, P0, !PT ;  /* 0x00000005970d7c10 */ /* 0x000fe200087fe4ff */
[----:B------:R3:W-:Y:S01]  /*18d0*/  LDGSTS.E.BYPASS.LTC128B.128 [R157+0x5800], [R16.64] ;  /* 0x05800000109d7fae */ /* 0x0007e2000b901d4a */
[----:B------:R-:W-:Y:S01]  /*18e0*/  IADD3 R14, P0, R12, UR9, RZ ;  /* 0x000000090c0e7c10 */ /* 0x000fe2000ff1e0ff */
[----:B------:R-:W-:Y:S01]  /*18f0*/  IMAD R9, R30, 0x400, R7 ;  /* 0x000004001e097824 */ /* 0x000fe200078e0207 */
[----:B------:R-:W-:Y:S01]  /*1900*/  LOP3.LUT R143, R4, R7, RZ, 0xfc, !PT ;  /* 0x00000007048f7212 */ /* 0x000fe200078efcff */
[----:B------:R3:W-:Y:S01]  /*1910*/  LDGSTS.E.BYPASS.LTC128B.128 [R157+0x7800], [R16.64+0x80] ;  /* 0x07800080109d7fae */ /* 0x0007e2000b901d4a */
[----:B------:R-:W-:Y:S01]  /*1920*/  IADD3.X R15, R13, UR5, RZ, P0, !PT ;  /* 0x000000050d0f7c10 */ /* 0x000fe200087fe4ff */
[----:B------:R-:W-:Y:S01]  /*1930*/  IMAD.IADD R150, R9, 0x1, R4 ;  /* 0x0000000109967824 */ /* 0x000fe200078e0204 */
[----:B------:R-:W-:Y:S01]  /*1940*/  IADD3 R10, P0, R14, UR9, RZ ;  /* 0x000000090e0a7c10 */ /* 0x000fe2000ff1e0ff */
[----:B------:R-:W0:Y:S02]  /*1950*/  LDGDEPBAR ;  /* 0x00000000000079af */ /* 0x000e240000000000 */
[----:B------:R-:W-:Y:S01]  /*1960*/  IMAD.SHL.U32 R150, R150, 0x2, RZ ;  /* 0x0000000296967824 */ /* 0x000fe200078e00ff */
[----:B------:R-:W-:-:S02]  /*1970*/  IADD3.X R11, R15, UR5, RZ, P0, !PT ;  /* 0x000000050f0b7c10 */ /* 0x000fc400087fe4ff */
[----:B------:R-:W-:Y:S01]  /*1980*/  LOP3.LUT P0, RZ, R5, 0x2, RZ, 0xc0, !PT ;  /* 0x0000000205ff7812 */ /* 0x000fe2000780c0ff */
[----:B------:R-:W-:-:S12]  /*1990*/  IMAD.IADD R148, R150, 0x1, R0 ;  /* 0x0000000196947824 */ /* 0x000fd800078e0200 */
[----:B------:R-:W-:Y:S02]  /*19a0*/  @P0 IADD3 R147, R149, -0x20, RZ ;  /* 0xffffffe095930810 */ /* 0x000fe40007ffe0ff */
[----:B------:R-:W-:Y:S02]  /*19b0*/  LOP3.LUT P0, RZ, R5, 0x4, RZ, 0xc0, !PT ;  /* 0x0000000405ff7812 */ /* 0x000fe4000780c0ff */
[----:B------:R-:W-:Y:S01]  /*19c0*/  SEL R5, R2, 0xffffffc0, !P1 ;  /* 0xffffffc002057807 */ /* 0x000fe20004800000 */
[----:B------:R-:W-:-:S04]  /*19d0*/  DEPBAR.LE SB0, 0x0 ;  /* 0x000080000000791a */ /* 0x000fc80000000000 */
[----:B------:R-:W-:Y:S01]  /*19e0*/  BAR.SYNC.DEFER_BLOCKING 0x0 ;  /* 0x0000000000007b1d */ /* 0x000fe20000010000 */
[----:B------:R-:W-:Y:S01]  /*19f0*/  SEL R2, R2, 0xffffffc0, !P0 ;  /* 0xffffffc002027807 */ /* 0x000fe20004000000 */
[--C-:B------:R-:W-:Y:S01]  /*1a00*/  IMAD.IADD R146, R150, 0x1, R5.reuse ;  /* 0x0000000196927824 */ /* 0x100fe200078e0205 */
[C---:B------:R-:W-:Y:S01]  /*1a10*/  IADD3 R139, R147.reuse, 0x800, RZ ;  /* 0x00000800938b7810 */ /* 0x040fe20007ffe0ff */
[----:B------:R-:W-:Y:S01]  /*1a20*/  IMAD.IADD R144, R148, 0x1, R5 ;  /* 0x0000000194907824 */ /* 0x000fe200078e0205 */
[----:B------:R-:W-:Y:S01]  /*1a30*/  IADD3 R138, R147, 0x1000, RZ ;  /* 0x00001000938a7810 */ /* 0x000fe20007ffe0ff */
[----:B------:R-:W-:Y:S01]  /*1a40*/  IMAD.IADD R145, R149, 0x1, R2 ;  /* 0x0000000195917824 */ /* 0x000fe200078e0202 */
[C---:B------:R-:W-:Y:S01]  /*1a50*/  IADD3 R137, R147.reuse, 0x1800, RZ ;  /* 0x0000180093897810 */ /* 0x040fe20007ffe0ff */
[----:B------:R-:W-:Y:S01]  /*1a60*/  IMAD.IADD R136, R2, 0x1, R147 ;  /* 0x0000000102887824 */ /* 0x000fe200078e0293 */
[C---:B------:R-:W-:Y:S02]  /*1a70*/  IADD3 R135, R147.reuse, 0x2000, RZ ;  /* 0x0000200093877810 */ /* 0x040fe40007ffe0ff */
[----:B------:R-:W-:-:S02]  /*1a80*/  IADD3 R134, R147, 0x2800, RZ ;  /* 0x0000280093867810 */ /* 0x000fc40007ffe0ff */
[C---:B------:R-:W-:Y:S02]  /*1a90*/  IADD3 R133, R147.reuse, 0x3000, RZ ;  /* 0x0000300093857810 */ /* 0x040fe40007ffe0ff */
[----:B------:R-:W-:Y:S01]  /*1aa0*/  IADD3 R132, R147, 0x3800, RZ ;  /* 0x0000380093847810 */ /* 0x000fe20007ffe0ff */
        /* <DEDUP_REMOVED lines=11> */
[----:B----4-:R-:W-:Y:S04]  /*1b60*/  LDSM.16.M88.4 R24, [R150] ;  /* 0x000000009618783b */ /* 0x010fe80000000200 */
[----:B------:R-:W1:Y:S04]  /*1b70*/  LDSM.16.M88.4 R76, [R92+0x4000] ;  /* 0x004000005c4c783b */ /* 0x000e680000000200 */
[----:B------:R-:W-:Y:S04]  /*1b80*/  LDSM.16.M88.4 R64, [R148] ;  /* 0x000000009440783b */ /* 0x000fe80000000200 */
[----:B------:R-:W-:Y:S04]  /*1b90*/  LDSM.16.M88.4 R68, [R147] ;  /* 0x000000009344783b */ /* 0x000fe80000000200 */
[----:B------:R-:W4:Y:S04]  /*1ba0*/  LDSM.16.M88.4 R36, [R92+0x5000] ;  /* 0x005000005c24783b */ /* 0x000f280000000200 */
[----:B------:R-:W4:Y:S04]  /*1bb0*/  LDSM.16.M88.4 R44, [R92+0x4800] ;  /* 0x004800005c2c783b */ /* 0x000f280000000200 */
[----:B-----5:R-:W5:Y:S04]  /*1bc0*/  LDSM.16.M88.4 R12, [R92+0x5800] ;  /* 0x005800005c0c783b */ /* 0x020f680000000200 */
[----:B--2---:R-:W-:Y:S04]  /*1bd0*/  LDSM.16.M88.4 R20, [R146] ;  /* 0x000000009214783b */ /* 0x004fe80000000200 */
[----:B---3--:R-:W2:Y:S04]  /*1be0*/  LDSM.16.M88.4 R16, [R145] ;  /* 0x000000009110783b */ /* 0x008ea80000000200 */
[----:B------:R-:W3:Y:S04]  /*1bf0*/  LDSM.16.M88.4 R56, [R147+0x1000] ;  /* 0x001000009338783b */ /* 0x000ee80000000200 */
[----:B------:R-:W2:Y:S01]  /*1c00*/  LDSM.16.M88.4 R60, [R147+0x800] ;  /* 0x00080000933c783b */ /* 0x000ea20000000200 */
[C---:B-1----:R-:W-:Y:S03]  /*1c10*/  HMMA.16816.F32 R8, R24.reuse, R76, RZ ;  /* 0x0000004c1808723c */ /* 0x042fe600000018ff */
[----:B------:R-:W-:Y:S04]  /*1c20*/  LDSM.16.M88.4 R72, [R144] ;  /* 0x000000009048783b */ /* 0x000fe80000000200 */
[----:B------:R-:W-:Y:S01]  /*1c30*/  LDSM.16.M88.4 R52, [R147+0x1800] ;  /* 0x001800009334783b */ /* 0x000fe20000000200 */
[C---:B------:R-:W-:Y:S03]  /*1c40*/  HMMA.16816.F32 R76, R24.reuse, R78, RZ ;  /* 0x0000004e184c723c */ /* 0x040fe600000018ff */
[----:B------:R-:W-:Y:S04]  /*1c50*/  LDSM.16.M88.4 R84, [R145+0x1000] ;  /* 0x001000009154783b */ /* 0x000fe80000000200 */
[----:B------:R-:W-:Y:S01]  /*1c60*/  LDSM.16.M88.4 R80, [R145+0x1800] ;  /* 0x001800009150783b */ /* 0x000fe20000000200 */
[----:B----4-:R-:W-:Y:S03]  /*1c70*/  HMMA.16816.F32 R40, R24, R36, RZ ;  /* 0x000000241828723c */ /* 0x010fe600000018ff */
[----:B------:R-:W-:Y:S04]  /*1c80*/  LDSM.16.M88.4 R88, [R92+0x7000] ;  /* 0x007000005c58783b */ /* 0x000fe80000000200 */
[----:B------:R-:W0:Y:S01]  /*1c90*/  LDGDEPBAR ;  /* 0x00000000000079af */ /* 0x000e220000000000 */
[C---:B------:R-:W-:Y:S08]  /*1ca0*/  HMMA.16816.F32 R8, R64.reuse, R68, R8 ;  /* 0x000000444008723c */ /* 0x040ff00000001808 */
[----:B------:R-:W-:Y:S01]  /*1cb0*/  HMMA.16816.F32 R76, R64, R70, R76 ;  /* 0x00000046404c723c */ /* 0x000fe2000000184c */
[----:B------:R-:W1:Y:S07]  /*1cc0*/  LDSM.16.M88.4 R68, [R136] ;  /* 0x000000008844783b */ /* 0x000e6e0000000200 */
[C---:B------:R-:W-:Y:S08]  /*1cd0*/  HMMA.16816.F32 R48, R24.reuse, R44, RZ ;  /* 0x0000002c1830723c */ /* 0x040ff000000018ff */
[C---:B------:R-:W-:Y:S08]  /*1ce0*/  HMMA.16816.F32 R36, R24.reuse, R38, RZ ;  /* 0x000000261824723c */ /* 0x040ff000000018ff */
[C---:B------:R-:W-:Y:S08]  /*1cf0*/  HMMA.16816.F32 R44, R24.reuse, R46, RZ ;  /* 0x0000002e182c723c */ /* 0x040ff000000018ff */
[C---:B-----5:R-:W-:Y:S08]  /*1d00*/  HMMA.16816.F32 R32, R24.reuse, R12, RZ ;  /* 0x0000000c1820723c */ /* 0x060ff000000018ff */
[----:B------:R-:W-:Y:S01]  /*1d10*/  HMMA.16816.F32 R24, R24, R14, RZ ;  /* 0x0000000e1818723c */ /* 0x000fe200000018ff */
[----:B------:R-:W4:Y:S07]  /*1d20*/  LDSM.16.M88.4 R12, [R145+0x800] ;  /* 0x00080000910c783b */ /* 0x000f2e0000000200 */
[C---:B--2---:R-:W-:Y:S08]  /*1d30*/  HMMA.16816.F32 R8, R20.reuse, R16, R8 ;  /* 0x000000101408723c */ /* 0x044ff00000001808 */
[----:B------:R-:W-:Y:S01]  /*1d40*/  HMMA.16816.F32 R76, R20, R18, R76 ;  /* 0x00000012144c723c */ /* 0x000fe2000000184c */
[----:B------:R-:W-:Y:S07]  /*1d50*/  LDSM.16.M88.4 R16, [R92+0x6000] ;  /* 0x006000005c10783b */ /* 0x000fee0000000200 */
[C---:B---3--:R-:W-:Y:S08]  /*1d60*/  HMMA.16816.F32 R40, R64.reuse, R56, R40 ;  /* 0x000000384028723c */ /* 0x048ff00000001828 */
[C---:B------:R-:W-:Y:S01]  /*1d70*/  HMMA.16816.F32 R36, R64.reuse, R58, R36 ;  /* 0x0000003a4024723c */ /* 0x040fe20000001824 */
[----:B------:R-:W2:Y:S07]  /*1d80*/  LDSM.16.M88.4 R56, [R150+0x2000] ;  /* 0x002000009638783b */ /* 0x000eae0000000200 */
[C---:B------:R-:W-:Y:S08]  /*1d90*/  HMMA.16816.F32 R48, R64.reuse, R60, R48 ;  /* 0x0000003c4030723c */ /* 0x040ff00000001830 */
[----:B------:R-:W-:Y:S08]  /*1da0*/  HMMA.16816.F32 R44, R64, R62, R44 ;  /* 0x0000003e402c723c */ /* 0x000ff0000000182c */
[----:B-1----:R-:W-:Y:S01]  /*1db0*/  HMMA.16816.F32 R60, R72, R68, R8 ;  /* 0x00000044483c723c */ /* 0x002fe20000001808 */
[----:B------:R-:W-:Y:S07]  /*1dc0*/  LDSM.16.M88.4 R8, [R147+0x2000] ;  /* 0x002000009308783b */ /* 0x000fee0000000200 */
[C---:B------:R-:W-:Y:S08]  /*1dd0*/  HMMA.16816.F32 R32, R64.reuse, R52, R32 ;  /* 0x000000344020723c */ /* 0x040ff00000001820 */
[----:B------:R-:W-:Y:S01]  /*1de0*/  HMMA.16816.F32 R24, R64, R54, R24 ;  /* 0x000000364018723c */ /* 0x000fe20000001818 */
[----:B------:R-:W1:Y:S04]  /*1df0*/  LDSM.16.M88.4 R52, [R136+0x800] ;  /* 0x000800008834783b */ /* 0x000e680000000200 */
[----:B------:R-:W-:Y:S03]  /*1e00*/  LDSM.16.M88.4 R64, [R92+0x6800] ;  /* 0x006800005c40783b */ /* 0x000fe60000000200 */
[----:B------:R-:W-:Y:S08]  /*1e10*/  HMMA.16816.F32 R76, R72, R70, R76 ;  /* 0x00000046484c723c */ /* 0x000ff0000000184c */
[C---:B----4-:R-:W-:Y:S08]  /*1e20*/  HMMA.16816.F32 R48, R20.reuse, R12, R48 ;  /* 0x0000000c1430723c */ /* 0x050ff00000001830 */
[----:B------:R-:W-:Y:S01]  /*1e30*/  HMMA.16816.F32 R44, R20, R14, R44 ;  /* 0x0000000e142c723c */ /* 0x000fe2000000182c */
[----:B------:R-:W3:Y:S07]  /*1e40*/  LDSM.16.M88.4 R12, [R148+0x2000] ;  /* 0x00200000940c783b */ /* 0x000eee0000000200 */
[C---:B--2---:R-:W-:Y:S08]  /*1e50*/  HMMA.16816.F32 R68, R56.reuse, R16, R60 ;  /* 0x000000103844723c */ /* 0x044ff0000000183c */
[----:B------:R-:W-:Y:S01]  /*1e60*/  HMMA.16816.F32 R16, R56, R18, R76 ;  /* 0x000000123810723c */ /* 0x000fe2000000184c */
[----:B------:R-:W-:Y:S07]  /*1e70*/  LDSM.16.M88.4 R76, [R136+0x2000] ;  /* 0x00200000884c783b */ /* 0x000fee0000000200 */
[C---:B------:R-:W-:Y:S08]  /*1e80*/  HMMA.16816.F32 R40, R20.reuse, R84, R40 ;  /* 0x000000541428723c */ /* 0x040ff00000001828 */
[C---:B------:R-:W-:Y:S01]  /*1e90*/  HMMA.16816.F32 R36, R20.reuse, R86, R36 ;  /* 0x000000561424723c */ /* 0x040fe20000001824 */
[----:B------:R-:W-:Y:S07]  /*1ea0*/  LDSM.16.M88.4 R84, [R136+0x1800] ;  /* 0x001800008854783b */ /* 0x000fee0000000200 */
[C---:B------:R-:W-:Y:S08]  /*1eb0*/  HMMA.16816.F32 R32, R20.reuse, R80, R32 ;  /* 0x000000501420723c */ /* 0x040ff00000001820 */
[----:B------:R-:W-:Y:S01]  /*1ec0*/  HMMA.16816.F32 R24, R20, R82, R24 ;  /* 0x000000521418723c */ /* 0x000fe20000001818 */
[----:B------:R-:W2:Y:S07]  /*1ed0*/  LDSM.16.M88.4 R20, [R136+0x1000] ;  /* 0x001000008814783b */ /* 0x000eae0000000200 */
[C---:B-1----:R-:W-:Y:S08]  /*1ee0*/  HMMA.16816.F32 R48, R72.reuse, R52, R48 ;  /* 0x000000344830723c */ /* 0x042ff00000001830 */
[----:B------:R-:W-:Y:S01]  /*1ef0*/  HMMA.16816.F32 R60, R72, R54, R44 ;  /* 0x00000036483c723c */ /* 0x000fe2000000182c */
[----:B------:R-:W-:Y:S04]  /*1f00*/  LDSM.16.M88.4 R44, [R146+0x2000] ;  /* 0x00200000922c783b */ /* 0x000fe80000000200 */
[----:B------:R-:W1:Y:S03]  /*1f10*/  LDSM.16.M88.4 R52, [R145+0x2000] ;  /* 0x002000009134783b */ /* 0x000e660000000200 */
[C---:B---3--:R-:W-:Y:S08]  /*1f20*/  HMMA.16816.F32 R68, R12.reuse, R8, R68 ;  /* 0x000000080c44723c */ /* 0x048ff00000001844 */
[----:B------:R-:W-:Y:S01]  /*1f30*/  HMMA.16816.F32 R16, R12, R10, R16 ;  /* 0x0000000a0c10723c */ /* 0x000fe20000001810 */
[----:B------:R-:W3:Y:S07]  /*1f40*/  LDSM.16.M88.4 R8, [R147+0x2800] ;  /* 0x002800009308783b */ /* 0x000eee0000000200 */
[C---:B------:R-:W-:Y:S08]  /*1f50*/  HMMA.16816.F32 R48, R56.reuse, R64, R48 ;  /* 0x000000403830723c */ /* 0x040ff00000001830 */
[----:B------:R-:W-:Y:S01]  /*1f60*/  HMMA.16816.F32 R60, R56, R66, R60 ;  /* 0x00000042383c723c */ /* 0x000fe2000000183c */
[----:B------:R-:W-:Y:S07]  /*1f70*/  LDSM.16.M88.4 R64, [R136+0x2800] ;  /* 0x002800008840783b */ /* 0x000fee0000000200 */
[C---:B--2---:R-:W-:Y:S01]  /*1f80*/  HMMA.16816.F32 R80, R72.reuse, R20, R40 ;  /* 0x000000144850723c */ /* 0x044fe20000001828 */
[----:B------:R-:W2:Y:S07]  /*1f90*/  LDSM.16.M88.4 R40, [R144+0x2000] ;  /* 0x002000009028783b */ /* 0x000eae0000000200 */
[----:B------:R-:W-:Y:S01]  /*1fa0*/  HMMA.16816.F32 R36, R72, R22, R36 ;  /* 0x000000164824723c */ /* 0x000fe20000001824 */
[----:B------:R-:W4:Y:S07]  /*1fb0*/  LDSM.16.M88.4 R20, [R145+0x2800] ;  /* 0x002800009114783b */ /* 0x000f2e0000000200 */
[C---:B-1----:R-:W-:Y:S08]  /*1fc0*/  HMMA.16816.F32 R16, R44.reuse, R54, R16 ;  /* 0x000000362c10723c */ /* 0x042ff00000001810 */
[----:B------:R-:W-:Y:S01]  /*1fd0*/  HMMA.16816.F32 R68, R44, R52, R68 ;  /* 0x000000342c44723c */ /* 0x000fe20000001844 */
[----:B------:R-:W1:Y:S07]  /*1fe0*/  LDSM.16.M88.4 R52, [R147+0x3000] ;  /* 0x003000009334783b */ /* 0x000e6e0000000200 */
[C---:B---3--:R-:W-:Y:S08]  /*1ff0*/  HMMA.16816.F32 R48, R12.reuse, R8, R48 ;  /* 0x000000080c30723c */ /* 0x048ff00000001830 */
[----:B------:R-:W-:Y:S01]  /*2000*/  HMMA.16816.F32 R60, R12, R10, R60 ;  /* 0x0000000a0c3c723c */ /* 0x000fe2000000183c */
[----:B------:R-:W-:Y:S07]  /*2010*/  LDSM.16.M88.4 R8, [R145+0x3000] ;  /* 0x003000009108783b */ /* 0x000fee0000000200 */
[C---:B--2---:R-:W-:Y:S08]  /*2020*/  HMMA.16816.F32 R16, R40.reuse, R78, R16 ;  /* 0x0000004e2810723c */ /* 0x044ff00000001810 */
[----:B------:R-:W-:Y:S08]  /*2030*/  HMMA.16816.F32 R68, R40, R76, R68 ;  /* 0x0000004c2844723c */ /* 0x000ff00000001844 */
[----:B------:R-:W-:Y:S08]  /*2040*/  HMMA.16816.F32 R80, R56, R88, R80 ;  /* 0x000000583850723c */ /* 0x000ff00000001850 */
[----:B----4-:R-:W-:Y:S01]  /*2050*/  HMMA.16816.F32 R48, R44, R20, R48 ;  /* 0x000000142c30723c */ /* 0x010fe20000001830 */
[----:B------:R-:W-:-:S07]  /*2060*/  FMUL.FTZ R16, R16, c[0x0][0x2ec] ;  /* 0x0000bb0010107a20 */ /* 0x000fce0000410000 */
[----:B------:R-:W-:Y:S01]  /*2070*/  HMMA.16816.F32 R36, R56, R90, R36 ;  /* 0x0000005a3824723c */ /* 0x000fe20000001824 */
[----:B------:R-:W-:Y:S02]  /*2080*/  FMUL.FTZ R2, R68, c[0x0][0x2ec] ;  /* 0x0000bb0044027a20 */ /* 0x000fe40000410000 */
[----:B------:R-:W-:Y:S02]  /*2090*/  FMUL.FTZ R68, R69, c[0x0][0x2ec] ;  /* 0x0000bb0045447a20 */ /* 0x000fe40000410000 */
[----:B------:R-:W-:Y:S02]  /*20a0*/  FMUL.FTZ R69, R70, c[0x0][0x2ec] ;  /* 0x0000bb0046457a20 */ /* 0x000fe40000410000 */
[----:B------:R-:W-:Y:S01]  /*20b0*/  FMUL.FTZ R70, R71, c[0x0][0x2ec] ;  /* 0x0000bb0047467a20 */ /* 0x000fe20000410000 */
[----:B------:R-:W-:Y:S01]  /*20c0*/  HMMA.16816.F32 R60, R44, R22, R60 ;  /* 0x000000162c3c723c */ /* 0x000fe2000000183c */
[----:B------:R-:W2:Y:S01]  /*20d0*/  LDSM.16.M88.4 R20, [R92+0x7800] ;  /* 0x007800005c14783b */ /* 0x000ea20000000200 */
[----:B------:R3:W-:Y:S06]  /*20e0*/  MUFU.TANH R71, R16 ;  /* 0x0000001000477308 */ /* 0x0007ec0000002400 */
[----:B------:R-:W-:Y:S02]  /*20f0*/  HMMA.16816.F32 R32, R72, R84, R32 ;  /* 0x000000544820723c */ /* 0x000fe40000001820 */
[----:B------:R-:W4:Y:S06]  /*2100*/  MUFU.TANH R2, R2 ;  /* 0x0000000200027308 */ /* 0x000f2c0000002400 */
[----:B-1----:R-:W-:Y:S02]  /*2110*/  HMMA.16816.F32 R80, R12, R52, R80 ;  /* 0x000000340c50723c */ /* 0x002fe40000001850 */
[----:B------:R-:W-:Y:S06]  /*2120*/  MUFU.TANH R68, R68 ;  /* 0x0000004400447308 */ /* 0x000fec0000002400 */
[----:B------:R-:W-:Y:S02]  /*2130*/  HMMA.16816.F32 R48, R40, R64, R48 ;  /* 0x000000402830723c */ /* 0x000fe40000001830 */
[----:B------:R-:W1:Y:S05]  /*2140*/  MUFU.TANH R69, R69 ;  /* 0x0000004500457308 */ /* 0x000e6a0000002400 */
[----:B------:R-:W-:Y:S01]  /*2150*/  FMUL.FTZ R64, R17, c[0x0][0x2ec] ;  /* 0x0000bb0011407a20 */ /* 0x000fe20000410000 */
[----:B------:R-:W-:Y:S01]  /*2160*/  HMMA.16816.F32 R24, R72, R86, R24 ;  /* 0x000000564818723c */ /* 0x000fe20000001818 */
[----:B------:R-:W-:Y:S01]  /*2170*/  FMUL.FTZ R65, R18, c[0x0][0x2ec] ;  /* 0x0000bb0012417a20 */ /* 0x000fe20000410000 */
[----:B------:R-:W5:Y:S05]  /*2180*/  MUFU.TANH R70, R70 ;  /* 0x0000004600467308 */ /* 0x000f6a0000002400 */
[----:B------:R-:W-:Y:S01]  /*2190*/  FMUL.FTZ R72, R19, c[0x0][0x2ec] ;  /* 0x0000bb0013487a20 */ /* 0x000fe20000410000 */
[----:B------:R-:W-:Y:S01]  /*21a0*/  HMMA.16816.F32 R52, R12, R54, R36 ;  /* 0x000000360c34723c */ /* 0x000fe20000001824 */
[----:B---3--:R-:W3:Y:S01]  /*21b0*/  LDSM.16.M88.4 R16, [R147+0x3800] ;  /* 0x003800009310783b */ /* 0x008ee20000000200 */
[----:B------:R-:W1:Y:S03]  /*21c0*/  MUFU.TANH R65, R65 ;  /* 0x0000004100417308 */ /* 0x000e660000002400 */
[----:B------:R-:W1:Y:S03]  /*21d0*/  LDSM.16.M88.4 R36, [R136+0x3000] ;  /* 0x003000008824783b */ /* 0x000e660000000200 */
[----:B--2---:R-:W-:Y:S01]  /*21e0*/  HMMA.16816.F32 R32, R56, R20, R32 ;  /* 0x000000143820723c */ /* 0x004fe20000001820 */
[----:B------:R-:W-:Y:S01]  /*21f0*/  FMUL.FTZ R48, R48, c[0x0][0x2ec] ;  /* 0x0000bb0030307a20 */ /* 0x000fe20000410000 */
[----:B------:R-:W2:Y:S01]  /*2200*/  MUFU.TANH R64, R64 ;  /* 0x0000004000407308 */ /* 0x000ea20000002400 */
[----:B------:R-:W-:-:S04]  /*2210*/  FMUL.FTZ R49, R49, c[0x0][0x2ec] ;  /* 0x0000bb0031317a20 */ /* 0x000fc80000410000 */
[----:B------:R-:W-:Y:S01]  /*2220*/  FMUL.FTZ R20, R50, c[0x0][0x2ec] ;  /* 0x0000bb0032147a20 */ /* 0x000fe20000410000 */
[----:B------:R-:W-:Y:S01]  /*2230*/  HMMA.16816.F32 R80, R44, R8, R80 ;  /* 0x000000082c50723c */ /* 0x000fe20000001850 */
[----:B------:R-:W-:Y:S01]  /*2240*/  FMUL.FTZ R21, R51, c[0x0][0x2ec] ;  /* 0x0000bb0033157a20 */ /* 0x000fe20000410000 */
[----:B------:R-:W1:Y:S06]  /*2250*/  MUFU.TANH R72, R72 ;  /* 0x0000004800487308 */ /* 0x000e6c0000002400 */
[----:B------:R-:W-:Y:S02]  /*2260*/  HMMA.16816.F32 R24, R56, R22, R24 ;  /* 0x000000163818723c */ /* 0x000fe40000001818 */
[----:B------:R-:W1:Y:S06]  /*2270*/  MUFU.TANH R48, R48 ;  /* 0x0000003000307308 */ /* 0x000e6c0000002400 */
[----:B------:R-:W-:Y:S01]  /*2280*/  HMMA.16816.F32 R52, R44, R10, R52 ;  /* 0x0000000a2c34723c */ /* 0x000fe20000001834 */
[----:B------:R-:W2:Y:S01]  /*2290*/  LDSM.16.M88.4 R8, [R145+0x3800] ;  /* 0x003800009108783b */ /* 0x000ea20000000200 */
[----:B------:R-:W1:Y:S06]  /*22a0*/  MUFU.TANH R20, R20 ;  /* 0x0000001400147308 */ /* 0x000e6c0000002400 */
[----:B------:R-:W-:Y:S02]  /*22b0*/  HMMA.16816.F32 R60, R40, R66, R60 ;  /* 0x00000042283c723c */ /* 0x000fe4000000183c */
[----:B------:R-:W1:Y:S06]  /*22c0*/  MUFU.TANH R49, R49 ;  /* 0x0000003100317308 */ /* 0x000e6c0000002400 */
[C---:B---3--:R-:W-:Y:S02]  /*22d0*/  HMMA.16816.F32 R32, R12.reuse, R16, R32 ;  /* 0x000000100c20723c */ /* 0x048fe40000001820 */
[----:B------:R-:W3:Y:S06]  /*22e0*/  MUFU.TANH R21, R21 ;  /* 0x0000001500157308 */ /* 0x000eec0000002400 */
[----:B------:R-:W-:Y:S01]  /*22f0*/  HMMA.16816.F32 R24, R12, R18, R24 ;  /* 0x000000120c18723c */ /* 0x000fe20000001818 */
[----:B------:R-:W3:Y:S01]  /*2300*/  LDSM.16.M88.4 R12, [R136+0x3800] ;  /* 0x00380000880c783b */ /* 0x000ee20000000200 */
[----:B------:R-:W-:-:S06]  /*2310*/  DEPBAR.LE SB0, 0x0 ;  /* 0x000080000000791a */ /* 0x000fcc0000000000 */
[C---:B-1----:R-:W-:Y:S01]  /*2320*/  HMMA.16816.F32 R80, R40.reuse, R36, R80 ;  /* 0x000000242850723c */ /* 0x042fe20000001850 */
[----:B------:R-:W-:Y:S02]  /*2330*/  FMUL.FTZ R22, R60, c[0x0][0x2ec] ;  /* 0x0000bb003c167a20 */ /* 0x000fe40000410000 */
[----:B------:R-:W-:Y:S02]  /*2340*/  FMUL.FTZ R17, R62, c[0x0][0x2ec] ;  /* 0x0000bb003e117a20 */ /* 0x000fe40000410000 */
[----:B------:R-:W-:Y:S02]  /*2350*/  FMUL.FTZ R23, R61, c[0x0][0x2ec] ;  /* 0x0000bb003d177a20 */ /* 0x000fe40000410000 */
[----:B------:R-:W-:Y:S01]  /*2360*/  LOP3.LUT R36, R31, 0xffffffe0, RZ, 0xc0, !PT ;  /* 0xffffffe01f247812 */ /* 0x000fe200078ec0ff */
[----:B------:R-:W-:Y:S01]  /*2370*/  HMMA.16816.F32 R52, R40, R38, R52 ;  /* 0x000000262834723c */ /* 0x000fe20000001834 */
[----:B------:R-:W-:Y:S01]  /*2380*/  SHF.R.S32.HI R31, RZ, 0x1f, R31 ;  /* 0x0000001fff1f7819 */ /* 0x000fe2000001141f */
[----:B------:R-:W-:Y:S01]  /*2390*/  FMUL.FTZ R63, R63, c[0x0][0x2ec] ;  /* 0x0000bb003f3f7a20 */ /* 0x000fe20000410000 */
[----:B------:R-:W1:Y:S01]  /*23a0*/  MUFU.TANH R22, R22 ;  /* 0x0000001600167308 */ /* 0x000e620000002400 */
[----:B------:R-:W-:Y:S01]  /*23b0*/  IMAD.IADD R37, R29, 0x1, -R36 ;  /* 0x000000011d257824 */ /* 0x000fe200078e0a24 */
[----:B------:R-:W-:Y:S01]  /*23c0*/  LEA.HI R31, R31, R30, RZ, 0x2 ;  /* 0x0000001e1f1f7211 */ /* 0x000fe200078f10ff */
[----:B------:R-:W-:-:S02]  /*23d0*/  IMAD.SHL.U32 R29, R29, 0x2, RZ ;  /* 0x000000021d1d7824 */ /* 0x000fc400078e00ff */
[----:B--2---:R-:W-:Y:S01]  /*23e0*/  HMMA.16816.F32 R32, R44, R8, R32 ;  /* 0x000000082c20723c */ /* 0x004fe20000001820 */
[----:B------:R-:W-:Y:S02]  /*23f0*/  SHF.R.S32.HI R16, RZ, 0x1f, R37 ;  /* 0x0000001fff107819 */ /* 0x000fe40000011425 */
[----:B------:R-:W-:Y:S01]  /*2400*/  LOP3.LUT R163, R31, 0xfffffffc, RZ, 0xc0, !PT ;  /* 0xfffffffc1fa37812 */ /* 0x000fe200078ec0ff */
[----:B------:R-:W2:Y:S01]  /*2410*/  MUFU.TANH R17, R17 ;  /* 0x0000001100117308 */ /* 0x000ea20000002400 */
[----:B------:R-:W-:-:S03]  /*2420*/  LEA.HI R16, R16, R37, RZ, 0x2 ;  /* 0x0000002510107211 */ /* 0x000fc600078f10ff */
[----:B------:R-:W-:Y:S01]  /*2430*/  HMMA.16816.F32 R24, R44, R10, R24 ;  /* 0x0000000a2c18723c */ /* 0x000fe20000001818 */
[----:B------:R-:W-:Y:S01]  /*2440*/  SHF.R.S32.HI R156, RZ, 0x2, R16 ;  /* 0x00000002ff9c7819 */ /* 0x000fe20000011410 */
[----:B------:R-:W-:Y:S02]  /*2450*/  IMAD.SHL.U32 R16, R28, 0x40, RZ ;  /* 0x000000401c107824 */ /* 0x000fe400078e00ff */
[----:B------:R-:W-:Y:S01]  /*2460*/  IMAD.IADD R163, R30, 0x1, -R163 ;  /* 0x000000011ea37824 */ /* 0x000fe200078e0aa3 */
[----:B------:R-:W-:Y:S01]  /*2470*/  IADD3 R37, R93, 0x1, R156 ;  /* 0x000000015d257810 */ /* 0x000fe20007ffe09c */
[----:B------:R-:W-:Y:S01]  /*2480*/  FMUL.FTZ R81, R81, c[0x0][0x2ec] ;  /* 0x0000bb0051517a20 */ /* 0x000fe20000410000 */
[----:B------:R-:W-:Y:S01]  /*2490*/  LOP3.LUT R36, R16, 0x6, R29, 0xf8, !PT ;  /* 0x0000000610247812 */ /* 0x000fe200078ef81d */
[----:B------:R-:W1:Y:S01]  /*24a0*/  MUFU.TANH R23, R23 ;  /* 0x0000001700177308 */ /* 0x000e620000002400 */
[----:B------:R-:W-:Y:S01]  /*24b0*/  IADD3 R37, R6, -c[0x0][0x214], R37 ;  /* 0x8000850006257a10 */ /* 0x000fe20007ffe025 */
[----:B------:R-:W-:Y:S01]  /*24c0*/  FMUL.FTZ R80, R80, c[0x0][0x2ec] ;  /* 0x0000bb0050507a20 */ /* 0x000fe20000410000 */
[----:B------:R-:W-:Y:S01]  /*24d0*/  IADD3 R8, R36, -0x40, RZ ;  /* 0xffffffc024087810 */ /* 0x000fe20007ffe0ff */
[----:B------:R-:W-:Y:S01]  /*24e0*/  FMUL.FTZ R82, R82, c[0x0][0x2ec] ;  /* 0x0000bb0052527a20 */ /* 0x000fe20000410000 */
[----:B------:R-:W-:Y:S01]  /*24f0*/  IADD3 R37, R37, c[0x0][0x2e8], RZ ;  /* 0x0000ba0025257a10 */ /* 0x000fe20007ffe0ff */
[----:B------:R-:W-:-:S02]  /*2500*/  FMUL.FTZ R53, R53, c[0x0][0x2ec] ;  /* 0x0000bb0035357a20 */ /* 0x000fc40000410000 */
[C---:B---3--:R-:W-:Y:S01]  /*2510*/  HMMA.16816.F32 R32, R40.reuse, R12, R32 ;  /* 0x0000000c2820723c */ /* 0x048fe20000001820 */
[C---:B------:R-:W-:Y:S01]  /*2520*/  IADD3 R31, R37.reuse, 0x8, RZ ;  /* 0x00000008251f7810 */ /* 0x040fe20007ffe0ff */
[----:B------:R-:W3:Y:S01]  /*2530*/  MUFU.TANH R18, R63 ;  /* 0x0000003f00127308 */ /* 0x000ee20000002400 */
[-C--:B------:R-:W-:Y:S01]  /*2540*/  IMNMX R37, R37, R6.reuse, PT ;  /* 0x0000000625257217 */ /* 0x080fe20003800200 */
[----:B------:R-:W-:Y:S01]  /*2550*/  FMUL.FTZ R54, R54, c[0x0][0x2ec] ;  /* 0x0000bb0036367a20 */ /* 0x000fe20000410000 */
[----:B------:R-:W-:Y:S01]  /*2560*/  IMNMX R31, R31, R6, PT ;  /* 0x000000061f1f7217 */ /* 0x000fe20003800200 */
[----:B------:R-:W-:Y:S01]  /*2570*/  FMUL.FTZ R83, R83, c[0x0][0x2ec] ;  /* 0x0000bb0053537a20 */ /* 0x000fe20000410000 */
[----:B------:R-:W-:Y:S01]  /*2580*/  IADD3 R6, R36, -0x3f, RZ ;  /* 0xffffffc124067810 */ /* 0x000fe20007ffe0ff */
[----:B------:R-:W-:Y:S01]  /*2590*/  HMMA.16816.F32 R24, R40, R14, R24 ;  /* 0x0000000e2818723c */ /* 0x000fe20000001818 */
[-C--:B------:R-:W-:Y:S01]  /*25a0*/  ISETP.GE.AND P0, PT, R8, R37.reuse, PT ;  /* 0x000000250800720c */ /* 0x080fe20003f06270 */
[----:B------:R-:W1:Y:S01]  /*25b0*/  MUFU.TANH R114, R81 ;  /* 0x0000005100727308 */ /* 0x000e620000002400 */
[----:B------:R-:W-:Y:S01]  /*25c0*/  ISETP.GE.AND P4, PT, R6, R37, PT ;  /* 0x000000250600720c */ /* 0x000fe20003f86270 */
[----:B------:R-:W-:Y:S01]  /*25d0*/  FMUL.FTZ R52, R52, c[0x0][0x2ec] ;  /* 0x0000bb0034347a20 */ /* 0x000fe20000410000 */
[----:B------:R-:W-:Y:S01]  /*25e0*/  ISETP.GE.AND P3, PT, R6, R31, PT ;  /* 0x0000001f0600720c */ /* 0x000fe20003f66270 */
[----:B------:R-:W-:Y:S01]  /*25f0*/  FMUL.FTZ R55, R55, c[0x0][0x2ec] ;  /* 0x0000bb0037377a20 */ /* 0x000fe20000410000 */
[----:B------:R-:W-:-:S02]  /*2600*/  IADD3 R6, R36, -0x38, RZ ;  /* 0xffffffc824067810 */ /* 0x000fc40007ffe0ff */
[----:B------:R-:W-:Y:S01]  /*2610*/  ISETP.GE.AND P5, PT, R8, R31, PT ;  /* 0x0000001f0800720c */ /* 0x000fe20003fa6270 */
[----:B------:R-:W-:Y:S01]  /*2620*/  MUFU.TANH R108, R80 ;  /* 0x00000050006c7308 */ /* 0x000fe20000002400 */
[C---:B------:R-:W-:Y:S02]  /*2630*/  ISETP.GE.AND P1, PT, R6.reuse, R37, PT ;  /* 0x000000250600720c */ /* 0x040fe40003f26270 */
[----:B------:R-:W-:Y:S02]  /*2640*/  ISETP.GE.AND P2, PT, R6, R31, PT ;  /* 0x0000001f0600720c */ /* 0x000fe40003f46270 */
[C---:B------:R-:W-:Y:S01]  /*2650*/  IADD3 R8, R36.reuse, -0x37, RZ ;  /* 0xffffffc924087810 */ /* 0x040fe20007ffe0ff */
[----:B------:R-:W-:Y:S01]  /*2660*/  FMUL.FTZ R33, R33, c[0x0][0x2ec] ;  /* 0x0000bb0021217a20 */ /* 0x000fe20000410000 */
[----:B------:R-:W-:Y:S01]  /*2670*/  IADD3 R6, R36, -0x30, RZ ;  /* 0xffffffd024067810 */ /* 0x000fe20007ffe0ff */
[----:B------:R-:W-:Y:S01]  /*2680*/  MUFU.TANH R123, R82 ;  /* 0x00000052007b7308 */ /* 0x000fe20000002400 */
[----:B----4-:R-:W-:Y:S01]  /*2690*/  FSEL R30, R2, -INF , !P0 ;  /* 0xff800000021e7808 */ /* 0x010fe20004000000 */
[----:B------:R-:W-:Y:S01]  /*26a0*/  FMUL.FTZ R32, R32, c[0x0][0x2ec] ;  /* 0x0000bb0020207a20 */ /* 0x000fe20000410000 */
[----:B------:R-:W-:Y:S01]  /*26b0*/  IADD3 R2, R36, -0x2f, RZ ;  /* 0xffffffd124027810 */ /* 0x000fe20007ffe0ff */
[----:B------:R-:W-:Y:S01]  /*26c0*/  FMUL.FTZ R34, R34, c[0x0][0x2ec] ;  /* 0x0000bb0022227a20 */ /* 0x000fe20000410000 */
[----:B------:R-:W-:Y:S01]  /*26d0*/  FSEL R69, R69, -INF , !P5 ;  /* 0xff80000045457808 */ /* 0x000fe20006800000 */
[----:B------:R-:W-:Y:S01]  /*26e0*/  FMUL.FTZ R24, R24, c[0x0][0x2ec] ;  /* 0x0000bb0018187a20 */ /* 0x000fe20000410000 */
[----:B------:R-:W-:Y:S01]  /*26f0*/  FSEL R68, R68, -INF , !P4 ;  /* 0xff80000044447808 */ /* 0x000fe20006000000 */
[----:B------:R-:W4:Y:S01]  /*2700*/  MUFU.TANH R120, R33 ;  /* 0x0000002100787308 */ /* 0x000f220000002400 */
[----:B-----5:R-:W-:Y:S01]  /*2710*/  FSEL R29, R70, -INF , !P3 ;  /* 0xff800000461d7808 */ /* 0x020fe20005800000 */
[----:B------:R-:W-:Y:S01]  /*2720*/  FMUL.FTZ R116, R25, c[0x0][0x2ec] ;  /* 0x0000bb0019747a20 */ /* 0x000fe20000410000 */
[----:B------:R-:W-:Y:S01]  /*2730*/  ISETP.GE.AND P0, PT, R8, R37, PT ;  /* 0x000000250800720c */ /* 0x000fe20003f06270 */
[----:B------:R-:W-:Y:S01]  /*2740*/  FMUL.FTZ R25, R26, c[0x0][0x2ec] ;  /* 0x0000bb001a197a20 */ /* 0x000fe20000410000 */
[----:B------:R-:W-:-:S02]  /*2750*/  ISETP.GE.AND P5, PT, R8, R31, PT ;  /* 0x0000001f0800720c */ /* 0x000fc40003fa6270 */
[C---:B------:R-:W-:Y:S01]  /*2760*/  ISETP.GE.AND P4, PT, R6.reuse, R37, PT ;  /* 0x000000250600720c */ /* 0x040fe20003f86270 */
[----:B------:R-:W-:Y:S01]  /*2770*/  MUFU.TANH R112, R53 ;  /* 0x0000003500707308 */ /* 0x000fe20000002400 */
[----:B------:R-:W-:Y:S02]  /*2780*/  ISETP.GE.AND P3, PT, R6, R31, PT ;  /* 0x0000001f0600720c */ /* 0x000fe40003f66270 */
[----:B------:R-:W-:Y:S02]  /*2790*/  FSEL R12, R71, -INF , !P1 ;  /* 0xff800000470c7808 */ /* 0x000fe40004800000 */
[----:B------:R-:W-:Y:S02]  /*27a0*/  FSEL R65, R65, -INF , !P2 ;  /* 0xff80000041417808 */ /* 0x000fe40005000000 */
[----:B------:R-:W-:Y:S01]  /*27b0*/  IADD3 R6, R36, -0x28, RZ ;  /* 0xffffffd824067810 */ /* 0x000fe20007ffe0ff */
[----:B------:R-:W5:Y:S01]  /*27c0*/  MUFU.TANH R121, R54 ;  /* 0x0000003600797308 */ /* 0x000f620000002400 */
[----:B------:R-:W-:-:S02]  /*27d0*/  ISETP.GE.AND P1, PT, R2, R37, PT ;  /* 0x000000250200720c */ /* 0x000fc40003f26270 */
[----:B------:R-:W-:Y:S02]  /*27e0*/  ISETP.GE.AND P2, PT, R2, R31, PT ;  /* 0x0000001f0200720c */ /* 0x000fe40003f46270 */
[----:B------:R-:W-:Y:S02]  /*27f0*/  IADD3 R2, R36, -0x27, RZ ;  /* 0xffffffd924027810 */ /* 0x000fe40007ffe0ff */
[----:B------:R-:W-:Y:S01]  /*2800*/  FSEL R64, R64, -INF , !P0 ;  /* 0xff80000040407808 */ /* 0x000fe20004000000 */
[----:B------:R1:W-:Y:S01]  /*2810*/  MUFU.TANH R118, R24 ;  /* 0x0000001800767308 */ /* 0x0003e20000002400 */
[----:B------:R-:W-:Y:S02]  /*2820*/  FSEL R19, R72, -INF , !P5 ;  /* 0xff80000048137808 */ /* 0x000fe40006800000 */
[C---:B------:R-:W-:Y:S02]  /*2830*/  ISETP.GE.AND P0, PT, R6.reuse, R37, PT ;  /* 0x000000250600720c */ /* 0x040fe40003f06270 */
[----:B------:R-:W-:-:S02]  /*2840*/  ISETP.GE.AND P5, PT, R6, R31, PT ;  /* 0x0000001f0600720c */ /* 0x000fc40003fa6270 */
[----:B------:R-:W-:Y:S01]  /*2850*/  FSEL R6, R48, -INF , !P4 ;  /* 0xff80000030067808 */ /* 0x000fe20006000000 */
[----:B------:R-:W2:Y:S01]  /*2860*/  MUFU.TANH R113, R83 ;  /* 0x0000005300717308 */ /* 0x000ea20000002400 */
[----:B------:R-:W-:Y:S02]  /*2870*/  FSEL R13, R20, -INF , !P3 ;  /* 0xff800000140d7808 */ /* 0x000fe40005800000 */
[C---:B------:R-:W-:Y:S02]  /*2880*/  ISETP.GE.AND P4, PT, R2.reuse, R37, PT ;  /* 0x000000250200720c */ /* 0x040fe40003f86270 */
[----:B------:R-:W-:Y:S02]  /*2890*/  ISETP.GE.AND P3, PT, R2, R31, PT ;  /* 0x0000001f0200720c */ /* 0x000fe40003f66270 */
[----:B------:R-:W-:Y:S01]  /*28a0*/  IADD3 R2, R36, -0x20, RZ ;  /* 0xffffffe024027810 */ /* 0x000fe20007ffe0ff */
[----:B-1----:R-:W-:Y:S01]  /*28b0*/  FMUL.FTZ R24, R27, c[0x0][0x2ec] ;  /* 0x0000bb001b187a20 */ /* 0x002fe20000410000 */
[----:B------:R-:W-:Y:S01]  /*28c0*/  FSEL R10, R49, -INF , !P1 ;  /* 0xff800000310a7808 */ /* 0x000fe20004800000 */
[----:B------:R-:W1:Y:S01]  /*28d0*/  MUFU.TANH R110, R52 ;  /* 0x00000034006e7308 */ /* 0x000e620000002400 */
[----:B------:R-:W-:-:S02]  /*28e0*/  FSEL R15, R21, -INF , !P2 ;  /* 0xff800000150f7808 */ /* 0x000fc40005000000 */
[C---:B------:R-:W-:Y:S02]  /*28f0*/  ISETP.GE.AND P1, PT, R2.reuse, R37, PT ;  /* 0x000000250200720c */ /* 0x040fe40003f26270 */
[----:B------:R-:W-:Y:S02]  /*2900*/  ISETP.GE.AND P2, PT, R2, R31, PT ;  /* 0x0000001f0200720c */ /* 0x000fe40003f46270 */
[C---:B------:R-:W-:Y:S01]  /*2910*/  IADD3 R2, R36.reuse, -0x1f, RZ ;  /* 0xffffffe124027810 */ /* 0x040fe20007ffe0ff */
[----:B------:R-:W1:Y:S01]  /*2920*/  MUFU.TANH R115, R55 ;  /* 0x0000003700737308 */ /* 0x000e620000002400 */
[----:B------:R-:W-:Y:S02]  /*2930*/  IADD3 R14, R36, -0x18, RZ ;  /* 0xffffffe8240e7810 */ /* 0x000fe40007ffe0ff */
[----:B------:R-:W-:Y:S02]  /*2940*/  FSEL R8, R22, -INF , !P0 ;  /* 0xff80000016087808 */ /* 0x000fe40004000000 */
[----:B--2---:R-:W-:-:S02]  /*2950*/  FSEL R11, R17, -INF , !P5 ;  /* 0xff800000110b7808 */ /* 0x004fc40006800000 */
[C---:B------:R-:W-:Y:S01]  /*2960*/  ISETP.GE.AND P0, PT, R2.reuse, R37, PT ;  /* 0x000000250200720c */ /* 0x040fe20003f06270 */
[----:B------:R2:W1:Y:S01]  /*2970*/  MUFU.TANH R122, R32 ;  /* 0x00000020007a7308 */ /* 0x0004620000002400 */
[----:B------:R-:W-:Y:S02]  /*2980*/  ISETP.GE.AND P5, PT, R2, R31, PT ;  /* 0x0000001f0200720c */ /* 0x000fe40003fa6270 */
[----:B------:R-:W-:Y:S02]  /*2990*/  FSEL R2, R23, -INF , !P4 ;  /* 0xff80000017027808 */ /* 0x000fe40006000000 */
[----:B---3--:R-:W-:Y:S02]  /*29a0*/  FSEL R9, R18, -INF , !P3 ;  /* 0xff80000012097808 */ /* 0x008fe40005800000 */
[----:B------:R-:W-:Y:S01]  /*29b0*/  IADD3 R20, R36, -0xf, RZ ;  /* 0xfffffff124147810 */ /* 0x000fe20007ffe0ff */
[----:B------:R-:W3:Y:S01]  /*29c0*/  MUFU.TANH R117, R34 ;  /* 0x0000002200757308 */ /* 0x000ee20000002400 */
[----:B------:R-:W-:-:S02]  /*29d0*/  ISETP.GE.AND P4, PT, R14, R37, PT ;  /* 0x000000250e00720c */ /* 0x000fc40003f86270 */
[----:B------:R-:W-:Y:S01]  /*29e0*/  ISETP.GE.AND P3, PT, R14, R31, PT ;  /* 0x0000001f0e00720c */ /* 0x000fe20003f66270 */
[----:B------:R-:W-:Y:S01]  /*29f0*/  FMUL.FTZ R14, R35, c[0x0][0x2ec] ;  /* 0x0000bb00230e7a20 */ /* 0x000fe20000410000 */
[----:B------:R-:W-:Y:S02]  /*2a00*/  FSEL R114, R114, -INF , !P0 ;  /* 0xff80000072727808 */ /* 0x000fe40004000000 */
[----:B------:R-:W-:Y:S01]  /*2a10*/  ISETP.GE.AND P0, PT, R20, R37, PT ;  /* 0x000000251400720c */ /* 0x000fe20003f06270 */
[----:B------:R-:W-:Y:S01]  /*2a20*/  MUFU.TANH R116, R116 ;  /* 0x0000007400747308 */ /* 0x000fe20000002400 */
[----:B--2---:R-:W-:Y:S02]  /*2a30*/  IADD3 R32, R36, -0x17, RZ ;  /* 0xffffffe924207810 */ /* 0x004fe40007ffe0ff */
[----:B----4-:R-:W-:Y:S02]  /*2a40*/  FSEL R120, R120, -INF , !P0 ;  /* 0xff80000078787808 */ /* 0x010fe40004000000 */
[----:B------:R-:W-:-:S02]  /*2a50*/  FSEL R108, R108, -INF , !P1 ;  /* 0xff8000006c6c7808 */ /* 0x000fc40004800000 */
[----:B------:R-:W-:Y:S01]  /*2a60*/  ISETP.GE.AND P0, PT, R28, 0x2, PT ;  /* 0x000000021c00780c */ /* 0x000fe20003f06270 */
[----:B------:R-:W2:Y:S01]  /*2a70*/  MUFU.TANH R14, R14 ;  /* 0x0000000e000e7308 */ /* 0x000ea20000002400 */
[----:B------:R-:W-:Y:S02]  /*2a80*/  ISETP.GE.AND P1, PT, R32, R37, PT ;  /* 0x000000252000720c */ /* 0x000fe40003f26270 */
[----:B------:R-:W-:Y:S02]  /*2a90*/  IADD3 R22, R36, -0x10, RZ ;  /* 0xfffffff024167810 */ /* 0x000fe40007ffe0ff */
[----:B------:R-:W-:Y:S02]  /*2aa0*/  FSEL R123, R123, -INF , !P2 ;  /* 0xff8000007b7b7808 */ /* 0x000fe40005000000 */
[----:B-----5:R-:W-:Y:S01]  /*2ab0*/  FSEL R121, R121, -INF , !P3 ;  /* 0xff80000079797808 */ /* 0x020fe20005800000 */
[----:B------:R-:W4:Y:S01]  /*2ac0*/  MUFU.TANH R25, R25 ;  /* 0x0000001900197308 */ /* 0x000f220000002400 */
[----:B------:R-:W-:-:S02]  /*2ad0*/  FSEL R112, R112, -INF , !P1 ;  /* 0xff80000070707808 */ /* 0x000fc40004800000 */
[----:B------:R-:W-:Y:S01]  /*2ae0*/  IADD3 R18, R36, -0x8, RZ ;  /* 0xfffffff824127810 */ /* 0x000fe20007ffe0ff */
[----:B------:R-:W-:Y:S01]  /*2af0*/  BAR.SYNC.DEFER_BLOCKING 0x0 ;  /* 0x0000000000007b1d */ /* 0x000fe20000010000 */
[----:B------:R-:W-:Y:S02]  /*2b00*/  ISETP.GE.AND P2, PT, R22, R37, PT ;  /* 0x000000251600720c */ /* 0x000fe40003f46270 */
[-C--:B------:R-:W-:Y:S02]  /*2b10*/  ISETP.GE.AND P3, PT, R32, R31.reuse, PT ;  /* 0x0000001f2000720c */ /* 0x080fe40003f66270 */
[----:B------:R-:W-:Y:S01]  /*2b20*/  ISETP.GE.AND P1, PT, R22, R31, PT ;  /* 0x0000001f1600720c */ /* 0x000fe20003f26270 */
[----:B------:R-:W5:Y:S01]  /*2b30*/  MUFU.TANH R24, R24 ;  /* 0x0000001800187308 */ /* 0x000f620000002400 */
[----:B------:R-:W-:Y:S02]  /*2b40*/  IADD3 R36, R36, -0x7, RZ ;  /* 0xfffffff924247810 */ /* 0x000fe40007ffe0ff */
[----:B------:R-:W-:-:S02]  /*2b50*/  FSEL R113, R113, -INF , !P5 ;  /* 0xff80000071717808 */ /* 0x000fc40006800000 */
[----:B-1----:R-:W-:Y:S02]  /*2b60*/  FSEL R110, R110, -INF , !P4 ;  /* 0xff8000006e6e7808 */ /* 0x002fe40006000000 */
[----:B------:R-:W-:Y:S02]  /*2b70*/  FSEL R115, R115, -INF , !P3 ;  /* 0xff80000073737808 */ /* 0x000fe40005800000 */
[----:B------:R-:W-:Y:S02]  /*2b80*/  FSEL R122, R122, -INF , !P2 ;  /* 0xff8000007a7a7808 */ /* 0x000fe40005000000 */
[----:B---3--:R-:W-:Y:S02]  /*2b90*/  FSEL R117, R117, -INF , !P1 ;  /* 0xff80000075757808 */ /* 0x008fe40004800000 */
[-C--:B------:R-:W-:Y:S02]  /*2ba0*/  ISETP.GE.AND P5, PT, R18, R37.reuse, PT ;  /* 0x000000251200720c */ /* 0x080fe40003fa6270 */
[----:B------:R-:W-:-:S02]  /*2bb0*/  ISETP.GE.AND P4, PT, R36, R37, PT ;  /* 0x000000252400720c */ /* 0x000fc40003f86270 */
[-C--:B------:R-:W-:Y:S02]  /*2bc0*/  ISETP.GE.AND P3, PT, R20, R31.reuse, PT ;  /* 0x0000001f1400720c */ /* 0x080fe40003f66270 */
[-C--:B------:R-:W-:Y:S02]  /*2bd0*/  ISETP.GE.AND P2, PT, R18, R31.reuse, PT ;  /* 0x0000001f1200720c */ /* 0x080fe40003f46270 */
[----:B------:R-:W-:Y:S02]  /*2be0*/  ISETP.GE.AND P1, PT, R36, R31, PT ;  /* 0x0000001f2400720c */ /* 0x000fe40003f26270 */
[----:B--2---:R-:W-:Y:S02]  /*2bf0*/  FSEL R27, R14, -INF , !P3 ;  /* 0xff8000000e1b7808 */ /* 0x004fe40005800000 */
[----:B------:R-:W-:Y:S02]  /*2c00*/  FSEL R118, R118, -INF , !P5 ;  /* 0xff80000076767808 */ /* 0x000fe40006800000 */
[----:B------:R-:W-:-:S02]  /*2c10*/  FSEL R116, R116, -INF , !P4 ;  /* 0xff80000074747808 */ /* 0x000fc40006000000 */
[----:B----4-:R-:W-:Y:S02]  /*2c20*/  FSEL R25, R25, -INF , !P2 ;  /* 0xff80000019197808 */ /* 0x010fe40005000000 */
[----:B-----5:R-:W-:Y:S01]  /*2c30*/  FSEL R24, R24, -INF , !P1 ;  /* 0xff80000018187808 */ /* 0x020fe20004800000 */
        /* <DEDUP_REMOVED lines=60> */
.L_x_6424:
[----:B------:R-:W-:-:S04]  /*3000*/  ULEA UR6, -UR6, URZ, 0x6 ;  /* 0x0000003f06067291 */ /* 0x000fc8000f8e313f */
[----:B------:R-:W-:Y:S02]  /*3010*/  USHF.R.S32.HI UR4, URZ, 0x1f, UR6 ;  /* 0x0000001f3f047899 */ /* 0x000fe40008011406 */
[----:B------:R-:W-:-:S04]  /*3020*/  MOV R3, UR6 ;  /* 0x0000000600037c02 */ /* 0x000fc80008000f00 */
[----:B------:R-:W-:Y:S02]  /*3030*/  MOV R4, UR4 ;  /* 0x0000000400047c02 */ /* 0x000fe40008000f00 */
.L_x_6425:
        /* <DEDUP_REMOVED lines=20> */
.L_x_6423:
        /* <DEDUP_REMOVED lines=27> */
[----:B-1----:R-:W-:Y:S02]  /*3330*/  FMNMX.FTZ R17, R25, R4, !PT ;  /* 0x0000000419117209 */ /* 0x002fe40007810000 */
[----:B------:R-:W-:Y:S02]  /*3340*/  FMNMX.FTZ R14, R116, R3, !PT ;  /* 0x00000003740e7209 */ /* 0x000fe40007810000 */
        /* <DEDUP_REMOVED lines=36> */
[----:B------:R-:W2:Y:S01]  /*3590*/  MUFU.EX2 R105, R105 ;  /* 0x0000006900697308 */ /* 0x000ea20000000800 */
[--C-:B------:R-:W-:Y:S01]  /*35a0*/  FFMA.FTZ R101, R6, c[0x0][0x23c], -R119.reuse ;  /* 0x00008f0006657a23 */ /* 0x100fe20000010877 */
[----:B------:R-:W-:Y:S01]  /*35b0*/  LDSM.16.MT88.4 R16, [R142+0x8800] ;  /* 0x008800008e10783b */ /* 0x000fe20000004200 */
[--C-:B------:R-:W-:Y:S02]  /*35c0*/  FFMA.FTZ R30, R10, c[0x0][0x23c], -R119.reuse ;  /* 0x00008f000a1e7a23 */ /* 0x100fe40000010877 */
[----:B------:R-:W-:Y:S01]  /*35d0*/  FFMA.FTZ R31, R8, c[0x0][0x23c], -R119 ;  /* 0x00008f00081f7a23 */ /* 0x000fe20000010877 */
[----:B------:R-:W3:Y:S01]  /*35e0*/  LDSM.16.MT88.4 R4, [R140+0xa000] ;  /* 0x00a000008c04783b */ /* 0x000ee20000004200 */
[--C-:B------:R-:W-:Y:S01]  /*35f0*/  FFMA.FTZ R34, R13, c[0x0][0x23c], -R26.reuse ;  /* 0x00008f000d227a23 */ /* 0x100fe2000001081a */
[----:B------:R-:W-:Y:S01]  /*3600*/  MUFU.EX2 R103, R103 ;  /* 0x0000006700677308 */ /* 0x000fe20000000800 */
[----:B------:R-:W-:-:S02]  /*3610*/  FFMA.FTZ R29, R15, c[0x0][0x23c], -R26 ;  /* 0x00008f000f1d7a23 */ /* 0x000fc4000001081a */
[--C-:B------:R-:W-:Y:S01]  /*3620*/  FFMA.FTZ R33, R11, c[0x0][0x23c], -R26.reuse ;  /* 0x00008f000b217a23 */ /* 0x100fe2000001081a */
[----:B------:R-:W4:Y:S01]  /*3630*/  LDSM.16.MT88.4 R12, [R141+0x8800] ;  /* 0x008800008d0c783b */ /* 0x000f220000004200 */
[----:B------:R-:W-:Y:S02]  /*3640*/  FFMA.FTZ R0, R9, c[0x0][0x23c], -R26 ;  /* 0x00008f0009007a23 */ /* 0x000fe4000001081a */
[--C-:B------:R-:W-:Y:S01]  /*3650*/  FFMA.FTZ R2, R2, c[0x0][0x23c], -R119.reuse ;  /* 0x00008f0002027a23 */ /* 0x100fe20000010877 */
[----:B------:R-:W5:Y:S01]  /*3660*/  MUFU.EX2 R32, R32 ;  /* 0x0000002000207308 */ /* 0x000f620000000800 */
[----:B------:R-:W1:Y:S01]  /*3670*/  LDSM.16.MT88.4 R8, [R140+0x8800] ;  /* 0x008800008c08783b */ /* 0x000e620000004200 */
[----:B--2---:R-:W-:Y:S01]  /*3680*/  F2FP.PACK_AB R64, R102, R105 ;  /* 0x000000696640723e */ /* 0x004fe200000000ff */
        /* <DEDUP_REMOVED lines=8> */
[----:B------:R-:W2:Y:S01]  /*3710*/  MUFU.EX2 R106, R106 ;  /* 0x0000006a006a7308 */ /* 0x000ea20000000800 */
        /* <DEDUP_REMOVED lines=20> */
[----:B------:R-:W2:Y:S01]  /*3860*/  MUFU.EX2 R30, R30 ;  /* 0x0000001e001e7308 */ /* 0x000ea20000000800 */
[----:B------:R-:W-:-:S04]  /*3870*/  FADD.FTZ R104, R104, R107 ;  /* 0x0000006b68687221 */ /* 0x000fc80000010000 */
[----:B------:R-:W-:Y:S01]  /*3880*/  FADD.FTZ R35, R35, R104 ;  /* 0x0000006823237221 */ /* 0x000fe20000010000 */
[C---:B------:R-:W-:Y:S02]  /*3890*/  HMMA.16816.F32 R88, R64.reuse, R84, RZ ;  /* 0x000000544058723c */ /* 0x040fe400000018ff */
[----:B------:R-:W-:Y:S06]  /*38a0*/  MUFU.EX2 R31, R31 ;  /* 0x0000001f001f7308 */ /* 0x000fec0000000800 */
[C---:B------:R-:W-:Y:S02]  /*38b0*/  HMMA.16816.F32 R80, R64.reuse, R76, RZ ;  /* 0x0000004c4050723c */ /* 0x040fe400000018ff */
[----:B------:R-:W-:Y:S06]  /*38c0*/  MUFU.EX2 R2, R2 ;  /* 0x0000000200027308 */ /* 0x000fec0000000800 */
[C---:B-1----:R-:W-:Y:S02]  /*38d0*/  HMMA.16816.F32 R72, R64.reuse, R68, RZ ;  /* 0x000000444048723c */ /* 0x042fe400000018ff */
[----:B------:R-:W-:Y:S06]  /*38e0*/  MUFU.EX2 R34, R34 ;  /* 0x0000002200227308 */ /* 0x000fec0000000800 */
[C---:B------:R-:W-:Y:S02]  /*38f0*/  HMMA.16816.F32 R84, R64.reuse, R86, RZ ;  /* 0x000000564054723c */ /* 0x040fe400000018ff */
[----:B------:R-:W1:Y:S06]  /*3900*/  MUFU.EX2 R29, R29 ;  /* 0x0000001d001d7308 */ /* 0x000e6c0000000800 */
        /* <DEDUP_REMOVED lines=43> */
[----:B------:R-:W3:Y:S06]  /*3bc0*/  MUFU.EX2 R117, R117 ;  /* 0x0000007500757308 */ /* 0x000eec0000000800 */
[C---:B------:R-:W-:Y:S01]  /*3bd0*/  HMMA.16816.F32 R76, R4.reuse, R14, R76 ;  /* 0x0000000e044c723c */ /* 0x040fe2000000184c */
[----:B------:R-:W4:Y:S01]  /*3be0*/  LDSM.16.MT88.4 R12, [R141+0xa800] ;  /* 0x00a800008d0c783b */ /* 0x000f220000004200 */
[----:B------:R-:W-:Y:S06]  /*3bf0*/  MUFU.EX2 R119, R119 ;  /* 0x0000007700777308 */ /* 0x000fec0000000800 */
[C---:B------:R-:W-:Y:S02]  /*3c00*/  HMMA.16816.F32 R72, R4.reuse, R8, R72 ;  /* 0x000000080448723c */ /* 0x040fe40000001848 */
[----:B------:R-:W5:Y:S06]  /*3c10*/  MUFU.EX2 R166, R166 ;  /* 0x000000a600a67308 */ /* 0x000f6c0000000800 */
        /* <DEDUP_REMOVED lines=11> */
[C---:B-1----:R-:W-:Y:S08]  /*3cd0*/  HMMA.16816.F32 R60, R4.reuse, R8, R60 ;  /* 0x00000008043c723c */ /* 0x042ff0000000183c */
[C---:B------:R-:W-:Y:S01]  /*3ce0*/  HMMA.16816.F32 R64, R4.reuse, R10, R64 ;  /* 0x0000000a0440723c */ /* 0x040fe20000001840 */
[----:B------:R-:W1:Y:S07]  /*3cf0*/  LDSM.16.MT88.4 R8, [R140+0x9000] ;  /* 0x009000008c08783b */ /* 0x000e6e0000004200 */
        /* <DEDUP_REMOVED lines=60> */
[C---:B------:R-:W-:Y:S08]  /*40c0*/  HMMA.16816.F32 R80, R4.reuse, R24, R80 ;  /* 0x000000180450723c */ /* 0x040ff00000001850 */
[C---:B------:R-:W-:Y:S08]  /*40d0*/  HMMA.16816.F32 R76, R4.reuse, R26, R76 ;  /* 0x0000001a044c723c */ /* 0x040ff0000000184c */
[C---:B---3--:R-:W-:Y:S08]  /*40e0*/  HMMA.16816.F32 R72, R4.reuse, R20, R72 ;  /* 0x000000140448723c */ /* 0x048ff00000001848 */
[C---:B------:R-:W-:Y:S08]  /*40f0*/  HMMA.16816.F32 R68, R4.reuse, R22, R68 ;  /* 0x000000160444723c */ /* 0x040ff00000001844 */
[C---:B--2---:R-:W-:Y:S08]  /*4100*/  HMMA.16816.F32 R44, R4.reuse, R16, R44 ;  /* 0x00000010042c723c */ /* 0x044ff0000000182c */
[C---:B------:R-:W-:Y:S08]  /*4110*/  HMMA.16816.F32 R48, R4.reuse, R18, R48 ;  /* 0x000000120430723c */ /* 0x040ff00000001830 */
[C---:B----4-:R-:W-:Y:S08]  /*4120*/  HMMA.16816.F32 R52, R4.reuse, R12, R52 ;  /* 0x0000000c0434723c */ /* 0x050ff00000001834 */
[C---:B------:R-:W-:Y:S08]  /*4130*/  HMMA.16816.F32 R56, R4.reuse, R14, R56 ;  /* 0x0000000e0438723c */ /* 0x040ff00000001838 */
[C---:B-1----:R-:W-:Y:S08]  /*4140*/  HMMA.16816.F32 R60, R4.reuse, R8, R60 ;  /* 0x00000008043c723c */ /* 0x042ff0000000183c */
        /* <DEDUP_REMOVED lines=10> */
.L_x_6430:
        /* <DEDUP_REMOVED lines=64> */
.L_x_6427:
        /* <DEDUP_REMOVED lines=11> */
[----:B------:R-:W-:Y:S02]  /*46a0*/  IADD3 R168, P0, R2, UR9, RZ ;  /* 0x0000000902a87c10 */ /* 0x000fe4000ff1e0ff */
[----:B------:R1:W-:Y:S02]  /*46b0*/  LDGSTS.E.BYPASS.LTC128B.128 [R157+0xa000], [R152.64+0x80] ;  /* 0x0a000080989d7fae */ /* 0x0003e4000b901d4a */
[----:B------:R-:W-:Y:S02]  /*46c0*/  IADD3.X R169, R3, UR5, RZ, P0, !PT ;  /* 0x0000000503a97c10 */ /* 0x000fe400087fe4ff */
[----:B------:R-:W-:Y:S03]  /*46d0*/  ISETP.GE.AND P0, PT, R165, 0x1, PT ;  /* 0x00000001a500780c */ /* 0x000fe60003f06270 */
[----:B------:R2:W-:Y:S07]  /*46e0*/  LDGSTS.E.BYPASS.LTC128B.128 [R157+0x8800], [R100.64] ;  /* 0x08800000649d7fae */ /* 0x0005ee000b901d4a */
[----:B------:R2:W-:Y:S07]  /*46f0*/  LDGSTS.E.BYPASS.LTC128B.128 [R157+0xa800], [R100.64+0x80] ;  /* 0x0a800080649d7fae */ /* 0x0005ee000b901d4a */
[----:B------:R3:W-:Y:S07]  /*4700*/  LDGSTS.E.BYPASS.LTC128B.128 [R157+0x9000], [R2.64] ;  /* 0x09000000029d7fae */ /* 0x0007ee000b901d4a */
[----:B------:R3:W-:Y:S07]  /*4710*/  LDGSTS.E.BYPASS.LTC128B.128 [R157+0xb000], [R2.64+0x80] ;  /* 0x0b000080029d7fae */ /* 0x0007ee000b901d4a */
[----:B------:R4:W-:Y:S07]  /*4720*/  LDGSTS.E.BYPASS.LTC128B.128 [R157+0x9800], [R168.64] ;  /* 0x09800000a89d7fae */ /* 0x0009ee000b901d4a */
[----:B------:R4:W-:Y:S07]  /*4730*/  LDGSTS.E.BYPASS.LTC128B.128 [R157+0xb800], [R168.64+0x80] ;  /* 0x0b800080a89d7fae */ /* 0x0009ee000b901d4a */
[----:B------:R-:W-:Y:S07]  /*4740*/  LDSM.16.M88.4 R104, [R150] ;  /* 0x000000009668783b */ /* 0x000fee0000000200 */
[----:B------:R-:W5:Y:S07]  /*4750*/  LDSM.16.M88.4 R108, [R149] ;  /* 0x00000000956c783b */ /* 0x000f6e0000000200 */
[----:B------:R-:W1:Y:S07]  /*4760*/  LDSM.16.M88.4 R112, [R149+0x800] ;  /* 0x000800009570783b */ /* 0x000e6e0000000200 */
[----:B------:R-:W1:Y:S07]  /*4770*/  LDSM.16.M88.4 R116, [R149+0x1000] ;  /* 0x001000009574783b */ /* 0x000e6e0000000200 */
[----:B------:R-:W0:Y:S07]  /*4780*/  LDGDEPBAR ;  /* 0x00000000000079af */ /* 0x000e2e0000000000 */
[----:B------:R-:W2:Y:S07]  /*4790*/  LDSM.16.M88.4 R120, [R149+0x1800] ;  /* 0x001800009578783b */ /* 0x000eae0000000200 */
[----:B------:R-:W-:Y:S01]  /*47a0*/  LDSM.16.M88.4 R124, [R148] ;  /* 0x00000000947c783b */ /* 0x000fe20000000200 */
[C---:B-----5:R-:W-:Y:S06]  /*47b0*/  HMMA.16816.F32 R4, R104.reuse, R108, RZ ;  /* 0x0000006c6804723c */ /* 0x060fec00000018ff */
[----:B------:R-:W5:Y:S02]  /*47c0*/  LDSM.16.M88.4 R128, [R147] ;  /* 0x000000009380783b */ /* 0x000f640000000200 */
[C---:B------:R-:W-:Y:S05]  /*47d0*/  HMMA.16816.F32 R8, R104.reuse, R110, RZ ;  /* 0x0000006e6808723c */ /* 0x040fea00000018ff */
[----:B------:R-:W3:Y:S03]  /*47e0*/  LDSM.16.M88.4 R108, [R139] ;  /* 0x000000008b6c783b */ /* 0x000ee60000000200 */
[C---:B-1----:R-:W-:Y:S08]  /*47f0*/  HMMA.16816.F32 R12, R104.reuse, R112, RZ ;  /* 0x00000070680c723c */ /* 0x042ff000000018ff */
[C---:B------:R-:W-:Y:S01]  /*4800*/  HMMA.16816.F32 R16, R104.reuse, R114, RZ ;  /* 0x000000726810723c */ /* 0x040fe200000018ff */
[----:B------:R-:W1:Y:S07]  /*4810*/  LDSM.16.M88.4 R112, [R138] ;  /* 0x000000008a70783b */ /* 0x000e6e0000000200 */
[C---:B------:R-:W-:Y:S08]  /*4820*/  HMMA.16816.F32 R20, R104.reuse, R116, RZ ;  /* 0x000000746814723c */ /* 0x040ff000000018ff */
[C---:B------:R-:W-:Y:S01]  /*4830*/  HMMA.16816.F32 R24, R104.reuse, R118, RZ ;  /* 0x000000766818723c */ /* 0x040fe200000018ff */
[----:B------:R-:W-:Y:S07]  /*4840*/  LDSM.16.M88.4 R116, [R146] ;  /* 0x000000009274783b */ /* 0x000fee0000000200 */
[C---:B--2---:R-:W-:Y:S08]  /*4850*/  HMMA.16816.F32 R28, R104.reuse, R120, RZ ;  /* 0x00000078681c723c */ /* 0x044ff000000018ff */
[----:B------:R-:W-:Y:S01]  /*4860*/  HMMA.16816.F32 R32, R104, R122, RZ ;  /* 0x0000007a6820723c */ /* 0x000fe200000018ff */
[----:B------:R-:W2:Y:S07]  /*4870*/  LDSM.16.M88.4 R104, [R137] ;  /* 0x000000008968783b */ /* 0x000eae0000000200 */
[C---:B-----5:R-:W-:Y:S01]  /*4880*/  HMMA.16816.F32 R4, R124.reuse, R128, R4 ;  /* 0x000000807c04723c */ /* 0x060fe20000001804 */
[----:B------:R-:W5:Y:S07]  /*4890*/  LDSM.16.M88.4 R120, [R145] ;  /* 0x000000009178783b */ /* 0x000f6e0000000200 */
[C---:B------:R-:W-:Y:S01]  /*48a0*/  HMMA.16816.F32 R8, R124.reuse, R130, R8 ;  /* 0x000000827c08723c */ /* 0x040fe20000001808 */
[----:B------:R-:W4:Y:S07]  /*48b0*/  LDSM.16.M88.4 R128, [R145+0x800] ;  /* 0x000800009180783b */ /* 0x000f2e0000000200 */
[C---:B---3--:R-:W-:Y:S08]  /*48c0*/  HMMA.16816.F32 R12, R124.reuse, R108, R12 ;  /* 0x0000006c7c0c723c */ /* 0x048ff0000000180c */
[C---:B------:R-:W-:Y:S01]  /*48d0*/  HMMA.16816.F32 R16, R124.reuse, R110, R16 ;  /* 0x0000006e7c10723c */ /* 0x040fe20000001810 */
[----:B------:R-:W-:Y:S07]  /*48e0*/  LDSM.16.M88.4 R108, [R145+0x1800] ;  /* 0x00180000916c783b */ /* 0x000fee0000000200 */
[C---:B-1----:R-:W-:Y:S08]  /*48f0*/  HMMA.16816.F32 R20, R124.reuse, R112, R20 ;  /* 0x000000707c14723c */ /* 0x042ff00000001814 */
[C---:B------:R-:W-:Y:S01]  /*4900*/  HMMA.16816.F32 R24, R124.reuse, R114, R24 ;  /* 0x000000727c18723c */ /* 0x040fe20000001818 */
[----:B------:R-:W-:Y:S07]  /*4910*/  LDSM.16.M88.4 R112, [R144] ;  /* 0x000000009070783b */ /* 0x000fee0000000200 */
[C---:B--2---:R-:W-:Y:S08]  /*4920*/  HMMA.16816.F32 R28, R124.reuse, R104, R28 ;  /* 0x000000687c1c723c */ /* 0x044ff0000000181c */
[----:B------:R-:W-:Y:S01]  /*4930*/  HMMA.16816.F32 R32, R124, R106, R32 ;  /* 0x0000006a7c20723c */ /* 0x000fe20000001820 */
[----:B------:R-:W1:Y:S07]  /*4940*/  LDSM.16.M88.4 R104, [R145+0x1000] ;  /* 0x001000009168783b */ /* 0x000e6e0000000200 */
[C---:B-----5:R-:W-:Y:S01]  /*4950*/  HMMA.16816.F32 R4, R116.reuse, R120, R4 ;  /* 0x000000787404723c */ /* 0x060fe20000001804 */
[----:B------:R-:W2:Y:S07]  /*4960*/  LDSM.16.M88.4 R124, [R136] ;  /* 0x00000000887c783b */ /* 0x000eae0000000200 */
        /* <DEDUP_REMOVED lines=10> */
[----:B------:R-:W-:Y:S07]  /*4a10*/  LDSM.16.M88.4 R108, [R150+0x2000] ;  /* 0x00200000966c783b */ /* 0x000fee0000000200 */
[C---:B--2---:R-:W-:Y:S01]  /*4a20*/  HMMA.16816.F32 R4, R112.reuse, R124, R4 ;  /* 0x0000007c7004723c */ /* 0x044fe20000001804 */
[----:B------:R-:W2:Y:S07]  /*4a30*/  LDSM.16.M88.4 R116, [R149+0x2000] ;  /* 0x002000009574783b */ /* 0x000eae0000000200 */
        /* <DEDUP_REMOVED lines=10> */
[----:B------:R-:W-:Y:S07]  /*4ae0*/  LDSM.16.M88.4 R104, [R148+0x2000] ;  /* 0x002000009468783b */ /* 0x000fee0000000200 */
[C---:B--2---:R-:W-:Y:S01]  /*4af0*/  HMMA.16816.F32 R4, R108.reuse, R116, R4 ;  /* 0x000000746c04723c */ /* 0x044fe20000001804 */
[----:B------:R-:W1:Y:S07]  /*4b00*/  LDSM.16.M88.4 R112, [R135] ;  /* 0x000000008770783b */ /* 0x000e6e0000000200 */
[C---:B------:R-:W-:Y:S01]  /*4b10*/  HMMA.16816.F32 R8, R108.reuse, R118, R8 ;  /* 0x000000766c08723c */ /* 0x040fe20000001808 */
[----:B------:R-:W2:Y:S07]  /*4b20*/  LDSM.16.M88.4 R116, [R134] ;  /* 0x000000008674783b */ /* 0x000eae0000000200 */
[C---:B-----5:R-:W-:Y:S08]  /*4b30*/  HMMA.16816.F32 R12, R108.reuse, R124, R12 ;  /* 0x0000007c6c0c723c */ /* 0x060ff0000000180c */
[C---:B------:R-:W-:Y:S01]  /*4b40*/  HMMA.16816.F32 R16, R108.reuse, R126, R16 ;  /* 0x0000007e6c10723c */ /* 0x040fe20000001810 */
[----:B------:R-:W5:Y:S07]  /*4b50*/  LDSM.16.M88.4 R124, [R133] ;  /* 0x00000000857c783b */ /* 0x000f6e0000000200 */
[C---:B---3--:R-:W-:Y:S08]  /*4b60*/  HMMA.16816.F32 R20, R108.reuse, R120, R20 ;  /* 0x000000786c14723c */ /* 0x048ff00000001814 */
[C---:B------:R-:W-:Y:S01]  /*4b70*/  HMMA.16816.F32 R24, R108.reuse, R122, R24 ;  /* 0x0000007a6c18723c */ /* 0x040fe20000001818 */
[----:B------:R-:W3:Y:S07]  /*4b80*/  LDSM.16.M88.4 R120, [R132] ;  /* 0x000000008478783b */ /* 0x000eee0000000200 */
[C---:B----4-:R-:W-:Y:S08]  /*4b90*/  HMMA.16816.F32 R28, R108.reuse, R128, R28 ;  /* 0x000000806c1c723c */ /* 0x050ff0000000181c */
[----:B------:R-:W-:Y:S01]  /*4ba0*/  HMMA.16816.F32 R32, R108, R130, R32 ;  /* 0x000000826c20723c */ /* 0x000fe20000001820 */
[----:B------:R-:W-:Y:S07]  /*4bb0*/  LDSM.16.M88.4 R108, [R146+0x2000] ;  /* 0x00200000926c783b */ /* 0x000fee0000000200 */
[----:B------:R-:W4:Y:S01]  /*4bc0*/  LDSM.16.M88.4 R128, [R145+0x2000] ;  /* 0x002000009180783b */ /* 0x000f220000000200 */
        /* <DEDUP_REMOVED lines=8> */
[----:B------:R-:W-:Y:S07]  /*4c50*/  LDSM.16.M88.4 R124, [R136+0x2000] ;  /* 0x00200000887c783b */ /* 0x000fee0000000200 */
[C---:B---3--:R-:W-:Y:S08]  /*4c60*/  HMMA.16816.F32 R28, R104.reuse, R120, R28 ;  /* 0x00000078681c723c */ /* 0x048ff0000000181c */
[----:B------:R-:W-:Y:S01]  /*4c70*/  HMMA.16816.F32 R32, R104, R122, R32 ;  /* 0x0000007a6820723c */ /* 0x000fe20000001820 */
[----:B------:R-:W3:Y:S07]  /*4c80*/  LDSM.16.M88.4 R104, [R145+0x3800] ;  /* 0x003800009168783b */ /* 0x000eee0000000200 */
[----:B------:R-:W5:Y:S01]  /*4c90*/  LDSM.16.M88.4 R120, [R144+0x2000] ;  /* 0x002000009078783b */ /* 0x000f620000000200 */
[C---:B----4-:R-:W-:Y:S08]  /*4ca0*/  HMMA.16816.F32 R4, R108.reuse, R128, R4 ;  /* 0x000000806c04723c */ /* 0x050ff00000001804 */
[C---:B------:R-:W-:Y:S08]  /*4cb0*/  HMMA.16816.F32 R8, R108.reuse, R130, R8 ;  /* 0x000000826c08723c */ /* 0x040ff00000001808 */
[C---:B-1----:R-:W-:Y:S08]  /*4cc0*/  HMMA.16816.F32 R12, R108.reuse, R112, R12 ;  /* 0x000000706c0c723c */ /* 0x042ff0000000180c */
[C---:B------:R-:W-:Y:S08]  /*4cd0*/  HMMA.16816.F32 R16, R108.reuse, R114, R16 ;  /* 0x000000726c10723c */ /* 0x040ff00000001810 */
[C---:B--2---:R-:W-:Y:S08]  /*4ce0*/  HMMA.16816.F32 R20, R108.reuse, R116, R20 ;  /* 0x000000746c14723c */ /* 0x044ff00000001814 */
[C---:B------:R-:W-:Y:S08]  /*4cf0*/  HMMA.16816.F32 R24, R108.reuse, R118, R24 ;  /* 0x000000766c18723c */ /* 0x040ff00000001818 */
[C---:B---3--:R-:W-:Y:S08]  /*4d00*/  HMMA.16816.F32 R28, R108.reuse, R104, R28 ;  /* 0x000000686c1c723c */ /* 0x048ff0000000181c */
[----:B------:R-:W-:Y:S01]  /*4d10*/  HMMA.16816.F32 R32, R108, R106, R32 ;  /* 0x0000006a6c20723c */ /* 0x000fe20000001820 */
[----:B------:R-:W1:Y:S07]  /*4d20*/  LDSM.16.M88.4 R104, [R136+0x2800] ;  /* 0x002800008868783b */ /* 0x000e6e0000000200 */
[----:B------:R-:W2:Y:S01]  /*4d30*/  LDSM.16.M88.4 R108, [R136+0x3000] ;  /* 0x00300000886c783b */ /* 0x000ea20000000200 */
[C---:B-----5:R-:W-:Y:S08]  /*4d40*/  HMMA.16816.F32 R4, R120.reuse, R124, R4 ;  /* 0x0000007c7804723c */ /* 0x060ff00000001804 */
        /* <DEDUP_REMOVED lines=76> */
[----:B--234-:R-:W-:Y:S02]  /*5210*/  ULDC UR6, c[0x0][0x198] ;  /* 0x0000660000067ab9 */ /* 0x01cfe40000000800 */
[----:B------:R-:W-:Y:S04]  /*5220*/  ULEA UR6, -UR6, URZ, 0x6 ;  /* 0x0000003f06067291 */ /* 0x000fe8000f8e313f */
[----:B------:R-:W-:Y:S02]  /*5230*/  USHF.R.S32.HI UR4, URZ, 0x1f, UR6 ;  /* 0x0000001f3f047899 */ /* 0x000fe40008011406 */
[----:B------:R-:W-:Y:S04]  /*5240*/  MOV R6, UR6 ;  /* 0x0000000600067c02 */ /* 0x000fe80008000f00 */
[----:B------:R-:W-:Y:S01]  /*5250*/  MOV R3, UR4 ;  /* 0x0000000400037c02 */ /* 0x000fe20008000f00 */
[----:B------:R-:W-:-:S05]  /*5260*/  @P6 BRA `(.L_x_6429) ;  /* 0x000003b000006947 */ /* 0x000fca0003800000 */
        /* <DEDUP_REMOVED lines=10> */
[----:B------:R-:W-:Y:S02]  /*5310*/  LOP3.LUT R3, R3, c[0x0][0x2d0], RZ, 0x3c, !PT ;  /* 0x0000b40003037a12 */ /* 0x000fe400078e3cff */
[----:B------:R-:W-:Y:S02]  /*5320*/  ISETP.GE.AND P0, PT, R9, RZ, PT ;  /* 0x000000ff0900720c */ /* 0x000fe40003f06270 */
[----:B------:R-:W-:Y:S02]  /*5330*/  ISETP.GE.AND P2, PT, R3, RZ, PT ;  /* 0x000000ff0300720c */ /* 0x000fe40003f46270 */
[----:B------:R-:W-:Y:S01]  /*5340*/  LOP3.LUT R3, RZ, c[0x0][0x2d0], RZ, 0x33, !PT ;  /* 0x0000b400ff037a12 */ /* 0x000fe200078e33ff */
        /* <DEDUP_REMOVED lines=45> */
.L_x_6429:
        /* <DEDUP_REMOVED lines=20> */
.L_x_6428:
        /* <DEDUP_REMOVED lines=152> */
[----:B------:R-:W2:Y:S01]  /*60e0*/  MUFU.EX2 R129, R129 ;  /* 0x0000008100817308 */ /* 0x000ea20000000800 */
[----:B------:R-:W3:Y:S01]  /*60f0*/  LDSM.16.MT88.4 R80, [R143+0xa000] ;  /* 0x00a000008f50783b */ /* 0x000ee20000004200 */
        /* <DEDUP_REMOVED lines=22> */
[----:B------:R-:W1:Y:S01]  /*6260*/  MUFU.EX2 R173, R173 ;  /* 0x000000ad00ad7308 */ /* 0x000e620000000800 */
[--C-:B------:R-:W-:Y:S02]  /*6270*/  FFMA.FTZ R184, R181, c[0x0][0x23c], -R104.reuse ;  /* 0x00008f00b5b87a23 */ /* 0x100fe40000010868 */
[--C-:B------:R-:W-:Y:S02]  /*6280*/  FFMA.FTZ R180, R180, c[0x0][0x23c], -R105.reuse ;  /* 0x00008f00b4b47a23 */ /* 0x100fe40000010869 */
[C---:B---3--:R-:W-:Y:S04]  /*6290*/  HMMA.16816.F32 R36, R96.reuse, R80, R36 ;  /* 0x000000506024723c */ /* 0x048fe80000001824 */
[--C-:B------:R-:W-:Y:S01]  /*62a0*/  FFMA.FTZ R181, R178, c[0x0][0x23c], -R105.reuse ;  /* 0x00008f00b2b57a23 */ /* 0x100fe20000010869 */
[----:B------:R-:W-:Y:S01]  /*62b0*/  MUFU.EX2 R175, R175 ;  /* 0x000000af00af7308 */ /* 0x000fe20000000800 */
[--C-:B------:R-:W-:Y:S02]  /*62c0*/  FFMA.FTZ R178, R179, c[0x0][0x23c], -R104.reuse ;  /* 0x00008f00b3b27a23 */ /* 0x100fe40000010868 */
[C---:B------:R-:W-:Y:S01]  /*62d0*/  HMMA.16816.F32 R40, R96.reuse, R82, R40 ;  /* 0x000000526028723c */ /* 0x040fe20000001828 */
[----:B------:R-:W-:Y:S03]  /*62e0*/  LDSM.16.MT88.4 R80, [R142+0x8800] ;  /* 0x008800008e50783b */ /* 0x000fe60000004200 */
[--C-:B------:R-:W-:Y:S02]  /*62f0*/  FFMA.FTZ R177, R177, c[0x0][0x23c], -R104.reuse ;  /* 0x00008f00b1b17a23 */ /* 0x100fe40000010868 */
[--C-:B------:R-:W-:Y:S01]  /*6300*/  FFMA.FTZ R172, R172, c[0x0][0x23c], -R105.reuse ;  /* 0x00008f00acac7a23 */ /* 0x100fe20000010869 */
[----:B------:R-:W3:Y:S01]  /*6310*/  MUFU.EX2 R176, R176 ;  /* 0x000000b000b07308 */ /* 0x000ee20000000800 */
[--C-:B------:R-:W-:Y:S01]  /*6320*/  FFMA.FTZ R179, R170, c[0x0][0x23c], -R105.reuse ;  /* 0x00008f00aab37a23 */ /* 0x100fe20000010869 */
[C---:B-----5:R-:W-:Y:S03]  /*6330*/  HMMA.16816.F32 R44, R96.reuse, R72, R44 ;  /* 0x00000048602c723c */ /* 0x060fe6000000182c */
[--C-:B------:R-:W-:Y:S02]  /*6340*/  FFMA.FTZ R170, R171, c[0x0][0x23c], -R104.reuse ;  /* 0x00008f00abaa7a23 */ /* 0x100fe40000010868 */
[--C-:B------:R-:W-:Y:S03]  /*6350*/  FFMA.FTZ R169, R169, c[0x0][0x23c], -R104.reuse ;  /* 0x00008f00a9a97a23 */ /* 0x100fe60000010868 */
[----:B------:R-:W-:Y:S01]  /*6360*/  MUFU.EX2 R182, R182 ;  /* 0x000000b600b67308 */ /* 0x000fe20000000800 */
[--C-:B------:R-:W-:Y:S01]  /*6370*/  FFMA.FTZ R168, R168, c[0x0][0x23c], -R105.reuse ;  /* 0x00008f00a8a87a23 */ /* 0x100fe20000010869 */
[C---:B------:R-:W-:Y:S01]  /*6380*/  HMMA.16816.F32 R48, R96.reuse, R74, R48 ;  /* 0x0000004a6030723c */ /* 0x040fe20000001830 */
[----:B------:R-:W5:Y:S02]  /*6390*/  LDSM.16.MT88.4 R72, [R143+0x8800] ;  /* 0x008800008f48783b */ /* 0x000f640000004200 */
[----:B------:R-:W-:Y:S02]  /*63a0*/  FFMA.FTZ R105, R153, c[0x0][0x23c], -R105 ;  /* 0x00008f0099697a23 */ /* 0x000fe40000010869 */
[--C-:B------:R-:W-:Y:S03]  /*63b0*/  FFMA.FTZ R102, R102, c[0x0][0x23c], -R104.reuse ;  /* 0x00008f0066667a23 */ /* 0x100fe60000010868 */
[C---:B------:R-:W-:Y:S01]  /*63c0*/  HMMA.16816.F32 R52, R96.reuse, R68, R52 ;  /* 0x000000446034723c */ /* 0x040fe20000001834 */
[----:B------:R-:W-:Y:S03]  /*63d0*/  MUFU.EX2 R185, R185 ;  /* 0x000000b900b97308 */ /* 0x000fe60000000800 */
[----:B------:R-:W-:Y:S02]  /*63e0*/  FFMA.FTZ R104, R101, c[0x0][0x23c], -R104 ;  /* 0x00008f0065687a23 */ /* 0x000fe40000010868 */
[----:B------:R-:W-:Y:S01]  /*63f0*/  FFMA.FTZ R127, R2, R167, R127 ;  /* 0x000000a7027f7223 */ /* 0x000fe2000001007f */
[----:B--2---:R-:W-:Y:S01]  /*6400*/  F2FP.PACK_AB R68, R129, R128 ;  /* 0x000000808144723e */ /* 0x004fe200000000ff */
[C---:B------:R-:W-:Y:S03]  /*6410*/  HMMA.16816.F32 R56, R96.reuse, R70, R56 ;  /* 0x000000466038723c */ /* 0x040fe60000001838 */
[----:B------:R-:W-:Y:S01]  /*6420*/  MUFU.EX2 R183, R183 ;  /* 0x000000b700b77308 */ /* 0x000fe20000000800 */
[----:B----4-:R-:W-:Y:S01]  /*6430*/  F2FP.PACK_AB R69, R131, R130 ;  /* 0x000000828345723e */ /* 0x010fe200000000ff */
[----:B------:R-:W-:Y:S02]  /*6440*/  FFMA.FTZ R123, R0, R166, R123 ;  /* 0x000000a6007b7223 */ /* 0x000fe4000001007b */
[----:B-1----:R-:W-:Y:S01]  /*6450*/  F2FP.PACK_AB R70, R173, R174 ;  /* 0x000000aead46723e */ /* 0x002fe200000000ff */
[C---:B------:R-:W-:Y:S04]  /*6460*/  HMMA.16816.F32 R60, R96.reuse, R76, R60 ;  /* 0x0000004c603c723c */ /* 0x040fe8000000183c */
[----:B---3--:R-:W-:Y:S01]  /*6470*/  F2FP.PACK_AB R71, R176, R175 ;  /* 0x000000afb047723e */ /* 0x008fe200000000ff */
[----:B------:R-:W-:Y:S01]  /*6480*/  MUFU.EX2 R184, R184 ;  /* 0x000000b800b87308 */ /* 0x000fe20000000800 */
[----:B------:R-:W-:Y:S02]  /*6490*/  FADD.FTZ R126, R126, R127 ;  /* 0x0000007f7e7e7221 */ /* 0x000fe40000010000 */
[----:B------:R-:W-:Y:S01]  /*64a0*/  HMMA.16816.F32 R64, R96, R78, R64 ;  /* 0x0000004e6040723c */ /* 0x000fe20000001840 */
[----:B------:R-:W1:Y:S03]  /*64b0*/  LDSM.16.MT88.4 R76, [R143+0xa800] ;  /* 0x00a800008f4c783b */ /* 0x000e660000004200 */
[----:B------:R-:W-:Y:S02]  /*64c0*/  FADD.FTZ R122, R122, R123 ;  /* 0x0000007b7a7a7221 */ /* 0x000fe40000010000 */
[----:B------:R-:W-:Y:S01]  /*64d0*/  FADD.FTZ R125, R125, R126 ;  /* 0x0000007e7d7d7221 */ /* 0x000fe20000010000 */
[----:B------:R-:W-:Y:S01]  /*64e0*/  MUFU.EX2 R180, R180 ;  /* 0x000000b400b47308 */ /* 0x000fe20000000800 */
[C---:B-----5:R-:W-:Y:S05]  /*64f0*/  HMMA.16816.F32 R4, R68.reuse, R72, R4 ;  /* 0x000000484404723c */ /* 0x060fea0000001804 */
[----:B------:R-:W-:Y:S03]  /*6500*/  FADD.FTZ R125, R124, R125 ;  /* 0x0000007d7c7d7221 */ /* 0x000fe60000010000 */
[C---:B------:R-:W-:Y:S01]  /*6510*/  HMMA.16816.F32 R8, R68.reuse, R74, R8 ;  /* 0x0000004a4408723c */ /* 0x040fe20000001808 */
[----:B------:R-:W2:Y:S01]  /*6520*/  LDSM.16.MT88.4 R72, [R142+0xa800] ;  /* 0x00a800008e48783b */ /* 0x000ea20000004200 */
[----:B------:R-:W-:Y:S02]  /*6530*/  MUFU.EX2 R181, R181 ;  /* 0x000000b500b57308 */ /* 0x000fe40000000800 */
[----:B------:R-:W-:Y:S04]  /*6540*/  FADD.FTZ R128, R128, R125 ;  /* 0x0000007d80807221 */ /* 0x000fe80000010000 */
[C---:B------:R-:W-:Y:S04]  /*6550*/  HMMA.16816.F32 R12, R68.reuse, R80, R12 ;  /* 0x00000050440c723c */ /* 0x040fe8000000180c */
[----:B------:R-:W-:Y:S01]  /*6560*/  MUFU.EX2 R178, R178 ;  /* 0x000000b200b27308 */ /* 0x000fe20000000800 */
[----:B------:R-:W-:Y:S03]  /*6570*/  FADD.FTZ R129, R129, R128 ;  /* 0x0000008081817221 */ /* 0x000fe60000010000 */
[C---:B------:R-:W-:Y:S01]  /*6580*/  HMMA.16816.F32 R16, R68.reuse, R82, R16 ;  /* 0x000000524410723c */ /* 0x040fe20000001810 */
[----:B------:R-:W3:Y:S03]  /*6590*/  LDSM.16.MT88.4 R80, [R141+0xa800] ;  /* 0x00a800008d50783b */ /* 0x000ee60000004200 */
[----:B------:R-:W-:Y:S02]  /*65a0*/  FADD.FTZ R174, R174, R129 ;  /* 0x00000081aeae7221 */ /* 0x000fe40000010000 */
[----:B------:R-:W-:Y:S02]  /*65b0*/  MUFU.EX2 R177, R177 ;  /* 0x000000b100b17308 */ /* 0x000fe40000000800 */
[C---:B------:R-:W-:Y:S04]  /*65c0*/  HMMA.16816.F32 R20, R68.reuse, R84, R20 ;  /* 0x000000544414723c */ /* 0x040fe80000001814 */
[----:B------:R-:W-:Y:S04]  /*65d0*/  FADD.FTZ R173, R173, R174 ;  /* 0x000000aeadad7221 */ /* 0x000fe80000010000 */
[C---:B------:R-:W-:Y:S01]  /*65e0*/  HMMA.16816.F32 R24, R68.reuse, R86, R24 ;  /* 0x000000564418723c */ /* 0x040fe20000001818 */
[----:B------:R-:W-:Y:S01]  /*65f0*/  LDSM.16.MT88.4 R84, [R143+0x9000] ;  /* 0x009000008f54783b */ /* 0x000fe20000004200 */
[----:B------:R-:W-:Y:S06]  /*6600*/  MUFU.EX2 R172, R172 ;  /* 0x000000ac00ac7308 */ /* 0x000fec0000000800 */
[C---:B------:R-:W-:Y:S04]  /*6610*/  HMMA.16816.F32 R28, R68.reuse, R88, R28 ;  /* 0x00000058441c723c */ /* 0x040fe8000000181c */
        /* <DEDUP_REMOVED lines=8> */
[C---:B--2---:R-:W-:Y:S04]  /*66a0*/  HMMA.16816.F32 R44, R68.reuse, R72, R44 ;  /* 0x00000048442c723c */ /* 0x044fe8000000182c */
[----:B------:R-:W-:Y:S04]  /*66b0*/  MUFU.EX2 R168, R168 ;  /* 0x000000a800a87308 */ /* 0x000fe80000000800 */
[C---:B------:R-:W-:Y:S01]  /*66c0*/  HMMA.16816.F32 R48, R68.reuse, R74, R48 ;  /* 0x0000004a4430723c */ /* 0x040fe20000001830 */
[----:B------:R-:W2:Y:S05]  /*66d0*/  LDSM.16.MT88.4 R72, [R141+0x9000] ;  /* 0x009000008d48783b */ /* 0x000eaa0000004200 */
[----:B------:R4:W5:Y:S02]  /*66e0*/  MUFU.EX2 R153, R105 ;  /* 0x0000006900997308 */ /* 0x0009640000000800 */
[C---:B---3--:R-:W-:Y:S08]  /*66f0*/  HMMA.16816.F32 R52, R68.reuse, R80, R52 ;  /* 0x000000504434723c */ /* 0x048ff00000001834 */
[C---:B------:R-:W-:Y:S01]  /*6700*/  HMMA.16816.F32 R56, R68.reuse, R82, R56 ;  /* 0x000000524438723c */ /* 0x040fe20000001838 */
[----:B------:R-:W3:Y:S01]  /*6710*/  LDSM.16.MT88.4 R80, [R140+0x9000] ;  /* 0x009000008c50783b */ /* 0x000ee20000004200 */
[----:B------:R-:W-:Y:S06]  /*6720*/  MUFU.EX2 R102, R102 ;  /* 0x0000006600667308 */ /* 0x000fec0000000800 */
[C---:B-1----:R-:W-:Y:S04]  /*6730*/  HMMA.16816.F32 R60, R68.reuse, R76, R60 ;  /* 0x0000004c443c723c */ /* 0x042fe8000000183c */
[----:B------:R1:W1:Y:S01]  /*6740*/  MUFU.EX2 R101, R104 ;  /* 0x0000006800657308 */ /* 0x0002620000000800 */
[----:B----4-:R-:W-:Y:S02]  /*6750*/  F2FP.PACK_AB R105, R169, R170 ;  /* 0x000000aaa969723e */ /* 0x010fe400000000ff */
[----:B-----5:R-:W-:Y:S01]  /*6760*/  F2FP.PACK_AB R106, R153, R168 ;  /* 0x000000a8996a723e */ /* 0x020fe200000000ff */
[----:B------:R-:W-:Y:S01]  /*6770*/  HMMA.16816.F32 R64, R68, R78, R64 ;  /* 0x0000004e4440723c */ /* 0x000fe20000001840 */
[----:B------:R-:W4:Y:S06]  /*6780*/  LDSM.16.MT88.4 R76, [R143+0xb000] ;  /* 0x00b000008f4c783b */ /* 0x000f2c0000004200 */
[----:B------:R-:W-:Y:S01]  /*6790*/  F2FP.PACK_AB R68, R185, R182 ;  /* 0x000000b6b944723e */ /* 0x000fe200000000ff */
[----:B------:R-:W-:Y:S01]  /*67a0*/  FADD.FTZ R182, R182, R173 ;  /* 0x000000adb6b67221 */ /* 0x000fe20000010000 */
[----:B------:R-:W-:Y:S03]  /*67b0*/  F2FP.PACK_AB R69, R184, R183 ;  /* 0x000000b7b845723e */ /* 0x000fe600000000ff */
[----:B------:R-:W-:Y:S01]  /*67c0*/  F2FP.PACK_AB R70, R181, R180 ;  /* 0x000000b4b546723e */ /* 0x000fe200000000ff */
[----:B------:R-:W-:Y:S01]  /*67d0*/  FADD.FTZ R185, R185, R182 ;  /* 0x000000b6b9b97221 */ /* 0x000fe20000010000 */
[----:B------:R-:W-:Y:S03]  /*67e0*/  F2FP.PACK_AB R71, R177, R178 ;  /* 0x000000b2b147723e */ /* 0x000fe600000000ff */
[----:B------:R-:W-:Y:S01]  /*67f0*/  FADD.FTZ R180, R180, R185 ;  /* 0x000000b9b4b47221 */ /* 0x000fe20000010000 */
[----:B-1----:R-:W-:Y:S03]  /*6800*/  F2FP.PACK_AB R104, R179, R172 ;  /* 0x000000acb368723e */ /* 0x002fe600000000ff */
[C---:B------:R-:W-:Y:S03]  /*6810*/  HMMA.16816.F32 R4, R68.reuse, R84, R4 ;  /* 0x000000544404723c */ /* 0x040fe60000001804 */
[----:B------:R-:W-:Y:S01]  /*6820*/  F2FP.PACK_AB R107, R101, R102 ;  /* 0x00000066656b723e */ /* 0x000fe200000000ff */
[----:B------:R-:W-:Y:S04]  /*6830*/  FADD.FTZ R181, R181, R180 ;  /* 0x000000b4b5b57221 */ /* 0x000fe80000010000 */
[C---:B------:R-:W-:Y:S01]  /*6840*/  HMMA.16816.F32 R8, R68.reuse, R86, R8 ;  /* 0x000000564408723c */ /* 0x040fe20000001808 */
[----:B------:R-:W1:Y:S03]  /*6850*/  LDSM.16.MT88.4 R84, [R142+0xb000] ;  /* 0x00b000008e54783b */ /* 0x000e660000004200 */
[----:B------:R-:W-:Y:S04]  /*6860*/  FADD.FTZ R172, R172, R181 ;  /* 0x000000b5acac7221 */ /* 0x000fe80000010000 */
[C---:B------:R-:W-:Y:S04]  /*6870*/  HMMA.16816.F32 R12, R68.reuse, R88, R12 ;  /* 0x00000058440c723c */ /* 0x040fe8000000180c */
[----:B------:R-:W-:Y:S04]  /*6880*/  FADD.FTZ R179, R179, R172 ;  /* 0x000000acb3b37221 */ /* 0x000fe80000010000 */
[C---:B------:R-:W-:Y:S04]  /*6890*/  HMMA.16816.F32 R16, R68.reuse, R90, R16 ;  /* 0x0000005a4410723c */ /* 0x040fe80000001810 */
[----:B------:R-:W-:Y:S04]  /*68a0*/  FADD.FTZ R168, R168, R179 ;  /* 0x000000b3a8a87221 */ /* 0x000fe80000010000 */
[C---:B--2---:R-:W-:Y:S04]  /*68b0*/  HMMA.16816.F32 R20, R68.reuse, R72, R20 ;  /* 0x000000484414723c */ /* 0x044fe80000001814 */
[----:B------:R-:W-:Y:S04]  /*68c0*/  FADD.FTZ R167, R153, R168 ;  /* 0x000000a899a77221 */ /* 0x000fe80000010000 */
[C---:B------:R-:W-:Y:S01]  /*68d0*/  HMMA.16816.F32 R24, R68.reuse, R74, R24 ;  /* 0x0000004a4418723c */ /* 0x040fe20000001818 */
[----:B------:R-:W2:Y:S07]  /*68e0*/  LDSM.16.MT88.4 R72, [R141+0xb000] ;  /* 0x00b000008d48783b */ /* 0x000eae0000004200 */
[C---:B---3--:R-:W-:Y:S08]  /*68f0*/  HMMA.16816.F32 R28, R68.reuse, R80, R28 ;  /* 0x00000050441c723c */ /* 0x048ff0000000181c */
[C---:B------:R-:W-:Y:S01]  /*6900*/  HMMA.16816.F32 R32, R68.reuse, R82, R32 ;  /* 0x000000524420723c */ /* 0x040fe20000001820 */
[----:B------:R-:W3:Y:S07]  /*6910*/  LDSM.16.MT88.4 R80, [R140+0xb000] ;  /* 0x00b000008c50783b */ /* 0x000eee0000004200 */
[C---:B----4-:R-:W-:Y:S08]  /*6920*/  HMMA.16816.F32 R36, R68.reuse, R76, R36 ;  /* 0x0000004c4424723c */ /* 0x050ff00000001824 */
[C---:B------:R-:W-:Y:S01]  /*6930*/  HMMA.16816.F32 R40, R68.reuse, R78, R40 ;  /* 0x0000004e4428723c */ /* 0x040fe20000001828 */
[----:B------:R-:W-:Y:S07]  /*6940*/  LDSM.16.MT88.4 R76, [R141+0x9800] ;  /* 0x009800008d4c783b */ /* 0x000fee0000004200 */
[C---:B-1----:R-:W-:Y:S08]  /*6950*/  HMMA.16816.F32 R44, R68.reuse, R84, R44 ;  /* 0x00000054442c723c */ /* 0x042ff0000000182c */
[C---:B------:R-:W-:Y:S01]  /*6960*/  HMMA.16816.F32 R48, R68.reuse, R86, R48 ;  /* 0x000000564430723c */ /* 0x040fe20000001830 */
[----:B------:R-:W1:Y:S07]  /*6970*/  LDSM.16.MT88.4 R84, [R142+0x9800] ;  /* 0x009800008e54783b */ /* 0x000e6e0000004200 */
[C---:B--2---:R-:W-:Y:S08]  /*6980*/  HMMA.16816.F32 R52, R68.reuse, R72, R52 ;  /* 0x000000484434723c */ /* 0x044ff00000001834 */
[C---:B------:R-:W-:Y:S08]  /*6990*/  HMMA.16816.F32 R56, R68.reuse, R74, R56 ;  /* 0x0000004a4438723c */ /* 0x040ff00000001838 */
[C---:B---3--:R-:W-:Y:S08]  /*69a0*/  HMMA.16816.F32 R60, R68.reuse, R80, R60 ;  /* 0x00000050443c723c */ /* 0x048ff0000000183c */
[----:B------:R-:W-:Y:S08]  /*69b0*/  HMMA.16816.F32 R64, R68, R82, R64 ;  /* 0x000000524440723c */ /* 0x000ff00000001840 */
[C---:B------:R-:W-:Y:S01]  /*69c0*/  HMMA.16816.F32 R96, R104.reuse, R92, R4 ;  /* 0x0000005c6860723c */ /* 0x040fe20000001804 */
[----:B------:R-:W2:Y:S07]  /*69d0*/  LDSM.16.MT88.4 R4, [R141+0xb800] ;  /* 0x00b800008d04783b */ /* 0x000eae0000004200 */
[C---:B------:R-:W-:Y:S01]  /*69e0*/  HMMA.16816.F32 R92, R104.reuse, R94, R8 ;  /* 0x0000005e685c723c */ /* 0x040fe20000001808 */
[----:B------:R-:W3:Y:S07]  /*69f0*/  LDSM.16.MT88.4 R8, [R140+0xb800] ;  /* 0x00b800008c08783b */ /* 0x000eee0000004200 */
[C---:B-1----:R-:W-:Y:S07]  /*6a00*/  HMMA.16816.F32 R88, R104.reuse, R84, R12 ;  /* 0x000000546858723c */ /* 0x042fee000000180c */
[----:B------:R-:W-:Y:S01]  /*6a10*/  FADD.FTZ R13, R121, R122 ;  /* 0x0000007a790d7221 */ /* 0x000fe20000010000 */
[C---:B------:R-:W-:Y:S04]  /*6a20*/  HMMA.16816.F32 R84, R104.reuse, R86, R16 ;  /* 0x000000566854723c */ /* 0x040fe80000001810 */
[----:B------:R-:W-:Y:S04]  /*6a30*/  FADD.FTZ R13, R120, R13 ;  /* 0x0000000d780d7221 */ /* 0x000fe80000010000 */
[C---:B------:R-:W-:Y:S04]  /*6a40*/  HMMA.16816.F32 R80, R104.reuse, R76, R20 ;  /* 0x0000004c6850723c */ /* 0x040fe80000001814 */
[----:B------:R-:W-:Y:S04]  /*6a50*/  FADD.FTZ R0, R130, R13 ;  /* 0x0000000d82007221 */ /* 0x000fe80000010000 */
[C---:B------:R-:W-:Y:S04]  /*6a60*/  HMMA.16816.F32 R76, R104.reuse, R78, R24 ;  /* 0x0000004e684c723c */ /* 0x040fe80000001818 */
[----:B------:R-:W-:Y:S04]  /*6a70*/  FADD.FTZ R0, R131, R0 ;  /* 0x0000000083007221 */ /* 0x000fe80000010000 */
[C---:B------:R-:W-:Y:S04]  /*6a80*/  HMMA.16816.F32 R72, R104.reuse, R108, R28 ;  /* 0x0000006c6848723c */ /* 0x040fe8000000181c */
[----:B------:R-:W-:Y:S01]  /*6a90*/  FADD.FTZ R175, R175, R0 ;  /* 0x00000000afaf7221 */ /* 0x000fe20000010000 */
[----:B------:R-:W-:Y:S03]  /*6aa0*/  IADD3 R0, R165, -0x1, RZ ;  /* 0xffffffffa5007810 */ /* 0x000fe60007ffe0ff */
[C---:B------:R-:W-:Y:S04]  /*6ab0*/  HMMA.16816.F32 R68, R104.reuse, R110, R32 ;  /* 0x0000006e6844723c */ /* 0x040fe80000001820 */
[----:B------:R-:W-:Y:S01]  /*6ac0*/  FADD.FTZ R176, R176, R175 ;  /* 0x000000afb0b07221 */ /* 0x000fe20000010000 */
[----:B------:R-:W-:Y:S02]  /*6ad0*/  MOV R165, R0 ;  /* 0x0000000000a57202 */ /* 0x000fe40000000f00 */
[----:B------:R-:W-:Y:S01]  /*6ae0*/  MOV R0, R3 ;  /* 0x0000000300007202 */ /* 0x000fe20000000f00 */
[C---:B------:R-:W-:Y:S08]  /*6af0*/  HMMA.16816.F32 R36, R104.reuse, R112, R36 ;  /* 0x000000706824723c */ /* 0x040ff00000001824 */
[C---:B------:R-:W-:Y:S08]  /*6b00*/  HMMA.16816.F32 R40, R104.reuse, R114, R40 ;  /* 0x000000726828723c */ /* 0x040ff00000001828 */
[C---:B------:R-:W-:Y:S08]  /*6b10*/  HMMA.16816.F32 R44, R104.reuse, R116, R44 ;  /* 0x00000074682c723c */ /* 0x040ff0000000182c */
[C---:B------:R-:W-:Y:S08]  /*6b20*/  HMMA.16816.F32 R48, R104.reuse, R118, R48 ;  /* 0x000000766830723c */ /* 0x040ff00000001830 */
[C---:B--2---:R-:W-:Y:S07]  /*6b30*/  HMMA.16816.F32 R52, R104.reuse, R4, R52 ;  /* 0x000000046834723c */ /* 0x044fee0000001834 */
[----:B------:R-:W-:Y:S01]  /*6b40*/  FADD.FTZ R5, R183, R176 ;  /* 0x000000b0b7057221 */ /* 0x000fe20000010000 */
[C---:B------:R-:W-:Y:S04]  /*6b50*/  HMMA.16816.F32 R56, R104.reuse, R6, R56 ;  /* 0x000000066838723c */ /* 0x040fe80000001838 */
[----:B------:R-:W-:Y:S04]  /*6b60*/  FADD.FTZ R5, R184, R5 ;  /* 0x00000005b8057221 */ /* 0x000fe80000010000 */
[C---:B---3--:R-:W-:Y:S04]  /*6b70*/  HMMA.16816.F32 R60, R104.reuse, R8, R60 ;  /* 0x00000008683c723c */ /* 0x048fe8000000183c */
[----:B------:R-:W-:Y:S04]  /*6b80*/  FADD.FTZ R178, R178, R5 ;  /* 0x00000005b2b27221 */ /* 0x000fe80000010000 */
[----:B------:R-:W-:Y:S01]  /*6b90*/  FADD.FTZ R177, R177, R178 ;  /* 0x000000b2b1b17221 */ /* 0x000fe20000010000 */
[----:B------:R-:W-:Y:S03]  /*6ba0*/  HMMA.16816.F32 R64, R104, R10, R64 ;  /* 0x0000000a6840723c */ /* 0x000fe60000001840 */
[----:B------:R-:W-:Y:S04]  /*6bb0*/  FADD.FTZ R170, R170, R177 ;  /* 0x000000b1aaaa7221 */ /* 0x000fe80000010000 */
[----:B------:R-:W-:Y:S05]  /*6bc0*/  FADD.FTZ R169, R169, R170 ;  /* 0x000000aaa9a97221 */ /* 0x000fea0000010000 */
[----:B------:R-:W-:Y:S04]  /*6bd0*/  FADD.FTZ R102, R102, R169 ;  /* 0x000000a966667221 */ /* 0x000fe80000010000 */
[----:B------:R-:W-:Y:S01]  /*6be0*/  FADD.FTZ R166, R101, R102 ;  /* 0x0000006665a67221 */ /* 0x000fe20000010000 */
[----:B------:R-:W-:-:S05]  /*6bf0*/  @P0 BRA `(.L_x_6430) ;  /* 0xffffd5f000000947 */ /* 0x000fca000383ffff */
.L_x_6426:
        /* <DEDUP_REMOVED lines=181> */
[----:B-1----:R-:W-:-:S03]  /*7750*/  MOV R42, 0x7f800000 ;  /* 0x7f800000002a7802 */ /* 0x002fc60000000f00 */
[----:B------:R3:W-:Y:S01]  /*7760*/  STS [R19+0x2000], R56 ;  /* 0x0020003813007388 */ /* 0x0007e20000000800 */
[----:B--2---:R-:W-:-:S03]  /*7770*/  @P3 FMUL.FTZ R44, R6, 0.69314718246459960938 ;  /* 0x3f317218062c3820 */ /* 0x004fc60000410000 */
[----:B------:R3:W-:Y:S01]  /*7780*/  STS [R19+0x2400], R58 ;  /* 0x0024003a13007388 */ /* 0x0007e20000000800 */
[----:B------:R-:W-:-:S03]  /*7790*/  @P3 FFMA.FTZ R42, R3, c[0x0][0x238], R44 ;  /* 0x00008e00032a3a23 */ /* 0x000fc6000001002c */
        /* <DEDUP_REMOVED lines=34> */
.L_x_6432:
[----:B------:R-:W-:Y:S05]  /*79c0*/  BSYNC B0 ;  /* 0x0000000000007941 */ /* 0x000fea0003800000 */
.L_x_6431:
        /* <DEDUP_REMOVED lines=46> */
.L_x_6433:
        /* <DEDUP_REMOVED lines=13> */
.L_x_8269:


//--------------------- .text._ZN5flash24flash_fwd_splitkv_kernelI23Flash_fwd_kernel_traitsILi128ELi64ELi64ELi4ELb0ELb0EN7cutlass6half_tE19Flash_kernel_traitsILi128ELi64ELi64ELi4ES3_EELb1ELb0ELb0ELb1ELb1ELb0ELb1ELb0EEEvNS_16Flash_fwd_paramsE --------------------------
	.section	.text._ZN5flash24flash_fwd_splitkv_kernelI23Flash_fwd_kernel_traitsILi128ELi64ELi64ELi4ELb0ELb0EN7cutlass6half_tE19Flash_kernel_traitsILi128ELi64ELi64ELi4ES3_EELb1ELb0ELb0ELb1ELb1ELb0ELb1ELb0EEEvNS_16Flash_fwd_paramsE,"ax",@progbits
	.sectioninfo	@"SHI_REGISTERS=176"
	.align	128
        .global         _ZN5flash24flash_fwd_splitkv_kernelI23Flash_fwd_kernel_traitsILi128ELi64ELi64ELi4ELb0ELb0EN7cutlass6half_tE19Flash_kernel_traitsILi128ELi64ELi64ELi4ES3_EELb1ELb0ELb0ELb1ELb1ELb0ELb1ELb0EEEvNS_16Flash_fwd_paramsE
        .type           _ZN5flash24flash_fwd_splitkv_kernelI23Flash_fwd_kernel_traitsILi128ELi64ELi64ELi4ELb0ELb0EN7cutlass6half_tE19Flash_kernel_traitsILi128ELi64ELi64ELi4ES3_EELb1ELb0ELb0ELb1ELb1ELb0ELb1ELb0EEEvNS_16Flash_fwd_paramsE,@function
        .size           _ZN5flash24flash_fwd_splitkv_kernelI23Flash_fwd_kernel_traitsILi128ELi64ELi64ELi4ELb0ELb0EN7cutlass6half_tE19Flash_kernel_traitsILi128ELi64ELi64ELi4ES3_EELb1ELb0ELb0ELb1ELb1ELb0ELb1ELb0EEEvNS_16Flash_fwd_paramsE,(.L_x_8270 - _ZN5flash24flash_fwd_splitkv_kernelI23Flash_fwd_kernel_traitsILi128ELi64ELi64ELi4ELb0ELb0EN7cutlass6half_tE19Flash_kernel_traitsILi128ELi64ELi64ELi4ES3_EELb1ELb0ELb0ELb1ELb1ELb0ELb1ELb0EEEvNS_16Flash_fwd_paramsE)
        .other          _ZN5flash24flash_fwd_splitkv_kernelI23Flash_fwd_kernel_traitsILi128ELi64ELi64ELi4ELb0ELb0EN7cutlass6half_tE19Flash_kernel_traitsILi128ELi64ELi64ELi4ES3_EELb1ELb0ELb0ELb1ELb1ELb0ELb1ELb0EEEvNS_16Flash_fwd_paramsE,@"STO_CUDA_ENTRY STV_DEFAULT"
_ZN5flash24flash_fwd_splitkv_kernelI23Flash_fwd_kernel_traitsILi128ELi64ELi64ELi4ELb0ELb0EN7cutlass6half_tE19Flash_kernel_traitsILi128ELi64ELi64ELi4ES3_EELb1ELb0ELb0ELb1ELb1ELb0ELb1ELb0EEEvNS_16Flash_fwd_paramsE:
.text._ZN5flash24flash_fwd_splitkv_kernelI23Flash_fwd_kernel_traitsILi128ELi64ELi64ELi4ELb0ELb0EN7cutlass6half_tE19Flash_kernel_traitsILi128ELi64ELi64ELi4ES3_EELb1ELb0ELb0ELb1ELb1ELb0ELb1ELb0EEEvNS_16Flash_fwd_paramsE:
        /* <DEDUP_REMOVED lines=13> */
[----:B-1----:R-:W-:Y:S02]  /*00d0*/  IMAD.MOV R0, RZ, RZ, -R5 ;  /* 0x000000ffff007224 */ /* 0x002fe400078e0a05 */
[----:B------:R-:W-:Y:S02]  /*00e0*/  IMAD.MOV.U32 R4, RZ, RZ, RZ ;  /* 0x000000ffff047224 */ /* 0x000fe400078e00ff */
[----:B------:R-:W-:-:S04]  /*00f0*/  IMAD R3, R0, c[0x0][0x1c0], RZ ;  /* 0x0000700000037a24 */ /* 0x000fc800078e02ff */
[----:B------:R-:W-:-:S04]  /*0100*/  IMAD.HI.U32 R3, R5, R3, R4 ;  /* 0x0000000305037227 */ /* 0x000fc800078e0004 */
[----:B------:R-:W-:Y:S02]  /*0110*/  @P1 IMAD.MOV.U32 R5, RZ, RZ, 0x4 ;  /* 0x00000004ff051424 */ /* 0x000fe400078e00ff */
[----:B--2---:R-:W-:-:S04]  /*0120*/  IMAD.HI.U32 R160, R3, R2, RZ ;  /* 0x0000000203a07227 */ /* 0x004fc800078e00ff */
[----:B------:R-:W-:-:S04]  /*0130*/  IMAD.MOV R3, RZ, RZ, -R160 ;  /* 0x000000ffff037224 */ /* 0x000fc800078e0aa0 */
        /* <DEDUP_REMOVED lines=10> */
[----:B------:R-:W2:Y:S05]  /*01e0*/  @P1 LDG.E R23, [R6.64] ;  /* 0x0000000a06171981 */ /* 0x000eaa000c1e1900 */
        /* <DEDUP_REMOVED lines=132> */
.L_x_6434:
        /* <DEDUP_REMOVED lines=19> */
.L_x_6435:
        /* <DEDUP_REMOVED lines=48> */
[----:B------:R-:W-:Y:S02]  /*0e60*/  ISETP.GE.AND P0, PT, R0, RZ, PT ;  /* 0x000000ff0000720c */ /* 0x000fe40003f06270 */
[----:B------:R-:W-:-:S05]  /*0e70*/  SHF.R.S32.HI R0, RZ, 0x1f, R8 ;  /* 0x0000001fff007819 */ /* 0x000fca0000011408 */
        /* <DEDUP_REMOVED lines=9> */
[----:B------:R-:W-:Y:S02]  /*0f10*/  IMAD R2, R32, c[0x0][0x184], R5 ;  /* 0x0000610020027a24 */ /* 0x000fe400078e0205 */
[----:B------:R-:W-:Y:S02]  /*0f20*/  IMAD R5, R0, c[0x0][0x198], RZ ;  /* 0x0000660000057a24 */ /* 0x000fe400078e02ff */
[----:B------:R-:W-:Y:S01]  /*0f30*/  IMAD R15, R32, c[0x0][0x18c], R15 ;  /* 0x00006300200f7a24 */ /* 0x000fe200078e020f */
[----:B------:R-:W-:Y:S01]  /*0f40*/  IADD3 R19, R19, R2, RZ ;  /* 0x0000000213137210 */ /* 0x000fe20007ffe0ff */
[----:B------:R-:W-:-:S02]  /*0f50*/  IMAD R5, R8, c[0x0][0x19c], R5 ;  /* 0x0000670008057a24 */ /* 0x000fc400078e0205 */
[----:B------:R-:W-:-:S04]  /*0f60*/  IMAD.WIDE.U32 R32, R32, c[0x0][0x188], RZ ;  /* 0x0000620020207a25 */ /* 0x000fc800078e00ff */
[----:B------:R-:W-:Y:S01]  /*0f70*/  IMAD.WIDE.U32 R22, R8, c[0x0][0x198], R18 ;  /* 0x0000660008167a25 */ /* 0x000fe200078e0012 */
[----:B------:R-:W-:-:S03]  /*0f80*/  IADD3 R15, R33, R15, RZ ;  /* 0x0000000f210f7210 */ /* 0x000fc60007ffe0ff */
[----:B------:R-:W-:Y:S02]  /*0f90*/  IMAD.IADD R23, R23, 0x1, R5 ;  /* 0x0000000117177824 */ /* 0x000fe400078e0205 */
[----:B------:R-:W-:Y:S02]  /*0fa0*/  IMAD R5, R9, c[0x0][0x1b0], RZ ;  /* 0x00006c0009057a24 */ /* 0x000fe400078e02ff */
[----:B------:R-:W-:-:S04]  /*0fb0*/  IMAD.WIDE.U32 R22, R10, c[0x0][0x1b0], R22 ;  /* 0x00006c000a167a25 */ /* 0x000fc800078e0016 */
[----:B------:R-:W-:-:S04]  /*0fc0*/  IMAD R14, R10, c[0x0][0x1b4], R5 ;  /* 0x00006d000a0e7a24 */ /* 0x000fc800078e0205 */
[----:B------:R-:W-:Y:S01]  /*0fd0*/  IMAD.IADD R14, R23, 0x1, R14 ;  /* 0x00000001170e7824 */ /* 0x000fe200078e020e */
[----:B------:R-:W-:Y:S05]  /*0fe0*/  BRA `(.L_x_6437) ;  /* 0x0000033000007947 */ /* 0x000fea0003800000 */
.L_x_6436:
[----:B-1----:R-:W-:Y:S02]  /*0ff0*/  IABS R5, c[0x0][0x1c8] ;  /* 0x0000720000057a13 */ /* 0x002fe40000000000 */
[----:B-----5:R-:W-:Y:S02]  /*1000*/  SHF.R.S32.HI R15, RZ, 0x1f, R2 ;  /* 0x0000001fff0f7819 */ /* 0x020fe40000011402 */
[----:B------:R-:W1:Y:S08]  /*1010*/  I2F.RP R7, R5 ;  /* 0x0000000500077306 */ /* 0x000e700000209400 */
[----:B-1----:R-:W1:Y:S02]  /*1020*/  MUFU.RCP R8, R7 ;  /* 0x0000000700087308 */ /* 0x002e640000001000 */
[----:B-1----:R-:W-:-:S02]  /*1030*/  IADD3 R8, R8, 0xffffffe, RZ ;  /* 0x0ffffffe08087810 */ /* 0x002fc40007ffe0ff */
[----:B------:R-:W-:-:S04]  /*1040*/  SHF.R.S32.HI R7, RZ, 0x1f, R23 ;  /* 0x0000001fff077819 */ /* 0x000fc80000011417 */
[----:B------:R-:W1:Y:S01]  /*1050*/  F2I.FTZ.U32.TRUNC.NTZ R9, R8 ;  /* 0x0000000800097305 */ /* 0x000e62000021f000 */
[----:B------:R-:W-:-:S04]  /*1060*/  IMAD R18, R7, c[0x0][0x1a0], RZ ;  /* 0x0000680007127a24 */ /* 0x000fc800078e02ff */
[----:B------:R-:W-:Y:S01]  /*1070*/  IMAD R18, R23, c[0x0][0x1a4], R18 ;  /* 0x0000690017127a24 */ /* 0x000fe200078e0212 */
[----:B-1----:R-:W-:Y:S01]  /*1080*/  IADD3 R0, RZ, -R9, RZ ;  /* 0x80000009ff007210 */ /* 0x002fe20007ffe0ff */
[----:B------:R-:W-:-:S04]  /*1090*/  IMAD.MOV.U32 R8, RZ, RZ, RZ ;  /* 0x000000ffff087224 */ /* 0x000fc800078e00ff */
[----:B------:R-:W-:Y:S01]  /*10a0*/  IMAD R4, R0, R5, RZ ;  /* 0x0000000500047224 */ /* 0x000fe200078e02ff */
[----:B------:R-:W-:-:S03]  /*10b0*/  IABS R0, R13 ;  /* 0x0000000d00007213 */ /* 0x000fc60000000000 */
[----:B------:R-:W-:Y:S01]  /*10c0*/  IMAD.HI.U32 R9, R9, R4, R8 ;  /* 0x0000000409097227 */ /* 0x000fe200078e0008 */
[----:B------:R-:W-:-:S04]  /*10d0*/  LEA R8, R28, 0xffffffc0, 0x6 ;  /* 0xffffffc01c087811 */ /* 0x000fc800078e30ff */
[----:B------:R-:W-:Y:S01]  /*10e0*/  IADD3 R20, P1, R23, R8, RZ ;  /* 0x0000000817147210 */ /* 0x000fe20007f3e0ff */
[----:B------:R-:W-:-:S04]  /*10f0*/  IMAD.HI.U32 R10, R9, R0, RZ ;  /* 0x00000000090a7227 */ /* 0x000fc800078e00ff */
[----:B------:R-:W-:Y:S01]  /*1100*/  IMAD.WIDE.U32 R22, R23, c[0x0][0x1a0], RZ ;  /* 0x0000680017167a25 */ /* 0x000fe200078e00ff */
[----:B------:R-:W-:-:S03]  /*1110*/  IADD3 R4, -R10, RZ, RZ ;  /* 0x000000ff0a047210 */ /* 0x000fc60007ffe1ff */
[----:B------:R-:W-:Y:S02]  /*1120*/  IMAD.IADD R19, R23, 0x1, R18 ;  /* 0x0000000117137824 */ /* 0x000fe400078e0212 */
[----:B------:R-:W-:Y:S01]  /*1130*/  IMAD R4, R5, R4, R0 ;  /* 0x0000000405047224 */ /* 0x000fe200078e0200 */
[----:B------:R-:W-:Y:S01]  /*1140*/  SHF.R.S32.HI R0, RZ, 0x1f, R8 ;  /* 0x0000001fff007819 */ /* 0x000fe20000011408 */
[----:B------:R-:W-:-:S03]  /*1150*/  IMAD.MOV.U32 R18, RZ, RZ, R22 ;  /* 0x000000ffff127224 */ /* 0x000fc600078e0016 */
[----:B------:R-:W-:Y:S01]  /*1160*/  ISETP.GT.U32.AND P0, PT, R5, R4, PT ;  /* 0x000000040500720c */ /* 0x000fe20003f04070 */
[----:B------:R-:W-:-:S12]  /*1170*/  IMAD.WIDE.U32 R32, R2, c[0x0][0x188], R18 ;  /* 0x0000620002207a25 */ /* 0x000fd800078e0012 */
[----:B------:R-:W-:Y:S01]  /*1180*/  @!P0 IMAD.IADD R4, R4, 0x1, -R5 ;  /* 0x0000000104048824 */ /* 0x000fe200078e0a05 */
[----:B------:R-:W-:Y:S02]  /*1190*/  @!P0 IADD3 R10, R10, 0x1, RZ ;  /* 0x000000010a0a8810 */ /* 0x000fe40007ffe0ff */
[----:B------:R-:W-:Y:S02]  /*11a0*/  ISETP.NE.AND P0, PT, RZ, c[0x0][0x1c8], PT ;  /* 0x00007200ff007a0c */ /* 0x000fe40003f05270 */
[----:B------:R-:W-:Y:S02]  /*11b0*/  ISETP.GE.U32.AND P2, PT, R4, R5, PT ;  /* 0x000000050400720c */ /* 0x000fe40003f46070 */
[----:B------:R-:W-:Y:S02]  /*11c0*/  LOP3.LUT R4, R13, c[0x0][0x1c8], RZ, 0x3c, !PT ;  /* 0x000072000d047a12 */ /* 0x000fe400078e3cff */
[----:B------:R-:W-:Y:S02]  /*11d0*/  IADD3.X R5, R7, R0, RZ, P1, !PT ;  /* 0x0000000007057210 */ /* 0x000fe40000ffe4ff */
[----:B------:R-:W-:-:S03]  /*11e0*/  ISETP.GE.AND P1, PT, R4, RZ, PT ;  /* 0x000000ff0400720c */ /* 0x000fc60003f26270 */
[----:B------:R-:W-:-:S04]  /*11f0*/  IMAD R5, R5, c[0x0][0x198], RZ ;  /* 0x0000660005057a24 */ /* 0x000fc800078e02ff */
[----:B------:R-:W-:Y:S01]  /*1200*/  IMAD R5, R20, c[0x0][0x19c], R5 ;  /* 0x0000670014057a24 */ /* 0x000fe200078e0205 */
[----:B------:R-:W-:Y:S01]  /*1210*/  @P2 IADD3 R10, R10, 0x1, RZ ;  /* 0x000000010a0a2810 */ /* 0x000fe20007ffe0ff */
[----:B------:R-:W-:-:S04]  /*1220*/  IMAD.WIDE.U32 R20, R20, c[0x0][0x198], RZ ;  /* 0x0000660014147a25 */ /* 0x000fc800078e00ff */
[----:B------:R-:W-:Y:S01]  /*1230*/  IMAD.IADD R21, R21, 0x1, R5 ;  /* 0x0000000115157824 */ /* 0x000fe200078e0205 */
[----:B------:R-:W-:Y:S01]  /*1240*/  @!P1 IADD3 R10, -R10, RZ, RZ ;  /* 0x000000ff0a0a9210 */ /* 0x000fe20007ffe1ff */
[----:B------:R-:W-:Y:S01]  /*1250*/  IMAD R5, R15, c[0x0][0x180], RZ ;  /* 0x000060000f057a24 */ /* 0x000fe200078e02ff */
[----:B------:R-:W-:Y:S01]  /*1260*/  @!P0 LOP3.LUT R10, RZ, c[0x0][0x1c8], RZ, 0x33, !PT ;  /* 0x00007200ff0a8a12 */ /* 0x000fe200078e33ff */
[----:B------:R-:W-:-:S03]  /*1270*/  IMAD.WIDE.U32 R20, R2, c[0x0][0x180], R20 ;  /* 0x0000600002147a25 */ /* 0x000fc600078e0014 */
[----:B------:R-:W-:Y:S01]  /*1280*/  SHF.R.S32.HI R9, RZ, 0x1f, R10 ;  /* 0x0000001fff097819 */ /* 0x000fe2000001140a */
[C---:B------:R-:W-:Y:S02]  /*1290*/  IMAD R4, R2.reuse, c[0x0][0x184], R5 ;  /* 0x0000610002047a24 */ /* 0x040fe400078e0205 */
[----:B------:R-:W-:Y:S02]  /*12a0*/  IMAD R15, R15, c[0x0][0x188], RZ ;  /* 0x000062000f0f7a24 */ /* 0x000fe400078e02ff */
[----:B------:R-:W-:Y:S01]  /*12b0*/  IMAD R5, R9, c[0x0][0x1b0], RZ ;  /* 0x00006c0009057a24 */ /* 0x000fe200078e02ff */
[----:B------:R-:W-:Y:S01]  /*12c0*/  IADD3 R21, R21, R4, RZ ;  /* 0x0000000415157210 */ /* 0x000fe20007ffe0ff */
[----:B------:R-:W-:Y:S02]  /*12d0*/  IMAD R15, R2, c[0x0][0x18c], R15 ;  /* 0x00006300020f7a24 */ /* 0x000fe400078e020f */
[C---:B------:R-:W-:Y:S02]  /*12e0*/  IMAD R5, R10.reuse, c[0x0][0x1b4], R5 ;  /* 0x00006d000a057a24 */ /* 0x040fe400078e0205 */
[----:B------:R-:W-:Y:S01]  /*12f0*/  IMAD.WIDE.U32 R22, R10, c[0x0][0x1b0], R20 ;  /* 0x00006c000a167a25 */ /* 0x000fe200078e0014 */
[----:B------:R-:W-:-:S04]  /*1300*/  IADD3 R15, R33, R15, RZ ;  /* 0x0000000f210f7210 */ /* 0x000fc80007ffe0ff */
[----:B------:R-:W-:Y:S02]  /*1310*/  IADD3 R14, R23, R5, RZ ;  /* 0x00000005170e7210 */ /* 0x000fe40007ffe0ff */
.L_x_6437:
[----:B------:R-:W-:Y:S01]  /*1320*/  SHF.R.S32.HI R29, RZ, 0x1f, R6 ;  /* 0x0000001fff1d7819 */ /* 0x000fe20000011406 */
[----:B------:R-:W-:Y:S01]  /*1330*/  IMAD R9, R9, c[0x0][0x1b8], RZ ;  /* 0x00006e0009097a24 */ /* 0x000fe200078e02ff */
[----:B------:R-:W-:Y:S01]  /*1340*/  SHF.R.S32.HI R21, RZ, 0x1f, R160 ;  /* 0x0000001fff157819 */ /* 0x000fe200000114a0 */
[----:B------:R-:W-:Y:S01]  /*1350*/  ULDC.64 UR4, c[0x0][0x190] ;  /* 0x0000640000047ab9 */ /* 0x000fe20000000a00 */
[CC--:B------:R-:W-:Y:S01]  /*1360*/  LEA.HI R12, R29.reuse, R6.reuse, RZ, 0x3 ;  /* 0x000000061d0c7211 */ /* 0x0c0fe200078f18ff */
[----:B------:R-:W-:Y:S01]  /*1370*/  IMAD R9, R10, c[0x0][0x1bc], R9 ;  /* 0x00006f000a097a24 */ /* 0x000fe200078e0209 */
[----:B------:R-:W-:Y:S01]  /*1380*/  LEA.HI R2, R29, R6, RZ, 0x4 ;  /* 0x000000061d027211 */ /* 0x000fe200078f20ff */
[----:B------:R-:W-:Y:S01]  /*1390*/  IMAD R21, R21, c[0x0][0x178], RZ ;  /* 0x00005e0015157a24 */ /* 0x000fe200078e02ff */
[----:B------:R-:W-:Y:S01]  /*13a0*/  SHF.R.S32.HI R26, RZ, 0x3, R12 ;  /* 0x00000003ff1a7819 */ /* 0x000fe2000001140c */
[----:B------:R-:W-:Y:S01]  /*13b0*/  USHF.L.U32 UR9, UR4, 0x5, URZ ;  /* 0x0000000504097899 */ /* 0x000fe2000800063f */
[----:B------:R-:W-:Y:S01]  /*13c0*/  LOP3.LUT R5, R12, 0xfffffff8, RZ, 0xc0, !PT ;  /* 0xfffffff80c057812 */ /* 0x000fe200078ec0ff */
[----:B------:R-:W-:Y:S01]  /*13d0*/  UMOV UR8, 0x5 ;  /* 0x0000000500087882 */ /* 0x000fe20000000000 */
[----:B------:R-:W-:Y:S01]  /*13e0*/  SHF.R.S32.HI R7, RZ, 0x4, R2 ;  /* 0x00000004ff077819 */ /* 0x000fe20000011402 */
[----:B------:R-:W-:Y:S01]  /*13f0*/  IMAD.SHL.U32 R19, R26, 0x40, RZ ;  /* 0x000000401a137824 */ /* 0x000fe200078e00ff */
[----:B------:R-:W-:Y:S01]  /*1400*/  LOP3.LUT R11, R2, 0xfffffff0, RZ, 0xc0, !PT ;  /* 0xfffffff0020b7812 */ /* 0x000fe200078ec0ff */
[----:B------:R-:W-:Y:S01]  /*1410*/  IMAD.IADD R5, R6, 0x1, -R5 ;  /* 0x0000000106057824 */ /* 0x000fe200078e0a05 */
[----:B------:R-:W-:Y:S01]  /*1420*/  LEA.HI R4, R2, R7, RZ, 0x1 ;  /* 0x0000000702047211 */ /* 0x000fe200078f08ff */
[----:B------:R-:W-:Y:S01]  /*1430*/  USHF.L.U64.HI UR5, UR4, UR8, UR5 ;  /* 0x0000000804057299 */ /* 0x000fe20008010205 */
[----:B------:R-:W-:Y:S01]  /*1440*/  LOP3.LUT R19, R19, 0x1c0, RZ, 0xc0, !PT ;  /* 0x000001c013137812 */ /* 0x000fe200078ec0ff */
[----:B------:R-:W-:Y:S01]  /*1450*/  IMAD.SHL.U32 R34, R5, 0x8, RZ ;  /* 0x0000000805227824 */ /* 0x000fe200078e00ff */
[----:B------:R-:W-:Y:S01]  /*1460*/  LOP3.LUT R4, R4, 0xfffffffe, RZ, 0xc0, !PT ;  /* 0xfffffffe04047812 */ /* 0x000fe200078ec0ff */
[----:B------:R-:W-:Y:S01]  /*1470*/  IMAD.IADD R18, R6, 0x1, -R11 ;  /* 0x0000000106127824 */ /* 0x000fe200078e0a0b */
[----:B------:R-:W-:Y:S01]  /*1480*/  SHF.R.S32.HI R27, RZ, 0x1f, R26 ;  /* 0x0000001fff1b7819 */ /* 0x000fe2000001141a */
[----:B------:R-:W-:Y:S01]  /*1490*/  ULDC.64 UR6, c[0x0][0x198] ;  /* 0x0000660000067ab9 */ /* 0x000fe20000000a00 */
[----:B------:R-:W-:Y:S01]  /*14a0*/  LOP3.LUT R2, R19, 0x38, R34, 0xf8, !PT ;  /* 0x0000003813027812 */ /* 0x000fe200078ef822 */
[----:B------:R-:W-:Y:S01]  /*14b0*/  IMAD.IADD R7, R7, 0x1, -R4 ;  /* 0x0000000107077824 */ /* 0x000fe200078e0a04 */
[----:B------:R-:W-:Y:S01]  /*14c0*/  SHF.R.S32.HI R11, RZ, 0x1f, R18 ;  /* 0x0000001fff0b7819 */ /* 0x000fe20000011412 */
[----:B------:R-:W-:Y:S01]  /*14d0*/  IMAD.WIDE R16, R17, 0x40, R26 ;  /* 0x0000004011107825 */ /* 0x000fe200078e021a */
[----:B------:R-:W-:Y:S01]  /*14e0*/  SHF.R.U32.HI R19, RZ, 0x3, R19 ;  /* 0x00000003ff137819 */ /* 0x000fe20000011613 */
[----:B------:R-:W-:Y:S01]  /*14f0*/  USHF.L.U32 UR12, UR6, 0x5, URZ ;  /* 0x00000005060c7899 */ /* 0x000fe2000800063f */
[----:B------:R-:W-:Y:S01]  /*1500*/  SHF.R.S32.HI R35, RZ, 0x1f, R34 ;  /* 0x0000001fff237819 */ /* 0x000fe20000011422 */
[----:B------:R-:W-:Y:S01]  /*1510*/  USHF.L.U64.HI UR7, UR6, UR8, UR7 ;  /* 0x0000000806077299 */ /* 0x000fe20008010207 */
[----:B------:R-:W-:-:S02]  /*1520*/  IADD3 R22, P1, R34, R22, RZ ;  /* 0x0000001622167210 */ /* 0x000fc40007f3e0ff */
[----:B------:R-:W-:Y:S01]  /*1530*/  LEA.HI R4, R11, R18, RZ, 0x3 ;  /* 0x000000120b047211 */ /* 0x000fe200078f18ff */
[----:B------:R-:W-:Y:S01]  /*1540*/  IMAD.WIDE.U32 R24, R160, c[0x0][0x178], R34 ;  /* 0x00005e00a0187a25 */ /* 0x000fe200078e0022 */
[----:B------:R-:W-:Y:S02]  /*1550*/  LOP3.LUT R19, R2, R19, RZ, 0x3c, !PT ;  /* 0x0000001302137212 */ /* 0x000fe400078e3cff */
[----:B------:R-:W-:Y:S01]  /*1560*/  SHF.R.S32.HI R11, RZ, 0x1f, R13 ;  /* 0x0000001fff0b7819 */ /* 0x000fe2000001140d */
[----:B------:R-:W-:Y:S01]  /*1570*/  IMAD R2, R160, c[0x0][0x17c], R21 ;  /* 0x00005f00a0027a24 */ /* 0x000fe200078e0215 */
[----:B------:R-:W-:Y:S01]  /*1580*/  IADD3 R32, P0, R34, R32, RZ ;  /* 0x0000002022207210 */ /* 0x000fe20007f1e0ff */
[----:B------:R-:W-:Y:S01]  /*1590*/  IMAD.X R23, R35, 0x1, R14, P1 ;  /* 0x0000000123177824 */ /* 0x000fe200008e060e */
[-C--:B------:R-:W-:Y:S01]  /*15a0*/  LEA.HI R20, R29, R6.reuse, RZ, 0x6 ;  /* 0x000000061d147211 */ /* 0x080fe200078f30ff */
[----:B------:R-:W-:Y:S01]  /*15b0*/  IMAD.IADD R25, R25, 0x1, R2 ;  /* 0x0000000119197824 */ /* 0x000fe200078e0202 */
[----:B------:R-:W-:Y:S01]  /*15c0*/  LEA.HI R29, R29, R6, RZ, 0x5 ;  /* 0x000000061d1d7211 */ /* 0x000fe200078f28ff */
[----:B------:R-:W-:-:S02]  /*15d0*/  IMAD R14, R11, c[0x0][0x1a8], RZ ;  /* 0x00006a000b0e7a24 */ /* 0x000fc400078e02ff */
[----:B------:R-:W-:Y:S01]  /*15e0*/  IMAD.WIDE.U32 R24, R13, c[0x0][0x1a8], R24 ;  /* 0x00006a000d187a25 */ /* 0x000fe200078e0018 */
[----:B------:R-:W-:-:S03]  /*15f0*/  SHF.R.S32.HI R30, RZ, 0x5, R29 ;  /* 0x00000005ff1e7819 */ /* 0x000fc6000001141d */
[----:B------:R-:W-:Y:S02]  /*1600*/  IMAD R14, R13, c[0x0][0x1ac], R14 ;  /* 0x00006b000d0e7a24 */ /* 0x000fe400078e020e */
[----:B------:R-:W-:Y:S02]  /*1610*/  IMAD.SHL.U32 R13, R5, 0x40, RZ ;  /* 0x00000040050d7824 */ /* 0x000fe400078e00ff */
[----:B------:R-:W-:Y:S01]  /*1620*/  IMAD.X R33, R35, 0x1, R15, P0 ;  /* 0x0000000123217824 */ /* 0x000fe200000e060f */
[----:B------:R-:W-:Y:S01]  /*1630*/  LOP3.LUT R15, R4, 0xfffffff8, RZ, 0xc0, !PT ;  /* 0xfffffff8040f7812 */ /* 0x000fe200078ec0ff */
[----:B------:R-:W-:Y:S01]  /*1640*/  IMAD R11, R27, c[0x0][0x198], RZ ;  /* 0x000066001b0b7a24 */ /* 0x000fe200078e02ff */
[----:B------:R-:W-:Y:S01]  /*1650*/  LOP3.LUT R13, R13, 0x1c0, RZ, 0xc0, !PT ;  /* 0x000001c00d0d7812 */ /* 0x000fe200078ec0ff */
[C---:B------:R-:W-:Y:S01]  /*1660*/  IMAD.WIDE.U32 R22, R26.reuse, c[0x0][0x198], R22 ;  /* 0x000066001a167a25 */ /* 0x040fe200078e0016 */
[----:B------:R-:W-:Y:S02]  /*1670*/  IADD3 R8, P0, R26, R8, RZ ;  /* 0x000000081a087210 */ /* 0x000fe40007f1e0ff */
[----:B------:R-:W-:Y:S01]  /*1680*/  LOP3.LUT R12, R13, 0x8, R12, 0xf8, !PT ;  /* 0x000000080d0c7812 */ /* 0x000fe200078ef80c */
[----:B------:R-:W-:Y:S01]  /*1690*/  IMAD.IADD R2, R18, 0x1, -R15 ;  /* 0x0000000112027824 */ /* 0x000fe200078e0a0f */
[----:B------:R-:W-:Y:S01]  /*16a0*/  SHF.R.U32.HI R15, RZ, 0x3, R13 ;  /* 0x00000003ff0f7819 */ /* 0x000fe2000001160d */
[----:B------:R-:W-:-:S02]  /*16b0*/  IMAD R11, R26, c[0x0][0x19c], R11 ;  /* 0x000067001a0b7a24 */ /* 0x000fc400078e020b */
[----:B------:R-:W-:Y:S01]  /*16c0*/  IMAD R13, R17, c[0x0][0x190], RZ ;  /* 0x00006400110d7a24 */ /* 0x000fe200078e02ff */
[----:B------:R-:W-:Y:S01]  /*16d0*/  LOP3.LUT R12, R12, R15, RZ, 0x3c, !PT ;  /* 0x0000000f0c0c7212 */ /* 0x000fe200078e3cff */
[----:B------:R-:W-:Y:S02]  /*16e0*/  IMAD.IADD R25, R25, 0x1, R14 ;  /* 0x0000000119197824 */ /* 0x000fe400078e020e */
[----:B------:R-:W-:Y:S01]  /*16f0*/  IMAD.X R0, R27, 0x1, R0, P0 ;  /* 0x000000011b007824 */ /* 0x000fe200000e0600 */
[----:B------:R-:W-:Y:S01]  /*1700*/  LEA R158, P0, R22, c[0x0][0x168], 0x1 ;  /* 0x00005a00169e7a11 */ /* 0x000fe200078008ff */
[----:B------:R-:W-:Y:S02]  /*1710*/  IMAD.IADD R11, R23, 0x1, R11 ;  /* 0x00000001170b7824 */ /* 0x000fe400078e020b */
[C---:B------:R-:W-:Y:S02]  /*1720*/  IMAD R13, R16.reuse, c[0x0][0x194], R13 ;  /* 0x00006500100d7a24 */ /* 0x040fe400078e020d */
[----:B------:R-:W-:Y:S01]  /*1730*/  IMAD.WIDE.U32 R16, R16, c[0x0][0x190], R24 ;  /* 0x0000640010107a25 */ /* 0x000fe200078e0018 */
[----:B------:R-:W-:-:S03]  /*1740*/  LEA.HI.X R159, R22, c[0x0][0x16c], R11, 0x1, P0 ;  /* 0x00005b00169f7a11 */ /* 0x000fc600000f0c0b */
[----:B------:R-:W-:Y:S01]  /*1750*/  IMAD.WIDE.U32 R32, R10, c[0x0][0x1b8], R32 ;  /* 0x00006e000a207a25 */ /* 0x000fe200078e0020 */
[----:B------:R-:W-:-:S03]  /*1760*/  LEA R10, P0, R16, c[0x0][0x160], 0x1 ;  /* 0x00005800100a7a11 */ /* 0x000fc600078008ff */
[----:B------:R-:W-:Y:S02]  /*1770*/  IMAD.IADD R13, R17, 0x1, R13 ;  /* 0x00000001110d7824 */ /* 0x000fe400078e020d */
[----:B------:R-:W-:Y:S02]  /*1780*/  IMAD.SHL.U32 R20, R20, 0x8, RZ ;  /* 0x0000000814147824 */ /* 0x000fe400078e00ff */
[----:B------:R-:W-:Y:S01]  /*1790*/  IMAD.IADD R33, R33, 0x1, R9 ;  /* 0x0000000121217824 */ /* 0x000fe200078e0209 */
[----:B------:R-:W-:Y:S01]  /*17a0*/  LEA.HI.X R11, R16, c[0x0][0x164], R13, 0x1, P0 ;  /* 0x00005900100b7a11 */ /* 0x000fe200000f0c0d */
[----:B------:R-:W-:Y:S01]  /*17b0*/  IMAD R9, R0, c[0x0][0x1a0], RZ ;  /* 0x0000680000097a24 */ /* 0x000fe200078e02ff */
[----:B------:R-:W-:Y:S01]  /*17c0*/  IADD3 R14, P0, R10, UR9, RZ ;  /* 0x000000090a0e7c10 */ /* 0x000fe2000ff1e0ff */
[C---:B------:R-:W-:Y:S01]  /*17d0*/  IMAD.WIDE.U32 R32, R8.reuse, c[0x0][0x1a0], R32 ;  /* 0x0000680008207a25 */ /* 0x040fe200078e0020 */
[----:B------:R-:W-:Y:S02]  /*17e0*/  LOP3.LUT R19, R19, 0x7ffffe00, R20, 0xf8, !PT ;  /* 0x7ffffe0013137812 */ /* 0x000fe400078ef814 */
[----:B------:R-:W-:Y:S01]  /*17f0*/  IADD3.X R15, R11, UR5, RZ, P0, !PT ;  /* 0x000000050b0f7c10 */ /* 0x000fe200087fe4ff */
[----:B------:R-:W-:Y:S01]  /*1800*/  IMAD R9, R8, c[0x0][0x1a4], R9 ;  /* 0x0000690008097a24 */ /* 0x000fe200078e0209 */
[----:B------:R-:W-:Y:S01]  /*1810*/  IADD3 R16, P0, R14, UR9, RZ ;  /* 0x000000090e107c10 */ /* 0x000fe2000ff1e0ff */
[----:B------:R-:W-:-:S02]  /*1820*/  IMAD.SHL.U32 R161, R19, 0x2, RZ ;  /* 0x0000000213a17824 */ /* 0x000fc400078e00ff */
        /* <DEDUP_REMOVED lines=24> */
[----:B------:R-:W-:Y:S01]  /*19b0*/  IMAD R81, R30, 0x10, R81 ;  /* 0x000000101e517824 */ /* 0x000fe200078e0251 */
[----:B------:R-:W-:-:S02]  /*19c0*/  IADD3 R151, R153, 0x20, RZ ;  /* 0x0000002099977810 */ /* 0x000fc40007ffe0ff */
[----:B------:R3:W-:Y:S04]  /*19d0*/  LDGSTS.E.BYPASS.LTC128B.128 [R161+0x3000], [R16.64+0x80] ;  /* 0x0300008010a17fae */ /* 0x0007e8000b901d4a */
        /* <DEDUP_REMOVED lines=17> */
[----:B------:R-:W-:Y:S01]  /*1af0*/  LOP3.LUT R7, R8, 0xfffffe00, RZ, 0xc0, !PT ;  /* 0xfffffe0008077812 */ /* 0x000fe200078ec0ff */
[----:B------:R4:W-:Y:S01]  /*1b00*/  LDGSTS.E.BYPASS.LTC128B.128 [R161+0x7000], [R20.64+0x80] ;  /* 0x0700008014a17fae */ /* 0x0009e2000b901d4a */
[----:B------:R-:W-:-:S03]  /*1b10*/  IMAD.MOV.U32 R8, RZ, RZ, 0x20 ;  /* 0x00000020ff087424 */ /* 0x000fc600078e00ff */
[----:B------:R2:W-:Y:S01]  /*1b20*/  LDGSTS.E.BYPASS.LTC128B.128 [R161+0x5800], [R14.64] ;  /* 0x058000000ea17fae */ /* 0x0005e2000b901d4a */
[----:B------:R-:W-:Y:S01]  /*1b30*/  IMAD R9, R30, 0x400, R7 ;  /* 0x000004001e097824 */ /* 0x000fe200078e0207 */
[----:B------:R-:W-:Y:S02]  /*1b40*/  SEL R0, R8, 0xffffffe0, !P1 ;  /* 0xffffffe008007807 */ /* 0x000fe40004800000 */
[----:B------:R2:W-:Y:S01]  /*1b50*/  LDGSTS.E.BYPASS.LTC128B.128 [R161+0x7800], [R14.64+0x80] ;  /* 0x078000800ea17fae */ /* 0x0005e2000b901d4a */
[----:B------:R-:W-:Y:S01]  /*1b60*/  IMAD.IADD R154, R9, 0x1, R4 ;  /* 0x00000001099a7824 */ /* 0x000fe200078e0204 */
[----:B------:R-:W-:Y:S01]  /*1b70*/  LOP3.LUT P1, RZ, R2, 0x4, RZ, 0xc0, !PT ;  /* 0x0000000402ff7812 */ /* 0x000fe2000782c0ff */
[----:B------:R-:W-:Y:S01]  /*1b80*/  IMAD.MOV.U32 R2, RZ, RZ, 0x40 ;  /* 0x00000040ff027424 */ /* 0x000fe200078e00ff */
[----:B------:R-:W0:Y:S01]  /*1b90*/  LDGDEPBAR ;  /* 0x00000000000079af */ /* 0x000e220000000000 */
[----:B------:R-:W-:-:S04]  /*1ba0*/  IMAD.SHL.U32 R154, R154, 0x2, RZ ;  /* 0x000000029a9a7824 */ /* 0x000fc800078e00ff */
[----:B------:R-:W-:Y:S01]  /*1bb0*/  IMAD.IADD R152, R154, 0x1, R0 ;  /* 0x000000019a987824 */ /* 0x000fe200078e0200 */
[----:B--2---:R-:W-:Y:S01]  /*1bc0*/  IADD3 R14, P0, R156, UR9, RZ ;  /* 0x000000099c0e7c10 */ /* 0x004fe2000ff1e0ff */
[----:B------:R-:W-:-:S04]  /*1bd0*/  DEPBAR.LE SB0, 0x0 ;  /* 0x000080000000791a */ /* 0x000fc80000000000 */
[----:B------:R-:W-:Y:S01]  /*1be0*/  BAR.SYNC.DEFER_BLOCKING 0x0 ;  /* 0x0000000000007b1d */ /* 0x000fe20000010000 */
[----:B------:R-:W-:Y:S02]  /*1bf0*/  IADD3.X R15, R157, UR5, RZ, P0, !PT ;  /* 0x000000059d0f7c10 */ /* 0x000fe400087fe4ff */
[----:B------:R-:W-:-:S04]  /*1c00*/  IADD3 R12, P0, R14, UR9, RZ ;  /* 0x000000090e0c7c10 */ /* 0x000fc8000ff1e0ff */
[----:B------:R-:W-:Y:S02]  /*1c10*/  IADD3.X R13, R15, UR5, RZ, P0, !PT ;  /* 0x000000050f0d7c10 */ /* 0x000fe400087fe4ff */
[----:B------:R-:W-:-:S04]  /*1c20*/  IADD3 R10, P0, R12, UR9, RZ ;  /* 0x000000090c0a7c10 */ /* 0x000fc8000ff1e0ff */
[----:B------:R-:W-:Y:S02]  /*1c30*/  IADD3.X R11, R13, UR5, RZ, P0, !PT ;  /* 0x000000050d0b7c10 */ /* 0x000fe400087fe4ff */
[----:B------:R-:W-:Y:S01]  /*1c40*/  LOP3.LUT P0, RZ, R5, 0x2, RZ, 0xc0, !PT ;  /* 0x0000000205ff7812 */ /* 0x000fe2000780c0ff */
[----:B------:R-:W-:Y:S01]  /*1c50*/  @!PT LDS RZ, [RZ] ;  /* 0x00000000fffff984 */ /* 0x000fe20000000800 */
[----:B------:R-:W-:Y:S01]  /*1c60*/  @!PT LDS RZ, [RZ] ;  /* 0x00000000fffff984 */ /* 0x000fe20000000800 */
[----:B------:R-:W-:Y:S01]  /*1c70*/  @!PT LDS RZ, [RZ] ;  /* 0x00000000fffff984 */ /* 0x000fe20000000800 */
[----:B------:R1:W-:Y:S04]  /*1c80*/  LDGSTS.E.BYPASS.LTC128B.128 [R161+0x8000], [R156.64] ;  /* 0x080000009ca17fae */ /* 0x0003e8000b901d4a */
[----:B------:R1:W-:Y:S08]  /*1c90*/  LDGSTS.E.BYPASS.LTC128B.128 [R161+0xa000], [R156.64+0x80] ;  /* 0x0a0000809ca17fae */ /* 0x0003f0000b901d4a */
[----:B------:R-:W-:-:S02]  /*1ca0*/  @P0 IADD3 R151, R153, -0x20, RZ ;  /* 0xffffffe099970810 */ /* 0x000fc40007ffe0ff */
[----:B------:R-:W-:Y:S01]  /*1cb0*/  LOP3.LUT P0, RZ, R5, 0x4, RZ, 0xc0, !PT ;  /* 0x0000000405ff7812 */ /* 0x000fe2000780c0ff */
[----:B------:R2:W-:Y:S01]  /*1cc0*/  LDGSTS.E.BYPASS.LTC128B.128 [R161+0x8800], [R14.64] ;  /* 0x088000000ea17fae */ /* 0x0005e2000b901d4a */
[C---:B------:R-:W-:Y:S02]  /*1cd0*/  SEL R5, R2.reuse, 0xffffffc0, !P1 ;  /* 0xffffffc002057807 */ /* 0x040fe40004800000 */
[----:B------:R-:W-:Y:S01]  /*1ce0*/  SEL R2, R2, 0xffffffc0, !P0 ;  /* 0xffffffc002027807 */ /* 0x000fe20004000000 */
[----:B------:R2:W-:Y:S01]  /*1cf0*/  LDGSTS.E.BYPASS.LTC128B.128 [R161+0xa800], [R14.64+0x80] ;  /* 0x0a8000800ea17fae */ /* 0x0005e2000b901d4a */
[C---:B------:R-:W-:Y:S01]  /*1d00*/  IADD3 R143, R151.reuse, 0x800, RZ ;  /* 0x00000800978f7810 */ /* 0x040fe20007ffe0ff */
[--C-:B------:R-:W-:Y:S01]  /*1d10*/  IMAD.IADD R150, R154, 0x1, R5.reuse ;  /* 0x000000019a967824 */ /* 0x100fe200078e0205 */
[----:B------:R-:W-:Y:S01]  /*1d20*/  IADD3 R142, R151, 0x1000, RZ ;  /* 0x00001000978e7810 */ /* 0x000fe20007ffe0ff */
[----:B------:R2:W-:Y:S01]  /*1d30*/  LDGSTS.E.BYPASS.LTC128B.128 [R161+0x9000], [R12.64] ;  /* 0x090000000ca17fae */ /* 0x0005e2000b901d4a */
[----:B------:R-:W-:Y:S01]  /*1d40*/  IMAD.IADD R149, R153, 0x1, R2 ;  /* 0x0000000199957824 */ /* 0x000fe200078e0202 */
[C---:B------:R-:W-:Y:S01]  /*1d50*/  IADD3 R141, R151.reuse, 0x1800, RZ ;  /* 0x00001800978d7810 */ /* 0x040fe20007ffe0ff */
[----:B------:R-:W-:Y:S01]  /*1d60*/  IMAD.IADD R148, R152, 0x1, R5 ;  /* 0x0000000198947824 */ /* 0x000fe200078e0205 */
[----:B------:R2:W-:Y:S01]  /*1d70*/  LDGSTS.E.BYPASS.LTC128B.128 [R161+0xb000], [R12.64+0x80] ;  /* 0x0b0000800ca17fae */ /* 0x0005e2000b901d4a */
[----:B------:R-:W-:Y:S01]  /*1d80*/  IMAD.IADD R140, R2, 0x1, R151 ;  /* 0x00000001028c7824 */ /* 0x000fe200078e0297 */
[----:B------:R-:W-:-:S02]  /*1d90*/  IADD3 R139, R151, 0x2000, RZ ;  /* 0x00002000978b7810 */ /* 0x000fc40007ffe0ff */
[----:B------:R5:W-:Y:S01]  /*1da0*/  LDGSTS.E.BYPASS.LTC128B.128 [R161+0x9800], [R10.64] ;  /* 0x098000000aa17fae */ /* 0x000be2000b901d4a */
[C---:B------:R-:W-:Y:S02]  /*1db0*/  IADD3 R138, R151.reuse, 0x2800, RZ ;  /* 0x00002800978a7810 */ /* 0x040fe40007ffe0ff */
[C---:B------:R-:W-:Y:S01]  /*1dc0*/  IADD3 R137, R151.reuse, 0x3000, RZ ;  /* 0x0000300097897810 */ /* 0x040fe20007ffe0ff */
[----:B------:R5:W-:Y:S01]  /*1dd0*/  LDGSTS.E.BYPASS.LTC128B.128 [R161+0xb800], [R10.64+0x80] ;  /* 0x0b8000800aa17fae */ /* 0x000be2000b901d4a */
[----:B------:R-:W-:-:S03]  /*1de0*/  IADD3 R136, R151, 0x3800, RZ ;  /* 0x0000380097887810 */ /* 0x000fc60007ffe0ff */
[----:B------:R-:W-:Y:S04]  /*1df0*/  LDSM.16.M88.4 R64, [R154] ;  /* 0x000000009a40783b */ /* 0x000fe80000000200 */
[----:B------:R-:W1:Y:S04]  /*1e00*/  LDSM.16.M88.4 R36, [R80+0x4000] ;  /* 0x004000005024783b */ /* 0x000e680000000200 */
[----:B------:R-:W4:Y:S04]  /*1e10*/  LDSM.16.M88.4 R24, [R80+0x4800] ;  /* 0x004800005018783b */ /* 0x000f280000000200 */
[----:B---3--:R-:W3:Y:S04]  /*1e20*/  LDSM.16.M88.4 R16, [R80+0x5000] ;  /* 0x005000005010783b */ /* 0x008ee80000000200 */
[----:B------:R-:W3:Y:S04]  /*1e30*/  LDSM.16.M88.4 R44, [R80+0x5800] ;  /* 0x00580000502c783b */ /* 0x000ee80000000200 */
[----:B--2---:R-:W-:Y:S04]  /*1e40*/  LDSM.16.M88.4 R12, [R152] ;  /* 0x00000000980c783b */ /* 0x004fe80000000200 */
[----:B------:R-:W2:Y:S04]  /*1e50*/  LDSM.16.M88.4 R48, [R151] ;  /* 0x000000009730783b */ /* 0x000ea80000000200 */
[----:B-----5:R-:W5:Y:S04]  /*1e60*/  LDSM.16.M88.4 R8, [R151+0x800] ;  /* 0x000800009708783b */ /* 0x020f680000000200 */
[----:B------:R-:W2:Y:S04]  /*1e70*/  LDSM.16.M88.4 R52, [R151+0x1000] ;  /* 0x001000009734783b */ /* 0x000ea80000000200 */
[----:B------:R-:W-:Y:S04]  /*1e80*/  LDSM.16.M88.4 R60, [R150] ;  /* 0x00000000963c783b */ /* 0x000fe80000000200 */
[----:B------:R-:W-:Y:S01]  /*1e90*/  LDSM.16.M88.4 R72, [R149] ;  /* 0x000000009548783b */ /* 0x000fe20000000200 */
[C---:B-1----:R-:W-:Y:S03]  /*1ea0*/  HMMA.16816.F32 R40, R64.reuse, R36, RZ ;  /* 0x000000244028723c */ /* 0x042fe600000018ff */
[----:B------:R-:W-:Y:S04]  /*1eb0*/  LDSM.16.M88.4 R76, [R149+0x1800] ;  /* 0x00180000954c783b */ /* 0x000fe80000000200 */
[----:B------:R-:W-:Y:S01]  /*1ec0*/  LDSM.16.M88.4 R56, [R140] ;  /* 0x000000008c38783b */ /* 0x000fe20000000200 */
[C---:B------:R-:W-:Y:S03]  /*1ed0*/  HMMA.16816.F32 R36, R64.reuse, R38, RZ ;  /* 0x000000264024723c */ /* 0x040fe600000018ff */
[----:B------:R-:W0:Y:S05]  /*1ee0*/  LDGDEPBAR ;  /* 0x00000000000079af */ /* 0x000e2a0000000000 */
[C---:B----4-:R-:W-:Y:S08]  /*1ef0*/  HMMA.16816.F32 R32, R64.reuse, R24, RZ ;  /* 0x000000184020723c */ /* 0x050ff000000018ff */
[C---:B---3--:R-:W-:Y:S08]  /*1f00*/  HMMA.16816.F32 R20, R64.reuse, R16, RZ ;  /* 0x000000104014723c */ /* 0x048ff000000018ff */
[C---:B------:R-:W-:Y:S08]  /*1f10*/  HMMA.16816.F32 R24, R64.reuse, R26, RZ ;  /* 0x0000001a4018723c */ /* 0x040ff000000018ff */
[C---:B------:R-:W-:Y:S08]  /*1f20*/  HMMA.16816.F32 R16, R64.reuse, R18, RZ ;  /* 0x000000124010723c */ /* 0x040ff000000018ff */
[C---:B------:R-:W-:Y:S08]  /*1f30*/  HMMA.16816.F32 R68, R64.reuse, R44, RZ ;  /* 0x0000002c4044723c */ /* 0x040ff000000018ff */
[----:B------:R-:W-:Y:S01]  /*1f40*/  HMMA.16816.F32 R64, R64, R46, RZ ;  /* 0x0000002e4040723c */ /* 0x000fe200000018ff */
[----:B------:R-:W1:Y:S07]  /*1f50*/  LDSM.16.M88.4 R44, [R151+0x1800] ;  /* 0x00180000972c783b */ /* 0x000e6e0000000200 */
        /* <DEDUP_REMOVED lines=9> */
[C---:B-1----:R-:W-:Y:S08]  /*1ff0*/  HMMA.16816.F32 R68, R12.reuse, R44, R68 ;  /* 0x0000002c0c44723c */ /* 0x042ff00000001844 */
[----:B------:R-:W-:Y:S01]  /*2000*/  HMMA.16816.F32 R64, R12, R46, R64 ;  /* 0x0000002e0c40723c */ /* 0x000fe20000001840 */
[----:B------:R-:W1:Y:S04]  /*2010*/  LDSM.16.M88.4 R12, [R148] ;  /* 0x00000000940c783b */ /* 0x000e680000000200 */
[----:B------:R-:W4:Y:S03]  /*2020*/  LDSM.16.M88.4 R44, [R140+0x1000] ;  /* 0x001000008c2c783b */ /* 0x000f260000000200 */
[C---:B------:R-:W-:Y:S08]  /*2030*/  HMMA.16816.F32 R40, R60.reuse, R72, R40 ;  /* 0x000000483c28723c */ /* 0x040ff00000001828 */
[C---:B------:R-:W-:Y:S01]  /*2040*/  HMMA.16816.F32 R36, R60.reuse, R74, R36 ;  /* 0x0000004a3c24723c */ /* 0x040fe20000001824 */
[----:B------:R-:W5:Y:S07]  /*2050*/  LDSM.16.M88.4 R72, [R140+0x1800] ;  /* 0x001800008c48783b */ /* 0x000f6e0000000200 */
        /* <DEDUP_REMOVED lines=22> */
[----:B------:R-:W4:Y:S03]  /*21c0*/  LDSM.16.M88.4 R72, [R151+0x3800] ;  /* 0x003800009748783b */ /* 0x000f260000000200 */
[C---:B--2---:R-:W-:Y:S08]  /*21d0*/  HMMA.16816.F32 R40, R48.reuse, R8, R40 ;  /* 0x000000083028723c */ /* 0x044ff00000001828 */
[C---:B------:R-:W-:Y:S01]  /*21e0*/  HMMA.16816.F32 R36, R48.reuse, R10, R36 ;  /* 0x0000000a3024723c */ /* 0x040fe20000001824 */
[----:B------:R-:W2:Y:S07]  /*21f0*/  LDSM.16.M88.4 R8, [R151+0x3000] ;  /* 0x003000009708783b */ /* 0x000eae0000000200 */
[C---:B---3--:R-:W-:Y:S08]  /*2200*/  HMMA.16816.F32 R32, R48.reuse, R60, R32 ;  /* 0x0000003c3020723c */ /* 0x048ff00000001820 */
[C---:B------:R-:W-:Y:S01]  /*2210*/  HMMA.16816.F32 R24, R48.reuse, R62, R24 ;  /* 0x0000003e3018723c */ /* 0x040fe20000001818 */
[----:B------:R-:W-:Y:S07]  /*2220*/  LDSM.16.M88.4 R60, [R150+0x2000] ;  /* 0x00200000963c783b */ /* 0x000fee0000000200 */
[C---:B-1----:R-:W-:Y:S08]  /*2230*/  HMMA.16816.F32 R68, R48.reuse, R52, R68 ;  /* 0x000000343044723c */ /* 0x042ff00000001844 */
[C---:B------:R-:W-:Y:S01]  /*2240*/  HMMA.16816.F32 R64, R48.reuse, R54, R64 ;  /* 0x000000363040723c */ /* 0x040fe20000001840 */
[----:B------:R-:W1:Y:S07]  /*2250*/  LDSM.16.M88.4 R52, [R149+0x2800] ;  /* 0x002800009534783b */ /* 0x000e6e0000000200 */
[C---:B------:R-:W-:Y:S08]  /*2260*/  HMMA.16816.F32 R20, R48.reuse, R56, R20 ;  /* 0x000000383014723c */ /* 0x040ff00000001814 */
[----:B------:R-:W-:Y:S01]  /*2270*/  HMMA.16816.F32 R16, R48, R58, R16 ;  /* 0x0000003a3010723c */ /* 0x000fe20000001810 */
[----:B------:R-:W3:Y:S04]  /*2280*/  LDSM.16.M88.4 R56, [R149+0x2000] ;  /* 0x002000009538783b */ /* 0x000ee80000000200 */
[----:B------:R-:W-:Y:S03]  /*2290*/  LDSM.16.M88.4 R48, [R149+0x3000] ;  /* 0x003000009530783b */ /* 0x000fe60000000200 */
[C---:B----4-:R-:W-:Y:S08]  /*22a0*/  HMMA.16816.F32 R40, R76.reuse, R44, R40 ;  /* 0x0000002c4c28723c */ /* 0x050ff00000001828 */
[C---:B------:R-:W-:Y:S01]  /*22b0*/  HMMA.16816.F32 R36, R76.reuse, R46, R36 ;  /* 0x0000002e4c24723c */ /* 0x040fe20000001824 */
[----:B------:R-:W4:Y:S07]  /*22c0*/  LDSM.16.M88.4 R44, [R149+0x3800] ;  /* 0x00380000952c783b */ /* 0x000f2e0000000200 */
[C---:B-----5:R-:W-:Y:S08]  /*22d0*/  HMMA.16816.F32 R32, R76.reuse, R12, R32 ;  /* 0x0000000c4c20723c */ /* 0x060ff00000001820 */
[C---:B------:R-:W-:Y:S08]  /*22e0*/  HMMA.16816.F32 R68, R76.reuse, R72, R68 ;  /* 0x000000484c44723c */ /* 0x040ff00000001844 */
[C---:B------:R-:W-:Y:S01]  /*22f0*/  HMMA.16816.F32 R24, R76.reuse, R14, R24 ;  /* 0x0000000e4c18723c */ /* 0x040fe20000001818 */
[----:B------:R-:W-:Y:S07]  /*2300*/  LDSM.16.M88.4 R12, [R140+0x2000] ;  /* 0x002000008c0c783b */ /* 0x000fee0000000200 */
[C---:B--2---:R-:W-:Y:S08]  /*2310*/  HMMA.16816.F32 R20, R76.reuse, R8, R20 ;  /* 0x000000084c14723c */ /* 0x044ff00000001814 */
[----:B------:R-:W-:Y:S01]  /*2320*/  HMMA.16816.F32 R16, R76, R10, R16 ;  /* 0x0000000a4c10723c */ /* 0x000fe20000001810 */
[----:B------:R-:W2:Y:S07]  /*2330*/  LDSM.16.M88.4 R8, [R148+0x2000] ;  /* 0x002000009408783b */ /* 0x000eae0000000200 */
[----:B-1----:R-:W-:Y:S07]  /*2340*/  HMMA.16816.F32 R32, R60, R52, R32 ;  /* 0x000000343c20723c */ /* 0x002fee0000001820 */
[----:B------:R-:W-:Y:S01]  /*2350*/  LOP3.LUT R53, R29, 0xffffffe0, RZ, 0xc0, !PT ;  /* 0xffffffe01d357812 */ /* 0x000fe200078ec0ff */
[----:B------:R-:W-:Y:S01]  /*2360*/  HMMA.16816.F32 R64, R76, R74, R64 ;  /* 0x0000004a4c40723c */ /* 0x000fe20000001840 */
[----:B------:R-:W-:-:S03]  /*2370*/  SHF.R.S32.HI R29, RZ, 0x1f, R29 ;  /* 0x0000001fff1d7819 */ /* 0x000fc6000001141d */
[C---:B------:R-:W-:Y:S02]  /*2380*/  IMAD.IADD R2, R6.reuse, 0x1, -R53 ;  /* 0x0000000106027824 */ /* 0x040fe400078e0a35 */
[----:B------:R-:W-:Y:S02]  /*2390*/  IMAD.SHL.U32 R53, R6, 0x2, RZ ;  /* 0x0000000206357824 */ /* 0x000fe400078e00ff */
[C---:B---3--:R-:W-:Y:S08]  /*23a0*/  HMMA.16816.F32 R40, R60.reuse, R56, R40 ;  /* 0x000000383c28723c */ /* 0x048ff00000001828 */
[C---:B----4-:R-:W-:Y:S07]  /*23b0*/  HMMA.16816.F32 R68, R60.reuse, R44, R68 ;  /* 0x0000002c3c44723c */ /* 0x050fee0000001844 */
[----:B------:R-:W-:Y:S01]  /*23c0*/  SHF.R.S32.HI R45, RZ, 0x1f, R2 ;  /* 0x0000001fff2d7819 */ /* 0x000fe20000011402 */
[----:B------:R-:W-:Y:S03]  /*23d0*/  HMMA.16816.F32 R36, R60, R58, R36 ;  /* 0x0000003a3c24723c */ /* 0x000fe60000001824 */
[----:B------:R-:W-:-:S04]  /*23e0*/  LEA.HI R164, R45, R2, RZ, 0x2 ;  /* 0x000000022da47211 */ /* 0x000fc800078f10ff */
[----:B------:R-:W-:Y:S01]  /*23f0*/  SHF.R.S32.HI R164, RZ, 0x2, R164 ;  /* 0x00000002ffa47819 */ /* 0x000fe200000114a4 */
[----:B------:R-:W-:Y:S03]  /*2400*/  HMMA.16816.F32 R20, R60, R48, R20 ;  /* 0x000000303c14723c */ /* 0x000fe60000001814 */
[----:B------:R-:W-:-:S04]  /*2410*/  IADD3 R2, R81, 0x1, R164 ;  /* 0x0000000151027810 */ /* 0x000fc80007ffe0a4 */
[----:B------:R-:W-:Y:S01]  /*2420*/  IADD3 R2, R31, -c[0x0][0x214], R2 ;  /* 0x800085001f027a10 */ /* 0x000fe20007ffe002 */
[----:B------:R-:W-:Y:S01]  /*2430*/  HMMA.16816.F32 R16, R60, R50, R16 ;  /* 0x000000323c10723c */ /* 0x000fe20000001810 */
[----:B------:R-:W1:Y:S02]  /*2440*/  LDSM.16.M88.4 R48, [R140+0x2800] ;  /* 0x002800008c30783b */ /* 0x000e640000000200 */
[----:B------:R-:W-:Y:S02]  /*2450*/  IADD3 R52, R2, c[0x0][0x2e8], RZ ;  /* 0x0000ba0002347a10 */ /* 0x000fe40007ffe0ff */
[----:B------:R-:W-:-:S03]  /*2460*/  LEA.HI R2, R29, R30, RZ, 0x2 ;  /* 0x0000001e1d027211 */ /* 0x000fc600078f10ff */
[----:B------:R-:W-:Y:S01]  /*2470*/  HMMA.16816.F32 R24, R60, R54, R24 ;  /* 0x000000363c18723c */ /* 0x000fe20000001818 */
[----:B------:R-:W-:-:S05]  /*2480*/  LOP3.LUT R165, R2, 0xfffffffc, RZ, 0xc0, !PT ;  /* 0xfffffffc02a57812 */ /* 0x000fca00078ec0ff */
[----:B------:R-:W-:Y:S01]  /*2490*/  IMAD.IADD R165, R30, 0x1, -R165 ;  /* 0x000000011ea57824 */ /* 0x000fe200078e0aa5 */
[----:B------:R-:W-:Y:S01]  /*24a0*/  IADD3 R54, R28, -0x1, RZ ;  /* 0xffffffff1c367810 */ /* 0x000fe20007ffe0ff */
[----:B------:R-:W-:Y:S01]  /*24b0*/  HMMA.16816.F32 R64, R60, R46, R64 ;  /* 0x0000002e3c40723c */ /* 0x000fe20000001840 */
[----:B------:R-:W3:Y:S02]  /*24c0*/  LDSM.16.M88.4 R44, [R140+0x3000] ;  /* 0x003000008c2c783b */ /* 0x000ee40000000200 */
[C---:B------:R-:W-:Y:S01]  /*24d0*/  ISETP.GT.AND P0, PT, R54.reuse, R155, PT ;  /* 0x0000009b3600720c */ /* 0x040fe20003f04270 */
[----:B------:R-:W-:-:S04]  /*24e0*/  IMAD.SHL.U32 R6, R54, 0x40, RZ ;  /* 0x0000004036067824 */ /* 0x000fc800078e00ff */
[----:B--2---:R-:W-:Y:S01]  /*24f0*/  HMMA.16816.F32 R40, R8, R12, R40 ;  /* 0x0000000c0828723c */ /* 0x004fe20000001828 */
[----:B------:R-:W-:-:S04]  /*2500*/  LOP3.LUT R53, R6, 0x6, R53, 0xf8, !PT ;  /* 0x0000000606357812 */ /* 0x000fc800078ef835 */
[C---:B------:R-:W-:Y:S02]  /*2510*/  LOP3.LUT R29, R53.reuse, 0x8, RZ, 0xfc, !PT ;  /* 0x00000008351d7812 */ /* 0x040fe400078efcff */
[C---:B------:R-:W-:Y:S01]  /*2520*/  IADD3 R12, R52.reuse, 0x8, RZ ;  /* 0x00000008340c7810 */ /* 0x040fe20007ffe0ff */
[----:B------:R-:W-:Y:S01]  /*2530*/  HMMA.16816.F32 R36, R8, R14, R36 ;  /* 0x0000000e0824723c */ /* 0x000fe20000001824 */
[----:B------:R-:W-:Y:S02]  /*2540*/  LOP3.LUT R13, R53, 0x1, RZ, 0xfc, !PT ;  /* 0x00000001350d7812 */ /* 0x000fe400078efcff */
[-C--:B------:R-:W-:Y:S02]  /*2550*/  IMNMX R52, R52, R31.reuse, PT ;  /* 0x0000001f34347217 */ /* 0x080fe40003800200 */
[----:B------:R-:W-:Y:S02]  /*2560*/  IMNMX R2, R12, R31, PT ;  /* 0x0000001f0c027217 */ /* 0x000fe40003800200 */
[----:B------:R-:W-:-:S02]  /*2570*/  ISETP.GE.AND P4, PT, R13, R52, PT ;  /* 0x000000340d00720c */ /* 0x000fc40003f86270 */
[----:B------:R-:W-:Y:S01]  /*2580*/  ISETP.GE.AND P2, PT, R13, R2, PT ;  /* 0x000000020d00720c */ /* 0x000fe20003f46270 */
[----:B-1----:R-:W-:Y:S01]  /*2590*/  HMMA.16816.F32 R32, R8, R48, R32 ;  /* 0x000000300820723c */ /* 0x002fe20000001820 */
[----:B------:R-:W1:Y:S01]  /*25a0*/  LDSM.16.M88.4 R12, [R140+0x3800] ;  /* 0x003800008c0c783b */ /* 0x000e620000000200 */
[----:B------:R-:W-:Y:S01]  /*25b0*/  ISETP.GE.AND P1, PT, R53, R52, PT ;  /* 0x000000343500720c */ /* 0x000fe20003f26270 */
[----:B------:R-:W-:-:S04]  /*25c0*/  DEPBAR.LE SB0, 0x0 ;  /* 0x000080000000791a */ /* 0x000fc80000000000 */
[C---:B------:R-:W-:Y:S01]  /*25d0*/  ISETP.GE.AND P5, PT, R53.reuse, R2, PT ;  /* 0x000000023500720c */ /* 0x040fe20003fa6270 */
[C---:B------:R-:W-:Y:S01]  /*25e0*/  HMMA.16816.F32 R24, R8.reuse, R50, R24 ;  /* 0x000000320818723c */ /* 0x040fe20000001818 */
[----:B------:R-:W-:Y:S02]  /*25f0*/  LOP3.LUT R31, R53, 0x9, RZ, 0xfc, !PT ;  /* 0x00000009351f7812 */ /* 0x000fe400078efcff */
[----:B------:R-:W-:Y:S02]  /*2600*/  FSEL R49, R40, -INF , !P1 ;  /* 0xff80000028317808 */ /* 0x000fe40004800000 */
[C---:B------:R-:W-:Y:S02]  /*2610*/  ISETP.GE.AND P3, PT, R29.reuse, R52, PT ;  /* 0x000000341d00720c */ /* 0x040fe40003f66270 */
[----:B------:R-:W-:Y:S01]  /*2620*/  ISETP.GE.AND P1, PT, R29, R2, PT ;  /* 0x000000021d00720c */ /* 0x000fe20003f26270 */
[----:B---3--:R-:W-:Y:S01]  /*2630*/  HMMA.16816.F32 R20, R8, R44, R20 ;  /* 0x0000002c0814723c */ /* 0x008fe20000001814 */
[----:B------:R-:W-:-:S02]  /*2640*/  FSEL R42, R42, -INF , !P5 ;  /* 0xff8000002a2a7808 */ /* 0x000fc40006800000 */
[----:B------:R-:W-:Y:S02]  /*2650*/  FSEL R41, R41, -INF , !P4 ;  /* 0xff80000029297808 */ /* 0x000fe40006000000 */
[----:B------:R-:W-:Y:S01]  /*2660*/  LOP3.LUT R29, R53, 0x10, RZ, 0xfc, !PT ;  /* 0x00000010351d7812 */ /* 0x000fe200078efcff */
[----:B------:R-:W-:Y:S01]  /*2670*/  BAR.SYNC.DEFER_BLOCKING 0x0 ;  /* 0x0000000000007b1d */ /* 0x000fe20000010000 */
[C---:B------:R-:W-:Y:S01]  /*2680*/  ISETP.GE.AND P5, PT, R31.reuse, R52, PT ;  /* 0x000000341f00720c */ /* 0x040fe20003fa6270 */
[----:B------:R-:W-:Y:S01]  /*2690*/  HMMA.16816.F32 R16, R8, R46, R16 ;  /* 0x0000002e0810723c */ /* 0x000fe20000001810 */
[----:B------:R-:W-:Y:S02]  /*26a0*/  ISETP.GE.AND P4, PT, R31, R2, PT ;  /* 0x000000021f00720c */ /* 0x000fe40003f86270 */
[----:B------:R-:W-:Y:S02]  /*26b0*/  FSEL R40, R43, -INF , !P2 ;  /* 0xff8000002b287808 */ /* 0x000fe40005000000 */
[----:B------:R-:W-:-:S02]  /*26c0*/  LOP3.LUT R31, R53, 0x11, RZ, 0xfc, !PT ;  /* 0x00000011351f7812 */ /* 0x000fc400078efcff */
[----:B------:R-:W-:Y:S02]  /*26d0*/  FSEL R43, R36, -INF , !P3 ;  /* 0xff800000242b7808 */ /* 0x000fe40005800000 */
[C---:B------:R-:W-:Y:S02]  /*26e0*/  ISETP.GE.AND P2, PT, R29.reuse, R52, PT ;  /* 0x000000341d00720c */ /* 0x040fe40003f46270 */
[----:B------:R-:W-:Y:S02]  /*26f0*/  ISETP.GE.AND P3, PT, R29, R2, PT ;  /* 0x000000021d00720c */ /* 0x000fe40003f66270 */
[----:B------:R-:W-:Y:S02]  /*2700*/  FSEL R30, R38, -INF , !P1 ;  /* 0xff800000261e7808 */ /* 0x000fe40004800000 */
[----:B------:R-:W-:Y:S02]  /*2710*/  FSEL R37, R37, -INF , !P5 ;  /* 0xff80000025257808 */ /* 0x000fe40006800000 */
[----:B------:R-:W-:Y:S01]  /*2720*/  LOP3.LUT R29, R53, 0x18, RZ, 0xfc, !PT ;  /* 0x00000018351d7812 */ /* 0x000fe200078efcff */
[----:B-1----:R-:W-:Y:S01]  /*2730*/  HMMA.16816.F32 R68, R8, R12, R68 ;  /* 0x0000000c0844723c */ /* 0x002fe20000001844 */
[----:B------:R-:W-:-:S02]  /*2740*/  ISETP.GE.AND P1, PT, R31, R52, PT ;  /* 0x000000341f00720c */ /* 0x000fc40003f26270 */
[----:B------:R-:W-:Y:S02]  /*2750*/  ISETP.GE.AND P5, PT, R31, R2, PT ;  /* 0x000000021f00720c */ /* 0x000fe40003fa6270 */
[----:B------:R-:W-:Y:S02]  /*2760*/  LOP3.LUT R31, R53, 0x19, RZ, 0xfc, !PT ;  /* 0x00000019351f7812 */ /* 0x000fe400078efcff */
[----:B------:R-:W-:Y:S01]  /*2770*/  FSEL R48, R39, -INF , !P4 ;  /* 0xff80000027307808 */ /* 0x000fe20006000000 */
[----:B------:R-:W-:Y:S01]  /*2780*/  HMMA.16816.F32 R64, R8, R14, R64 ;  /* 0x0000000e0840723c */ /* 0x000fe20000001840 */
[----:B------:R-:W-:Y:S02]  /*2790*/  FSEL R57, R32, -INF , !P2 ;  /* 0xff80000020397808 */ /* 0x000fe40005000000 */
[C---:B------:R-:W-:Y:S02]  /*27a0*/  ISETP.GE.AND P4, PT, R29.reuse, R52, PT ;  /* 0x000000341d00720c */ /* 0x040fe40003f86270 */
[----:B------:R-:W-:-:S02]  /*27b0*/  ISETP.GE.AND P2, PT, R29, R2, PT ;  /* 0x000000021d00720c */ /* 0x000fc40003f46270 */
[----:B------:R-:W-:Y:S02]  /*27c0*/  FSEL R34, R34, -INF , !P3 ;  /* 0xff80000022227808 */ /* 0x000fe40005800000 */
[----:B------:R-:W-:Y:S02]  /*27d0*/  LOP3.LUT R29, R53, 0x20, RZ, 0xfc, !PT ;  /* 0x00000020351d7812 */ /* 0x000fe400078efcff */
[----:B------:R-:W-:Y:S02]  /*27e0*/  FSEL R74, R35, -INF , !P5 ;  /* 0xff800000234a7808 */ /* 0x000fe40006800000 */
[----:B------:R-:W-:Y:S02]  /*27f0*/  ISETP.GE.AND P3, PT, R31, R52, PT ;  /* 0x000000341f00720c */ /* 0x000fe40003f66270 */
[----:B------:R-:W-:Y:S02]  /*2800*/  FSEL R33, R33, -INF , !P1 ;  /* 0xff80000021217808 */ /* 0x000fe40004800000 */
[----:B------:R-:W-:-:S02]  /*2810*/  LOP3.LUT R35, R53, 0x21, RZ, 0xfc, !PT ;  /* 0x0000002135237812 */ /* 0x000fc400078efcff */
[----:B------:R-:W-:Y:S02]  /*2820*/  ISETP.GE.AND P1, PT, R31, R2, PT ;  /* 0x000000021f00720c */ /* 0x000fe40003f26270 */
[----:B------:R-:W-:Y:S02]  /*2830*/  FSEL R31, R24, -INF , !P4 ;  /* 0xff800000181f7808 */ /* 0x000fe40006000000 */
[C---:B------:R-:W-:Y:S02]  /*2840*/  ISETP.GE.AND P5, PT, R29.reuse, R52, PT ;  /* 0x000000341d00720c */ /* 0x040fe40003fa6270 */
[----:B------:R-:W-:Y:S02]  /*2850*/  ISETP.GE.AND P4, PT, R29, R2, PT ;  /* 0x000000021d00720c */ /* 0x000fe40003f86270 */
[----:B------:R-:W-:Y:S02]  /*2860*/  FSEL R72, R26, -INF , !P2 ;  /* 0xff8000001a487808 */ /* 0x000fe40005000000 */
[----:B------:R-:W-:-:S02]  /*2870*/  ISETP.GE.AND P2, PT, R35, R52, PT ;  /* 0x000000342300720c */ /* 0x000fc40003f46270 */
[----:B------:R-:W-:Y:S02]  /*2880*/  FSEL R29, R25, -INF , !P3 ;  /* 0xff800000191d7808 */ /* 0x000fe40005800000 */
[C---:B------:R-:W-:Y:S02]  /*2890*/  LOP3.LUT R25, R53.reuse, 0x28, RZ, 0xfc, !PT ;  /* 0x0000002835197812 */ /* 0x040fe400078efcff */
[----:B------:R-:W-:Y:S02]  /*28a0*/  LOP3.LUT R13, R53, 0x29, RZ, 0xfc, !PT ;  /* 0x00000029350d7812 */ /* 0x000fe400078efcff */
[----:B------:R-:W-:Y:S02]  /*28b0*/  FSEL R12, R27, -INF , !P1 ;  /* 0xff8000001b0c7808 */ /* 0x000fe40004800000 */
[----:B------:R-:W-:Y:S02]  /*28c0*/  FSEL R112, R22, -INF , !P4 ;  /* 0xff80000016707808 */ /* 0x000fe40006000000 */
[----:B------:R-:W-:-:S02]  /*28d0*/  FSEL R27, R21, -INF , !P2 ;  /* 0xff800000151b7808 */ /* 0x000fc40005000000 */
[----:B------:R-:W-:Y:S02]  /*28e0*/  ISETP.GE.AND P3, PT, R35, R2, PT ;  /* 0x000000022300720c */ /* 0x000fe40003f66270 */
[-C--:B------:R-:W-:Y:S02]  /*28f0*/  ISETP.GE.AND P1, PT, R25, R52.reuse, PT ;  /* 0x000000341900720c */ /* 0x080fe40003f26270 */
[C---:B------:R-:W-:Y:S02]  /*2900*/  ISETP.GE.AND P4, PT, R13.reuse, R52, PT ;  /* 0x000000340d00720c */ /* 0x040fe40003f86270 */
[----:B------:R-:W-:Y:S02]  /*2910*/  ISETP.GE.AND P2, PT, R13, R2, PT ;  /* 0x000000020d00720c */ /* 0x000fe40003f46270 */
[C---:B------:R-:W-:Y:S02]  /*2920*/  LOP3.LUT R13, R53.reuse, 0x30, RZ, 0xfc, !PT ;  /* 0x00000030350d7812 */ /* 0x040fe400078efcff */
[----:B------:R-:W-:-:S02]  /*2930*/  LOP3.LUT R11, R53, 0x31, RZ, 0xfc, !PT ;  /* 0x00000031350b7812 */ /* 0x000fc400078efcff */
[----:B------:R-:W-:Y:S02]  /*2940*/  FSEL R109, R20, -INF , !P5 ;  /* 0xff800000146d7808 */ /* 0x000fe40006800000 */
[----:B------:R-:W-:Y:S02]  /*2950*/  FSEL R116, R23, -INF , !P3 ;  /* 0xff80000017747808 */ /* 0x000fe40005800000 */
[----:B------:R-:W-:Y:S02]  /*2960*/  FSEL R111, R16, -INF , !P1 ;  /* 0xff800000106f7808 */ /* 0x000fe40004800000 */
[----:B------:R-:W-:Y:S02]  /*2970*/  FSEL R24, R19, -INF , !P2 ;  /* 0xff80000013187808 */ /* 0x000fe40005000000 */
[----:B------:R-:W-:Y:S02]  /*2980*/  ISETP.GE.AND P5, PT, R25, R2, PT ;  /* 0x000000021900720c */ /* 0x000fe40003fa6270 */
[----:B------:R-:W-:-:S02]  /*2990*/  LOP3.LUT R9, R53, 0x38, RZ, 0xfc, !PT ;  /* 0x0000003835097812 */ /* 0x000fc400078efcff */
[-C--:B------:R-:W-:Y:S02]  /*29a0*/  ISETP.GE.AND P3, PT, R13, R52.reuse, PT ;  /* 0x000000340d00720c */ /* 0x080fe40003f66270 */
[----:B------:R-:W-:Y:S02]  /*29b0*/  ISETP.GE.AND P1, PT, R11, R52, PT ;  /* 0x000000340b00720c */ /* 0x000fe40003f26270 */
[----:B------:R-:W-:Y:S02]  /*29c0*/  ISETP.GE.AND P2, PT, R13, R2, PT ;  /* 0x000000020d00720c */ /* 0x000fe40003f46270 */
[----:B------:R-:W-:Y:S02]  /*29d0*/  LOP3.LUT R53, R53, 0x39, RZ, 0xfc, !PT ;  /* 0x0000003935357812 */ /* 0x000fe400078efcff */
[----:B------:R-:W-:Y:S02]  /*29e0*/  FSEL R26, R18, -INF , !P5 ;  /* 0xff800000121a7808 */ /* 0x000fe40006800000 */
[----:B------:R-:W-:-:S02]  /*29f0*/  FSEL R25, R17, -INF , !P4 ;  /* 0xff80000011197808 */ /* 0x000fc40006000000 */
[----:B------:R-:W-:Y:S02]  /*2a00*/  FSEL R125, R68, -INF , !P3 ;  /* 0xff800000447d7808 */ /* 0x000fe40005800000 */
[----:B------:R-:W-:Y:S02]  /*2a10*/  FSEL R122, R70, -INF , !P2 ;  /* 0xff800000467a7808 */ /* 0x000fe40005000000 */
[----:B------:R-:W-:Y:S02]  /*2a20*/  FSEL R121, R69, -INF , !P1 ;  /* 0xff80000045797808 */ /* 0x000fe40004800000 */
[-C--:B------:R-:W-:Y:S02]  /*2a30*/  ISETP.GE.AND P5, PT, R9, R52.reuse, PT ;  /* 0x000000340900720c */ /* 0x080fe40003fa6270 */
[----:B------:R-:W-:Y:S02]  /*2a40*/  ISETP.GE.AND P4, PT, R53, R52, PT ;  /* 0x000000343500720c */ /* 0x000fe40003f86270 */
        /* <DEDUP_REMOVED lines=67> */
.L_x_6439:
[----:B------:R-:W-:-:S04]  /*2e80*/  ULEA UR6, -UR6, URZ, 0x6 ;  /* 0x0000003f06067291 */ /* 0x000fc8000f8e313f */
[----:B------:R-:W-:Y:S02]  /*2e90*/  USHF.R.S32.HI UR4, URZ, 0x1f, UR6 ;  /* 0x0000001f3f047899 */ /* 0x000fe40008011406 */
[----:B------:R-:W-:-:S04]  /*2ea0*/  MOV R8, UR6 ;  /* 0x0000000600087c02 */ /* 0x000fc80008000f00 */
[----:B------:R-:W-:Y:S02]  /*2eb0*/  MOV R4, UR4 ;  /* 0x0000000400047c02 */ /* 0x000fe40008000f00 */
.L_x_6440:
        /* <DEDUP_REMOVED lines=20> */
.L_x_6438:
        /* <DEDUP_REMOVED lines=49> */
[----:B-1----:R-:W-:-:S02]  /*3310*/  FMNMX.FTZ R100, R7, R100, !PT ;  /* 0x0000006407647209 */ /* 0x002fc40007810000 */
        /* <DEDUP_REMOVED lines=18> */
[----:B------:R-:W2:Y:S01]  /*3440*/  MUFU.EX2 R102, R102 ;  /* 0x0000006600667308 */ /* 0x000ea20000000800 */
        /* <DEDUP_REMOVED lines=8> */
[----:B------:R-:W-:Y:S01]  /*34d0*/  FFMA.FTZ R0, R12, c[0x0][0x23c], -R117 ;  /* 0x00008f000c007a23 */ /* 0x000fe20000010875 */
[----:B------:R-:W3:Y:S01]  /*34e0*/  MUFU.EX2 R32, R32 ;  /* 0x0000002000207308 */ /* 0x000ee20000000800 */
[----:B--2---:R-:W-:Y:S01]  /*34f0*/  F2FP.PACK_AB R84, R102, R105 ;  /* 0x000000696654723e */ /* 0x004fe200000000ff */
[----:B------:R-:W2:Y:S01]  /*3500*/  LDSM.16.MT88.4 R12, [R144+0x8800] ;  /* 0x00880000900c783b */ /* 0x000ea20000004200 */
[--C-:B------:R-:W-:Y:S02]  /*3510*/  FFMA.FTZ R108, R109, c[0x0][0x23c], -R124.reuse ;  /* 0x00008f006d6c7a23 */ /* 0x100fe4000001087c */
[----:B------:R-:W-:-:S02]  /*3520*/  FFMA.FTZ R110, R111, c[0x0][0x23c], -R124 ;  /* 0x00008f006f6e7a23 */ /* 0x000fc4000001087c */
[--C-:B------:R-:W-:Y:S01]  /*3530*/  FFMA.FTZ R113, R116, c[0x0][0x23c], -R117.reuse ;  /* 0x00008f0074717a23 */ /* 0x100fe20000010875 */
        /* <DEDUP_REMOVED lines=8> */
[----:B------:R-:W-:Y:S01]  /*35c0*/  LDSM.16.MT88.4 R24, [R146+0xb000] ;  /* 0x00b000009218783b */ /* 0x000fe20000004200 */
[--C-:B------:R-:W-:Y:S02]  /*35d0*/  FFMA.FTZ R126, R121, c[0x0][0x23c], -R124.reuse ;  /* 0x00008f00797e7a23 */ /* 0x100fe4000001087c */
[--C-:B------:R-:W-:Y:S01]  /*35e0*/  FFMA.FTZ R125, R125, c[0x0][0x23c], -R124.reuse ;  /* 0x00008f007d7d7a23 */ /* 0x100fe2000001087c */
        /* <DEDUP_REMOVED lines=8> */
[----:B------:R-:W-:Y:S02]  /*3670*/  FFMA.FTZ R169, R114, c[0x0][0x23c], -R117 ;  /* 0x00008f0072a97a23 */ /* 0x000fe40000010875 */
[----:B------:R-:W-:Y:S02]  /*3680*/  FADD.FTZ R102, R105, R102 ;  /* 0x0000006669667221 */ /* 0x000fe40000010000 */
[----:B------:R-:W-:Y:S01]  /*3690*/  MUFU.EX2 R101, R101 ;  /* 0x0000006500657308 */ /* 0x000fe20000000800 */
[----:B------:R-:W-:Y:S02]  /*36a0*/  FADD.FTZ R107, R107, R106 ;  /* 0x0000006a6b6b7221 */ /* 0x000fe40000010000 */
[----:B------:R-:W-:-:S04]  /*36b0*/  FADD.FTZ R103, R103, R102 ;  /* 0x0000006667677221 */ /* 0x000fc80000010000 */
[----:B------:R-:W-:Y:S01]  /*36c0*/  FADD.FTZ R32, R32, R103 ;  /* 0x0000006720207221 */ /* 0x000fe20000010000 */
[----:B---3--:R-:W-:Y:S01]  /*36d0*/  F2FP.PACK_AB R87, R35, R104 ;  /* 0x000000682357723e */ /* 0x008fe200000000ff */
[----:B------:R-:W3:Y:S01]  /*36e0*/  MUFU.EX2 R30, R30 ;  /* 0x0000001e001e7308 */ /* 0x000ee20000000800 */
        /* <DEDUP_REMOVED lines=75> */
[----:B------:R-:W2:Y:S06]  /*3ba0*/  LDSM.16.MT88.4 R12, [R144+0x9000] ;  /* 0x00900000900c783b */ /* 0x000eac0000004200 */
        /* <DEDUP_REMOVED lines=27> */
[C---:B------:R-:W-:Y:S08]  /*3d60*/  HMMA.16816.F32 R72, R4.reuse, R24, R72 ;  /* 0x000000180448723c */ /* 0x040ff00000001848 */
[C---:B------:R-:W-:Y:S01]  /*3d70*/  HMMA.16816.F32 R92, R4.reuse, R26, R92 ;  /* 0x0000001a045c723c */ /* 0x040fe2000000185c */
[----:B------:R-:W5:Y:S07]  /*3d80*/  LDSM.16.MT88.4 R24, [R145+0x9800] ;  /* 0x009800009118783b */ /* 0x000f6e0000004200 */
[C---:B-1----:R-:W-:Y:S08]  /*3d90*/  HMMA.16816.F32 R76, R4.reuse, R20, R76 ;  /* 0x00000014044c723c */ /* 0x042ff0000000184c */
[C---:B------:R-:W-:Y:S01]  /*3da0*/  HMMA.16816.F32 R80, R4.reuse, R22, R80 ;  /* 0x000000160450723c */ /* 0x040fe20000001850 */
[----:B------:R-:W1:Y:S07]  /*3db0*/  LDSM.16.MT88.4 R20, [R144+0x9800] ;  /* 0x009800009014783b */ /* 0x000e6e0000004200 */
[C---:B----4-:R-:W-:Y:S08]  /*3dc0*/  HMMA.16816.F32 R88, R4.reuse, R16, R88 ;  /* 0x000000100458723c */ /* 0x050ff00000001858 */
        /* <DEDUP_REMOVED lines=21> */
[C---:B------:R-:W-:Y:S08]  /*3f20*/  HMMA.16816.F32 R52, R4.reuse, R26, R52 ;  /* 0x0000001a0434723c */ /* 0x040ff00000001834 */
[C---:B-1----:R-:W-:Y:S08]  /*3f30*/  HMMA.16816.F32 R56, R4.reuse, R20, R56 ;  /* 0x000000140438723c */ /* 0x042ff00000001838 */
[C---:B--2---:R-:W-:Y:S08]  /*3f40*/  HMMA.16816.F32 R64, R4.reuse, R8, R64 ;  /* 0x000000080440723c */ /* 0x044ff00000001840 */
[C---:B------:R-:W-:Y:S01]  /*3f50*/  HMMA.16816.F32 R68, R4.reuse, R10, R68 ;  /* 0x0000000a0444723c */ /* 0x040fe20000001844 */
[----:B------:R-:W1:Y:S07]  /*3f60*/  LDSM.16.MT88.4 R8, [R144+0xb800] ;  /* 0x00b800009008783b */ /* 0x000e6e0000004200 */
[C---:B------:R-:W-:Y:S08]  /*3f70*/  HMMA.16816.F32 R60, R4.reuse, R22, R60 ;  /* 0x00000016043c723c */ /* 0x040ff0000000183c */
[C---:B------:R-:W-:Y:S08]  /*3f80*/  HMMA.16816.F32 R72, R4.reuse, R16, R72 ;  /* 0x000000100448723c */ /* 0x040ff00000001848 */
[C---:B------:R-:W-:Y:S08]  /*3f90*/  HMMA.16816.F32 R92, R4.reuse, R18, R92 ;  /* 0x00000012045c723c */ /* 0x040ff0000000185c */
[C---:B---3--:R-:W-:Y:S08]  /*3fa0*/  HMMA.16816.F32 R76, R4.reuse, R12, R76 ;  /* 0x0000000c044c723c */ /* 0x048ff0000000184c */
        /* <DEDUP_REMOVED lines=12> */
.L_x_6445:
        /* <DEDUP_REMOVED lines=64> */
.L_x_6442:
        /* <DEDUP_REMOVED lines=15> */
[----:B------:R-:W-:Y:S01]  /*4560*/  ISETP.GT.AND P0, PT, R168, R155, PT ;  /* 0x0000009ba800720c */ /* 0x000fe20003f04270 */
        /* <DEDUP_REMOVED lines=12> */
[----:B------:R-:W1:Y:S01]  /*4630*/  LDSM.16.M88.4 R132, [R143] ;  /* 0x000000008f84783b */ /* 0x000e620000000200 */
[C---:B--2---:R-:W-:Y:S08]  /*4640*/  HMMA.16816.F32 R4, R104.reuse, R108, RZ ;  /* 0x0000006c6804723c */ /* 0x044ff000000018ff */
[C---:B------:R-:W-:Y:S01]  /*4650*/  HMMA.16816.F32 R8, R104.reuse, R110, RZ ;  /* 0x0000006e6808723c */ /* 0x040fe200000018ff */
[----:B------:R-:W2:Y:S07]  /*4660*/  LDSM.16.M88.4 R108, [R142] ;  /* 0x000000008e6c783b */ /* 0x000eae0000000200 */
[C---:B---3--:R-:W-:Y:S08]  /*4670*/  HMMA.16816.F32 R12, R104.reuse, R112, RZ ;  /* 0x00000070680c723c */ /* 0x048ff000000018ff */
[C---:B------:R-:W-:Y:S01]  /*4680*/  HMMA.16816.F32 R16, R104.reuse, R114, RZ ;  /* 0x000000726810723c */ /* 0x040fe200000018ff */
[----:B------:R-:W3:Y:S07]  /*4690*/  LDSM.16.M88.4 R112, [R141] ;  /* 0x000000008d70783b */ /* 0x000eee0000000200 */
[C---:B----4-:R-:W-:Y:S08]  /*46a0*/  HMMA.16816.F32 R20, R104.reuse, R116, RZ ;  /* 0x000000746814723c */ /* 0x050ff000000018ff */
[C---:B------:R-:W-:Y:S01]  /*46b0*/  HMMA.16816.F32 R24, R104.reuse, R118, RZ ;  /* 0x000000766818723c */ /* 0x040fe200000018ff */
[----:B------:R-:W-:Y:S07]  /*46c0*/  LDSM.16.M88.4 R116, [R149] ;  /* 0x000000009574783b */ /* 0x000fee0000000200 */
[C---:B-----5:R-:W-:Y:S08]  /*46d0*/  HMMA.16816.F32 R28, R104.reuse, R120, RZ ;  /* 0x00000078681c723c */ /* 0x060ff000000018ff */
[----:B------:R-:W-:Y:S01]  /*46e0*/  HMMA.16816.F32 R32, R104, R122, RZ ;  /* 0x0000007a6820723c */ /* 0x000fe200000018ff */
[----:B------:R-:W4:Y:S04]  /*46f0*/  LDSM.16.M88.4 R104, [R150] ;  /* 0x000000009668783b */ /* 0x000f280000000200 */
[----:B------:R-:W5:Y:S03]  /*4700*/  LDSM.16.M88.4 R120, [R149+0x800] ;  /* 0x000800009578783b */ /* 0x000f660000000200 */
[C---:B-1----:R-:W-:Y:S08]  /*4710*/  HMMA.16816.F32 R4, R124.reuse, R128, R4 ;  /* 0x000000807c04723c */ /* 0x042ff00000001804 */
[C---:B------:R-:W-:Y:S01]  /*4720*/  HMMA.16816.F32 R8, R124.reuse, R130, R8 ;  /* 0x000000827c08723c */ /* 0x040fe20000001808 */
[----:B------:R-:W1:Y:S07]  /*4730*/  LDSM.16.M88.4 R128, [R149+0x1000] ;  /* 0x001000009580783b */ /* 0x000e6e0000000200 */
[C---:B------:R-:W-:Y:S08]  /*4740*/  HMMA.16816.F32 R12, R124.reuse, R132, R12 ;  /* 0x000000847c0c723c */ /* 0x040ff0000000180c */
[C---:B------:R-:W-:Y:S08]  /*4750*/  HMMA.16816.F32 R16, R124.reuse, R134, R16 ;  /* 0x000000867c10723c */ /* 0x040ff00000001810 */
[C---:B--2---:R-:W-:Y:S08]  /*4760*/  HMMA.16816.F32 R20, R124.reuse, R108, R20 ;  /* 0x0000006c7c14723c */ /* 0x044ff00000001814 */
[C---:B------:R-:W-:Y:S01]  /*4770*/  HMMA.16816.F32 R24, R124.reuse, R110, R24 ;  /* 0x0000006e7c18723c */ /* 0x040fe20000001818 */
[----:B------:R-:W2:Y:S07]  /*4780*/  LDSM.16.M88.4 R108, [R149+0x1800] ;  /* 0x00180000956c783b */ /* 0x000eae0000000200 */
[C---:B---3--:R-:W-:Y:S08]  /*4790*/  HMMA.16816.F32 R28, R124.reuse, R112, R28 ;  /* 0x000000707c1c723c */ /* 0x048ff0000000181c */
[----:B------:R-:W-:Y:S01]  /*47a0*/  HMMA.16816.F32 R32, R124, R114, R32 ;  /* 0x000000727c20723c */ /* 0x000fe20000001820 */
[----:B------:R-:W-:Y:S04]  /*47b0*/  LDSM.16.M88.4 R112, [R148] ;  /* 0x000000009470783b */ /* 0x000fe80000000200 */
[----:B------:R-:W-:Y:S03]  /*47c0*/  LDSM.16.M88.4 R124, [R140+0x800] ;  /* 0x000800008c7c783b */ /* 0x000fe60000000200 */
[C---:B----4-:R-:W-:Y:S08]  /*47d0*/  HMMA.16816.F32 R4, R104.reuse, R116, R4 ;  /* 0x000000746804723c */ /* 0x050ff00000001804 */
[C---:B------:R-:W-:Y:S01]  /*47e0*/  HMMA.16816.F32 R8, R104.reuse, R118, R8 ;  /* 0x000000766808723c */ /* 0x040fe20000001808 */
[----:B------:R-:W3:Y:S07]  /*47f0*/  LDSM.16.M88.4 R116, [R140] ;  /* 0x000000008c74783b */ /* 0x000eee0000000200 */
[C---:B-----5:R-:W-:Y:S08]  /*4800*/  HMMA.16816.F32 R12, R104.reuse, R120, R12 ;  /* 0x00000078680c723c */ /* 0x060ff0000000180c */
[C---:B------:R-:W-:Y:S01]  /*4810*/  HMMA.16816.F32 R16, R104.reuse, R122, R16 ;  /* 0x0000007a6810723c */ /* 0x040fe20000001810 */
[----:B------:R-:W4:Y:S07]  /*4820*/  LDSM.16.M88.4 R120, [R140+0x1000] ;  /* 0x001000008c78783b */ /* 0x000f2e0000000200 */
[C---:B-1----:R-:W-:Y:S08]  /*4830*/  HMMA.16816.F32 R20, R104.reuse, R128, R20 ;  /* 0x000000806814723c */ /* 0x042ff00000001814 */
[C---:B------:R-:W-:Y:S01]  /*4840*/  HMMA.16816.F32 R24, R104.reuse, R130, R24 ;  /* 0x000000826818723c */ /* 0x040fe20000001818 */
[----:B------:R-:W1:Y:S07]  /*4850*/  LDSM.16.M88.4 R128, [R140+0x1800] ;  /* 0x001800008c80783b */ /* 0x000e6e0000000200 */
        /* <DEDUP_REMOVED lines=15> */
[----:B------:R-:W-:Y:S04]  /*4950*/  LDSM.16.M88.4 R112, [R139] ;  /* 0x000000008b70783b */ /* 0x000fe80000000200 */
[----:B------:R-:W-:Y:S03]  /*4960*/  LDSM.16.M88.4 R128, [R137] ;  /* 0x000000008980783b */ /* 0x000fe60000000200 */
[C---:B--2---:R-:W-:Y:S08]  /*4970*/  HMMA.16816.F32 R4, R104.reuse, R108, R4 ;  /* 0x0000006c6804723c */ /* 0x044ff00000001804 */
[C---:B------:R-:W-:Y:S01]  /*4980*/  HMMA.16816.F32 R8, R104.reuse, R110, R8 ;  /* 0x0000006e6808723c */ /* 0x040fe20000001808 */
[----:B------:R-:W1:Y:S07]  /*4990*/  LDSM.16.M88.4 R108, [R152+0x2000] ;  /* 0x00200000986c783b */ /* 0x000e6e0000000200 */
[C---:B---3--:R-:W-:Y:S08]  /*49a0*/  HMMA.16816.F32 R12, R104.reuse, R116, R12 ;  /* 0x00000074680c723c */ /* 0x048ff0000000180c */
[C---:B------:R-:W-:Y:S01]  /*49b0*/  HMMA.16816.F32 R16, R104.reuse, R118, R16 ;  /* 0x000000766810723c */ /* 0x040fe20000001810 */
[----:B------:R-:W2:Y:S07]  /*49c0*/  LDSM.16.M88.4 R116, [R138] ;  /* 0x000000008a74783b */ /* 0x000eae0000000200 */
[C---:B-----5:R-:W-:Y:S08]  /*49d0*/  HMMA.16816.F32 R20, R104.reuse, R124, R20 ;  /* 0x0000007c6814723c */ /* 0x060ff00000001814 */
[C---:B------:R-:W-:Y:S01]  /*49e0*/  HMMA.16816.F32 R24, R104.reuse, R126, R24 ;  /* 0x0000007e6818723c */ /* 0x040fe20000001818 */
[----:B------:R-:W3:Y:S07]  /*49f0*/  LDSM.16.M88.4 R124, [R136] ;  /* 0x00000000887c783b */ /* 0x000eee0000000200 */
[C---:B----4-:R-:W-:Y:S08]  /*4a00*/  HMMA.16816.F32 R28, R104.reuse, R120, R28 ;  /* 0x00000078681c723c */ /* 0x050ff0000000181c */
        /* <DEDUP_REMOVED lines=24> */
[----:B------:R-:W3:Y:S01]  /*4b90*/  LDSM.16.M88.4 R120, [R140+0x3000] ;  /* 0x003000008c78783b */ /* 0x000ee20000000200 */
[----:B------:R-:W-:Y:S04]  /*4ba0*/  DEPBAR.LE SB0, 0x0 ;  /* 0x000080000000791a */ /* 0x000fe80000000000 */
[----:B------:R-:W-:Y:S02]  /*4bb0*/  BAR.SYNC.DEFER_BLOCKING 0x0 ;  /* 0x0000000000007b1d */ /* 0x000fe40000010000 */
[C---:B----4-:R-:W-:Y:S08]  /*4bc0*/  HMMA.16816.F32 R28, R104.reuse, R128, R28 ;  /* 0x00000080681c723c */ /* 0x050ff0000000181c */
[----:B------:R-:W-:Y:S08]  /*4bd0*/  HMMA.16816.F32 R32, R104, R130, R32 ;  /* 0x000000826820723c */ /* 0x000ff00000001820 */
[C---:B-1----:R-:W-:Y:S08]  /*4be0*/  HMMA.16816.F32 R4, R108.reuse, R112, R4 ;  /* 0x000000706c04723c */ /* 0x042ff00000001804 */
[C---:B------:R-:W-:Y:S08]  /*4bf0*/  HMMA.16816.F32 R8, R108.reuse, R114, R8 ;  /* 0x000000726c08723c */ /* 0x040ff00000001808 */
[C---:B--2---:R-:W-:Y:S08]  /*4c00*/  HMMA.16816.F32 R12, R108.reuse, R116, R12 ;  /* 0x000000746c0c723c */ /* 0x044ff0000000180c */
[C---:B------:R-:W-:Y:S08]  /*4c10*/  HMMA.16816.F32 R16, R108.reuse, R118, R16 ;  /* 0x000000766c10723c */ /* 0x040ff00000001810 */
[C---:B---3--:R-:W-:Y:S08]  /*4c20*/  HMMA.16816.F32 R20, R108.reuse, R120, R20 ;  /* 0x000000786c14723c */ /* 0x048ff00000001814 */
[C---:B------:R-:W-:Y:S08]  /*4c30*/  HMMA.16816.F32 R24, R108.reuse, R122, R24 ;  /* 0x0000007a6c18723c */ /* 0x040ff00000001818 */
[C---:B------:R-:W-:Y:S08]  /*4c40*/  HMMA.16816.F32 R28, R108.reuse, R124, R28 ;  /* 0x0000007c6c1c723c */ /* 0x040ff0000000181c */
        /* <DEDUP_REMOVED lines=67> */
.L_x_6444:
        /* <DEDUP_REMOVED lines=20> */
.L_x_6443:
        /* <DEDUP_REMOVED lines=330> */
.L_x_6441:
        /* <DEDUP_REMOVED lines=15> */
[CC--:B------:R-:W-:Y:S02]  /*6750*/  LEA.HI R2, R11.reuse, R4.reuse, RZ, 0x5 ;  /* 0x000000040b027211 */ /* 0x0c0fe400078f28ff */
[----:B------:R-:W-:Y:S02]  /*6760*/  SHF.R.S32.HI R12, RZ, 0x2, R13 ;  /* 0x00000002ff0c7819 */ /* 0x000fe4000001140d */
[----:B------:R-:W-:Y:S02]  /*6770*/  LEA.HI R11, R11, R4, RZ, 0x4 ;  /* 0x000000040b0b7211 */ /* 0x000fe400078f20ff */
[----:B------:R-:W-:Y:S02]  /*6780*/  SHF.R.S32.HI R10, RZ, 0x5, R2 ;  /* 0x00000005ff0a7819 */ /* 0x000fe40000011402 */
[----:B------:R-:W-:Y:S01]  /*6790*/  SHF.R.S32.HI R11, RZ, 0x4, R11 ;  /* 0x00000004ff0b7819 */ /* 0x000fe2000001140b */
[----:B-1----:R-:W-:Y:S01]  /*67a0*/  FADD.FTZ R6, R7, R6 ;  /* 0x0000000607067221 */ /* 0x002fe20000010000 */
[----:B------:R-:W-:-:S02]  /*67b0*/  SHF.R.S32.HI R7, RZ, 0x1f, R13 ;  /* 0x0000001fff077819 */ /* 0x000fc4000001140d */
[----:B------:R-:W-:Y:S01]  /*67c0*/  LOP3.LUT R13, R13, 0x1ffffffc, RZ, 0xc0, !PT ;  /* 0x1ffffffc0d0d7812 */ /* 0x000fe200078ec0ff */
[----:B--2---:R-:W-:Y:S01]  /*67d0*/  FADD.FTZ R5, R0, R5 ;  /* 0x0000000500057221 */ /* 0x004fe20000010000 */
[----:B------:R-:W-:Y:S02]  /*67e0*/  FSETP.NE.FTZ.AND P4, PT, R6, RZ, PT ;  /* 0x000000ff0600720b */ /* 0x000fe40003f95000 */
[----:B----4-:R-:W-:Y:S02]  /*67f0*/  SHF.R.S32.HI R0, RZ, 0x1f, R15 ;  /* 0x0000001fff007819 */ /* 0x010fe4000001140f */
[----:B------:R-:W-:Y:S02]  /*6800*/  FSETP.NE.FTZ.AND P3, PT, R5, RZ, PT ;  /* 0x000000ff0500720b */ /* 0x000fe40003f75000 */
[----:B------:R-:W-:Y:S02]  /*6810*/  LEA.HI R7, R7, R12, RZ, 0x3 ;  /* 0x0000000c07077211 */ /* 0x000fe400078f18ff */
[----:B------:R-:W-:-:S02]  /*6820*/  LEA.HI R0, R0, R15, RZ, 0x4 ;  /* 0x0000000f00007211 */ /* 0x000fc400078f20ff */
[----:B------:R-:W-:Y:S02]  /*6830*/  LOP3.LUT R7, R7, 0xfffffff8, RZ, 0xc0, !PT ;  /* 0xfffffff807077812 */ /* 0x000fe400078ec0ff */
[----:B------:R-:W-:Y:S01]  /*6840*/  LOP3.LUT R0, R0, 0xfffffff0, RZ, 0xc0, !PT ;  /* 0xfffffff000007812 */ /* 0x000fe200078ec0ff */
[----:B------:R-:W1:Y:S01]  /*6850*/  @P4 MUFU.RCP R9, R6 ;  /* 0x0000000600094308 */ /* 0x000e620000001000 */
[----:B------:R-:W-:Y:S02]  /*6860*/  IADD3 R13, -R13, R4, RZ ;  /* 0x000000040d0d7210 */ /* 0x000fe40007ffe1ff */
[----:B------:R-:W-:Y:S02]  /*6870*/  IADD3 R7, R12, -R7, RZ ;  /* 0x800000070c077210 */ /* 0x000fe40007ffe0ff */
[----:B------:R-:W-:Y:S02]  /*6880*/  IADD3 R0, -R0, R15, RZ ;  /* 0x0000000f00007210 */ /* 0x000fe40007ffe1ff */
[----:B------:R-:W-:Y:S01]  /*6890*/  LEA R10, R10, R13, 0x9 ;  /* 0x0000000d0a0a7211 */ /* 0x000fe200078e48ff */
[----:B------:R-:W2:Y:S01]  /*68a0*/  @P3 MUFU.RCP R8, R5 ;  /* 0x0000000500083308 */ /* 0x000ea20000001000 */
[----:B------:R-:W-:-:S02]  /*68b0*/  LOP3.LUT R13, R7, 0x1, RZ, 0xc0, !PT ;  /* 0x00000001070d7812 */ /* 0x000fc400078ec0ff */
        /* <DEDUP_REMOVED lines=9> */
[----:B------:R-:W-:Y:S01]  /*6950*/  FMUL.FTZ R37, R9, R37 ;  /* 0x0000002509257220 */ /* 0x000fe20000410000 */
[----:B------:R-:W-:Y:S01]  /*6960*/  LOP3.LUT R15, R15, 0x1c0, RZ, 0xc0, !PT ;  /* 0x000001c00f0f7812 */ /* 0x000fe200078ec0ff */
[C---:B------:R-:W-:Y:S01]  /*6970*/  FMUL.FTZ R40, R9.reuse, R40 ;  /* 0x0000002809287220 */ /* 0x040fe20000410000 */
[----:B------:R-:W-:Y:S01]  /*6980*/  LOP3.LUT R13, R12, 0x38, R13, 0xf8, !PT ;  /* 0x000000380c0d7812 */ /* 0x000fe200078ef80d */
[----:B------:R-:W-:Y:S01]  /*6990*/  FMUL.FTZ R41, R9, R41 ;  /* 0x0000002909297220 */ /* 0x000fe20000410000 */
[----:B------:R-:W-:Y:S01]  /*69a0*/  LEA.HI R15, R15, R15, RZ, 0x1d ;  /* 0x0000000f0f0f7211 */ /* 0x000fe200078fe8ff */
[C---:B------:R-:W-:Y:S01]  /*69b0*/  FMUL.FTZ R44, R9.reuse, R44 ;  /* 0x0000002c092c7220 */ /* 0x040fe20000410000 */
[----:B------:R-:W-:Y:S01]  /*69c0*/  SHF.R.U32.HI R12, RZ, 0x3, R12 ;  /* 0x00000003ff0c7819 */ /* 0x000fe2000001160c */
[C---:B------:R-:W-:Y:S01]  /*69d0*/  FMUL.FTZ R45, R9.reuse, R45 ;  /* 0x0000002d092d7220 */ /* 0x040fe20000410000 */
        /* <DEDUP_REMOVED lines=70> */
[----:B------:R-:W-:-:S04]  /*6e40*/  SHF.L.U32 R8, R10, 0x2, RZ ;  /* 0x000000020a087819 */ /* 0x000fc800000006ff */
        /* <DEDUP_REMOVED lines=32> */
[----:B------:R-:W5:Y:S04]  /*7050*/  S2R R8, SR_CTAID.Z ;  /* 0x0000000000087919 */ /* 0x000f680000002700 */
[----:B------:R-:W1:Y:S04]  /*7060*/  S2R R9, SR_CTAID.Y ;  /* 0x0000000000097919 */ /* 0x000e680000002600 */
[----:B------:R-:W-:Y:S04]  /*7070*/  STS.64 [R17+0x4000], R80 ;  /* 0x0040005011007388 */ /* 0x000fe80000000a00 */
[----:B------:R-:W-:Y:S04]  /*7080*/  STS.64 [R17+0x4800], R82 ;  /* 0x0048005211007388 */ /* 0x000fe80000000a00 */
[----:B------:R-:W-:Y:S01]  /*7090*/  STS.64 [R18+0x4000], R88 ;  /* 0x0040005812007388 */ /* 0x000fe20000000a00 */
[----:B--2---:R-:W-:-:S03]  /*70a0*/  IADD3 R77, -R160, RZ, RZ ;  /* 0x000000ffa04d7210 */ /* 0x004fc60007ffe1ff */
[----:B------:R-:W-:Y:S01]  /*70b0*/  STS.64 [R18+0x4800], R90 ;  /* 0x0048005a12007388 */ /* 0x000fe20000000a00 */
[----:B----4-:R-:W-:-:S03]  /*70c0*/  LOP3.LUT R79, R2, 0xffffffe0, RZ, 0xc0, !PT ;  /* 0xffffffe0024f7812 */ /* 0x010fc600078ec0ff */
[----:B------:R-:W-:Y:S01]  /*70d0*/  STS.64 [R15+0x4000], R84 ;  /* 0x004000540f007388 */ /* 0x000fe20000000a00 */
[----:B-----5:R-:W-:Y:S01]  /*70e0*/  IMAD R8, R77, c[0x0][0x1c0], R8 ;  /* 0x000070004d087a24 */ /* 0x020fe200078e0208 */
[----:B------:R-:W-:Y:S02]  /*70f0*/  MOV R2, 0xff800000 ;  /* 0xff80000000027802 */ /* 0x000fe40000000f00 */
[----:B------:R-:W-:Y:S01]  /*7100*/  STS.64 [R15+0x4800], R86 ;  /* 0x004800560f007388 */ /* 0x000fe20000000a00 */
[----:B------:R-:W-:Y:S01]  /*7110*/  IADD3 R79, -R79, R4, RZ ;  /* 0x000000044f4f7210 */ /* 0x000fe20007ffe1ff */
[----:B-1----:R-:W-:Y:S01]  /*7120*/  IMAD R9, R9, c[0x0][0x210], R160 ;  /* 0x0000840009097a24 */ /* 0x002fe200078e02a0 */
[----:B------:R-:W-:Y:S01]  /*7130*/  MOV R4, 0xff800000 ;  /* 0xff80000000047802 */ /* 0x000fe20000000f00 */
[----:B------:R-:W-:Y:S01]  /*7140*/  BAR.SYNC.DEFER_BLOCKING 0x0 ;  /* 0x0000000000007b1d */ /* 0x000fe20000010000 */
[----:B------:R-:W-:Y:S01]  /*7150*/  LOP3.LUT P0, RZ, R79, 0x3, RZ, 0xc0, !PT ;  /* 0x000000034fff7812 */ /* 0x000fe2000780c0ff */
[----:B------:R-:W-:-:S02]  /*7160*/  IMAD R8, R9, c[0x0][0x1c0], R8 ;  /* 0x0000700009087a24 */ /* 0x000fc400078e0208 */
[----:B------:R-:W-:Y:S02]  /*7170*/  @P4 FMUL.FTZ R9, R6, 0.69314718246459960938 ;  /* 0x3f31721806094820 */ /* 0x000fe40000410000 */
[----:B------:R-:W1:Y:S01]  /*7180*/  S2R R10, SR_CTAID.X ;  /* 0x00000000000a7919 */ /* 0x000e620000002500 */
[----:B---3--:R-:W-:Y:S02]  /*7190*/  @P3 FMUL.FTZ R6, R5, 0.69314718246459960938 ;  /* 0x3f31721805063820 */ /* 0x008fe40000410000 */
[----:B------:R-:W-:Y:S02]  /*71a0*/  @P4 FFMA.FTZ R2, R100, c[0x0][0x238], R9 ;  /* 0x00008e0064024a23 */ /* 0x000fe40000010009 */
[----:B------:R-:W-:Y:S01]  /*71b0*/  @P3 FFMA.FTZ R4, R3, c[0x0][0x238], R6 ;  /* 0x00008e0003043a23 */ /* 0x000fe20000010006 */
[----:B------:R-:W2:Y:S04]  /*71c0*/  LDS.128 R68, [R7.X4] ;  /* 0x0000000007447984 */ /* 0x000ea80000004c00 */
        /* <DEDUP_REMOVED lines=10> */
[----:B------:R-:W2:Y:S04]  /*7270*/  LDS.128 R24, [R7.X4+0x5800] ;  /* 0x0058000007187984 */ /* 0x000ea80000004c00 */
[----:B------:R-:W2:Y:S04]  /*7280*/  LDS.128 R20, [R7.X4+0x6000] ;  /* 0x0060000007147984 */ /* 0x000ea80000004c00 */
[----:B------:R-:W2:Y:S04]  /*7290*/  LDS.128 R16, [R7.X4+0x6800] ;  /* 0x0068000007107984 */ /* 0x000ea80000004c00 */
[----:B------:R-:W2:Y:S04]  /*72a0*/  LDS.128 R12, [R7.X4+0x7000] ;  /* 0x00700000070c7984 */ /* 0x000ea80000004c00 */
[----:B------:R1:W2:Y:S02]  /*72b0*/  LDS.128 R72, [R7.X4+0x7800] ;  /* 0x0078000007487984 */ /* 0x0002a40000004c00 */
[----:B-1----:R-:W-:-:S05]  /*72c0*/  SHF.L.U32 R7, R10, 0x6, RZ ;  /* 0x000000060a077819 */ /* 0x002fca00000006ff */
[----:B------:R-:W-:Y:S01]  /*72d0*/  IMAD R8, R8, c[0x0][0x214], R7 ;  /* 0x0000850008087a24 */ /* 0x000fe200078e0207 */
[----:B------:R-:W-:Y:S05]  /*72e0*/  @P0 BRA `(.L_x_6447) ;  /* 0x000000c000000947 */ /* 0x000fea0003800000 */
[----:B---34-:R-:W-:Y:S01]  /*72f0*/  IMAD.MOV.U32 R3, RZ, RZ, -0x40 ;  /* 0xffffffc0ff037424 */ /* 0x018fe200078e00ff */
[----:B------:R-:W-:Y:S02]  /*7300*/  IADD3 R6, R165, 0x8, RZ ;  /* 0x00000008a5067810 */ /* 0x000fe40007ffe0ff */
        /* <DEDUP_REMOVED lines=10> */
.L_x_6447:
[----:B---34-:R-:W-:Y:S05]  /*73b0*/  BSYNC B0 ;  /* 0x0000000000007941 */ /* 0x018fea0003800000 */
.L_x_6446:
[----:B-1----:R-:W-:Y:S02]  /*73c0*/  IMAD.SHL.U32 R2, R0, 0x4, RZ ;  /* 0x0000000400027824 */ /* 0x002fe400078e00ff */
[----:B------:R-:W-:-:S03]  /*73d0*/  IMAD R8, R8, c[0x0][0x22c], RZ ;  /* 0x00008b0008087a24 */ /* 0x000fc600078e02ff */
[----:B------:R-:W-:-:S05]  /*73e0*/  SHF.R.S32.HI R3, RZ, 0x1f, R2 ;  /* 0x0000001fff037819 */ /* 0x000fca0000011402 */
[----:B------:R-:W-:-:S05]  /*73f0*/  IMAD.WIDE R2, R11, 0x80, R2 ;  /* 0x000000800b027825 */ /* 0x000fca00078e0202 */
[----:B------:R-:W-:-:S04]  /*7400*/  IADD3 R0, P0, R8, R2, RZ ;  /* 0x0000000208007210 */ /* 0x000fc80007f1e0ff */
[----:B------:R-:W-:Y:S02]  /*7410*/  LEA.HI.X.SX32 R3, R8, R3, 0x1, P0 ;  /* 0x0000000308037211 */ /* 0x000fe400000f0eff */
[----:B------:R-:W-:-:S04]  /*7420*/  LEA R2, P0, R0, c[0x0][0x1d8], 0x2 ;  /* 0x0000760000027a11 */ /* 0x000fc800078010ff */
[----:B------:R-:W-:-:S05]  /*7430*/  LEA.HI.X R3, R0, c[0x0][0x1dc], R3, 0x2, P0 ;  /* 0x0000770000037a11 */ /* 0x000fca00000f1403 */
[----:B--2---:R-:W-:Y:S04]  /*7440*/  STG.E.128 [R2.64], R68 ;  /* 0x0000004402007986 */ /* 0x004fe8000c101d0a */
        /* <DEDUP_REMOVED lines=16> */
.L_x_6448:
        /* <DEDUP_REMOVED lines=11> */
.L_x_8270:


//--------------------- .text._ZN5flash24flash_fwd_splitkv_kernelI23Flash_fwd_kernel_traitsILi128ELi64ELi64ELi4ELb0ELb0EN7cutlass6half_tE19Flash_kernel_traitsILi128ELi64ELi64ELi4ES3_EELb1ELb0ELb0ELb1ELb1ELb1ELb1ELb0EEEvNS_16Flash_fwd_paramsE --------------------------
	.section	.text._ZN5flash24flash_fwd_splitkv_kernelI23Flash_fwd_kernel_traitsILi128ELi64ELi64ELi4ELb0ELb0EN7cutlass6half_tE19Flash_kernel_traitsILi128ELi64ELi64ELi4ES3_EELb1ELb0ELb0ELb1ELb1ELb1ELb1ELb0EEEvNS_16Flash_fwd_paramsE,"ax",@progbits
	.sectioninfo	@"SHI_REGISTERS=203"
	.align	128
        .global         _ZN5flash24flash_fwd_splitkv_kernelI23Flash_fwd_kernel_traitsILi128ELi64ELi64ELi4ELb0ELb0EN7cutlass6half_tE19Flash_kernel_traitsILi128ELi64ELi64ELi4ES3_EELb1ELb0ELb0ELb1ELb1ELb1ELb1ELb0EEEvNS_16Flash_fwd_paramsE
        .type           _ZN5flash24flash_fwd_splitkv_kernelI23Flash_fwd_kernel_traitsILi128ELi64ELi64ELi4ELb0ELb0EN7cutlass6half_tE19Flash_kernel_traitsILi128ELi64ELi64ELi4ES3_EELb1ELb0ELb0ELb1ELb1ELb1ELb1ELb0EEEvNS_16Flash_fwd_paramsE,@function
        .size           _ZN5flash24flash_fwd_splitkv_kernelI23Flash_fwd_kernel_traitsILi128ELi64ELi64ELi4ELb0ELb0EN7cutlass6half_tE19Flash_kernel_traitsILi128ELi64ELi64ELi4ES3_EELb1ELb0ELb0ELb1ELb1ELb1ELb1ELb0EEEvNS_16Flash_fwd_paramsE,(.L_x_8271 - _ZN5flash24flash_fwd_splitkv_kernelI23Flash_fwd_kernel_traitsILi128ELi64ELi64ELi4ELb0ELb0EN7cutlass6half_tE19Flash_kernel_traitsILi128ELi64ELi64ELi4ES3_EELb1ELb0ELb0ELb1ELb1ELb1ELb1ELb0EEEvNS_16Flash_fwd_paramsE)
        .other          _ZN5flash24flash_fwd_splitkv_kernelI23Flash_fwd_kernel_traitsILi128ELi64ELi64ELi4ELb0ELb0EN7cutlass6half_tE19Flash_kernel_traitsILi128ELi64ELi64ELi4ES3_EELb1ELb0ELb0ELb1ELb1ELb1ELb1ELb0EEEvNS_16Flash_fwd_paramsE,@"STO_CUDA_ENTRY STV_DEFAULT"
_ZN5flash24flash_fwd_splitkv_kernelI23Flash_fwd_kernel_traitsILi128ELi64ELi64ELi4ELb0ELb0EN7cutlass6half_tE19Flash_kernel_traitsILi128ELi64ELi64ELi4ES3_EELb1ELb0ELb0ELb1ELb1ELb1ELb1ELb0EEEvNS_16Flash_fwd_paramsE:
.text._ZN5flash24flash_fwd_splitkv_kernelI23Flash_fwd_kernel_traitsILi128ELi64ELi64ELi4ELb0ELb0EN7cutlass6half_tE19Flash_kernel_traitsILi128ELi64ELi64ELi4ES3_EELb1ELb0ELb0ELb1ELb1ELb1ELb1ELb0EEEvNS_16Flash_fwd_paramsE:
[----:B------:R-:W-:Y:S02]  /*0000*/  MOV R1, c[0x0][0x28] ;  /* 0x00000a0000017a02 */ /* 0x000fe40000000f00 */
[----:B------:R-:W1:Y:S01]  /*0010*/  I2F.U32.RP R4, c[0x0][0x1c0] ;  /* 0x0000700000047b06 */ /* 0x000e620000209000 */
[----:B------:R-:W2:Y:S01]  /*0020*/  S2R R5, SR_CTAID.Z ;  /* 0x0000000000057919 */ /* 0x000ea20000002700 */
[----:B------:R-:W-:Y:S01]  /*0030*/  IMAD.MOV.U32 R2, RZ, RZ, RZ ;  /* 0x000000ffff027224 */ /* 0x000fe200078e00ff */
        /* <DEDUP_REMOVED lines=11> */
[----:B------:R-:W-:-:S04]  /*00f0*/  IMAD R7, R0, c[0x0][0x1c0], RZ ;  /* 0x0000700000077a24 */ /* 0x000fc800078e02ff */
[----:B------:R-:W-:-:S04]  /*0100*/  IMAD.HI.U32 R2, R3, R7, R2 ;  /* 0x0000000703027227 */ /* 0x000fc800078e0002 */
[----:B------:R-:W-:Y:S02]  /*0110*/  @P1 IMAD.MOV.U32 R7, RZ, RZ, 0x4 ;  /* 0x00000004ff071424 */ /* 0x000fe400078e00ff */
[----:B--2---:R-:W-:-:S04]  /*0120*/  IMAD.HI.U32 R160, R2, R5, RZ ;  /* 0x0000000502a07227 */ /* 0x004fc800078e00ff */
[----:B------:R-:W-:Y:S02]  /*0130*/  IMAD.MOV R0, RZ, RZ, -R160 ;  /* 0x000000ffff007224 */ /* 0x000fe400078e0aa0 */
[----:B------:R-:W-:Y:S02]  /*0140*/  @P0 IMAD.MOV.U32 R3, RZ, RZ, 0x4 ;  /* 0x00000004ff030424 */ /* 0x000fe400078e00ff */
[----:B------:R-:W-:-:S05]  /*0150*/  IMAD R0, R0, c[0x0][0x1c0], R5 ;  /* 0x0000700000007a24 */ /* 0x000fca00078e0205 */
[----:B------:R-:W-:-:S13]  /*0160*/  ISETP.GE.U32.AND P4, PT, R0, c[0x0][0x1c0], PT ;  /* 0x0000700000007a0c */ /* 0x000fda0003f86070 */
[----:B------:R-:W-:Y:S02]  /*0170*/  @P4 IADD3 R0, R0, -c[0x0][0x1c0], RZ ;  /* 0x8000700000004a10 */ /* 0x000fe40007ffe0ff */
[----:B------:R-:W-:Y:S02]  /*0180*/  @P4 IADD3 R160, R160, 0x1, RZ ;  /* 0x00000001a0a04810 */ /* 0x000fe40007ffe0ff */
[----:B------:R-:W-:-:S13]  /*0190*/  ISETP.GE.U32.AND P3, PT, R0, c[0x0][0x1c0], PT ;  /* 0x0000700000007a0c */ /* 0x000fda0003f66070 */
        /* <DEDUP_REMOVED lines=18> */
[----:B------:R-:W-:Y:S01]  /*02c0*/  IMAD.MOV.U32 R5, RZ, RZ, c[0x0][0x218] ;  /* 0x00008600ff057624 */ /* 0x000fe200078e00ff */
[----:B------:R-:W-:Y:S01]  /*02d0*/  IADD3 R7, R93, 0x7f, RZ ;  /* 0x0000007f5d077810 */ /* 0x000fe20007ffe0ff */
[----:B------:R-:W1:Y:S01]  /*02e0*/  S2R R29, SR_TID.X ;  /* 0x00000000001d7919 */ /* 0x000e620000002100 */
[----:B------:R-:W2:Y:S02]  /*02f0*/  I2F.RP R0, R3 ;  /* 0x0000000300007306 */ /* 0x000ea40000209400 */
[----:B------:R-:W-:Y:S02]  /*0300*/  IADD3 R5, R5, 0x3f, RZ ;  /* 0x0000003f05057810 */ /* 0x000fe40007ffe0ff */
[----:B------:R-:W-:Y:S02]  /*0310*/  IADD3 R7, R6, -c[0x0][0x214], R7 ;  /* 0x8000850006077a10 */ /* 0x000fe40007ffe007 */
[----:B------:R-:W-:-:S02]  /*0320*/  SHF.R.S32.HI R4, RZ, 0x1f, R5 ;  /* 0x0000001fff047819 */ /* 0x000fc40000011405 */
[----:B------:R-:W-:Y:S02]  /*0330*/  IADD3 R7, R7, c[0x0][0x2e8], RZ ;  /* 0x0000ba0007077a10 */ /* 0x000fe40007ffe0ff */
[----:B------:R-:W-:Y:S02]  /*0340*/  LEA.HI R4, R4, R5, RZ, 0x6 ;  /* 0x0000000504047211 */ /* 0x000fe400078f30ff */
[----:B------:R-:W-:Y:S02]  /*0350*/  SHF.R.S32.HI R28, RZ, 0x1f, R7 ;  /* 0x0000001fff1c7819 */ /* 0x000fe40000011407 */
[----:B------:R-:W-:Y:S01]  /*0360*/  LEA.HI.SX32 R4, R4, c[0x0][0x10], 0x1a ;  /* 0x0000040004047a11 */ /* 0x000fe200078fd2ff */
[----:B--2---:R-:W2:Y:S01]  /*0370*/  MUFU.RCP R8, R0 ;  /* 0x0000000000087308 */ /* 0x004ea20000001000 */
[----:B------:R-:W-:Y:S02]  /*0380*/  LEA.HI R28, R28, R7, RZ, 0x6 ;  /* 0x000000071c1c7211 */ /* 0x000fe400078f30ff */
[----:B------:R-:W-:-:S02]  /*0390*/  IADD3 R4, R4, -0x1, RZ ;  /* 0xffffffff04047810 */ /* 0x000fc40007ffe0ff */
[----:B------:R-:W-:Y:S02]  /*03a0*/  SHF.R.S32.HI R28, RZ, 0x6, R28 ;  /* 0x00000006ff1c7819 */ /* 0x000fe4000001141c */
[----:B--2---:R-:W-:Y:S02]  /*03b0*/  IADD3 R8, R8, 0xffffffe, RZ ;  /* 0x0ffffffe08087810 */ /* 0x004fe40007ffe0ff */
[----:B------:R-:W-:Y:S02]  /*03c0*/  IABS R0, R4 ;  /* 0x0000000400007213 */ /* 0x000fe40000000000 */
[----:B------:R-:W2:Y:S01]  /*03d0*/  F2I.FTZ.U32.TRUNC.NTZ R9, R8 ;  /* 0x0000000800097305 */ /* 0x000ea2000021f000 */
[----:B------:R-:W-:Y:S02]  /*03e0*/  LOP3.LUT R4, R4, c[0x0][0x10], RZ, 0x3c, !PT ;  /* 0x0000040004047a12 */ /* 0x000fe400078e3cff */
[----:B------:R-:W-:Y:S02]  /*03f0*/  IMAD.MOV.U32 R5, RZ, RZ, R0 ;  /* 0x000000ffff057224 */ /* 0x000fe400078e0000 */
[----:B------:R-:W-:Y:S01]  /*0400*/  ISETP.GE.AND P0, PT, R4, RZ, PT ;  /* 0x000000ff0400720c */ /* 0x000fe20003f06270 */
[----:B--2---:R-:W-:-:S02]  /*0410*/  IMAD.MOV R2, RZ, RZ, -R9 ;  /* 0x000000ffff027224 */ /* 0x004fc400078e0a09 */
        /* <DEDUP_REMOVED lines=35> */
[C---:B------:R-:W-:Y:S02]  /*0650*/  IADD3 R8, R0.reuse, 0x8, RZ ;  /* 0x0000000800087810 */ /* 0x040fe40007ffe0ff */
[-C--:B------:R-:W-:Y:S01]  /*0660*/  ISETP.GE.OR P5, PT, R0, R93.reuse, P6 ;  /* 0x0000005d0000720c */ /* 0x080fe200037a6670 */
[----:B------:R-:W-:Y:S01]  /*0670*/  IMAD.SHL.U32 R4, R2, 0x4, RZ ;  /* 0x0000000402047824 */ /* 0x000fe200078e00ff */
[----:B------:R-:W-:Y:S01]  /*0680*/  ISETP.GE.OR P4, PT, R8, R93, P6 ;  /* 0x0000005d0800720c */ /* 0x000fe20003786670 */
[----:B------:R-:W-:Y:S01]  /*0690*/  IMAD R2, R3, c[0x0][0x22c], RZ ;  /* 0x00008b0003027a24 */ /* 0x000fe200078e02ff */
[----:B------:R-:W-:-:S02]  /*06a0*/  IADD3 R6, R0, 0x10, RZ ;  /* 0x0000001000067810 */ /* 0x000fc40007ffe0ff */
        /* <DEDUP_REMOVED lines=56> */
.L_x_6449:
        /* <DEDUP_REMOVED lines=19> */
.L_x_6450:
[----:B-1----:R-:W-:Y:S01]  /*0b60*/  IABS R3, c[0x0][0x2d0] ;  /* 0x0000b40000037a13 */ /* 0x002fe20000000000 */
[----:B------:R-:W-:Y:S05]  /*0b70*/  @P6 BRA `(.L_x_6451) ;  /* 0x0000047000006947 */ /* 0x000fea0003800000 */
[----:B------:R-:W1:Y:S01]  /*0b80*/  I2F.RP R7, R3 ;  /* 0x0000000300077306 */ /* 0x000e620000209400 */
[----:B------:R-:W-:-:S04]  /*0b90*/  LEA R9, R28, 0xffffffc0, 0x6 ;  /* 0xffffffc01c097811 */ /* 0x000fc800078e30ff */
[----:B------:R-:W-:-:S03]  /*0ba0*/  IABS R0, R9 ;  /* 0x0000000900007213 */ /* 0x000fc60000000000 */
[----:B-1---5:R-:W1:Y:S02]  /*0bb0*/  MUFU.RCP R4, R7 ;  /* 0x0000000700047308 */ /* 0x022e640000001000 */
        /* <DEDUP_REMOVED lines=61> */
[----:B------:R-:W-:-:S03]  /*0f90*/  IADD3 R16, R31, R16, RZ ;  /* 0x000000101f107210 */ /* 0x000fc60007ffe0ff */
[----:B------:R-:W-:Y:S02]  /*0fa0*/  IMAD.IADD R23, R23, 0x1, R7 ;  /* 0x0000000117177824 */ /* 0x000fe400078e0207 */
[C---:B------:R-:W-:Y:S02]  /*0fb0*/  IMAD R15, R11.reuse, c[0x0][0x1b4], R2 ;  /* 0x00006d000b0f7a24 */ /* 0x040fe400078e0202 */
[----:B------:R-:W-:-:S04]  /*0fc0*/  IMAD.WIDE.U32 R22, R11, c[0x0][0x1b0], R22 ;  /* 0x00006c000b167a25 */ /* 0x000fc800078e0016 */
[----:B------:R-:W-:Y:S01]  /*0fd0*/  IMAD.IADD R15, R23, 0x1, R15 ;  /* 0x00000001170f7824 */ /* 0x000fe200078e020f */
[----:B------:R-:W-:Y:S05]  /*0fe0*/  BRA `(.L_x_6452) ;  /* 0x0000033000007947 */ /* 0x000fea0003800000 */
.L_x_6451:
[----:B------:R-:W-:Y:S02]  /*0ff0*/  IABS R5, c[0x0][0x1c8] ;  /* 0x0000720000057a13 */ /* 0x000fe40000000000 */
[----:B------:R-:W-:Y:S02]  /*1000*/  SHF.R.S32.HI R13, RZ, 0x1f, R16 ;  /* 0x0000001fff0d7819 */ /* 0x000fe40000011410 */
        /* <DEDUP_REMOVED lines=9> */
[----:B------:R-:W-:Y:S01]  /*10a0*/  IMAD.HI.U32 R11, R9, R0, RZ ;  /* 0x00000000090b7227 */ /* 0x000fe200078e00ff */
[----:B------:R-:W-:-:S04]  /*10b0*/  LEA R9, R28, 0xffffffc0, 0x6 ;  /* 0xffffffc01c097811 */ /* 0x000fc800078e30ff */
[----:B------:R-:W-:Y:S02]  /*10c0*/  IADD3 R2, -R11, RZ, RZ ;  /* 0x000000ff0b027210 */ /* 0x000fe40007ffe1ff */
[----:B------:R-:W-:-:S03]  /*10d0*/  IADD3 R20, P1, R16, R9, RZ ;  /* 0x0000000910147210 */ /* 0x000fc60007f3e0ff */
[----:B------:R-:W-:Y:S01]  /*10e0*/  IMAD R2, R5, R2, R0 ;  /* 0x0000000205027224 */ /* 0x000fe200078e0200 */
[----:B------:R-:W-:-:S04]  /*10f0*/  SHF.R.S32.HI R0, RZ, 0x1f, R9 ;  /* 0x0000001fff007819 */ /* 0x000fc80000011409 */
[----:B------:R-:W-:Y:S02]  /*1100*/  ISETP.GT.U32.AND P0, PT, R5, R2, PT ;  /* 0x000000020500720c */ /* 0x000fe40003f04070 */
[C---:B------:R-:W-:Y:S01]  /*1110*/  IADD3.X R7, R13.reuse, R0, RZ, P1, !PT ;  /* 0x000000000d077210 */ /* 0x040fe20000ffe4ff */
[----:B------:R-:W-:-:S04]  /*1120*/  IMAD R13, R13, c[0x0][0x1a0], RZ ;  /* 0x000068000d0d7a24 */ /* 0x000fc800078e02ff */
[----:B------:R-:W-:Y:S02]  /*1130*/  IMAD R7, R7, c[0x0][0x198], RZ ;  /* 0x0000660007077a24 */ /* 0x000fe400078e02ff */
[----:B------:R-:W-:Y:S02]  /*1140*/  IMAD R12, R16, c[0x0][0x1a4], R13 ;  /* 0x00006900100c7a24 */ /* 0x000fe400078e020d */
[----:B------:R-:W-:Y:S02]  /*1150*/  IMAD R7, R20, c[0x0][0x19c], R7 ;  /* 0x0000670014077a24 */ /* 0x000fe400078e0207 */
[----:B------:R-:W-:Y:S01]  /*1160*/  @!P0 IMAD.IADD R2, R2, 0x1, -R5 ;  /* 0x0000000102028824 */ /* 0x000fe200078e0a05 */
[----:B------:R-:W-:Y:S01]  /*1170*/  @!P0 IADD3 R11, R11, 0x1, RZ ;  /* 0x000000010b0b8810 */ /* 0x000fe20007ffe0ff */
[----:B------:R-:W-:Y:S01]  /*1180*/  IMAD.WIDE.U32 R20, R20, c[0x0][0x198], RZ ;  /* 0x0000660014147a25 */ /* 0x000fe200078e00ff */
[----:B------:R-:W-:Y:S02]  /*1190*/  ISETP.NE.AND P0, PT, RZ, c[0x0][0x1c8], PT ;  /* 0x00007200ff007a0c */ /* 0x000fe40003f05270 */
[----:B------:R-:W-:Y:S01]  /*11a0*/  ISETP.GE.U32.AND P2, PT, R2, R5, PT ;  /* 0x000000050200720c */ /* 0x000fe20003f46070 */
[----:B------:R-:W-:Y:S01]  /*11b0*/  IMAD.IADD R21, R21, 0x1, R7 ;  /* 0x0000000115157824 */ /* 0x000fe200078e0207 */
[----:B------:R-:W-:Y:S01]  /*11c0*/  LOP3.LUT R2, R14, c[0x0][0x1c8], RZ, 0x3c, !PT ;  /* 0x000072000e027a12 */ /* 0x000fe200078e3cff */
[----:B------:R-:W-:Y:S01]  /*11d0*/  IMAD.WIDE.U32 R16, R16, c[0x0][0x1a0], RZ ;  /* 0x0000680010107a25 */ /* 0x000fe200078e00ff */
[----:B-----5:R-:W-:-:S02]  /*11e0*/  SHF.R.S32.HI R5, RZ, 0x1f, R4 ;  /* 0x0000001fff057819 */ /* 0x020fc40000011404 */
[----:B------:R-:W-:Y:S01]  /*11f0*/  ISETP.GE.AND P1, PT, R2, RZ, PT ;  /* 0x000000ff0200720c */ /* 0x000fe20003f26270 */
[----:B------:R-:W-:-:S04]  /*1200*/  IMAD.WIDE.U32 R20, R4, c[0x0][0x180], R20 ;  /* 0x0000600004147a25 */ /* 0x000fc800078e0014 */
[----:B------:R-:W-:Y:S02]  /*1210*/  IMAD R7, R5, c[0x0][0x180], RZ ;  /* 0x0000600005077a24 */ /* 0x000fe400078e02ff */
[----:B------:R-:W-:Y:S01]  /*1220*/  @P2 IADD3 R11, R11, 0x1, RZ ;  /* 0x000000010b0b2810 */ /* 0x000fe20007ffe0ff */
[----:B------:R-:W-:Y:S02]  /*1230*/  IMAD.IADD R13, R17, 0x1, R12 ;  /* 0x00000001110d7824 */ /* 0x000fe400078e020c */
[C---:B------:R-:W-:Y:S02]  /*1240*/  IMAD R2, R4.reuse, c[0x0][0x184], R7 ;  /* 0x0000610004027a24 */ /* 0x040fe400078e0207 */
[----:B------:R-:W-:Y:S01]  /*1250*/  IMAD R5, R5, c[0x0][0x188], RZ ;  /* 0x0000620005057a24 */ /* 0x000fe200078e02ff */
[----:B------:R-:W-:Y:S01]  /*1260*/  @!P1 IADD3 R11, -R11, RZ, RZ ;  /* 0x000000ff0b0b9210 */ /* 0x000fe20007ffe1ff */
[----:B------:R-:W-:Y:S01]  /*1270*/  IMAD.MOV.U32 R12, RZ, RZ, R16 ;  /* 0x000000ffff0c7224 */ /* 0x000fe200078e0010 */
[----:B------:R-:W-:Y:S01]  /*1280*/  @!P0 LOP3.LUT R11, RZ, c[0x0][0x1c8], RZ, 0x33, !PT ;  /* 0x00007200ff0b8a12 */ /* 0x000fe200078e33ff */
[C---:B------:R-:W-:Y:S01]  /*1290*/  IMAD R16, R4.reuse, c[0x0][0x18c], R5 ;  /* 0x0000630004107a24 */ /* 0x040fe200078e0205 */
[----:B------:R-:W-:Y:S01]  /*12a0*/  IADD3 R21, R21, R2, RZ ;  /* 0x0000000215157210 */ /* 0x000fe20007ffe0ff */
[----:B------:R-:W-:Y:S01]  /*12b0*/  IMAD.WIDE.U32 R30, R4, c[0x0][0x188], R12 ;  /* 0x00006200041e7a25 */ /* 0x000fe200078e000c */
[----:B------:R-:W-:-:S03]  /*12c0*/  SHF.R.S32.HI R10, RZ, 0x1f, R11 ;  /* 0x0000001fff0a7819 */ /* 0x000fc6000001140b */
[----:B------:R-:W-:Y:S01]  /*12d0*/  IMAD.WIDE.U32 R22, R11, c[0x0][0x1b0], R20 ;  /* 0x00006c000b167a25 */ /* 0x000fe200078e0014 */
[----:B------:R-:W-:-:S03]  /*12e0*/  IADD3 R16, R31, R16, RZ ;  /* 0x000000101f107210 */ /* 0x000fc60007ffe0ff */
[----:B------:R-:W-:-:S04]  /*12f0*/  IMAD R2, R10, c[0x0][0x1b0], RZ ;  /* 0x00006c000a027a24 */ /* 0x000fc800078e02ff */
[----:B------:R-:W-:-:S05]  /*1300*/  IMAD R2, R11, c[0x0][0x1b4], R2 ;  /* 0x00006d000b027a24 */ /* 0x000fca00078e0202 */
[----:B------:R-:W-:Y:S02]  /*1310*/  IADD3 R15, R23, R2, RZ ;  /* 0x00000002170f7210 */ /* 0x000fe40007ffe0ff */
.L_x_6452:
        /* <DEDUP_REMOVED lines=14> */
[----:B------:R-:W-:Y:S01]  /*1400*/  SHF.R.S32.HI R12, RZ, 0x1f, R14 ;  /* 0x0000001fff0c7819 */ /* 0x000fe2000001140e */
[----:B------:R-:W-:Y:S01]  /*1410*/  IMAD.IADD R5, R29, 0x1, -R4 ;  /* 0x000000011d057824 */ /* 0x000fe200078e0a04 */
[C---:B------:R-:W-:Y:S01]  /*1420*/  LEA.HI R4, R2.reuse, R7, RZ, 0x1 ;  /* 0x0000000702047211 */ /* 0x040fe200078f08ff */
[----:B------:R-:W-:Y:S01]  /*1430*/  USHF.L.U64.HI UR5, UR4, UR8, UR5 ;  /* 0x0000000804057299 */ /* 0x000fe20008010205 */
[----:B------:R-:W-:Y:S01]  /*1440*/  LOP3.LUT R17, R17, 0x1c0, RZ, 0xc0, !PT ;  /* 0x000001c011117812 */ /* 0x000fe200078ec0ff */
[----:B------:R-:W-:Y:S01]  /*1450*/  IMAD.SHL.U32 R32, R5, 0x8, RZ ;  /* 0x0000000805207824 */ /* 0x000fe200078e00ff */
[----:B------:R-:W-:Y:S01]  /*1460*/  LOP3.LUT R2, R2, 0xfffffff0, RZ, 0xc0, !PT ;  /* 0xfffffff002027812 */ /* 0x000fe200078ec0ff */
[----:B------:R-:W-:Y:S01]  /*1470*/  ULDC.64 UR6, c[0x0][0x198] ;  /* 0x0000660000067ab9 */ /* 0x000fe20000000a00 */
[----:B------:R-:W-:Y:S01]  /*1480*/  LOP3.LUT R4, R4, 0xfffffffe, RZ, 0xc0, !PT ;  /* 0xfffffffe04047812 */ /* 0x000fe200078ec0ff */
[----:B------:R-:W-:Y:S01]  /*1490*/  USHF.L.U32 UR12, UR6, 0x5, URZ ;  /* 0x00000005060c7899 */ /* 0x000fe2000800063f */
[----:B------:R-:W-:Y:S01]  /*14a0*/  LOP3.LUT R21, R17, 0x38, R32, 0xf8, !PT ;  /* 0x0000003811157812 */ /* 0x000fe200078ef820 */
[----:B------:R-:W-:Y:S01]  /*14b0*/  USHF.L.U64.HI UR7, UR6, UR8, UR7 ;  /* 0x0000000806077299 */ /* 0x000fe20008010207 */
[----:B------:R-:W-:Y:S01]  /*14c0*/  SHF.R.U32.HI R20, RZ, 0x3, R17 ;  /* 0x00000003ff147819 */ /* 0x000fe20000011611 */
[----:B------:R-:W-:Y:S01]  /*14d0*/  IMAD.IADD R17, R29, 0x1, -R2 ;  /* 0x000000011d117824 */ /* 0x000fe200078e0a02 */
[----:B------:R-:W-:Y:S01]  /*14e0*/  SHF.R.S32.HI R33, RZ, 0x1f, R32 ;  /* 0x0000001fff217819 */ /* 0x000fe20000011420 */
[----:B------:R-:W-:Y:S01]  /*14f0*/  IMAD.IADD R7, R7, 0x1, -R4 ;  /* 0x0000000107077824 */ /* 0x000fe200078e0a04 */
[----:B------:R-:W-:Y:S01]  /*1500*/  IADD3 R30, P0, R32, R30, RZ ;  /* 0x0000001e201e7210 */ /* 0x000fe20007f1e0ff */
[C---:B------:R-:W-:Y:S01]  /*1510*/  IMAD R2, R160.reuse, c[0x0][0x17c], R23 ;  /* 0x00005f00a0027a24 */ /* 0x040fe200078e0217 */
[----:B------:R-:W-:Y:S01]  /*1520*/  SHF.R.S32.HI R4, RZ, 0x1f, R17 ;  /* 0x0000001fff047819 */ /* 0x000fe20000011411 */
[----:B------:R-:W-:Y:S01]  /*1530*/  IMAD.WIDE.U32 R24, R160, c[0x0][0x178], R32 ;  /* 0x00005e00a0187a25 */ /* 0x000fe200078e0020 */
[----:B------:R-:W-:-:S02]  /*1540*/  IADD3 R22, P1, R32, R22, RZ ;  /* 0x0000001620167210 */ /* 0x000fc40007f3e0ff */
[----:B------:R-:W-:Y:S01]  /*1550*/  LEA.HI R4, R4, R17, RZ, 0x3 ;  /* 0x0000001104047211 */ /* 0x000fe200078f18ff */
[C---:B------:R-:W-:Y:S01]  /*1560*/  IMAD.X R31, R33.reuse, 0x1, R16, P0 ;  /* 0x00000001211f7824 */ /* 0x040fe200000e0610 */
[----:B------:R-:W-:Y:S01]  /*1570*/  SHF.R.S32.HI R27, RZ, 0x1f, R26 ;  /* 0x0000001fff1b7819 */ /* 0x000fe2000001141a */
[----:B------:R-:W-:Y:S01]  /*1580*/  IMAD.X R23, R33, 0x1, R15, P1 ;  /* 0x0000000121177824 */ /* 0x000fe200008e060f */
[----:B------:R-:W-:Y:S01]  /*1590*/  LOP3.LUT R16, R4, 0xfffffff8, RZ, 0xc0, !PT ;  /* 0xfffffff804107812 */ /* 0x000fe200078ec0ff */
[----:B------:R-:W-:Y:S01]  /*15a0*/  IMAD.IADD R25, R25, 0x1, R2 ;  /* 0x0000000119197824 */ /* 0x000fe200078e0202 */
[----:B------:R-:W-:Y:S01]  /*15b0*/  IADD3 R9, P0, R26, R9, RZ ;  /* 0x000000091a097210 */ /* 0x000fe20007f1e0ff */
[----:B------:R-:W-:Y:S01]  /*15c0*/  IMAD R15, R12, c[0x0][0x1a8], RZ ;  /* 0x00006a000c0f7a24 */ /* 0x000fe200078e02ff */
[----:B------:R-:W-:Y:S01]  /*15d0*/  LOP3.LUT R20, R21, R20, RZ, 0x3c, !PT ;  /* 0x0000001415147212 */ /* 0x000fe200078e3cff */
[----:B------:R-:W-:Y:S01]  /*15e0*/  IMAD.IADD R2, R17, 0x1, -R16 ;  /* 0x0000000111027824 */ /* 0x000fe200078e0a10 */
[----:B------:R-:W-:Y:S01]  /*15f0*/  LEA.HI R21, R8, R29, RZ, 0x6 ;  /* 0x0000001d08157211 */ /* 0x000fe200078f30ff */
[----:B------:R-:W-:-:S04]  /*1600*/  IMAD.WIDE R18, R19, 0x40, R26 ;  /* 0x0000004013127825 */ /* 0x000fc800078e021a */
[----:B------:R-:W-:Y:S02]  /*1610*/  IMAD R17, R27, c[0x0][0x198], RZ ;  /* 0x000066001b117a24 */ /* 0x000fe400078e02ff */
[C---:B------:R-:W-:Y:S02]  /*1620*/  IMAD R15, R14.reuse, c[0x0][0x1ac], R15 ;  /* 0x00006b000e0f7a24 */ /* 0x040fe400078e020f */
[----:B------:R-:W-:-:S04]  /*1630*/  IMAD.WIDE.U32 R24, R14, c[0x0][0x1a8], R24 ;  /* 0x00006a000e187a25 */ /* 0x000fc800078e0018 */
[----:B------:R-:W-:-:S04]  /*1640*/  IMAD.WIDE.U32 R30, R11, c[0x0][0x1b8], R30 ;  /* 0x00006e000b1e7a25 */ /* 0x000fc800078e001e */
[C---:B------:R-:W-:Y:S02]  /*1650*/  IMAD R17, R26.reuse, c[0x0][0x19c], R17 ;  /* 0x000067001a117a24 */ /* 0x040fe400078e0211 */
[----:B------:R-:W-:-:S04]  /*1660*/  IMAD.WIDE.U32 R22, R26, c[0x0][0x198], R22 ;  /* 0x000066001a167a25 */ /* 0x000fc800078e0016 */
        /* <DEDUP_REMOVED lines=9> */
[C---:B------:R-:W-:Y:S01]  /*1700*/  LEA R10, P0, R18.reuse, c[0x0][0x160], 0x1 ;  /* 0x00005800120a7a11 */ /* 0x040fe200078008ff */
[----:B------:R-:W-:Y:S02]  /*1710*/  IMAD.IADD R11, R19, 0x1, R11 ;  /* 0x00000001130b7824 */ /* 0x000fe400078e020b */
[----:B------:R-:W-:Y:S02]  /*1720*/  IMAD.SHL.U32 R21, R21, 0x8, RZ ;  /* 0x0000000815157824 */ /* 0x000fe400078e00ff */
[----:B------:R-:W-:Y:S01]  /*1730*/  IMAD.SHL.U32 R12, R5, 0x40, RZ ;  /* 0x00000040050c7824 */ /* 0x000fe200078e00ff */
[----:B------:R-:W-:Y:S01]  /*1740*/  LEA.HI.X R11, R18, c[0x0][0x164], R11, 0x1, P0 ;  /* 0x00005900120b7a11 */ /* 0x000fe200000f0c0b */
[----:B------:R-:W-:Y:S01]  /*1750*/  IMAD R0, R0, c[0x0][0x1a0], RZ ;  /* 0x0000680000007a24 */ /* 0x000fe200078e02ff */
[----:B------:R-:W-:Y:S01]  /*1760*/  IADD3 R14, P0, R10, UR9, RZ ;  /* 0x000000090a0e7c10 */ /* 0x000fe2000ff1e0ff */
[----:B------:R-:W-:Y:S01]  /*1770*/  IMAD.WIDE.U32 R30, R9, c[0x0][0x1a0], R30 ;  /* 0x00006800091e7a25 */ /* 0x000fe200078e001e */
[----:B------:R-:W-:-:S02]  /*1780*/  LOP3.LUT R20, R20, 0x7ffffe00, R21, 0xf8, !PT ;  /* 0x7ffffe0014147812 */ /* 0x000fc400078ef815 */
[----:B------:R-:W-:Y:S02]  /*1790*/  IADD3.X R15, R11, UR5, RZ, P0, !PT ;  /* 0x000000050b0f7c10 */ /* 0x000fe400087fe4ff */
[----:B------:R-:W-:Y:S01]  /*17a0*/  IADD3 R16, P0, R14, UR9, RZ ;  /* 0x000000090e107c10 */ /* 0x000fe2000ff1e0ff */
[----:B------:R-:W-:Y:S01]  /*17b0*/  IMAD.SHL.U32 R161, R20, 0x2, RZ ;  /* 0x0000000214a17824 */ /* 0x000fe200078e00ff */
[----:B------:R-:W-:Y:S02]  /*17c0*/  LOP3.LUT R12, R12, 0x1c0, RZ, 0xc0, !PT ;  /* 0x000001c00c0c7812 */ /* 0x000fe400078ec0ff */
[----:B------:R-:W-:Y:S02]  /*17d0*/  IADD3.X R17, R15, UR5, RZ, P0, !PT ;  /* 0x000000050f117c10 */ /* 0x000fe400087fe4ff */
[----:B------:R-:W-:Y:S01]  /*17e0*/  IADD3 R18, P0, R158, UR12, RZ ;  /* 0x0000000c9e127c10 */ /* 0x000fe2000ff1e0ff */
[----:B------:R-:W-:Y:S01]  /*17f0*/  @!PT LDS RZ, [RZ] ;  /* 0x00000000fffff984 */ /* 0x000fe20000000800 */
[----:B------:R-:W-:Y:S01]  /*1800*/  @!PT LDS RZ, [RZ] ;  /* 0x00000000fffff984 */ /* 0x000fe20000000800 */
[----:B------:R-:W-:Y:S01]  /*1810*/  @!PT LDS RZ, [RZ] ;  /* 0x00000000fffff984 */ /* 0x000fe20000000800 */
[----:B------:R1:W-:Y:S01]  /*1820*/  LDGSTS.E.BYPASS.LTC128B.128 [R161], [R10.64] ;  /* 0x000000000aa17fae */ /* 0x0003e2000b901d4a */
[----:B------:R-:W-:-:S02]  /*1830*/  IADD3 R22, P1, R16, UR9, RZ ;  /* 0x0000000910167c10 */ /* 0x000fc4000ff3e0ff */
[----:B------:R-:W-:Y:S01]  /*1840*/  IADD3.X R19, R159, UR7, RZ, P0, !PT ;  /* 0x000000079f137c10 */ /* 0x000fe200087fe4ff */
[----:B------:R1:W-:Y:S01]  /*1850*/  LDGSTS.E.BYPASS.LTC128B.128 [R161+0x2000], [R10.64+0x80] ;  /* 0x020000800aa17fae */ /* 0x0003e2000b901d4a */
[----:B------:R-:W-:Y:S02]  /*1860*/  IADD3 R20, P0, R18, UR12, RZ ;  /* 0x0000000c12147c10 */ /* 0x000fe4000ff1e0ff */
[----:B------:R-:W-:Y:S01]  /*1870*/  IADD3.X R23, R17, UR5, RZ, P1, !PT ;  /* 0x0000000511177c10 */ /* 0x000fe20008ffe4ff */
[----:B------:R2:W-:Y:S01]  /*1880*/  LDGSTS.E.BYPASS.LTC128B.128 [R161+0x800], [R14.64] ;  /* 0x008000000ea17fae */ /* 0x0005e2000b901d4a */
[----:B------:R-:W-:Y:S01]  /*1890*/  IADD3.X R21, R19, UR7, RZ, P0, !PT ;  /* 0x0000000713157c10 */ /* 0x000fe200087fe4ff */
[----:B------:R-:W-:Y:S01]  /*18a0*/  ULDC.64 UR4, c[0x0][0x1a0] ;  /* 0x0000680000047ab9 */ /* 0x000fe20000000a00 */
[----:B------:R-:W-:Y:S01]  /*18b0*/  LOP3.LUT R13, R12, 0x8, R13, 0xf8, !PT ;  /* 0x000000080c0d7812 */ /* 0x000fe200078ef80d */
[----:B------:R2:W-:Y:S01]  /*18c0*/  LDGSTS.E.BYPASS.LTC128B.128 [R161+0x2800], [R14.64+0x80] ;  /* 0x028000800ea17fae */ /* 0x0005e2000b901d4a */
[----:B------:R-:W-:Y:S01]  /*18d0*/  SHF.R.U32.HI R12, RZ, 0x3, R12 ;  /* 0x00000003ff0c7819 */ /* 0x000fe2000001160c */
[----:B------:R-:W-:Y:S01]  /*18e0*/  USHF.L.U32 UR9, UR4, 0x5, URZ ;  /* 0x0000000504097899 */ /* 0x000fe2000800063f */
[C---:B------:R-:W-:Y:S01]  /*18f0*/  LOP3.LUT P1, RZ, R2.reuse, 0x2, RZ, 0xc0, !PT ;  /* 0x0000000202ff7812 */ /* 0x040fe2000782c0ff */
[----:B------:R3:W-:Y:S01]  /*1900*/  LDGSTS.E.BYPASS.LTC128B.128 [R161+0x1000], [R16.64] ;  /* 0x0100000010a17fae */ /* 0x0007e2000b901d4a */
[----:B------:R-:W-:Y:S01]  /*1910*/  LOP3.LUT R12, R13, R12, RZ, 0x3c, !PT ;  /* 0x0000000c0d0c7212 */ /* 0x000fe200078e3cff */
[----:B------:R-:W-:Y:S01]  /*1920*/  IMAD R13, R9, c[0x0][0x1a4], R0 ;  /* 0x00006900090d7a24 */ /* 0x000fe200078e0200 */
[----:B------:R-:W-:Y:S01]  /*1930*/  USHF.L.U64.HI UR5, UR4, UR8, UR5 ;  /* 0x0000000804057299 */ /* 0x000fe20008010205 */
[----:B------:R3:W-:Y:S01]  /*1940*/  LDGSTS.E.BYPASS.LTC128B.128 [R161+0x3000], [R16.64+0x80] ;  /* 0x0300008010a17fae */ /* 0x0007e2000b901d4a */
[----:B------:R-:W-:-:S02]  /*1950*/  IMAD.SHL.U32 R9, R2, 0x40, RZ ;  /* 0x0000004002097824 */ /* 0x000fc400078e00ff */
[----:B------:R-:W-:Y:S01]  /*1960*/  IMAD R0, R7, 0x200, R12 ;  /* 0x0000020007007824 */ /* 0x000fe200078e020c */
[----:B------:R4:W-:Y:S01]  /*1970*/  LDGSTS.E.BYPASS.LTC128B.128 [R161+0x1800], [R22.64] ;  /* 0x0180000016a17fae */ /* 0x0009e2000b901d4a */
[----:B------:R-:W-:Y:S01]  /*1980*/  IMAD.IADD R13, R31, 0x1, R13 ;  /* 0x000000011f0d7824 */ /* 0x000fe200078e020d */
[----:B------:R-:W-:Y:S01]  /*1990*/  LEA.HI R31, R8, R29, RZ, 0x5 ;  /* 0x0000001d081f7211 */ /* 0x000fe200078f28ff */
[----:B------:R-:W-:Y:S01]  /*19a0*/  IMAD.SHL.U32 R8, R4, 0x40, RZ ;  /* 0x0000004004087824 */ /* 0x000fe200078e00ff */
[----:B------:R4:W-:Y:S01]  /*19b0*/  LDGSTS.E.BYPASS.LTC128B.128 [R161+0x3800], [R22.64+0x80] ;  /* 0x0380008016a17fae */ /* 0x0009e2000b901d4a */
[C---:B------:R-:W-:Y:S01]  /*19c0*/  IMAD.SHL.U32 R92, R0.reuse, 0x2, RZ ;  /* 0x00000002005c7824 */ /* 0x040fe200078e00ff */
[----:B------:R-:W-:Y:S01]  /*19d0*/  LEA R153, R0, 0x4000, 0x1 ;  /* 0x0000400000997811 */ /* 0x000fe200078e08ff */
[----:B-1----:R-:W-:Y:S01]  /*19e0*/  IMAD.SHL.U32 R10, R7, 0x8, RZ ;  /* 0x00000008070a7824 */ /* 0x002fe200078e00ff */
[----:B------:R1:W-:Y:S01]  /*19f0*/  LDGSTS.E.BYPASS.LTC128B.128 [R161+0x4000], [R158.64] ;  /* 0x040000009ea17fae */ /* 0x0003e2000b901d4a */
[----:B------:R-:W-:-:S02]  /*1a00*/  LOP3.LUT R7, R9, 0x1c0, RZ, 0xc0, !PT ;  /* 0x000001c009077812 */ /* 0x000fc400078ec0ff */
[----:B------:R-:W-:Y:S01]  /*1a10*/  IADD3 R151, R153, 0x20, RZ ;  /* 0x0000002099977810 */ /* 0x000fe20007ffe0ff */
        /* <DEDUP_REMOVED lines=11> */
[--C-:B------:R-:W-:Y:S01]  /*1ad0*/  SHF.R.S32.HI R30, RZ, 0x5, R31.reuse ;  /* 0x00000005ff1e7819 */ /* 0x100fe2000001141f */
[----:B------:R4:W-:Y:S01]  /*1ae0*/  LDGSTS.E.BYPASS.LTC128B.128 [R161+0x7000], [R20.64+0x80] ;  /* 0x0700008014a17fae */ /* 0x0009e2000b901d4a */
[----:B------:R-:W-:Y:S01]  /*1af0*/  LOP3.LUT R7, R8, 0xfffffe00, RZ, 0xc0, !PT ;  /* 0xfffffe0008077812 */ /* 0x000fe200078ec0ff */
[----:B------:R-:W-:Y:S01]  /*1b00*/  IMAD.MOV.U32 R8, RZ, RZ, 0x20 ;  /* 0x00000020ff087424 */ /* 0x000fe200078e00ff */
[----:B------:R-:W-:Y:S01]  /*1b10*/  LOP3.LUT R164, R31, 0xffffffe0, RZ, 0xc0, !PT ;  /* 0xffffffe01fa47812 */ /* 0x000fe200078ec0ff */
[----:B------:R2:W-:Y:S01]  /*1b20*/  LDGSTS.E.BYPASS.LTC128B.128 [R161+0x5800], [R14.64] ;  /* 0x058000000ea17fae */ /* 0x0005e2000b901d4a */
[----:B------:R-:W-:Y:S01]  /*1b30*/  SHF.R.S32.HI R31, RZ, 0x1f, R31 ;  /* 0x0000001fff1f7819 */ /* 0x000fe2000001141f */
[----:B------:R-:W-:Y:S01]  /*1b40*/  IMAD R9, R30, 0x400, R7 ;  /* 0x000004001e097824 */ /* 0x000fe200078e0207 */
[----:B------:R-:W-:Y:S01]  /*1b50*/  SEL R0, R8, 0xffffffe0, !P1 ;  /* 0xffffffe008007807 */ /* 0x000fe20004800000 */
[----:B------:R2:W-:Y:S01]  /*1b60*/  LDGSTS.E.BYPASS.LTC128B.128 [R161+0x7800], [R14.64+0x80] ;  /* 0x078000800ea17fae */ /* 0x0005e2000b901d4a */
[----:B------:R-:W-:Y:S01]  /*1b70*/  LOP3.LUT P1, RZ, R2, 0x4, RZ, 0xc0, !PT ;  /* 0x0000000402ff7812 */ /* 0x000fe2000782c0ff */
[----:B------:R-:W-:Y:S01]  /*1b80*/  IMAD.IADD R154, R9, 0x1, R4 ;  /* 0x00000001099a7824 */ /* 0x000fe200078e0204 */
[----:B------:R-:W-:Y:S01]  /*1b90*/  LEA.HI R165, R31, R30, RZ, 0x2 ;  /* 0x0000001e1fa57211 */ /* 0x000fe200078f10ff */
[----:B------:R-:W0:Y:S01]  /*1ba0*/  LDGDEPBAR ;  /* 0x00000000000079af */ /* 0x000e220000000000 */
[----:B------:R-:W-:Y:S01]  /*1bb0*/  IMAD.MOV.U32 R2, RZ, RZ, 0x40 ;  /* 0x00000040ff027424 */ /* 0x000fe200078e00ff */
[----:B------:R-:W-:Y:S01]  /*1bc0*/  LOP3.LUT R147, R4, R7, RZ, 0xfc, !PT ;  /* 0x0000000704937212 */ /* 0x000fe200078efcff */
[----:B------:R-:W-:Y:S01]  /*1bd0*/  IMAD.SHL.U32 R154, R154, 0x2, RZ ;  /* 0x000000029a9a7824 */ /* 0x000fe200078e00ff */
[----:B------:R-:W-:Y:S01]  /*1be0*/  LOP3.LUT R165, R165, 0xfffffffc, RZ, 0xc0, !PT ;  /* 0xfffffffca5a57812 */ /* 0x000fe200078ec0ff */
[----:B------:R-:W-:-:S02]  /*1bf0*/  IMAD.IADD R164, R29, 0x1, -R164 ;  /* 0x000000011da47824 */ /* 0x000fc400078e0aa4 */
[----:B------:R-:W-:Y:S02]  /*1c00*/  IMAD.IADD R152, R154, 0x1, R0 ;  /* 0x000000019a987824 */ /* 0x000fe400078e0200 */
[C---:B------:R-:W-:Y:S02]  /*1c10*/  IMAD R93, R30.reuse, 0x10, R93 ;  /* 0x000000101e5d7824 */ /* 0x040fe400078e025d */
[----:B------:R-:W-:Y:S01]  /*1c20*/  IMAD.IADD R165, R30, 0x1, -R165 ;  /* 0x000000011ea57824 */ /* 0x000fe200078e0aa5 */
        /* <DEDUP_REMOVED lines=35> */
[----:B---3--:R-:W-:Y:S04]  /*1e60*/  LDSM.16.M88.4 R16, [R154] ;  /* 0x000000009a10783b */ /* 0x008fe80000000200 */
[----:B------:R-:W3:Y:S04]  /*1e70*/  LDSM.16.M88.4 R24, [R92+0x4000] ;  /* 0x004000005c18783b */ /* 0x000ee80000000200 */
[----:B------:R-:W1:Y:S04]  /*1e80*/  LDSM.16.M88.4 R64, [R92+0x4800] ;  /* 0x004800005c40783b */ /* 0x000e680000000200 */
[----:B------:R-:W1:Y:S04]  /*1e90*/  LDSM.16.M88.4 R56, [R92+0x5000] ;  /* 0x005000005c38783b */ /* 0x000e680000000200 */
[----:B----4-:R-:W4:Y:S04]  /*1ea0*/  LDSM.16.M88.4 R20, [R92+0x5800] ;  /* 0x005800005c14783b */ /* 0x010f280000000200 */
[----:B--2---:R-:W-:Y:S04]  /*1eb0*/  LDSM.16.M88.4 R12, [R151] ;  /* 0x00000000970c783b */ /* 0x004fe80000000200 */
[----:B-----5:R-:W2:Y:S04]  /*1ec0*/  LDSM.16.M88.4 R8, [R152] ;  /* 0x000000009808783b */ /* 0x020ea80000000200 */
[----:B------:R-:W5:Y:S04]  /*1ed0*/  LDSM.16.M88.4 R40, [R151+0x1000] ;  /* 0x001000009728783b */ /* 0x000f680000000200 */
[----:B------:R-:W2:Y:S04]  /*1ee0*/  LDSM.16.M88.4 R48, [R151+0x800] ;  /* 0x000800009730783b */ /* 0x000ea80000000200 */
[----:B------:R-:W2:Y:S04]  /*1ef0*/  LDSM.16.M88.4 R36, [R151+0x1800] ;  /* 0x001800009724783b */ /* 0x000ea80000000200 */
[----:B------:R-:W-:Y:S01]  /*1f00*/  LDSM.16.M88.4 R76, [R150] ;  /* 0x00000000964c783b */ /* 0x000fe20000000200 */
[C---:B---3--:R-:W-:Y:S03]  /*1f10*/  HMMA.16816.F32 R32, R16.reuse, R24, RZ ;  /* 0x000000181020723c */ /* 0x048fe600000018ff */
        /* <DEDUP_REMOVED lines=11> */
[C---:B----4-:R-:W-:Y:S08]  /*1fd0*/  HMMA.16816.F32 R52, R16.reuse, R20, RZ ;  /* 0x000000141034723c */ /* 0x050ff000000018ff */
[----:B------:R-:W-:Y:S01]  /*1fe0*/  HMMA.16816.F32 R16, R16, R22, RZ ;  /* 0x000000161010723c */ /* 0x000fe200000018ff */
[----:B------:R-:W1:Y:S07]  /*1ff0*/  LDSM.16.M88.4 R20, [R149] ;  /* 0x000000009514783b */ /* 0x000e6e0000000200 */
[C---:B--2---:R-:W-:Y:S08]  /*2000*/  HMMA.16816.F32 R32, R8.reuse, R12, R32 ;  /* 0x0000000c0820723c */ /* 0x044ff00000001820 */
[C---:B------:R-:W-:Y:S01]  /*2010*/  HMMA.16816.F32 R24, R8.reuse, R14, R24 ;  /* 0x0000000e0818723c */ /* 0x040fe20000001818 */
[----:B------:R-:W2:Y:S07]  /*2020*/  LDSM.16.M88.4 R12, [R149+0x800] ;  /* 0x00080000950c783b */ /* 0x000eae0000000200 */
[C---:B-----5:R-:W-:Y:S08]  /*2030*/  HMMA.16816.F32 R60, R8.reuse, R40, R60 ;  /* 0x00000028083c723c */ /* 0x060ff0000000183c */
[C---:B------:R-:W-:Y:S01]  /*2040*/  HMMA.16816.F32 R56, R8.reuse, R42, R56 ;  /* 0x0000002a0838723c */ /* 0x040fe20000001838 */
[----:B------:R-:W3:Y:S07]  /*2050*/  LDSM.16.M88.4 R40, [R140] ;  /* 0x000000008c28783b */ /* 0x000eee0000000200 */
        /* <DEDUP_REMOVED lines=9> */
[----:B------:R-:W1:Y:S07]  /*20f0*/  LDSM.16.M88.4 R20, [R92+0x6000] ;  /* 0x006000005c14783b */ /* 0x000e6e0000000200 */
[C---:B--2---:R-:W-:Y:S08]  /*2100*/  HMMA.16816.F32 R44, R76.reuse, R12, R44 ;  /* 0x0000000c4c2c723c */ /* 0x044ff0000000182c */
[----:B------:R-:W-:Y:S01]  /*2110*/  HMMA.16816.F32 R64, R76, R14, R64 ;  /* 0x0000000e4c40723c */ /* 0x000fe20000001840 */
[----:B------:R-:W2:Y:S07]  /*2120*/  LDSM.16.M88.4 R12, [R140+0x800] ;  /* 0x000800008c0c783b */ /* 0x000eae0000000200 */
[----:B---3--:R-:W-:Y:S08]  /*2130*/  HMMA.16816.F32 R32, R80, R40, R32 ;  /* 0x000000285020723c */ /* 0x008ff00000001820 */
[C---:B----4-:R-:W-:Y:S08]  /*2140*/  HMMA.16816.F32 R60, R76.reuse, R8, R60 ;  /* 0x000000084c3c723c */ /* 0x050ff0000000183c */
[C---:B------:R-:W-:Y:S01]  /*2150*/  HMMA.16816.F32 R56, R76.reuse, R10, R56 ;  /* 0x0000000a4c38723c */ /* 0x040fe20000001838 */
[----:B------:R-:W3:Y:S07]  /*2160*/  LDSM.16.M88.4 R8, [R140+0x1000] ;  /* 0x001000008c08783b */ /* 0x000eee0000000200 */
[----:B-----5:R-:W-:Y:S08]  /*2170*/  HMMA.16816.F32 R52, R76, R36, R52 ;  /* 0x000000244c34723c */ /* 0x020ff00000001834 */
[----:B------:R-:W-:Y:S01]  /*2180*/  HMMA.16816.F32 R24, R80, R42, R24 ;  /* 0x0000002a5018723c */ /* 0x000fe20000001818 */
[----:B------:R-:W-:Y:S07]  /*2190*/  LDSM.16.M88.4 R40, [R149+0x2000] ;  /* 0x002000009528783b */ /* 0x000fee0000000200 */
[----:B------:R-:W-:Y:S01]  /*21a0*/  HMMA.16816.F32 R76, R76, R38, R16 ;  /* 0x000000264c4c723c */ /* 0x000fe20000001810 */
[----:B------:R-:W-:Y:S04]  /*21b0*/  LDSM.16.M88.4 R16, [R152+0x2000] ;  /* 0x002000009810783b */ /* 0x000fe80000000200 */
[----:B------:R-:W4:Y:S03]  /*21c0*/  LDSM.16.M88.4 R36, [R151+0x2000] ;  /* 0x002000009724783b */ /* 0x000f260000000200 */
[C---:B-1----:R-:W-:Y:S08]  /*21d0*/  HMMA.16816.F32 R32, R72.reuse, R20, R32 ;  /* 0x000000144820723c */ /* 0x042ff00000001820 */
[----:B------:R-:W-:Y:S01]  /*21e0*/  HMMA.16816.F32 R24, R72, R22, R24 ;  /* 0x000000164818723c */ /* 0x000fe20000001818 */
[----:B------:R-:W-:Y:S07]  /*21f0*/  LDSM.16.M88.4 R20, [R140+0x2000] ;  /* 0x002000008c14783b */ /* 0x000fee0000000200 */
[C---:B--2---:R-:W-:Y:S08]  /*2200*/  HMMA.16816.F32 R44, R80.reuse, R12, R44 ;  /* 0x0000000c502c723c */ /* 0x044ff0000000182c */
[C---:B------:R-:W-:Y:S01]  /*2210*/  HMMA.16816.F32 R64, R80.reuse, R14, R64 ;  /* 0x0000000e5040723c */ /* 0x040fe20000001840 */
[----:B------:R-:W1:Y:S07]  /*2220*/  LDSM.16.M88.4 R12, [R150+0x2000] ;  /* 0x00200000960c783b */ /* 0x000e6e0000000200 */
[----:B---3--:R-:W-:Y:S08]  /*2230*/  HMMA.16816.F32 R60, R80, R8, R60 ;  /* 0x00000008503c723c */ /* 0x008ff0000000183c */
[C---:B----4-:R-:W-:Y:S08]  /*2240*/  HMMA.16816.F32 R32, R16.reuse, R36, R32 ;  /* 0x000000241020723c */ /* 0x050ff00000001820 */
[----:B------:R-:W-:Y:S01]  /*2250*/  HMMA.16816.F32 R24, R16, R38, R24 ;  /* 0x000000261018723c */ /* 0x000fe20000001818 */
[----:B------:R-:W-:Y:S07]  /*2260*/  LDSM.16.M88.4 R36, [R149+0x2800] ;  /* 0x002800009524783b */ /* 0x000fee0000000200 */
[----:B------:R-:W-:Y:S01]  /*2270*/  HMMA.16816.F32 R56, R80, R10, R56 ;  /* 0x0000000a5038723c */ /* 0x000fe20000001838 */
[----:B------:R-:W2:Y:S07]  /*2280*/  LDSM.16.M88.4 R8, [R148+0x2000] ;  /* 0x002000009408783b */ /* 0x000eae0000000200 */
[----:B------:R-:W-:Y:S08]  /*2290*/  HMMA.16816.F32 R44, R72, R84, R44 ;  /* 0x00000054482c723c */ /* 0x000ff0000000182c */
[----:B-1----:R-:W-:Y:S08]  /*22a0*/  HMMA.16816.F32 R32, R12, R40, R32 ;  /* 0x000000280c20723c */ /* 0x002ff00000001820 */
[----:B------:R-:W-:Y:S01]  /*22b0*/  HMMA.16816.F32 R64, R72, R86, R64 ;  /* 0x000000564840723c */ /* 0x000fe20000001840 */
[----:B------:R-:W-:Y:S07]  /*22c0*/  LDSM.16.M88.4 R84, [R92+0x7800] ;  /* 0x007800005c54783b */ /* 0x000fee0000000200 */
[----:B------:R-:W-:Y:S01]  /*22d0*/  HMMA.16816.F32 R24, R12, R42, R24 ;  /* 0x0000002a0c18723c */ /* 0x000fe20000001818 */
[----:B------:R-:W1:Y:S07]  /*22e0*/  LDSM.16.M88.4 R40, [R151+0x3000] ;  /* 0x003000009728783b */ /* 0x000e6e0000000200 */
[----:B------:R-:W-:Y:S08]  /*22f0*/  HMMA.16816.F32 R60, R72, R68, R60 ;  /* 0x00000044483c723c */ /* 0x000ff0000000183c */
[----:B------:R-:W-:Y:S08]  /*2300*/  HMMA.16816.F32 R44, R16, R48, R44 ;  /* 0x00000030102c723c */ /* 0x000ff0000000182c */
[----:B--2---:R-:W-:Y:S08]  /*2310*/  HMMA.16816.F32 R32, R8, R20, R32 ;  /* 0x000000140820723c */ /* 0x004ff00000001820 */
[----:B------:R-:W-:Y:S01]  /*2320*/  HMMA.16816.F32 R64, R16, R50, R64 ;  /* 0x000000321040723c */ /* 0x000fe20000001840 */
[----:B------:R-:W2:Y:S07]  /*2330*/  LDSM.16.M88.4 R48, [R140+0x2800] ;  /* 0x002800008c30783b */ /* 0x000eae0000000200 */
[----:B------:R-:W-:Y:S08]  /*2340*/  HMMA.16816.F32 R52, R80, R88, R52 ;  /* 0x000000585034723c */ /* 0x000ff00000001834 */
[----:B------:R-:W-:Y:S01]  /*2350*/  HMMA.16816.F32 R24, R8, R22, R24 ;  /* 0x000000160818723c */ /* 0x000fe20000001818 */
[----:B------:R-:W-:Y:S01]  /*2360*/  FMUL.FTZ R2, R32, c[0x0][0x2ec] ;  /* 0x0000bb0020027a20 */ /* 0x000fe20000410000 */
[----:B------:R-:W3:Y:S01]  /*2370*/  LDSM.16.M88.4 R20, [R149+0x3000] ;  /* 0x003000009514783b */ /* 0x000ee20000000200 */
[----:B------:R-:W-:-:S04]  /*2380*/  FMUL.FTZ R68, R33, c[0x0][0x2ec] ;  /* 0x0000bb0021447a20 */ /* 0x000fc80000410000 */
[----:B------:R-:W4:Y:S01]  /*2390*/  MUFU.TANH R2, R2 ;  /* 0x0000000200027308 */ /* 0x000f220000002400 */
[----:B------:R-:W-:Y:S07]  /*23a0*/  HMMA.16816.F32 R76, R80, R90, R76 ;  /* 0x0000005a504c723c */ /* 0x000fee000000184c */
[----:B------:R-:W-:Y:S01]  /*23b0*/  MUFU.TANH R68, R68 ;  /* 0x0000004400447308 */ /* 0x000fe20000002400 */
[----:B------:R-:W-:Y:S08]  /*23c0*/  HMMA.16816.F32 R44, R12, R36, R44 ;  /* 0x000000240c2c723c */ /* 0x000ff0000000182c */
[----:B------:R-:W-:Y:S01]  /*23d0*/  HMMA.16816.F32 R56, R72, R70, R56 ;  /* 0x000000464838723c */ /* 0x000fe20000001838 */
[----:B------:R-:W-:-:S02]  /*23e0*/  FMUL.FTZ R24, R24, c[0x0][0x2ec] ;  /* 0x0000bb0018187a20 */ /* 0x000fc40000410000 */
[----:B------:R-:W-:-:S05]  /*23f0*/  FMUL.FTZ R25, R25, c[0x0][0x2ec] ;  /* 0x0000bb0019197a20 */ /* 0x000fca0000410000 */
[----:B-1----:R-:W-:Y:S07]  /*2400*/  HMMA.16816.F32 R60, R16, R40, R60 ;  /* 0x00000028103c723c */ /* 0x002fee000000183c */
[----:B------:R-:W-:Y:S01]  /*2410*/  FMUL.FTZ R40, R34, c[0x0][0x2ec] ;  /* 0x0000bb0022287a20 */ /* 0x000fe20000410000 */
[C---:B------:R-:W-:Y:S01]  /*2420*/  HMMA.16816.F32 R52, R72.reuse, R84, R52 ;  /* 0x000000544834723c */ /* 0x040fe20000001834 */
[----:B------:R-:W-:Y:S02]  /*2430*/  FMUL.FTZ R41, R35, c[0x0][0x2ec] ;  /* 0x0000bb0023297a20 */ /* 0x000fe40000410000 */
[----:B------:R-:W1:Y:S02]  /*2440*/  LDSM.16.M88.4 R32, [R151+0x3800] ;  /* 0x003800009720783b */ /* 0x000e640000000200 */
[----:B------:R-:W5:Y:S03]  /*2450*/  MUFU.TANH R40, R40 ;  /* 0x0000002800287308 */ /* 0x000f660000002400 */
[----:B------:R-:W-:Y:S05]  /*2460*/  HMMA.16816.F32 R76, R72, R86, R76 ;  /* 0x00000056484c723c */ /* 0x000fea000000184c */
[----:B------:R-:W1:Y:S03]  /*2470*/  MUFU.TANH R41, R41 ;  /* 0x0000002900297308 */ /* 0x000e660000002400 */
[----:B--2---:R-:W-:Y:S05]  /*2480*/  HMMA.16816.F32 R44, R8, R48, R44 ;  /* 0x00000030082c723c */ /* 0x004fea000000182c */
[----:B------:R-:W2:Y:S03]  /*2490*/  MUFU.TANH R48, R24 ;  /* 0x0000001800307308 */ /* 0x000ea60000002400 */
[----:B------:R-:W-:Y:S05]  /*24a0*/  HMMA.16816.F32 R56, R16, R42, R56 ;  /* 0x0000002a1038723c */ /* 0x000fea0000001838 */
[----:B------:R1:W-:Y:S02]  /*24b0*/  MUFU.TANH R49, R25 ;  /* 0x0000001900317308 */ /* 0x0003e40000002400 */
[----:B------:R-:W-:Y:S01]  /*24c0*/  FMUL.FTZ R42, R26, c[0x0][0x2ec] ;  /* 0x0000bb001a2a7a20 */ /* 0x000fe20000410000 */
[C---:B------:R-:W-:Y:S01]  /*24d0*/  HMMA.16816.F32 R64, R12.reuse, R38, R64 ;  /* 0x000000260c40723c */ /* 0x040fe20000001840 */
[----:B------:R-:W-:Y:S01]  /*24e0*/  FMUL.FTZ R43, R27, c[0x0][0x2ec] ;  /* 0x0000bb001b2b7a20 */ /* 0x000fe20000410000 */
[----:B------:R-:W2:Y:S03]  /*24f0*/  LDSM.16.M88.4 R36, [R140+0x3000] ;  /* 0x003000008c24783b */ /* 0x000ea60000000200 */
[----:B------:R-:W2:Y:S03]  /*2500*/  MUFU.TANH R42, R42 ;  /* 0x0000002a002a7308 */ /* 0x000ea60000002400 */
[----:B---3--:R-:W-:Y:S01]  /*2510*/  HMMA.16816.F32 R60, R12, R20, R60 ;  /* 0x000000140c3c723c */ /* 0x008fe2000000183c */
[----:B-1----:R-:W1:Y:S04]  /*2520*/  LDSM.16.M88.4 R24, [R149+0x3800] ;  /* 0x003800009518783b */ /* 0x002e680000000200 */
[----:B------:R-:W3:Y:S02]  /*2530*/  MUFU.TANH R43, R43 ;  /* 0x0000002b002b7308 */ /* 0x000ee40000002400 */
[----:B------:R-:W-:Y:S01]  /*2540*/  SHF.R.S32.HI R21, RZ, 0x1f, R164 ;  /* 0x0000001fff157819 */ /* 0x000fe200000114a4 */
[----:B------:R-:W-:Y:S03]  /*2550*/  HMMA.16816.F32 R52, R16, R32, R52 ;  /* 0x000000201034723c */ /* 0x000fe60000001834 */
[----:B------:R-:W-:-:S04]  /*2560*/  LEA.HI R164, R21, R164, RZ, 0x2 ;  /* 0x000000a415a47211 */ /* 0x000fc800078f10ff */
[----:B------:R-:W-:Y:S01]  /*2570*/  SHF.R.S32.HI R164, RZ, 0x2, R164 ;  /* 0x00000002ffa47819 */ /* 0x000fe200000114a4 */
[----:B------:R-:W-:Y:S01]  /*2580*/  HMMA.16816.F32 R76, R16, R34, R76 ;  /* 0x00000022104c723c */ /* 0x000fe2000000184c */
[----:B------:R-:W-:Y:S02]  /*2590*/  FMUL.FTZ R32, R47, c[0x0][0x2ec] ;  /* 0x0000bb002f207a20 */ /* 0x000fe40000410000 */
[----:B------:R-:W-:-:S04]  /*25a0*/  IADD3 R31, R93, 0x1, R164 ;  /* 0x000000015d1f7810 */ /* 0x000fc80007ffe0a4 */
[----:B------:R-:W-:Y:S01]  /*25b0*/  IADD3 R31, R6, -c[0x0][0x214], R31 ;  /* 0x80008500061f7a10 */ /* 0x000fe20007ffe01f */
[----:B------:R-:W-:Y:S01]  /*25c0*/  HMMA.16816.F32 R56, R12, R22, R56 ;  /* 0x000000160c38723c */ /* 0x000fe20000001838 */
[----:B------:R-:W3:Y:S01]  /*25d0*/  LDSM.16.M88.4 R20, [R140+0x3800] ;  /* 0x003800008c14783b */ /* 0x000ee20000000200 */
[----:B------:R-:W-:Y:S01]  /*25e0*/  MUFU.TANH R32, R32 ;  /* 0x0000002000207308 */ /* 0x000fe20000002400 */
[----:B------:R-:W-:Y:S01]  /*25f0*/  IADD3 R31, R31, c[0x0][0x2e8], RZ ;  /* 0x0000ba001f1f7a10 */ /* 0x000fe20007ffe0ff */
[----:B------:R-:W-:-:S04]  /*2600*/  DEPBAR.LE SB0, 0x0 ;  /* 0x000080000000791a */ /* 0x000fc80000000000 */
[C---:B------:R-:W-:Y:S01]  /*2610*/  HMMA.16816.F32 R64, R8.reuse, R50, R64 ;  /* 0x000000320840723c */ /* 0x040fe20000001840 */
[C---:B------:R-:W-:Y:S02]  /*2620*/  IADD3 R17, R31.reuse, 0x8, RZ ;  /* 0x000000081f117810 */ /* 0x040fe40007ffe0ff */
[-C--:B------:R-:W-:Y:S02]  /*2630*/  IMNMX R16, R31, R6.reuse, PT ;  /* 0x000000061f107217 */ /* 0x080fe40003800200 */
[----:B------:R-:W-:Y:S02]  /*2640*/  IMNMX R6, R17, R6, PT ;  /* 0x0000000611067217 */ /* 0x000fe40003800200 */
[----:B------:R-:W-:Y:S01]  /*2650*/  FMUL.FTZ R50, R44, c[0x0][0x2ec] ;  /* 0x0000bb002c327a20 */ /* 0x000fe20000410000 */
[----:B--2---:R-:W-:Y:S01]  /*2660*/  HMMA.16816.F32 R60, R8, R36, R60 ;  /* 0x00000024083c723c */ /* 0x004fe2000000183c */
[----:B------:R-:W-:Y:S02]  /*2670*/  FMUL.FTZ R44, R45, c[0x0][0x2ec] ;  /* 0x0000bb002d2c7a20 */ /* 0x000fe40000410000 */
[----:B------:R-:W-:Y:S01]  /*2680*/  FMUL.FTZ R45, R46, c[0x0][0x2ec] ;  /* 0x0000bb002e2d7a20 */ /* 0x000fe20000410000 */
[----:B------:R-:W-:Y:S01]  /*2690*/  IADD3 R46, R28, -0x1, RZ ;  /* 0xffffffff1c2e7810 */ /* 0x000fe20007ffe0ff */
[----:B------:R-:W2:Y:S03]  /*26a0*/  MUFU.TANH R50, R50 ;  /* 0x0000003200327308 */ /* 0x000ea60000002400 */
[----:B-1----:R-:W-:Y:S01]  /*26b0*/  HMMA.16816.F32 R52, R12, R24, R52 ;  /* 0x000000180c34723c */ /* 0x002fe20000001834 */
[----:B------:R-:W-:-:S04]  /*26c0*/  ISETP.GT.AND P0, PT, R46, R155, PT ;  /* 0x0000009b2e00720c */ /* 0x000fc80003f04270 */
[----:B------:R-:W1:Y:S03]  /*26d0*/  MUFU.TANH R45, R45 ;  /* 0x0000002d002d7308 */ /* 0x000e660000002400 */
[----:B------:R-:W-:Y:S01]  /*26e0*/  HMMA.16816.F32 R76, R12, R26, R76 ;  /* 0x0000001a0c4c723c */ /* 0x000fe2000000184c */
[----:B------:R-:W-:Y:S02]  /*26f0*/  FMUL.FTZ R33, R64, c[0x0][0x2ec] ;  /* 0x0000bb0040217a20 */ /* 0x000fe40000410000 */
[----:B------:R-:W-:Y:S02]  /*2700*/  FMUL.FTZ R36, R65, c[0x0][0x2ec] ;  /* 0x0000bb0041247a20 */ /* 0x000fe40000410000 */
[----:B------:R-:W-:Y:S01]  /*2710*/  FMUL.FTZ R37, R66, c[0x0][0x2ec] ;  /* 0x0000bb0042257a20 */ /* 0x000fe20000410000 */
[----:B------:R-:W-:Y:S01]  /*2720*/  MUFU.TANH R44, R44 ;  /* 0x0000002c002c7308 */ /* 0x000fe20000002400 */
[----:B------:R-:W-:Y:S01]  /*2730*/  FMUL.FTZ R24, R67, c[0x0][0x2ec] ;  /* 0x0000bb0043187a20 */ /* 0x000fe20000410000 */
[----:B------:R-:W-:Y:S01]  /*2740*/  HMMA.16816.F32 R56, R8, R38, R56 ;  /* 0x000000260838723c */ /* 0x000fe20000001838 */
[----:B------:R-:W-:-:S02]  /*2750*/  FMUL.FTZ R61, R61, c[0x0][0x2ec] ;  /* 0x0000bb003d3d7a20 */ /* 0x000fc40000410000 */
[----:B------:R-:W-:Y:S02]  /*2760*/  FMUL.FTZ R60, R60, c[0x0][0x2ec] ;  /* 0x0000bb003c3c7a20 */ /* 0x000fe40000410000 */
[----:B------:R-:W-:Y:S01]  /*2770*/  FMUL.FTZ R62, R62, c[0x0][0x2ec] ;  /* 0x0000bb003e3e7a20 */ /* 0x000fe20000410000 */
[----:B------:R-:W1:Y:S01]  /*2780*/  MUFU.TANH R33, R33 ;  /* 0x0000002100217308 */ /* 0x000e620000002400 */
[----:B------:R-:W-:Y:S01]  /*2790*/  IMAD.SHL.U32 R38, R29, 0x2, RZ ;  /* 0x000000021d267824 */ /* 0x000fe200078e00ff */
[----:B---3--:R-:W-:Y:S01]  /*27a0*/  HMMA.16816.F32 R52, R8, R20, R52 ;  /* 0x000000140834723c */ /* 0x008fe20000001834 */
[----:B------:R-:W-:Y:S02]  /*27b0*/  IMAD.SHL.U32 R29, R46, 0x40, RZ ;  /* 0x000000402e1d7824 */ /* 0x000fe400078e00ff */
[----:B------:R-:W-:-:S03]  /*27c0*/  FMUL.FTZ R63, R63, c[0x0][0x2ec] ;  /* 0x0000bb003f3f7a20 */ /* 0x000fc60000410000 */
[----:B------:R-:W-:Y:S01]  /*27d0*/  LOP3.LUT R25, R29, 0x6, R38, 0xf8, !PT ;  /* 0x000000061d197812 */ /* 0x000fe200078ef826 */
[----:B------:R-:W-:Y:S01]  /*27e0*/  MUFU.TANH R36, R36 ;  /* 0x0000002400247308 */ /* 0x000fe20000002400 */
[----:B------:R-:W-:Y:S02]  /*27f0*/  HMMA.16816.F32 R76, R8, R22, R76 ;  /* 0x00000016084c723c */ /* 0x000fe4000000184c */
[C---:B------:R-:W-:Y:S02]  /*2800*/  LOP3.LUT R17, R25.reuse, 0x8, RZ, 0xfc, !PT ;  /* 0x0000000819117812 */ /* 0x040fe400078efcff */
[CC--:B------:R-:W-:Y:S02]  /*2810*/  ISETP.GE.AND P5, PT, R25.reuse, R16.reuse, PT ;  /* 0x000000101900720c */ /* 0x0c0fe40003fa6270 */
[----:B------:R-:W-:Y:S01]  /*2820*/  LOP3.LUT R19, R25, 0x1, RZ, 0xfc, !PT ;  /* 0x0000000119137812 */ /* 0x000fe200078efcff */
[----:B------:R-:W3:Y:S01]  /*2830*/  MUFU.TANH R37, R37 ;  /* 0x0000002500257308 */ /* 0x000ee20000002400 */
[C---:B------:R-:W-:Y:S01]  /*2840*/  ISETP.GE.AND P3, PT, R17.reuse, R16, PT ;  /* 0x000000101100720c */ /* 0x040fe20003f66270 */
[----:B------:R-:W-:Y:S01]  /*2850*/  FMUL.FTZ R18, R56, c[0x0][0x2ec] ;  /* 0x0000bb0038127a20 */ /* 0x000fe20000410000 */
[----:B------:R-:W-:Y:S01]  /*2860*/  ISETP.GE.AND P1, PT, R17, R6, PT ;  /* 0x000000061100720c */ /* 0x000fe20003f26270 */
[----:B------:R-:W-:Y:S01]  /*2870*/  FMUL.FTZ R20, R57, c[0x0][0x2ec] ;  /* 0x0000bb0039147a20 */ /* 0x000fe20000410000 */
[----:B----4-:R-:W-:Y:S01]  /*2880*/  FSEL R17, R2, -INF , !P5 ;  /* 0xff80000002117808 */ /* 0x010fe20006800000 */
[----:B------:R-:W-:Y:S01]  /*2890*/  FMUL.FTZ R26, R58, c[0x0][0x2ec] ;  /* 0x0000bb003a1a7a20 */ /* 0x000fe20000410000 */
[C---:B------:R-:W-:Y:S01]  /*28a0*/  ISETP.GE.AND P4, PT, R19.reuse, R16, PT ;  /* 0x000000101300720c */ /* 0x040fe20003f86270 */
[----:B------:R-:W4:Y:S01]  /*28b0*/  MUFU.TANH R24, R24 ;  /* 0x0000001800187308 */ /* 0x000f220000002400 */
[-C--:B------:R-:W-:Y:S01]  /*28c0*/  ISETP.GE.AND P2, PT, R19, R6.reuse, PT ;  /* 0x000000061300720c */ /* 0x080fe20003f46270 */
[----:B------:R-:W-:Y:S01]  /*28d0*/  FMUL.FTZ R52, R52, c[0x0][0x2ec] ;  /* 0x0000bb0034347a20 */ /* 0x000fe20000410000 */
[----:B------:R-:W-:Y:S01]  /*28e0*/  ISETP.GE.AND P5, PT, R25, R6, PT ;  /* 0x000000061900720c */ /* 0x000fe20003fa6270 */
[----:B------:R-:W-:Y:S01]  /*28f0*/  FMUL.FTZ R53, R53, c[0x0][0x2ec] ;  /* 0x0000bb0035357a20 */ /* 0x000fe20000410000 */
[C---:B------:R-:W-:Y:S01]  /*2900*/  LOP3.LUT R19, R25.reuse, 0x9, RZ, 0xfc, !PT ;  /* 0x0000000919137812 */ /* 0x040fe200078efcff */
[----:B------:R-:W-:Y:S01]  /*2910*/  FMUL.FTZ R54, R54, c[0x0][0x2ec] ;  /* 0x0000bb0036367a20 */ /* 0x000fe20000410000 */
[----:B-----5:R-:W-:Y:S01]  /*2920*/  FSEL R40, R40, -INF , !P5 ;  /* 0xff80000028287808 */ /* 0x020fe20006800000 */
[----:B------:R-:W5:Y:S01]  /*2930*/  MUFU.TANH R109, R61 ;  /* 0x0000003d006d7308 */ /* 0x000f620000002400 */
[----:B------:R-:W-:Y:S01]  /*2940*/  LOP3.LUT R21, R25, 0x10, RZ, 0xfc, !PT ;  /* 0x0000001019157812 */ /* 0x000fe200078efcff */
[----:B------:R-:W-:Y:S01]  /*2950*/  FMUL.FTZ R55, R55, c[0x0][0x2ec] ;  /* 0x0000bb0037377a20 */ /* 0x000fe20000410000 */
[----:B------:R-:W-:Y:S01]  /*2960*/  ISETP.GE.AND P5, PT, R19, R16, PT ;  /* 0x000000101300720c */ /* 0x000fe20003fa6270 */
[----:B------:R-:W-:Y:S01]  /*2970*/  FMUL.FTZ R76, R76, c[0x0][0x2ec] ;  /* 0x0000bb004c4c7a20 */ /* 0x000fe20000410000 */
[----:B------:R-:W-:Y:S01]  /*2980*/  FSEL R68, R68, -INF , !P4 ;  /* 0xff80000044447808 */ /* 0x000fe20006000000 */
[----:B------:R-:W-:Y:S01]  /*2990*/  FMUL.FTZ R77, R77, c[0x0][0x2ec] ;  /* 0x0000bb004d4d7a20 */ /* 0x000fe20000410000 */
[----:B------:R-:W-:Y:S01]  /*29a0*/  ISETP.GE.AND P4, PT, R19, R6, PT ;  /* 0x000000061300720c */ /* 0x000fe20003f86270 */
[----:B------:R-:W1:Y:S01]  /*29b0*/  MUFU.TANH R111, R60 ;  /* 0x0000003c006f7308 */ /* 0x000e620000002400 */
[----:B------:R-:W-:Y:S01]  /*29c0*/  LOP3.LUT R13, R25, 0x11, RZ, 0xfc, !PT ;  /* 0x00000011190d7812 */ /* 0x000fe200078efcff */
[----:B------:R-:W-:Y:S01]  /*29d0*/  FMUL.FTZ R78, R78, c[0x0][0x2ec] ;  /* 0x0000bb004e4e7a20 */ /* 0x000fe20000410000 */
[----:B------:R-:W-:Y:S01]  /*29e0*/  FSEL R41, R41, -INF , !P2 ;  /* 0xff80000029297808 */ /* 0x000fe20005000000 */
[----:B------:R-:W-:Y:S01]  /*29f0*/  FMUL.FTZ R79, R79, c[0x0][0x2ec] ;  /* 0x0000bb004f4f7a20 */ /* 0x000fe20000410000 */
[----:B------:R-:W-:-:S02]  /*2a00*/  FSEL R19, R48, -INF , !P3 ;  /* 0xff80000030137808 */ /* 0x000fc40005800000 */
[C---:B------:R-:W-:Y:S01]  /*2a10*/  ISETP.GE.AND P2, PT, R21.reuse, R16, PT ;  /* 0x000000101500720c */ /* 0x040fe20003f46270 */
[----:B------:R-:W1:Y:S01]  /*2a20*/  MUFU.TANH R112, R62 ;  /* 0x0000003e00707308 */ /* 0x000e620000002400 */
[----:B------:R-:W-:Y:S01]  /*2a30*/  ISETP.GE.AND P3, PT, R21, R6, PT ;  /* 0x000000061500720c */ /* 0x000fe20003f66270 */
[----:B------:R-:W-:Y:S01]  /*2a40*/  FMUL.FTZ R21, R59, c[0x0][0x2ec] ;  /* 0x0000bb003b157a20 */ /* 0x000fe20000410000 */
[----:B------:R-:W-:Y:S02]  /*2a50*/  FSEL R42, R42, -INF , !P1 ;  /* 0xff8000002a2a7808 */ /* 0x000fe40004800000 */
[----:B------:R-:W-:Y:S02]  /*2a60*/  FSEL R49, R49, -INF , !P5 ;  /* 0xff80000031317808 */ /* 0x000fe40006800000 */
[C---:B------:R-:W-:Y:S01]  /*2a70*/  ISETP.GE.AND P1, PT, R13.reuse, R16, PT ;  /* 0x000000100d00720c */ /* 0x040fe20003f26270 */
[----:B------:R-:W3:Y:S01]  /*2a80*/  MUFU.TANH R116, R63 ;  /* 0x0000003f00747308 */ /* 0x000ee20000002400 */
[----:B------:R-:W-:-:S02]  /*2a90*/  ISETP.GE.AND P5, PT, R13, R6, PT ;  /* 0x000000060d00720c */ /* 0x000fc40003fa6270 */
[C---:B------:R-:W-:Y:S02]  /*2aa0*/  LOP3.LUT R13, R25.reuse, 0x18, RZ, 0xfc, !PT ;  /* 0x00000018190d7812 */ /* 0x040fe400078efcff */
[----:B------:R-:W-:Y:S02]  /*2ab0*/  LOP3.LUT R27, R25, 0x19, RZ, 0xfc, !PT ;  /* 0x00000019191b7812 */ /* 0x000fe400078efcff */
[----:B------:R-:W-:Y:S01]  /*2ac0*/  FSEL R2, R43, -INF , !P4 ;  /* 0xff8000002b027808 */ /* 0x000fe20006000000 */
[----:B------:R-:W3:Y:S01]  /*2ad0*/  MUFU.TANH R18, R18 ;  /* 0x0000001200127308 */ /* 0x000ee20000002400 */
[----:B------:R-:W-:Y:S02]  /*2ae0*/  ISETP.GE.AND P4, PT, R13, R16, PT ;  /* 0x000000100d00720c */ /* 0x000fe40003f86270 */
[----:B--2---:R-:W-:Y:S02]  /*2af0*/  FSEL R15, R50, -INF , !P2 ;  /* 0xff800000320f7808 */ /* 0x004fe40005000000 */
[----:B-1----:R-:W-:-:S02]  /*2b00*/  FSEL R14, R45, -INF , !P3 ;  /* 0xff8000002d0e7808 */ /* 0x002fc40005800000 */
[----:B------:R-:W-:Y:S01]  /*2b10*/  LOP3.LUT R9, R25, 0x20, RZ, 0xfc, !PT ;  /* 0x0000002019097812 */ /* 0x000fe200078efcff */
[----:B------:R-:W1:Y:S01]  /*2b20*/  MUFU.TANH R21, R21 ;  /* 0x0000001500157308 */ /* 0x000e620000002400 */
[----:B------:R-:W-:Y:S02]  /*2b30*/  ISETP.GE.AND P2, PT, R13, R6, PT ;  /* 0x000000060d00720c */ /* 0x000fe40003f46270 */
[----:B------:R-:W-:Y:S02]  /*2b40*/  ISETP.GE.AND P3, PT, R27, R16, PT ;  /* 0x000000101b00720c */ /* 0x000fe40003f66270 */
[----:B------:R-:W-:Y:S02]  /*2b50*/  LOP3.LUT R23, R25, 0x21, RZ, 0xfc, !PT ;  /* 0x0000002119177812 */ /* 0x000fe400078efcff */
[----:B------:R-:W-:Y:S01]  /*2b60*/  FSEL R10, R32, -INF , !P5 ;  /* 0xff800000200a7808 */ /* 0x000fe20006800000 */
[----:B------:R-:W-:Y:S01]  /*2b70*/  MUFU.TANH R20, R20 ;  /* 0x0000001400147308 */ /* 0x000fe20000002400 */
[----:B------:R-:W-:-:S02]  /*2b80*/  FSEL R11, R33, -INF , !P4 ;  /* 0xff800000210b7808 */ /* 0x000fc40006000000 */
[C---:B------:R-:W-:Y:S02]  /*2b90*/  ISETP.GE.AND P5, PT, R9.reuse, R16, PT ;  /* 0x000000100900720c */ /* 0x040fe40003fa6270 */
[-C--:B------:R-:W-:Y:S02]  /*2ba0*/  ISETP.GE.AND P4, PT, R9, R6.reuse, PT ;  /* 0x000000060900720c */ /* 0x080fe40003f86270 */
[----:B------:R-:W-:Y:S01]  /*2bb0*/  FSEL R13, R44, -INF , !P1 ;  /* 0xff8000002c0d7808 */ /* 0x000fe20004800000 */
[----:B------:R-:W2:Y:S01]  /*2bc0*/  MUFU.TANH R26, R26 ;  /* 0x0000001a001a7308 */ /* 0x000ea20000002400 */
[----:B---3--:R-:W-:Y:S02]  /*2bd0*/  FSEL R8, R37, -INF , !P2 ;  /* 0xff80000025087808 */ /* 0x008fe40005000000 */
[----:B------:R-:W-:Y:S02]  /*2be0*/  FSEL R9, R36, -INF , !P3 ;  /* 0xff80000024097808 */ /* 0x000fe40005800000 */
[----:B------:R-:W-:-:S02]  /*2bf0*/  ISETP.GE.AND P1, PT, R27, R6, PT ;  /* 0x000000061b00720c */ /* 0x000fc40003f26270 */
[C---:B------:R-:W-:Y:S01]  /*2c00*/  ISETP.GE.AND P2, PT, R23.reuse, R16, PT ;  /* 0x000000101700720c */ /* 0x040fe20003f46270 */
[----:B------:R-:W3:Y:S01]  /*2c10*/  MUFU.TANH R125, R52 ;  /* 0x00000034007d7308 */ /* 0x000ee20000002400 */
[----:B------:R-:W-:Y:S02]  /*2c20*/  ISETP.GE.AND P3, PT, R23, R6, PT ;  /* 0x000000061700720c */ /* 0x000fe40003f66270 */
[C---:B------:R-:W-:Y:S02]  /*2c30*/  LOP3.LUT R27, R25.reuse, 0x28, RZ, 0xfc, !PT ;  /* 0x00000028191b7812 */ /* 0x040fe400078efcff */
[----:B------:R-:W-:Y:S02]  /*2c40*/  LOP3.LUT R23, R25, 0x29, RZ, 0xfc, !PT ;  /* 0x0000002919177812 */ /* 0x000fe400078efcff */
[----:B----4-:R-:W-:Y:S01]  /*2c50*/  FSEL R12, R24, -INF , !P1 ;  /* 0xff800000180c7808 */ /* 0x010fe20004800000 */
[----:B------:R-:W-:Y:S01]  /*2c60*/  MUFU.TANH R121, R53 ;  /* 0x0000003500797308 */ /* 0x000fe20000002400 */
[----:B-----5:R-:W-:-:S02]  /*2c70*/  FSEL R109, R109, -INF , !P2 ;  /* 0xff8000006d6d7808 */ /* 0x020fc40005000000 */
[----:B------:R-:W-:Y:S02]  /*2c80*/  ISETP.GE.AND P1, PT, R27, R16, PT ;  /* 0x000000101b00720c */ /* 0x000fe40003f26270 */
[-C--:B------:R-:W-:Y:S02]  /*2c90*/  ISETP.GE.AND P2, PT, R23, R6.reuse, PT ;  /* 0x000000061700720c */ /* 0x080fe40003f46270 */
[C---:B------:R-:W-:Y:S01]  /*2ca0*/  LOP3.LUT R35, R25.reuse, 0x30, RZ, 0xfc, !PT ;  /* 0x0000003019237812 */ /* 0x040fe200078efcff */
[----:B------:R-:W4:Y:S01]  /*2cb0*/  MUFU.TANH R122, R54 ;  /* 0x00000036007a7308 */ /* 0x000f220000002400 */
[----:B------:R-:W-:Y:S02]  /*2cc0*/  LOP3.LUT R33, R25, 0x31, RZ, 0xfc, !PT ;  /* 0x0000003119217812 */ /* 0x000fe400078efcff */
[----:B------:R-:W-:Y:S02]  /*2cd0*/  FSEL R111, R111, -INF , !P5 ;  /* 0xff8000006f6f7808 */ /* 0x000fe40006800000 */
[----:B------:R-:W-:-:S02]  /*2ce0*/  ISETP.GE.AND P5, PT, R27, R6, PT ;  /* 0x000000061b00720c */ /* 0x000fc40003fa6270 */
[----:B------:R-:W-:Y:S01]  /*2cf0*/  FSEL R112, R112, -INF , !P4 ;  /* 0xff80000070707808 */ /* 0x000fe20006000000 */
[----:B------:R-:W5:Y:S01]  /*2d00*/  MUFU.TANH R120, R55 ;  /* 0x0000003700787308 */ /* 0x000f620000002400 */
[----:B------:R-:W-:Y:S02]  /*2d10*/  FSEL R116, R116, -INF , !P3 ;  /* 0xff80000074747808 */ /* 0x000fe40005800000 */
[----:B------:R-:W-:Y:S02]  /*2d20*/  FSEL R27, R18, -INF , !P1 ;  /* 0xff800000121b7808 */ /* 0x000fe40004800000 */
[----:B-1----:R-:W-:Y:S02]  /*2d30*/  FSEL R24, R21, -INF , !P2 ;  /* 0xff80000015187808 */ /* 0x002fe40005000000 */
[-C--:B------:R-:W-:Y:S01]  /*2d40*/  ISETP.GE.AND P4, PT, R23, R16.reuse, PT ;  /* 0x000000101700720c */ /* 0x080fe20003f86270 */
[----:B------:R-:W1:Y:S01]  /*2d50*/  MUFU.TANH R123, R76 ;  /* 0x0000004c007b7308 */ /* 0x000e620000002400 */
[----:B------:R-:W-:-:S02]  /*2d60*/  ISETP.GE.AND P3, PT, R35, R16, PT ;  /* 0x000000102300720c */ /* 0x000fc40003f66270 */
[----:B------:R-:W-:Y:S02]  /*2d70*/  ISETP.GE.AND P1, PT, R33, R16, PT ;  /* 0x000000102100720c */ /* 0x000fe40003f26270 */
[----:B------:R-:W-:Y:S02]  /*2d80*/  ISETP.GE.AND P2, PT, R35, R6, PT ;  /* 0x000000062300720c */ /* 0x000fe40003f46270 */
[C---:B------:R-:W-:Y:S01]  /*2d90*/  LOP3.LUT R31, R25.reuse, 0x38, RZ, 0xfc, !PT ;  /* 0x00000038191f7812 */ /* 0x040fe200078efcff */
[----:B------:R-:W1:Y:S01]  /*2da0*/  MUFU.TANH R119, R77 ;  /* 0x0000004d00777308 */ /* 0x000e620000002400 */
[----:B------:R-:W-:Y:S02]  /*2db0*/  LOP3.LUT R23, R25, 0x39, RZ, 0xfc, !PT ;  /* 0x0000003919177812 */ /* 0x000fe400078efcff */
[----:B--2---:R-:W-:Y:S02]  /*2dc0*/  FSEL R26, R26, -INF , !P5 ;  /* 0xff8000001a1a7808 */ /* 0x004fe40006800000 */
[----:B------:R-:W-:-:S02]  /*2dd0*/  FSEL R25, R20, -INF , !P4 ;  /* 0xff80000014197808 */ /* 0x000fc40006000000 */
[----:B---3--:R-:W-:Y:S01]  /*2de0*/  FSEL R125, R125, -INF , !P3 ;  /* 0xff8000007d7d7808 */ /* 0x008fe20005800000 */
[----:B------:R-:W2:Y:S01]  /*2df0*/  MUFU.TANH R118, R78 ;  /* 0x0000004e00767308 */ /* 0x000ea20000002400 */
[----:B----4-:R-:W-:Y:S02]  /*2e00*/  FSEL R122, R122, -INF , !P2 ;  /* 0xff8000007a7a7808 */ /* 0x010fe40005000000 */
[----:B------:R-:W-:Y:S01]  /*2e10*/  FSEL R121, R121, -INF , !P1 ;  /* 0xff80000079797808 */ /* 0x000fe20004800000 */
[----:B------:R-:W-:Y:S01]  /*2e20*/  BAR.SYNC.DEFER_BLOCKING 0x0 ;  /* 0x0000000000007b1d */ /* 0x000fe20000010000 */
[-C--:B------:R-:W-:Y:S02]  /*2e30*/  ISETP.GE.AND P5, PT, R31, R16.reuse, PT ;  /* 0x000000101f00720c */ /* 0x080fe40003fa6270 */
[----:B------:R-:W-:Y:S02]  /*2e40*/  ISETP.GE.AND P4, PT, R23, R16, PT ;  /* 0x000000101700720c */ /* 0x000fe40003f86270 */
[-C--:B------:R-:W-:Y:S01]  /*2e50*/  ISETP.GE.AND P3, PT, R33, R6.reuse, PT ;  /* 0x000000062100720c */ /* 0x080fe20003f66270 */
[----:B------:R-:W3:Y:S01]  /*2e60*/  MUFU.TANH R114, R79 ;  /* 0x0000004f00727308 */ /* 0x000ee20000002400 */
[----:B------:R-:W-:-:S02]  /*2e70*/  ISETP.GE.AND P2, PT, R31, R6, PT ;  /* 0x000000061f00720c */ /* 0x000fc40003f46270 */
[----:B------:R-:W-:Y:S02]  /*2e80*/  ISETP.GE.AND P1, PT, R23, R6, PT ;  /* 0x000000061700720c */ /* 0x000fe40003f26270 */
[----:B-----5:R-:W-:Y:S02]  /*2e90*/  FSEL R120, R120, -INF , !P3 ;  /* 0xff80000078787808 */ /* 0x020fe40005800000 */
[----:B-1----:R-:W-:Y:S02]  /*2ea0*/  FSEL R123, R123, -INF , !P5 ;  /* 0xff8000007b7b7808 */ /* 0x002fe40006800000 */
[----:B------:R-:W-:Y:S02]  /*2eb0*/  FSEL R119, R119, -INF , !P4 ;  /* 0xff80000077777808 */ /* 0x000fe40006000000 */
[----:B--2---:R-:W-:Y:S02]  /*2ec0*/  FSEL R118, R118, -INF , !P2 ;  /* 0xff80000076767808 */ /* 0x004fe40005000000 */
[----:B---3--:R-:W-:Y:S01]  /*2ed0*/  FSEL R114, R114, -INF , !P1 ;  /* 0xff80000072727808 */ /* 0x008fe20004800000 */
[----:B------:R-:W-:Y:S05]  /*2ee0*/  @!P0 BRA `(.L_x_6453) ;  /* 0x0000051000008947 */ /* 0x000fea0003800000 */
[----:B------:R-:W-:Y:S05]  /*2ef0*/  @P6 BRA `(.L_x_6454) ;  /* 0x0000038000006947 */ /* 0x000fea0003800000 */
        /* <DEDUP_REMOVED lines=56> */
.L_x_6454:
[----:B------:R-:W-:-:S04]  /*3280*/  ULEA UR6, -UR6, URZ, 0x6 ;  /* 0x0000003f06067291 */ /* 0x000fc8000f8e313f */
[----:B------:R-:W-:Y:S02]  /*3290*/  USHF.R.S32.HI UR4, URZ, 0x1f, UR6 ;  /* 0x0000001f3f047899 */ /* 0x000fe40008011406 */
[----:B------:R-:W-:-:S04]  /*32a0*/  MOV R20, UR6 ;  /* 0x0000000600147c02 */ /* 0x000fc80008000f00 */
[----:B------:R-:W-:Y:S02]  /*32b0*/  MOV R4, UR4 ;  /* 0x0000000400047c02 */ /* 0x000fe40008000f00 */
.L_x_6455:
        /* <DEDUP_REMOVED lines=20> */
.L_x_6453:
        /* <DEDUP_REMOVED lines=40> */
[----:B-1----:R-:W-:-:S02]  /*3680*/  FMNMX.FTZ R7, R6, R7, !PT ;  /* 0x0000000706077209 */ /* 0x002fc40007810000 */
        /* <DEDUP_REMOVED lines=15> */
[--C-:B------:R-:W-:Y:S01]  /*3780*/  FFMA.FTZ R103, R19, c[0x0][0x23c], -R124.reuse ;  /* 0x00008f0013677a23 */ /* 0x100fe2000001087c */
[----:B------:R-:W1:Y:S01]  /*3790*/  LDSM.16.MT88.4 R68, [R144+0x8000] ;  /* 0x008000009044783b */ /* 0x000e620000004200 */
[----:B------:R-:W-:Y:S01]  /*37a0*/  FFMA.FTZ R32, R49, c[0x0][0x23c], -R124 ;  /* 0x00008f0031207a23 */ /* 0x000fe2000001087c */
[----:B------:R-:W-:Y:S01]  /*37b0*/  MUFU.EX2 R105, R105 ;  /* 0x0000006900697308 */ /* 0x000fe20000000800 */
[--C-:B------:R-:W-:Y:S01]  /*37c0*/  FFMA.FTZ R107, R40, c[0x0][0x23c], -R117.reuse ;  /* 0x00008f00286b7a23 */ /* 0x100fe20000010875 */
[----:B------:R-:W-:Y:S01]  /*37d0*/  LDSM.16.MT88.4 R48, [R146+0xa000] ;  /* 0x00a000009230783b */ /* 0x000fe20000004200 */
        /* <DEDUP_REMOVED lines=8> */
[--C-:B------:R-:W-:Y:S02]  /*3860*/  FFMA.FTZ R29, R10, c[0x0][0x23c], -R117.reuse ;  /* 0x00008f000a1d7a23 */ /* 0x100fe40000010875 */
[----:B------:R-:W-:Y:S01]  /*3870*/  FFMA.FTZ R33, R8, c[0x0][0x23c], -R117 ;  /* 0x00008f0008217a23 */ /* 0x000fe20000010875 */
[----:B------:R-:W-:Y:S01]  /*3880*/  MUFU.EX2 R103, R103 ;  /* 0x0000006700677308 */ /* 0x000fe20000000800 */
[----:B------:R-:W4:Y:S01]  /*3890*/  LDSM.16.MT88.4 R8, [R146+0x8800] ;  /* 0x008800009208783b */ /* 0x000f220000004200 */
[----:B------:R-:W-:-:S02]  /*38a0*/  FFMA.FTZ R101, R15, c[0x0][0x23c], -R124 ;  /* 0x00008f000f657a23 */ /* 0x000fc4000001087c */
[--C-:B------:R-:W-:Y:S02]  /*38b0*/  FFMA.FTZ R30, R13, c[0x0][0x23c], -R124.reuse ;  /* 0x00008f000d1e7a23 */ /* 0x100fe4000001087c */
[--C-:B------:R-:W-:Y:S02]  /*38c0*/  FFMA.FTZ R34, R14, c[0x0][0x23c], -R117.reuse ;  /* 0x00008f000e227a23 */ /* 0x100fe40000010875 */
[----:B------:R-:W5:Y:S01]  /*38d0*/  MUFU.EX2 R32, R32 ;  /* 0x0000002000207308 */ /* 0x000f620000000800 */
[----:B--2---:R-:W-:Y:S01]  /*38e0*/  F2FP.PACK_AB R64, R102, R105 ;  /* 0x000000696640723e */ /* 0x004fe200000000ff */
[--C-:B------:R-:W-:Y:S02]  /*38f0*/  FFMA.FTZ R0, R12, c[0x0][0x23c], -R117.reuse ;  /* 0x00008f000c007a23 */ /* 0x100fe40000010875 */
[----:B------:R-:W2:Y:S01]  /*3900*/  LDSM.16.MT88.4 R12, [R144+0x8800] ;  /* 0x00880000900c783b */ /* 0x000ea20000004200 */
[--C-:B------:R-:W-:Y:S02]  /*3910*/  FFMA.FTZ R108, R111, c[0x0][0x23c], -R124.reuse ;  /* 0x00008f006f6c7a23 */ /* 0x100fe4000001087c */
[----:B------:R-:W-:Y:S01]  /*3920*/  FFMA.FTZ R113, R116, c[0x0][0x23c], -R117 ;  /* 0x00008f0074717a23 */ /* 0x000fe20000010875 */
[----:B------:R-:W-:Y:S01]  /*3930*/  MUFU.EX2 R107, R107 ;  /* 0x0000006b006b7308 */ /* 0x000fe20000000800 */
[----:B------:R-:W-:-:S02]  /*3940*/  FFMA.FTZ R109, R109, c[0x0][0x23c], -R124 ;  /* 0x00008f006d6d7a23 */ /* 0x000fc4000001087c */
[--C-:B------:R-:W-:Y:S02]  /*3950*/  FFMA.FTZ R110, R27, c[0x0][0x23c], -R124.reuse ;  /* 0x00008f001b6e7a23 */ /* 0x100fe4000001087c */
[--C-:B------:R-:W-:Y:S02]  /*3960*/  FFMA.FTZ R111, R25, c[0x0][0x23c], -R124.reuse ;  /* 0x00008f00196f7a23 */ /* 0x100fe4000001087c */
[--C-:B------:R-:W-:Y:S01]  /*3970*/  FFMA.FTZ R112, R112, c[0x0][0x23c], -R117.reuse ;  /* 0x00008f0070707a23 */ /* 0x100fe20000010875 */
[----:B------:R-:W1:Y:S01]  /*3980*/  MUFU.EX2 R106, R106 ;  /* 0x0000006a006a7308 */ /* 0x000e620000000800 */
[----:B-----5:R-:W-:Y:S01]  /*3990*/  F2FP.PACK_AB R66, R32, R103 ;  /* 0x000000672042723e */ /* 0x020fe200000000ff */
[--C-:B------:R-:W-:Y:S02]  /*39a0*/  FFMA.FTZ R115, R26, c[0x0][0x23c], -R117.reuse ;  /* 0x00008f001a737a23 */ /* 0x100fe40000010875 */
[----:B------:R-:W-:Y:S02]  /*39b0*/  FFMA.FTZ R116, R24, c[0x0][0x23c], -R117 ;  /* 0x00008f0018747a23 */ /* 0x000fe40000010875 */
[----:B------:R-:W-:Y:S01]  /*39c0*/  LDSM.16.MT88.4 R24, [R146+0xb000] ;  /* 0x00b000009218783b */ /* 0x000fe20000004200 */
[--C-:B------:R-:W-:Y:S01]  /*39d0*/  FFMA.FTZ R126, R121, c[0x0][0x23c], -R124.reuse ;  /* 0x00008f00797e7a23 */ /* 0x100fe2000001087c */
[----:B------:R-:W-:Y:S01]  /*39e0*/  MUFU.EX2 R104, R104 ;  /* 0x0000006800687308 */ /* 0x000fe20000000800 */
[----:B------:R-:W-:-:S02]  /*39f0*/  FFMA.FTZ R125, R125, c[0x0][0x23c], -R124 ;  /* 0x00008f007d7d7a23 */ /* 0x000fc4000001087c */
[--C-:B------:R-:W-:Y:S02]  /*3a00*/  FFMA.FTZ R121, R123, c[0x0][0x23c], -R124.reuse ;  /* 0x00008f007b797a23 */ /* 0x100fe4000001087c */
[----:B------:R-:W-:Y:S02]  /*3a10*/  FFMA.FTZ R124, R119, c[0x0][0x23c], -R124 ;  /* 0x00008f00777c7a23 */ /* 0x000fe4000001087c */
[--C-:B------:R-:W-:Y:S01]  /*3a20*/  FFMA.FTZ R119, R122, c[0x0][0x23c], -R117.reuse ;  /* 0x00008f007a777a23 */ /* 0x100fe20000010875 */
[----:B------:R-:W5:Y:S01]  /*3a30*/  MUFU.EX2 R35, R35 ;  /* 0x0000002300237308 */ /* 0x000f620000000800 */
[----:B-1----:R-:W-:Y:S01]  /*3a40*/  F2FP.PACK_AB R65, R106, R107 ;  /* 0x0000006b6a41723e */ /* 0x002fe200000000ff */
[--C-:B------:R-:W-:Y:S02]  /*3a50*/  FFMA.FTZ R120, R120, c[0x0][0x23c], -R117.reuse ;  /* 0x00008f0078787a23 */ /* 0x100fe40000010875 */
[--C-:B------:R-:W-:Y:S02]  /*3a60*/  FFMA.FTZ R118, R118, c[0x0][0x23c], -R117.reuse ;  /* 0x00008f0076767a23 */ /* 0x100fe40000010875 */
[----:B------:R-:W-:-:S02]  /*3a70*/  FFMA.FTZ R169, R114, c[0x0][0x23c], -R117 ;  /* 0x00008f0072a97a23 */ /* 0x000fc40000010875 */
[----:B------:R-:W-:Y:S01]  /*3a80*/  MUFU.EX2 R101, R101 ;  /* 0x0000006500657308 */ /* 0x000fe20000000800 */
[----:B------:R-:W-:Y:S02]  /*3a90*/  FADD.FTZ R102, R105, R102 ;  /* 0x0000006669667221 */ /* 0x000fe40000010000 */
[----:B------:R-:W-:Y:S02]  /*3aa0*/  FADD.FTZ R107, R107, R106 ;  /* 0x0000006a6b6b7221 */ /* 0x000fe40000010000 */
[----:B------:R-:W-:Y:S01]  /*3ab0*/  FADD.FTZ R103, R103, R102 ;  /* 0x0000006667677221 */ /* 0x000fe20000010000 */
[----:B-----5:R-:W-:Y:S02]  /*3ac0*/  F2FP.PACK_AB R67, R35, R104 ;  /* 0x000000682343723e */ /* 0x020fe400000000ff */
[----:B------:R-:W1:Y:S01]  /*3ad0*/  MUFU.EX2 R30, R30 ;  /* 0x0000001e001e7308 */ /* 0x000e620000000800 */
[----:B------:R-:W-:Y:S02]  /*3ae0*/  FADD.FTZ R104, R104, R107 ;  /* 0x0000006b68687221 */ /* 0x000fe40000010000 */
[----:B------:R-:W-:-:S02]  /*3af0*/  FADD.FTZ R32, R32, R103 ;  /* 0x0000006720207221 */ /* 0x000fc40000010000 */
        /* <DEDUP_REMOVED lines=11> */
[C---:B---3--:R-:W-:Y:S02]  /*3bb0*/  HMMA.16816.F32 R36, R64.reuse, R40, RZ ;  /* 0x000000284024723c */ /* 0x048fe400000018ff */
[----:B------:R-:W3:Y:S06]  /*3bc0*/  MUFU.EX2 R0, R0 ;  /* 0x0000000000007308 */ /* 0x000eec0000000800 */
        /* <DEDUP_REMOVED lines=91> */
[----:B------:R-:W2:Y:S07]  /*4180*/  LDSM.16.MT88.4 R24, [R145+0x9800] ;  /* 0x009800009118783b */ /* 0x000eae0000004200 */
[C---:B-----5:R-:W-:Y:S08]  /*4190*/  HMMA.16816.F32 R52, R4.reuse, R20, R52 ;  /* 0x000000140434723c */ /* 0x060ff00000001834 */
[C---:B------:R-:W-:Y:S01]  /*41a0*/  HMMA.16816.F32 R56, R4.reuse, R22, R56 ;  /* 0x000000160438723c */ /* 0x040fe20000001838 */
[----:B------:R-:W5:Y:S07]  /*41b0*/  LDSM.16.MT88.4 R20, [R144+0x9800] ;  /* 0x009800009014783b */ /* 0x000f6e0000004200 */
[C---:B-1----:R-:W-:Y:S08]  /*41c0*/  HMMA.16816.F32 R60, R4.reuse, R16, R60 ;  /* 0x00000010043c723c */ /* 0x042ff0000000183c */
        /* <DEDUP_REMOVED lines=21> */
[C---:B------:R-:W-:Y:S08]  /*4320*/  HMMA.16816.F32 R76, R4.reuse, R26, R76 ;  /* 0x0000001a044c723c */ /* 0x040ff0000000184c */
[C---:B-----5:R-:W-:Y:S08]  /*4330*/  HMMA.16816.F32 R72, R4.reuse, R20, R72 ;  /* 0x000000140448723c */ /* 0x060ff00000001848 */
[C---:B-1----:R-:W-:Y:S08]  /*4340*/  HMMA.16816.F32 R36, R4.reuse, R8, R36 ;  /* 0x000000080424723c */ /* 0x042ff00000001824 */
[C---:B------:R-:W-:Y:S01]  /*4350*/  HMMA.16816.F32 R40, R4.reuse, R10, R40 ;  /* 0x0000000a0428723c */ /* 0x040fe20000001828 */
[----:B------:R-:W1:Y:S07]  /*4360*/  LDSM.16.MT88.4 R8, [R144+0xb800] ;  /* 0x00b800009008783b */ /* 0x000e6e0000004200 */
[C---:B------:R-:W-:Y:S08]  /*4370*/  HMMA.16816.F32 R68, R4.reuse, R22, R68 ;  /* 0x000000160444723c */ /* 0x040ff00000001844 */
[C---:B------:R-:W-:Y:S08]  /*4380*/  HMMA.16816.F32 R44, R4.reuse, R16, R44 ;  /* 0x00000010042c723c */ /* 0x040ff0000000182c */
[C---:B------:R-:W-:Y:S08]  /*4390*/  HMMA.16816.F32 R48, R4.reuse, R18, R48 ;  /* 0x000000120430723c */ /* 0x040ff00000001830 */
[C---:B--2---:R-:W-:Y:S08]  /*43a0*/  HMMA.16816.F32 R52, R4.reuse, R12, R52 ;  /* 0x0000000c0434723c */ /* 0x044ff00000001834 */
        /* <DEDUP_REMOVED lines=12> */
.L_x_6460:
        /* <DEDUP_REMOVED lines=64> */
.L_x_6457:
        /* <DEDUP_REMOVED lines=9> */
[----:B------:R1:W-:Y:S01]  /*4900*/  LDGSTS.E.BYPASS.LTC128B.128 [R161+0xa000], [R156.64+0x80] ;  /* 0x0a0000809ca17fae */ /* 0x0003e2000b901d4a */
[----:B------:R-:W-:Y:S02]  /*4910*/  IADD3.X R3, R101, UR5, RZ, P0, !PT ;  /* 0x0000000565037c10 */ /* 0x000fe400087fe4ff */
[----:B------:R-:W-:Y:S04]  /*4920*/  IADD3 R172, P0, R2, UR9, RZ ;  /* 0x0000000902ac7c10 */ /* 0x000fe8000ff1e0ff */
[----:B------:R2:W-:Y:S01]  /*4930*/  LDGSTS.E.BYPASS.LTC128B.128 [R161+0x8800], [R100.64] ;  /* 0x0880000064a17fae */ /* 0x0005e2000b901d4a */
[----:B------:R-:W-:Y:S02]  /*4940*/  IADD3.X R173, R3, UR5, RZ, P0, !PT ;  /* 0x0000000503ad7c10 */ /* 0x000fe400087fe4ff */
[----:B------:R-:W-:Y:S04]  /*4950*/  ISETP.GT.AND P0, PT, R168, R155, PT ;  /* 0x0000009ba800720c */ /* 0x000fe80003f04270 */
[----:B------:R2:W-:Y:S07]  /*4960*/  LDGSTS.E.BYPASS.LTC128B.128 [R161+0xa800], [R100.64+0x80] ;  /* 0x0a80008064a17fae */ /* 0x0005ee000b901d4a */
[----:B------:R1:W-:Y:S07]  /*4970*/  LDGSTS.E.BYPASS.LTC128B.128 [R161+0x9000], [R2.64] ;  /* 0x0900000002a17fae */ /* 0x0003ee000b901d4a */
[----:B------:R1:W-:Y:S07]  /*4980*/  LDGSTS.E.BYPASS.LTC128B.128 [R161+0xb000], [R2.64+0x80] ;  /* 0x0b00008002a17fae */ /* 0x0003ee000b901d4a */
[----:B------:R3:W-:Y:S07]  /*4990*/  LDGSTS.E.BYPASS.LTC128B.128 [R161+0x9800], [R172.64] ;  /* 0x09800000aca17fae */ /* 0x0007ee000b901d4a */
[----:B------:R3:W-:Y:S07]  /*49a0*/  LDGSTS.E.BYPASS.LTC128B.128 [R161+0xb800], [R172.64+0x80] ;  /* 0x0b800080aca17fae */ /* 0x0007ee000b901d4a */
[----:B------:R-:W-:Y:S07]  /*49b0*/  LDSM.16.M88.4 R104, [R154] ;  /* 0x000000009a68783b */ /* 0x000fee0000000200 */
[----:B------:R-:W4:Y:S07]  /*49c0*/  LDSM.16.M88.4 R108, [R153] ;  /* 0x00000000996c783b */ /* 0x000f2e0000000200 */
[----:B------:R-:W5:Y:S07]  /*49d0*/  LDSM.16.M88.4 R112, [R153+0x800] ;  /* 0x000800009970783b */ /* 0x000f6e0000000200 */
[----:B------:R-:W1:Y:S07]  /*49e0*/  LDSM.16.M88.4 R116, [R153+0x1000] ;  /* 0x001000009974783b */ /* 0x000e6e0000000200 */
[----:B------:R-:W0:Y:S07]  /*49f0*/  LDGDEPBAR ;  /* 0x00000000000079af */ /* 0x000e2e0000000000 */
[----:B------:R-:W1:Y:S07]  /*4a00*/  LDSM.16.M88.4 R120, [R153+0x1800] ;  /* 0x001800009978783b */ /* 0x000e6e0000000200 */
[----:B------:R-:W-:Y:S01]  /*4a10*/  LDSM.16.M88.4 R124, [R152] ;  /* 0x00000000987c783b */ /* 0x000fe20000000200 */
[C---:B----4-:R-:W-:Y:S06]  /*4a20*/  HMMA.16816.F32 R4, R104.reuse, R108, RZ ;  /* 0x0000006c6804723c */ /* 0x050fec00000018ff */
[----:B------:R-:W4:Y:S02]  /*4a30*/  LDSM.16.M88.4 R128, [R151] ;  /* 0x000000009780783b */ /* 0x000f240000000200 */
[C---:B------:R-:W-:Y:S05]  /*4a40*/  HMMA.16816.F32 R8, R104.reuse, R110, RZ ;  /* 0x0000006e6808723c */ /* 0x040fea00000018ff */
[----:B------:R-:W2:Y:S03]  /*4a50*/  LDSM.16.M88.4 R132, [R143] ;  /* 0x000000008f84783b */ /* 0x000ea60000000200 */
[C---:B-----5:R-:W-:Y:S04]  /*4a60*/  HMMA.16816.F32 R12, R104.reuse, R112, RZ ;  /* 0x00000070680c723c */ /* 0x060fe800000018ff */
[----:B------:R-:W5:Y:S04]  /*4a70*/  LDSM.16.M88.4 R108, [R142] ;  /* 0x000000008e6c783b */ /* 0x000f680000000200 */
[C---:B------:R-:W-:Y:S03]  /*4a80*/  HMMA.16816.F32 R16, R104.reuse, R114, RZ ;  /* 0x000000726810723c */ /* 0x040fe600000018ff */
[----:B------:R-:W2:Y:S05]  /*4a90*/  LDSM.16.M88.4 R112, [R141] ;  /* 0x000000008d70783b */ /* 0x000eaa0000000200 */
[C---:B-1----:R-:W-:Y:S08]  /*4aa0*/  HMMA.16816.F32 R20, R104.reuse, R116, RZ ;  /* 0x000000746814723c */ /* 0x042ff000000018ff */
[C---:B------:R-:W-:Y:S01]  /*4ab0*/  HMMA.16816.F32 R24, R104.reuse, R118, RZ ;  /* 0x000000766818723c */ /* 0x040fe200000018ff */
[----:B------:R-:W-:Y:S07]  /*4ac0*/  LDSM.16.M88.4 R116, [R149] ;  /* 0x000000009574783b */ /* 0x000fee0000000200 */
[C---:B------:R-:W-:Y:S08]  /*4ad0*/  HMMA.16816.F32 R28, R104.reuse, R120, RZ ;  /* 0x00000078681c723c */ /* 0x040ff000000018ff */
[----:B------:R-:W-:Y:S01]  /*4ae0*/  HMMA.16816.F32 R32, R104, R122, RZ ;  /* 0x0000007a6820723c */ /* 0x000fe200000018ff */
[----:B------:R-:W1:Y:S07]  /*4af0*/  LDSM.16.M88.4 R104, [R150] ;  /* 0x000000009668783b */ /* 0x000e6e0000000200 */
[C---:B----4-:R-:W-:Y:S01]  /*4b00*/  HMMA.16816.F32 R4, R124.reuse, R128, R4 ;  /* 0x000000807c04723c */ /* 0x050fe20000001804 */
[----:B------:R-:W4:Y:S07]  /*4b10*/  LDSM.16.M88.4 R120, [R149+0x800] ;  /* 0x000800009578783b */ /* 0x000f2e0000000200 */
[C---:B------:R-:W-:Y:S01]  /*4b20*/  HMMA.16816.F32 R8, R124.reuse, R130, R8 ;  /* 0x000000827c08723c */ /* 0x040fe20000001808 */
[----:B------:R-:W1:Y:S07]  /*4b30*/  LDSM.16.M88.4 R128, [R149+0x1000] ;  /* 0x001000009580783b */ /* 0x000e6e0000000200 */
[C---:B--2---:R-:W-:Y:S08]  /*4b40*/  HMMA.16816.F32 R12, R124.reuse, R132, R12 ;  /* 0x000000847c0c723c */ /* 0x044ff0000000180c */
[C---:B------:R-:W-:Y:S08]  /*4b50*/  HMMA.16816.F32 R16, R124.reuse, R134, R16 ;  /* 0x000000867c10723c */ /* 0x040ff00000001810 */
[C---:B-----5:R-:W-:Y:S08]  /*4b60*/  HMMA.16816.F32 R20, R124.reuse, R108, R20 ;  /* 0x0000006c7c14723c */ /* 0x060ff00000001814 */
[C---:B------:R-:W-:Y:S01]  /*4b70*/  HMMA.16816.F32 R24, R124.reuse, R110, R24 ;  /* 0x0000006e7c18723c */ /* 0x040fe20000001818 */
[----:B------:R-:W2:Y:S07]  /*4b80*/  LDSM.16.M88.4 R108, [R149+0x1800] ;  /* 0x00180000956c783b */ /* 0x000eae0000000200 */
[C---:B------:R-:W-:Y:S08]  /*4b90*/  HMMA.16816.F32 R28, R124.reuse, R112, R28 ;  /* 0x000000707c1c723c */ /* 0x040ff0000000181c */
[----:B------:R-:W-:Y:S01]  /*4ba0*/  HMMA.16816.F32 R32, R124, R114, R32 ;  /* 0x000000727c20723c */ /* 0x000fe20000001820 */
[----:B------:R-:W-:Y:S07]  /*4bb0*/  LDSM.16.M88.4 R112, [R148] ;  /* 0x000000009470783b */ /* 0x000fee0000000200 */
[C---:B-1----:R-:W-:Y:S01]  /*4bc0*/  HMMA.16816.F32 R4, R104.reuse, R116, R4 ;  /* 0x000000746804723c */ /* 0x042fe20000001804 */
[----:B------:R-:W-:Y:S07]  /*4bd0*/  LDSM.16.M88.4 R124, [R140+0x1000] ;  /* 0x001000008c7c783b */ /* 0x000fee0000000200 */
[C---:B------:R-:W-:Y:S01]  /*4be0*/  HMMA.16816.F32 R8, R104.reuse, R118, R8 ;  /* 0x000000766808723c */ /* 0x040fe20000001808 */
[----:B------:R-:W1:Y:S07]  /*4bf0*/  LDSM.16.M88.4 R116, [R140] ;  /* 0x000000008c74783b */ /* 0x000e6e0000000200 */
[C---:B----4-:R-:W-:Y:S08]  /*4c00*/  HMMA.16816.F32 R12, R104.reuse, R120, R12 ;  /* 0x00000078680c723c */ /* 0x050ff0000000180c */
[C---:B------:R-:W-:Y:S01]  /*4c10*/  HMMA.16816.F32 R16, R104.reuse, R122, R16 ;  /* 0x0000007a6810723c */ /* 0x040fe20000001810 */
[----:B------:R-:W4:Y:S07]  /*4c20*/  LDSM.16.M88.4 R120, [R140+0x800] ;  /* 0x000800008c78783b */ /* 0x000f2e0000000200 */
[C---:B------:R-:W-:Y:S08]  /*4c30*/  HMMA.16816.F32 R20, R104.reuse, R128, R20 ;  /* 0x000000806814723c */ /* 0x040ff00000001814 */
[C---:B------:R-:W-:Y:S01]  /*4c40*/  HMMA.16816.F32 R24, R104.reuse, R130, R24 ;  /* 0x000000826818723c */ /* 0x040fe20000001818 */
[----:B------:R-:W5:Y:S07]  /*4c50*/  LDSM.16.M88.4 R128, [R140+0x1800] ;  /* 0x001800008c80783b */ /* 0x000f6e0000000200 */
[C---:B--2---:R-:W-:Y:S08]  /*4c60*/  HMMA.16816.F32 R28, R104.reuse, R108, R28 ;  /* 0x0000006c681c723c */ /* 0x044ff0000000181c */
[----:B------:R-:W-:Y:S01]  /*4c70*/  HMMA.16816.F32 R32, R104, R110, R32 ;  /* 0x0000006e6820723c */ /* 0x000fe20000001820 */
[----:B------:R-:W-:Y:S07]  /*4c80*/  LDSM.16.M88.4 R104, [R154+0x2000] ;  /* 0x002000009a68783b */ /* 0x000fee0000000200 */
[C---:B-1----:R-:W-:Y:S01]  /*4c90*/  HMMA.16816.F32 R4, R112.reuse, R116, R4 ;  /* 0x000000747004723c */ /* 0x042fe20000001804 */
[----:B------:R-:W1:Y:S07]  /*4ca0*/  LDSM.16.M88.4 R108, [R153+0x2000] ;  /* 0x00200000996c783b */ /* 0x000e6e0000000200 */
[C---:B------:R-:W-:Y:S01]  /*4cb0*/  HMMA.16816.F32 R8, R112.reuse, R118, R8 ;  /* 0x000000767008723c */ /* 0x040fe20000001808 */
[----:B------:R-:W2:Y:S07]  /*4cc0*/  LDSM.16.M88.4 R116, [R153+0x2800] ;  /* 0x002800009974783b */ /* 0x000eae0000000200 */
[C---:B----4-:R-:W-:Y:S08]  /*4cd0*/  HMMA.16816.F32 R12, R112.reuse, R120, R12 ;  /* 0x00000078700c723c */ /* 0x050ff0000000180c */
[C---:B------:R-:W-:Y:S01]  /*4ce0*/  HMMA.16816.F32 R16, R112.reuse, R122, R16 ;  /* 0x0000007a7010723c */ /* 0x040fe20000001810 */
[----:B------:R-:W4:Y:S07]  /*4cf0*/  LDSM.16.M88.4 R120, [R153+0x3000] ;  /* 0x003000009978783b */ /* 0x000f2e0000000200 */
[C---:B------:R-:W-:Y:S08]  /*4d00*/  HMMA.16816.F32 R20, R112.reuse, R124, R20 ;  /* 0x0000007c7014723c */ /* 0x040ff00000001814 */
[C---:B------:R-:W-:Y:S01]  /*4d10*/  HMMA.16816.F32 R24, R112.reuse, R126, R24 ;  /* 0x0000007e7018723c */ /* 0x040fe20000001818 */
[----:B------:R-:W3:Y:S07]  /*4d20*/  LDSM.16.M88.4 R124, [R153+0x3800] ;  /* 0x00380000997c783b */ /* 0x000eee0000000200 */
[C---:B-----5:R-:W-:Y:S08]  /*4d30*/  HMMA.16816.F32 R28, R112.reuse, R128, R28 ;  /* 0x00000080701c723c */ /* 0x060ff0000000181c */
[----:B------:R-:W-:Y:S01]  /*4d40*/  HMMA.16816.F32 R32, R112, R130, R32 ;  /* 0x000000827020723c */ /* 0x000fe20000001820 */
[----:B------:R-:W-:Y:S07]  /*4d50*/  LDSM.16.M88.4 R112, [R139] ;  /* 0x000000008b70783b */ /* 0x000fee0000000200 */
[C---:B-1----:R-:W-:Y:S01]  /*4d60*/  HMMA.16816.F32 R4, R104.reuse, R108, R4 ;  /* 0x0000006c6804723c */ /* 0x042fe20000001804 */
[----:B------:R-:W-:Y:S07]  /*4d70*/  LDSM.16.M88.4 R128, [R136] ;  /* 0x000000008880783b */ /* 0x000fee0000000200 */
[C---:B------:R-:W-:Y:S01]  /*4d80*/  HMMA.16816.F32 R8, R104.reuse, R110, R8 ;  /* 0x0000006e6808723c */ /* 0x040fe20000001808 */
[----:B------:R-:W1:Y:S07]  /*4d90*/  LDSM.16.M88.4 R108, [R152+0x2000] ;  /* 0x00200000986c783b */ /* 0x000e6e0000000200 */
[C---:B--2---:R-:W-:Y:S08]  /*4da0*/  HMMA.16816.F32 R12, R104.reuse, R116, R12 ;  /* 0x00000074680c723c */ /* 0x044ff0000000180c */
[C---:B------:R-:W-:Y:S01]  /*4db0*/  HMMA.16816.F32 R16, R104.reuse, R118, R16 ;  /* 0x000000766810723c */ /* 0x040fe20000001810 */
[----:B------:R-:W2:Y:S07]  /*4dc0*/  LDSM.16.M88.4 R116, [R138] ;  /* 0x000000008a74783b */ /* 0x000eae0000000200 */
[C---:B----4-:R-:W-:Y:S08]  /*4dd0*/  HMMA.16816.F32 R20, R104.reuse, R120, R20 ;  /* 0x000000786814723c */ /* 0x050ff00000001814 */
[C---:B------:R-:W-:Y:S01]  /*4de0*/  HMMA.16816.F32 R24, R104.reuse, R122, R24 ;  /* 0x0000007a6818723c */ /* 0x040fe20000001818 */
[----:B------:R-:W4:Y:S07]  /*4df0*/  LDSM.16.M88.4 R120, [R137] ;  /* 0x000000008978783b */ /* 0x000f2e0000000200 */
[C---:B---3--:R-:W-:Y:S08]  /*4e00*/  HMMA.16816.F32 R28, R104.reuse, R124, R28 ;  /* 0x0000007c681c723c */ /* 0x048ff0000000181c */
[----:B------:R-:W-:Y:S01]  /*4e10*/  HMMA.16816.F32 R32, R104, R126, R32 ;  /* 0x0000007e6820723c */ /* 0x000fe20000001820 */
[----:B------:R-:W-:Y:S07]  /*4e20*/  LDSM.16.M88.4 R104, [R150+0x2000] ;  /* 0x002000009668783b */ /* 0x000fee0000000200 */
[----:B------:R-:W3:Y:S01]  /*4e30*/  LDSM.16.M88.4 R124, [R149+0x2000] ;  /* 0x00200000957c783b */ /* 0x000ee20000000200 */
        /* <DEDUP_REMOVED lines=8> */
[----:B------:R-:W-:Y:S07]  /*4ec0*/  LDSM.16.M88.4 R120, [R148+0x2000] ;  /* 0x002000009478783b */ /* 0x000fee0000000200 */
[C---:B------:R-:W-:Y:S08]  /*4ed0*/  HMMA.16816.F32 R28, R108.reuse, R128, R28 ;  /* 0x000000806c1c723c */ /* 0x040ff0000000181c */
[----:B------:R-:W-:Y:S01]  /*4ee0*/  HMMA.16816.F32 R32, R108, R130, R32 ;  /* 0x000000826c20723c */ /* 0x000fe20000001820 */
[----:B------:R-:W4:Y:S07]  /*4ef0*/  LDSM.16.M88.4 R108, [R149+0x3800] ;  /* 0x00380000956c783b */ /* 0x000f2e0000000200 */
[----:B------:R-:W5:Y:S01]  /*4f00*/  LDSM.16.M88.4 R128, [R140+0x2000] ;  /* 0x002000008c80783b */ /* 0x000f620000000200 */
[C---:B---3--:R-:W-:Y:S08]  /*4f10*/  HMMA.16816.F32 R4, R104.reuse, R124, R4 ;  /* 0x0000007c6804723c */ /* 0x048ff00000001804 */
[C---:B------:R-:W-:Y:S08]  /*4f20*/  HMMA.16816.F32 R8, R104.reuse, R126, R8 ;  /* 0x0000007e6808723c */ /* 0x040ff00000001808 */
[C---:B-1----:R-:W-:Y:S08]  /*4f30*/  HMMA.16816.F32 R12, R104.reuse, R112, R12 ;  /* 0x00000070680c723c */ /* 0x042ff0000000180c */
[C---:B------:R-:W-:Y:S08]  /*4f40*/  HMMA.16816.F32 R16, R104.reuse, R114, R16 ;  /* 0x000000726810723c */ /* 0x040ff00000001810 */
[C---:B--2---:R-:W-:Y:S08]  /*4f50*/  HMMA.16816.F32 R20, R104.reuse, R116, R20 ;  /* 0x000000746814723c */ /* 0x044ff00000001814 */
[C---:B------:R-:W-:Y:S08]  /*4f60*/  HMMA.16816.F32 R24, R104.reuse, R118, R24 ;  /* 0x000000766818723c */ /* 0x040ff00000001818 */
[C---:B----4-:R-:W-:Y:S08]  /*4f70*/  HMMA.16816.F32 R28, R104.reuse, R108, R28 ;  /* 0x0000006c681c723c */ /* 0x050ff0000000181c */
        /* <DEDUP_REMOVED lines=145> */
.L_x_6459:
        /* <DEDUP_REMOVED lines=20> */
.L_x_6458:
        /* <DEDUP_REMOVED lines=206> */
[----:B------:R-:W3:Y:S01]  /*66b0*/  MUFU.EX2 R123, R123 ;  /* 0x0000007b007b7308 */ /* 0x000ee20000000800 */
[----:B------:R-:W-:Y:S02]  /*66c0*/  FADD.FTZ R117, R117, R118 ;  /* 0x0000007675757221 */ /* 0x000fe40000010000 */
[----:B------:R-:W-:Y:S01]  /*66d0*/  HMMA.16816.F32 R64, R96, R78, R64 ;  /* 0x0000004e6040723c */ /* 0x000fe20000001840 */
[----:B------:R-:W-:Y:S03]  /*66e0*/  LDSM.16.MT88.4 R76, [R146+0xa800] ;  /* 0x00a80000924c783b */ /* 0x000fe60000004200 */
[C---:B--2---:R-:W-:Y:S01]  /*66f0*/  F2FP.PACK_AB R68, R121.reuse, R120 ;  /* 0x000000787944723e */ /* 0x044fe200000000ff */
[----:B------:R-:W-:Y:S02]  /*6700*/  FADD.FTZ R117, R116, R117 ;  /* 0x0000007574757221 */ /* 0x000fe40000010000 */
        /* <DEDUP_REMOVED lines=110> */
[----:B------:R-:W-:Y:S01]  /*6df0*/  FADD.FTZ R175, R175, R0 ;  /* 0x00000000afaf7221 */ /* 0x000fe20000010000 */
[----:B------:R-:W-:Y:S03]  /*6e00*/  IADD3 R0, R168, -0x1, RZ ;  /* 0xffffffffa8007810 */ /* 0x000fe60007ffe0ff */
[----:B------:R-:W-:Y:S01]  /*6e10*/  FADD.FTZ R175, R176, R175 ;  /* 0x000000afb0af7221 */ /* 0x000fe20000010000 */
[----:B------:R-:W-:Y:S02]  /*6e20*/  MOV R168, R0 ;  /* 0x0000000000a87202 */ /* 0x000fe40000000f00 */
[----:B------:R-:W-:Y:S01]  /*6e30*/  MOV R0, R3 ;  /* 0x0000000300007202 */ /* 0x000fe20000000f00 */
[----:B------:R-:W-:Y:S04]  /*6e40*/  FADD.FTZ R102, R102, R175 ;  /* 0x000000af66667221 */ /* 0x000fe80000010000 */
[----:B------:R-:W-:Y:S01]  /*6e50*/  FADD.FTZ R169, R101, R102 ;  /* 0x0000006665a97221 */ /* 0x000fe20000010000 */
[----:B------:R-:W-:-:S05]  /*6e60*/  @P0 BRA `(.L_x_6460) ;  /* 0xffffd60000000947 */ /* 0x000fca000383ffff */
.L_x_6456:
        /* <DEDUP_REMOVED lines=159> */
[----:B------:R-:W4:Y:S04]  /*7860*/  S2R R8, SR_CTAID.Z ;  /* 0x0000000000087919 */ /* 0x000f280000002700 */
[----:B------:R-:W5:Y:S04]  /*7870*/  S2R R9, SR_CTAID.Y ;  /* 0x0000000000097919 */ /* 0x000f680000002600 */
[----:B------:R-:W-:Y:S04]  /*7880*/  STS.64 [R17+0x4000], R56 ;  /* 0x0040003811007388 */ /* 0x000fe80000000a00 */
[----:B------:R-:W-:Y:S04]  /*7890*/  STS.64 [R17+0x4800], R58 ;  /* 0x0048003a11007388 */ /* 0x000fe80000000a00 */
[----:B------:R-:W-:Y:S04]  /*78a0*/  STS.64 [R18+0x4000], R60 ;  /* 0x0040003c12007388 */ /* 0x000fe80000000a00 */
[----:B------:R-:W-:Y:S04]  /*78b0*/  STS.64 [R18+0x4800], R62 ;  /* 0x0048003e12007388 */ /* 0x000fe80000000a00 */
[----:B------:R1:W-:Y:S04]  /*78c0*/  STS.64 [R15+0x4000], R64 ;  /* 0x004000400f007388 */ /* 0x0003e80000000a00 */
[----:B------:R3:W-:Y:S01]  /*78d0*/  STS.64 [R15+0x4800], R66 ;  /* 0x004800420f007388 */ /* 0x0007e20000000a00 */
[----:B-----5:R-:W-:-:S03]  /*78e0*/  IMAD R9, R9, c[0x0][0x210], R160 ;  /* 0x0000840009097a24 */ /* 0x020fc600078e02a0 */
[----:B------:R-:W-:Y:S06]  /*78f0*/  BAR.SYNC.DEFER_BLOCKING 0x0 ;  /* 0x0000000000007b1d */ /* 0x000fec0000010000 */
[----:B--2---:R-:W2:Y:S01]  /*7900*/  S2R R10, SR_CTAID.X ;  /* 0x00000000000a7919 */ /* 0x004ea20000002500 */
[----:B-1----:R-:W-:Y:S02]  /*7910*/  IADD3 R65, -R160, RZ, RZ ;  /* 0x000000ffa0417210 */ /* 0x002fe40007ffe1ff */
[----:B---3--:R-:W-:-:S03]  /*7920*/  LOP3.LUT R67, R2, 0xffffffe0, RZ, 0xc0, !PT ;  /* 0xffffffe002437812 */ /* 0x008fc600078ec0ff */
[----:B----4-:R-:W-:Y:S01]  /*7930*/  IMAD R8, R65, c[0x0][0x1c0], R8 ;  /* 0x0000700041087a24 */ /* 0x010fe200078e0208 */
[----:B------:R-:W1:Y:S01]  /*7940*/  LDS.128 R76, [R7.X4] ;  /* 0x00000000074c7984 */ /* 0x000e620000004c00 */
[----:B------:R-:W-:Y:S02]  /*7950*/  MOV R2, 0xff800000 ;  /* 0xff80000000027802 */ /* 0x000fe40000000f00 */
[----:B------:R-:W-:Y:S01]  /*7960*/  IADD3 R67, -R67, R4, RZ ;  /* 0x0000000443437210 */ /* 0x000fe20007ffe1ff */
[----:B------:R-:W3:Y:S01]  /*7970*/  LDS.128 R72, [R7.X4+0x800] ;  /* 0x0008000007487984 */ /* 0x000ee20000004c00 */
[----:B------:R-:W-:Y:S01]  /*7980*/  IMAD R8, R9, c[0x0][0x1c0], R8 ;  /* 0x0000700009087a24 */ /* 0x000fe200078e0208 */
[----:B------:R-:W-:Y:S01]  /*7990*/  MOV R4, 0xff800000 ;  /* 0xff80000000047802 */ /* 0x000fe20000000f00 */
[----:B------:R-:W-:Y:S01]  /*79a0*/  @P4 FMUL.FTZ R9, R6, 0.69314718246459960938 ;  /* 0x3f31721806094820 */ /* 0x000fe20000410000 */
[----:B------:R-:W-:Y:S01]  /*79b0*/  LOP3.LUT P0, RZ, R67, 0x3, RZ, 0xc0, !PT ;  /* 0x0000000343ff7812 */ /* 0x000fe2000780c0ff */
[----:B------:R-:W4:Y:S01]  /*79c0*/  LDS.128 R68, [R7.X4+0x1000] ;  /* 0x0010000007447984 */ /* 0x000f220000004c00 */
[----:B------:R-:W-:-:S02]  /*79d0*/  @P3 FMUL.FTZ R6, R5, 0.69314718246459960938 ;  /* 0x3f31721805063820 */ /* 0x000fc40000410000 */
[----:B------:R-:W-:Y:S01]  /*79e0*/  @P4 FFMA.FTZ R2, R100, c[0x0][0x238], R9 ;  /* 0x00008e0064024a23 */ /* 0x000fe20000010009 */
[----:B------:R-:W1:Y:S01]  /*79f0*/  LDS.128 R56, [R7.X4+0x1800] ;  /* 0x0018000007387984 */ /* 0x000e620000004c00 */
[----:B------:R-:W-:-:S03]  /*7a00*/  @P3 FFMA.FTZ R4, R3, c[0x0][0x238], R6 ;  /* 0x00008e0003043a23 */ /* 0x000fc60000010006 */
        /* <DEDUP_REMOVED lines=27> */
.L_x_6462:
[----:B---34-:R-:W-:Y:S05]  /*7bc0*/  BSYNC B0 ;  /* 0x0000000000007941 */ /* 0x018fea0003800000 */
.L_x_6461:
[----:B--2---:R-:W-:Y:S02]  /*7bd0*/  IMAD.SHL.U32 R2, R0, 0x4, RZ ;  /* 0x0000000400027824 */ /* 0x004fe400078e00ff */
        /* <DEDUP_REMOVED lines=24> */
.L_x_6463:
        /* <DEDUP_REMOVED lines=10> */
.L_x_8271:


//--------------------- .text._ZN5flash24flash_fwd_splitkv_kernelI23Flash_fwd_kernel_traitsILi128ELi64ELi64ELi4ELb0ELb0EN7cutlass6half_tE19Flash_kernel_traitsILi128ELi64ELi64ELi4ES3_EELb1ELb0ELb0ELb0ELb1ELb0ELb0ELb0EEEvNS_16Flash_fwd_paramsE --------------------------
	.section	.text._ZN5flash24flash_fwd_splitkv_kernelI23Flash_fwd_kernel_traitsILi128ELi64ELi64ELi4ELb0ELb0EN7cutlass6half_tE19Flash_kernel_traitsILi128ELi64ELi64ELi4ES3_EELb1ELb0ELb0ELb0ELb1ELb0ELb0ELb0EEEvNS_16Flash_fwd_paramsE,"ax",@progbits
	.sectioninfo	@"SHI_REGISTERS=196"
	.align	128
        .global         _ZN5flash24flash_fwd_splitkv_kernelI23Flash_fwd_kernel_traitsILi128ELi64ELi64ELi4ELb0ELb0EN7cutlass6half_tE19Flash_kernel_traitsILi128ELi64ELi64ELi4ES3_EELb1ELb0ELb0ELb0ELb1ELb0ELb0ELb0EEEvNS_16Flash_fwd_paramsE
        .type           _ZN5flash24flash_fwd_splitkv_kernelI23Flash_fwd_kernel_traitsILi128ELi64ELi64ELi4ELb0ELb0EN7cutlass6half_tE19Flash_kernel_traitsILi128ELi64ELi64ELi4ES3_EELb1ELb0ELb0ELb0ELb1ELb0ELb0ELb0EEEvNS_16Flash_fwd_paramsE,@function
        .size           _ZN5flash24flash_fwd_splitkv_kernelI23Flash_fwd_kernel_traitsILi128ELi64ELi64ELi4ELb0ELb0EN7cutlass6half_tE19Flash_kernel_traitsILi128ELi64ELi64ELi4ES3_EELb1ELb0ELb0ELb0ELb1ELb0ELb0ELb0EEEvNS_16Flash_fwd_paramsE,(.L_x_8272 - _ZN5flash24flash_fwd_splitkv_kernelI23Flash_fwd_kernel_traitsILi128ELi64ELi64ELi4ELb0ELb0EN7cutlass6half_tE19Flash_kernel_traitsILi128ELi64ELi64ELi4ES3_EELb1ELb0ELb0ELb0ELb1ELb0ELb0ELb0EEEvNS_16Flash_fwd_paramsE)
        .other          _ZN5flash24flash_fwd_splitkv_kernelI23Flash_fwd_kernel_traitsILi128ELi64ELi64ELi4ELb0ELb0EN7cutlass6half_tE19Flash_kernel_traitsILi128ELi64ELi64ELi4ES3_EELb1ELb0ELb0ELb0ELb1ELb0ELb0ELb0EEEvNS_16Flash_fwd_paramsE,@"STO_CUDA_ENTRY STV_DEFAULT"
_ZN5flash24flash_fwd_splitkv_kernelI23Flash_fwd_kernel_traitsILi128ELi64ELi64ELi4ELb0ELb0EN7cutlass6half_tE19Flash_kernel_traitsILi128ELi64ELi64ELi4ES3_EELb1ELb0ELb0ELb0ELb1ELb0ELb0ELb0EEEvNS_16Flash_fwd_paramsE:
.text._ZN5flash24flash_fwd_splitkv_kernelI23Flash_fwd_kernel_traitsILi128ELi64ELi64ELi4ELb0ELb0EN7cutlass6half_tE19Flash_kernel_traitsILi128ELi64ELi64ELi4ES3_EELb1ELb0ELb0ELb0ELb1ELb0ELb0ELb0EEEvNS_16Flash_fwd_paramsE:
        /* <DEDUP_REMOVED lines=24> */
[----:B------:R-:W4:Y:S04]  /*0180*/  S2R R30, SR_CTAID.Z ;  /* 0x00000000001e7919 */ /* 0x000f280000002700 */
[----:B------:R-:W1:Y:S01]  /*0190*/  S2R R76, SR_TID.X ;  /* 0x00000000004c7919 */ /* 0x000e620000002100 */
[----:B------:R-:W-:Y:S01]  /*01a0*/  ISETP.NE.AND.EX P0, PT, RZ, c[0x0][0x24c], PT, P0 ;  /* 0x00009300ff007a0c */ /* 0x000fe20003f05300 */
[----:B--2---:R-:W-:-:S02]  /*01b0*/  @P2 IMAD.IADD R79, R79, 0x1, -R166 ;  /* 0x000000014f4f2824 */ /* 0x004fc400078e0aa6 */
[----:B------:R-:W-:-:S10]  /*01c0*/  @!P2 IMAD.MOV.U32 R79, RZ, RZ, c[0x0][0x214] ;  /* 0x00008500ff4fa624 */ /* 0x000fd400078e00ff */
[----:B------:R-:W-:Y:S05]  /*01d0*/  @!P0 BRA `(.L_x_6464) ;  /* 0x0000004000008947 */ /* 0x000fea0003800000 */
[----:B-1-34-:R-:W2:Y:S02]  /*01e0*/  @P3 LDG.E R0, [R6.64+0x4] ;  /* 0x0000040606003981 */ /* 0x01aea4000c1e1900 */
[----:B--2--5:R-:W-:-:S06]  /*01f0*/  @P3 IADD3 R0, R0, -R5, RZ ;  /* 0x8000000500003210 */ /* 0x024fcc0007ffe0ff */
[----:B------:R1:W5:Y:S01]  /*0200*/  @!P3 LDG.E R0, [R6.64] ;  /* 0x000000060600b981 */ /* 0x000362000c1e1900 */
[----:B------:R-:W-:Y:S05]  /*0210*/  BRA `(.L_x_6465) ;  /* 0x0000001000007947 */ /* 0x000fea0003800000 */
.L_x_6464:
[----:B-1-34-:R-:W-:Y:S02]  /*0220*/  MOV R0, c[0x0][0x218] ;  /* 0x0000860000007a02 */ /* 0x01afe40000000f00 */
.L_x_6465:
        /* <DEDUP_REMOVED lines=15> */
[----:B------:R-:W-:Y:S02]  /*0320*/  IADD3 R9, R6, 0x3f, RZ ;  /* 0x0000003f06097810 */ /* 0x000fe40007ffe0ff */
        /* <DEDUP_REMOVED lines=14> */
[----:B------:R-:W-:Y:S01]  /*0410*/  SHF.R.S32.HI R5, RZ, 0x1f, R76 ;  /* 0x0000001fff057819 */ /* 0x000fe2000001144c */
        /* <DEDUP_REMOVED lines=10> */
[----:B------:R-:W-:Y:S01]  /*04c0*/  @!P0 IMAD.WIDE.U32 R10, R3, c[0x0][0x1e0], RZ ;  /* 0x00007800030a8a25 */ /* 0x000fe200078e00ff */
[----:B------:R-:W-:-:S03]  /*04d0*/  @!P0 SHF.R.S32.HI R6, RZ, 0x1f, R3 ;  /* 0x0000001fff068819 */ /* 0x000fc60000011403 */
        /* <DEDUP_REMOVED lines=10> */
[----:B------:R-:W-:Y:S02]  /*0580*/  IMAD R7, R80, c[0x0][0x1ec], R7 ;  /* 0x00007b0050077a24 */ /* 0x000fe400078e0207 */
[----:B------:R-:W-:Y:S02]  /*0590*/  IMAD R9, R0, c[0x0][0x1f0], RZ ;  /* 0x00007c0000097a24 */ /* 0x000fe400078e02ff */
[----:B------:R-:W-:Y:S01]  /*05a0*/  IMAD R3, R3, c[0x0][0x1c0], R30 ;  /* 0x0000700003037a24 */ /* 0x000fe200078e021e */
[----:B------:R-:W-:Y:S01]  /*05b0*/  IADD3.X R5, R166, R5, R7, P0, !PT ;  /* 0x00000005a6057210 */ /* 0x000fe200007fe407 */
[----:B------:R-:W-:Y:S01]  /*05c0*/  IMAD R9, R30, c[0x0][0x1f4], R9 ;  /* 0x00007d001e097a24 */ /* 0x000fe200078e0209 */
[----:B------:R-:W-:-:S03]  /*05d0*/  ISETP.GE.AND P0, PT, R2, R79, PT ;  /* 0x0000004f0200720c */ /* 0x000fc60003f06270 */
[----:B------:R-:W-:Y:S01]  /*05e0*/  IMAD.WIDE.U32 R30, R30, c[0x0][0x1f0], R4 ;  /* 0x00007c001e1e7a25 */ /* 0x000fe200078e0004 */
[----:B------:R-:W-:-:S03]  /*05f0*/  SHF.R.S32.HI R4, RZ, 0x1f, R2 ;  /* 0x0000001fff047819 */ /* 0x000fc60000011402 */
[----:B------:R-:W-:Y:S01]  /*0600*/  IMAD R5, R3, c[0x0][0x214], R80 ;  /* 0x0000850003057a24 */ /* 0x000fe200078e0250 */
        /* <DEDUP_REMOVED lines=11> */
.L_x_6468:
[----:B------:R-:W-:Y:S05]  /*06c0*/  BSYNC B0 ;  /* 0x0000000000007941 */ /* 0x000fea0003800000 */
.L_x_6467:
        /* <DEDUP_REMOVED lines=16> */
.L_x_6470:
[----:B------:R-:W-:Y:S05]  /*07d0*/  BSYNC B0 ;  /* 0x0000000000007941 */ /* 0x000fea0003800000 */
.L_x_6469:
        /* <DEDUP_REMOVED lines=16> */
.L_x_6472:
[----:B------:R-:W-:Y:S05]  /*08e0*/  BSYNC B0 ;  /* 0x0000000000007941 */ /* 0x000fea0003800000 */
.L_x_6471:
        /* <DEDUP_REMOVED lines=15> */
.L_x_6474:
[----:B------:R-:W-:Y:S05]  /*09e0*/  BSYNC B0 ;  /* 0x0000000000007941 */ /* 0x000fea0003800000 */
.L_x_6473:
        /* <DEDUP_REMOVED lines=19> */
.L_x_6466:
[----:B------:R-:W-:Y:S01]  /*0b20*/  ISETP.NE.U32.AND P0, PT, RZ, c[0x0][0x2b8], PT ;  /* 0x0000ae00ff007a0c */ /* 0x000fe20003f05070 */
        /* <DEDUP_REMOVED lines=81> */
[----:B------:R-:W-:Y:S02]  /*1040*/  IMAD R13, R19, c[0x0][0x19c], R0 ;  /* 0x00006700130d7a24 */ /* 0x000fe400078e0200 */
        /* <DEDUP_REMOVED lines=10> */
.L_x_6475:
        /* <DEDUP_REMOVED lines=15> */
.L_x_6477:
[----:B------:R-:W-:Y:S01]  /*11e0*/  IABS R10, c[0x0][0x1c8] ;  /* 0x00007200000a7a13 */ /* 0x000fe20000000000 */
[----:B------:R-:W-:Y:S01]  /*11f0*/  @P3 IMAD.IADD R5, R4, 0x1, R5 ;  /* 0x0000000104053824 */ /* 0x000fe200078e0205 */
        /* <DEDUP_REMOVED lines=10> */
[----:B------:R-:W-:-:S03]  /*12a0*/  MOV R13, R7 ;  /* 0x00000007000d7202 */ /* 0x000fc60000000f00 */
[----:B------:R-:W-:Y:S02]  /*12b0*/  IMAD.MOV.U32 R12, RZ, RZ, R8 ;  /* 0x000000ffff0c7224 */ /* 0x000fe400078e0008 */
[----:B------:R-:W-:-:S04]  /*12c0*/  IMAD.HI.U32 R9, R9, R2, RZ ;  /* 0x0000000209097227 */ /* 0x000fc800078e00ff */
[----:B------:R-:W-:Y:S01]  /*12d0*/  IMAD.WIDE.U32 R12, R19, c[0x0][0x198], R12 ;  /* 0x00006600130c7a25 */ /* 0x000fe200078e000c */
        /* <DEDUP_REMOVED lines=13> */
[----:B------:R-:W-:Y:S01]  /*13b0*/  IADD3 R13, R13, R15, RZ ;  /* 0x0000000f0d0d7210 */ /* 0x000fe20007ffe0ff */
[----:B------:R-:W-:Y:S01]  /*13c0*/  @P3 IMAD.WIDE.U32 R14, R5, c[0x0][0x1a0], RZ ;  /* 0x00006800050e3a25 */ /* 0x000fe200078e00ff */
[----:B------:R-:W-:Y:S02]  /*13d0*/  @!P1 IADD3 R9, -R9, RZ, RZ ;  /* 0x000000ff09099210 */ /* 0x000fe40007ffe1ff */
[----:B------:R-:W-:Y:S01]  /*13e0*/  @!P0 LOP3.LUT R9, RZ, c[0x0][0x1c8], RZ, 0x33, !PT ;  /* 0x00007200ff098a12 */ /* 0x000fe200078e33ff */
[----:B------:R-:W-:-:S03]  /*13f0*/  @P3 IMAD R5, R5, c[0x0][0x1a4], R15 ;  /* 0x0000690005053a24 */ /* 0x000fc600078e020f */
        /* <DEDUP_REMOVED lines=16> */
.L_x_6476:
[----:B------:R-:W-:Y:S01]  /*1500*/  ISETP.NE.AND P0, PT, R166, -0x1, PT ;  /* 0xffffffffa600780c */ /* 0x000fe20003f05270 */
[----:B------:R-:W-:Y:S01]  /*1510*/  IMAD.IADD R163, R79, 0x1, -R80 ;  /* 0x000000014fa37824 */ /* 0x000fe200078e0a50 */
[----:B------:R-:W-:Y:S01]  /*1520*/  SHF.R.S32.HI R81, RZ, 0x1f, R76 ;  /* 0x0000001fff517819 */ /* 0x000fe2000001144c */
[----:B------:R-:W-:Y:S01]  /*1530*/  IMAD.SHL.U32 R182, R76, 0x2, RZ ;  /* 0x000000024cb67824 */ /* 0x000fe200078e00ff */
[----:B------:R-:W-:Y:S02]  /*1540*/  IADD3 R167, R171, -0x1, RZ ;  /* 0xffffffffaba77810 */ /* 0x000fe40007ffe0ff */
[----:B------:R-:W-:Y:S02]  /*1550*/  LEA.HI R17, R81, R76, RZ, 0x3 ;  /* 0x0000004c51117211 */ /* 0x000fe400078f18ff */
[----:B------:R-:W-:-:S05]  /*1560*/  LOP3.LUT R182, R182, 0x6, RZ, 0xc0, !PT ;  /* 0x00000006b6b67812 */ /* 0x000fca00078ec0ff */
[----:B-----5:R-:W-:Y:S01]  /*1570*/  @!P0 SHF.R.S32.HI R0, RZ, 0x1f, R3 ;  /* 0x0000001fff008819 */ /* 0x020fe20000011403 */
[----:B------:R-:W-:-:S04]  /*1580*/  @P0 IMAD.WIDE.U32 R12, R166, c[0x0][0x190], RZ ;  /* 0x00006400a60c0a25 */ /* 0x000fc800078e00ff */
[----:B------:R-:W-:Y:S02]  /*1590*/  @!P0 IMAD R0, R0, c[0x0][0x178], RZ ;  /* 0x00005e0000008a24 */ /* 0x000fe400078e02ff */
[----:B------:R-:W-:Y:S01]  /*15a0*/  @P0 IMAD.MOV.U32 R15, RZ, RZ, R12 ;  /* 0x000000ffff0f0224 */ /* 0x000fe200078e000c */
[----:B------:R-:W-:Y:S01]  /*15b0*/  SHF.R.S32.HI R12, RZ, 0x3, R17 ;  /* 0x00000003ff0c7819 */ /* 0x000fe20000011411 */
[----:B------:R-:W-:Y:S01]  /*15c0*/  @!P0 IMAD.WIDE.U32 R20, R3, c[0x0][0x178], RZ ;  /* 0x00005e0003148a25 */ /* 0x000fe200078e00ff */
[----:B------:R-:W-:Y:S02]  /*15d0*/  LOP3.LUT R17, R17, 0xfffffff8, RZ, 0xc0, !PT ;  /* 0xfffffff811117812 */ /* 0x000fe400078ec0ff */
[C---:B------:R-:W-:Y:S01]  /*15e0*/  IADD3 R10, R12.reuse, 0x10, RZ ;  /* 0x000000100c0a7810 */ /* 0x040fe20007ffe0ff */
[----:B------:R-:W-:Y:S01]  /*15f0*/  @!P0 IMAD R0, R3, c[0x0][0x17c], R0 ;  /* 0x00005f0003008a24 */ /* 0x000fe200078e0200 */
[----:B------:R-:W-:Y:S01]  /*1600*/  IADD3 R8, R12, 0x20, RZ ;  /* 0x000000200c087810 */ /* 0x000fe20007ffe0ff */
[----:B------:R-:W-:Y:S01]  /*1610*/  @P0 IMAD R16, R166, c[0x0][0x194], R13 ;  /* 0x00006500a6100a24 */ /* 0x000fe200078e020d */
[----:B------:R-:W-:Y:S01]  /*1620*/  IADD3 R4, R12, 0x30, RZ ;  /* 0x000000300c047810 */ /* 0x000fe20007ffe0ff */
[----:B------:R-:W-:Y:S01]  /*1630*/  @!P0 IMAD.IADD R16, R21, 0x1, R0 ;  /* 0x0000000115108824 */ /* 0x000fe200078e0200 */
[----:B------:R-:W-:Y:S01]  /*1640*/  SHF.R.S32.HI R13, RZ, 0x1f, R12 ;  /* 0x0000001fff0d7819 */ /* 0x000fe2000001140c */
[----:B------:R-:W-:Y:S01]  /*1650*/  IMAD.IADD R0, R76, 0x1, -R17 ;  /* 0x000000014c007824 */ /* 0x000fe200078e0a11 */
[-C--:B------:R-:W-:Y:S01]  /*1660*/  ISETP.GE.AND P5, PT, R8, R163.reuse, PT ;  /* 0x000000a30800720c */ /* 0x080fe20003fa6270 */
[----:B------:R-:W-:Y:S01]  /*1670*/  @!P0 IMAD.MOV.U32 R15, RZ, RZ, R20 ;  /* 0x000000ffff0f8224 */ /* 0x000fe200078e0014 */
[-C--:B------:R-:W-:Y:S01]  /*1680*/  ISETP.GE.AND P0, PT, R10, R163.reuse, PT ;  /* 0x000000a30a00720c */ /* 0x080fe20003f06270 */
[----:B------:R-:W-:Y:S01]  /*1690*/  IMAD.SHL.U32 R170, R0, 0x8, RZ ;  /* 0x0000000800aa7824 */ /* 0x000fe200078e00ff */
[----:B------:R-:W-:Y:S01]  /*16a0*/  SHF.R.S32.HI R3, RZ, 0x1f, R30 ;  /* 0x0000001fff037819 */ /* 0x000fe2000001141e */
[C---:B------:R-:W-:Y:S01]  /*16b0*/  IMAD.SHL.U32 R21, R12.reuse, 0x40, RZ ;  /* 0x000000400c157824 */ /* 0x040fe200078e00ff */
[----:B------:R-:W-:Y:S01]  /*16c0*/  ISETP.GE.AND P2, PT, R12, R163, PT ;  /* 0x000000a30c00720c */ /* 0x000fe20003f46270 */
[----:B------:R-:W-:Y:S01]  /*16d0*/  IMAD.WIDE R32, R33, 0x40, R12 ;  /* 0x0000004021207825 */ /* 0x000fe200078e020c */
[----:B------:R-:W-:-:S02]  /*16e0*/  IADD3 R14, P4, R170, R14, RZ ;  /* 0x0000000eaa0e7210 */ /* 0x000fc40007f9e0ff */
[--C-:B------:R-:W-:Y:S01]  /*16f0*/  SHF.R.S32.HI R17, RZ, 0x1f, R170.reuse ;  /* 0x0000001fff117819 */ /* 0x100fe200000114aa */
[----:B------:R-:W-:Y:S01]  /*1700*/  IMAD R3, R3, c[0x0][0x1a8], RZ ;  /* 0x00006a0003037a24 */ /* 0x000fe200078e02ff */
[----:B------:R-:W-:Y:S01]  /*1710*/  IADD3 R20, P1, R170, R15, RZ ;  /* 0x0000000faa147210 */ /* 0x000fe20007f3e0ff */
[----:B------:R-:W-:Y:S01]  /*1720*/  IMAD R103, R13, c[0x0][0x198], RZ ;  /* 0x000066000d677a24 */ /* 0x000fe200078e02ff */
[----:B------:R-:W-:Y:S01]  /*1730*/  LOP3.LUT R21, R21, 0x1c0, RZ, 0xc0, !PT ;  /* 0x000001c015157812 */ /* 0x000fe200078ec0ff */
[----:B------:R-:W-:Y:S01]  /*1740*/  IMAD.X R15, R17, 0x1, R5, P4 ;  /* 0x00000001110f7824 */ /* 0x000fe200020e0605 */
[----:B------:R-:W-:Y:S01]  /*1750*/  ISETP.GE.AND P4, PT, R4, R163, PT ;  /* 0x000000a30400720c */ /* 0x000fe20003f86270 */
[----:B------:R-:W-:Y:S01]  /*1760*/  IMAD R3, R30, c[0x0][0x1ac], R3 ;  /* 0x00006b001e037a24 */ /* 0x000fe200078e0203 */
[----:B------:R-:W-:Y:S01]  /*1770*/  LOP3.LUT R169, R21, 0x38, R170, 0xf8, !PT ;  /* 0x0000003815a97812 */ /* 0x000fe200078ef8aa */
[----:B------:R-:W-:Y:S01]  /*1780*/  IMAD R103, R12, c[0x0][0x19c], R103 ;  /* 0x000067000c677a24 */ /* 0x000fe200078e0267 */
[----:B------:R-:W-:Y:S01]  /*1790*/  SHF.R.U32.HI R18, RZ, 0x3, R21 ;  /* 0x00000003ff127819 */ /* 0x000fe20000011615 */
[----:B------:R-:W-:Y:S01]  /*17a0*/  IMAD.X R21, R17, 0x1, R16, P1 ;  /* 0x0000000111157824 */ /* 0x000fe200008e0610 */
[----:B------:R-:W-:Y:S01]  /*17b0*/  IADD3 R26, P3, R170, R26, RZ ;  /* 0x0000001aaa1a7210 */ /* 0x000fe20007f7e0ff */
[----:B------:R-:W-:Y:S01]  /*17c0*/  IMAD.WIDE.U32 R14, R9, c[0x0][0x1b8], R14 ;  /* 0x00006e00090e7a25 */ /* 0x000fe200078e000e */
[----:B------:R-:W-:-:S02]  /*17d0*/  @!P0 IADD3 R28, P1, R32, 0x10, RZ ;  /* 0x00000010201c8810 */ /* 0x000fc40007f3e0ff */
[----:B------:R-:W-:Y:S01]  /*17e0*/  LEA.HI R16, R81, R76, RZ, 0x6 ;  /* 0x0000004c51107211 */ /* 0x000fe200078f30ff */
[----:B------:R-:W-:Y:S01]  /*17f0*/  IMAD.X R27, R17, 0x1, R2, P3 ;  /* 0x00000001111b7824 */ /* 0x000fe200018e0602 */
[----:B------:R-:W-:Y:S01]  /*1800*/  @!P5 IADD3 R24, P3, R32, 0x20, RZ ;  /* 0x000000202018d810 */ /* 0x000fe20007f7e0ff */
[----:B------:R-:W-:Y:S01]  /*1810*/  IMAD.WIDE.U32 R30, R30, c[0x0][0x1a8], R20 ;  /* 0x00006a001e1e7a25 */ /* 0x000fe200078e0014 */
[----:B------:R-:W-:-:S03]  /*1820*/  LOP3.LUT R169, R169, R18, RZ, 0x3c, !PT ;  /* 0x00000012a9a97212 */ /* 0x000fc600078e3cff */
[----:B------:R-:W-:Y:S01]  /*1830*/  @!P0 IMAD.X R17, RZ, RZ, R33, P1 ;  /* 0x000000ffff118224 */ /* 0x000fe200008e0621 */
[----:B------:R-:W-:Y:S01]  /*1840*/  @!P4 IADD3 R22, P1, R32, 0x30, RZ ;  /* 0x000000302016c810 */ /* 0x000fe20007f3e0ff */
[----:B------:R-:W-:Y:S02]  /*1850*/  @!P2 IMAD R2, R33, c[0x0][0x190], RZ ;  /* 0x000064002102aa24 */ /* 0x000fe400078e02ff */
[----:B------:R-:W-:Y:S02]  /*1860*/  IMAD.IADD R31, R31, 0x1, R3 ;  /* 0x000000011f1f7824 */ /* 0x000fe400078e0203 */
[--C-:B------:R-:W-:Y:S01]  /*1870*/  @!P5 IMAD.X R3, RZ, RZ, R33.reuse, P3 ;  /* 0x000000ffff03d224 */ /* 0x100fe200018e0621 */
[----:B------:R-:W-:Y:S01]  /*1880*/  IADD3 R106, P3, R12, R19, RZ ;  /* 0x000000130c6a7210 */ /* 0x000fe20007f7e0ff */
[----:B------:R-:W-:Y:S02]  /*1890*/  @!P2 IMAD R2, R32, c[0x0][0x194], R2 ;  /* 0x000065002002aa24 */ /* 0x000fe400078e0202 */
[----:B------:R-:W-:-:S02]  /*18a0*/  @!P4 IMAD.X R5, RZ, RZ, R33, P1 ;  /* 0x000000ffff05c224 */ /* 0x000fc400008e0621 */
[----:B------:R-:W-:Y:S02]  /*18b0*/  @!P0 IMAD R17, R17, c[0x0][0x190], RZ ;  /* 0x0000640011118a24 */ /* 0x000fe400078e02ff */
[----:B------:R-:W-:-:S04]  /*18c0*/  @!P2 IMAD.WIDE.U32 R32, R32, c[0x0][0x190], R30 ;  /* 0x000064002020aa25 */ /* 0x000fc800078e001e */
[----:B------:R-:W-:Y:S02]  /*18d0*/  @!P0 IMAD.MOV.U32 R20, RZ, RZ, R30 ;  /* 0x000000ffff148224 */ /* 0x000fe400078e001e */
[----:B------:R-:W-:Y:S02]  /*18e0*/  @!P0 IMAD.MOV.U32 R21, RZ, RZ, R31 ;  /* 0x000000ffff158224 */ /* 0x000fe400078e001f */
[----:B------:R-:W-:Y:S02]  /*18f0*/  @!P5 IMAD R3, R3, c[0x0][0x190], RZ ;  /* 0x000064000303da24 */ /* 0x000fe400078e02ff */
[C---:B------:R-:W-:Y:S02]  /*1900*/  @!P0 IMAD R17, R28.reuse, c[0x0][0x194], R17 ;  /* 0x000065001c118a24 */ /* 0x040fe400078e0211 */
[----:B------:R-:W-:Y:S01]  /*1910*/  @!P0 IMAD.WIDE.U32 R28, R28, c[0x0][0x190], R20 ;  /* 0x000064001c1c8a25 */ /* 0x000fe200078e0014 */
[----:B------:R-:W-:-:S03]  /*1920*/  @!P2 LEA R20, P1, R32, c[0x0][0x160], 0x1 ;  /* 0x000058002014aa11 */ /* 0x000fc600078208ff */
[----:B------:R-:W-:Y:S02]  /*1930*/  @!P2 IMAD.IADD R2, R33, 0x1, R2 ;  /* 0x000000012102a824 */ /* 0x000fe400078e0202 */
[----:B------:R-:W-:Y:S02]  /*1940*/  IMAD.SHL.U32 R16, R16, 0x8, RZ ;  /* 0x0000000810107824 */ /* 0x000fe400078e00ff */
[----:B------:R-:W-:Y:S01]  /*1950*/  @!P5 IMAD R18, R24, c[0x0][0x194], R3 ;  /* 0x000065001812da24 */ /* 0x000fe200078e0203 */
[----:B------:R-:W-:Y:S01]  /*1960*/  @!P2 LEA.HI.X R21, R32, c[0x0][0x164], R2, 0x1, P1 ;  /* 0x000059002015aa11 */ /* 0x000fe200008f0c02 */
[----:B------:R-:W-:Y:S01]  /*1970*/  @!P4 IMAD R5, R5, c[0x0][0x190], RZ ;  /* 0x000064000505ca24 */ /* 0x000fe200078e02ff */
[----:B------:R-:W-:Y:S01]  /*1980*/  LOP3.LUT R169, R169, 0xfffffe00, R16, 0xf8, !PT ;  /* 0xfffffe00a9a97812 */ /* 0x000fe200078ef810 */
[----:B------:R-:W-:Y:S01]  /*1990*/  IMAD.SHL.U32 R3, R167, 0x40, RZ ;  /* 0x00000040a7037824 */ /* 0x000fe200078e00ff */
[----:B------:R-:W-:Y:S01]  /*19a0*/  @!P0 LEA R16, P1, R28, c[0x0][0x160], 0x1 ;  /* 0x000058001c108a11 */ /* 0x000fe200078208ff */
[----:B------:R-:W-:-:S02]  /*19b0*/  @!P5 IMAD.MOV.U32 R34, RZ, RZ, R30 ;  /* 0x000000ffff22d224 */ /* 0x000fc400078e001e */
[----:B------:R-:W-:Y:S02]  /*19c0*/  @!P5 IMAD.MOV.U32 R35, RZ, RZ, R31 ;  /* 0x000000ffff23d224 */ /* 0x000fe400078e001f */
[----:B------:R-:W-:Y:S02]  /*19d0*/  @!P0 IMAD.IADD R17, R29, 0x1, R17 ;  /* 0x000000011d118824 */ /* 0x000fe400078e0211 */
[----:B------:R-:W-:Y:S02]  /*19e0*/  @!P4 IMAD R2, R22, c[0x0][0x194], R5 ;  /* 0x000065001602ca24 */ /* 0x000fe400078e0205 */
[----:B------:R-:W-:Y:S01]  /*19f0*/  IMAD.IADD R5, R6, 0x1, -R3 ;  /* 0x0000000106057824 */ /* 0x000fe200078e0a03 */
[----:B------:R-:W-:Y:S01]  /*1a00*/  @!P0 LEA.HI.X R17, R28, c[0x0][0x164], R17, 0x1, P1 ;  /* 0x000059001c118a11 */ /* 0x000fe200008f0c11 */
[----:B------:R-:W-:-:S03]  /*1a10*/  @!P5 IMAD.WIDE.U32 R24, R24, c[0x0][0x190], R34 ;  /* 0x000064001818da25 */ /* 0x000fc600078e0022 */
[----:B------:R-:W-:Y:S01]  /*1a20*/  ISETP.GE.AND P1, PT, R10, R5, PT ;  /* 0x000000050a00720c */ /* 0x000fe20003f26270 */
[----:B------:R-:W-:Y:S02]  /*1a30*/  IMAD.X R11, R13, 0x1, R11, P3 ;  /* 0x000000010d0b7824 */ /* 0x000fe400018e060b */
[----:B------:R-:W-:Y:S01]  /*1a40*/  @!P5 IMAD.IADD R13, R25, 0x1, R18 ;  /* 0x00000001190dd824 */ /* 0x000fe200078e0212 */
[----:B------:R-:W-:Y:S01]  /*1a50*/  @!P5 LEA R18, P3, R24, c[0x0][0x160], 0x1 ;  /* 0x000058001812da11 */ /* 0x000fe200078608ff */
[----:B------:R-:W-:-:S03]  /*1a60*/  @!P4 IMAD.WIDE.U32 R22, R22, c[0x0][0x190], R30 ;  /* 0x000064001616ca25 */ /* 0x000fc600078e001e */
[----:B------:R-:W-:Y:S01]  /*1a70*/  @!P5 LEA.HI.X R19, R24, c[0x0][0x164], R13, 0x1, P3 ;  /* 0x000059001813da11 */ /* 0x000fe200018f0c0d */
[----:B------:R-:W-:Y:S01]  /*1a80*/  IMAD.WIDE.U32 R26, R12, c[0x0][0x198], R26 ;  /* 0x000066000c1a7a25 */ /* 0x000fe200078e001a */
[----:B------:R-:W-:-:S03]  /*1a90*/  @!P4 LEA R24, P3, R22, c[0x0][0x160], 0x1 ;  /* 0x000058001618ca11 */ /* 0x000fc600078608ff */
[----:B------:R-:W-:Y:S02]  /*1aa0*/  @!P4 IMAD.IADD R13, R23, 0x1, R2 ;  /* 0x00000001170dc824 */ /* 0x000fe400078e0202 */
[----:B------:R-:W-:Y:S02]  /*1ab0*/  IMAD.SHL.U32 R169, R169, 0x2, RZ ;  /* 0x00000002a9a97824 */ /* 0x000fe400078e00ff */
[----:B------:R-:W-:Y:S01]  /*1ac0*/  IMAD.MOV.U32 R102, RZ, RZ, R26 ;  /* 0x000000ffff667224 */ /* 0x000fe200078e001a */
[----:B------:R-:W-:Y:S01]  /*1ad0*/  @!P4 LEA.HI.X R25, R22, c[0x0][0x164], R13, 0x1, P3 ;  /* 0x000059001619ca11 */ /* 0x000fe200018f0c0d */
[----:B------:R-:W-:Y:S01]  /*1ae0*/  IMAD.MOV.U32 R2, RZ, RZ, c[0x0][0x198] ;  /* 0x00006600ff027624 */ /* 0x000fe200078e00ff */
[----:B------:R-:W-:Y:S01]  /*1af0*/  @!PT LDS RZ, [RZ] ;  /* 0x00000000fffff984 */ /* 0x000fe20000000800 */
[----:B------:R-:W-:Y:S01]  /*1b00*/  @!PT LDS RZ, [RZ] ;  /* 0x00000000fffff984 */ /* 0x000fe20000000800 */
[----:B------:R-:W-:Y:S01]  /*1b10*/  @!PT LDS RZ, [RZ] ;  /* 0x00000000fffff984 */ /* 0x000fe20000000800 */
[----:B------:R1:W-:Y:S01]  /*1b20*/  @!P2 LDGSTS.E.BYPASS.LTC128B.128 [R169], [R20.64] ;  /* 0x0000000014a9afae */ /* 0x0003e2000b901d46 */
[----:B------:R-:W-:Y:S01]  /*1b30*/  IMAD.IADD R103, R27, 0x1, R103 ;  /* 0x000000011b677824 */ /* 0x000fe200078e0267 */
[----:B------:R-:W-:Y:S01]  /*1b40*/  ISETP.GE.AND P3, PT, R12, R5, PT ;  /* 0x000000050c00720c */ /* 0x000fe20003f66270 */
[----:B------:R-:W-:Y:S01]  /*1b50*/  IMAD.MOV.U32 R13, RZ, RZ, c[0x0][0x19c] ;  /* 0x00006700ff0d7624 */ /* 0x000fe200078e00ff */
[----:B------:R1:W-:Y:S01]  /*1b60*/  @!P2 LDGSTS.E.BYPASS.LTC128B.128 [R169+0x2000], [R20.64+0x80] ;  /* 0x0200008014a9afae */ /* 0x0003e2000b901d46 */
[----:B------:R-:W-:-:S03]  /*1b70*/  @!P1 LEA R22, P2, R2, R102, 0x4 ;  /* 0x0000006602169211 */ /* 0x000fc600078420ff */
[----:B------:R2:W-:Y:S01]  /*1b80*/  @!P0 LDGSTS.E.BYPASS.LTC128B.128 [R169+0x800], [R16.64] ;  /* 0x0080000010a98fae */ /* 0x0005e2000b901d46 */
[----:B------:R-:W-:Y:S02]  /*1b90*/  @!P1 LEA.HI.X R23, R2, R103, R13, 0x4, P2 ;  /* 0x0000006702179211 */ /* 0x000fe400010f240d */
[----:B------:R-:W-:Y:S01]  /*1ba0*/  @!P1 LEA R26, P2, R22, c[0x0][0x168], 0x1 ;  /* 0x00005a00161a9a11 */ /* 0x000fe200078408ff */
[----:B------:R2:W-:Y:S01]  /*1bb0*/  @!P0 LDGSTS.E.BYPASS.LTC128B.128 [R169+0x2800], [R16.64+0x80] ;  /* 0x0280008010a98fae */ /* 0x0005e2000b901d46 */
[-C--:B------:R-:W-:Y:S02]  /*1bc0*/  ISETP.GE.AND P0, PT, R8, R5.reuse, PT ;  /* 0x000000050800720c */ /* 0x080fe40003f06270 */
[----:B------:R-:W-:Y:S01]  /*1bd0*/  @!P1 LEA.HI.X R27, R22, c[0x0][0x16c], R23, 0x1, P2 ;  /* 0x00005b00161b9a11 */ /* 0x000fe200010f0c17 */
[----:B------:R-:W-:Y:S01]  /*1be0*/  IMAD.WIDE.U32 R22, R2, 0x20, RZ ;  /* 0x0000002002167825 */ /* 0x000fe200078e00ff */
[----:B------:R3:W-:Y:S04]  /*1bf0*/  @!P5 LDGSTS.E.BYPASS.LTC128B.128 [R169+0x1000], [R18.64] ;  /* 0x0100000012a9dfae */ /* 0x0007e8000b901d46 */
[----:B------:R3:W-:Y:S04]  /*1c00*/  @!P5 LDGSTS.E.BYPASS.LTC128B.128 [R169+0x3000], [R18.64+0x80] ;  /* 0x0300008012a9dfae */ /* 0x0007e8000b901d46 */
[----:B------:R4:W-:Y:S04]  /*1c10*/  @!P4 LDGSTS.E.BYPASS.LTC128B.128 [R169+0x1800], [R24.64] ;  /* 0x0180000018a9cfae */ /* 0x0009e8000b901d46 */
[----:B------:R4:W-:Y:S01]  /*1c20*/  @!P4 LDGSTS.E.BYPASS.LTC128B.128 [R169+0x3800], [R24.64+0x80] ;  /* 0x0380008018a9cfae */ /* 0x0009e2000b901d46 */
[----:B------:R-:W-:Y:S01]  /*1c30*/  ISETP.GE.AND P4, PT, R8, R5, PT ;  /* 0x000000050800720c */ /* 0x000fe20003f86270 */
[----:B-1----:R-:W-:Y:S01]  /*1c40*/  IMAD.SHL.U32 R20, R13, 0x20, RZ ;  /* 0x000000200d147824 */ /* 0x002fe200078e00ff */
[----:B------:R-:W-:-:S02]  /*1c50*/  @!P0 IADD3 R21, P2, R102, R22, RZ ;  /* 0x0000001666158210 */ /* 0x000fc40007f5e0ff */
[C---:B------:R-:W-:Y:S02]  /*1c60*/  @!P3 LEA R22, P5, R102.reuse, c[0x0][0x168], 0x1 ;  /* 0x00005a006616ba11 */ /* 0x040fe400078a08ff */
[----:B------:R-:W-:Y:S02]  /*1c70*/  @!P0 IADD3.X R20, R103, R23, R20, P2, !PT ;  /* 0x0000001767148210 */ /* 0x000fe400017fe414 */
[----:B------:R-:W-:Y:S02]  /*1c80*/  @!P3 LEA.HI.X R23, R102, c[0x0][0x16c], R103, 0x1, P5 ;  /* 0x00005b006617ba11 */ /* 0x000fe400028f0c67 */
[----:B--2---:R-:W-:Y:S02]  /*1c90*/  @!P0 LEA R16, P2, R21, c[0x0][0x168], 0x1 ;  /* 0x00005a0015108a11 */ /* 0x004fe400078408ff */
[----:B------:R-:W-:Y:S01]  /*1ca0*/  LEA.HI R8, R81, R76, RZ, 0x4 ;  /* 0x0000004c51087211 */ /* 0x000fe200078f20ff */
[----:B------:R1:W-:Y:S01]  /*1cb0*/  @!P3 LDGSTS.E.BYPASS.LTC128B.128 [R169+0x4000], [R22.64] ;  /* 0x0400000016a9bfae */ /* 0x0003e2000b901d46 */
[----:B------:R-:W-:-:S02]  /*1cc0*/  @!P0 LEA.HI.X R17, R21, c[0x0][0x16c], R20, 0x1, P2 ;  /* 0x00005b0015118a11 */ /* 0x000fc400010f0c14 */
[-C--:B------:R-:W-:Y:S01]  /*1cd0*/  ISETP.GE.AND P2, PT, R4, R5.reuse, PT ;  /* 0x000000050400720c */ /* 0x080fe20003f46270 */
[----:B------:R1:W-:Y:S01]  /*1ce0*/  @!P3 LDGSTS.E.BYPASS.LTC128B.128 [R169+0x6000], [R22.64+0x80] ;  /* 0x0600008016a9bfae */ /* 0x0003e2000b901d46 */
[-C--:B------:R-:W-:Y:S01]  /*1cf0*/  ISETP.GE.AND P5, PT, R10, R5.reuse, PT ;  /* 0x000000050a00720c */ /* 0x080fe20003fa6270 */
[----:B------:R-:W-:Y:S01]  /*1d00*/  IMAD R10, R7, c[0x0][0x1b8], RZ ;  /* 0x00006e00070a7a24 */ /* 0x000fe200078e02ff */
[-C--:B------:R-:W-:Y:S01]  /*1d10*/  ISETP.GE.AND P3, PT, R4, R5.reuse, PT ;  /* 0x000000050400720c */ /* 0x080fe20003f66270 */
[----:B------:R4:W-:Y:S01]  /*1d20*/  @!P1 LDGSTS.E.BYPASS.LTC128B.128 [R169+0x4800], [R26.64] ;  /* 0x048000001aa99fae */ /* 0x0009e2000b901d46 */
[----:B------:R-:W-:Y:S01]  /*1d30*/  IMAD R7, R11, c[0x0][0x1a0], RZ ;  /* 0x000068000b077a24 */ /* 0x000fe200078e02ff */
[----:B------:R-:W-:Y:S01]  /*1d40*/  LOP3.LUT R11, R8, 0xfffffff0, RZ, 0xc0, !PT ;  /* 0xfffffff0080b7812 */ /* 0x000fe200078ec0ff */
[----:B------:R-:W-:Y:S01]  /*1d50*/  IMAD R10, R9, c[0x0][0x1bc], R10 ;  /* 0x00006f00090a7a24 */ /* 0x000fe200078e020a */
[----:B------:R4:W-:Y:S01]  /*1d60*/  @!P1 LDGSTS.E.BYPASS.LTC128B.128 [R169+0x6800], [R26.64+0x80] ;  /* 0x068000801aa99fae */ /* 0x0009e2000b901d46 */
[----:B------:R-:W-:Y:S01]  /*1d70*/  ISETP.GE.AND P1, PT, R12, R5, PT ;  /* 0x000000050c00720c */ /* 0x000fe20003f26270 */
[----:B------:R-:W-:Y:S01]  /*1d80*/  IMAD R7, R106, c[0x0][0x1a4], R7 ;  /* 0x000069006a077a24 */ /* 0x000fe200078e0207 */
[----:B------:R-:W-:Y:S01]  /*1d90*/  SHF.R.S32.HI R5, RZ, 0x4, R8 ;  /* 0x00000004ff057819 */ /* 0x000fe20000011408 */
[----:B------:R-:W-:Y:S01]  /*1da0*/  @!P2 IMAD R13, R13, 0x30, RZ ;  /* 0x000000300d0da824 */ /* 0x000fe200078e02ff */
[----:B------:R2:W-:Y:S01]  /*1db0*/  @!P0 LDGSTS.E.BYPASS.LTC128B.128 [R169+0x5000], [R16.64] ;  /* 0x0500000010a98fae */ /* 0x0005e2000b901d46 */
[----:B---3--:R-:W-:Y:S01]  /*1dc0*/  @!P2 IMAD.WIDE.U32 R18, R2, 0x30, R102 ;  /* 0x000000300212a825 */ /* 0x008fe200078e0066 */
[----:B------:R-:W-:-:S02]  /*1dd0*/  LEA.HI R4, R8, R5, RZ, 0x1 ;  /* 0x0000000508047211 */ /* 0x000fc400078f08ff */
[----:B------:R2:W-:Y:S01]  /*1de0*/  @!P0 LDGSTS.E.BYPASS.LTC128B.128 [R169+0x7000], [R16.64+0x80] ;  /* 0x0700008010a98fae */ /* 0x0005e2000b901d46 */
[----:B------:R-:W-:Y:S01]  /*1df0*/  @!P2 IMAD.IADD R13, R19, 0x1, R13 ;  /* 0x00000001130da824 */ /* 0x000fe200078e020d */
[----:B------:R-:W-:Y:S01]  /*1e00*/  @!P2 LEA R20, P0, R18, c[0x0][0x168], 0x1 ;  /* 0x00005a001214aa11 */ /* 0x000fe200078008ff */
[----:B------:R-:W-:Y:S01]  /*1e10*/  IMAD.IADD R15, R15, 0x1, R10 ;  /* 0x000000010f0f7824 */ /* 0x000fe200078e020a */
[----:B------:R-:W-:Y:S01]  /*1e20*/  LOP3.LUT R4, R4, 0xfffffffe, RZ, 0xc0, !PT ;  /* 0xfffffffe04047812 */ /* 0x000fe200078ec0ff */
[----:B------:R-:W-:Y:S01]  /*1e30*/  IMAD.SHL.U32 R8, R0, 0x40, RZ ;  /* 0x0000004000087824 */ /* 0x000fe200078e00ff */
[----:B------:R-:W-:Y:S01]  /*1e40*/  @!P2 LEA.HI.X R21, R18, c[0x0][0x16c], R13, 0x1, P0 ;  /* 0x00005b001215aa11 */ /* 0x000fe200000f0c0d */
[----:B------:R-:W-:Y:S01]  /*1e50*/  IMAD.WIDE.U32 R106, R106, c[0x0][0x1a0], R14 ;  /* 0x000068006a6a7a25 */ /* 0x000fe200078e000e */
[----:B------:R-:W-:Y:S02]  /*1e60*/  LEA.HI R81, R81, R76, RZ, 0x5 ;  /* 0x0000004c51517211 */ /* 0x000fe400078f28ff */
[----:B------:R-:W-:Y:S01]  /*1e70*/  LOP3.LUT R8, R8, 0x1c0, RZ, 0xc0, !PT ;  /* 0x000001c008087812 */ /* 0x000fe200078ec0ff */
[----:B------:R1:W-:Y:S01]  /*1e80*/  @!P2 LDGSTS.E.BYPASS.LTC128B.128 [R169+0x5800], [R20.64] ;  /* 0x0580000014a9afae */ /* 0x0003e2000b901d46 */
[----:B------:R-:W-:Y:S01]  /*1e90*/  IMAD.IADD R9, R5, 0x1, -R4 ;  /* 0x0000000105097824 */ /* 0x000fe200078e0a04 */
[----:B------:R-:W-:Y:S01]  /*1ea0*/  LEA R164, P0, R106, c[0x0][0x170], 0x1 ;  /* 0x00005c006aa47a11 */ /* 0x000fe200078008ff */
[----:B------:R-:W-:Y:S01]  /*1eb0*/  IMAD.IADD R4, R76, 0x1, -R11 ;  /* 0x000000014c047824 */ /* 0x000fe200078e0a0b */
[----:B------:R1:W-:Y:S01]  /*1ec0*/  @!P2 LDGSTS.E.BYPASS.LTC128B.128 [R169+0x7800], [R20.64+0x80] ;  /* 0x0780008014a9afae */ /* 0x0003e2000b901d46 */
[----:B------:R-:W-:Y:S01]  /*1ed0*/  IMAD.MOV.U32 R5, RZ, RZ, 0x20 ;  /* 0x00000020ff057424 */ /* 0x000fe200078e00ff */
[----:B------:R-:W-:Y:S01]  /*1ee0*/  SHF.R.S32.HI R78, RZ, 0x5, R81 ;  /* 0x00000005ff4e7819 */ /* 0x000fe20000011451 */
[----:B------:R-:W-:Y:S01]  /*1ef0*/  IMAD.IADD R104, R107, 0x1, R7 ;  /* 0x000000016b687824 */ /* 0x000fe200078e0207 */
[----:B------:R-:W0:Y:S01]  /*1f00*/  LDGDEPBAR ;  /* 0x00000000000079af */ /* 0x000e220000000000 */
[----:B------:R-:W-:Y:S01]  /*1f10*/  SHF.R.S32.HI R77, RZ, 0x1f, R4 ;  /* 0x0000001fff4d7819 */ /* 0x000fe20000011404 */
[----:B------:R-:W-:Y:S01]  /*1f20*/  IMAD.WIDE.U32 R14, R5, c[0x0][0x1a0], RZ ;  /* 0x00006800050e7a25 */ /* 0x000fe200078e00ff */
[----:B------:R-:W-:-:S02]  /*1f30*/  LOP3.LUT R81, R81, 0xffffffe0, RZ, 0xc0, !PT ;  /* 0xffffffe051517812 */ /* 0x000fc400078ec0ff */
[----:B------:R-:W-:Y:S01]  /*1f40*/  LEA.HI R77, R77, R4, RZ, 0x3 ;  /* 0x000000044d4d7211 */ /* 0x000fe200078f18ff */
[----:B------:R-:W-:Y:S01]  /*1f50*/  IMAD.SHL.U32 R13, R12, 0x8, RZ ;  /* 0x000000080c0d7824 */ /* 0x000fe200078e00ff */
[----:B------:R-:W-:Y:S01]  /*1f60*/  LEA.HI.X R165, R106, c[0x0][0x174], R104, 0x1, P0 ;  /* 0x00005d006aa57a11 */ /* 0x000fe200000f0c68 */
[----:B------:R-:W-:Y:S01]  /*1f70*/  IMAD R10, R5, c[0x0][0x1a4], RZ ;  /* 0x00006900050a7a24 */ /* 0x000fe200078e02ff */
[----:B------:R-:W-:Y:S01]  /*1f80*/  @!P5 IADD3 R14, P0, R164, R14, RZ ;  /* 0x0000000ea40ed210 */ /* 0x000fe20007f1e0ff */
[----:B------:R-:W-:Y:S01]  /*1f90*/  @!P3 IMAD.MOV.U32 R12, RZ, RZ, c[0x0][0x1a0] ;  /* 0x00006800ff0cb624 */ /* 0x000fe200078e00ff */
[C---:B------:R-:W-:Y:S01]  /*1fa0*/  LOP3.LUT R11, R77.reuse, 0xfffffff8, RZ, 0xc0, !PT ;  /* 0xfffffff84d0b7812 */ /* 0x040fe200078ec0ff */
[----:B------:R-:W-:Y:S01]  /*1fb0*/  IMAD.SHL.U32 R77, R77, 0x40, RZ ;  /* 0x000000404d4d7824 */ /* 0x000fe200078e00ff */
[----:B------:R-:W-:Y:S01]  /*1fc0*/  LOP3.LUT R7, R8, 0x8, R13, 0xf8, !PT ;  /* 0x0000000808077812 */ /* 0x000fe200078ef80d */
[----:B------:R-:W-:Y:S01]  /*1fd0*/  @!P3 IMAD.WIDE.U32 R12, R12, 0x60, R164 ;  /* 0x000000600c0cb825 */ /* 0x000fe200078e00a4 */
[----:B------:R-:W-:-:S02]  /*1fe0*/  SHF.R.U32.HI R8, RZ, 0x3, R8 ;  /* 0x00000003ff087819 */ /* 0x000fc40000011608 */
[----:B------:R-:W-:Y:S01]  /*1ff0*/  @!P5 IADD3.X R15, R165, R15, R10, P0, !PT ;  /* 0x0000000fa50fd210 */ /* 0x000fe200007fe40a */
[----:B------:R-:W-:Y:S01]  /*2000*/  IMAD.IADD R4, R4, 0x1, -R11 ;  /* 0x0000000104047824 */ /* 0x000fe200078e0a0b */
[----:B------:R-:W-:Y:S01]  /*2010*/  LOP3.LUT R8, R7, R8, RZ, 0x3c, !PT ;  /* 0x0000000807087212 */ /* 0x000fe200078e3cff */
[----:B------:R-:W-:Y:S01]  /*2020*/  @!P4 IMAD.MOV.U32 R7, RZ, RZ, c[0x0][0x1a0] ;  /* 0x00006800ff07c624 */ /* 0x000fe200078e00ff */
[----:B------:R-:W-:Y:S01]  /*2030*/  LOP3.LUT R77, R77, 0xfffffe00, RZ, 0xc0, !PT ;  /* 0xfffffe004d4d7812 */ /* 0x000fe200078ec0ff */
[----:B------:R-:W-:Y:S01]  /*2040*/  @!P3 IMAD.MOV.U32 R10, RZ, RZ, c[0x0][0x1a4] ;  /* 0x00006900ff0ab624 */ /* 0x000fe200078e00ff */
[----:B------:R-:W-:-:S04]  /*2050*/  DEPBAR.LE SB0, 0x0 ;  /* 0x000080000000791a */ /* 0x000fc80000000000 */
[----:B------:R-:W-:Y:S01]  /*2060*/  BAR.SYNC.DEFER_BLOCKING 0x0 ;  /* 0x0000000000007b1d */ /* 0x000fe20000010000 */
[C---:B------:R-:W-:Y:S02]  /*2070*/  IMAD R161, R9.reuse, 0x200, R8 ;  /* 0x0000020009a17824 */ /* 0x040fe400078e0208 */
[----:B------:R-:W-:Y:S02]  /*2080*/  IMAD.SHL.U32 R9, R9, 0x8, RZ ;  /* 0x0000000809097824 */ /* 0x000fe400078e00ff */
[----:B------:R-:W-:Y:S02]  /*2090*/  @!P4 IMAD.MOV.U32 R8, RZ, RZ, c[0x0][0x1a4] ;  /* 0x00006900ff08c624 */ /* 0x000fe400078e00ff */
[----:B------:R-:W-:Y:S02]  /*20a0*/  @!P3 IMAD R10, R10, 0x60, RZ ;  /* 0x000000600a0ab824 */ /* 0x000fe400078e02ff */
[----:B------:R-:W-:Y:S02]  /*20b0*/  IMAD.SHL.U32 R161, R161, 0x2, RZ ;  /* 0x00000002a1a17824 */ /* 0x000fe400078e00ff */
[----:B------:R-:W-:-:S02]  /*20c0*/  @!P3 IMAD.IADD R11, R13, 0x1, R10 ;  /* 0x000000010d0bb824 */ /* 0x000fc400078e020a */
[----:B------:R-:W-:Y:S01]  /*20d0*/  @!P3 IMAD.MOV.U32 R10, RZ, RZ, R12 ;  /* 0x000000ffff0ab224 */ /* 0x000fe200078e000c */
[----:B------:R-:W-:Y:S01]  /*20e0*/  IADD3 R159, R161, 0x4020, RZ ;  /* 0x00004020a19f7810 */ /* 0x000fe20007ffe0ff */
[----:B------:R-:W-:Y:S01]  /*20f0*/  IMAD.IADD R168, R76, 0x1, -R81 ;  /* 0x000000014ca87824 */ /* 0x000fe200078e0a51 */
[----:B------:R-:W-:Y:S04]  /*2100*/  @P1 STS.128 [R169+0x8000], RZ ;  /* 0x008000ffa9001388 */ /* 0x000fe80000000c00 */
[----:B------:R-:W-:Y:S04]  /*2110*/  @P1 STS.128 [R169+0xa000], RZ ;  /* 0x00a000ffa9001388 */ /* 0x000fe80000000c00 */
[----:B------:R-:W-:Y:S01]  /*2120*/  @!PT LDS RZ, [RZ] ;  /* 0x00000000fffff984 */ /* 0x000fe20000000800 */
[----:B------:R-:W-:Y:S01]  /*2130*/  @!PT LDS RZ, [RZ] ;  /* 0x00000000fffff984 */ /* 0x000fe20000000800 */
[----:B------:R-:W-:Y:S01]  /*2140*/  @!PT LDS RZ, [RZ] ;  /* 0x00000000fffff984 */ /* 0x000fe20000000800 */
[----:B------:R3:W-:Y:S04]  /*2150*/  @!P1 LDGSTS.E.BYPASS.LTC128B.128 [R169+0x8000], [R164.64] ;  /* 0x08000000a4a99fae */ /* 0x0007e8000b901d46 */
[----:B------:R3:W-:Y:S01]  /*2160*/  @!P1 LDGSTS.E.BYPASS.LTC128B.128 [R169+0xa000], [R164.64+0x80] ;  /* 0x0a000080a4a99fae */ /* 0x0007e2000b901d46 */
[C---:B------:R-:W-:Y:S01]  /*2170*/  R2P PR, R4.reuse, 0x6 ;  /* 0x0000000604007804 */ /* 0x040fe20000000000 */
[----:B------:R-:W-:Y:S01]  /*2180*/  IMAD.SHL.U32 R4, R4, 0x40, RZ ;  /* 0x0000004004047824 */ /* 0x000fe200078e00ff */
[----:B--2---:R-:W-:Y:S01]  /*2190*/  @!P4 LEA R16, P0, R7, R164, 0x6 ;  /* 0x000000a40710c211 */ /* 0x004fe200078030ff */
[----:B------:R-:W-:Y:S02]  /*21a0*/  @P5 STS.128 [R169+0x8800], RZ ;  /* 0x008800ffa9005388 */ /* 0x000fe40000000c00 */
[----:B------:R-:W-:-:S02]  /*21b0*/  SEL R5, R5, 0xffffffe0, !P2 ;  /* 0xffffffe005057807 */ /* 0x000fc40005000000 */
[----:B------:R-:W-:Y:S01]  /*21c0*/  LOP3.LUT R4, R4, 0x1c0, RZ, 0xc0, !PT ;  /* 0x000001c004047812 */ /* 0x000fe200078ec0ff */
[----:B------:R-:W-:Y:S01]  /*21d0*/  @P5 STS.128 [R169+0xa800], RZ ;  /* 0x00a800ffa9005388 */ /* 0x000fe20000000c00 */
[----:B------:R-:W-:Y:S01]  /*21e0*/  @!P4 LEA.HI.X R17, R7, R165, R8, 0x6, P0 ;  /* 0x000000a50711c211 */ /* 0x000fe200000f3408 */
[----:B------:R-:W-:Y:S01]  /*21f0*/  IMAD R7, R78, 0x400, R77 ;  /* 0x000004004e077824 */ /* 0x000fe200078e024d */
[----:B------:R-:W-:Y:S01]  /*2200*/  LOP3.LUT R9, R4, 0x8, R9, 0xf8, !PT ;  /* 0x0000000804097812 */ /* 0x000fe200078ef809 */
[----:B------:R-:W-:Y:S01]  /*2210*/  @!PT LDS RZ, [RZ] ;  /* 0x00000000fffff984 */ /* 0x000fe20000000800 */
[----:B------:R-:W-:Y:S01]  /*2220*/  @!PT LDS RZ, [RZ] ;  /* 0x00000000fffff984 */ /* 0x000fe20000000800 */
[----:B------:R-:W-:Y:S01]  /*2230*/  @!PT LDS RZ, [RZ] ;  /* 0x00000000fffff984 */ /* 0x000fe20000000800 */
[----:B------:R2:W-:Y:S01]  /*2240*/  @!P5 LDGSTS.E.BYPASS.LTC128B.128 [R169+0x8800], [R14.64] ;  /* 0x088000000ea9dfae */ /* 0x0005e2000b901d46 */
[----:B------:R-:W-:-:S03]  /*2250*/  SHF.R.U32.HI R4, RZ, 0x3, R4 ;  /* 0x00000003ff047819 */ /* 0x000fc60000011604 */
[----:B------:R2:W-:Y:S01]  /*2260*/  @!P5 LDGSTS.E.BYPASS.LTC128B.128 [R169+0xa800], [R14.64+0x80] ;  /* 0x0a8000800ea9dfae */ /* 0x0005e2000b901d46 */
[----:B------:R-:W-:-:S03]  /*2270*/  LOP3.LUT R4, R9, R4, RZ, 0x3c, !PT ;  /* 0x0000000409047212 */ /* 0x000fc600078e3cff */
[----:B------:R-:W-:Y:S02]  /*2280*/  @P4 STS.128 [R169+0x9000], RZ ;  /* 0x009000ffa9004388 */ /* 0x000fe40000000c00 */
[----:B------:R-:W-:Y:S02]  /*2290*/  IMAD.IADD R162, R4, 0x1, R7 ;  /* 0x0000000104a27824 */ /* 0x000fe400078e0207 */
[----:B------:R-:W-:Y:S01]  /*22a0*/  @P4 STS.128 [R169+0xb000], RZ ;  /* 0x00b000ffa9004388 */ /* 0x000fe20000000c00 */
[----:B------:R-:W-:Y:S02]  /*22b0*/  IMAD.MOV.U32 R7, RZ, RZ, 0x10 ;  /* 0x00000010ff077424 */ /* 0x000fe400078e00ff */
[----:B------:R-:W-:Y:S01]  /*22c0*/  IMAD.SHL.U32 R162, R162, 0x2, RZ ;  /* 0x00000002a2a27824 */ /* 0x000fe200078e00ff */
[----:B------:R-:W-:Y:S01]  /*22d0*/  @!PT LDS RZ, [RZ] ;  /* 0x00000000fffff984 */ /* 0x000fe20000000800 */
[----:B------:R-:W-:Y:S01]  /*22e0*/  @!PT LDS RZ, [RZ] ;  /* 0x00000000fffff984 */ /* 0x000fe20000000800 */
[----:B------:R-:W-:Y:S01]  /*22f0*/  @!PT LDS RZ, [RZ] ;  /* 0x00000000fffff984 */ /* 0x000fe20000000800 */
[----:B------:R1:W-:Y:S02]  /*2300*/  @!P4 LDGSTS.E.BYPASS.LTC128B.128 [R169+0x9000], [R16.64] ;  /* 0x0900000010a9cfae */ /* 0x0003e4000b901d46 */
[----:B------:R-:W-:Y:S01]  /*2310*/  SEL R7, R7, 0xfffffff0, !P1 ;  /* 0xfffffff007077807 */ /* 0x000fe20004800000 */
[----:B------:R-:W-:Y:S01]  /*2320*/  IMAD R158, R5, 0x2, R162 ;  /* 0x00000002059e7824 */ /* 0x000fe200078e02a2 */
[----:B------:R2:W-:Y:S01]  /*2330*/  @!P4 LDGSTS.E.BYPASS.LTC128B.128 [R169+0xb000], [R16.64+0x80] ;  /* 0x0b00008010a9cfae */ /* 0x0005e2000b901d46 */
[----:B------:R-:W-:-:S02]  /*2340*/  R2P PR, R0, 0x6 ;  /* 0x0000000600007804 */ /* 0x000fc40000000000 */
[----:B------:R-:W-:Y:S01]  /*2350*/  IADD3 R0, R161, 0x4000, RZ ;  /* 0x00004000a1007810 */ /* 0x000fe20007ffe0ff */
[----:B------:R-:W-:Y:S01]  /*2360*/  @P3 STS.128 [R169+0x9800], RZ ;  /* 0x009800ffa9003388 */ /* 0x000fe20000000c00 */
[----:B------:R-:W-:-:S03]  /*2370*/  IMAD R160, R7, 0x2, R162 ;  /* 0x0000000207a07824 */ /* 0x000fc600078e02a2 */
[----:B------:R-:W-:Y:S01]  /*2380*/  @P3 STS.128 [R169+0xb800], RZ ;  /* 0x00b800ffa9003388 */ /* 0x000fe20000000c00 */
[----:B------:R-:W-:-:S03]  /*2390*/  IMAD R157, R5, 0x2, R160 ;  /* 0x00000002059d7824 */ /* 0x000fc600078e02a0 */
[----:B------:R-:W-:Y:S01]  /*23a0*/  @!PT LDS RZ, [RZ] ;  /* 0x00000000fffff984 */ /* 0x000fe20000000800 */
[----:B------:R-:W-:Y:S01]  /*23b0*/  @!PT LDS RZ, [RZ] ;  /* 0x00000000fffff984 */ /* 0x000fe20000000800 */
[----:B------:R-:W-:Y:S01]  /*23c0*/  @!PT LDS RZ, [RZ] ;  /* 0x00000000fffff984 */ /* 0x000fe20000000800 */
[----:B------:R3:W-:Y:S02]  /*23d0*/  @!P3 LDGSTS.E.BYPASS.LTC128B.128 [R169+0x9800], [R10.64] ;  /* 0x098000000aa9bfae */ /* 0x0007e4000b901d46 */
[----:B------:R-:W-:Y:S01]  /*23e0*/  @P1 IADD3 R159, R0, -0x20, RZ ;  /* 0xffffffe0009f1810 */ /* 0x000fe20007ffe0ff */
[----:B------:R-:W-:Y:S01]  /*23f0*/  IMAD.MOV.U32 R0, RZ, RZ, 0x40 ;  /* 0x00000040ff007424 */ /* 0x000fe200078e00ff */
[----:B------:R3:W-:Y:S02]  /*2400*/  @!P3 LDGSTS.E.BYPASS.LTC128B.128 [R169+0xb800], [R10.64+0x80] ;  /* 0x0b8000800aa9bfae */ /* 0x0007e4000b901d46 */
[C---:B------:R-:W-:Y:S02]  /*2410*/  IADD3 R151, R159.reuse, 0x800, RZ ;  /* 0x000008009f977810 */ /* 0x040fe40007ffe0ff */
[----:B------:R-:W-:Y:S01]  /*2420*/  LDSM.16.M88.4 R44, [R162] ;  /* 0x00000000a22c783b */ /* 0x000fe20000000200 */
[----:B------:R-:W-:Y:S02]  /*2430*/  SEL R0, R0, 0xffffffc0, !P2 ;  /* 0xffffffc000007807 */ /* 0x000fe40005000000 */
[C---:B------:R-:W-:Y:S01]  /*2440*/  IADD3 R150, R159.reuse, 0x1000, RZ ;  /* 0x000010009f967810 */ /* 0x040fe20007ffe0ff */
[----:B-1----:R-:W4:Y:S01]  /*2450*/  LDSM.16.M88.4 R20, [R161+0x4000] ;  /* 0x00400000a114783b */ /* 0x002f220000000200 */
[----:B------:R-:W-:Y:S01]  /*2460*/  IADD3 R149, R159, 0x1800, RZ ;  /* 0x000018009f957810 */ /* 0x000fe20007ffe0ff */
[----:B------:R-:W-:Y:S01]  /*2470*/  IMAD.IADD R155, R161, 0x1, R0 ;  /* 0x00000001a19b7824 */ /* 0x000fe200078e0200 */
[C---:B------:R-:W-:Y:S01]  /*2480*/  IADD3 R147, R159.reuse, 0x2000, RZ ;  /* 0x000020009f937810 */ /* 0x040fe20007ffe0ff */
[----:B--2---:R-:W1:Y:S01]  /*2490*/  LDSM.16.M88.4 R12, [R161+0x4800] ;  /* 0x00480000a10c783b */ /* 0x004e620000000200 */
[----:B------:R-:W-:Y:S01]  /*24a0*/  IMAD.IADD R148, R0, 0x1, R159 ;  /* 0x0000000100947824 */ /* 0x000fe200078e029f */
[----:B------:R-:W-:Y:S01]  /*24b0*/  IADD3 R146, R159, 0x2800, RZ ;  /* 0x000028009f927810 */ /* 0x000fe20007ffe0ff */
[----:B------:R-:W-:Y:S01]  /*24c0*/  IMAD.IADD R0, R77, 0x1, R4 ;  /* 0x000000014d007824 */ /* 0x000fe200078e0204 */
[----:B------:R-:W3:Y:S01]  /*24d0*/  LDSM.16.M88.4 R68, [R161+0x5000] ;  /* 0x00500000a144783b */ /* 0x000ee20000000200 */
[----:B------:R-:W-:-:S02]  /*24e0*/  IADD3 R145, R159, 0x3000, RZ ;  /* 0x000030009f917810 */ /* 0x000fc40007ffe0ff */
[----:B------:R-:W-:Y:S01]  /*24f0*/  IADD3 R144, R159, 0x3800, RZ ;  /* 0x000038009f907810 */ /* 0x000fe20007ffe0ff */
[----:B------:R-:W2:Y:S04]  /*2500*/  LDSM.16.M88.4 R36, [R161+0x5800] ;  /* 0x00580000a124783b */ /* 0x000ea80000000200 */
[----:B------:R-:W-:Y:S04]  /*2510*/  LDSM.16.M88.4 R56, [R160] ;  /* 0x00000000a038783b */ /* 0x000fe80000000200 */
[----:B------:R-:W2:Y:S04]  /*2520*/  LDSM.16.M88.4 R32, [R159] ;  /* 0x000000009f20783b */ /* 0x000ea80000000200 */
[----:B------:R-:W2:Y:S04]  /*2530*/  LDSM.16.M88.4 R28, [R159+0x800] ;  /* 0x000800009f1c783b */ /* 0x000ea80000000200 */
[----:B------:R-:W2:Y:S04]  /*2540*/  LDSM.16.M88.4 R60, [R159+0x1000] ;  /* 0x001000009f3c783b */ /* 0x000ea80000000200 */
[----:B------:R-:W2:Y:S04]  /*2550*/  LDSM.16.M88.4 R52, [R159+0x1800] ;  /* 0x001800009f34783b */ /* 0x000ea80000000200 */
[----:B------:R-:W-:Y:S01]  /*2560*/  LDSM.16.M88.4 R40, [R158] ;  /* 0x000000009e28783b */ /* 0x000fe20000000200 */
[C---:B----4-:R-:W-:Y:S03]  /*2570*/  HMMA.16816.F32 R24, R44.reuse, R20, RZ ;  /* 0x000000142c18723c */ /* 0x050fe600000018ff */
[----:B------:R-:W-:Y:S04]  /*2580*/  LDSM.16.M88.4 R72, [R155+0x5800] ;  /* 0x005800009b48783b */ /* 0x000fe80000000200 */
[----:B------:R-:W-:Y:S01]  /*2590*/  LDSM.16.M88.4 R64, [R157] ;  /* 0x000000009d40783b */ /* 0x000fe20000000200 */
[C---:B-1----:R-:W-:Y:S03]  /*25a0*/  HMMA.16816.F32 R16, R44.reuse, R12, RZ ;  /* 0x0000000c2c10723c */ /* 0x042fe600000018ff */
[----:B------:R-:W0:Y:S05]  /*25b0*/  LDGDEPBAR ;  /* 0x00000000000079af */ /* 0x000e2a0000000000 */
[C---:B------:R-:W-:Y:S08]  /*25c0*/  HMMA.16816.F32 R20, R44.reuse, R22, RZ ;  /* 0x000000162c14723c */ /* 0x040ff000000018ff */
[C---:B------:R-:W-:Y:S08]  /*25d0*/  HMMA.16816.F32 R12, R44.reuse, R14, RZ ;  /* 0x0000000e2c0c723c */ /* 0x040ff000000018ff */
[C---:B---3--:R-:W-:Y:S08]  /*25e0*/  HMMA.16816.F32 R8, R44.reuse, R68, RZ ;  /* 0x000000442c08723c */ /* 0x048ff000000018ff */
[C---:B------:R-:W-:Y:S08]  /*25f0*/  HMMA.16816.F32 R68, R44.reuse, R70, RZ ;  /* 0x000000462c44723c */ /* 0x040ff000000018ff */
[C---:B--2---:R-:W-:Y:S08]  /*2600*/  HMMA.16816.F32 R48, R44.reuse, R36, RZ ;  /* 0x000000242c30723c */ /* 0x044ff000000018ff */
[----:B------:R-:W-:Y:S01]  /*2610*/  HMMA.16816.F32 R44, R44, R38, RZ ;  /* 0x000000262c2c723c */ /* 0x000fe200000018ff */
[----:B------:R-:W1:Y:S07]  /*2620*/  LDSM.16.M88.4 R36, [R155+0x4000] ;  /* 0x004000009b24783b */ /* 0x000e6e0000000200 */
        /* <DEDUP_REMOVED lines=8> */
[----:B------:R-:W4:Y:S07]  /*26b0*/  LDSM.16.M88.4 R60, [R148] ;  /* 0x00000000943c783b */ /* 0x000f2e0000000200 */
[C---:B------:R-:W-:Y:S08]  /*26c0*/  HMMA.16816.F32 R48, R56.reuse, R52, R48 ;  /* 0x000000343830723c */ /* 0x040ff00000001830 */
[----:B------:R-:W-:Y:S01]  /*26d0*/  HMMA.16816.F32 R52, R56, R54, R44 ;  /* 0x000000363834723c */ /* 0x000fe2000000182c */
[----:B------:R-:W4:Y:S04]  /*26e0*/  LDSM.16.M88.4 R56, [R148+0x1000] ;  /* 0x001000009438783b */ /* 0x000f280000000200 */
[----:B------:R-:W4:Y:S03]  /*26f0*/  LDSM.16.M88.4 R44, [R148+0x800] ;  /* 0x00080000942c783b */ /* 0x000f260000000200 */
[C---:B-1----:R-:W-:Y:S08]  /*2700*/  HMMA.16816.F32 R24, R40.reuse, R36, R24 ;  /* 0x000000242818723c */ /* 0x042ff00000001818 */
        /* <DEDUP_REMOVED lines=11> */
[----:B------:R-:W1:Y:S03]  /*27c0*/  LDSM.16.M88.4 R72, [R161+0x7000] ;  /* 0x00700000a148783b */ /* 0x000e660000000200 */
[C---:B----4-:R-:W-:Y:S08]  /*27d0*/  HMMA.16816.F32 R24, R64.reuse, R60, R24 ;  /* 0x0000003c4018723c */ /* 0x050ff00000001818 */
[C---:B------:R-:W-:Y:S01]  /*27e0*/  HMMA.16816.F32 R20, R64.reuse, R62, R20 ;  /* 0x0000003e4014723c */ /* 0x040fe20000001814 */
[----:B------:R-:W4:Y:S07]  /*27f0*/  LDSM.16.M88.4 R60, [R161+0x7800] ;  /* 0x00780000a13c783b */ /* 0x000f2e0000000200 */
[C---:B------:R-:W-:Y:S08]  /*2800*/  HMMA.16816.F32 R8, R64.reuse, R56, R8 ;  /* 0x000000384008723c */ /* 0x040ff00000001808 */
[C---:B------:R-:W-:Y:S08]  /*2810*/  HMMA.16816.F32 R68, R64.reuse, R58, R68 ;  /* 0x0000003a4044723c */ /* 0x040ff00000001844 */
[C---:B------:R-:W-:Y:S08]  /*2820*/  HMMA.16816.F32 R16, R64.reuse, R44, R16 ;  /* 0x0000002c4010723c */ /* 0x040ff00000001810 */
[C---:B------:R-:W-:Y:S01]  /*2830*/  HMMA.16816.F32 R12, R64.reuse, R46, R12 ;  /* 0x0000002e400c723c */ /* 0x040fe2000000180c */
[----:B------:R-:W-:Y:S07]  /*2840*/  LDSM.16.M88.4 R44, [R159+0x2000] ;  /* 0x002000009f2c783b */ /* 0x000fee0000000200 */
[C---:B-1----:R-:W-:Y:S01]  /*2850*/  HMMA.16816.F32 R56, R64.reuse, R36, R48 ;  /* 0x000000244038723c */ /* 0x042fe20000001830 */
[----:B------:R-:W1:Y:S07]  /*2860*/  LDSM.16.M88.4 R48, [R160+0x2000] ;  /* 0x00200000a030783b */ /* 0x000e6e0000000200 */
        /* <DEDUP_REMOVED lines=8> */
[----:B------:R-:W-:Y:S07]  /*28f0*/  LDSM.16.M88.4 R40, [R155+0x6000] ;  /* 0x006000009b28783b */ /* 0x000fee0000000200 */
[C---:B------:R-:W-:Y:S08]  /*2900*/  HMMA.16816.F32 R8, R32.reuse, R72, R8 ;  /* 0x000000482008723c */ /* 0x040ff00000001808 */
[C---:B------:R-:W-:Y:S08]  /*2910*/  HMMA.16816.F32 R68, R32.reuse, R74, R68 ;  /* 0x0000004a2044723c */ /* 0x040ff00000001844 */
[C---:B----4-:R-:W-:Y:S08]  /*2920*/  HMMA.16816.F32 R56, R32.reuse, R60, R56 ;  /* 0x0000003c2038723c */ /* 0x050ff00000001838 */
[----:B------:R-:W-:Y:S01]  /*2930*/  HMMA.16816.F32 R52, R32, R62, R52 ;  /* 0x0000003e2034723c */ /* 0x000fe20000001834 */
[----:B------:R-:W3:Y:S04]  /*2940*/  LDSM.16.M88.4 R32, [R158+0x2000] ;  /* 0x002000009e20783b */ /* 0x000ee80000000200 */
[----:B------:R-:W4:Y:S03]  /*2950*/  LDSM.16.M88.4 R60, [R159+0x3800] ;  /* 0x003800009f3c783b */ /* 0x000f260000000200 */
[C---:B-1----:R-:W-:Y:S08]  /*2960*/  HMMA.16816.F32 R24, R48.reuse, R44, R24 ;  /* 0x0000002c3018723c */ /* 0x042ff00000001818 */
[C---:B------:R-:W-:Y:S01]  /*2970*/  HMMA.16816.F32 R20, R48.reuse, R46, R20 ;  /* 0x0000002e3014723c */ /* 0x040fe20000001814 */
[----:B------:R-:W1:Y:S07]  /*2980*/  LDSM.16.M88.4 R44, [R155+0x7000] ;  /* 0x007000009b2c783b */ /* 0x000e6e0000000200 */
[C---:B--2---:R-:W-:Y:S08]  /*2990*/  HMMA.16816.F32 R16, R48.reuse, R28, R16 ;  /* 0x0000001c3010723c */ /* 0x044ff00000001810 */
[C---:B------:R-:W-:Y:S08]  /*29a0*/  HMMA.16816.F32 R8, R48.reuse, R36, R8 ;  /* 0x000000243008723c */ /* 0x040ff00000001808 */
[C---:B------:R-:W-:Y:S08]  /*29b0*/  HMMA.16816.F32 R68, R48.reuse, R38, R68 ;  /* 0x000000263044723c */ /* 0x040ff00000001844 */
[----:B------:R-:W-:Y:S01]  /*29c0*/  HMMA.16816.F32 R12, R48, R30, R12 ;  /* 0x0000001e300c723c */ /* 0x000fe2000000180c */
[----:B------:R-:W-:Y:S07]  /*29d0*/  LDSM.16.M88.4 R28, [R148+0x2000] ;  /* 0x00200000941c783b */ /* 0x000fee0000000200 */
[C---:B---3--:R-:W-:Y:S01]  /*29e0*/  HMMA.16816.F32 R36, R32.reuse, R64, R16 ;  /* 0x000000402024723c */ /* 0x048fe20000001810 */
[----:B------:R-:W2:Y:S07]  /*29f0*/  LDSM.16.M88.4 R16, [R157+0x2000] ;  /* 0x002000009d10783b */ /* 0x000eae0000000200 */
[----:B------:R-:W-:Y:S08]  /*2a00*/  HMMA.16816.F32 R24, R32, R40, R24 ;  /* 0x000000282018723c */ /* 0x000ff00000001818 */
[C---:B----4-:R-:W-:Y:S07]  /*2a10*/  HMMA.16816.F32 R56, R48.reuse, R60, R56 ;  /* 0x0000003c3038723c */ /* 0x050fee0000001838 */
[----:B------:R-:W-:Y:S01]  /*2a20*/  IMAD R61, R78, 0x10, R80 ;  /* 0x000000104e3d7824 */ /* 0x000fe200078e0250 */
[----:B------:R-:W-:Y:S01]  /*2a30*/  HMMA.16816.F32 R52, R48, R62, R52 ;  /* 0x0000003e3034723c */ /* 0x000fe20000001834 */
[----:B------:R-:W-:Y:S07]  /*2a40*/  LDSM.16.M88.4 R48, [R148+0x2800] ;  /* 0x002800009430783b */ /* 0x000fee0000000200 */
[C---:B------:R-:W-:Y:S01]  /*2a50*/  HMMA.16816.F32 R40, R32.reuse, R42, R20 ;  /* 0x0000002a2028723c */ /* 0x040fe20000001814 */
[----:B------:R-:W3:Y:S07]  /*2a60*/  LDSM.16.M88.4 R20, [R155+0x7800] ;  /* 0x007800009b14783b */ /* 0x000eee0000000200 */
[C---:B-1----:R-:W-:Y:S07]  /*2a70*/  HMMA.16816.F32 R8, R32.reuse, R44, R8 ;  /* 0x0000002c2008723c */ /* 0x042fee0000001808 */
[----:B------:R-:W-:Y:S01]  /*2a80*/  SHF.R.S32.HI R45, RZ, 0x1f, R168 ;  /* 0x0000001fff2d7819 */ /* 0x000fe200000114a8 */
[----:B------:R-:W-:Y:S03]  /*2a90*/  HMMA.16816.F32 R68, R32, R46, R68 ;  /* 0x0000002e2044723c */ /* 0x000fe60000001844 */
[----:B------:R-:W-:-:S02]  /*2aa0*/  LEA.HI R168, R45, R168, RZ, 0x2 ;  /* 0x000000a82da87211 */ /* 0x000fc400078f10ff */
[----:B------:R-:W1:Y:S02]  /*2ab0*/  LDSM.16.M88.4 R44, [R148+0x3000] ;  /* 0x00300000942c783b */ /* 0x000e640000000200 */
[----:B------:R-:W-:Y:S01]  /*2ac0*/  SHF.R.S32.HI R168, RZ, 0x2, R168 ;  /* 0x00000002ffa87819 */ /* 0x000fe200000114a8 */
[----:B------:R-:W-:Y:S03]  /*2ad0*/  HMMA.16816.F32 R12, R32, R66, R12 ;  /* 0x00000042200c723c */ /* 0x000fe6000000180c */
[----:B------:R-:W-:-:S04]  /*2ae0*/  IADD3 R61, R61, 0x1, R168 ;  /* 0x000000013d3d7810 */ /* 0x000fc80007ffe0a8 */
[----:B------:R-:W-:Y:S01]  /*2af0*/  IADD3 R61, R6, R61, -R79 ;  /* 0x0000003d063d7210 */ /* 0x000fe20007ffe84f */
[----:B--2---:R-:W-:Y:S03]  /*2b00*/  HMMA.16816.F32 R40, R16, R30, R40 ;  /* 0x0000001e1028723c */ /* 0x004fe60000001828 */
[----:B------:R-:W-:Y:S02]  /*2b10*/  IADD3 R181, R61, c[0x0][0x2e8], RZ ;  /* 0x0000ba003db57a10 */ /* 0x000fe40007ffe0ff */
[----:B------:R-:W2:Y:S01]  /*2b20*/  LDSM.16.M88.4 R60, [R148+0x3800] ;  /* 0x00380000943c783b */ /* 0x000ea20000000200 */
[----:B------:R-:W-:-:S04]  /*2b30*/  DEPBAR.LE SB0, 0x0 ;  /* 0x000080000000791a */ /* 0x000fc80000000000 */
[----:B---3--:R-:W-:Y:S07]  /*2b40*/  HMMA.16816.F32 R56, R32, R20, R56 ;  /* 0x000000142038723c */ /* 0x008fee0000001838 */
[C---:B------:R-:W-:Y:S01]  /*2b50*/  IADD3 R21, R181.reuse, 0x8, RZ ;  /* 0x00000008b5157810 */ /* 0x040fe20007ffe0ff */
[----:B------:R-:W-:Y:S01]  /*2b60*/  HMMA.16816.F32 R36, R16, R48, R36 ;  /* 0x000000301024723c */ /* 0x000fe20000001824 */
[-C--:B------:R-:W-:Y:S02]  /*2b70*/  IMNMX R181, R181, R6.reuse, PT ;  /* 0x00000006b5b57217 */ /* 0x080fe40003800200 */
[----:B------:R-:W-:-:S04]  /*2b80*/  IMNMX R180, R21, R6, PT ;  /* 0x0000000615b47217 */ /* 0x000fc80003800200 */
[----:B------:R-:W-:Y:S01]  /*2b90*/  IMAD.IADD R48, R3, 0x1, R182 ;  /* 0x0000000103307824 */ /* 0x000fe200078e02b6 */
[C---:B------:R-:W-:Y:S04]  /*2ba0*/  HMMA.16816.F32 R12, R16.reuse, R50, R12 ;  /* 0x00000032100c723c */ /* 0x040fe8000000180c */
[C---:B------:R-:W-:Y:S02]  /*2bb0*/  IADD3 R6, R48.reuse, 0x1, RZ ;  /* 0x0000000130067810 */ /* 0x040fe40007ffe0ff */
[C---:B------:R-:W-:Y:S02]  /*2bc0*/  IADD3 R20, R48.reuse, 0x8, RZ ;  /* 0x0000000830147810 */ /* 0x040fe40007ffe0ff */
[----:B-1----:R-:W-:Y:S01]  /*2bd0*/  HMMA.16816.F32 R8, R16, R44, R8 ;  /* 0x0000002c1008723c */ /* 0x002fe20000001808 */
[----:B------:R-:W-:-:S02]  /*2be0*/  IADD3 R4, R48, 0x9, RZ ;  /* 0x0000000930047810 */ /* 0x000fc40007ffe0ff */
[CC--:B------:R-:W-:Y:S02]  /*2bf0*/  ISETP.GE.AND P1, PT, R6.reuse, R181.reuse, PT ;  /* 0x000000b50600720c */ /* 0x0c0fe40003f26270 */
[-C--:B------:R-:W-:Y:S02]  /*2c00*/  ISETP.GE.AND P3, PT, R6, R180.reuse, PT ;  /* 0x000000b40600720c */ /* 0x080fe40003f66270 */
[CC--:B------:R-:W-:Y:S01]  /*2c10*/  ISETP.GE.AND P5, PT, R20.reuse, R181.reuse, PT ;  /* 0x000000b51400720c */ /* 0x0c0fe20003fa6270 */
[----:B------:R-:W-:Y:S01]  /*2c20*/  HMMA.16816.F32 R52, R32, R22, R52 ;  /* 0x000000162034723c */ /* 0x000fe20000001834 */
[----:B------:R-:W-:Y:S02]  /*2c30*/  ISETP.GE.AND P2, PT, R20, R180, PT ;  /* 0x000000b41400720c */ /* 0x000fe40003f46270 */
[----:B------:R-:W-:Y:S02]  /*2c40*/  IADD3 R6, R48, 0x10, RZ ;  /* 0x0000001030067810 */ /* 0x000fe40007ffe0ff */
[----:B------:R-:W-:-:S02]  /*2c50*/  ISETP.GE.AND P4, PT, R4, R181, PT ;  /* 0x000000b50400720c */ /* 0x000fc40003f86270 */
[-C--:B------:R-:W-:Y:S01]  /*2c60*/  ISETP.GE.AND P0, PT, R4, R180.reuse, PT ;  /* 0x000000b40400720c */ /* 0x080fe20003f06270 */
[C---:B------:R-:W-:Y:S01]  /*2c70*/  HMMA.16816.F32 R68, R16.reuse, R46, R68 ;  /* 0x0000002e1044723c */ /* 0x040fe20000001844 */
[----:B------:R-:W-:Y:S02]  /*2c80*/  FSEL R49, R40, -INF , !P5 ;  /* 0xff80000028317808 */ /* 0x000fe40006800000 */
[----:B------:R-:W-:Y:S02]  /*2c90*/  FSEL R42, R42, -INF , !P2 ;  /* 0xff8000002a2a7808 */ /* 0x000fe40005000000 */
[----:B------:R-:W-:Y:S02]  /*2ca0*/  IADD3 R20, R48, 0x11, RZ ;  /* 0x0000001130147810 */ /* 0x000fe40007ffe0ff */
[C---:B------:R-:W-:Y:S01]  /*2cb0*/  ISETP.GE.AND P5, PT, R6.reuse, R181, PT ;  /* 0x000000b50600720c */ /* 0x040fe20003fa6270 */
[----:B--2---:R-:W-:Y:S01]  /*2cc0*/  HMMA.16816.F32 R56, R16, R60, R56 ;  /* 0x0000003c1038723c */ /* 0x004fe20000001838 */
[----:B------:R-:W-:-:S02]  /*2cd0*/  ISETP.GE.AND P2, PT, R6, R180, PT ;  /* 0x000000b40600720c */ /* 0x000fc40003f46270 */
[----:B------:R-:W-:Y:S02]  /*2ce0*/  IADD3 R6, R48, 0x18, RZ ;  /* 0x0000001830067810 */ /* 0x000fe40007ffe0ff */
[----:B------:R-:W-:Y:S02]  /*2cf0*/  FSEL R41, R41, -INF , !P4 ;  /* 0xff80000029297808 */ /* 0x000fe40006000000 */
[----:B------:R-:W-:Y:S01]  /*2d00*/  FSEL R4, R43, -INF , !P0 ;  /* 0xff8000002b047808 */ /* 0x000fe20004000000 */
[----:B------:R-:W-:Y:S01]  /*2d10*/  HMMA.16816.F32 R24, R16, R28, R24 ;  /* 0x0000001c1018723c */ /* 0x000fe20000001818 */
[C---:B------:R-:W-:Y:S02]  /*2d20*/  ISETP.GE.AND P4, PT, R20.reuse, R181, PT ;  /* 0x000000b51400720c */ /* 0x040fe40003f86270 */
[----:B------:R-:W-:Y:S02]  /*2d30*/  ISETP.GE.AND P0, PT, R20, R180, PT ;  /* 0x000000b41400720c */ /* 0x000fe40003f06270 */
[----:B------:R-:W-:-:S02]  /*2d40*/  FSEL R23, R36, -INF , !P5 ;  /* 0xff80000024177808 */ /* 0x000fc40006800000 */
[----:B------:R-:W-:Y:S01]  /*2d50*/  FSEL R22, R38, -INF , !P2 ;  /* 0xff80000026167808 */ /* 0x000fe20005000000 */
[----:B------:R-:W-:Y:S01]  /*2d60*/  HMMA.16816.F32 R52, R16, R62, R52 ;  /* 0x0000003e1034723c */ /* 0x000fe20000001834 */
[----:B------:R-:W-:Y:S01]  /*2d70*/  IADD3 R21, R48, 0x19, RZ ;  /* 0x0000001930157810 */ /* 0x000fe20007ffe0ff */
[----:B------:R-:W-:Y:S01]  /*2d80*/  BAR.SYNC.DEFER_BLOCKING 0x0 ;  /* 0x0000000000007b1d */ /* 0x000fe20000010000 */
[C---:B------:R-:W-:Y:S02]  /*2d90*/  ISETP.GE.AND P5, PT, R6.reuse, R181, PT ;  /* 0x000000b50600720c */ /* 0x040fe40003fa6270 */
[----:B------:R-:W-:Y:S02]  /*2da0*/  ISETP.GE.AND P2, PT, R6, R180, PT ;  /* 0x000000b40600720c */ /* 0x000fe40003f46270 */
[----:B------:R-:W-:Y:S02]  /*2db0*/  IADD3 R6, R48, 0x20, RZ ;  /* 0x0000002030067810 */ /* 0x000fe40007ffe0ff */
[----:B------:R-:W-:-:S02]  /*2dc0*/  FSEL R65, R37, -INF , !P4 ;  /* 0xff80000025417808 */ /* 0x000fc40006000000 */
[----:B------:R-:W-:Y:S02]  /*2dd0*/  FSEL R20, R39, -INF , !P0 ;  /* 0xff80000027147808 */ /* 0x000fe40004000000 */
[CC--:B------:R-:W-:Y:S02]  /*2de0*/  ISETP.GE.AND P4, PT, R21.reuse, R181.reuse, PT ;  /* 0x000000b51500720c */ /* 0x0c0fe40003f86270 */
[----:B------:R-:W-:Y:S02]  /*2df0*/  ISETP.GE.AND P0, PT, R21, R180, PT ;  /* 0x000000b41500720c */ /* 0x000fe40003f06270 */
        /* <DEDUP_REMOVED lines=8> */
[----:B------:R-:W-:-:S02]  /*2e80*/  IADD3 R8, R48, 0x29, RZ ;  /* 0x0000002930087810 */ /* 0x000fc40007ffe0ff */
[----:B------:R-:W-:Y:S02]  /*2e90*/  FSEL R35, R9, -INF , !P4 ;  /* 0xff80000009237808 */ /* 0x000fe40006000000 */
[----:B------:R-:W-:Y:S02]  /*2ea0*/  FSEL R128, R11, -INF , !P0 ;  /* 0xff8000000b807808 */ /* 0x000fe40004000000 */
[----:B------:R-:W-:Y:S02]  /*2eb0*/  FSEL R14, R14, -INF , !P2 ;  /* 0xff8000000e0e7808 */ /* 0x000fe40005000000 */
[C---:B------:R-:W-:Y:S02]  /*2ec0*/  ISETP.GE.AND P4, PT, R8.reuse, R181, PT ;  /* 0x000000b50800720c */ /* 0x040fe40003f86270 */
[-C--:B------:R-:W-:Y:S02]  /*2ed0*/  ISETP.GE.AND P0, PT, R8, R180.reuse, PT ;  /* 0x000000b40800720c */ /* 0x080fe40003f06270 */
[----:B------:R-:W-:-:S02]  /*2ee0*/  ISETP.GE.AND P2, PT, R6, R180, PT ;  /* 0x000000b40600720c */ /* 0x000fc40003f46270 */
[C---:B------:R-:W-:Y:S02]  /*2ef0*/  IADD3 R8, R48.reuse, 0x31, RZ ;  /* 0x0000003130087810 */ /* 0x040fe40007ffe0ff */
[----:B------:R-:W-:Y:S02]  /*2f00*/  IADD3 R6, R48, 0x28, RZ ;  /* 0x0000002830067810 */ /* 0x000fe40007ffe0ff */
[----:B------:R-:W-:Y:S02]  /*2f10*/  FSEL R140, R71, -INF , !P0 ;  /* 0xff800000478c7808 */ /* 0x000fe40004000000 */
[----:B------:R-:W-:Y:S02]  /*2f20*/  FSEL R30, R10, -INF , !P2 ;  /* 0xff8000000a1e7808 */ /* 0x000fe40005000000 */
[----:B------:R-:W-:Y:S02]  /*2f30*/  ISETP.GE.AND P0, PT, R8, R180, PT ;  /* 0x000000b40800720c */ /* 0x000fe40003f06270 */
[----:B------:R-:W-:-:S02]  /*2f40*/  ISETP.GE.AND P5, PT, R6, R181, PT ;  /* 0x000000b50600720c */ /* 0x000fc40003fa6270 */
[----:B------:R-:W-:Y:S02]  /*2f50*/  ISETP.GE.AND P2, PT, R6, R180, PT ;  /* 0x000000b40600720c */ /* 0x000fe40003f46270 */
[----:B------:R-:W-:Y:S02]  /*2f60*/  IADD3 R6, R48, 0x30, RZ ;  /* 0x0000003030067810 */ /* 0x000fe40007ffe0ff */
[----:B------:R-:W-:Y:S02]  /*2f70*/  FSEL R134, R59, -INF , !P0 ;  /* 0xff8000003b867808 */ /* 0x000fe40004000000 */
[----:B------:R-:W-:Y:S02]  /*2f80*/  FSEL R29, R68, -INF , !P5 ;  /* 0xff800000441d7808 */ /* 0x000fe40006800000 */
[----:B------:R-:W-:Y:S02]  /*2f90*/  FSEL R130, R70, -INF , !P2 ;  /* 0xff80000046827808 */ /* 0x000fe40005000000 */
[----:B------:R-:W-:-:S02]  /*2fa0*/  ISETP.GT.AND P0, PT, R171, 0x1, PT ;  /* 0x00000001ab00780c */ /* 0x000fc40003f04270 */
[CC--:B------:R-:W-:Y:S02]  /*2fb0*/  ISETP.GE.AND P5, PT, R6.reuse, R181.reuse, PT ;  /* 0x000000b50600720c */ /* 0x0c0fe40003fa6270 */
[----:B------:R-:W-:Y:S02]  /*2fc0*/  ISETP.GE.AND P2, PT, R6, R180, PT ;  /* 0x000000b40600720c */ /* 0x000fe40003f46270 */
[----:B------:R-:W-:Y:S02]  /*2fd0*/  IADD3 R6, R48, 0x38, RZ ;  /* 0x0000003830067810 */ /* 0x000fe40007ffe0ff */
[----:B------:R-:W-:Y:S02]  /*2fe0*/  FSEL R139, R56, -INF , !P5 ;  /* 0xff800000388b7808 */ /* 0x000fe40006800000 */
[----:B------:R-:W-:Y:S02]  /*2ff0*/  FSEL R136, R58, -INF , !P2 ;  /* 0xff8000003a887808 */ /* 0x000fe40005000000 */
[----:B------:R-:W-:-:S02]  /*3000*/  ISETP.GE.AND P5, PT, R6, R181, PT ;  /* 0x000000b50600720c */ /* 0x000fc40003fa6270 */
[----:B------:R-:W-:Y:S02]  /*3010*/  ISETP.GE.AND P2, PT, R6, R180, PT ;  /* 0x000000b40600720c */ /* 0x000fe40003f46270 */
[----:B------:R-:W-:Y:S02]  /*3020*/  FSEL R31, R69, -INF , !P4 ;  /* 0xff800000451f7808 */ /* 0x000fe40006000000 */
[----:B------:R-:W-:Y:S02]  /*3030*/  FSEL R25, R25, -INF , !P1 ;  /* 0xff80000019197808 */ /* 0x000fe40004800000 */
[----:B------:R-:W-:Y:S02]  /*3040*/  FSEL R6, R27, -INF , !P3 ;  /* 0xff8000001b067808 */ /* 0x000fe40005800000 */
[-C--:B------:R-:W-:Y:S02]  /*3050*/  ISETP.GE.AND P4, PT, R8, R181.reuse, PT ;  /* 0x000000b50800720c */ /* 0x080fe40003f86270 */
[----:B------:R-:W-:-:S02]  /*3060*/  ISETP.GE.AND P1, PT, R48, R181, PT ;  /* 0x000000b53000720c */ /* 0x000fc40003f26270 */
[C---:B------:R-:W-:Y:S02]  /*3070*/  ISETP.GE.AND P3, PT, R48.reuse, R180, PT ;  /* 0x000000b43000720c */ /* 0x040fe40003f66270 */
[----:B------:R-:W-:Y:S02]  /*3080*/  IADD3 R48, R48, 0x39, RZ ;  /* 0x0000003930307810 */ /* 0x000fe40007ffe0ff */
[----:B------:R-:W-:Y:S02]  /*3090*/  FSEL R137, R57, -INF , !P4 ;  /* 0xff80000039897808 */ /* 0x000fe40006000000 */
[----:B------:R-:W-:Y:S02]  /*30a0*/  FSEL R24, R24, -INF , !P1 ;  /* 0xff80000018187808 */ /* 0x000fe40004800000 */
[----:B------:R-:W-:Y:S02]  /*30b0*/  FSEL R26, R26, -INF , !P3 ;  /* 0xff8000001a1a7808 */ /* 0x000fe40005800000 */
[----:B------:R-:W-:-:S02]  /*30c0*/  ISETP.GE.AND P4, PT, R48, R181, PT ;  /* 0x000000b53000720c */ /* 0x000fc40003f86270 */
[----:B------:R-:W-:Y:S02]  /*30d0*/  ISETP.GE.AND P1, PT, R48, R180, PT ;  /* 0x000000b43000720c */ /* 0x000fe40003f26270 */
[----:B------:R-:W-:Y:S02]  /*30e0*/  @!P0 LEA R174, P3, R102, c[0x0][0x168], 0x1 ;  /* 0x00005a0066ae8a11 */ /* 0x000fe400078608ff */
[----:B------:R-:W-:Y:S02]  /*30f0*/  FSEL R135, R52, -INF , !P5 ;  /* 0xff80000034877808 */ /* 0x000fe40006800000 */
[----:B------:R-:W-:Y:S02]  /*3100*/  FSEL R132, R54, -INF , !P2 ;  /* 0xff80000036847808 */ /* 0x000fe40005000000 */
[----:B------:R-:W-:Y:S02]  /*3110*/  FSEL R133, R53, -INF , !P4 ;  /* 0xff80000035857808 */ /* 0x000fe40006000000 */
[----:B------:R-:W-:-:S02]  /*3120*/  FSEL R126, R55, -INF , !P1 ;  /* 0xff800000377e7808 */ /* 0x000fc40004800000 */
[----:B------:R-:W-:Y:S01]  /*3130*/  @!P0 LEA.HI.X R175, R102, c[0x0][0x16c], R103, 0x1, P3 ;  /* 0x00005b0066af8a11 */ /* 0x000fe200018f0c67 */
        /* <DEDUP_REMOVED lines=59> */
.L_x_6479:
[----:B------:R-:W-:-:S04]  /*34f0*/  LEA R3, -R2, RZ, 0x6 ;  /* 0x000000ff02037211 */ /* 0x000fc800078e31ff */
[----:B------:R-:W-:Y:S02]  /*3500*/  SHF.R.S32.HI R8, RZ, 0x1f, R3 ;  /* 0x0000001fff087819 */ /* 0x000fe40000011403 */
.L_x_6480:
        /* <DEDUP_REMOVED lines=10> */
[----:B------:R-:W-:Y:S01]  /*35b0*/  IADD3 R18, P0, R10, R3, RZ ;  /* 0x000000030a127210 */ /* 0x000fe20007f1e0ff */
        /* <DEDUP_REMOVED lines=13> */
[----:B------:R-:W0:Y:S02]  /*3690*/  LDGDEPBAR ;  /* 0x00000000000079af */ /* 0x000e240000000000 */
.L_x_6478:
        /* <DEDUP_REMOVED lines=58> */
[--C-:B------:R-:W-:Y:S01]  /*3a40*/  FFMA.FTZ R115, R25, c[0x0][0x23c], -R138.reuse ;  /* 0x00008f0019737a23 */ /* 0x100fe2000001088a */
[----:B------:R-:W-:Y:S01]  /*3a50*/  ISETP.GE.AND P0, PT, R171, 0x2, PT ;  /* 0x00000002ab00780c */ /* 0x000fe20003f06270 */
[--C-:B------:R-:W-:Y:S02]  /*3a60*/  FFMA.FTZ R114, R49, c[0x0][0x23c], -R138.reuse ;  /* 0x00008f0031727a23 */ /* 0x100fe4000001088a */
[----:B------:R-:W-:Y:S01]  /*3a70*/  FFMA.FTZ R111, R41, c[0x0][0x23c], -R138 ;  /* 0x00008f00296f7a23 */ /* 0x000fe2000001088a */
[----:B------:R-:W-:Y:S01]  /*3a80*/  MUFU.EX2 R116, R116 ;  /* 0x0000007400747308 */ /* 0x000fe20000000800 */
[--C-:B------:R-:W-:Y:S02]  /*3a90*/  FFMA.FTZ R119, R26, c[0x0][0x23c], -R129.reuse ;  /* 0x00008f001a777a23 */ /* 0x100fe40000010881 */
[--C-:B------:R-:W-:Y:S01]  /*3aa0*/  FFMA.FTZ R120, R6, c[0x0][0x23c], -R129.reuse ;  /* 0x00008f0006787a23 */ /* 0x100fe20000010881 */
[----:B------:R-:W-:Y:S01]  /*3ab0*/  LDSM.16.MT88.4 R24, [R156+0x8800] ;  /* 0x008800009c18783b */ /* 0x000fe20000004200 */
[----:B------:R-:W-:-:S02]  /*3ac0*/  FFMA.FTZ R121, R42, c[0x0][0x23c], -R129 ;  /* 0x00008f002a797a23 */ /* 0x000fc40000010881 */
[--C-:B------:R-:W-:Y:S01]  /*3ad0*/  FFMA.FTZ R112, R4, c[0x0][0x23c], -R129.reuse ;  /* 0x00008f0004707a23 */ /* 0x100fe20000010881 */
[----:B------:R-:W1:Y:S01]  /*3ae0*/  MUFU.EX2 R115, R115 ;  /* 0x0000007300737308 */ /* 0x000e620000000800 */
[----:B------:R-:W2:Y:S01]  /*3af0*/  LDSM.16.MT88.4 R4, [R152+0xa000] ;  /* 0x00a000009804783b */ /* 0x000ea20000004200 */
[--C-:B------:R-:W-:Y:S02]  /*3b00*/  FFMA.FTZ R0, R13, c[0x0][0x23c], -R138.reuse ;  /* 0x00008f000d007a23 */ /* 0x100fe4000001088a */
[--C-:B------:R-:W-:Y:S02]  /*3b10*/  FFMA.FTZ R118, R14, c[0x0][0x23c], -R129.reuse ;  /* 0x00008f000e767a23 */ /* 0x100fe40000010881 */
[----:B------:R-:W-:Y:S02]  /*3b20*/  FFMA.FTZ R105, R12, c[0x0][0x23c], -R129 ;  /* 0x00008f000c697a23 */ /* 0x000fe40000010881 */
[----:B------:R-:W-:Y:S01]  /*3b30*/  MUFU.EX2 R114, R114 ;  /* 0x0000007200727308 */ /* 0x000fe20000000800 */
[----:B------:R-:W5:Y:S01]  /*3b40*/  LDSM.16.MT88.4 R12, [R152+0x8800] ;  /* 0x00880000980c783b */ /* 0x000f620000004200 */
[----:B------:R-:W-:-:S02]  /*3b50*/  FFMA.FTZ R113, R23, c[0x0][0x23c], -R138 ;  /* 0x00008f0017717a23 */ /* 0x000fc4000001088a */
[--C-:B------:R-:W-:Y:S02]  /*3b60*/  FFMA.FTZ R110, R65, c[0x0][0x23c], -R138.reuse ;  /* 0x00008f00416e7a23 */ /* 0x100fe4000001088a */
[--C-:B------:R-:W-:Y:S02]  /*3b70*/  FFMA.FTZ R109, R21, c[0x0][0x23c], -R138.reuse ;  /* 0x00008f00156d7a23 */ /* 0x100fe4000001088a */
[----:B------:R-:W3:Y:S01]  /*3b80*/  MUFU.EX2 R111, R111 ;  /* 0x0000006f006f7308 */ /* 0x000ee20000000800 */
[----:B-1----:R-:W-:Y:S01]  /*3b90*/  F2FP.PACK_AB R84, R115, R116 ;  /* 0x000000747354723e */ /* 0x002fe200000000ff */
[--C-:B------:R-:W-:Y:S02]  /*3ba0*/  FFMA.FTZ R117, R22, c[0x0][0x23c], -R129.reuse ;  /* 0x00008f0016757a23 */ /* 0x100fe40000010881 */
[----:B------:R-:W-:Y:S02]  /*3bb0*/  FFMA.FTZ R108, R20, c[0x0][0x23c], -R129 ;  /* 0x00008f00146c7a23 */ /* 0x000fe40000010881 */
[----:B------:R-:W1:Y:S01]  /*3bc0*/  LDSM.16.MT88.4 R20, [R153+0x8800] ;  /* 0x008800009914783b */ /* 0x000e620000004200 */
[--C-:B------:R-:W-:Y:S01]  /*3bd0*/  FFMA.FTZ R122, R33, c[0x0][0x23c], -R138.reuse ;  /* 0x00008f00217a7a23 */ /* 0x100fe2000001088a */
[----:B------:R-:W-:Y:S01]  /*3be0*/  MUFU.EX2 R119, R119 ;  /* 0x0000007700777308 */ /* 0x000fe20000000800 */
[----:B------:R-:W-:-:S02]  /*3bf0*/  FFMA.FTZ R123, R35, c[0x0][0x23c], -R138 ;  /* 0x00008f00237b7a23 */ /* 0x000fc4000001088a */
[----:B------:R-:W-:Y:S01]  /*3c00*/  LDSM.16.MT88.4 R32, [R153+0xa800] ;  /* 0x00a800009920783b */ /* 0x000fe20000004200 */
[--C-:B------:R-:W-:Y:S02]  /*3c10*/  FFMA.FTZ R124, R29, c[0x0][0x23c], -R138.reuse ;  /* 0x00008f001d7c7a23 */ /* 0x100fe4000001088a */
[----:B------:R-:W-:Y:S02]  /*3c20*/  FFMA.FTZ R125, R31, c[0x0][0x23c], -R138 ;  /* 0x00008f001f7d7a23 */ /* 0x000fe4000001088a */
[----:B------:R-:W2:Y:S01]  /*3c30*/  MUFU.EX2 R120, R120 ;  /* 0x0000007800787308 */ /* 0x000ea20000000800 */
[----:B---3--:R-:W-:Y:S01]  /*3c40*/  F2FP.PACK_AB R86, R111, R114 ;  /* 0x000000726f56723e */ /* 0x008fe200000000ff */
[--C-:B------:R-:W-:Y:S02]  /*3c50*/  FFMA.FTZ R127, R30, c[0x0][0x23c], -R129.reuse ;  /* 0x00008f001e7f7a23 */ /* 0x100fe40000010881 */
[--C-:B------:R-:W-:Y:S01]  /*3c60*/  FFMA.FTZ R128, R128, c[0x0][0x23c], -R129.reuse ;  /* 0x00008f0080807a23 */ /* 0x100fe20000010881 */
[----:B------:R-:W-:Y:S01]  /*3c70*/  LDSM.16.MT88.4 R28, [R156+0x9000] ;  /* 0x009000009c1c783b */ /* 0x000fe20000004200 */
[----:B------:R-:W-:-:S02]  /*3c80*/  FFMA.FTZ R130, R130, c[0x0][0x23c], -R129 ;  /* 0x00008f0082827a23 */ /* 0x000fc40000010881 */
        /* <DEDUP_REMOVED lines=12> */
[----:B------:R-:W-:Y:S02]  /*3d50*/  FFMA.FTZ R185, R126, c[0x0][0x23c], -R129 ;  /* 0x00008f007eb97a23 */ /* 0x000fe40000010881 */
[----:B------:R-:W-:Y:S02]  /*3d60*/  FADD.FTZ R115, R116, R115 ;  /* 0x0000007374737221 */ /* 0x000fe40000010000 */
[----:B------:R-:W-:Y:S01]  /*3d70*/  FADD.FTZ R120, R119, R120 ;  /* 0x0000007877787221 */ /* 0x000fe20000010000 */
[----:B---3--:R-:W-:Y:S01]  /*3d80*/  F2FP.PACK_AB R87, R112, R121 ;  /* 0x000000797057723e */ /* 0x008fe200000000ff */
[----:B------:R-:W2:Y:S01]  /*3d90*/  MUFU.EX2 R110, R110 ;  /* 0x0000006e006e7308 */ /* 0x000ea20000000800 */
        /* <DEDUP_REMOVED lines=54> */
[C---:B-----5:R-:W-:Y:S02]  /*4100*/  HMMA.16816.F32 R56, R4.reuse, R12, R56 ;  /* 0x0000000c0438723c */ /* 0x060fe40000001838 */
        /* <DEDUP_REMOVED lines=20> */
[C---:B-----5:R-:W-:Y:S08]  /*4250*/  HMMA.16816.F32 R88, R4.reuse, R12, R88 ;  /* 0x0000000c0458723c */ /* 0x060ff00000001858 */
[----:B------:R-:W-:Y:S01]  /*4260*/  HMMA.16816.F32 R84, R4, R14, R84 ;  /* 0x0000000e0454723c */ /* 0x000fe20000001854 */
[----:B------:R-:W1:Y:S06]  /*4270*/  LDSM.16.MT88.4 R12, [R154+0xb000] ;  /* 0x00b000009a0c783b */ /* 0x000e6c0000004200 */
[----:B------:R-:W-:Y:S01]  /*4280*/  F2FP.PACK_AB R4, R123, R122 ;  /* 0x0000007a7b04723e */ /* 0x000fe200000000ff */
        /* <DEDUP_REMOVED lines=15> */
[C---:B-1----:R-:W-:Y:S08]  /*4380*/  HMMA.16816.F32 R72, R4.reuse, R12, R72 ;  /* 0x0000000c0448723c */ /* 0x042ff00000001848 */
[C---:B------:R-:W-:Y:S01]  /*4390*/  HMMA.16816.F32 R92, R4.reuse, R14, R92 ;  /* 0x0000000e045c723c */ /* 0x040fe2000000185c */
[----:B------:R-:W1:Y:S07]  /*43a0*/  LDSM.16.MT88.4 R12, [R156+0x9800] ;  /* 0x009800009c0c783b */ /* 0x000e6e0000004200 */
[C---:B------:R-:W-:Y:S01]  /*43b0*/  HMMA.16816.F32 R36, R4.reuse, R30, R36 ;  /* 0x0000001e0424723c */ /* 0x040fe20000001824 */
[----:B------:R-:W-:Y:S07]  /*43c0*/  LDSM.16.MT88.4 R28, [R154+0x9800] ;  /* 0x009800009a1c783b */ /* 0x000fee0000004200 */
[C---:B------:R-:W-:Y:S08]  /*43d0*/  HMMA.16816.F32 R64, R4.reuse, R16, R64 ;  /* 0x000000100440723c */ /* 0x040ff00000001840 */
[C---:B--2---:R-:W-:Y:S08]  /*43e0*/  HMMA.16816.F32 R76, R4.reuse, R8, R76 ;  /* 0x00000008044c723c */ /* 0x044ff0000000184c */
[C---:B------:R-:W-:Y:S01]  /*43f0*/  HMMA.16816.F32 R80, R4.reuse, R10, R80 ;  /* 0x0000000a0450723c */ /* 0x040fe20000001850 */
[----:B------:R-:W2:Y:S07]  /*4400*/  LDSM.16.MT88.4 R8, [R156+0xb800] ;  /* 0x00b800009c08783b */ /* 0x000eae0000004200 */
[C---:B------:R-:W-:Y:S01]  /*4410*/  HMMA.16816.F32 R68, R4.reuse, R18, R68 ;  /* 0x000000120444723c */ /* 0x040fe20000001844 */
[----:B------:R-:W-:Y:S07]  /*4420*/  LDSM.16.MT88.4 R16, [R154+0xb800] ;  /* 0x00b800009a10783b */ /* 0x000fee0000004200 */
[C---:B------:R-:W-:Y:S08]  /*4430*/  HMMA.16816.F32 R40, R4.reuse, R24, R40 ;  /* 0x000000180428723c */ /* 0x040ff00000001828 */
[C---:B------:R-:W-:Y:S01]  /*4440*/  HMMA.16816.F32 R44, R4.reuse, R26, R44 ;  /* 0x0000001a042c723c */ /* 0x040fe2000000182c */
[----:B------:R-:W4:Y:S07]  /*4450*/  LDSM.16.MT88.4 R24, [R153+0x9800] ;  /* 0x009800009918783b */ /* 0x000f2e0000004200 */
[C---:B------:R-:W-:Y:S08]  /*4460*/  HMMA.16816.F32 R56, R4.reuse, R20, R56 ;  /* 0x000000140438723c */ /* 0x040ff00000001838 */
[C---:B------:R-:W-:Y:S01]  /*4470*/  HMMA.16816.F32 R60, R4.reuse, R22, R60 ;  /* 0x00000016043c723c */ /* 0x040fe2000000183c */
[----:B------:R-:W5:Y:S07]  /*4480*/  LDSM.16.MT88.4 R20, [R152+0x9800] ;  /* 0x009800009814783b */ /* 0x000f6e0000004200 */
[C---:B------:R-:W-:Y:S08]  /*4490*/  HMMA.16816.F32 R88, R4.reuse, R32, R88 ;  /* 0x000000200458723c */ /* 0x040ff00000001858 */
[----:B------:R-:W-:Y:S07]  /*44a0*/  HMMA.16816.F32 R84, R4, R34, R84 ;  /* 0x000000220454723c */ /* 0x000fee0000001854 */
        /* <DEDUP_REMOVED lines=19> */
[C---:B------:R-:W-:Y:S08]  /*45e0*/  HMMA.16816.F32 R44, R4.reuse, R30, R44 ;  /* 0x0000001e042c723c */ /* 0x040ff0000000182c */
[C---:B----4-:R-:W-:Y:S08]  /*45f0*/  HMMA.16816.F32 R48, R4.reuse, R24, R48 ;  /* 0x000000180430723c */ /* 0x050ff00000001830 */
[C---:B------:R-:W-:Y:S08]  /*4600*/  HMMA.16816.F32 R52, R4.reuse, R26, R52 ;  /* 0x0000001a0434723c */ /* 0x040ff00000001834 */
[C---:B-----5:R-:W-:Y:S08]  /*4610*/  HMMA.16816.F32 R56, R4.reuse, R20, R56 ;  /* 0x000000140438723c */ /* 0x060ff00000001838 */
[C---:B------:R-:W-:Y:S08]  /*4620*/  HMMA.16816.F32 R60, R4.reuse, R22, R60 ;  /* 0x00000016043c723c */ /* 0x040ff0000000183c */
[C---:B------:R-:W-:Y:S08]  /*4630*/  HMMA.16816.F32 R72, R4.reuse, R16, R72 ;  /* 0x000000100448723c */ /* 0x040ff00000001848 */
        /* <DEDUP_REMOVED lines=68> */
.L_x_6482:
[----:B------:R-:W-:-:S05]  /*4a80*/  IMAD.MOV.U32 R4, RZ, RZ, c[0x0][0x1a0] ;  /* 0x00006800ff047624 */ /* 0x000fca00078e00ff */
[----:B------:R-:W-:-:S04]  /*4a90*/  LEA R4, -R4, RZ, 0x6 ;  /* 0x000000ff04047211 */ /* 0x000fc800078e31ff */
[----:B------:R-:W-:Y:S02]  /*4aa0*/  SHF.R.S32.HI R5, RZ, 0x1f, R4 ;  /* 0x0000001fff057819 */ /* 0x000fe40000011404 */
.L_x_6483:
[----:B------:R-:W-:Y:S01]  /*4ab0*/  IMAD.MOV.U32 R0, RZ, RZ, c[0x0][0x1a0] ;  /* 0x00006800ff007624 */ /* 0x000fe200078e00ff */
[C---:B------:R-:W-:Y:S01]  /*4ac0*/  LEA R164, P1, R4.reuse, R164, 0x1 ;  /* 0x000000a404a47211 */ /* 0x040fe200078208ff */
[----:B------:R-:W-:Y:S01]  /*4ad0*/  IMAD.MOV.U32 R183, RZ, RZ, 0x5 ;  /* 0x00000005ffb77424 */ /* 0x000fe200078e00ff */
[----:B------:R-:W-:Y:S01]  /*4ae0*/  IADD3 R106, P0, R4, R106, RZ ;  /* 0x0000006a046a7210 */ /* 0x000fe20007f1e0ff */
[----:B------:R-:W-:Y:S01]  /*4af0*/  IMAD.SHL.U32 R7, R0, 0x20, RZ ;  /* 0x0000002000077824 */ /* 0x000fe200078e00ff */
[----:B------:R-:W-:Y:S01]  /*4b00*/  LEA.HI.X R165, R4, R165, R5, 0x1, P1 ;  /* 0x000000a504a57211 */ /* 0x000fe200008f0c05 */
[----:B------:R-:W-:Y:S01]  /*4b10*/  IMAD R182, R167, 0x40, R182 ;  /* 0x00000040a7b67824 */ /* 0x000fe200078e02b6 */
[----:B------:R-:W-:Y:S01]  /*4b20*/  SHF.L.U64.HI R0, R0, R183, c[0x0][0x1a4] ;  /* 0x0000690000007619 */ /* 0x000fe200000102b7 */
[----:B------:R-:W-:Y:S01]  /*4b30*/  IMAD.X R5, R5, 0x1, R104, P0 ;  /* 0x0000000105057824 */ /* 0x000fe200000e0668 */
[----:B------:R-:W-:Y:S01]  /*4b40*/  IADD3 R8, P1, R7, R164, RZ ;  /* 0x000000a407087210 */ /* 0x000fe20007f3e0ff */
[----:B------:R-:W-:Y:S01]  /*4b50*/  @!PT LDS RZ, [RZ] ;  /* 0x00000000fffff984 */ /* 0x000fe20000000800 */
[----:B------:R-:W-:Y:S01]  /*4b60*/  @!PT LDS RZ, [RZ] ;  /* 0x00000000fffff984 */ /* 0x000fe20000000800 */
[----:B------:R-:W-:Y:S01]  /*4b70*/  @!PT LDS RZ, [RZ] ;  /* 0x00000000fffff984 */ /* 0x000fe20000000800 */
[----:B------:R1:W-:Y:S01]  /*4b80*/  LDGSTS.E.BYPASS.LTC128B.128 [R169+0x8000], [R164.64] ;  /* 0x08000000a4a97fae */ /* 0x0003e2000b901d46 */
[----:B------:R-:W-:-:S02]  /*4b90*/  LEA R4, P2, R106, c[0x0][0x170], 0x1 ;  /* 0x00005c006a047a11 */ /* 0x000fc400078408ff */
[-C--:B------:R-:W-:Y:S01]  /*4ba0*/  IADD3 R12, P0, R8, R7.reuse, RZ ;  /* 0x00000007080c7210 */ /* 0x080fe20007f1e0ff */
[----:B------:R-:W-:Y:S01]  /*4bb0*/  IMAD.X R9, R0, 0x1, R165, P1 ;  /* 0x0000000100097824 */ /* 0x000fe200008e06a5 */
[----:B------:R-:W-:Y:S02]  /*4bc0*/  LEA.HI.X R5, R106, c[0x0][0x174], R5, 0x1, P2 ;  /* 0x00005d006a057a11 */ /* 0x000fe400010f0c05 */
[----:B------:R-:W-:Y:S01]  /*4bd0*/  IADD3 R14, P1, R12, R7, RZ ;  /* 0x000000070c0e7210 */ /* 0x000fe20007f3e0ff */
[--C-:B------:R-:W-:Y:S01]  /*4be0*/  IMAD.X R13, R9, 0x1, R0.reuse, P0 ;  /* 0x00000001090d7824 */ /* 0x100fe200000e0600 */
[----:B------:R-:W-:Y:S01]  /*4bf0*/  ISETP.GE.AND P0, PT, R171, 0x3, PT ;  /* 0x00000003ab00780c */ /* 0x000fe20003f06270 */
[----:B------:R2:W-:Y:S02]  /*4c00*/  LDGSTS.E.BYPASS.LTC128B.128 [R169+0xa000], [R4.64+0x80] ;  /* 0x0a00008004a97fae */ /* 0x0005e4000b901d46 */
[----:B------:R-:W-:Y:S01]  /*4c10*/  IMAD.X R15, R13, 0x1, R0, P1 ;  /* 0x000000010d0f7824 */ /* 0x000fe200008e0600 */
[C---:B------:R-:W-:Y:S01]  /*4c20*/  IADD3 R0, R182.reuse, 0x1, RZ ;  /* 0x00000001b6007810 */ /* 0x040fe20007ffe0ff */
[----:B------:R3:W-:Y:S01]  /*4c30*/  LDGSTS.E.BYPASS.LTC128B.128 [R169+0x8800], [R8.64] ;  /* 0x0880000008a97fae */ /* 0x0007e2000b901d46 */
[----:B------:R-:W-:-:S02]  /*4c40*/  ISETP.GE.AND P1, PT, R182, R181, PT ;  /* 0x000000b5b600720c */ /* 0x000fc40003f26270 */
[CC--:B------:R-:W-:Y:S01]  /*4c50*/  ISETP.GE.AND P2, PT, R0.reuse, R181.reuse, PT ;  /* 0x000000b50000720c */ /* 0x0c0fe20003f46270 */
[----:B------:R3:W-:Y:S01]  /*4c60*/  LDGSTS.E.BYPASS.LTC128B.128 [R169+0xa800], [R8.64+0x80] ;  /* 0x0a80008008a97fae */ /* 0x0007e2000b901d46 */
[----:B------:R-:W-:Y:S02]  /*4c70*/  ISETP.GE.AND P3, PT, R0, R180, PT ;  /* 0x000000b40000720c */ /* 0x000fe40003f66270 */
[C---:B------:R-:W-:Y:S01]  /*4c80*/  IADD3 R0, R182.reuse, 0x10, RZ ;  /* 0x00000010b6007810 */ /* 0x040fe20007ffe0ff */
[----:B------:R4:W-:Y:S04]  /*4c90*/  LDGSTS.E.BYPASS.LTC128B.128 [R169+0x9000], [R12.64] ;  /* 0x090000000ca97fae */ /* 0x0009e8000b901d46 */
[----:B------:R4:W-:Y:S04]  /*4ca0*/  LDGSTS.E.BYPASS.LTC128B.128 [R169+0xb000], [R12.64+0x80] ;  /* 0x0b0000800ca97fae */ /* 0x0009e8000b901d46 */
[----:B------:R4:W-:Y:S04]  /*4cb0*/  LDGSTS.E.BYPASS.LTC128B.128 [R169+0x9800], [R14.64] ;  /* 0x098000000ea97fae */ /* 0x0009e8000b901d46 */
[----:B------:R4:W-:Y:S04]  /*4cc0*/  LDGSTS.E.BYPASS.LTC128B.128 [R169+0xb800], [R14.64+0x80] ;  /* 0x0b8000800ea97fae */ /* 0x0009e8000b901d46 */
[----:B------:R-:W-:Y:S04]  /*4cd0*/  LDSM.16.M88.4 R120, [R162] ;  /* 0x00000000a278783b */ /* 0x000fe80000000200 */
[----:B------:R-:W5:Y:S04]  /*4ce0*/  LDSM.16.M88.4 R24, [R161+0x4000] ;  /* 0x00400000a118783b */ /* 0x000f680000000200 */
[----:B------:R-:W1:Y:S04]  /*4cf0*/  LDSM.16.M88.4 R16, [R161+0x4800] ;  /* 0x00480000a110783b */ /* 0x000e680000000200 */
[----:B------:R-:W-:Y:S04]  /*4d00*/  LDSM.16.M88.4 R116, [R160] ;  /* 0x00000000a074783b */ /* 0x000fe80000000200 */
[----:B---3--:R-:W3:Y:S04]  /*4d10*/  LDSM.16.M88.4 R8, [R159] ;  /* 0x000000009f08783b */ /* 0x008ee80000000200 */
[----:B------:R-:W1:Y:S04]  /*4d20*/  LDSM.16.M88.4 R128, [R161+0x5000] ;  /* 0x00500000a180783b */ /* 0x000e680000000200 */
[----:B------:R-:W3:Y:S04]  /*4d30*/  LDSM.16.M88.4 R32, [R161+0x5800] ;  /* 0x00580000a120783b */ /* 0x000ee80000000200 */
[----:B--2---:R-:W2:Y:S04]  /*4d40*/  LDSM.16.M88.4 R4, [R151] ;  /* 0x000000009704783b */ /* 0x004ea80000000200 */
[----:B----4-:R-:W-:Y:S04]  /*4d50*/  LDSM.16.M88.4 R12, [R158] ;  /* 0x000000009e0c783b */ /* 0x010fe80000000200 */
[----:B------:R-:W4:Y:S04]  /*4d60*/  LDSM.16.M88.4 R112, [R155+0x4000] ;  /* 0x004000009b70783b */ /* 0x000f280000000200 */
[----:B------:R-:W2:Y:S01]  /*4d70*/  LDSM.16.M88.4 R140, [R150] ;  /* 0x00000000968c783b */ /* 0x000ea20000000200 */
[C---:B-----5:R-:W-:Y:S03]  /*4d80*/  HMMA.16816.F32 R28, R120.reuse, R24, RZ ;  /* 0x00000018781c723c */ /* 0x060fe600000018ff */
[----:B------:R-:W5:Y:S04]  /*4d90*/  LDSM.16.M88.4 R136, [R149] ;  /* 0x000000009588783b */ /* 0x000f680000000200 */
[----:B------:R-:W2:Y:S01]  /*4da0*/  LDSM.16.M88.4 R108, [R155+0x4800] ;  /* 0x004800009b6c783b */ /* 0x000ea20000000200 */
[C---:B------:R-:W-:Y:S03]  /*4db0*/  HMMA.16816.F32 R24, R120.reuse, R26, RZ ;  /* 0x0000001a7818723c */ /* 0x040fe600000018ff */
[----:B------:R-:W-:Y:S04]  /*4dc0*/  LDSM.16.M88.4 R176, [R157] ;  /* 0x000000009db0783b */ /* 0x000fe80000000200 */
[----:B------:R-:W-:Y:S01]  /*4dd0*/  LDSM.16.M88.4 R104, [R155+0x5000] ;  /* 0x005000009b68783b */ /* 0x000fe20000000200 */
[C---:B-1----:R-:W-:Y:S03]  /*4de0*/  HMMA.16816.F32 R20, R120.reuse, R16, RZ ;  /* 0x000000107814723c */ /* 0x042fe600000018ff */
[----:B------:R-:W0:Y:S05]  /*4df0*/  LDGDEPBAR ;  /* 0x00000000000079af */ /* 0x000e2a0000000000 */
[----:B------:R-:W-:Y:S08]  /*4e00*/  HMMA.16816.F32 R16, R120, R18, RZ ;  /* 0x000000127810723c */ /* 0x000ff000000018ff */
[C---:B---3--:R-:W-:Y:S08]  /*4e10*/  HMMA.16816.F32 R28, R116.reuse, R8, R28 ;  /* 0x00000008741c723c */ /* 0x048ff0000000181c */
[----:B------:R-:W-:Y:S01]  /*4e20*/  HMMA.16816.F32 R24, R116, R10, R24 ;  /* 0x0000000a7418723c */ /* 0x000fe20000001818 */
[----:B------:R-:W1:Y:S07]  /*4e30*/  LDSM.16.M88.4 R8, [R148] ;  /* 0x000000009408783b */ /* 0x000e6e0000000200 */
[C---:B------:R-:W-:Y:S08]  /*4e40*/  HMMA.16816.F32 R132, R120.reuse, R128, RZ ;  /* 0x000000807884723c */ /* 0x040ff000000018ff */
[C---:B------:R-:W-:Y:S08]  /*4e50*/  HMMA.16816.F32 R128, R120.reuse, R130, RZ ;  /* 0x000000827880723c */ /* 0x040ff000000018ff */
[C---:B------:R-:W-:Y:S08]  /*4e60*/  HMMA.16816.F32 R124, R120.reuse, R32, RZ ;  /* 0x00000020787c723c */ /* 0x040ff000000018ff */
[----:B------:R-:W-:Y:S01]  /*4e70*/  HMMA.16816.F32 R120, R120, R34, RZ ;  /* 0x000000227878723c */ /* 0x000fe200000018ff */
[----:B------:R-:W3:Y:S07]  /*4e80*/  LDSM.16.M88.4 R32, [R155+0x5800] ;  /* 0x005800009b20783b */ /* 0x000eee0000000200 */
[C---:B--2---:R-:W-:Y:S08]  /*4e90*/  HMMA.16816.F32 R20, R116.reuse, R4, R20 ;  /* 0x000000047414723c */ /* 0x044ff00000001814 */
[----:B------:R-:W-:Y:S01]  /*4ea0*/  HMMA.16816.F32 R16, R116, R6, R16 ;  /* 0x000000067410723c */ /* 0x000fe20000001810 */
[----:B------:R-:W2:Y:S07]  /*4eb0*/  LDSM.16.M88.4 R4, [R148+0x800] ;  /* 0x000800009404783b */ /* 0x000eae0000000200 */
[C---:B----4-:R-:W-:Y:S08]  /*4ec0*/  HMMA.16816.F32 R28, R12.reuse, R112, R28 ;  /* 0x000000700c1c723c */ /* 0x050ff0000000181c */
[----:B------:R-:W-:Y:S01]  /*4ed0*/  HMMA.16816.F32 R24, R12, R114, R24 ;  /* 0x000000720c18723c */ /* 0x000fe20000001818 */
[----:B------:R-:W-:Y:S07]  /*4ee0*/  LDSM.16.M88.4 R112, [R161+0x6000] ;  /* 0x00600000a170783b */ /* 0x000fee0000000200 */
[C---:B------:R-:W-:Y:S08]  /*4ef0*/  HMMA.16816.F32 R132, R116.reuse, R140, R132 ;  /* 0x0000008c7484723c */ /* 0x040ff00000001884 */
[C---:B------:R-:W-:Y:S01]  /*4f00*/  HMMA.16816.F32 R128, R116.reuse, R142, R128 ;  /* 0x0000008e7480723c */ /* 0x040fe20000001880 */
[----:B------:R-:W-:Y:S07]  /*4f10*/  LDSM.16.M88.4 R140, [R148+0x1000] ;  /* 0x00100000948c783b */ /* 0x000fee0000000200 */
[C---:B-----5:R-:W-:Y:S08]  /*4f20*/  HMMA.16816.F32 R124, R116.reuse, R136, R124 ;  /* 0x00000088747c723c */ /* 0x060ff0000000187c */
[----:B------:R-:W-:Y:S01]  /*4f30*/  HMMA.16816.F32 R120, R116, R138, R120 ;  /* 0x0000008a7478723c */ /* 0x000fe20000001878 */
[----:B------:R-:W4:Y:S04]  /*4f40*/  LDSM.16.M88.4 R116, [R162+0x2000] ;  /* 0x00200000a274783b */ /* 0x000f280000000200 */
[----:B------:R-:W5:Y:S03]  /*4f50*/  LDSM.16.M88.4 R136, [R148+0x1800] ;  /* 0x001800009488783b */ /* 0x000f660000000200 */
[C---:B------:R-:W-:Y:S08]  /*4f60*/  HMMA.16816.F32 R20, R12.reuse, R108, R20 ;  /* 0x0000006c0c14723c */ /* 0x040ff00000001814 */
[----:B------:R-:W-:Y:S01]  /*4f70*/  HMMA.16816.F32 R16, R12, R110, R16 ;  /* 0x0000006e0c10723c */ /* 0x000fe20000001810 */
[----:B------:R-:W2:Y:S07]  /*4f80*/  LDSM.16.M88.4 R108, [R161+0x6800] ;  /* 0x00680000a16c783b */ /* 0x000eae0000000200 */
[C---:B-1----:R-:W-:Y:S08]  /*4f90*/  HMMA.16816.F32 R28, R176.reuse, R8, R28 ;  /* 0x00000008b01c723c */ /* 0x042ff0000000181c */
[----:B------:R-:W-:Y:S01]  /*4fa0*/  HMMA.16816.F32 R24, R176, R10, R24 ;  /* 0x0000000ab018723c */ /* 0x000fe20000001818 */
[----:B------:R-:W-:Y:S07]  /*4fb0*/  LDSM.16.M88.4 R8, [R147] ;  /* 0x000000009308783b */ /* 0x000fee0000000200 */
[C---:B------:R-:W-:Y:S08]  /*4fc0*/  HMMA.16816.F32 R132, R12.reuse, R104, R132 ;  /* 0x000000680c84723c */ /* 0x040ff00000001884 */
[C---:B------:R-:W-:Y:S01]  /*4fd0*/  HMMA.16816.F32 R128, R12.reuse, R106, R128 ;  /* 0x0000006a0c80723c */ /* 0x040fe20000001880 */
[----:B------:R-:W-:Y:S07]  /*4fe0*/  LDSM.16.M88.4 R104, [R161+0x7000] ;  /* 0x00700000a168783b */ /* 0x000fee0000000200 */
[C---:B---3--:R-:W-:Y:S08]  /*4ff0*/  HMMA.16816.F32 R124, R12.reuse, R32, R124 ;  /* 0x000000200c7c723c */ /* 0x048ff0000000187c */
[----:B------:R-:W-:Y:S01]  /*5000*/  HMMA.16816.F32 R120, R12, R34, R120 ;  /* 0x000000220c78723c */ /* 0x000fe20000001878 */
[----:B------:R-:W1:Y:S04]  /*5010*/  LDSM.16.M88.4 R12, [R160+0x2000] ;  /* 0x00200000a00c783b */ /* 0x000e680000000200 */
[----:B------:R-:W3:Y:S03]  /*5020*/  LDSM.16.M88.4 R32, [R161+0x7800] ;  /* 0x00780000a120783b */ /* 0x000ee60000000200 */
[C---:B--2---:R-:W-:Y:S08]  /*5030*/  HMMA.16816.F32 R20, R176.reuse, R4, R20 ;  /* 0x00000004b014723c */ /* 0x044ff00000001814 */
[----:B------:R-:W-:Y:S01]  /*5040*/  HMMA.16816.F32 R16, R176, R6, R16 ;  /* 0x00000006b010723c */ /* 0x000fe20000001810 */
[----:B------:R-:W2:Y:S07]  /*5050*/  LDSM.16.M88.4 R4, [R146] ;  /* 0x000000009204783b */ /* 0x000eae0000000200 */
[C---:B----4-:R-:W-:Y:S08]  /*5060*/  HMMA.16816.F32 R28, R116.reuse, R112, R28 ;  /* 0x00000070741c723c */ /* 0x050ff0000000181c */
[----:B------:R-:W-:Y:S01]  /*5070*/  HMMA.16816.F32 R24, R116, R114, R24 ;  /* 0x000000727418723c */ /* 0x000fe20000001818 */
[----:B------:R-:W-:Y:S07]  /*5080*/  LDSM.16.M88.4 R112, [R158+0x2000] ;  /* 0x002000009e70783b */ /* 0x000fee0000000200 */
[C---:B------:R-:W-:Y:S08]  /*5090*/  HMMA.16816.F32 R132, R176.reuse, R140, R132 ;  /* 0x0000008cb084723c */ /* 0x040ff00000001884 */
[C---:B------:R-:W-:Y:S01]  /*50a0*/  HMMA.16816.F32 R128, R176.reuse, R142, R128 ;  /* 0x0000008eb080723c */ /* 0x040fe20000001880 */
[----:B------:R-:W-:Y:S07]  /*50b0*/  LDSM.16.M88.4 R140, [R144] ;  /* 0x00000000908c783b */ /* 0x000fee0000000200 */
[C---:B-----5:R-:W-:Y:S08]  /*50c0*/  HMMA.16816.F32 R124, R176.reuse, R136, R124 ;  /* 0x00000088b07c723c */ /* 0x060ff0000000187c */
[----:B------:R-:W-:Y:S01]  /*50d0*/  HMMA.16816.F32 R120, R176, R138, R120 ;  /* 0x0000008ab078723c */ /* 0x000fe20000001878 */
[----:B------:R-:W-:Y:S07]  /*50e0*/  LDSM.16.M88.4 R176, [R145] ;  /* 0x0000000091b0783b */ /* 0x000fee0000000200 */
[C---:B------:R-:W-:Y:S01]  /*50f0*/  HMMA.16816.F32 R136, R116.reuse, R108, R20 ;  /* 0x0000006c7488723c */ /* 0x040fe20000001814 */
[----:B------:R-:W4:Y:S07]  /*5100*/  LDSM.16.M88.4 R20, [R155+0x6000] ;  /* 0x006000009b14783b */ /* 0x000f2e0000000200 */
[----:B------:R-:W-:Y:S08]  /*5110*/  HMMA.16816.F32 R16, R116, R110, R16 ;  /* 0x0000006e7410723c */ /* 0x000ff00000001810 */
[C---:B-1----:R-:W-:Y:S08]  /*5120*/  HMMA.16816.F32 R28, R12.reuse, R8, R28 ;  /* 0x000000080c1c723c */ /* 0x042ff0000000181c */
[----:B------:R-:W-:Y:S01]  /*5130*/  HMMA.16816.F32 R24, R12, R10, R24 ;  /* 0x0000000a0c18723c */ /* 0x000fe20000001818 */
[----:B------:R-:W1:Y:S07]  /*5140*/  LDSM.16.M88.4 R8, [R155+0x6800] ;  /* 0x006800009b08783b */ /* 0x000e6e0000000200 */
[C---:B------:R-:W-:Y:S08]  /*5150*/  HMMA.16816.F32 R132, R116.reuse, R104, R132 ;  /* 0x000000687484723c */ /* 0x040ff00000001884 */
[C---:B------:R-:W-:Y:S01]  /*5160*/  HMMA.16816.F32 R128, R116.reuse, R106, R128 ;  /* 0x0000006a7480723c */ /* 0x040fe20000001880 */
[----:B------:R-:W-:Y:S07]  /*5170*/  LDSM.16.M88.4 R104, [R155+0x7000] ;  /* 0x007000009b68783b */ /* 0x000fee0000000200 */
[C---:B---3--:R-:W-:Y:S08]  /*5180*/  HMMA.16816.F32 R124, R116.reuse, R32, R124 ;  /* 0x00000020747c723c */ /* 0x048ff0000000187c */
[----:B------:R-:W-:Y:S01]  /*5190*/  HMMA.16816.F32 R120, R116, R34, R120 ;  /* 0x000000227478723c */ /* 0x000fe20000001878 */
[----:B------:R-:W-:Y:S07]  /*51a0*/  LDSM.16.M88.4 R32, [R155+0x7800] ;  /* 0x007800009b20783b */ /* 0x000fee0000000200 */
[C---:B--2---:R-:W-:Y:S08]  /*51b0*/  HMMA.16816.F32 R136, R12.reuse, R4, R136 ;  /* 0x000000040c88723c */ /* 0x044ff00000001888 */
[----:B------:R-:W-:Y:S01]  /*51c0*/  HMMA.16816.F32 R108, R12, R6, R16 ;  /* 0x000000060c6c723c */ /* 0x000fe20000001810 */
[----:B------:R-:W-:Y:S04]  /*51d0*/  LDSM.16.M88.4 R16, [R157+0x2000] ;  /* 0x002000009d10783b */ /* 0x000fe80000000200 */
[----:B------:R-:W2:Y:S03]  /*51e0*/  LDSM.16.M88.4 R4, [R148+0x2000] ;  /* 0x002000009404783b */ /* 0x000ea60000000200 */
[----:B----4-:R-:W-:Y:S08]  /*51f0*/  HMMA.16816.F32 R28, R112, R20, R28 ;  /* 0x00000014701c723c */ /* 0x010ff0000000181c */
[C---:B------:R-:W-:Y:S08]  /*5200*/  HMMA.16816.F32 R132, R12.reuse, R176, R132 ;  /* 0x000000b00c84723c */ /* 0x040ff00000001884 */
[C---:B------:R-:W-:Y:S08]  /*5210*/  HMMA.16816.F32 R128, R12.reuse, R178, R128 ;  /* 0x000000b20c80723c */ /* 0x040ff00000001880 */
[C---:B------:R-:W-:Y:S08]  /*5220*/  HMMA.16816.F32 R124, R12.reuse, R140, R124 ;  /* 0x0000008c0c7c723c */ /* 0x040ff0000000187c */
[----:B------:R-:W-:Y:S01]  /*5230*/  HMMA.16816.F32 R120, R12, R142, R120 ;  /* 0x0000008e0c78723c */ /* 0x000fe20000001878 */
[----:B------:R-:W3:Y:S07]  /*5240*/  LDSM.16.M88.4 R12, [R148+0x2800] ;  /* 0x00280000940c783b */ /* 0x000eee0000000200 */
[C---:B------:R-:W-:Y:S08]  /*5250*/  HMMA.16816.F32 R24, R112.reuse, R22, R24 ;  /* 0x000000167018723c */ /* 0x040ff00000001818 */
[C---:B-1----:R-:W-:Y:S08]  /*5260*/  HMMA.16816.F32 R136, R112.reuse, R8, R136 ;  /* 0x000000087088723c */ /* 0x042ff00000001888 */
[----:B------:R-:W-:Y:S01]  /*5270*/  HMMA.16816.F32 R108, R112, R10, R108 ;  /* 0x0000000a706c723c */ /* 0x000fe2000000186c */
[----:B------:R-:W1:Y:S07]  /*5280*/  LDSM.16.M88.4 R8, [R148+0x3000] ;  /* 0x003000009408783b */ /* 0x000e6e0000000200 */
[C---:B--2---:R-:W-:Y:S07]  /*5290*/  HMMA.16816.F32 R28, R16.reuse, R4, R28 ;  /* 0x00000004101c723c */ /* 0x044fee000000181c */
[----:B------:R-:W-:Y:S01]  /*52a0*/  IADD3 R4, R182, 0x8, RZ ;  /* 0x00000008b6047810 */ /* 0x000fe20007ffe0ff */
[----:B------:R-:W-:Y:S03]  /*52b0*/  HMMA.16816.F32 R24, R16, R6, R24 ;  /* 0x000000061018723c */ /* 0x000fe60000001818 */
[----:B------:R-:W-:-:S02]  /*52c0*/  ISETP.GE.AND P5, PT, R4, R181, PT ;  /* 0x000000b50400720c */ /* 0x000fc40003fa6270 */
[----:B------:R-:W-:Y:S02]  /*52d0*/  ISETP.GE.AND P4, PT, R4, R180, PT ;  /* 0x000000b40400720c */ /* 0x000fe40003f86270 */
[----:B------:R-:W2:Y:S01]  /*52e0*/  LDSM.16.M88.4 R4, [R148+0x3800] ;  /* 0x003800009404783b */ /* 0x000ea20000000200 */
[----:B------:R-:W-:Y:S01]  /*52f0*/  HMMA.16816.F32 R132, R112, R104, R132 ;  /* 0x000000687084723c */ /* 0x000fe20000001884 */
[----:B------:R-:W-:-:S07]  /*5300*/  DEPBAR.LE SB0, 0x0 ;  /* 0x000080000000791a */ /* 0x000fce0000000000 */
[----:B------:R-:W-:Y:S01]  /*5310*/  HMMA.16816.F32 R128, R112, R106, R128 ;  /* 0x0000006a7080723c */ /* 0x000fe20000001880 */
[----:B------:R-:W-:Y:S02]  /*5320*/  FSEL R105, R29, -INF , !P2 ;  /* 0xff8000001d697808 */ /* 0x000fe40005000000 */
[----:B------:R-:W-:-:S04]  /*5330*/  FSEL R193, R31, -INF , !P3 ;  /* 0xff8000001fc17808 */ /* 0x000fc80005800000 */
[----:B------:R-:W-:Y:S01]  /*5340*/  FSEL R107, R28, -INF , !P1 ;  /* 0xff8000001c6b7808 */ /* 0x000fe20004800000 */
[----:B---3--:R-:W-:Y:S01]  /*5350*/  HMMA.16816.F32 R136, R16, R12, R136 ;  /* 0x0000000c1088723c */ /* 0x008fe20000001888 */
[----:B------:R-:W-:Y:S01]  /*5360*/  BAR.SYNC.DEFER_BLOCKING 0x0 ;  /* 0x0000000000007b1d */ /* 0x000fe20000010000 */
[----:B------:R-:W-:-:S04]  /*5370*/  ISETP.GE.AND P1, PT, R182, R180, PT ;  /* 0x000000b4b600720c */ /* 0x000fc80003f26270 */
[----:B------:R-:W-:Y:S02]  /*5380*/  FSEL R30, R30, -INF , !P1 ;  /* 0xff8000001e1e7808 */ /* 0x000fe40004800000 */
[----:B------:R-:W-:Y:S01]  /*5390*/  HMMA.16816.F32 R108, R16, R14, R108 ;  /* 0x0000000e106c723c */ /* 0x000fe2000000186c */
[----:B------:R-:W-:Y:S02]  /*53a0*/  IADD3 R12, R182, 0x9, RZ ;  /* 0x00000009b60c7810 */ /* 0x000fe40007ffe0ff */
[----:B------:R-:W-:Y:S02]  /*53b0*/  ISETP.GE.AND P1, PT, R0, R180, PT ;  /* 0x000000b40000720c */ /* 0x000fe40003f26270 */
[----:B------:R-:W-:Y:S02]  /*53c0*/  ISETP.GE.AND P2, PT, R12, R181, PT ;  /* 0x000000b50c00720c */ /* 0x000fe40003f46270 */
[----:B------:R-:W-:Y:S01]  /*53d0*/  FSEL R15, R24, -INF , !P5 ;  /* 0xff800000180f7808 */ /* 0x000fe20006800000 */
[----:B------:R-:W-:Y:S01]  /*53e0*/  HMMA.16816.F32 R124, R112, R32, R124 ;  /* 0x00000020707c723c */ /* 0x000fe2000000187c */
[----:B------:R-:W-:-:S02]  /*53f0*/  FSEL R13, R25, -INF , !P2 ;  /* 0xff800000190d7808 */ /* 0x000fc40005000000 */
[----:B------:R-:W-:Y:S02]  /*5400*/  ISETP.GE.AND P5, PT, R12, R180, PT ;  /* 0x000000b40c00720c */ /* 0x000fe40003fa6270 */
[-C--:B------:R-:W-:Y:S02]  /*5410*/  ISETP.GE.AND P2, PT, R0, R181.reuse, PT ;  /* 0x000000b50000720c */ /* 0x080fe40003f46270 */
[----:B------:R-:W-:Y:S01]  /*5420*/  IADD3 R0, R182, 0x11, RZ ;  /* 0x00000011b6007810 */ /* 0x000fe20007ffe0ff */
[----:B------:R-:W-:Y:S01]  /*5430*/  HMMA.16816.F32 R120, R112, R34, R120 ;  /* 0x000000227078723c */ /* 0x000fe20000001878 */
[----:B------:R-:W-:Y:S02]  /*5440*/  FSEL R189, R136, -INF , !P2 ;  /* 0xff80000088bd7808 */ /* 0x000fe40005000000 */
[----:B------:R-:W-:Y:S02]  /*5450*/  ISETP.GE.AND P3, PT, R0, R181, PT ;  /* 0x000000b50000720c */ /* 0x000fe40003f66270 */
[----:B------:R-:W-:-:S02]  /*5460*/  FSEL R25, R138, -INF , !P1 ;  /* 0xff8000008a197808 */ /* 0x000fc40004800000 */
[----:B------:R-:W-:Y:S01]  /*5470*/  FSEL R113, R27, -INF , !P5 ;  /* 0xff8000001b717808 */ /* 0x000fe20006800000 */
[----:B-1----:R-:W-:Y:S01]  /*5480*/  HMMA.16816.F32 R132, R16, R8, R132 ;  /* 0x000000081084723c */ /* 0x002fe20000001884 */
[----:B------:R-:W-:-:S06]  /*5490*/  FSEL R191, R137, -INF , !P3 ;  /* 0xff80000089bf7808 */ /* 0x000fcc0005800000 */
[----:B------:R-:W-:Y:S01]  /*54a0*/  IADD3 R8, R182, 0x18, RZ ;  /* 0x00000018b6087810 */ /* 0x000fe20007ffe0ff */
[C---:B------:R-:W-:Y:S01]  /*54b0*/  HMMA.16816.F32 R128, R16.reuse, R10, R128 ;  /* 0x0000000a1080723c */ /* 0x040fe20000001880 */
[----:B------:R-:W-:Y:S02]  /*54c0*/  FSEL R9, R26, -INF , !P4 ;  /* 0xff8000001a097808 */ /* 0x000fe40006000000 */
[----:B------:R-:W-:Y:S02]  /*54d0*/  ISETP.GE.AND P4, PT, R0, R180, PT ;  /* 0x000000b40000720c */ /* 0x000fe40003f86270 */
[----:B------:R-:W-:Y:S02]  /*54e0*/  ISETP.GE.AND P5, PT, R8, R181, PT ;  /* 0x000000b50800720c */ /* 0x000fe40003fa6270 */
[----:B------:R-:W-:Y:S01]  /*54f0*/  IADD3 R0, R182, 0x19, RZ ;  /* 0x00000019b6007810 */ /* 0x000fe20007ffe0ff */
[----:B--2---:R-:W-:Y:S01]  /*5500*/  HMMA.16816.F32 R124, R16, R4, R124 ;  /* 0x00000004107c723c */ /* 0x004fe2000000187c */
[----:B------:R-:W-:-:S02]  /*5510*/  FSEL R179, R108, -INF , !P5 ;  /* 0xff8000006cb37808 */ /* 0x000fc40006800000 */
[-C--:B------:R-:W-:Y:S02]  /*5520*/  ISETP.GE.AND P2, PT, R8, R180.reuse, PT ;  /* 0x000000b40800720c */ /* 0x080fe40003f46270 */
[C---:B------:R-:W-:Y:S02]  /*5530*/  ISETP.GE.AND P3, PT, R0.reuse, R181, PT ;  /* 0x000000b50000720c */ /* 0x040fe40003f66270 */
[----:B------:R-:W-:Y:S01]  /*5540*/  ISETP.GE.AND P5, PT, R0, R180, PT ;  /* 0x000000b40000720c */ /* 0x000fe20003fa6270 */
[----:B------:R-:W-:Y:S01]  /*5550*/  HMMA.16816.F32 R120, R16, R6, R120 ;  /* 0x000000061078723c */ /* 0x000fe20000001878 */
[----:B------:R-:W-:Y:S02]  /*5560*/  IADD3 R0, R182, 0x21, RZ ;  /* 0x00000021b6007810 */ /* 0x000fe40007ffe0ff */
[----:B------:R-:W-:Y:S02]  /*5570*/  FSEL R23, R139, -INF , !P4 ;  /* 0xff8000008b177808 */ /* 0x000fe40006000000 */
[----:B------:R-:W-:-:S02]  /*5580*/  FSEL R21, R110, -INF , !P2 ;  /* 0xff8000006e157808 */ /* 0x000fc40005000000 */
[----:B------:R-:W-:Y:S02]  /*5590*/  IADD3 R8, R182, 0x20, RZ ;  /* 0x00000020b6087810 */ /* 0x000fe40007ffe0ff */
[CC--:B------:R-:W-:Y:S02]  /*55a0*/  ISETP.GE.AND P4, PT, R0.reuse, R181.reuse, PT ;  /* 0x000000b50000720c */ /* 0x0c0fe40003f86270 */
[----:B------:R-:W-:Y:S02]  /*55b0*/  ISETP.GE.AND P2, PT, R0, R180, PT ;  /* 0x000000b40000720c */ /* 0x000fe40003f46270 */
[----:B------:R-:W-:Y:S02]  /*55c0*/  IADD3 R0, R182, 0x28, RZ ;  /* 0x00000028b6007810 */ /* 0x000fe40007ffe0ff */
[----:B------:R-:W-:Y:S02]  /*55d0*/  FSEL R27, R109, -INF , !P3 ;  /* 0xff8000006d1b7808 */ /* 0x000fe40005800000 */
[----:B------:R-:W-:-:S02]  /*55e0*/  ISETP.GE.AND P3, PT, R8, R181, PT ;  /* 0x000000b50800720c */ /* 0x000fc40003f66270 */
[----:B------:R-:W-:Y:S02]  /*55f0*/  FSEL R177, R111, -INF , !P5 ;  /* 0xff8000006fb17808 */ /* 0x000fe40006800000 */
[----:B------:R-:W-:Y:S02]  /*5600*/  IADD3 R4, R182, 0x29, RZ ;  /* 0x00000029b6047810 */ /* 0x000fe40007ffe0ff */
[----:B------:R-:W-:Y:S02]  /*5610*/  ISETP.GE.AND P5, PT, R0, R181, PT ;  /* 0x000000b50000720c */ /* 0x000fe40003fa6270 */
[----:B------:R-:W-:Y:S02]  /*5620*/  FSEL R35, R132, -INF , !P3 ;  /* 0xff80000084237808 */ /* 0x000fe40005800000 */
[----:B------:R-:W-:Y:S02]  /*5630*/  FSEL R33, R133, -INF , !P4 ;  /* 0xff80000085217808 */ /* 0x000fe40006000000 */
[----:B------:R-:W-:-:S02]  /*5640*/  ISETP.GE.AND P1, PT, R8, R180, PT ;  /* 0x000000b40800720c */ /* 0x000fc40003f26270 */
[-C--:B------:R-:W-:Y:S02]  /*5650*/  ISETP.GE.AND P3, PT, R0, R180.reuse, PT ;  /* 0x000000b40000720c */ /* 0x080fe40003f66270 */
[----:B------:R-:W-:Y:S02]  /*5660*/  ISETP.GE.AND P4, PT, R4, R181, PT ;  /* 0x000000b50400720c */ /* 0x000fe40003f86270 */
[----:B------:R-:W-:Y:S02]  /*5670*/  FSEL R31, R128, -INF , !P5 ;  /* 0xff800000801f7808 */ /* 0x000fe40006800000 */
[----:B------:R-:W-:Y:S02]  /*5680*/  ISETP.GE.AND P5, PT, R4, R180, PT ;  /* 0x000000b40400720c */ /* 0x000fe40003fa6270 */
[C---:B------:R-:W-:Y:S02]  /*5690*/  IADD3 R0, R182.reuse, 0x30, RZ ;  /* 0x00000030b6007810 */ /* 0x040fe40007ffe0ff */
[----:B------:R-:W-:-:S02]  /*56a0*/  IADD3 R4, R182, 0x31, RZ ;  /* 0x00000031b6047810 */ /* 0x000fc40007ffe0ff */
[----:B------:R-:W-:Y:S02]  /*56b0*/  FSEL R143, R129, -INF , !P4 ;  /* 0xff800000818f7808 */ /* 0x000fe40006000000 */
[----:B------:R-:W-:Y:S02]  /*56c0*/  FSEL R29, R134, -INF , !P1 ;  /* 0xff800000861d7808 */ /* 0x000fe40004800000 */
[C---:B------:R-:W-:Y:S02]  /*56d0*/  ISETP.GE.AND P4, PT, R0.reuse, R181, PT ;  /* 0x000000b50000720c */ /* 0x040fe40003f86270 */
[----:B------:R-:W-:Y:S02]  /*56e0*/  ISETP.GE.AND P1, PT, R0, R180, PT ;  /* 0x000000b40000720c */ /* 0x000fe40003f26270 */
[----:B------:R-:W-:Y:S02]  /*56f0*/  FSEL R141, R135, -INF , !P2 ;  /* 0xff800000878d7808 */ /* 0x000fe40005000000 */
[----:B------:R-:W-:-:S02]  /*5700*/  IADD3 R0, R182, 0x38, RZ ;  /* 0x00000038b6007810 */ /* 0x000fc40007ffe0ff */
[----:B------:R-:W-:Y:S02]  /*5710*/  ISETP.GE.AND P2, PT, R4, R181, PT ;  /* 0x000000b50400720c */ /* 0x000fe40003f46270 */
[----:B------:R-:W-:Y:S02]  /*5720*/  IADD3 R182, R182, 0x39, RZ ;  /* 0x00000039b6b67810 */ /* 0x000fe40007ffe0ff */
[----:B------:R-:W-:Y:S02]  /*5730*/  FSEL R139, R131, -INF , !P5 ;  /* 0xff800000838b7808 */ /* 0x000fe40006800000 */
[----:B------:R-:W-:Y:S02]  /*5740*/  FSEL R137, R130, -INF , !P3 ;  /* 0xff80000082897808 */ /* 0x000fe40005800000 */
[----:B------:R-:W-:Y:S02]  /*5750*/  FSEL R131, R124, -INF , !P4 ;  /* 0xff8000007c837808 */ /* 0x000fe40006000000 */
[----:B------:R-:W-:-:S02]  /*5760*/  FSEL R129, R125, -INF , !P2 ;  /* 0xff8000007d817808 */ /* 0x000fc40005000000 */
[----:B------:R-:W-:Y:S02]  /*5770*/  FSEL R119, R126, -INF , !P1 ;  /* 0xff8000007e777808 */ /* 0x000fe40004800000 */
[-C--:B------:R-:W-:Y:S02]  /*5780*/  ISETP.GE.AND P3, PT, R4, R180.reuse, PT ;  /* 0x000000b40400720c */ /* 0x080fe40003f66270 */
[-C--:B------:R-:W-:Y:S02]  /*5790*/  ISETP.GE.AND P5, PT, R0, R181.reuse, PT ;  /* 0x000000b50000720c */ /* 0x080fe40003fa6270 */
[----:B------:R-:W-:Y:S02]  /*57a0*/  ISETP.GE.AND P4, PT, R182, R181, PT ;  /* 0x000000b5b600720c */ /* 0x000fe40003f86270 */
[-C--:B------:R-:W-:Y:S02]  /*57b0*/  ISETP.GE.AND P2, PT, R0, R180.reuse, PT ;  /* 0x000000b40000720c */ /* 0x080fe40003f46270 */
[----:B------:R-:W-:-:S02]  /*57c0*/  ISETP.GE.AND P1, PT, R182, R180, PT ;  /* 0x000000b4b600720c */ /* 0x000fc40003f26270 */
[----:B------:R-:W-:Y:S02]  /*57d0*/  FSEL R127, R127, -INF , !P3 ;  /* 0xff8000007f7f7808 */ /* 0x000fe40005800000 */
[----:B------:R-:W-:Y:S02]  /*57e0*/  FSEL R125, R120, -INF , !P5 ;  /* 0xff800000787d7808 */ /* 0x000fe40006800000 */
[----:B------:R-:W-:Y:S02]  /*57f0*/  FSEL R121, R121, -INF , !P4 ;  /* 0xff80000079797808 */ /* 0x000fe40006000000 */
[----:B------:R-:W-:Y:S02]  /*5800*/  FSEL R117, R122, -INF , !P2 ;  /* 0xff8000007a757808 */ /* 0x000fe40005000000 */
[----:B------:R-:W-:Y:S01]  /*5810*/  FSEL R115, R123, -INF , !P1 ;  /* 0xff8000007b737808 */ /* 0x000fe20004800000 */
[----:B------:R-:W-:Y:S05]  /*5820*/  @!P0 BRA `(.L_x_6484) ;  /* 0x0000055000008947 */ /* 0x000fea0003800000 */
[----:B------:R-:W-:Y:S05]  /*5830*/  @!P6 BRA `(.L_x_6485) ;  /* 0x000003a00000e947 */ /* 0x000fea0003800000 */
[----:B------:R-:W1:Y:S01]  /*5840*/  I2F.RP R4, R101 ;  /* 0x0000006500047306 */ /* 0x000e620000209400 */
[----:B------:R-:W-:-:S05]  /*5850*/  IMAD.SHL.U32 R0, R167, 0x40, RZ ;  /* 0x00000040a7007824 */ /* 0x000fca00078e00ff */
[C---:B------:R-:W-:Y:S02]  /*5860*/  IADD3 R10, R0.reuse, -0x40, RZ ;  /* 0xffffffc0000a7810 */ /* 0x040fe40007ffe0ff */
        /* <DEDUP_REMOVED lines=55> */
.L_x_6485:
[----:B------:R-:W-:-:S04]  /*5be0*/  LEA R4, -R2, RZ, 0x6 ;  /* 0x000000ff02047211 */ /* 0x000fc800078e31ff */
[----:B------:R-:W-:Y:S02]  /*5bf0*/  SHF.R.S32.HI R0, RZ, 0x1f, R4 ;  /* 0x0000001fff007819 */ /* 0x000fe40000011404 */
.L_x_6486:
[----:B------:R-:W-:Y:S01]  /*5c00*/  IADD3 R102, P0, R102, R4, RZ ;  /* 0x0000000466667210 */ /* 0x000fe20007f1e0ff */
[----:B------:R-:W-:-:S03]  /*5c10*/  IMAD.SHL.U32 R5, R2, 0x20, RZ ;  /* 0x0000002002057824 */ /* 0x000fc600078e00ff */
[----:B------:R-:W-:Y:S01]  /*5c20*/  LEA R174, P1, R102, c[0x0][0x168], 0x1 ;  /* 0x00005a0066ae7a11 */ /* 0x000fe200078208ff */
[----:B------:R-:W-:Y:S01]  /*5c30*/  IMAD.X R103, R103, 0x1, R0, P0 ;  /* 0x0000000167677824 */ /* 0x000fe200000e0600 */
[----:B------:R-:W-:Y:S02]  /*5c40*/  SHF.L.U64.HI R0, R2, R183, c[0x0][0x19c] ;  /* 0x0000670002007619 */ /* 0x000fe400000102b7 */
[-C--:B------:R-:W-:Y:S02]  /*5c50*/  IADD3 R6, P0, R174, R5.reuse, RZ ;  /* 0x00000005ae067210 */ /* 0x080fe40007f1e0ff */
[----:B------:R-:W-:Y:S02]  /*5c60*/  LEA.HI.X R175, R102, c[0x0][0x16c], R103, 0x1, P1 ;  /* 0x00005b0066af7a11 */ /* 0x000fe400008f0c67 */
[----:B------:R-:W-:-:S03]  /*5c70*/  IADD3 R4, P1, R6, R5, RZ ;  /* 0x0000000506047210 */ /* 0x000fc60007f3e0ff */
[--C-:B------:R-:W-:Y:S01]  /*5c80*/  IMAD.X R7, R175, 0x1, R0.reuse, P0 ;  /* 0x00000001af077824 */ /* 0x100fe200000e0600 */
        /* <DEDUP_REMOVED lines=15> */
.L_x_6484:
        /* <DEDUP_REMOVED lines=44> */
[----:B------:R-:W-:Y:S01]  /*6040*/  FSEL R116, R116, RZ, P0 ;  /* 0x000000ff74747208 */ /* 0x000fe20000000000 */
[C---:B------:R-:W-:Y:S01]  /*6050*/  FMUL.FTZ R118, R111.reuse, c[0x0][0x23c] ;  /* 0x00008f006f767a20 */ /* 0x040fe20000410000 */
[----:B------:R-:W-:Y:S01]  /*6060*/  FSETP.NEU.FTZ.AND P1, PT, R111, -INF , PT ;  /* 0xff8000006f00780b */ /* 0x000fe20003f3d000 */
[----:B------:R-:W-:Y:S02]  /*6070*/  FADD.FTZ R6, R3, -R6 ;  /* 0x8000000603067221 */ /* 0x000fe40000010000 */
[--C-:B------:R-:W-:Y:S01]  /*6080*/  FFMA.FTZ R0, R9, c[0x0][0x23c], -R116.reuse ;  /* 0x00008f0009007a23 */ /* 0x100fe20000010874 */
[----:B------:R-:W-:Y:S01]  /*6090*/  FSEL R5, R111, RZ, P1 ;  /* 0x000000ff6f057208 */ /* 0x000fe20000800000 */
[----:B------:R-:W1:Y:S01]  /*60a0*/  LDSM.16.MT88.4 R8, [R156+0x8000] ;  /* 0x008000009c08783b */ /* 0x000e620000004200 */
[----:B------:R-:W-:Y:S01]  /*60b0*/  FSEL R118, R118, RZ, P1 ;  /* 0x000000ff76767208 */ /* 0x000fe20000800000 */
[----:B------:R-:W-:-:S02]  /*60c0*/  FFMA.FTZ R104, R193, c[0x0][0x23c], -R116 ;  /* 0x00008f00c1687a23 */ /* 0x000fc40000010874 */
[----:B------:R-:W-:Y:S01]  /*60d0*/  FADD.FTZ R4, R100, -R5 ;  /* 0x8000000564047221 */ /* 0x000fe20000010000 */
[----:B------:R-:W-:Y:S01]  /*60e0*/  MUFU.EX2 R0, R0 ;  /* 0x0000000000007308 */ /* 0x000fe20000000800 */
[--C-:B------:R-:W-:Y:S01]  /*60f0*/  FFMA.FTZ R109, R107, c[0x0][0x23c], -R118.reuse ;  /* 0x00008f006b6d7a23 */ /* 0x100fe20000010876 */
[----:B------:R-:W-:Y:S01]  /*6100*/  LDSM.16.MT88.4 R100, [R153+0xb000] ;  /* 0x00b000009964783b */ /* 0x000fe20000004200 */
[--C-:B------:R-:W-:Y:S02]  /*6110*/  FFMA.FTZ R108, R105, c[0x0][0x23c], -R118.reuse ;  /* 0x00008f00696c7a23 */ /* 0x100fe40000010876 */
[--C-:B------:R-:W-:Y:S02]  /*6120*/  FFMA.FTZ R107, R15, c[0x0][0x23c], -R118.reuse ;  /* 0x00008f000f6b7a23 */ /* 0x100fe40000010876 */
[----:B------:R-:W-:Y:S01]  /*6130*/  FFMA.FTZ R106, R13, c[0x0][0x23c], -R118 ;  /* 0x00008f000d6a7a23 */ /* 0x000fe20000010876 */
[----:B------:R-:W-:Y:S01]  /*6140*/  MUFU.EX2 R109, R109 ;  /* 0x0000006d006d7308 */ /* 0x000fe20000000800 */
[--C-:B------:R-:W-:Y:S01]  /*6150*/  FFMA.FTZ R105, R30, c[0x0][0x23c], -R116.reuse ;  /* 0x00008f001e697a23 */ /* 0x100fe20000010874 */
[----:B------:R-:W2:Y:S01]  /*6160*/  LDSM.16.MT88.4 R12, [R153+0x8000] ;  /* 0x00800000990c783b */ /* 0x000ea20000004200 */
[----:B------:R-:W-:-:S02]  /*6170*/  FFMA.FTZ R113, R113, c[0x0][0x23c], -R116 ;  /* 0x00008f0071717a23 */ /* 0x000fc40000010874 */
[----:B------:R-:W-:Y:S02]  /*6180*/  FMUL.FTZ R114, R4, c[0x0][0x23c] ;  /* 0x00008f0004727a20 */ /* 0x000fe40000410000 */
[----:B------:R-:W-:Y:S01]  /*6190*/  FMUL.FTZ R112, R6, c[0x0][0x23c] ;  /* 0x00008f0006707a20 */ /* 0x000fe20000410000 */
[----:B------:R-:W3:Y:S01]  /*61a0*/  MUFU.EX2 R108, R108 ;  /* 0x0000006c006c7308 */ /* 0x000ee20000000800 */
[--C-:B------:R-:W-:Y:S02]  /*61b0*/  FFMA.FTZ R3, R189, c[0x0][0x23c], -R118.reuse ;  /* 0x00008f00bd037a23 */ /* 0x100fe40000010876 */
[--C-:B------:R-:W-:Y:S02]  /*61c0*/  FFMA.FTZ R122, R191, c[0x0][0x23c], -R118.reuse ;  /* 0x00008f00bf7a7a23 */ /* 0x100fe40000010876 */
[--C-:B------:R-:W-:Y:S02]  /*61d0*/  FFMA.FTZ R120, R179, c[0x0][0x23c], -R118.reuse ;  /* 0x00008f00b3787a23 */ /* 0x100fe40000010876 */
[----:B------:R-:W-:Y:S01]  /*61e0*/  FFMA.FTZ R123, R27, c[0x0][0x23c], -R118 ;  /* 0x00008f001b7b7a23 */ /* 0x000fe20000010876 */
[----:B------:R-:W-:Y:S01]  /*61f0*/  MUFU.EX2 R107, R107 ;  /* 0x0000006b006b7308 */ /* 0x000fe20000000800 */
[----:B------:R-:W-:-:S02]  /*6200*/  FFMA.FTZ R124, R25, c[0x0][0x23c], -R116 ;  /* 0x00008f00197c7a23 */ /* 0x000fc40000010874 */
[--C-:B------:R-:W-:Y:S01]  /*6210*/  FFMA.FTZ R133, R23, c[0x0][0x23c], -R116.reuse ;  /* 0x00008f0017857a23 */ /* 0x100fe20000010874 */
[----:B------:R-:W-:Y:S01]  /*6220*/  LDSM.16.MT88.4 R24, [R156+0x8800] ;  /* 0x008800009c18783b */ /* 0x000fe20000004200 */
[--C-:B------:R-:W-:Y:S02]  /*6230*/  FFMA.FTZ R126, R21, c[0x0][0x23c], -R116.reuse ;  /* 0x00008f00157e7a23 */ /* 0x100fe40000010874 */
[----:B------:R-:W-:Y:S01]  /*6240*/  FFMA.FTZ R135, R177, c[0x0][0x23c], -R116 ;  /* 0x00008f00b1877a23 */ /* 0x000fe20000010874 */
[----:B------:R-:W4:Y:S01]  /*6250*/  MUFU.EX2 R106, R106 ;  /* 0x0000006a006a7308 */ /* 0x000f220000000800 */
[----:B---3--:R-:W-:Y:S01]  /*6260*/  F2FP.PACK_AB R4, R108, R109 ;  /* 0x0000006d6c04723e */ /* 0x008fe200000000ff */
[----:B------:R-:W-:Y:S01]  /*6270*/  LDSM.16.MT88.4 R20, [R153+0x8800] ;  /* 0x008800009914783b */ /* 0x000fe20000004200 */
[--C-:B------:R-:W-:Y:S02]  /*6280*/  FFMA.FTZ R128, R35, c[0x0][0x23c], -R118.reuse ;  /* 0x00008f0023807a23 */ /* 0x100fe40000010876 */
[----:B------:R-:W-:-:S02]  /*6290*/  FFMA.FTZ R177, R33, c[0x0][0x23c], -R118 ;  /* 0x00008f0021b17a23 */ /* 0x000fc40000010876 */
[----:B------:R-:W-:Y:S01]  /*62a0*/  LDSM.16.MT88.4 R32, [R153+0xa800] ;  /* 0x00a800009920783b */ /* 0x000fe20000004200 */
[----:B------:R-:W-:Y:S01]  /*62b0*/  MUFU.EX2 R105, R105 ;  /* 0x0000006900697308 */ /* 0x000fe20000000800 */
[----:B------:R-:W-:Y:S02]  /*62c0*/  FFMA.FTZ R134, R137, c[0x0][0x23c], -R116 ;  /* 0x00008f0089867a23 */ /* 0x000fe40000010874 */
[--C-:B------:R-:W-:Y:S02]  /*62d0*/  FFMA.FTZ R130, R31, c[0x0][0x23c], -R118.reuse ;  /* 0x00008f001f827a23 */ /* 0x100fe40000010876 */
[----:B------:R-:W-:Y:S02]  /*62e0*/  FFMA.FTZ R143, R143, c[0x0][0x23c], -R118 ;  /* 0x00008f008f8f7a23 */ /* 0x000fe40000010876 */
[--C-:B------:R-:W-:Y:S01]  /*62f0*/  FFMA.FTZ R132, R29, c[0x0][0x23c], -R116.reuse ;  /* 0x00008f001d847a23 */ /* 0x100fe20000010874 */
[----:B------:R-:W3:Y:S01]  /*6300*/  MUFU.EX2 R104, R104 ;  /* 0x0000006800687308 */ /* 0x000ee20000000800 */
[----:B----4-:R-:W-:Y:S01]  /*6310*/  F2FP.PACK_AB R6, R106, R107 ;  /* 0x0000006b6a06723e */ /* 0x010fe200000000ff */
[--C-:B------:R-:W-:Y:S01]  /*6320*/  FFMA.FTZ R141, R141, c[0x0][0x23c], -R116.reuse ;  /* 0x00008f008d8d7a23 */ /* 0x100fe20000010874 */
[----:B------:R-:W-:Y:S01]  /*6330*/  LDSM.16.MT88.4 R28, [R156+0x9000] ;  /* 0x009000009c1c783b */ /* 0x000fe20000004200 */
[----:B------:R-:W-:-:S02]  /*6340*/  FFMA.FTZ R137, R139, c[0x0][0x23c], -R116 ;  /* 0x00008f008b897a23 */ /* 0x000fc40000010874 */
[--C-:B------:R-:W-:Y:S02]  /*6350*/  FFMA.FTZ R131, R131, c[0x0][0x23c], -R118.reuse ;  /* 0x00008f0083837a23 */ /* 0x100fe40000010876 */
[----:B------:R-:W4:Y:S01]  /*6360*/  MUFU.EX2 R113, R113 ;  /* 0x0000007100717308 */ /* 0x000f220000000800 */
[--C-:B------:R-:W-:Y:S02]  /*6370*/  FFMA.FTZ R136, R129, c[0x0][0x23c], -R118.reuse ;  /* 0x00008f0081887a23 */ /* 0x100fe40000010876 */
[--C-:B------:R-:W-:Y:S02]  /*6380*/  FFMA.FTZ R125, R125, c[0x0][0x23c], -R118.reuse ;  /* 0x00008f007d7d7a23 */ /* 0x100fe40000010876 */
[----:B------:R-:W-:Y:S02]  /*6390*/  FFMA.FTZ R118, R121, c[0x0][0x23c], -R118 ;  /* 0x00008f0079767a23 */ /* 0x000fe40000010876 */
[--C-:B------:R-:W-:Y:S01]  /*63a0*/  FFMA.FTZ R119, R119, c[0x0][0x23c], -R116.reuse ;  /* 0x00008f0077777a23 */ /* 0x100fe20000010874 */
[----:B------:R-:W5:Y:S01]  /*63b0*/  MUFU.EX2 R114, R114 ;  /* 0x0000007200727308 */ /* 0x000f620000000800 */
[----:B---3--:R-:W-:Y:S01]  /*63c0*/  F2FP.PACK_AB R5, R104, R105 ;  /* 0x000000696805723e */ /* 0x008fe200000000ff */
[----:B------:R-:W-:-:S02]  /*63d0*/  FFMA.FTZ R138, R127, c[0x0][0x23c], -R116 ;  /* 0x00008f007f8a7a23 */ /* 0x000fc40000010874 */
[----:B------:R-:W-:-:S04]  /*63e0*/  FFMA.FTZ R117, R117, c[0x0][0x23c], -R116 ;  /* 0x00008f0075757a23 */ /* 0x000fc80000010874 */
[----:B------:R-:W3:Y:S01]  /*63f0*/  MUFU.EX2 R112, R112 ;  /* 0x0000007000707308 */ /* 0x000ee20000000800 */
[----:B----4-:R-:W-:Y:S01]  /*6400*/  F2FP.PACK_AB R7, R113, R0 ;  /* 0x000000007107723e */ /* 0x010fe200000000ff */
[----:B-----5:R-:W-:-:S06]  /*6410*/  FMUL.FTZ R96, R96, R114 ;  /* 0x0000007260607220 */ /* 0x020fcc0000410000 */
[----:B------:R-:W-:Y:S01]  /*6420*/  MUFU.EX2 R3, R3 ;  /* 0x0000000300037308 */ /* 0x000fe20000000800 */
[-C--:B------:R-:W-:Y:S02]  /*6430*/  FMUL.FTZ R97, R97, R114.reuse ;  /* 0x0000007261617220 */ /* 0x080fe40000410000 */
[-C--:B------:R-:W-:Y:S02]  /*6440*/  FMUL.FTZ R36, R36, R114.reuse ;  /* 0x0000007224247220 */ /* 0x080fe40000410000 */
[----:B------:R-:W-:Y:S02]  /*6450*/  FMUL.FTZ R37, R37, R114 ;  /* 0x0000007225257220 */ /* 0x000fe40000410000 */
[-C--:B---3--:R-:W-:Y:S01]  /*6460*/  FMUL.FTZ R98, R98, R112.reuse ;  /* 0x0000007062627220 */ /* 0x088fe20000410000 */
[----:B------:R-:W3:Y:S01]  /*6470*/  MUFU.EX2 R122, R122 ;  /* 0x0000007a007a7308 */ /* 0x000ee20000000800 */
        /* <DEDUP_REMOVED lines=16> */
[C---:B--2---:R-:W-:Y:S01]  /*6580*/  HMMA.16816.F32 R48, R4.reuse, R12, R48 ;  /* 0x0000000c0430723c */ /* 0x044fe20000001830 */
[-C--:B------:R-:W-:Y:S02]  /*6590*/  FMUL.FTZ R40, R40, R114.reuse ;  /* 0x0000007228287220 */ /* 0x080fe40000410000 */
[----:B------:R-:W-:Y:S01]  /*65a0*/  FMUL.FTZ R41, R41, R114 ;  /* 0x0000007229297220 */ /* 0x000fe20000410000 */
[----:B------:R-:W-:Y:S01]  /*65b0*/  MUFU.EX2 R124, R124 ;  /* 0x0000007c007c7308 */ /* 0x000fe20000000800 */
[-C--:B------:R-:W-:Y:S02]  /*65c0*/  FMUL.FTZ R42, R42, R112.reuse ;  /* 0x000000702a2a7220 */ /* 0x080fe40000410000 */
[----:B------:R-:W-:Y:S01]  /*65d0*/  FMUL.FTZ R43, R43, R112 ;  /* 0x000000702b2b7220 */ /* 0x000fe20000410000 */
[----:B------:R-:W-:Y:S01]  /*65e0*/  HMMA.16816.F32 R52, R4, R14, R52 ;  /* 0x0000000e0434723c */ /* 0x000fe20000001834 */
[-C--:B------:R-:W-:Y:S01]  /*65f0*/  FMUL.FTZ R44, R44, R114.reuse ;  /* 0x000000722c2c7220 */ /* 0x080fe20000410000 */
[----:B------:R-:W2:Y:S01]  /*6600*/  LDSM.16.MT88.4 R12, [R154+0xa000] ;  /* 0x00a000009a0c783b */ /* 0x000ea20000004200 */
[----:B------:R-:W-:Y:S01]  /*6610*/  FMUL.FTZ R45, R45, R114 ;  /* 0x000000722d2d7220 */ /* 0x000fe20000410000 */
[----:B------:R-:W4:Y:S01]  /*6620*/  MUFU.EX2 R133, R133 ;  /* 0x0000008500857308 */ /* 0x000f220000000800 */
[----:B------:R-:W-:-:S02]  /*6630*/  FMUL.FTZ R46, R46, R112 ;  /* 0x000000702e2e7220 */ /* 0x000fc40000410000 */
[----:B------:R-:W-:Y:S01]  /*6640*/  FMUL.FTZ R47, R47, R112 ;  /* 0x000000702f2f7220 */ /* 0x000fe20000410000 */
[C---:B------:R-:W-:Y:S01]  /*6650*/  HMMA.16816.F32 R40, R4.reuse, R16, R40 ;  /* 0x000000100428723c */ /* 0x040fe20000001828 */
[-C--:B------:R-:W-:Y:S02]  /*6660*/  FMUL.FTZ R56, R56, R114.reuse ;  /* 0x0000007238387220 */ /* 0x080fe40000410000 */
[----:B------:R-:W-:Y:S01]  /*6670*/  FMUL.FTZ R57, R57, R114 ;  /* 0x0000007239397220 */ /* 0x000fe20000410000 */
[----:B------:R-:W-:Y:S01]  /*6680*/  MUFU.EX2 R126, R126 ;  /* 0x0000007e007e7308 */ /* 0x000fe20000000800 */
[-C--:B------:R-:W-:Y:S02]  /*6690*/  FMUL.FTZ R58, R58, R112.reuse ;  /* 0x000000703a3a7220 */ /* 0x080fe40000410000 */
[----:B------:R-:W-:Y:S01]  /*66a0*/  FMUL.FTZ R59, R59, R112 ;  /* 0x000000703b3b7220 */ /* 0x000fe20000410000 */
[----:B------:R-:W-:Y:S01]  /*66b0*/  HMMA.16816.F32 R44, R4, R18, R44 ;  /* 0x00000012042c723c */ /* 0x000fe2000000182c */
[----:B------:R-:W5:Y:S01]  /*66c0*/  LDSM.16.MT88.4 R16, [R156+0xa000] ;  /* 0x00a000009c10783b */ /* 0x000f620000004200 */
[----:B------:R-:W-:-:S02]  /*66d0*/  FMUL.FTZ R60, R60, R114 ;  /* 0x000000723c3c7220 */ /* 0x000fc40000410000 */
[----:B------:R-:W-:Y:S01]  /*66e0*/  FMUL.FTZ R61, R61, R114 ;  /* 0x000000723d3d7220 */ /* 0x000fe20000410000 */
[----:B------:R-:W2:Y:S01]  /*66f0*/  MUFU.EX2 R135, R135 ;  /* 0x0000008700877308 */ /* 0x000ea20000000800 */
        /* <DEDUP_REMOVED lines=15> */
[----:B--2---:R-:W-:Y:S01]  /*67f0*/  HMMA.16816.F32 R72, R4, R12, R72 ;  /* 0x0000000c0448723c */ /* 0x004fe20000001848 */
[----:B------:R-:W-:-:S02]  /*6800*/  FMUL.FTZ R64, R64, R114 ;  /* 0x0000007240407220 */ /* 0x000fc40000410000 */
        /* <DEDUP_REMOVED lines=8> */
[----:B------:R-:W-:Y:S01]  /*6890*/  MUFU.EX2 R143, R143 ;  /* 0x0000008f008f7308 */ /* 0x000fe20000000800 */
[----:B------:R-:W-:-:S02]  /*68a0*/  FMUL.FTZ R70, R70, R112 ;  /* 0x0000007046467220 */ /* 0x000fc40000410000 */
[----:B------:R-:W-:Y:S01]  /*68b0*/  FMUL.FTZ R71, R71, R112 ;  /* 0x0000007047477220 */ /* 0x000fe20000410000 */
[C---:B-----5:R-:W-:Y:S01]  /*68c0*/  HMMA.16816.F32 R64, R4.reuse, R16, R64 ;  /* 0x000000100440723c */ /* 0x060fe20000001840 */
        /* <DEDUP_REMOVED lines=26> */
[----:B------:R-:W-:-:S03]  /*6a70*/  FFMA.FTZ R109, R187, R114, R109 ;  /* 0x00000072bb6d7223 */ /* 0x000fc6000001006d */
[----:B------:R-:W-:Y:S01]  /*6a80*/  MUFU.EX2 R131, R131 ;  /* 0x0000008300837308 */ /* 0x000fe20000000800 */
[----:B------:R-:W-:-:S03]  /*6a90*/  FADD.FTZ R108, R108, R109 ;  /* 0x0000006d6c6c7221 */ /* 0x000fc60000010000 */
[----:B------:R-:W-:Y:S01]  /*6aa0*/  HMMA.16816.F32 R84, R4, R14, R84 ;  /* 0x0000000e0454723c */ /* 0x000fe20000001854 */
[----:B------:R-:W2:Y:S01]  /*6ab0*/  LDSM.16.MT88.4 R12, [R156+0xa800] ;  /* 0x00a800009c0c783b */ /* 0x000ea20000004200 */
[----:B------:R-:W-:Y:S02]  /*6ac0*/  FADD.FTZ R107, R107, R108 ;  /* 0x0000006c6b6b7221 */ /* 0x000fe40000010000 */
[----:B------:R-:W1:Y:S02]  /*6ad0*/  MUFU.EX2 R136, R136 ;  /* 0x0000008800887308 */ /* 0x000e640000000800 */
[----:B------:R-:W-:Y:S01]  /*6ae0*/  FADD.FTZ R106, R106, R107 ;  /* 0x0000006b6a6a7221 */ /* 0x000fe20000010000 */
[C---:B---3--:R-:W-:Y:S02]  /*6af0*/  F2FP.PACK_AB R4, R122.reuse, R3 ;  /* 0x000000037a04723e */ /* 0x048fe400000000ff */
[----:B----4-:R-:W-:Y:S01]  /*6b00*/  F2FP.PACK_AB R5, R133, R124 ;  /* 0x0000007c8505723e */ /* 0x010fe200000000ff */
[----:B------:R-:W-:Y:S01]  /*6b10*/  FADD.FTZ R3, R3, R106 ;  /* 0x0000006a03037221 */ /* 0x000fe20000010000 */
[----:B------:R-:W-:Y:S01]  /*6b20*/  F2FP.PACK_AB R6, R123, R120 ;  /* 0x000000787b06723e */ /* 0x000fe200000000ff */
[----:B------:R-:W-:Y:S01]  /*6b30*/  MUFU.EX2 R125, R125 ;  /* 0x0000007d007d7308 */ /* 0x000fe20000000800 */
[----:B------:R-:W-:Y:S01]  /*6b40*/  F2FP.PACK_AB R7, R135, R126 ;  /* 0x0000007e8707723e */ /* 0x000fe200000000ff */
[----:B------:R-:W-:-:S04]  /*6b50*/  FADD.FTZ R3, R122, R3 ;  /* 0x000000037a037221 */ /* 0x000fc80000010000 */
[----:B------:R-:W-:Y:S01]  /*6b60*/  FADD.FTZ R120, R120, R3 ;  /* 0x0000000378787221 */ /* 0x000fe20000010000 */
[----:B------:R-:W-:Y:S01]  /*6b70*/  MOV R3, R110 ;  /* 0x0000006e00037202 */ /* 0x000fe20000000f00 */
[----:B-----5:R-:W-:Y:S01]  /*6b80*/  HMMA.16816.F32 R56, R4, R16, R56 ;  /* 0x000000100438723c */ /* 0x020fe20000001838 */
[----:B------:R-:W-:Y:S01]  /*6b90*/  MUFU.EX2 R118, R118 ;  /* 0x0000007600767308 */ /* 0x000fe20000000800 */
[----:B------:R-:W-:-:S06]  /*6ba0*/  FADD.FTZ R123, R123, R120 ;  /* 0x000000787b7b7221 */ /* 0x000fcc0000010000 */
[C---:B------:R-:W-:Y:S01]  /*6bb0*/  HMMA.16816.F32 R60, R4.reuse, R18, R60 ;  /* 0x00000012043c723c */ /* 0x040fe2000000183c */
[----:B------:R-:W3:Y:S01]  /*6bc0*/  LDSM.16.MT88.4 R16, [R152+0xa800] ;  /* 0x00a800009810783b */ /* 0x000ee20000004200 */
[----:B------:R-:W-:Y:S06]  /*6bd0*/  MUFU.EX2 R119, R119 ;  /* 0x0000007700777308 */ /* 0x000fec0000000800 */
[C---:B-1----:R-:W-:Y:S02]  /*6be0*/  HMMA.16816.F32 R40, R4.reuse, R8, R40 ;  /* 0x000000080428723c */ /* 0x042fe40000001828 */
[----:B------:R-:W1:Y:S06]  /*6bf0*/  MUFU.EX2 R138, R138 ;  /* 0x0000008a008a7308 */ /* 0x000e6c0000000800 */
        /* <DEDUP_REMOVED lines=16> */
[C---:B------:R-:W-:Y:S01]  /*6d00*/  HMMA.16816.F32 R36, R4.reuse, R26, R36 ;  /* 0x0000001a0424723c */ /* 0x040fe20000001824 */
[----:B------:R-:W1:Y:S07]  /*6d10*/  LDSM.16.MT88.4 R24, [R154+0x9000] ;  /* 0x009000009a18783b */ /* 0x000e6e0000004200 */
[----:B------:R-:W-:Y:S01]  /*6d20*/  HMMA.16816.F32 R80, R4, R34, R80 ;  /* 0x000000220450723c */ /* 0x000fe20000001850 */
[----:B------:R-:W1:Y:S06]  /*6d30*/  LDSM.16.MT88.4 R32, [R152+0xb000] ;  /* 0x00b000009820783b */ /* 0x000e6c0000004200 */
[----:B------:R-:W-:Y:S01]  /*6d40*/  F2FP.PACK_AB R4, R177, R128 ;  /* 0x00000080b104723e */ /* 0x000fe200000000ff */
[----:B------:R-:W-:Y:S01]  /*6d50*/  FADD.FTZ R128, R128, R123 ;  /* 0x0000007b80807221 */ /* 0x000fe20000010000 */
[----:B------:R-:W-:-:S02]  /*6d60*/  F2FP.PACK_AB R5, R141, R132 ;  /* 0x000000848d05723e */ /* 0x000fc400000000ff */
[----:B------:R-:W-:Y:S01]  /*6d70*/  F2FP.PACK_AB R6, R143, R130 ;  /* 0x000000828f06723e */ /* 0x000fe200000000ff */
[----:B------:R-:W-:Y:S01]  /*6d80*/  FADD.FTZ R177, R177, R128 ;  /* 0x00000080b1b17221 */ /* 0x000fe20000010000 */
[----:B------:R-:W-:-:S07]  /*6d90*/  F2FP.PACK_AB R7, R137, R134 ;  /* 0x000000868907723e */ /* 0x000fce00000000ff */
        /* <DEDUP_REMOVED lines=9> */
[C---:B------:R-:W-:Y:S01]  /*6e30*/  HMMA.16816.F32 R76, R4.reuse, R100, R76 ;  /* 0x00000064044c723c */ /* 0x040fe2000000184c */
[----:B------:R-:W-:Y:S06]  /*6e40*/  MUFU.EX2 R100, R117 ;  /* 0x0000007500647308 */ /* 0x000fec0000000800 */
[----:B------:R-:W-:Y:S01]  /*6e50*/  FFMA.FTZ R101, R115, c[0x0][0x23c], -R116 ;  /* 0x00008f0073657a23 */ /* 0x000fe20000010874 */
[C---:B------:R-:W-:Y:S05]  /*6e60*/  HMMA.16816.F32 R96, R4.reuse, R28, R96 ;  /* 0x0000001c0460723c */ /* 0x040fea0000001860 */
[----:B------:R-:W3:Y:S03]  /*6e70*/  MUFU.EX2 R101, R101 ;  /* 0x0000006500657308 */ /* 0x000ee60000000800 */
[C---:B------:R-:W-:Y:S01]  /*6e80*/  HMMA.16816.F32 R36, R4.reuse, R30, R36 ;  /* 0x0000001e0424723c */ /* 0x040fe20000001824 */
[----:B------:R-:W-:Y:S07]  /*6e90*/  LDSM.16.MT88.4 R28, [R154+0x9800] ;  /* 0x009800009a1c783b */ /* 0x000fee0000004200 */
        /* <DEDUP_REMOVED lines=8> */
[----:B------:R-:W-:Y:S07]  /*6f20*/  HMMA.16816.F32 R84, R4, R34, R84 ;  /* 0x000000220454723c */ /* 0x000fee0000001854 */
[----:B------:R-:W-:-:S02]  /*6f30*/  F2FP.PACK_AB R4, R136, R131 ;  /* 0x000000838804723e */ /* 0x000fc400000000ff */
[----:B------:R-:W-:Y:S02]  /*6f40*/  F2FP.PACK_AB R5, R138, R119 ;  /* 0x000000778a05723e */ /* 0x000fe400000000ff */
[----:B------:R-:W-:Y:S02]  /*6f50*/  F2FP.PACK_AB R6, R118, R125 ;  /* 0x0000007d7606723e */ /* 0x000fe400000000ff */
[----:B---3--:R-:W-:-:S07]  /*6f60*/  F2FP.PACK_AB R7, R101, R100 ;  /* 0x000000646507723e */ /* 0x008fce00000000ff */
[C---:B-----5:R-:W-:Y:S07]  /*6f70*/  HMMA.16816.F32 R56, R4.reuse, R20, R56 ;  /* 0x000000140438723c */ /* 0x060fee0000001838 */
[----:B------:R-:W-:Y:S01]  /*6f80*/  FFMA.FTZ R21, R185, R112, R105 ;  /* 0x00000070b9157223 */ /* 0x000fe20000010069 */
[----:B--2---:R-:W-:Y:S03]  /*6f90*/  HMMA.16816.F32 R96, R4, R16, R96 ;  /* 0x000000100460723c */ /* 0x004fe60000001860 */
[----:B------:R-:W-:-:S04]  /*6fa0*/  FADD.FTZ R21, R104, R21 ;  /* 0x0000001568157221 */ /* 0x000fc80000010000 */
[----:B------:R-:W-:Y:S01]  /*6fb0*/  FADD.FTZ R0, R0, R21 ;  /* 0x0000001500007221 */ /* 0x000fe20000010000 */
[C---:B------:R-:W-:Y:S01]  /*6fc0*/  HMMA.16816.F32 R36, R4.reuse, R18, R36 ;  /* 0x000000120424723c */ /* 0x040fe20000001824 */
[----:B------:R-:W2:Y:S02]  /*6fd0*/  LDSM.16.MT88.4 R16, [R153+0xb800] ;  /* 0x00b800009910783b */ /* 0x000ea40000004200 */
        /* <DEDUP_REMOVED lines=9> */
[----:B------:R-:W3:Y:S01]  /*7070*/  LDSM.16.MT88.4 R12, [R152+0xb800] ;  /* 0x00b80000980c783b */ /* 0x000ee20000004200 */
[----:B------:R-:W-:Y:S02]  /*7080*/  FADD.FTZ R136, R136, R131 ;  /* 0x0000008388887221 */ /* 0x000fe40000010000 */
[----:B------:R-:W-:Y:S02]  /*7090*/  FADD.FTZ R135, R135, R126 ;  /* 0x0000007e87877221 */ /* 0x000fe40000010000 */
[----:B------:R-:W-:-:S02]  /*70a0*/  FADD.FTZ R125, R125, R136 ;  /* 0x000000887d7d7221 */ /* 0x000fc40000010000 */
[----:B------:R-:W-:Y:S01]  /*70b0*/  FADD.FTZ R132, R132, R135 ;  /* 0x0000008784847221 */ /* 0x000fe20000010000 */
[----:B----4-:R-:W-:Y:S01]  /*70c0*/  HMMA.16816.F32 R72, R4, R8, R72 ;  /* 0x000000080448723c */ /* 0x010fe20000001848 */
[----:B------:R-:W-:Y:S02]  /*70d0*/  FADD.FTZ R187, R118, R125 ;  /* 0x0000007d76bb7221 */ /* 0x000fe40000010000 */
        /* <DEDUP_REMOVED lines=9> */
[----:B------:R-:W-:Y:S01]  /*7170*/  FADD.FTZ R185, R101, R100 ;  /* 0x0000006465b97221 */ /* 0x000fe20000010000 */
[----:B------:R-:W-:-:S04]  /*7180*/  MOV R100, R111 ;  /* 0x0000006f00647202 */ /* 0x000fc80000000f00 */
[C---:B------:R-:W-:Y:S08]  /*7190*/  HMMA.16816.F32 R52, R4.reuse, R26, R52 ;  /* 0x0000001a0434723c */ /* 0x040ff00000001834 */
[C---:B------:R-:W-:Y:S08]  /*71a0*/  HMMA.16816.F32 R60, R4.reuse, R22, R60 ;  /* 0x00000016043c723c */ /* 0x040ff0000000183c */
[C---:B------:R-:W-:Y:S08]  /*71b0*/  HMMA.16816.F32 R92, R4.reuse, R10, R92 ;  /* 0x0000000a045c723c */ /* 0x040ff0000000185c */
[C---:B--2---:R-:W-:Y:S08]  /*71c0*/  HMMA.16816.F32 R76, R4.reuse, R16, R76 ;  /* 0x00000010044c723c */ /* 0x044ff0000000184c */
[C---:B------:R-:W-:Y:S08]  /*71d0*/  HMMA.16816.F32 R80, R4.reuse, R18, R80 ;  /* 0x000000120450723c */ /* 0x040ff00000001850 */
[C---:B---3--:R-:W-:Y:S08]  /*71e0*/  HMMA.16816.F32 R88, R4.reuse, R12, R88 ;  /* 0x0000000c0458723c */ /* 0x048ff00000001858 */
[----:B------:R-:W-:Y:S08]  /*71f0*/  HMMA.16816.F32 R84, R4, R14, R84 ;  /* 0x0000000e0454723c */ /* 0x000ff00000001854 */
.L_x_6481:
[----:B------:R-:W-:-:S13]  /*7200*/  ISETP.GE.AND P0, PT, R167, 0x1, PT ;  /* 0x00000001a700780c */ /* 0x000fda0003f06270 */
[----:B------:R-:W-:Y:S05]  /*7210*/  @!P0 BRA `(.L_x_6487) ;  /* 0x000026a000008947 */ /* 0x000fea0003800000 */
[----:B------:R-:W-:Y:S01]  /*7220*/  IMAD.MOV.U32 R179, RZ, RZ, c[0x0][0x1a0] ;  /* 0x00006800ffb37624 */ /* 0x000fe200078e00ff */
[----:B------:R-:W-:Y:S01]  /*7230*/  MOV R178, 0x5 ;  /* 0x0000000500b27802 */ /* 0x000fe20000000f00 */
[C---:B------:R-:W-:Y:S01]  /*7240*/  IMAD.U32 R181, R2.reuse, -0x40, RZ ;  /* 0xffffffc002b57824 */ /* 0x040fe200078e00ff */
[C---:B------:R-:W-:Y:S01]  /*7250*/  SHF.L.U32 R177, R2.reuse, 0x5, RZ ;  /* 0x0000000502b17819 */ /* 0x040fe200000006ff */
[C---:B------:R-:W-:Y:S01]  /*7260*/  IMAD.U32 R183, R179.reuse, -0x40, RZ ;  /* 0xffffffc0b3b77824 */ /* 0x040fe200078e00ff */
[-C--:B------:R-:W-:Y:S01]  /*7270*/  SHF.L.U64.HI R176, R2, R178.reuse, c[0x0][0x19c] ;  /* 0x0000670002b07619 */ /* 0x080fe200000102b2 */
[----:B------:R-:W-:Y:S01]  /*7280*/  IMAD.MOV.U32 R0, RZ, RZ, R3 ;  /* 0x000000ffff007224 */ /* 0x000fe200078e0003 */
[C---:B------:R-:W-:Y:S01]  /*7290*/  SHF.L.U64.HI R178, R179.reuse, R178, c[0x0][0x1a4] ;  /* 0x00006900b3b27619 */ /* 0x040fe200000102b2 */
[----:B------:R-:W-:Y:S01]  /*72a0*/  IMAD.MOV.U32 R101, RZ, RZ, R100 ;  /* 0x000000ffff657224 */ /* 0x000fe200078e0064 */
[----:B------:R-:W-:Y:S02]  /*72b0*/  SHF.L.U32 R179, R179, 0x5, RZ ;  /* 0x00000005b3b37819 */ /* 0x000fe400000006ff */
[----:B------:R-:W-:-:S02]  /*72c0*/  SHF.R.S32.HI R180, RZ, 0x1f, R181 ;  /* 0x0000001fffb47819 */ /* 0x000fc400000114b5 */
[----:B------:R-:W-:Y:S02]  /*72d0*/  SHF.R.S32.HI R182, RZ, 0x1f, R183 ;  /* 0x0000001fffb67819 */ /* 0x000fe400000114b7 */
.L_x_6491:
        /* <DEDUP_REMOVED lines=64> */
.L_x_6488:
[C---:B------:R-:W-:Y:S04]  /*76e0*/  LEA R164, P0, R6.reuse, R164, 0x1 ;  /* 0x000000a406a47211 */ /* 0x040fe800078008ff */
[----:B------:R-:W-:Y:S02]  /*76f0*/  LEA.HI.X R165, R6, R165, R3, 0x1, P0 ;  /* 0x000000a506a57211 */ /* 0x000fe400000f0c03 */
[-C--:B------:R-:W-:Y:S03]  /*7700*/  IADD3 R102, P0, R164, R179.reuse, RZ ;  /* 0x000000b3a4667210 */ /* 0x080fe60007f1e0ff */
[----:B------:R-:W-:Y:S01]  /*7710*/  @!PT LDS RZ, [RZ] ;  /* 0x00000000fffff984 */ /* 0x000fe20000000800 */
[----:B------:R-:W-:Y:S01]  /*7720*/  @!PT LDS RZ, [RZ] ;  /* 0x00000000fffff984 */ /* 0x000fe20000000800 */
[----:B------:R-:W-:Y:S01]  /*7730*/  @!PT LDS RZ, [RZ] ;  /* 0x00000000fffff984 */ /* 0x000fe20000000800 */
[----:B------:R1:W-:Y:S02]  /*7740*/  LDGSTS.E.BYPASS.LTC128B.128 [R169+0x8000], [R164.64] ;  /* 0x08000000a4a97fae */ /* 0x0003e4000b901d46 */
[--C-:B------:R-:W-:Y:S01]  /*7750*/  IMAD.X R103, R165, 0x1, R178.reuse, P0 ;  /* 0x00000001a5677824 */ /* 0x100fe200000e06b2 */
[-C--:B------:R-:W-:Y:S01]  /*7760*/  IADD3 R2, P0, R102, R179.reuse, RZ ;  /* 0x000000b366027210 */ /* 0x080fe20007f1e0ff */
[----:B------:R1:W-:Y:S04]  /*7770*/  LDGSTS.E.BYPASS.LTC128B.128 [R169+0xa000], [R164.64+0x80] ;  /* 0x0a000080a4a97fae */ /* 0x0003e8000b901d46 */
[----:B------:R1:W-:Y:S01]  /*7780*/  LDGSTS.E.BYPASS.LTC128B.128 [R169+0x8800], [R102.64] ;  /* 0x0880000066a97fae */ /* 0x0003e2000b901d46 */
[--C-:B------:R-:W-:Y:S01]  /*7790*/  IMAD.X R3, R103, 0x1, R178.reuse, P0 ;  /* 0x0000000167037824 */ /* 0x100fe200000e06b2 */
[----:B------:R-:W-:Y:S02]  /*77a0*/  IADD3 R188, P0, R2, R179, RZ ;  /* 0x000000b302bc7210 */ /* 0x000fe40007f1e0ff */
[----:B------:R1:W-:Y:S03]  /*77b0*/  LDGSTS.E.BYPASS.LTC128B.128 [R169+0xa800], [R102.64+0x80] ;  /* 0x0a80008066a97fae */ /* 0x0003e6000b901d46 */
[----:B------:R-:W-:Y:S01]  /*77c0*/  IMAD.X R189, R3, 0x1, R178, P0 ;  /* 0x0000000103bd7824 */ /* 0x000fe200000e06b2 */
[----:B------:R1:W-:Y:S01]  /*77d0*/  LDGSTS.E.BYPASS.LTC128B.128 [R169+0x9000], [R2.64] ;  /* 0x0900000002a97fae */ /* 0x0003e2000b901d46 */
[----:B------:R-:W-:Y:S03]  /*77e0*/  ISETP.GE.AND P0, PT, R167, 0x2, PT ;  /* 0x00000002a700780c */ /* 0x000fe60003f06270 */
[----:B------:R1:W-:Y:S04]  /*77f0*/  LDGSTS.E.BYPASS.LTC128B.128 [R169+0xb000], [R2.64+0x80] ;  /* 0x0b00008002a97fae */ /* 0x0003e8000b901d46 */
[----:B------:R1:W-:Y:S04]  /*7800*/  LDGSTS.E.BYPASS.LTC128B.128 [R169+0x9800], [R188.64] ;  /* 0x09800000bca97fae */ /* 0x0003e8000b901d46 */
[----:B------:R1:W-:Y:S04]  /*7810*/  LDGSTS.E.BYPASS.LTC128B.128 [R169+0xb800], [R188.64+0x80] ;  /* 0x0b800080bca97fae */ /* 0x0003e8000b901d46 */
[----:B------:R-:W-:Y:S04]  /*7820*/  LDSM.16.M88.4 R104, [R162] ;  /* 0x00000000a268783b */ /* 0x000fe80000000200 */
[----:B------:R-:W2:Y:S04]  /*7830*/  LDSM.16.M88.4 R108, [R161+0x4000] ;  /* 0x00400000a16c783b */ /* 0x000ea80000000200 */
[----:B------:R-:W3:Y:S04]  /*7840*/  LDSM.16.M88.4 R112, [R161+0x4800] ;  /* 0x00480000a170783b */ /* 0x000ee80000000200 */
[----:B------:R-:W4:Y:S04]  /*7850*/  LDSM.16.M88.4 R116, [R161+0x5000] ;  /* 0x00500000a174783b */ /* 0x000f280000000200 */
[----:B------:R-:W0:Y:S04]  /*7860*/  LDGDEPBAR ;  /* 0x00000000000079af */ /* 0x000e280000000000 */
[----:B------:R-:W5:Y:S04]  /*7870*/  LDSM.16.M88.4 R120, [R161+0x5800] ;  /* 0x00580000a178783b */ /* 0x000f680000000200 */
[----:B------:R-:W-:Y:S04]  /*7880*/  LDSM.16.M88.4 R124, [R160] ;  /* 0x00000000a07c783b */ /* 0x000fe80000000200 */
[----:B------:R-:W1:Y:S04]  /*7890*/  LDSM.16.M88.4 R128, [R159] ;  /* 0x000000009f80783b */ /* 0x000e680000000200 */
[----:B------:R-:W1:Y:S04]  /*78a0*/  LDSM.16.M88.4 R132, [R151] ;  /* 0x000000009784783b */ /* 0x000e680000000200 */
[----:B------:R-:W1:Y:S04]  /*78b0*/  LDSM.16.M88.4 R136, [R150] ;  /* 0x000000009688783b */ /* 0x000e680000000200 */
[----:B------:R-:W1:Y:S01]  /*78c0*/  LDSM.16.M88.4 R140, [R149] ;  /* 0x00000000958c783b */ /* 0x000e620000000200 */
[C---:B--2---:R-:W-:Y:S08]  /*78d0*/  HMMA.16816.F32 R4, R104.reuse, R108, RZ ;  /* 0x0000006c6804723c */ /* 0x044ff000000018ff */
[C---:B------:R-:W-:Y:S01]  /*78e0*/  HMMA.16816.F32 R8, R104.reuse, R110, RZ ;  /* 0x0000006e6808723c */ /* 0x040fe200000018ff */
[----:B------:R-:W-:Y:S07]  /*78f0*/  LDSM.16.M88.4 R108, [R158] ;  /* 0x000000009e6c783b */ /* 0x000fee0000000200 */
[C---:B---3--:R-:W-:Y:S08]  /*7900*/  HMMA.16816.F32 R12, R104.reuse, R112, RZ ;  /* 0x00000070680c723c */ /* 0x048ff000000018ff */
[C---:B------:R-:W-:Y:S01]  /*7910*/  HMMA.16816.F32 R16, R104.reuse, R114, RZ ;  /* 0x000000726810723c */ /* 0x040fe200000018ff */
[----:B------:R-:W2:Y:S07]  /*7920*/  LDSM.16.M88.4 R112, [R155+0x4000] ;  /* 0x004000009b70783b */ /* 0x000eae0000000200 */
[C---:B----4-:R-:W-:Y:S08]  /*7930*/  HMMA.16816.F32 R20, R104.reuse, R116, RZ ;  /* 0x000000746814723c */ /* 0x050ff000000018ff */
[C---:B------:R-:W-:Y:S01]  /*7940*/  HMMA.16816.F32 R24, R104.reuse, R118, RZ ;  /* 0x000000766818723c */ /* 0x040fe200000018ff */
[----:B------:R-:W3:Y:S07]  /*7950*/  LDSM.16.M88.4 R116, [R155+0x4800] ;  /* 0x004800009b74783b */ /* 0x000eee0000000200 */
[C---:B-----5:R-:W-:Y:S08]  /*7960*/  HMMA.16816.F32 R28, R104.reuse, R120, RZ ;  /* 0x00000078681c723c */ /* 0x060ff000000018ff */
[----:B------:R-:W-:Y:S01]  /*7970*/  HMMA.16816.F32 R32, R104, R122, RZ ;  /* 0x0000007a6820723c */ /* 0x000fe200000018ff */
[----:B------:R-:W4:Y:S04]  /*7980*/  LDSM.16.M88.4 R104, [R155+0x5000] ;  /* 0x005000009b68783b */ /* 0x000f280000000200 */
[----:B------:R-:W5:Y:S03]  /*7990*/  LDSM.16.M88.4 R120, [R155+0x5800] ;  /* 0x005800009b78783b */ /* 0x000f660000000200 */
[C---:B-1----:R-:W-:Y:S08]  /*79a0*/  HMMA.16816.F32 R4, R124.reuse, R128, R4 ;  /* 0x000000807c04723c */ /* 0x042ff00000001804 */
[C---:B------:R-:W-:Y:S01]  /*79b0*/  HMMA.16816.F32 R8, R124.reuse, R130, R8 ;  /* 0x000000827c08723c */ /* 0x040fe20000001808 */
[----:B------:R-:W-:Y:S07]  /*79c0*/  LDSM.16.M88.4 R128, [R157] ;  /* 0x000000009d80783b */ /* 0x000fee0000000200 */
[C---:B------:R-:W-:Y:S08]  /*79d0*/  HMMA.16816.F32 R12, R124.reuse, R132, R12 ;  /* 0x000000847c0c723c */ /* 0x040ff0000000180c */
[C---:B------:R-:W-:Y:S01]  /*79e0*/  HMMA.16816.F32 R16, R124.reuse, R134, R16 ;  /* 0x000000867c10723c */ /* 0x040fe20000001810 */
[----:B------:R-:W1:Y:S07]  /*79f0*/  LDSM.16.M88.4 R132, [R148] ;  /* 0x000000009484783b */ /* 0x000e6e0000000200 */
[C---:B------:R-:W-:Y:S08]  /*7a00*/  HMMA.16816.F32 R20, R124.reuse, R136, R20 ;  /* 0x000000887c14723c */ /* 0x040ff00000001814 */
[C---:B------:R-:W-:Y:S01]  /*7a10*/  HMMA.16816.F32 R24, R124.reuse, R138, R24 ;  /* 0x0000008a7c18723c */ /* 0x040fe20000001818 */
[----:B------:R-:W1:Y:S07]  /*7a20*/  LDSM.16.M88.4 R136, [R148+0x800] ;  /* 0x000800009488783b */ /* 0x000e6e0000000200 */
[C---:B------:R-:W-:Y:S08]  /*7a30*/  HMMA.16816.F32 R28, R124.reuse, R140, R28 ;  /* 0x0000008c7c1c723c */ /* 0x040ff0000000181c */
[----:B------:R-:W-:Y:S01]  /*7a40*/  HMMA.16816.F32 R32, R124, R142, R32 ;  /* 0x0000008e7c20723c */ /* 0x000fe20000001820 */
[----:B------:R-:W1:Y:S04]  /*7a50*/  LDSM.16.M88.4 R124, [R148+0x1000] ;  /* 0x00100000947c783b */ /* 0x000e680000000200 */
[----:B------:R-:W1:Y:S03]  /*7a60*/  LDSM.16.M88.4 R140, [R148+0x1800] ;  /* 0x00180000948c783b */ /* 0x000e660000000200 */
        /* <DEDUP_REMOVED lines=9> */
[C---:B-----5:R-:W-:Y:S08]  /*7b00*/  HMMA.16816.F32 R28, R108.reuse, R120, R28 ;  /* 0x000000786c1c723c */ /* 0x060ff0000000181c */
[----:B------:R-:W-:Y:S01]  /*7b10*/  HMMA.16816.F32 R32, R108, R122, R32 ;  /* 0x0000007a6c20723c */ /* 0x000fe20000001820 */
[----:B------:R-:W3:Y:S04]  /*7b20*/  LDSM.16.M88.4 R108, [R161+0x7000] ;  /* 0x00700000a16c783b */ /* 0x000ee80000000200 */
[----:B------:R-:W4:Y:S03]  /*7b30*/  LDSM.16.M88.4 R120, [R161+0x7800] ;  /* 0x00780000a178783b */ /* 0x000f260000000200 */
        /* <DEDUP_REMOVED lines=8> */
[----:B------:R-:W1:Y:S07]  /*7bc0*/  LDSM.16.M88.4 R124, [R160+0x2000] ;  /* 0x00200000a07c783b */ /* 0x000e6e0000000200 */
[C---:B------:R-:W-:Y:S08]  /*7bd0*/  HMMA.16816.F32 R28, R128.reuse, R140, R28 ;  /* 0x0000008c801c723c */ /* 0x040ff0000000181c */
[----:B------:R-:W-:Y:S01]  /*7be0*/  HMMA.16816.F32 R32, R128, R142, R32 ;  /* 0x0000008e8020723c */ /* 0x000fe20000001820 */
[----:B------:R-:W5:Y:S04]  /*7bf0*/  LDSM.16.M88.4 R128, [R145] ;  /* 0x000000009180783b */ /* 0x000f680000000200 */
[----:B------:R-:W1:Y:S03]  /*7c00*/  LDSM.16.M88.4 R140, [R144] ;  /* 0x00000000908c783b */ /* 0x000e660000000200 */
        /* <DEDUP_REMOVED lines=19> */
[C---:B-----5:R-:W-:Y:S08]  /*7d40*/  HMMA.16816.F32 R20, R124.reuse, R128, R20 ;  /* 0x000000807c14723c */ /* 0x060ff00000001814 */
[C---:B------:R-:W-:Y:S01]  /*7d50*/  HMMA.16816.F32 R24, R124.reuse, R130, R24 ;  /* 0x000000827c18723c */ /* 0x040fe20000001818 */
[----:B------:R-:W1:Y:S07]  /*7d60*/  LDSM.16.M88.4 R128, [R157+0x2000] ;  /* 0x002000009d80783b */ /* 0x000e6e0000000200 */
[C---:B------:R-:W-:Y:S08]  /*7d70*/  HMMA.16816.F32 R28, R124.reuse, R140, R28 ;  /* 0x0000008c7c1c723c */ /* 0x040ff0000000181c */
[----:B------:R-:W-:Y:S01]  /*7d80*/  HMMA.16816.F32 R32, R124, R142, R32 ;  /* 0x0000008e7c20723c */ /* 0x000fe20000001820 */
[----:B------:R-:W5:Y:S04]  /*7d90*/  LDSM.16.M88.4 R124, [R148+0x3000] ;  /* 0x00300000947c783b */ /* 0x000f680000000200 */
[----:B------:R-:W1:Y:S03]  /*7da0*/  LDSM.16.M88.4 R140, [R148+0x3800] ;  /* 0x00380000948c783b */ /* 0x000e660000000200 */
[C---:B--2---:R-:W-:Y:S01]  /*7db0*/  HMMA.16816.F32 R4, R108.reuse, R112, R4 ;  /* 0x000000706c04723c */ /* 0x044fe20000001804 */
[----:B------:R-:W-:Y:S04]  /*7dc0*/  DEPBAR.LE SB0, 0x0 ;  /* 0x000080000000791a */ /* 0x000fe80000000000 */
[----:B------:R-:W-:Y:S03]  /*7dd0*/  BAR.SYNC.DEFER_BLOCKING 0x0 ;  /* 0x0000000000007b1d */ /* 0x000fe60000010000 */
[C---:B------:R-:W-:Y:S08]  /*7de0*/  HMMA.16816.F32 R8, R108.reuse, R114, R8 ;  /* 0x000000726c08723c */ /* 0x040ff00000001808 */
[C---:B------:R-:W-:Y:S08]  /*7df0*/  HMMA.16816.F32 R12, R108.reuse, R116, R12 ;  /* 0x000000746c0c723c */ /* 0x040ff0000000180c */
[C---:B------:R-:W-:Y:S08]  /*7e00*/  HMMA.16816.F32 R16, R108.reuse, R118, R16 ;  /* 0x000000766c10723c */ /* 0x040ff00000001810 */
[C---:B---3--:R-:W-:Y:S08]  /*7e10*/  HMMA.16816.F32 R20, R108.reuse, R104, R20 ;  /* 0x000000686c14723c */ /* 0x048ff00000001814 */
[C---:B------:R-:W-:Y:S08]  /*7e20*/  HMMA.16816.F32 R24, R108.reuse, R106, R24 ;  /* 0x0000006a6c18723c */ /* 0x040ff00000001818 */
[C---:B----4-:R-:W-:Y:S08]  /*7e30*/  HMMA.16816.F32 R28, R108.reuse, R120, R28 ;  /* 0x000000786c1c723c */ /* 0x050ff0000000181c */
[----:B------:R-:W-:Y:S08]  /*7e40*/  HMMA.16816.F32 R32, R108, R122, R32 ;  /* 0x0000007a6c20723c */ /* 0x000ff00000001820 */
[C---:B-1----:R-:W-:Y:S08]  /*7e50*/  HMMA.16816.F32 R4, R128.reuse, R132, R4 ;  /* 0x000000848004723c */ /* 0x042ff00000001804 */
[C---:B------:R-:W-:Y:S08]  /*7e60*/  HMMA.16816.F32 R8, R128.reuse, R134, R8 ;  /* 0x000000868008723c */ /* 0x040ff00000001808 */
[C---:B------:R-:W-:Y:S08]  /*7e70*/  HMMA.16816.F32 R12, R128.reuse, R136, R12 ;  /* 0x00000088800c723c */ /* 0x040ff0000000180c */
[C---:B------:R-:W-:Y:S08]  /*7e80*/  HMMA.16816.F32 R16, R128.reuse, R138, R16 ;  /* 0x0000008a8010723c */ /* 0x040ff00000001810 */
[C---:B-----5:R-:W-:Y:S08]  /*7e90*/  HMMA.16816.F32 R20, R128.reuse, R124, R20 ;  /* 0x0000007c8014723c */ /* 0x060ff00000001814 */
[C---:B------:R-:W-:Y:S08]  /*7ea0*/  HMMA.16816.F32 R24, R128.reuse, R126, R24 ;  /* 0x0000007e8018723c */ /* 0x040ff00000001818 */
[C---:B------:R-:W-:Y:S08]  /*7eb0*/  HMMA.16816.F32 R28, R128.reuse, R140, R28 ;  /* 0x0000008c801c723c */ /* 0x040ff0000000181c */
[----:B------:R-:W-:Y:S01]  /*7ec0*/  HMMA.16816.F32 R32, R128, R142, R32 ;  /* 0x0000008e8020723c */ /* 0x000fe20000001820 */
[----:B------:R-:W-:Y:S03]  /*7ed0*/  @!UPT UIADD3 URZ, URZ, URZ, URZ ;  /* 0x0000003f3f3ff290 */ /* 0x000fe6000fffe03f */
[----:B------:R-:W-:-:S11]  /*7ee0*/  @!P0 BRA `(.L_x_6489) ;  /* 0x0000053000008947 */ /* 0x000fd60003800000 */
[----:B------:R-:W-:Y:S02]  /*7ef0*/  MOV R104, R181 ;  /* 0x000000b500687202 */ /* 0x000fe40000000f00 */
[----:B------:R-:W-:Y:S01]  /*7f00*/  MOV R3, R180 ;  /* 0x000000b400037202 */ /* 0x000fe20000000f00 */
        /* <DEDUP_REMOVED lines=61> */
.L_x_6490:
        /* <DEDUP_REMOVED lines=15> */
[----:B------:R1:W-:Y:S04]  /*83d0*/  LDGSTS.E.BYPASS.LTC128B.128 [R169+0x5000], [R2.64] ;  /* 0x0500000002a97fae */ /* 0x0003e8000b901d46 */
[----:B------:R1:W-:Y:S04]  /*83e0*/  LDGSTS.E.BYPASS.LTC128B.128 [R169+0x7000], [R2.64+0x80] ;  /* 0x0700008002a97fae */ /* 0x0003e8000b901d46 */
[----:B------:R1:W-:Y:S04]  /*83f0*/  LDGSTS.E.BYPASS.LTC128B.128 [R169+0x5800], [R104.64] ;  /* 0x0580000068a97fae */ /* 0x0003e8000b901d46 */
[----:B------:R1:W-:Y:S04]  /*8400*/  LDGSTS.E.BYPASS.LTC128B.128 [R169+0x7800], [R104.64+0x80] ;  /* 0x0780008068a97fae */ /* 0x0003e8000b901d46 */
[----:B------:R-:W0:Y:S02]  /*8410*/  LDGDEPBAR ;  /* 0x00000000000079af */ /* 0x000e240000000000 */
.L_x_6489:
        /* <DEDUP_REMOVED lines=90> */
[----:B------:R-:W-:Y:S01]  /*89c0*/  LDSM.16.MT88.4 R24, [R154+0x9000] ;  /* 0x009000009a18783b */ /* 0x000fe20000004200 */
[----:B------:R-:W-:Y:S01]  /*89d0*/  MUFU.EX2 R102, R102 ;  /* 0x0000006600667308 */ /* 0x000fe20000000800 */
[--C-:B------:R-:W-:Y:S02]  /*89e0*/  FFMA.FTZ R133, R28, c[0x0][0x23c], -R122.reuse ;  /* 0x00008f001c857a23 */ /* 0x100fe4000001087a */
[--C-:B------:R-:W-:Y:S02]  /*89f0*/  FFMA.FTZ R134, R29, c[0x0][0x23c], -R122.reuse ;  /* 0x00008f001d867a23 */ /* 0x100fe4000001087a */
[--C-:B------:R-:W-:Y:S02]  /*8a00*/  FFMA.FTZ R135, R30, c[0x0][0x23c], -R119.reuse ;  /* 0x00008f001e877a23 */ /* 0x100fe40000010877 */
[--C-:B------:R-:W-:Y:S02]  /*8a10*/  FFMA.FTZ R136, R31, c[0x0][0x23c], -R119.reuse ;  /* 0x00008f001f887a23 */ /* 0x100fe40000010877 */
[----:B------:R-:W-:Y:S01]  /*8a20*/  LDSM.16.MT88.4 R28, [R153+0xb000] ;  /* 0x00b00000991c783b */ /* 0x000fe20000004200 */
[----:B------:R-:W2:Y:S01]  /*8a30*/  MUFU.EX2 R103, R103 ;  /* 0x0000006700677308 */ /* 0x000ea20000000800 */
[--C-:B------:R-:W-:Y:S02]  /*8a40*/  FFMA.FTZ R137, R32, c[0x0][0x23c], -R122.reuse ;  /* 0x00008f0020897a23 */ /* 0x100fe4000001087a */
[--C-:B------:R-:W-:Y:S01]  /*8a50*/  FFMA.FTZ R138, R34, c[0x0][0x23c], -R119.reuse ;  /* 0x00008f00228a7a23 */ /* 0x100fe20000010877 */
        /* <DEDUP_REMOVED lines=29> */
[C---:B------:R-:W-:Y:S01]  /*8c30*/  FMUL.FTZ R70, R0.reuse, R70 ;  /* 0x0000004600467220 */ /* 0x040fe20000410000 */
[----:B------:R-:W-:Y:S01]  /*8c40*/  MUFU.EX2 R131, R131 ;  /* 0x0000008300837308 */ /* 0x000fe20000000800 */
[C---:B-1----:R-:W-:Y:S05]  /*8c50*/  HMMA.16816.F32 R8, R96.reuse, R104, R8 ;  /* 0x000000686008723c */ /* 0x042fea0000001808 */
[----:B------:R-:W-:Y:S02]  /*8c60*/  FMUL.FTZ R71, R0, R71 ;  /* 0x0000004700477220 */ /* 0x000fe40000410000 */
[--C-:B------:R-:W-:Y:S01]  /*8c70*/  FFMA.FTZ R120, R12, c[0x0][0x23c], -R122.reuse ;  /* 0x00008f000c787a23 */ /* 0x100fe2000001087a */
[C---:B------:R-:W-:Y:S01]  /*8c80*/  HMMA.16816.F32 R36, R96.reuse, R106, R36 ;  /* 0x0000006a6024723c */ /* 0x040fe20000001824 */
[----:B------:R-:W1:Y:S01]  /*8c90*/  LDSM.16.MT88.4 R104, [R152+0x8000] ;  /* 0x008000009868783b */ /* 0x000e620000004200 */
[----:B------:R-:W-:Y:S02]  /*8ca0*/  MUFU.EX2 R132, R132 ;  /* 0x0000008400847308 */ /* 0x000fe40000000800 */
[C---:B------:R-:W-:Y:S02]  /*8cb0*/  FMUL.FTZ R12, R2.reuse, R92 ;  /* 0x0000005c020c7220 */ /* 0x040fe40000410000 */
[--C-:B------:R-:W-:Y:S02]  /*8cc0*/  FFMA.FTZ R121, R13, c[0x0][0x23c], -R122.reuse ;  /* 0x00008f000d797a23 */ /* 0x100fe4000001087a */
[C---:B------:R-:W-:Y:S04]  /*8cd0*/  HMMA.16816.F32 R40, R96.reuse, R108, R40 ;  /* 0x0000006c6028723c */ /* 0x040fe80000001828 */
[----:B------:R-:W-:Y:S01]  /*8ce0*/  FMUL.FTZ R13, R2, R93 ;  /* 0x0000005d020d7220 */ /* 0x000fe20000410000 */
[----:B------:R-:W-:Y:S01]  /*8cf0*/  MUFU.EX2 R120, R120 ;  /* 0x0000007800787308 */ /* 0x000fe20000000800 */
[--C-:B------:R-:W-:Y:S02]  /*8d00*/  FFMA.FTZ R123, R14, c[0x0][0x23c], -R119.reuse ;  /* 0x00008f000e7b7a23 */ /* 0x100fe40000010877 */
[C---:B------:R-:W-:Y:S01]  /*8d10*/  HMMA.16816.F32 R44, R96.reuse, R110, R44 ;  /* 0x0000006e602c723c */ /* 0x040fe2000000182c */
[----:B------:R-:W2:Y:S03]  /*8d20*/  LDSM.16.MT88.4 R108, [R156+0xa000] ;  /* 0x00a000009c6c783b */ /* 0x000ea60000004200 */
[C---:B------:R-:W-:Y:S02]  /*8d30*/  FMUL.FTZ R14, R0.reuse, R94 ;  /* 0x0000005e000e7220 */ /* 0x040fe40000410000 */
[--C-:B------:R-:W-:Y:S01]  /*8d40*/  FFMA.FTZ R124, R15, c[0x0][0x23c], -R119.reuse ;  /* 0x00008f000f7c7a23 */ /* 0x100fe20000010877 */
[----:B------:R-:W3:Y:S01]  /*8d50*/  MUFU.EX2 R121, R121 ;  /* 0x0000007900797308 */ /* 0x000ee20000000800 */
[C---:B------:R-:W-:Y:S04]  /*8d60*/  HMMA.16816.F32 R48, R96.reuse, R112, R48 ;  /* 0x000000706030723c */ /* 0x040fe80000001830 */
[----:B------:R-:W-:Y:S02]  /*8d70*/  FMUL.FTZ R15, R0, R95 ;  /* 0x0000005f000f7220 */ /* 0x000fe40000410000 */
[----:B------:R-:W-:Y:S01]  /*8d80*/  LDSM.16.MT88.4 R92, [R152+0xa000] ;  /* 0x00a00000985c783b */ /* 0x000fe20000004200 */
[C---:B------:R-:W-:Y:S01]  /*8d90*/  FMUL.FTZ R72, R2.reuse, R72 ;  /* 0x0000004802487220 */ /* 0x040fe20000410000 */
[C---:B------:R-:W-:Y:S01]  /*8da0*/  HMMA.16816.F32 R52, R96.reuse, R114, R52 ;  /* 0x000000726034723c */ /* 0x040fe20000001834 */
[----:B------:R-:W-:Y:S03]  /*8db0*/  MUFU.EX2 R123, R123 ;  /* 0x0000007b007b7308 */ /* 0x000fe60000000800 */
[----:B------:R-:W-:Y:S02]  /*8dc0*/  FMUL.FTZ R73, R2, R73 ;  /* 0x0000004902497220 */ /* 0x000fe40000410000 */
[----:B------:R-:W4:Y:S01]  /*8dd0*/  LDSM.16.MT88.4 R112, [R154+0xa000] ;  /* 0x00a000009a70783b */ /* 0x000f220000004200 */
[C---:B------:R-:W-:Y:S01]  /*8de0*/  FMUL.FTZ R74, R0.reuse, R74 ;  /* 0x0000004a004a7220 */ /* 0x040fe20000410000 */
[C---:B-1----:R-:W-:Y:S03]  /*8df0*/  HMMA.16816.F32 R56, R96.reuse, R104, R56 ;  /* 0x000000686038723c */ /* 0x042fe60000001838 */
[----:B------:R-:W1:Y:S01]  /*8e00*/  MUFU.EX2 R124, R124 ;  /* 0x0000007c007c7308 */ /* 0x000e620000000800 */
[----:B------:R-:W-:Y:S02]  /*8e10*/  FMUL.FTZ R75, R0, R75 ;  /* 0x0000004b004b7220 */ /* 0x000fe40000410000 */
[C---:B------:R-:W-:Y:S02]  /*8e20*/  FMUL.FTZ R76, R2.reuse, R76 ;  /* 0x0000004c024c7220 */ /* 0x040fe40000410000 */
[----:B------:R-:W-:Y:S01]  /*8e30*/  FMUL.FTZ R77, R2, R77 ;  /* 0x0000004d024d7220 */ /* 0x000fe20000410000 */
[C---:B------:R-:W-:Y:S01]  /*8e40*/  HMMA.16816.F32 R60, R96.reuse, R106, R60 ;  /* 0x0000006a603c723c */ /* 0x040fe2000000183c */
[----:B------:R-:W5:Y:S02]  /*8e50*/  LDSM.16.MT88.4 R104, [R153+0xa000] ;  /* 0x00a000009968783b */ /* 0x000f640000004200 */
[C---:B------:R-:W-:Y:S01]  /*8e60*/  FMUL.FTZ R78, R0.reuse, R78 ;  /* 0x0000004e004e7220 */ /* 0x040fe20000410000 */
[----:B------:R-:W-:Y:S01]  /*8e70*/  MUFU.EX2 R133, R133 ;  /* 0x0000008500857308 */ /* 0x000fe20000000800 */
[----:B------:R-:W-:Y:S03]  /*8e80*/  FMUL.FTZ R79, R0, R79 ;  /* 0x0000004f004f7220 */ /* 0x000fe60000410000 */
[C---:B--2---:R-:W-:Y:S04]  /*8e90*/  HMMA.16816.F32 R64, R96.reuse, R108, R64 ;  /* 0x0000006c6040723c */ /* 0x044fe80000001840 */
[--C-:B------:R-:W-:Y:S02]  /*8ea0*/  FFMA.FTZ R125, R16, c[0x0][0x23c], -R122.reuse ;  /* 0x00008f00107d7a23 */ /* 0x100fe4000001087a */
[----:B------:R-:W-:Y:S01]  /*8eb0*/  FFMA.FTZ R126, R17, c[0x0][0x23c], -R122 ;  /* 0x00008f00117e7a23 */ /* 0x000fe2000001087a */
[----:B------:R-:W-:Y:S01]  /*8ec0*/  MUFU.EX2 R134, R134 ;  /* 0x0000008600867308 */ /* 0x000fe20000000800 */
[C---:B------:R-:W-:Y:S01]  /*8ed0*/  HMMA.16816.F32 R68, R96.reuse, R110, R68 ;  /* 0x0000006e6044723c */ /* 0x040fe20000001844 */
[----:B------:R-:W2:Y:S03]  /*8ee0*/  LDSM.16.MT88.4 R108, [R156+0x8800] ;  /* 0x008800009c6c783b */ /* 0x000ea60000004200 */
[--C-:B------:R-:W-:Y:S02]  /*8ef0*/  FFMA.FTZ R127, R18, c[0x0][0x23c], -R119.reuse ;  /* 0x00008f00127f7a23 */ /* 0x100fe40000010877 */
[----:B------:R-:W-:Y:S02]  /*8f00*/  FFMA.FTZ R128, R19, c[0x0][0x23c], -R119 ;  /* 0x00008f0013807a23 */ /* 0x000fe40000010877 */
[C---:B------:R-:W-:Y:S01]  /*8f10*/  FMUL.FTZ R80, R2.reuse, R80 ;  /* 0x0000005002507220 */ /* 0x040fe20000410000 */
[----:B------:R-:W-:Y:S03]  /*8f20*/  MUFU.EX2 R125, R125 ;  /* 0x0000007d007d7308 */ /* 0x000fe60000000800 */
[----:B------:R-:W-:Y:S01]  /*8f30*/  FMUL.FTZ R81, R2, R81 ;  /* 0x0000005102517220 */ /* 0x000fe20000410000 */
[C---:B----4-:R-:W-:Y:S03]  /*8f40*/  HMMA.16816.F32 R72, R96.reuse, R112, R72 ;  /* 0x000000706048723c */ /* 0x050fe60000001848 */
[C---:B------:R-:W-:Y:S02]  /*8f50*/  FMUL.FTZ R82, R0.reuse, R82 ;  /* 0x0000005200527220 */ /* 0x040fe40000410000 */
[----:B------:R-:W-:Y:S01]  /*8f60*/  FMUL.FTZ R83, R0, R83 ;  /* 0x0000005300537220 */ /* 0x000fe20000410000 */
[----:B------:R-:W4:Y:S01]  /*8f70*/  MUFU.EX2 R126, R126 ;  /* 0x0000007e007e7308 */ /* 0x000f220000000800 */
[C---:B------:R-:W-:Y:S01]  /*8f80*/  FMUL.FTZ R16, R2.reuse, R88 ;  /* 0x0000005802107220 */ /* 0x040fe20000410000 */
[C---:B------:R-:W-:Y:S01]  /*8f90*/  HMMA.16816.F32 R12, R96.reuse, R114, R12 ;  /* 0x00000072600c723c */ /* 0x040fe2000000180c */
[----:B------:R-:W2:Y:S03]  /*8fa0*/  LDSM.16.MT88.4 R112, [R154+0x8800] ;  /* 0x008800009a70783b */ /* 0x000ea60000004200 */
[----:B---3--:R-:W-:Y:S01]  /*8fb0*/  F2FP.PACK_AB R88, R121, R120 ;  /* 0x000000787958723e */ /* 0x008fe200000000ff */
[----:B------:R-:W-:Y:S01]  /*8fc0*/  FMUL.FTZ R17, R2, R89 ;  /* 0x0000005902117220 */ /* 0x000fe20000410000 */
[----:B-1----:R-:W-:Y:S01]  /*8fd0*/  F2FP.PACK_AB R89, R124, R123 ;  /* 0x0000007b7c59723e */ /* 0x002fe200000000ff */
[C---:B------:R-:W-:Y:S01]  /*8fe0*/  FMUL.FTZ R18, R0.reuse, R90 ;  /* 0x0000005a00127220 */ /* 0x040fe20000410000 */
[C---:B-----5:R-:W-:Y:S01]  /*8ff0*/  HMMA.16816.F32 R76, R96.reuse, R104, R76 ;  /* 0x00000068604c723c */ /* 0x060fe2000000184c */
[----:B------:R-:W-:Y:S03]  /*9000*/  MUFU.EX2 R127, R127 ;  /* 0x0000007f007f7308 */ /* 0x000fe60000000800 */
[----:B------:R-:W-:Y:S02]  /*9010*/  FMUL.FTZ R19, R0, R91 ;  /* 0x0000005b00137220 */ /* 0x000fe40000410000 */
[C---:B------:R-:W-:Y:S02]  /*9020*/  FMUL.FTZ R84, R2.reuse, R84 ;  /* 0x0000005402547220 */ /* 0x040fe40000410000 */
[C---:B------:R-:W-:Y:S01]  /*9030*/  HMMA.16816.F32 R80, R96.reuse, R106, R80 ;  /* 0x0000006a6050723c */ /* 0x040fe20000001850 */
[----:B------:R-:W1:Y:S02]  /*9040*/  LDSM.16.MT88.4 R104, [R153+0x8800] ;  /* 0x008800009968783b */ /* 0x000e640000004200 */
[----:B------:R-:W3:Y:S01]  /*9050*/  MUFU.EX2 R128, R128 ;  /* 0x0000008000807308 */ /* 0x000ee20000000800 */
[----:B------:R-:W-:Y:S01]  /*9060*/  FMUL.FTZ R85, R2, R85 ;  /* 0x0000005502557220 */ /* 0x000fe20000410000 */
[----:B----4-:R-:W-:Y:S01]  /*9070*/  F2FP.PACK_AB R90, R126, R125 ;  /* 0x0000007d7e5a723e */ /* 0x010fe200000000ff */
[C---:B------:R-:W-:Y:S02]  /*9080*/  FMUL.FTZ R86, R0.reuse, R86 ;  /* 0x0000005600567220 */ /* 0x040fe40000410000 */
[C---:B------:R-:W-:Y:S04]  /*9090*/  HMMA.16816.F32 R16, R96.reuse, R92, R16 ;  /* 0x0000005c6010723c */ /* 0x040fe80000001810 */
[----:B------:R-:W-:Y:S01]  /*90a0*/  FMUL.FTZ R87, R0, R87 ;  /* 0x0000005700577220 */ /* 0x000fe20000410000 */
[----:B------:R-:W-:Y:S01]  /*90b0*/  MUFU.EX2 R135, R135 ;  /* 0x0000008700877308 */ /* 0x000fe20000000800 */
[----:B------:R-:W-:Y:S02]  /*90c0*/  FFMA.FTZ R116, R2, R187, R116 ;  /* 0x000000bb02747223 */ /* 0x000fe40000010074 */
[----:B------:R-:W-:Y:S03]  /*90d0*/  FFMA.FTZ R6, R0, R185, R6 ;  /* 0x000000b900067223 */ /* 0x000fe60000010006 */
[----:B------:R-:W-:Y:S01]  /*90e0*/  HMMA.16816.F32 R84, R96, R94, R84 ;  /* 0x0000005e6054723c */ /* 0x000fe20000001854 */
[----:B------:R-:W4:Y:S02]  /*90f0*/  LDSM.16.MT88.4 R92, [R152+0x8800] ;  /* 0x00880000985c783b */ /* 0x000f240000004200 */
[----:B------:R-:W-:Y:S01]  /*9100*/  FADD.FTZ R5, R5, R116 ;  /* 0x0000007405057221 */ /* 0x000fe20000010000 */
[----:B------:R-:W-:Y:S01]  /*9110*/  MUFU.EX2 R136, R136 ;  /* 0x0000008800887308 */ /* 0x000fe20000000800 */
[----:B------:R-:W-:Y:S02]  /*9120*/  FADD.FTZ R6, R7, R6 ;  /* 0x0000000607067221 */ /* 0x000fe40000010000 */
[----:B------:R-:W-:Y:S01]  /*9130*/  FADD.FTZ R102, R102, R5 ;  /* 0x0000000566667221 */ /* 0x000fe20000010000 */
[----:B---3--:R-:W-:Y:S01]  /*9140*/  F2FP.PACK_AB R91, R128, R127 ;  /* 0x0000007f805b723e */ /* 0x008fe200000000ff */
[----:B------:R-:W3:Y:S03]  /*9150*/  LDSM.16.MT88.4 R96, [R156+0xa800] ;  /* 0x00a800009c60783b */ /* 0x000ee60000004200 */
[----:B------:R-:W-:Y:S02]  /*9160*/  FADD.FTZ R117, R117, R6 ;  /* 0x0000000675757221 */ /* 0x000fe40000010000 */
[----:B------:R-:W-:Y:S01]  /*9170*/  MUFU.EX2 R137, R137 ;  /* 0x0000008900897308 */ /* 0x000fe20000000800 */
[C---:B--2---:R-:W-:Y:S05]  /*9180*/  HMMA.16816.F32 R8, R88.reuse, R108, R8 ;  /* 0x0000006c5808723c */ /* 0x044fea0000001808 */
[----:B------:R-:W-:Y:S02]  /*9190*/  FADD.FTZ R103, R103, R102 ;  /* 0x0000006667677221 */ /* 0x000fe40000010000 */
[----:B------:R-:W-:Y:S01]  /*91a0*/  FADD.FTZ R118, R118, R117 ;  /* 0x0000007576767221 */ /* 0x000fe20000010000 */
[C---:B------:R-:W-:Y:S01]  /*91b0*/  HMMA.16816.F32 R36, R88.reuse, R110, R36 ;  /* 0x0000006e5824723c */ /* 0x040fe20000001824 */
[----:B------:R-:W2:Y:S01]  /*91c0*/  LDSM.16.MT88.4 R108, [R154+0xa800] ;  /* 0x00a800009a6c783b */ /* 0x000ea20000004200 */
[----:B------:R-:W-:Y:S02]  /*91d0*/  MUFU.EX2 R138, R138 ;  /* 0x0000008a008a7308 */ /* 0x000fe40000000800 */
[----:B------:R-:W-:Y:S02]  /*91e0*/  FADD.FTZ R120, R120, R103 ;  /* 0x0000006778787221 */ /* 0x000fe40000010000 */
[----:B------:R-:W-:Y:S02]  /*91f0*/  FADD.FTZ R123, R123, R118 ;  /* 0x000000767b7b7221 */ /* 0x000fe40000010000 */
[C---:B------:R-:W-:Y:S04]  /*9200*/  HMMA.16816.F32 R40, R88.reuse, R112, R40 ;  /* 0x000000705828723c */ /* 0x040fe80000001828 */
[----:B------:R-:W-:Y:S02]  /*9210*/  FADD.FTZ R120, R121, R120 ;  /* 0x0000007879787221 */ /* 0x000fe40000010000 */
[----:B------:R-:W-:Y:S02]  /*9220*/  FADD.FTZ R124, R124, R123 ;  /* 0x0000007b7c7c7221 */ /* 0x000fe40000010000 */
[C---:B------:R-:W-:Y:S04]  /*9230*/  HMMA.16816.F32 R44, R88.reuse, R114, R44 ;  /* 0x00000072582c723c */ /* 0x040fe8000000182c */
[--C-:B------:R-:W-:Y:S02]  /*9240*/  FFMA.FTZ R112, R20, c[0x0][0x23c], -R122.reuse ;  /* 0x00008f0014707a23 */ /* 0x100fe4000001087a */
[--C-:B------:R-:W-:Y:S02]  /*9250*/  FFMA.FTZ R113, R21, c[0x0][0x23c], -R122.reuse ;  /* 0x00008f0015717a23 */ /* 0x100fe4000001087a */
[C---:B-1----:R-:W-:Y:S02]  /*9260*/  HMMA.16816.F32 R48, R88.reuse, R104, R48 ;  /* 0x000000685830723c */ /* 0x042fe40000001830 */
[----:B------:R-:W-:Y:S02]  /*9270*/  MUFU.EX2 R112, R112 ;  /* 0x0000007000707308 */ /* 0x000fe40000000800 */
[--C-:B------:R-:W-:Y:S02]  /*9280*/  FFMA.FTZ R114, R22, c[0x0][0x23c], -R119.reuse ;  /* 0x00008f0016727a23 */ /* 0x100fe40000010877 */
[--C-:B------:R-:W-:Y:S02]  /*9290*/  FFMA.FTZ R115, R23, c[0x0][0x23c], -R119.reuse ;  /* 0x00008f0017737a23 */ /* 0x100fe40000010877 */
[C---:B------:R-:W-:Y:S01]  /*92a0*/  HMMA.16816.F32 R52, R88.reuse, R106, R52 ;  /* 0x0000006a5834723c */ /* 0x040fe20000001834 */
[----:B------:R-:W1:Y:S03]  /*92b0*/  LDSM.16.MT88.4 R20, [R153+0xa800] ;  /* 0x00a800009914783b */ /* 0x000e660000004200 */
[----:B------:R-:W-:Y:S01]  /*92c0*/  FFMA.FTZ R122, R33, c[0x0][0x23c], -R122 ;  /* 0x00008f00217a7a23 */ /* 0x000fe2000001087a */
[----:B------:R-:W-:Y:S01]  /*92d0*/  MUFU.EX2 R113, R113 ;  /* 0x0000007100717308 */ /* 0x000fe20000000800 */
[----:B------:R-:W-:Y:S02]  /*92e0*/  FFMA.FTZ R119, R35, c[0x0][0x23c], -R119 ;  /* 0x00008f0023777a23 */ /* 0x000fe40000010877 */
[C---:B----4-:R-:W-:Y:S01]  /*92f0*/  HMMA.16816.F32 R56, R88.reuse, R92, R56 ;  /* 0x0000005c5838723c */ /* 0x050fe20000001838 */
[----:B------:R-:W4:Y:S03]  /*9300*/  LDSM.16.MT88.4 R104, [R152+0xa800] ;  /* 0x00a800009868783b */ /* 0x000f260000004200 */
[----:B------:R-:W-:Y:S02]  /*9310*/  FADD.FTZ R125, R125, R120 ;  /* 0x000000787d7d7221 */ /* 0x000fe40000010000 */
[----:B------:R-:W-:Y:S01]  /*9320*/  FADD.FTZ R5, R127, R124 ;  /* 0x0000007c7f057221 */ /* 0x000fe20000010000 */
[----:B------:R-:W5:Y:S01]  /*9330*/  MUFU.EX2 R114, R114 ;  /* 0x0000007200727308 */ /* 0x000f620000000800 */
[C---:B------:R-:W-:Y:S01]  /*9340*/  HMMA.16816.F32 R60, R88.reuse, R94, R60 ;  /* 0x0000005e583c723c */ /* 0x040fe2000000183c */
[----:B------:R-:W4:Y:S03]  /*9350*/  LDSM.16.MT88.4 R92, [R156+0x9000] ;  /* 0x009000009c5c783b */ /* 0x000f260000004200 */
[----:B------:R-:W-:Y:S02]  /*9360*/  FADD.FTZ R125, R126, R125 ;  /* 0x0000007d7e7d7221 */ /* 0x000fe40000010000 */
[----:B------:R-:W-:Y:S02]  /*9370*/  FADD.FTZ R5, R128, R5 ;  /* 0x0000000580057221 */ /* 0x000fe40000010000 */
[C---:B---3--:R-:W-:Y:S01]  /*9380*/  HMMA.16816.F32 R64, R88.reuse, R96, R64 ;  /* 0x000000605840723c */ /* 0x048fe20000001840 */
[----:B------:R-:W-:Y:S01]  /*9390*/  LDSM.16.MT88.4 R32, [R153+0x9800] ;  /* 0x009800009920783b */ /* 0x000fe20000004200 */
[----:B------:R-:W3:Y:S06]  /*93a0*/  MUFU.EX2 R115, R115 ;  /* 0x0000007300737308 */ /* 0x000eec0000000800 */
[C---:B------:R-:W-:Y:S01]  /*93b0*/  HMMA.16816.F32 R68, R88.reuse, R98, R68 ;  /* 0x000000625844723c */ /* 0x040fe20000001844 */
[----:B------:R-:W4:Y:S03]  /*93c0*/  LDSM.16.MT88.4 R96, [R153+0x9000] ;  /* 0x009000009960783b */ /* 0x000f260000004200 */
[----:B------:R-:W4:Y:S01]  /*93d0*/  MUFU.EX2 R122, R122 ;  /* 0x0000007a007a7308 */ /* 0x000f220000000800 */
[----:B-----5:R-:W-:Y:S03]  /*93e0*/  FADD.FTZ R0, R114, R5 ;  /* 0x0000000572007221 */ /* 0x020fe60000010000 */
[C---:B--2---:R-:W-:Y:S06]  /*93f0*/  HMMA.16816.F32 R72, R88.reuse, R108, R72 ;  /* 0x0000006c5848723c */ /* 0x044fec0000001848 */
[----:B------:R-:W2:Y:S02]  /*9400*/  MUFU.EX2 R119, R119 ;  /* 0x0000007700777308 */ /* 0x000ea40000000800 */
[C---:B------:R-:W-:Y:S01]  /*9410*/  HMMA.16816.F32 R12, R88.reuse, R110, R12 ;  /* 0x0000006e580c723c */ /* 0x040fe2000000180c */
[----:B------:R-:W-:Y:S03]  /*9420*/  LDSM.16.MT88.4 R108, [R152+0x9800] ;  /* 0x00980000986c783b */ /* 0x000fe60000004200 */
[----:B---3--:R-:W-:Y:S04]  /*9430*/  FADD.FTZ R0, R115, R0 ;  /* 0x0000000073007221 */ /* 0x008fe80000010000 */
[C---:B-1----:R-:W-:Y:S07]  /*9440*/  HMMA.16816.F32 R76, R88.reuse, R20, R76 ;  /* 0x00000014584c723c */ /* 0x042fee000000184c */
[----:B------:R-:W-:Y:S01]  /*9450*/  F2FP.PACK_AB R20, R113, R112 ;  /* 0x000000707114723e */ /* 0x000fe200000000ff */
[C---:B------:R-:W-:Y:S04]  /*9460*/  HMMA.16816.F32 R80, R88.reuse, R22, R80 ;  /* 0x000000165850723c */ /* 0x040fe80000001850 */
[----:B------:R-:W-:Y:S01]  /*9470*/  F2FP.PACK_AB R21, R115, R114 ;  /* 0x000000727315723e */ /* 0x000fe200000000ff */
[----:B------:R-:W-:Y:S02]  /*9480*/  FADD.FTZ R112, R112, R125 ;  /* 0x0000007d70707221 */ /* 0x000fe40000010000 */
[----:B------:R-:W-:Y:S01]  /*9490*/  F2FP.PACK_AB R22, R130, R129 ;  /* 0x000000818216723e */ /* 0x000fe200000000ff */
[C---:B----4-:R-:W-:Y:S04]  /*94a0*/  HMMA.16816.F32 R16, R88.reuse, R104, R16 ;  /* 0x000000685810723c */ /* 0x050fe80000001810 */
[C---:B------:R-:W-:Y:S01]  /*94b0*/  F2FP.PACK_AB R23, R132.reuse, R131 ;  /* 0x000000838417723e */ /* 0x040fe200000000ff */
[----:B------:R-:W-:Y:S02]  /*94c0*/  FADD.FTZ R112, R113, R112 ;  /* 0x0000007071707221 */ /* 0x000fe40000010000 */
[----:B------:R-:W-:Y:S01]  /*94d0*/  FADD.FTZ R131, R131, R0 ;  /* 0x0000000083837221 */ /* 0x000fe20000010000 */
[----:B------:R-:W-:Y:S01]  /*94e0*/  HMMA.16816.F32 R84, R88, R106, R84 ;  /* 0x0000006a5854723c */ /* 0x000fe20000001854 */
[----:B------:R-:W1:Y:S03]  /*94f0*/  LDSM.16.MT88.4 R88, [R152+0x9000] ;  /* 0x009000009858783b */ /* 0x000e660000004200 */
[----:B------:R-:W-:Y:S01]  /*9500*/  IADD3 R0, R167, -0x1, RZ ;  /* 0xffffffffa7007810 */ /* 0x000fe20007ffe0ff */
[----:B------:R-:W-:Y:S02]  /*9510*/  FADD.FTZ R129, R129, R112 ;  /* 0x0000007081817221 */ /* 0x000fe40000010000 */
[----:B------:R-:W-:Y:S01]  /*9520*/  FADD.FTZ R132, R132, R131 ;  /* 0x0000008384847221 */ /* 0x000fe20000010000 */
[C---:B------:R-:W-:Y:S01]  /*9530*/  HMMA.16816.F32 R8, R20.reuse, R92, R8 ;  /* 0x0000005c1408723c */ /* 0x040fe20000001808 */
[----:B------:R-:W-:Y:S04]  /*9540*/  LDSM.16.MT88.4 R104, [R154+0x9800] ;  /* 0x009800009a68783b */ /* 0x000fe80000004200 */
[----:B------:R-:W-:Y:S01]  /*9550*/  FADD.FTZ R130, R130, R129 ;  /* 0x0000008182827221 */ /* 0x000fe20000010000 */
[----:B------:R-:W-:Y:S02]  /*9560*/  MOV R167, R0 ;  /* 0x0000000000a77202 */ /* 0x000fe40000000f00 */
[C---:B------:R-:W-:Y:S01]  /*9570*/  HMMA.16816.F32 R36, R20.reuse, R94, R36 ;  /* 0x0000005e1424723c */ /* 0x040fe20000001824 */
[----:B------:R-:W3:Y:S03]  /*9580*/  LDSM.16.MT88.4 R92, [R156+0xb000] ;  /* 0x00b000009c5c783b */ /* 0x000ee60000004200 */
[----:B------:R-:W-:Y:S04]  /*9590*/  MOV R0, R3 ;  /* 0x0000000300007202 */ /* 0x000fe80000000f00 */
[C---:B------:R-:W-:Y:S08]  /*95a0*/  HMMA.16816.F32 R40, R20.reuse, R24, R40 ;  /* 0x000000181428723c */ /* 0x040ff00000001828 */
[C---:B------:R-:W-:Y:S01]  /*95b0*/  HMMA.16816.F32 R44, R20.reuse, R26, R44 ;  /* 0x0000001a142c723c */ /* 0x040fe2000000182c */
[----:B------:R-:W4:Y:S07]  /*95c0*/  LDSM.16.MT88.4 R24, [R154+0xb000] ;  /* 0x00b000009a18783b */ /* 0x000f2e0000004200 */
[C---:B------:R-:W-:Y:S08]  /*95d0*/  HMMA.16816.F32 R48, R20.reuse, R96, R48 ;  /* 0x000000601430723c */ /* 0x040ff00000001830 */
[C---:B------:R-:W-:Y:S08]  /*95e0*/  HMMA.16816.F32 R52, R20.reuse, R98, R52 ;  /* 0x000000621434723c */ /* 0x040ff00000001834 */
        /* <DEDUP_REMOVED lines=11> */
[----:B------:R-:W5:Y:S07]  /*96a0*/  LDSM.16.MT88.4 R28, [R154+0xb800] ;  /* 0x00b800009a1c783b */ /* 0x000f6e0000004200 */
[C---:B-1----:R-:W-:Y:S08]  /*96b0*/  HMMA.16816.F32 R16, R20.reuse, R88, R16 ;  /* 0x000000581410723c */ /* 0x042ff00000001810 */
        /* <DEDUP_REMOVED lines=11> */
[----:B------:R-:W1:Y:S02]  /*9770*/  LDSM.16.MT88.4 R8, [R153+0xb800] ;  /* 0x00b800009908783b */ /* 0x000e640000004200 */
        /* <DEDUP_REMOVED lines=11> */
[C---:B------:R-:W-:Y:S01]  /*9830*/  HMMA.16816.F32 R68, R20.reuse, R26, R68 ;  /* 0x0000001a1444723c */ /* 0x040fe20000001844 */
[----:B------:R-:W2:Y:S07]  /*9840*/  LDSM.16.MT88.4 R24, [R152+0xb800] ;  /* 0x00b800009818783b */ /* 0x000eae0000004200 */
[C---:B-----5:R-:W-:Y:S08]  /*9850*/  HMMA.16816.F32 R72, R20.reuse, R28, R72 ;  /* 0x0000001c1448723c */ /* 0x060ff00000001848 */
[C---:B------:R-:W-:Y:S08]  /*9860*/  HMMA.16816.F32 R92, R20.reuse, R30, R12 ;  /* 0x0000001e145c723c */ /* 0x040ff0000000180c */
[C---:B-1----:R-:W-:Y:S08]  /*9870*/  HMMA.16816.F32 R76, R20.reuse, R8, R76 ;  /* 0x00000008144c723c */ /* 0x042ff0000000184c */
[C---:B------:R-:W-:Y:S08]  /*9880*/  HMMA.16816.F32 R80, R20.reuse, R10, R80 ;  /* 0x0000000a1450723c */ /* 0x040ff00000001850 */
[C---:B--2---:R-:W-:Y:S08]  /*9890*/  HMMA.16816.F32 R88, R20.reuse, R24, R16 ;  /* 0x000000181458723c */ /* 0x044ff00000001810 */
[----:B------:R-:W-:Y:S01]  /*98a0*/  HMMA.16816.F32 R84, R20, R26, R84 ;  /* 0x0000001a1454723c */ /* 0x000fe20000001854 */
[----:B------:R-:W-:-:S07]  /*98b0*/  @P0 BRA `(.L_x_6491) ;  /* 0xffffda2000000947 */ /* 0x000fce000383ffff */
.L_x_6487:
        /* <DEDUP_REMOVED lines=83> */
[C---:B------:R-:W-:Y:S01]  /*9df0*/  FMUL.FTZ R92, R5.reuse, R92 ;  /* 0x0000005c055c7220 */ /* 0x040fe20000410000 */
[----:B------:R-:W-:Y:S01]  /*9e00*/  IADD3 R7, R0, -R7, RZ ;  /* 0x8000000700077210 */ /* 0x000fe20007ffe0ff */
        /* <DEDUP_REMOVED lines=64> */
[----:B-1----:R-:W-:-:S03]  /*a210*/  @P0 FMUL.FTZ R2, R2, 0.69314718246459960938 ;  /* 0x3f31721802020820 */ /* 0x002fc60000410000 */
[----:B------:R-:W-:Y:S02]  /*a220*/  F2FP.PACK_AB R87, R87, R6 ;  /* 0x000000065757723e */ /* 0x000fe400000000ff */
[----:B------:R-:W-:-:S04]  /*a230*/  SEL R6, R9, 0xffffffe0, !P1 ;  /* 0xffffffe009067807 */ /* 0x000fc80004800000 */
[----:B------:R-:W-:Y:S02]  /*a240*/  IADD3 R9, R11, R6, RZ ;  /* 0x000000060b097210 */ /* 0x000fe40007ffe0ff */
[----:B------:R-:W-:Y:S02]  /*a250*/  IADD3 R15, R6, R13, RZ ;  /* 0x0000000d060f7210 */ /* 0x000fe40007ffe0ff */
[-C--:B------:R-:W-:Y:S01]  /*a260*/  IADD3 R21, R9, R10.reuse, RZ ;  /* 0x0000000a09157210 */ /* 0x080fe20007ffe0ff */
[----:B------:R-:W-:Y:S01]  /*a270*/  STS [R9], R40 ;  /* 0x0000002809007388 */ /* 0x000fe20000000800 */
[----:B------:R-:W-:Y:S02]  /*a280*/  IADD3 R41, R15, R10, RZ ;  /* 0x0000000a0f297210 */ /* 0x000fe40007ffe0ff */
[----:B------:R-:W1:Y:S01]  /*a290*/  LDC.U8 R10, c[0x0][0x328] ;  /* 0x0000ca00ff0a7b82 */ /* 0x000e620000000000 */
[----:B------:R-:W-:Y:S04]  /*a2a0*/  STS [R9+0x400], R42 ;  /* 0x0004002a09007388 */ /* 0x000fe80000000800 */
[----:B------:R3:W-:Y:S04]  /*a2b0*/  STS [R15], R44 ;  /* 0x0000002c0f007388 */ /* 0x0007e80000000800 */
[----:B------:R-:W-:Y:S04]  /*a2c0*/  STS [R15+0x400], R46 ;  /* 0x0004002e0f007388 */ /* 0x000fe80000000800 */
[----:B------:R2:W-:Y:S04]  /*a2d0*/  STS [R17], R48 ;  /* 0x0000003011007388 */ /* 0x0005e80000000800 */
[----:B------:R-:W-:Y:S04]  /*a2e0*/  STS [R17+0x400], R50 ;  /* 0x0004003211007388 */ /* 0x000fe80000000800 */
[----:B------:R-:W-:Y:S01]  /*a2f0*/  STS [R19], R52 ;  /* 0x0000003413007388 */ /* 0x000fe20000000800 */
[----:B-1----:R-:W-:-:S03]  /*a300*/  ISETP.NE.AND P4, PT, R10, RZ, PT ;  /* 0x000000ff0a00720c */ /* 0x002fc60003f85270 */
[----:B------:R-:W-:Y:S01]  /*a310*/  STS [R19+0x400], R54 ;  /* 0x0004003613007388 */ /* 0x000fe20000000800 */
[----:B------:R-:W-:-:S03]  /*a320*/  ISETP.NE.OR P1, PT, R166, -0x1, !P4 ;  /* 0xffffffffa600780c */ /* 0x000fc60006725670 */
[----:B------:R-:W-:Y:S01]  /*a330*/  STS [R21], R56 ;  /* 0x0000003815007388 */ /* 0x000fe20000000800 */
[----:B---3--:R-:W-:-:S03]  /*a340*/  @P2 IMAD.WIDE.U32 R44, R166, c[0x0][0x1e8], RZ ;  /* 0x00007a00a62c2a25 */ /* 0x008fc600078e00ff */
[----:B------:R-:W-:Y:S01]  /*a350*/  STS [R21+0x400], R58 ;  /* 0x0004003a15007388 */ /* 0x000fe20000000800 */
[----:B------:R-:W-:-:S03]  /*a360*/  @P2 IMAD R10, R166, c[0x0][0x1ec], R45 ;  /* 0x00007b00a60a2a24 */ /* 0x000fc600078e022d */
[----:B------:R-:W-:Y:S01]  /*a370*/  STS [R41], R60 ;  /* 0x0000003c29007388 */ /* 0x000fe20000000800 */
[----:B--2---:R-:W-:-:S03]  /*a380*/  @!P2 IMAD.WIDE.U32 R48, R5, c[0x0][0x1e0], RZ ;  /* 0x000078000530aa25 */ /* 0x004fc600078e00ff */
[----:B------:R-:W-:Y:S01]  /*a390*/  STS [R41+0x400], R62 ;  /* 0x0004003e29007388 */ /* 0x000fe20000000800 */
[----:B------:R-:W-:Y:S01]  /*a3a0*/  @!P1 IMAD R166, R5, c[0x0][0x214], RZ ;  /* 0x0000850005a69a24 */ /* 0x000fe200078e02ff */
[----:B------:R-:W-:Y:S02]  /*a3b0*/  LOP3.LUT P1, RZ, R7, 0x3, RZ, 0xc0, !PT ;  /* 0x0000000307ff7812 */ /* 0x000fe4000782c0ff */
[----:B------:R-:W-:Y:S01]  /*a3c0*/  STS [R11+0x2000], R64 ;  /* 0x002000400b007388 */ /* 0x000fe20000000800 */
[----:B------:R-:W-:Y:S01]  /*a3d0*/  MOV R7, 0x7f800000 ;  /* 0x7f80000000077802 */ /* 0x000fe20000000f00 */
[----:B------:R-:W-:Y:S01]  /*a3e0*/  @P0 FFMA.FTZ R7, R3, c[0x0][0x238], R2 ;  /* 0x00008e0003070a23 */ /* 0x000fe20000010002 */
[----:B------:R-:W-:Y:S01]  /*a3f0*/  @!P2 MOV R44, R48 ;  /* 0x00000030002ca202 */ /* 0x000fe20000000f00 */
        /* <DEDUP_REMOVED lines=52> */
.L_x_6493:
[----:B------:R-:W-:Y:S05]  /*a740*/  BSYNC B0 ;  /* 0x0000000000007941 */ /* 0x000fea0003800000 */
.L_x_6492:
[----:B---3--:R-:W3:Y:S01]  /*a750*/  S2R R5, SR_CTAID.X ;  /* 0x0000000000057919 */ /* 0x008ee20000002500 */
[----:B------:R-:W-:Y:S01]  /*a760*/  SHF.R.S32.HI R171, RZ, 0x1f, R170 ;  /* 0x0000001fffab7819 */ /* 0x000fe200000114aa */
[----:B------:R-:W-:Y:S01]  /*a770*/  BSSY B0, `(.L_x_6494) ;  /* 0x000001d000007945 */ /* 0x000fe20003800000 */
[----:B------:R-:W-:Y:S01]  /*a780*/  SHF.R.S32.HI R4, RZ, 0x1f, R6 ;  /* 0x0000001fff047819 */ /* 0x000fe20000011406 */
[----:B------:R-:W5:Y:S01]  /*a790*/  S2R R3, SR_TID.X ;  /* 0x0000000000037919 */ /* 0x000f620000002100 */
[----:B---3--:R-:W-:Y:S01]  /*a7a0*/  IMAD.SHL.U32 R5, R5, 0x40, RZ ;  /* 0x0000004005057824 */ /* 0x008fe200078e00ff */
[----:B-----5:R-:W-:-:S03]  /*a7b0*/  SHF.R.S32.HI R0, RZ, 0x1f, R3 ;  /* 0x0000001fff007819 */ /* 0x020fc60000011403 */
[C---:B------:R-:W-:Y:S01]  /*a7c0*/  IMAD.WIDE.U32 R170, R5.reuse, c[0x0][0x1e8], R170 ;  /* 0x00007a0005aa7a25 */ /* 0x040fe200078e00aa */
[----:B------:R-:W-:Y:S02]  /*a7d0*/  SHF.R.S32.HI R2, RZ, 0x1f, R5 ;  /* 0x0000001fff027819 */ /* 0x000fe40000011405 */
[----:B------:R-:W-:Y:S01]  /*a7e0*/  LEA.HI R0, R0, R3, RZ, 0x3 ;  /* 0x0000000300007211 */ /* 0x000fe200078f18ff */
[----:B------:R-:W-:Y:S01]  /*a7f0*/  IMAD R3, R4, c[0x0][0x1f0], RZ ;  /* 0x00007c0004037a24 */ /* 0x000fe200078e02ff */
[----:B------:R-:W-:Y:S01]  /*a800*/  IADD3 R44, P0, R44, R170, RZ ;  /* 0x000000aa2c2c7210 */ /* 0x000fe20007f1e0ff */
[----:B------:R-:W-:Y:S01]  /*a810*/  IMAD R2, R2, c[0x0][0x1e8], RZ ;  /* 0x00007a0002027a24 */ /* 0x000fe200078e02ff */
[----:B------:R-:W-:Y:S01]  /*a820*/  SHF.R.S32.HI R0, RZ, 0x3, R0 ;  /* 0x00000003ff007819 */ /* 0x000fe20000011400 */
[----:B------:R-:W-:Y:S02]  /*a830*/  IMAD R3, R6, c[0x0][0x1f4], R3 ;  /* 0x00007d0006037a24 */ /* 0x000fe400078e0203 */
[----:B------:R-:W-:Y:S01]  /*a840*/  IMAD R5, R5, c[0x0][0x1ec], R2 ;  /* 0x00007b0005057a24 */ /* 0x000fe200078e0202 */
[----:B------:R-:W-:-:S04]  /*a850*/  SHF.R.S32.HI R2, RZ, 0x1f, R0 ;  /* 0x0000001fff027819 */ /* 0x000fc80000011400 */
        /* <DEDUP_REMOVED lines=14> */
.L_x_6495:
[----:B------:R-:W-:Y:S05]  /*a940*/  BSYNC B0 ;  /* 0x0000000000007941 */ /* 0x000fea0003800000 */
.L_x_6494:
[----:B------:R-:W-:Y:S01]  /*a950*/  IADD3 R4, R0, 0x10, RZ ;  /* 0x0000001000047810 */ /* 0x000fe20007ffe0ff */
[----:B------:R-:W-:Y:S03]  /*a960*/  BSSY B0, `(.L_x_6496) ;  /* 0x000000f000007945 */ /* 0x000fe60003800000 */
[----:B------:R-:W-:-:S13]  /*a970*/  ISETP.GE.AND P0, PT, R4, R163, PT ;  /* 0x000000a30400720c */ /* 0x000fda0003f06270 */
[----:B------:R-:W-:Y:S05]  /*a980*/  @P0 BRA `(.L_x_6497) ;  /* 0x000000c000000947 */ /* 0x000fea0003800000 */
[----:B------:R-:W-:Y:S01]  /*a990*/  IADD3 R4, P0, R0, 0x10, RZ ;  /* 0x0000001000047810 */ /* 0x000fe20007f1e0ff */
[----:B--2---:R-:W-:Y:S01]  /*a9a0*/  IMAD.MOV.U32 R10, RZ, RZ, R6 ;  /* 0x000000ffff0a7224 */ /* 0x004fe200078e0006 */
        /* <DEDUP_REMOVED lines=8> */
[----:B----4-:R2:W-:Y:S04]  /*aa30*/  STG.E.128 [R4.64], R32 ;  /* 0x0000002004007986 */ /* 0x0105e8000c101d06 */
[----:B-1----:R2:W-:Y:S02]  /*aa40*/  STG.E.128 [R4.64+0x80], R16 ;  /* 0x0000801004007986 */ /* 0x0025e4000c101d06 */
.L_x_6497:
[----:B------:R-:W-:Y:S05]  /*aa50*/  BSYNC B0 ;  /* 0x0000000000007941 */ /* 0x000fea0003800000 */
.L_x_6496:
[----:B--2---:R-:W-:Y:S01]  /*aa60*/  IADD3 R4, R0, 0x20, RZ ;  /* 0x0000002000047810 */ /* 0x004fe20007ffe0ff */
        /* <DEDUP_REMOVED lines=13> */
[----:B-1----:R1:W-:Y:S04]  /*ab40*/  STG.E.128 [R4.64], R28 ;  /* 0x0000001c04007986 */ /* 0x0023e8000c101d06 */
[----:B------:R1:W-:Y:S02]  /*ab50*/  STG.E.128 [R4.64+0x80], R12 ;  /* 0x0000800c04007986 */ /* 0x0003e4000c101d06 */
.L_x_6499:
[----:B------:R-:W-:Y:S05]  /*ab60*/  BSYNC B0 ;  /* 0x0000000000007941 */ /* 0x000fea0003800000 */
.L_x_6498:
[----:B-1----:R-:W-:-:S04]  /*ab70*/  IADD3 R4, R0, 0x30, RZ ;  /* 0x0000003000047810 */ /* 0x002fc80007ffe0ff */
[----:B------:R-:W-:-:S13]  /*ab80*/  ISETP.GE.AND P0, PT, R4, R163, PT ;  /* 0x000000a30400720c */ /* 0x000fda0003f06270 */
[----:B------:R-:W-:Y:S05]  /*ab90*/  @P0 EXIT ;  /* 0x000000000000094d */ /* 0x000fea0003800000 */
        /* <DEDUP_REMOVED lines=13> */
.L_x_6500:
        /* <DEDUP_REMOVED lines=9> */
.L_x_8272:


//--------------------- .text._ZN5flash24flash_fwd_splitkv_kernelI23Flash_fwd_kernel_traitsILi128ELi64ELi64ELi4ELb0ELb0EN7cutlass6half_tE19Flash_kernel_traitsILi128ELi64ELi64ELi4ES3_EELb1ELb0ELb0ELb0ELb1ELb1ELb0ELb0EEEvNS_16Flash_fwd_paramsE --------------------------
	.section	.text._ZN5flash24flash_fwd_splitkv_kernelI23Flash_fwd_kernel_traitsILi128ELi64ELi64ELi4ELb0ELb0EN7cutlass6half_tE19Flash_kernel_traitsILi128ELi64ELi64ELi4ES3_EELb1ELb0ELb0ELb0ELb1ELb1ELb0ELb0EEEvNS_16Flash_fwd_paramsE,"ax",@progbits
	.sectioninfo	@"SHI_REGISTERS=226"
	.align	128
        .global         _ZN5flash24flash_fwd_splitkv_kernelI23Flash_fwd_kernel_traitsILi128ELi64ELi64ELi4ELb0ELb0EN7cutlass6half_tE19Flash_kernel_traitsILi128ELi64ELi64ELi4ES3_EELb1ELb0ELb0ELb0ELb1ELb1ELb0ELb0EEEvNS_16Flash_fwd_paramsE
        .type           _ZN5flash24flash_fwd_splitkv_kernelI23Flash_fwd_kernel_traitsILi128ELi64ELi64ELi4ELb0ELb0EN7cutlass6half_tE19Flash_kernel_traitsILi128ELi64ELi64ELi4ES3_EELb1ELb0ELb0ELb0ELb1ELb1ELb0ELb0EEEvNS_16Flash_fwd_paramsE,@function
        .size           _ZN5flash24flash_fwd_splitkv_kernelI23Flash_fwd_kernel_traitsILi128ELi64ELi64ELi4ELb0ELb0EN7cutlass6half_tE19Flash_kernel_traitsILi128ELi64ELi64ELi4ES3_EELb1ELb0ELb0ELb0ELb1ELb1ELb0ELb0EEEvNS_16Flash_fwd_paramsE,(.L_x_8273 - _ZN5flash24flash_fwd_splitkv_kernelI23Flash_fwd_kernel_traitsILi128ELi64ELi64ELi4ELb0ELb0EN7cutlass6half_tE19Flash_kernel_traitsILi128ELi64ELi64ELi4ES3_EELb1ELb0ELb0ELb0ELb1ELb1ELb0ELb0EEEvNS_16Flash_fwd_paramsE)
        .other          _ZN5flash24flash_fwd_splitkv_kernelI23Flash_fwd_kernel_traitsILi128ELi64ELi64ELi4ELb0ELb0EN7cutlass6half_tE19Flash_kernel_traitsILi128ELi64ELi64ELi4ES3_EELb1ELb0ELb0ELb0ELb1ELb1ELb0ELb0EEEvNS_16Flash_fwd_paramsE,@"STO_CUDA_ENTRY STV_DEFAULT"
_ZN5flash24flash_fwd_splitkv_kernelI23Flash_fwd_kernel_traitsILi128ELi64ELi64ELi4ELb0ELb0EN7cutlass6half_tE19Flash_kernel_traitsILi128ELi64ELi64ELi4ES3_EELb1ELb0ELb0ELb0ELb1ELb1ELb0ELb0EEEvNS_16Flash_fwd_paramsE:
.text._ZN5flash24flash_fwd_splitkv_kernelI23Flash_fwd_kernel_traitsILi128ELi64ELi64ELi4ELb0ELb0EN7cutlass6half_tE19Flash_kernel_traitsILi128ELi64ELi64ELi4ES3_EELb1ELb0ELb0ELb0ELb1ELb1ELb0ELb0EEEvNS_16Flash_fwd_paramsE:
        /* <DEDUP_REMOVED lines=34> */
.L_x_6501:
[----:B-1-34-:R-:W-:Y:S02]  /*0220*/  MOV R0, c[0x0][0x218] ;  /* 0x0000860000007a02 */ /* 0x01afe40000000f00 */
.L_x_6502:
[----:B------:R-:W-:-:S04]  /*0230*/  ISETP.NE.U32.AND P2, PT, RZ, c[0x0][0x258], PT ;  /* 0x00009600ff007a0c */ /* 0x000fc80003f45070 */
[----:B------:R-:W-:-:S13]  /*0240*/  ISETP.NE.AND.EX P2, PT, RZ, c[0x0][0x25c], PT, P2 ;  /* 0x00009700ff007a0c */ /* 0x000fda0003f45320 */
[----:B------:R-:W-:-:S05]  /*0250*/  @P2 IMAD.WIDE R8, R15, R2, c[0x0][0x258] ;  /* 0x000096000f082625 */ /* 0x000fca00078e0202 */
[----:B-1----:R-:W2:Y:S01]  /*0260*/  @P2 LDG.E R7, [R8.64] ;  /* 0x0000000608072981 */ /* 0x002ea2000c1e1900 */
        /* <DEDUP_REMOVED lines=32> */
[----:B------:R-:W-:-:S02]  /*0470*/  IADD3 R109, -R112, R109, RZ ;  /* 0x0000006d706d7210 */ /* 0x000fc40007ffe1ff */
[----:B------:R-:W-:Y:S01]  /*0480*/  SHF.R.S32.HI R2, RZ, 0x3, R2 ;  /* 0x00000003ff027819 */ /* 0x000fe20000011402 */
[----:B------:R-:W-:Y:S02]  /*0490*/  IMAD.IADD R4, R100, 0x1, -R3 ;  /* 0x0000000164047824 */ /* 0x000fe400078e0a03 */
[----:B------:R-:W-:Y:S01]  /*04a0*/  @!P0 SHF.R.S32.HI R8, RZ, 0x1f, R15 ;  /* 0x0000001fff088819 */ /* 0x000fe2000001140f */
[----:B------:R-:W-:-:S04]  /*04b0*/  @P0 IMAD.WIDE.U32 R6, R174, c[0x0][0x1e8], RZ ;  /* 0x00007a00ae060a25 */ /* 0x000fc800078e00ff */
[----:B------:R-:W-:Y:S02]  /*04c0*/  IMAD.SHL.U32 R4, R4, 0x8, RZ ;  /* 0x0000000804047824 */ /* 0x000fe400078e00ff */
[----:B------:R-:W-:Y:S02]  /*04d0*/  @!P0 IMAD R8, R8, c[0x0][0x1e0], RZ ;  /* 0x0000780008088a24 */ /* 0x000fe400078e02ff */
[----:B------:R-:W-:Y:S01]  /*04e0*/  @!P0 IMAD.WIDE.U32 R10, R15, c[0x0][0x1e0], RZ ;  /* 0x000078000f0a8a25 */ /* 0x000fe200078e00ff */
[----:B------:R-:W-:-:S03]  /*04f0*/  SHF.R.S32.HI R5, RZ, 0x1f, R4 ;  /* 0x0000001fff057819 */ /* 0x000fc60000011404 */
[----:B------:R-:W-:Y:S01]  /*0500*/  @P0 IMAD R174, R174, c[0x0][0x1ec], R7 ;  /* 0x00007b00aeae0a24 */ /* 0x000fe200078e0207 */
[----:B------:R-:W-:Y:S01]  /*0510*/  @!P0 MOV R6, R10 ;  /* 0x0000000a00068202 */ /* 0x000fe20000000f00 */
[----:B------:R-:W-:Y:S02]  /*0520*/  @!P0 IMAD R3, R15, c[0x0][0x1e4], R8 ;  /* 0x000079000f038a24 */ /* 0x000fe400078e0208 */
[----:B------:R-:W-:Y:S01]  /*0530*/  IMAD R7, R0, c[0x0][0x1e8], RZ ;  /* 0x00007a0000077a24 */ /* 0x000fe200078e02ff */
[----:B------:R-:W-:Y:S01]  /*0540*/  SHF.R.S32.HI R0, RZ, 0x1f, R32 ;  /* 0x0000001fff007819 */ /* 0x000fe20000011420 */
[----:B------:R-:W-:-:S04]  /*0550*/  IMAD.WIDE.U32 R4, R112, c[0x0][0x1e8], R4 ;  /* 0x00007a0070047a25 */ /* 0x000fc800078e0004 */
        /* <DEDUP_REMOVED lines=22> */
.L_x_6505:
[----:B------:R-:W-:Y:S05]  /*06c0*/  BSYNC B0 ;  /* 0x0000000000007941 */ /* 0x000fea0003800000 */
.L_x_6504:
        /* <DEDUP_REMOVED lines=16> */
.L_x_6507:
[----:B------:R-:W-:Y:S05]  /*07d0*/  BSYNC B0 ;  /* 0x0000000000007941 */ /* 0x000fea0003800000 */
.L_x_6506:
        /* <DEDUP_REMOVED lines=16> */
.L_x_6509:
[----:B------:R-:W-:Y:S05]  /*08e0*/  BSYNC B0 ;  /* 0x0000000000007941 */ /* 0x000fea0003800000 */
.L_x_6508:
        /* <DEDUP_REMOVED lines=15> */
.L_x_6511:
[----:B------:R-:W-:Y:S05]  /*09e0*/  BSYNC B0 ;  /* 0x0000000000007941 */ /* 0x000fea0003800000 */
.L_x_6510:
        /* <DEDUP_REMOVED lines=19> */
.L_x_6503:
        /* <DEDUP_REMOVED lines=78> */
[----:B------:R-:W-:Y:S02]  /*1000*/  IMAD.MOV.U32 R28, RZ, RZ, R4 ;  /* 0x000000ffff1c7224 */ /* 0x000fe400078e0004 */
[----:B------:R-:W-:Y:S02]  /*1010*/  IMAD R2, R16, c[0x0][0x184], R7 ;  /* 0x0000610010027a24 */ /* 0x000fe400078e0207 */
        /* <DEDUP_REMOVED lines=13> */
.L_x_6512:
        /* <DEDUP_REMOVED lines=15> */
.L_x_6514:
[----:B------:R-:W-:Y:S01]  /*11e0*/  IABS R9, c[0x0][0x1c8] ;  /* 0x0000720000097a13 */ /* 0x000fe20000000000 */
[----:B------:R-:W-:Y:S01]  /*11f0*/  IMAD.MOV.U32 R10, RZ, RZ, RZ ;  /* 0x000000ffff0a7224 */ /* 0x000fe200078e00ff */
[----:B------:R-:W-:Y:S01]  /*1200*/  LEA R19, R101, 0xffffffc0, 0x6 ;  /* 0xffffffc065137811 */ /* 0x000fe200078e30ff */
[----:B------:R-:W-:Y:S01]  /*1210*/  @P3 IMAD.IADD R3, R4, 0x1, R3 ;  /* 0x0000000104033824 */ /* 0x000fe200078e0203 */
[----:B------:R-:W1:Y:S02]  /*1220*/  I2F.RP R13, R9 ;  /* 0x00000009000d7306 */ /* 0x000e640000209400 */
[----:B------:R-:W-:Y:S01]  /*1230*/  SHF.R.S32.HI R25, RZ, 0x1f, R19 ;  /* 0x0000001fff197819 */ /* 0x000fe20000011413 */
        /* <DEDUP_REMOVED lines=19> */
[----:B------:R-:W-:Y:S01]  /*1370*/  ISETP.GE.AND P1, PT, R2, RZ, PT ;  /* 0x000000ff0200720c */ /* 0x000fe20003f26270 */
[----:B------:R-:W-:Y:S01]  /*1380*/  IMAD R2, R25, c[0x0][0x198], RZ ;  /* 0x0000660019027a24 */ /* 0x000fe200078e02ff */
[----:B------:R-:W-:-:S03]  /*1390*/  MOV R9, R5 ;  /* 0x0000000500097202 */ /* 0x000fc60000000f00 */
[----:B------:R-:W-:Y:S02]  /*13a0*/  IMAD R5, R19, c[0x0][0x19c], R2 ;  /* 0x0000670013057a24 */ /* 0x000fe400078e0202 */
[----:B------:R-:W-:Y:S01]  /*13b0*/  @P2 IADD3 R11, R11, 0x1, RZ ;  /* 0x000000010b0b2810 */ /* 0x000fe20007ffe0ff */
[----:B------:R-:W-:-:S05]  /*13c0*/  IMAD.WIDE.U32 R12, R19, c[0x0][0x198], R8 ;  /* 0x00006600130c7a25 */ /* 0x000fca00078e0008 */
[----:B------:R-:W-:Y:S01]  /*13d0*/  @!P1 IMAD.MOV R11, RZ, RZ, -R11 ;  /* 0x000000ffff0b9224 */ /* 0x000fe200078e0a0b */
        /* <DEDUP_REMOVED lines=18> */
.L_x_6513:
[----:B------:R-:W-:Y:S01]  /*1500*/  ISETP.NE.AND P0, PT, R174, -0x1, PT ;  /* 0xffffffffae00780c */ /* 0x000fe20003f05270 */
[----:B------:R-:W-:Y:S01]  /*1510*/  IMAD.IADD R171, R109, 0x1, -R112 ;  /* 0x000000016dab7824 */ /* 0x000fe200078e0a70 */
[----:B------:R-:W-:Y:S01]  /*1520*/  SHF.R.S32.HI R7, RZ, 0x1f, R100 ;  /* 0x0000001fff077819 */ /* 0x000fe20000011464 */
[----:B------:R-:W-:Y:S01]  /*1530*/  IMAD.SHL.U32 R188, R100, 0x2, RZ ;  /* 0x0000000264bc7824 */ /* 0x000fe200078e00ff */
[----:B------:R-:W-:Y:S02]  /*1540*/  IADD3 R175, R101, -0x1, RZ ;  /* 0xffffffff65af7810 */ /* 0x000fe40007ffe0ff */
[CC--:B------:R-:W-:Y:S02]  /*1550*/  LEA.HI R17, R7.reuse, R100.reuse, RZ, 0x3 ;  /* 0x0000006407117211 */ /* 0x0c0fe400078f18ff */
[----:B------:R-:W-:Y:S02]  /*1560*/  LEA.HI R110, R7, R100, RZ, 0x5 ;  /* 0x00000064076e7211 */ /* 0x000fe400078f28ff */
[----:B------:R-:W-:-:S02]  /*1570*/  SHF.R.S32.HI R14, RZ, 0x3, R17 ;  /* 0x00000003ff0e7819 */ /* 0x000fc40000011411 */
[----:B------:R-:W-:Y:S01]  /*1580*/  LOP3.LUT R17, R17, 0xfffffff8, RZ, 0xc0, !PT ;  /* 0xfffffff811117812 */ /* 0x000fe200078ec0ff */
[----:B------:R-:W-:Y:S01]  /*1590*/  @P0 IMAD.WIDE.U32 R4, R174, c[0x0][0x190], RZ ;  /* 0x00006400ae040a25 */ /* 0x000fe200078e00ff */
[----:B-----5:R-:W-:Y:S02]  /*15a0*/  @!P0 SHF.R.S32.HI R0, RZ, 0x1f, R15 ;  /* 0x0000001fff008819 */ /* 0x020fe4000001140f */
[----:B------:R-:W-:Y:S01]  /*15b0*/  IADD3 R10, R14, 0x10, RZ ;  /* 0x000000100e0a7810 */ /* 0x000fe20007ffe0ff */
[----:B------:R-:W-:Y:S01]  /*15c0*/  @P0 IMAD R12, R174, c[0x0][0x194], R5 ;  /* 0x00006500ae0c0a24 */ /* 0x000fe200078e0205 */
[----:B------:R-:W-:Y:S01]  /*15d0*/  IADD3 R8, R14, 0x20, RZ ;  /* 0x000000200e087810 */ /* 0x000fe20007ffe0ff */
[----:B------:R-:W-:Y:S01]  /*15e0*/  @!P0 IMAD R0, R0, c[0x0][0x178], RZ ;  /* 0x00005e0000008a24 */ /* 0x000fe200078e02ff */
[-C--:B------:R-:W-:Y:S01]  /*15f0*/  ISETP.GE.AND P2, PT, R14, R171.reuse, PT ;  /* 0x000000ab0e00720c */ /* 0x080fe20003f46270 */
[----:B------:R-:W-:Y:S01]  /*1600*/  @P0 IMAD.MOV.U32 R13, RZ, RZ, R4 ;  /* 0x000000ffff0d0224 */ /* 0x000fe200078e0004 */
[----:B------:R-:W-:Y:S01]  /*1610*/  ISETP.GE.AND P5, PT, R8, R171, PT ;  /* 0x000000ab0800720c */ /* 0x000fe20003fa6270 */
[----:B------:R-:W-:Y:S01]  /*1620*/  @!P0 IMAD.WIDE.U32 R4, R15, c[0x0][0x178], RZ ;  /* 0x00005e000f048a25 */ /* 0x000fe200078e00ff */
[----:B------:R-:W-:-:S02]  /*1630*/  SHF.R.S32.HI R108, RZ, 0x5, R110 ;  /* 0x00000005ff6c7819 */ /* 0x000fc4000001146e */
[----:B------:R-:W-:Y:S01]  /*1640*/  LOP3.LUT R188, R188, 0x6, RZ, 0xc0, !PT ;  /* 0x00000006bcbc7812 */ /* 0x000fe200078ec0ff */
[----:B------:R-:W-:Y:S01]  /*1650*/  @!P0 IMAD R0, R15, c[0x0][0x17c], R0 ;  /* 0x00005f000f008a24 */ /* 0x000fe200078e0200 */
[----:B------:R-:W-:Y:S01]  /*1660*/  SHF.R.S32.HI R15, RZ, 0x1f, R14 ;  /* 0x0000001fff0f7819 */ /* 0x000fe2000001140e */
[----:B------:R-:W-:Y:S01]  /*1670*/  @!P0 IMAD.MOV.U32 R13, RZ, RZ, R4 ;  /* 0x000000ffff0d8224 */ /* 0x000fe200078e0004 */
[----:B------:R-:W-:Y:S01]  /*1680*/  IADD3 R4, R14, 0x30, RZ ;  /* 0x000000300e047810 */ /* 0x000fe20007ffe0ff */
[----:B------:R-:W-:Y:S01]  /*1690*/  @!P0 IMAD.IADD R12, R5, 0x1, R0 ;  /* 0x00000001050c8824 */ /* 0x000fe200078e0200 */
[----:B------:R-:W-:Y:S01]  /*16a0*/  ISETP.GE.AND P0, PT, R10, R171, PT ;  /* 0x000000ab0a00720c */ /* 0x000fe20003f06270 */
[----:B------:R-:W-:Y:S01]  /*16b0*/  IMAD.IADD R0, R100, 0x1, -R17 ;  /* 0x0000000164007824 */ /* 0x000fe200078e0a11 */
[----:B------:R-:W-:Y:S01]  /*16c0*/  SHF.R.S32.HI R5, RZ, 0x1f, R32 ;  /* 0x0000001fff057819 */ /* 0x000fe20000011420 */
[----:B------:R-:W-:Y:S02]  /*16d0*/  IMAD.SHL.U32 R17, R14, 0x40, RZ ;  /* 0x000000400e117824 */ /* 0x000fe400078e00ff */
[----:B------:R-:W-:-:S02]  /*16e0*/  IMAD.SHL.U32 R178, R0, 0x8, RZ ;  /* 0x0000000800b27824 */ /* 0x000fc400078e00ff */
[----:B------:R-:W-:Y:S01]  /*16f0*/  IMAD.WIDE R34, R35, 0x40, R14 ;  /* 0x0000004023227825 */ /* 0x000fe200078e020e */
[----:B------:R-:W-:Y:S02]  /*1700*/  LOP3.LUT R17, R17, 0x1c0, RZ, 0xc0, !PT ;  /* 0x000001c011117812 */ /* 0x000fe400078ec0ff */
[----:B------:R-:W-:Y:S01]  /*1710*/  IADD3 R16, P4, R178, R16, RZ ;  /* 0x00000010b2107210 */ /* 0x000fe20007f9e0ff */
[----:B------:R-:W-:Y:S01]  /*1720*/  IMAD R5, R5, c[0x0][0x1a8], RZ ;  /* 0x00006a0005057a24 */ /* 0x000fe200078e02ff */
[--C-:B------:R-:W-:Y:S01]  /*1730*/  SHF.R.S32.HI R21, RZ, 0x1f, R178.reuse ;  /* 0x0000001fff157819 */ /* 0x100fe200000114b2 */
[----:B------:R-:W-:Y:S01]  /*1740*/  IMAD R103, R15, c[0x0][0x198], RZ ;  /* 0x000066000f677a24 */ /* 0x000fe200078e02ff */
[----:B------:R-:W-:Y:S01]  /*1750*/  LOP3.LUT R177, R17, 0x38, R178, 0xf8, !PT ;  /* 0x0000003811b17812 */ /* 0x000fe200078ef8b2 */
[----:B------:R-:W-:Y:S01]  /*1760*/  IMAD R5, R32, c[0x0][0x1ac], R5 ;  /* 0x00006b0020057a24 */ /* 0x000fe200078e0205 */
[----:B------:R-:W-:Y:S01]  /*1770*/  SHF.R.U32.HI R18, RZ, 0x3, R17 ;  /* 0x00000003ff127819 */ /* 0x000fe20000011611 */
[----:B------:R-:W-:Y:S01]  /*1780*/  IMAD.X R17, R21, 0x1, R3, P4 ;  /* 0x0000000115117824 */ /* 0x000fe200020e0603 */
[----:B------:R-:W-:Y:S01]  /*1790*/  ISETP.GE.AND P4, PT, R4, R171, PT ;  /* 0x000000ab0400720c */ /* 0x000fe20003f86270 */
[----:B------:R-:W-:Y:S01]  /*17a0*/  IMAD R103, R14, c[0x0][0x19c], R103 ;  /* 0x000067000e677a24 */ /* 0x000fe200078e0267 */
[C---:B------:R-:W-:Y:S01]  /*17b0*/  IADD3 R22, P1, R178.reuse, R13, RZ ;  /* 0x0000000db2167210 */ /* 0x040fe20007f3e0ff */
[----:B------:R-:W-:Y:S01]  /*17c0*/  IMAD.WIDE.U32 R16, R11, c[0x0][0x1b8], R16 ;  /* 0x00006e000b107a25 */ /* 0x000fe200078e0010 */
[----:B------:R-:W-:-:S02]  /*17d0*/  IADD3 R28, P3, R178, R28, RZ ;  /* 0x0000001cb21c7210 */ /* 0x000fc40007f7e0ff */
[----:B------:R-:W-:Y:S01]  /*17e0*/  LOP3.LUT R177, R177, R18, RZ, 0x3c, !PT ;  /* 0x00000012b1b17212 */ /* 0x000fe200078e3cff */
[C---:B------:R-:W-:Y:S01]  /*17f0*/  IMAD.X R23, R21.reuse, 0x1, R12, P1 ;  /* 0x0000000115177824 */ /* 0x040fe200008e060c */
[----:B------:R-:W-:Y:S01]  /*1800*/  @!P0 IADD3 R30, P1, R34, 0x10, RZ ;  /* 0x00000010221e8810 */ /* 0x000fe20007f3e0ff */
[----:B------:R-:W-:Y:S01]  /*1810*/  IMAD.X R29, R21, 0x1, R2, P3 ;  /* 0x00000001151d7824 */ /* 0x000fe200018e0602 */
[----:B------:R-:W-:Y:S01]  /*1820*/  LEA.HI R12, R7, R100, RZ, 0x6 ;  /* 0x00000064070c7211 */ /* 0x000fe200078f30ff */
[----:B------:R-:W-:Y:S01]  /*1830*/  IMAD.WIDE.U32 R32, R32, c[0x0][0x1a8], R22 ;  /* 0x00006a0020207a25 */ /* 0x000fe200078e0016 */
[----:B------:R-:W-:-:S03]  /*1840*/  @!P5 IADD3 R26, P3, R34, 0x20, RZ ;  /* 0x00000020221ad810 */ /* 0x000fc60007f7e0ff */
[----:B------:R-:W-:Y:S01]  /*1850*/  @!P0 IMAD.X R3, RZ, RZ, R35, P1 ;  /* 0x000000ffff038224 */ /* 0x000fe200008e0623 */
[----:B------:R-:W-:Y:S01]  /*1860*/  @!P4 IADD3 R22, P1, R34, 0x30, RZ ;  /* 0x000000302216c810 */ /* 0x000fe20007f3e0ff */
[----:B------:R-:W-:Y:S02]  /*1870*/  @!P2 IMAD R2, R35, c[0x0][0x190], RZ ;  /* 0x000064002302aa24 */ /* 0x000fe400078e02ff */
[----:B------:R-:W-:Y:S02]  /*1880*/  IMAD.IADD R33, R33, 0x1, R5 ;  /* 0x0000000121217824 */ /* 0x000fe400078e0205 */
[----:B------:R-:W-:Y:S02]  /*1890*/  IMAD.SHL.U32 R12, R12, 0x8, RZ ;  /* 0x000000080c0c7824 */ /* 0x000fe400078e00ff */
[----:B------:R-:W-:Y:S02]  /*18a0*/  @!P2 IMAD R2, R34, c[0x0][0x194], R2 ;  /* 0x000065002202aa24 */ /* 0x000fe400078e0202 */
[--C-:B------:R-:W-:Y:S01]  /*18b0*/  @!P5 IMAD.X R13, RZ, RZ, R35.reuse, P3 ;  /* 0x000000ffff0dd224 */ /* 0x100fe200018e0623 */
[----:B------:R-:W-:Y:S01]  /*18c0*/  LOP3.LUT R177, R177, 0xfffffe00, R12, 0xf8, !PT ;  /* 0xfffffe00b1b17812 */ /* 0x000fe200078ef80c */
[----:B------:R-:W-:Y:S01]  /*18d0*/  @!P4 IMAD.X R5, RZ, RZ, R35, P1 ;  /* 0x000000ffff05c224 */ /* 0x000fe200008e0623 */
[----:B------:R-:W-:Y:S01]  /*18e0*/  IADD3 R106, P3, R14, R19, RZ ;  /* 0x000000130e6a7210 */ /* 0x000fe20007f7e0ff */
[----:B------:R-:W-:-:S02]  /*18f0*/  @!P0 IMAD R3, R3, c[0x0][0x190], RZ ;  /* 0x0000640003038a24 */ /* 0x000fc400078e02ff */
[----:B------:R-:W-:-:S04]  /*1900*/  @!P2 IMAD.WIDE.U32 R34, R34, c[0x0][0x190], R32 ;  /* 0x000064002222aa25 */ /* 0x000fc800078e0020 */
[----:B------:R-:W-:Y:S02]  /*1910*/  @!P0 IMAD.MOV.U32 R20, RZ, RZ, R32 ;  /* 0x000000ffff148224 */ /* 0x000fe400078e0020 */
[----:B------:R-:W-:Y:S02]  /*1920*/  @!P0 IMAD.MOV.U32 R21, RZ, RZ, R33 ;  /* 0x000000ffff158224 */ /* 0x000fe400078e0021 */
[C---:B------:R-:W-:Y:S02]  /*1930*/  @!P0 IMAD R12, R30.reuse, c[0x0][0x194], R3 ;  /* 0x000065001e0c8a24 */ /* 0x040fe400078e0203 */
[----:B------:R-:W-:Y:S01]  /*1940*/  @!P0 IMAD.WIDE.U32 R30, R30, c[0x0][0x190], R20 ;  /* 0x000064001e1e8a25 */ /* 0x000fe200078e0014 */
[----:B------:R-:W-:-:S03]  /*1950*/  @!P2 LEA R20, P1, R34, c[0x0][0x160], 0x1 ;  /* 0x000058002214aa11 */ /* 0x000fc600078208ff */
[----:B------:R-:W-:Y:S02]  /*1960*/  @!P2 IMAD.IADD R2, R35, 0x1, R2 ;  /* 0x000000012302a824 */ /* 0x000fe400078e0202 */
[----:B------:R-:W-:Y:S02]  /*1970*/  @!P4 IMAD R5, R5, c[0x0][0x190], RZ ;  /* 0x000064000505ca24 */ /* 0x000fe400078e02ff */
[----:B------:R-:W-:Y:S01]  /*1980*/  @!P5 IMAD R13, R13, c[0x0][0x190], RZ ;  /* 0x000064000d0dda24 */ /* 0x000fe200078e02ff */
[----:B------:R-:W-:Y:S01]  /*1990*/  @!P2 LEA.HI.X R21, R34, c[0x0][0x164], R2, 0x1, P1 ;  /* 0x000059002215aa11 */ /* 0x000fe200008f0c02 */
[----:B------:R-:W-:Y:S01]  /*19a0*/  IMAD.SHL.U32 R3, R175, 0x40, RZ ;  /* 0x00000040af037824 */ /* 0x000fe200078e00ff */
[----:B------:R-:W-:Y:S01]  /*19b0*/  @!P0 LEA R18, P1, R30, c[0x0][0x160], 0x1 ;  /* 0x000058001e128a11 */ /* 0x000fe200078208ff */
[----:B------:R-:W-:Y:S02]  /*19c0*/  @!P5 IMAD.MOV.U32 R36, RZ, RZ, R32 ;  /* 0x000000ffff24d224 */ /* 0x000fe400078e0020 */
[----:B------:R-:W-:-:S02]  /*19d0*/  @!P5 IMAD.MOV.U32 R37, RZ, RZ, R33 ;  /* 0x000000ffff25d224 */ /* 0x000fc400078e0021 */
[----:B------:R-:W-:Y:S02]  /*19e0*/  @!P0 IMAD.IADD R12, R31, 0x1, R12 ;  /* 0x000000011f0c8824 */ /* 0x000fe400078e020c */
[----:B------:R-:W-:Y:S02]  /*19f0*/  @!P4 IMAD R2, R22, c[0x0][0x194], R5 ;  /* 0x000065001602ca24 */ /* 0x000fe400078e0205 */
[----:B------:R-:W-:Y:S01]  /*1a00*/  @!P5 IMAD R13, R26, c[0x0][0x194], R13 ;  /* 0x000065001a0dda24 */ /* 0x000fe200078e020d */
[----:B------:R-:W-:Y:S01]  /*1a10*/  @!P0 LEA.HI.X R19, R30, c[0x0][0x164], R12, 0x1, P1 ;  /* 0x000059001e138a11 */ /* 0x000fe200008f0c0c */
[----:B------:R-:W-:Y:S02]  /*1a20*/  IMAD.IADD R5, R6, 0x1, -R3 ;  /* 0x0000000106057824 */ /* 0x000fe400078e0a03 */
[----:B------:R-:W-:-:S03]  /*1a30*/  @!P5 IMAD.WIDE.U32 R26, R26, c[0x0][0x190], R36 ;  /* 0x000064001a1ada25 */ /* 0x000fc600078e0024 */
[----:B------:R-:W-:Y:S01]  /*1a40*/  ISETP.GE.AND P1, PT, R10, R5, PT ;  /* 0x000000050a00720c */ /* 0x000fe20003f26270 */
[----:B------:R-:W-:Y:S01]  /*1a50*/  IMAD.X R12, R15, 0x1, R25, P3 ;  /* 0x000000010f0c7824 */ /* 0x000fe200018e0619 */
[----:B------:R-:W-:Y:S01]  /*1a60*/  @!P5 LEA R24, P3, R26, c[0x0][0x160], 0x1 ;  /* 0x000058001a18da11 */ /* 0x000fe200078608ff */
[----:B------:R-:W-:Y:S02]  /*1a70*/  @!P5 IMAD.IADD R13, R27, 0x1, R13 ;  /* 0x000000011b0dd824 */ /* 0x000fe400078e020d */
[----:B------:R-:W-:-:S03]  /*1a80*/  @!P4 IMAD.WIDE.U32 R22, R22, c[0x0][0x190], R32 ;  /* 0x000064001616ca25 */ /* 0x000fc600078e0020 */
[----:B------:R-:W-:Y:S01]  /*1a90*/  @!P5 LEA.HI.X R25, R26, c[0x0][0x164], R13, 0x1, P3 ;  /* 0x000059001a19da11 */ /* 0x000fe200018f0c0d */
[----:B------:R-:W-:Y:S01]  /*1aa0*/  @!P4 IMAD.IADD R13, R23, 0x1, R2 ;  /* 0x00000001170dc824 */ /* 0x000fe200078e0202 */
[----:B------:R-:W-:Y:S01]  /*1ab0*/  @!P4 LEA R26, P3, R22, c[0x0][0x160], 0x1 ;  /* 0x00005800161aca11 */ /* 0x000fe200078608ff */
[----:B------:R-:W-:Y:S02]  /*1ac0*/  IMAD.SHL.U32 R177, R177, 0x2, RZ ;  /* 0x00000002b1b17824 */ /* 0x000fe400078e00ff */
[----:B------:R-:W-:Y:S01]  /*1ad0*/  IMAD.WIDE.U32 R184, R14, c[0x0][0x198], R28 ;  /* 0x000066000eb87a25 */ /* 0x000fe200078e001c */
[----:B------:R-:W-:Y:S02]  /*1ae0*/  @!P4 LEA.HI.X R27, R22, c[0x0][0x164], R13, 0x1, P3 ;  /* 0x00005900161bca11 */ /* 0x000fe400018f0c0d */
[----:B------:R-:W-:Y:S01]  /*1af0*/  @!PT LDS RZ, [RZ] ;  /* 0x00000000fffff984 */ /* 0x000fe20000000800 */
[----:B------:R-:W-:Y:S01]  /*1b00*/  @!PT LDS RZ, [RZ] ;  /* 0x00000000fffff984 */ /* 0x000fe20000000800 */
[----:B------:R-:W-:Y:S01]  /*1b10*/  @!PT LDS RZ, [RZ] ;  /* 0x00000000fffff984 */ /* 0x000fe20000000800 */
[----:B------:R1:W-:Y:S01]  /*1b20*/  @!P2 LDGSTS.E.BYPASS.LTC128B.128 [R177], [R20.64] ;  /* 0x0000000014b1afae */ /* 0x0003e2000b901d46 */
[----:B------:R-:W-:Y:S01]  /*1b30*/  IMAD.MOV.U32 R2, RZ, RZ, c[0x0][0x198] ;  /* 0x00006600ff027624 */ /* 0x000fe200078e00ff */
[----:B------:R-:W-:Y:S01]  /*1b40*/  ISETP.GE.AND P3, PT, R14, R5, PT ;  /* 0x000000050e00720c */ /* 0x000fe20003f66270 */
[----:B------:R-:W-:Y:S01]  /*1b50*/  IMAD.IADD R103, R185, 0x1, R103 ;  /* 0x00000001b9677824 */ /* 0x000fe200078e0267 */
[----:B------:R1:W-:Y:S01]  /*1b60*/  @!P2 LDGSTS.E.BYPASS.LTC128B.128 [R177+0x2000], [R20.64+0x80] ;  /* 0x0200008014b1afae */ /* 0x0003e2000b901d46 */
[----:B------:R-:W-:Y:S01]  /*1b70*/  IMAD.MOV.U32 R13, RZ, RZ, c[0x0][0x19c] ;  /* 0x00006700ff0d7624 */ /* 0x000fe200078e00ff */
[----:B------:R-:W-:-:S02]  /*1b80*/  @!P1 LEA R15, P2, R2, R184, 0x4 ;  /* 0x000000b8020f9211 */ /* 0x000fc400078420ff */
[----:B------:R2:W-:Y:S02]  /*1b90*/  @!P0 LDGSTS.E.BYPASS.LTC128B.128 [R177+0x800], [R18.64] ;  /* 0x0080000012b18fae */ /* 0x0005e4000b901d46 */
[----:B------:R-:W-:Y:S02]  /*1ba0*/  @!P1 LEA.HI.X R22, R2, R103, R13, 0x4, P2 ;  /* 0x0000006702169211 */ /* 0x000fe400010f240d */
[----:B------:R2:W-:Y:S01]  /*1bb0*/  @!P0 LDGSTS.E.BYPASS.LTC128B.128 [R177+0x2800], [R18.64+0x80] ;  /* 0x0280008012b18fae */ /* 0x0005e2000b901d46 */
[----:B------:R-:W-:Y:S02]  /*1bc0*/  ISETP.GE.AND P0, PT, R8, R5, PT ;  /* 0x000000050800720c */ /* 0x000fe40003f06270 */
[C---:B------:R-:W-:Y:S01]  /*1bd0*/  @!P1 LEA R28, P2, R15.reuse, c[0x0][0x168], 0x1 ;  /* 0x00005a000f1c9a11 */ /* 0x040fe200078408ff */
[----:B------:R3:W-:Y:S03]  /*1be0*/  @!P5 LDGSTS.E.BYPASS.LTC128B.128 [R177+0x1000], [R24.64] ;  /* 0x0100000018b1dfae */ /* 0x0007e6000b901d46 */
[----:B------:R-:W-:Y:S01]  /*1bf0*/  @!P1 LEA.HI.X R29, R15, c[0x0][0x16c], R22, 0x1, P2 ;  /* 0x00005b000f1d9a11 */ /* 0x000fe200010f0c16 */
[----:B------:R-:W-:Y:S01]  /*1c00*/  IMAD.WIDE.U32 R22, R2, 0x20, RZ ;  /* 0x0000002002167825 */ /* 0x000fe200078e00ff */
[----:B------:R3:W-:Y:S04]  /*1c10*/  @!P5 LDGSTS.E.BYPASS.LTC128B.128 [R177+0x3000], [R24.64+0x80] ;  /* 0x0300008018b1dfae */ /* 0x0007e8000b901d46 */
[----:B------:R3:W-:Y:S01]  /*1c20*/  @!P4 LDGSTS.E.BYPASS.LTC128B.128 [R177+0x1800], [R26.64] ;  /* 0x018000001ab1cfae */ /* 0x0007e2000b901d46 */
[----:B------:R-:W-:-:S02]  /*1c30*/  @!P0 IADD3 R15, P2, R184, R22, RZ ;  /* 0x00000016b80f8210 */ /* 0x000fc40007f5e0ff */
[----:B------:R-:W-:Y:S01]  /*1c40*/  @!P3 LEA R22, P5, R184, c[0x0][0x168], 0x1 ;  /* 0x00005a00b816ba11 */ /* 0x000fe200078a08ff */
[----:B------:R3:W-:Y:S01]  /*1c50*/  @!P4 LDGSTS.E.BYPASS.LTC128B.128 [R177+0x3800], [R26.64+0x80] ;  /* 0x038000801ab1cfae */ /* 0x0007e2000b901d46 */
[----:B------:R-:W-:Y:S01]  /*1c60*/  ISETP.GE.AND P4, PT, R8, R5, PT ;  /* 0x000000050800720c */ /* 0x000fe20003f86270 */
[----:B-1----:R-:W-:Y:S01]  /*1c70*/  IMAD.SHL.U32 R20, R13, 0x20, RZ ;  /* 0x000000200d147824 */ /* 0x002fe200078e00ff */
[----:B------:R-:W-:-:S04]  /*1c80*/  LEA.HI R8, R7, R100, RZ, 0x4 ;  /* 0x0000006407087211 */ /* 0x000fc800078f20ff */
[----:B------:R-:W-:Y:S02]  /*1c90*/  @!P0 IADD3.X R20, R103, R23, R20, P2, !PT ;  /* 0x0000001767148210 */ /* 0x000fe400017fe414 */
[----:B------:R-:W-:Y:S02]  /*1ca0*/  @!P3 LEA.HI.X R23, R184, c[0x0][0x16c], R103, 0x1, P5 ;  /* 0x00005b00b817ba11 */ /* 0x000fe400028f0c67 */
[C---:B--2---:R-:W-:Y:S02]  /*1cb0*/  @!P0 LEA R18, P2, R15.reuse, c[0x0][0x168], 0x1 ;  /* 0x00005a000f128a11 */ /* 0x044fe400078408ff */
[-C--:B------:R-:W-:Y:S01]  /*1cc0*/  ISETP.GE.AND P5, PT, R10, R5.reuse, PT ;  /* 0x000000050a00720c */ /* 0x080fe20003fa6270 */
[----:B------:R1:W-:Y:S01]  /*1cd0*/  @!P3 LDGSTS.E.BYPASS.LTC128B.128 [R177+0x4000], [R22.64] ;  /* 0x0400000016b1bfae */ /* 0x0003e2000b901d46 */
[----:B------:R-:W-:Y:S01]  /*1ce0*/  @!P0 LEA.HI.X R19, R15, c[0x0][0x16c], R20, 0x1, P2 ;  /* 0x00005b000f138a11 */ /* 0x000fe200010f0c14 */
[----:B------:R-:W-:Y:S01]  /*1cf0*/  IMAD R10, R9, c[0x0][0x1b8], RZ ;  /* 0x00006e00090a7a24 */ /* 0x000fe200078e02ff */
[CC--:B------:R-:W-:Y:S01]  /*1d00*/  ISETP.GE.AND P2, PT, R4.reuse, R5.reuse, PT ;  /* 0x000000050400720c */ /* 0x0c0fe20003f46270 */
[----:B------:R1:W-:Y:S01]  /*1d10*/  @!P3 LDGSTS.E.BYPASS.LTC128B.128 [R177+0x6000], [R22.64+0x80] ;  /* 0x0600008016b1bfae */ /* 0x0003e2000b901d46 */
[----:B------:R-:W-:Y:S01]  /*1d20*/  SHF.R.S32.HI R9, RZ, 0x4, R8 ;  /* 0x00000004ff097819 */ /* 0x000fe20000011408 */
[----:B------:R-:W-:Y:S01]  /*1d30*/  IMAD R10, R11, c[0x0][0x1bc], R10 ;  /* 0x00006f000b0a7a24 */ /* 0x000fe200078e020a */
[----:B------:R-:W-:Y:S01]  /*1d40*/  ISETP.GE.AND P3, PT, R4, R5, PT ;  /* 0x000000050400720c */ /* 0x000fe20003f66270 */
[----:B------:R2:W-:Y:S01]  /*1d50*/  @!P1 LDGSTS.E.BYPASS.LTC128B.128 [R177+0x4800], [R28.64] ;  /* 0x048000001cb19fae */ /* 0x0005e2000b901d46 */
[----:B------:R-:W-:Y:S01]  /*1d60*/  LEA.HI R4, R8, R9, RZ, 0x1 ;  /* 0x0000000908047211 */ /* 0x000fe200078f08ff */
[----:B------:R-:W-:-:S02]  /*1d70*/  IMAD R11, R12, c[0x0][0x1a0], RZ ;  /* 0x000068000c0b7a24 */ /* 0x000fc400078e02ff */
[----:B------:R2:W-:Y:S01]  /*1d80*/  @!P1 LDGSTS.E.BYPASS.LTC128B.128 [R177+0x6800], [R28.64+0x80] ;  /* 0x068000801cb19fae */ /* 0x0005e2000b901d46 */
[----:B------:R-:W-:Y:S01]  /*1d90*/  LOP3.LUT R4, R4, 0xfffffffe, RZ, 0xc0, !PT ;  /* 0xfffffffe04047812 */ /* 0x000fe200078ec0ff */
[----:B------:R-:W-:Y:S01]  /*1da0*/  IMAD.IADD R17, R17, 0x1, R10 ;  /* 0x0000000111117824 */ /* 0x000fe200078e020a */
[----:B------:R-:W-:Y:S01]  /*1db0*/  ISETP.GE.AND P1, PT, R14, R5, PT ;  /* 0x000000050e00720c */ /* 0x000fe20003f26270 */
[----:B------:R-:W-:Y:S01]  /*1dc0*/  @!P2 IMAD.MOV.U32 R185, RZ, RZ, R103 ;  /* 0x000000ffffb9a224 */ /* 0x000fe200078e0067 */
[----:B------:R4:W-:Y:S01]  /*1dd0*/  @!P0 LDGSTS.E.BYPASS.LTC128B.128 [R177+0x5000], [R18.64] ;  /* 0x0500000012b18fae */ /* 0x0009e2000b901d46 */
[----:B------:R-:W-:Y:S02]  /*1de0*/  @!P2 IMAD R13, R13, 0x30, RZ ;  /* 0x000000300d0da824 */ /* 0x000fe400078e02ff */
[----:B------:R-:W-:Y:S01]  /*1df0*/  @!P2 IMAD.WIDE.U32 R20, R2, 0x30, R184 ;  /* 0x000000300214a825 */ /* 0x000fe200078e00b8 */
[----:B------:R4:W-:Y:S03]  /*1e00*/  @!P0 LDGSTS.E.BYPASS.LTC128B.128 [R177+0x7000], [R18.64+0x80] ;  /* 0x0700008012b18fae */ /* 0x0009e6000b901d46 */
[----:B------:R-:W-:-:S02]  /*1e10*/  @!P2 IMAD.IADD R13, R21, 0x1, R13 ;  /* 0x00000001150da824 */ /* 0x000fc400078e020d */
[----:B------:R-:W-:Y:S02]  /*1e20*/  IMAD.IADD R9, R9, 0x1, -R4 ;  /* 0x0000000109097824 */ /* 0x000fe400078e0a04 */
[C---:B------:R-:W-:Y:S02]  /*1e30*/  IMAD R11, R106.reuse, c[0x0][0x1a4], R11 ;  /* 0x000069006a0b7a24 */ /* 0x040fe400078e020b */
[----:B------:R-:W-:Y:S01]  /*1e40*/  IMAD.WIDE.U32 R106, R106, c[0x0][0x1a0], R16 ;  /* 0x000068006a6a7a25 */ /* 0x000fe200078e0010 */
[----:B-1----:R-:W-:-:S03]  /*1e50*/  @!P2 LEA R22, P0, R20, c[0x0][0x168], 0x1 ;  /* 0x00005a001416aa11 */ /* 0x002fc600078008ff */
[----:B------:R-:W-:Y:S01]  /*1e60*/  IMAD.MOV.U32 R5, RZ, RZ, 0x20 ;  /* 0x00000020ff057424 */ /* 0x000fe200078e00ff */
[----:B------:R-:W-:Y:S01]  /*1e70*/  @!P2 LEA.HI.X R23, R20, c[0x0][0x16c], R13, 0x1, P0 ;  /* 0x00005b001417aa11 */ /* 0x000fe200000f0c0d */
[----:B------:R-:W-:Y:S01]  /*1e80*/  IMAD.IADD R104, R107, 0x1, R11 ;  /* 0x000000016b687824 */ /* 0x000fe200078e020b */
[----:B------:R-:W-:Y:S01]  /*1e90*/  LOP3.LUT R13, R8, 0xfffffff0, RZ, 0xc0, !PT ;  /* 0xfffffff0080d7812 */ /* 0x000fe200078ec0ff */
[----:B------:R-:W-:Y:S01]  /*1ea0*/  IMAD.WIDE.U32 R16, R5, c[0x0][0x1a0], RZ ;  /* 0x0000680005107a25 */ /* 0x000fe200078e00ff */
[----:B------:R-:W-:Y:S01]  /*1eb0*/  LEA R172, P0, R106, c[0x0][0x170], 0x1 ;  /* 0x00005c006aac7a11 */ /* 0x000fe200078008ff */
[----:B------:R1:W-:Y:S02]  /*1ec0*/  @!P2 LDGSTS.E.BYPASS.LTC128B.128 [R177+0x5800], [R22.64] ;  /* 0x0580000016b1afae */ /* 0x0003e4000b901d46 */
[----:B------:R-:W-:Y:S01]  /*1ed0*/  IMAD.IADD R4, R100, 0x1, -R13 ;  /* 0x0000000164047824 */ /* 0x000fe200078e0a0d */
[----:B------:R-:W-:Y:S01]  /*1ee0*/  LEA.HI.X R173, R106, c[0x0][0x174], R104, 0x1, P0 ;  /* 0x00005d006aad7a11 */ /* 0x000fe200000f0c68 */
[----:B------:R1:W-:Y:S01]  /*1ef0*/  @!P2 LDGSTS.E.BYPASS.LTC128B.128 [R177+0x7800], [R22.64+0x80] ;  /* 0x0780008016b1afae */ /* 0x0003e2000b901d46 */
[----:B------:R-:W-:-:S02]  /*1f00*/  IMAD.SHL.U32 R8, R0, 0x40, RZ ;  /* 0x0000004000087824 */ /* 0x000fc400078e00ff */
[----:B------:R-:W-:Y:S01]  /*1f10*/  SHF.R.S32.HI R105, RZ, 0x1f, R4 ;  /* 0x0000001fff697819 */ /* 0x000fe20000011404 */
[----:B------:R-:W0:Y:S01]  /*1f20*/  LDGDEPBAR ;  /* 0x00000000000079af */ /* 0x000e220000000000 */
[----:B------:R-:W-:Y:S01]  /*1f30*/  IMAD.SHL.U32 R15, R14, 0x8, RZ ;  /* 0x000000080e0f7824 */ /* 0x000fe200078e00ff */
[----:B------:R-:W-:Y:S01]  /*1f40*/  @!P5 IADD3 R14, P0, R172, R16, RZ ;  /* 0x00000010ac0ed210 */ /* 0x000fe20007f1e0ff */
[----:B------:R-:W-:Y:S01]  /*1f50*/  IMAD R10, R5, c[0x0][0x1a4], RZ ;  /* 0x00006900050a7a24 */ /* 0x000fe200078e02ff */
[----:B------:R-:W-:Y:S01]  /*1f60*/  LEA.HI R105, R105, R4, RZ, 0x3 ;  /* 0x0000000469697211 */ /* 0x000fe200078f18ff */
[----:B------:R-:W-:Y:S01]  /*1f70*/  @!P4 IMAD.MOV.U32 R7, RZ, RZ, c[0x0][0x1a0] ;  /* 0x00006800ff07c624 */ /* 0x000fe200078e00ff */
[----:B------:R-:W-:Y:S01]  /*1f80*/  LOP3.LUT R8, R8, 0x1c0, RZ, 0xc0, !PT ;  /* 0x000001c008087812 */ /* 0x000fe200078ec0ff */
[----:B------:R-:W-:Y:S01]  /*1f90*/  @!P3 IMAD.MOV.U32 R12, RZ, RZ, c[0x0][0x1a0] ;  /* 0x00006800ff0cb624 */ /* 0x000fe200078e00ff */
[C---:B------:R-:W-:Y:S01]  /*1fa0*/  LOP3.LUT R13, R105.reuse, 0xfffffff8, RZ, 0xc0, !PT ;  /* 0xfffffff8690d7812 */ /* 0x040fe200078ec0ff */
[----:B------:R-:W-:Y:S01]  /*1fb0*/  IMAD.SHL.U32 R105, R105, 0x40, RZ ;  /* 0x0000004069697824 */ /* 0x000fe200078e00ff */
[----:B------:R-:W-:-:S02]  /*1fc0*/  LOP3.LUT R11, R8, 0x8, R15, 0xf8, !PT ;  /* 0x00000008080b7812 */ /* 0x000fc400078ef80f */
[----:B------:R-:W-:Y:S01]  /*1fd0*/  SHF.R.U32.HI R8, RZ, 0x3, R8 ;  /* 0x00000003ff087819 */ /* 0x000fe20000011608 */
[----:B------:R-:W-:Y:S01]  /*1fe0*/  IMAD.IADD R4, R4, 0x1, -R13 ;  /* 0x0000000104047824 */ /* 0x000fe200078e0a0d */
[----:B------:R-:W-:Y:S01]  /*1ff0*/  @!P5 IADD3.X R15, R173, R17, R10, P0, !PT ;  /* 0x00000011ad0fd210 */ /* 0x000fe200007fe40a */
[----:B------:R-:W-:Y:S01]  /*2000*/  @!P3 IMAD.MOV.U32 R10, RZ, RZ, c[0x0][0x1a4] ;  /* 0x00006900ff0ab624 */ /* 0x000fe200078e00ff */
[----:B------:R-:W-:Y:S01]  /*2010*/  LOP3.LUT R8, R11, R8, RZ, 0x3c, !PT ;  /* 0x000000080b087212 */ /* 0x000fe200078e3cff */
[----:B------:R-:W-:Y:S01]  /*2020*/  @!P3 IMAD.WIDE.U32 R12, R12, 0x60, R172 ;  /* 0x000000600c0cb825 */ /* 0x000fe200078e00ac */
[----:B------:R-:W-:-:S03]  /*2030*/  LOP3.LUT R105, R105, 0xfffffe00, RZ, 0xc0, !PT ;  /* 0xfffffe0069697812 */ /* 0x000fc600078ec0ff */
[C---:B------:R-:W-:Y:S02]  /*2040*/  IMAD R169, R9.reuse, 0x200, R8 ;  /* 0x0000020009a97824 */ /* 0x040fe400078e0208 */
[----:B------:R-:W-:Y:S01]  /*2050*/  IMAD.SHL.U32 R9, R9, 0x8, RZ ;  /* 0x0000000809097824 */ /* 0x000fe200078e00ff */
[----:B------:R-:W-:-:S04]  /*2060*/  DEPBAR.LE SB0, 0x0 ;  /* 0x000080000000791a */ /* 0x000fc80000000000 */
[----:B------:R-:W-:Y:S01]  /*2070*/  BAR.SYNC.DEFER_BLOCKING 0x0 ;  /* 0x0000000000007b1d */ /* 0x000fe20000010000 */
[----:B------:R-:W-:Y:S02]  /*2080*/  @!P4 IMAD.MOV.U32 R8, RZ, RZ, c[0x0][0x1a4] ;  /* 0x00006900ff08c624 */ /* 0x000fe400078e00ff */
[----:B------:R-:W-:Y:S02]  /*2090*/  @!P3 IMAD R10, R10, 0x60, RZ ;  /* 0x000000600a0ab824 */ /* 0x000fe400078e02ff */
[----:B------:R-:W-:Y:S02]  /*20a0*/  IMAD.SHL.U32 R169, R169, 0x2, RZ ;  /* 0x00000002a9a97824 */ /* 0x000fe400078e00ff */
[----:B------:R-:W-:-:S03]  /*20b0*/  @!P3 IMAD.IADD R13, R13, 0x1, R10 ;  /* 0x000000010d0db824 */ /* 0x000fc600078e020a */
        /* <DEDUP_REMOVED lines=10> */
[----:B------:R-:W-:Y:S01]  /*2160*/  @!P4 LEA R16, P0, R7, R172, 0x6 ;  /* 0x000000ac0710c211 */ /* 0x000fe200078030ff */
        /* <DEDUP_REMOVED lines=43> */
[----:B------:R-:W3:Y:S01]  /*2420*/  LDSM.16.M88.4 R32, [R169+0x4000] ;  /* 0x00400000a920783b */ /* 0x000ee20000000200 */
[----:B------:R-:W-:Y:S01]  /*2430*/  IADD3 R157, R167, 0x1800, RZ ;  /* 0x00001800a79d7810 */ /* 0x000fe20007ffe0ff */
[----:B------:R-:W-:Y:S01]  /*2440*/  IMAD.IADD R163, R169, 0x1, R0 ;  /* 0x00000001a9a37824 */ /* 0x000fe200078e0200 */
[C---:B------:R-:W-:Y:S01]  /*2450*/  IADD3 R155, R167.reuse, 0x2000, RZ ;  /* 0x00002000a79b7810 */ /* 0x040fe20007ffe0ff */
[----:B------:R-:W-:Y:S01]  /*2460*/  LDSM.16.M88.4 R68, [R168] ;  /* 0x00000000a844783b */ /* 0x000fe20000000200 */
[----:B------:R-:W-:Y:S01]  /*2470*/  IMAD.IADD R156, R0, 0x1, R167 ;  /* 0x00000001009c7824 */ /* 0x000fe200078e02a7 */
[----:B------:R-:W-:-:S02]  /*2480*/  IADD3 R154, R167, 0x2800, RZ ;  /* 0x00002800a79a7810 */ /* 0x000fc40007ffe0ff */
[----:B--2---:R-:W-:Y:S01]  /*2490*/  LDSM.16.M88.4 R28, [R167] ;  /* 0x00000000a71c783b */ /* 0x004fe20000000200 */
[C---:B------:R-:W-:Y:S02]  /*24a0*/  IADD3 R153, R167.reuse, 0x3000, RZ ;  /* 0x00003000a7997810 */ /* 0x040fe40007ffe0ff */
[----:B------:R-:W-:Y:S01]  /*24b0*/  IADD3 R152, R167, 0x3800, RZ ;  /* 0x00003800a7987810 */ /* 0x000fe20007ffe0ff */
[----:B-1----:R-:W-:Y:S04]  /*24c0*/  LDSM.16.M88.4 R20, [R166] ;  /* 0x00000000a614783b */ /* 0x002fe80000000200 */
[----:B----4-:R-:W-:Y:S04]  /*24d0*/  LDSM.16.M88.4 R16, [R163+0x4000] ;  /* 0x00400000a310783b */ /* 0x010fe80000000200 */
[----:B------:R-:W1:Y:S04]  /*24e0*/  LDSM.16.M88.4 R48, [R169+0x4800] ;  /* 0x00480000a930783b */ /* 0x000e680000000200 */
[----:B------:R-:W-:Y:S04]  /*24f0*/  LDSM.16.M88.4 R64, [R165] ;  /* 0x00000000a540783b */ /* 0x000fe80000000200 */
[----:B------:R-:W-:Y:S04]  /*2500*/  LDSM.16.M88.4 R72, [R156] ;  /* 0x000000009c48783b */ /* 0x000fe80000000200 */
[----:B---3--:R-:W2:Y:S04]  /*2510*/  LDSM.16.M88.4 R12, [R167+0x800] ;  /* 0x00080000a70c783b */ /* 0x008ea80000000200 */
[----:B------:R-:W-:Y:S01]  /*2520*/  LDSM.16.M88.4 R52, [R170+0x2000] ;  /* 0x00200000aa34783b */ /* 0x000fe20000000200 */
[C---:B------:R-:W-:Y:S03]  /*2530*/  HMMA.16816.F32 R24, R8.reuse, R32, RZ ;  /* 0x000000200818723c */ /* 0x040fe600000018ff */
[----:B------:R-:W-:Y:S04]  /*2540*/  LDSM.16.M88.4 R84, [R169+0x6000] ;  /* 0x00600000a954783b */ /* 0x000fe80000000200 */
[----:B------:R-:W3:Y:S01]  /*2550*/  LDSM.16.M88.4 R60, [R163+0x4800] ;  /* 0x00480000a33c783b */ /* 0x000ee20000000200 */
[C---:B------:R-:W-:Y:S03]  /*2560*/  HMMA.16816.F32 R32, R8.reuse, R34, RZ ;  /* 0x000000220820723c */ /* 0x040fe600000018ff */
[----:B------:R-:W4:Y:S04]  /*2570*/  LDSM.16.M88.4 R76, [R169+0x5000] ;  /* 0x00500000a94c783b */ /* 0x000f280000000200 */
[----:B------:R-:W3:Y:S04]  /*2580*/  LDSM.16.M88.4 R88, [R169+0x5800] ;  /* 0x00580000a958783b */ /* 0x000ee80000000200 */
[----:B------:R-:W-:Y:S01]  /*2590*/  LDSM.16.M88.4 R56, [R167+0x2000] ;  /* 0x00200000a738783b */ /* 0x000fe20000000200 */
[----:B-1----:R-:W-:Y:S03]  /*25a0*/  HMMA.16816.F32 R40, R8, R48, RZ ;  /* 0x000000300828723c */ /* 0x002fe600000018ff */
[----:B------:R-:W-:Y:S04]  /*25b0*/  LDSM.16.M88.4 R36, [R156+0x800] ;  /* 0x000800009c24783b */ /* 0x000fe80000000200 */
[----:B------:R-:W-:Y:S01]  /*25c0*/  LDSM.16.M88.4 R44, [R167+0x1000] ;  /* 0x00100000a72c783b */ /* 0x000fe20000000200 */
[C---:B------:R-:W-:Y:S03]  /*25d0*/  HMMA.16816.F32 R24, R68.reuse, R28, R24 ;  /* 0x0000001c4418723c */ /* 0x040fe60000001818 */
[----:B------:R-:W-:Y:S04]  /*25e0*/  LDSM.16.M88.4 R92, [R163+0x6000] ;  /* 0x00600000a35c783b */ /* 0x000fe80000000200 */
[----:B------:R-:W-:Y:S01]  /*25f0*/  LDSM.16.M88.4 R96, [R169+0x6800] ;  /* 0x00680000a960783b */ /* 0x000fe20000000200 */
[C---:B------:R-:W-:Y:S03]  /*2600*/  HMMA.16816.F32 R32, R68.reuse, R30, R32 ;  /* 0x0000001e4420723c */ /* 0x040fe60000001820 */
[----:B------:R-:W-:Y:S04]  /*2610*/  LDSM.16.M88.4 R28, [R167+0x1800] ;  /* 0x00180000a71c783b */ /* 0x000fe80000000200 */
[----:B------:R-:W0:Y:S01]  /*2620*/  LDGDEPBAR ;  /* 0x00000000000079af */ /* 0x000e220000000000 */
[----:B--2---:R-:W-:Y:S08]  /*2630*/  HMMA.16816.F32 R40, R68, R12, R40 ;  /* 0x0000000c4428723c */ /* 0x004ff00000001828 */
[C---:B------:R-:W-:Y:S08]  /*2640*/  HMMA.16816.F32 R24, R20.reuse, R16, R24 ;  /* 0x000000101418723c */ /* 0x040ff00000001818 */
[----:B------:R-:W-:Y:S01]  /*2650*/  HMMA.16816.F32 R32, R20, R18, R32 ;  /* 0x000000121420723c */ /* 0x000fe20000001820 */
[----:B------:R-:W1:Y:S07]  /*2660*/  LDSM.16.M88.4 R16, [R168+0x2000] ;  /* 0x00200000a810783b */ /* 0x000e6e0000000200 */
[----:B------:R-:W-:Y:S08]  /*2670*/  HMMA.16816.F32 R48, R8, R50, RZ ;  /* 0x000000320830723c */ /* 0x000ff000000018ff */
[C---:B------:R-:W-:Y:S08]  /*2680*/  HMMA.16816.F32 R24, R64.reuse, R72, R24 ;  /* 0x000000484018723c */ /* 0x040ff00000001818 */
[----:B------:R-:W-:Y:S08]  /*2690*/  HMMA.16816.F32 R32, R64, R74, R32 ;  /* 0x0000004a4020723c */ /* 0x000ff00000001820 */
[----:B---3--:R-:W-:Y:S08]  /*26a0*/  HMMA.16816.F32 R40, R20, R60, R40 ;  /* 0x0000003c1428723c */ /* 0x008ff00000001828 */
[----:B------:R-:W-:Y:S08]  /*26b0*/  HMMA.16816.F32 R24, R52, R84, R24 ;  /* 0x000000543418723c */ /* 0x000ff00000001818 */
[----:B----4-:R-:W-:Y:S08]  /*26c0*/  HMMA.16816.F32 R80, R8, R76, RZ ;  /* 0x0000004c0850723c */ /* 0x010ff000000018ff */
[----:B------:R-:W-:Y:S01]  /*26d0*/  HMMA.16816.F32 R48, R68, R14, R48 ;  /* 0x0000000e4430723c */ /* 0x000fe20000001830 */
[----:B------:R-:W2:Y:S07]  /*26e0*/  LDSM.16.M88.4 R12, [R166+0x2000] ;  /* 0x00200000a60c783b */ /* 0x000eae0000000200 */
[C---:B------:R-:W-:Y:S08]  /*26f0*/  HMMA.16816.F32 R76, R8.reuse, R78, RZ ;  /* 0x0000004e084c723c */ /* 0x040ff000000018ff */
[C---:B------:R-:W-:Y:S08]  /*2700*/  HMMA.16816.F32 R72, R8.reuse, R88, RZ ;  /* 0x000000580848723c */ /* 0x040ff000000018ff */
[----:B------:R-:W-:Y:S01]  /*2710*/  HMMA.16816.F32 R8, R8, R90, RZ ;  /* 0x0000005a0808723c */ /* 0x000fe200000018ff */
[----:B------:R-:W3:Y:S07]  /*2720*/  LDSM.16.M88.4 R88, [R163+0x5000] ;  /* 0x00500000a358783b */ /* 0x000eee0000000200 */
[----:B------:R-:W-:Y:S01]  /*2730*/  HMMA.16816.F32 R32, R52, R86, R32 ;  /* 0x000000563420723c */ /* 0x000fe20000001820 */
[----:B------:R-:W4:Y:S07]  /*2740*/  LDSM.16.M88.4 R84, [R163+0x5800] ;  /* 0x00580000a354783b */ /* 0x000f2e0000000200 */
[----:B-1----:R-:W-:Y:S08]  /*2750*/  HMMA.16816.F32 R24, R16, R56, R24 ;  /* 0x000000381018723c */ /* 0x002ff00000001818 */
[----:B------:R-:W-:Y:S08]  /*2760*/  HMMA.16816.F32 R40, R64, R36, R40 ;  /* 0x000000244028723c */ /* 0x000ff00000001828 */
[----:B------:R-:W-:Y:S01]  /*2770*/  HMMA.16816.F32 R48, R20, R62, R48 ;  /* 0x0000003e1430723c */ /* 0x000fe20000001830 */
[----:B------:R-:W-:Y:S07]  /*2780*/  LDSM.16.M88.4 R60, [R156+0x1000] ;  /* 0x001000009c3c783b */ /* 0x000fee0000000200 */
[C---:B------:R-:W-:Y:S08]  /*2790*/  HMMA.16816.F32 R80, R68.reuse, R44, R80 ;  /* 0x0000002c4450723c */ /* 0x040ff00000001850 */
[C---:B------:R-:W-:Y:S01]  /*27a0*/  HMMA.16816.F32 R76, R68.reuse, R46, R76 ;  /* 0x0000002e444c723c */ /* 0x040fe2000000184c */
[----:B------:R-:W-:Y:S07]  /*27b0*/  LDSM.16.M88.4 R44, [R167+0x2800] ;  /* 0x00280000a72c783b */ /* 0x000fee0000000200 */
[C---:B------:R-:W-:Y:S08]  /*27c0*/  HMMA.16816.F32 R72, R68.reuse, R28, R72 ;  /* 0x0000001c4448723c */ /* 0x040ff00000001848 */
[----:B------:R-:W-:Y:S01]  /*27d0*/  HMMA.16816.F32 R68, R68, R30, R8 ;  /* 0x0000001e4444723c */ /* 0x000fe20000001808 */
[----:B------:R-:W-:Y:S04]  /*27e0*/  LDSM.16.M88.4 R8, [R165+0x2000] ;  /* 0x00200000a508783b */ /* 0x000fe80000000200 */
[----:B------:R-:W1:Y:S03]  /*27f0*/  LDSM.16.M88.4 R28, [R156+0x2000] ;  /* 0x002000009c1c783b */ /* 0x000e660000000200 */
[----:B------:R-:W-:Y:S01]  /*2800*/  HMMA.16816.F32 R32, R16, R58, R32 ;  /* 0x0000003a1020723c */ /* 0x000fe20000001820 */
[----:B------:R-:W-:Y:S07]  /*2810*/  LDSM.16.M88.4 R56, [R156+0x1800] ;  /* 0x001800009c38783b */ /* 0x000fee0000000200 */
[----:B--2---:R-:W-:Y:S08]  /*2820*/  HMMA.16816.F32 R24, R12, R92, R24 ;  /* 0x0000005c0c18723c */ /* 0x004ff00000001818 */
[----:B------:R-:W-:Y:S08]  /*2830*/  HMMA.16816.F32 R40, R52, R96, R40 ;  /* 0x000000603428723c */ /* 0x000ff00000001828 */
[----:B------:R-:W-:Y:S01]  /*2840*/  HMMA.16816.F32 R48, R64, R38, R48 ;  /* 0x000000264030723c */ /* 0x000fe20000001830 */
[----:B------:R-:W2:Y:S07]  /*2850*/  LDSM.16.M88.4 R36, [R163+0x6800] ;  /* 0x00680000a324783b */ /* 0x000eae0000000200 */
[C---:B---3--:R-:W-:Y:S08]  /*2860*/  HMMA.16816.F32 R80, R20.reuse, R88, R80 ;  /* 0x000000581450723c */ /* 0x048ff00000001850 */
[C---:B------:R-:W-:Y:S08]  /*2870*/  HMMA.16816.F32 R76, R20.reuse, R90, R76 ;  /* 0x0000005a144c723c */ /* 0x040ff0000000184c */
[C---:B----4-:R-:W-:Y:S08]  /*2880*/  HMMA.16816.F32 R72, R20.reuse, R84, R72 ;  /* 0x000000541448723c */ /* 0x050ff00000001848 */
[----:B------:R-:W-:Y:S01]  /*2890*/  HMMA.16816.F32 R68, R20, R86, R68 ;  /* 0x000000561444723c */ /* 0x000fe20000001844 */
[----:B------:R-:W3:Y:S07]  /*28a0*/  LDSM.16.M88.4 R20, [R169+0x7000] ;  /* 0x00700000a914783b */ /* 0x000eee0000000200 */
[----:B------:R-:W-:Y:S08]  /*28b0*/  HMMA.16816.F32 R32, R12, R94, R32 ;  /* 0x0000005e0c20723c */ /* 0x000ff00000001820 */
[----:B-1----:R-:W-:Y:S08]  /*28c0*/  HMMA.16816.F32 R24, R8, R28, R24 ;  /* 0x0000001c0818723c */ /* 0x002ff00000001818 */
[----:B------:R-:W-:Y:S08]  /*28d0*/  HMMA.16816.F32 R40, R16, R44, R40 ;  /* 0x0000002c1028723c */ /* 0x000ff00000001828 */
[----:B------:R-:W-:Y:S01]  /*28e0*/  HMMA.16816.F32 R96, R52, R98, R48 ;  /* 0x000000623460723c */ /* 0x000fe20000001830 */
[----:B------:R-:W-:Y:S07]  /*28f0*/  LDSM.16.M88.4 R48, [R156+0x2800] ;  /* 0x002800009c30783b */ /* 0x000fee0000000200 */
[----:B------:R-:W-:Y:S01]  /*2900*/  HMMA.16816.F32 R80, R64, R60, R80 ;  /* 0x0000003c4050723c */ /* 0x000fe20000001850 */
[----:B------:R-:W-:-:S02]  /*2910*/  FMUL.FTZ R24, R24, c[0x0][0x2ec] ;  /* 0x0000bb0018187a20 */ /* 0x000fc40000410000 */
[----:B------:R-:W-:Y:S02]  /*2920*/  FMUL.FTZ R25, R25, c[0x0][0x2ec] ;  /* 0x0000bb0019197a20 */ /* 0x000fe40000410000 */
[----:B------:R-:W-:Y:S02]  /*2930*/  FMUL.FTZ R45, R27, c[0x0][0x2ec] ;  /* 0x0000bb001b2d7a20 */ /* 0x000fe40000410000 */
[----:B------:R-:W1:Y:S01]  /*2940*/  MUFU.TANH R44, R25 ;  /* 0x00000019002c7308 */ /* 0x000e620000002400 */
[----:B------:R-:W-:Y:S07]  /*2950*/  HMMA.16816.F32 R76, R64, R62, R76 ;  /* 0x0000003e404c723c */ /* 0x000fee000000184c */
[----:B------:R-:W4:Y:S01]  /*2960*/  MUFU.TANH R45, R45 ;  /* 0x0000002d002d7308 */ /* 0x000f220000002400 */
[----:B------:R-:W-:Y:S01]  /*2970*/  HMMA.16816.F32 R32, R8, R30, R32 ;  /* 0x0000001e0820723c */ /* 0x000fe20000001820 */
[----:B------:R-:W1:Y:S07]  /*2980*/  LDSM.16.M88.4 R28, [R167+0x3000] ;  /* 0x00300000a71c783b */ /* 0x000e6e0000000200 */
[----:B--2---:R-:W-:Y:S01]  /*2990*/  HMMA.16816.F32 R40, R12, R36, R40 ;  /* 0x000000240c28723c */ /* 0x004fe20000001828 */
[----:B------:R2:W-:Y:S06]  /*29a0*/  MUFU.TANH R36, R24 ;  /* 0x0000001800247308 */ /* 0x0005ec0000002400 */
[----:B------:R-:W-:Y:S01]  /*29b0*/  FMUL.FTZ R37, R26, c[0x0][0x2ec] ;  /* 0x0000bb001a257a20 */ /* 0x000fe20000410000 */
[----:B------:R-:W-:Y:S05]  /*29c0*/  HMMA.16816.F32 R96, R16, R46, R96 ;  /* 0x0000002e1060723c */ /* 0x000fea0000001860 */
[----:B------:R-:W-:Y:S03]  /*29d0*/  MUFU.TANH R37, R37 ;  /* 0x0000002500257308 */ /* 0x000fe60000002400 */
[----:B---3--:R-:W-:Y:S01]  /*29e0*/  HMMA.16816.F32 R80, R52, R20, R80 ;  /* 0x000000143450723c */ /* 0x008fe20000001850 */
[----:B--2---:R-:W2:Y:S01]  /*29f0*/  LDSM.16.M88.4 R24, [R169+0x7800] ;  /* 0x00780000a918783b */ /* 0x004ea20000000200 */
[----:B------:R-:W-:-:S02]  /*2a00*/  FMUL.FTZ R32, R32, c[0x0][0x2ec] ;  /* 0x0000bb0020207a20 */ /* 0x000fc40000410000 */
[----:B------:R-:W-:Y:S02]  /*2a10*/  FMUL.FTZ R33, R33, c[0x0][0x2ec] ;  /* 0x0000bb0021217a20 */ /* 0x000fe40000410000 */
[----:B------:R-:W3:Y:S01]  /*2a20*/  MUFU.TANH R46, R32 ;  /* 0x00000020002e7308 */ /* 0x000ee20000002400 */
[----:B------:R-:W-:Y:S01]  /*2a30*/  FMUL.FTZ R47, R35, c[0x0][0x2ec] ;  /* 0x0000bb00232f7a20 */ /* 0x000fe20000410000 */
[----:B------:R-:W-:Y:S01]  /*2a40*/  HMMA.16816.F32 R76, R52, R22, R76 ;  /* 0x00000016344c723c */ /* 0x000fe2000000184c */
[----:B------:R-:W2:Y:S05]  /*2a50*/  LDSM.16.M88.4 R20, [R163+0x7000] ;  /* 0x00700000a314783b */ /* 0x000eaa0000000200 */
[----:B------:R-:W-:Y:S02]  /*2a60*/  MUFU.TANH R47, R47 ;  /* 0x0000002f002f7308 */ /* 0x000fe40000002400 */
[C---:B------:R-:W-:Y:S08]  /*2a70*/  HMMA.16816.F32 R72, R64.reuse, R56, R72 ;  /* 0x000000384048723c */ /* 0x040ff00000001848 */
[----:B------:R-:W-:Y:S08]  /*2a80*/  HMMA.16816.F32 R68, R64, R58, R68 ;  /* 0x0000003a4044723c */ /* 0x000ff00000001844 */
[----:B------:R-:W-:Y:S01]  /*2a90*/  HMMA.16816.F32 R96, R12, R38, R96 ;  /* 0x000000260c60723c */ /* 0x000fe20000001860 */
[----:B------:R2:W-:Y:S06]  /*2aa0*/  MUFU.TANH R38, R33 ;  /* 0x0000002100267308 */ /* 0x0005ec0000002400 */
[----:B------:R-:W-:Y:S01]  /*2ab0*/  FMUL.FTZ R39, R34, c[0x0][0x2ec] ;  /* 0x0000bb0022277a20 */ /* 0x000fe20000410000 */
[C---:B-1----:R-:W-:Y:S05]  /*2ac0*/  HMMA.16816.F32 R80, R16.reuse, R28, R80 ;  /* 0x0000001c1050723c */ /* 0x042fea0000001850 */
[----:B------:R-:W1:Y:S03]  /*2ad0*/  MUFU.TANH R39, R39 ;  /* 0x0000002700277308 */ /* 0x000e660000002400 */
[----:B------:R-:W-:Y:S01]  /*2ae0*/  HMMA.16816.F32 R76, R16, R30, R76 ;  /* 0x0000001e104c723c */ /* 0x000fe2000000184c */
[----:B--2---:R-:W2:Y:S04]  /*2af0*/  LDSM.16.M88.4 R32, [R167+0x3800] ;  /* 0x00380000a720783b */ /* 0x004ea80000000200 */
[----:B------:R-:W1:Y:S03]  /*2b00*/  LDSM.16.M88.4 R28, [R156+0x3000] ;  /* 0x003000009c1c783b */ /* 0x000e660000000200 */
[C---:B------:R-:W-:Y:S07]  /*2b10*/  HMMA.16816.F32 R72, R52.reuse, R24, R72 ;  /* 0x000000183448723c */ /* 0x040fee0000001848 */
[----:B------:R-:W-:Y:S01]  /*2b20*/  LOP3.LUT R25, R110, 0xffffffe0, RZ, 0xc0, !PT ;  /* 0xffffffe06e197812 */ /* 0x000fe200078ec0ff */
[----:B------:R-:W-:Y:S04]  /*2b30*/  HMMA.16816.F32 R68, R52, R26, R68 ;  /* 0x0000001a3444723c */ /* 0x000fe80000001844 */
[----:B------:R-:W-:-:S04]  /*2b40*/  IMAD.IADD R0, R100, 0x1, -R25 ;  /* 0x0000000164007824 */ /* 0x000fc800078e0a19 */
[----:B------:R-:W-:Y:S01]  /*2b50*/  HMMA.16816.F32 R80, R12, R20, R80 ;  /* 0x000000140c50723c */ /* 0x000fe20000001850 */
[----:B------:R-:W-:-:S04]  /*2b60*/  SHF.R.S32.HI R25, RZ, 0x1f, R0 ;  /* 0x0000001fff197819 */ /* 0x000fc80000011400 */
[----:B------:R-:W-:Y:S01]  /*2b70*/  LEA.HI R176, R25, R0, RZ, 0x2 ;  /* 0x0000000019b07211 */ /* 0x000fe200078f10ff */
[----:B------:R-:W-:Y:S01]  /*2b80*/  IMAD.IADD R0, R105, 0x1, R4 ;  /* 0x0000000169007824 */ /* 0x000fe200078e0204 */
[----:B------:R-:W-:Y:S01]  /*2b90*/  LDSM.16.M88.4 R24, [R156+0x3800] ;  /* 0x003800009c18783b */ /* 0x000fe20000000200 */
[----:B------:R-:W-:Y:S01]  /*2ba0*/  HMMA.16816.F32 R76, R12, R22, R76 ;  /* 0x000000160c4c723c */ /* 0x000fe2000000184c */
[----:B------:R-:W-:Y:S02]  /*2bb0*/  SHF.R.S32.HI R176, RZ, 0x2, R176 ;  /* 0x00000002ffb07819 */ /* 0x000fe400000114b0 */
[----:B------:R-:W3:Y:S01]  /*2bc0*/  LDSM.16.M88.4 R20, [R163+0x7800] ;  /* 0x00780000a314783b */ /* 0x000ee20000000200 */
[----:B------:R-:W-:-:S04]  /*2bd0*/  DEPBAR.LE SB0, 0x0 ;  /* 0x000080000000791a */ /* 0x000fc80000000000 */
[----:B------:R-:W-:Y:S08]  /*2be0*/  HMMA.16816.F32 R40, R8, R48, R40 ;  /* 0x000000300828723c */ /* 0x000ff00000001828 */
[C---:B--2---:R-:W-:Y:S07]  /*2bf0*/  HMMA.16816.F32 R72, R16.reuse, R32, R72 ;  /* 0x000000201048723c */ /* 0x044fee0000001848 */
[----:B------:R-:W-:Y:S01]  /*2c00*/  IMAD R33, R108, 0x10, R112 ;  /* 0x000000106c217824 */ /* 0x000fe200078e0270 */
[----:B------:R-:W-:Y:S04]  /*2c10*/  HMMA.16816.F32 R68, R16, R34, R68 ;  /* 0x000000221044723c */ /* 0x000fe80000001844 */
[----:B------:R-:W-:-:S04]  /*2c20*/  IADD3 R33, R33, 0x1, R176 ;  /* 0x0000000121217810 */ /* 0x000fc80007ffe0b0 */
[C---:B-1----:R-:W-:Y:S01]  /*2c30*/  HMMA.16816.F32 R80, R8.reuse, R28, R80 ;  /* 0x0000001c0850723c */ /* 0x042fe20000001850 */
[----:B------:R-:W-:Y:S01]  /*2c40*/  IADD3 R33, R6, R33, -R109 ;  /* 0x0000002106217210 */ /* 0x000fe20007ffe86d */
[----:B------:R-:W-:Y:S02]  /*2c50*/  FMUL.FTZ R48, R40, c[0x0][0x2ec] ;  /* 0x0000bb0028307a20 */ /* 0x000fe40000410000 */
[----:B------:R-:W-:Y:S01]  /*2c60*/  FMUL.FTZ R40, R41, c[0x0][0x2ec] ;  /* 0x0000bb0029287a20 */ /* 0x000fe20000410000 */
[----:B------:R-:W-:Y:S01]  /*2c70*/  IADD3 R49, R33, c[0x0][0x2e8], RZ ;  /* 0x0000ba0021317a10 */ /* 0x000fe20007ffe0ff */
[----:B------:R-:W-:Y:S02]  /*2c80*/  FMUL.FTZ R41, R42, c[0x0][0x2ec] ;  /* 0x0000bb002a297a20 */ /* 0x000fe40000410000 */
[----:B------:R-:W-:Y:S01]  /*2c90*/  HMMA.16816.F32 R96, R8, R50, R96 ;  /* 0x000000320860723c */ /* 0x000fe20000001860 */
[C---:B------:R-:W-:Y:S01]  /*2ca0*/  IADD3 R185, R49.reuse, 0x8, RZ ;  /* 0x0000000831b97810 */ /* 0x040fe20007ffe0ff */
[----:B------:R-:W1:Y:S01]  /*2cb0*/  MUFU.TANH R48, R48 ;  /* 0x0000003000307308 */ /* 0x000e620000002400 */
[-C--:B------:R-:W-:Y:S01]  /*2cc0*/  IMNMX R186, R49, R6.reuse, PT ;  /* 0x0000000631ba7217 */ /* 0x080fe20003800200 */
[----:B------:R-:W-:Y:S01]  /*2cd0*/  FMUL.FTZ R42, R43, c[0x0][0x2ec] ;  /* 0x0000bb002b2a7a20 */ /* 0x000fe20000410000 */
[----:B------:R-:W-:-:S03]  /*2ce0*/  IMNMX R185, R185, R6, PT ;  /* 0x00000006b9b97217 */ /* 0x000fc60003800200 */
[C---:B---3--:R-:W-:Y:S02]  /*2cf0*/  HMMA.16816.F32 R72, R12.reuse, R20, R72 ;  /* 0x000000140c48723c */ /* 0x048fe40000001848 */
[----:B------:R-:W2:Y:S06]  /*2d00*/  MUFU.TANH R41, R41 ;  /* 0x0000002900297308 */ /* 0x000eac0000002400 */
[----:B------:R-:W-:Y:S01]  /*2d10*/  HMMA.16816.F32 R68, R12, R22, R68 ;  /* 0x000000160c44723c */ /* 0x000fe20000001844 */
[----:B------:R-:W-:Y:S01]  /*2d20*/  FMUL.FTZ R82, R82, c[0x0][0x2ec] ;  /* 0x0000bb0052527a20 */ /* 0x000fe20000410000 */
[----:B------:R-:W3:Y:S01]  /*2d30*/  MUFU.TANH R40, R40 ;  /* 0x0000002800287308 */ /* 0x000ee20000002400 */
[----:B------:R-:W-:-:S02]  /*2d40*/  FMUL.FTZ R33, R81, c[0x0][0x2ec] ;  /* 0x0000bb0051217a20 */ /* 0x000fc40000410000 */
[----:B------:R-:W-:-:S03]  /*2d50*/  FMUL.FTZ R83, R83, c[0x0][0x2ec] ;  /* 0x0000bb0053537a20 */ /* 0x000fc60000410000 */
[C---:B------:R-:W-:Y:S01]  /*2d60*/  HMMA.16816.F32 R76, R8.reuse, R30, R76 ;  /* 0x0000001e084c723c */ /* 0x040fe2000000184c */
[----:B------:R-:W-:Y:S01]  /*2d70*/  FMUL.FTZ R28, R97, c[0x0][0x2ec] ;  /* 0x0000bb00611c7a20 */ /* 0x000fe20000410000 */
[----:B------:R-:W1:Y:S01]  /*2d80*/  MUFU.TANH R42, R42 ;  /* 0x0000002a002a7308 */ /* 0x000e620000002400 */
[----:B------:R-:W-:Y:S02]  /*2d90*/  FMUL.FTZ R43, R96, c[0x0][0x2ec] ;  /* 0x0000bb00602b7a20 */ /* 0x000fe40000410000 */
[----:B------:R-:W-:Y:S02]  /*2da0*/  FMUL.FTZ R29, R98, c[0x0][0x2ec] ;  /* 0x0000bb00621d7a20 */ /* 0x000fe40000410000 */
[----:B------:R-:W-:Y:S01]  /*2db0*/  IMAD.IADD R30, R3, 0x1, R188 ;  /* 0x00000001031e7824 */ /* 0x000fe200078e02bc */
[----:B------:R-:W-:Y:S01]  /*2dc0*/  HMMA.16816.F32 R72, R8, R24, R72 ;  /* 0x000000180848723c */ /* 0x000fe20000001848 */
[----:B------:R-:W-:Y:S01]  /*2dd0*/  FMUL.FTZ R31, R80, c[0x0][0x2ec] ;  /* 0x0000bb00501f7a20 */ /* 0x000fe20000410000 */
[----:B------:R-:W-:Y:S01]  /*2de0*/  MUFU.TANH R28, R28 ;  /* 0x0000001c001c7308 */ /* 0x000fe20000002400 */
[----:B------:R-:W-:Y:S01]  /*2df0*/  FMUL.FTZ R32, R99, c[0x0][0x2ec] ;  /* 0x0000bb0063207a20 */ /* 0x000fe20000410000 */
[----:B------:R-:W-:-:S02]  /*2e00*/  IADD3 R20, R30, 0x1, RZ ;  /* 0x000000011e147810 */ /* 0x000fc40007ffe0ff */
[C---:B------:R-:W-:Y:S02]  /*2e10*/  IADD3 R4, R30.reuse, 0x8, RZ ;  /* 0x000000081e047810 */ /* 0x040fe40007ffe0ff */
[----:B------:R-:W-:Y:S01]  /*2e20*/  HMMA.16816.F32 R68, R8, R26, R68 ;  /* 0x0000001a0844723c */ /* 0x000fe20000001844 */
[----:B------:R-:W-:Y:S01]  /*2e30*/  IADD3 R6, R30, 0x9, RZ ;  /* 0x000000091e067810 */ /* 0x000fe20007ffe0ff */
[----:B------:R-:W1:Y:S01]  /*2e40*/  MUFU.TANH R31, R31 ;  /* 0x0000001f001f7308 */ /* 0x000e620000002400 */
[CC--:B------:R-:W-:Y:S02]  /*2e50*/  ISETP.GE.AND P3, PT, R20.reuse, R186.reuse, PT ;  /* 0x000000ba1400720c */ /* 0x0c0fe40003f66270 */
[-C--:B------:R-:W-:Y:S02]  /*2e60*/  ISETP.GE.AND P0, PT, R20, R185.reuse, PT ;  /* 0x000000b91400720c */ /* 0x080fe40003f06270 */
[CC--:B------:R-:W-:Y:S01]  /*2e70*/  ISETP.GE.AND P1, PT, R4.reuse, R186.reuse, PT ;  /* 0x000000ba0400720c */ /* 0x0c0fe20003f26270 */
[----:B------:R-:W-:Y:S01]  /*2e80*/  FMUL.FTZ R24, R77, c[0x0][0x2ec] ;  /* 0x0000bb004d187a20 */ /* 0x000fe20000410000 */
[-C--:B------:R-:W-:Y:S01]  /*2e90*/  ISETP.GE.AND P4, PT, R4, R185.reuse, PT ;  /* 0x000000b90400720c */ /* 0x080fe20003f86270 */
[----:B------:R-:W-:Y:S01]  /*2ea0*/  FMUL.FTZ R34, R76, c[0x0][0x2ec] ;  /* 0x0000bb004c227a20 */ /* 0x000fe20000410000 */
[----:B------:R-:W-:Y:S01]  /*2eb0*/  IADD3 R4, R30, 0x10, RZ ;  /* 0x000000101e047810 */ /* 0x000fe20007ffe0ff */
[----:B------:R-:W1:Y:S01]  /*2ec0*/  MUFU.TANH R43, R43 ;  /* 0x0000002b002b7308 */ /* 0x000e620000002400 */
[-C--:B------:R-:W-:Y:S01]  /*2ed0*/  ISETP.GE.AND P2, PT, R6, R186.reuse, PT ;  /* 0x000000ba0600720c */ /* 0x080fe20003f46270 */
[----:B------:R-:W-:Y:S01]  /*2ee0*/  FMUL.FTZ R78, R78, c[0x0][0x2ec] ;  /* 0x0000bb004e4e7a20 */ /* 0x000fe20000410000 */
[-C--:B------:R-:W-:Y:S01]  /*2ef0*/  ISETP.GE.AND P5, PT, R6, R185.reuse, PT ;  /* 0x000000b90600720c */ /* 0x080fe20003fa6270 */
[----:B------:R-:W-:Y:S01]  /*2f00*/  FMUL.FTZ R79, R79, c[0x0][0x2ec] ;  /* 0x0000bb004f4f7a20 */ /* 0x000fe20000410000 */
[----:B------:R-:W-:Y:S01]  /*2f10*/  IADD3 R16, R30, 0x11, RZ ;  /* 0x000000111e107810 */ /* 0x000fe20007ffe0ff */
[----:B------:R-:W-:Y:S01]  /*2f20*/  FMUL.FTZ R72, R72, c[0x0][0x2ec] ;  /* 0x0000bb0048487a20 */ /* 0x000fe20000410000 */
[----:B------:R-:W-:Y:S01]  /*2f30*/  FSEL R19, R44, -INF , !P3 ;  /* 0xff8000002c137808 */ /* 0x000fe20005800000 */
[----:B------:R-:W1:Y:S01]  /*2f40*/  MUFU.TANH R29, R29 ;  /* 0x0000001d001d7308 */ /* 0x000e620000002400 */
[----:B----4-:R-:W-:Y:S01]  /*2f50*/  FSEL R6, R45, -INF , !P0 ;  /* 0xff8000002d067808 */ /* 0x010fe20004000000 */
[----:B------:R-:W-:Y:S01]  /*2f60*/  FMUL.FTZ R73, R73, c[0x0][0x2ec] ;  /* 0x0000bb0049497a20 */ /* 0x000fe20000410000 */
[-C--:B------:R-:W-:Y:S01]  /*2f70*/  ISETP.GE.AND P3, PT, R4, R186.reuse, PT ;  /* 0x000000ba0400720c */ /* 0x080fe20003f66270 */
[----:B------:R-:W-:Y:S01]  /*2f80*/  FMUL.FTZ R74, R74, c[0x0][0x2ec] ;  /* 0x0000bb004a4a7a20 */ /* 0x000fe20000410000 */
[-C--:B------:R-:W-:Y:S01]  /*2f90*/  ISETP.GE.AND P0, PT, R4, R185.reuse, PT ;  /* 0x000000b90400720c */ /* 0x080fe20003f06270 */
[----:B------:R-:W-:Y:S01]  /*2fa0*/  FMUL.FTZ R75, R75, c[0x0][0x2ec] ;  /* 0x0000bb004b4b7a20 */ /* 0x000fe20000410000 */
[----:B------:R-:W-:Y:S01]  /*2fb0*/  FSEL R21, R46, -INF , !P1 ;  /* 0xff8000002e157808 */ /* 0x000fe20004800000 */
[----:B------:R-:W4:Y:S01]  /*2fc0*/  MUFU.TANH R32, R32 ;  /* 0x0000002000207308 */ /* 0x000f220000002400 */
[----:B------:R-:W-:Y:S01]  /*2fd0*/  FSEL R4, R39, -INF , !P4 ;  /* 0xff80000027047808 */ /* 0x000fe20006000000 */
[----:B------:R-:W-:Y:S01]  /*2fe0*/  FMUL.FTZ R68, R68, c[0x0][0x2ec] ;  /* 0x0000bb0044447a20 */ /* 0x000fe20000410000 */
[----:B------:R-:W-:Y:S01]  /*2ff0*/  ISETP.GE.AND P1, PT, R16, R186, PT ;  /* 0x000000ba1000720c */ /* 0x000fe20003f26270 */
[----:B------:R-:W-:Y:S01]  /*3000*/  FMUL.FTZ R70, R70, c[0x0][0x2ec] ;  /* 0x0000bb0046467a20 */ /* 0x000fe20000410000 */
[----:B------:R-:W-:Y:S01]  /*3010*/  ISETP.GE.AND P4, PT, R16, R185, PT ;  /* 0x000000b91000720c */ /* 0x000fe20003f86270 */
[----:B------:R-:W-:Y:S01]  /*3020*/  FMUL.FTZ R69, R69, c[0x0][0x2ec] ;  /* 0x0000bb0045457a20 */ /* 0x000fe20000410000 */
[C---:B------:R-:W-:Y:S01]  /*3030*/  IADD3 R16, R30.reuse, 0x18, RZ ;  /* 0x000000181e107810 */ /* 0x040fe20007ffe0ff */
[----:B------:R-:W3:Y:S01]  /*3040*/  MUFU.TANH R20, R82 ;  /* 0x0000005200147308 */ /* 0x000ee20000002400 */
[----:B------:R-:W-:Y:S01]  /*3050*/  IADD3 R12, R30, 0x19, RZ ;  /* 0x000000191e0c7810 */ /* 0x000fe20007ffe0ff */
[----:B------:R-:W-:Y:S01]  /*3060*/  FMUL.FTZ R71, R71, c[0x0][0x2ec] ;  /* 0x0000bb0047477a20 */ /* 0x000fe20000410000 */
[----:B------:R-:W-:-:S02]  /*3070*/  FSEL R23, R38, -INF , !P2 ;  /* 0xff80000026177808 */ /* 0x000fc40005000000 */
[----:B------:R-:W-:Y:S02]  /*3080*/  FSEL R18, R47, -INF , !P5 ;  /* 0xff8000002f127808 */ /* 0x000fe40006800000 */
[CC--:B------:R-:W-:Y:S01]  /*3090*/  ISETP.GE.AND P2, PT, R16.reuse, R186.reuse, PT ;  /* 0x000000ba1000720c */ /* 0x0c0fe20003f46270 */
[----:B------:R-:W4:Y:S01]  /*30a0*/  MUFU.TANH R24, R24 ;  /* 0x0000001800187308 */ /* 0x000f220000002400 */
[-C--:B------:R-:W-:Y:S02]  /*30b0*/  ISETP.GE.AND P5, PT, R16, R185.reuse, PT ;  /* 0x000000b91000720c */ /* 0x080fe40003fa6270 */
[----:B-1----:R-:W-:Y:S02]  /*30c0*/  FSEL R17, R48, -INF , !P3 ;  /* 0xff80000030117808 */ /* 0x002fe40005800000 */
[----:B--2---:R-:W-:Y:S02]  /*30d0*/  FSEL R16, R41, -INF , !P0 ;  /* 0xff80000029107808 */ /* 0x004fe40004000000 */
[C---:B------:R-:W-:Y:S01]  /*30e0*/  ISETP.GE.AND P3, PT, R12.reuse, R186, PT ;  /* 0x000000ba0c00720c */ /* 0x040fe20003f66270 */
[----:B------:R-:W1:Y:S01]  /*30f0*/  MUFU.TANH R33, R33 ;  /* 0x0000002100217308 */ /* 0x000e620000002400 */
[----:B------:R-:W-:-:S02]  /*3100*/  ISETP.GE.AND P0, PT, R12, R185, PT ;  /* 0x000000b90c00720c */ /* 0x000fc40003f06270 */
[----:B------:R-:W-:Y:S02]  /*3110*/  IADD3 R12, R30, 0x20, RZ ;  /* 0x000000201e0c7810 */ /* 0x000fe40007ffe0ff */
[----:B---3--:R-:W-:Y:S02]  /*3120*/  FSEL R15, R40, -INF , !P1 ;  /* 0xff800000280f7808 */ /* 0x008fe40004800000 */
[----:B------:R-:W-:Y:S01]  /*3130*/  ISETP.GE.AND P1, PT, R12, R186, PT ;  /* 0x000000ba0c00720c */ /* 0x000fe20003f26270 */
[----:B------:R-:W2:Y:S01]  /*3140*/  MUFU.TANH R128, R83 ;  /* 0x0000005300807308 */ /* 0x000ea20000002400 */
[----:B------:R-:W-:Y:S02]  /*3150*/  IADD3 R10, R30, 0x29, RZ ;  /* 0x000000291e0a7810 */ /* 0x000fe40007ffe0ff */
[----:B------:R-:W-:Y:S02]  /*3160*/  FSEL R14, R42, -INF , !P4 ;  /* 0xff8000002a0e7808 */ /* 0x000fe40006000000 */
[----:B------:R-:W-:-:S02]  /*3170*/  ISETP.GE.AND P4, PT, R12, R185, PT ;  /* 0x000000b90c00720c */ /* 0x000fc40003f86270 */
[C---:B------:R-:W-:Y:S01]  /*3180*/  IADD3 R22, R30.reuse, 0x21, RZ ;  /* 0x000000211e167810 */ /* 0x040fe20007ffe0ff */
[----:B------:R-:W3:Y:S01]  /*3190*/  MUFU.TANH R34, R34 ;  /* 0x0000002200227308 */ /* 0x000ee20000002400 */
[----:B------:R-:W-:Y:S02]  /*31a0*/  IADD3 R11, R30, 0x28, RZ ;  /* 0x000000281e0b7810 */ /* 0x000fe40007ffe0ff */
[----:B------:R-:W-:Y:S02]  /*31b0*/  FSEL R35, R31, -INF , !P1 ;  /* 0xff8000001f237808 */ /* 0x000fe40004800000 */
[----:B------:R-:W-:Y:S02]  /*31c0*/  ISETP.GE.AND P1, PT, R10, R186, PT ;  /* 0x000000ba0a00720c */ /* 0x000fe40003f26270 */
[----:B------:R-:W-:Y:S01]  /*31d0*/  FSEL R9, R28, -INF , !P3 ;  /* 0xff8000001c097808 */ /* 0x000fe20005800000 */
[----:B------:R-:W1:Y:S01]  /*31e0*/  MUFU.TANH R130, R78 ;  /* 0x0000004e00827308 */ /* 0x000e620000002400 */
[----:B------:R-:W-:-:S02]  /*31f0*/  FSEL R13, R43, -INF , !P2 ;  /* 0xff8000002b0d7808 */ /* 0x000fc40005000000 */
[----:B------:R-:W-:Y:S02]  /*3200*/  FSEL R12, R29, -INF , !P5 ;  /* 0xff8000001d0c7808 */ /* 0x000fe40006800000 */
[----:B----4-:R-:W-:Y:S02]  /*3210*/  FSEL R8, R32, -INF , !P0 ;  /* 0xff80000020087808 */ /* 0x010fe40004000000 */
[----:B------:R-:W-:Y:S01]  /*3220*/  FSEL R28, R20, -INF , !P4 ;  /* 0xff800000141c7808 */ /* 0x000fe20006000000 */
[----:B------:R-:W4:Y:S01]  /*3230*/  MUFU.TANH R140, R79 ;  /* 0x0000004f008c7308 */ /* 0x000f220000002400 */
[CC--:B------:R-:W-:Y:S02]  /*3240*/  ISETP.GE.AND P2, PT, R22.reuse, R186.reuse, PT ;  /* 0x000000ba1600720c */ /* 0x0c0fe40003f46270 */
[----:B------:R-:W-:Y:S02]  /*3250*/  ISETP.GE.AND P5, PT, R22, R185, PT ;  /* 0x000000b91600720c */ /* 0x000fe40003fa6270 */
[----:B------:R-:W-:-:S02]  /*3260*/  ISETP.GE.AND P3, PT, R11, R186, PT ;  /* 0x000000ba0b00720c */ /* 0x000fc40003f66270 */
[-C--:B------:R-:W-:Y:S01]  /*3270*/  ISETP.GE.AND P0, PT, R11, R185.reuse, PT ;  /* 0x000000b90b00720c */ /* 0x080fe20003f06270 */
[----:B------:R-:W4:Y:S01]  /*3280*/  MUFU.TANH R139, R72 ;  /* 0x00000048008b7308 */ /* 0x000f220000002400 */
[----:B------:R-:W-:Y:S02]  /*3290*/  ISETP.GE.AND P4, PT, R10, R185, PT ;  /* 0x000000b90a00720c */ /* 0x000fe40003f86270 */
[C---:B------:R-:W-:Y:S02]  /*32a0*/  IADD3 R11, R30.reuse, 0x30, RZ ;  /* 0x000000301e0b7810 */ /* 0x040fe40007ffe0ff */
[----:B------:R-:W-:Y:S02]  /*32b0*/  IADD3 R10, R30, 0x31, RZ ;  /* 0x000000311e0a7810 */ /* 0x000fe40007ffe0ff */
[----:B------:R-:W-:Y:S01]  /*32c0*/  FSEL R29, R24, -INF , !P1 ;  /* 0xff800000181d7808 */ /* 0x000fe20004800000 */
[----:B------:R-:W-:Y:S01]  /*32d0*/  MUFU.TANH R137, R73 ;  /* 0x0000004900897308 */ /* 0x000fe20000002400 */
[----:B------:R-:W-:-:S02]  /*32e0*/  ISETP.GT.AND P1, PT, R101, 0x1, PT ;  /* 0x000000016500780c */ /* 0x000fc40003f24270 */
[----:B-1----:R-:W-:Y:S02]  /*32f0*/  FSEL R33, R33, -INF , !P2 ;  /* 0xff80000021217808 */ /* 0x002fe40005000000 */
[----:B--2---:R-:W-:Y:S02]  /*3300*/  FSEL R128, R128, -INF , !P5 ;  /* 0xff80000080807808 */ /* 0x004fe40006800000 */
[----:B---3--:R-:W-:Y:S01]  /*3310*/  FSEL R31, R34, -INF , !P3 ;  /* 0xff800000221f7808 */ /* 0x008fe20005800000 */
[----:B------:R-:W1:Y:S01]  /*3320*/  MUFU.TANH R136, R74 ;  /* 0x0000004a00887308 */ /* 0x000e620000002400 */
[----:B------:R-:W-:Y:S02]  /*3330*/  FSEL R130, R130, -INF , !P0 ;  /* 0xff80000082827808 */ /* 0x000fe40004000000 */
[C---:B------:R-:W-:Y:S02]  /*3340*/  ISETP.GE.AND P2, PT, R11.reuse, R186, PT ;  /* 0x000000ba0b00720c */ /* 0x040fe40003f46270 */
[----:B------:R-:W-:-:S02]  /*3350*/  ISETP.GE.AND P5, PT, R11, R185, PT ;  /* 0x000000b90b00720c */ /* 0x000fc40003fa6270 */
[C---:B------:R-:W-:Y:S01]  /*3360*/  ISETP.GE.AND P3, PT, R10.reuse, R186, PT ;  /* 0x000000ba0a00720c */ /* 0x040fe20003f66270 */
[----:B------:R-:W2:Y:S01]  /*3370*/  MUFU.TANH R134, R75 ;  /* 0x0000004b00867308 */ /* 0x000ea20000002400 */
[----:B------:R-:W-:Y:S02]  /*3380*/  ISETP.GE.AND P0, PT, R10, R185, PT ;  /* 0x000000b90a00720c */ /* 0x000fe40003f06270 */
[----:B------:R-:W-:Y:S02]  /*3390*/  IADD3 R10, R30, 0x38, RZ ;  /* 0x000000381e0a7810 */ /* 0x000fe40007ffe0ff */
[----:B----4-:R-:W-:Y:S02]  /*33a0*/  FSEL R140, R140, -INF , !P4 ;  /* 0xff8000008c8c7808 */ /* 0x010fe40006000000 */
[----:B------:R-:W-:Y:S01]  /*33b0*/  FSEL R139, R139, -INF , !P2 ;  /* 0xff8000008b8b7808 */ /* 0x000fe20005000000 */
[----:B------:R-:W3:Y:S01]  /*33c0*/  MUFU.TANH R135, R68 ;  /* 0x0000004400877308 */ /* 0x000ee20000002400 */
[----:B-1----:R-:W-:-:S02]  /*33d0*/  FSEL R136, R136, -INF , !P5 ;  /* 0xff80000088887808 */ /* 0x002fc40006800000 */
[----:B------:R-:W-:Y:S02]  /*33e0*/  FSEL R137, R137, -INF , !P3 ;  /* 0xff80000089897808 */ /* 0x000fe40005800000 */
[CC--:B------:R-:W-:Y:S02]  /*33f0*/  ISETP.GE.AND P4, PT, R10.reuse, R186.reuse, PT ;  /* 0x000000ba0a00720c */ /* 0x0c0fe40003f86270 */
[-C--:B------:R-:W-:Y:S01]  /*3400*/  ISETP.GE.AND P2, PT, R10, R185.reuse, PT ;  /* 0x000000b90a00720c */ /* 0x080fe20003f46270 */
[----:B------:R-:W1:Y:S01]  /*3410*/  MUFU.TANH R132, R70 ;  /* 0x0000004600847308 */ /* 0x000e620000002400 */
[----:B------:R-:W-:Y:S01]  /*3420*/  BAR.SYNC.DEFER_BLOCKING 0x0 ;  /* 0x0000000000007b1d */ /* 0x000fe20000010000 */
[C---:B------:R-:W-:Y:S02]  /*3430*/  ISETP.GE.AND P5, PT, R30.reuse, R186, PT ;  /* 0x000000ba1e00720c */ /* 0x040fe40003fa6270 */
[C---:B------:R-:W-:Y:S02]  /*3440*/  ISETP.GE.AND P3, PT, R30.reuse, R185, PT ;  /* 0x000000b91e00720c */ /* 0x040fe40003f66270 */
[----:B------:R-:W-:-:S02]  /*3450*/  IADD3 R30, R30, 0x39, RZ ;  /* 0x000000391e1e7810 */ /* 0x000fc40007ffe0ff */
[----:B------:R-:W4:Y:S01]  /*3460*/  MUFU.TANH R133, R69 ;  /* 0x0000004500857308 */ /* 0x000f220000002400 */
[----:B--2---:R-:W-:Y:S02]  /*3470*/  FSEL R134, R134, -INF , !P0 ;  /* 0xff80000086867808 */ /* 0x004fe40004000000 */
[----:B---3--:R-:W-:Y:S02]  /*3480*/  FSEL R135, R135, -INF , !P4 ;  /* 0xff80000087877808 */ /* 0x008fe40006000000 */
[----:B------:R-:W-:Y:S02]  /*3490*/  @!P1 LEA R182, P0, R184, c[0x0][0x168], 0x1 ;  /* 0x00005a00b8b69a11 */ /* 0x000fe400078008ff */
[----:B------:R-:W-:Y:S01]  /*34a0*/  ISETP.GE.AND P4, PT, R30, R186, PT ;  /* 0x000000ba1e00720c */ /* 0x000fe20003f86270 */
[----:B------:R-:W2:Y:S01]  /*34b0*/  MUFU.TANH R126, R71 ;  /* 0x00000047007e7308 */ /* 0x000ea20000002400 */
[----:B-1----:R-:W-:Y:S02]  /*34c0*/  FSEL R132, R132, -INF , !P2 ;  /* 0xff80000084847808 */ /* 0x002fe40005000000 */
[----:B------:R-:W-:-:S02]  /*34d0*/  ISETP.GE.AND P2, PT, R30, R185, PT ;  /* 0x000000b91e00720c */ /* 0x000fc40003f46270 */
[----:B------:R-:W-:Y:S02]  /*34e0*/  @!P1 LEA.HI.X R183, R184, c[0x0][0x16c], R103, 0x1, P0 ;  /* 0x00005b00b8b79a11 */ /* 0x000fe400000f0c67 */
[----:B------:R-:W-:Y:S02]  /*34f0*/  FSEL R36, R36, -INF , !P5 ;  /* 0xff80000024247808 */ /* 0x000fe40006800000 */
[----:B------:R-:W-:Y:S02]  /*3500*/  FSEL R37, R37, -INF , !P3 ;  /* 0xff80000025257808 */ /* 0x000fe40005800000 */
[----:B----4-:R-:W-:Y:S02]  /*3510*/  FSEL R133, R133, -INF , !P4 ;  /* 0xff80000085857808 */ /* 0x010fe40006000000 */
[----:B--2---:R-:W-:Y:S01]  /*3520*/  FSEL R126, R126, -INF , !P2 ;  /* 0xff8000007e7e7808 */ /* 0x004fe20005000000 */
        /* <DEDUP_REMOVED lines=21> */
[C---:B------:R-:W-:Y:S01]  /*3680*/  IMAD R25, R102.reuse, R25, R20 ;  /* 0x0000001966197224 */ /* 0x040fe200078e0214 */
[----:B------:R-:W-:Y:S01]  /*3690*/  LOP3.LUT R20, RZ, c[0x0][0x2d0], RZ, 0x33, !PT ;  /* 0x0000b400ff147a12 */ /* 0x000fe200078e33ff */
        /* <DEDUP_REMOVED lines=36> */
.L_x_6516:
[----:B------:R-:W-:-:S04]  /*38e0*/  LEA R3, -R2, RZ, 0x6 ;  /* 0x000000ff02037211 */ /* 0x000fc800078e31ff */
[----:B------:R-:W-:Y:S02]  /*38f0*/  SHF.R.S32.HI R10, RZ, 0x1f, R3 ;  /* 0x0000001fff0a7819 */ /* 0x000fe40000011403 */
.L_x_6517:
        /* <DEDUP_REMOVED lines=25> */
.L_x_6515:
[----:B------:R-:W-:Y:S02]  /*3a90*/  FMNMX.FTZ R20, R36, R19, !PT ;  /* 0x0000001324147209 */ /* 0x000fe40007810000 */
[----:B-1----:R-:W-:-:S02]  /*3aa0*/  FMNMX.FTZ R25, R37, R6, !PT ;  /* 0x0000000625197209 */ /* 0x002fc40007810000 */
        /* <DEDUP_REMOVED lines=60> */
[--C-:B------:R-:W-:Y:S01]  /*3e70*/  FFMA.FTZ R119, R37, c[0x0][0x23c], -R129.reuse ;  /* 0x00008f0025777a23 */ /* 0x100fe20000010881 */
[----:B------:R-:W-:Y:S01]  /*3e80*/  LDSM.16.MT88.4 R20, [R161+0x8800] ;  /* 0x00880000a114783b */ /* 0x000fe20000004200 */
[----:B------:R-:W-:-:S02]  /*3e90*/  FFMA.FTZ R120, R6, c[0x0][0x23c], -R129 ;  /* 0x00008f0006787a23 */ /* 0x000fc40000010881 */
[--C-:B------:R-:W-:Y:S02]  /*3ea0*/  FFMA.FTZ R121, R4, c[0x0][0x23c], -R129.reuse ;  /* 0x00008f0004797a23 */ /* 0x100fe40000010881 */
[--C-:B------:R-:W-:Y:S01]  /*3eb0*/  FFMA.FTZ R112, R18, c[0x0][0x23c], -R129.reuse ;  /* 0x00008f0012707a23 */ /* 0x100fe20000010881 */
[----:B------:R-:W1:Y:S01]  /*3ec0*/  LDSM.16.MT88.4 R4, [R160+0xa000] ;  /* 0x00a00000a004783b */ /* 0x000e620000004200 */
[----:B------:R-:W2:Y:S01]  /*3ed0*/  MUFU.EX2 R115, R115 ;  /* 0x0000007300737308 */ /* 0x000ea20000000800 */
[--C-:B------:R-:W-:Y:S02]  /*3ee0*/  FFMA.FTZ R113, R17, c[0x0][0x23c], -R138.reuse ;  /* 0x00008f0011717a23 */ /* 0x100fe4000001088a */
[--C-:B------:R-:W-:Y:S02]  /*3ef0*/  FFMA.FTZ R110, R15, c[0x0][0x23c], -R138.reuse ;  /* 0x00008f000f6e7a23 */ /* 0x100fe4000001088a */
[----:B------:R-:W-:Y:S02]  /*3f00*/  FFMA.FTZ R109, R13, c[0x0][0x23c], -R138 ;  /* 0x00008f000d6d7a23 */ /* 0x000fe4000001088a */
[--C-:B------:R-:W-:Y:S01]  /*3f10*/  FFMA.FTZ R117, R16, c[0x0][0x23c], -R129.reuse ;  /* 0x00008f0010757a23 */ /* 0x100fe20000010881 */
[----:B------:R-:W-:Y:S01]  /*3f20*/  MUFU.EX2 R114, R114 ;  /* 0x0000007200727308 */ /* 0x000fe20000000800 */
[--C-:B------:R-:W-:Y:S01]  /*3f30*/  FFMA.FTZ R108, R14, c[0x0][0x23c], -R129.reuse ;  /* 0x00008f000e6c7a23 */ /* 0x100fe20000010881 */
[----:B------:R-:W5:Y:S01]  /*3f40*/  LDSM.16.MT88.4 R16, [R162+0x8800] ;  /* 0x00880000a210783b */ /* 0x000f620000004200 */
[----:B------:R-:W-:-:S02]  /*3f50*/  FFMA.FTZ R118, R12, c[0x0][0x23c], -R129 ;  /* 0x00008f000c767a23 */ /* 0x000fc40000010881 */
[--C-:B------:R-:W-:Y:S01]  /*3f60*/  FFMA.FTZ R0, R9, c[0x0][0x23c], -R138.reuse ;  /* 0x00008f0009007a23 */ /* 0x100fe2000001088a */
[----:B------:R-:W1:Y:S01]  /*3f70*/  LDSM.16.MT88.4 R12, [R160+0x8800] ;  /* 0x00880000a00c783b */ /* 0x000e620000004200 */
[----:B------:R-:W-:Y:S01]  /*3f80*/  FFMA.FTZ R105, R8, c[0x0][0x23c], -R129 ;  /* 0x00008f0008697a23 */ /* 0x000fe20000010881 */
[----:B------:R-:W3:Y:S01]  /*3f90*/  MUFU.EX2 R111, R111 ;  /* 0x0000006f006f7308 */ /* 0x000ee20000000800 */
[----:B--2---:R-:W-:Y:S01]  /*3fa0*/  F2FP.PACK_AB R64, R115, R116 ;  /* 0x000000747340723e */ /* 0x004fe200000000ff */
[----:B------:R-:W2:Y:S01]  /*3fb0*/  LDSM.16.MT88.4 R8, [R164+0xa800] ;  /* 0x00a80000a408783b */ /* 0x000ea20000004200 */
[--C-:B------:R-:W-:Y:S02]  /*3fc0*/  FFMA.FTZ R122, R35, c[0x0][0x23c], -R138.reuse ;  /* 0x00008f00237a7a23 */ /* 0x100fe4000001088a */
[--C-:B------:R-:W-:Y:S02]  /*3fd0*/  FFMA.FTZ R123, R33, c[0x0][0x23c], -R138.reuse ;  /* 0x00008f00217b7a23 */ /* 0x100fe4000001088a */
[----:B------:R-:W-:Y:S01]  /*3fe0*/  LDSM.16.MT88.4 R32, [R161+0xa800] ;  /* 0x00a80000a120783b */ /* 0x000fe20000004200 */
        /* <DEDUP_REMOVED lines=11> */
[----:B------:R-:W-:Y:S01]  /*40a0*/  MUFU.EX2 R121, R121 ;  /* 0x0000007900797308 */ /* 0x000fe20000000800 */
[--C-:B------:R-:W-:Y:S02]  /*40b0*/  FFMA.FTZ R140, R137, c[0x0][0x23c], -R138.reuse ;  /* 0x00008f00898c7a23 */ /* 0x100fe4000001088a */
[--C-:B------:R-:W-:Y:S02]  /*40c0*/  FFMA.FTZ R135, R135, c[0x0][0x23c], -R138.reuse ;  /* 0x00008f0087877a23 */ /* 0x100fe4000001088a */
[----:B------:R-:W-:Y:S02]  /*40d0*/  FFMA.FTZ R138, R133, c[0x0][0x23c], -R138 ;  /* 0x00008f00858a7a23 */ /* 0x000fe4000001088a */
[--C-:B------:R-:W-:Y:S01]  /*40e0*/  FFMA.FTZ R133, R136, c[0x0][0x23c], -R129.reuse ;  /* 0x00008f0088857a23 */ /* 0x100fe20000010881 */
[----:B------:R-:W3:Y:S01]  /*40f0*/  MUFU.EX2 R112, R112 ;  /* 0x0000007000707308 */ /* 0x000ee20000000800 */
[----:B----4-:R-:W-:Y:S01]  /*4100*/  F2FP.PACK_AB R65, R120, R119 ;  /* 0x000000777841723e */ /* 0x010fe200000000ff */
[----:B------:R-:W-:-:S02]  /*4110*/  FFMA.FTZ R134, R134, c[0x0][0x23c], -R129 ;  /* 0x00008f0086867a23 */ /* 0x000fc40000010881 */
[--C-:B------:R-:W-:Y:S02]  /*4120*/  FFMA.FTZ R132, R132, c[0x0][0x23c], -R129.reuse ;  /* 0x00008f0084847a23 */ /* 0x100fe40000010881 */
[----:B------:R-:W-:Y:S02]  /*4130*/  FFMA.FTZ R193, R126, c[0x0][0x23c], -R129 ;  /* 0x00008f007ec17a23 */ /* 0x000fe40000010881 */
[----:B------:R-:W-:Y:S01]  /*4140*/  MUFU.EX2 R113, R113 ;  /* 0x0000007100717308 */ /* 0x000fe20000000800 */
[----:B------:R-:W-:Y:S02]  /*4150*/  FADD.FTZ R115, R116, R115 ;  /* 0x0000007374737221 */ /* 0x000fe40000010000 */
[----:B------:R-:W-:Y:S02]  /*4160*/  FADD.FTZ R120, R119, R120 ;  /* 0x0000007877787221 */ /* 0x000fe40000010000 */
[----:B------:R-:W-:Y:S01]  /*4170*/  FADD.FTZ R114, R114, R115 ;  /* 0x0000007372727221 */ /* 0x000fe20000010000 */
[----:B---3--:R-:W-:-:S02]  /*4180*/  F2FP.PACK_AB R67, R112, R121 ;  /* 0x000000797043723e */ /* 0x008fc400000000ff */
[----:B------:R-:W3:Y:S01]  /*4190*/  MUFU.EX2 R110, R110 ;  /* 0x0000006e006e7308 */ /* 0x000ee20000000800 */
[----:B------:R-:W-:Y:S02]  /*41a0*/  FADD.FTZ R121, R121, R120 ;  /* 0x0000007879797221 */ /* 0x000fe40000010000 */
        /* <DEDUP_REMOVED lines=57> */
[C---:B--2---:R-:W-:Y:S02]  /*4540*/  HMMA.16816.F32 R36, R4.reuse, R8, R36 ;  /* 0x000000080424723c */ /* 0x044fe40000001824 */
[----:B------:R-:W2:Y:S06]  /*4550*/  MUFU.EX2 R193, R193 ;  /* 0x000000c100c17308 */ /* 0x000eac0000000800 */
        /* <DEDUP_REMOVED lines=14> */
[C---:B-----5:R-:W-:Y:S08]  /*4640*/  HMMA.16816.F32 R60, R4.reuse, R12, R60 ;  /* 0x0000000c043c723c */ /* 0x060ff0000000183c */
[----:B------:R-:W-:Y:S01]  /*4650*/  HMMA.16816.F32 R64, R4, R14, R64 ;  /* 0x0000000e0440723c */ /* 0x000fe20000001840 */
[----:B------:R-:W3:Y:S06]  /*4660*/  LDSM.16.MT88.4 R12, [R162+0xb000] ;  /* 0x00b00000a20c783b */ /* 0x000eec0000004200 */
        /* <DEDUP_REMOVED lines=22> */
[C---:B-1----:R-:W-:Y:S08]  /*47d0*/  HMMA.16816.F32 R52, R4.reuse, R8, R52 ;  /* 0x000000080434723c */ /* 0x042ff00000001834 */
[C---:B------:R-:W-:Y:S01]  /*47e0*/  HMMA.16816.F32 R56, R4.reuse, R10, R56 ;  /* 0x0000000a0438723c */ /* 0x040fe20000001838 */
[----:B------:R-:W1:Y:S07]  /*47f0*/  LDSM.16.MT88.4 R8, [R164+0xb800] ;  /* 0x00b80000a408783b */ /* 0x000e6e0000004200 */
[C---:B------:R-:W-:Y:S01]  /*4800*/  HMMA.16816.F32 R40, R4.reuse, R18, R40 ;  /* 0x000000120428723c */ /* 0x040fe20000001828 */
[----:B------:R-:W-:Y:S07]  /*4810*/  LDSM.16.MT88.4 R16, [R162+0xb800] ;  /* 0x00b80000a210783b */ /* 0x000fee0000004200 */
[C---:B------:R-:W-:Y:S08]  /*4820*/  HMMA.16816.F32 R88, R4.reuse, R24, R88 ;  /* 0x000000180458723c */ /* 0x040ff00000001858 */
[C---:B------:R-:W-:Y:S01]  /*4830*/  HMMA.16816.F32 R84, R4.reuse, R26, R84 ;  /* 0x0000001a0454723c */ /* 0x040fe20000001854 */
[----:B------:R-:W5:Y:S07]  /*4840*/  LDSM.16.MT88.4 R24, [R161+0x9800] ;  /* 0x00980000a118783b */ /* 0x000f6e0000004200 */
[C---:B------:R-:W-:Y:S08]  /*4850*/  HMMA.16816.F32 R72, R4.reuse, R20, R72 ;  /* 0x000000140448723c */ /* 0x040ff00000001848 */
[C---:B------:R-:W-:Y:S01]  /*4860*/  HMMA.16816.F32 R68, R4.reuse, R22, R68 ;  /* 0x000000160444723c */ /* 0x040fe20000001844 */
[----:B------:R-:W1:Y:S07]  /*4870*/  LDSM.16.MT88.4 R20, [R160+0x9800] ;  /* 0x00980000a014783b */ /* 0x000e6e0000004200 */
[C---:B------:R-:W-:Y:S08]  /*4880*/  HMMA.16816.F32 R60, R4.reuse, R32, R60 ;  /* 0x00000020043c723c */ /* 0x040ff0000000183c */
[----:B------:R-:W-:Y:S07]  /*4890*/  HMMA.16816.F32 R64, R4, R34, R64 ;  /* 0x000000220440723c */ /* 0x000fee0000001840 */
[----:B------:R-:W-:Y:S01]  /*48a0*/  F2FP.PACK_AB R4, R140, R139 ;  /* 0x0000008b8c04723e */ /* 0x000fe200000000ff */
[----:B------:R-:W-:Y:S01]  /*48b0*/  FADD.FTZ R139, R139, R124 ;  /* 0x0000007c8b8b7221 */ /* 0x000fe20000010000 */
[----:B----4-:R-:W-:Y:S01]  /*48c0*/  F2FP.PACK_AB R5, R134, R133 ;  /* 0x000000858605723e */ /* 0x010fe200000000ff */
[----:B------:R-:W-:Y:S01]  /*48d0*/  FADD.FTZ R133, R133, R130 ;  /* 0x0000008285857221 */ /* 0x000fe20000010000 */
[----:B------:R-:W-:Y:S01]  /*48e0*/  F2FP.PACK_AB R6, R138, R135 ;  /* 0x000000878a06723e */ /* 0x000fe200000000ff */
        /* <DEDUP_REMOVED lines=88> */
.L_x_6519:
[----:B------:R-:W-:-:S05]  /*4e70*/  IMAD.MOV.U32 R4, RZ, RZ, c[0x0][0x1a0] ;  /* 0x00006800ff047624 */ /* 0x000fca00078e00ff */
[----:B------:R-:W-:-:S04]  /*4e80*/  LEA R4, -R4, RZ, 0x6 ;  /* 0x000000ff04047211 */ /* 0x000fc800078e31ff */
[----:B------:R-:W-:Y:S02]  /*4e90*/  SHF.R.S32.HI R5, RZ, 0x1f, R4 ;  /* 0x0000001fff057819 */ /* 0x000fe40000011404 */
.L_x_6520:
        /* <DEDUP_REMOVED lines=20> */
[----:B------:R-:W-:Y:S01]  /*4fe0*/  ISETP.GE.AND P2, PT, R188, R186, PT ;  /* 0x000000babc00720c */ /* 0x000fe20003f46270 */
[----:B------:R2:W-:Y:S01]  /*4ff0*/  LDGSTS.E.BYPASS.LTC128B.128 [R177+0xa000], [R10.64+0x80] ;  /* 0x0a0000800ab17fae */ /* 0x0005e2000b901d46 */
[----:B------:R-:W-:Y:S01]  /*5000*/  ISETP.GE.AND P0, PT, R101, 0x3, PT ;  /* 0x000000036500780c */ /* 0x000fe20003f06270 */
[----:B------:R-:W-:Y:S02]  /*5010*/  IMAD.X R7, R5, 0x1, R0, P1 ;  /* 0x0000000105077824 */ /* 0x000fe400008e0600 */
        /* <DEDUP_REMOVED lines=8> */
[----:B------:R-:W-:Y:S04]  /*50a0*/  LDSM.16.M88.4 R136, [R168] ;  /* 0x00000000a888783b */ /* 0x000fe80000000200 */
[----:B------:R-:W-:Y:S04]  /*50b0*/  LDSM.16.M88.4 R124, [R167] ;  /* 0x00000000a77c783b */ /* 0x000fe80000000200 */
[----:B------:R-:W5:Y:S04]  /*50c0*/  LDSM.16.M88.4 R116, [R169+0x4800] ;  /* 0x00480000a974783b */ /* 0x000f680000000200 */
[----:B------:R-:W1:Y:S04]  /*50d0*/  LDSM.16.M88.4 R108, [R169+0x5000] ;  /* 0x00500000a96c783b */ /* 0x000e680000000200 */
[----:B------:R-:W-:Y:S04]  /*50e0*/  LDSM.16.M88.4 R24, [R166] ;  /* 0x00000000a618783b */ /* 0x000fe80000000200 */
[----:B------:R-:W1:Y:S04]  /*50f0*/  LDSM.16.M88.4 R148, [R163+0x4000] ;  /* 0x00400000a394783b */ /* 0x000e680000000200 */
[----:B------:R-:W1:Y:S04]  /*5100*/  LDSM.16.M88.4 R32, [R169+0x5800] ;  /* 0x00580000a920783b */ /* 0x000e680000000200 */
[----:B------:R-:W1:Y:S04]  /*5110*/  LDSM.16.M88.4 R20, [R159] ;  /* 0x000000009f14783b */ /* 0x000e680000000200 */
[----:B--2---:R-:W2:Y:S01]  /*5120*/  LDSM.16.M88.4 R8, [R158] ;  /* 0x000000009e08783b */ /* 0x004ea20000000200 */
[C---:B----4-:R-:W-:Y:S03]  /*5130*/  HMMA.16816.F32 R16, R128.reuse, R12, RZ ;  /* 0x0000000c8010723c */ /* 0x050fe600000018ff */
[----:B------:R-:W-:Y:S04]  /*5140*/  LDSM.16.M88.4 R140, [R165] ;  /* 0x00000000a58c783b */ /* 0x000fe80000000200 */
[----:B------:R-:W4:Y:S01]  /*5150*/  LDSM.16.M88.4 R120, [R156] ;  /* 0x000000009c78783b */ /* 0x000f220000000200 */
[C---:B------:R-:W-:Y:S03]  /*5160*/  HMMA.16816.F32 R12, R128.reuse, R14, RZ ;  /* 0x0000000e800c723c */ /* 0x040fe600000018ff */
[----:B------:R-:W2:Y:S04]  /*5170*/  LDSM.16.M88.4 R144, [R157] ;  /* 0x000000009d90783b */ /* 0x000ea80000000200 */
[----:B---3--:R-:W3:Y:S01]  /*5180*/  LDSM.16.M88.4 R4, [R163+0x4800] ;  /* 0x00480000a304783b */ /* 0x008ee20000000200 */
[----:B-----5:R-:W-:Y:S03]  /*5190*/  HMMA.16816.F32 R28, R128, R116, RZ ;  /* 0x00000074801c723c */ /* 0x020fe600000018ff */
[----:B------:R-:W5:Y:S04]  /*51a0*/  LDSM.16.M88.4 R104, [R163+0x5000] ;  /* 0x00500000a368783b */ /* 0x000f680000000200 */
[----:B------:R-:W0:Y:S01]  /*51b0*/  LDGDEPBAR ;  /* 0x00000000000079af */ /* 0x000e220000000000 */
[C---:B------:R-:W-:Y:S08]  /*51c0*/  HMMA.16816.F32 R16, R136.reuse, R124, R16 ;  /* 0x0000007c8810723c */ /* 0x040ff00000001810 */
[----:B------:R-:W-:Y:S01]  /*51d0*/  HMMA.16816.F32 R12, R136, R126, R12 ;  /* 0x0000007e880c723c */ /* 0x000fe2000000180c */
[----:B------:R-:W-:Y:S07]  /*51e0*/  LDSM.16.M88.4 R124, [R170+0x2000] ;  /* 0x00200000aa7c783b */ /* 0x000fee0000000200 */
[C---:B-1----:R-:W-:Y:S08]  /*51f0*/  HMMA.16816.F32 R112, R128.reuse, R108, RZ ;  /* 0x0000006c8070723c */ /* 0x042ff000000018ff */
[C---:B------:R-:W-:Y:S08]  /*5200*/  HMMA.16816.F32 R116, R128.reuse, R118, RZ ;  /* 0x000000768074723c */ /* 0x040ff000000018ff */
[----:B------:R-:W-:Y:S08]  /*5210*/  HMMA.16816.F32 R108, R128, R110, RZ ;  /* 0x0000006e806c723c */ /* 0x000ff000000018ff */
[C---:B------:R-:W-:Y:S08]  /*5220*/  HMMA.16816.F32 R16, R24.reuse, R148, R16 ;  /* 0x000000941810723c */ /* 0x040ff00000001810 */
[----:B------:R-:W-:Y:S01]  /*5230*/  HMMA.16816.F32 R12, R24, R150, R12 ;  /* 0x00000096180c723c */ /* 0x000fe2000000180c */
[----:B------:R-:W-:Y:S07]  /*5240*/  LDSM.16.M88.4 R148, [R155] ;  /* 0x000000009b94783b */ /* 0x000fee0000000200 */
[C---:B------:R-:W-:Y:S08]  /*5250*/  HMMA.16816.F32 R132, R128.reuse, R32, RZ ;  /* 0x000000208084723c */ /* 0x040ff000000018ff */
[----:B------:R-:W-:Y:S01]  /*5260*/  HMMA.16816.F32 R128, R128, R34, RZ ;  /* 0x000000228080723c */ /* 0x000fe200000018ff */
[----:B------:R-:W-:Y:S07]  /*5270*/  LDSM.16.M88.4 R32, [R163+0x5800] ;  /* 0x00580000a320783b */ /* 0x000fee0000000200 */
[C---:B------:R-:W-:Y:S08]  /*5280*/  HMMA.16816.F32 R28, R136.reuse, R20, R28 ;  /* 0x00000014881c723c */ /* 0x040ff0000000181c */
[C---:B------:R-:W-:Y:S01]  /*5290*/  HMMA.16816.F32 R116, R136.reuse, R22, R116 ;  /* 0x000000168874723c */ /* 0x040fe20000001874 */
[----:B------:R-:W-:Y:S07]  /*52a0*/  LDSM.16.M88.4 R20, [R156+0x800] ;  /* 0x000800009c14783b */ /* 0x000fee0000000200 */
[C---:B--2---:R-:W-:Y:S08]  /*52b0*/  HMMA.16816.F32 R112, R136.reuse, R8, R112 ;  /* 0x000000088870723c */ /* 0x044ff00000001870 */
[----:B------:R-:W-:Y:S01]  /*52c0*/  HMMA.16816.F32 R108, R136, R10, R108 ;  /* 0x0000000a886c723c */ /* 0x000fe2000000186c */
[----:B------:R-:W1:Y:S07]  /*52d0*/  LDSM.16.M88.4 R8, [R169+0x6000] ;  /* 0x00600000a908783b */ /* 0x000e6e0000000200 */
[C---:B----4-:R-:W-:Y:S08]  /*52e0*/  HMMA.16816.F32 R16, R140.reuse, R120, R16 ;  /* 0x000000788c10723c */ /* 0x050ff00000001810 */
[----:B------:R-:W-:Y:S01]  /*52f0*/  HMMA.16816.F32 R12, R140, R122, R12 ;  /* 0x0000007a8c0c723c */ /* 0x000fe2000000180c */
[----:B------:R-:W-:Y:S07]  /*5300*/  LDSM.16.M88.4 R120, [R169+0x7000] ;  /* 0x00700000a978783b */ /* 0x000fee0000000200 */
[C---:B------:R-:W-:Y:S08]  /*5310*/  HMMA.16816.F32 R132, R136.reuse, R144, R132 ;  /* 0x000000908884723c */ /* 0x040ff00000001884 */
[----:B------:R-:W-:Y:S01]  /*5320*/  HMMA.16816.F32 R128, R136, R146, R128 ;  /* 0x000000928880723c */ /* 0x000fe20000001880 */
[----:B------:R-:W-:Y:S04]  /*5330*/  LDSM.16.M88.4 R144, [R169+0x6800] ;  /* 0x00680000a990783b */ /* 0x000fe80000000200 */
[----:B------:R-:W-:Y:S03]  /*5340*/  LDSM.16.M88.4 R136, [R156+0x1800] ;  /* 0x001800009c88783b */ /* 0x000fe60000000200 */
[C---:B---3--:R-:W-:Y:S08]  /*5350*/  HMMA.16816.F32 R28, R24.reuse, R4, R28 ;  /* 0x00000004181c723c */ /* 0x048ff0000000181c */
[C---:B------:R-:W-:Y:S01]  /*5360*/  HMMA.16816.F32 R116, R24.reuse, R6, R116 ;  /* 0x000000061874723c */ /* 0x040fe20000001874 */
[----:B------:R-:W-:Y:S07]  /*5370*/  LDSM.16.M88.4 R4, [R156+0x1000] ;  /* 0x001000009c04783b */ /* 0x000fee0000000200 */
[C---:B-----5:R-:W-:Y:S08]  /*5380*/  HMMA.16816.F32 R112, R24.reuse, R104, R112 ;  /* 0x000000681870723c */ /* 0x060ff00000001870 */
[----:B------:R-:W-:Y:S01]  /*5390*/  HMMA.16816.F32 R108, R24, R106, R108 ;  /* 0x0000006a186c723c */ /* 0x000fe2000000186c */
[----:B------:R-:W2:Y:S07]  /*53a0*/  LDSM.16.M88.4 R104, [R168+0x2000] ;  /* 0x00200000a868783b */ /* 0x000eae0000000200 */
[C---:B-1----:R-:W-:Y:S08]  /*53b0*/  HMMA.16816.F32 R16, R124.reuse, R8, R16 ;  /* 0x000000087c10723c */ /* 0x042ff00000001810 */
[----:B------:R-:W-:Y:S01]  /*53c0*/  HMMA.16816.F32 R12, R124, R10, R12 ;  /* 0x0000000a7c0c723c */ /* 0x000fe2000000180c */
[----:B------:R-:W-:Y:S07]  /*53d0*/  LDSM.16.M88.4 R8, [R165+0x2000] ;  /* 0x00200000a508783b */ /* 0x000fee0000000200 */
[C---:B------:R-:W-:Y:S08]  /*53e0*/  HMMA.16816.F32 R132, R24.reuse, R32, R132 ;  /* 0x000000201884723c */ /* 0x040ff00000001884 */
[----:B------:R-:W-:Y:S01]  /*53f0*/  HMMA.16816.F32 R128, R24, R34, R128 ;  /* 0x000000221880723c */ /* 0x000fe20000001880 */
[----:B------:R-:W-:Y:S04]  /*5400*/  LDSM.16.M88.4 R24, [R166+0x2000] ;  /* 0x00200000a618783b */ /* 0x000fe80000000200 */
[----:B------:R-:W-:Y:S03]  /*5410*/  LDSM.16.M88.4 R32, [R154] ;  /* 0x000000009a20783b */ /* 0x000fe60000000200 */
[C---:B------:R-:W-:Y:S08]  /*5420*/  HMMA.16816.F32 R28, R140.reuse, R20, R28 ;  /* 0x000000148c1c723c */ /* 0x040ff0000000181c */
[----:B------:R-:W-:Y:S01]  /*5430*/  HMMA.16816.F32 R116, R140, R22, R116 ;  /* 0x000000168c74723c */ /* 0x000fe20000001874 */
[----:B------:R-:W1:Y:S07]  /*5440*/  LDSM.16.M88.4 R20, [R163+0x6000] ;  /* 0x00600000a314783b */ /* 0x000e6e0000000200 */
[C---:B--2---:R-:W-:Y:S08]  /*5450*/  HMMA.16816.F32 R16, R104.reuse, R148, R16 ;  /* 0x000000946810723c */ /* 0x044ff00000001810 */
[----:B------:R-:W-:Y:S08]  /*5460*/  HMMA.16816.F32 R12, R104, R150, R12 ;  /* 0x00000096680c723c */ /* 0x000ff0000000180c */
[C---:B------:R-:W-:Y:S08]  /*5470*/  HMMA.16816.F32 R112, R140.reuse, R4, R112 ;  /* 0x000000048c70723c */ /* 0x040ff00000001870 */
[----:B------:R-:W-:Y:S01]  /*5480*/  HMMA.16816.F32 R108, R140, R6, R108 ;  /* 0x000000068c6c723c */ /* 0x000fe2000000186c */
[----:B------:R-:W2:Y:S07]  /*5490*/  LDSM.16.M88.4 R4, [R156+0x2000] ;  /* 0x002000009c04783b */ /* 0x000eae0000000200 */
[C---:B------:R-:W-:Y:S08]  /*54a0*/  HMMA.16816.F32 R28, R124.reuse, R144, R28 ;  /* 0x000000907c1c723c */ /* 0x040ff0000000181c */
[----:B------:R-:W-:Y:S08]  /*54b0*/  HMMA.16816.F32 R116, R124, R146, R116 ;  /* 0x000000927c74723c */ /* 0x000ff00000001874 */
[C---:B-1----:R-:W-:Y:S08]  /*54c0*/  HMMA.16816.F32 R16, R24.reuse, R20, R16 ;  /* 0x000000141810723c */ /* 0x042ff00000001810 */
[----:B------:R-:W-:Y:S01]  /*54d0*/  HMMA.16816.F32 R12, R24, R22, R12 ;  /* 0x00000016180c723c */ /* 0x000fe2000000180c */
[----:B------:R-:W1:Y:S07]  /*54e0*/  LDSM.16.M88.4 R20, [R153] ;  /* 0x000000009914783b */ /* 0x000e6e0000000200 */
[----:B------:R-:W-:Y:S01]  /*54f0*/  HMMA.16816.F32 R148, R140, R136, R132 ;  /* 0x000000888c94723c */ /* 0x000fe20000001884 */
[----:B------:R-:W3:Y:S07]  /*5500*/  LDSM.16.M88.4 R132, [R163+0x6800] ;  /* 0x00680000a384783b */ /* 0x000eee0000000200 */
[----:B------:R-:W-:Y:S08]  /*5510*/  HMMA.16816.F32 R28, R104, R32, R28 ;  /* 0x00000020681c723c */ /* 0x000ff0000000181c */
[----:B------:R-:W-:Y:S01]  /*5520*/  HMMA.16816.F32 R144, R124, R120, R112 ;  /* 0x000000787c90723c */ /* 0x000fe20000001870 */
[----:B------:R-:W-:Y:S07]  /*5530*/  LDSM.16.M88.4 R112, [R156+0x2800] ;  /* 0x002800009c70783b */ /* 0x000fee0000000200 */
[----:B------:R-:W-:Y:S01]  /*5540*/  HMMA.16816.F32 R116, R104, R34, R116 ;  /* 0x000000226874723c */ /* 0x000fe20000001874 */
[----:B------:R-:W4:Y:S07]  /*5550*/  LDSM.16.M88.4 R32, [R169+0x7800] ;  /* 0x00780000a920783b */ /* 0x000f2e0000000200 */
[----:B------:R-:W-:Y:S08]  /*5560*/  HMMA.16816.F32 R108, R124, R122, R108 ;  /* 0x0000007a7c6c723c */ /* 0x000ff0000000186c */
[C---:B--2---:R-:W-:Y:S08]  /*5570*/  HMMA.16816.F32 R16, R8.reuse, R4, R16 ;  /* 0x000000040810723c */ /* 0x044ff00000001810 */
[----:B------:R-:W-:Y:S01]  /*5580*/  HMMA.16816.F32 R12, R8, R6, R12 ;  /* 0x00000006080c723c */ /* 0x000fe2000000180c */
[----:B------:R-:W2:Y:S07]  /*5590*/  LDSM.16.M88.4 R4, [R163+0x7000] ;  /* 0x00700000a304783b */ /* 0x000eae0000000200 */
[----:B------:R-:W-:Y:S08]  /*55a0*/  HMMA.16816.F32 R128, R140, R138, R128 ;  /* 0x0000008a8c80723c */ /* 0x000ff00000001880 */
[----:B-1----:R-:W-:Y:S01]  /*55b0*/  HMMA.16816.F32 R144, R104, R20, R144 ;  /* 0x000000146890723c */ /* 0x002fe20000001890 */
[----:B------:R-:W-:-:S02]  /*55c0*/  FMUL.FTZ R17, R17, c[0x0][0x2ec] ;  /* 0x0000bb0011117a20 */ /* 0x000fc40000410000 */
[----:B------:R-:W-:Y:S02]  /*55d0*/  FMUL.FTZ R0, R16, c[0x0][0x2ec] ;  /* 0x0000bb0010007a20 */ /* 0x000fe40000410000 */
[----:B------:R1:W-:Y:S01]  /*55e0*/  MUFU.TANH R120, R17 ;  /* 0x0000001100787308 */ /* 0x0003e20000002400 */
[----:B------:R-:W-:Y:S02]  /*55f0*/  FMUL.FTZ R121, R18, c[0x0][0x2ec] ;  /* 0x0000bb0012797a20 */ /* 0x000fe40000410000 */
[----:B------:R-:W-:Y:S01]  /*5600*/  HMMA.16816.F32 R108, R104, R22, R108 ;  /* 0x00000016686c723c */ /* 0x000fe2000000186c */
[----:B------:R-:W5:Y:S01]  /*5610*/  LDSM.16.M88.4 R20, [R152] ;  /* 0x000000009814783b */ /* 0x000f620000000200 */
[----:B------:R-:W-:Y:S02]  /*5620*/  FMUL.FTZ R12, R12, c[0x0][0x2ec] ;  /* 0x0000bb000c0c7a20 */ /* 0x000fe40000410000 */
[----:B------:R-:W-:Y:S01]  /*5630*/  FMUL.FTZ R13, R13, c[0x0][0x2ec] ;  /* 0x0000bb000d0d7a20 */ /* 0x000fe20000410000 */
[----:B------:R-:W1:Y:S01]  /*5640*/  MUFU.TANH R0, R0 ;  /* 0x0000000000007308 */ /* 0x000e620000002400 */
[----:B------:R-:W-:-:S02]  /*5650*/  FMUL.FTZ R14, R14, c[0x0][0x2ec] ;  /* 0x0000bb000e0e7a20 */ /* 0x000fc40000410000 */
[----:B---3--:R-:W-:Y:S01]  /*5660*/  HMMA.16816.F32 R28, R24, R132, R28 ;  /* 0x00000084181c723c */ /* 0x008fe2000000181c */
[----:B------:R-:W-:-:S04]  /*5670*/  FMUL.FTZ R15, R15, c[0x0][0x2ec] ;  /* 0x0000bb000f0f7a20 */ /* 0x000fc80000410000 */
[----:B------:R-:W-:Y:S03]  /*5680*/  MUFU.TANH R122, R12 ;  /* 0x0000000c007a7308 */ /* 0x000fe60000002400 */
[C---:B----4-:R-:W-:Y:S05]  /*5690*/  HMMA.16816.F32 R148, R124.reuse, R32, R148 ;  /* 0x000000207c94723c */ /* 0x050fea0000001894 */
[----:B------:R-:W-:Y:S03]  /*56a0*/  MUFU.TANH R121, R121 ;  /* 0x0000007900797308 */ /* 0x000fe60000002400 */
[----:B------:R-:W-:Y:S08]  /*56b0*/  HMMA.16816.F32 R128, R124, R34, R128 ;  /* 0x000000227c80723c */ /* 0x000ff00000001880 */
[C---:B------:R-:W-:Y:S08]  /*56c0*/  HMMA.16816.F32 R116, R24.reuse, R134, R116 ;  /* 0x000000861874723c */ /* 0x040ff00000001874 */
[C---:B--2---:R-:W-:Y:S08]  /*56d0*/  HMMA.16816.F32 R144, R24.reuse, R4, R144 ;  /* 0x000000041890723c */ /* 0x044ff00000001890 */
[----:B------:R-:W-:Y:S01]  /*56e0*/  HMMA.16816.F32 R108, R24, R6, R108 ;  /* 0x00000006186c723c */ /* 0x000fe2000000186c */
[----:B------:R-:W2:Y:S07]  /*56f0*/  LDSM.16.M88.4 R4, [R163+0x7800] ;  /* 0x00780000a304783b */ /* 0x000eae0000000200 */
[----:B------:R-:W-:Y:S01]  /*5700*/  HMMA.16816.F32 R28, R8, R112, R28 ;  /* 0x00000070081c723c */ /* 0x000fe2000000181c */
[----:B------:R-:W-:Y:S06]  /*5710*/  MUFU.TANH R112, R13 ;  /* 0x0000000d00707308 */ /* 0x000fec0000002400 */
[----:B------:R-:W-:Y:S01]  /*5720*/  FMUL.FTZ R113, R19, c[0x0][0x2ec] ;  /* 0x0000bb0013717a20 */ /* 0x000fe20000410000 */
[C---:B-----5:R-:W-:Y:S01]  /*5730*/  HMMA.16816.F32 R148, R104.reuse, R20, R148 ;  /* 0x000000146894723c */ /* 0x060fe20000001894 */
[----:B-1----:R-:W1:Y:S04]  /*5740*/  LDSM.16.M88.4 R16, [R156+0x3000] ;  /* 0x003000009c10783b */ /* 0x002e680000000200 */
[----:B------:R-:W3:Y:S03]  /*5750*/  MUFU.TANH R113, R113 ;  /* 0x0000007100717308 */ /* 0x000ee60000002400 */
[----:B------:R-:W-:Y:S08]  /*5760*/  HMMA.16816.F32 R128, R104, R22, R128 ;  /* 0x000000166880723c */ /* 0x000ff00000001880 */
[----:B------:R-:W-:Y:S01]  /*5770*/  HMMA.16816.F32 R116, R8, R114, R116 ;  /* 0x000000720874723c */ /* 0x000fe20000001874 */
[----:B------:R-:W4:Y:S01]  /*5780*/  MUFU.TANH R114, R14 ;  /* 0x0000000e00727308 */ /* 0x000f220000002400 */
[----:B------:R-:W-:-:S02]  /*5790*/  FMUL.FTZ R28, R28, c[0x0][0x2ec] ;  /* 0x0000bb001c1c7a20 */ /* 0x000fc40000410000 */
[----:B------:R-:W-:-:S05]  /*57a0*/  FMUL.FTZ R29, R29, c[0x0][0x2ec] ;  /* 0x0000bb001d1d7a20 */ /* 0x000fca0000410000 */
[----:B------:R5:W1:Y:S01]  /*57b0*/  MUFU.TANH R115, R15 ;  /* 0x0000000f00737308 */ /* 0x000a620000002400 */
[C---:B--2---:R-:W-:Y:S07]  /*57c0*/  HMMA.16816.F32 R148, R24.reuse, R4, R148 ;  /* 0x000000041894723c */ /* 0x044fee0000001894 */
[----:B------:R-:W-:Y:S01]  /*57d0*/  IADD3 R5, R188, 0x1, RZ ;  /* 0x00000001bc057810 */ /* 0x000fe20007ffe0ff */
[----:B------:R-:W-:Y:S01]  /*57e0*/  HMMA.16816.F32 R128, R24, R6, R128 ;  /* 0x000000061880723c */ /* 0x000fe20000001880 */
[----:B------:R-:W2:Y:S02]  /*57f0*/  MUFU.TANH R28, R28 ;  /* 0x0000001c001c7308 */ /* 0x000ea40000002400 */
[----:B------:R-:W-:-:S02]  /*5800*/  ISETP.GE.AND P1, PT, R5, R186, PT ;  /* 0x000000ba0500720c */ /* 0x000fc40003f26270 */
[----:B------:R-:W-:Y:S01]  /*5810*/  ISETP.GE.AND P3, PT, R5, R185, PT ;  /* 0x000000b90500720c */ /* 0x000fe20003f66270 */
[----:B------:R-:W-:Y:S01]  /*5820*/  FMUL.FTZ R32, R116, c[0x0][0x2ec] ;  /* 0x0000bb0074207a20 */ /* 0x000fe20000410000 */
[----:B-----5:R-:W5:Y:S01]  /*5830*/  LDSM.16.M88.4 R12, [R156+0x3800] ;  /* 0x003800009c0c783b */ /* 0x020f620000000200 */
[----:B-1----:R-:W-:Y:S01]  /*5840*/  HMMA.16816.F32 R144, R8, R16, R144 ;  /* 0x000000100890723c */ /* 0x002fe20000001890 */
[----:B------:R-:W-:Y:S01]  /*5850*/  IADD3 R5, R188, 0x8, RZ ;  /* 0x00000008bc057810 */ /* 0x000fe20007ffe0ff */
[----:B------:R-:W-:Y:S01]  /*5860*/  FMUL.FTZ R33, R117, c[0x0][0x2ec] ;  /* 0x0000bb0075217a20 */ /* 0x000fe20000410000 */
[----:B------:R-:W1:Y:S01]  /*5870*/  MUFU.TANH R29, R29 ;  /* 0x0000001d001d7308 */ /* 0x000e620000002400 */
[----:B------:R-:W-:Y:S01]  /*5880*/  FMUL.FTZ R21, R118, c[0x0][0x2ec] ;  /* 0x0000bb0076157a20 */ /* 0x000fe20000410000 */
[----:B------:R-:W-:Y:S01]  /*5890*/  ISETP.GE.AND P4, PT, R5, R186, PT ;  /* 0x000000ba0500720c */ /* 0x000fe20003f86270 */
[----:B------:R-:W-:-:S04]  /*58a0*/  DEPBAR.LE SB0, 0x0 ;  /* 0x000080000000791a */ /* 0x000fc80000000000 */
[----:B------:R-:W-:Y:S01]  /*58b0*/  HMMA.16816.F32 R108, R8, R18, R108 ;  /* 0x00000012086c723c */ /* 0x000fe2000000186c */
[----:B------:R-:W-:Y:S01]  /*58c0*/  FMUL.FTZ R16, R30, c[0x0][0x2ec] ;  /* 0x0000bb001e107a20 */ /* 0x000fe20000410000 */
[----:B------:R-:W1:Y:S01]  /*58d0*/  MUFU.TANH R32, R32 ;  /* 0x0000002000207308 */ /* 0x000e620000002400 */
[----:B------:R-:W-:Y:S01]  /*58e0*/  FMUL.FTZ R17, R31, c[0x0][0x2ec] ;  /* 0x0000bb001f117a20 */ /* 0x000fe20000410000 */
[----:B------:R-:W-:Y:S01]  /*58f0*/  ISETP.GE.AND P5, PT, R5, R185, PT ;  /* 0x000000b90500720c */ /* 0x000fe20003fa6270 */
[----:B------:R-:W-:Y:S01]  /*5900*/  FMUL.FTZ R31, R119, c[0x0][0x2ec] ;  /* 0x0000bb00771f7a20 */ /* 0x000fe20000410000 */
[----:B------:R-:W-:Y:S02]  /*5910*/  FSEL R5, R0, -INF , !P2 ;  /* 0xff80000000057808 */ /* 0x000fe40005000000 */
[----:B------:R-:W-:Y:S02]  /*5920*/  FSEL R0, R120, -INF , !P1 ;  /* 0xff80000078007808 */ /* 0x000fe40004800000 */
[----:B------:R-:W1:Y:S01]  /*5930*/  MUFU.TANH R33, R33 ;  /* 0x0000002100217308 */ /* 0x000e620000002400 */
[----:B---3--:R-:W-:-:S03]  /*5940*/  FSEL R113, R113, -INF , !P3 ;  /* 0xff80000071717808 */ /* 0x008fc60005800000 */
[----:B------:R-:W-:Y:S02]  /*5950*/  FMUL.FTZ R4, R145, c[0x0][0x2ec] ;  /* 0x0000bb0091047a20 */ /* 0x000fe40000410000 */
[----:B------:R-:W-:Y:S02]  /*5960*/  FMUL.FTZ R34, R144, c[0x0][0x2ec] ;  /* 0x0000bb0090227a20 */ /* 0x000fe40000410000 */
[----:B------:R-:W3:Y:S01]  /*5970*/  MUFU.TANH R16, R16 ;  /* 0x0000001000107308 */ /* 0x000ee20000002400 */
[----:B------:R-:W-:Y:S02]  /*5980*/  FMUL.FTZ R133, R147, c[0x0][0x2ec] ;  /* 0x0000bb0093857a20 */ /* 0x000fe40000410000 */
[----:B------:R-:W-:-:S03]  /*5990*/  FMUL.FTZ R7, R146, c[0x0][0x2ec] ;  /* 0x0000bb0092077a20 */ /* 0x000fc60000410000 */
[----:B------:R-:W-:Y:S02]  /*59a0*/  FMUL.FTZ R30, R108, c[0x0][0x2ec] ;  /* 0x0000bb006c1e7a20 */ /* 0x000fe40000410000 */
[----:B------:R-:W1:Y:S01]  /*59b0*/  MUFU.TANH R17, R17 ;  /* 0x0000001100117308 */ /* 0x000e620000002400 */
[----:B------:R-:W-:Y:S01]  /*59c0*/  FMUL.FTZ R6, R109, c[0x0][0x2ec] ;  /* 0x0000bb006d067a20 */ /* 0x000fe20000410000 */
[----:B-----5:R-:W-:Y:S01]  /*59d0*/  HMMA.16816.F32 R148, R8, R12, R148 ;  /* 0x0000000c0894723c */ /* 0x020fe20000001894 */
[----:B------:R-:W-:Y:S02]  /*59e0*/  FMUL.FTZ R101, R111, c[0x0][0x2ec] ;  /* 0x0000bb006f657a20 */ /* 0x000fe40000410000 */
[----:B------:R-:W-:-:S03]  /*59f0*/  FMUL.FTZ R110, R110, c[0x0][0x2ec] ;  /* 0x0000bb006e6e7a20 */ /* 0x000fc60000410000 */
[----:B------:R-:W5:Y:S01]  /*5a00*/  MUFU.TANH R21, R21 ;  /* 0x0000001500157308 */ /* 0x000f620000002400 */
[C---:B------:R-:W-:Y:S01]  /*5a10*/  IADD3 R12, R188.reuse, 0x9, RZ ;  /* 0x00000009bc0c7810 */ /* 0x040fe20007ffe0ff */
[----:B------:R-:W-:Y:S01]  /*5a20*/  HMMA.16816.F32 R128, R8, R14, R128 ;  /* 0x0000000e0880723c */ /* 0x000fe20000001880 */
[----:B------:R-:W-:Y:S02]  /*5a30*/  IADD3 R13, R188, 0x11, RZ ;  /* 0x00000011bc0d7810 */ /* 0x000fe40007ffe0ff */
[C---:B------:R-:W-:Y:S02]  /*5a40*/  ISETP.GE.AND P2, PT, R12.reuse, R186, PT ;  /* 0x000000ba0c00720c */ /* 0x040fe40003f46270 */
[-C--:B------:R-:W-:Y:S01]  /*5a50*/  ISETP.GE.AND P1, PT, R12, R185.reuse, PT ;  /* 0x000000b90c00720c */ /* 0x080fe20003f26270 */
[----:B------:R-:W1:Y:S01]  /*5a60*/  MUFU.TANH R31, R31 ;  /* 0x0000001f001f7308 */ /* 0x000e620000002400 */
[----:B------:R-:W-:Y:S02]  /*5a70*/  FSEL R10, R122, -INF , !P4 ;  /* 0xff8000007a0a7808 */ /* 0x000fe40006000000 */
[----:B------:R-:W-:-:S02]  /*5a80*/  ISETP.GE.AND P4, PT, R188, R185, PT ;  /* 0x000000b9bc00720c */ /* 0x000fc40003f86270 */
[----:B------:R-:W-:Y:S02]  /*5a90*/  IADD3 R9, R188, 0x10, RZ ;  /* 0x00000010bc097810 */ /* 0x000fe40007ffe0ff */
[----:B------:R-:W-:Y:S01]  /*5aa0*/  FSEL R112, R112, -INF , !P2 ;  /* 0xff80000070707808 */ /* 0x000fe20005000000 */
[----:B------:R-:W1:Y:S01]  /*5ab0*/  MUFU.TANH R4, R4 ;  /* 0x0000000400047308 */ /* 0x000e620000002400 */
[----:B------:R-:W-:Y:S01]  /*5ac0*/  FSEL R8, R121, -INF , !P4 ;  /* 0xff80000079087808 */ /* 0x000fe20006000000 */
[----:B------:R-:W-:Y:S01]  /*5ad0*/  FMUL.FTZ R124, R148, c[0x0][0x2ec] ;  /* 0x0000bb00947c7a20 */ /* 0x000fe20000410000 */
[-C--:B------:R-:W-:Y:S01]  /*5ae0*/  ISETP.GE.AND P2, PT, R9, R186.reuse, PT ;  /* 0x000000ba0900720c */ /* 0x080fe20003f46270 */
[----:B------:R-:W-:Y:S01]  /*5af0*/  FMUL.FTZ R122, R149, c[0x0][0x2ec] ;  /* 0x0000bb00957a7a20 */ /* 0x000fe20000410000 */
[-C--:B------:R-:W-:Y:S01]  /*5b00*/  ISETP.GE.AND P4, PT, R9, R185.reuse, PT ;  /* 0x000000b90900720c */ /* 0x080fe20003f86270 */
[----:B------:R-:W-:Y:S01]  /*5b10*/  FMUL.FTZ R121, R150, c[0x0][0x2ec] ;  /* 0x0000bb0096797a20 */ /* 0x000fe20000410000 */
[----:B------:R-:W-:Y:S01]  /*5b20*/  IADD3 R12, R188, 0x18, RZ ;  /* 0x00000018bc0c7810 */ /* 0x000fe20007ffe0ff */
[----:B------:R-:W3:Y:S01]  /*5b30*/  MUFU.TANH R34, R34 ;  /* 0x0000002200227308 */ /* 0x000ee20000002400 */
[----:B----4-:R-:W-:Y:S01]  /*5b40*/  FSEL R9, R114, -INF , !P5 ;  /* 0xff80000072097808 */ /* 0x010fe20006800000 */
[----:B------:R-:W-:Y:S01]  /*5b50*/  FMUL.FTZ R120, R128, c[0x0][0x2ec] ;  /* 0x0000bb0080787a20 */ /* 0x000fe20000410000 */
[-C--:B------:R-:W-:Y:S01]  /*5b60*/  ISETP.GE.AND P3, PT, R13, R186.reuse, PT ;  /* 0x000000ba0d00720c */ /* 0x080fe20003f66270 */
[----:B------:R-:W-:Y:S01]  /*5b70*/  FMUL.FTZ R118, R129, c[0x0][0x2ec] ;  /* 0x0000bb0081767a20 */ /* 0x000fe20000410000 */
[----:B------:R-:W-:Y:S01]  /*5b80*/  ISETP.GE.AND P5, PT, R13, R185, PT ;  /* 0x000000b90d00720c */ /* 0x000fe20003fa6270 */
[----:B------:R-:W-:Y:S01]  /*5b90*/  FMUL.FTZ R119, R151, c[0x0][0x2ec] ;  /* 0x0000bb0097777a20 */ /* 0x000fe20000410000 */
[----:B------:R-:W-:Y:S01]  /*5ba0*/  FSEL R13, R115, -INF , !P1 ;  /* 0xff800000730d7808 */ /* 0x000fe20004800000 */
[----:B------:R-:W4:Y:S01]  /*5bb0*/  MUFU.TANH R30, R30 ;  /* 0x0000001e001e7308 */ /* 0x000f220000002400 */
[----:B------:R-:W-:Y:S01]  /*5bc0*/  ISETP.GE.AND P1, PT, R12, R186, PT ;  /* 0x000000ba0c00720c */ /* 0x000fe20003f26270 */
[----:B------:R-:W-:Y:S01]  /*5bd0*/  FMUL.FTZ R117, R130, c[0x0][0x2ec] ;  /* 0x0000bb0082757a20 */ /* 0x000fe20000410000 */
[----:B------:R-:W-:Y:S01]  /*5be0*/  IADD3 R14, R188, 0x19, RZ ;  /* 0x00000019bc0e7810 */ /* 0x000fe20007ffe0ff */
[----:B------:R-:W-:Y:S01]  /*5bf0*/  FMUL.FTZ R115, R131, c[0x0][0x2ec] ;  /* 0x0000bb0083737a20 */ /* 0x000fe20000410000 */
[----:B--2---:R-:W-:-:S02]  /*5c00*/  FSEL R26, R28, -INF , !P2 ;  /* 0xff8000001c1a7808 */ /* 0x004fc40005000000 */
[----:B-1----:R-:W-:Y:S01]  /*5c10*/  FSEL R24, R29, -INF , !P3 ;  /* 0xff8000001d187808 */ /* 0x002fe20005800000 */
[----:B------:R-:W1:Y:S01]  /*5c20*/  MUFU.TANH R6, R6 ;  /* 0x0000000600067308 */ /* 0x000e620000002400 */
[-C--:B------:R-:W-:Y:S02]  /*5c30*/  ISETP.GE.AND P2, PT, R12, R185.reuse, PT ;  /* 0x000000b90c00720c */ /* 0x080fe40003f46270 */
[----:B------:R-:W-:Y:S02]  /*5c40*/  ISETP.GE.AND P3, PT, R14, R186, PT ;  /* 0x000000ba0e00720c */ /* 0x000fe40003f66270 */
[----:B------:R-:W-:Y:S02]  /*5c50*/  FSEL R22, R32, -INF , !P1 ;  /* 0xff80000020167808 */ /* 0x000fe40004800000 */
[----:B------:R-:W-:Y:S01]  /*5c60*/  IADD3 R12, R188, 0x20, RZ ;  /* 0x00000020bc0c7810 */ /* 0x000fe20007ffe0ff */
[----:B------:R-:W2:Y:S01]  /*5c70*/  MUFU.TANH R133, R133 ;  /* 0x0000008500857308 */ /* 0x000ea20000002400 */
[----:B------:R-:W-:-:S02]  /*5c80*/  ISETP.GE.AND P1, PT, R14, R185, PT ;  /* 0x000000b90e00720c */ /* 0x000fc40003f26270 */
[----:B------:R-:W-:Y:S02]  /*5c90*/  IADD3 R14, R188, 0x21, RZ ;  /* 0x00000021bc0e7810 */ /* 0x000fe40007ffe0ff */
[----:B------:R-:W-:Y:S02]  /*5ca0*/  FSEL R20, R33, -INF , !P3 ;  /* 0xff80000021147808 */ /* 0x000fe40005800000 */
[----:B---3--:R-:W-:Y:S01]  /*5cb0*/  FSEL R25, R16, -INF , !P4 ;  /* 0xff80000010197808 */ /* 0x008fe20006000000 */
[----:B------:R-:W3:Y:S01]  /*5cc0*/  MUFU.TANH R101, R101 ;  /* 0x0000006500657308 */ /* 0x000ee20000002400 */
[C---:B------:R-:W-:Y:S02]  /*5cd0*/  ISETP.GE.AND P3, PT, R12.reuse, R186, PT ;  /* 0x000000ba0c00720c */ /* 0x040fe40003f66270 */
[----:B------:R-:W-:Y:S02]  /*5ce0*/  ISETP.GE.AND P4, PT, R12, R185, PT ;  /* 0x000000b90c00720c */ /* 0x000fe40003f86270 */
[----:B------:R-:W-:-:S02]  /*5cf0*/  FSEL R23, R17, -INF , !P5 ;  /* 0xff80000011177808 */ /* 0x000fc40006800000 */
[----:B-----5:R-:W-:Y:S01]  /*5d00*/  FSEL R21, R21, -INF , !P2 ;  /* 0xff80000015157808 */ /* 0x020fe20005000000 */
[----:B------:R-:W5:Y:S01]  /*5d10*/  MUFU.TANH R7, R7 ;  /* 0x0000000700077308 */ /* 0x000f620000002400 */
[----:B------:R-:W-:Y:S02]  /*5d20*/  IADD3 R12, R188, 0x28, RZ ;  /* 0x00000028bc0c7810 */ /* 0x000fe40007ffe0ff */
[C---:B------:R-:W-:Y:S02]  /*5d30*/  ISETP.GE.AND P5, PT, R14.reuse, R186, PT ;  /* 0x000000ba0e00720c */ /* 0x040fe40003fa6270 */
[----:B------:R-:W-:Y:S02]  /*5d40*/  ISETP.GE.AND P2, PT, R14, R185, PT ;  /* 0x000000b90e00720c */ /* 0x000fe40003f46270 */
[----:B------:R-:W-:Y:S01]  /*5d50*/  IADD3 R14, R188, 0x29, RZ ;  /* 0x00000029bc0e7810 */ /* 0x000fe20007ffe0ff */
[----:B------:R-:W1:Y:S01]  /*5d60*/  MUFU.TANH R11, R110 ;  /* 0x0000006e000b7308 */ /* 0x000e620000002400 */
[----:B------:R-:W-:-:S02]  /*5d70*/  FSEL R31, R31, -INF , !P1 ;  /* 0xff8000001f1f7808 */ /* 0x000fc40004800000 */
[-C--:B------:R-:W-:Y:S02]  /*5d80*/  ISETP.GE.AND P1, PT, R12, R186.reuse, PT ;  /* 0x000000ba0c00720c */ /* 0x080fe40003f26270 */
[----:B------:R-:W-:Y:S02]  /*5d90*/  FSEL R32, R4, -INF , !P5 ;  /* 0xff80000004207808 */ /* 0x000fe40006800000 */
[----:B------:R-:W-:Y:S01]  /*5da0*/  ISETP.GE.AND P5, PT, R14, R186, PT ;  /* 0x000000ba0e00720c */ /* 0x000fe20003fa6270 */
[----:B------:R-:W2:Y:S01]  /*5db0*/  MUFU.TANH R124, R124 ;  /* 0x0000007c007c7308 */ /* 0x000ea20000002400 */
[----:B------:R-:W-:Y:S02]  /*5dc0*/  FSEL R34, R34, -INF , !P3 ;  /* 0xff80000022227808 */ /* 0x000fe40005800000 */
[----:B----4-:R-:W-:Y:S02]  /*5dd0*/  FSEL R30, R30, -INF , !P1 ;  /* 0xff8000001e1e7808 */ /* 0x010fe40004800000 */
[----:B------:R-:W-:-:S02]  /*5de0*/  ISETP.GE.AND P3, PT, R12, R185, PT ;  /* 0x000000b90c00720c */ /* 0x000fc40003f66270 */
[----:B------:R-:W-:Y:S01]  /*5df0*/  ISETP.GE.AND P1, PT, R14, R185, PT ;  /* 0x000000b90e00720c */ /* 0x000fe20003f26270 */
[----:B------:R-:W4:Y:S01]  /*5e00*/  MUFU.TANH R122, R122 ;  /* 0x0000007a007a7308 */ /* 0x000f220000002400 */
[----:B-1----:R-:W-:Y:S02]  /*5e10*/  FSEL R28, R6, -INF , !P5 ;  /* 0xff800000061c7808 */ /* 0x002fe40006800000 */
[C---:B------:R-:W-:Y:S02]  /*5e20*/  IADD3 R12, R188.reuse, 0x30, RZ ;  /* 0x00000030bc0c7810 */ /* 0x040fe40007ffe0ff */
[C---:B------:R-:W-:Y:S02]  /*5e30*/  IADD3 R6, R188.reuse, 0x31, RZ ;  /* 0x00000031bc067810 */ /* 0x040fe40007ffe0ff */
[----:B------:R-:W-:Y:S01]  /*5e40*/  IADD3 R4, R188, 0x38, RZ ;  /* 0x00000038bc047810 */ /* 0x000fe20007ffe0ff */
[----:B------:R-:W1:Y:S01]  /*5e50*/  MUFU.TANH R120, R120 ;  /* 0x0000007800787308 */ /* 0x000e620000002400 */
[----:B--2---:R-:W-:-:S02]  /*5e60*/  FSEL R133, R133, -INF , !P2 ;  /* 0xff80000085857808 */ /* 0x004fc40005000000 */
[----:B---3--:R-:W-:Y:S02]  /*5e70*/  FSEL R101, R101, -INF , !P1 ;  /* 0xff80000065657808 */ /* 0x008fe40004800000 */
[-C--:B------:R-:W-:Y:S02]  /*5e80*/  ISETP.GE.AND P5, PT, R12, R186.reuse, PT ;  /* 0x000000ba0c00720c */ /* 0x080fe40003fa6270 */
[-C--:B------:R-:W-:Y:S01]  /*5e90*/  ISETP.GE.AND P2, PT, R6, R186.reuse, PT ;  /* 0x000000ba0600720c */ /* 0x080fe20003f46270 */
[----:B------:R-:W2:Y:S01]  /*5ea0*/  MUFU.TANH R118, R118 ;  /* 0x0000007600767308 */ /* 0x000ea20000002400 */
[----:B------:R-:W-:Y:S02]  /*5eb0*/  ISETP.GE.AND P1, PT, R4, R186, PT ;  /* 0x000000ba0400720c */ /* 0x000fe40003f26270 */
[----:B------:R-:W-:Y:S02]  /*5ec0*/  IADD3 R188, R188, 0x39, RZ ;  /* 0x00000039bcbc7810 */ /* 0x000fe40007ffe0ff */
[----:B-----5:R-:W-:-:S02]  /*5ed0*/  FSEL R29, R7, -INF , !P4 ;  /* 0xff800000071d7808 */ /* 0x020fc40006000000 */
[----:B------:R-:W-:Y:S01]  /*5ee0*/  FSEL R131, R11, -INF , !P3 ;  /* 0xff8000000b837808 */ /* 0x000fe20005800000 */
[----:B------:R-:W3:Y:S01]  /*5ef0*/  MUFU.TANH R121, R121 ;  /* 0x0000007900797308 */ /* 0x000ee20000002400 */
[----:B------:R-:W-:Y:S02]  /*5f00*/  FSEL R124, R124, -INF , !P5 ;  /* 0xff8000007c7c7808 */ /* 0x000fe40006800000 */
[----:B----4-:R-:W-:Y:S02]  /*5f10*/  FSEL R122, R122, -INF , !P2 ;  /* 0xff8000007a7a7808 */ /* 0x010fe40005000000 */
[----:B-1----:R-:W-:Y:S02]  /*5f20*/  FSEL R120, R120, -INF , !P1 ;  /* 0xff80000078787808 */ /* 0x002fe40004800000 */
[-C--:B------:R-:W-:Y:S01]  /*5f30*/  ISETP.GE.AND P4, PT, R12, R185.reuse, PT ;  /* 0x000000b90c00720c */ /* 0x080fe20003f86270 */
[----:B------:R-:W1:Y:S01]  /*5f40*/  MUFU.TANH R119, R119 ;  /* 0x0000007700777308 */ /* 0x000e620000002400 */
[----:B------:R-:W-:Y:S01]  /*5f50*/  BAR.SYNC.DEFER_BLOCKING 0x0 ;  /* 0x0000000000007b1d */ /* 0x000fe20000010000 */
[----:B------:R-:W-:-:S02]  /*5f60*/  ISETP.GE.AND P3, PT, R6, R185, PT ;  /* 0x000000b90600720c */ /* 0x000fc40003f66270 */
[----:B------:R-:W-:Y:S02]  /*5f70*/  ISETP.GE.AND P5, PT, R188, R186, PT ;  /* 0x000000babc00720c */ /* 0x000fe40003fa6270 */
[-C--:B------:R-:W-:Y:S02]  /*5f80*/  ISETP.GE.AND P2, PT, R4, R185.reuse, PT ;  /* 0x000000b90400720c */ /* 0x080fe40003f46270 */
[----:B------:R-:W4:Y:S01]  /*5f90*/  MUFU.TANH R117, R117 ;  /* 0x0000007500757308 */ /* 0x000f220000002400 */
[----:B------:R-:W-:Y:S02]  /*5fa0*/  ISETP.GE.AND P1, PT, R188, R185, PT ;  /* 0x000000b9bc00720c */ /* 0x000fe40003f26270 */
[----:B--2---:R-:W-:Y:S02]  /*5fb0*/  FSEL R118, R118, -INF , !P5 ;  /* 0xff80000076767808 */ /* 0x004fe40006800000 */
[----:B---3--:R-:W-:-:S03]  /*5fc0*/  FSEL R121, R121, -INF , !P4 ;  /* 0xff80000079797808 */ /* 0x008fc60006000000 */
[----:B------:R-:W2:Y:S01]  /*5fd0*/  MUFU.TANH R115, R115 ;  /* 0x0000007300737308 */ /* 0x000ea20000002400 */
[----:B-1----:R-:W-:Y:S02]  /*5fe0*/  FSEL R119, R119, -INF , !P3 ;  /* 0xff80000077777808 */ /* 0x002fe40005800000 */
[----:B----4-:R-:W-:Y:S02]  /*5ff0*/  FSEL R117, R117, -INF , !P2 ;  /* 0xff80000075757808 */ /* 0x010fe40005000000 */
[----:B--2---:R-:W-:Y:S01]  /*6000*/  FSEL R115, R115, -INF , !P1 ;  /* 0xff80000073737808 */ /* 0x004fe20004800000 */
        /* <DEDUP_REMOVED lines=60> */
.L_x_6522:
[----:B------:R-:W-:-:S04]  /*63d0*/  LEA R183, -R2, RZ, 0x6 ;  /* 0x000000ff02b77211 */ /* 0x000fc800078e31ff */
[----:B------:R-:W-:Y:S02]  /*63e0*/  SHF.R.S32.HI R6, RZ, 0x1f, R183 ;  /* 0x0000001fff067819 */ /* 0x000fe400000114b7 */
.L_x_6523:
[----:B------:R-:W-:Y:S01]  /*63f0*/  IADD3 R183, P0, R184, R183, RZ ;  /* 0x000000b7b8b77210 */ /* 0x000fe20007f1e0ff */
[C---:B------:R-:W-:Y:S01]  /*6400*/  IMAD.SHL.U32 R7, R2.reuse, 0x20, RZ ;  /* 0x0000002002077824 */ /* 0x040fe200078e00ff */
[----:B------:R-:W-:Y:S02]  /*6410*/  SHF.L.U64.HI R4, R2, R187, c[0x0][0x19c] ;  /* 0x0000670002047619 */ /* 0x000fe400000102bb */
[----:B------:R-:W-:Y:S01]  /*6420*/  LEA R182, P1, R183, c[0x0][0x168], 0x1 ;  /* 0x00005a00b7b67a11 */ /* 0x000fe200078208ff */
[----:B------:R-:W-:-:S03]  /*6430*/  IMAD.X R6, R103, 0x1, R6, P0 ;  /* 0x0000000167067824 */ /* 0x000fc600000e0606 */
        /* <DEDUP_REMOVED lines=19> */
.L_x_6521:
[----:B------:R-:W-:Y:S01]  /*6570*/  FMNMX.FTZ R11, R100, R5, !PT ;  /* 0x00000005640b7209 */ /* 0x000fe20007810000 */
[----:B-1----:R-:W-:Y:S01]  /*6580*/  LDSM.16.MT88.4 R16, [R162+0x8000] ;  /* 0x00800000a210783b */ /* 0x002fe20000004200 */
        /* <DEDUP_REMOVED lines=46> */
[----:B------:R-:W-:-:S02]  /*6870*/  FFMA.FTZ R108, R0, c[0x0][0x23c], -R123 ;  /* 0x00008f00006c7a23 */ /* 0x000fc4000001087b */
[--C-:B------:R-:W-:Y:S02]  /*6880*/  FFMA.FTZ R107, R10, c[0x0][0x23c], -R123.reuse ;  /* 0x00008f000a6b7a23 */ /* 0x100fe4000001087b */
[--C-:B------:R-:W-:Y:S02]  /*6890*/  FFMA.FTZ R105, R8, c[0x0][0x23c], -R116.reuse ;  /* 0x00008f0008697a23 */ /* 0x100fe40000010874 */
[----:B------:R-:W-:Y:S01]  /*68a0*/  FFMA.FTZ R0, R9, c[0x0][0x23c], -R116 ;  /* 0x00008f0009007a23 */ /* 0x000fe20000010874 */
[----:B------:R-:W-:Y:S01]  /*68b0*/  MUFU.EX2 R108, R108 ;  /* 0x0000006c006c7308 */ /* 0x000fe20000000800 */
[----:B------:R-:W1:Y:S01]  /*68c0*/  LDSM.16.MT88.4 R8, [R164+0x8000] ;  /* 0x00800000a408783b */ /* 0x000e620000004200 */
[--C-:B------:R-:W-:Y:S01]  /*68d0*/  FFMA.FTZ R109, R5, c[0x0][0x23c], -R123.reuse ;  /* 0x00008f00056d7a23 */ /* 0x100fe2000001087b */
[----:B------:R-:W-:Y:S01]  /*68e0*/  FSEL R5, R111, RZ, P1 ;  /* 0x000000ff6f057208 */ /* 0x000fe20000800000 */
[----:B------:R-:W-:Y:S02]  /*68f0*/  FADD.FTZ R6, R3, -R6 ;  /* 0x8000000603067221 */ /* 0x000fe40000010000 */
[----:B------:R-:W-:-:S02]  /*6900*/  FFMA.FTZ R106, R112, c[0x0][0x23c], -R123 ;  /* 0x00008f00706a7a23 */ /* 0x000fc4000001087b */
[----:B------:R-:W-:Y:S01]  /*6910*/  FADD.FTZ R4, R100, -R5 ;  /* 0x8000000564047221 */ /* 0x000fe20000010000 */
[----:B------:R-:W2:Y:S01]  /*6920*/  MUFU.EX2 R109, R109 ;  /* 0x0000006d006d7308 */ /* 0x000ea20000000800 */
[--C-:B------:R-:W-:Y:S02]  /*6930*/  FFMA.FTZ R104, R113, c[0x0][0x23c], -R116.reuse ;  /* 0x00008f0071687a23 */ /* 0x100fe40000010874 */
[----:B------:R-:W-:Y:S02]  /*6940*/  FFMA.FTZ R113, R13, c[0x0][0x23c], -R116 ;  /* 0x00008f000d717a23 */ /* 0x000fe40000010874 */
[----:B------:R-:W-:Y:S01]  /*6950*/  FMUL.FTZ R114, R4, c[0x0][0x23c] ;  /* 0x00008f0004727a20 */ /* 0x000fe20000410000 */
[----:B------:R-:W3:Y:S01]  /*6960*/  LDSM.16.MT88.4 R12, [R161+0x8000] ;  /* 0x00800000a10c783b */ /* 0x000ee20000004200 */
[----:B------:R-:W-:Y:S01]  /*6970*/  FMUL.FTZ R112, R6, c[0x0][0x23c] ;  /* 0x00008f0006707a20 */ /* 0x000fe20000410000 */
        /* <DEDUP_REMOVED lines=8> */
[--C-:B------:R-:W-:Y:S01]  /*6a00*/  FFMA.FTZ R130, R23, c[0x0][0x23c], -R116.reuse ;  /* 0x00008f0017827a23 */ /* 0x100fe20000010874 */
[----:B------:R-:W-:Y:S01]  /*6a10*/  LDSM.16.MT88.4 R24, [R164+0x8800] ;  /* 0x00880000a418783b */ /* 0x000fe20000004200 */
[----:B------:R-:W-:-:S02]  /*6a20*/  FFMA.FTZ R129, R21, c[0x0][0x23c], -R116 ;  /* 0x00008f0015817a23 */ /* 0x000fc40000010874 */
[----:B------:R-:W-:Y:S01]  /*6a30*/  MUFU.EX2 R105, R105 ;  /* 0x0000006900697308 */ /* 0x000fe20000000800 */
[--C-:B------:R-:W-:Y:S01]  /*6a40*/  FFMA.FTZ R132, R31, c[0x0][0x23c], -R116.reuse ;  /* 0x00008f001f847a23 */ /* 0x100fe20000010874 */
[----:B------:R-:W-:Y:S01]  /*6a50*/  LDSM.16.MT88.4 R20, [R161+0x8800] ;  /* 0x00880000a114783b */ /* 0x000fe20000004200 */
[--C-:B------:R-:W-:Y:S02]  /*6a60*/  FFMA.FTZ R134, R34, c[0x0][0x23c], -R123.reuse ;  /* 0x00008f0022867a23 */ /* 0x100fe4000001087b */
[----:B------:R-:W-:Y:S02]  /*6a70*/  FFMA.FTZ R135, R32, c[0x0][0x23c], -R123 ;  /* 0x00008f0020877a23 */ /* 0x000fe4000001087b */
[----:B------:R-:W-:Y:S01]  /*6a80*/  LDSM.16.MT88.4 R32, [R161+0xa800] ;  /* 0x00a80000a120783b */ /* 0x000fe20000004200 */
[----:B------:R-:W2:Y:S01]  /*6a90*/  MUFU.EX2 R104, R104 ;  /* 0x0000006800687308 */ /* 0x000ea20000000800 */
[----:B----4-:R-:W-:Y:S01]  /*6aa0*/  F2FP.PACK_AB R6, R106, R107 ;  /* 0x0000006b6a06723e */ /* 0x010fe200000000ff */
[----:B------:R-:W-:-:S02]  /*6ab0*/  FFMA.FTZ R140, R101, c[0x0][0x23c], -R116 ;  /* 0x00008f00658c7a23 */ /* 0x000fc40000010874 */
[--C-:B------:R-:W-:Y:S01]  /*6ac0*/  FFMA.FTZ R136, R30, c[0x0][0x23c], -R123.reuse ;  /* 0x00008f001e887a23 */ /* 0x100fe2000001087b */
[----:B------:R-:W-:Y:S01]  /*6ad0*/  LDSM.16.MT88.4 R100, [R161+0xb000] ;  /* 0x00b00000a164783b */ /* 0x000fe20000004200 */
[--C-:B------:R-:W-:Y:S02]  /*6ae0*/  FFMA.FTZ R137, R28, c[0x0][0x23c], -R123.reuse ;  /* 0x00008f001c897a23 */ /* 0x100fe4000001087b */
[----:B------:R-:W-:Y:S01]  /*6af0*/  MUFU.EX2 R0, R0 ;  /* 0x0000000000007308 */ /* 0x000fe20000000800 */
[--C-:B------:R-:W-:Y:S02]  /*6b00*/  FFMA.FTZ R138, R29, c[0x0][0x23c], -R116.reuse ;  /* 0x00008f001d8a7a23 */ /* 0x100fe40000010874 */
[--C-:B------:R-:W-:Y:S01]  /*6b10*/  FFMA.FTZ R133, R133, c[0x0][0x23c], -R116.reuse ;  /* 0x00008f0085857a23 */ /* 0x100fe20000010874 */
[----:B------:R-:W-:Y:S01]  /*6b20*/  LDSM.16.MT88.4 R28, [R164+0x9000] ;  /* 0x00900000a41c783b */ /* 0x000fe20000004200 */
[----:B------:R-:W-:Y:S02]  /*6b30*/  FFMA.FTZ R131, R131, c[0x0][0x23c], -R116 ;  /* 0x00008f0083837a23 */ /* 0x000fe40000010874 */
[--C-:B------:R-:W-:Y:S01]  /*6b40*/  FFMA.FTZ R124, R124, c[0x0][0x23c], -R123.reuse ;  /* 0x00008f007c7c7a23 */ /* 0x100fe2000001087b */
[----:B------:R-:W4:Y:S01]  /*6b50*/  MUFU.EX2 R113, R113 ;  /* 0x0000007100717308 */ /* 0x000f220000000800 */
[----:B--2---:R-:W-:Y:S01]  /*6b60*/  F2FP.PACK_AB R5, R104, R105 ;  /* 0x000000696805723e */ /* 0x004fe200000000ff */
[----:B------:R-:W-:-:S02]  /*6b70*/  FFMA.FTZ R139, R122, c[0x0][0x23c], -R123 ;  /* 0x00008f007a8b7a23 */ /* 0x000fc4000001087b */
[--C-:B------:R-:W-:Y:S02]  /*6b80*/  FFMA.FTZ R120, R120, c[0x0][0x23c], -R123.reuse ;  /* 0x00008f0078787a23 */ /* 0x100fe4000001087b */
[----:B------:R-:W-:Y:S02]  /*6b90*/  FFMA.FTZ R123, R118, c[0x0][0x23c], -R123 ;  /* 0x00008f00767b7a23 */ /* 0x000fe4000001087b */
[----:B------:R-:W2:Y:S01]  /*6ba0*/  MUFU.EX2 R114, R114 ;  /* 0x0000007200727308 */ /* 0x000ea20000000800 */
[--C-:B------:R-:W-:Y:S02]  /*6bb0*/  FFMA.FTZ R118, R121, c[0x0][0x23c], -R116.reuse ;  /* 0x00008f0079767a23 */ /* 0x100fe40000010874 */
[--C-:B------:R-:W-:Y:S02]  /*6bc0*/  FFMA.FTZ R119, R119, c[0x0][0x23c], -R116.reuse ;  /* 0x00008f0077777a23 */ /* 0x100fe40000010874 */
[----:B------:R-:W-:-:S03]  /*6bd0*/  FFMA.FTZ R117, R117, c[0x0][0x23c], -R116 ;  /* 0x00008f0075757a23 */ /* 0x000fc60000010874 */
[----:B------:R-:W5:Y:S01]  /*6be0*/  MUFU.EX2 R112, R112 ;  /* 0x0000007000707308 */ /* 0x000f620000000800 */
[----:B----4-:R-:W-:Y:S01]  /*6bf0*/  F2FP.PACK_AB R7, R113, R0 ;  /* 0x000000007107723e */ /* 0x010fe200000000ff */
[----:B--2---:R-:W-:-:S06]  /*6c00*/  FMUL.FTZ R96, R96, R114 ;  /* 0x0000007260607220 */ /* 0x004fcc0000410000 */
[----:B------:R-:W-:Y:S01]  /*6c10*/  MUFU.EX2 R3, R3 ;  /* 0x0000000300037308 */ /* 0x000fe20000000800 */
[-C--:B------:R-:W-:Y:S02]  /*6c20*/  FMUL.FTZ R97, R97, R114.reuse ;  /* 0x0000007261617220 */ /* 0x080fe40000410000 */
[-C--:B------:R-:W-:Y:S02]  /*6c30*/  FMUL.FTZ R92, R92, R114.reuse ;  /* 0x000000725c5c7220 */ /* 0x080fe40000410000 */
[----:B------:R-:W-:Y:S02]  /*6c40*/  FMUL.FTZ R93, R93, R114 ;  /* 0x000000725d5d7220 */ /* 0x000fe40000410000 */
[-C--:B-----5:R-:W-:Y:S01]  /*6c50*/  FMUL.FTZ R98, R98, R112.reuse ;  /* 0x0000007062627220 */ /* 0x0a0fe20000410000 */
        /* <DEDUP_REMOVED lines=17> */
[C---:B---3--:R-:W-:Y:S01]  /*6d70*/  HMMA.16816.F32 R80, R4.reuse, R12, R80 ;  /* 0x0000000c0450723c */ /* 0x048fe20000001850 */
[-C--:B------:R-:W-:Y:S02]  /*6d80*/  FMUL.FTZ R88, R88, R114.reuse ;  /* 0x0000007258587220 */ /* 0x080fe40000410000 */
[----:B------:R-:W-:Y:S01]  /*6d90*/  FMUL.FTZ R89, R89, R114 ;  /* 0x0000007259597220 */ /* 0x000fe20000410000 */
[----:B------:R-:W-:Y:S01]  /*6da0*/  MUFU.EX2 R127, R127 ;  /* 0x0000007f007f7308 */ /* 0x000fe20000000800 */
[-C--:B------:R-:W-:Y:S02]  /*6db0*/  FMUL.FTZ R90, R90, R112.reuse ;  /* 0x000000705a5a7220 */ /* 0x080fe40000410000 */
[----:B------:R-:W-:Y:S01]  /*6dc0*/  FMUL.FTZ R91, R91, R112 ;  /* 0x000000705b5b7220 */ /* 0x000fe20000410000 */
[----:B------:R-:W-:Y:S01]  /*6dd0*/  HMMA.16816.F32 R76, R4, R14, R76 ;  /* 0x0000000e044c723c */ /* 0x000fe2000000184c */
[-C--:B------:R-:W-:Y:S01]  /*6de0*/  FMUL.FTZ R84, R84, R114.reuse ;  /* 0x0000007254547220 */ /* 0x080fe20000410000 */
[----:B------:R-:W3:Y:S01]  /*6df0*/  LDSM.16.MT88.4 R12, [R162+0xa000] ;  /* 0x00a00000a20c783b */ /* 0x000ee20000004200 */
        /* <DEDUP_REMOVED lines=70> */
[----:B------:R-:W-:-:S03]  /*7260*/  FFMA.FTZ R109, R195, R114, R109 ;  /* 0x00000072c36d7223 */ /* 0x000fc6000001006d */
[----:B------:R-:W-:Y:S01]  /*7270*/  MUFU.EX2 R124, R124 ;  /* 0x0000007c007c7308 */ /* 0x000fe20000000800 */
[----:B------:R-:W-:-:S03]  /*7280*/  FADD.FTZ R108, R108, R109 ;  /* 0x0000006d6c6c7221 */ /* 0x000fc60000010000 */
[----:B------:R-:W-:Y:S01]  /*7290*/  HMMA.16816.F32 R64, R4, R14, R64 ;  /* 0x0000000e0440723c */ /* 0x000fe20000001840 */
[----:B------:R-:W3:Y:S01]  /*72a0*/  LDSM.16.MT88.4 R12, [R164+0xa800] ;  /* 0x00a80000a40c783b */ /* 0x000ee20000004200 */
[----:B------:R-:W-:Y:S02]  /*72b0*/  FADD.FTZ R107, R107, R108 ;  /* 0x0000006c6b6b7221 */ /* 0x000fe40000010000 */
[----:B------:R-:W1:Y:S02]  /*72c0*/  MUFU.EX2 R139, R139 ;  /* 0x0000008b008b7308 */ /* 0x000e640000000800 */
[----:B------:R-:W-:Y:S01]  /*72d0*/  FADD.FTZ R106, R106, R107 ;  /* 0x0000006b6a6a7221 */ /* 0x000fe20000010000 */
[----:B--2---:R-:W-:Y:S02]  /*72e0*/  F2FP.PACK_AB R4, R126, R3 ;  /* 0x000000037e04723e */ /* 0x004fe400000000ff */
[----:B----4-:R-:W-:Y:S01]  /*72f0*/  F2FP.PACK_AB R5, R130, R127 ;  /* 0x0000007f8205723e */ /* 0x010fe200000000ff */
[----:B------:R-:W-:Y:S01]  /*7300*/  FADD.FTZ R3, R3, R106 ;  /* 0x0000006a03037221 */ /* 0x000fe20000010000 */
[----:B------:R-:W-:Y:S01]  /*7310*/  F2FP.PACK_AB R6, R128, R125 ;  /* 0x0000007d8006723e */ /* 0x000fe200000000ff */
[----:B------:R-:W-:Y:S01]  /*7320*/  MUFU.EX2 R120, R120 ;  /* 0x0000007800787308 */ /* 0x000fe20000000800 */
[----:B------:R-:W-:Y:S01]  /*7330*/  F2FP.PACK_AB R7, R132, R129 ;  /* 0x000000818407723e */ /* 0x000fe200000000ff */
[----:B------:R-:W-:-:S04]  /*7340*/  FADD.FTZ R126, R126, R3 ;  /* 0x000000037e7e7221 */ /* 0x000fc80000010000 */
[----:B------:R-:W-:Y:S02]  /*7350*/  FADD.FTZ R3, R125, R126 ;  /* 0x0000007e7d037221 */ /* 0x000fe40000010000 */
[----:B-----5:R-:W-:Y:S01]  /*7360*/  HMMA.16816.F32 R72, R4, R16, R72 ;  /* 0x000000100448723c */ /* 0x020fe20000001848 */
[----:B------:R-:W-:Y:S01]  /*7370*/  MUFU.EX2 R123, R123 ;  /* 0x0000007b007b7308 */ /* 0x000fe20000000800 */
[----:B------:R-:W-:-:S06]  /*7380*/  FADD.FTZ R3, R128, R3 ;  /* 0x0000000380037221 */ /* 0x000fcc0000010000 */
[C---:B------:R-:W-:Y:S01]  /*7390*/  HMMA.16816.F32 R68, R4.reuse, R18, R68 ;  /* 0x000000120444723c */ /* 0x040fe20000001844 */
[----:B------:R-:W2:Y:S01]  /*73a0*/  LDSM.16.MT88.4 R16, [R160+0xa800] ;  /* 0x00a80000a010783b */ /* 0x000ea20000004200 */
        /* <DEDUP_REMOVED lines=30> */
[----:B-----5:R-:W-:Y:S01]  /*7590*/  HMMA.16816.F32 R80, R4, R20, R80 ;  /* 0x000000140450723c */ /* 0x020fe20000001850 */
[----:B------:R-:W-:-:S07]  /*75a0*/  FADD.FTZ R137, R137, R136 ;  /* 0x0000008889897221 */ /* 0x000fce0000010000 */
        /* <DEDUP_REMOVED lines=24> */
[----:B------:R-:W-:Y:S01]  /*7730*/  F2FP.PACK_AB R4, R139, R124 ;  /* 0x0000007c8b04723e */ /* 0x000fe200000000ff */
[----:B------:R-:W-:Y:S01]  /*7740*/  FADD.FTZ R124, R124, R137 ;  /* 0x000000897c7c7221 */ /* 0x000fe20000010000 */
[----:B------:R-:W-:-:S02]  /*7750*/  F2FP.PACK_AB R5, R119, R118 ;  /* 0x000000767705723e */ /* 0x000fc400000000ff */
[----:B------:R-:W-:Y:S01]  /*7760*/  F2FP.PACK_AB R6, R123, R120 ;  /* 0x000000787b06723e */ /* 0x000fe200000000ff */
[----:B------:R-:W-:Y:S01]  /*7770*/  FADD.FTZ R139, R139, R124 ;  /* 0x0000007c8b8b7221 */ /* 0x000fe20000010000 */
[----:B---3--:R-:W-:-:S03]  /*7780*/  F2FP.PACK_AB R7, R101, R100 ;  /* 0x000000646507723e */ /* 0x008fc600000000ff */
[----:B------:R-:W-:-:S04]  /*7790*/  FADD.FTZ R120, R120, R139 ;  /* 0x0000008b78787221 */ /* 0x000fc80000010000 */
[----:B-----5:R-:W-:Y:S01]  /*77a0*/  HMMA.16816.F32 R72, R4, R20, R72 ;  /* 0x000000140448723c */ /* 0x020fe20000001848 */
[----:B------:R-:W-:-:S06]  /*77b0*/  FADD.FTZ R195, R123, R120 ;  /* 0x000000787bc37221 */ /* 0x000fcc0000010000 */
[----:B------:R-:W-:Y:S01]  /*77c0*/  FFMA.FTZ R21, R193, R112, R105 ;  /* 0x00000070c1157223 */ /* 0x000fe20000010069 */
[----:B--2---:R-:W-:Y:S03]  /*77d0*/  HMMA.16816.F32 R96, R4, R16, R96 ;  /* 0x000000100460723c */ /* 0x004fe60000001860 */
        /* <DEDUP_REMOVED lines=9> */
[----:B------:R-:W3:Y:S07]  /*7870*/  LDSM.16.MT88.4 R12, [R160+0xb800] ;  /* 0x00b80000a00c783b */ /* 0x000eee0000004200 */
[C---:B----4-:R-:W-:Y:S07]  /*7880*/  HMMA.16816.F32 R44, R4.reuse, R8, R44 ;  /* 0x00000008042c723c */ /* 0x050fee000000182c */
        /* <DEDUP_REMOVED lines=8> */
[----:B------:R-:W-:-:S04]  /*7910*/  FADD.FTZ R3, R140, R3 ;  /* 0x000000038c037221 */ /* 0x000fc80000010000 */
[----:B------:R-:W-:Y:S01]  /*7920*/  FADD.FTZ R118, R118, R3 ;  /* 0x0000000376767221 */ /* 0x000fe20000010000 */
[----:B------:R-:W-:Y:S01]  /*7930*/  HMMA.16816.F32 R76, R4, R26, R76 ;  /* 0x0000001a044c723c */ /* 0x000fe2000000184c */
[----:B------:R-:W-:Y:S02]  /*7940*/  MOV R3, R110 ;  /* 0x0000006e00037202 */ /* 0x000fe40000000f00 */
[----:B------:R-:W-:-:S04]  /*7950*/  FADD.FTZ R119, R119, R118 ;  /* 0x0000007677777221 */ /* 0x000fc80000010000 */
[----:B------:R-:W-:Y:S01]  /*7960*/  FADD.FTZ R100, R100, R119 ;  /* 0x0000007764647221 */ /* 0x000fe20000010000 */
[----:B------:R-:W-:Y:S03]  /*7970*/  HMMA.16816.F32 R68, R4, R22, R68 ;  /* 0x000000160444723c */ /* 0x000fe60000001844 */
[----:B------:R-:W-:Y:S01]  /*7980*/  FADD.FTZ R193, R101, R100 ;  /* 0x0000006465c17221 */ /* 0x000fe20000010000 */
[----:B------:R-:W-:-:S04]  /*7990*/  MOV R100, R111 ;  /* 0x0000006f00647202 */ /* 0x000fc80000000f00 */
[C---:B------:R-:W-:Y:S08]  /*79a0*/  HMMA.16816.F32 R48, R4.reuse, R10, R48 ;  /* 0x0000000a0430723c */ /* 0x040ff00000001830 */
[C---:B--2---:R-:W-:Y:S08]  /*79b0*/  HMMA.16816.F32 R52, R4.reuse, R16, R52 ;  /* 0x000000100434723c */ /* 0x044ff00000001834 */
[C---:B------:R-:W-:Y:S08]  /*79c0*/  HMMA.16816.F32 R56, R4.reuse, R18, R56 ;  /* 0x000000120438723c */ /* 0x040ff00000001838 */
[C---:B---3--:R-:W-:Y:S08]  /*79d0*/  HMMA.16816.F32 R60, R4.reuse, R12, R60 ;  /* 0x0000000c043c723c */ /* 0x048ff0000000183c */
[----:B------:R-:W-:Y:S08]  /*79e0*/  HMMA.16816.F32 R64, R4, R14, R64 ;  /* 0x0000000e0440723c */ /* 0x000ff00000001840 */
.L_x_6518:
        /* <DEDUP_REMOVED lines=14> */
.L_x_6528:
        /* <DEDUP_REMOVED lines=64> */
.L_x_6525:
[C---:B------:R-:W-:Y:S04]  /*7ed0*/  LEA R172, P0, R6.reuse, R172, 0x1 ;  /* 0x000000ac06ac7211 */ /* 0x040fe800078008ff */
[----:B------:R-:W-:Y:S02]  /*7ee0*/  LEA.HI.X R173, R6, R173, R3, 0x1, P0 ;  /* 0x000000ad06ad7211 */ /* 0x000fe400000f0c03 */
[-C--:B------:R-:W-:Y:S03]  /*7ef0*/  IADD3 R100, P0, R172, R187.reuse, RZ ;  /* 0x000000bbac647210 */ /* 0x080fe60007f1e0ff */
[----:B------:R-:W-:Y:S01]  /*7f00*/  @!PT LDS RZ, [RZ] ;  /* 0x00000000fffff984 */ /* 0x000fe20000000800 */
[----:B------:R-:W-:Y:S01]  /*7f10*/  @!PT LDS RZ, [RZ] ;  /* 0x00000000fffff984 */ /* 0x000fe20000000800 */
[----:B------:R-:W-:Y:S01]  /*7f20*/  @!PT LDS RZ, [RZ] ;  /* 0x00000000fffff984 */ /* 0x000fe20000000800 */
[----:B------:R1:W-:Y:S01]  /*7f30*/  LDGSTS.E.BYPASS.LTC128B.128 [R177+0x8000], [R172.64] ;  /* 0x08000000acb17fae */ /* 0x0003e2000b901d46 */
[-C--:B------:R-:W-:Y:S02]  /*7f40*/  IADD3.X R101, R173, R186.reuse, RZ, P0, !PT ;  /* 0x000000baad657210 */ /* 0x080fe400007fe4ff */
[-C--:B------:R-:W-:Y:S04]  /*7f50*/  IADD3 R2, P0, R100, R187.reuse, RZ ;  /* 0x000000bb64027210 */ /* 0x080fe80007f1e0ff */
[----:B------:R1:W-:Y:S01]  /*7f60*/  LDGSTS.E.BYPASS.LTC128B.128 [R177+0xa000], [R172.64+0x80] ;  /* 0x0a000080acb17fae */ /* 0x0003e2000b901d46 */
[-C--:B------:R-:W-:Y:S02]  /*7f70*/  IADD3.X R3, R101, R186.reuse, RZ, P0, !PT ;  /* 0x000000ba65037210 */ /* 0x080fe400007fe4ff */
[----:B------:R-:W-:Y:S04]  /*7f80*/  IADD3 R196, P0, R2, R187, RZ ;  /* 0x000000bb02c47210 */ /* 0x000fe80007f1e0ff */
[----:B------:R2:W-:Y:S01]  /*7f90*/  LDGSTS.E.BYPASS.LTC128B.128 [R177+0x8800], [R100.64] ;  /* 0x0880000064b17fae */ /* 0x0005e2000b901d46 */
[----:B------:R-:W-:Y:S02]  /*7fa0*/  IADD3.X R197, R3, R186, RZ, P0, !PT ;  /* 0x000000ba03c57210 */ /* 0x000fe400007fe4ff */
[----:B------:R-:W-:Y:S04]  /*7fb0*/  ISETP.GE.AND P0, PT, R175, 0x2, PT ;  /* 0x00000002af00780c */ /* 0x000fe80003f06270 */
[----:B------:R2:W-:Y:S07]  /*7fc0*/  LDGSTS.E.BYPASS.LTC128B.128 [R177+0xa800], [R100.64+0x80] ;  /* 0x0a80008064b17fae */ /* 0x0005ee000b901d46 */
[----:B------:R1:W-:Y:S07]  /*7fd0*/  LDGSTS.E.BYPASS.LTC128B.128 [R177+0x9000], [R2.64] ;  /* 0x0900000002b17fae */ /* 0x0003ee000b901d46 */
[----:B------:R1:W-:Y:S07]  /*7fe0*/  LDGSTS.E.BYPASS.LTC128B.128 [R177+0xb000], [R2.64+0x80] ;  /* 0x0b00008002b17fae */ /* 0x0003ee000b901d46 */
[----:B------:R3:W-:Y:S07]  /*7ff0*/  LDGSTS.E.BYPASS.LTC128B.128 [R177+0x9800], [R196.64] ;  /* 0x09800000c4b17fae */ /* 0x0007ee000b901d46 */
[----:B------:R3:W-:Y:S07]  /*8000*/  LDGSTS.E.BYPASS.LTC128B.128 [R177+0xb800], [R196.64+0x80] ;  /* 0x0b800080c4b17fae */ /* 0x0007ee000b901d46 */
[----:B------:R-:W-:Y:S07]  /*8010*/  LDSM.16.M88.4 R104, [R170] ;  /* 0x00000000aa68783b */ /* 0x000fee0000000200 */
[----:B------:R-:W4:Y:S07]  /*8020*/  LDSM.16.M88.4 R108, [R169+0x4000] ;  /* 0x00400000a96c783b */ /* 0x000f2e0000000200 */
        /* <DEDUP_REMOVED lines=13> */
[C---:B-1----:R-:W-:Y:S02]  /*8100*/  HMMA.16816.F32 R20, R104.reuse, R116, RZ ;  /* 0x000000746814723c */ /* 0x042fe400000018ff */
[----:B------:R-:W-:Y:S06]  /*8110*/  LDSM.16.M88.4 R144, [R166] ;  /* 0x00000000a690783b */ /* 0x000fec0000000200 */
[C---:B------:R-:W-:Y:S01]  /*8120*/  HMMA.16816.F32 R24, R104.reuse, R118, RZ ;  /* 0x000000766818723c */ /* 0x040fe200000018ff */
[----:B------:R-:W1:Y:S07]  /*8130*/  LDSM.16.M88.4 R148, [R163+0x4000] ;  /* 0x00400000a394783b */ /* 0x000e6e0000000200 */
[C---:B------:R-:W-:Y:S01]  /*8140*/  HMMA.16816.F32 R28, R104.reuse, R120, RZ ;  /* 0x00000078681c723c */ /* 0x040fe200000018ff */
[----:B------:R-:W-:Y:S07]  /*8150*/  LDSM.16.M88.4 R108, [R163+0x5000] ;  /* 0x00500000a36c783b */ /* 0x000fee0000000200 */
[----:B------:R-:W-:Y:S01]  /*8160*/  HMMA.16816.F32 R32, R104, R122, RZ ;  /* 0x0000007a6820723c */ /* 0x000fe200000018ff */
[----:B------:R-:W1:Y:S07]  /*8170*/  LDSM.16.M88.4 R104, [R163+0x4800] ;  /* 0x00480000a368783b */ /* 0x000e6e0000000200 */
[C---:B----4-:R-:W-:Y:S01]  /*8180*/  HMMA.16816.F32 R4, R124.reuse, R128, R4 ;  /* 0x000000807c04723c */ /* 0x050fe20000001804 */
[----:B------:R-:W4:Y:S07]  /*8190*/  LDSM.16.M88.4 R112, [R163+0x5800] ;  /* 0x00580000a370783b */ /* 0x000f2e0000000200 */
[C---:B------:R-:W-:Y:S01]  /*81a0*/  HMMA.16816.F32 R8, R124.reuse, R130, R8 ;  /* 0x000000827c08723c */ /* 0x040fe20000001808 */
[----:B------:R-:W-:Y:S07]  /*81b0*/  LDSM.16.M88.4 R116, [R165] ;  /* 0x00000000a574783b */ /* 0x000fee0000000200 */
[C---:B--2---:R-:W-:Y:S01]  /*81c0*/  HMMA.16816.F32 R12, R124.reuse, R132, R12 ;  /* 0x000000847c0c723c */ /* 0x044fe2000000180c */
[----:B------:R-:W2:Y:S07]  /*81d0*/  LDSM.16.M88.4 R120, [R156] ;  /* 0x000000009c78783b */ /* 0x000eae0000000200 */
[C---:B------:R-:W-:Y:S01]  /*81e0*/  HMMA.16816.F32 R16, R124.reuse, R134, R16 ;  /* 0x000000867c10723c */ /* 0x040fe20000001810 */
[----:B------:R-:W-:Y:S07]  /*81f0*/  LDSM.16.M88.4 R128, [R156+0x1000] ;  /* 0x001000009c80783b */ /* 0x000fee0000000200 */
[C---:B-----5:R-:W-:Y:S01]  /*8200*/  HMMA.16816.F32 R20, R124.reuse, R136, R20 ;  /* 0x000000887c14723c */ /* 0x060fe20000001814 */
[----:B------:R-:W-:Y:S07]  /*8210*/  LDSM.16.M88.4 R132, [R156+0x1800] ;  /* 0x001800009c84783b */ /* 0x000fee0000000200 */
[C---:B------:R-:W-:Y:S01]  /*8220*/  HMMA.16816.F32 R24, R124.reuse, R138, R24 ;  /* 0x0000008a7c18723c */ /* 0x040fe20000001818 */
[----:B------:R-:W-:Y:S07]  /*8230*/  LDSM.16.M88.4 R136, [R170+0x2000] ;  /* 0x00200000aa88783b */ /* 0x000fee0000000200 */
[C---:B------:R-:W-:Y:S08]  /*8240*/  HMMA.16816.F32 R28, R124.reuse, R140, R28 ;  /* 0x0000008c7c1c723c */ /* 0x040ff0000000181c */
[----:B------:R-:W-:Y:S01]  /*8250*/  HMMA.16816.F32 R32, R124, R142, R32 ;  /* 0x0000008e7c20723c */ /* 0x000fe20000001820 */
[----:B------:R-:W5:Y:S07]  /*8260*/  LDSM.16.M88.4 R124, [R156+0x800] ;  /* 0x000800009c7c783b */ /* 0x000f6e0000000200 */
[C---:B-1----:R-:W-:Y:S01]  /*8270*/  HMMA.16816.F32 R4, R144.reuse, R148, R4 ;  /* 0x000000949004723c */ /* 0x042fe20000001804 */
[----:B------:R-:W1:Y:S07]  /*8280*/  LDSM.16.M88.4 R140, [R169+0x6000] ;  /* 0x00600000a98c783b */ /* 0x000e6e0000000200 */
[C---:B------:R-:W-:Y:S01]  /*8290*/  HMMA.16816.F32 R8, R144.reuse, R150, R8 ;  /* 0x000000969008723c */ /* 0x040fe20000001808 */
[----:B------:R-:W-:Y:S07]  /*82a0*/  LDSM.16.M88.4 R148, [R155] ;  /* 0x000000009b94783b */ /* 0x000fee0000000200 */
[C---:B------:R-:W-:Y:S08]  /*82b0*/  HMMA.16816.F32 R12, R144.reuse, R104, R12 ;  /* 0x00000068900c723c */ /* 0x040ff0000000180c */
[C---:B------:R-:W-:Y:S01]  /*82c0*/  HMMA.16816.F32 R16, R144.reuse, R106, R16 ;  /* 0x0000006a9010723c */ /* 0x040fe20000001810 */
[----:B------:R-:W1:Y:S07]  /*82d0*/  LDSM.16.M88.4 R104, [R169+0x6800] ;  /* 0x00680000a968783b */ /* 0x000e6e0000000200 */
[C---:B------:R-:W-:Y:S08]  /*82e0*/  HMMA.16816.F32 R20, R144.reuse, R108, R20 ;  /* 0x0000006c9014723c */ /* 0x040ff00000001814 */
[C---:B------:R-:W-:Y:S01]  /*82f0*/  HMMA.16816.F32 R24, R144.reuse, R110, R24 ;  /* 0x0000006e9018723c */ /* 0x040fe20000001818 */
[----:B------:R-:W1:Y:S07]  /*8300*/  LDSM.16.M88.4 R108, [R169+0x7000] ;  /* 0x00700000a96c783b */ /* 0x000e6e0000000200 */
[C---:B----4-:R-:W-:Y:S08]  /*8310*/  HMMA.16816.F32 R28, R144.reuse, R112, R28 ;  /* 0x00000070901c723c */ /* 0x050ff0000000181c */
[----:B------:R-:W-:Y:S01]  /*8320*/  HMMA.16816.F32 R32, R144, R114, R32 ;  /* 0x000000729020723c */ /* 0x000fe20000001820 */
[----:B------:R-:W4:Y:S07]  /*8330*/  LDSM.16.M88.4 R112, [R169+0x7800] ;  /* 0x00780000a970783b */ /* 0x000f2e0000000200 */
[C---:B--2---:R-:W-:Y:S01]  /*8340*/  HMMA.16816.F32 R4, R116.reuse, R120, R4 ;  /* 0x000000787404723c */ /* 0x044fe20000001804 */
[----:B------:R-:W2:Y:S07]  /*8350*/  LDSM.16.M88.4 R144, [R168+0x2000] ;  /* 0x00200000a890783b */ /* 0x000eae0000000200 */
[C---:B------:R-:W-:Y:S01]  /*8360*/  HMMA.16816.F32 R8, R116.reuse, R122, R8 ;  /* 0x0000007a7408723c */ /* 0x040fe20000001808 */
[----:B------:R-:W-:Y:S07]  /*8370*/  LDSM.16.M88.4 R120, [R153] ;  /* 0x000000009978783b */ /* 0x000fee0000000200 */
[C---:B-----5:R-:W-:Y:S08]  /*8380*/  HMMA.16816.F32 R12, R116.reuse, R124, R12 ;  /* 0x0000007c740c723c */ /* 0x060ff0000000180c */
[C---:B------:R-:W-:Y:S01]  /*8390*/  HMMA.16816.F32 R16, R116.reuse, R126, R16 ;  /* 0x0000007e7410723c */ /* 0x040fe20000001810 */
[----:B------:R-:W-:Y:S07]  /*83a0*/  LDSM.16.M88.4 R124, [R152] ;  /* 0x00000000987c783b */ /* 0x000fee0000000200 */
[C---:B------:R-:W-:Y:S08]  /*83b0*/  HMMA.16816.F32 R20, R116.reuse, R128, R20 ;  /* 0x000000807414723c */ /* 0x040ff00000001814 */
[C---:B------:R-:W-:Y:S01]  /*83c0*/  HMMA.16816.F32 R24, R116.reuse, R130, R24 ;  /* 0x000000827418723c */ /* 0x040fe20000001818 */
[----:B------:R-:W-:Y:S07]  /*83d0*/  LDSM.16.M88.4 R128, [R166+0x2000] ;  /* 0x00200000a680783b */ /* 0x000fee0000000200 */
[C---:B------:R-:W-:Y:S08]  /*83e0*/  HMMA.16816.F32 R28, R116.reuse, R132, R28 ;  /* 0x00000084741c723c */ /* 0x040ff0000000181c */
[----:B------:R-:W-:Y:S01]  /*83f0*/  HMMA.16816.F32 R32, R116, R134, R32 ;  /* 0x000000867420723c */ /* 0x000fe20000001820 */
[----:B------:R-:W5:Y:S07]  /*8400*/  LDSM.16.M88.4 R116, [R154] ;  /* 0x000000009a74783b */ /* 0x000f6e0000000200 */
[----:B------:R-:W2:Y:S01]  /*8410*/  LDSM.16.M88.4 R132, [R163+0x6000] ;  /* 0x00600000a384783b */ /* 0x000ea20000000200 */
        /* <DEDUP_REMOVED lines=12> */
[----:B------:R-:W1:Y:S01]  /*84e0*/  LDSM.16.M88.4 R136, [R165+0x2000] ;  /* 0x00200000a588783b */ /* 0x000e620000000200 */
[C---:B--2---:R-:W-:Y:S08]  /*84f0*/  HMMA.16816.F32 R4, R144.reuse, R148, R4 ;  /* 0x000000949004723c */ /* 0x044ff00000001804 */
        /* <DEDUP_REMOVED lines=9> */
[C---:B-1----:R-:W-:Y:S08]  /*8590*/  HMMA.16816.F32 R12, R128.reuse, R104, R12 ;  /* 0x00000068800c723c */ /* 0x042ff0000000180c */
[C---:B------:R-:W-:Y:S01]  /*85a0*/  HMMA.16816.F32 R16, R128.reuse, R106, R16 ;  /* 0x0000006a8010723c */ /* 0x040fe20000001810 */
[----:B------:R-:W1:Y:S07]  /*85b0*/  LDSM.16.M88.4 R104, [R156+0x2800] ;  /* 0x002800009c68783b */ /* 0x000e6e0000000200 */
[C---:B------:R-:W-:Y:S08]  /*85c0*/  HMMA.16816.F32 R20, R128.reuse, R108, R20 ;  /* 0x0000006c8014723c */ /* 0x040ff00000001814 */
[C---:B------:R-:W-:Y:S01]  /*85d0*/  HMMA.16816.F32 R24, R128.reuse, R110, R24 ;  /* 0x0000006e8018723c */ /* 0x040fe20000001818 */
[----:B------:R-:W2:Y:S07]  /*85e0*/  LDSM.16.M88.4 R108, [R156+0x3000] ;  /* 0x003000009c6c783b */ /* 0x000eae0000000200 */
[C---:B----4-:R-:W-:Y:S08]  /*85f0*/  HMMA.16816.F32 R28, R128.reuse, R112, R28 ;  /* 0x00000070801c723c */ /* 0x050ff0000000181c */
[----:B------:R-:W-:Y:S08]  /*8600*/  HMMA.16816.F32 R32, R128, R114, R32 ;  /* 0x000000728020723c */ /* 0x000ff00000001820 */
[C---:B------:R-:W-:Y:S08]  /*8610*/  HMMA.16816.F32 R4, R136.reuse, R140, R4 ;  /* 0x0000008c8804723c */ /* 0x040ff00000001804 */
[C---:B------:R-:W-:Y:S08]  /*8620*/  HMMA.16816.F32 R8, R136.reuse, R142, R8 ;  /* 0x0000008e8808723c */ /* 0x040ff00000001808 */
[C---:B-1----:R-:W-:Y:S08]  /*8630*/  HMMA.16816.F32 R12, R136.reuse, R104, R12 ;  /* 0x00000068880c723c */ /* 0x042ff0000000180c */
[C---:B------:R-:W-:Y:S01]  /*8640*/  HMMA.16816.F32 R16, R136.reuse, R106, R16 ;  /* 0x0000006a8810723c */ /* 0x040fe20000001810 */
[----:B------:R-:W1:Y:S01]  /*8650*/  LDSM.16.M88.4 R104, [R156+0x3800] ;  /* 0x003800009c68783b */ /* 0x000e620000000200 */
[----:B------:R-:W-:Y:S04]  /*8660*/  DEPBAR.LE SB0, 0x0 ;  /* 0x000080000000791a */ /* 0x000fe80000000000 */
[----:B------:R-:W-:Y:S02]  /*8670*/  FMUL.FTZ R220, R4, c[0x0][0x2ec] ;  /* 0x0000bb0004dc7a20 */ /* 0x000fe40000410000 */
[C---:B--2---:R-:W-:Y:S04]  /*8680*/  HMMA.16816.F32 R20, R136.reuse, R108, R20 ;  /* 0x0000006c8814723c */ /* 0x044fe80000001814 */
[----:B------:R-:W2:Y:S01]  /*8690*/  MUFU.TANH R220, R220 ;  /* 0x000000dc00dc7308 */ /* 0x000ea20000002400 */
[----:B------:R-:W-:Y:S01]  /*86a0*/  BAR.SYNC.DEFER_BLOCKING 0x0 ;  /* 0x0000000000007b1d */ /* 0x000fe20000010000 */
[----:B------:R-:W-:Y:S02]  /*86b0*/  FMUL.FTZ R218, R5, c[0x0][0x2ec] ;  /* 0x0000bb0005da7a20 */ /* 0x000fe40000410000 */
[C---:B------:R-:W-:Y:S04]  /*86c0*/  HMMA.16816.F32 R24, R136.reuse, R110, R24 ;  /* 0x0000006e8818723c */ /* 0x040fe80000001818 */
[----:B------:R-:W-:Y:S02]  /*86d0*/  FMUL.FTZ R219, R6, c[0x0][0x2ec] ;  /* 0x0000bb0006db7a20 */ /* 0x000fe40000410000 */
[----:B------:R-:W4:Y:S01]  /*86e0*/  MUFU.TANH R218, R218 ;  /* 0x000000da00da7308 */ /* 0x000f220000002400 */
[----:B------:R-:W-:Y:S02]  /*86f0*/  FMUL.FTZ R217, R7, c[0x0][0x2ec] ;  /* 0x0000bb0007d97a20 */ /* 0x000fe40000410000 */
[----:B------:R-:W-:Y:S03]  /*8700*/  FMUL.FTZ R216, R8, c[0x0][0x2ec] ;  /* 0x0000bb0008d87a20 */ /* 0x000fe60000410000 */
[----:B------:R-:W-:Y:S02]  /*8710*/  FMUL.FTZ R222, R9, c[0x0][0x2ec] ;  /* 0x0000bb0009de7a20 */ /* 0x000fe40000410000 */
[----:B------:R-:W-:Y:S02]  /*8720*/  FMUL.FTZ R223, R10, c[0x0][0x2ec] ;  /* 0x0000bb000adf7a20 */ /* 0x000fe40000410000 */
[----:B------:R-:W2:Y:S01]  /*8730*/  MUFU.TANH R219, R219 ;  /* 0x000000db00db7308 */ /* 0x000ea20000002400 */
        /* <DEDUP_REMOVED lines=23> */
[----:B---3--:R-:W-:Y:S02]  /*88b0*/  FMUL.FTZ R196, R28, c[0x0][0x2ec] ;  /* 0x0000bb001cc47a20 */ /* 0x008fe40000410000 */
[----:B------:R-:W-:Y:S02]  /*88c0*/  FMUL.FTZ R198, R29, c[0x0][0x2ec] ;  /* 0x0000bb001dc67a20 */ /* 0x000fe40000410000 */
[----:B------:R-:W-:Y:S02]  /*88d0*/  FMUL.FTZ R199, R30, c[0x0][0x2ec] ;  /* 0x0000bb001ec77a20 */ /* 0x000fe40000410000 */
[----:B------:R-:W-:Y:S01]  /*88e0*/  FMUL.FTZ R197, R31, c[0x0][0x2ec] ;  /* 0x0000bb001fc57a20 */ /* 0x000fe20000410000 */
[----:B------:R-:W3:Y:S01]  /*88f0*/  MUFU.TANH R221, R221 ;  /* 0x000000dd00dd7308 */ /* 0x000ee20000002400 */
        /* <DEDUP_REMOVED lines=29> */
[----:B--234-:R-:W-:Y:S02]  /*8ad0*/  MOV R6, R189 ;  /* 0x000000bd00067202 */ /* 0x01cfe40000000f00 */
[----:B------:R-:W-:Y:S01]  /*8ae0*/  MOV R3, R188 ;  /* 0x000000bc00037202 */ /* 0x000fe20000000f00 */
        /* <DEDUP_REMOVED lines=61> */
.L_x_6527:
        /* <DEDUP_REMOVED lines=20> */
.L_x_6526:
        /* <DEDUP_REMOVED lines=207> */
[----:B------:R-:W-:Y:S01]  /*9cf0*/  FFMA.FTZ R127, R0, R193, R127 ;  /* 0x000000c1007f7223 */ /* 0x000fe2000001007f */
[----:B------:R-:W-:Y:S01]  /*9d00*/  IADD3 R0, R175, -0x1, RZ ;  /* 0xffffffffaf007810 */ /* 0x000fe20007ffe0ff */
[----:B------:R-:W-:Y:S01]  /*9d10*/  FADD.FTZ R130, R130, R131 ;  /* 0x0000008382827221 */ /* 0x000fe20000010000 */
[C---:B------:R-:W-:Y:S04]  /*9d20*/  HMMA.16816.F32 R60, R96.reuse, R76, R60 ;  /* 0x0000004c603c723c */ /* 0x040fe8000000183c */
[----:B-1----:R-:W-:Y:S01]  /*9d30*/  F2FP.PACK_AB R70, R136, R137 ;  /* 0x000000898846723e */ /* 0x002fe200000000ff */
[----:B------:R-:W-:Y:S01]  /*9d40*/  MUFU.EX2 R143, R143 ;  /* 0x0000008f008f7308 */ /* 0x000fe20000000800 */
[----:B---3--:R-:W-:Y:S01]  /*9d50*/  F2FP.PACK_AB R71, R139, R138 ;  /* 0x0000008a8b47723e */ /* 0x008fe200000000ff */
[----:B------:R-:W-:Y:S01]  /*9d60*/  FADD.FTZ R126, R126, R127 ;  /* 0x0000007f7e7e7221 */ /* 0x000fe20000010000 */
[----:B------:R-:W-:Y:S01]  /*9d70*/  HMMA.16816.F32 R64, R96, R78, R64 ;  /* 0x0000004e6040723c */ /* 0x000fe20000001840 */
[----:B------:R-:W-:Y:S03]  /*9d80*/  LDSM.16.MT88.4 R76, [R162+0xa800] ;  /* 0x00a80000a24c783b */ /* 0x000fe60000004200 */
[----:B------:R-:W-:Y:S01]  /*9d90*/  MOV R175, R0 ;  /* 0x0000000000af7202 */ /* 0x000fe20000000f00 */
[----:B------:R-:W-:Y:S01]  /*9da0*/  FADD.FTZ R129, R129, R130 ;  /* 0x0000008281817221 */ /* 0x000fe20000010000 */
[----:B------:R-:W-:Y:S01]  /*9db0*/  MOV R0, R3 ;  /* 0x0000000300007202 */ /* 0x000fe20000000f00 */
[----:B------:R-:W-:Y:S01]  /*9dc0*/  MUFU.EX2 R144, R144 ;  /* 0x0000009000907308 */ /* 0x000fe20000000800 */
[C---:B-----5:R-:W-:Y:S05]  /*9dd0*/  HMMA.16816.F32 R4, R68.reuse, R72, R4 ;  /* 0x000000484404723c */ /* 0x060fea0000001804 */
[----:B------:R-:W-:Y:S03]  /*9de0*/  FADD.FTZ R129, R128, R129 ;  /* 0x0000008180817221 */ /* 0x000fe60000010000 */
[C---:B------:R-:W-:Y:S01]  /*9df0*/  HMMA.16816.F32 R8, R68.reuse, R74, R8 ;  /* 0x0000004a4408723c */ /* 0x040fe20000001808 */
[----:B------:R-:W1:Y:S01]  /*9e00*/  LDSM.16.MT88.4 R72, [R164+0xa800] ;  /* 0x00a80000a448783b */ /* 0x000e620000004200 */
[----:B------:R-:W-:Y:S02]  /*9e10*/  MUFU.EX2 R145, R145 ;  /* 0x0000009100917308 */ /* 0x000fe40000000800 */
[----:B------:R-:W-:Y:S04]  /*9e20*/  FADD.FTZ R132, R132, R129 ;  /* 0x0000008184847221 */ /* 0x000fe80000010000 */
[C---:B------:R-:W-:Y:S04]  /*9e30*/  HMMA.16816.F32 R12, R68.reuse, R80, R12 ;  /* 0x00000050440c723c */ /* 0x040fe8000000180c */
[----:B------:R-:W-:Y:S01]  /*9e40*/  MUFU.EX2 R146, R146 ;  /* 0x0000009200927308 */ /* 0x000fe20000000800 */
[----:B------:R-:W-:Y:S03]  /*9e50*/  FADD.FTZ R132, R133, R132 ;  /* 0x0000008485847221 */ /* 0x000fe60000010000 */
[C---:B------:R-:W-:Y:S01]  /*9e60*/  HMMA.16816.F32 R16, R68.reuse, R82, R16 ;  /* 0x000000524410723c */ /* 0x040fe20000001810 */
[----:B------:R-:W2:Y:S03]  /*9e70*/  LDSM.16.MT88.4 R80, [R161+0xa800] ;  /* 0x00a80000a150783b */ /* 0x000ea60000004200 */
[----:B------:R-:W-:Y:S02]  /*9e80*/  FADD.FTZ R137, R137, R132 ;  /* 0x0000008489897221 */ /* 0x000fe40000010000 */
[----:B------:R-:W-:Y:S02]  /*9e90*/  MUFU.EX2 R147, R147 ;  /* 0x0000009300937308 */ /* 0x000fe40000000800 */
[C---:B------:R-:W-:Y:S04]  /*9ea0*/  HMMA.16816.F32 R20, R68.reuse, R84, R20 ;  /* 0x000000544414723c */ /* 0x040fe80000001814 */
[----:B------:R-:W-:Y:S04]  /*9eb0*/  FADD.FTZ R137, R136, R137 ;  /* 0x0000008988897221 */ /* 0x000fe80000010000 */
[C---:B------:R-:W-:Y:S01]  /*9ec0*/  HMMA.16816.F32 R24, R68.reuse, R86, R24 ;  /* 0x000000564418723c */ /* 0x040fe20000001818 */
[----:B------:R-:W3:Y:S01]  /*9ed0*/  LDSM.16.MT88.4 R84, [R160+0xa800] ;  /* 0x00a80000a054783b */ /* 0x000ee20000004200 */
        /* <DEDUP_REMOVED lines=11> */
[----:B------:R-:W-:Y:S04]  /*9f90*/  MUFU.EX2 R194, R194 ;  /* 0x000000c200c27308 */ /* 0x000fe80000000800 */
[C---:B------:R-:W-:Y:S01]  /*9fa0*/  HMMA.16816.F32 R48, R68.reuse, R78, R48 ;  /* 0x0000004e4430723c */ /* 0x040fe20000001830 */
[----:B------:R-:W5:Y:S05]  /*9fb0*/  LDSM.16.MT88.4 R76, [R161+0x9000] ;  /* 0x00900000a14c783b */ /* 0x000f6a0000004200 */
[----:B------:R4:W1:Y:S02]  /*9fc0*/  MUFU.EX2 R197, R105 ;  /* 0x0000006900c57308 */ /* 0x0008640000000800 */
[C---:B--2---:R-:W-:Y:S08]  /*9fd0*/  HMMA.16816.F32 R52, R68.reuse, R80, R52 ;  /* 0x000000504434723c */ /* 0x044ff00000001834 */
[C---:B------:R-:W-:Y:S01]  /*9fe0*/  HMMA.16816.F32 R56, R68.reuse, R82, R56 ;  /* 0x000000524438723c */ /* 0x040fe20000001838 */
[----:B------:R-:W2:Y:S01]  /*9ff0*/  LDSM.16.MT88.4 R80, [R160+0x9000] ;  /* 0x00900000a050783b */ /* 0x000ea20000004200 */
[----:B------:R-:W-:Y:S06]  /*a000*/  MUFU.EX2 R102, R102 ;  /* 0x0000006600667308 */ /* 0x000fec0000000800 */
[C---:B---3--:R-:W-:Y:S04]  /*a010*/  HMMA.16816.F32 R60, R68.reuse, R84, R60 ;  /* 0x00000054443c723c */ /* 0x048fe8000000183c */
[----:B------:R3:W3:Y:S01]  /*a020*/  MUFU.EX2 R101, R104 ;  /* 0x0000006800657308 */ /* 0x0006e20000000800 */
[----:B----4-:R-:W-:Y:S03]  /*a030*/  F2FP.PACK_AB R105, R151, R150 ;  /* 0x000000969769723e */ /* 0x010fe600000000ff */
[----:B------:R-:W-:Y:S01]  /*a040*/  HMMA.16816.F32 R64, R68, R86, R64 ;  /* 0x000000564440723c */ /* 0x000fe20000001840 */
[----:B------:R-:W-:Y:S03]  /*a050*/  LDSM.16.MT88.4 R84, [R162+0xb000] ;  /* 0x00b00000a254783b */ /* 0x000fe60000004200 */
[----:B-1----:R-:W-:Y:S03]  /*a060*/  F2FP.PACK_AB R106, R197, R194 ;  /* 0x000000c2c56a723e */ /* 0x002fe600000000ff */
[----:B------:R-:W-:Y:S01]  /*a070*/  F2FP.PACK_AB R68, R141, R140 ;  /* 0x0000008c8d44723e */ /* 0x000fe200000000ff */
[----:B------:R-:W-:Y:S01]  /*a080*/  FADD.FTZ R140, R140, R137 ;  /* 0x000000898c8c7221 */ /* 0x000fe20000010000 */
[----:B------:R-:W-:Y:S03]  /*a090*/  F2FP.PACK_AB R69, R143, R142 ;  /* 0x0000008e8f45723e */ /* 0x000fe600000000ff */
[----:B------:R-:W-:Y:S01]  /*a0a0*/  F2FP.PACK_AB R70, R145, R144 ;  /* 0x000000909146723e */ /* 0x000fe200000000ff */
[----:B------:R-:W-:Y:S01]  /*a0b0*/  FADD.FTZ R141, R141, R140 ;  /* 0x0000008c8d8d7221 */ /* 0x000fe20000010000 */
[----:B------:R-:W-:Y:S03]  /*a0c0*/  F2FP.PACK_AB R71, R147, R146 ;  /* 0x000000929347723e */ /* 0x000fe600000000ff */
[----:B------:R-:W-:Y:S01]  /*a0d0*/  FADD.FTZ R144, R144, R141 ;  /* 0x0000008d90907221 */ /* 0x000fe20000010000 */
[----:B---3--:R-:W-:Y:S03]  /*a0e0*/  F2FP.PACK_AB R104, R149, R148 ;  /* 0x000000949568723e */ /* 0x008fe600000000ff */
        /* <DEDUP_REMOVED lines=10> */
[C---:B-----5:R-:W-:Y:S04]  /*a190*/  HMMA.16816.F32 R20, R68.reuse, R76, R20 ;  /* 0x0000004c4414723c */ /* 0x060fe80000001814 */
[----:B------:R-:W-:Y:S04]  /*a1a0*/  FADD.FTZ R195, R197, R194 ;  /* 0x000000c2c5c37221 */ /* 0x000fe80000010000 */
        /* <DEDUP_REMOVED lines=38> */
[C---:B--2---:R-:W-:Y:S04]  /*a410*/  HMMA.16816.F32 R52, R104.reuse, R4, R52 ;  /* 0x000000046834723c */ /* 0x044fe80000001834 */
[----:B------:R-:W-:Y:S04]  /*a420*/  FADD.FTZ R150, R150, R147 ;  /* 0x0000009396967221 */ /* 0x000fe80000010000 */
[C---:B------:R-:W-:Y:S04]  /*a430*/  HMMA.16816.F32 R56, R104.reuse, R6, R56 ;  /* 0x000000066838723c */ /* 0x040fe80000001838 */
[----:B------:R-:W-:Y:S04]  /*a440*/  FADD.FTZ R151, R151, R150 ;  /* 0x0000009697977221 */ /* 0x000fe80000010000 */
[C---:B---3--:R-:W-:Y:S04]  /*a450*/  HMMA.16816.F32 R60, R104.reuse, R8, R60 ;  /* 0x00000008683c723c */ /* 0x048fe8000000183c */
[----:B------:R-:W-:Y:S04]  /*a460*/  FADD.FTZ R102, R102, R151 ;  /* 0x0000009766667221 */ /* 0x000fe80000010000 */
[----:B------:R-:W-:Y:S04]  /*a470*/  HMMA.16816.F32 R64, R104, R10, R64 ;  /* 0x0000000a6840723c */ /* 0x000fe80000001840 */
[----:B------:R-:W-:Y:S04]  /*a480*/  FADD.FTZ R193, R101, R102 ;  /* 0x0000006665c17221 */ /* 0x000fe80000010000 */
[----:B------:R-:W-:-:S05]  /*a490*/  @P0 BRA `(.L_x_6528) ;  /* 0xffffd63000000947 */ /* 0x000fca000383ffff */
.L_x_6524:
        /* <DEDUP_REMOVED lines=171> */
[----:B------:R-:W-:Y:S04]  /*af50*/  STS [R11+0x2000], R36 ;  /* 0x002000240b007388 */ /* 0x000fe80000000800 */
[----:B------:R1:W-:Y:S04]  /*af60*/  STS [R11+0x2400], R38 ;  /* 0x002400260b007388 */ /* 0x0003e80000000800 */
[----:B------:R-:W-:Y:S04]  /*af70*/  STS [R13+0x2000], R40 ;  /* 0x002000280d007388 */ /* 0x000fe80000000800 */
[----:B------:R-:W-:Y:S04]  /*af80*/  STS [R13+0x2400], R42 ;  /* 0x0024002a0d007388 */ /* 0x000fe80000000800 */
        /* <DEDUP_REMOVED lines=8> */
[----:B------:R1:W-:Y:S01]  /*b010*/  STS [R19+0x2000], R56 ;  /* 0x0020003813007388 */ /* 0x0003e20000000800 */
[----:B---3--:R-:W-:-:S03]  /*b020*/  @P2 IMAD.WIDE.U32 R44, R174, c[0x0][0x1e8], RZ ;  /* 0x00007a00ae2c2a25 */ /* 0x008fc600078e00ff */
[----:B------:R1:W-:Y:S01]  /*b030*/  STS [R19+0x2400], R58 ;  /* 0x0024003a13007388 */ /* 0x0003e20000000800 */
[----:B--2---:R-:W-:Y:S01]  /*b040*/  @!P2 SHF.R.S32.HI R9, RZ, 0x1f, R5 ;  /* 0x0000001fff09a819 */ /* 0x004fe20000011405 */
[----:B------:R-:W-:Y:S02]  /*b050*/  @P2 IMAD R10, R174, c[0x0][0x1ec], R45 ;  /* 0x00007b00ae0a2a24 */ /* 0x000fe400078e022d */
[----:B------:R1:W-:Y:S01]  /*b060*/  STS [R21+0x2000], R60 ;  /* 0x0020003c15007388 */ /* 0x0003e20000000800 */
[----:B------:R-:W-:Y:S01]  /*b070*/  @!P1 IMAD R174, R5, c[0x0][0x214], RZ ;  /* 0x0000850005ae9a24 */ /* 0x000fe200078e02ff */
[----:B------:R-:W-:Y:S01]  /*b080*/  LOP3.LUT P1, RZ, R7, 0x3, RZ, 0xc0, !PT ;  /* 0x0000000307ff7812 */ /* 0x000fe2000782c0ff */
[----:B------:R-:W-:Y:S01]  /*b090*/  @!P2 IMAD R46, R9, c[0x0][0x1e0], RZ ;  /* 0x00007800092eaa24 */ /* 0x000fe200078e02ff */
[----:B------:R1:W-:Y:S01]  /*b0a0*/  STS [R21+0x2400], R62 ;  /* 0x0024003e15007388 */ /* 0x0003e20000000800 */
[----:B------:R-:W-:Y:S01]  /*b0b0*/  SHF.R.S32.HI R9, RZ, 0x1f, R8 ;  /* 0x0000001fff097819 */ /* 0x000fe20000011408 */
[----:B----4-:R-:W-:Y:S01]  /*b0c0*/  @!P2 IMAD.WIDE.U32 R48, R5, c[0x0][0x1e0], RZ ;  /* 0x000078000530aa25 */ /* 0x010fe200078e00ff */
[----:B------:R-:W-:Y:S01]  /*b0d0*/  MOV R7, 0x7f800000 ;  /* 0x7f80000000077802 */ /* 0x000fe20000000f00 */
[----:B------:R1:W-:Y:S01]  /*b0e0*/  STS [R41+0x2000], R64 ;  /* 0x0020004029007388 */ /* 0x0003e20000000800 */
[----:B------:R-:W-:Y:S01]  /*b0f0*/  LEA.HI R9, R9, R8, RZ, 0x2 ;  /* 0x0000000809097211 */ /* 0x000fe200078f10ff */
[----:B------:R-:W-:Y:S01]  /*b100*/  @!P2 IMAD R46, R5, c[0x0][0x1e4], R46 ;  /* 0x00007900052eaa24 */ /* 0x000fe200078e022e */
[----:B------:R-:W-:Y:S01]  /*b110*/  @!P2 MOV R44, R48 ;  /* 0x00000030002ca202 */ /* 0x000fe20000000f00 */
[----:B------:R1:W-:Y:S01]  /*b120*/  STS [R41+0x2400], R67 ;  /* 0x0024004329007388 */ /* 0x0003e20000000800 */
[----:B------:R-:W-:Y:S01]  /*b130*/  LOP3.LUT R9, R9, 0xffffffc, RZ, 0xc0, !PT ;  /* 0x0ffffffc09097812 */ /* 0x000fe200078ec0ff */
[----:B------:R-:W-:Y:S01]  /*b140*/  @P0 FFMA.FTZ R7, R3, c[0x0][0x238], R2 ;  /* 0x00008e0003070a23 */ /* 0x000fe20000010002 */
[----:B------:R-:W-:Y:S01]  /*b150*/  @!P2 IADD3 R10, R49, R46, RZ ;  /* 0x0000002e310aa210 */ /* 0x000fe20007ffe0ff */
[----:B------:R-:W-:Y:S01]  /*b160*/  BAR.SYNC.DEFER_BLOCKING 0x0 ;  /* 0x0000000000007b1d */ /* 0x000fe20000010000 */
[----:B------:R-:W-:-:S04]  /*b170*/  IADD3 R9, R8, -R9, RZ ;  /* 0x8000000908097210 */ /* 0x000fc80007ffe0ff */
[----:B------:R-:W-:Y:S01]  /*b180*/  LEA R176, R9, R176, 0x4 ;  /* 0x000000b009b07211 */ /* 0x000fe200078e20ff */
[----:B------:R-:W2:Y:S04]  /*b190*/  S2R R6, SR_CTAID.Z ;  /* 0x0000000000067919 */ /* 0x000ea80000002700 */
[----:B------:R1:W3:Y:S04]  /*b1a0*/  LDS.128 R36, [R177] ;  /* 0x00000000b1247984 */ /* 0x0002e80000000c00 */
[----:B------:R1:W4:Y:S01]  /*b1b0*/  LDS.128 R32, [R177+0x800] ;  /* 0x00080000b1207984 */ /* 0x0003220000000c00 */
[----:B--2---:R-:W-:-:S03]  /*b1c0*/  @!P4 IMAD R5, R5, c[0x0][0x1c0], R6 ;  /* 0x000070000505ca24 */ /* 0x004fc600078e0206 */
[----:B------:R1:W2:Y:S01]  /*b1d0*/  LDS.128 R28, [R177+0x1000] ;  /* 0x00100000b11c7984 */ /* 0x0002a20000000c00 */
        /* <DEDUP_REMOVED lines=20> */
.L_x_6530:
[----:B------:R-:W-:Y:S05]  /*b320*/  BSYNC B0 ;  /* 0x0000000000007941 */ /* 0x000fea0003800000 */
.L_x_6529:
[----:B----4-:R-:W4:Y:S01]  /*b330*/  S2R R5, SR_CTAID.X ;  /* 0x0000000000057919 */ /* 0x010f220000002500 */
[----:B------:R-:W-:Y:S01]  /*b340*/  SHF.R.S32.HI R179, RZ, 0x1f, R178 ;  /* 0x0000001fffb37819 */ /* 0x000fe200000114b2 */
[----:B------:R-:W-:Y:S01]  /*b350*/  BSSY B0, `(.L_x_6531) ;  /* 0x000001d000007945 */ /* 0x000fe20003800000 */
[----:B------:R-:W-:Y:S01]  /*b360*/  SHF.R.S32.HI R4, RZ, 0x1f, R6 ;  /* 0x0000001fff047819 */ /* 0x000fe20000011406 */
[----:B------:R-:W5:Y:S01]  /*b370*/  S2R R3, SR_TID.X ;  /* 0x0000000000037919 */ /* 0x000f620000002100 */
[----:B----4-:R-:W-:Y:S01]  /*b380*/  IMAD.SHL.U32 R5, R5, 0x40, RZ ;  /* 0x0000004005057824 */ /* 0x010fe200078e00ff */
        /* <DEDUP_REMOVED lines=23> */
[----:B---3--:R3:W-:Y:S04]  /*b500*/  STG.E.128 [R10.64], R36 ;  /* 0x000000240a007986 */ /* 0x0087e8000c101d06 */
[----:B-1----:R3:W-:Y:S02]  /*b510*/  STG.E.128 [R10.64+0x80], R20 ;  /* 0x000080140a007986 */ /* 0x0027e4000c101d06 */
.L_x_6532:
[----:B------:R-:W-:Y:S05]  /*b520*/  BSYNC B0 ;  /* 0x0000000000007941 */ /* 0x000fea0003800000 */
.L_x_6531:
[----:B------:R-:W-:Y:S01]  /*b530*/  IADD3 R4, R0, 0x10, RZ ;  /* 0x0000001000047810 */ /* 0x000fe20007ffe0ff */
[----:B------:R-:W-:Y:S03]  /*b540*/  BSSY B0, `(.L_x_6533) ;  /* 0x000000f000007945 */ /* 0x000fe60003800000 */
[----:B------:R-:W-:-:S13]  /*b550*/  ISETP.GE.AND P0, PT, R4, R171, PT ;  /* 0x000000ab0400720c */ /* 0x000fda0003f06270 */
[----:B------:R-:W-:Y:S05]  /*b560*/  @P0 BRA `(.L_x_6534) ;  /* 0x000000c000000947 */ /* 0x000fea0003800000 */
[----:B------:R-:W-:Y:S01]  /*b570*/  IADD3 R4, P0, R0, 0x10, RZ ;  /* 0x0000001000047810 */ /* 0x000fe20007f1e0ff */
[----:B---3--:R-:W-:Y:S01]  /*b580*/  IMAD.MOV.U32 R10, RZ, RZ, R6 ;  /* 0x000000ffff0a7224 */ /* 0x008fe200078e0006 */
        /* <DEDUP_REMOVED lines=8> */
[----:B------:R3:W-:Y:S04]  /*b610*/  STG.E.128 [R4.64], R32 ;  /* 0x0000002004007986 */ /* 0x0007e8000c101d06 */
[----:B-1----:R3:W-:Y:S02]  /*b620*/  STG.E.128 [R4.64+0x80], R16 ;  /* 0x0000801004007986 */ /* 0x0027e4000c101d06 */
.L_x_6534:
[----:B------:R-:W-:Y:S05]  /*b630*/  BSYNC B0 ;  /* 0x0000000000007941 */ /* 0x000fea0003800000 */
.L_x_6533:
[----:B---3--:R-:W-:Y:S01]  /*b640*/  IADD3 R4, R0, 0x20, RZ ;  /* 0x0000002000047810 */ /* 0x008fe20007ffe0ff */
        /* <DEDUP_REMOVED lines=15> */
.L_x_6536:
[----:B------:R-:W-:Y:S05]  /*b740*/  BSYNC B0 ;  /* 0x0000000000007941 */ /* 0x000fea0003800000 */
.L_x_6535:
[----:B--2---:R-:W-:-:S04]  /*b750*/  IADD3 R4, R0, 0x30, RZ ;  /* 0x0000003000047810 */ /* 0x004fc80007ffe0ff */
        /* <DEDUP_REMOVED lines=15> */
.L_x_6537:
        /* <DEDUP_REMOVED lines=11> */
.L_x_8273:


//--------------------- .text._ZN5flash24flash_fwd_splitkv_kernelI23Flash_fwd_kernel_traitsILi128ELi64ELi64ELi4ELb0ELb0EN7cutlass6half_tE19Flash_kernel_traitsILi128ELi64ELi64ELi4ES3_EELb1ELb0ELb1ELb0ELb0ELb0ELb0ELb0EEEvNS_16Flash_fwd_paramsE --------------------------
	.section	.text._ZN5flash24flash_fwd_splitkv_kernelI23Flash_fwd_kernel_traitsILi128ELi64ELi64ELi4ELb0ELb0EN7cutlass6half_tE19Flash_kernel_traitsILi128ELi64ELi64ELi4ES3_EELb1ELb0ELb1ELb0ELb0ELb0ELb0ELb0EEEvNS_16Flash_fwd_paramsE,"ax",@progbits
	.sectioninfo	@"SHI_REGISTERS=194"
	.align	128
        .global         _ZN5flash24flash_fwd_splitkv_kernelI23Flash_fwd_kernel_traitsILi128ELi64ELi64ELi4ELb0ELb0EN7cutlass6half_tE19Flash_kernel_traitsILi128ELi64ELi64ELi4ES3_EELb1ELb0ELb1ELb0ELb0ELb0ELb0ELb0EEEvNS_16Flash_fwd_paramsE
        .type           _ZN5flash24flash_fwd_splitkv_kernelI23Flash_fwd_kernel_traitsILi128ELi64ELi64ELi4ELb0ELb0EN7cutlass6half_tE19Flash_kernel_traitsILi128ELi64ELi64ELi4ES3_EELb1ELb0ELb1ELb0ELb0ELb0ELb0ELb0EEEvNS_16Flash_fwd_paramsE,@function
        .size           _ZN5flash24flash_fwd_splitkv_kernelI23Flash_fwd_kernel_traitsILi128ELi64ELi64ELi4ELb0ELb0EN7cutlass6half_tE19Flash_kernel_traitsILi128ELi64ELi64ELi4ES3_EELb1ELb0ELb1ELb0ELb0ELb0ELb0ELb0EEEvNS_16Flash_fwd_paramsE,(.L_x_8274 - _ZN5flash24flash_fwd_splitkv_kernelI23Flash_fwd_kernel_traitsILi128ELi64ELi64ELi4ELb0ELb0EN7cutlass6half_tE19Flash_kernel_traitsILi128ELi64ELi64ELi4ES3_EELb1ELb0ELb1ELb0ELb0ELb0ELb0ELb0EEEvNS_16Flash_fwd_paramsE)
        .other          _ZN5flash24flash_fwd_splitkv_kernelI23Flash_fwd_kernel_traitsILi128ELi64ELi64ELi4ELb0ELb0EN7cutlass6half_tE19Flash_kernel_traitsILi128ELi64ELi64ELi4ES3_EELb1ELb0ELb1ELb0ELb0ELb0ELb0ELb0EEEvNS_16Flash_fwd_paramsE,@"STO_CUDA_ENTRY STV_DEFAULT"
_ZN5flash24flash_fwd_splitkv_kernelI23Flash_fwd_kernel_traitsILi128ELi64ELi64ELi4ELb0ELb0EN7cutlass6half_tE19Flash_kernel_traitsILi128ELi64ELi64ELi4ES3_EELb1ELb0ELb1ELb0ELb0ELb0ELb0ELb0EEEvNS_16Flash_fwd_paramsE:
.text._ZN5flash24flash_fwd_splitkv_kernelI23Flash_fwd_kernel_traitsILi128ELi64ELi64ELi4ELb0ELb0EN7cutlass6half_tE19Flash_kernel_traitsILi128ELi64ELi64ELi4ES3_EELb1ELb0ELb1ELb0ELb0ELb0ELb0ELb0EEEvNS_16Flash_fwd_paramsE:
        /* <DEDUP_REMOVED lines=33> */
.L_x_6538:
[----:B-1-34-:R-:W-:Y:S02]  /*0210*/  MOV R2, c[0x0][0x218] ;  /* 0x0000860000027a02 */ /* 0x01afe40000000f00 */
.L_x_6539:
        /* <DEDUP_REMOVED lines=14> */
[----:B------:R-:W2:Y:S01]  /*0300*/  S2R R8, SR_TID.X ;  /* 0x0000000000087919 */ /* 0x000ea20000002100 */
[----:B-1----:R-:W-:Y:S02]  /*0310*/  IADD3 R7, R90, 0x3f, RZ ;  /* 0x0000003f5a077810 */ /* 0x002fe40007ffe0ff */
        /* <DEDUP_REMOVED lines=15> */
[----:B--2---:R-:W-:Y:S01]  /*0410*/  SHF.R.S32.HI R3, RZ, 0x1f, R8 ;  /* 0x0000001fff037819 */ /* 0x004fe20000011408 */
        /* <DEDUP_REMOVED lines=16> */
[----:B------:R-:W-:Y:S01]  /*0520*/  @P0 IMAD.MOV.U32 R6, RZ, RZ, R4 ;  /* 0x000000ffff060224 */ /* 0x000fe200078e0004 */
[----:B------:R-:W-:Y:S01]  /*0530*/  @!P0 MOV R6, R12 ;  /* 0x0000000c00068202 */ /* 0x000fe20000000f00 */
[----:B------:R-:W-:Y:S02]  /*0540*/  @!P0 IMAD R4, R18, c[0x0][0x1e4], R9 ;  /* 0x0000790012048a24 */ /* 0x000fe400078e0209 */
[----:B------:R-:W-:-:S04]  /*0550*/  IMAD.WIDE.U32 R10, R16, c[0x0][0x1e8], R2 ;  /* 0x00007a00100a7a25 */ /* 0x000fc800078e0002 */
[----:B------:R-:W-:Y:S02]  /*0560*/  @P0 IMAD R5, R166, c[0x0][0x1ec], R5 ;  /* 0x00007b00a6050a24 */ /* 0x000fe400078e0205 */
[----:B------:R-:W-:Y:S01]  /*0570*/  @!P0 IMAD.IADD R5, R13, 0x1, R4 ;  /* 0x000000010d058824 */ /* 0x000fe200078e0204 */
[----:B------:R-:W-:Y:S01]  /*0580*/  IADD3 R6, P0, R6, R10, RZ ;  /* 0x0000000a06067210 */ /* 0x000fe20007f1e0ff */
[----:B------:R-:W-:Y:S02]  /*0590*/  IMAD R4, R16, c[0x0][0x1ec], R7 ;  /* 0x00007b0010047a24 */ /* 0x000fe400078e0207 */
[----:B------:R-:W-:-:S03]  /*05a0*/  IMAD R15, R15, c[0x0][0x1f0], RZ ;  /* 0x00007c000f0f7a24 */ /* 0x000fc600078e02ff */
[----:B------:R-:W-:Y:S01]  /*05b0*/  IADD3.X R7, R5, R11, R4, P0, !PT ;  /* 0x0000000b05077210 */ /* 0x000fe200007fe404 */
[----:B------:R-:W-:Y:S01]  /*05c0*/  IMAD R5, R18, c[0x0][0x1c0], R22 ;  /* 0x0000700012057a24 */ /* 0x000fe200078e0216 */
[----:B------:R-:W-:Y:S01]  /*05d0*/  ISETP.GE.AND P0, PT, R0, R165, PT ;  /* 0x000000a50000720c */ /* 0x000fe20003f06270 */
[C---:B------:R-:W-:Y:S02]  /*05e0*/  IMAD R15, R22.reuse, c[0x0][0x1f4], R15 ;  /* 0x00007d00160f7a24 */ /* 0x040fe400078e020f */
[----:B------:R-:W-:Y:S01]  /*05f0*/  IMAD.WIDE.U32 R22, R22, c[0x0][0x1f0], R6 ;  /* 0x00007c0016167a25 */ /* 0x000fe200078e0006 */
[----:B------:R-:W-:-:S03]  /*0600*/  IADD3 R7, R2, 0x40, RZ ;  /* 0x0000004002077810 */ /* 0x000fc60007ffe0ff */
[----:B------:R-:W-:Y:S01]  /*0610*/  IMAD R16, R5, c[0x0][0x214], R16 ;  /* 0x0000850005107a24 */ /* 0x000fe200078e0210 */
[----:B------:R-:W-:Y:S01]  /*0620*/  SHF.R.S32.HI R5, RZ, 0x1f, R0 ;  /* 0x0000001fff057819 */ /* 0x000fe20000011400 */
        /* <DEDUP_REMOVED lines=13> */
.L_x_6542:
[----:B------:R-:W-:Y:S05]  /*0700*/  BSYNC B0 ;  /* 0x0000000000007941 */ /* 0x000fea0003800000 */
.L_x_6541:
        /* <DEDUP_REMOVED lines=18> */
.L_x_6544:
[----:B------:R-:W-:Y:S05]  /*0830*/  BSYNC B0 ;  /* 0x0000000000007941 */ /* 0x000fea0003800000 */
.L_x_6543:
        /* <DEDUP_REMOVED lines=18> */
.L_x_6546:
[----:B------:R-:W-:Y:S05]  /*0960*/  BSYNC B0 ;  /* 0x0000000000007941 */ /* 0x000fea0003800000 */
.L_x_6545:
        /* <DEDUP_REMOVED lines=17> */
.L_x_6548:
[----:B------:R-:W-:Y:S05]  /*0a80*/  BSYNC B0 ;  /* 0x0000000000007941 */ /* 0x000fea0003800000 */
.L_x_6547:
        /* <DEDUP_REMOVED lines=19> */
.L_x_6540:
[----:B--2---:R-:W-:Y:S01]  /*0bc0*/  ISETP.NE.U32.AND P2, PT, RZ, c[0x0][0x2c0], PT ;  /* 0x0000b000ff007a0c */ /* 0x004fe20003f45070 */
        /* <DEDUP_REMOVED lines=64> */
[----:B------:R-:W-:Y:S02]  /*0fd0*/  IADD3 R4, -R5, RZ, RZ ;  /* 0x000000ff05047210 */ /* 0x000fe40007ffe1ff */
[----:B------:R-:W-:-:S03]  /*0fe0*/  ISETP.GE.AND P1, PT, R3, RZ, PT ;  /* 0x000000ff0300720c */ /* 0x000fc60003f26270 */
[----:B------:R-:W-:-:S04]  /*0ff0*/  IMAD R7, R4, c[0x0][0x2d0], R7 ;  /* 0x0000b40004077a24 */ /* 0x000fc800078e0207 */
[----:B------:R-:W-:Y:S02]  /*1000*/  @P2 IADD3 R0, R0, 0x1, RZ ;  /* 0x0000000100002810 */ /* 0x000fe40007ffe0ff */
[----:B------:R-:W-:Y:S02]  /*1010*/  ISETP.NE.AND P2, PT, RZ, c[0x0][0x1c8], PT ;  /* 0x00007200ff007a0c */ /* 0x000fe40003f45270 */
[----:B------:R-:W-:Y:S02]  /*1020*/  SHF.R.S32.HI R5, RZ, 0x1f, R7 ;  /* 0x0000001fff057819 */ /* 0x000fe40000011407 */
[----:B------:R-:W-:-:S03]  /*1030*/  @!P1 IMAD.MOV R0, RZ, RZ, -R0 ;  /* 0x000000ffff009224 */ /* 0x000fc600078e0a00 */
[----:B------:R-:W-:-:S06]  /*1040*/  IMAD R4, R5, c[0x0][0x198], RZ ;  /* 0x0000660005047a24 */ /* 0x000fcc00078e02ff */
        /* <DEDUP_REMOVED lines=10> */
[----:B------:R-:W-:Y:S01]  /*10f0*/  IMAD R3, R7, c[0x0][0x19c], R4 ;  /* 0x0000670007037a24 */ /* 0x000fe200078e0204 */
        /* <DEDUP_REMOVED lines=8> */
.L_x_6549:
        /* <DEDUP_REMOVED lines=15> */
.L_x_6551:
[----:B------:R-:W-:-:S04]  /*1270*/  IABS R5, c[0x0][0x1c8] ;  /* 0x0000720000057a13 */ /* 0x000fc80000000000 */
[----:B------:R-:W1:Y:S08]  /*1280*/  I2F.RP R11, R5 ;  /* 0x00000005000b7306 */ /* 0x000e700000209400 */
[----:B-1----:R-:W1:Y:S02]  /*1290*/  MUFU.RCP R12, R11 ;  /* 0x0000000b000c7308 */ /* 0x002e640000001000 */
[----:B-1----:R-:W-:Y:S01]  /*12a0*/  IADD3 R12, R12, 0xffffffe, RZ ;  /* 0x0ffffffe0c0c7810 */ /* 0x002fe20007ffe0ff */
[----:B------:R-:W-:-:S05]  /*12b0*/  @P4 IMAD.IADD R11, R3, 0x1, R10 ;  /* 0x00000001030b4824 */ /* 0x000fca00078e020a */
[----:B------:R-:W1:Y:S01]  /*12c0*/  F2I.FTZ.U32.TRUNC.NTZ R13, R12 ;  /* 0x0000000c000d7305 */ /* 0x000e62000021f000 */
[----:B------:R-:W-:-:S04]  /*12d0*/  @P4 IMAD.WIDE.U32 R24, R11, c[0x0][0x1a0], RZ ;  /* 0x000068000b184a25 */ /* 0x000fc800078e00ff */
[----:B------:R-:W-:Y:S02]  /*12e0*/  @P4 IMAD R11, R11, c[0x0][0x1a4], R25 ;  /* 0x000069000b0b4a24 */ /* 0x000fe400078e0219 */
[----:B-1----:R-:W-:Y:S01]  /*12f0*/  IMAD.MOV R0, RZ, RZ, -R13 ;  /* 0x000000ffff007224 */ /* 0x002fe200078e0a0d */
[----:B------:R-:W-:-:S03]  /*1300*/  MOV R12, RZ ;  /* 0x000000ff000c7202 */ /* 0x000fc60000000f00 */
[----:B------:R-:W-:Y:S01]  /*1310*/  IMAD R4, R0, R5, RZ ;  /* 0x0000000500047224 */ /* 0x000fe200078e02ff */
[----:B------:R-:W-:-:S03]  /*1320*/  IABS R0, R22 ;  /* 0x0000001600007213 */ /* 0x000fc60000000000 */
[----:B------:R-:W-:Y:S01]  /*1330*/  IMAD.HI.U32 R4, R13, R4, R12 ;  /* 0x000000040d047227 */ /* 0x000fe200078e000c */
[----:B------:R-:W-:-:S03]  /*1340*/  MOV R13, R9 ;  /* 0x00000009000d7202 */ /* 0x000fc60000000f00 */
[----:B------:R-:W-:Y:S02]  /*1350*/  IMAD.MOV.U32 R7, RZ, RZ, R0 ;  /* 0x000000ffff077224 */ /* 0x000fe400078e0000 */
[----:B------:R-:W-:Y:S02]  /*1360*/  IMAD.MOV.U32 R12, RZ, RZ, R6 ;  /* 0x000000ffff0c7224 */ /* 0x000fe400078e0006 */
        /* <DEDUP_REMOVED lines=35> */
.L_x_6550:
[----:B------:R-:W-:Y:S01]  /*15a0*/  ISETP.NE.AND P1, PT, R166, -0x1, PT ;  /* 0xffffffffa600780c */ /* 0x000fe20003f25270 */
[----:B------:R-:W-:Y:S01]  /*15b0*/  BSSY B0, `(.L_x_6552) ;  /* 0x000005e000007945 */ /* 0x000fe20003800000 */
[----:B------:R-:W-:Y:S02]  /*15c0*/  SHF.R.S32.HI R3, RZ, 0x1f, R8 ;  /* 0x0000001fff037819 */ /* 0x000fe40000011408 */
[----:B------:R-:W-:Y:S02]  /*15d0*/  IADD3 R156, -R16, R165, RZ ;  /* 0x000000a5109c7210 */ /* 0x000fe40007ffe1ff */
[CC--:B------:R-:W-:Y:S02]  /*15e0*/  LEA.HI R20, R3.reuse, R8.reuse, RZ, 0x3 ;  /* 0x0000000803147211 */ /* 0x0c0fe400078f18ff */
[----:B------:R-:W-:Y:S02]  /*15f0*/  LEA.HI R14, R3, R8, RZ, 0x4 ;  /* 0x00000008030e7211 */ /* 0x000fe400078f20ff */
[----:B------:R-:W-:-:S02]  /*1600*/  LOP3.LUT R15, R20, 0xfffffff8, RZ, 0xc0, !PT ;  /* 0xfffffff8140f7812 */ /* 0x000fc400078ec0ff */
[----:B------:R-:W-:Y:S01]  /*1610*/  SHF.R.S32.HI R20, RZ, 0x3, R20 ;  /* 0x00000003ff147819 */ /* 0x000fe20000011414 */
[----:B------:R-:W-:Y:S01]  /*1620*/  @!P1 IMAD.WIDE.U32 R30, R18, c[0x0][0x178], RZ ;  /* 0x00005e00121e9a25 */ /* 0x000fe200078e00ff */
[----:B------:R-:W-:Y:S02]  /*1630*/  @!P1 SHF.R.S32.HI R17, RZ, 0x1f, R18 ;  /* 0x0000001fff119819 */ /* 0x000fe40000011412 */
[----:B------:R-:W-:Y:S01]  /*1640*/  SHF.R.S32.HI R21, RZ, 0x1f, R20 ;  /* 0x0000001fff157819 */ /* 0x000fe20000011414 */
[----:B------:R-:W-:Y:S01]  /*1650*/  IMAD.IADD R4, R8, 0x1, -R15 ;  /* 0x0000000108047824 */ /* 0x000fe200078e0a0f */
[----:B------:R-:W-:Y:S01]  /*1660*/  LOP3.LUT R15, R14, 0xfffffff0, RZ, 0xc0, !PT ;  /* 0xfffffff00e0f7812 */ /* 0x000fe200078ec0ff */
[----:B------:R-:W-:Y:S01]  /*1670*/  @!P1 IMAD R17, R17, c[0x0][0x178], RZ ;  /* 0x00005e0011119a24 */ /* 0x000fe200078e02ff */
[----:B------:R-:W-:Y:S01]  /*1680*/  SHF.R.S32.HI R23, RZ, 0x1f, R22 ;  /* 0x0000001fff177819 */ /* 0x000fe20000011416 */
[----:B------:R-:W-:Y:S01]  /*1690*/  @P1 IMAD.WIDE.U32 R28, R166, c[0x0][0x190], RZ ;  /* 0x00006400a61c1a25 */ /* 0x000fe200078e00ff */
[----:B------:R-:W-:-:S02]  /*16a0*/  SHF.L.U32 R168, R4, 0x3, RZ ;  /* 0x0000000304a87819 */ /* 0x000fc400000006ff */
[----:B------:R-:W-:Y:S01]  /*16b0*/  IADD3 R15, -R15, R8, RZ ;  /* 0x000000080f0f7210 */ /* 0x000fe20007ffe1ff */
[----:B-----5:R-:W-:Y:S01]  /*16c0*/  @!P1 IMAD R2, R18, c[0x0][0x17c], R17 ;  /* 0x00005f0012029a24 */ /* 0x020fe200078e0211 */
[C---:B------:R-:W-:Y:S01]  /*16d0*/  IADD3 R24, P2, R168.reuse, R24, RZ ;  /* 0x00000018a8187210 */ /* 0x040fe20007f5e0ff */
[----:B------:R-:W-:Y:S01]  /*16e0*/  @!P1 IMAD.MOV.U32 R28, RZ, RZ, R30 ;  /* 0x000000ffff1c9224 */ /* 0x000fe200078e001e */
[----:B------:R-:W-:Y:S01]  /*16f0*/  IADD3 R26, P3, R168, R26, RZ ;  /* 0x0000001aa81a7210 */ /* 0x000fe20007f7e0ff */
[----:B------:R-:W-:Y:S01]  /*1700*/  @P1 IMAD R13, R166, c[0x0][0x194], R29 ;  /* 0x00006500a60d1a24 */ /* 0x000fe200078e021d */
[----:B------:R-:W-:Y:S01]  /*1710*/  SHF.R.S32.HI R12, RZ, 0x1f, R15 ;  /* 0x0000001fff0c7819 */ /* 0x000fe2000001140f */
[----:B------:R-:W-:Y:S01]  /*1720*/  @!P1 IMAD.IADD R13, R31, 0x1, R2 ;  /* 0x000000011f0d9824 */ /* 0x000fe200078e0202 */
[--C-:B------:R-:W-:Y:S01]  /*1730*/  SHF.R.S32.HI R2, RZ, 0x1f, R168.reuse ;  /* 0x0000001fff027819 */ /* 0x100fe200000114a8 */
[----:B------:R-:W-:Y:S01]  /*1740*/  IMAD.SHL.U32 R19, R20, 0x40, RZ ;  /* 0x0000004014137824 */ /* 0x000fe200078e00ff */
[----:B------:R-:W-:Y:S01]  /*1750*/  IADD3 R28, P1, R168, R28, RZ ;  /* 0x0000001ca81c7210 */ /* 0x000fe20007f3e0ff */
[----:B------:R-:W-:Y:S01]  /*1760*/  IMAD R31, R23, c[0x0][0x1a8], RZ ;  /* 0x00006a00171f7a24 */ /* 0x000fe200078e02ff */
[----:B------:R-:W-:Y:S01]  /*1770*/  LEA.HI R12, R12, R15, RZ, 0x3 ;  /* 0x0000000f0c0c7211 */ /* 0x000fe200078f18ff */
[C---:B------:R-:W-:Y:S01]  /*1780*/  IMAD.X R25, R2.reuse, 0x1, R11, P2 ;  /* 0x0000000102197824 */ /* 0x040fe200010e060b */
[----:B------:R-:W-:Y:S01]  /*1790*/  LOP3.LUT R19, R19, 0x1c0, RZ, 0xc0, !PT ;  /* 0x000001c013137812 */ /* 0x000fe200078ec0ff */
[----:B------:R-:W-:Y:S01]  /*17a0*/  IMAD.X R27, R2, 0x1, R9, P3 ;  /* 0x00000001021b7824 */ /* 0x000fe200018e0609 */
[----:B------:R-:W-:Y:S01]  /*17b0*/  IADD3 R157, R168, 0x40, RZ ;  /* 0x00000040a89d7810 */ /* 0x000fe20007ffe0ff */
[----:B------:R-:W-:Y:S01]  /*17c0*/  IMAD.X R29, R2, 0x1, R13, P1 ;  /* 0x00000001021d7824 */ /* 0x000fe200008e060d */
[----:B------:R-:W-:Y:S01]  /*17d0*/  LEA.HI R2, R3, R8, RZ, 0x6 ;  /* 0x0000000803027211 */ /* 0x000fe200078f30ff */
[----:B------:R-:W-:Y:S01]  /*17e0*/  IMAD R9, R6, c[0x0][0x1b8], RZ ;  /* 0x00006e0006097a24 */ /* 0x000fe200078e02ff */
[----:B------:R-:W-:Y:S01]  /*17f0*/  LOP3.LUT R17, R19, 0x38, R168, 0xf8, !PT ;  /* 0x0000003813117812 */ /* 0x000fe200078ef8a8 */
[----:B------:R-:W-:Y:S01]  /*1800*/  IMAD.WIDE.U32 R24, R0, c[0x0][0x1b8], R24 ;  /* 0x00006e0000187a25 */ /* 0x000fe200078e0018 */
[----:B------:R-:W-:-:S02]  /*1810*/  SHF.R.U32.HI R10, RZ, 0x3, R19 ;  /* 0x00000003ff0a7819 */ /* 0x000fc40000011613 */
[----:B------:R-:W-:Y:S01]  /*1820*/  IADD3 R7, P1, R20, R7, RZ ;  /* 0x0000000714077210 */ /* 0x000fe20007f3e0ff */
[----:B------:R-:W-:Y:S01]  /*1830*/  IMAD.SHL.U32 R13, R2, 0x8, RZ ;  /* 0x00000008020d7824 */ /* 0x000fe200078e00ff */
[----:B------:R-:W-:Y:S01]  /*1840*/  LOP3.LUT R10, R17, R10, RZ, 0x3c, !PT ;  /* 0x0000000a110a7212 */ /* 0x000fe200078e3cff */
[----:B------:R-:W-:Y:S01]  /*1850*/  IMAD R9, R0, c[0x0][0x1bc], R9 ;  /* 0x00006f0000097a24 */ /* 0x000fe200078e0209 */
[----:B------:R-:W-:Y:S01]  /*1860*/  LOP3.LUT R0, R12, 0xfffffff8, RZ, 0xc0, !PT ;  /* 0xfffffff80c007812 */ /* 0x000fe200078ec0ff */
[----:B------:R-:W-:Y:S01]  /*1870*/  IMAD.X R5, R21, 0x1, R5, P1 ;  /* 0x0000000115057824 */ /* 0x000fe200008e0605 */
[----:B------:R-:W-:Y:S01]  /*1880*/  LOP3.LUT R164, R10, 0xfffffe00, R13, 0xf8, !PT ;  /* 0xfffffe000aa47812 */ /* 0x000fe200078ef80d */
[----:B------:R-:W-:Y:S01]  /*1890*/  IMAD.IADD R25, R25, 0x1, R9 ;  /* 0x0000000119197824 */ /* 0x000fe200078e0209 */
[----:B------:R-:W-:Y:S01]  /*18a0*/  IADD3 R10, R15, -R0, RZ ;  /* 0x800000000f0a7210 */ /* 0x000fe20007ffe0ff */
[----:B------:R-:W-:Y:S01]  /*18b0*/  IMAD R0, R5, c[0x0][0x1a0], RZ ;  /* 0x0000680005007a24 */ /* 0x000fe200078e02ff */
[----:B------:R-:W-:Y:S01]  /*18c0*/  LEA.HI R3, R3, R8, RZ, 0x5 ;  /* 0x0000000803037211 */ /* 0x000fe200078f28ff */
[----:B------:R-:W-:Y:S01]  /*18d0*/  IMAD R11, R21, c[0x0][0x198], RZ ;  /* 0x00006600150b7a24 */ /* 0x000fe200078e02ff */
[----:B------:R-:W-:Y:S01]  /*18e0*/  R2P PR, R10, 0x6 ;  /* 0x000000060a007804 */ /* 0x000fe20000000000 */
[C---:B------:R-:W-:Y:S01]  /*18f0*/  IMAD.WIDE.U32 R128, R20.reuse, c[0x0][0x198], R26 ;  /* 0x0000660014807a25 */ /* 0x040fe200078e001a */
[----:B------:R-:W-:-:S02]  /*1900*/  ISETP.GE.AND P3, PT, R20, R156, PT ;  /* 0x0000009c1400720c */ /* 0x000fc40003f66270 */
[----:B------:R-:W-:Y:S01]  /*1910*/  LOP3.LUT R15, R3, 0xffffffe0, RZ, 0xc0, !PT ;  /* 0xffffffe0030f7812 */ /* 0x000fe200078ec0ff */
[C---:B------:R-:W-:Y:S01]  /*1920*/  IMAD R9, R7.reuse, c[0x0][0x1a4], R0 ;  /* 0x0000690007097a24 */ /* 0x040fe200078e0200 */
[----:B------:R-:W-:Y:S01]  /*1930*/  SHF.R.S32.HI R160, RZ, 0x5, R3 ;  /* 0x00000005ffa07819 */ /* 0x000fe20000011403 */
[----:B------:R-:W-:-:S04]  /*1940*/  IMAD.WIDE.U32 R26, R7, c[0x0][0x1a0], R24 ;  /* 0x00006800071a7a25 */ /* 0x000fc800078e0018 */
[----:B------:R-:W-:Y:S02]  /*1950*/  IMAD.MOV.U32 R7, RZ, RZ, 0x10 ;  /* 0x00000010ff077424 */ /* 0x000fe400078e00ff */
[----:B------:R-:W-:Y:S02]  /*1960*/  IMAD.MOV.U32 R5, RZ, RZ, 0x20 ;  /* 0x00000020ff057424 */ /* 0x000fe400078e00ff */
[C---:B------:R-:W-:Y:S01]  /*1970*/  IMAD R31, R22.reuse, c[0x0][0x1ac], R31 ;  /* 0x00006b00161f7a24 */ /* 0x040fe200078e021f */
[----:B------:R-:W-:Y:S01]  /*1980*/  SEL R3, R7, 0xfffffff0, !P1 ;  /* 0xfffffff007037807 */ /* 0x000fe20004800000 */
[----:B------:R-:W-:Y:S01]  /*1990*/  IMAD.WIDE.U32 R28, R22, c[0x0][0x1a8], R28 ;  /* 0x00006a00161c7a25 */ /* 0x000fe200078e001c */
[----:B------:R-:W-:-:S03]  /*19a0*/  SEL R2, R5, 0xffffffe0, !P2 ;  /* 0xffffffe005027807 */ /* 0x000fc60005000000 */
[----:B------:R-:W-:Y:S01]  /*19b0*/  IMAD R11, R20, c[0x0][0x19c], R11 ;  /* 0x00006700140b7a24 */ /* 0x000fe200078e020b */
[----:B------:R-:W-:Y:S01]  /*19c0*/  IADD3 R31, R29, R31, RZ ;  /* 0x0000001f1d1f7210 */ /* 0x000fe20007ffe0ff */
[----:B------:R-:W-:-:S04]  /*19d0*/  IMAD.WIDE R32, R33, 0x40, R20 ;  /* 0x0000004021207825 */ /* 0x000fc800078e0214 */
[----:B------:R-:W-:Y:S02]  /*19e0*/  IMAD.IADD R103, R129, 0x1, R11 ;  /* 0x0000000181677824 */ /* 0x000fe400078e020b */
        /* <DEDUP_REMOVED lines=26> */
.L_x_6553:
[----:B------:R-:W-:Y:S05]  /*1b90*/  BSYNC B0 ;  /* 0x0000000000007941 */ /* 0x000fea0003800000 */
.L_x_6552:
        /* <DEDUP_REMOVED lines=29> */
.L_x_6555:
[----:B------:R-:W-:Y:S05]  /*1d70*/  BSYNC B0 ;  /* 0x0000000000007941 */ /* 0x000fea0003800000 */
.L_x_6554:
        /* <DEDUP_REMOVED lines=29> */
.L_x_6557:
[----:B------:R-:W-:Y:S05]  /*1f50*/  BSYNC B0 ;  /* 0x0000000000007941 */ /* 0x000fea0003800000 */
.L_x_6556:
        /* <DEDUP_REMOVED lines=28> */
.L_x_6559:
[----:B------:R-:W-:Y:S05]  /*2120*/  BSYNC B0 ;  /* 0x0000000000007941 */ /* 0x000fea0003800000 */
.L_x_6558:
        /* <DEDUP_REMOVED lines=23> */
.L_x_6561:
[----:B------:R-:W-:Y:S05]  /*22a0*/  BSYNC B0 ;  /* 0x0000000000007941 */ /* 0x000fea0003800000 */
.L_x_6560:
        /* <DEDUP_REMOVED lines=25> */
.L_x_6563:
[----:B------:R-:W-:Y:S05]  /*2440*/  BSYNC B0 ;  /* 0x0000000000007941 */ /* 0x000fea0003800000 */
.L_x_6562:
[----:B------:R-:W-:Y:S01]  /*2450*/  ISETP.GE.AND P1, PT, R11, R6, PT ;  /* 0x000000060b00720c */ /* 0x000fe20003f26270 */
[----:B------:R-:W-:-:S12]  /*2460*/  BSSY B0, `(.L_x_6564) ;  /* 0x0000016000007945 */ /* 0x000fd80003800000 */
[----:B------:R-:W-:Y:S05]  /*2470*/  @P1 BRA `(.L_x_6565) ;  /* 0x0000014000001947 */ /* 0x000fea0003800000 */
[----:B------:R-:W-:Y:S01]  /*2480*/  ISETP.GE.AND P2, PT, R168, c[0x0][0x220], PT ;  /* 0x00008800a8007a0c */ /* 0x000fe20003f46270 */
[----:B------:R-:W-:Y:S01]  /*2490*/  IMAD.MOV.U32 R0, RZ, RZ, c[0x0][0x19c] ;  /* 0x00006700ff007624 */ /* 0x000fe200078e00ff */
[C---:B------:R-:W-:Y:S02]  /*24a0*/  LEA R17, P3, R88.reuse, R128, 0x5 ;  /* 0x0000008058117211 */ /* 0x040fe400078628ff */
        /* <DEDUP_REMOVED lines=17> */
.L_x_6565:
[----:B------:R-:W-:Y:S05]  /*25c0*/  BSYNC B0 ;  /* 0x0000000000007941 */ /* 0x000fea0003800000 */
.L_x_6564:
        /* <DEDUP_REMOVED lines=8> */
[----:B--2---:R-:W-:-:S05]  /*2650*/  IMAD.WIDE.U32 R30, R88, 0x30, R128 ;  /* 0x00000030581e7825 */ /* 0x004fca00078e0080 */
[----:B------:R-:W-:-:S03]  /*2660*/  IADD3 R0, R31, UR4, RZ ;  /* 0x000000041f007c10 */ /* 0x000fc6000fffe0ff */
        /* <DEDUP_REMOVED lines=15> */
.L_x_6567:
[----:B------:R-:W-:Y:S05]  /*2760*/  BSYNC B0 ;  /* 0x0000000000007941 */ /* 0x000fea0003800000 */
.L_x_6566:
        /* <DEDUP_REMOVED lines=26> */
[----:B------:R-:W-:Y:S01]  /*2910*/  LEA.HI R161, R18, R15, RZ, 0x2 ;  /* 0x0000000f12a17211 */ /* 0x000fe200078f10ff */
[----:B------:R-:W-:Y:S01]  /*2920*/  BSSY B0, `(.L_x_6568) ;  /* 0x0000030000007945 */ /* 0x000fe20003800000 */
[----:B------:R-:W2:Y:S01]  /*2930*/  MUFU.RCP R15, c[0x0][0x238] ;  /* 0x00008e00000f7b08 */ /* 0x000ea20000001000 */
[----:B------:R-:W-:-:S02]  /*2940*/  LOP3.LUT R19, R19, 0x1c0, RZ, 0xc0, !PT ;  /* 0x000001c013137812 */ /* 0x000fc400078ec0ff */
[----:B------:R-:W-:Y:S02]  /*2950*/  LOP3.LUT R17, R10, 0x8, R17, 0xf8, !PT ;  /* 0x000000080a117812 */ /* 0x000fe400078ef811 */
[----:B------:R-:W-:Y:S02]  /*2960*/  SHF.R.U32.HI R10, RZ, 0x3, R10 ;  /* 0x00000003ff0a7819 */ /* 0x000fe4000001160a */
[----:B------:R-:W-:Y:S02]  /*2970*/  SHF.R.S32.HI R21, RZ, 0x1f, R160 ;  /* 0x0000001fff157819 */ /* 0x000fe400000114a0 */
[----:B------:R-:W-:Y:S01]  /*2980*/  LOP3.LUT R4, R17, R10, RZ, 0x3c, !PT ;  /* 0x0000000a11047212 */ /* 0x000fe200078e3cff */
[----:B------:R-:W-:Y:S01]  /*2990*/  IMAD.SHL.U32 R17, R12, 0x40, RZ ;  /* 0x000000400c117824 */ /* 0x000fe200078e00ff */
[----:B------:R3:W-:Y:S01]  /*29a0*/  @P2 STS.128 [R164+0x8000], RZ ;  /* 0x008000ffa4002388 */ /* 0x0007e20000000c00 */
[----:B------:R-:W-:Y:S02]  /*29b0*/  SHF.R.S32.HI R161, RZ, 0x2, R161 ;  /* 0x00000002ffa17819 */ /* 0x000fe400000114a1 */
[----:B------:R-:W-:Y:S01]  /*29c0*/  LOP3.LUT R14, R19, 0x8, R14, 0xf8, !PT ;  /* 0x00000008130e7812 */ /* 0x000fe200078ef80e */
[----:B------:R3:W-:Y:S01]  /*29d0*/  @P2 STS.128 [R164+0xa000], RZ ;  /* 0x00a000ffa4002388 */ /* 0x0007e20000000c00 */
[----:B------:R-:W-:-:S02]  /*29e0*/  LOP3.LUT R17, R17, 0xfffffe00, RZ, 0xc0, !PT ;  /* 0xfffffe0011117812 */ /* 0x000fc400078ec0ff */
[----:B------:R-:W-:Y:S02]  /*29f0*/  SHF.R.U32.HI R19, RZ, 0x3, R19 ;  /* 0x00000003ff137819 */ /* 0x000fe40000011613 */
[----:B------:R-:W-:Y:S01]  /*2a00*/  LEA.HI R21, R21, R160, RZ, 0x2 ;  /* 0x000000a015157211 */ /* 0x000fe200078f10ff */
[----:B------:R-:W-:Y:S01]  /*2a10*/  IMAD R155, R160, 0x400, R17 ;  /* 0x00000400a09b7824 */ /* 0x000fe200078e0211 */
[----:B------:R-:W-:Y:S02]  /*2a20*/  IADD3 R16, R16, 0x1, R161 ;  /* 0x0000000110107810 */ /* 0x000fe40007ffe0a1 */
[----:B------:R-:W-:Y:S01]  /*2a30*/  LOP3.LUT R19, R14, R19, RZ, 0x3c, !PT ;  /* 0x000000130e137212 */ /* 0x000fe200078e3cff */
[----:B------:R-:W-:Y:S01]  /*2a40*/  IMAD.IADD R155, R4, 0x1, R155 ;  /* 0x00000001049b7824 */ /* 0x000fe200078e029b */
[----:B------:R-:W-:Y:S02]  /*2a50*/  LOP3.LUT R21, R21, 0xfffffffc, RZ, 0xc0, !PT ;  /* 0xfffffffc15157812 */ /* 0x000fe400078ec0ff */
[----:B------:R-:W-:Y:S01]  /*2a60*/  LEA R180, P1, R26, c[0x0][0x170], 0x1 ;  /* 0x00005c001ab47a11 */ /* 0x000fe200078208ff */
[----:B------:R-:W-:Y:S01]  /*2a70*/  IMAD R154, R154, 0x200, R19 ;  /* 0x000002009a9a7824 */ /* 0x000fe200078e0213 */
[----:B------:R-:W-:Y:S01]  /*2a80*/  IADD3 R91, R90, R16, -R165 ;  /* 0x000000105a5b7210 */ /* 0x000fe20007ffe8a5 */
[----:B------:R-:W-:Y:S01]  /*2a90*/  IMAD.IADD R160, R160, 0x1, -R21 ;  /* 0x00000001a0a07824 */ /* 0x000fe200078e0a15 */
        /* <DEDUP_REMOVED lines=19> */
[----:B--2---:R-:W-:-:S05]  /*2bd0*/  MOV R178, R180 ;  /* 0x000000b400b27202 */ /* 0x004fca0000000f00 */
[----:B------:R-:W-:Y:S01]  /*2be0*/  @!PT LDS RZ, [RZ] ;  /* 0x00000000fffff984 */ /* 0x000fe20000000800 */
[----:B------:R-:W-:Y:S01]  /*2bf0*/  @!PT LDS RZ, [RZ] ;  /* 0x00000000fffff984 */ /* 0x000fe20000000800 */
[----:B------:R-:W-:Y:S01]  /*2c00*/  @!PT LDS RZ, [RZ] ;  /* 0x00000000fffff984 */ /* 0x000fe20000000800 */
[----:B------:R2:W-:Y:S02]  /*2c10*/  LDGSTS.E.BYPASS.LTC128B.128 [R164+0xa000], [R178.64+0x80] ;  /* 0x0a000080b2a47fae */ /* 0x0005e4000b901d48 */
.L_x_6569:
[----:B---3--:R-:W-:Y:S05]  /*2c20*/  BSYNC B0 ;  /* 0x0000000000007941 */ /* 0x008fea0003800000 */
.L_x_6568:
        /* <DEDUP_REMOVED lines=25> */
.L_x_6571:
[----:B------:R-:W-:Y:S05]  /*2dc0*/  BSYNC B0 ;  /* 0x0000000000007941 */ /* 0x000fea0003800000 */
.L_x_6570:
        /* <DEDUP_REMOVED lines=25> */
.L_x_6573:
[----:B------:R-:W-:Y:S05]  /*2f60*/  BSYNC B0 ;  /* 0x0000000000007941 */ /* 0x000fea0003800000 */
.L_x_6572:
        /* <DEDUP_REMOVED lines=8> */
[----:B------:R1:W-:Y:S01]  /*2ff0*/  @P2 STS.128 [R164+0x9800], RZ ;  /* 0x009800ffa4002388 */ /* 0x0003e20000000c00 */
[----:B--2---:R-:W-:-:S03]  /*3000*/  @!P2 MOV R178, R180 ;  /* 0x000000b400b2a202 */ /* 0x004fc60000000f00 */
        /* <DEDUP_REMOVED lines=18> */
.L_x_6575:
[----:B------:R-:W-:Y:S05]  /*3130*/  BSYNC B0 ;  /* 0x0000000000007941 */ /* 0x000fea0003800000 */
.L_x_6574:
[----:B------:R-:W-:Y:S01]  /*3140*/  IMAD.SHL.U32 R154, R154, 0x2, RZ ;  /* 0x000000029a9a7824 */ /* 0x000fe200078e00ff */
[----:B----4-:R-:W-:Y:S01]  /*3150*/  LDSM.16.M88.4 R12, [R155] ;  /* 0x000000009b0c783b */ /* 0x010fe20000000200 */
[--C-:B------:R-:W-:Y:S01]  /*3160*/  IMAD R153, R3, 0x2, R155.reuse ;  /* 0x0000000203997824 */ /* 0x100fe200078e029b */
[----:B------:R-:W-:Y:S01]  /*3170*/  IADD3 R129, R91, 0x8, RZ ;  /* 0x000000085b817810 */ /* 0x000fe20007ffe0ff */
[--C-:B------:R-:W-:Y:S01]  /*3180*/  IMAD R92, R7, 0x2, R154.reuse ;  /* 0x00000002075c7824 */ /* 0x100fe200078e029a */
[----:B------:R-:W4:Y:S01]  /*3190*/  LDSM.16.M88.4 R48, [R154+0x4800] ;  /* 0x004800009a30783b */ /* 0x000f220000000200 */
[----:B------:R-:W-:Y:S01]  /*31a0*/  IMAD R151, R2, 0x2, R155 ;  /* 0x0000000202977824 */ /* 0x000fe200078e029b */
[----:B------:R-:W-:Y:S01]  /*31b0*/  IADD3 R6, R154, 0x4000, RZ ;  /* 0x000040009a067810 */ /* 0x000fe20007ffe0ff */
[----:B------:R-:W-:Y:S01]  /*31c0*/  IMAD R147, R5, 0x2, R154 ;  /* 0x0000000205937824 */ /* 0x000fe200078e029a */
[----:B------:R-:W5:Y:S01]  /*31d0*/  LDSM.16.M88.4 R40, [R154+0x5000] ;  /* 0x005000009a28783b */ /* 0x000f620000000200 */
[----:B------:R-:W-:Y:S01]  /*31e0*/  IMAD R150, R2, 0x2, R153 ;  /* 0x0000000202967824 */ /* 0x000fe200078e0299 */
[-C--:B------:R-:W-:Y:S01]  /*31f0*/  IMNMX R130, R91, R90.reuse, PT ;  /* 0x0000005a5b827217 */ /* 0x080fe20003800200 */
[----:B------:R-:W-:Y:S01]  /*3200*/  IMAD R152, R7, 0x2, R6 ;  /* 0x0000000207987824 */ /* 0x000fe200078e0206 */
[----:B------:R-:W1:Y:S01]  /*3210*/  LDSM.16.M88.4 R20, [R154+0x4000] ;  /* 0x004000009a14783b */ /* 0x000e620000000200 */
[----:B------:R-:W-:Y:S01]  /*3220*/  IMAD.IADD R6, R25, 0x1, R162 ;  /* 0x0000000119067824 */ /* 0x000fe200078e02a2 */
[----:B------:R-:W-:Y:S01]  /*3230*/  IMNMX R129, R129, R90, PT ;  /* 0x0000005a81817217 */ /* 0x000fe20003800200 */
[----:B------:R-:W-:Y:S01]  /*3240*/  IMAD R149, R5, 0x2, R152 ;  /* 0x0000000205957824 */ /* 0x000fe200078e0298 */
[----:B------:R-:W2:Y:S02]  /*3250*/  LDSM.16.M88.4 R80, [R154+0x5800] ;  /* 0x005800009a50783b */ /* 0x000ea40000000200 */
[----:B------:R-:W-:-:S02]  /*3260*/  IADD3 R7, R6, 0x1, RZ ;  /* 0x0000000106077810 */ /* 0x000fc40007ffe0ff */
[----:B-1----:R-:W-:Y:S02]  /*3270*/  LDSM.16.M88.4 R36, [R153] ;  /* 0x000000009924783b */ /* 0x002fe40000000200 */
[----:B------:R-:W1:Y:S01]  /*3280*/  I2F R5, R7 ;  /* 0x0000000700057306 */ /* 0x000e620000201400 */
[C---:B------:R-:W-:Y:S01]  /*3290*/  ISETP.GE.AND P5, PT, R7.reuse, R130, PT ;  /* 0x000000820700720c */ /* 0x040fe20003fa6270 */
[----:B------:R-:W3:Y:S01]  /*32a0*/  LDSM.16.M88.4 R64, [R92+0x4800] ;  /* 0x004800005c40783b */ /* 0x000ee20000000200 */
[----:B------:R-:W-:-:S03]  /*32b0*/  ISETP.GE.AND P1, PT, R7, R129, PT ;  /* 0x000000810700720c */ /* 0x000fc60003f26270 */
[----:B------:R-:W1:Y:S04]  /*32c0*/  LDSM.16.M88.4 R16, [R92+0x5000] ;  /* 0x005000005c10783b */ /* 0x000e680000000200 */
[----:B------:R-:W1:Y:S04]  /*32d0*/  LDSM.16.M88.4 R68, [R92+0x4000] ;  /* 0x004000005c44783b */ /* 0x000e680000000200 */
[----:B------:R-:W1:Y:S04]  /*32e0*/  LDSM.16.M88.4 R60, [R92+0x5800] ;  /* 0x005800005c3c783b */ /* 0x000e680000000200 */
[----:B------:R-:W-:Y:S01]  /*32f0*/  LDSM.16.M88.4 R72, [R151] ;  /* 0x000000009748783b */ /* 0x000fe20000000200 */
[C---:B----4-:R-:W-:Y:S03]  /*3300*/  HMMA.16816.F32 R52, R12.reuse, R48, RZ ;  /* 0x000000300c34723c */ /* 0x050fe600000018ff */
[----:B--2---:R-:W2:Y:S04]  /*3310*/  LDSM.16.M88.4 R8, [R147+0x4800] ;  /* 0x004800009308783b */ /* 0x004ea80000000200 */
[----:B------:R-:W4:Y:S01]  /*3320*/  LDSM.16.M88.4 R56, [R147+0x4000] ;  /* 0x004000009338783b */ /* 0x000f220000000200 */
[C---:B------:R-:W-:Y:S03]  /*3330*/  HMMA.16816.F32 R48, R12.reuse, R50, RZ ;  /* 0x000000320c30723c */ /* 0x040fe600000018ff */
[----:B------:R-:W1:Y:S04]  /*3340*/  LDSM.16.M88.4 R32, [R147+0x5000] ;  /* 0x005000009320783b */ /* 0x000e680000000200 */
[----:B------:R-:W-:Y:S01]  /*3350*/  LDSM.16.M88.4 R84, [R155+0x2000] ;  /* 0x002000009b54783b */ /* 0x000fe20000000200 */
[C---:B-----5:R-:W-:Y:S03]  /*3360*/  HMMA.16816.F32 R44, R12.reuse, R40, RZ ;  /* 0x000000280c2c723c */ /* 0x060fe600000018ff */
[----:B------:R-:W0:Y:S05]  /*3370*/  LDGDEPBAR ;  /* 0x00000000000079af */ /* 0x000e2a0000000000 */
        /* <DEDUP_REMOVED lines=8> */
[----:B------:R-:W-:Y:S07]  /*3400*/  LDSM.16.M88.4 R64, [R149] ;  /* 0x000000009540783b */ /* 0x000fee0000000200 */
[C---:B-1----:R-:W-:Y:S08]  /*3410*/  HMMA.16816.F32 R44, R36.reuse, R16, R44 ;  /* 0x00000010242c723c */ /* 0x042ff0000000182c */
[C---:B------:R-:W-:Y:S01]  /*3420*/  HMMA.16816.F32 R40, R36.reuse, R18, R40 ;  /* 0x000000122428723c */ /* 0x040fe20000001828 */
[----:B------:R-:W1:Y:S07]  /*3430*/  LDSM.16.M88.4 R16, [R147+0x5800] ;  /* 0x005800009310783b */ /* 0x000e6e0000000200 */
[C---:B------:R-:W-:Y:S08]  /*3440*/  HMMA.16816.F32 R28, R36.reuse, R68, R28 ;  /* 0x00000044241c723c */ /* 0x040ff0000000181c */
[C---:B------:R-:W-:Y:S01]  /*3450*/  HMMA.16816.F32 R20, R36.reuse, R70, R20 ;  /* 0x000000462414723c */ /* 0x040fe20000001814 */
[----:B------:R-:W-:Y:S07]  /*3460*/  LDSM.16.M88.4 R68, [R153+0x2000] ;  /* 0x002000009944783b */ /* 0x000fee0000000200 */
[C---:B------:R-:W-:Y:S08]  /*3470*/  HMMA.16816.F32 R76, R36.reuse, R60, R76 ;  /* 0x0000003c244c723c */ /* 0x040ff0000000184c */
[----:B------:R-:W-:Y:S01]  /*3480*/  HMMA.16816.F32 R12, R36, R62, R12 ;  /* 0x0000003e240c723c */ /* 0x000fe2000000180c */
[----:B------:R-:W3:Y:S04]  /*3490*/  LDSM.16.M88.4 R36, [R150] ;  /* 0x000000009624783b */ /* 0x000ee80000000200 */
[----:B------:R-:W-:Y:S03]  /*34a0*/  LDSM.16.M88.4 R60, [R149+0x1000] ;  /* 0x00100000953c783b */ /* 0x000fe60000000200 */
[C---:B--2---:R-:W-:Y:S08]  /*34b0*/  HMMA.16816.F32 R52, R72.reuse, R8, R52 ;  /* 0x000000084834723c */ /* 0x044ff00000001834 */
[C---:B------:R-:W-:Y:S01]  /*34c0*/  HMMA.16816.F32 R48, R72.reuse, R10, R48 ;  /* 0x0000000a4830723c */ /* 0x040fe20000001830 */
[----:B------:R-:W2:Y:S07]  /*34d0*/  LDSM.16.M88.4 R8, [R149+0x800] ;  /* 0x000800009508783b */ /* 0x000eae0000000200 */
[C---:B----4-:R-:W-:Y:S08]  /*34e0*/  HMMA.16816.F32 R28, R72.reuse, R56, R28 ;  /* 0x00000038481c723c */ /* 0x050ff0000000181c */
[C---:B------:R-:W-:Y:S01]  /*34f0*/  HMMA.16816.F32 R20, R72.reuse, R58, R20 ;  /* 0x0000003a4814723c */ /* 0x040fe20000001814 */
[----:B------:R-:W-:Y:S07]  /*3500*/  LDSM.16.M88.4 R56, [R149+0x1800] ;  /* 0x001800009538783b */ /* 0x000fee0000000200 */
[C---:B------:R-:W-:Y:S08]  /*3510*/  HMMA.16816.F32 R44, R72.reuse, R32, R44 ;  /* 0x00000020482c723c */ /* 0x040ff0000000182c */
[C---:B------:R-:W-:Y:S01]  /*3520*/  HMMA.16816.F32 R40, R72.reuse, R34, R40 ;  /* 0x000000224828723c */ /* 0x040fe20000001828 */
[----:B------:R-:W4:Y:S07]  /*3530*/  LDSM.16.M88.4 R32, [R154+0x6000] ;  /* 0x006000009a20783b */ /* 0x000f2e0000000200 */
[C---:B-1----:R-:W-:Y:S08]  /*3540*/  HMMA.16816.F32 R76, R72.reuse, R16, R76 ;  /* 0x00000010484c723c */ /* 0x042ff0000000184c */
[----:B------:R-:W-:Y:S01]  /*3550*/  HMMA.16816.F32 R72, R72, R18, R12 ;  /* 0x000000124848723c */ /* 0x000fe2000000180c */
[----:B------:R-:W1:Y:S04]  /*3560*/  LDSM.16.M88.4 R12, [R154+0x6800] ;  /* 0x006800009a0c783b */ /* 0x000e680000000200 */
[----:B------:R-:W-:Y:S03]  /*3570*/  LDSM.16.M88.4 R16, [R154+0x7000] ;  /* 0x007000009a10783b */ /* 0x000fe60000000200 */
[C---:B---3--:R-:W-:Y:S08]  /*3580*/  HMMA.16816.F32 R28, R36.reuse, R64, R28 ;  /* 0x00000040241c723c */ /* 0x048ff0000000181c */
[C---:B------:R-:W-:Y:S01]  /*3590*/  HMMA.16816.F32 R20, R36.reuse, R66, R20 ;  /* 0x000000422414723c */ /* 0x040fe20000001814 */
[----:B------:R-:W-:Y:S07]  /*35a0*/  LDSM.16.M88.4 R64, [R92+0x6800] ;  /* 0x006800005c40783b */ /* 0x000fee0000000200 */
        /* <DEDUP_REMOVED lines=18> */
[----:B------:R-:W-:Y:S07]  /*36d0*/  LDSM.16.M88.4 R8, [R150+0x2000] ;  /* 0x002000009608783b */ /* 0x000fee0000000200 */
[C---:B------:R-:W-:Y:S08]  /*36e0*/  HMMA.16816.F32 R44, R84.reuse, R16, R44 ;  /* 0x00000010542c723c */ /* 0x040ff0000000182c */
[----:B------:R-:W-:Y:S01]  /*36f0*/  HMMA.16816.F32 R40, R84, R18, R40 ;  /* 0x000000125428723c */ /* 0x000fe20000001828 */
[----:B------:R-:W2:Y:S07]  /*3700*/  LDSM.16.M88.4 R16, [R149+0x2000] ;  /* 0x002000009510783b */ /* 0x000eae0000000200 */
[----:B------:R-:W-:Y:S08]  /*3710*/  HMMA.16816.F32 R52, R68, R64, R52 ;  /* 0x000000404434723c */ /* 0x000ff00000001834 */
[C---:B-1----:R-:W-:Y:S08]  /*3720*/  HMMA.16816.F32 R28, R12.reuse, R36, R28 ;  /* 0x000000240c1c723c */ /* 0x042ff0000000181c */
[----:B------:R-:W-:Y:S01]  /*3730*/  HMMA.16816.F32 R36, R12, R38, R20 ;  /* 0x000000260c24723c */ /* 0x000fe20000001814 */
[----:B------:R-:W1:Y:S07]  /*3740*/  LDSM.16.M88.4 R20, [R147+0x7000] ;  /* 0x007000009314783b */ /* 0x000e6e0000000200 */
[C---:B------:R-:W-:Y:S08]  /*3750*/  HMMA.16816.F32 R44, R68.reuse, R60, R44 ;  /* 0x0000003c442c723c */ /* 0x040ff0000000182c */
[----:B------:R-:W-:Y:S01]  /*3760*/  HMMA.16816.F32 R40, R68, R62, R40 ;  /* 0x0000003e4428723c */ /* 0x000fe20000001828 */
[----:B------:R-:W3:Y:S07]  /*3770*/  LDSM.16.M88.4 R60, [R149+0x2800] ;  /* 0x00280000953c783b */ /* 0x000eee0000000200 */
[C---:B------:R-:W-:Y:S08]  /*3780*/  HMMA.16816.F32 R76, R84.reuse, R80, R76 ;  /* 0x00000050544c723c */ /* 0x040ff0000000184c */
[----:B------:R-:W-:Y:S08]  /*3790*/  HMMA.16816.F32 R72, R84, R82, R72 ;  /* 0x000000525448723c */ /* 0x000ff00000001848 */
[----:B--2---:R-:W-:Y:S08]  /*37a0*/  HMMA.16816.F32 R28, R8, R16, R28 ;  /* 0x00000010081c723c */ /* 0x004ff0000000181c */
[----:B------:R-:W-:Y:S08]  /*37b0*/  HMMA.16816.F32 R48, R68, R66, R48 ;  /* 0x000000424430723c */ /* 0x000ff00000001830 */
[----:B------:R-:W-:Y:S07]  /*37c0*/  HMMA.16816.F32 R52, R12, R32, R52 ;  /* 0x000000200c34723c */ /* 0x000fee0000001834 */
[----:B------:R-:W-:Y:S01]  /*37d0*/  IADD3 R32, R6, 0x8, RZ ;  /* 0x0000000806207810 */ /* 0x000fe20007ffe0ff */
[----:B------:R-:W-:Y:S01]  /*37e0*/  HMMA.16816.F32 R36, R8, R18, R36 ;  /* 0x000000120824723c */ /* 0x000fe20000001824 */
[----:B------:R-:W2:Y:S01]  /*37f0*/  LDSM.16.M88.4 R16, [R147+0x7800] ;  /* 0x007800009310783b */ /* 0x000ea20000000200 */
[-C--:B------:R-:W-:Y:S01]  /*3800*/  FFMA.FTZ R29, R0, R5.reuse, R29 ;  /* 0x00000005001d7223 */ /* 0x080fe2000001001d */
[----:B------:R-:W-:Y:S01]  /*3810*/  ISETP.GE.AND P4, PT, R32, R130, PT ;  /* 0x000000822000720c */ /* 0x000fe20003f86270 */
[----:B------:R-:W-:Y:S01]  /*3820*/  FFMA.FTZ R31, R0, R5, R31 ;  /* 0x00000005001f7223 */ /* 0x000fe2000001001f */
[----:B------:R-:W-:-:S03]  /*3830*/  ISETP.GE.AND P2, PT, R32, R129, PT ;  /* 0x000000812000720c */ /* 0x000fc60003f46270 */
[----:B------:R-:W-:Y:S01]  /*3840*/  HMMA.16816.F32 R76, R68, R56, R76 ;  /* 0x00000038444c723c */ /* 0x000fe2000000184c */
[----:B------:R-:W-:-:S06]  /*3850*/  FSEL R31, R31, -INF , !P1 ;  /* 0xff8000001f1f7808 */ /* 0x000fcc0004800000 */
[----:B------:R-:W-:Y:S01]  /*3860*/  FSEL R57, R29, -INF , !P5 ;  /* 0xff8000001d397808 */ /* 0x000fe20006800000 */
[----:B------:R-:W-:Y:S01]  /*3870*/  HMMA.16816.F32 R72, R68, R58, R72 ;  /* 0x0000003a4448723c */ /* 0x000fe20000001848 */
[----:B------:R4:W5:Y:S01]  /*3880*/  I2F R59, R32 ;  /* 0x00000020003b7306 */ /* 0x0009620000201400 */
[----:B------:R-:W-:-:S04]  /*3890*/  IADD3 R56, R6, 0x9, RZ ;  /* 0x0000000906387810 */ /* 0x000fc80007ffe0ff */
[C---:B------:R-:W-:Y:S02]  /*38a0*/  ISETP.GE.AND P6, PT, R56.reuse, R130, PT ;  /* 0x000000823800720c */ /* 0x040fe40003fc6270 */
[----:B-1----:R-:W-:Y:S01]  /*38b0*/  HMMA.16816.F32 R44, R12, R20, R44 ;  /* 0x000000140c2c723c */ /* 0x002fe2000000182c */
[----:B------:R1:W1:Y:S01]  /*38c0*/  I2F R7, R56 ;  /* 0x0000003800077306 */ /* 0x0002620000201400 */
[----:B------:R-:W-:-:S05]  /*38d0*/  ISETP.GE.AND P3, PT, R56, R129, PT ;  /* 0x000000813800720c */ /* 0x000fca0003f66270 */
[----:B------:R-:W-:Y:S01]  /*38e0*/  IADD3 R20, R6, 0x10, RZ ;  /* 0x0000001006147810 */ /* 0x000fe20007ffe0ff */
[----:B------:R-:W-:Y:S01]  /*38f0*/  HMMA.16816.F32 R48, R12, R34, R48 ;  /* 0x000000220c30723c */ /* 0x000fe20000001830 */
[----:B----4-:R-:W4:Y:S01]  /*3900*/  LDSM.16.M88.4 R32, [R149+0x3000] ;  /* 0x003000009520783b */ /* 0x010f220000000200 */
[----:B-----5:R-:W-:Y:S01]  /*3910*/  FFMA.FTZ R36, R0, R59, R36 ;  /* 0x0000003b00247223 */ /* 0x020fe20000010024 */
[C---:B------:R-:W-:Y:S01]  /*3920*/  ISETP.GE.AND P5, PT, R20.reuse, R130, PT ;  /* 0x000000821400720c */ /* 0x040fe20003fa6270 */
[----:B------:R5:W2:Y:S01]  /*3930*/  I2F R5, R20 ;  /* 0x0000001400057306 */ /* 0x000aa20000201400 */
[----:B------:R-:W-:Y:S01]  /*3940*/  ISETP.GE.AND P1, PT, R20, R129, PT ;  /* 0x000000811400720c */ /* 0x000fe20003f26270 */
[----:B------:R-:W-:Y:S01]  /*3950*/  FFMA.FTZ R38, R0, R59, R38 ;  /* 0x0000003b00267223 */ /* 0x000fe20000010026 */
[----:B------:R-:W-:Y:S01]  /*3960*/  FSEL R59, R36, -INF , !P4 ;  /* 0xff800000243b7808 */ /* 0x000fe20006000000 */
[----:B---3--:R-:W-:Y:S01]  /*3970*/  HMMA.16816.F32 R52, R8, R60, R52 ;  /* 0x0000003c0834723c */ /* 0x008fe20000001834 */
[----:B-1----:R-:W-:Y:S01]  /*3980*/  IADD3 R56, R6, 0x11, RZ ;  /* 0x0000001106387810 */ /* 0x002fe20007ffe0ff */
[----:B------:R-:W-:-:S03]  /*3990*/  FFMA.FTZ R39, R0, R7, R39 ;  /* 0x0000000700277223 */ /* 0x000fc60000010027 */
[----:B------:R-:W1:Y:S01]  /*39a0*/  I2F R36, R56 ;  /* 0x0000003800247306 */ /* 0x000e620000201400 */
[----:B------:R-:W-:Y:S01]  /*39b0*/  ISETP.GE.AND P4, PT, R56, R130, PT ;  /* 0x000000823800720c */ /* 0x000fe20003f86270 */
[----:B------:R-:W-:Y:S01]  /*39c0*/  FFMA.FTZ R61, R0, R7, R37 ;  /* 0x00000007003d7223 */ /* 0x000fe20000010025 */
[----:B------:R-:W-:Y:S01]  /*39d0*/  HMMA.16816.F32 R40, R12, R22, R40 ;  /* 0x000000160c28723c */ /* 0x000fe20000001828 */
[----:B------:R-:W-:Y:S02]  /*39e0*/  FSEL R37, R38, -INF , !P2 ;  /* 0xff80000026257808 */ /* 0x000fe40005000000 */
[----:B------:R-:W-:Y:S01]  /*39f0*/  IADD3 R38, R6, 0x18, RZ ;  /* 0x0000001806267810 */ /* 0x000fe20007ffe0ff */
[----:B-----5:R-:W3:Y:S01]  /*3a00*/  LDSM.16.M88.4 R20, [R149+0x3800] ;  /* 0x003800009514783b */ /* 0x020ee20000000200 */
[----:B------:R-:W-:Y:S01]  /*3a10*/  FSEL R61, R61, -INF , !P6 ;  /* 0xff8000003d3d7808 */ /* 0x000fe20007000000 */
[----:B------:R-:W-:-:S04]  /*3a20*/  DEPBAR.LE SB0, 0x0 ;  /* 0x000080000000791a */ /* 0x000fc80000000000 */
[----:B--2---:R-:W-:Y:S01]  /*3a30*/  HMMA.16816.F32 R76, R12, R16, R76 ;  /* 0x000000100c4c723c */ /* 0x004fe2000000184c */
[----:B------:R2:W-:Y:S01]  /*3a40*/  I2F R29, R38 ;  /* 0x00000026001d7306 */ /* 0x0005e20000201400 */
[----:B------:R-:W-:Y:S02]  /*3a50*/  FSEL R39, R39, -INF , !P3 ;  /* 0xff80000027277808 */ /* 0x000fe40005800000 */
[----:B------:R-:W-:Y:S02]  /*3a60*/  ISETP.GE.AND P6, PT, R38, R130, PT ;  /* 0x000000822600720c */ /* 0x000fe40003fc6270 */
[-C--:B------:R-:W-:Y:S01]  /*3a70*/  FFMA.FTZ R7, R0, R5.reuse, R52 ;  /* 0x0000000500077223 */ /* 0x080fe20000010034 */
[----:B------:R-:W-:Y:S01]  /*3a80*/  IADD3 R52, R6, 0x19, RZ ;  /* 0x0000001906347810 */ /* 0x000fe20007ffe0ff */
[----:B------:R-:W-:Y:S01]  /*3a90*/  HMMA.16816.F32 R48, R8, R62, R48 ;  /* 0x0000003e0830723c */ /* 0x000fe20000001830 */
[----:B------:R-:W-:Y:S01]  /*3aa0*/  FFMA.FTZ R54, R0, R5, R54 ;  /* 0x0000000500367223 */ /* 0x000fe20000010036 */
[-C--:B------:R-:W-:Y:S01]  /*3ab0*/  ISETP.GE.AND P3, PT, R38, R129.reuse, PT ;  /* 0x000000812600720c */ /* 0x080fe20003f66270 */
[----:B------:R-:W5:Y:S01]  /*3ac0*/  I2F R16, R52 ;  /* 0x0000003400107306 */ /* 0x000f620000201400 */
[----:B------:R-:W-:Y:S01]  /*3ad0*/  FSEL R5, R7, -INF , !P5 ;  /* 0xff80000007057808 */ /* 0x000fe20006800000 */
[-C--:B-1----:R-:W-:Y:S01]  /*3ae0*/  FFMA.FTZ R7, R0, R36.reuse, R53 ;  /* 0x0000002400077223 */ /* 0x082fe20000010035 */
[----:B------:R-:W-:Y:S01]  /*3af0*/  ISETP.GE.AND P2, PT, R56, R129, PT ;  /* 0x000000813800720c */ /* 0x000fe20003f46270 */
[----:B------:R-:W-:Y:S01]  /*3b00*/  FFMA.FTZ R17, R0, R36, R55 ;  /* 0x0000002400117223 */ /* 0x000fe20000010037 */
[----:B------:R-:W-:Y:S01]  /*3b10*/  HMMA.16816.F32 R72, R12, R18, R72 ;  /* 0x000000120c48723c */ /* 0x000fe20000001848 */
[----:B--2---:R-:W-:-:S02]  /*3b20*/  IADD3 R38, R6, 0x20, RZ ;  /* 0x0000002006267810 */ /* 0x004fc40007ffe0ff */
[C---:B------:R-:W-:Y:S02]  /*3b30*/  IADD3 R36, R6.reuse, 0x21, RZ ;  /* 0x0000002106247810 */ /* 0x040fe40007ffe0ff */
[----:B------:R-:W-:Y:S02]  /*3b40*/  FSEL R7, R7, -INF , !P4 ;  /* 0xff80000007077808 */ /* 0x000fe40006000000 */
[----:B------:R-:W-:Y:S01]  /*3b50*/  IADD3 R12, R6, 0x29, RZ ;  /* 0x00000029060c7810 */ /* 0x000fe20007ffe0ff */
[----:B----4-:R-:W-:Y:S01]  /*3b60*/  HMMA.16816.F32 R44, R8, R32, R44 ;  /* 0x00000020082c723c */ /* 0x010fe2000000182c */
[----:B------:R-:W1:Y:S01]  /*3b70*/  I2F R33, R38 ;  /* 0x0000002600217306 */ /* 0x000e620000201400 */
[----:B------:R-:W-:Y:S02]  /*3b80*/  FSEL R17, R17, -INF , !P2 ;  /* 0xff80000011117808 */ /* 0x000fe40005000000 */
[C---:B------:R-:W-:Y:S02]  /*3b90*/  ISETP.GE.AND P4, PT, R38.reuse, R130, PT ;  /* 0x000000822600720c */ /* 0x040fe40003f86270 */
[----:B------:R-:W-:-:S02]  /*3ba0*/  ISETP.GE.AND P2, PT, R38, R129, PT ;  /* 0x000000812600720c */ /* 0x000fc40003f46270 */
[C---:B------:R-:W-:Y:S01]  /*3bb0*/  HMMA.16816.F32 R40, R8.reuse, R34, R40 ;  /* 0x000000220828723c */ /* 0x040fe20000001828 */
[----:B------:R-:W2:Y:S01]  /*3bc0*/  I2F R32, R36 ;  /* 0x0000002400207306 */ /* 0x000ea20000201400 */
[-C--:B-----5:R-:W-:Y:S01]  /*3bd0*/  FFMA.FTZ R49, R0, R16.reuse, R49 ;  /* 0x0000001000317223 */ /* 0x0a0fe20000010031 */
[----:B------:R-:W-:Y:S01]  /*3be0*/  FSEL R53, R54, -INF , !P1 ;  /* 0xff80000036357808 */ /* 0x000fe20004800000 */
[----:B------:R-:W-:Y:S01]  /*3bf0*/  FFMA.FTZ R51, R0, R16, R51 ;  /* 0x0000001000337223 */ /* 0x000fe20000010033 */
[----:B------:R-:W-:Y:S01]  /*3c00*/  IADD3 R16, R6, 0x30, RZ ;  /* 0x0000003006107810 */ /* 0x000fe20007ffe0ff */
[-C--:B------:R-:W-:Y:S01]  /*3c10*/  FFMA.FTZ R48, R0, R29.reuse, R48 ;  /* 0x0000001d00307223 */ /* 0x080fe20000010030 */
[----:B------:R-:W-:Y:S01]  /*3c20*/  IADD3 R34, R6, 0x28, RZ ;  /* 0x0000002806227810 */ /* 0x000fe20007ffe0ff */
[----:B---3--:R-:W-:Y:S01]  /*3c30*/  HMMA.16816.F32 R76, R8, R20, R76 ;  /* 0x00000014084c723c */ /* 0x008fe2000000184c */
[----:B------:R-:W-:Y:S01]  /*3c40*/  I2F R19, R16 ;  /* 0x0000001000137306 */ /* 0x000fe20000201400 */
[----:B------:R-:W-:Y:S01]  /*3c50*/  FFMA.FTZ R29, R0, R29, R50 ;  /* 0x0000001d001d7223 */ /* 0x000fe20000010032 */
[----:B------:R-:W-:-:S02]  /*3c60*/  FSEL R55, R48, -INF , !P6 ;  /* 0xff80000030377808 */ /* 0x000fc40007000000 */
[-C--:B------:R-:W-:Y:S02]  /*3c70*/  ISETP.GE.AND P6, PT, R36, R130.reuse, PT ;  /* 0x000000822400720c */ /* 0x080fe40003fc6270 */
[----:B------:R-:W-:Y:S01]  /*3c80*/  FSEL R29, R29, -INF , !P3 ;  /* 0xff8000001d1d7808 */ /* 0x000fe20005800000 */
[----:B------:R-:W-:Y:S01]  /*3c90*/  HMMA.16816.F32 R72, R8, R22, R72 ;  /* 0x000000160848723c */ /* 0x000fe20000001848 */
[----:B------:R-:W3:Y:S01]  /*3ca0*/  I2F R15, R34 ;  /* 0x00000022000f7306 */ /* 0x000ee20000201400 */
[----:B-1----:R-:W-:Y:S01]  /*3cb0*/  FFMA.FTZ R44, R0, R33, R44 ;  /* 0x00000021002c7223 */ /* 0x002fe2000001002c */
[----:B------:R-:W-:Y:S01]  /*3cc0*/  ISETP.GE.AND P3, PT, R36, R129, PT ;  /* 0x000000812400720c */ /* 0x000fe20003f66270 */
[----:B------:R-:W-:Y:S01]  /*3cd0*/  FFMA.FTZ R46, R0, R33, R46 ;  /* 0x00000021002e7223 */ /* 0x000fe2000001002e */
[----:B------:R-:W-:Y:S01]  /*3ce0*/  ISETP.GE.AND P5, PT, R52, R130, PT ;  /* 0x000000823400720c */ /* 0x000fe20003fa6270 */
[-C--:B--2---:R-:W-:Y:S01]  /*3cf0*/  FFMA.FTZ R45, R0, R32.reuse, R45 ;  /* 0x00000020002d7223 */ /* 0x084fe2000001002d */
[----:B------:R-:W-:Y:S01]  /*3d00*/  IADD3 R8, R6, 0x38, RZ ;  /* 0x0000003806087810 */ /* 0x000fe20007ffe0ff */
[----:B------:R-:W-:Y:S01]  /*3d10*/  FFMA.FTZ R47, R0, R32, R47 ;  /* 0x00000020002f7223 */ /* 0x000fe2000001002f */
[----:B------:R-:W1:Y:S01]  /*3d20*/  I2F R14, R12 ;  /* 0x0000000c000e7306 */ /* 0x000e620000201400 */
[----:B------:R-:W-:-:S02]  /*3d30*/  FSEL R117, R44, -INF , !P4 ;  /* 0xff8000002c757808 */ /* 0x000fc40006000000 */
[----:B------:R-:W-:Y:S02]  /*3d40*/  FSEL R127, R46, -INF , !P2 ;  /* 0xff8000002e7f7808 */ /* 0x000fe40005000000 */
[----:B------:R-:W-:Y:S02]  /*3d50*/  FSEL R133, R45, -INF , !P6 ;  /* 0xff8000002d857808 */ /* 0x000fe40007000000 */
[----:B------:R-:W-:Y:S01]  /*3d60*/  FSEL R123, R47, -INF , !P3 ;  /* 0xff8000002f7b7808 */ /* 0x000fe20005800000 */
[----:B------:R-:W2:Y:S01]  /*3d70*/  I2F R11, R8 ;  /* 0x00000008000b7306 */ /* 0x000ea20000201400 */
[-C--:B---3--:R-:W-:Y:S01]  /*3d80*/  FFMA.FTZ R40, R0, R15.reuse, R40 ;  /* 0x0000000f00287223 */ /* 0x088fe20000010028 */
[-C--:B------:R-:W-:Y:S01]  /*3d90*/  ISETP.GE.AND P4, PT, R12, R130.reuse, PT ;  /* 0x000000820c00720c */ /* 0x080fe20003f86270 */
[----:B------:R-:W-:Y:S01]  /*3da0*/  FFMA.FTZ R42, R0, R15, R42 ;  /* 0x0000000f002a7223 */ /* 0x000fe2000001002a */
[----:B------:R-:W-:Y:S01]  /*3db0*/  IADD3 R15, R6, 0x31, RZ ;  /* 0x00000031060f7810 */ /* 0x000fe20007ffe0ff */
[----:B------:R-:W-:Y:S01]  /*3dc0*/  FFMA.FTZ R76, R0, R19, R76 ;  /* 0x00000013004c7223 */ /* 0x000fe2000001004c */
[----:B------:R-:W-:Y:S01]  /*3dd0*/  ISETP.GE.AND P2, PT, R12, R129, PT ;  /* 0x000000810c00720c */ /* 0x000fe20003f46270 */
[----:B------:R-:W-:Y:S01]  /*3de0*/  FFMA.FTZ R78, R0, R19, R78 ;  /* 0x00000013004e7223 */ /* 0x000fe2000001004e */
[C---:B------:R-:W-:Y:S01]  /*3df0*/  ISETP.GE.AND P6, PT, R16.reuse, R130, PT ;  /* 0x000000821000720c */ /* 0x040fe20003fc6270 */
[----:B------:R-:W3:Y:S01]  /*3e00*/  I2F R12, R15 ;  /* 0x0000000f000c7306 */ /* 0x000ee20000201400 */
[----:B------:R-:W-:Y:S01]  /*3e10*/  ISETP.GE.AND P3, PT, R16, R129, PT ;  /* 0x000000811000720c */ /* 0x000fe20003f66270 */
[-C--:B-1----:R-:W-:Y:S01]  /*3e20*/  FFMA.FTZ R41, R0, R14.reuse, R41 ;  /* 0x0000000e00297223 */ /* 0x082fe20000010029 */
[----:B------:R-:W-:Y:S01]  /*3e30*/  IADD3 R10, R6, 0x39, RZ ;  /* 0x00000039060a7810 */ /* 0x000fe20007ffe0ff */
[----:B------:R-:W-:Y:S01]  /*3e40*/  FFMA.FTZ R43, R0, R14, R43 ;  /* 0x0000000e002b7223 */ /* 0x000fe2000001002b */
[----:B------:R-:W-:-:S02]  /*3e50*/  FSEL R121, R76, -INF , !P6 ;  /* 0xff8000004c797808 */ /* 0x000fc40007000000 */
[----:B------:R-:W-:Y:S01]  /*3e60*/  FSEL R115, R78, -INF , !P3 ;  /* 0xff8000004e737808 */ /* 0x000fe20005800000 */
[----:B------:R-:W1:Y:S01]  /*3e70*/  I2F R9, R6 ;  /* 0x0000000600097306 */ /* 0x000e620000201400 */
[-C--:B------:R-:W-:Y:S01]  /*3e80*/  ISETP.GE.AND P6, PT, R6, R130.reuse, PT ;  /* 0x000000820600720c */ /* 0x080fe20003fc6270 */
[----:B--2---:R-:W-:Y:S01]  /*3e90*/  FFMA.FTZ R72, R0, R11, R72 ;  /* 0x0000000b00487223 */ /* 0x004fe20000010048 */
[----:B------:R-:W-:Y:S01]  /*3ea0*/  ISETP.GE.AND P3, PT, R6, R129, PT ;  /* 0x000000810600720c */ /* 0x000fe20003f66270 */
[----:B------:R-:W-:Y:S01]  /*3eb0*/  FFMA.FTZ R74, R0, R11, R74 ;  /* 0x0000000b004a7223 */ /* 0x000fe2000001004a */
[----:B------:R-:W-:Y:S02]  /*3ec0*/  FSEL R135, R41, -INF , !P4 ;  /* 0xff80000029877808 */ /* 0x000fe40006000000 */
[----:B------:R-:W-:Y:S01]  /*3ed0*/  ISETP.GE.AND P4, PT, R8, R130, PT ;  /* 0x000000820800720c */ /* 0x000fe20003f86270 */
[----:B------:R-:W2:Y:S01]  /*3ee0*/  I2F R6, R10 ;  /* 0x0000000a00067306 */ /* 0x000ea20000201400 */
[----:B------:R-:W-:Y:S01]  /*3ef0*/  ISETP.GE.AND P1, PT, R52, R129, PT ;  /* 0x000000813400720c */ /* 0x000fe20003f26270 */
[-C--:B---3--:R-:W-:Y:S01]  /*3f00*/  FFMA.FTZ R77, R0, R12.reuse, R77 ;  /* 0x0000000c004d7223 */ /* 0x088fe2000001004d */
[----:B------:R-:W-:Y:S01]  /*3f10*/  FSEL R119, R72, -INF , !P4 ;  /* 0xff80000048777808 */ /* 0x000fe20006000000 */
[----:B------:R-:W-:Y:S01]  /*3f20*/  FFMA.FTZ R79, R0, R12, R79 ;  /* 0x0000000c004f7223 */ /* 0x000fe2000001004f */
[----:B------:R-:W-:-:S02]  /*3f30*/  FSEL R13, R49, -INF , !P5 ;  /* 0xff800000310d7808 */ /* 0x000fc40006800000 */
[----:B------:R-:W-:Y:S01]  /*3f40*/  FSEL R69, R51, -INF , !P1 ;  /* 0xff80000033457808 */ /* 0x000fe20004800000 */
[----:B-1----:R-:W-:Y:S01]  /*3f50*/  FFMA.FTZ R30, R0, R9, R30 ;  /* 0x00000009001e7223 */ /* 0x002fe2000001001e */
[----:B------:R-:W-:Y:S01]  /*3f60*/  BAR.SYNC.DEFER_BLOCKING 0x0 ;  /* 0x0000000000007b1d */ /* 0x000fe20000010000 */
[----:B------:R-:W-:Y:S02]  /*3f70*/  ISETP.GE.AND P4, PT, R102, 0x2, PT ;  /* 0x000000026600780c */ /* 0x000fe40003f86270 */
[C---:B------:R-:W-:Y:S02]  /*3f80*/  ISETP.GE.AND P5, PT, R34.reuse, R130, PT ;  /* 0x000000822200720c */ /* 0x040fe40003fa6270 */
[----:B------:R-:W-:Y:S02]  /*3f90*/  ISETP.GE.AND P1, PT, R34, R129, PT ;  /* 0x000000812200720c */ /* 0x000fe40003f26270 */
[----:B------:R-:W-:Y:S01]  /*3fa0*/  FSEL R111, R40, -INF , !P5 ;  /* 0xff800000286f7808 */ /* 0x000fe20006800000 */
[-C--:B--2---:R-:W-:Y:S01]  /*3fb0*/  FFMA.FTZ R73, R0, R6.reuse, R73 ;  /* 0x0000000600497223 */ /* 0x084fe20000010049 */
[----:B------:R-:W-:Y:S01]  /*3fc0*/  FSEL R125, R42, -INF , !P1 ;  /* 0xff8000002a7d7808 */ /* 0x000fe20004800000 */
[----:B------:R-:W-:Y:S01]  /*3fd0*/  FFMA.FTZ R75, R0, R6, R75 ;  /* 0x00000006004b7223 */ /* 0x000fe2000001004b */
[----:B------:R-:W-:-:S02]  /*3fe0*/  ISETP.GE.AND P5, PT, R15, R130, PT ;  /* 0x000000820f00720c */ /* 0x000fc40003fa6270 */
[-C--:B------:R-:W-:Y:S02]  /*3ff0*/  ISETP.GE.AND P1, PT, R15, R129.reuse, PT ;  /* 0x000000810f00720c */ /* 0x080fe40003f26270 */
[----:B------:R-:W-:Y:S02]  /*4000*/  FSEL R131, R43, -INF , !P2 ;  /* 0xff8000002b837808 */ /* 0x000fe40005000000 */
[----:B------:R-:W-:Y:S01]  /*4010*/  ISETP.GE.AND P2, PT, R8, R129, PT ;  /* 0x000000810800720c */ /* 0x000fe20003f46270 */
[----:B------:R-:W-:Y:S01]  /*4020*/  FFMA.FTZ R8, R0, R9, R28 ;  /* 0x0000000900087223 */ /* 0x000fe2000001001c */
        /* <DEDUP_REMOVED lines=68> */
.L_x_6577:
[----:B------:R-:W-:-:S04]  /*4470*/  LEA R15, -R88, RZ, 0x6 ;  /* 0x000000ff580f7211 */ /* 0x000fc800078e31ff */
[----:B------:R-:W-:Y:S02]  /*4480*/  SHF.R.S32.HI R14, RZ, 0x1f, R15 ;  /* 0x0000001fff0e7819 */ /* 0x000fe4000001140f */
.L_x_6578:
        /* <DEDUP_REMOVED lines=28> */
[CC--:B------:R-:W-:Y:S01]  /*4650*/  @!P3 IADD3 R16, P5, R11.reuse, R128.reuse, RZ ;  /* 0x000000800b10b210 */ /* 0x0c0fe20007fbe0ff */
[----:B------:R-:W-:Y:S01]  /*4660*/  @!PT LDS RZ, [RZ] ;  /* 0x00000000fffff984 */ /* 0x000fe20000000800 */
[----:B------:R-:W-:Y:S01]  /*4670*/  @!PT LDS RZ, [RZ] ;  /* 0x00000000fffff984 */ /* 0x000fe20000000800 */
[----:B------:R-:W-:Y:S01]  /*4680*/  @!PT LDS RZ, [RZ] ;  /* 0x00000000fffff984 */ /* 0x000fe20000000800 */
[----:B------:R1:W-:Y:S01]  /*4690*/  @!P2 LDGSTS.E.BYPASS.LTC128B.128 [R164+0x6000], [R22.64+0x80] ;  /* 0x0600008016a4afae */ /* 0x0003e2000b901d48 */
[----:B------:R-:W-:Y:S02]  /*46a0*/  @!P2 LEA.HI.X R21, R10, c[0x0][0x16c], R9, 0x1, P1 ;  /* 0x00005b000a15aa11 */ /* 0x000fe400008f0c09 */
[-C--:B------:R-:W-:Y:S01]  /*46b0*/  @!P2 IADD3 R9, P1, R11, R128.reuse, RZ ;  /* 0x000000800b09a210 */ /* 0x080fe20007f3e0ff */
[--C-:B------:R-:W-:Y:S01]  /*46c0*/  @!P3 IMAD.X R19, R12, 0x1, R103.reuse, P5 ;  /* 0x000000010c13b824 */ /* 0x100fe200028e0667 */
[----:B------:R-:W-:Y:S01]  /*46d0*/  IADD3 R11, P5, R159, R11, RZ ;  /* 0x0000000b9f0b7210 */ /* 0x000fe20007fbe0ff */
[----:B------:R1:W-:Y:S01]  /*46e0*/  @P3 STS.128 [R164+0x4800], RZ ;  /* 0x004800ffa4003388 */ /* 0x0003e20000000c00 */
[----:B------:R-:W-:Y:S01]  /*46f0*/  @!P3 LEA R18, P6, R16, c[0x0][0x168], 0x1 ;  /* 0x00005a001012ba11 */ /* 0x000fe200078c08ff */
[----:B------:R-:W-:Y:S01]  /*4700*/  @!P2 IMAD.X R10, R12, 0x1, R103, P1 ;  /* 0x000000010c0aa824 */ /* 0x000fe200008e0667 */
[----:B------:R-:W-:Y:S01]  /*4710*/  @!P2 LEA R40, P1, R9, c[0x0][0x168], 0x1 ;  /* 0x00005a000928aa11 */ /* 0x000fe200078208ff */
[----:B------:R-:W-:Y:S01]  /*4720*/  IMAD.X R12, R158, 0x1, R12, P5 ;  /* 0x000000019e0c7824 */ /* 0x000fe200028e060c */
[----:B------:R-:W-:Y:S01]  /*4730*/  @!P3 LEA.HI.X R19, R16, c[0x0][0x16c], R19, 0x1, P6 ;  /* 0x00005b001013ba11 */ /* 0x000fe200030f0c13 */
[----:B------:R-:W-:Y:S01]  /*4740*/  @!PT LDS RZ, [RZ] ;  /* 0x00000000fffff984 */ /* 0x000fe20000000800 */
[----:B------:R-:W-:Y:S01]  /*4750*/  @!PT LDS RZ, [RZ] ;  /* 0x00000000fffff984 */ /* 0x000fe20000000800 */
[----:B------:R-:W-:Y:S01]  /*4760*/  @!PT LDS RZ, [RZ] ;  /* 0x00000000fffff984 */ /* 0x000fe20000000800 */
[----:B------:R1:W-:Y:S01]  /*4770*/  @!P3 LDGSTS.E.BYPASS.LTC128B.128 [R164+0x4800], [R32.64] ;  /* 0x0480000020a4bfae */ /* 0x0003e2000b901d48 */
[----:B------:R-:W-:-:S02]  /*4780*/  @!P3 IADD3 R16, P5, R11, R128, RZ ;  /* 0x000000800b10b210 */ /* 0x000fc40007fbe0ff */
[----:B------:R-:W-:Y:S01]  /*4790*/  @!P2 LEA.HI.X R41, R9, c[0x0][0x16c], R10, 0x1, P1 ;  /* 0x00005b000929aa11 */ /* 0x000fe200008f0c0a */
[----:B------:R1:W-:Y:S01]  /*47a0*/  @P2 STS.128 [R164+0x6800], RZ ;  /* 0x006800ffa4002388 */ /* 0x0003e20000000c00 */
[----:B------:R-:W-:Y:S01]  /*47b0*/  @!P3 LEA R42, P1, R16, c[0x0][0x168], 0x1 ;  /* 0x00005a00102aba11 */ /* 0x000fe200078208ff */
[----:B------:R-:W-:Y:S02]  /*47c0*/  @!P3 IMAD.X R9, R12, 0x1, R103, P5 ;  /* 0x000000010c09b824 */ /* 0x000fe400028e0667 */
[----:B------:R-:W-:Y:S01]  /*47d0*/  @!PT LDS RZ, [RZ] ;  /* 0x00000000fffff984 */ /* 0x000fe20000000800 */
[----:B------:R-:W-:Y:S01]  /*47e0*/  @!PT LDS RZ, [RZ] ;  /* 0x00000000fffff984 */ /* 0x000fe20000000800 */
[----:B------:R-:W-:Y:S01]  /*47f0*/  @!PT LDS RZ, [RZ] ;  /* 0x00000000fffff984 */ /* 0x000fe20000000800 */
[----:B------:R1:W-:Y:S03]  /*4800*/  @!P2 LDGSTS.E.BYPASS.LTC128B.128 [R164+0x6800], [R20.64+0x80] ;  /* 0x0680008014a4afae */ /* 0x0003e6000b901d48 */
[----:B------:R-:W-:Y:S01]  /*4810*/  @!P3 LEA.HI.X R43, R16, c[0x0][0x16c], R9, 0x1, P1 ;  /* 0x00005b00102bba11 */ /* 0x000fe200008f0c09 */
        /* <DEDUP_REMOVED lines=25> */
.L_x_6580:
[----:B------:R-:W-:Y:S05]  /*49b0*/  BSYNC B0 ;  /* 0x0000000000007941 */ /* 0x000fea0003800000 */
.L_x_6579:
[----:B------:R-:W0:Y:S01]  /*49c0*/  LDGDEPBAR ;  /* 0x00000000000079af */ /* 0x000e220000000000 */
[----:B------:R-:W-:-:S04]  /*49d0*/  IADD3 R128, P1, R15, R128, RZ ;  /* 0x000000800f807210 */ /* 0x000fc80007f3e0ff */
[----:B------:R-:W-:Y:S02]  /*49e0*/  IADD3.X R103, R14, R103, RZ, P1, !PT ;  /* 0x000000670e677210 */ /* 0x000fe40000ffe4ff */
.L_x_6576:
        /* <DEDUP_REMOVED lines=31> */
[----:B------:R-:W2:Y:S03]  /*4be0*/  SHFL.BFLY PT, R10, R11, 0x2, 0x1f ;  /* 0x0c401f000b0a7f89 */ /* 0x000ea600000e0000 */
[-C--:B------:R-:W-:Y:S01]  /*4bf0*/  LEA R145, R2, R148.reuse, 0x1 ;  /* 0x0000009402917211 */ /* 0x080fe200078e08ff */
[----:B------:R-:W3:Y:S01]  /*4c00*/  SHFL.BFLY PT, R9, R12, 0x2, 0x1f ;  /* 0x0c401f000c097f89 */ /* 0x000ee200000e0000 */
[----:B------:R-:W-:-:S03]  /*4c10*/  LEA R146, R3, R148, 0x1 ;  /* 0x0000009403927211 */ /* 0x000fc600078e08ff */
[----:B------:R-:W-:Y:S01]  /*4c20*/  LDSM.16.MT88.4 R48, [R145+0x8000] ;  /* 0x008000009130783b */ /* 0x000fe20000004200 */
[----:B------:R-:W-:-:S03]  /*4c30*/  LEA R144, R2, R146, 0x1 ;  /* 0x0000009202907211 */ /* 0x000fc600078e08ff */
[----:B------:R-:W-:Y:S04]  /*4c40*/  LDSM.16.MT88.4 R92, [R148+0x8000] ;  /* 0x00800000945c783b */ /* 0x000fe80000004200 */
[----:B-1----:R-:W-:Y:S04]  /*4c50*/  LDSM.16.MT88.4 R40, [R146+0x8000] ;  /* 0x008000009228783b */ /* 0x002fe80000004200 */
[----:B------:R-:W-:Y:S01]  /*4c60*/  LDSM.16.MT88.4 R64, [R148+0xa000] ;  /* 0x00a000009440783b */ /* 0x000fe20000004200 */
[----:B--2---:R-:W-:-:S03]  /*4c70*/  FMNMX.FTZ R10, R11, R10, !PT ;  /* 0x0000000a0b0a7209 */ /* 0x004fc60007810000 */
[----:B------:R-:W-:Y:S01]  /*4c80*/  LDSM.16.MT88.4 R72, [R146+0xa000] ;  /* 0x00a000009248783b */ /* 0x000fe20000004200 */
[----:B---3--:R-:W-:-:S03]  /*4c90*/  FMNMX.FTZ R9, R12, R9, !PT ;  /* 0x000000090c097209 */ /* 0x008fc60007810000 */
        /* <DEDUP_REMOVED lines=14> */
[----:B------:R-:W-:Y:S01]  /*4d80*/  LEA R176, P1, R128, c[0x0][0x168], 0x1 ;  /* 0x00005a0080b07a11 */ /* 0x000fe200078208ff */
[----:B------:R-:W1:Y:S01]  /*4d90*/  LDSM.16.MT88.4 R56, [R144+0x8000] ;  /* 0x008000009038783b */ /* 0x000e620000004200 */
[--C-:B------:R-:W-:Y:S01]  /*4da0*/  FFMA.FTZ R108, R8, c[0x0][0x23c], -R124.reuse ;  /* 0x00008f00086c7a23 */ /* 0x100fe2000001087c */
[----:B------:R-:W-:Y:S01]  /*4db0*/  MUFU.EX2 R107, R107 ;  /* 0x0000006b006b7308 */ /* 0x000fe20000000800 */
[----:B------:R-:W-:Y:S01]  /*4dc0*/  FFMA.FTZ R33, R61, c[0x0][0x23c], -R124 ;  /* 0x00008f003d217a23 */ /* 0x000fe2000001087c */
[----:B------:R-:W-:Y:S01]  /*4dd0*/  LDSM.16.MT88.4 R8, [R145+0x8800] ;  /* 0x008800009108783b */ /* 0x000fe20000004200 */
[--C-:B------:R-:W-:Y:S01]  /*4de0*/  FFMA.FTZ R106, R6, c[0x0][0x23c], -R112.reuse ;  /* 0x00008f00066a7a23 */ /* 0x100fe20000010870 */
[----:B------:R-:W-:Y:S01]  /*4df0*/  LEA.HI.X R175, R128, c[0x0][0x16c], R103, 0x1, P1 ;  /* 0x00005b0080af7a11 */ /* 0x000fe200008f0c67 */
[----:B------:R-:W-:-:S02]  /*4e00*/  FFMA.FTZ R105, R31, c[0x0][0x23c], -R112 ;  /* 0x00008f001f697a23 */ /* 0x000fc40000010870 */
[--C-:B------:R-:W-:Y:S01]  /*4e10*/  FFMA.FTZ R35, R37, c[0x0][0x23c], -R112.reuse ;  /* 0x00008f0025237a23 */ /* 0x100fe20000010870 */
[----:B------:R-:W2:Y:S01]  /*4e20*/  MUFU.EX2 R108, R108 ;  /* 0x0000006c006c7308 */ /* 0x000ea20000000800 */
[----:B------:R-:W-:Y:S02]  /*4e30*/  FFMA.FTZ R30, R39, c[0x0][0x23c], -R112 ;  /* 0x00008f00271e7a23 */ /* 0x000fe40000010870 */
[--C-:B------:R-:W-:Y:S02]  /*4e40*/  FFMA.FTZ R34, R5, c[0x0][0x23c], -R124.reuse ;  /* 0x00008f0005227a23 */ /* 0x100fe4000001087c */
[--C-:B------:R-:W-:Y:S02]  /*4e50*/  FFMA.FTZ R31, R7, c[0x0][0x23c], -R124.reuse ;  /* 0x00008f00071f7a23 */ /* 0x100fe4000001087c */
[----:B------:R-:W3:Y:S01]  /*4e60*/  LDSM.16.MT88.4 R4, [R144+0xa000] ;  /* 0x00a000009004783b */ /* 0x000ee20000004200 */
[----:B------:R-:W-:Y:S01]  /*4e70*/  MUFU.EX2 R104, R104 ;  /* 0x0000006800687308 */ /* 0x000fe20000000800 */
[----:B------:R-:W-:-:S02]  /*4e80*/  FFMA.FTZ R25, R13, c[0x0][0x23c], -R124 ;  /* 0x00008f000d197a23 */ /* 0x000fc4000001087c */
[----:B------:R-:W4:Y:S01]  /*4e90*/  LDSM.16.MT88.4 R12, [R144+0x8800] ;  /* 0x00880000900c783b */ /* 0x000f220000004200 */
[----:B------:R-:W-:Y:S02]  /*4ea0*/  FFMA.FTZ R28, R55, c[0x0][0x23c], -R124 ;  /* 0x00008f00371c7a23 */ /* 0x000fe4000001087c */
[--C-:B------:R-:W-:Y:S02]  /*4eb0*/  FFMA.FTZ R32, R53, c[0x0][0x23c], -R112.reuse ;  /* 0x00008f0035207a23 */ /* 0x100fe40000010870 */
[----:B------:R-:W5:Y:S01]  /*4ec0*/  MUFU.EX2 R33, R33 ;  /* 0x0000002100217308 */ /* 0x000f620000000800 */
[----:B--2---:R-:W-:Y:S01]  /*4ed0*/  F2FP.PACK_AB R80, R107, R108 ;  /* 0x0000006c6b50723e */ /* 0x004fe200000000ff */
[--C-:B------:R-:W-:Y:S02]  /*4ee0*/  FFMA.FTZ R3, R17, c[0x0][0x23c], -R112.reuse ;  /* 0x00008f0011037a23 */ /* 0x100fe40000010870 */
[--C-:B------:R-:W-:Y:S01]  /*4ef0*/  FFMA.FTZ R29, R29, c[0x0][0x23c], -R112.reuse ;  /* 0x00008f001d1d7a23 */ /* 0x100fe20000010870 */
[----:B------:R-:W2:Y:S01]  /*4f00*/  LDSM.16.MT88.4 R16, [R146+0x8800] ;  /* 0x008800009210783b */ /* 0x000ea20000004200 */
[----:B------:R-:W-:-:S02]  /*4f10*/  FFMA.FTZ R2, R69, c[0x0][0x23c], -R112 ;  /* 0x00008f0045027a23 */ /* 0x000fc40000010870 */
[----:B------:R-:W-:Y:S01]  /*4f20*/  MUFU.EX2 R106, R106 ;  /* 0x0000006a006a7308 */ /* 0x000fe20000000800 */
[----:B------:R-:W-:Y:S02]  /*4f30*/  FFMA.FTZ R122, R125, c[0x0][0x23c], -R112 ;  /* 0x00008f007d7a7a23 */ /* 0x000fe40000010870 */
[--C-:B------:R-:W-:Y:S02]  /*4f40*/  FFMA.FTZ R117, R117, c[0x0][0x23c], -R124.reuse ;  /* 0x00008f0075757a23 */ /* 0x100fe4000001087c */
[--C-:B------:R-:W-:Y:S02]  /*4f50*/  FFMA.FTZ R114, R133, c[0x0][0x23c], -R124.reuse ;  /* 0x00008f0085727a23 */ /* 0x100fe4000001087c */
[--C-:B------:R-:W-:Y:S01]  /*4f60*/  FFMA.FTZ R111, R111, c[0x0][0x23c], -R124.reuse ;  /* 0x00008f006f6f7a23 */ /* 0x100fe2000001087c */
[----:B------:R-:W1:Y:S01]  /*4f70*/  MUFU.EX2 R105, R105 ;  /* 0x0000006900697308 */ /* 0x000e620000000800 */
        /* <DEDUP_REMOVED lines=10> */
[----:B-1----:R-:W-:Y:S01]  /*5020*/  F2FP.PACK_AB R81, R105, R106 ;  /* 0x0000006a6951723e */ /* 0x002fe200000000ff */
        /* <DEDUP_REMOVED lines=8> */
[----:B-----5:R-:W-:Y:S01]  /*50b0*/  F2FP.PACK_AB R83, R30, R35 ;  /* 0x000000231e53723e */ /* 0x020fe200000000ff */
        /* <DEDUP_REMOVED lines=33> */
[C---:B---3--:R-:W-:Y:S02]  /*52d0*/  HMMA.16816.F32 R84, R80.reuse, R4, RZ ;  /* 0x000000045054723c */ /* 0x048fe400000018ff */
        /* <DEDUP_REMOVED lines=11> */
[----:B------:R-:W-:-:S04]  /*5390*/  FADD.FTZ R32, R3, R32 ;  /* 0x0000002003207221 */ /* 0x000fc80000010000 */
[----:B------:R-:W-:Y:S01]  /*53a0*/  FADD.FTZ R29, R29, R32 ;  /* 0x000000201d1d7221 */ /* 0x000fe20000010000 */
[----:B------:R-:W-:Y:S02]  /*53b0*/  HMMA.16816.F32 R44, R4, R8, R44 ;  /* 0x00000008042c723c */ /* 0x000fe4000000182c */
        /* <DEDUP_REMOVED lines=24> */
[C---:B------:R-:W-:Y:S01]  /*5540*/  HMMA.16816.F32 R92, R4.reuse, R22, R92 ;  /* 0x00000016045c723c */ /* 0x040fe2000000185c */
[----:B------:R-:W-:Y:S07]  /*5550*/  LDSM.16.MT88.4 R20, [R146+0x9800] ;  /* 0x009800009214783b */ /* 0x000fee0000004200 */
[C---:B---3--:R-:W-:Y:S08]  /*5560*/  HMMA.16816.F32 R84, R4.reuse, R8, R84 ;  /* 0x000000080454723c */ /* 0x048ff00000001854 */
        /* <DEDUP_REMOVED lines=9> */
[----:B-----5:R-:W-:Y:S02]  /*5600*/  HMMA.16816.F32 R36, R4, R12, R36 ;  /* 0x0000000c0424723c */ /* 0x020fe40000001824 */
[----:B------:R-:W-:-:S06]  /*5610*/  FADD.FTZ R122, R125, R122 ;  /* 0x0000007a7d7a7221 */ /* 0x000fcc0000010000 */
        /* <DEDUP_REMOVED lines=21> */
[----:B------:R-:W-:Y:S01]  /*5770*/  HMMA.16816.F32 R88, R4, R18, R88 ;  /* 0x000000120458723c */ /* 0x000fe20000001858 */
[----:B------:R-:W1:Y:S06]  /*5780*/  LDSM.16.MT88.4 R16, [R145+0x9800] ;  /* 0x009800009110783b */ /* 0x000e6c0000004200 */
[----:B------:R-:W-:-:S02]  /*5790*/  F2FP.PACK_AB R4, R120, R121 ;  /* 0x000000797804723e */ /* 0x000fc400000000ff */
[----:B----4-:R-:W-:Y:S01]  /*57a0*/  F2FP.PACK_AB R5, R118, R115 ;  /* 0x000000737605723e */ /* 0x010fe200000000ff */
[----:B------:R-:W-:Y:S01]  /*57b0*/  FADD.FTZ R115, R115, R122 ;  /* 0x0000007a73737221 */ /* 0x000fe20000010000 */
[----:B------:R-:W-:Y:S02]  /*57c0*/  F2FP.PACK_AB R6, R178, R119 ;  /* 0x00000077b206723e */ /* 0x000fe400000000ff */
[----:B--2---:R-:W-:Y:S01]  /*57d0*/  F2FP.PACK_AB R7, R177, R110 ;  /* 0x0000006eb107723e */ /* 0x004fe200000000ff */
[----:B------:R-:W-:-:S04]  /*57e0*/  FADD.FTZ R115, R118, R115 ;  /* 0x0000007376737221 */ /* 0x000fc80000010000 */
[----:B------:R-:W-:Y:S02]  /*57f0*/  FADD.FTZ R110, R110, R115 ;  /* 0x000000736e6e7221 */ /* 0x000fe40000010000 */
[----:B---3--:R-:W-:Y:S02]  /*5800*/  HMMA.16816.F32 R96, R4, R8, R96 ;  /* 0x000000080460723c */ /* 0x008fe40000001860 */
[----:B------:R-:W-:-:S06]  /*5810*/  FADD.FTZ R177, R177, R110 ;  /* 0x0000006eb1b17221 */ /* 0x000fcc0000010000 */
        /* <DEDUP_REMOVED lines=12> */
[C---:B---3--:R-:W-:Y:S07]  /*58e0*/  HMMA.16816.F32 R76, R4.reuse, R12, R76 ;  /* 0x0000000c044c723c */ /* 0x048fee000000184c */
        /* <DEDUP_REMOVED lines=13> */
[----:B--2---:R-:W-:Y:S03]  /*59c0*/  HMMA.16816.F32 R84, R4, R8, R84 ;  /* 0x000000080454723c */ /* 0x004fe60000001854 */
[----:B------:R-:W-:-:S05]  /*59d0*/  FADD.FTZ R178, R178, R119 ;  /* 0x00000077b2b27221 */ /* 0x000fca0000010000 */
        /* <DEDUP_REMOVED lines=65> */
.L_x_6582:
[----:B------:R-:W-:-:S05]  /*5df0*/  IMAD.MOV.U32 R3, RZ, RZ, c[0x0][0x1a0] ;  /* 0x00006800ff037624 */ /* 0x000fca00078e00ff */
[----:B------:R-:W-:-:S04]  /*5e00*/  LEA R3, -R3, RZ, 0x6 ;  /* 0x000000ff03037211 */ /* 0x000fc800078e31ff */
[----:B------:R-:W-:Y:S02]  /*5e10*/  SHF.R.S32.HI R6, RZ, 0x1f, R3 ;  /* 0x0000001fff067819 */ /* 0x000fe40000011403 */
.L_x_6583:
[----:B------:R-:W-:Y:S02]  /*5e20*/  ISETP.GE.AND P1, PT, R157, c[0x0][0x220], PT ;  /* 0x000088009d007a0c */ /* 0x000fe40003f26270 */
[----:B------:R-:W-:Y:S02]  /*5e30*/  ISETP.GE.AND P2, PT, R168, c[0x0][0x220], PT ;  /* 0x00008800a8007a0c */ /* 0x000fe40003f46270 */
[----:B------:R-:W-:Y:S02]  /*5e40*/  IADD3 R7, P3, R170, R3, RZ ;  /* 0x00000003aa077210 */ /* 0x000fe40007f7e0ff */
[----:B------:R-:W-:-:S03]  /*5e50*/  LEA R2, P5, R3, R180, 0x1 ;  /* 0x000000b403027211 */ /* 0x000fc600078a08ff */
[----:B------:R-:W-:-:S04]  /*5e60*/  IMAD.X R4, R167, 0x1, R6, P3 ;  /* 0x00000001a7047824 */ /* 0x000fc800018e0606 */
[-C--:B------:R-:W-:Y:S02]  /*5e70*/  @!P1 IADD3 R8, P4, R3, R26.reuse, RZ ;  /* 0x0000001a03089210 */ /* 0x080fe40007f9e0ff */
[----:B------:R-:W-:Y:S01]  /*5e80*/  @!P1 IADD3 R9, P3, R7, R26, RZ ;  /* 0x0000001a07099210 */ /* 0x000fe20007f7e0ff */
[----:B------:R-:W-:Y:S01]  /*5e90*/  @P2 STS.128 [R164+0x8000], RZ ;  /* 0x008000ffa4002388 */ /* 0x000fe20000000c00 */
[----:B------:R-:W-:Y:S01]  /*5ea0*/  LEA.HI.X R3, R3, R179, R6, 0x1, P5 ;  /* 0x000000b303037211 */ /* 0x000fe200028f0c06 */
[--C-:B------:R-:W-:Y:S01]  /*5eb0*/  @!P1 IMAD.X R5, R6, 0x1, R24.reuse, P4 ;  /* 0x0000000106059824 */ /* 0x100fe200020e0618 */
[----:B------:R-:W-:Y:S01]  /*5ec0*/  @!P1 LEA R12, P4, R8, c[0x0][0x170], 0x1 ;  /* 0x00005c00080c9a11 */ /* 0x000fe200078808ff */
[----:B------:R-:W-:Y:S01]  /*5ed0*/  @!P1 IMAD.X R6, R4, 0x1, R24, P3 ;  /* 0x0000000104069824 */ /* 0x000fe200018e0618 */
[----:B------:R-:W-:Y:S01]  /*5ee0*/  @!P2 LEA R10, P5, R7, R180, 0x1 ;  /* 0x000000b4070aa211 */ /* 0x000fe200078a08ff */
[----:B------:R-:W-:Y:S01]  /*5ef0*/  @!PT LDS RZ, [RZ] ;  /* 0x00000000fffff984 */ /* 0x000fe20000000800 */
[----:B------:R-:W-:Y:S01]  /*5f00*/  @!PT LDS RZ, [RZ] ;  /* 0x00000000fffff984 */ /* 0x000fe20000000800 */
[----:B------:R-:W-:Y:S01]  /*5f10*/  @!PT LDS RZ, [RZ] ;  /* 0x00000000fffff984 */ /* 0x000fe20000000800 */
[----:B------:R1:W-:Y:S01]  /*5f20*/  @!P2 LDGSTS.E.BYPASS.LTC128B.128 [R164+0x8000], [R2.64] ;  /* 0x0800000002a4afae */ /* 0x0003e2000b901d48 */
[----:B------:R-:W-:-:S02]  /*5f30*/  @!P1 LEA.HI.X R13, R8, c[0x0][0x174], R5, 0x1, P4 ;  /* 0x00005d00080d9a11 */ /* 0x000fc400020f0c05 */
        /* <DEDUP_REMOVED lines=27> */
[----:B------:R-:W-:Y:S01]  /*60f0*/  @!P2 LEA.HI.X R23, R7, R179, R4, 0x1, P4 ;  /* 0x000000b30717a211 */ /* 0x000fe200020f0c04 */
[----:B------:R-:W-:Y:S01]  /*6100*/  @P1 STS.128 [R164+0xa800], RZ ;  /* 0x00a800ffa4001388 */ /* 0x000fe20000000c00 */
[----:B------:R-:W-:Y:S01]  /*6110*/  @!P1 LEA R4, P3, R26, c[0x0][0x170], 0x1 ;  /* 0x00005c001a049a11 */ /* 0x000fe200078608ff */
[----:B------:R-:W-:-:S02]  /*6120*/  IMAD.MOV.U32 R179, RZ, RZ, R3 ;  /* 0x000000ffffb37224 */ /* 0x000fc400078e0003 */
[----:B------:R-:W-:Y:S01]  /*6130*/  @!PT LDS RZ, [RZ] ;  /* 0x00000000fffff984 */ /* 0x000fe20000000800 */
[----:B------:R-:W-:Y:S01]  /*6140*/  @!PT LDS RZ, [RZ] ;  /* 0x00000000fffff984 */ /* 0x000fe20000000800 */
[----:B------:R-:W-:Y:S01]  /*6150*/  @!PT LDS RZ, [RZ] ;  /* 0x00000000fffff984 */ /* 0x000fe20000000800 */
[----:B------:R3:W-:Y:S01]  /*6160*/  @!P1 LDGSTS.E.BYPASS.LTC128B.128 [R164+0xa800], [R8.64+0x80] ;  /* 0x0a80008008a49fae */ /* 0x0007e2000b901d48 */
[----:B------:R-:W-:Y:S02]  /*6170*/  @!P1 LEA.HI.X R5, R26, c[0x0][0x174], R5, 0x1, P3 ;  /* 0x00005d001a059a11 */ /* 0x000fe400018f0c05 */
        /* <DEDUP_REMOVED lines=31> */
[----:B------:R-:W0:Y:S01]  /*6370*/  LDGDEPBAR ;  /* 0x00000000000079af */ /* 0x000e220000000000 */
[C---:B-1----:R-:W-:Y:S08]  /*6380*/  HMMA.16816.F32 R28, R120.reuse, R24, RZ ;  /* 0x00000018781c723c */ /* 0x042ff000000018ff */
[C---:B----4-:R-:W-:Y:S08]  /*6390*/  HMMA.16816.F32 R20, R120.reuse, R16, RZ ;  /* 0x000000107814723c */ /* 0x050ff000000018ff */
[C---:B--2---:R-:W-:Y:S08]  /*63a0*/  HMMA.16816.F32 R12, R120.reuse, R8, RZ ;  /* 0x00000008780c723c */ /* 0x044ff000000018ff */
[C---:B------:R-:W-:Y:S08]  /*63b0*/  HMMA.16816.F32 R24, R120.reuse, R26, RZ ;  /* 0x0000001a7818723c */ /* 0x040ff000000018ff */
[C---:B------:R-:W-:Y:S08]  /*63c0*/  HMMA.16816.F32 R16, R120.reuse, R18, RZ ;  /* 0x000000127810723c */ /* 0x040ff000000018ff */
[C---:B------:R-:W-:Y:S08]  /*63d0*/  HMMA.16816.F32 R8, R120.reuse, R10, RZ ;  /* 0x0000000a7808723c */ /* 0x040ff000000018ff */
[C---:B-----5:R-:W-:Y:S08]  /*63e0*/  HMMA.16816.F32 R4, R120.reuse, R124, RZ ;  /* 0x0000007c7804723c */ /* 0x060ff000000018ff */
        /* <DEDUP_REMOVED lines=78> */
[----:B------:R-:W2:Y:S01]  /*68d0*/  LDSM.16.M88.4 R32, [R149+0x3800] ;  /* 0x003800009520783b */ /* 0x000ea20000000200 */
[----:B------:R-:W-:-:S04]  /*68e0*/  DEPBAR.LE SB0, 0x0 ;  /* 0x000080000000791a */ /* 0x000fc80000000000 */
[C---:B-1----:R-:W-:Y:S07]  /*68f0*/  HMMA.16816.F32 R12, R116.reuse, R104, R12 ;  /* 0x00000068740c723c */ /* 0x042fee000000180c */
[----:B------:R-:W-:Y:S01]  /*6900*/  IMAD R104, R163, 0x40, R162 ;  /* 0x00000040a3687824 */ /* 0x000fe200078e02a2 */
[----:B------:R-:W-:Y:S04]  /*6910*/  HMMA.16816.F32 R24, R116, R114, R24 ;  /* 0x000000727418723c */ /* 0x000fe80000001818 */
[----:B------:R-:W-:-:S02]  /*6920*/  IADD3 R105, R104, 0x1, RZ ;  /* 0x0000000168697810 */ /* 0x000fc40007ffe0ff */
[----:B------:R-:W-:Y:S02]  /*6930*/  IADD3 R102, R104, 0x10, RZ ;  /* 0x0000001068667810 */ /* 0x000fe40007ffe0ff */
[----:B------:R-:W-:Y:S01]  /*6940*/  HMMA.16816.F32 R28, R116, R112, R28 ;  /* 0x00000070741c723c */ /* 0x000fe2000000181c */
[----:B------:R-:W-:Y:S01]  /*6950*/  BAR.SYNC.DEFER_BLOCKING 0x0 ;  /* 0x0000000000007b1d */ /* 0x000fe20000010000 */
[C---:B------:R-:W-:Y:S02]  /*6960*/  ISETP.GE.AND P6, PT, R105.reuse, R130, PT ;  /* 0x000000826900720c */ /* 0x040fe40003fc6270 */
[----:B------:R-:W-:-:S04]  /*6970*/  ISETP.GE.AND P4, PT, R105, R129, PT ;  /* 0x000000816900720c */ /* 0x000fc80003f86270 */
[C---:B------:R-:W-:Y:S01]  /*6980*/  HMMA.16816.F32 R8, R116.reuse, R106, R8 ;  /* 0x0000006a7408723c */ /* 0x040fe20000001808 */
[----:B------:R-:W1:Y:S06]  /*6990*/  I2F R107, R105 ;  /* 0x00000069006b7306 */ /* 0x000e6c0000201400 */
[----:B------:R-:W-:Y:S01]  /*69a0*/  IADD3 R106, R104, 0x8, RZ ;  /* 0x00000008686a7810 */ /* 0x000fe20007ffe0ff */
[----:B------:R-:W-:Y:S03]  /*69b0*/  HMMA.16816.F32 R16, R116, R110, R16 ;  /* 0x0000006e7410723c */ /* 0x000fe60000001810 */
[----:B------:R-:W-:-:S04]  /*69c0*/  ISETP.GE.AND P5, PT, R106, R130, PT ;  /* 0x000000826a00720c */ /* 0x000fc80003fa6270 */
[----:B------:R-:W-:Y:S01]  /*69d0*/  IADD3 R110, R104, 0x9, RZ ;  /* 0x00000009686e7810 */ /* 0x000fe20007ffe0ff */
[----:B------:R-:W-:Y:S01]  /*69e0*/  HMMA.16816.F32 R20, R116, R108, R20 ;  /* 0x0000006c7414723c */ /* 0x000fe20000001814 */
[----:B------:R-:W3:Y:S01]  /*69f0*/  I2F R109, R106 ;  /* 0x0000006a006d7306 */ /* 0x000ee20000201400 */
[CC--:B-1----:R-:W-:Y:S02]  /*6a00*/  FFMA.FTZ R29, R0.reuse, R107.reuse, R29 ;  /* 0x0000006b001d7223 */ /* 0x0c2fe4000001001d */
[----:B------:R-:W-:-:S03]  /*6a10*/  FFMA.FTZ R136, R0, R107, R31 ;  /* 0x0000006b00887223 */ /* 0x000fc6000001001f */
[----:B------:R-:W-:Y:S01]  /*6a20*/  FSEL R31, R29, -INF , !P6 ;  /* 0xff8000001d1f7808 */ /* 0x000fe20007000000 */
[C---:B--2---:R-:W-:Y:S01]  /*6a30*/  HMMA.16816.F32 R4, R116.reuse, R32, R4 ;  /* 0x000000207404723c */ /* 0x044fe20000001804 */
[----:B------:R-:W1:Y:S01]  /*6a40*/  I2F R108, R110 ;  /* 0x0000006e006c7306 */ /* 0x000e620000201400 */
[----:B------:R-:W-:Y:S02]  /*6a50*/  ISETP.GE.AND P6, PT, R106, R129, PT ;  /* 0x000000816a00720c */ /* 0x000fe40003fc6270 */
[----:B------:R-:W-:Y:S02]  /*6a60*/  FSEL R136, R136, -INF , !P4 ;  /* 0xff80000088887808 */ /* 0x000fe40006000000 */
[----:B------:R-:W-:Y:S02]  /*6a70*/  ISETP.GE.AND P4, PT, R110, R130, PT ;  /* 0x000000826e00720c */ /* 0x000fe40003f86270 */
[----:B------:R-:W-:Y:S01]  /*6a80*/  IADD3 R32, R104, 0x11, RZ ;  /* 0x0000001168207810 */ /* 0x000fe20007ffe0ff */
[----:B------:R-:W2:Y:S01]  /*6a90*/  I2F R33, R102 ;  /* 0x0000006600217306 */ /* 0x000ea20000201400 */
[CC--:B---3--:R-:W-:Y:S01]  /*6aa0*/  FFMA.FTZ R138, R0.reuse, R109.reuse, R26 ;  /* 0x0000006d008a7223 */ /* 0x0c8fe2000001001a */
[----:B------:R-:W-:Y:S01]  /*6ab0*/  HMMA.16816.F32 R120, R116, R34, R120 ;  /* 0x000000227478723c */ /* 0x000fe20000001878 */
[----:B------:R-:W-:-:S03]  /*6ac0*/  FFMA.FTZ R24, R0, R109, R24 ;  /* 0x0000006d00187223 */ /* 0x000fc60000010018 */
[----:B------:R-:W-:Y:S02]  /*6ad0*/  FSEL R138, R138, -INF , !P6 ;  /* 0xff8000008a8a7808 */ /* 0x000fe40007000000 */
[----:B------:R-:W3:Y:S01]  /*6ae0*/  I2F R26, R32 ;  /* 0x00000020001a7306 */ /* 0x000ee20000201400 */
[-C--:B-1----:R-:W-:Y:S01]  /*6af0*/  FFMA.FTZ R131, R0, R108.reuse, R25 ;  /* 0x0000006c00837223 */ /* 0x082fe20000010019 */
[----:B------:R-:W-:Y:S01]  /*6b00*/  IADD3 R25, R104, 0x18, RZ ;  /* 0x0000001868197810 */ /* 0x000fe20007ffe0ff */
[----:B------:R-:W-:Y:S01]  /*6b10*/  FFMA.FTZ R114, R0, R108, R27 ;  /* 0x0000006c00727223 */ /* 0x000fe2000001001b */
[----:B------:R-:W-:Y:S02]  /*6b20*/  FSEL R29, R24, -INF , !P5 ;  /* 0xff800000181d7808 */ /* 0x000fe40006800000 */
[----:B------:R-:W-:Y:S02]  /*6b30*/  IADD3 R24, R104, 0x19, RZ ;  /* 0x0000001968187810 */ /* 0x000fe40007ffe0ff */
[----:B------:R-:W1:Y:S01]  /*6b40*/  I2F R27, R25 ;  /* 0x00000019001b7306 */ /* 0x000e620000201400 */
[----:B--2---:R-:W-:Y:S01]  /*6b50*/  FFMA.FTZ R134, R0, R33, R22 ;  /* 0x0000002100867223 */ /* 0x004fe20000010016 */
[----:B------:R-:W-:Y:S01]  /*6b60*/  ISETP.GE.AND P5, PT, R110, R129, PT ;  /* 0x000000816e00720c */ /* 0x000fe20003fa6270 */
[----:B------:R-:W-:Y:S01]  /*6b70*/  FFMA.FTZ R20, R0, R33, R20 ;  /* 0x0000002100147223 */ /* 0x000fe20000010014 */
[----:B------:R-:W-:-:S02]  /*6b80*/  ISETP.GE.AND P6, PT, R102, R130, PT ;  /* 0x000000826600720c */ /* 0x000fc40003fc6270 */
[----:B------:R-:W-:Y:S02]  /*6b90*/  FSEL R131, R131, -INF , !P4 ;  /* 0xff80000083837808 */ /* 0x000fe40006000000 */
[----:B------:R-:W2:Y:S01]  /*6ba0*/  I2F R22, R24 ;  /* 0x0000001800167306 */ /* 0x000ea20000201400 */
[----:B------:R-:W-:Y:S01]  /*6bb0*/  FSEL R114, R114, -INF , !P5 ;  /* 0xff80000072727808 */ /* 0x000fe20006800000 */
[-C--:B---3--:R-:W-:Y:S01]  /*6bc0*/  FFMA.FTZ R21, R0, R26.reuse, R21 ;  /* 0x0000001a00157223 */ /* 0x088fe20000010015 */
[----:B------:R-:W-:Y:S01]  /*6bd0*/  ISETP.GE.AND P4, PT, R102, R129, PT ;  /* 0x000000816600720c */ /* 0x000fe20003f86270 */
[----:B------:R-:W-:Y:S01]  /*6be0*/  FFMA.FTZ R23, R0, R26, R23 ;  /* 0x0000001a00177223 */ /* 0x000fe20000010017 */
[----:B------:R-:W-:Y:S02]  /*6bf0*/  ISETP.GE.AND P5, PT, R32, R130, PT ;  /* 0x000000822000720c */ /* 0x000fe40003fa6270 */
[----:B------:R-:W-:Y:S02]  /*6c00*/  FSEL R115, R20, -INF , !P6 ;  /* 0xff80000014737808 */ /* 0x000fe40007000000 */
[----:B------:R-:W-:-:S02]  /*6c10*/  IADD3 R20, R104, 0x20, RZ ;  /* 0x0000002068147810 */ /* 0x000fc40007ffe0ff */
[----:B------:R-:W-:Y:S02]  /*6c20*/  FSEL R134, R134, -INF , !P4 ;  /* 0xff80000086867808 */ /* 0x000fe40006000000 */
[----:B------:R-:W-:Y:S01]  /*6c30*/  FSEL R113, R21, -INF , !P5 ;  /* 0xff80000015717808 */ /* 0x000fe20006800000 */
[----:B-1----:R-:W-:Y:S01]  /*6c40*/  FFMA.FTZ R21, R0, R27, R16 ;  /* 0x0000001b00157223 */ /* 0x002fe20000010010 */
[----:B------:R-:W-:Y:S01]  /*6c50*/  ISETP.GE.AND P6, PT, R32, R129, PT ;  /* 0x000000812000720c */ /* 0x000fe20003fc6270 */
[C---:B------:R-:W-:Y:S01]  /*6c60*/  FFMA.FTZ R27, R0.reuse, R27, R18 ;  /* 0x0000001b001b7223 */ /* 0x040fe20000010012 */
[C---:B------:R-:W-:Y:S01]  /*6c70*/  ISETP.GE.AND P4, PT, R25.reuse, R130, PT ;  /* 0x000000821900720c */ /* 0x040fe20003f86270 */
[CC--:B--2---:R-:W-:Y:S01]  /*6c80*/  FFMA.FTZ R17, R0.reuse, R22.reuse, R17 ;  /* 0x0000001600117223 */ /* 0x0c4fe20000010011 */
[----:B------:R-:W-:Y:S01]  /*6c90*/  ISETP.GE.AND P5, PT, R25, R129, PT ;  /* 0x000000811900720c */ /* 0x000fe20003fa6270 */
[----:B------:R-:W-:Y:S01]  /*6ca0*/  FFMA.FTZ R18, R0, R22, R19 ;  /* 0x0000001600127223 */ /* 0x000fe20000010013 */
[----:B------:R-:W1:Y:S01]  /*6cb0*/  I2F R25, R20 ;  /* 0x0000001400197306 */ /* 0x000e620000201400 */
[----:B------:R-:W-:-:S02]  /*6cc0*/  IADD3 R16, R104, 0x21, RZ ;  /* 0x0000002168107810 */ /* 0x000fc40007ffe0ff */
[----:B------:R-:W-:Y:S02]  /*6cd0*/  FSEL R132, R23, -INF , !P6 ;  /* 0xff80000017847808 */ /* 0x000fe40007000000 */
[----:B------:R-:W-:Y:S02]  /*6ce0*/  FSEL R23, R21, -INF , !P4 ;  /* 0xff80000015177808 */ /* 0x000fe40006000000 */
[C---:B------:R-:W-:Y:S02]  /*6cf0*/  ISETP.GE.AND P6, PT, R24.reuse, R130, PT ;  /* 0x000000821800720c */ /* 0x040fe40003fc6270 */
[----:B------:R-:W-:Y:S02]  /*6d00*/  ISETP.GE.AND P4, PT, R24, R129, PT ;  /* 0x000000811800720c */ /* 0x000fe40003f86270 */
[----:B------:R-:W2:Y:S01]  /*6d10*/  I2F R24, R16 ;  /* 0x0000001000187306 */ /* 0x000ea20000201400 */
[----:B------:R-:W-:Y:S02]  /*6d20*/  IADD3 R19, R104, 0x28, RZ ;  /* 0x0000002868137810 */ /* 0x000fe40007ffe0ff */
[----:B------:R-:W-:-:S02]  /*6d30*/  FSEL R21, R17, -INF , !P6 ;  /* 0xff80000011157808 */ /* 0x000fc40007000000 */
[----:B------:R-:W-:Y:S01]  /*6d40*/  FSEL R22, R27, -INF , !P5 ;  /* 0xff8000001b167808 */ /* 0x000fe20006800000 */
[----:B-1----:R-:W-:Y:S01]  /*6d50*/  FFMA.FTZ R12, R0, R25, R12 ;  /* 0x00000019000c7223 */ /* 0x002fe2000001000c */
[C---:B------:R-:W-:Y:S01]  /*6d60*/  ISETP.GE.AND P5, PT, R20.reuse, R130, PT ;  /* 0x000000821400720c */ /* 0x040fe20003fa6270 */
[----:B------:R-:W1:Y:S01]  /*6d70*/  I2F R17, R19 ;  /* 0x0000001300117306 */ /* 0x000e620000201400 */
[----:B------:R-:W-:Y:S01]  /*6d80*/  ISETP.GE.AND P6, PT, R20, R129, PT ;  /* 0x000000811400720c */ /* 0x000fe20003fc6270 */
[----:B------:R-:W-:Y:S01]  /*6d90*/  FFMA.FTZ R26, R0, R25, R14 ;  /* 0x00000019001a7223 */ /* 0x000fe2000001000e */
[----:B------:R-:W-:Y:S02]  /*6da0*/  FSEL R20, R18, -INF , !P4 ;  /* 0xff80000012147808 */ /* 0x000fe40006000000 */
[----:B------:R-:W-:Y:S02]  /*6db0*/  IADD3 R18, R104, 0x29, RZ ;  /* 0x0000002968127810 */ /* 0x000fe40007ffe0ff */
[----:B------:R-:W-:Y:S01]  /*6dc0*/  FSEL R125, R12, -INF , !P5 ;  /* 0xff8000000c7d7808 */ /* 0x000fe20006800000 */
[----:B--2---:R-:W-:Y:S01]  /*6dd0*/  FFMA.FTZ R13, R0, R24, R13 ;  /* 0x00000018000d7223 */ /* 0x004fe2000001000d */
[----:B------:R-:W-:Y:S01]  /*6de0*/  ISETP.GE.AND P4, PT, R16, R130, PT ;  /* 0x000000821000720c */ /* 0x000fe20003f86270 */
[----:B------:R-:W-:Y:S01]  /*6df0*/  FFMA.FTZ R24, R0, R24, R15 ;  /* 0x0000001800187223 */ /* 0x000fe2000001000f */
[----:B------:R-:W-:-:S02]  /*6e00*/  ISETP.GE.AND P5, PT, R16, R129, PT ;  /* 0x000000811000720c */ /* 0x000fc40003fa6270 */
[----:B------:R-:W2:Y:S01]  /*6e10*/  I2F R16, R18 ;  /* 0x0000001200107306 */ /* 0x000ea20000201400 */
[----:B------:R-:W-:Y:S02]  /*6e20*/  IADD3 R14, R104, 0x30, RZ ;  /* 0x00000030680e7810 */ /* 0x000fe40007ffe0ff */
[----:B------:R-:W-:Y:S01]  /*6e30*/  FSEL R26, R26, -INF , !P6 ;  /* 0xff8000001a1a7808 */ /* 0x000fe20007000000 */
[CC--:B-1----:R-:W-:Y:S01]  /*6e40*/  FFMA.FTZ R8, R0.reuse, R17.reuse, R8 ;  /* 0x0000001100087223 */ /* 0x0c2fe20000010008 */
[----:B------:R-:W-:Y:S01]  /*6e50*/  ISETP.GE.AND P6, PT, R19, R130, PT ;  /* 0x000000821300720c */ /* 0x000fe20003fc6270 */
[----:B------:R-:W-:Y:S01]  /*6e60*/  FFMA.FTZ R10, R0, R17, R10 ;  /* 0x00000011000a7223 */ /* 0x000fe2000001000a */
[----:B------:R-:W-:Y:S02]  /*6e70*/  FSEL R25, R13, -INF , !P4 ;  /* 0xff8000000d197808 */ /* 0x000fe40006000000 */
[----:B------:R-:W1:Y:S01]  /*6e80*/  I2F R13, R14 ;  /* 0x0000000e000d7306 */ /* 0x000e620000201400 */
[----:B------:R-:W-:-:S02]  /*6e90*/  IADD3 R12, R104, 0x31, RZ ;  /* 0x00000031680c7810 */ /* 0x000fc40007ffe0ff */
[----:B------:R-:W-:Y:S02]  /*6ea0*/  FSEL R27, R8, -INF , !P6 ;  /* 0xff800000081b7808 */ /* 0x000fe40007000000 */
[----:B------:R-:W-:Y:S01]  /*6eb0*/  FSEL R24, R24, -INF , !P5 ;  /* 0xff80000018187808 */ /* 0x000fe20006800000 */
[----:B--2---:R-:W-:Y:S02]  /*6ec0*/  FFMA.FTZ R127, R0, R16, R9 ;  /* 0x00000010007f7223 */ /* 0x004fe40000010009 */
[----:B------:R-:W2:Y:S01]  /*6ed0*/  I2F R8, R12 ;  /* 0x0000000c00087306 */ /* 0x000ea20000201400 */
[----:B------:R-:W-:Y:S01]  /*6ee0*/  ISETP.GE.AND P5, PT, R18, R130, PT ;  /* 0x000000821200720c */ /* 0x000fe20003fa6270 */
[----:B------:R-:W-:Y:S01]  /*6ef0*/  FFMA.FTZ R126, R0, R16, R11 ;  /* 0x00000010007e7223 */ /* 0x000fe2000001000b */
[----:B------:R-:W-:Y:S02]  /*6f00*/  IADD3 R9, R104, 0x38, RZ ;  /* 0x0000003868097810 */ /* 0x000fe40007ffe0ff */
[----:B------:R-:W-:-:S02]  /*6f10*/  FSEL R127, R127, -INF , !P5 ;  /* 0xff8000007f7f7808 */ /* 0x000fc40006800000 */
[----:B------:R-:W-:Y:S01]  /*6f20*/  ISETP.GE.AND P5, PT, R14, R129, PT ;  /* 0x000000810e00720c */ /* 0x000fe20003fa6270 */
[C---:B-1----:R-:W-:Y:S01]  /*6f30*/  FFMA.FTZ R6, R0.reuse, R13, R6 ;  /* 0x0000000d00067223 */ /* 0x042fe20000010006 */
[----:B------:R-:W1:Y:S01]  /*6f40*/  I2F R11, R9 ;  /* 0x00000009000b7306 */ /* 0x000e620000201400 */
[----:B------:R-:W-:Y:S01]  /*6f50*/  ISETP.GE.AND P4, PT, R19, R129, PT ;  /* 0x000000811300720c */ /* 0x000fe20003f86270 */
[----:B------:R-:W-:Y:S01]  /*6f60*/  FFMA.FTZ R4, R0, R13, R4 ;  /* 0x0000000d00047223 */ /* 0x000fe20000010004 */
[----:B------:R-:W-:Y:S02]  /*6f70*/  ISETP.GE.AND P6, PT, R18, R129, PT ;  /* 0x000000811200720c */ /* 0x000fe40003fc6270 */
[----:B------:R-:W-:Y:S01]  /*6f80*/  FSEL R107, R6, -INF , !P5 ;  /* 0xff800000066b7808 */ /* 0x000fe20006800000 */
[-C--:B--2---:R-:W-:Y:S01]  /*6f90*/  FFMA.FTZ R108, R0, R8.reuse, R5 ;  /* 0x00000008006c7223 */ /* 0x084fe20000010005 */
[----:B------:R-:W-:Y:S01]  /*6fa0*/  IADD3 R6, R104, 0x39, RZ ;  /* 0x0000003968067810 */ /* 0x000fe20007ffe0ff */
[----:B------:R-:W2:Y:S01]  /*6fb0*/  I2F R5, R104 ;  /* 0x0000006800057306 */ /* 0x000ea20000201400 */
[----:B------:R-:W-:Y:S01]  /*6fc0*/  FFMA.FTZ R106, R0, R8, R7 ;  /* 0x00000008006a7223 */ /* 0x000fe20000010007 */
[----:B------:R-:W-:-:S02]  /*6fd0*/  FSEL R124, R10, -INF , !P4 ;  /* 0xff8000000a7c7808 */ /* 0x000fc40006000000 */
[-C--:B------:R-:W-:Y:S02]  /*6fe0*/  ISETP.GE.AND P4, PT, R14, R130.reuse, PT ;  /* 0x000000820e00720c */ /* 0x080fe40003f86270 */
[----:B------:R-:W-:Y:S01]  /*6ff0*/  FSEL R126, R126, -INF , !P6 ;  /* 0xff8000007e7e7808 */ /* 0x000fe20007000000 */
[-C--:B-1----:R-:W-:Y:S01]  /*7000*/  FFMA.FTZ R109, R0, R11.reuse, R120 ;  /* 0x0000000b006d7223 */ /* 0x082fe20000010078 */
[----:B------:R-:W1:Y:S01]  /*7010*/  I2F R7, R6 ;  /* 0x0000000600077306 */ /* 0x000e620000201400 */
[----:B------:R-:W-:Y:S01]  /*7020*/  FSEL R110, R4, -INF , !P4 ;  /* 0xff800000046e7808 */ /* 0x000fe20006000000 */
[----:B------:R-:W-:Y:S01]  /*7030*/  FFMA.FTZ R122, R0, R11, R122 ;  /* 0x0000000b007a7223 */ /* 0x000fe2000001007a */
[CC--:B------:R-:W-:Y:S02]  /*7040*/  ISETP.GE.AND P6, PT, R12.reuse, R130.reuse, PT ;  /* 0x000000820c00720c */ /* 0x0c0fe40003fc6270 */
[----:B------:R-:W-:Y:S02]  /*7050*/  ISETP.GE.AND P4, PT, R12, R129, PT ;  /* 0x000000810c00720c */ /* 0x000fe40003f86270 */
[----:B------:R-:W-:Y:S01]  /*7060*/  ISETP.GE.AND P5, PT, R9, R130, PT ;  /* 0x000000820900720c */ /* 0x000fe20003fa6270 */
[-C--:B--2---:R-:W-:Y:S01]  /*7070*/  FFMA.FTZ R4, R0, R5.reuse, R28 ;  /* 0x0000000500047223 */ /* 0x084fe2000001001c */
[----:B------:R-:W-:Y:S01]  /*7080*/  FSEL R108, R108, -INF , !P6 ;  /* 0xff8000006c6c7808 */ /* 0x000fe20007000000 */
[----:B------:R-:W-:Y:S01]  /*7090*/  FFMA.FTZ R30, R0, R5, R30 ;  /* 0x00000005001e7223 */ /* 0x000fe2000001001e */
[----:B------:R-:W-:-:S02]  /*70a0*/  FSEL R106, R106, -INF , !P4 ;  /* 0xff8000006a6a7808 */ /* 0x000fc40006000000 */
[----:B------:R-:W-:Y:S02]  /*70b0*/  ISETP.GE.AND P6, PT, R9, R129, PT ;  /* 0x000000810900720c */ /* 0x000fe40003fc6270 */
[----:B------:R-:W-:Y:S01]  /*70c0*/  ISETP.GE.AND P4, PT, R104, R130, PT ;  /* 0x000000826800720c */ /* 0x000fe20003f86270 */
[CC--:B-1----:R-:W-:Y:S01]  /*70d0*/  FFMA.FTZ R111, R0.reuse, R7.reuse, R121 ;  /* 0x00000007006f7223 */ /* 0x0c2fe20000010079 */
[----:B------:R-:W-:Y:S01]  /*70e0*/  FSEL R109, R109, -INF , !P5 ;  /* 0xff8000006d6d7808 */ /* 0x000fe20006800000 */
[----:B------:R-:W-:Y:S01]  /*70f0*/  FFMA.FTZ R105, R0, R7, R123 ;  /* 0x0000000700697223 */ /* 0x000fe2000001007b */
[----:B------:R-:W-:Y:S02]  /*7100*/  ISETP.GE.AND P5, PT, R104, R129, PT ;  /* 0x000000816800720c */ /* 0x000fe40003fa6270 */
[----:B------:R-:W-:Y:S02]  /*7110*/  FSEL R104, R122, -INF , !P6 ;  /* 0xff8000007a687808 */ /* 0x000fe40007000000 */
[----:B------:R-:W-:-:S02]  /*7120*/  FSEL R4, R4, -INF , !P4 ;  /* 0xff80000004047808 */ /* 0x000fc40006000000 */
        /* <DEDUP_REMOVED lines=16> */
[----:B-1----:R-:W-:-:S04]  /*7230*/  IMAD.MOV R8, RZ, RZ, -R9 ;  /* 0x000000ffff087224 */ /* 0x002fc800078e0a09 */
[----:B------:R-:W-:Y:S02]  /*7240*/  IMAD R5, R8, R3, RZ ;  /* 0x0000000308057224 */ /* 0x000fe400078e02ff */
[----:B------:R-:W-:-:S04]  /*7250*/  IMAD.MOV.U32 R8, RZ, RZ, RZ ;  /* 0x000000ffff087224 */ /* 0x000fc800078e00ff */
[----:B------:R-:W-:Y:S01]  /*7260*/  IMAD.HI.U32 R5, R9, R5, R8 ;  /* 0x0000000509057227 */ /* 0x000fe200078e0008 */
[----:B------:R-:W-:Y:S02]  /*7270*/  IABS R8, R7 ;  /* 0x0000000700087213 */ /* 0x000fe40000000000 */
[----:B------:R-:W-:-:S03]  /*7280*/  LOP3.LUT R7, R7, c[0x0][0x2d0], RZ, 0x3c, !PT ;  /* 0x0000b40007077a12 */ /* 0x000fc600078e3cff */
        /* <DEDUP_REMOVED lines=31> */
[----:B------:R-:W-:-:S05]  /*7480*/  IMAD R6, R3, R6, -0x40 ;  /* 0xffffffc003067424 */ /* 0x000fca00078e0206 */
[----:B------:R-:W-:-:S05]  /*7490*/  SHF.R.S32.HI R3, RZ, 0x1f, R6 ;  /* 0x0000001fff037819 */ /* 0x000fca0000011406 */
[----:B------:R-:W-:-:S04]  /*74a0*/  IMAD R3, R3, c[0x0][0x198], RZ ;  /* 0x0000660003037a24 */ /* 0x000fc800078e02ff */
[----:B------:R-:W-:Y:S01]  /*74b0*/  IMAD R3, R6, c[0x0][0x19c], R3 ;  /* 0x0000670006037a24 */ /* 0x000fe200078e0203 */
[----:B--2---:R-:W-:Y:S01]  /*74c0*/  IADD3 R7, -R8, R7, RZ ;  /* 0x0000000708077210 */ /* 0x004fe20007ffe1ff */
[----:B------:R-:W-:-:S03]  /*74d0*/  IMAD.WIDE.U32 R8, R6, c[0x0][0x198], RZ ;  /* 0x0000660006087a25 */ /* 0x000fc600078e00ff */
[----:B------:R-:W-:Y:S01]  /*74e0*/  SHF.R.S32.HI R5, RZ, 0x1f, R7 ;  /* 0x0000001fff057819 */ /* 0x000fe20000011407 */
[----:B------:R-:W-:-:S04]  /*74f0*/  IMAD.IADD R9, R9, 0x1, R3 ;  /* 0x0000000109097824 */ /* 0x000fc800078e0203 */
[----:B------:R-:W-:Y:S02]  /*7500*/  IMAD R6, R5, c[0x0][0x180], RZ ;  /* 0x0000600005067a24 */ /* 0x000fe400078e02ff */
[----:B------:R-:W-:-:S04]  /*7510*/  IMAD.WIDE.U32 R10, R7, c[0x0][0x180], R8 ;  /* 0x00006000070a7a25 */ /* 0x000fc800078e0008 */
[----:B------:R-:W-:Y:S01]  /*7520*/  IMAD R6, R7, c[0x0][0x184], R6 ;  /* 0x0000610007067a24 */ /* 0x000fe200078e0206 */
[----:B------:R-:W-:-:S03]  /*7530*/  MOV R5, R10 ;  /* 0x0000000a00057202 */ /* 0x000fc60000000f00 */
[----:B------:R-:W-:Y:S01]  /*7540*/  IMAD.IADD R8, R11, 0x1, R6 ;  /* 0x000000010b087824 */ /* 0x000fe200078e0206 */
[----:B------:R-:W-:Y:S05]  /*7550*/  BRA `(.L_x_6586) ;  /* 0x0000003000007947 */ /* 0x000fea0003800000 */
.L_x_6585:
[----:B------:R-:W-:-:S05]  /*7560*/  IMAD.MOV.U32 R5, RZ, RZ, c[0x0][0x198] ;  /* 0x00006600ff057624 */ /* 0x000fca00078e00ff */
[----:B------:R-:W-:-:S04]  /*7570*/  LEA R5, -R5, RZ, 0x6 ;  /* 0x000000ff05057211 */ /* 0x000fc800078e31ff */
[----:B------:R-:W-:Y:S02]  /*7580*/  SHF.R.S32.HI R8, RZ, 0x1f, R5 ;  /* 0x0000001fff087819 */ /* 0x000fe40000011405 */
.L_x_6586:
[-C--:B------:R-:W-:Y:S01]  /*7590*/  @!P1 IADD3 R6, P3, R128, R5.reuse, RZ ;  /* 0x0000000580069210 */ /* 0x080fe20007f7e0ff */
[----:B------:R1:W-:Y:S01]  /*75a0*/  @P2 STS.128 [R164+0x4000], RZ ;  /* 0x004000ffa4002388 */ /* 0x0003e20000000c00 */
[----:B------:R-:W-:Y:S01]  /*75b0*/  @!P2 LEA R116, P4, R5, R176, 0x1 ;  /* 0x000000b00574a211 */ /* 0x000fe200078808ff */
[----:B------:R-:W-:Y:S01]  /*75c0*/  BSSY B0, `(.L_x_6587) ;  /* 0x0000045000007945 */ /* 0x000fe20003800000 */
[----:B------:R-:W-:Y:S01]  /*75d0*/  @!P2 IADD3 R7, P5, R159, R5, RZ ;  /* 0x000000059f07a210 */ /* 0x000fe20007fbe0ff */
[--C-:B------:R-:W-:Y:S01]  /*75e0*/  @!P1 IMAD.X R3, R103, 0x1, R8.reuse, P3 ;  /* 0x0000000167039824 */ /* 0x100fe200018e0608 */
[----:B------:R-:W-:Y:S02]  /*75f0*/  @!P1 LEA R34, P3, R6, c[0x0][0x168], 0x1 ;  /* 0x00005a0006229a11 */ /* 0x000fe400078608ff */
[--C-:B------:R-:W-:Y:S01]  /*7600*/  @!P2 LEA.HI.X R117, R5, R175, R8.reuse, 0x1, P4 ;  /* 0x000000af0575a211 */ /* 0x100fe200020f0c08 */
[----:B------:R-:W-:Y:S01]  /*7610*/  @!P2 IMAD.X R10, R158, 0x1, R8, P5 ;  /* 0x000000019e0aa824 */ /* 0x000fe200028e0608 */
[----:B------:R-:W-:-:S02]  /*7620*/  @!P1 LEA.HI.X R35, R6, c[0x0][0x16c], R3, 0x1, P3 ;  /* 0x00005b0006239a11 */ /* 0x000fc400018f0c03 */
[-CC-:B------:R-:W-:Y:S01]  /*7630*/  IADD3 R3, P4, P3, R159, R5.reuse, R159.reuse ;  /* 0x000000059f037210 */ /* 0x180fe20007b9e09f */
[----:B------:R-:W-:Y:S01]  /*7640*/  @!PT LDS RZ, [RZ] ;  /* 0x00000000fffff984 */ /* 0x000fe20000000800 */
[----:B------:R-:W-:Y:S01]  /*7650*/  @!PT LDS RZ, [RZ] ;  /* 0x00000000fffff984 */ /* 0x000fe20000000800 */
[----:B------:R-:W-:Y:S01]  /*7660*/  @!PT LDS RZ, [RZ] ;  /* 0x00000000fffff984 */ /* 0x000fe20000000800 */
[----:B------:R1:W-:Y:S01]  /*7670*/  @!P2 LDGSTS.E.BYPASS.LTC128B.128 [R164+0x4000], [R116.64] ;  /* 0x0400000074a4afae */ /* 0x0003e2000b901d48 */
[----:B------:R-:W-:Y:S02]  /*7680*/  @!P1 IADD3 R12, P6, P5, R128, R5, R159 ;  /* 0x00000005800c9210 */ /* 0x000fe40007dde09f */
[-CC-:B------:R-:W-:Y:S01]  /*7690*/  IADD3.X R6, R158, R8.reuse, R158.reuse, P4, P3 ;  /* 0x000000089e067210 */ /* 0x180fe200027e649e */
[----:B------:R1:W-:Y:S01]  /*76a0*/  @P1 STS.128 [R164+0x6000], RZ ;  /* 0x006000ffa4001388 */ /* 0x0003e20000000c00 */
[----:B------:R-:W-:Y:S02]  /*76b0*/  @!P1 IADD3 R14, P3, R128, R3, RZ ;  /* 0x00000003800e9210 */ /* 0x000fe40007f7e0ff */
[----:B------:R-:W-:Y:S01]  /*76c0*/  @!P1 IADD3.X R9, R103, R8, R158, P6, P5 ;  /* 0x0000000867099210 */ /* 0x000fe200037ea49e */
[----:B------:R-:W-:Y:S01]  /*76d0*/  @!PT LDS RZ, [RZ] ;  /* 0x00000000fffff984 */ /* 0x000fe20000000800 */
[----:B------:R-:W-:Y:S01]  /*76e0*/  @!PT LDS RZ, [RZ] ;  /* 0x00000000fffff984 */ /* 0x000fe20000000800 */
[----:B------:R-:W-:Y:S01]  /*76f0*/  @!PT LDS RZ, [RZ] ;  /* 0x00000000fffff984 */ /* 0x000fe20000000800 */
[----:B------:R1:W-:Y:S01]  /*7700*/  @!P1 LDGSTS.E.BYPASS.LTC128B.128 [R164+0x6000], [R34.64+0x80] ;  /* 0x0600008022a49fae */ /* 0x0003e2000b901d48 */
[----:B------:R-:W-:Y:S01]  /*7710*/  @!P2 LEA R32, P5, R7, R176, 0x1 ;  /* 0x000000b00720a211 */ /* 0x000fe200078a08ff */
[----:B------:R-:W-:Y:S01]  /*7720*/  @!P1 IMAD.X R11, R103, 0x1, R6, P3 ;  /* 0x00000001670b9824 */ /* 0x000fe200018e0606 */
[----:B------:R-:W-:Y:S01]  /*7730*/  @!P1 LEA R18, P4, R12, c[0x0][0x168], 0x1 ;  /* 0x00005a000c129a11 */ /* 0x000fe200078808ff */
[----:B------:R1:W-:Y:S01]  /*7740*/  @P2 STS.128 [R164+0x4800], RZ ;  /* 0x004800ffa4002388 */ /* 0x0003e20000000c00 */
[----:B------:R-:W-:-:S02]  /*7750*/  @!P1 LEA R16, P3, R14, c[0x0][0x168], 0x1 ;  /* 0x00005a000e109a11 */ /* 0x000fc400078608ff */
[----:B------:R-:W-:Y:S02]  /*7760*/  @!P2 LEA.HI.X R33, R7, R175, R10, 0x1, P5 ;  /* 0x000000af0721a211 */ /* 0x000fe400028f0c0a */
[----:B------:R-:W-:Y:S02]  /*7770*/  @!P1 LEA.HI.X R19, R12, c[0x0][0x16c], R9, 0x1, P4 ;  /* 0x00005b000c139a11 */ /* 0x000fe400020f0c09 */
[----:B------:R-:W-:Y:S01]  /*7780*/  @!P1 LEA.HI.X R17, R14, c[0x0][0x16c], R11, 0x1, P3 ;  /* 0x00005b000e119a11 */ /* 0x000fe200018f0c0b */
[----:B------:R-:W-:Y:S01]  /*7790*/  @!PT LDS RZ, [RZ] ;  /* 0x00000000fffff984 */ /* 0x000fe20000000800 */
[----:B------:R-:W-:Y:S01]  /*77a0*/  @!PT LDS RZ, [RZ] ;  /* 0x00000000fffff984 */ /* 0x000fe20000000800 */
[----:B------:R-:W-:Y:S01]  /*77b0*/  @!PT LDS RZ, [RZ] ;  /* 0x00000000fffff984 */ /* 0x000fe20000000800 */
[----:B------:R1:W-:Y:S01]  /*77c0*/  @!P2 LDGSTS.E.BYPASS.LTC128B.128 [R164+0x4800], [R32.64] ;  /* 0x0480000020a4afae */ /* 0x0003e2000b901d48 */
[----:B------:R-:W-:Y:S02]  /*77d0*/  @!P2 LEA R10, P4, R3, R176, 0x1 ;  /* 0x000000b0030aa211 */ /* 0x000fe400078808ff */
[----:B------:R-:W-:Y:S01]  /*77e0*/  IADD3 R7, P3, R159, R3, RZ ;  /* 0x000000039f077210 */ /* 0x000fe20007f7e0ff */
[----:B------:R1:W-:Y:S01]  /*77f0*/  @P1 STS.128 [R164+0x6800], RZ ;  /* 0x006800ffa4001388 */ /* 0x0003e20000000c00 */
[----:B------:R-:W-:-:S03]  /*7800*/  @!P2 LEA.HI.X R11, R3, R175, R6, 0x1, P4 ;  /* 0x000000af030ba211 */ /* 0x000fc600020f0c06 */
[----:B------:R-:W-:Y:S01]  /*7810*/  IMAD.X R6, R158, 0x1, R6, P3 ;  /* 0x000000019e067824 */ /* 0x000fe200018e0606 */
[C---:B------:R-:W-:Y:S01]  /*7820*/  @!P2 LEA R12, P3, R7.reuse, R176, 0x1 ;  /* 0x000000b0070ca211 */ /* 0x040fe200078608ff */
[----:B------:R-:W-:Y:S01]  /*7830*/  @!PT LDS RZ, [RZ] ;  /* 0x00000000fffff984 */ /* 0x000fe20000000800 */
[----:B------:R-:W-:Y:S01]  /*7840*/  @!PT LDS RZ, [RZ] ;  /* 0x00000000fffff984 */ /* 0x000fe20000000800 */
[----:B------:R-:W-:Y:S01]  /*7850*/  @!PT LDS RZ, [RZ] ;  /* 0x00000000fffff984 */ /* 0x000fe20000000800 */
[----:B------:R1:W-:Y:S03]  /*7860*/  @!P1 LDGSTS.E.BYPASS.LTC128B.128 [R164+0x6800], [R18.64+0x80] ;  /* 0x0680008012a49fae */ /* 0x0003e6000b901d48 */
[----:B------:R-:W-:Y:S01]  /*7870*/  @!P2 LEA.HI.X R13, R7, R175, R6, 0x1, P3 ;  /* 0x000000af070da211 */ /* 0x000fe200018f0c06 */
        /* <DEDUP_REMOVED lines=25> */
.L_x_6588:
[----:B------:R-:W-:Y:S05]  /*7a10*/  BSYNC B0 ;  /* 0x0000000000007941 */ /* 0x000fea0003800000 */
.L_x_6587:
[----:B------:R-:W0:Y:S01]  /*7a20*/  LDGDEPBAR ;  /* 0x00000000000079af */ /* 0x000e220000000000 */
[----:B------:R-:W-:-:S04]  /*7a30*/  LEA R176, P1, R5, R176, 0x1 ;  /* 0x000000b005b07211 */ /* 0x000fc800078208ff */
[----:B------:R-:W-:Y:S02]  /*7a40*/  LEA.HI.X R175, R5, R175, R8, 0x1, P1 ;  /* 0x000000af05af7211 */ /* 0x000fe400008f0c08 */
.L_x_6584:
        /* <DEDUP_REMOVED lines=40> */
[----:B------:R-:W3:Y:S01]  /*7cd0*/  LDSM.16.MT88.4 R8, [R145+0x8000] ;  /* 0x008000009108783b */ /* 0x000ee20000004200 */
        /* <DEDUP_REMOVED lines=17> */
[--C-:B------:R-:W-:Y:S02]  /*7df0*/  FFMA.FTZ R29, R131, c[0x0][0x23c], -R112.reuse ;  /* 0x00008f00831d7a23 */ /* 0x100fe40000010870 */
        /* <DEDUP_REMOVED lines=18> */
[----:B------:R-:W-:Y:S01]  /*7f20*/  LDSM.16.MT88.4 R20, [R148+0xa800] ;  /* 0x00a800009414783b */ /* 0x000fe20000004200 */
[--C-:B------:R-:W-:Y:S02]  /*7f30*/  FFMA.FTZ R120, R125, c[0x0][0x23c], -R112.reuse ;  /* 0x00008f007d787a23 */ /* 0x100fe40000010870 */
[--C-:B------:R-:W-:Y:S02]  /*7f40*/  FFMA.FTZ R122, R127, c[0x0][0x23c], -R112.reuse ;  /* 0x00008f007f7a7a23 */ /* 0x100fe40000010870 */
[----:B------:R-:W1:Y:S01]  /*7f50*/  MUFU.EX2 R3, R3 ;  /* 0x0000000300037308 */ /* 0x000e620000000800 */
[----:B--2---:R-:W-:Y:S01]  /*7f60*/  F2FP.PACK_AB R6, R29, R30 ;  /* 0x0000001e1d06723e */ /* 0x004fe200000000ff */
[----:B------:R-:W-:-:S02]  /*7f70*/  FFMA.FTZ R123, R25, c[0x0][0x23c], -R112 ;  /* 0x00008f00197b7a23 */ /* 0x000fc40000010870 */
[----:B------:R-:W-:Y:S02]  /*7f80*/  FFMA.FTZ R121, R27, c[0x0][0x23c], -R112 ;  /* 0x00008f001b797a23 */ /* 0x000fe40000010870 */
[--C-:B------:R-:W-:Y:S02]  /*7f90*/  FFMA.FTZ R127, R26, c[0x0][0x23c], -R103.reuse ;  /* 0x00008f001a7f7a23 */ /* 0x100fe40000010867 */
[----:B------:R-:W-:Y:S01]  /*7fa0*/  MUFU.EX2 R2, R2 ;  /* 0x0000000200027308 */ /* 0x000fe20000000800 */
[--C-:B------:R-:W-:Y:S02]  /*7fb0*/  FFMA.FTZ R128, R24, c[0x0][0x23c], -R103.reuse ;  /* 0x00008f0018807a23 */ /* 0x100fe40000010867 */
[--C-:B------:R-:W-:Y:S01]  /*7fc0*/  FFMA.FTZ R124, R124, c[0x0][0x23c], -R103.reuse ;  /* 0x00008f007c7c7a23 */ /* 0x100fe20000010867 */
[----:B------:R-:W-:Y:S01]  /*7fd0*/  LDSM.16.MT88.4 R24, [R145+0x9000] ;  /* 0x009000009118783b */ /* 0x000fe20000004200 */
[--C-:B------:R-:W-:Y:S02]  /*7fe0*/  FFMA.FTZ R125, R126, c[0x0][0x23c], -R103.reuse ;  /* 0x00008f007e7d7a23 */ /* 0x100fe40000010867 */
[--C-:B------:R-:W-:Y:S01]  /*7ff0*/  FFMA.FTZ R107, R107, c[0x0][0x23c], -R103.reuse ;  /* 0x00008f006b6b7a23 */ /* 0x100fe20000010867 */
[----:B------:R-:W2:Y:S01]  /*8000*/  MUFU.EX2 R35, R35 ;  /* 0x0000002300237308 */ /* 0x000ea20000000800 */
[----:B-1----:R-:W-:Y:S01]  /*8010*/  F2FP.PACK_AB R5, R3, R28 ;  /* 0x0000001c0305723e */ /* 0x002fe200000000ff */
[----:B------:R-:W-:-:S02]  /*8020*/  FFMA.FTZ R106, R106, c[0x0][0x23c], -R103 ;  /* 0x00008f006a6a7a23 */ /* 0x000fc40000010867 */
[--C-:B------:R-:W-:Y:S02]  /*8030*/  FFMA.FTZ R104, R104, c[0x0][0x23c], -R103.reuse ;  /* 0x00008f0068687a23 */ /* 0x100fe40000010867 */
[----:B------:R-:W-:Y:S02]  /*8040*/  FFMA.FTZ R103, R105, c[0x0][0x23c], -R103 ;  /* 0x00008f0069677a23 */ /* 0x000fe40000010867 */
[----:B------:R-:W1:Y:S08]  /*8050*/  MUFU.EX2 R101, R101 ;  /* 0x0000006500657308 */ /* 0x000e700000000800 */
[----:B------:R-:W4:Y:S01]  /*8060*/  MUFU.EX2 R34, R34 ;  /* 0x0000002200227308 */ /* 0x000f220000000800 */
[----:B--2---:R-:W-:Y:S01]  /*8070*/  F2FP.PACK_AB R7, R35, R2 ;  /* 0x000000022307723e */ /* 0x004fe200000000ff */
[----:B-1----:R-:W-:-:S06]  /*8080*/  FMUL.FTZ R36, R36, R101 ;  /* 0x0000006524247220 */ /* 0x002fcc0000410000 */
[----:B------:R-:W1:Y:S01]  /*8090*/  MUFU.EX2 R100, R100 ;  /* 0x0000006400647308 */ /* 0x000e620000000800 */
[-C--:B------:R-:W-:Y:S02]  /*80a0*/  FMUL.FTZ R37, R37, R101.reuse ;  /* 0x0000006525257220 */ /* 0x080fe40000410000 */
[-C--:B------:R-:W-:Y:S02]  /*80b0*/  FMUL.FTZ R40, R40, R101.reuse ;  /* 0x0000006528287220 */ /* 0x080fe40000410000 */
[----:B------:R-:W-:Y:S02]  /*80c0*/  FMUL.FTZ R41, R41, R101 ;  /* 0x0000006529297220 */ /* 0x000fe40000410000 */
[-C--:B----4-:R-:W-:Y:S01]  /*80d0*/  FMUL.FTZ R38, R38, R34.reuse ;  /* 0x0000002226267220 */ /* 0x090fe20000410000 */
[----:B------:R-:W2:Y:S01]  /*80e0*/  MUFU.EX2 R115, R115 ;  /* 0x0000007300737308 */ /* 0x000ea20000000800 */
[-C--:B------:R-:W-:Y:S02]  /*80f0*/  FMUL.FTZ R39, R39, R34.reuse ;  /* 0x0000002227277220 */ /* 0x080fe40000410000 */
[----:B------:R-:W-:-:S02]  /*8100*/  FMUL.FTZ R42, R42, R34 ;  /* 0x000000222a2a7220 */ /* 0x000fc40000410000 */
[-C--:B------:R-:W-:Y:S02]  /*8110*/  FMUL.FTZ R43, R43, R34.reuse ;  /* 0x000000222b2b7220 */ /* 0x080fe40000410000 */
[-C--:B------:R-:W-:Y:S01]  /*8120*/  FMUL.FTZ R44, R44, R101.reuse ;  /* 0x000000652c2c7220 */ /* 0x080fe20000410000 */
[C---:B------:R-:W-:Y:S01]  /*8130*/  HMMA.16816.F32 R36, R4.reuse, R12, R36 ;  /* 0x0000000c0424723c */ /* 0x040fe20000001824 */
[-C--:B------:R-:W-:Y:S01]  /*8140*/  FMUL.FTZ R45, R45, R101.reuse ;  /* 0x000000652d2d7220 */ /* 0x080fe20000410000 */
[----:B------:R-:W4:Y:S01]  /*8150*/  MUFU.EX2 R113, R113 ;  /* 0x0000007100717308 */ /* 0x000f220000000800 */
[-C--:B------:R-:W-:Y:S02]  /*8160*/  FMUL.FTZ R46, R46, R34.reuse ;  /* 0x000000222e2e7220 */ /* 0x080fe40000410000 */
[-C--:B------:R-:W-:Y:S02]  /*8170*/  FMUL.FTZ R47, R47, R34.reuse ;  /* 0x000000222f2f7220 */ /* 0x080fe40000410000 */
[-C--:B------:R-:W-:Y:S01]  /*8180*/  FMUL.FTZ R48, R48, R101.reuse ;  /* 0x0000006530307220 */ /* 0x080fe20000410000 */
[----:B------:R-:W-:Y:S01]  /*8190*/  HMMA.16816.F32 R40, R4, R14, R40 ;  /* 0x0000000e0428723c */ /* 0x000fe20000001828 */
[----:B------:R-:W5:Y:S01]  /*81a0*/  LDSM.16.MT88.4 R12, [R148+0xa000] ;  /* 0x00a00000940c783b */ /* 0x000f620000004200 */
[----:B------:R-:W-:Y:S01]  /*81b0*/  FMUL.FTZ R49, R49, R101 ;  /* 0x0000006531317220 */ /* 0x000fe20000410000 */
[----:B------:R-:W-:Y:S01]  /*81c0*/  MUFU.EX2 R114, R114 ;  /* 0x0000007200727308 */ /* 0x000fe20000000800 */
[----:B------:R-:W-:-:S02]  /*81d0*/  FMUL.FTZ R50, R50, R34 ;  /* 0x0000002232327220 */ /* 0x000fc40000410000 */
[-C--:B------:R-:W-:Y:S02]  /*81e0*/  FMUL.FTZ R51, R51, R34.reuse ;  /* 0x0000002233337220 */ /* 0x080fe40000410000 */
        /* <DEDUP_REMOVED lines=10> */
[----:B------:R-:W1:Y:S01]  /*8290*/  MUFU.EX2 R117, R117 ;  /* 0x0000007500757308 */ /* 0x000e620000000800 */
[-C--:B------:R-:W-:Y:S02]  /*82a0*/  FMUL.FTZ R66, R66, R34.reuse ;  /* 0x0000002242427220 */ /* 0x080fe40000410000 */
[-C--:B------:R-:W-:Y:S02]  /*82b0*/  FMUL.FTZ R67, R67, R34.reuse ;  /* 0x0000002243437220 */ /* 0x080fe40000410000 */
[-C--:B------:R-:W-:Y:S02]  /*82c0*/  FMUL.FTZ R96, R96, R101.reuse ;  /* 0x0000006560607220 */ /* 0x080fe40000410000 */
[----:B------:R-:W-:Y:S01]  /*82d0*/  FMUL.FTZ R97, R97, R101 ;  /* 0x0000006561617220 */ /* 0x000fe20000410000 */
[----:B------:R-:W-:Y:S01]  /*82e0*/  MUFU.EX2 R118, R118 ;  /* 0x0000007600767308 */ /* 0x000fe20000000800 */
[----:B------:R-:W-:-:S02]  /*82f0*/  FMUL.FTZ R98, R98, R34 ;  /* 0x0000002262627220 */ /* 0x000fc40000410000 */
[-C--:B------:R-:W-:Y:S02]  /*8300*/  FMUL.FTZ R99, R99, R34.reuse ;  /* 0x0000002263637220 */ /* 0x080fe40000410000 */
[-C--:B------:R-:W-:Y:S02]  /*8310*/  FMUL.FTZ R92, R92, R101.reuse ;  /* 0x000000655c5c7220 */ /* 0x080fe40000410000 */
[-C--:B------:R-:W-:Y:S01]  /*8320*/  FMUL.FTZ R93, R93, R101.reuse ;  /* 0x000000655d5d7220 */ /* 0x080fe20000410000 */
[----:B------:R-:W1:Y:S01]  /*8330*/  MUFU.EX2 R119, R119 ;  /* 0x0000007700777308 */ /* 0x000e620000000800 */
[-C--:B------:R-:W-:Y:S01]  /*8340*/  FMUL.FTZ R94, R94, R34.reuse ;  /* 0x000000225e5e7220 */ /* 0x080fe20000410000 */
[----:B------:R-:W-:Y:S01]  /*8350*/  HMMA.16816.F32 R96, R4, R16, R96 ;  /* 0x000000100460723c */ /* 0x000fe20000001860 */
[----:B------:R-:W-:Y:S02]  /*8360*/  FMUL.FTZ R95, R95, R34 ;  /* 0x000000225f5f7220 */ /* 0x000fe40000410000 */
[----:B------:R-:W-:-:S02]  /*8370*/  FMUL.FTZ R68, R68, R101 ;  /* 0x0000006544447220 */ /* 0x000fc40000410000 */
[-C--:B------:R-:W-:Y:S01]  /*8380*/  FMUL.FTZ R69, R69, R101.reuse ;  /* 0x0000006545457220 */ /* 0x080fe20000410000 */
[----:B------:R-:W-:Y:S01]  /*8390*/  MUFU.EX2 R120, R120 ;  /* 0x0000007800787308 */ /* 0x000fe20000000800 */
[-C--:B------:R-:W-:Y:S01]  /*83a0*/  FMUL.FTZ R70, R70, R34.reuse ;  /* 0x0000002246467220 */ /* 0x080fe20000410000 */
[C---:B-----5:R-:W-:Y:S01]  /*83b0*/  HMMA.16816.F32 R60, R4.reuse, R12, R60 ;  /* 0x0000000c043c723c */ /* 0x060fe2000000183c */
[-C--:B------:R-:W-:Y:S02]  /*83c0*/  FMUL.FTZ R71, R71, R34.reuse ;  /* 0x0000002247477220 */ /* 0x080fe40000410000 */
[-C--:B------:R-:W-:Y:S02]  /*83d0*/  FMUL.FTZ R72, R72, R101.reuse ;  /* 0x0000006548487220 */ /* 0x080fe40000410000 */
[----:B------:R-:W-:Y:S01]  /*83e0*/  FMUL.FTZ R73, R73, R101 ;  /* 0x0000006549497220 */ /* 0x000fe20000410000 */
[----:B------:R-:W5:Y:S01]  /*83f0*/  MUFU.EX2 R123, R123 ;  /* 0x0000007b007b7308 */ /* 0x000f620000000800 */
[-C--:B------:R-:W-:Y:S01]  /*8400*/  FMUL.FTZ R74, R74, R34.reuse ;  /* 0x000000224a4a7220 */ /* 0x080fe20000410000 */
[----:B------:R-:W-:Y:S01]  /*8410*/  HMMA.16816.F32 R64, R4, R14, R64 ;  /* 0x0000000e0440723c */ /* 0x000fe20000001840 */
[----:B------:R-:W1:Y:S01]  /*8420*/  LDSM.16.MT88.4 R12, [R145+0xa000] ;  /* 0x00a00000910c783b */ /* 0x000e620000004200 */
[----:B------:R-:W-:-:S02]  /*8430*/  FMUL.FTZ R75, R75, R34 ;  /* 0x000000224b4b7220 */ /* 0x000fc40000410000 */
[-C--:B------:R-:W-:Y:S02]  /*8440*/  FMUL.FTZ R76, R76, R101.reuse ;  /* 0x000000654c4c7220 */ /* 0x080fe40000410000 */
[-C--:B------:R-:W-:Y:S01]  /*8450*/  FMUL.FTZ R77, R77, R101.reuse ;  /* 0x000000654d4d7220 */ /* 0x080fe20000410000 */
[----:B------:R-:W-:Y:S01]  /*8460*/  MUFU.EX2 R121, R121 ;  /* 0x0000007900797308 */ /* 0x000fe20000000800 */
[C---:B------:R-:W-:Y:S01]  /*8470*/  HMMA.16816.F32 R92, R4.reuse, R18, R92 ;  /* 0x00000012045c723c */ /* 0x040fe2000000185c */
[----:B------:R-:W2:Y:S01]  /*8480*/  LDSM.16.MT88.4 R16, [R144+0x8000] ;  /* 0x008000009010783b */ /* 0x000ea20000004200 */
        /* <DEDUP_REMOVED lines=17> */
[----:B------:R-:W2:Y:S01]  /*85a0*/  MUFU.EX2 R128, R128 ;  /* 0x0000008000807308 */ /* 0x000ea20000000800 */
        /* <DEDUP_REMOVED lines=10> */
[----:B------:R-:W1:Y:S01]  /*8650*/  LDSM.16.MT88.4 R12, [R146+0x8800] ;  /* 0x00880000920c783b */ /* 0x000e620000004200 */
[-C--:B------:R-:W-:Y:S01]  /*8660*/  FMUL.FTZ R81, R81, R101.reuse ;  /* 0x0000006551517220 */ /* 0x080fe20000410000 */
[----:B------:R-:W1:Y:S01]  /*8670*/  MUFU.EX2 R125, R125 ;  /* 0x0000007d007d7308 */ /* 0x000e620000000800 */
[-C--:B------:R-:W-:Y:S02]  /*8680*/  FMUL.FTZ R82, R82, R34.reuse ;  /* 0x0000002252527220 */ /* 0x080fe40000410000 */
[-C--:B------:R-:W-:Y:S02]  /*8690*/  FMUL.FTZ R83, R83, R34.reuse ;  /* 0x0000002253537220 */ /* 0x080fe40000410000 */
[----:B--2---:R-:W-:Y:S01]  /*86a0*/  HMMA.16816.F32 R52, R4, R16, R52 ;  /* 0x000000100434723c */ /* 0x004fe20000001834 */
[----:B------:R-:W-:Y:S01]  /*86b0*/  FFMA.FTZ R102, R178, R101, R102 ;  /* 0x00000065b2667223 */ /* 0x000fe20000010066 */
[----:B------:R-:W-:Y:S01]  /*86c0*/  MOV R101, R33 ;  /* 0x0000002100657202 */ /* 0x000fe20000000f00 */
[----:B------:R-:W-:Y:S01]  /*86d0*/  MUFU.EX2 R107, R107 ;  /* 0x0000006b006b7308 */ /* 0x000fe20000000800 */
[----:B------:R-:W-:-:S02]  /*86e0*/  FFMA.FTZ R28, R177, R34, R28 ;  /* 0x00000022b11c7223 */ /* 0x000fc4000001001c */
[----:B------:R-:W-:Y:S02]  /*86f0*/  FADD.FTZ R31, R31, R102 ;  /* 0x000000661f1f7221 */ /* 0x000fe40000010000 */
[C---:B------:R-:W-:Y:S01]  /*8700*/  HMMA.16816.F32 R56, R4.reuse, R18, R56 ;  /* 0x000000120438723c */ /* 0x040fe20000001838 */
[----:B------:R-:W2:Y:S01]  /*8710*/  LDSM.16.MT88.4 R16, [R148+0x8800] ;  /* 0x008800009410783b */ /* 0x000ea20000004200 */
[----:B------:R-:W-:Y:S01]  /*8720*/  FADD.FTZ R3, R3, R28 ;  /* 0x0000001c03037221 */ /* 0x000fe20000010000 */
[----:B------:R-:W-:Y:S01]  /*8730*/  MUFU.EX2 R106, R106 ;  /* 0x0000006a006a7308 */ /* 0x000fe20000000800 */
[----:B------:R-:W-:Y:S02]  /*8740*/  FADD.FTZ R30, R30, R31 ;  /* 0x0000001f1e1e7221 */ /* 0x000fe40000010000 */
[----:B------:R-:W-:Y:S02]  /*8750*/  FADD.FTZ R2, R2, R3 ;  /* 0x0000000302027221 */ /* 0x000fe40000010000 */
[----:B---3--:R-:W-:Y:S01]  /*8760*/  HMMA.16816.F32 R84, R4, R8, R84 ;  /* 0x000000080454723c */ /* 0x008fe20000001854 */
[----:B------:R-:W-:-:S02]  /*8770*/  FADD.FTZ R29, R29, R30 ;  /* 0x0000001e1d1d7221 */ /* 0x000fc40000010000 */
[----:B------:R-:W-:Y:S01]  /*8780*/  MUFU.EX2 R104, R104 ;  /* 0x0000006800687308 */ /* 0x000fe20000000800 */
[----:B------:R-:W-:Y:S02]  /*8790*/  FADD.FTZ R35, R35, R2 ;  /* 0x0000000223237221 */ /* 0x000fe40000010000 */
[----:B------:R-:W-:Y:S02]  /*87a0*/  FADD.FTZ R2, R100, R29 ;  /* 0x0000001d64027221 */ /* 0x000fe40000010000 */
[----:B------:R-:W-:Y:S01]  /*87b0*/  HMMA.16816.F32 R80, R4, R10, R80 ;  /* 0x0000000a0450723c */ /* 0x000fe20000001850 */
[----:B------:R-:W3:Y:S01]  /*87c0*/  LDSM.16.MT88.4 R8, [R145+0x8800] ;  /* 0x008800009108783b */ /* 0x000ee20000004200 */
[----:B------:R-:W-:-:S04]  /*87d0*/  FADD.FTZ R2, R115, R2 ;  /* 0x0000000273027221 */ /* 0x000fc80000010000 */
[----:B----4-:R-:W-:Y:S01]  /*87e0*/  FADD.FTZ R3, R113, R2 ;  /* 0x0000000271037221 */ /* 0x010fe20000010000 */
[----:B------:R-:W-:Y:S02]  /*87f0*/  F2FP.PACK_AB R4, R115, R100 ;  /* 0x000000647304723e */ /* 0x000fe400000000ff */
[----:B------:R-:W-:Y:S01]  /*8800*/  F2FP.PACK_AB R5, R117, R116 ;  /* 0x000000747505723e */ /* 0x000fe200000000ff */
[----:B------:R-:W-:Y:S01]  /*8810*/  FADD.FTZ R116, R116, R35 ;  /* 0x0000002374747221 */ /* 0x000fe20000010000 */
[C---:B------:R-:W-:Y:S01]  /*8820*/  F2FP.PACK_AB R6, R114.reuse, R113 ;  /* 0x000000717206723e */ /* 0x040fe200000000ff */
[----:B------:R-:W-:Y:S01]  /*8830*/  FADD.FTZ R3, R114, R3 ;  /* 0x0000000372037221 */ /* 0x000fe20000010000 */
[----:B------:R-:W-:Y:S01]  /*8840*/  F2FP.PACK_AB R7, R119, R118 ;  /* 0x000000767707723e */ /* 0x000fe200000000ff */
[----:B------:R-:W-:Y:S01]  /*8850*/  FADD.FTZ R117, R117, R116 ;  /* 0x0000007475757221 */ /* 0x000fe20000010000 */
[----:B------:R-:W-:-:S03]  /*8860*/  MOV R100, R32 ;  /* 0x0000002000647202 */ /* 0x000fc60000000f00 */
[----:B------:R-:W-:Y:S02]  /*8870*/  FADD.FTZ R2, R118, R117 ;  /* 0x0000007576027221 */ /* 0x000fe40000010000 */
[----:B-1----:R-:W-:Y:S02]  /*8880*/  HMMA.16816.F32 R36, R4, R12, R36 ;  /* 0x0000000c0424723c */ /* 0x002fe40000001824 */
[----:B------:R-:W-:-:S06]  /*8890*/  FADD.FTZ R2, R119, R2 ;  /* 0x0000000277027221 */ /* 0x000fcc0000010000 */
        /* <DEDUP_REMOVED lines=56> */
[----:B----4-:R-:W-:Y:S01]  /*8c20*/  HMMA.16816.F32 R84, R4, R20, R84 ;  /* 0x000000140454723c */ /* 0x010fe20000001854 */
[----:B------:R-:W-:-:S04]  /*8c30*/  FFMA.FTZ R27, R111, c[0x0][0x23c], -R112 ;  /* 0x00008f006f1b7a23 */ /* 0x000fc80000010870 */
[----:B------:R-:W4:Y:S03]  /*8c40*/  MUFU.EX2 R25, R25 ;  /* 0x0000001900197308 */ /* 0x000f260000000800 */
[C---:B---3--:R-:W-:Y:S05]  /*8c50*/  HMMA.16816.F32 R68, R4.reuse, R8, R68 ;  /* 0x000000080444723c */ /* 0x048fea0000001844 */
[----:B------:R-:W-:Y:S03]  /*8c60*/  MUFU.EX2 R26, R26 ;  /* 0x0000001a001a7308 */ /* 0x000fe60000000800 */
[C---:B------:R-:W-:Y:S01]  /*8c70*/  HMMA.16816.F32 R72, R4.reuse, R10, R72 ;  /* 0x0000000a0448723c */ /* 0x040fe20000001848 */
[----:B------:R-:W3:Y:S04]  /*8c80*/  LDSM.16.MT88.4 R8, [R145+0x9800] ;  /* 0x009800009108783b */ /* 0x000ee80000004200 */
[----:B------:R-:W5:Y:S03]  /*8c90*/  MUFU.EX2 R27, R27 ;  /* 0x0000001b001b7308 */ /* 0x000f660000000800 */
[----:B------:R-:W-:Y:S05]  /*8ca0*/  HMMA.16816.F32 R80, R4, R22, R80 ;  /* 0x000000160450723c */ /* 0x000fea0000001850 */
[----:B------:R-:W1:Y:S02]  /*8cb0*/  MUFU.EX2 R21, R103 ;  /* 0x0000006700157308 */ /* 0x000e640000000800 */
[----:B----4-:R-:W-:Y:S01]  /*8cc0*/  F2FP.PACK_AB R4, R25, R24 ;  /* 0x000000181904723e */ /* 0x010fe200000000ff */
[----:B------:R-:W-:Y:S01]  /*8cd0*/  FADD.FTZ R24, R24, R3 ;  /* 0x0000000318187221 */ /* 0x000fe20000010000 */
[----:B------:R-:W-:Y:S01]  /*8ce0*/  F2FP.PACK_AB R5, R106, R107 ;  /* 0x0000006b6a05723e */ /* 0x000fe200000000ff */
[----:B------:R-:W-:-:S02]  /*8cf0*/  FADD.FTZ R107, R107, R2 ;  /* 0x000000026b6b7221 */ /* 0x000fc40000010000 */
[----:B------:R-:W-:Y:S01]  /*8d00*/  FADD.FTZ R25, R25, R24 ;  /* 0x0000001819197221 */ /* 0x000fe20000010000 */
[----:B-----5:R-:W-:Y:S01]  /*8d10*/  F2FP.PACK_AB R6, R27, R26 ;  /* 0x0000001a1b06723e */ /* 0x020fe200000000ff */
[----:B------:R-:W-:Y:S02]  /*8d20*/  FADD.FTZ R107, R106, R107 ;  /* 0x0000006b6a6b7221 */ /* 0x000fe40000010000 */
[----:B------:R-:W-:-:S04]  /*8d30*/  FADD.FTZ R26, R26, R25 ;  /* 0x000000191a1a7221 */ /* 0x000fc80000010000 */
[----:B------:R-:W-:Y:S01]  /*8d40*/  FADD.FTZ R178, R27, R26 ;  /* 0x0000001a1bb27221 */ /* 0x000fe20000010000 */
[----:B-1----:R-:W-:Y:S01]  /*8d50*/  F2FP.PACK_AB R7, R21, R104 ;  /* 0x000000681507723e */ /* 0x002fe200000000ff */
[----:B------:R-:W-:-:S04]  /*8d60*/  FADD.FTZ R104, R104, R107 ;  /* 0x0000006b68687221 */ /* 0x000fc80000010000 */
[----:B------:R-:W-:Y:S02]  /*8d70*/  FADD.FTZ R177, R21, R104 ;  /* 0x0000006815b17221 */ /* 0x000fe40000010000 */
        /* <DEDUP_REMOVED lines=20> */
[----:B------:R-:W-:Y:S08]  /*8ec0*/  HMMA.16816.F32 R80, R4, R18, R80 ;  /* 0x000000120450723c */ /* 0x000ff00000001850 */
.L_x_6581:
        /* <DEDUP_REMOVED lines=12> */
.L_x_6593:
        /* <DEDUP_REMOVED lines=65> */
.L_x_6590:
        /* <DEDUP_REMOVED lines=71> */
[----:B------:R-:W-:Y:S04]  /*9810*/  LDSM.16.M88.4 R124, [R153] ;  /* 0x00000000997c783b */ /* 0x000fe80000000200 */
[----:B------:R-:W2:Y:S04]  /*9820*/  LDSM.16.M88.4 R128, [R152] ;  /* 0x000000009880783b */ /* 0x000ea80000000200 */
[----:B------:R-:W1:Y:S04]  /*9830*/  LDSM.16.M88.4 R132, [R152+0x800] ;  /* 0x000800009884783b */ /* 0x000e680000000200 */
[----:B------:R-:W1:Y:S04]  /*9840*/  LDSM.16.M88.4 R136, [R152+0x1000] ;  /* 0x001000009888783b */ /* 0x000e680000000200 */
[----:B------:R-:W1:Y:S01]  /*9850*/  LDSM.16.M88.4 R140, [R152+0x1800] ;  /* 0x00180000988c783b */ /* 0x000e620000000200 */
        /* <DEDUP_REMOVED lines=9> */
[C---:B-1----:R-:W-:Y:S08]  /*98f0*/  HMMA.16816.F32 R28, R104.reuse, R120, RZ ;  /* 0x00000078681c723c */ /* 0x042ff000000018ff */
[----:B------:R-:W-:Y:S01]  /*9900*/  HMMA.16816.F32 R32, R104, R122, RZ ;  /* 0x0000007a6820723c */ /* 0x000fe200000018ff */
[----:B------:R-:W1:Y:S04]  /*9910*/  LDSM.16.M88.4 R104, [R151] ;  /* 0x000000009768783b */ /* 0x000e680000000200 */
[----:B------:R-:W3:Y:S03]  /*9920*/  LDSM.16.M88.4 R120, [R147+0x5800] ;  /* 0x005800009378783b */ /* 0x000ee60000000200 */
[C---:B--2---:R-:W-:Y:S08]  /*9930*/  HMMA.16816.F32 R4, R124.reuse, R128, R4 ;  /* 0x000000807c04723c */ /* 0x044ff00000001804 */
        /* <DEDUP_REMOVED lines=148> */
.L_x_6592:
        /* <DEDUP_REMOVED lines=63> */
.L_x_6591:
[----:B-1----:R-:W-:Y:S04]  /*a670*/  IADD3 R117, R163, -0x1, RZ ;  /* 0xffffffffa3757810 */ /* 0x002fe80007ffe0ff */
        /* <DEDUP_REMOVED lines=29> */
[CC--:B------:R-:W-:Y:S02]  /*a850*/  FFMA.FTZ R7, R0.reuse, R110.reuse, R7 ;  /* 0x0000006e00077223 */ /* 0x0c0fe40000010007 */
[----:B------:R-:W-:Y:S01]  /*a860*/  FFMA.FTZ R5, R0, R110, R5 ;  /* 0x0000006e00057223 */ /* 0x000fe20000010005 */
[----:B------:R-:W-:Y:S01]  /*a870*/  FMNMX.FTZ R110, R6, R103, !PT ;  /* 0x00000067066e7209 */ /* 0x000fe20007810000 */
[CC--:B------:R-:W-:Y:S02]  /*a880*/  FFMA.FTZ R10, R0.reuse, R113.reuse, R10 ;  /* 0x00000071000a7223 */ /* 0x0c0fe4000001000a */
        /* <DEDUP_REMOVED lines=8> */
[-C--:B------:R-:W-:Y:S01]  /*a910*/  FFMA.FTZ R16, R0, R107.reuse, R16 ;  /* 0x0000006b00107223 */ /* 0x080fe20000010010 */
[----:B------:R-:W-:Y:S01]  /*a920*/  IADD3 R111, R2, 0x38, RZ ;  /* 0x00000038026f7810 */ /* 0x000fe20007ffe0ff */
[C---:B------:R-:W-:Y:S01]  /*a930*/  FFMA.FTZ R18, R0.reuse, R107, R18 ;  /* 0x0000006b00127223 */ /* 0x040fe20000010012 */
[----:B------:R-:W-:Y:S01]  /*a940*/  FMNMX.FTZ R113, R11, R112, !PT ;  /* 0x000000700b717209 */ /* 0x000fe20007810000 */
[----:B------:R-:W-:Y:S01]  /*a950*/  FFMA.FTZ R9, R0, R104, R9 ;  /* 0x0000006800097223 */ /* 0x000fe20000010009 */
[----:B------:R-:W-:Y:S01]  /*a960*/  FMNMX.FTZ R110, R8, R115, !PT ;  /* 0x00000073086e7209 */ /* 0x000fe20007810000 */
[----:B------:R1:W2:Y:S01]  /*a970*/  I2F R107, R111 ;  /* 0x0000006f006b7306 */ /* 0x0002a20000201400 */
[-C--:B------:R-:W-:Y:S01]  /*a980*/  FFMA.FTZ R15, R0, R108.reuse, R15 ;  /* 0x0000006c000f7223 */ /* 0x080fe2000001000f */
[----:B------:R-:W-:Y:S01]  /*a990*/  IADD3 R104, R2, 0x31, RZ ;  /* 0x0000003102687810 */ /* 0x000fe20007ffe0ff */
        /* <DEDUP_REMOVED lines=8> */
[----:B------:R-:W3:Y:S01]  /*aa20*/  I2F R104, R104 ;  /* 0x0000006800687306 */ /* 0x000ee20000201400 */
[----:B------:R-:W-:Y:S01]  /*aa30*/  FMNMX.FTZ R108, R18, R115, !PT ;  /* 0x00000073126c7209 */ /* 0x000fe20007810000 */
[C---:B------:R-:W-:Y:S01]  /*aa40*/  FFMA.FTZ R23, R0.reuse, R102, R23 ;  /* 0x0000006600177223 */ /* 0x040fe20000010017 */
[----:B------:R-:W-:Y:S01]  /*aa50*/  FMNMX.FTZ R113, R13, R106, !PT ;  /* 0x0000006a0d717209 */ /* 0x000fe20007810000 */
[----:B------:R-:W-:Y:S01]  /*aa60*/  FFMA.FTZ R20, R0, R109, R20 ;  /* 0x0000006d00147223 */ /* 0x000fe20000010014 */
[----:B------:R-:W-:Y:S01]  /*aa70*/  IADD3 R2, R2, 0x39, RZ ;  /* 0x0000003902027810 */ /* 0x000fe20007ffe0ff */
[C---:B------:R-:W-:Y:S01]  /*aa80*/  FFMA.FTZ R26, R0.reuse, R105, R26 ;  /* 0x00000069001a7223 */ /* 0x040fe2000001001a */
[----:B------:R-:W-:Y:S01]  /*aa90*/  FMNMX.FTZ R115, R19, R108, !PT ;  /* 0x0000006c13737209 */ /* 0x000fe20007810000 */
[----:B------:R-:W-:Y:S01]  /*aaa0*/  FFMA.FTZ R21, R0, R102, R21 ;  /* 0x0000006600157223 */ /* 0x000fe20000010015 */
[----:B------:R-:W-:Y:S01]  /*aab0*/  FMNMX.FTZ R106, R16, R113, !PT ;  /* 0x00000071106a7209 */ /* 0x000fe20007810000 */
[----:B------:R-:W-:Y:S01]  /*aac0*/  FFMA.FTZ R27, R0, R100, R27 ;  /* 0x00000064001b7223 */ /* 0x000fe2000001001b */
[----:B------:R-:W4:Y:S01]  /*aad0*/  I2F R2, R2 ;  /* 0x0000000200027306 */ /* 0x000f220000201400 */
[----:B------:R-:W-:Y:S01]  /*aae0*/  FMNMX.FTZ R108, R22, R115, !PT ;  /* 0x00000073166c7209 */ /* 0x000fe20007810000 */
[C---:B------:R-:W-:Y:S01]  /*aaf0*/  FFMA.FTZ R24, R0.reuse, R105, R24 ;  /* 0x0000006900187223 */ /* 0x040fe20000010018 */
[----:B------:R-:W-:Y:S01]  /*ab00*/  FMNMX.FTZ R109, R17, R106, !PT ;  /* 0x0000006a116d7209 */ /* 0x000fe20007810000 */
[C---:B------:R-:W-:Y:S01]  /*ab10*/  FFMA.FTZ R25, R0.reuse, R100, R25 ;  /* 0x0000006400197223 */ /* 0x040fe20000010019 */
[----:B-1----:R-:W-:Y:S01]  /*ab20*/  FMNMX.FTZ R111, R23, R108, !PT ;  /* 0x0000006c176f7209 */ /* 0x002fe20007810000 */
[----:B------:R-:W-:Y:S01]  /*ab30*/  FFMA.FTZ R28, R0, R101, R28 ;  /* 0x00000065001c7223 */ /* 0x000fe2000001001c */
[----:B------:R-:W-:Y:S01]  /*ab40*/  FMNMX.FTZ R102, R20, R109, !PT ;  /* 0x0000006d14667209 */ /* 0x000fe20007810000 */
[----:B--2---:R-:W-:Y:S01]  /*ab50*/  FFMA.FTZ R34, R0, R107, R34 ;  /* 0x0000006b00227223 */ /* 0x004fe20000010022 */
[----:B------:R-:W-:Y:S01]  /*ab60*/  FMNMX.FTZ R106, R26, R111, !PT ;  /* 0x0000006f1a6a7209 */ /* 0x000fe20007810000 */
[C---:B------:R-:W-:Y:S01]  /*ab70*/  FFMA.FTZ R32, R0.reuse, R107, R32 ;  /* 0x0000006b00207223 */ /* 0x040fe20000010020 */
[----:B------:R-:W-:Y:S01]  /*ab80*/  FMNMX.FTZ R105, R21, R102, !PT ;  /* 0x0000006615697209 */ /* 0x000fe20007810000 */
[----:B------:R-:W-:Y:S01]  /*ab90*/  LDSM.16.MT88.4 R112, [R145+0x8000] ;  /* 0x008000009170783b */ /* 0x000fe20000004200 */
[----:B------:R-:W-:Y:S01]  /*aba0*/  FMNMX.FTZ R109, R27, R106, !PT ;  /* 0x0000006a1b6d7209 */ /* 0x000fe20007810000 */
[-C--:B---3--:R-:W-:Y:S01]  /*abb0*/  FFMA.FTZ R31, R0, R104.reuse, R31 ;  /* 0x00000068001f7223 */ /* 0x088fe2000001001f */
[----:B------:R-:W-:Y:S01]  /*abc0*/  FMNMX.FTZ R100, R24, R105, !PT ;  /* 0x0000006918647209 */ /* 0x000fe20007810000 */
[----:B------:R-:W-:Y:S01]  /*abd0*/  FFMA.FTZ R29, R0, R104, R29 ;  /* 0x00000068001d7223 */ /* 0x000fe2000001001d */
[----:B------:R-:W-:Y:S02]  /*abe0*/  FMNMX.FTZ R102, R30, R109, !PT ;  /* 0x0000006d1e667209 */ /* 0x000fe40007810000 */
[----:B------:R-:W-:Y:S01]  /*abf0*/  FMNMX.FTZ R105, R25, R100, !PT ;  /* 0x0000006419697209 */ /* 0x000fe20007810000 */
[----:B------:R-:W-:Y:S01]  /*ac00*/  LDSM.16.MT88.4 R108, [R146+0x8000] ;  /* 0x00800000926c783b */ /* 0x000fe20000004200 */
[----:B------:R-:W-:Y:S02]  /*ac10*/  FMNMX.FTZ R101, R31, R102, !PT ;  /* 0x000000661f657209 */ /* 0x000fe40007810000 */
[----:B------:R-:W-:Y:S01]  /*ac20*/  FMNMX.FTZ R102, R28, R105, !PT ;  /* 0x000000691c667209 */ /* 0x000fe20007810000 */
[-C--:B----4-:R-:W-:Y:S01]  /*ac30*/  FFMA.FTZ R35, R0, R2.reuse, R35 ;  /* 0x0000000200237223 */ /* 0x090fe20000010023 */
[----:B------:R-:W-:Y:S01]  /*ac40*/  FMNMX.FTZ R100, R34, R101, !PT ;  /* 0x0000006522647209 */ /* 0x000fe20007810000 */
[----:B------:R-:W-:Y:S01]  /*ac50*/  FFMA.FTZ R33, R0, R2, R33 ;  /* 0x0000000200217223 */ /* 0x000fe20000010021 */
        /* <DEDUP_REMOVED lines=23> */
[--C-:B------:R-:W-:Y:S01]  /*add0*/  FFMA.FTZ R116, R7, c[0x0][0x23c], -R124.reuse ;  /* 0x00008f0007747a23 */ /* 0x100fe2000001087c */
[----:B------:R-:W2:Y:S01]  /*ade0*/  MUFU.EX2 R2, R2 ;  /* 0x0000000200027308 */ /* 0x000ea20000000800 */
[----:B------:R-:W-:Y:S01]  /*adf0*/  FFMA.FTZ R103, R10, c[0x0][0x23c], -R124 ;  /* 0x00008f000a677a23 */ /* 0x000fe2000001087c */
[----:B------:R-:W-:Y:S01]  /*ae00*/  ISETP.GT.AND P1, PT, R163, 0x1, PT ;  /* 0x00000001a300780c */ /* 0x000fe20003f24270 */
[--C-:B------:R-:W-:Y:S01]  /*ae10*/  FFMA.FTZ R121, R4, c[0x0][0x23c], -R122.reuse ;  /* 0x00008f0004797a23 */ /* 0x100fe2000001087a */
[----:B------:R-:W-:Y:S01]  /*ae20*/  MOV R163, R117 ;  /* 0x0000007500a37202 */ /* 0x000fe20000000f00 */
[--C-:B------:R-:W-:Y:S02]  /*ae30*/  FFMA.FTZ R120, R5, c[0x0][0x23c], -R122.reuse ;  /* 0x00008f0005787a23 */ /* 0x100fe4000001087a */
[--C-:B------:R-:W-:Y:S02]  /*ae40*/  FFMA.FTZ R119, R8, c[0x0][0x23c], -R122.reuse ;  /* 0x00008f0008777a23 */ /* 0x100fe4000001087a */
[----:B------:R-:W-:Y:S01]  /*ae50*/  FFMA.FTZ R118, R9, c[0x0][0x23c], -R122 ;  /* 0x00008f0009767a23 */ /* 0x000fe2000001087a */
[----:B------:R-:W-:Y:S01]  /*ae60*/  MUFU.EX2 R123, R123 ;  /* 0x0000007b007b7308 */ /* 0x000fe20000000800 */
[----:B------:R-:W-:Y:S02]  /*ae70*/  FMUL.FTZ R3, R102, c[0x0][0x23c] ;  /* 0x00008f0066037a20 */ /* 0x000fe40000410000 */
[----:B------:R-:W-:Y:S02]  /*ae80*/  FFMA.FTZ R102, R11, c[0x0][0x23c], -R124 ;  /* 0x00008f000b667a23 */ /* 0x000fe4000001087c */
[--C-:B------:R-:W-:Y:S02]  /*ae90*/  FFMA.FTZ R131, R24, c[0x0][0x23c], -R122.reuse ;  /* 0x00008f0018837a23 */ /* 0x100fe4000001087a */
[--C-:B------:R-:W-:Y:S02]  /*aea0*/  FFMA.FTZ R132, R25, c[0x0][0x23c], -R122.reuse ;  /* 0x00008f0019847a23 */ /* 0x100fe4000001087a */
[--C-:B------:R-:W-:Y:S01]  /*aeb0*/  FFMA.FTZ R133, R29, c[0x0][0x23c], -R122.reuse ;  /* 0x00008f001d857a23 */ /* 0x100fe2000001087a */
[----:B------:R-:W3:Y:S01]  /*aec0*/  MUFU.EX2 R3, R3 ;  /* 0x0000000300037308 */ /* 0x000ee20000000800 */
[--C-:B------:R-:W-:Y:S02]  /*aed0*/  FFMA.FTZ R134, R32, c[0x0][0x23c], -R122.reuse ;  /* 0x00008f0020867a23 */ /* 0x100fe4000001087a */
[--C-:B------:R-:W-:Y:S02]  /*aee0*/  FFMA.FTZ R125, R12, c[0x0][0x23c], -R122.reuse ;  /* 0x00008f000c7d7a23 */ /* 0x100fe4000001087a */
[C---:B--2---:R-:W-:Y:S02]  /*aef0*/  FMUL.FTZ R6, R2.reuse, R98 ;  /* 0x0000006202067220 */ /* 0x044fe40000410000 */
[C---:B------:R-:W-:Y:S02]  /*af00*/  FMUL.FTZ R7, R2.reuse, R99 ;  /* 0x0000006302077220 */ /* 0x040fe40000410000 */
[C---:B------:R-:W-:Y:S01]  /*af10*/  FMUL.FTZ R10, R2.reuse, R94 ;  /* 0x0000005e020a7220 */ /* 0x040fe20000410000 */
[----:B------:R-:W2:Y:S01]  /*af20*/  MUFU.EX2 R116, R116 ;  /* 0x0000007400747308 */ /* 0x000ea20000000800 */
        /* <DEDUP_REMOVED lines=8> */
[C---:B---3--:R-:W-:Y:S02]  /*afb0*/  FMUL.FTZ R4, R3.reuse, R96 ;  /* 0x0000006003047220 */ /* 0x048fe40000410000 */
[C---:B------:R-:W-:Y:S02]  /*afc0*/  FMUL.FTZ R5, R3.reuse, R97 ;  /* 0x0000006103057220 */ /* 0x040fe40000410000 */
[C---:B------:R-:W-:Y:S01]  /*afd0*/  FMUL.FTZ R8, R3.reuse, R92 ;  /* 0x0000005c03087220 */ /* 0x040fe20000410000 */
[----:B------:R-:W3:Y:S01]  /*afe0*/  MUFU.EX2 R102, R102 ;  /* 0x0000006600667308 */ /* 0x000ee20000000800 */
[C---:B------:R-:W-:Y:S02]  /*aff0*/  FMUL.FTZ R9, R3.reuse, R93 ;  /* 0x0000005d03097220 */ /* 0x040fe40000410000 */
[----:B------:R-:W4:Y:S01]  /*b000*/  LDSM.16.MT88.4 R92, [R144+0x8000] ;  /* 0x00800000905c783b */ /* 0x000f220000004200 */
        /* <DEDUP_REMOVED lines=11> */
[----:B------:R-:W-:Y:S02]  /*b0c0*/  FMUL.FTZ R51, R2, R51 ;  /* 0x0000003302337220 */ /* 0x000fe40000410000 */
[C---:B------:R-:W-:Y:S01]  /*b0d0*/  FMUL.FTZ R48, R3.reuse, R48 ;  /* 0x0000003003307220 */ /* 0x040fe20000410000 */
[----:B---3--:R-:W-:Y:S01]  /*b0e0*/  F2FP.PACK_AB R99, R102, R103 ;  /* 0x000000676663723e */ /* 0x008fe200000000ff */
        /* <DEDUP_REMOVED lines=23> */
[----:B------:R-:W-:Y:S02]  /*b260*/  FMUL.FTZ R71, R2, R71 ;  /* 0x0000004702477220 */ /* 0x000fe40000410000 */
[C---:B------:R-:W-:Y:S01]  /*b270*/  FMUL.FTZ R68, R3.reuse, R68 ;  /* 0x0000004403447220 */ /* 0x040fe20000410000 */
[----:B---3--:R-:W-:Y:S01]  /*b280*/  F2FP.PACK_AB R98, R118, R119 ;  /* 0x000000777662723e */ /* 0x008fe200000000ff */
[C---:B------:R-:W-:Y:S02]  /*b290*/  FMUL.FTZ R69, R3.reuse, R69 ;  /* 0x0000004503457220 */ /* 0x040fe40000410000 */
[C---:B------:R-:W-:Y:S02]  /*b2a0*/  FMUL.FTZ R74, R2.reuse, R74 ;  /* 0x0000004a024a7220 */ /* 0x040fe40000410000 */
[C---:B------:R-:W-:Y:S01]  /*b2b0*/  FMUL.FTZ R75, R2.reuse, R75 ;  /* 0x0000004b024b7220 */ /* 0x040fe20000410000 */
[----:B------:R-:W-:Y:S01]  /*b2c0*/  MUFU.EX2 R133, R133 ;  /* 0x0000008500857308 */ /* 0x000fe20000000800 */
[C---:B-1----:R-:W-:Y:S05]  /*b2d0*/  HMMA.16816.F32 R4, R96.reuse, R104, R4 ;  /* 0x000000686004723c */ /* 0x042fea0000001804 */
[C---:B------:R-:W-:Y:S02]  /*b2e0*/  FMUL.FTZ R72, R3.reuse, R72 ;  /* 0x0000004803487220 */ /* 0x040fe40000410000 */
[----:B------:R-:W-:Y:S01]  /*b2f0*/  FMUL.FTZ R73, R3, R73 ;  /* 0x0000004903497220 */ /* 0x000fe20000410000 */
[C---:B------:R-:W-:Y:S01]  /*b300*/  HMMA.16816.F32 R8, R96.reuse, R106, R8 ;  /* 0x0000006a6008723c */ /* 0x040fe20000001808 */
[----:B------:R-:W1:Y:S01]  /*b310*/  LDSM.16.MT88.4 R104, [R148+0xa000] ;  /* 0x00a000009468783b */ /* 0x000e620000004200 */
[----:B------:R-:W-:Y:S02]  /*b320*/  MUFU.EX2 R134, R134 ;  /* 0x0000008600867308 */ /* 0x000fe40000000800 */
[--C-:B------:R-:W-:Y:S02]  /*b330*/  FFMA.FTZ R126, R13, c[0x0][0x23c], -R122.reuse ;  /* 0x00008f000d7e7a23 */ /* 0x100fe4000001087a */
[C---:B------:R-:W-:Y:S02]  /*b340*/  FMUL.FTZ R13, R3.reuse, R89 ;  /* 0x00000059030d7220 */ /* 0x040fe40000410000 */
[C---:B------:R-:W-:Y:S04]  /*b350*/  HMMA.16816.F32 R36, R96.reuse, R108, R36 ;  /* 0x0000006c6024723c */ /* 0x040fe80000001824 */
[C---:B------:R-:W-:Y:S01]  /*b360*/  FMUL.FTZ R78, R2.reuse, R78 ;  /* 0x0000004e024e7220 */ /* 0x040fe20000410000 */
[----:B------:R-:W2:Y:S01]  /*b370*/  MUFU.EX2 R126, R126 ;  /* 0x0000007e007e7308 */ /* 0x000ea20000000800 */
[----:B------:R-:W-:Y:S02]  /*b380*/  FMUL.FTZ R79, R2, R79 ;  /* 0x0000004f024f7220 */ /* 0x000fe40000410000 */
[C---:B------:R-:W-:Y:S01]  /*b390*/  HMMA.16816.F32 R40, R96.reuse, R110, R40 ;  /* 0x0000006e6028723c */ /* 0x040fe20000001828 */
[----:B------:R-:W3:Y:S03]  /*b3a0*/  LDSM.16.MT88.4 R108, [R146+0xa000] ;  /* 0x00a00000926c783b */ /* 0x000ee60000004200 */
[C---:B------:R-:W-:Y:S02]  /*b3b0*/  FMUL.FTZ R76, R3.reuse, R76 ;  /* 0x0000004c034c7220 */ /* 0x040fe40000410000 */
[----:B------:R-:W-:Y:S02]  /*b3c0*/  FMUL.FTZ R77, R3, R77 ;  /* 0x0000004d034d7220 */ /* 0x000fe40000410000 */
[C---:B------:R-:W-:Y:S04]  /*b3d0*/  HMMA.16816.F32 R44, R96.reuse, R112, R44 ;  /* 0x00000070602c723c */ /* 0x040fe8000000182c */
[--C-:B------:R-:W-:Y:S02]  /*b3e0*/  FFMA.FTZ R127, R16, c[0x0][0x23c], -R122.reuse ;  /* 0x00008f00107f7a23 */ /* 0x100fe4000001087a */
[----:B------:R-:W-:Y:S02]  /*b3f0*/  FFMA.FTZ R128, R17, c[0x0][0x23c], -R122 ;  /* 0x00008f0011807a23 */ /* 0x000fe4000001087a */
[C---:B------:R-:W-:Y:S02]  /*b400*/  HMMA.16816.F32 R48, R96.reuse, R114, R48 ;  /* 0x000000726030723c */ /* 0x040fe40000001830 */
[----:B------:R-:W-:Y:S02]  /*b410*/  MUFU.EX2 R127, R127 ;  /* 0x0000007f007f7308 */ /* 0x000fe40000000800 */
[--C-:B------:R-:W-:Y:S02]  /*b420*/  FFMA.FTZ R112, R14, c[0x0][0x23c], -R124.reuse ;  /* 0x00008f000e707a23 */ /* 0x100fe4000001087c */
[C---:B------:R-:W-:Y:S02]  /*b430*/  FMUL.FTZ R14, R2.reuse, R90 ;  /* 0x0000005a020e7220 */ /* 0x040fe40000410000 */
[C---:B----4-:R-:W-:Y:S04]  /*b440*/  HMMA.16816.F32 R52, R96.reuse, R92, R52 ;  /* 0x0000005c6034723c */ /* 0x050fe80000001834 */
[--C-:B------:R-:W-:Y:S01]  /*b450*/  FFMA.FTZ R113, R15, c[0x0][0x23c], -R124.reuse ;  /* 0x00008f000f717a23 */ /* 0x100fe2000001087c */
[----:B------:R-:W-:Y:S01]  /*b460*/  MUFU.EX2 R112, R112 ;  /* 0x0000007000707308 */ /* 0x000fe20000000800 */
[----:B------:R-:W-:Y:S02]  /*b470*/  FMUL.FTZ R15, R2, R91 ;  /* 0x0000005b020f7220 */ /* 0x000fe40000410000 */
[C---:B------:R-:W-:Y:S01]  /*b480*/  HMMA.16816.F32 R56, R96.reuse, R94, R56 ;  /* 0x0000005e6038723c */ /* 0x040fe20000001838 */
[----:B------:R-:W4:Y:S03]  /*b490*/  LDSM.16.MT88.4 R92, [R145+0xa000] ;  /* 0x00a00000915c783b */ /* 0x000f260000004200 */
[--C-:B------:R-:W-:Y:S02]  /*b4a0*/  FFMA.FTZ R114, R18, c[0x0][0x23c], -R124.reuse ;  /* 0x00008f0012727a23 */ /* 0x100fe4000001087c */
[----:B------:R-:W-:Y:S01]  /*b4b0*/  FFMA.FTZ R115, R19, c[0x0][0x23c], -R124 ;  /* 0x00008f0013737a23 */ /* 0x000fe2000001087c */
[----:B------:R-:W5:Y:S01]  /*b4c0*/  MUFU.EX2 R113, R113 ;  /* 0x0000007100717308 */ /* 0x000f620000000800 */
[C---:B-1----:R-:W-:Y:S01]  /*b4d0*/  HMMA.16816.F32 R60, R96.reuse, R104, R60 ;  /* 0x00000068603c723c */ /* 0x042fe2000000183c */
[----:B------:R-:W-:Y:S03]  /*b4e0*/  LDSM.16.MT88.4 R88, [R148+0x8800] ;  /* 0x008800009458783b */ /* 0x000fe60000004200 */
[C---:B------:R-:W-:Y:S02]  /*b4f0*/  FMUL.FTZ R18, R2.reuse, R86 ;  /* 0x0000005602127220 */ /* 0x040fe40000410000 */
[----:B------:R-:W-:Y:S02]  /*b500*/  FMUL.FTZ R19, R2, R87 ;  /* 0x0000005702137220 */ /* 0x000fe40000410000 */
[C---:B------:R-:W-:Y:S01]  /*b510*/  HMMA.16816.F32 R64, R96.reuse, R106, R64 ;  /* 0x0000006a6040723c */ /* 0x040fe20000001840 */
[----:B------:R-:W1:Y:S01]  /*b520*/  LDSM.16.MT88.4 R104, [R144+0xa000] ;  /* 0x00a000009068783b */ /* 0x000e620000004200 */
[----:B------:R-:W-:Y:S02]  /*b530*/  MUFU.EX2 R114, R114 ;  /* 0x0000007200727308 */ /* 0x000fe40000000800 */
[C---:B------:R-:W-:Y:S01]  /*b540*/  FMUL.FTZ R16, R3.reuse, R84 ;  /* 0x0000005403107220 */ /* 0x040fe20000410000 */
[----:B--2---:R-:W-:Y:S01]  /*b550*/  F2FP.PACK_AB R84, R126, R125 ;  /* 0x0000007d7e54723e */ /* 0x004fe200000000ff */
[----:B------:R-:W-:Y:S02]  /*b560*/  FMUL.FTZ R17, R3, R85 ;  /* 0x0000005503117220 */ /* 0x000fe40000410000 */
[C---:B---3--:R-:W-:Y:S04]  /*b570*/  HMMA.16816.F32 R68, R96.reuse, R108, R68 ;  /* 0x0000006c6044723c */ /* 0x048fe80000001844 */
[----:B------:R-:W2:Y:S01]  /*b580*/  MUFU.EX2 R115, R115 ;  /* 0x0000007300737308 */ /* 0x000ea20000000800 */
[C---:B------:R-:W-:Y:S01]  /*b590*/  FMUL.FTZ R82, R2.reuse, R82 ;  /* 0x0000005202527220 */ /* 0x040fe20000410000 */
[----:B-----5:R-:W-:Y:S02]  /*b5a0*/  F2FP.PACK_AB R85, R113, R112 ;  /* 0x000000707155723e */ /* 0x020fe400000000ff */
[C---:B------:R-:W-:Y:S01]  /*b5b0*/  HMMA.16816.F32 R72, R96.reuse, R110, R72 ;  /* 0x0000006e6048723c */ /* 0x040fe20000001848 */
[----:B------:R-:W-:Y:S03]  /*b5c0*/  LDSM.16.MT88.4 R108, [R145+0x8800] ;  /* 0x00880000916c783b */ /* 0x000fe60000004200 */
[----:B------:R-:W-:Y:S02]  /*b5d0*/  FMUL.FTZ R83, R2, R83 ;  /* 0x0000005302537220 */ /* 0x000fe40000410000 */
[----:B------:R-:W3:Y:S01]  /*b5e0*/  MUFU.EX2 R128, R128 ;  /* 0x0000008000807308 */ /* 0x000ee20000000800 */
[C---:B------:R-:W-:Y:S01]  /*b5f0*/  FMUL.FTZ R80, R3.reuse, R80 ;  /* 0x0000005003507220 */ /* 0x040fe20000410000 */
[C---:B----4-:R-:W-:Y:S04]  /*b600*/  HMMA.16816.F32 R76, R96.reuse, R92, R76 ;  /* 0x0000005c604c723c */ /* 0x050fe8000000184c */
[----:B------:R-:W-:Y:S02]  /*b610*/  FMUL.FTZ R81, R3, R81 ;  /* 0x0000005103517220 */ /* 0x000fe40000410000 */
[--C-:B------:R-:W-:Y:S02]  /*b620*/  FFMA.FTZ R129, R20, c[0x0][0x23c], -R122.reuse ;  /* 0x00008f0014817a23 */ /* 0x100fe4000001087a */
[----:B------:R-:W-:Y:S01]  /*b630*/  FFMA.FTZ R130, R21, c[0x0][0x23c], -R122 ;  /* 0x00008f0015827a23 */ /* 0x000fe2000001087a */
[C---:B------:R-:W-:Y:S01]  /*b640*/  HMMA.16816.F32 R12, R96.reuse, R94, R12 ;  /* 0x0000005e600c723c */ /* 0x040fe2000000180c */
[----:B------:R-:W4:Y:S02]  /*b650*/  LDSM.16.MT88.4 R92, [R146+0x8800] ;  /* 0x00880000925c783b */ /* 0x000f240000004200 */
[----:B------:R-:W-:Y:S01]  /*b660*/  MUFU.EX2 R129, R129 ;  /* 0x0000008100817308 */ /* 0x000fe20000000800 */
[----:B--2---:R-:W-:Y:S01]  /*b670*/  F2FP.PACK_AB R87, R115, R114 ;  /* 0x000000727357723e */ /* 0x004fe200000000ff */
[----:B------:R-:W-:Y:S02]  /*b680*/  FFMA.FTZ R123, R2, R177, R123 ;  /* 0x000000b1027b7223 */ /* 0x000fe4000001007b */
[----:B------:R-:W-:Y:S01]  /*b690*/  FFMA.FTZ R121, R3, R178, R121 ;  /* 0x000000b203797223 */ /* 0x000fe20000010079 */
[C---:B-1----:R-:W-:Y:S04]  /*b6a0*/  HMMA.16816.F32 R16, R96.reuse, R104, R16 ;  /* 0x000000686010723c */ /* 0x042fe80000001810 */
[----:B------:R-:W-:Y:S01]  /*b6b0*/  FADD.FTZ R116, R116, R123 ;  /* 0x0000007b74747221 */ /* 0x000fe20000010000 */
[----:B---3--:R-:W-:Y:S01]  /*b6c0*/  F2FP.PACK_AB R86, R128, R127 ;  /* 0x0000007f8056723e */ /* 0x008fe200000000ff */
[----:B------:R-:W1:Y:S01]  /*b6d0*/  MUFU.EX2 R130, R130 ;  /* 0x0000008200827308 */ /* 0x000e620000000800 */
[----:B------:R-:W-:Y:S01]  /*b6e0*/  FADD.FTZ R120, R120, R121 ;  /* 0x0000007978787221 */ /* 0x000fe20000010000 */
[----:B------:R-:W-:Y:S01]  /*b6f0*/  HMMA.16816.F32 R80, R96, R106, R80 ;  /* 0x0000006a6050723c */ /* 0x000fe20000001850 */
[----:B------:R-:W2:Y:S03]  /*b700*/  LDSM.16.MT88.4 R96, [R144+0x8800] ;  /* 0x008800009060783b */ /* 0x000ea60000004200 */
[----:B------:R-:W-:Y:S02]  /*b710*/  FADD.FTZ R103, R103, R116 ;  /* 0x0000007467677221 */ /* 0x000fe40000010000 */
[----:B------:R-:W-:Y:S02]  /*b720*/  FADD.FTZ R119, R119, R120 ;  /* 0x0000007877777221 */ /* 0x000fe40000010000 */
[C---:B------:R-:W-:Y:S01]  /*b730*/  HMMA.16816.F32 R4, R84.reuse, R88, R4 ;  /* 0x000000585404723c */ /* 0x040fe20000001804 */
[----:B------:R-:W-:Y:S04]  /*b740*/  LDSM.16.MT88.4 R104, [R145+0xa800] ;  /* 0x00a800009168783b */ /* 0x000fe80000004200 */
[----:B------:R-:W-:Y:S02]  /*b750*/  FADD.FTZ R103, R102, R103 ;  /* 0x0000006766677221 */ /* 0x000fe40000010000 */
[----:B------:R-:W-:Y:S01]  /*b760*/  FADD.FTZ R118, R118, R119 ;  /* 0x0000007776767221 */ /* 0x000fe20000010000 */
[C---:B------:R-:W-:Y:S01]  /*b770*/  HMMA.16816.F32 R8, R84.reuse, R90, R8 ;  /* 0x0000005a5408723c */ /* 0x040fe20000001808 */
[----:B------:R-:W3:Y:S03]  /*b780*/  LDSM.16.MT88.4 R88, [R148+0xa800] ;  /* 0x00a800009458783b */ /* 0x000ee60000004200 */
[----:B------:R-:W-:Y:S01]  /*b790*/  FADD.FTZ R112, R112, R103 ;  /* 0x0000006770707221 */ /* 0x000fe20000010000 */
[----:B------:R-:W-:Y:S01]  /*b7a0*/  MOV R103, R100 ;  /* 0x0000006400677202 */ /* 0x000fe20000000f00 */
[----:B------:R-:W-:Y:S01]  /*b7b0*/  FADD.FTZ R125, R125, R118 ;  /* 0x000000767d7d7221 */ /* 0x000fe20000010000 */
[----:B-1----:R-:W-:Y:S01]  /*b7c0*/  F2FP.PACK_AB R20, R130, R129 ;  /* 0x000000818214723e */ /* 0x002fe200000000ff */
[----:B------:R-:W-:Y:S01]  /*b7d0*/  FADD.FTZ R113, R113, R112 ;  /* 0x0000007071717221 */ /* 0x000fe20000010000 */
[C---:B----4-:R-:W-:Y:S03]  /*b7e0*/  HMMA.16816.F32 R36, R84.reuse, R92, R36 ;  /* 0x0000005c5424723c */ /* 0x050fe60000001824 */
[----:B------:R-:W-:Y:S02]  /*b7f0*/  FADD.FTZ R126, R126, R125 ;  /* 0x0000007d7e7e7221 */ /* 0x000fe40000010000 */
[----:B------:R-:W-:Y:S02]  /*b800*/  FADD.FTZ R114, R114, R113 ;  /* 0x0000007172727221 */ /* 0x000fe40000010000 */
[----:B------:R-:W-:Y:S01]  /*b810*/  FADD.FTZ R127, R127, R126 ;  /* 0x0000007e7f7f7221 */ /* 0x000fe20000010000 */
[C---:B------:R-:W-:Y:S01]  /*b820*/  HMMA.16816.F32 R40, R84.reuse, R94, R40 ;  /* 0x0000005e5428723c */ /* 0x040fe20000001828 */
[----:B------:R-:W1:Y:S03]  /*b830*/  LDSM.16.MT88.4 R92, [R146+0xa800] ;  /* 0x00a80000925c783b */ /* 0x000e660000004200 */
[----:B------:R-:W-:Y:S02]  /*b840*/  FADD.FTZ R115, R115, R114 ;  /* 0x0000007273737221 */ /* 0x000fe40000010000 */
[----:B------:R-:W-:Y:S02]  /*b850*/  FADD.FTZ R128, R128, R127 ;  /* 0x0000007f80807221 */ /* 0x000fe40000010000 */
[C---:B------:R-:W-:Y:S04]  /*b860*/  HMMA.16816.F32 R44, R84.reuse, R108, R44 ;  /* 0x0000006c542c723c */ /* 0x040fe8000000182c */
[----:B------:R-:W-:Y:S03]  /*b870*/  FADD.FTZ R129, R129, R128 ;  /* 0x0000008081817221 */ /* 0x000fe60000010000 */
[--C-:B------:R-:W-:Y:S01]  /*b880*/  FFMA.FTZ R108, R22, c[0x0][0x23c], -R124.reuse ;  /* 0x00008f00166c7a23 */ /* 0x100fe2000001087c */
[C---:B------:R-:W-:Y:S04]  /*b890*/  HMMA.16816.F32 R48, R84.reuse, R110, R48 ;  /* 0x0000006e5430723c */ /* 0x040fe80000001830 */
[--C-:B------:R-:W-:Y:S01]  /*b8a0*/  FFMA.FTZ R109, R23, c[0x0][0x23c], -R124.reuse ;  /* 0x00008f00176d7a23 */ /* 0x100fe2000001087c */
[----:B------:R-:W-:Y:S01]  /*b8b0*/  MUFU.EX2 R108, R108 ;  /* 0x0000006c006c7308 */ /* 0x000fe20000000800 */
[----:B------:R-:W-:Y:S02]  /*b8c0*/  FADD.FTZ R130, R130, R129 ;  /* 0x0000008182827221 */ /* 0x000fe40000010000 */
[C---:B--2---:R-:W-:Y:S04]  /*b8d0*/  HMMA.16816.F32 R52, R84.reuse, R96, R52 ;  /* 0x000000605434723c */ /* 0x044fe80000001834 */
[--C-:B------:R-:W-:Y:S02]  /*b8e0*/  FFMA.FTZ R110, R26, c[0x0][0x23c], -R124.reuse ;  /* 0x00008f001a6e7a23 */ /* 0x100fe4000001087c */
[----:B------:R-:W-:Y:S01]  /*b8f0*/  FFMA.FTZ R111, R27, c[0x0][0x23c], -R124 ;  /* 0x00008f001b6f7a23 */ /* 0x000fe2000001087c */
[----:B------:R-:W2:Y:S01]  /*b900*/  MUFU.EX2 R109, R109 ;  /* 0x0000006d006d7308 */ /* 0x000ea20000000800 */
[C---:B------:R-:W-:Y:S01]  /*b910*/  HMMA.16816.F32 R56, R84.reuse, R98, R56 ;  /* 0x000000625438723c */ /* 0x040fe20000001838 */
[----:B------:R-:W-:Y:S03]  /*b920*/  LDSM.16.MT88.4 R24, [R146+0x9000] ;  /* 0x009000009218783b */ /* 0x000fe60000004200 */
[----:B------:R-:W-:Y:S04]  /*b930*/  FADD.FTZ R3, R131, R130 ;  /* 0x0000008283037221 */ /* 0x000fe80000010000 */
[C---:B---3--:R-:W-:Y:S01]  /*b940*/  HMMA.16816.F32 R60, R84.reuse, R88, R60 ;  /* 0x00000058543c723c */ /* 0x048fe2000000183c */
[----:B------:R-:W-:Y:S01]  /*b950*/  LDSM.16.MT88.4 R96, [R145+0x9000] ;  /* 0x009000009160783b */ /* 0x000fe20000004200 */
[----:B------:R-:W-:Y:S06]  /*b960*/  MUFU.EX2 R110, R110 ;  /* 0x0000006e006e7308 */ /* 0x000fec0000000800 */
[C---:B------:R-:W-:Y:S01]  /*b970*/  HMMA.16816.F32 R64, R84.reuse, R90, R64 ;  /* 0x0000005a5440723c */ /* 0x040fe20000001840 */
[----:B------:R-:W3:Y:S03]  /*b980*/  LDSM.16.MT88.4 R88, [R144+0xa800] ;  /* 0x00a800009058783b */ /* 0x000ee60000004200 */
[----:B------:R-:W4:Y:S01]  /*b990*/  MUFU.EX2 R111, R111 ;  /* 0x0000006f006f7308 */ /* 0x000f220000000800 */
[C---:B--2---:R-:W-:Y:S03]  /*b9a0*/  F2FP.PACK_AB R21, R109.reuse, R108 ;  /* 0x0000006c6d15723e */ /* 0x044fe600000000ff */
[C---:B-1----:R-:W-:Y:S04]  /*b9b0*/  HMMA.16816.F32 R68, R84.reuse, R92, R68 ;  /* 0x0000005c5444723c */ /* 0x042fe80000001844 */
[----:B------:R-:W-:Y:S04]  /*b9c0*/  FADD.FTZ R108, R108, R115 ;  /* 0x000000736c6c7221 */ /* 0x000fe80000010000 */
[C---:B------:R-:W-:Y:S01]  /*b9d0*/  HMMA.16816.F32 R72, R84.reuse, R94, R72 ;  /* 0x0000005e5448723c */ /* 0x040fe20000001848 */
[----:B------:R-:W1:Y:S03]  /*b9e0*/  LDSM.16.MT88.4 R92, [R148+0x9000] ;  /* 0x00900000945c783b */ /* 0x000e660000004200 */
[----:B------:R-:W-:Y:S04]  /*b9f0*/  FADD.FTZ R109, R109, R108 ;  /* 0x0000006c6d6d7221 */ /* 0x000fe80000010000 */
[C---:B------:R-:W-:Y:S01]  /*ba00*/  HMMA.16816.F32 R76, R84.reuse, R104, R76 ;  /* 0x00000068544c723c */ /* 0x040fe2000000184c */
[----:B------:R-:W2:Y:S03]  /*ba10*/  MUFU.EX2 R104, R132 ;  /* 0x0000008400687308 */ /* 0x000ea60000000800 */
[C---:B----4-:R-:W-:Y:S01]  /*ba20*/  F2FP.PACK_AB R23, R111.reuse, R110 ;  /* 0x0000006e6f17723e */ /* 0x050fe200000000ff */
[----:B------:R-:W-:Y:S02]  /*ba30*/  FADD.FTZ R110, R110, R109 ;  /* 0x0000006d6e6e7221 */ /* 0x000fe40000010000 */
[----:B------:R-:W-:Y:S01]  /*ba40*/  FFMA.FTZ R105, R30, c[0x0][0x23c], -R124 ;  /* 0x00008f001e697a23 */ /* 0x000fe2000001087c */
[C---:B------:R-:W-:Y:S04]  /*ba50*/  HMMA.16816.F32 R12, R84.reuse, R106, R12 ;  /* 0x0000006a540c723c */ /* 0x040fe8000000180c */
[----:B------:R-:W-:Y:S01]  /*ba60*/  FADD.FTZ R110, R111, R110 ;  /* 0x0000006e6f6e7221 */ /* 0x000fe20000010000 */
[----:B------:R-:W-:Y:S02]  /*ba70*/  MUFU.EX2 R105, R105 ;  /* 0x0000006900697308 */ /* 0x000fe40000000800 */
[--C-:B------:R-:W-:Y:S01]  /*ba80*/  FFMA.FTZ R106, R31, c[0x0][0x23c], -R124.reuse ;  /* 0x00008f001f6a7a23 */ /* 0x100fe2000001087c */
[C---:B---3--:R-:W-:Y:S04]  /*ba90*/  HMMA.16816.F32 R16, R84.reuse, R88, R16 ;  /* 0x000000585410723c */ /* 0x048fe80000001810 */
[--C-:B------:R-:W-:Y:S02]  /*baa0*/  FFMA.FTZ R107, R34, c[0x0][0x23c], -R124.reuse ;  /* 0x00008f00226b7a23 */ /* 0x100fe4000001087c */
[----:B------:R-:W-:Y:S01]  /*bab0*/  FFMA.FTZ R124, R35, c[0x0][0x23c], -R124 ;  /* 0x00008f00237c7a23 */ /* 0x000fe2000001087c */
[----:B------:R-:W3:Y:S01]  /*bac0*/  MUFU.EX2 R106, R106 ;  /* 0x0000006a006a7308 */ /* 0x000ee20000000800 */
[----:B------:R-:W-:Y:S01]  /*bad0*/  HMMA.16816.F32 R80, R84, R90, R80 ;  /* 0x0000005a5450723c */ /* 0x000fe20000001850 */
[----:B------:R-:W4:Y:S03]  /*bae0*/  LDSM.16.MT88.4 R84, [R144+0x9000] ;  /* 0x009000009054783b */ /* 0x000f260000004200 */
[----:B--2---:R-:W-:Y:S01]  /*baf0*/  F2FP.PACK_AB R22, R104, R131 ;  /* 0x000000836816723e */ /* 0x004fe200000000ff */
[--C-:B------:R-:W-:Y:S02]  /*bb00*/  FFMA.FTZ R132, R28, c[0x0][0x23c], -R122.reuse ;  /* 0x00008f001c847a23 */ /* 0x100fe4000001087a */
[----:B------:R-:W-:Y:S02]  /*bb10*/  FFMA.FTZ R122, R33, c[0x0][0x23c], -R122 ;  /* 0x00008f00217a7a23 */ /* 0x000fe4000001087a */
[----:B------:R-:W-:Y:S01]  /*bb20*/  MUFU.EX2 R107, R107 ;  /* 0x0000006b006b7308 */ /* 0x000fe20000000800 */
[----:B------:R-:W2:Y:S01]  /*bb30*/  LDSM.16.MT88.4 R88, [R148+0xb000] ;  /* 0x00b000009458783b */ /* 0x000ea20000004200 */
[C---:B-1----:R-:W-:Y:S05]  /*bb40*/  HMMA.16816.F32 R4, R20.reuse, R92, R4 ;  /* 0x0000005c1404723c */ /* 0x042fea0000001804 */
[----:B------:R-:W-:Y:S02]  /*bb50*/  FADD.FTZ R3, R104, R3 ;  /* 0x0000000368037221 */ /* 0x000fe40000010000 */
[----:B------:R-:W-:Y:S01]  /*bb60*/  LDSM.16.MT88.4 R28, [R146+0x9800] ;  /* 0x00980000921c783b */ /* 0x000fe20000004200 */
[----:B------:R-:W1:Y:S01]  /*bb70*/  MUFU.EX2 R124, R124 ;  /* 0x0000007c007c7308 */ /* 0x000e620000000800 */
[C---:B------:R-:W-:Y:S06]  /*bb80*/  HMMA.16816.F32 R8, R20.reuse, R94, R8 ;  /* 0x0000005e1408723c */ /* 0x040fec0000001808 */
[----:B------:R-:W-:Y:S02]  /*bb90*/  LDSM.16.MT88.4 R92, [R145+0xb000] ;  /* 0x00b00000915c783b */ /* 0x000fe40000004200 */
[C---:B------:R-:W-:Y:S01]  /*bba0*/  HMMA.16816.F32 R36, R20.reuse, R24, R36 ;  /* 0x000000181424723c */ /* 0x040fe20000001824 */
[----:B------:R-:W5:Y:S05]  /*bbb0*/  MUFU.EX2 R132, R132 ;  /* 0x0000008400847308 */ /* 0x000f6a0000000800 */
[----:B------:R-:W-:Y:S02]  /*bbc0*/  LDSM.16.MT88.4 R32, [R145+0x9800] ;  /* 0x009800009120783b */ /* 0x000fe40000004200 */
[C---:B------:R-:W-:Y:S03]  /*bbd0*/  HMMA.16816.F32 R40, R20.reuse, R26, R40 ;  /* 0x0000001a1428723c */ /* 0x040fe60000001828 */
[----:B------:R-:W1:Y:S03]  /*bbe0*/  MUFU.EX2 R135, R122 ;  /* 0x0000007a00877308 */ /* 0x000e660000000800 */
[----:B------:R-:W1:Y:S02]  /*bbf0*/  LDSM.16.MT88.4 R24, [R146+0xb000] ;  /* 0x00b000009218783b */ /* 0x000e640000004200 */
[C---:B------:R-:W-:Y:S08]  /*bc00*/  HMMA.16816.F32 R44, R20.reuse, R96, R44 ;  /* 0x00000060142c723c */ /* 0x040ff0000000182c */
[C---:B------:R-:W-:Y:S08]  /*bc10*/  HMMA.16816.F32 R48, R20.reuse, R98, R48 ;  /* 0x000000621430723c */ /* 0x040ff00000001830 */
        /* <DEDUP_REMOVED lines=9> */
[C---:B------:R-:W-:Y:S08]  /*bcb0*/  HMMA.16816.F32 R76, R20.reuse, R92, R76 ;  /* 0x0000005c144c723c */ /* 0x040ff0000000184c */
[C---:B------:R-:W-:Y:S08]  /*bcc0*/  HMMA.16816.F32 R12, R20.reuse, R94, R12 ;  /* 0x0000005e140c723c */ /* 0x040ff0000000180c */
[C---:B----4-:R-:W-:Y:S08]  /*bcd0*/  HMMA.16816.F32 R16, R20.reuse, R84, R16 ;  /* 0x000000541410723c */ /* 0x050ff00000001810 */
[----:B------:R-:W-:Y:S01]  /*bce0*/  HMMA.16816.F32 R80, R20, R86, R80 ;  /* 0x000000561450723c */ /* 0x000fe20000001850 */
[----:B------:R-:W2:Y:S06]  /*bcf0*/  LDSM.16.MT88.4 R84, [R144+0x9800] ;  /* 0x009800009054783b */ /* 0x000eac0000004200 */
[----:B---3--:R-:W-:Y:S01]  /*bd00*/  F2FP.PACK_AB R21, R106, R105 ;  /* 0x000000696a15723e */ /* 0x008fe200000000ff */
[----:B------:R-:W-:Y:S01]  /*bd10*/  FADD.FTZ R105, R105, R110 ;  /* 0x0000006e69697221 */ /* 0x000fe20000010000 */
[----:B------:R-:W-:Y:S03]  /*bd20*/  F2FP.PACK_AB R23, R124, R107 ;  /* 0x0000006b7c17723e */ /* 0x000fe600000000ff */
[----:B-----5:R-:W-:Y:S01]  /*bd30*/  F2FP.PACK_AB R20, R133, R132 ;  /* 0x000000848514723e */ /* 0x020fe200000000ff */
[----:B------:R-:W-:Y:S01]  /*bd40*/  FADD.FTZ R132, R132, R3 ;  /* 0x0000000384847221 */ /* 0x000fe20000010000 */
[----:B------:R-:W-:Y:S01]  /*bd50*/  F2FP.PACK_AB R22, R135, R134 ;  /* 0x000000868716723e */ /* 0x000fe200000000ff */
[----:B------:R-:W-:Y:S01]  /*bd60*/  FADD.FTZ R106, R106, R105 ;  /* 0x000000696a6a7221 */ /* 0x000fe20000010000 */
[----:B------:R-:W-:Y:S01]  /*bd70*/  MOV R3, R101 ;  /* 0x0000006500037202 */ /* 0x000fe20000000f00 */
        /* <DEDUP_REMOVED lines=9> */
[C---:B------:R-:W-:Y:S01]  /*be10*/  HMMA.16816.F32 R36, R20.reuse, R28, R36 ;  /* 0x0000001c1424723c */ /* 0x040fe20000001824 */
[----:B------:R-:W4:Y:S07]  /*be20*/  LDSM.16.MT88.4 R24, [R144+0xb800] ;  /* 0x00b800009018783b */ /* 0x000f2e0000004200 */
[C---:B------:R-:W-:Y:S08]  /*be30*/  HMMA.16816.F32 R40, R20.reuse, R30, R40 ;  /* 0x0000001e1428723c */ /* 0x040ff00000001828 */
[C---:B------:R-:W-:Y:S08]  /*be40*/  HMMA.16816.F32 R44, R20.reuse, R32, R44 ;  /* 0x00000020142c723c */ /* 0x040ff0000000182c */
[C---:B------:R-:W-:Y:S08]  /*be50*/  HMMA.16816.F32 R48, R20.reuse, R34, R48 ;  /* 0x000000221430723c */ /* 0x040ff00000001830 */
[C---:B--2---:R-:W-:Y:S08]  /*be60*/  HMMA.16816.F32 R52, R20.reuse, R84, R52 ;  /* 0x000000541434723c */ /* 0x044ff00000001834 */
[C---:B------:R-:W-:Y:S08]  /*be70*/  HMMA.16816.F32 R56, R20.reuse, R86, R56 ;  /* 0x000000561438723c */ /* 0x040ff00000001838 */
[C---:B------:R-:W-:Y:S08]  /*be80*/  HMMA.16816.F32 R60, R20.reuse, R88, R60 ;  /* 0x00000058143c723c */ /* 0x040ff0000000183c */
[C---:B------:R-:W-:Y:S08]  /*be90*/  HMMA.16816.F32 R64, R20.reuse, R90, R64 ;  /* 0x0000005a1440723c */ /* 0x040ff00000001840 */
[C---:B-1----:R-:W-:Y:S08]  /*bea0*/  HMMA.16816.F32 R68, R20.reuse, R4, R68 ;  /* 0x000000041444723c */ /* 0x042ff00000001844 */
[C---:B------:R-:W-:Y:S08]  /*beb0*/  HMMA.16816.F32 R72, R20.reuse, R6, R72 ;  /* 0x000000061448723c */ /* 0x040ff00000001848 */
[C---:B---3--:R-:W-:Y:S08]  /*bec0*/  HMMA.16816.F32 R76, R20.reuse, R8, R76 ;  /* 0x00000008144c723c */ /* 0x048ff0000000184c */
[C---:B------:R-:W-:Y:S08]  /*bed0*/  HMMA.16816.F32 R88, R20.reuse, R10, R12 ;  /* 0x0000000a1458723c */ /* 0x040ff0000000180c */
[C---:B----4-:R-:W-:Y:S08]  /*bee0*/  HMMA.16816.F32 R84, R20.reuse, R24, R16 ;  /* 0x000000181454723c */ /* 0x050ff00000001810 */
[----:B------:R-:W-:Y:S01]  /*bef0*/  HMMA.16816.F32 R80, R20, R26, R80 ;  /* 0x0000001a1450723c */ /* 0x000fe20000001850 */
[----:B------:R-:W-:-:S07]  /*bf00*/  @P1 BRA `(.L_x_6593) ;  /* 0xffffd08000001947 */ /* 0x000fce000383ffff */
.L_x_6589:
        /* <DEDUP_REMOVED lines=193> */
.L_x_6594:
[----:B------:R-:W1:Y:S04]  /*cb20*/  S2R R40, SR_CTAID.Z ;  /* 0x0000000000287919 */ /* 0x000e680000002700 */
[----:B------:R-:W1:Y:S02]  /*cb30*/  S2R R5, SR_CTAID.Y ;  /* 0x0000000000057919 */ /* 0x000e640000002600 */
[----:B-1----:R-:W-:-:S04]  /*cb40*/  IMAD R7, R5, c[0x0][0x1c0], R40 ;  /* 0x0000700005077a24 */ /* 0x002fc800078e0228 */
[----:B------:R-:W-:Y:S02]  /*cb50*/  IMAD R7, R7, c[0x0][0x214], RZ ;  /* 0x0000850007077a24 */ /* 0x000fe400078e02ff */
.L_x_6595:
        /* <DEDUP_REMOVED lines=36> */
.L_x_6597:
[----:B------:R-:W-:Y:S05]  /*cda0*/  BSYNC B0 ;  /* 0x0000000000007941 */ /* 0x000fea0003800000 */
.L_x_6596:
[----:B------:R-:W5:Y:S01]  /*cdb0*/  S2R R2, SR_CTAID.X ;  /* 0x0000000000027919 */ /* 0x000f620000002500 */
[----:B------:R-:W-:Y:S01]  /*cdc0*/  SHF.R.S32.HI R169, RZ, 0x1f, R168 ;  /* 0x0000001fffa97819 */ /* 0x000fe200000114a8 */
[----:B------:R-:W-:Y:S01]  /*cdd0*/  BSSY B0, `(.L_x_6598) ;  /* 0x0000022000007945 */ /* 0x000fe20003800000 */
[----:B------:R-:W-:Y:S01]  /*cde0*/  LEA.HI R4, R3, R4, RZ, 0x3 ;  /* 0x0000000403047211 */ /* 0x000fe200078f18ff */
[----:B----4-:R-:W4:Y:S01]  /*cdf0*/  S2R R0, SR_TID.X ;  /* 0x0000000000007919 */ /* 0x010f220000002100 */
[----:B------:R-:W-:-:S05]  /*ce00*/  SHF.R.S32.HI R3, RZ, 0x1f, R40 ;  /* 0x0000001fff037819 */ /* 0x000fca0000011428 */
[----:B------:R-:W-:-:S04]  /*ce10*/  IMAD R3, R3, c[0x0][0x1f0], RZ ;  /* 0x00007c0003037a24 */ /* 0x000fc800078e02ff */
[----:B------:R-:W-:Y:S02]  /*ce20*/  IMAD R3, R40, c[0x0][0x1f4], R3 ;  /* 0x00007d0028037a24 */ /* 0x000fe400078e0203 */
[----:B-----5:R-:W-:-:S04]  /*ce30*/  IMAD.SHL.U32 R2, R2, 0x40, RZ ;  /* 0x0000004002027824 */ /* 0x020fc800078e00ff */
[----:B------:R-:W-:Y:S01]  /*ce40*/  IMAD.WIDE.U32 R42, R2, c[0x0][0x1e8], R168 ;  /* 0x00007a00022a7a25 */ /* 0x000fe200078e00a8 */
[----:B------:R-:W-:-:S04]  /*ce50*/  SHF.R.S32.HI R7, RZ, 0x1f, R2 ;  /* 0x0000001fff077819 */ /* 0x000fc80000011402 */
[----:B------:R-:W-:Y:S01]  /*ce60*/  IADD3 R42, P0, R5, R42, RZ ;  /* 0x0000002a052a7210 */ /* 0x000fe20007f1e0ff */
[----:B------:R-:W-:Y:S01]  /*ce70*/  IMAD R7, R7, c[0x0][0x1e8], RZ ;  /* 0x00007a0007077a24 */ /* 0x000fe200078e02ff */
[----:B----4-:R-:W-:-:S03]  /*ce80*/  SHF.R.S32.HI R5, RZ, 0x1f, R0 ;  /* 0x0000001fff057819 */ /* 0x010fc60000011400 */
[----:B------:R-:W-:Y:S01]  /*ce90*/  IMAD R7, R2, c[0x0][0x1ec], R7 ;  /* 0x00007b0002077a24 */ /* 0x000fe200078e0207 */
[----:B------:R-:W-:Y:S01]  /*cea0*/  LEA.HI R5, R5, R0, RZ, 0x3 ;  /* 0x0000000005057211 */ /* 0x000fe200078f18ff */
[----:B------:R-:W-:-:S03]  /*ceb0*/  IMAD.IADD R2, R165, 0x1, -R2 ;  /* 0x00000001a5027824 */ /* 0x000fc600078e0a02 */
[----:B------:R-:W-:Y:S02]  /*cec0*/  IADD3.X R43, R166, R43, R7, P0, !PT ;  /* 0x0000002ba62b7210 */ /* 0x000fe400007fe407 */
[----:B------:R-:W-:Y:S02]  /*ced0*/  SHF.R.S32.HI R7, RZ, 0x3, R4 ;  /* 0x00000003ff077819 */ /* 0x000fe40000011404 */
[----:B------:R-:W-:Y:S01]  /*cee0*/  SHF.R.S32.HI R0, RZ, 0x3, R5 ;  /* 0x00000003ff007819 */ /* 0x000fe20000011405 */
[----:B------:R-:W-:Y:S01]  /*cef0*/  IMAD.WIDE.U32 R42, R40, c[0x0][0x1f0], R42 ;  /* 0x00007c00282a7a25 */ /* 0x000fe200078e002a */
[----:B------:R-:W-:Y:S02]  /*cf00*/  ISETP.GE.AND P0, PT, R7, R2, PT ;  /* 0x000000020700720c */ /* 0x000fe40003f06270 */
[----:B------:R-:W-:Y:S01]  /*cf10*/  SHF.R.S32.HI R0, RZ, 0x1f, R0 ;  /* 0x0000001fff007819 */ /* 0x000fe20000011400 */
        /* <DEDUP_REMOVED lines=13> */
.L_x_6599:
[----:B------:R-:W-:Y:S05]  /*cff0*/  BSYNC B0 ;  /* 0x0000000000007941 */ /* 0x000fea0003800000 */
.L_x_6598:
        /* <DEDUP_REMOVED lines=18> */
.L_x_6601:
[----:B------:R-:W-:Y:S05]  /*d120*/  BSYNC B0 ;  /* 0x0000000000007941 */ /* 0x000fea0003800000 */
.L_x_6600:
        /* <DEDUP_REMOVED lines=18> */
.L_x_6603:
[----:B------:R-:W-:Y:S05]  /*d250*/  BSYNC B0 ;  /* 0x0000000000007941 */ /* 0x000fea0003800000 */
.L_x_6602:
        /* <DEDUP_REMOVED lines=19> */
.L_x_6604:
        /* <DEDUP_REMOVED lines=15> */
.L_x_8274:


//--------------------- .text._ZN5flash24flash_fwd_splitkv_kernelI23Flash_fwd_kernel_traitsILi128ELi64ELi64ELi4ELb0ELb0EN7cutlass6half_tE19Flash_kernel_traitsILi128ELi64ELi64ELi4ES3_EELb1ELb0ELb1ELb0ELb0ELb1ELb0ELb0EEEvNS_16Flash_fwd_paramsE --------------------------
	.section	.text._ZN5flash24flash_fwd_splitkv_kernelI23Flash_fwd_kernel_traitsILi128ELi64ELi64ELi4ELb0ELb0EN7cutlass6half_tE19Flash_kernel_traitsILi128ELi64ELi64ELi4ES3_EELb1ELb0ELb1ELb0ELb0ELb1ELb0ELb0EEEvNS_16Flash_fwd_paramsE,"ax",@progbits
	.sectioninfo	@"SHI_REGISTERS=200"
	.align	128
        .global         _ZN5flash24flash_fwd_splitkv_kernelI23Flash_fwd_kernel_traitsILi128ELi64ELi64ELi4ELb0ELb0EN7cutlass6half_tE19Flash_kernel_traitsILi128ELi64ELi64ELi4ES3_EELb1ELb0ELb1ELb0ELb0ELb1ELb0ELb0EEEvNS_16Flash_fwd_paramsE
        .type           _ZN5flash24flash_fwd_splitkv_kernelI23Flash_fwd_kernel_traitsILi128ELi64ELi64ELi4ELb0ELb0EN7cutlass6half_tE19Flash_kernel_traitsILi128ELi64ELi64ELi4ES3_EELb1ELb0ELb1ELb0ELb0ELb1ELb0ELb0EEEvNS_16Flash_fwd_paramsE,@function
        .size           _ZN5flash24flash_fwd_splitkv_kernelI23Flash_fwd_kernel_traitsILi128ELi64ELi64ELi4ELb0ELb0EN7cutlass6half_tE19Flash_kernel_traitsILi128ELi64ELi64ELi4ES3_EELb1ELb0ELb1ELb0ELb0ELb1ELb0ELb0EEEvNS_16Flash_fwd_paramsE,(.L_x_8275 - _ZN5flash24flash_fwd_splitkv_kernelI23Flash_fwd_kernel_traitsILi128ELi64ELi64ELi4ELb0ELb0EN7cutlass6half_tE19Flash_kernel_traitsILi128ELi64ELi64ELi4ES3_EELb1ELb0ELb1ELb0ELb0ELb1ELb0ELb0EEEvNS_16Flash_fwd_paramsE)
        .other          _ZN5flash24flash_fwd_splitkv_kernelI23Flash_fwd_kernel_traitsILi128ELi64ELi64ELi4ELb0ELb0EN7cutlass6half_tE19Flash_kernel_traitsILi128ELi64ELi64ELi4ES3_EELb1ELb0ELb1ELb0ELb0ELb1ELb0ELb0EEEvNS_16Flash_fwd_paramsE,@"STO_CUDA_ENTRY STV_DEFAULT"
_ZN5flash24flash_fwd_splitkv_kernelI23Flash_fwd_kernel_traitsILi128ELi64ELi64ELi4ELb0ELb0EN7cutlass6half_tE19Flash_kernel_traitsILi128ELi64ELi64ELi4ES3_EELb1ELb0ELb1ELb0ELb0ELb1ELb0ELb0EEEvNS_16Flash_fwd_paramsE:
.text._ZN5flash24flash_fwd_splitkv_kernelI23Flash_fwd_kernel_traitsILi128ELi64ELi64ELi4ELb0ELb0EN7cutlass6half_tE19Flash_kernel_traitsILi128ELi64ELi64ELi4ES3_EELb1ELb0ELb1ELb0ELb0ELb1ELb0ELb0EEEvNS_16Flash_fwd_paramsE:
        /* <DEDUP_REMOVED lines=33> */
.L_x_6605:
[----:B-1-34-:R-:W-:Y:S02]  /*0210*/  MOV R2, c[0x0][0x218] ;  /* 0x0000860000027a02 */ /* 0x01afe40000000f00 */
.L_x_6606:
        /* <DEDUP_REMOVED lines=78> */
.L_x_6609:
[----:B------:R-:W-:Y:S05]  /*0700*/  BSYNC B0 ;  /* 0x0000000000007941 */ /* 0x000fea0003800000 */
.L_x_6608:
        /* <DEDUP_REMOVED lines=18> */
.L_x_6611:
[----:B------:R-:W-:Y:S05]  /*0830*/  BSYNC B0 ;  /* 0x0000000000007941 */ /* 0x000fea0003800000 */
.L_x_6610:
        /* <DEDUP_REMOVED lines=18> */
.L_x_6613:
[----:B------:R-:W-:Y:S05]  /*0960*/  BSYNC B0 ;  /* 0x0000000000007941 */ /* 0x000fea0003800000 */
.L_x_6612:
        /* <DEDUP_REMOVED lines=17> */
.L_x_6615:
[----:B------:R-:W-:Y:S05]  /*0a80*/  BSYNC B0 ;  /* 0x0000000000007941 */ /* 0x000fea0003800000 */
.L_x_6614:
        /* <DEDUP_REMOVED lines=19> */
.L_x_6607:
        /* <DEDUP_REMOVED lines=92> */
.L_x_6616:
        /* <DEDUP_REMOVED lines=15> */
.L_x_6618:
        /* <DEDUP_REMOVED lines=51> */
.L_x_6617:
        /* <DEDUP_REMOVED lines=95> */
.L_x_6620:
[----:B------:R-:W-:Y:S05]  /*1b90*/  BSYNC B0 ;  /* 0x0000000000007941 */ /* 0x000fea0003800000 */
.L_x_6619:
        /* <DEDUP_REMOVED lines=29> */
.L_x_6622:
[----:B------:R-:W-:Y:S05]  /*1d70*/  BSYNC B0 ;  /* 0x0000000000007941 */ /* 0x000fea0003800000 */
.L_x_6621:
        /* <DEDUP_REMOVED lines=29> */
.L_x_6624:
[----:B------:R-:W-:Y:S05]  /*1f50*/  BSYNC B0 ;  /* 0x0000000000007941 */ /* 0x000fea0003800000 */
.L_x_6623:
        /* <DEDUP_REMOVED lines=28> */
.L_x_6626:
[----:B------:R-:W-:Y:S05]  /*2120*/  BSYNC B0 ;  /* 0x0000000000007941 */ /* 0x000fea0003800000 */
.L_x_6625:
        /* <DEDUP_REMOVED lines=23> */
.L_x_6628:
[----:B------:R-:W-:Y:S05]  /*22a0*/  BSYNC B0 ;  /* 0x0000000000007941 */ /* 0x000fea0003800000 */
.L_x_6627:
        /* <DEDUP_REMOVED lines=25> */
.L_x_6630:
[----:B------:R-:W-:Y:S05]  /*2440*/  BSYNC B0 ;  /* 0x0000000000007941 */ /* 0x000fea0003800000 */
.L_x_6629:
        /* <DEDUP_REMOVED lines=23> */
.L_x_6632:
[----:B------:R-:W-:Y:S05]  /*25c0*/  BSYNC B0 ;  /* 0x0000000000007941 */ /* 0x000fea0003800000 */
.L_x_6631:
        /* <DEDUP_REMOVED lines=25> */
.L_x_6634:
[----:B------:R-:W-:Y:S05]  /*2760*/  BSYNC B0 ;  /* 0x0000000000007941 */ /* 0x000fea0003800000 */
.L_x_6633:
        /* <DEDUP_REMOVED lines=75> */
.L_x_6636:
[----:B---3--:R-:W-:Y:S05]  /*2c20*/  BSYNC B0 ;  /* 0x0000000000007941 */ /* 0x008fea0003800000 */
.L_x_6635:
        /* <DEDUP_REMOVED lines=25> */
.L_x_6638:
[----:B------:R-:W-:Y:S05]  /*2dc0*/  BSYNC B0 ;  /* 0x0000000000007941 */ /* 0x000fea0003800000 */
.L_x_6637:
        /* <DEDUP_REMOVED lines=25> */
.L_x_6640:
[----:B------:R-:W-:Y:S05]  /*2f60*/  BSYNC B0 ;  /* 0x0000000000007941 */ /* 0x000fea0003800000 */
.L_x_6639:
        /* <DEDUP_REMOVED lines=28> */
.L_x_6642:
[----:B------:R-:W-:Y:S05]  /*3130*/  BSYNC B0 ;  /* 0x0000000000007941 */ /* 0x000fea0003800000 */
.L_x_6641:
        /* <DEDUP_REMOVED lines=9> */
[----:B------:R-:W-:Y:S01]  /*31d0*/  LDSM.16.M88.4 R28, [R145] ;  /* 0x00000000911c783b */ /* 0x000fe20000000200 */
[----:B------:R-:W-:Y:S01]  /*31e0*/  IMAD R142, R2, 0x2, R145 ;  /* 0x00000002028e7824 */ /* 0x000fe200078e0291 */
[-C--:B------:R-:W-:Y:S01]  /*31f0*/  IMNMX R129, R129, R98.reuse, PT ;  /* 0x0000006281817217 */ /* 0x080fe20003800200 */
[----:B------:R-:W-:Y:S01]  /*3200*/  IMAD R144, R7, 0x2, R6 ;  /* 0x0000000207907824 */ /* 0x000fe200078e0206 */
[----:B-1----:R-:W-:Y:S01]  /*3210*/  LDSM.16.M88.4 R36, [R100+0x4000] ;  /* 0x004000006424783b */ /* 0x002fe20000000200 */
[----:B------:R-:W-:Y:S01]  /*3220*/  IMAD.IADD R6, R25, 0x1, R154 ;  /* 0x0000000119067824 */ /* 0x000fe200078e029a */
[----:B------:R-:W-:Y:S01]  /*3230*/  IMNMX R130, R99, R98, PT ;  /* 0x0000006263827217 */ /* 0x000fe20003800200 */
[----:B------:R-:W-:Y:S01]  /*3240*/  IMAD R141, R5, 0x2, R144 ;  /* 0x00000002058d7824 */ /* 0x000fe200078e0290 */
[----:B------:R-:W1:Y:S01]  /*3250*/  LDSM.16.M88.4 R60, [R146+0x4800] ;  /* 0x00480000923c783b */ /* 0x000e620000000200 */
[----:B------:R-:W-:Y:S01]  /*3260*/  I2F R5, R6 ;  /* 0x0000000600057306 */ /* 0x000fe20000201400 */
[----:B------:R-:W-:-:S02]  /*3270*/  IADD3 R101, R6, 0x18, RZ ;  /* 0x0000001806657810 */ /* 0x000fc40007ffe0ff */
[----:B------:R-:W5:Y:S01]  /*3280*/  LDSM.16.M88.4 R20, [R146+0x5000] ;  /* 0x005000009214783b */ /* 0x000f620000000200 */
[C---:B------:R-:W-:Y:S02]  /*3290*/  IADD3 R108, R6.reuse, 0x28, RZ ;  /* 0x00000028066c7810 */ /* 0x040fe40007ffe0ff */
[C---:B------:R-:W-:Y:S01]  /*32a0*/  IADD3 R104, R6.reuse, 0x20, RZ ;  /* 0x0000002006687810 */ /* 0x040fe20007ffe0ff */
[----:B------:R-:W2:Y:S01]  /*32b0*/  LDSM.16.M88.4 R44, [R146+0x5800] ;  /* 0x00580000922c783b */ /* 0x000ea20000000200 */
[----:B------:R-:W-:Y:S01]  /*32c0*/  I2F R109, R108 ;  /* 0x0000006c006d7306 */ /* 0x000fe20000201400 */
[C---:B------:R-:W-:Y:S02]  /*32d0*/  IADD3 R110, R6.reuse, 0x29, RZ ;  /* 0x00000029066e7810 */ /* 0x040fe40007ffe0ff */
[----:B--2---:R-:W-:Y:S01]  /*32e0*/  LDSM.16.M88.4 R8, [R143] ;  /* 0x000000008f08783b */ /* 0x004fe20000000200 */
[C---:B------:R-:W-:Y:S02]  /*32f0*/  IADD3 R106, R6.reuse, 0x21, RZ ;  /* 0x00000021066a7810 */ /* 0x040fe40007ffe0ff */
[C---:B------:R-:W-:Y:S01]  /*3300*/  IADD3 R114, R6.reuse, 0x31, RZ ;  /* 0x0000003106727810 */ /* 0x040fe20007ffe0ff */
[----:B------:R-:W2:Y:S01]  /*3310*/  LDSM.16.M88.4 R88, [R139+0x4000] ;  /* 0x004000008b58783b */ /* 0x000ea20000000200 */
[----:B------:R-:W-:Y:S01]  /*3320*/  I2F R105, R104 ;  /* 0x0000006800697306 */ /* 0x000fe20000201400 */
[----:B------:R-:W-:-:S02]  /*3330*/  IADD3 R112, R6, 0x30, RZ ;  /* 0x0000003006707810 */ /* 0x000fc40007ffe0ff */
[----:B------:R-:W3:Y:S04]  /*3340*/  LDSM.16.M88.4 R32, [R100+0x4800] ;  /* 0x004800006420783b */ /* 0x000ee80000000200 */
[----:B------:R-:W2:Y:S01]  /*3350*/  LDSM.16.M88.4 R92, [R100+0x5000] ;  /* 0x00500000645c783b */ /* 0x000ea20000000200 */
[----:B------:R-:W-:Y:S01]  /*3360*/  I2F R111, R110 ;  /* 0x0000006e006f7306 */ /* 0x000fe20000201400 */
[C---:B----4-:R-:W-:Y:S02]  /*3370*/  HMMA.16816.F32 R40, R12.reuse, R68, RZ ;  /* 0x000000440c28723c */ /* 0x050fe400000018ff */
[----:B------:R-:W4:Y:S04]  /*3380*/  LDSM.16.M88.4 R84, [R100+0x5800] ;  /* 0x005800006454783b */ /* 0x000f280000000200 */
[----:B------:R-:W-:Y:S01]  /*3390*/  LDSM.16.M88.4 R52, [R142] ;  /* 0x000000008e34783b */ /* 0x000fe20000000200 */
[----:B------:R-:W-:Y:S01]  /*33a0*/  I2F R107, R106 ;  /* 0x0000006a006b7306 */ /* 0x000fe20000201400 */
[C---:B------:R-:W-:Y:S02]  /*33b0*/  HMMA.16816.F32 R68, R12.reuse, R70, RZ ;  /* 0x000000460c44723c */ /* 0x040fe400000018ff */
[----:B------:R-:W2:Y:S04]  /*33c0*/  LDSM.16.M88.4 R48, [R141] ;  /* 0x000000008d30783b */ /* 0x000ea80000000200 */
[----:B------:R-:W2:Y:S01]  /*33d0*/  LDSM.16.M88.4 R80, [R139+0x4800] ;  /* 0x004800008b50783b */ /* 0x000ea20000000200 */
[----:B------:R-:W-:Y:S01]  /*33e0*/  I2F R121, R114 ;  /* 0x0000007200797306 */ /* 0x000fe20000201400 */
[----:B-1----:R-:W-:Y:S02]  /*33f0*/  HMMA.16816.F32 R64, R12, R60, RZ ;  /* 0x0000003c0c40723c */ /* 0x002fe400000018ff */
[----:B------:R-:W1:Y:S04]  /*3400*/  LDSM.16.M88.4 R76, [R139+0x5000] ;  /* 0x005000008b4c783b */ /* 0x000e680000000200 */
[----:B------:R-:W1:Y:S01]  /*3410*/  LDSM.16.M88.4 R72, [R139+0x5800] ;  /* 0x005800008b48783b */ /* 0x000e620000000200 */
[----:B------:R-:W-:Y:S01]  /*3420*/  I2F R115, R112 ;  /* 0x0000007000737306 */ /* 0x000fe20000201400 */
[----:B------:R-:W-:Y:S02]  /*3430*/  HMMA.16816.F32 R40, R28, R36, R40 ;  /* 0x000000241c28723c */ /* 0x000fe40000001828 */
[----:B------:R-:W0:Y:S06]  /*3440*/  LDGDEPBAR ;  /* 0x00000000000079af */ /* 0x000e2c0000000000 */
[C---:B------:R-:W-:Y:S08]  /*3450*/  HMMA.16816.F32 R60, R12.reuse, R62, RZ ;  /* 0x0000003e0c3c723c */ /* 0x040ff000000018ff */
[C---:B-----5:R-:W-:Y:S08]  /*3460*/  HMMA.16816.F32 R56, R12.reuse, R20, RZ ;  /* 0x000000140c38723c */ /* 0x060ff000000018ff */
[----:B------:R-:W-:Y:S08]  /*3470*/  HMMA.16816.F32 R20, R12, R22, RZ ;  /* 0x000000160c14723c */ /* 0x000ff000000018ff */
[----:B------:R-:W-:Y:S01]  /*3480*/  HMMA.16816.F32 R68, R28, R38, R68 ;  /* 0x000000261c44723c */ /* 0x000fe20000001844 */
[----:B------:R-:W-:Y:S07]  /*3490*/  LDSM.16.M88.4 R36, [R147+0x2000] ;  /* 0x002000009324783b */ /* 0x000fee0000000200 */
[C---:B------:R-:W-:Y:S08]  /*34a0*/  HMMA.16816.F32 R16, R12.reuse, R44, RZ ;  /* 0x0000002c0c10723c */ /* 0x040ff000000018ff */
[----:B------:R-:W-:Y:S01]  /*34b0*/  HMMA.16816.F32 R12, R12, R46, RZ ;  /* 0x0000002e0c0c723c */ /* 0x000fe200000018ff */
[----:B------:R-:W-:Y:S07]  /*34c0*/  LDSM.16.M88.4 R44, [R141+0x800] ;  /* 0x000800008d2c783b */ /* 0x000fee0000000200 */
[----:B--2---:R-:W-:Y:S07]  /*34d0*/  HMMA.16816.F32 R40, R8, R88, R40 ;  /* 0x000000580828723c */ /* 0x004fee0000001828 */
[----:B------:R-:W-:Y:S01]  /*34e0*/  IADD3 R88, R6, 0x1, RZ ;  /* 0x0000000106587810 */ /* 0x000fe20007ffe0ff */
[----:B---3--:R-:W-:Y:S03]  /*34f0*/  HMMA.16816.F32 R64, R28, R32, R64 ;  /* 0x000000201c40723c */ /* 0x008fe60000001840 */
[----:B------:R-:W-:Y:S01]  /*3500*/  I2F R7, R88 ;  /* 0x0000005800077306 */ /* 0x000fe20000201400 */
[----:B------:R-:W-:-:S02]  /*3510*/  ISETP.GE.AND P5, PT, R88, R130, PT ;  /* 0x000000825800720c */ /* 0x000fc40003fa6270 */
[-C--:B------:R-:W-:Y:S02]  /*3520*/  ISETP.GE.AND P1, PT, R88, R129.reuse, PT ;  /* 0x000000815800720c */ /* 0x080fe40003f26270 */
[C---:B------:R-:W-:Y:S01]  /*3530*/  HMMA.16816.F32 R60, R28.reuse, R34, R60 ;  /* 0x000000221c3c723c */ /* 0x040fe2000000183c */
[----:B------:R-:W2:Y:S07]  /*3540*/  LDSM.16.M88.4 R32, [R146+0x6000] ;  /* 0x006000009220783b */ /* 0x000eae0000000200 */
[C---:B------:R-:W-:Y:S07]  /*3550*/  HMMA.16816.F32 R56, R28.reuse, R92, R56 ;  /* 0x0000005c1c38723c */ /* 0x040fee0000001838 */
[----:B------:R-:W-:Y:S01]  /*3560*/  IADD3 R92, R6, 0x9, RZ ;  /* 0x00000009065c7810 */ /* 0x000fe20007ffe0ff */
[----:B------:R-:W-:Y:S01]  /*3570*/  HMMA.16816.F32 R20, R28, R94, R20 ;  /* 0x0000005e1c14723c */ /* 0x000fe20000001814 */
[----:B------:R-:W-:Y:S02]  /*3580*/  I2F R95, R101 ;  /* 0x00000065005f7306 */ /* 0x000fe40000201400 */
[----:B------:R-:W-:-:S02]  /*3590*/  ISETP.GE.AND P3, PT, R92, R129, PT ;  /* 0x000000815c00720c */ /* 0x000fc40003f66270 */
[-C--:B------:R-:W-:Y:S02]  /*35a0*/  ISETP.GE.AND P6, PT, R92, R130.reuse, PT ;  /* 0x000000825c00720c */ /* 0x080fe40003fc6270 */
[C---:B------:R-:W-:Y:S01]  /*35b0*/  IADD3 R94, R6.reuse, 0x11, RZ ;  /* 0x00000011065e7810 */ /* 0x040fe20007ffe0ff */
[----:B------:R-:W-:Y:S01]  /*35c0*/  HMMA.16816.F32 R68, R8, R90, R68 ;  /* 0x0000005a0844723c */ /* 0x000fe20000001844 */
[----:B------:R-:W-:Y:S06]  /*35d0*/  I2F R91, R92 ;  /* 0x0000005c005b7306 */ /* 0x000fec0000201400 */
[----:B------:R-:W-:Y:S01]  /*35e0*/  IADD3 R90, R6, 0x8, RZ ;  /* 0x00000008065a7810 */ /* 0x000fe20007ffe0ff */
[----:B----4-:R-:W-:Y:S01]  /*35f0*/  HMMA.16816.F32 R16, R28, R84, R16 ;  /* 0x000000541c10723c */ /* 0x010fe20000001810 */
[----:B------:R-:W-:Y:S02]  /*3600*/  I2F R93, R94 ;  /* 0x0000005e005d7306 */ /* 0x000fe40000201400 */
[----:B------:R-:W-:-:S02]  /*3610*/  ISETP.GE.AND P4, PT, R90, R130, PT ;  /* 0x000000825a00720c */ /* 0x000fc40003f86270 */
[----:B------:R-:W-:-:S03]  /*3620*/  ISETP.GE.AND P2, PT, R90, R129, PT ;  /* 0x000000815a00720c */ /* 0x000fc60003f46270 */
[----:B------:R-:W-:Y:S01]  /*3630*/  HMMA.16816.F32 R12, R28, R86, R12 ;  /* 0x000000561c0c723c */ /* 0x000fe2000000180c */
[----:B------:R-:W-:Y:S01]  /*3640*/  LDSM.16.M88.4 R28, [R141+0x1000] ;  /* 0x001000008d1c783b */ /* 0x000fe20000000200 */
[----:B------:R-:W-:Y:S06]  /*3650*/  I2F R89, R90 ;  /* 0x0000005a00597306 */ /* 0x000fec0000201400 */
[----:B------:R-:W-:Y:S08]  /*3660*/  HMMA.16816.F32 R40, R52, R48, R40 ;  /* 0x000000303428723c */ /* 0x000ff00000001828 */
[C---:B------:R-:W-:Y:S08]  /*3670*/  HMMA.16816.F32 R64, R8.reuse, R80, R64 ;  /* 0x000000500840723c */ /* 0x040ff00000001840 */
[C---:B------:R-:W-:Y:S08]  /*3680*/  HMMA.16816.F32 R60, R8.reuse, R82, R60 ;  /* 0x00000052083c723c */ /* 0x040ff0000000183c */
[C---:B-1----:R-:W-:Y:S08]  /*3690*/  HMMA.16816.F32 R56, R8.reuse, R76, R56 ;  /* 0x0000004c0838723c */ /* 0x042ff00000001838 */
[----:B------:R-:W-:Y:S01]  /*36a0*/  HMMA.16816.F32 R80, R8, R78, R20 ;  /* 0x0000004e0850723c */ /* 0x000fe20000001814 */
[----:B------:R-:W-:Y:S04]  /*36b0*/  LDSM.16.M88.4 R20, [R145+0x2000] ;  /* 0x002000009114783b */ /* 0x000fe80000000200 */
[----:B------:R-:W1:Y:S03]  /*36c0*/  LDSM.16.M88.4 R76, [R100+0x6000] ;  /* 0x00600000644c783b */ /* 0x000e660000000200 */
[----:B------:R-:W-:Y:S01]  /*36d0*/  HMMA.16816.F32 R68, R52, R50, R68 ;  /* 0x000000323444723c */ /* 0x000fe20000001844 */
[----:B------:R-:W-:Y:S07]  /*36e0*/  LDSM.16.M88.4 R48, [R139+0x6000] ;  /* 0x006000008b30783b */ /* 0x000fee0000000200 */
[C---:B------:R-:W-:Y:S08]  /*36f0*/  HMMA.16816.F32 R16, R8.reuse, R72, R16 ;  /* 0x000000480810723c */ /* 0x040ff00000001810 */
[----:B------:R-:W-:Y:S01]  /*3700*/  HMMA.16816.F32 R12, R8, R74, R12 ;  /* 0x0000004a080c723c */ /* 0x000fe2000000180c */
[----:B------:R-:W3:Y:S04]  /*3710*/  LDSM.16.M88.4 R8, [R141+0x1800] ;  /* 0x001800008d08783b */ /* 0x000ee80000000200 */
[----:B------:R-:W-:Y:S03]  /*3720*/  LDSM.16.M88.4 R72, [R146+0x6800] ;  /* 0x006800009248783b */ /* 0x000fe60000000200 */
[----:B--2---:R-:W-:Y:S08]  /*3730*/  HMMA.16816.F32 R40, R36, R32, R40 ;  /* 0x000000202428723c */ /* 0x004ff00000001828 */
[C---:B------:R-:W-:Y:S08]  /*3740*/  HMMA.16816.F32 R64, R52.reuse, R44, R64 ;  /* 0x0000002c3440723c */ /* 0x040ff00000001840 */
[----:B------:R-:W-:Y:S01]  /*3750*/  HMMA.16816.F32 R60, R52, R46, R60 ;  /* 0x0000002e343c723c */ /* 0x000fe2000000183c */
[----:B------:R-:W2:Y:S07]  /*3760*/  LDSM.16.M88.4 R44, [R143+0x2000] ;  /* 0x002000008f2c783b */ /* 0x000eae0000000200 */
[----:B------:R-:W-:Y:S01]  /*3770*/  HMMA.16816.F32 R68, R36, R34, R68 ;  /* 0x000000222444723c */ /* 0x000fe20000001844 */
[----:B------:R-:W-:Y:S07]  /*3780*/  LDSM.16.M88.4 R32, [R141+0x2000] ;  /* 0x002000008d20783b */ /* 0x000fee0000000200 */
[----:B-1----:R-:W-:Y:S07]  /*3790*/  HMMA.16816.F32 R40, R20, R76, R40 ;  /* 0x0000004c1428723c */ /* 0x002fee0000001828 */
[C---:B------:R-:W-:Y:S01]  /*37a0*/  IADD3 R76, R6.reuse, 0x10, RZ ;  /* 0x00000010064c7810 */ /* 0x040fe20007ffe0ff */
[C---:B------:R-:W-:Y:S03]  /*37b0*/  HMMA.16816.F32 R56, R52.reuse, R28, R56 ;  /* 0x0000001c3438723c */ /* 0x040fe60000001838 */
[----:B------:R-:W-:Y:S05]  /*37c0*/  I2F R77, R76 ;  /* 0x0000004c004d7306 */ /* 0x000fea0000201400 */
[C---:B------:R-:W-:Y:S01]  /*37d0*/  HMMA.16816.F32 R80, R52.reuse, R30, R80 ;  /* 0x0000001e3450723c */ /* 0x040fe20000001850 */
[----:B------:R-:W1:Y:S07]  /*37e0*/  LDSM.16.M88.4 R28, [R142+0x2000] ;  /* 0x002000008e1c783b */ /* 0x000e6e0000000200 */
[----:B---3--:R-:W-:Y:S01]  /*37f0*/  HMMA.16816.F32 R84, R52, R8, R16 ;  /* 0x000000083454723c */ /* 0x008fe20000001810 */
[----:B------:R-:W3:Y:S07]  /*3800*/  LDSM.16.M88.4 R16, [R100+0x6800] ;  /* 0x006800006410783b */ /* 0x000eee0000000200 */
[----:B------:R-:W-:Y:S07]  /*3810*/  HMMA.16816.F32 R68, R20, R78, R68 ;  /* 0x0000004e1444723c */ /* 0x000fee0000001844 */
[----:B------:R-:W-:Y:S01]  /*3820*/  IADD3 R78, R6, 0x19, RZ ;  /* 0x00000019064e7810 */ /* 0x000fe20007ffe0ff */
[----:B--2---:R-:W-:Y:S03]  /*3830*/  HMMA.16816.F32 R40, R44, R48, R40 ;  /* 0x000000302c28723c */ /* 0x004fe60000001828 */
[----:B------:R-:W-:Y:S05]  /*3840*/  I2F R79, R78 ;  /* 0x0000004e004f7306 */ /* 0x000fea0000201400 */
[C---:B------:R-:W-:Y:S08]  /*3850*/  HMMA.16816.F32 R64, R36.reuse, R72, R64 ;  /* 0x000000482440723c */ /* 0x040ff00000001840 */
[----:B------:R-:W-:Y:S01]  /*3860*/  HMMA.16816.F32 R72, R36, R74, R60 ;  /* 0x0000004a2448723c */ /* 0x000fe2000000183c */
[----:B------:R-:W2:Y:S07]  /*3870*/  LDSM.16.M88.4 R60, [R139+0x6800] ;  /* 0x006800008b3c783b */ /* 0x000eae0000000200 */
[----:B------:R-:W-:Y:S01]  /*3880*/  HMMA.16816.F32 R68, R44, R50, R68 ;  /* 0x000000322c44723c */ /* 0x000fe20000001844 */
[----:B------:R-:W4:Y:S07]  /*3890*/  LDSM.16.M88.4 R48, [R146+0x7000] ;  /* 0x007000009230783b */ /* 0x000f2e0000000200 */
[----:B-1----:R-:W-:Y:S08]  /*38a0*/  HMMA.16816.F32 R40, R28, R32, R40 ;  /* 0x000000201c28723c */ /* 0x002ff00000001828 */
[C---:B---3--:R-:W-:Y:S08]  /*38b0*/  HMMA.16816.F32 R64, R20.reuse, R16, R64 ;  /* 0x000000101440723c */ /* 0x048ff00000001840 */
[----:B------:R-:W-:Y:S01]  /*38c0*/  HMMA.16816.F32 R72, R20, R18, R72 ;  /* 0x000000121448723c */ /* 0x000fe20000001848 */
[----:B------:R-:W-:Y:S07]  /*38d0*/  LDSM.16.M88.4 R16, [R100+0x7000] ;  /* 0x007000006410783b */ /* 0x000fee0000000200 */
[----:B------:R-:W-:Y:S01]  /*38e0*/  HMMA.16816.F32 R12, R52, R10, R12 ;  /* 0x0000000a340c723c */ /* 0x000fe2000000180c */
[----:B------:R-:W1:Y:S01]  /*38f0*/  LDSM.16.M88.4 R8, [R141+0x2800] ;  /* 0x002800008d08783b */ /* 0x000e620000000200 */
[----:B------:R-:W-:-:S04]  /*3900*/  FMUL.FTZ R40, R40, c[0x0][0x2ec] ;  /* 0x0000bb0028287a20 */ /* 0x000fc80000410000 */
[----:B------:R3:W-:Y:S01]  /*3910*/  MUFU.TANH R116, R40 ;  /* 0x0000002800747308 */ /* 0x0007e20000002400 */
[C---:B------:R-:W-:Y:S01]  /*3920*/  IADD3 R52, R6.reuse, 0x38, RZ ;  /* 0x0000003806347810 */ /* 0x040fe20007ffe0ff */
[----:B--2---:R-:W-:Y:S01]  /*3930*/  HMMA.16816.F32 R64, R44, R60, R64 ;  /* 0x0000003c2c40723c */ /* 0x004fe20000001840 */
[----:B------:R-:W-:-:S05]  /*3940*/  IADD3 R54, R6, 0x39, RZ ;  /* 0x0000003906367810 */ /* 0x000fca0007ffe0ff */
[----:B------:R-:W-:Y:S01]  /*3950*/  I2F R53, R52 ;  /* 0x0000003400357306 */ /* 0x000fe20000201400 */
[----:B------:R-:W-:Y:S01]  /*3960*/  FMUL.FTZ R60, R41, c[0x0][0x2ec] ;  /* 0x0000bb00293c7a20 */ /* 0x000fe20000410000 */
[C---:B----4-:R-:W-:Y:S06]  /*3970*/  HMMA.16816.F32 R56, R36.reuse, R48, R56 ;  /* 0x000000302438723c */ /* 0x050fec0000001838 */
[----:B------:R-:W-:Y:S01]  /*3980*/  MUFU.TANH R60, R60 ;  /* 0x0000003c003c7308 */ /* 0x000fe20000002400 */
[----:B------:R-:W-:Y:S01]  /*3990*/  FMUL.FTZ R48, R42, c[0x0][0x2ec] ;  /* 0x0000bb002a307a20 */ /* 0x000fe20000410000 */
[----:B------:R-:W-:Y:S01]  /*39a0*/  HMMA.16816.F32 R80, R36, R50, R80 ;  /* 0x000000322450723c */ /* 0x000fe20000001850 */
[----:B------:R-:W-:-:S02]  /*39b0*/  FMUL.FTZ R49, R43, c[0x0][0x2ec] ;  /* 0x0000bb002b317a20 */ /* 0x000fc40000410000 */
[----:B---3--:R-:W2:Y:S03]  /*39c0*/  LDSM.16.M88.4 R40, [R146+0x7800] ;  /* 0x007800009228783b */ /* 0x008ea60000000200 */
[----:B------:R-:W-:Y:S02]  /*39d0*/  I2F R55, R54 ;  /* 0x0000003600377306 */ /* 0x000fe40000201400 */
[----:B------:R-:W-:Y:S06]  /*39e0*/  HMMA.16816.F32 R72, R44, R62, R72 ;  /* 0x0000003e2c48723c */ /* 0x000fec0000001848 */
[----:B------:R-:W-:Y:S02]  /*39f0*/  MUFU.TANH R49, R49 ;  /* 0x0000003100317308 */ /* 0x000fe40000002400 */
[C---:B------:R-:W-:Y:S01]  /*3a00*/  HMMA.16816.F32 R68, R28.reuse, R34, R68 ;  /* 0x000000221c44723c */ /* 0x040fe20000001844 */
[----:B------:R-:W3:Y:S05]  /*3a10*/  LDSM.16.M88.4 R32, [R139+0x7000] ;  /* 0x007000008b20783b */ /* 0x000eea0000000200 */
[----:B------:R-:W-:Y:S02]  /*3a20*/  MUFU.TANH R48, R48 ;  /* 0x0000003000307308 */ /* 0x000fe40000002400 */
[----:B-1----:R-:W-:Y:S08]  /*3a30*/  HMMA.16816.F32 R64, R28, R8, R64 ;  /* 0x000000081c40723c */ /* 0x002ff00000001840 */
[C---:B------:R-:W-:Y:S08]  /*3a40*/  HMMA.16816.F32 R56, R20.reuse, R16, R56 ;  /* 0x000000101438723c */ /* 0x040ff00000001838 */
[----:B------:R-:W-:Y:S01]  /*3a50*/  HMMA.16816.F32 R80, R20, R18, R80 ;  /* 0x000000121450723c */ /* 0x000fe20000001850 */
[----:B------:R-:W-:Y:S01]  /*3a60*/  LDSM.16.M88.4 R16, [R141+0x3000] ;  /* 0x003000008d10783b */ /* 0x000fe20000000200 */
[----:B------:R-:W-:-:S02]  /*3a70*/  FMUL.FTZ R62, R71, c[0x0][0x2ec] ;  /* 0x0000bb00473e7a20 */ /* 0x000fc40000410000 */
[----:B------:R-:W-:Y:S02]  /*3a80*/  FMUL.FTZ R50, R68, c[0x0][0x2ec] ;  /* 0x0000bb0044327a20 */ /* 0x000fe40000410000 */
[----:B------:R-:W-:Y:S02]  /*3a90*/  FMUL.FTZ R51, R69, c[0x0][0x2ec] ;  /* 0x0000bb0045337a20 */ /* 0x000fe40000410000 */
[----:B------:R-:W-:Y:S01]  /*3aa0*/  HMMA.16816.F32 R72, R28, R10, R72 ;  /* 0x0000000a1c48723c */ /* 0x000fe20000001848 */
[----:B------:R-:W1:Y:S01]  /*3ab0*/  LDSM.16.M88.4 R8, [R100+0x7800] ;  /* 0x007800006408783b */ /* 0x000e620000000200 */
[----:B------:R-:W4:Y:S01]  /*3ac0*/  MUFU.TANH R62, R62 ;  /* 0x0000003e003e7308 */ /* 0x000f220000002400 */
[----:B------:R-:W-:Y:S02]  /*3ad0*/  FMUL.FTZ R63, R64, c[0x0][0x2ec] ;  /* 0x0000bb00403f7a20 */ /* 0x000fe40000410000 */
[----:B------:R-:W-:Y:S02]  /*3ae0*/  FMUL.FTZ R64, R65, c[0x0][0x2ec] ;  /* 0x0000bb0041407a20 */ /* 0x000fe40000410000 */
[----:B------:R-:W-:Y:S01]  /*3af0*/  FMUL.FTZ R61, R70, c[0x0][0x2ec] ;  /* 0x0000bb00463d7a20 */ /* 0x000fe20000410000 */
[C---:B--2---:R-:W-:Y:S02]  /*3b00*/  HMMA.16816.F32 R84, R36.reuse, R40, R84 ;  /* 0x000000282454723c */ /* 0x044fe40000001854 */
[----:B------:R-:W-:Y:S05]  /*3b10*/  MUFU.TANH R50, R50 ;  /* 0x0000003200327308 */ /* 0x000fea0000002400 */
[----:B------:R-:W-:Y:S01]  /*3b20*/  FMUL.FTZ R40, R66, c[0x0][0x2ec] ;  /* 0x0000bb0042287a20 */ /* 0x000fe20000410000 */
[----:B------:R-:W-:Y:S01]  /*3b30*/  HMMA.16816.F32 R36, R36, R42, R12 ;  /* 0x0000002a2424723c */ /* 0x000fe2000000180c */
[----:B------:R-:W-:Y:S01]  /*3b40*/  LDSM.16.M88.4 R12, [R141+0x3800] ;  /* 0x003800008d0c783b */ /* 0x000fe20000000200 */
[----:B------:R-:W-:Y:S01]  /*3b50*/  MUFU.TANH R64, R64 ;  /* 0x0000004000407308 */ /* 0x000fe20000002400 */
[----:B------:R-:W-:-:S04]  /*3b60*/  FMUL.FTZ R41, R67, c[0x0][0x2ec] ;  /* 0x0000bb0043297a20 */ /* 0x000fc80000410000 */
[----:B----4-:R-:W-:Y:S01]  /*3b70*/  FFMA.FTZ R43, R0, R91, R62 ;  /* 0x0000005b002b7223 */ /* 0x010fe2000001003e */
[C---:B---3--:R-:W-:Y:S01]  /*3b80*/  HMMA.16816.F32 R56, R44.reuse, R32, R56 ;  /* 0x000000202c38723c */ /* 0x048fe20000001838 */
[----:B------:R-:W-:Y:S01]  /*3b90*/  FMUL.FTZ R65, R72, c[0x0][0x2ec] ;  /* 0x0000bb0048417a20 */ /* 0x000fe20000410000 */
[----:B------:R-:W2:Y:S01]  /*3ba0*/  MUFU.TANH R40, R40 ;  /* 0x0000002800287308 */ /* 0x000ea20000002400 */
[----:B------:R-:W-:Y:S01]  /*3bb0*/  FMUL.FTZ R42, R75, c[0x0][0x2ec] ;  /* 0x0000bb004b2a7a20 */ /* 0x000fe20000410000 */
[----:B------:R-:W-:Y:S02]  /*3bc0*/  FSEL R43, R43, -INF , !P3 ;  /* 0xff8000002b2b7808 */ /* 0x000fe40005800000 */
[----:B------:R-:W-:Y:S02]  /*3bd0*/  ISETP.GE.AND P3, PT, R101, R129, PT ;  /* 0x000000816500720c */ /* 0x000fe40003f66270 */
[----:B------:R-:W-:Y:S01]  /*3be0*/  HMMA.16816.F32 R80, R44, R34, R80 ;  /* 0x000000222c50723c */ /* 0x000fe20000001850 */
[----:B------:R-:W3:Y:S01]  /*3bf0*/  LDSM.16.M88.4 R32, [R139+0x7800] ;  /* 0x007800008b20783b */ /* 0x000ee20000000200 */
[----:B------:R-:W4:Y:S01]  /*3c00*/  MUFU.TANH R51, R51 ;  /* 0x0000003300337308 */ /* 0x000f220000002400 */
[----:B------:R-:W-:-:S05]  /*3c10*/  DEPBAR.LE SB0, 0x0 ;  /* 0x000080000000791a */ /* 0x000fca0000000000 */
[C---:B-1----:R-:W-:Y:S02]  /*3c20*/  HMMA.16816.F32 R36, R20.reuse, R10, R36 ;  /* 0x0000000a1424723c */ /* 0x042fe40000001824 */
[----:B------:R-:W1:Y:S05]  /*3c30*/  MUFU.TANH R61, R61 ;  /* 0x0000003d003d7308 */ /* 0x000e6a0000002400 */
[C---:B--2---:R-:W-:Y:S01]  /*3c40*/  FFMA.FTZ R11, R0.reuse, R77, R40 ;  /* 0x0000004d000b7223 */ /* 0x044fe20000010028 */
[----:B------:R-:W-:Y:S02]  /*3c50*/  HMMA.16816.F32 R84, R20, R8, R84 ;  /* 0x000000081454723c */ /* 0x000fe40000001854 */
[----:B------:R-:W2:Y:S01]  /*3c60*/  MUFU.TANH R63, R63 ;  /* 0x0000003f003f7308 */ /* 0x000ea20000002400 */
[----:B----4-:R-:W-:-:S04]  /*3c70*/  FFMA.FTZ R51, R0, R91, R51 ;  /* 0x0000005b00337223 */ /* 0x010fc80000010033 */
[----:B------:R-:W-:Y:S01]  /*3c80*/  FMUL.FTZ R8, R74, c[0x0][0x2ec] ;  /* 0x0000bb004a087a20 */ /* 0x000fe20000410000 */
[C---:B------:R-:W-:Y:S02]  /*3c90*/  HMMA.16816.F32 R80, R28.reuse, R18, R80 ;  /* 0x000000121c50723c */ /* 0x040fe40000001850 */
[----:B------:R-:W4:Y:S01]  /*3ca0*/  MUFU.TANH R65, R65 ;  /* 0x0000004100417308 */ /* 0x000f220000002400 */
[C---:B------:R-:W-:Y:S02]  /*3cb0*/  FFMA.FTZ R23, R0.reuse, R7, R60 ;  /* 0x0000000700177223 */ /* 0x040fe4000001003c */
[C---:B-1----:R-:W-:Y:S02]  /*3cc0*/  FFMA.FTZ R21, R0.reuse, R89, R61 ;  /* 0x0000005900157223 */ /* 0x042fe4000001003d */
[C---:B------:R-:W-:Y:S01]  /*3cd0*/  FFMA.FTZ R19, R0.reuse, R7, R49 ;  /* 0x0000000700137223 */ /* 0x040fe20000010031 */
[----:B------:R-:W-:Y:S02]  /*3ce0*/  HMMA.16816.F32 R56, R28, R16, R56 ;  /* 0x000000101c38723c */ /* 0x000fe40000001838 */
[----:B------:R-:W1:Y:S01]  /*3cf0*/  MUFU.TANH R8, R8 ;  /* 0x0000000800087308 */ /* 0x000e620000002400 */
[----:B------:R-:W-:Y:S01]  /*3d00*/  FFMA.FTZ R7, R0, R93, R64 ;  /* 0x0000005d00077223 */ /* 0x000fe20000010040 */
[----:B------:R-:W-:-:S02]  /*3d10*/  FSEL R23, R23, -INF , !P5 ;  /* 0xff80000017177808 */ /* 0x000fc40006800000 */
[----:B------:R-:W-:Y:S01]  /*3d20*/  FSEL R19, R19, -INF , !P1 ;  /* 0xff80000013137808 */ /* 0x000fe20004800000 */
[----:B------:R-:W-:Y:S01]  /*3d30*/  FMUL.FTZ R16, R73, c[0x0][0x2ec] ;  /* 0x0000bb0049107a20 */ /* 0x000fe20000410000 */
[C---:B---3--:R-:W-:Y:S02]  /*3d40*/  HMMA.16816.F32 R36, R44.reuse, R34, R36 ;  /* 0x000000222c24723c */ /* 0x048fe40000001824 */
[----:B------:R-:W3:Y:S01]  /*3d50*/  MUFU.TANH R41, R41 ;  /* 0x0000002900297308 */ /* 0x000ee20000002400 */
[----:B--2---:R-:W-:Y:S01]  /*3d60*/  FFMA.FTZ R17, R0, R77, R63 ;  /* 0x0000004d00117223 */ /* 0x004fe2000001003f */
[-C--:B------:R-:W-:Y:S01]  /*3d70*/  ISETP.GE.AND P5, PT, R76, R130.reuse, PT ;  /* 0x000000824c00720c */ /* 0x080fe20003fa6270 */
[----:B----4-:R-:W-:Y:S01]  /*3d80*/  FFMA.FTZ R65, R0, R95, R65 ;  /* 0x0000005f00417223 */ /* 0x010fe20000010041 */
[----:B------:R-:W-:Y:S02]  /*3d90*/  ISETP.GE.AND P1, PT, R76, R129, PT ;  /* 0x000000814c00720c */ /* 0x000fe40003f26270 */
[----:B------:R-:W-:Y:S01]  /*3da0*/  FSEL R35, R51, -INF , !P6 ;  /* 0xff80000033237808 */ /* 0x000fe20007000000 */
[----:B------:R-:W-:Y:S01]  /*3db0*/  HMMA.16816.F32 R84, R44, R32, R84 ;  /* 0x000000202c54723c */ /* 0x000fe20000001854 */
[----:B------:R-:W-:Y:S01]  /*3dc0*/  FMUL.FTZ R80, R80, c[0x0][0x2ec] ;  /* 0x0000bb0050507a20 */ /* 0x000fe20000410000 */
[----:B------:R-:W-:Y:S01]  /*3dd0*/  MUFU.TANH R16, R16 ;  /* 0x0000001000107308 */ /* 0x000fe20000002400 */
[----:B------:R-:W-:Y:S01]  /*3de0*/  FMUL.FTZ R22, R81, c[0x0][0x2ec] ;  /* 0x0000bb0051167a20 */ /* 0x000fe20000410000 */
[-C--:B------:R-:W-:Y:S01]  /*3df0*/  ISETP.GE.AND P6, PT, R101, R130.reuse, PT ;  /* 0x000000826500720c */ /* 0x080fe20003fc6270 */
[C---:B-1----:R-:W-:Y:S01]  /*3e00*/  FFMA.FTZ R8, R0.reuse, R95, R8 ;  /* 0x0000005f00087223 */ /* 0x042fe20000010008 */
[----:B------:R-:W-:Y:S01]  /*3e10*/  FSEL R21, R21, -INF , !P2 ;  /* 0xff80000015157808 */ /* 0x000fe20005000000 */
[----:B------:R-:W-:Y:S01]  /*3e20*/  FFMA.FTZ R33, R0, R89, R50 ;  /* 0x0000005900217223 */ /* 0x000fe20000010032 */
[----:B------:R-:W-:Y:S01]  /*3e30*/  FSEL R17, R17, -INF , !P5 ;  /* 0xff80000011117808 */ /* 0x000fe20006800000 */
[----:B------:R-:W-:Y:S01]  /*3e40*/  FMUL.FTZ R18, R56, c[0x0][0x2ec] ;  /* 0x0000bb0038127a20 */ /* 0x000fe20000410000 */
[----:B------:R-:W1:Y:S01]  /*3e50*/  MUFU.TANH R22, R22 ;  /* 0x0000001600167308 */ /* 0x000e620000002400 */
[----:B------:R-:W-:Y:S01]  /*3e60*/  FMUL.FTZ R58, R58, c[0x0][0x2ec] ;  /* 0x0000bb003a3a7a20 */ /* 0x000fe20000410000 */
[----:B------:R-:W-:Y:S01]  /*3e70*/  FSEL R33, R33, -INF , !P4 ;  /* 0xff80000021217808 */ /* 0x000fe20006000000 */
[----:B------:R-:W-:Y:S01]  /*3e80*/  FMUL.FTZ R20, R59, c[0x0][0x2ec] ;  /* 0x0000bb003b147a20 */ /* 0x000fe20000410000 */
[-C--:B------:R-:W-:Y:S01]  /*3e90*/  ISETP.GE.AND P4, PT, R94, R130.reuse, PT ;  /* 0x000000825e00720c */ /* 0x080fe20003f86270 */
[----:B------:R-:W-:Y:S01]  /*3ea0*/  FMUL.FTZ R57, R57, c[0x0][0x2ec] ;  /* 0x0000bb0039397a20 */ /* 0x000fe20000410000 */
[----:B------:R-:W-:Y:S01]  /*3eb0*/  HMMA.16816.F32 R36, R28, R14, R36 ;  /* 0x0000000e1c24723c */ /* 0x000fe20000001824 */
[----:B------:R-:W-:Y:S01]  /*3ec0*/  FMUL.FTZ R34, R82, c[0x0][0x2ec] ;  /* 0x0000bb0052227a20 */ /* 0x000fe20000410000 */
[----:B------:R-:W2:Y:S01]  /*3ed0*/  MUFU.TANH R18, R18 ;  /* 0x0000001200127308 */ /* 0x000ea20000002400 */
[----:B------:R-:W-:Y:S01]  /*3ee0*/  FMUL.FTZ R40, R83, c[0x0][0x2ec] ;  /* 0x0000bb0053287a20 */ /* 0x000fe20000410000 */
[----:B------:R-:W-:Y:S01]  /*3ef0*/  FSEL R7, R7, -INF , !P4 ;  /* 0xff80000007077808 */ /* 0x000fe20006000000 */
[----:B---3--:R-:W-:Y:S01]  /*3f00*/  FFMA.FTZ R9, R0, R93, R41 ;  /* 0x0000005d00097223 */ /* 0x008fe20000010029 */
[----:B------:R-:W-:-:S02]  /*3f10*/  ISETP.GE.AND P4, PT, R104, R130, PT ;  /* 0x000000826800720c */ /* 0x000fc40003f86270 */
[----:B------:R-:W-:Y:S01]  /*3f20*/  HMMA.16816.F32 R84, R28, R12, R84 ;  /* 0x0000000c1c54723c */ /* 0x000fe20000001854 */
[----:B------:R-:W-:Y:S01]  /*3f30*/  FSEL R11, R11, -INF , !P1 ;  /* 0xff8000000b0b7808 */ /* 0x000fe20004800000 */
[----:B------:R-:W3:Y:S01]  /*3f40*/  MUFU.TANH R12, R80 ;  /* 0x00000050000c7308 */ /* 0x000ee20000002400 */
[----:B-1----:R-:W-:Y:S01]  /*3f50*/  FFMA.FTZ R22, R0, R111, R22 ;  /* 0x0000006f00167223 */ /* 0x002fe20000010016 */
[----:B------:R-:W-:Y:S02]  /*3f60*/  ISETP.GE.AND P2, PT, R94, R129, PT ;  /* 0x000000815e00720c */ /* 0x000fe40003f46270 */
[----:B------:R-:W-:Y:S01]  /*3f70*/  ISETP.GE.AND P5, PT, R78, R130, PT ;  /* 0x000000824e00720c */ /* 0x000fe20003fa6270 */
[----:B------:R-:W-:Y:S01]  /*3f80*/  FFMA.FTZ R13, R0, R79, R16 ;  /* 0x0000004f000d7223 */ /* 0x000fe20000010010 */
[----:B------:R-:W-:Y:S02]  /*3f90*/  FSEL R29, R8, -INF , !P3 ;  /* 0xff800000081d7808 */ /* 0x000fe40005800000 */
[----:B------:R-:W1:Y:S01]  /*3fa0*/  MUFU.TANH R10, R58 ;  /* 0x0000003a000a7308 */ /* 0x000e620000002400 */
[----:B--2---:R-:W-:Y:S01]  /*3fb0*/  FFMA.FTZ R18, R0, R105, R18 ;  /* 0x0000006900127223 */ /* 0x004fe20000010012 */
[----:B------:R-:W-:-:S02]  /*3fc0*/  ISETP.GE.AND P1, PT, R78, R129, PT ;  /* 0x000000814e00720c */ /* 0x000fc40003f26270 */
[----:B------:R-:W-:Y:S02]  /*3fd0*/  FSEL R15, R65, -INF , !P6 ;  /* 0xff800000410f7808 */ /* 0x000fe40007000000 */
[----:B------:R-:W-:Y:S01]  /*3fe0*/  FMUL.FTZ R36, R36, c[0x0][0x2ec] ;  /* 0x0000bb0024247a20 */ /* 0x000fe20000410000 */
[----:B------:R-:W-:Y:S01]  /*3ff0*/  FSEL R167, R18, -INF , !P4 ;  /* 0xff80000012a77808 */ /* 0x000fe20006000000 */
[----:B---3--:R-:W-:Y:S01]  /*4000*/  FFMA.FTZ R163, R0, R109, R12 ;  /* 0x0000006d00a37223 */ /* 0x008fe2000001000c */
[----:B------:R-:W2:Y:S01]  /*4010*/  MUFU.TANH R42, R42 ;  /* 0x0000002a002a7308 */ /* 0x000ea20000002400 */
[----:B------:R-:W-:Y:S01]  /*4020*/  FMUL.FTZ R16, R37, c[0x0][0x2ec] ;  /* 0x0000bb0025107a20 */ /* 0x000fe20000410000 */
[-C--:B------:R-:W-:Y:S01]  /*4030*/  ISETP.GE.AND P4, PT, R110, R130.reuse, PT ;  /* 0x000000826e00720c */ /* 0x080fe20003f86270 */
[----:B------:R-:W-:Y:S01]  /*4040*/  FMUL.FTZ R38, R38, c[0x0][0x2ec] ;  /* 0x0000bb0026267a20 */ /* 0x000fe20000410000 */
[-C--:B------:R-:W-:Y:S01]  /*4050*/  ISETP.GE.AND P6, PT, R106, R130.reuse, PT ;  /* 0x000000826a00720c */ /* 0x080fe20003fc6270 */
[----:B------:R-:W-:Y:S01]  /*4060*/  FMUL.FTZ R14, R87, c[0x0][0x2ec] ;  /* 0x0000bb00570e7a20 */ /* 0x000fe20000410000 */
[----:B------:R-:W-:Y:S01]  /*4070*/  FSEL R135, R22, -INF , !P4 ;  /* 0xff80000016877808 */ /* 0x000fe20006000000 */
[----:B------:R-:W-:Y:S01]  /*4080*/  FMUL.FTZ R85, R85, c[0x0][0x2ec] ;  /* 0x0000bb0055557a20 */ /* 0x000fe20000410000 */
[----:B------:R-:W3:Y:S01]  /*4090*/  MUFU.TANH R12, R36 ;  /* 0x00000024000c7308 */ /* 0x000ee20000002400 */
[----:B------:R-:W-:Y:S01]  /*40a0*/  FMUL.FTZ R84, R84, c[0x0][0x2ec] ;  /* 0x0000bb0054547a20 */ /* 0x000fe20000410000 */
[----:B------:R-:W-:Y:S01]  /*40b0*/  ISETP.GE.AND P4, PT, R52, R130, PT ;  /* 0x000000823400720c */ /* 0x000fe20003f86270 */
[----:B------:R-:W-:Y:S01]  /*40c0*/  FMUL.FTZ R86, R86, c[0x0][0x2ec] ;  /* 0x0000bb0056567a20 */ /* 0x000fe20000410000 */
[----:B------:R-:W-:Y:S01]  /*40d0*/  ISETP.GE.AND P3, PT, R106, R129, PT ;  /* 0x000000816a00720c */ /* 0x000fe20003f66270 */
[C---:B-1----:R-:W-:Y:S01]  /*40e0*/  FFMA.FTZ R133, R0.reuse, R105, R10 ;  /* 0x0000006900857223 */ /* 0x042fe2000001000a */
[----:B------:R-:W-:Y:S01]  /*40f0*/  FSEL R9, R9, -INF , !P2 ;  /* 0xff80000009097808 */ /* 0x000fe20005000000 */
[----:B------:R-:W-:Y:S01]  /*4100*/  FMUL.FTZ R39, R39, c[0x0][0x2ec] ;  /* 0x0000bb0027277a20 */ /* 0x000fe20000410000 */
[----:B------:R-:W1:Y:S01]  /*4110*/  MUFU.TANH R32, R57 ;  /* 0x0000003900207308 */ /* 0x000e620000002400 */
[----:B--2---:R-:W-:Y:S01]  /*4120*/  FFMA.FTZ R42, R0, R79, R42 ;  /* 0x0000004f002a7223 */ /* 0x004fe2000001002a */
[----:B------:R-:W-:-:S02]  /*4130*/  FSEL R13, R13, -INF , !P5 ;  /* 0xff8000000d0d7808 */ /* 0x000fc40006800000 */
[----:B------:R-:W-:Y:S02]  /*4140*/  ISETP.GE.AND P2, PT, R104, R129, PT ;  /* 0x000000816800720c */ /* 0x000fe40003f46270 */
[----:B------:R-:W-:Y:S02]  /*4150*/  FSEL R45, R42, -INF , !P1 ;  /* 0xff8000002a2d7808 */ /* 0x000fe40004800000 */
        /* <DEDUP_REMOVED lines=8> */
[----:B------:R-:W-:Y:S02]  /*41e0*/  ISETP.GE.AND P2, PT, R110, R129, PT ;  /* 0x000000816e00720c */ /* 0x000fe40003f46270 */
[----:B------:R-:W-:Y:S02]  /*41f0*/  FSEL R113, R32, -INF , !P6 ;  /* 0xff80000020717808 */ /* 0x000fe40007000000 */
[----:B------:R-:W1:Y:S01]  /*4200*/  MUFU.TANH R14, R14 ;  /* 0x0000000e000e7308 */ /* 0x000e620000002400 */
[----:B--2---:R-:W-:Y:S01]  /*4210*/  FFMA.FTZ R20, R0, R107, R20 ;  /* 0x0000006b00147223 */ /* 0x004fe20000010014 */
[----:B------:R-:W-:-:S02]  /*4220*/  ISETP.GE.AND P6, PT, R112, R130, PT ;  /* 0x000000827000720c */ /* 0x000fc40003fc6270 */
        /* <DEDUP_REMOVED lines=8> */
[----:B------:R-:W-:Y:S02]  /*42b0*/  FSEL R121, R12, -INF , !P4 ;  /* 0xff8000000c797808 */ /* 0x000fe40006000000 */
[----:B------:R-:W-:Y:S02]  /*42c0*/  ISETP.GE.AND P4, PT, R102, 0x2, PT ;  /* 0x000000026600780c */ /* 0x000fe40003f86270 */
[----:B------:R-:W-:Y:S02]  /*42d0*/  ISETP.GE.AND P5, PT, R54, R130, PT ;  /* 0x000000823600720c */ /* 0x000fe40003fa6270 */
        /* <DEDUP_REMOVED lines=8> */
[----:B------:R-:W3:Y:S01]  /*4360*/  MUFU.TANH R16, R16 ;  /* 0x0000001000107308 */ /* 0x000ee20000002400 */
[----:B-1----:R-:W-:Y:S01]  /*4370*/  FFMA.FTZ R10, R0, R115, R10 ;  /* 0x00000073000a7223 */ /* 0x002fe2000001000a */
[----:B------:R-:W-:Y:S02]  /*4380*/  ISETP.GE.AND P6, PT, R6, R130, PT ;  /* 0x000000820600720c */ /* 0x000fe40003fc6270 */
[----:B------:R-:W-:Y:S02]  /*4390*/  FSEL R115, R14, -INF , !P1 ;  /* 0xff8000000e737808 */ /* 0x000fe40004800000 */
[----:B------:R-:W-:Y:S02]  /*43a0*/  FSEL R117, R10, -INF , !P3 ;  /* 0xff8000000a757808 */ /* 0x000fe40005800000 */
[----:B------:R-:W1:Y:S01]  /*43b0*/  MUFU.TANH R38, R38 ;  /* 0x0000002600267308 */ /* 0x000e620000002400 */
[----:B--2---:R-:W-:Y:S01]  /*43c0*/  FFMA.FTZ R40, R0, R111, R40 ;  /* 0x0000006f00287223 */ /* 0x004fe20000010028 */
[----:B------:R-:W-:Y:S01]  /*43d0*/  ISETP.GE.AND P3, PT, R6, R129, PT ;  /* 0x000000810600720c */ /* 0x000fe20003f66270 */
[----:B------:R-:W-:Y:S01]  /*43e0*/  FFMA.FTZ R6, R0, R5, R116 ;  /* 0x0000000500067223 */ /* 0x000fe20000010074 */
[----:B------:R-:W-:Y:S01]  /*43f0*/  ISETP.GE.AND P1, PT, R54, R129, PT ;  /* 0x000000813600720c */ /* 0x000fe20003f26270 */
[----:B------:R-:W-:Y:S01]  /*4400*/  FFMA.FTZ R5, R0, R5, R48 ;  /* 0x0000000500057223 */ /* 0x000fe20000010030 */
[----:B------:R-:W-:-:S02]  /*4410*/  FSEL R127, R40, -INF , !P2 ;  /* 0xff800000287f7808 */ /* 0x000fc40005000000 */
[----:B------:R-:W2:Y:S01]  /*4420*/  MUFU.TANH R39, R39 ;  /* 0x0000002700277308 */ /* 0x000ea20000002400 */
[----:B---3--:R-:W-:Y:S01]  /*4430*/  FFMA.FTZ R16, R0, R55, R16 ;  /* 0x0000003700107223 */ /* 0x008fe20000010010 */
[----:B------:R-:W-:Y:S02]  /*4440*/  ISETP.GE.AND P2, PT, R52, R129, PT ;  /* 0x000000813400720c */ /* 0x000fe40003f46270 */
[----:B------:R-:W-:Y:S02]  /*4450*/  FSEL R6, R6, -INF , !P6 ;  /* 0xff80000006067808 */ /* 0x000fe40007000000 */
[----:B------:R-:W-:Y:S01]  /*4460*/  FSEL R5, R5, -INF , !P3 ;  /* 0xff80000005057808 */ /* 0x000fe20005800000 */
[----:B-1----:R-:W-:Y:S01]  /*4470*/  FFMA.FTZ R38, R0, R53, R38 ;  /* 0x0000003500267223 */ /* 0x002fe20000010026 */
[----:B------:R-:W-:-:S04]  /*4480*/  FSEL R120, R16, -INF , !P5 ;  /* 0xff80000010787808 */ /* 0x000fc80006800000 */
        /* <DEDUP_REMOVED lines=62> */
.L_x_6644:
[----:B------:R-:W-:-:S04]  /*4870*/  LEA R37, -R96, RZ, 0x6 ;  /* 0x000000ff60257211 */ /* 0x000fc800078e31ff */
[----:B------:R-:W-:Y:S02]  /*4880*/  SHF.R.S32.HI R12, RZ, 0x1f, R37 ;  /* 0x0000001fff0c7819 */ /* 0x000fe40000011425 */
.L_x_6645:
        /* <DEDUP_REMOVED lines=47> */
[----:B------:R-:W-:Y:S01]  /*4b80*/  @!P3 IADD3 R14, P5, R31, R128, RZ ;  /* 0x000000801f0eb210 */ /* 0x000fe20007fbe0ff */
[----:B------:R1:W-:Y:S01]  /*4b90*/  @P2 STS.128 [R156+0x6800], RZ ;  /* 0x006800ff9c002388 */ /* 0x0003e20000000c00 */
[----:B------:R-:W-:Y:S02]  /*4ba0*/  @!P2 LEA.HI.X R53, R8, c[0x0][0x16c], R25, 0x1, P1 ;  /* 0x00005b000835aa11 */ /* 0x000fe400008f0c19 */
[----:B------:R-:W-:Y:S01]  /*4bb0*/  @!P3 LEA R54, P1, R14, c[0x0][0x168], 0x1 ;  /* 0x00005a000e36ba11 */ /* 0x000fe200078208ff */
[----:B------:R-:W-:Y:S01]  /*4bc0*/  @!P3 IMAD.X R25, R10, 0x1, R103, P5 ;  /* 0x000000010a19b824 */ /* 0x000fe200028e0667 */
[----:B------:R-:W-:Y:S01]  /*4bd0*/  @!PT LDS RZ, [RZ] ;  /* 0x00000000fffff984 */ /* 0x000fe20000000800 */
[----:B------:R-:W-:Y:S01]  /*4be0*/  @!PT LDS RZ, [RZ] ;  /* 0x00000000fffff984 */ /* 0x000fe20000000800 */
[----:B------:R-:W-:Y:S01]  /*4bf0*/  @!PT LDS RZ, [RZ] ;  /* 0x00000000fffff984 */ /* 0x000fe20000000800 */
[----:B------:R1:W-:Y:S04]  /*4c00*/  @!P2 LDGSTS.E.BYPASS.LTC128B.128 [R156+0x6800], [R38.64+0x80] ;  /* 0x06800080269cafae */ /* 0x0003e8000b901d48 */
        /* <DEDUP_REMOVED lines=26> */
.L_x_6647:
[----:B------:R-:W-:Y:S05]  /*4db0*/  BSYNC B0 ;  /* 0x0000000000007941 */ /* 0x000fea0003800000 */
.L_x_6646:
[----:B------:R-:W0:Y:S01]  /*4dc0*/  LDGDEPBAR ;  /* 0x00000000000079af */ /* 0x000e220000000000 */
[----:B------:R-:W-:-:S04]  /*4dd0*/  IADD3 R128, P1, R37, R128, RZ ;  /* 0x0000008025807210 */ /* 0x000fc80007f3e0ff */
[----:B------:R-:W-:Y:S02]  /*4de0*/  IADD3.X R103, R12, R103, RZ, P1, !PT ;  /* 0x000000670c677210 */ /* 0x000fe40000ffe4ff */
.L_x_6643:
        /* <DEDUP_REMOVED lines=26> */
[----:B--2---:R-:W-:Y:S02]  /*4f90*/  FMNMX.FTZ R31, R121, R8, !PT ;  /* 0x00000008791f7209 */ /* 0x004fe40007810000 */
        /* <DEDUP_REMOVED lines=11> */
[----:B------:R-:W-:Y:S04]  /*5050*/  LDSM.16.MT88.4 R84, [R138+0x8000] ;  /* 0x008000008a54783b */ /* 0x000fe80000004200 */
[----:B------:R-:W-:Y:S01]  /*5060*/  LDSM.16.MT88.4 R68, [R136+0x8000] ;  /* 0x008000008844783b */ /* 0x000fe20000004200 */
[----:B--2---:R-:W-:-:S03]  /*5070*/  FMNMX.FTZ R8, R31, R8, !PT ;  /* 0x000000081f087209 */ /* 0x004fc60007810000 */
[----:B-1----:R-:W-:Y:S01]  /*5080*/  LDSM.16.MT88.4 R48, [R138+0xa000] ;  /* 0x00a000008a30783b */ /* 0x002fe20000004200 */
[----:B---3--:R-:W-:-:S03]  /*5090*/  FMNMX.FTZ R25, R10, R25, !PT ;  /* 0x000000190a197209 */ /* 0x008fc60007810000 */
        /* <DEDUP_REMOVED lines=22> */
[----:B------:R-:W1:Y:S01]  /*5200*/  LDSM.16.MT88.4 R40, [R140+0xa000] ;  /* 0x00a000008c28783b */ /* 0x000e620000004200 */
[----:B------:R-:W-:Y:S02]  /*5210*/  FFMA.FTZ R31, R7, c[0x0][0x23c], -R122 ;  /* 0x00008f00071f7a23 */ /* 0x000fe4000001087a */
[--C-:B------:R-:W-:Y:S01]  /*5220*/  FFMA.FTZ R32, R11, c[0x0][0x23c], -R112.reuse ;  /* 0x00008f000b207a23 */ /* 0x100fe20000010870 */
[----:B------:R-:W2:Y:S01]  /*5230*/  LDSM.16.MT88.4 R4, [R136+0xa000] ;  /* 0x00a000008804783b */ /* 0x000ea20000004200 */
[----:B------:R-:W-:Y:S02]  /*5240*/  FFMA.FTZ R3, R9, c[0x0][0x23c], -R112 ;  /* 0x00008f0009037a23 */ /* 0x000fe40000010870 */
[----:B------:R-:W3:Y:S01]  /*5250*/  MUFU.EX2 R107, R107 ;  /* 0x0000006b006b7308 */ /* 0x000ee20000000800 */
[----:B------:R-:W4:Y:S01]  /*5260*/  LDSM.16.MT88.4 R8, [R137+0x8800] ;  /* 0x008800008908783b */ /* 0x000f220000004200 */
[----:B------:R-:W-:-:S02]  /*5270*/  FFMA.FTZ R34, R17, c[0x0][0x23c], -R122 ;  /* 0x00008f0011227a23 */ /* 0x000fc4000001087a */
[--C-:B------:R-:W-:Y:S01]  /*5280*/  FFMA.FTZ R28, R15, c[0x0][0x23c], -R122.reuse ;  /* 0x00008f000f1c7a23 */ /* 0x100fe2000001087a */
[----:B------:R-:W5:Y:S01]  /*5290*/  LDSM.16.MT88.4 R16, [R138+0x8800] ;  /* 0x008800008a10783b */ /* 0x000f620000004200 */
[----:B------:R-:W-:Y:S02]  /*52a0*/  FFMA.FTZ R25, R13, c[0x0][0x23c], -R122 ;  /* 0x00008f000d197a23 */ /* 0x000fe4000001087a */
[----:B------:R-:W3:Y:S01]  /*52b0*/  MUFU.EX2 R33, R33 ;  /* 0x0000002100217308 */ /* 0x000ee20000000800 */
[--C-:B------:R-:W-:Y:S01]  /*52c0*/  FFMA.FTZ R29, R29, c[0x0][0x23c], -R112.reuse ;  /* 0x00008f001d1d7a23 */ /* 0x100fe20000010870 */
[----:B------:R-:W1:Y:S01]  /*52d0*/  LDSM.16.MT88.4 R12, [R136+0x8800] ;  /* 0x00880000880c783b */ /* 0x000e620000004200 */
[----:B------:R-:W-:Y:S02]  /*52e0*/  FFMA.FTZ R2, R45, c[0x0][0x23c], -R112 ;  /* 0x00008f002d027a23 */ /* 0x000fe40000010870 */
[--C-:B------:R-:W-:Y:S01]  /*52f0*/  FFMA.FTZ R114, R167, c[0x0][0x23c], -R122.reuse ;  /* 0x00008f00a7727a23 */ /* 0x100fe2000001087a */
[----:B------:R-:W1:Y:S01]  /*5300*/  LDSM.16.MT88.4 R20, [R140+0x8800] ;  /* 0x008800008c14783b */ /* 0x000e620000004200 */
[--C-:B------:R-:W-:Y:S01]  /*5310*/  FFMA.FTZ R113, R113, c[0x0][0x23c], -R122.reuse ;  /* 0x00008f0071717a23 */ /* 0x100fe2000001087a */
[----:B------:R-:W-:Y:S01]  /*5320*/  MUFU.EX2 R106, R106 ;  /* 0x0000006a006a7308 */ /* 0x000fe20000000800 */
[----:B---3--:R-:W-:Y:S01]  /*5330*/  F2FP.PACK_AB R64, R107, R108 ;  /* 0x0000006c6b40723e */ /* 0x008fe200000000ff */
[--C-:B------:R-:W-:Y:S01]  /*5340*/  FFMA.FTZ R111, R163, c[0x0][0x23c], -R122.reuse ;  /* 0x00008f00a36f7a23 */ /* 0x100fe2000001087a */
[----:B------:R-:W-:Y:S01]  /*5350*/  LEA.HI.X R167, R128, c[0x0][0x16c], R103, 0x1, P1 ;  /* 0x00005b0080a77a11 */ /* 0x000fe200008f0c67 */
[----:B------:R-:W-:-:S02]  /*5360*/  FFMA.FTZ R116, R135, c[0x0][0x23c], -R122 ;  /* 0x00008f0087747a23 */ /* 0x000fc4000001087a */
[--C-:B------:R-:W-:Y:S02]  /*5370*/  FFMA.FTZ R124, R133, c[0x0][0x23c], -R112.reuse ;  /* 0x00008f00857c7a23 */ /* 0x100fe40000010870 */
[----:B------:R-:W3:Y:S01]  /*5380*/  MUFU.EX2 R105, R105 ;  /* 0x0000006900697308 */ /* 0x000ee20000000800 */
[----:B------:R-:W-:Y:S01]  /*5390*/  F2FP.PACK_AB R66, R33, R104 ;  /* 0x000000682142723e */ /* 0x000fe200000000ff */
        /* <DEDUP_REMOVED lines=8> */
[----:B------:R-:W1:Y:S01]  /*5420*/  MUFU.EX2 R30, R30 ;  /* 0x0000001e001e7308 */ /* 0x000e620000000800 */
[----:B---3--:R-:W-:Y:S01]  /*5430*/  F2FP.PACK_AB R65, R105, R106 ;  /* 0x0000006a6941723e */ /* 0x008fe200000000ff */
[--C-:B------:R-:W-:Y:S02]  /*5440*/  FFMA.FTZ R117, R117, c[0x0][0x23c], -R112.reuse ;  /* 0x00008f0075757a23 */ /* 0x100fe40000010870 */
[--C-:B------:R-:W-:Y:S02]  /*5450*/  FFMA.FTZ R120, R115, c[0x0][0x23c], -R112.reuse ;  /* 0x00008f0073787a23 */ /* 0x100fe40000010870 */
[----:B------:R-:W-:-:S02]  /*5460*/  FFMA.FTZ R110, R110, c[0x0][0x23c], -R112 ;  /* 0x00008f006e6e7a23 */ /* 0x000fc40000010870 */
[----:B------:R-:W-:Y:S01]  /*5470*/  MUFU.EX2 R34, R34 ;  /* 0x0000002200227308 */ /* 0x000fe20000000800 */
[----:B------:R-:W-:Y:S02]  /*5480*/  FFMA.FTZ R169, R109, c[0x0][0x23c], -R112 ;  /* 0x00008f006da97a23 */ /* 0x000fe40000010870 */
[----:B------:R-:W-:Y:S02]  /*5490*/  FADD.FTZ R107, R108, R107 ;  /* 0x0000006b6c6b7221 */ /* 0x000fe40000010000 */
[----:B------:R-:W-:Y:S02]  /*54a0*/  FADD.FTZ R106, R106, R105 ;  /* 0x000000696a6a7221 */ /* 0x000fe40000010000 */
[----:B------:R-:W-:Y:S01]  /*54b0*/  FADD.FTZ R104, R104, R107 ;  /* 0x0000006b68687221 */ /* 0x000fe20000010000 */
[----:B-1----:R-:W-:Y:S01]  /*54c0*/  F2FP.PACK_AB R67, R30, R35 ;  /* 0x000000231e43723e */ /* 0x002fe200000000ff */
[----:B------:R-:W1:Y:S01]  /*54d0*/  MUFU.EX2 R31, R31 ;  /* 0x0000001f001f7308 */ /* 0x000e620000000800 */
[----:B------:R-:W-:-:S02]  /*54e0*/  FADD.FTZ R35, R35, R106 ;  /* 0x0000006a23237221 */ /* 0x000fc40000010000 */
        /* <DEDUP_REMOVED lines=15> */
[----:B------:R-:W1:Y:S06]  /*55e0*/  MUFU.EX2 R114, R114 ;  /* 0x0000007200727308 */ /* 0x000e6c0000000800 */
        /* <DEDUP_REMOVED lines=16> */
[----:B-1----:R-:W-:Y:S01]  /*56f0*/  F2FP.PACK_AB R4, R31, R34 ;  /* 0x000000221f04723e */ /* 0x002fe200000000ff */
        /* <DEDUP_REMOVED lines=12> */
[----:B----4-:R-:W-:Y:S01]  /*57c0*/  HMMA.16816.F32 R80, R4, R8, R80 ;  /* 0x000000080450723c */ /* 0x010fe20000001850 */
[----:B------:R-:W-:Y:S01]  /*57d0*/  FADD.FTZ R25, R25, R28 ;  /* 0x0000001c19197221 */ /* 0x000fe20000010000 */
[----:B------:R-:W-:Y:S01]  /*57e0*/  MUFU.EX2 R170, R170 ;  /* 0x000000aa00aa7308 */ /* 0x000fe20000000800 */
[----:B------:R-:W-:-:S02]  /*57f0*/  FADD.FTZ R29, R2, R29 ;  /* 0x0000001d021d7221 */ /* 0x000fc40000010000 */
[----:B------:R-:W-:-:S03]  /*5800*/  FADD.FTZ R2, R114, R25 ;  /* 0x0000001972027221 */ /* 0x000fc60000010000 */
[----:B------:R-:W-:Y:S01]  /*5810*/  HMMA.16816.F32 R76, R4, R10, R76 ;  /* 0x0000000a044c723c */ /* 0x000fe2000000184c */
[----:B------:R-:W2:Y:S01]  /*5820*/  LDSM.16.MT88.4 R8, [R138+0xa800] ;  /* 0x00a800008a08783b */ /* 0x000ea20000004200 */
[----:B------:R-:W-:Y:S01]  /*5830*/  MUFU.EX2 R117, R117 ;  /* 0x0000007500757308 */ /* 0x000fe20000000800 */
[----:B------:R-:W-:-:S05]  /*5840*/  FADD.FTZ R2, R113, R2 ;  /* 0x0000000271027221 */ /* 0x000fca0000010000 */
[C---:B-----5:R-:W-:Y:S02]  /*5850*/  HMMA.16816.F32 R88, R4.reuse, R16, R88 ;  /* 0x000000100458723c */ /* 0x060fe40000001858 */
        /* <DEDUP_REMOVED lines=18> */
[C---:B------:R-:W-:Y:S01]  /*5980*/  HMMA.16816.F32 R92, R4.reuse, R22, R92 ;  /* 0x00000016045c723c */ /* 0x040fe2000000185c */
[----:B------:R-:W-:Y:S07]  /*5990*/  LDSM.16.MT88.4 R20, [R138+0x9800] ;  /* 0x009800008a14783b */ /* 0x000fee0000004200 */
[C---:B--2---:R-:W-:Y:S08]  /*59a0*/  HMMA.16816.F32 R60, R4.reuse, R8, R60 ;  /* 0x00000008043c723c */ /* 0x044ff0000000183c */
[----:B------:R-:W-:Y:S01]  /*59b0*/  HMMA.16816.F32 R64, R4, R10, R64 ;  /* 0x0000000a0440723c */ /* 0x000fe20000001840 */
[----:B------:R-:W2:Y:S06]  /*59c0*/  LDSM.16.MT88.4 R8, [R137+0x9000] ;  /* 0x009000008908783b */ /* 0x000eac0000004200 */
        /* <DEDUP_REMOVED lines=9> */
[----:B----4-:R-:W-:Y:S02]  /*5a60*/  HMMA.16816.F32 R96, R4, R16, R96 ;  /* 0x000000100460723c */ /* 0x010fe40000001860 */
[----:B------:R-:W-:-:S06]  /*5a70*/  FADD.FTZ R118, R127, R118 ;  /* 0x000000767f767221 */ /* 0x000fcc0000010000 */
        /* <DEDUP_REMOVED lines=119> */
.L_x_6649:
[----:B------:R-:W-:-:S05]  /*61f0*/  IMAD.MOV.U32 R3, RZ, RZ, c[0x0][0x1a0] ;  /* 0x00006800ff037624 */ /* 0x000fca00078e00ff */
[----:B------:R-:W-:-:S04]  /*6200*/  LEA R3, -R3, RZ, 0x6 ;  /* 0x000000ff03037211 */ /* 0x000fc800078e31ff */
[----:B------:R-:W-:Y:S02]  /*6210*/  SHF.R.S32.HI R6, RZ, 0x1f, R3 ;  /* 0x0000001fff067819 */ /* 0x000fe40000011403 */
.L_x_6650:
        /* <DEDUP_REMOVED lines=173> */
[C---:B-1----:R-:W-:Y:S08]  /*6cf0*/  HMMA.16816.F32 R28, R116.reuse, R112, R28 ;  /* 0x00000070741c723c */ /* 0x042ff0000000181c */
[C---:B------:R-:W-:Y:S08]  /*6d00*/  HMMA.16816.F32 R24, R116.reuse, R114, R24 ;  /* 0x000000727418723c */ /* 0x040ff00000001818 */
[C---:B------:R-:W-:Y:S08]  /*6d10*/  HMMA.16816.F32 R20, R116.reuse, R108, R20 ;  /* 0x0000006c7414723c */ /* 0x040ff00000001814 */
[----:B------:R-:W-:Y:S01]  /*6d20*/  HMMA.16816.F32 R12, R116, R104, R12 ;  /* 0x00000068740c723c */ /* 0x000fe2000000180c */
[----:B------:R-:W-:-:S02]  /*6d30*/  FMUL.FTZ R29, R29, c[0x0][0x2ec] ;  /* 0x0000bb001d1d7a20 */ /* 0x000fc40000410000 */
[----:B------:R-:W-:-:S04]  /*6d40*/  FMUL.FTZ R31, R31, c[0x0][0x2ec] ;  /* 0x0000bb001f1f7a20 */ /* 0x000fc80000410000 */
[----:B------:R-:W-:Y:S01]  /*6d50*/  IMAD R104, R155, 0x40, R154 ;  /* 0x000000409b687824 */ /* 0x000fe200078e029a */
[C---:B------:R-:W-:Y:S01]  /*6d60*/  HMMA.16816.F32 R16, R116.reuse, R110, R16 ;  /* 0x0000006e7410723c */ /* 0x040fe20000001810 */
[----:B------:R-:W-:Y:S01]  /*6d70*/  FMUL.FTZ R112, R24, c[0x0][0x2ec] ;  /* 0x0000bb0018707a20 */ /* 0x000fe20000410000 */
[----:B------:R-:W-:Y:S01]  /*6d80*/  MUFU.TANH R29, R29 ;  /* 0x0000001d001d7308 */ /* 0x000fe20000002400 */
[----:B------:R-:W-:Y:S01]  /*6d90*/  FMUL.FTZ R26, R26, c[0x0][0x2ec] ;  /* 0x0000bb001a1a7a20 */ /* 0x000fe20000410000 */
[C---:B------:R-:W-:Y:S01]  /*6da0*/  IADD3 R108, R104.reuse, 0x8, RZ ;  /* 0x00000008686c7810 */ /* 0x040fe20007ffe0ff */
[----:B------:R-:W-:Y:S01]  /*6db0*/  FMUL.FTZ R24, R27, c[0x0][0x2ec] ;  /* 0x0000bb001b187a20 */ /* 0x000fe20000410000 */
[C---:B------:R-:W-:Y:S01]  /*6dc0*/  IADD3 R113, R104.reuse, 0x11, RZ ;  /* 0x0000001168717810 */ /* 0x040fe20007ffe0ff */
[----:B------:R-:W-:Y:S01]  /*6dd0*/  FMUL.FTZ R25, R25, c[0x0][0x2ec] ;  /* 0x0000bb0019197a20 */ /* 0x000fe20000410000 */
[----:B------:R-:W-:Y:S01]  /*6de0*/  HMMA.16816.F32 R8, R116, R106, R8 ;  /* 0x0000006a7408723c */ /* 0x000fe20000001808 */
[----:B------:R-:W-:Y:S01]  /*6df0*/  IADD3 R110, R104, 0x9, RZ ;  /* 0x00000009686e7810 */ /* 0x000fe20007ffe0ff */
[----:B------:R-:W-:Y:S01]  /*6e00*/  MUFU.TANH R31, R31 ;  /* 0x0000001f001f7308 */ /* 0x000fe20000002400 */
[----:B------:R-:W-:Y:S01]  /*6e10*/  FMUL.FTZ R20, R20, c[0x0][0x2ec] ;  /* 0x0000bb0014147a20 */ /* 0x000fe20000410000 */
[----:B------:R-:W-:Y:S01]  /*6e20*/  ISETP.GE.AND P5, PT, R108, R130, PT ;  /* 0x000000826c00720c */ /* 0x000fe20003fa6270 */
[----:B------:R-:W-:-:S02]  /*6e30*/  FMUL.FTZ R27, R21, c[0x0][0x2ec] ;  /* 0x0000bb00151b7a20 */ /* 0x000fc40000410000 */
[----:B------:R-:W-:Y:S01]  /*6e40*/  IADD3 R106, R104, 0x1, RZ ;  /* 0x00000001686a7810 */ /* 0x000fe20007ffe0ff */
[C---:B--2---:R-:W-:Y:S01]  /*6e50*/  HMMA.16816.F32 R4, R116.reuse, R32, R4 ;  /* 0x000000207404723c */ /* 0x044fe20000001804 */
[----:B------:R-:W-:Y:S01]  /*6e60*/  FMUL.FTZ R22, R22, c[0x0][0x2ec] ;  /* 0x0000bb0016167a20 */ /* 0x000fe20000410000 */
[----:B------:R-:W-:Y:S01]  /*6e70*/  I2F R33, R108 ;  /* 0x0000006c00217306 */ /* 0x000fe20000201400 */
[----:B------:R-:W-:Y:S01]  /*6e80*/  FMUL.FTZ R12, R12, c[0x0][0x2ec] ;  /* 0x0000bb000c0c7a20 */ /* 0x000fe20000410000 */
[----:B------:R-:W-:Y:S01]  /*6e90*/  ISETP.GE.AND P6, PT, R106, R130, PT ;  /* 0x000000826a00720c */ /* 0x000fe20003fc6270 */
[----:B------:R-:W-:Y:S01]  /*6ea0*/  FMUL.FTZ R14, R14, c[0x0][0x2ec] ;  /* 0x0000bb000e0e7a20 */ /* 0x000fe20000410000 */
[----:B------:R-:W-:Y:S01]  /*6eb0*/  ISETP.GE.AND P4, PT, R106, R129, PT ;  /* 0x000000816a00720c */ /* 0x000fe20003f86270 */
[----:B------:R-:W-:Y:S01]  /*6ec0*/  FMUL.FTZ R32, R28, c[0x0][0x2ec] ;  /* 0x0000bb001c207a20 */ /* 0x000fe20000410000 */
[----:B------:R-:W-:Y:S01]  /*6ed0*/  HMMA.16816.F32 R120, R116, R34, R120 ;  /* 0x000000227478723c */ /* 0x000fe20000001878 */
[----:B------:R-:W-:Y:S01]  /*6ee0*/  FMUL.FTZ R28, R30, c[0x0][0x2ec] ;  /* 0x0000bb001e1c7a20 */ /* 0x000fe20000410000 */
[----:B------:R-:W-:Y:S01]  /*6ef0*/  I2F R107, R106 ;  /* 0x0000006a006b7306 */ /* 0x000fe20000201400 */
[----:B------:R-:W-:-:S02]  /*6f00*/  FMUL.FTZ R17, R17, c[0x0][0x2ec] ;  /* 0x0000bb0011117a20 */ /* 0x000fc40000410000 */
[----:B------:R-:W-:Y:S02]  /*6f10*/  FMUL.FTZ R23, R23, c[0x0][0x2ec] ;  /* 0x0000bb0017177a20 */ /* 0x000fe40000410000 */
[----:B------:R-:W-:Y:S01]  /*6f20*/  IADD3 R34, R104, 0x10, RZ ;  /* 0x0000001068227810 */ /* 0x000fe20007ffe0ff */
[----:B------:R-:W-:Y:S02]  /*6f30*/  FMUL.FTZ R16, R16, c[0x0][0x2ec] ;  /* 0x0000bb0010107a20 */ /* 0x000fe40000410000 */
[----:B------:R-:W-:Y:S01]  /*6f40*/  MUFU.TANH R112, R112 ;  /* 0x0000007000707308 */ /* 0x000fe20000002400 */
[----:B------:R-:W-:Y:S02]  /*6f50*/  FMUL.FTZ R13, R13, c[0x0][0x2ec] ;  /* 0x0000bb000d0d7a20 */ /* 0x000fe40000410000 */
[----:B------:R-:W-:Y:S02]  /*6f60*/  FMUL.FTZ R10, R10, c[0x0][0x2ec] ;  /* 0x0000bb000a0a7a20 */ /* 0x000fe40000410000 */
[----:B------:R-:W-:-:S02]  /*6f70*/  FMUL.FTZ R8, R8, c[0x0][0x2ec] ;  /* 0x0000bb0008087a20 */ /* 0x000fc40000410000 */
[----:B------:R-:W-:Y:S01]  /*6f80*/  FMUL.FTZ R18, R18, c[0x0][0x2ec] ;  /* 0x0000bb0012127a20 */ /* 0x000fe20000410000 */
[----:B------:R-:W-:Y:S01]  /*6f90*/  MUFU.TANH R26, R26 ;  /* 0x0000001a001a7308 */ /* 0x000fe20000002400 */
[----:B------:R-:W-:Y:S02]  /*6fa0*/  FMUL.FTZ R11, R11, c[0x0][0x2ec] ;  /* 0x0000bb000b0b7a20 */ /* 0x000fe40000410000 */
[----:B------:R-:W-:Y:S02]  /*6fb0*/  FMUL.FTZ R4, R4, c[0x0][0x2ec] ;  /* 0x0000bb0004047a20 */ /* 0x000fe40000410000 */
[----:B------:R-:W-:Y:S02]  /*6fc0*/  FMUL.FTZ R6, R6, c[0x0][0x2ec] ;  /* 0x0000bb0006067a20 */ /* 0x000fe40000410000 */
[----:B------:R-:W-:Y:S01]  /*6fd0*/  FMUL.FTZ R5, R5, c[0x0][0x2ec] ;  /* 0x0000bb0005057a20 */ /* 0x000fe20000410000 */
[----:B------:R-:W-:Y:S01]  /*6fe0*/  I2F R109, R110 ;  /* 0x0000006e006d7306 */ /* 0x000fe20000201400 */
[----:B------:R-:W-:-:S02]  /*6ff0*/  FMUL.FTZ R7, R7, c[0x0][0x2ec] ;  /* 0x0000bb0007077a20 */ /* 0x000fc40000410000 */
[----:B------:R-:W-:Y:S02]  /*7000*/  FMUL.FTZ R120, R120, c[0x0][0x2ec] ;  /* 0x0000bb0078787a20 */ /* 0x000fe40000410000 */
[----:B------:R-:W-:Y:S02]  /*7010*/  FMUL.FTZ R123, R123, c[0x0][0x2ec] ;  /* 0x0000bb007b7b7a20 */ /* 0x000fe40000410000 */
[----:B------:R-:W-:Y:S01]  /*7020*/  FMUL.FTZ R121, R121, c[0x0][0x2ec] ;  /* 0x0000bb0079797a20 */ /* 0x000fe20000410000 */
[----:B------:R1:W-:Y:S08]  /*7030*/  MUFU.TANH R30, R25 ;  /* 0x00000019001e7308 */ /* 0x0003f00000002400 */
[----:B------:R-:W-:Y:S08]  /*7040*/  MUFU.TANH R24, R24 ;  /* 0x0000001800187308 */ /* 0x000ff00000002400 */
[----:B------:R-:W-:Y:S01]  /*7050*/  I2F R35, R34 ;  /* 0x0000002200237306 */ /* 0x000fe20000201400 */
[----:B-1----:R-:W-:-:S07]  /*7060*/  FMUL.FTZ R25, R19, c[0x0][0x2ec] ;  /* 0x0000bb0013197a20 */ /* 0x002fce0000410000 */
[----:B------:R-:W1:Y:S08]  /*7070*/  MUFU.TANH R20, R20 ;  /* 0x0000001400147308 */ /* 0x000e700000002400 */
[----:B------:R-:W-:Y:S08]  /*7080*/  MUFU.TANH R117, R12 ;  /* 0x0000000c00757308 */ /* 0x000ff00000002400 */
[----:B------:R-:W-:Y:S01]  /*7090*/  MUFU.TANH R27, R27 ;  /* 0x0000001b001b7308 */ /* 0x000fe20000002400 */
[----:B-1----:R-:W-:-:S07]  /*70a0*/  FFMA.FTZ R20, R0, R35, R20 ;  /* 0x0000002300147223 */ /* 0x002fce0000010014 */
[----:B------:R-:W1:Y:S08]  /*70b0*/  MUFU.TANH R22, R22 ;  /* 0x0000001600167308 */ /* 0x000e700000002400 */
[----:B------:R2:W-:Y:S08]  /*70c0*/  MUFU.TANH R127, R14 ;  /* 0x0000000e007f7308 */ /* 0x0005f00000002400 */
[----:B------:R-:W3:Y:S01]  /*70d0*/  I2F R12, R113 ;  /* 0x00000071000c7306 */ /* 0x000ee20000201400 */
[----:B-1----:R-:W-:-:S07]  /*70e0*/  FFMA.FTZ R22, R0, R35, R22 ;  /* 0x0000002300167223 */ /* 0x002fce0000010016 */
[----:B------:R1:W-:Y:S01]  /*70f0*/  MUFU.TANH R21, R17 ;  /* 0x0000001100157308 */ /* 0x0003e20000002400 */
[----:B--2---:R-:W-:-:S07]  /*7100*/  IADD3 R14, R104, 0x18, RZ ;  /* 0x00000018680e7810 */ /* 0x004fce0007ffe0ff */
[----:B------:R-:W2:Y:S01]  /*7110*/  MUFU.TANH R23, R23 ;  /* 0x0000001700177308 */ /* 0x000ea20000002400 */
[----:B---3--:R-:W-:Y:S02]  /*7120*/  FFMA.FTZ R27, R0, R12, R27 ;  /* 0x0000000c001b7223 */ /* 0x008fe4000001001b */
[----:B-1----:R-:W-:-:S05]  /*7130*/  FMUL.FTZ R17, R15, c[0x0][0x2ec] ;  /* 0x0000bb000f117a20 */ /* 0x002fca0000410000 */
[----:B------:R-:W-:Y:S01]  /*7140*/  MUFU.TANH R119, R16 ;  /* 0x0000001000777308 */ /* 0x000fe20000002400 */
[----:B------:R-:W-:Y:S02]  /*7150*/  FMUL.FTZ R15, R9, c[0x0][0x2ec] ;  /* 0x0000bb00090f7a20 */ /* 0x000fe40000410000 */
[C---:B------:R-:W-:Y:S02]  /*7160*/  FFMA.FTZ R9, R0.reuse, R107, R29 ;  /* 0x0000006b00097223 */ /* 0x040fe4000001001d */
[----:B--2---:R-:W-:-:S03]  /*7170*/  FFMA.FTZ R23, R0, R12, R23 ;  /* 0x0000000c00177223 */ /* 0x004fc60000010017 */
[----:B------:R1:W-:Y:S01]  /*7180*/  MUFU.TANH R19, R13 ;  /* 0x0000000d00137308 */ /* 0x0003e20000002400 */
[----:B------:R-:W-:Y:S02]  /*7190*/  FSEL R9, R9, -INF , !P6 ;  /* 0xff80000009097808 */ /* 0x000fe40007000000 */
[----:B------:R-:W-:-:S05]  /*71a0*/  ISETP.GE.AND P6, PT, R108, R129, PT ;  /* 0x000000816c00720c */ /* 0x000fca0003fc6270 */
[----:B------:R2:W-:Y:S08]  /*71b0*/  MUFU.TANH R125, R10 ;  /* 0x0000000a007d7308 */ /* 0x0005f00000002400 */
[----:B------:R-:W3:Y:S01]  /*71c0*/  I2F R102, R14 ;  /* 0x0000000e00667306 */ /* 0x000ee20000201400 */
[----:B-1----:R-:W-:-:S05]  /*71d0*/  FFMA.FTZ R13, R0, R33, R112 ;  /* 0x00000021000d7223 */ /* 0x002fca0000010070 */
[----:B------:R-:W-:Y:S01]  /*71e0*/  FSEL R13, R13, -INF , !P5 ;  /* 0xff8000000d0d7808 */ /* 0x000fe20006800000 */
[----:B--2---:R-:W-:Y:S01]  /*71f0*/  FFMA.FTZ R10, R0, R107, R31 ;  /* 0x0000006b000a7223 */ /* 0x004fe2000001001f */
[----:B------:R1:W-:Y:S01]  /*7200*/  MUFU.TANH R111, R8 ;  /* 0x00000008006f7308 */ /* 0x0003e20000002400 */
[----:B------:R-:W-:Y:S02]  /*7210*/  ISETP.GE.AND P5, PT, R110, R129, PT ;  /* 0x000000816e00720c */ /* 0x000fe40003fa6270 */
[----:B------:R-:W-:Y:S02]  /*7220*/  IADD3 R31, R104, 0x20, RZ ;  /* 0x00000020681f7810 */ /* 0x000fe40007ffe0ff */
[----:B------:R-:W-:Y:S02]  /*7230*/  FSEL R10, R10, -INF , !P4 ;  /* 0xff8000000a0a7808 */ /* 0x000fe40006000000 */
[----:B------:R-:W-:Y:S01]  /*7240*/  ISETP.GE.AND P4, PT, R110, R130, PT ;  /* 0x000000826e00720c */ /* 0x000fe20003f86270 */
[----:B------:R2:W4:Y:S01]  /*7250*/  MUFU.TANH R133, R18 ;  /* 0x0000001200857308 */ /* 0x0005220000002400 */
[----:B---3--:R-:W-:-:S02]  /*7260*/  FFMA.FTZ R119, R0, R102, R119 ;  /* 0x0000006600777223 */ /* 0x008fc40000010077 */
[----:B-1----:R-:W-:-:S05]  /*7270*/  FFMA.FTZ R8, R0, R33, R26 ;  /* 0x0000002100087223 */ /* 0x002fca000001001a */
[----:B------:R1:W-:Y:S01]  /*7280*/  MUFU.TANH R131, R11 ;  /* 0x0000000b00837308 */ /* 0x0003e20000002400 */
[C---:B------:R-:W-:Y:S02]  /*7290*/  IADD3 R26, R104.reuse, 0x21, RZ ;  /* 0x00000021681a7810 */ /* 0x040fe40007ffe0ff */
[----:B------:R-:W-:Y:S02]  /*72a0*/  IADD3 R33, R104, 0x28, RZ ;  /* 0x0000002868217810 */ /* 0x000fe40007ffe0ff */
[----:B------:R-:W-:Y:S02]  /*72b0*/  FSEL R8, R8, -INF , !P6 ;  /* 0xff80000008087808 */ /* 0x000fe40007000000 */
[----:B--2---:R-:W-:Y:S01]  /*72c0*/  IADD3 R18, R104, 0x19, RZ ;  /* 0x0000001968127810 */ /* 0x004fe20007ffe0ff */
[----:B------:R2:W-:Y:S01]  /*72d0*/  MUFU.TANH R29, R4 ;  /* 0x00000004001d7308 */ /* 0x0005e20000002400 */
[----:B------:R-:W-:-:S04]  /*72e0*/  ISETP.GE.AND P6, PT, R34, R130, PT ;  /* 0x000000822200720c */ /* 0x000fc80003fc6270 */
[----:B------:R-:W-:Y:S02]  /*72f0*/  FSEL R115, R20, -INF , !P6 ;  /* 0xff80000014737808 */ /* 0x000fe40007000000 */
[----:B------:R-:W-:Y:S01]  /*7300*/  ISETP.GE.AND P6, PT, R113, R129, PT ;  /* 0x000000817100720c */ /* 0x000fe20003fc6270 */
[----:B-1----:R-:W-:Y:S01]  /*7310*/  FFMA.FTZ R11, R0, R109, R30 ;  /* 0x0000006d000b7223 */ /* 0x002fe2000001001e */
[----:B------:R-:W1:Y:S02]  /*7320*/  I2F R16, R18 ;  /* 0x0000001200107306 */ /* 0x000e640000201400 */
[----:B------:R-:W-:Y:S02]  /*7330*/  FSEL R118, R23, -INF , !P6 ;  /* 0xff80000017767808 */ /* 0x000fe40007000000 */
[----:B------:R-:W-:Y:S02]  /*7340*/  FSEL R11, R11, -INF , !P4 ;  /* 0xff8000000b0b7808 */ /* 0x000fe40006000000 */
[----:B------:R-:W-:Y:S01]  /*7350*/  ISETP.GE.AND P4, PT, R34, R129, PT ;  /* 0x000000812200720c */ /* 0x000fe20003f86270 */
[----:B--2---:R-:W-:Y:S01]  /*7360*/  FFMA.FTZ R4, R0, R109, R24 ;  /* 0x0000006d00047223 */ /* 0x004fe20000010018 */
[----:B------:R-:W2:Y:S01]  /*7370*/  MUFU.TANH R25, R25 ;  /* 0x0000001900197308 */ /* 0x000ea20000002400 */
[----:B------:R-:W-:-:S02]  /*7380*/  ISETP.GE.AND P6, PT, R18, R130, PT ;  /* 0x000000821200720c */ /* 0x000fc40003fc6270 */
[----:B------:R-:W-:Y:S01]  /*7390*/  FSEL R116, R22, -INF , !P4 ;  /* 0xff80000016747808 */ /* 0x000fe20006000000 */
[----:B----4-:R-:W-:Y:S01]  /*73a0*/  FFMA.FTZ R22, R0, R102, R133 ;  /* 0x0000006600167223 */ /* 0x010fe20000010085 */
[----:B------:R-:W-:Y:S02]  /*73b0*/  FSEL R4, R4, -INF , !P5 ;  /* 0xff80000004047808 */ /* 0x000fe40006800000 */
[-C--:B------:R-:W-:Y:S01]  /*73c0*/  ISETP.GE.AND P5, PT, R113, R130.reuse, PT ;  /* 0x000000827100720c */ /* 0x080fe20003fa6270 */
[----:B------:R-:W3:Y:S01]  /*73d0*/  I2F R30, R31 ;  /* 0x0000001f001e7306 */ /* 0x000ee20000201400 */
[----:B------:R-:W-:Y:S01]  /*73e0*/  ISETP.GE.AND P4, PT, R14, R130, PT ;  /* 0x000000820e00720c */ /* 0x000fe20003f86270 */
[----:B-1----:R-:W-:Y:S01]  /*73f0*/  FFMA.FTZ R21, R0, R16, R21 ;  /* 0x0000001000157223 */ /* 0x002fe20000010015 */
[----:B------:R-:W-:Y:S02]  /*7400*/  FSEL R113, R27, -INF , !P5 ;  /* 0xff8000001b717808 */ /* 0x000fe40006800000 */
[----:B------:R-:W-:-:S02]  /*7410*/  ISETP.GE.AND P5, PT, R14, R129, PT ;  /* 0x000000810e00720c */ /* 0x000fc40003fa6270 */
[----:B------:R-:W-:Y:S01]  /*7420*/  IADD3 R14, R104, 0x29, RZ ;  /* 0x00000029680e7810 */ /* 0x000fe20007ffe0ff */
[----:B------:R-:W1:Y:S01]  /*7430*/  I2F R24, R26 ;  /* 0x0000001a00187306 */ /* 0x000e620000201400 */
[----:B------:R-:W-:Y:S01]  /*7440*/  FSEL R23, R119, -INF , !P4 ;  /* 0xff80000077177808 */ /* 0x000fe20006000000 */
[----:B--2---:R-:W-:Y:S01]  /*7450*/  FFMA.FTZ R20, R0, R16, R25 ;  /* 0x0000001000147223 */ /* 0x004fe20000010019 */
[----:B------:R-:W-:Y:S02]  /*7460*/  ISETP.GE.AND P4, PT, R18, R129, PT ;  /* 0x000000811200720c */ /* 0x000fe40003f86270 */
[----:B------:R-:W-:Y:S02]  /*7470*/  IADD3 R18, R104, 0x30, RZ ;  /* 0x0000003068127810 */ /* 0x000fe40007ffe0ff */
[----:B------:R-:W-:Y:S01]  /*7480*/  FSEL R22, R22, -INF , !P5 ;  /* 0xff80000016167808 */ /* 0x000fe20006800000 */
[----:B------:R-:W2:Y:S01]  /*7490*/  MUFU.TANH R17, R17 ;  /* 0x0000001100117308 */ /* 0x000ea20000002400 */
[C---:B---3--:R-:W-:Y:S01]  /*74a0*/  FFMA.FTZ R117, R0.reuse, R30, R117 ;  /* 0x0000001e00757223 */ /* 0x048fe20000010075 */
[----:B------:R-:W-:Y:S01]  /*74b0*/  ISETP.GE.AND P5, PT, R31, R130, PT ;  /* 0x000000821f00720c */ /* 0x000fe20003fa6270 */
[----:B------:R-:W-:Y:S01]  /*74c0*/  FFMA.FTZ R124, R0, R30, R127 ;  /* 0x0000001e007c7223 */ /* 0x000fe2000001007f */
[----:B------:R-:W-:-:S02]  /*74d0*/  FSEL R21, R21, -INF , !P6 ;  /* 0xff80000015157808 */ /* 0x000fc40007000000 */
[-C--:B------:R-:W-:Y:S02]  /*74e0*/  ISETP.GE.AND P6, PT, R31, R129.reuse, PT ;  /* 0x000000811f00720c */ /* 0x080fe40003fc6270 */
[----:B------:R-:W3:Y:S01]  /*74f0*/  I2F R34, R33 ;  /* 0x0000002100227306 */ /* 0x000ee20000201400 */
[----:B------:R-:W-:Y:S01]  /*7500*/  FSEL R20, R20, -INF , !P4 ;  /* 0xff80000014147808 */ /* 0x000fe20006000000 */
[----:B-1----:R-:W-:Y:S01]  /*7510*/  FFMA.FTZ R27, R0, R24, R19 ;  /* 0x00000018001b7223 */ /* 0x002fe20000010013 */
[C---:B------:R-:W-:Y:S02]  /*7520*/  ISETP.GE.AND P4, PT, R26.reuse, R130, PT ;  /* 0x000000821a00720c */ /* 0x040fe40003f86270 */
[----:B------:R-:W-:Y:S02]  /*7530*/  FSEL R127, R117, -INF , !P5 ;  /* 0xff800000757f7808 */ /* 0x000fe40006800000 */
[----:B------:R-:W-:Y:S01]  /*7540*/  ISETP.GE.AND P5, PT, R26, R129, PT ;  /* 0x000000811a00720c */ /* 0x000fe20003fa6270 */
[----:B------:R-:W-:Y:S01]  /*7550*/  MUFU.TANH R15, R15 ;  /* 0x0000000f000f7308 */ /* 0x000fe20000002400 */
[----:B------:R-:W-:Y:S01]  /*7560*/  FSEL R124, R124, -INF , !P6 ;  /* 0xff8000007c7c7808 */ /* 0x000fe20007000000 */
[----:B--2---:R-:W-:Y:S01]  /*7570*/  FFMA.FTZ R26, R0, R24, R17 ;  /* 0x00000018001a7223 */ /* 0x004fe20000010011 */
[----:B------:R-:W-:-:S02]  /*7580*/  ISETP.GE.AND P6, PT, R33, R130, PT ;  /* 0x000000822100720c */ /* 0x000fc40003fc6270 */
[----:B------:R-:W-:Y:S02]  /*7590*/  FSEL R27, R27, -INF , !P4 ;  /* 0xff8000001b1b7808 */ /* 0x000fe40006000000 */
[----:B------:R-:W-:Y:S01]  /*75a0*/  IADD3 R30, R104, 0x38, RZ ;  /* 0x00000038681e7810 */ /* 0x000fe20007ffe0ff */
[----:B------:R-:W1:Y:S01]  /*75b0*/  I2F R12, R14 ;  /* 0x0000000e000c7306 */ /* 0x000e620000201400 */
[CC--:B---3--:R-:W-:Y:S01]  /*75c0*/  FFMA.FTZ R111, R0.reuse, R34.reuse, R111 ;  /* 0x00000022006f7223 */ /* 0x0c8fe2000001006f */
[----:B------:R-:W-:Y:S01]  /*75d0*/  ISETP.GE.AND P4, PT, R33, R129, PT ;  /* 0x000000812100720c */ /* 0x000fe20003f86270 */
[----:B------:R-:W-:Y:S01]  /*75e0*/  FFMA.FTZ R24, R0, R34, R125 ;  /* 0x0000002200187223 */ /* 0x000fe2000001007d */
[----:B------:R-:W-:Y:S02]  /*75f0*/  FSEL R26, R26, -INF , !P5 ;  /* 0xff8000001a1a7808 */ /* 0x000fe40006800000 */
[----:B------:R-:W-:Y:S02]  /*7600*/  FSEL R125, R111, -INF , !P6 ;  /* 0xff8000006f7d7808 */ /* 0x000fe40007000000 */
[----:B------:R-:W2:Y:S01]  /*7610*/  I2F R102, R18 ;  /* 0x0000001200667306 */ /* 0x000ea20000201400 */
[----:B------:R-:W-:-:S02]  /*7620*/  ISETP.GE.AND P5, PT, R14, R130, PT ;  /* 0x000000820e00720c */ /* 0x000fc40003fa6270 */
[----:B------:R-:W-:Y:S02]  /*7630*/  ISETP.GE.AND P6, PT, R14, R129, PT ;  /* 0x000000810e00720c */ /* 0x000fe40003fc6270 */
[----:B------:R-:W-:Y:S02]  /*7640*/  FSEL R24, R24, -INF , !P4 ;  /* 0xff80000018187808 */ /* 0x000fe40006000000 */
[----:B------:R-:W-:Y:S01]  /*7650*/  ISETP.GE.AND P4, PT, R18, R130, PT ;  /* 0x000000821200720c */ /* 0x000fe20003f86270 */
[----:B------:R3:W4:Y:S01]  /*7660*/  MUFU.TANH R35, R6 ;  /* 0x0000000600237308 */ /* 0x0007220000002400 */
[CC--:B-1----:R-:W-:Y:S02]  /*7670*/  FFMA.FTZ R15, R0.reuse, R12.reuse, R15 ;  /* 0x0000000c000f7223 */ /* 0x0c2fe4000001000f */
[----:B------:R-:W-:Y:S02]  /*7680*/  FFMA.FTZ R131, R0, R12, R131 ;  /* 0x0000000c00837223 */ /* 0x000fe40000010083 */
[----:B------:R-:W-:Y:S01]  /*7690*/  FMUL.FTZ R12, R122, c[0x0][0x2ec] ;  /* 0x0000bb007a0c7a20 */ /* 0x000fe20000410000 */
[----:B------:R-:W-:-:S02]  /*76a0*/  FSEL R25, R15, -INF , !P5 ;  /* 0xff8000000f197808 */ /* 0x000fc40006800000 */
[----:B------:R-:W-:Y:S01]  /*76b0*/  MUFU.TANH R5, R5 ;  /* 0x0000000500057308 */ /* 0x000fe20000002400 */
[----:B--2---:R-:W-:Y:S01]  /*76c0*/  FFMA.FTZ R29, R0, R102, R29 ;  /* 0x00000066001d7223 */ /* 0x004fe2000001001d */
[----:B------:R-:W-:-:S04]  /*76d0*/  ISETP.GE.AND P5, PT, R18, R129, PT ;  /* 0x000000811200720c */ /* 0x000fc80003fa6270 */
[----:B------:R-:W-:Y:S02]  /*76e0*/  FSEL R111, R29, -INF , !P4 ;  /* 0xff8000001d6f7808 */ /* 0x000fe40006000000 */
[----:B---3--:R-:W-:Y:S01]  /*76f0*/  IADD3 R6, R104, 0x31, RZ ;  /* 0x0000003168067810 */ /* 0x008fe20007ffe0ff */
[----:B------:R1:W-:Y:S01]  /*7700*/  MUFU.TANH R16, R7 ;  /* 0x0000000700107308 */ /* 0x0003e20000002400 */
[----:B----4-:R-:W-:Y:S02]  /*7710*/  FFMA.FTZ R35, R0, R102, R35 ;  /* 0x0000006600237223 */ /* 0x010fe40000010023 */
[----:B------:R-:W-:-:S03]  /*7720*/  ISETP.GE.AND P4, PT, R6, R129, PT ;  /* 0x000000810600720c */ /* 0x000fc60003f86270 */
[----:B------:R-:W-:Y:S02]  /*7730*/  FSEL R108, R35, -INF , !P5 ;  /* 0xff800000236c7808 */ /* 0x000fe40006800000 */
[----:B------:R-:W2:Y:S01]  /*7740*/  I2F R31, R6 ;  /* 0x00000006001f7306 */ /* 0x000ea20000201400 */
[----:B------:R-:W-:-:S07]  /*7750*/  ISETP.GE.AND P5, PT, R30, R130, PT ;  /* 0x000000821e00720c */ /* 0x000fce0003fa6270 */
[----:B------:R-:W-:Y:S01]  /*7760*/  I2F R19, R30 ;  /* 0x0000001e00137306 */ /* 0x000fe20000201400 */
[----:B-1----:R-:W-:-:S07]  /*7770*/  IADD3 R7, R104, 0x39, RZ ;  /* 0x0000003968077810 */ /* 0x002fce0007ffe0ff */
[----:B------:R1:W3:Y:S01]  /*7780*/  MUFU.TANH R14, R120 ;  /* 0x00000078000e7308 */ /* 0x0002e20000002400 */
[CC--:B--2---:R-:W-:Y:S02]  /*7790*/  FFMA.FTZ R5, R0.reuse, R31.reuse, R5 ;  /* 0x0000001f00057223 */ /* 0x0c4fe40000010005 */
[----:B------:R-:W-:-:S05]  /*77a0*/  FFMA.FTZ R16, R0, R31, R16 ;  /* 0x0000001f00107223 */ /* 0x000fca0000010010 */
[----:B------:R-:W-:Y:S01]  /*77b0*/  I2F R105, R104 ;  /* 0x0000006800697306 */ /* 0x000fe20000201400 */
[----:B------:R-:W-:Y:S02]  /*77c0*/  FSEL R106, R16, -INF , !P4 ;  /* 0xff800000106a7808 */ /* 0x000fe40006000000 */
[----:B------:R-:W-:-:S05]  /*77d0*/  ISETP.GE.AND P4, PT, R104, R130, PT ;  /* 0x000000826800720c */ /* 0x000fca0003f86270 */
[----:B------:R-:W2:Y:S01]  /*77e0*/  MUFU.TANH R32, R32 ;  /* 0x0000002000207308 */ /* 0x000ea20000002400 */
[----:B-1----:R-:W-:Y:S01]  /*77f0*/  FSEL R120, R131, -INF , !P6 ;  /* 0xff80000083787808 */ /* 0x002fe20007000000 */
[----:B---3--:R-:W-:Y:S01]  /*7800*/  FFMA.FTZ R14, R0, R19, R14 ;  /* 0x00000013000e7223 */ /* 0x008fe2000001000e */
[----:B------:R-:W-:Y:S01]  /*7810*/  BAR.SYNC.DEFER_BLOCKING 0x0 ;  /* 0x0000000000007b1d */ /* 0x000fe20000010000 */
[----:B------:R-:W-:-:S03]  /*7820*/  ISETP.GE.AND P6, PT, R6, R130, PT ;  /* 0x000000820600720c */ /* 0x000fc60003fc6270 */
[----:B------:R-:W-:Y:S02]  /*7830*/  FSEL R109, R14, -INF , !P5 ;  /* 0xff8000000e6d7808 */ /* 0x000fe40006800000 */
[----:B------:R-:W1:Y:S01]  /*7840*/  MUFU.TANH R12, R12 ;  /* 0x0000000c000c7308 */ /* 0x000e620000002400 */
[----:B------:R-:W-:Y:S02]  /*7850*/  FSEL R107, R5, -INF , !P6 ;  /* 0xff800000056b7808 */ /* 0x000fe40007000000 */
[-C--:B------:R-:W-:Y:S02]  /*7860*/  ISETP.GE.AND P6, PT, R30, R129.reuse, PT ;  /* 0x000000811e00720c */ /* 0x080fe40003fc6270 */
[----:B------:R-:W-:Y:S01]  /*7870*/  ISETP.GE.AND P5, PT, R104, R129, PT ;  /* 0x000000816800720c */ /* 0x000fe20003fa6270 */
[----:B--2---:R-:W-:Y:S02]  /*7880*/  FFMA.FTZ R5, R0, R105, R32 ;  /* 0x0000006900057223 */ /* 0x004fe40000010020 */
[----:B------:R-:W2:Y:S03]  /*7890*/  MUFU.TANH R28, R28 ;  /* 0x0000001c001c7308 */ /* 0x000ea60000002400 */
[----:B------:R-:W-:-:S02]  /*78a0*/  FSEL R5, R5, -INF , !P4 ;  /* 0xff80000005057808 */ /* 0x000fc40006000000 */
[----:B------:R-:W-:-:S03]  /*78b0*/  ISETP.GE.AND P4, PT, R7, R129, PT ;  /* 0x000000810700720c */ /* 0x000fc60003f86270 */
[----:B------:R-:W-:Y:S01]  /*78c0*/  I2F R17, R7 ;  /* 0x0000000700117306 */ /* 0x000fe20000201400 */
[----:B-1----:R-:W-:-:S05]  /*78d0*/  FFMA.FTZ R12, R0, R19, R12 ;  /* 0x00000013000c7223 */ /* 0x002fca000001000c */
        /* <DEDUP_REMOVED lines=67> */
[----:B------:R-:W-:Y:S01]  /*7d10*/  IMAD R6, R7, c[0x0][0x184], R6 ;  /* 0x0000610007067a24 */ /* 0x000fe200078e0206 */
[----:B------:R-:W-:-:S03]  /*7d20*/  MOV R7, R14 ;  /* 0x0000000e00077202 */ /* 0x000fc60000000f00 */
[----:B------:R-:W-:Y:S01]  /*7d30*/  IMAD.IADD R12, R15, 0x1, R6 ;  /* 0x000000010f0c7824 */ /* 0x000fe200078e0206 */
[----:B------:R-:W-:Y:S05]  /*7d40*/  BRA `(.L_x_6653) ;  /* 0x0000003000007947 */ /* 0x000fea0003800000 */
.L_x_6652:
[----:B------:R-:W-:-:S05]  /*7d50*/  IMAD.MOV.U32 R7, RZ, RZ, c[0x0][0x198] ;  /* 0x00006600ff077624 */ /* 0x000fca00078e00ff */
[----:B------:R-:W-:-:S04]  /*7d60*/  LEA R7, -R7, RZ, 0x6 ;  /* 0x000000ff07077211 */ /* 0x000fc800078e31ff */
[----:B------:R-:W-:Y:S02]  /*7d70*/  SHF.R.S32.HI R12, RZ, 0x1f, R7 ;  /* 0x0000001fff0c7819 */ /* 0x000fe40000011407 */
.L_x_6653:
        /* <DEDUP_REMOVED lines=72> */
.L_x_6655:
[----:B------:R-:W-:Y:S05]  /*8200*/  BSYNC B0 ;  /* 0x0000000000007941 */ /* 0x000fea0003800000 */
.L_x_6654:
[----:B------:R-:W0:Y:S01]  /*8210*/  LDGDEPBAR ;  /* 0x00000000000079af */ /* 0x000e220000000000 */
[----:B------:R-:W-:-:S04]  /*8220*/  LEA R168, P1, R7, R168, 0x1 ;  /* 0x000000a807a87211 */ /* 0x000fc800078208ff */
[----:B------:R-:W-:Y:S02]  /*8230*/  LEA.HI.X R167, R7, R167, R12, 0x1, P1 ;  /* 0x000000a707a77211 */ /* 0x000fe400008f0c0c */
.L_x_6651:
        /* <DEDUP_REMOVED lines=39> */
[----:B-1----:R-:W-:-:S04]  /*84b0*/  FMNMX.FTZ R33, R6, R33, !PT ;  /* 0x0000002106217209 */ /* 0x002fc80007810000 */
[C---:B------:R-:W-:Y:S01]  /*84c0*/  FSETP.NEU.FTZ.AND P2, PT, R33.reuse, -INF , PT ;  /* 0xff8000002100780b */ /* 0x040fe20003f5d000 */
[----:B------:R-:W-:Y:S01]  /*84d0*/  FMUL.FTZ R112, R33, c[0x0][0x23c] ;  /* 0x00008f0021707a20 */ /* 0x000fe20000410000 */
[----:B---3--:R-:W-:Y:S02]  /*84e0*/  FMNMX.FTZ R32, R3, R32, !PT ;  /* 0x0000002003207209 */ /* 0x008fe40007810000 */
[----:B------:R-:W-:Y:S02]  /*84f0*/  FSEL R6, R33, RZ, P2 ;  /* 0x000000ff21067208 */ /* 0x000fe40001000000 */
[----:B------:R-:W-:Y:S01]  /*8500*/  FSEL R112, R112, RZ, P2 ;  /* 0x000000ff70707208 */ /* 0x000fe20001000000 */
[C---:B------:R-:W-:Y:S01]  /*8510*/  FMUL.FTZ R103, R32.reuse, c[0x0][0x23c] ;  /* 0x00008f0020677a20 */ /* 0x040fe20000410000 */
[----:B------:R-:W-:-:S03]  /*8520*/  FSETP.NEU.FTZ.AND P1, PT, R32, -INF , PT ;  /* 0xff8000002000780b */ /* 0x000fc60003f3d000 */
[--C-:B------:R-:W-:Y:S01]  /*8530*/  FFMA.FTZ R30, R13, c[0x0][0x23c], -R112.reuse ;  /* 0x00008f000d1e7a23 */ /* 0x100fe20000010870 */
[----:B------:R-:W-:Y:S01]  /*8540*/  FSEL R7, R32, RZ, P1 ;  /* 0x000000ff20077208 */ /* 0x000fe20000800000 */
[----:B--2---:R-:W1:Y:S01]  /*8550*/  LDSM.16.MT88.4 R12, [R138+0x8000] ;  /* 0x008000008a0c783b */ /* 0x004e620000004200 */
[----:B------:R-:W-:Y:S01]  /*8560*/  FSEL R103, R103, RZ, P1 ;  /* 0x000000ff67677208 */ /* 0x000fe20000800000 */
[----:B------:R-:W-:Y:S02]  /*8570*/  FFMA.FTZ R102, R5, c[0x0][0x23c], -R112 ;  /* 0x00008f0005667a23 */ /* 0x000fe40000010870 */
[----:B------:R-:W-:Y:S01]  /*8580*/  FADD.FTZ R5, R101, -R6 ;  /* 0x8000000665057221 */ /* 0x000fe20000010000 */
[----:B------:R-:W-:Y:S01]  /*8590*/  MUFU.EX2 R30, R30 ;  /* 0x0000001e001e7308 */ /* 0x000fe20000000800 */
[----:B------:R-:W-:Y:S02]  /*85a0*/  FADD.FTZ R7, R100, -R7 ;  /* 0x8000000764077221 */ /* 0x000fe40000010000 */
[----:B------:R-:W-:-:S02]  /*85b0*/  FFMA.FTZ R28, R2, c[0x0][0x23c], -R103 ;  /* 0x00008f00021c7a23 */ /* 0x000fc40000010867 */
[--C-:B------:R-:W-:Y:S02]  /*85c0*/  FFMA.FTZ R31, R9, c[0x0][0x23c], -R112.reuse ;  /* 0x00008f00091f7a23 */ /* 0x100fe40000010870 */
[----:B------:R-:W-:Y:S01]  /*85d0*/  FFMA.FTZ R29, R11, c[0x0][0x23c], -R112 ;  /* 0x00008f000b1d7a23 */ /* 0x000fe20000010870 */
[----:B------:R-:W-:Y:S01]  /*85e0*/  MUFU.EX2 R102, R102 ;  /* 0x0000006600667308 */ /* 0x000fe20000000800 */
[--C-:B------:R-:W-:Y:S02]  /*85f0*/  FFMA.FTZ R3, R10, c[0x0][0x23c], -R103.reuse ;  /* 0x00008f000a037a23 */ /* 0x100fe40000010867 */
[--C-:B------:R-:W-:Y:S02]  /*8600*/  FFMA.FTZ R2, R8, c[0x0][0x23c], -R103.reuse ;  /* 0x00008f0008027a23 */ /* 0x100fe40000010867 */
[----:B------:R-:W-:Y:S01]  /*8610*/  FFMA.FTZ R35, R4, c[0x0][0x23c], -R103 ;  /* 0x00008f0004237a23 */ /* 0x000fe20000010867 */
[----:B------:R-:W2:Y:S01]  /*8620*/  LDSM.16.MT88.4 R8, [R137+0x8000] ;  /* 0x008000008908783b */ /* 0x000ea20000004200 */
[----:B------:R-:W-:Y:S01]  /*8630*/  FMUL.FTZ R101, R5, c[0x0][0x23c] ;  /* 0x00008f0005657a20 */ /* 0x000fe20000410000 */
[----:B------:R-:W3:Y:S01]  /*8640*/  MUFU.EX2 R31, R31 ;  /* 0x0000001f001f7308 */ /* 0x000ee20000000800 */
[----:B------:R-:W-:-:S02]  /*8650*/  FMUL.FTZ R34, R7, c[0x0][0x23c] ;  /* 0x00008f0007227a20 */ /* 0x000fc40000410000 */
[--C-:B------:R-:W-:Y:S02]  /*8660*/  FFMA.FTZ R100, R115, c[0x0][0x23c], -R112.reuse ;  /* 0x00008f0073647a23 */ /* 0x100fe40000010870 */
[--C-:B------:R-:W-:Y:S02]  /*8670*/  FFMA.FTZ R115, R113, c[0x0][0x23c], -R112.reuse ;  /* 0x00008f0071737a23 */ /* 0x100fe40000010870 */
[--C-:B------:R-:W-:Y:S01]  /*8680*/  FFMA.FTZ R117, R118, c[0x0][0x23c], -R103.reuse ;  /* 0x00008f0076757a23 */ /* 0x100fe20000010867 */
[----:B------:R-:W4:Y:S01]  /*8690*/  MUFU.EX2 R29, R29 ;  /* 0x0000001d001d7308 */ /* 0x000f220000000800 */
[--C-:B------:R-:W-:Y:S02]  /*86a0*/  FFMA.FTZ R113, R23, c[0x0][0x23c], -R112.reuse ;  /* 0x00008f0017717a23 */ /* 0x100fe40000010870 */
[----:B------:R-:W-:Y:S02]  /*86b0*/  FFMA.FTZ R114, R21, c[0x0][0x23c], -R112 ;  /* 0x00008f0015727a23 */ /* 0x000fe40000010870 */
[----:B------:R-:W-:-:S02]  /*86c0*/  FFMA.FTZ R116, R116, c[0x0][0x23c], -R103 ;  /* 0x00008f0074747a23 */ /* 0x000fc40000010867 */
[--C-:B------:R-:W-:Y:S01]  /*86d0*/  FFMA.FTZ R118, R22, c[0x0][0x23c], -R103.reuse ;  /* 0x00008f0016767a23 */ /* 0x100fe20000010867 */
[----:B------:R-:W-:Y:S01]  /*86e0*/  MUFU.EX2 R28, R28 ;  /* 0x0000001c001c7308 */ /* 0x000fe20000000800 */
[----:B---3--:R-:W-:Y:S01]  /*86f0*/  F2FP.PACK_AB R4, R31, R102 ;  /* 0x000000661f04723e */ /* 0x008fe200000000ff */
[--C-:B------:R-:W-:Y:S02]  /*8700*/  FFMA.FTZ R119, R20, c[0x0][0x23c], -R103.reuse ;  /* 0x00008f0014777a23 */ /* 0x100fe40000010867 */
[----:B------:R-:W-:Y:S01]  /*8710*/  LDSM.16.MT88.4 R20, [R140+0xa800] ;  /* 0x00a800008c14783b */ /* 0x000fe20000004200 */
[--C-:B------:R-:W-:Y:S02]  /*8720*/  FFMA.FTZ R121, R127, c[0x0][0x23c], -R112.reuse ;  /* 0x00008f007f797a23 */ /* 0x100fe40000010870 */
[----:B------:R-:W-:Y:S01]  /*8730*/  FFMA.FTZ R122, R125, c[0x0][0x23c], -R112 ;  /* 0x00008f007d7a7a23 */ /* 0x000fe20000010870 */
[----:B------:R-:W3:Y:S01]  /*8740*/  MUFU.EX2 R3, R3 ;  /* 0x0000000300037308 */ /* 0x000ee20000000800 */
[----:B----4-:R-:W-:Y:S01]  /*8750*/  F2FP.PACK_AB R6, R29, R30 ;  /* 0x0000001e1d06723e */ /* 0x010fe200000000ff */
[----:B------:R-:W-:-:S02]  /*8760*/  FFMA.FTZ R127, R124, c[0x0][0x23c], -R103 ;  /* 0x00008f007c7f7a23 */ /* 0x000fc40000010867 */
[--C-:B------:R-:W-:Y:S02]  /*8770*/  FFMA.FTZ R126, R27, c[0x0][0x23c], -R112.reuse ;  /* 0x00008f001b7e7a23 */ /* 0x100fe40000010870 */
[----:B------:R-:W-:Y:S02]  /*8780*/  FFMA.FTZ R123, R25, c[0x0][0x23c], -R112 ;  /* 0x00008f00197b7a23 */ /* 0x000fe40000010870 */
[----:B------:R-:W-:Y:S01]  /*8790*/  MUFU.EX2 R2, R2 ;  /* 0x0000000200027308 */ /* 0x000fe20000000800 */
[--C-:B------:R-:W-:Y:S02]  /*87a0*/  FFMA.FTZ R128, R26, c[0x0][0x23c], -R103.reuse ;  /* 0x00008f001a807a23 */ /* 0x100fe40000010867 */
[--C-:B------:R-:W-:Y:S02]  /*87b0*/  FFMA.FTZ R124, R24, c[0x0][0x23c], -R103.reuse ;  /* 0x00008f00187c7a23 */ /* 0x100fe40000010867 */
[--C-:B------:R-:W-:Y:S01]  /*87c0*/  FFMA.FTZ R125, R120, c[0x0][0x23c], -R103.reuse ;  /* 0x00008f00787d7a23 */ /* 0x100fe20000010867 */
[----:B------:R-:W-:Y:S01]  /*87d0*/  LDSM.16.MT88.4 R24, [R137+0x9000] ;  /* 0x009000008918783b */ /* 0x000fe20000004200 */
[--C-:B------:R-:W-:Y:S01]  /*87e0*/  FFMA.FTZ R106, R106, c[0x0][0x23c], -R103.reuse ;  /* 0x00008f006a6a7a23 */ /* 0x100fe20000010867 */
[----:B------:R-:W4:Y:S01]  /*87f0*/  MUFU.EX2 R35, R35 ;  /* 0x0000002300237308 */ /* 0x000f220000000800 */
[----:B---3--:R-:W-:Y:S01]  /*8800*/  F2FP.PACK_AB R5, R3, R28 ;  /* 0x0000001c0305723e */ /* 0x008fe200000000ff */
[----:B------:R-:W-:-:S06]  /*8810*/  FFMA.FTZ R104, R104, c[0x0][0x23c], -R103 ;  /* 0x00008f0068687a23 */ /* 0x000fcc0000010867 */
[----:B------:R-:W3:Y:S08]  /*8820*/  MUFU.EX2 R101, R101 ;  /* 0x0000006500657308 */ /* 0x000ef00000000800 */
[----:B------:R-:W5:Y:S01]  /*8830*/  MUFU.EX2 R34, R34 ;  /* 0x0000002200227308 */ /* 0x000f620000000800 */
[----:B----4-:R-:W-:Y:S01]  /*8840*/  F2FP.PACK_AB R7, R35, R2 ;  /* 0x000000022307723e */ /* 0x010fe200000000ff */
[----:B---3--:R-:W-:-:S06]  /*8850*/  FMUL.FTZ R88, R88, R101 ;  /* 0x0000006558587220 */ /* 0x008fcc0000410000 */
[----:B------:R-:W3:Y:S01]  /*8860*/  MUFU.EX2 R100, R100 ;  /* 0x0000006400647308 */ /* 0x000ee20000000800 */
[-C--:B------:R-:W-:Y:S02]  /*8870*/  FMUL.FTZ R89, R89, R101.reuse ;  /* 0x0000006559597220 */ /* 0x080fe40000410000 */
[-C--:B------:R-:W-:Y:S02]  /*8880*/  FMUL.FTZ R84, R84, R101.reuse ;  /* 0x0000006554547220 */ /* 0x080fe40000410000 */
[----:B------:R-:W-:Y:S02]  /*8890*/  FMUL.FTZ R85, R85, R101 ;  /* 0x0000006555557220 */ /* 0x000fe40000410000 */
[-C--:B-----5:R-:W-:Y:S01]  /*88a0*/  FMUL.FTZ R90, R90, R34.reuse ;  /* 0x000000225a5a7220 */ /* 0x0a0fe20000410000 */
[----:B------:R-:W4:Y:S01]  /*88b0*/  MUFU.EX2 R115, R115 ;  /* 0x0000007300737308 */ /* 0x000f220000000800 */
        /* <DEDUP_REMOVED lines=26> */
[----:B------:R-:W5:Y:S01]  /*8a60*/  MUFU.EX2 R117, R117 ;  /* 0x0000007500757308 */ /* 0x000f620000000800 */
        /* <DEDUP_REMOVED lines=9> */
[----:B------:R-:W2:Y:S01]  /*8b00*/  MUFU.EX2 R119, R119 ;  /* 0x0000007700777308 */ /* 0x000ea20000000800 */
[-C--:B------:R-:W-:Y:S01]  /*8b10*/  FMUL.FTZ R94, R94, R34.reuse ;  /* 0x000000225e5e7220 */ /* 0x080fe20000410000 */
[----:B------:R-:W-:Y:S01]  /*8b20*/  HMMA.16816.F32 R96, R4, R16, R96 ;  /* 0x000000100460723c */ /* 0x000fe20000001860 */
[----:B------:R-:W-:Y:S02]  /*8b30*/  FMUL.FTZ R95, R95, R34 ;  /* 0x000000225f5f7220 */ /* 0x000fe40000410000 */
[----:B------:R-:W-:-:S02]  /*8b40*/  FMUL.FTZ R44, R44, R101 ;  /* 0x000000652c2c7220 */ /* 0x000fc40000410000 */
[-C--:B------:R-:W-:Y:S01]  /*8b50*/  FMUL.FTZ R45, R45, R101.reuse ;  /* 0x000000652d2d7220 */ /* 0x080fe20000410000 */
[----:B------:R-:W2:Y:S01]  /*8b60*/  MUFU.EX2 R121, R121 ;  /* 0x0000007900797308 */ /* 0x000ea20000000800 */
[-C--:B------:R-:W-:Y:S01]  /*8b70*/  FMUL.FTZ R46, R46, R34.reuse ;  /* 0x000000222e2e7220 */ /* 0x080fe20000410000 */
[C---:B-1----:R-:W-:Y:S01]  /*8b80*/  HMMA.16816.F32 R36, R4.reuse, R12, R36 ;  /* 0x0000000c0424723c */ /* 0x042fe20000001824 */
[-C--:B------:R-:W-:Y:S02]  /*8b90*/  FMUL.FTZ R47, R47, R34.reuse ;  /* 0x000000222f2f7220 */ /* 0x080fe40000410000 */
[-C--:B------:R-:W-:Y:S02]  /*8ba0*/  FMUL.FTZ R48, R48, R101.reuse ;  /* 0x0000006530307220 */ /* 0x080fe40000410000 */
[----:B------:R-:W-:Y:S01]  /*8bb0*/  FMUL.FTZ R49, R49, R101 ;  /* 0x0000006531317220 */ /* 0x000fe20000410000 */
[----:B------:R-:W1:Y:S01]  /*8bc0*/  MUFU.EX2 R126, R126 ;  /* 0x0000007e007e7308 */ /* 0x000e620000000800 */
        /* <DEDUP_REMOVED lines=8> */
[----:B------:R-:W3:Y:S01]  /*8c50*/  LDSM.16.MT88.4 R16, [R136+0x8000] ;  /* 0x008000008810783b */ /* 0x000ee20000004200 */
[-C--:B------:R-:W-:Y:S02]  /*8c60*/  FMUL.FTZ R54, R54, R34.reuse ;  /* 0x0000002236367220 */ /* 0x080fe40000410000 */
[----:B------:R-:W-:Y:S02]  /*8c70*/  FMUL.FTZ R55, R55, R34 ;  /* 0x0000002237377220 */ /* 0x000fe40000410000 */
[-C--:B------:R-:W-:Y:S01]  /*8c80*/  FMUL.FTZ R56, R56, R101.reuse ;  /* 0x0000006538387220 */ /* 0x080fe20000410000 */
[----:B------:R-:W-:Y:S01]  /*8c90*/  MUFU.EX2 R123, R123 ;  /* 0x0000007b007b7308 */ /* 0x000fe20000000800 */
[----:B--2---:R-:W-:Y:S01]  /*8ca0*/  HMMA.16816.F32 R44, R4, R8, R44 ;  /* 0x00000008042c723c */ /* 0x004fe2000000182c */
[----:B------:R-:W-:-:S02]  /*8cb0*/  FMUL.FTZ R57, R57, R101 ;  /* 0x0000006539397220 */ /* 0x000fc40000410000 */
[-C--:B------:R-:W-:Y:S02]  /*8cc0*/  FMUL.FTZ R58, R58, R34.reuse ;  /* 0x000000223a3a7220 */ /* 0x080fe40000410000 */
[-C--:B------:R-:W-:Y:S02]  /*8cd0*/  FMUL.FTZ R59, R59, R34.reuse ;  /* 0x000000223b3b7220 */ /* 0x080fe40000410000 */
[-C--:B------:R-:W-:Y:S01]  /*8ce0*/  FMUL.FTZ R72, R72, R101.reuse ;  /* 0x0000006548487220 */ /* 0x080fe20000410000 */
[----:B------:R-:W-:Y:S01]  /*8cf0*/  HMMA.16816.F32 R48, R4, R10, R48 ;  /* 0x0000000a0430723c */ /* 0x000fe20000001830 */
[----:B------:R-:W2:Y:S01]  /*8d00*/  LDSM.16.MT88.4 R8, [R136+0xa000] ;  /* 0x00a000008808783b */ /* 0x000ea20000004200 */
        /* <DEDUP_REMOVED lines=22> */
[----:B---3--:R-:W-:Y:S01]  /*8e70*/  HMMA.16816.F32 R72, R4, R16, R72 ;  /* 0x000000100448723c */ /* 0x008fe20000001848 */
[----:B------:R-:W-:Y:S01]  /*8e80*/  FFMA.FTZ R102, R170, R101, R102 ;  /* 0x00000065aa667223 */ /* 0x000fe20000010066 */
[----:B------:R-:W-:Y:S01]  /*8e90*/  MOV R101, R33 ;  /* 0x0000002100657202 */ /* 0x000fe20000000f00 */
[----:B------:R-:W-:Y:S01]  /*8ea0*/  MUFU.EX2 R106, R106 ;  /* 0x0000006a006a7308 */ /* 0x000fe20000000800 */
[----:B------:R-:W-:-:S02]  /*8eb0*/  FFMA.FTZ R28, R169, R34, R28 ;  /* 0x00000022a91c7223 */ /* 0x000fc4000001001c */
[----:B------:R-:W-:Y:S02]  /*8ec0*/  FADD.FTZ R31, R31, R102 ;  /* 0x000000661f1f7221 */ /* 0x000fe40000010000 */
[C---:B------:R-:W-:Y:S01]  /*8ed0*/  HMMA.16816.F32 R68, R4.reuse, R18, R68 ;  /* 0x000000120444723c */ /* 0x040fe20000001844 */
[----:B------:R-:W3:Y:S01]  /*8ee0*/  LDSM.16.MT88.4 R16, [R140+0x8800] ;  /* 0x008800008c10783b */ /* 0x000ee20000004200 */
[----:B------:R-:W-:Y:S01]  /*8ef0*/  FADD.FTZ R3, R3, R28 ;  /* 0x0000001c03037221 */ /* 0x000fe20000010000 */
[----:B------:R-:W-:Y:S01]  /*8f00*/  MUFU.EX2 R104, R104 ;  /* 0x0000006800687308 */ /* 0x000fe20000000800 */
[----:B------:R-:W-:Y:S02]  /*8f10*/  FADD.FTZ R30, R30, R31 ;  /* 0x0000001f1e1e7221 */ /* 0x000fe40000010000 */
[----:B------:R-:W-:Y:S02]  /*8f20*/  FADD.FTZ R2, R2, R3 ;  /* 0x0000000302027221 */ /* 0x000fe40000010000 */
[----:B--2---:R-:W-:Y:S01]  /*8f30*/  HMMA.16816.F32 R60, R4, R8, R60 ;  /* 0x00000008043c723c */ /* 0x004fe2000000183c */
[----:B------:R-:W-:-:S02]  /*8f40*/  FADD.FTZ R29, R29, R30 ;  /* 0x0000001e1d1d7221 */ /* 0x000fc40000010000 */
[----:B------:R-:W-:Y:S02]  /*8f50*/  FADD.FTZ R35, R35, R2 ;  /* 0x0000000223237221 */ /* 0x000fe40000010000 */
[----:B------:R-:W-:-:S03]  /*8f60*/  FADD.FTZ R2, R100, R29 ;  /* 0x0000001d64027221 */ /* 0x000fc60000010000 */
[----:B------:R-:W-:Y:S01]  /*8f70*/  HMMA.16816.F32 R64, R4, R10, R64 ;  /* 0x0000000a0440723c */ /* 0x000fe20000001840 */
[----:B------:R-:W2:Y:S01]  /*8f80*/  LDSM.16.MT88.4 R8, [R137+0x8800] ;  /* 0x008800008908783b */ /* 0x000ea20000004200 */
[----:B----4-:R-:W-:-:S05]  /*8f90*/  FADD.FTZ R2, R115, R2 ;  /* 0x0000000273027221 */ /* 0x010fca0000010000 */
[----:B------:R-:W-:Y:S02]  /*8fa0*/  F2FP.PACK_AB R4, R115, R100 ;  /* 0x000000647304723e */ /* 0x000fe400000000ff */
[----:B-----5:R-:W-:Y:S01]  /*8fb0*/  F2FP.PACK_AB R5, R117, R116 ;  /* 0x000000747505723e */ /* 0x020fe200000000ff */
[----:B------:R-:W-:Y:S01]  /*8fc0*/  FADD.FTZ R116, R116, R35 ;  /* 0x0000002374747221 */ /* 0x000fe20000010000 */
[C---:B------:R-:W-:Y:S01]  /*8fd0*/  F2FP.PACK_AB R6, R114.reuse, R113 ;  /* 0x000000717206723e */ /* 0x040fe200000000ff */
[----:B------:R-:W-:Y:S01]  /*8fe0*/  FADD.FTZ R113, R113, R2 ;  /* 0x0000000271717221 */ /* 0x000fe20000010000 */
[----:B------:R-:W-:Y:S01]  /*8ff0*/  F2FP.PACK_AB R7, R119, R118 ;  /* 0x000000767707723e */ /* 0x000fe200000000ff */
[----:B------:R-:W-:Y:S01]  /*9000*/  FADD.FTZ R117, R117, R116 ;  /* 0x0000007475757221 */ /* 0x000fe20000010000 */
[----:B------:R-:W-:Y:S01]  /*9010*/  MOV R100, R32 ;  /* 0x0000002000647202 */ /* 0x000fe20000000f00 */
[----:B------:R-:W-:Y:S02]  /*9020*/  FADD.FTZ R114, R114, R113 ;  /* 0x0000007172727221 */ /* 0x000fe40000010000 */
[----:B------:R-:W-:-:S02]  /*9030*/  FADD.FTZ R2, R118, R117 ;  /* 0x0000007576027221 */ /* 0x000fc40000010000 */
[----:B-1----:R-:W-:Y:S01]  /*9040*/  HMMA.16816.F32 R88, R4, R12, R88 ;  /* 0x0000000c0458723c */ /* 0x002fe20000001858 */
[----:B------:R-:W-:Y:S02]  /*9050*/  FADD.FTZ R3, R121, R114 ;  /* 0x0000007279037221 */ /* 0x000fe40000010000 */
[----:B------:R-:W-:Y:S02]  /*9060*/  FADD.FTZ R2, R119, R2 ;  /* 0x0000000277027221 */ /* 0x000fe40000010000 */
[----:B------:R-:W-:-:S03]  /*9070*/  FADD.FTZ R3, R126, R3 ;  /* 0x000000037e037221 */ /* 0x000fc60000010000 */
        /* <DEDUP_REMOVED lines=9> */
[C---:B-1----:R-:W-:Y:S08]  /*9110*/  HMMA.16816.F32 R44, R4.reuse, R12, R44 ;  /* 0x0000000c042c723c */ /* 0x042ff0000000182c */
[C---:B------:R-:W-:Y:S01]  /*9120*/  HMMA.16816.F32 R48, R4.reuse, R14, R48 ;  /* 0x0000000e0430723c */ /* 0x040fe20000001830 */
[----:B------:R-:W1:Y:S07]  /*9130*/  LDSM.16.MT88.4 R12, [R136+0xa800] ;  /* 0x00a80000880c783b */ /* 0x000e6e0000004200 */
[C---:B---3--:R-:W-:Y:S08]  /*9140*/  HMMA.16816.F32 R72, R4.reuse, R16, R72 ;  /* 0x000000100448723c */ /* 0x048ff00000001848 */
[C---:B------:R-:W-:Y:S01]  /*9150*/  HMMA.16816.F32 R68, R4.reuse, R18, R68 ;  /* 0x000000120444723c */ /* 0x040fe20000001844 */
[----:B------:R-:W3:Y:S07]  /*9160*/  LDSM.16.MT88.4 R16, [R136+0x9000] ;  /* 0x009000008810783b */ /* 0x000eee0000004200 */
[C---:B------:R-:W-:Y:S01]  /*9170*/  HMMA.16816.F32 R40, R4.reuse, R22, R40 ;  /* 0x000000160428723c */ /* 0x040fe20000001828 */
[----:B------:R-:W4:Y:S07]  /*9180*/  LDSM.16.MT88.4 R20, [R138+0x9000] ;  /* 0x009000008a14783b */ /* 0x000f2e0000004200 */
        /* <DEDUP_REMOVED lines=12> */
[C---:B---3--:R-:W-:Y:S08]  /*9250*/  HMMA.16816.F32 R72, R4.reuse, R16, R72 ;  /* 0x000000100448723c */ /* 0x048ff00000001848 */
[C---:B------:R-:W-:Y:S01]  /*9260*/  HMMA.16816.F32 R68, R4.reuse, R18, R68 ;  /* 0x000000120444723c */ /* 0x040fe20000001844 */
[----:B------:R-:W3:Y:S07]  /*9270*/  LDSM.16.MT88.4 R16, [R137+0xb000] ;  /* 0x00b000008910783b */ /* 0x000eee0000004200 */
        /* <DEDUP_REMOVED lines=15> */
[----:B------:R-:W-:-:S02]  /*9370*/  FFMA.FTZ R24, R111, c[0x0][0x23c], -R112 ;  /* 0x00008f006f187a23 */ /* 0x000fc40000010870 */
[--C-:B------:R-:W-:Y:S02]  /*9380*/  FFMA.FTZ R107, R108, c[0x0][0x23c], -R103.reuse ;  /* 0x00008f006c6b7a23 */ /* 0x100fe40000010867 */
[----:B------:R-:W-:Y:S01]  /*9390*/  FFMA.FTZ R103, R105, c[0x0][0x23c], -R103 ;  /* 0x00008f0069677a23 */ /* 0x000fe20000010867 */
[----:B------:R-:W-:Y:S01]  /*93a0*/  MUFU.EX2 R25, R25 ;  /* 0x0000001900197308 */ /* 0x000fe20000000800 */
[--C-:B------:R-:W-:Y:S01]  /*93b0*/  FFMA.FTZ R26, R109, c[0x0][0x23c], -R112.reuse ;  /* 0x00008f006d1a7a23 */ /* 0x100fe20000010870 */
[----:B----4-:R-:W-:Y:S01]  /*93c0*/  HMMA.16816.F32 R60, R4, R20, R60 ;  /* 0x00000014043c723c */ /* 0x010fe2000000183c */
[----:B------:R-:W-:-:S05]  /*93d0*/  FFMA.FTZ R27, R110, c[0x0][0x23c], -R112 ;  /* 0x00008f006e1b7a23 */ /* 0x000fca0000010870 */
[----:B------:R-:W4:Y:S02]  /*93e0*/  MUFU.EX2 R24, R24 ;  /* 0x0000001800187308 */ /* 0x000f240000000800 */
[C---:B--2---:R-:W-:Y:S06]  /*93f0*/  HMMA.16816.F32 R44, R4.reuse, R8, R44 ;  /* 0x00000008042c723c */ /* 0x044fec000000182c */
[----:B------:R-:W-:Y:S02]  /*9400*/  MUFU.EX2 R26, R26 ;  /* 0x0000001a001a7308 */ /* 0x000fe40000000800 */
[C---:B------:R-:W-:Y:S01]  /*9410*/  HMMA.16816.F32 R48, R4.reuse, R10, R48 ;  /* 0x0000000a0430723c */ /* 0x040fe20000001830 */
[----:B------:R-:W2:Y:S05]  /*9420*/  LDSM.16.MT88.4 R8, [R137+0x9800] ;  /* 0x009800008908783b */ /* 0x000eaa0000004200 */
[----:B------:R-:W5:Y:S02]  /*9430*/  MUFU.EX2 R27, R27 ;  /* 0x0000001b001b7308 */ /* 0x000f640000000800 */
[----:B------:R-:W-:Y:S06]  /*9440*/  HMMA.16816.F32 R64, R4, R22, R64 ;  /* 0x000000160440723c */ /* 0x000fec0000001840 */
        /* <DEDUP_REMOVED lines=8> */
[----:B-1----:R-:W-:Y:S02]  /*94d0*/  F2FP.PACK_AB R5, R106, R107 ;  /* 0x0000006b6a05723e */ /* 0x002fe400000000ff */
[----:B----4-:R-:W-:-:S07]  /*94e0*/  F2FP.PACK_AB R7, R21, R104 ;  /* 0x000000681507723e */ /* 0x010fce00000000ff */
        /* <DEDUP_REMOVED lines=26> */
[----:B---3--:R-:W-:Y:S03]  /*9690*/  HMMA.16816.F32 R60, R4, R16, R60 ;  /* 0x00000010043c723c */ /* 0x008fe6000000183c */
[----:B------:R-:W-:-:S05]  /*96a0*/  FADD.FTZ R169, R21, R104 ;  /* 0x0000006815a97221 */ /* 0x000fca0000010000 */
[----:B------:R-:W-:Y:S08]  /*96b0*/  HMMA.16816.F32 R64, R4, R18, R64 ;  /* 0x000000120440723c */ /* 0x000ff00000001840 */
.L_x_6648:
        /* <DEDUP_REMOVED lines=12> */
.L_x_6660:
        /* <DEDUP_REMOVED lines=65> */
.L_x_6657:
[----:B------:R-:W-:Y:S02]  /*9b90*/  ISETP.GE.AND P4, PT, R160, c[0x0][0x220], PT ;  /* 0x00008800a0007a0c */ /* 0x000fe40003f86270 */
[----:B------:R-:W-:Y:S02]  /*9ba0*/  LEA R106, P2, R103, R172, 0x1 ;  /* 0x000000ac676a7211 */ /* 0x000fe400078408ff */
[----:B------:R-:W-:Y:S02]  /*9bb0*/  ISETP.GE.AND P3, PT, R149, c[0x0][0x220], PT ;  /* 0x0000880095007a0c */ /* 0x000fe40003f66270 */
[----:B------:R-:W-:Y:S02]  /*9bc0*/  LEA.HI.X R107, R103, R171, R2, 0x1, P2 ;  /* 0x000000ab676b7211 */ /* 0x000fe400010f0c02 */
[C---:B------:R-:W-:Y:S04]  /*9bd0*/  IADD3 R101, P1, R162.reuse, R103, RZ ;  /* 0x00000067a2657210 */ /* 0x040fe80007f3e0ff */
[----:B------:R-:W-:Y:S01]  /*9be0*/  IADD3.X R100, R159, R2, RZ, P1, !PT ;  /* 0x000000029f647210 */ /* 0x000fe20000ffe4ff */
[----:B------:R-:W-:Y:S01]  /*9bf0*/  @P4 STS.128 [R156+0x8000], RZ ;  /* 0x008000ff9c004388 */ /* 0x000fe20000000c00 */
[CC--:B------:R-:W-:Y:S02]  /*9c00*/  @!P4 LEA R176, P5, R101.reuse, R172.reuse, 0x1 ;  /* 0x000000ac65b0c211 */ /* 0x0c0fe400078a08ff */
[C---:B------:R-:W-:Y:S02]  /*9c10*/  IADD3 R103, P2, R162.reuse, R101, RZ ;  /* 0x00000065a2677210 */ /* 0x040fe40007f5e0ff */
        /* <DEDUP_REMOVED lines=9> */
[----:B------:R-:W-:Y:S02]  /*9cb0*/  IADD3.X R100, R159, R100, RZ, P2, !PT ;  /* 0x000000649f647210 */ /* 0x000fe400017fe4ff */
[C---:B------:R-:W-:Y:S02]  /*9cc0*/  @!P3 LEA R102, P2, R103.reuse, R172, 0x1 ;  /* 0x000000ac6766b211 */ /* 0x040fe400078408ff */
[C-C-:B------:R-:W-:Y:S02]  /*9cd0*/  @!P4 LEA.HI.X R181, R103.reuse, R171, R100.reuse, 0x1, P6 ;  /* 0x000000ab67b5c211 */ /* 0x140fe400030f0c64 */
[----:B------:R-:W-:Y:S01]  /*9ce0*/  @!PT LDS RZ, [RZ] ;  /* 0x00000000fffff984 */ /* 0x000fe20000000800 */
[----:B------:R-:W-:Y:S01]  /*9cf0*/  @!PT LDS RZ, [RZ] ;  /* 0x00000000fffff984 */ /* 0x000fe20000000800 */
[----:B------:R-:W-:Y:S01]  /*9d00*/  @!PT LDS RZ, [RZ] ;  /* 0x00000000fffff984 */ /* 0x000fe20000000800 */
[----:B------:R1:W-:Y:S01]  /*9d10*/  @!P3 LDGSTS.E.BYPASS.LTC128B.128 [R156+0xa000], [R106.64+0x80] ;  /* 0x0a0000806a9cbfae */ /* 0x0003e2000b901d48 */
[----:B------:R-:W-:Y:S02]  /*9d20*/  IADD3 R101, P1, R162, R103, RZ ;  /* 0x00000067a2657210 */ /* 0x000fe40007f3e0ff */
[-C--:B------:R-:W-:Y:S02]  /*9d30*/  @!P3 LEA.HI.X R103, R103, R171.reuse, R100, 0x1, P2 ;  /* 0x000000ab6767b211 */ /* 0x080fe400010f0c64 */
[----:B------:R-:W-:Y:S02]  /*9d40*/  IADD3.X R2, R159, R100, RZ, P1, !PT ;  /* 0x000000649f027210 */ /* 0x000fe40000ffe4ff */
[----:B------:R-:W-:Y:S01]  /*9d50*/  @P4 STS.128 [R156+0x8800], RZ ;  /* 0x008800ff9c004388 */ /* 0x000fe20000000c00 */
[CC--:B------:R-:W-:Y:S02]  /*9d60*/  @!P4 LEA R178, P5, R101.reuse, R172.reuse, 0x1 ;  /* 0x000000ac65b2c211 */ /* 0x0c0fe400078a08ff */
        /* <DEDUP_REMOVED lines=39> */
[----:B------:R-:W-:Y:S01]  /*9fe0*/  LDSM.16.M88.4 R128, [R145] ;  /* 0x000000009180783b */ /* 0x000fe20000000200 */
[C---:B-1----:R-:W-:Y:S06]  /*9ff0*/  HMMA.16816.F32 R4, R108.reuse, R112, RZ ;  /* 0x000000706c04723c */ /* 0x042fec00000018ff */
[----:B------:R-:W1:Y:S02]  /*a000*/  LDSM.16.M88.4 R132, [R144] ;  /* 0x000000009084783b */ /* 0x000e640000000200 */
[C---:B------:R-:W-:Y:S05]  /*a010*/  HMMA.16816.F32 R8, R108.reuse, R114, RZ ;  /* 0x000000726c08723c */ /* 0x040fea00000018ff */
[----:B------:R-:W-:Y:S03]  /*a020*/  LDSM.16.M88.4 R112, [R144+0x1000] ;  /* 0x001000009070783b */ /* 0x000fe60000000200 */
[C---:B--2---:R-:W-:Y:S04]  /*a030*/  HMMA.16816.F32 R12, R108.reuse, R116, RZ ;  /* 0x000000746c0c723c */ /* 0x044fe800000018ff */
[----:B-----5:R-:W-:Y:S04]  /*a040*/  LDSM.16.M88.4 R100, [R141+0x1800] ;  /* 0x001800008d64783b */ /* 0x020fe80000000200 */
[C---:B------:R-:W-:Y:S03]  /*a050*/  HMMA.16816.F32 R16, R108.reuse, R118, RZ ;  /* 0x000000766c10723c */ /* 0x040fe600000018ff */
[----:B------:R-:W-:Y:S05]  /*a060*/  LDSM.16.M88.4 R116, [R144+0x1800] ;  /* 0x001800009074783b */ /* 0x000fea0000000200 */
[C---:B------:R-:W-:Y:S08]  /*a070*/  HMMA.16816.F32 R20, R108.reuse, R120, RZ ;  /* 0x000000786c14723c */ /* 0x040ff000000018ff */
[C---:B------:R-:W-:Y:S01]  /*a080*/  HMMA.16816.F32 R24, R108.reuse, R122, RZ ;  /* 0x0000007a6c18723c */ /* 0x040fe200000018ff */
[----:B------:R-:W-:Y:S07]  /*a090*/  LDSM.16.M88.4 R120, [R143] ;  /* 0x000000008f78783b */ /* 0x000fee0000000200 */
[C---:B---3--:R-:W-:Y:S08]  /*a0a0*/  HMMA.16816.F32 R28, R108.reuse, R124, RZ ;  /* 0x0000007c6c1c723c */ /* 0x048ff000000018ff */
[----:B------:R-:W-:Y:S01]  /*a0b0*/  HMMA.16816.F32 R32, R108, R126, RZ ;  /* 0x0000007e6c20723c */ /* 0x000fe200000018ff */
[----:B------:R-:W2:Y:S07]  /*a0c0*/  LDSM.16.M88.4 R108, [R144+0x800] ;  /* 0x00080000906c783b */ /* 0x000eae0000000200 */
[C---:B-1----:R-:W-:Y:S01]  /*a0d0*/  HMMA.16816.F32 R4, R128.reuse, R132, R4 ;  /* 0x000000848004723c */ /* 0x042fe20000001804 */
[----:B------:R-:W1:Y:S07]  /*a0e0*/  LDSM.16.M88.4 R124, [R139+0x4000] ;  /* 0x004000008b7c783b */ /* 0x000e6e0000000200 */
[C---:B------:R-:W-:Y:S08]  /*a0f0*/  HMMA.16816.F32 R8, R128.reuse, R134, R8 ;  /* 0x000000868008723c */ /* 0x040ff00000001808 */
        /* <DEDUP_REMOVED lines=8> */
[----:B------:R-:W5:Y:S07]  /*a180*/  LDSM.16.M88.4 R116, [R139+0x5800] ;  /* 0x005800008b74783b */ /* 0x000f6e0000000200 */
[C---:B-1----:R-:W-:Y:S01]  /*a190*/  HMMA.16816.F32 R4, R120.reuse, R124, R4 ;  /* 0x0000007c7804723c */ /* 0x042fe20000001804 */
[----:B------:R-:W-:Y:S07]  /*a1a0*/  LDSM.16.M88.4 R128, [R141] ;  /* 0x000000008d80783b */ /* 0x000fee0000000200 */
        /* <DEDUP_REMOVED lines=11> */
[C---:B-1----:R-:W-:Y:S01]  /*a260*/  HMMA.16816.F32 R4, R124.reuse, R128, R4 ;  /* 0x000000807c04723c */ /* 0x042fe20000001804 */
[----:B------:R-:W1:Y:S07]  /*a270*/  LDSM.16.M88.4 R120, [R146+0x6000] ;  /* 0x006000009278783b */ /* 0x000e6e0000000200 */
[C---:B------:R-:W-:Y:S08]  /*a280*/  HMMA.16816.F32 R8, R124.reuse, R130, R8 ;  /* 0x000000827c08723c */ /* 0x040ff00000001808 */
        /* <DEDUP_REMOVED lines=8> */
[----:B------:R-:W2:Y:S07]  /*a310*/  LDSM.16.M88.4 R100, [R146+0x6800] ;  /* 0x006800009264783b */ /* 0x000eae0000000200 */
[C---:B-1----:R-:W-:Y:S01]  /*a320*/  HMMA.16816.F32 R4, R116.reuse, R120, R4 ;  /* 0x000000787404723c */ /* 0x042fe20000001804 */
[----:B------:R-:W-:Y:S07]  /*a330*/  LDSM.16.M88.4 R124, [R144+0x2000] ;  /* 0x00200000907c783b */ /* 0x000fee0000000200 */
        /* <DEDUP_REMOVED lines=11> */
[----:B------:R-:W-:Y:S01]  /*a3f0*/  LDSM.16.M88.4 R116, [R143+0x2000] ;  /* 0x002000008f74783b */ /* 0x000fe20000000200 */
        /* <DEDUP_REMOVED lines=23> */
[----:B------:R-:W-:Y:S08]  /*a570*/  HMMA.16816.F32 R32, R116, R114, R32 ;  /* 0x000000727420723c */ /* 0x000ff00000001820 */
[C---:B-1----:R-:W-:Y:S08]  /*a580*/  HMMA.16816.F32 R4, R120.reuse, R124, R4 ;  /* 0x0000007c7804723c */ /* 0x042ff00000001804 */
[C---:B------:R-:W-:Y:S08]  /*a590*/  HMMA.16816.F32 R8, R120.reuse, R126, R8 ;  /* 0x0000007e7808723c */ /* 0x040ff00000001808 */
[C---:B--2---:R-:W-:Y:S08]  /*a5a0*/  HMMA.16816.F32 R12, R120.reuse, R100, R12 ;  /* 0x00000064780c723c */ /* 0x044ff0000000180c */
[C---:B------:R-:W-:Y:S01]  /*a5b0*/  HMMA.16816.F32 R16, R120.reuse, R102, R16 ;  /* 0x000000667810723c */ /* 0x040fe20000001810 */
[----:B------:R-:W1:Y:S01]  /*a5c0*/  LDSM.16.M88.4 R100, [R141+0x3800] ;  /* 0x003800008d64783b */ /* 0x000e620000000200 */
[----:B------:R-:W-:Y:S04]  /*a5d0*/  DEPBAR.LE SB0, 0x0 ;  /* 0x000080000000791a */ /* 0x000fe80000000000 */
[----:B----4-:R-:W-:Y:S02]  /*a5e0*/  FMUL.FTZ R181, R4, c[0x0][0x2ec] ;  /* 0x0000bb0004b57a20 */ /* 0x010fe40000410000 */
[C---:B---3--:R-:W-:Y:S04]  /*a5f0*/  HMMA.16816.F32 R20, R120.reuse, R108, R20 ;  /* 0x0000006c7814723c */ /* 0x048fe80000001814 */
[----:B------:R-:W2:Y:S01]  /*a600*/  MUFU.TANH R181, R181 ;  /* 0x000000b500b57308 */ /* 0x000ea20000002400 */
[----:B------:R-:W-:Y:S01]  /*a610*/  BAR.SYNC.DEFER_BLOCKING 0x0 ;  /* 0x0000000000007b1d */ /* 0x000fe20000010000 */
[----:B------:R-:W-:Y:S02]  /*a620*/  FMUL.FTZ R183, R5, c[0x0][0x2ec] ;  /* 0x0000bb0005b77a20 */ /* 0x000fe40000410000 */
[----:B------:R-:W-:Y:S01]  /*a630*/  FMUL.FTZ R105, R13, c[0x0][0x2ec] ;  /* 0x0000bb000d697a20 */ /* 0x000fe20000410000 */
[C---:B------:R-:W-:Y:S03]  /*a640*/  HMMA.16816.F32 R24, R120.reuse, R110, R24 ;  /* 0x0000006e7818723c */ /* 0x040fe60000001818 */
[----:B------:R-:W-:Y:S02]  /*a650*/  FMUL.FTZ R171, R15, c[0x0][0x2ec] ;  /* 0x0000bb000fab7a20 */ /* 0x000fe40000410000 */
[----:B------:R3:W4:Y:S01]  /*a660*/  MUFU.TANH R131, R105 ;  /* 0x0000006900837308 */ /* 0x0007220000002400 */
[----:B------:R-:W-:Y:S02]  /*a670*/  FMUL.FTZ R2, R14, c[0x0][0x2ec] ;  /* 0x0000bb000e027a20 */ /* 0x000fe40000410000 */
[----:B------:R-:W-:Y:S04]  /*a680*/  FMUL.FTZ R172, R17, c[0x0][0x2ec] ;  /* 0x0000bb0011ac7a20 */ /* 0x000fe80000410000 */
[----:B------:R-:W-:Y:S02]  /*a690*/  FMUL.FTZ R185, R6, c[0x0][0x2ec] ;  /* 0x0000bb0006b97a20 */ /* 0x000fe40000410000 */
[----:B------:R-:W-:Y:S01]  /*a6a0*/  FMUL.FTZ R187, R7, c[0x0][0x2ec] ;  /* 0x0000bb0007bb7a20 */ /* 0x000fe20000410000 */
[----:B------:R5:W2:Y:S01]  /*a6b0*/  MUFU.TANH R130, R171 ;  /* 0x000000ab00827308 */ /* 0x000aa20000002400 */
[----:B------:R-:W-:Y:S02]  /*a6c0*/  FMUL.FTZ R189, R8, c[0x0][0x2ec] ;  /* 0x0000bb0008bd7a20 */ /* 0x000fe40000410000 */
[----:B------:R-:W-:Y:S02]  /*a6d0*/  FMUL.FTZ R191, R9, c[0x0][0x2ec] ;  /* 0x0000bb0009bf7a20 */ /* 0x000fe40000410000 */
[----:B------:R-:W-:Y:S02]  /*a6e0*/  FMUL.FTZ R193, R10, c[0x0][0x2ec] ;  /* 0x0000bb000ac17a20 */ /* 0x000fe40000410000 */
[----:B------:R-:W-:Y:S01]  /*a6f0*/  FMUL.FTZ R195, R11, c[0x0][0x2ec] ;  /* 0x0000bb000bc37a20 */ /* 0x000fe20000410000 */
[C---:B-1----:R-:W-:Y:S02]  /*a700*/  HMMA.16816.F32 R28, R120.reuse, R100, R28 ;  /* 0x00000064781c723c */ /* 0x042fe4000000181c */
[----:B------:R1:W1:Y:S01]  /*a710*/  MUFU.TANH R124, R2 ;  /* 0x00000002007c7308 */ /* 0x0002620000002400 */
[----:B------:R-:W-:Y:S02]  /*a720*/  FMUL.FTZ R177, R12, c[0x0][0x2ec] ;  /* 0x0000bb000cb17a20 */ /* 0x000fe40000410000 */
[----:B---3--:R-:W-:Y:S02]  /*a730*/  FMUL.FTZ R105, R18, c[0x0][0x2ec] ;  /* 0x0000bb0012697a20 */ /* 0x008fe40000410000 */
[----:B------:R-:W-:Y:S01]  /*a740*/  FMUL.FTZ R101, R26, c[0x0][0x2ec] ;  /* 0x0000bb001a657a20 */ /* 0x000fe20000410000 */
[----:B------:R-:W-:Y:S04]  /*a750*/  HMMA.16816.F32 R32, R120, R102, R32 ;  /* 0x000000667820723c */ /* 0x000fe80000001820 */
[----:B------:R3:W2:Y:S01]  /*a760*/  MUFU.TANH R126, R105 ;  /* 0x00000069007e7308 */ /* 0x0006a20000002400 */
[----:B------:R-:W-:Y:S02]  /*a770*/  FMUL.FTZ R173, R16, c[0x0][0x2ec] ;  /* 0x0000bb0010ad7a20 */ /* 0x000fe40000410000 */
[----:B------:R-:W-:Y:S02]  /*a780*/  FMUL.FTZ R179, R20, c[0x0][0x2ec] ;  /* 0x0000bb0014b37a20 */ /* 0x000fe40000410000 */
[----:B-----5:R-:W-:Y:S03]  /*a790*/  FMUL.FTZ R171, R23, c[0x0][0x2ec] ;  /* 0x0000bb0017ab7a20 */ /* 0x020fe60000410000 */
        /* <DEDUP_REMOVED lines=22> */
[----:B------:R-:W3:Y:S01]  /*a900*/  MUFU.TANH R183, R183 ;  /* 0x000000b700b77308 */ /* 0x000ee20000002400 */
[----:B-----5:R-:W-:Y:S09]  /*a910*/  MOV R172, R106 ;  /* 0x0000006a00ac7202 */ /* 0x020ff20000000f00 */
[----:B------:R-:W2:Y:S01]  /*a920*/  MUFU.TANH R185, R185 ;  /* 0x000000b900b97308 */ /* 0x000ea20000002400 */
[----:B-1----:R-:W-:Y:S09]  /*a930*/  MOV R171, R107 ;  /* 0x0000006b00ab7202 */ /* 0x002ff20000000f00 */
        /* <DEDUP_REMOVED lines=11> */
[----:B------:R1:W1:Y:S10]  /*a9f0*/  MUFU.TANH R111, R2 ;  /* 0x00000002006f7308 */ /* 0x0002740000002400 */
[----:B------:R-:W1:Y:S10]  /*aa00*/  MUFU.TANH R197, R197 ;  /* 0x000000c500c57308 */ /* 0x000e740000002400 */
[----:B------:R-:W1:Y:S10]  /*aa10*/  MUFU.TANH R101, R101 ;  /* 0x0000006500657308 */ /* 0x000e740000002400 */
[----:B------:R-:W1:Y:S10]  /*aa20*/  MUFU.TANH R105, R105 ;  /* 0x0000006900697308 */ /* 0x000e740000002400 */
[----:B------:R-:W1:Y:S10]  /*aa30*/  MUFU.TANH R103, R103 ;  /* 0x0000006700677308 */ /* 0x000e740000002400 */
[----:B------:R-:W1:Y:S01]  /*aa40*/  MUFU.TANH R102, R102 ;  /* 0x0000006600667308 */ /* 0x000e620000002400 */
[----:B------:R-:W-:-:S05]  /*aa50*/  @!P1 BRA `(.L_x_6658) ;  /* 0x000007f000009947 */ /* 0x000fca0003800000 */
[----:B-1234-:R-:W-:Y:S02]  /*aa60*/  MOV R2, UR5 ;  /* 0x0000000500027c02 */ /* 0x01efe40008000f00 */
[----:B------:R-:W-:Y:S01]  /*aa70*/  MOV R4, UR4 ;  /* 0x0000000400047c02 */ /* 0x000fe20008000f00 */
[----:B------:R-:W-:-:S05]  /*aa80*/  @!P0 BRA `(.L_x_6659) ;  /* 0x000003d000008947 */ /* 0x000fca0003800000 */
        /* <DEDUP_REMOVED lines=61> */
.L_x_6659:
        /* <DEDUP_REMOVED lines=63> */
.L_x_6658:
[----:B--234-:R-:W-:Y:S01]  /*b250*/  IADD3 R117, R155, -0x1, RZ ;  /* 0xffffffff9b757810 */ /* 0x01cfe20007ffe0ff */
[----:B------:R-:W-:Y:S03]  /*b260*/  LDSM.16.MT88.4 R28, [R137+0x8000] ;  /* 0x00800000891c783b */ /* 0x000fe60000004200 */
[----:B-1----:R-:W-:Y:S04]  /*b270*/  LEA R2, R117, R154, 0x6 ;  /* 0x0000009a75027211 */ /* 0x002fe800078e30ff */
        /* <DEDUP_REMOVED lines=15> */
[----:B------:R-:W-:Y:S07]  /*b370*/  IADD3 R107, R2, 0x38, RZ ;  /* 0x00000038026b7810 */ /* 0x000fee0007ffe0ff */
        /* <DEDUP_REMOVED lines=34> */
[----:B------:R-:W1:Y:S01]  /*b5a0*/  I2F R4, R4 ;  /* 0x0000000400047306 */ /* 0x000e620000201400 */
[----:B------:R-:W-:Y:S01]  /*b5b0*/  FMNMX.FTZ R6, R191, R6, !PT ;  /* 0x00000006bf067209 */ /* 0x000fe20007810000 */
[----:B------:R-:W-:Y:S01]  /*b5c0*/  FFMA.FTZ R173, R0, R17, R173 ;  /* 0x0000001100ad7223 */ /* 0x000fe200000100ad */
[----:B------:R-:W-:Y:S01]  /*b5d0*/  FMNMX.FTZ R19, R130, R19, !PT ;  /* 0x0000001382137209 */ /* 0x000fe20007810000 */
[CC--:B------:R-:W-:Y:S01]  /*b5e0*/  FFMA.FTZ R128, R0.reuse, R5.reuse, R128 ;  /* 0x0000000500807223 */ /* 0x0c0fe20000010080 */
[----:B------:R-:W-:Y:S01]  /*b5f0*/  FMNMX.FTZ R6, R177, R6, !PT ;  /* 0x00000006b1067209 */ /* 0x000fe20007810000 */
[----:B------:R-:W-:Y:S01]  /*b600*/  FFMA.FTZ R133, R0, R5, R133 ;  /* 0x0000000500857223 */ /* 0x000fe20000010085 */
        /* <DEDUP_REMOVED lines=9> */
[C---:B------:R-:W-:Y:S01]  /*b6a0*/  FFMA.FTZ R175, R0.reuse, R13, R175 ;  /* 0x0000000d00af7223 */ /* 0x040fe200000100af */
        /* <DEDUP_REMOVED lines=8> */
[C---:B------:R-:W-:Y:S01]  /*b730*/  FFMA.FTZ R115, R0.reuse, R7, R115 ;  /* 0x0000000700737223 */ /* 0x040fe20000010073 */
[----:B------:R-:W-:Y:S01]  /*b740*/  FMNMX.FTZ R6, R175, R6, !PT ;  /* 0x00000006af067209 */ /* 0x000fe20007810000 */
[----:B------:R-:W-:Y:S01]  /*b750*/  FFMA.FTZ R111, R0, R9, R111 ;  /* 0x00000009006f7223 */ /* 0x000fe2000001006f */
[----:B------:R-:W-:Y:S01]  /*b760*/  FMNMX.FTZ R19, R112, R19, !PT ;  /* 0x0000001370137209 */ /* 0x000fe20007810000 */
[C---:B-1----:R-:W-:Y:S01]  /*b770*/  FFMA.FTZ R106, R0.reuse, R4, R197 ;  /* 0x00000004006a7223 */ /* 0x042fe200000100c5 */
[----:B------:R-:W-:Y:S01]  /*b780*/  FMNMX.FTZ R6, R135, R6, !PT ;  /* 0x0000000687067209 */ /* 0x000fe20007810000 */
[----:B------:R-:W-:Y:S01]  /*b790*/  FFMA.FTZ R109, R0, R4, R109 ;  /* 0x00000004006d7223 */ /* 0x000fe2000001006d */
[----:B------:R-:W-:Y:S01]  /*b7a0*/  FMNMX.FTZ R19, R110, R19, !PT ;  /* 0x000000136e137209 */ /* 0x000fe20007810000 */
[----:B------:R-:W-:Y:S01]  /*b7b0*/  FFMA.FTZ R107, R0, R107, R101 ;  /* 0x0000006b006b7223 */ /* 0x000fe20000010065 */
[----:B------:R-:W-:Y:S01]  /*b7c0*/  FMNMX.FTZ R6, R115, R6, !PT ;  /* 0x0000000673067209 */ /* 0x000fe20007810000 */
[----:B------:R-:W-:Y:S01]  /*b7d0*/  LDSM.16.MT88.4 R12, [R140+0x8000] ;  /* 0x008000008c0c783b */ /* 0x000fe20000004200 */
[----:B------:R-:W-:Y:S02]  /*b7e0*/  FMNMX.FTZ R19, R108, R19, !PT ;  /* 0x000000136c137209 */ /* 0x000fe40007810000 */
[----:B------:R-:W-:Y:S02]  /*b7f0*/  FMNMX.FTZ R6, R111, R6, !PT ;  /* 0x000000066f067209 */ /* 0x000fe40007810000 */
[----:B------:R-:W-:Y:S01]  /*b800*/  FMNMX.FTZ R2, R106, R19, !PT ;  /* 0x000000136a027209 */ /* 0x000fe20007810000 */
[CC--:B--2---:R-:W-:Y:S02]  /*b810*/  FFMA.FTZ R102, R0.reuse, R5.reuse, R102 ;  /* 0x0000000500667223 */ /* 0x0c4fe40000010066 */
[----:B------:R-:W-:Y:S01]  /*b820*/  FFMA.FTZ R105, R0, R5, R105 ;  /* 0x0000000500697223 */ /* 0x000fe20000010069 */
[----:B------:R-:W-:Y:S01]  /*b830*/  FMNMX.FTZ R9, R103, R2, !PT ;  /* 0x0000000267097209 */ /* 0x000fe20007810000 */
[----:B------:R-:W-:Y:S01]  /*b840*/  LDSM.16.MT88.4 R20, [R138+0x8000] ;  /* 0x008000008a14783b */ /* 0x000fe20000004200 */
        /* <DEDUP_REMOVED lines=18> */
[C---:B------:R-:W-:Y:S02]  /*b970*/  FADD.FTZ R3, -R101.reuse, R104 ;  /* 0x0000006865037221 */ /* 0x040fe40000010100 */
[----:B------:R-:W-:Y:S02]  /*b980*/  FMUL.FTZ R104, R101, c[0x0][0x23c] ;  /* 0x00008f0065687a20 */ /* 0x000fe40000410000 */
[--C-:B------:R-:W-:Y:S01]  /*b990*/  FFMA.FTZ R125, R185, c[0x0][0x23c], -R113.reuse ;  /* 0x00008f00b97d7a23 */ /* 0x100fe20000010871 */
[----:B------:R-:W1:Y:S01]  /*b9a0*/  MUFU.EX2 R2, R2 ;  /* 0x0000000200027308 */ /* 0x000e620000000800 */
[--C-:B------:R-:W-:Y:S01]  /*b9b0*/  FFMA.FTZ R118, R187, c[0x0][0x23c], -R113.reuse ;  /* 0x00008f00bb767a23 */ /* 0x100fe20000010871 */
[----:B------:R-:W-:Y:S01]  /*b9c0*/  FSEL R104, R104, RZ, P1 ;  /* 0x000000ff68687208 */ /* 0x000fe20000800000 */
[--C-:B------:R-:W-:Y:S01]  /*b9d0*/  FFMA.FTZ R119, R193, c[0x0][0x23c], -R113.reuse ;  /* 0x00008f00c1777a23 */ /* 0x100fe20000010871 */
[----:B------:R-:W-:Y:S01]  /*b9e0*/  ISETP.GT.AND P1, PT, R155, 0x1, PT ;  /* 0x000000019b00780c */ /* 0x000fe20003f24270 */
[--C-:B------:R-:W-:Y:S01]  /*b9f0*/  FFMA.FTZ R116, R195, c[0x0][0x23c], -R113.reuse ;  /* 0x00008f00c3747a23 */ /* 0x100fe20000010871 */
[----:B------:R-:W-:Y:S01]  /*ba00*/  MOV R155, R117 ;  /* 0x00000075009b7202 */ /* 0x000fe20000000f00 */
[--C-:B------:R-:W-:Y:S02]  /*ba10*/  FFMA.FTZ R123, R181, c[0x0][0x23c], -R104.reuse ;  /* 0x00008f00b57b7a23 */ /* 0x100fe40000010868 */
[--C-:B------:R-:W-:Y:S01]  /*ba20*/  FFMA.FTZ R122, R183, c[0x0][0x23c], -R104.reuse ;  /* 0x00008f00b77a7a23 */ /* 0x100fe20000010868 */
[----:B------:R-:W-:Y:S01]  /*ba30*/  MUFU.EX2 R125, R125 ;  /* 0x0000007d007d7308 */ /* 0x000fe20000000800 */
[--C-:B------:R-:W-:Y:S02]  /*ba40*/  FFMA.FTZ R121, R189, c[0x0][0x23c], -R104.reuse ;  /* 0x00008f00bd797a23 */ /* 0x100fe40000010868 */
[--C-:B------:R-:W-:Y:S02]  /*ba50*/  FFMA.FTZ R120, R191, c[0x0][0x23c], -R104.reuse ;  /* 0x00008f00bf787a23 */ /* 0x100fe40000010868 */
[----:B------:R-:W-:Y:S02]  /*ba60*/  FMUL.FTZ R4, R3, c[0x0][0x23c] ;  /* 0x00008f0003047a20 */ /* 0x000fe40000410000 */
[--C-:B------:R-:W-:Y:S02]  /*ba70*/  FFMA.FTZ R134, R112, c[0x0][0x23c], -R113.reuse ;  /* 0x00008f0070867a23 */ /* 0x100fe40000010871 */
[--C-:B------:R-:W-:Y:S01]  /*ba80*/  FFMA.FTZ R176, R115, c[0x0][0x23c], -R104.reuse ;  /* 0x00008f0073b07a23 */ /* 0x100fe20000010868 */
[----:B------:R-:W2:Y:S01]  /*ba90*/  MUFU.EX2 R3, R4 ;  /* 0x0000000400037308 */ /* 0x000ea20000000800 */
        /* <DEDUP_REMOVED lines=27> */
[----:B------:R-:W-:Y:S01]  /*bc50*/  FMUL.FTZ R33, R3, R69 ;  /* 0x0000004503217220 */ /* 0x000fe20000410000 */
[----:B------:R-:W-:Y:S01]  /*bc60*/  LDSM.16.MT88.4 R76, [R136+0xa000] ;  /* 0x00a00000884c783b */ /* 0x000fe20000004200 */
[--C-:B------:R-:W-:Y:S02]  /*bc70*/  FFMA.FTZ R181, R109, c[0x0][0x23c], -R104.reuse ;  /* 0x00008f006db57a23 */ /* 0x100fe40000010868 */
[C---:B------:R-:W-:Y:S02]  /*bc80*/  FMUL.FTZ R38, R2.reuse, R38 ;  /* 0x0000002602267220 */ /* 0x040fe40000410000 */
[----:B------:R-:W-:Y:S01]  /*bc90*/  FMUL.FTZ R39, R2, R39 ;  /* 0x0000002702277220 */ /* 0x000fe20000410000 */
[----:B------:R-:W1:Y:S01]  /*bca0*/  MUFU.EX2 R122, R122 ;  /* 0x0000007a007a7308 */ /* 0x000e620000000800 */
[C---:B------:R-:W-:Y:S01]  /*bcb0*/  FMUL.FTZ R36, R3.reuse, R36 ;  /* 0x0000002403247220 */ /* 0x040fe20000410000 */
        /* <DEDUP_REMOVED lines=11> */
[C---:B------:R-:W-:Y:S02]  /*bd70*/  FMUL.FTZ R44, R3.reuse, R44 ;  /* 0x0000002c032c7220 */ /* 0x040fe40000410000 */
[----:B------:R-:W2:Y:S01]  /*bd80*/  MUFU.EX2 R120, R120 ;  /* 0x0000007800787308 */ /* 0x000ea20000000800 */
[C---:B------:R-:W-:Y:S02]  /*bd90*/  FMUL.FTZ R45, R3.reuse, R45 ;  /* 0x0000002d032d7220 */ /* 0x040fe40000410000 */
[----:B------:R-:W-:Y:S01]  /*bda0*/  FMUL.FTZ R50, R2, R50 ;  /* 0x0000003202327220 */ /* 0x000fe20000410000 */
[----:B-1----:R-:W-:Y:S01]  /*bdb0*/  F2FP.PACK_AB R96, R122, R123 ;  /* 0x0000007b7a60723e */ /* 0x002fe200000000ff */
        /* <DEDUP_REMOVED lines=12> */
[----:B--2---:R-:W-:Y:S01]  /*be80*/  F2FP.PACK_AB R98, R120, R121 ;  /* 0x000000797862723e */ /* 0x004fe200000000ff */
[--C-:B------:R-:W-:Y:S02]  /*be90*/  FFMA.FTZ R130, R173, c[0x0][0x23c], -R104.reuse ;  /* 0x00008f00ad827a23 */ /* 0x100fe40000010868 */
[--C-:B------:R-:W-:Y:S02]  /*bea0*/  FFMA.FTZ R173, R114, c[0x0][0x23c], -R113.reuse ;  /* 0x00008f0072ad7a23 */ /* 0x100fe40000010871 */
        /* <DEDUP_REMOVED lines=15> */
[C---:B------:R-:W-:Y:S02]  /*bfa0*/  HMMA.16816.F32 R12, R96.reuse, R20, R12 ;  /* 0x00000014600c723c */ /* 0x040fe4000000180c */
[----:B------:R-:W2:Y:S01]  /*bfb0*/  MUFU.EX2 R127, R127 ;  /* 0x0000007f007f7308 */ /* 0x000ea20000000800 */
[C---:B------:R-:W-:Y:S02]  /*bfc0*/  FMUL.FTZ R67, R2.reuse, R67 ;  /* 0x0000004302437220 */ /* 0x040fe40000410000 */
[C---:B------:R-:W-:Y:S02]  /*bfd0*/  FMUL.FTZ R64, R3.reuse, R64 ;  /* 0x0000004003407220 */ /* 0x040fe40000410000 */
[C---:B------:R-:W-:Y:S01]  /*bfe0*/  FMUL.FTZ R20, R3.reuse, R80 ;  /* 0x0000005003147220 */ /* 0x040fe20000410000 */
[C---:B------:R-:W-:Y:S04]  /*bff0*/  HMMA.16816.F32 R16, R96.reuse, R22, R16 ;  /* 0x000000166010723c */ /* 0x040fe80000001810 */
[C---:B------:R-:W-:Y:S01]  /*c000*/  FMUL.FTZ R21, R3.reuse, R81 ;  /* 0x0000005103157220 */ /* 0x040fe20000410000 */
[----:B------:R-:W-:Y:S01]  /*c010*/  MUFU.EX2 R126, R126 ;  /* 0x0000007e007e7308 */ /* 0x000fe20000000800 */
[----:B------:R-:W-:Y:S02]  /*c020*/  FMUL.FTZ R65, R3, R65 ;  /* 0x0000004103417220 */ /* 0x000fe40000410000 */
[C---:B------:R-:W-:Y:S04]  /*c030*/  FMUL.FTZ R22, R2.reuse, R82 ;  /* 0x0000005202167220 */ /* 0x040fe80000410000 */
[----:B------:R-:W-:Y:S02]  /*c040*/  FMUL.FTZ R23, R2, R83 ;  /* 0x0000005302177220 */ /* 0x000fe40000410000 */
[----:B------:R-:W3:Y:S01]  /*c050*/  LDSM.16.MT88.4 R80, [R140+0xa000] ;  /* 0x00a000008c50783b */ /* 0x000ee20000004200 */
[--C-:B------:R-:W-:Y:S01]  /*c060*/  FFMA.FTZ R132, R132, c[0x0][0x23c], -R113.reuse ;  /* 0x00008f0084847a23 */ /* 0x100fe20000010871 */
[----:B------:R-:W4:Y:S01]  /*c070*/  MUFU.EX2 R129, R129 ;  /* 0x0000008100817308 */ /* 0x000f220000000800 */
[--C-:B------:R-:W-:Y:S02]  /*c080*/  FFMA.FTZ R103, R103, c[0x0][0x23c], -R113.reuse ;  /* 0x00008f0067677a23 */ /* 0x100fe40000010871 */
[C---:B------:R-:W-:Y:S03]  /*c090*/  HMMA.16816.F32 R20, R96.reuse, R28, R20 ;  /* 0x0000001c6014723c */ /* 0x040fe60000001814 */
[C---:B------:R-:W-:Y:S02]  /*c0a0*/  FMUL.FTZ R54, R2.reuse, R54 ;  /* 0x0000003602367220 */ /* 0x040fe40000410000 */
        /* <DEDUP_REMOVED lines=9> */
[----:B------:R-:W5:Y:S01]  /*c140*/  LDSM.16.MT88.4 R72, [R138+0xa000] ;  /* 0x00a000008a48783b */ /* 0x000f620000004200 */
[C---:B------:R-:W-:Y:S02]  /*c150*/  FMUL.FTZ R53, R3.reuse, R53 ;  /* 0x0000003503357220 */ /* 0x040fe40000410000 */
[C---:B------:R-:W-:Y:S02]  /*c160*/  FMUL.FTZ R58, R2.reuse, R58 ;  /* 0x0000003a023a7220 */ /* 0x040fe40000410000 */
[C---:B-1----:R-:W-:Y:S02]  /*c170*/  HMMA.16816.F32 R28, R96.reuse, R88, R28 ;  /* 0x00000058601c723c */ /* 0x042fe4000000181c */
[----:B------:R-:W-:Y:S01]  /*c180*/  MUFU.EX2 R130, R130 ;  /* 0x0000008200827308 */ /* 0x000fe20000000800 */
[----:B------:R-:W-:Y:S02]  /*c190*/  FMUL.FTZ R59, R2, R59 ;  /* 0x0000003b023b7220 */ /* 0x000fe40000410000 */
[C---:B------:R-:W-:Y:S02]  /*c1a0*/  FMUL.FTZ R56, R3.reuse, R56 ;  /* 0x0000003803387220 */ /* 0x040fe40000410000 */
[----:B------:R-:W-:Y:S01]  /*c1b0*/  FMUL.FTZ R57, R3, R57 ;  /* 0x0000003903397220 */ /* 0x000fe20000410000 */
[C---:B------:R-:W-:Y:S04]  /*c1c0*/  HMMA.16816.F32 R32, R96.reuse, R90, R32 ;  /* 0x0000005a6020723c */ /* 0x040fe80000001820 */
[--C-:B------:R-:W-:Y:S01]  /*c1d0*/  FFMA.FTZ R174, R179, c[0x0][0x23c], -R104.reuse ;  /* 0x00008f00b3ae7a23 */ /* 0x100fe20000010868 */
[----:B------:R-:W-:Y:S01]  /*c1e0*/  MUFU.EX2 R178, R178 ;  /* 0x000000b200b27308 */ /* 0x000fe20000000800 */
[--C-:B------:R-:W-:Y:S02]  /*c1f0*/  FFMA.FTZ R179, R106, c[0x0][0x23c], -R113.reuse ;  /* 0x00008f006ab37a23 */ /* 0x100fe40000010871 */
[C---:B---3--:R-:W-:Y:S04]  /*c200*/  HMMA.16816.F32 R36, R96.reuse, R80, R36 ;  /* 0x000000506024723c */ /* 0x048fe80000001824 */
[----:B------:R-:W-:Y:S02]  /*c210*/  FFMA.FTZ R113, R102, c[0x0][0x23c], -R113 ;  /* 0x00008f0066717a23 */ /* 0x000fe40000010871 */
[--C-:B------:R-:W-:Y:S01]  /*c220*/  FFMA.FTZ R175, R175, c[0x0][0x23c], -R104.reuse ;  /* 0x00008f00afaf7a23 */ /* 0x100fe20000010868 */
[----:B------:R-:W-:Y:S01]  /*c230*/  MUFU.EX2 R174, R174 ;  /* 0x000000ae00ae7308 */ /* 0x000fe20000000800 */
[C---:B------:R-:W-:Y:S01]  /*c240*/  HMMA.16816.F32 R40, R96.reuse, R82, R40 ;  /* 0x000000526028723c */ /* 0x040fe20000001828 */
[----:B------:R-:W-:Y:S03]  /*c250*/  LDSM.16.MT88.4 R80, [R138+0x8800] ;  /* 0x008800008a50783b */ /* 0x000fe60000004200 */
[--C-:B------:R-:W-:Y:S02]  /*c260*/  FFMA.FTZ R135, R135, c[0x0][0x23c], -R104.reuse ;  /* 0x00008f0087877a23 */ /* 0x100fe40000010868 */
[--C-:B------:R-:W-:Y:S02]  /*c270*/  FFMA.FTZ R182, R107, c[0x0][0x23c], -R104.reuse ;  /* 0x00008f006bb67a23 */ /* 0x100fe40000010868 */
[--C-:B------:R-:W-:Y:S01]  /*c280*/  FFMA.FTZ R131, R131, c[0x0][0x23c], -R104.reuse ;  /* 0x00008f0083837a23 */ /* 0x100fe20000010868 */
[----:B------:R1:W-:Y:S01]  /*c290*/  MUFU.EX2 R102, R113 ;  /* 0x0000007100667308 */ /* 0x0003e20000000800 */
[C---:B-----5:R-:W-:Y:S03]  /*c2a0*/  HMMA.16816.F32 R44, R96.reuse, R72, R44 ;  /* 0x00000048602c723c */ /* 0x060fe6000000182c */
[--C-:B------:R-:W-:Y:S02]  /*c2b0*/  FFMA.FTZ R133, R133, c[0x0][0x23c], -R104.reuse ;  /* 0x00008f0085857a23 */ /* 0x100fe40000010868 */
[----:B------:R-:W-:Y:S02]  /*c2c0*/  FFMA.FTZ R104, R105, c[0x0][0x23c], -R104 ;  /* 0x00008f0069687a23 */ /* 0x000fe40000010868 */
[----:B------:R-:W-:Y:S01]  /*c2d0*/  FFMA.FTZ R125, R2, R169, R125 ;  /* 0x000000a9027d7223 */ /* 0x000fe2000001007d */
[C---:B------:R-:W-:Y:S01]  /*c2e0*/  HMMA.16816.F32 R48, R96.reuse, R74, R48 ;  /* 0x0000004a6030723c */ /* 0x040fe20000001830 */
[----:B------:R-:W3:Y:S01]  /*c2f0*/  LDSM.16.MT88.4 R72, [R140+0x8800] ;  /* 0x008800008c48783b */ /* 0x000ee20000004200 */
[----:B------:R-:W-:Y:S02]  /*c300*/  MUFU.EX2 R175, R175 ;  /* 0x000000af00af7308 */ /* 0x000fe40000000800 */
[----:B------:R-:W-:Y:S02]  /*c310*/  FFMA.FTZ R123, R3, R170, R123 ;  /* 0x000000aa037b7223 */ /* 0x000fe4000001007b */
[----:B------:R-:W-:Y:S02]  /*c320*/  FADD.FTZ R118, R118, R125 ;  /* 0x0000007d76767221 */ /* 0x000fe40000010000 */
[C---:B------:R-:W-:Y:S04]  /*c330*/  HMMA.16816.F32 R52, R96.reuse, R68, R52 ;  /* 0x000000446034723c */ /* 0x040fe80000001834 */
[----:B------:R-:W5:Y:S01]  /*c340*/  MUFU.EX2 R131, R131 ;  /* 0x0000008300837308 */ /* 0x000f620000000800 */
[----:B------:R-:W-:Y:S01]  /*c350*/  FADD.FTZ R122, R122, R123 ;  /* 0x0000007b7a7a7221 */ /* 0x000fe20000010000 */
[----:B-1----:R-:W-:Y:S01]  /*c360*/  LDSM.16.MT88.4 R112, [R140+0xb800] ;  /* 0x00b800008c70783b */ /* 0x002fe20000004200 */
[----:B--2---:R-:W-:Y:S01]  /*c370*/  F2FP.PACK_AB R69, R127, R124 ;  /* 0x0000007c7f45723e */ /* 0x004fe200000000ff */
[C---:B------:R-:W-:Y:S04]  /*c380*/  HMMA.16816.F32 R56, R96.reuse, R70, R56 ;  /* 0x000000466038723c */ /* 0x040fe80000001838 */
[----:B------:R-:W-:Y:S02]  /*c390*/  FADD.FTZ R119, R119, R118 ;  /* 0x0000007677777221 */ /* 0x000fe40000010000 */
[----:B------:R-:W1:Y:S01]  /*c3a0*/  MUFU.EX2 R133, R133 ;  /* 0x0000008500857308 */ /* 0x000e620000000800 */
[----:B----4-:R-:W-:Y:S01]  /*c3b0*/  F2FP.PACK_AB R71, R129, R126 ;  /* 0x0000007e8147723e */ /* 0x010fe200000000ff */
[C---:B------:R-:W-:Y:S04]  /*c3c0*/  HMMA.16816.F32 R60, R96.reuse, R76, R60 ;  /* 0x0000004c603c723c */ /* 0x040fe8000000183c */
[----:B------:R-:W-:Y:S02]  /*c3d0*/  FADD.FTZ R3, R121, R122 ;  /* 0x0000007a79037221 */ /* 0x000fe40000010000 */
[----:B------:R-:W-:Y:S02]  /*c3e0*/  FADD.FTZ R119, R116, R119 ;  /* 0x0000007774777221 */ /* 0x000fe40000010000 */
[----:B------:R-:W-:Y:S01]  /*c3f0*/  HMMA.16816.F32 R64, R96, R78, R64 ;  /* 0x0000004e6040723c */ /* 0x000fe20000001840 */
[----:B------:R-:W2:Y:S01]  /*c400*/  LDSM.16.MT88.4 R76, [R136+0x8800] ;  /* 0x00880000884c783b */ /* 0x000ea20000004200 */
[----:B------:R-:W-:Y:S02]  /*c410*/  MUFU.EX2 R135, R135 ;  /* 0x0000008700877308 */ /* 0x000fe40000000800 */
[----:B-----5:R-:W-:Y:S01]  /*c420*/  F2FP.PACK_AB R68, R131, R128 ;  /* 0x000000808344723e */ /* 0x020fe200000000ff */
[----:B------:R-:W-:Y:S02]  /*c430*/  FADD.FTZ R3, R120, R3 ;  /* 0x0000000378037221 */ /* 0x000fe40000010000 */
[----:B------:R-:W-:Y:S02]  /*c440*/  FADD.FTZ R124, R124, R119 ;  /* 0x000000777c7c7221 */ /* 0x000fe40000010000 */
[----:B------:R-:W-:Y:S03]  /*c450*/  FADD.FTZ R128, R128, R3 ;  /* 0x0000000380807221 */ /* 0x000fe60000010000 */
[----:B------:R-:W4:Y:S01]  /*c460*/  MUFU.EX2 R179, R179 ;  /* 0x000000b300b37308 */ /* 0x000f220000000800 */
[----:B------:R-:W-:Y:S01]  /*c470*/  FADD.FTZ R127, R127, R124 ;  /* 0x0000007c7f7f7221 */ /* 0x000fe20000010000 */
[----:B-1----:R-:W-:Y:S01]  /*c480*/  F2FP.PACK_AB R70, R133, R130 ;  /* 0x000000828546723e */ /* 0x002fe200000000ff */
[----:B------:R-:W-:Y:S02]  /*c490*/  FADD.FTZ R131, R131, R128 ;  /* 0x0000008083837221 */ /* 0x000fe40000010000 */
[----:B------:R-:W-:Y:S02]  /*c4a0*/  FADD.FTZ R126, R126, R127 ;  /* 0x0000007f7e7e7221 */ /* 0x000fe40000010000 */
[----:B------:R-:W-:Y:S02]  /*c4b0*/  FADD.FTZ R130, R130, R131 ;  /* 0x0000008382827221 */ /* 0x000fe40000010000 */
[C---:B---3--:R-:W-:Y:S01]  /*c4c0*/  HMMA.16816.F32 R4, R68.reuse, R72, R4 ;  /* 0x000000484404723c */ /* 0x048fe20000001804 */
[----:B------:R-:W1:Y:S04]  /*c4d0*/  MUFU.EX2 R103, R103 ;  /* 0x0000006700677308 */ /* 0x000e680000000800 */
[----:B------:R-:W-:Y:S02]  /*c4e0*/  FADD.FTZ R129, R129, R126 ;  /* 0x0000007e81817221 */ /* 0x000fe40000010000 */
[----:B------:R-:W-:Y:S01]  /*c4f0*/  FADD.FTZ R133, R133, R130 ;  /* 0x0000008285857221 */ /* 0x000fe20000010000 */
[C---:B------:R-:W-:Y:S01]  /*c500*/  HMMA.16816.F32 R8, R68.reuse, R74, R8 ;  /* 0x0000004a4408723c */ /* 0x040fe20000001808 */
[----:B------:R-:W3:Y:S02]  /*c510*/  LDSM.16.MT88.4 R72, [R140+0xa800] ;  /* 0x00a800008c48783b */ /* 0x000ee40000004200 */
[----:B------:R-:W-:Y:S01]  /*c520*/  MUFU.EX2 R180, R180 ;  /* 0x000000b400b47308 */ /* 0x000fe20000000800 */
[----:B------:R-:W-:Y:S01]  /*c530*/  FADD.FTZ R2, R174, R133 ;  /* 0x00000085ae027221 */ /* 0x000fe20000010000 */
[----:B----4-:R-:W-:Y:S03]  /*c540*/  F2FP.PACK_AB R105, R179, R178 ;  /* 0x000000b2b369723e */ /* 0x010fe600000000ff */
[C---:B------:R-:W-:Y:S04]  /*c550*/  HMMA.16816.F32 R12, R68.reuse, R80, R12 ;  /* 0x00000050440c723c */ /* 0x040fe8000000180c */
[----:B------:R-:W-:Y:S01]  /*c560*/  FADD.FTZ R2, R175, R2 ;  /* 0x00000002af027221 */ /* 0x000fe20000010000 */
[----:B------:R-:W4:Y:S03]  /*c570*/  MUFU.EX2 R181, R181 ;  /* 0x000000b500b57308 */ /* 0x000f260000000800 */
[C---:B------:R-:W-:Y:S01]  /*c580*/  HMMA.16816.F32 R16, R68.reuse, R82, R16 ;  /* 0x000000524410723c */ /* 0x040fe20000001810 */
[----:B------:R-:W5:Y:S03]  /*c590*/  LDSM.16.MT88.4 R80, [R138+0xa800] ;  /* 0x00a800008a50783b */ /* 0x000f660000004200 */
[----:B-1----:R-:W-:Y:S01]  /*c5a0*/  F2FP.PACK_AB R107, R102, R103 ;  /* 0x00000067666b723e */ /* 0x002fe200000000ff */
[----:B------:R-:W-:Y:S02]  /*c5b0*/  FADD.FTZ R3, R135, R2 ;  /* 0x0000000287037221 */ /* 0x000fe40000010000 */
[----:B------:R-:W-:Y:S01]  /*c5c0*/  MUFU.EX2 R182, R182 ;  /* 0x000000b600b67308 */ /* 0x000fe20000000800 */
[C---:B------:R-:W-:Y:S04]  /*c5d0*/  HMMA.16816.F32 R20, R68.reuse, R84, R20 ;  /* 0x000000544414723c */ /* 0x040fe80000001814 */
[----:B------:R-:W-:Y:S04]  /*c5e0*/  FADD.FTZ R3, R176, R3 ;  /* 0x00000003b0037221 */ /* 0x000fe80000010000 */
[C---:B------:R-:W-:Y:S01]  /*c5f0*/  HMMA.16816.F32 R24, R68.reuse, R86, R24 ;  /* 0x000000564418723c */ /* 0x040fe20000001818 */
[----:B------:R-:W1:Y:S01]  /*c600*/  LDSM.16.MT88.4 R84, [R137+0xa800] ;  /* 0x00a800008954783b */ /* 0x000e620000004200 */
[----:B------:R4:W4:Y:S06]  /*c610*/  MUFU.EX2 R183, R104 ;  /* 0x0000006800b77308 */ /* 0x00092c0000000800 */
[C---:B--2---:R-:W-:Y:S08]  /*c620*/  HMMA.16816.F32 R28, R68.reuse, R76, R28 ;  /* 0x0000004c441c723c */ /* 0x044ff0000000181c */
[C---:B------:R-:W-:Y:S01]  /*c630*/  HMMA.16816.F32 R32, R68.reuse, R78, R32 ;  /* 0x0000004e4420723c */ /* 0x040fe20000001820 */
[----:B------:R-:W-:Y:S07]  /*c640*/  LDSM.16.MT88.4 R76, [R140+0x9000] ;  /* 0x009000008c4c783b */ /* 0x000fee0000004200 */
[C---:B---3--:R-:W-:Y:S04]  /*c650*/  HMMA.16816.F32 R36, R68.reuse, R72, R36 ;  /* 0x000000484424723c */ /* 0x048fe80000001824 */
[----:B----4-:R-:W-:Y:S01]  /*c660*/  F2FP.PACK_AB R104, R181, R180 ;  /* 0x000000b4b568723e */ /* 0x010fe200000000ff */
[----:B------:R-:W-:Y:S01]  /*c670*/  FADD.FTZ R180, R180, R3 ;  /* 0x00000003b4b47221 */ /* 0x000fe20000010000 */
[----:B------:R-:W-:Y:S02]  /*c680*/  F2FP.PACK_AB R106, R183, R182 ;  /* 0x000000b6b76a723e */ /* 0x000fe400000000ff */
[C---:B------:R-:W-:Y:S01]  /*c690*/  HMMA.16816.F32 R40, R68.reuse, R74, R40 ;  /* 0x0000004a4428723c */ /* 0x040fe20000001828 */
[----:B------:R-:W2:Y:S03]  /*c6a0*/  LDSM.16.MT88.4 R72, [R136+0xa800] ;  /* 0x00a800008848783b */ /* 0x000ea60000004200 */
[----:B------:R-:W-:Y:S01]  /*c6b0*/  MOV R3, R100 ;  /* 0x0000006400037202 */ /* 0x000fe20000000f00 */
[----:B------:R-:W-:Y:S03]  /*c6c0*/  FADD.FTZ R181, R181, R180 ;  /* 0x000000b4b5b57221 */ /* 0x000fe60000010000 */
[C---:B-----5:R-:W-:Y:S04]  /*c6d0*/  HMMA.16816.F32 R44, R68.reuse, R80, R44 ;  /* 0x00000050442c723c */ /* 0x060fe8000000182c */
[----:B------:R-:W-:Y:S04]  /*c6e0*/  FADD.FTZ R170, R182, R181 ;  /* 0x000000b5b6aa7221 */ /* 0x000fe80000010000 */
[C---:B------:R-:W-:Y:S01]  /*c6f0*/  HMMA.16816.F32 R48, R68.reuse, R82, R48 ;  /* 0x000000524430723c */ /* 0x040fe20000001830 */
[----:B------:R-:W3:Y:S03]  /*c700*/  LDSM.16.MT88.4 R80, [R138+0x9000] ;  /* 0x009000008a50783b */ /* 0x000ee60000004200 */
[----:B------:R-:W-:Y:S04]  /*c710*/  FADD.FTZ R170, R183, R170 ;  /* 0x000000aab7aa7221 */ /* 0x000fe80000010000 */
        /* <DEDUP_REMOVED lines=11> */
[----:B------:R-:W-:Y:S03]  /*c7d0*/  F2FP.PACK_AB R70, R176, R135 ;  /* 0x00000087b046723e */ /* 0x000fe600000000ff */
[----:B------:R-:W-:Y:S04]  /*c7e0*/  FADD.FTZ R134, R134, R173 ;  /* 0x000000ad86867221 */ /* 0x000fe80000010000 */
[C---:B------:R-:W-:Y:S03]  /*c7f0*/  HMMA.16816.F32 R4, R68.reuse, R76, R4 ;  /* 0x0000004c4404723c */ /* 0x040fe60000001804 */
[----:B------:R-:W-:Y:S04]  /*c800*/  FADD.FTZ R177, R177, R134 ;  /* 0x00000086b1b17221 */ /* 0x000fe80000010000 */
[----:B------:R-:W-:Y:S01]  /*c810*/  FADD.FTZ R178, R178, R177 ;  /* 0x000000b1b2b27221 */ /* 0x000fe20000010000 */
[C---:B------:R-:W-:Y:S01]  /*c820*/  HMMA.16816.F32 R8, R68.reuse, R78, R8 ;  /* 0x0000004e4408723c */ /* 0x040fe20000001808 */
[----:B------:R-:W4:Y:S03]  /*c830*/  LDSM.16.MT88.4 R76, [R140+0xb000] ;  /* 0x00b000008c4c783b */ /* 0x000f260000004200 */
[----:B------:R-:W-:Y:S04]  /*c840*/  FADD.FTZ R178, R179, R178 ;  /* 0x000000b2b3b27221 */ /* 0x000fe80000010000 */
[C---:B---3--:R-:W-:Y:S04]  /*c850*/  HMMA.16816.F32 R12, R68.reuse, R80, R12 ;  /* 0x00000050440c723c */ /* 0x048fe8000000180c */
        /* <DEDUP_REMOVED lines=14> */
[C---:B------:R-:W-:Y:S08]  /*c940*/  HMMA.16816.F32 R48, R68.reuse, R82, R48 ;  /* 0x000000524430723c */ /* 0x040ff00000001830 */
[C---:B-1----:R-:W-:Y:S08]  /*c950*/  HMMA.16816.F32 R52, R68.reuse, R84, R52 ;  /* 0x000000544434723c */ /* 0x042ff00000001834 */
[C---:B------:R-:W-:Y:S08]  /*c960*/  HMMA.16816.F32 R56, R68.reuse, R86, R56 ;  /* 0x000000564438723c */ /* 0x040ff00000001838 */
[C---:B--2---:R-:W-:Y:S08]  /*c970*/  HMMA.16816.F32 R60, R68.reuse, R72, R60 ;  /* 0x00000048443c723c */ /* 0x044ff0000000183c */
[----:B------:R-:W-:Y:S01]  /*c980*/  HMMA.16816.F32 R64, R68, R74, R64 ;  /* 0x0000004a4440723c */ /* 0x000fe20000001840 */
[----:B------:R-:W1:Y:S07]  /*c990*/  LDSM.16.MT88.4 R68, [R136+0x9800] ;  /* 0x009800008844783b */ /* 0x000e6e0000004200 */
[C---:B------:R-:W-:Y:S01]  /*c9a0*/  HMMA.16816.F32 R96, R104.reuse, R92, R4 ;  /* 0x0000005c6860723c */ /* 0x040fe20000001804 */
[----:B------:R-:W2:Y:S07]  /*c9b0*/  LDSM.16.MT88.4 R4, [R138+0xb800] ;  /* 0x00b800008a04783b */ /* 0x000eae0000004200 */
[C---:B------:R-:W-:Y:S01]  /*c9c0*/  HMMA.16816.F32 R92, R104.reuse, R94, R8 ;  /* 0x0000005e685c723c */ /* 0x040fe20000001808 */
[----:B------:R-:W3:Y:S07]  /*c9d0*/  LDSM.16.MT88.4 R8, [R137+0xb800] ;  /* 0x00b800008908783b */ /* 0x000eee0000004200 */
[C---:B----4-:R-:W-:Y:S01]  /*c9e0*/  HMMA.16816.F32 R88, R104.reuse, R76, R12 ;  /* 0x0000004c6858723c */ /* 0x050fe2000000180c */
[----:B------:R-:W4:Y:S07]  /*c9f0*/  LDSM.16.MT88.4 R12, [R136+0xb800] ;  /* 0x00b80000880c783b */ /* 0x000f2e0000004200 */
[C---:B------:R-:W-:Y:S08]  /*ca00*/  HMMA.16816.F32 R84, R104.reuse, R78, R16 ;  /* 0x0000004e6854723c */ /* 0x040ff00000001810 */
[C---:B------:R-:W-:Y:S08]  /*ca10*/  HMMA.16816.F32 R80, R104.reuse, R108, R20 ;  /* 0x0000006c6850723c */ /* 0x040ff00000001814 */
[C---:B------:R-:W-:Y:S08]  /*ca20*/  HMMA.16816.F32 R76, R104.reuse, R110, R24 ;  /* 0x0000006e684c723c */ /* 0x040ff00000001818 */
[C---:B-1----:R-:W-:Y:S08]  /*ca30*/  HMMA.16816.F32 R72, R104.reuse, R68, R28 ;  /* 0x000000446848723c */ /* 0x042ff0000000181c */
[C---:B------:R-:W-:Y:S08]  /*ca40*/  HMMA.16816.F32 R68, R104.reuse, R70, R32 ;  /* 0x000000466844723c */ /* 0x040ff00000001820 */
[C---:B------:R-:W-:Y:S08]  /*ca50*/  HMMA.16816.F32 R36, R104.reuse, R112, R36 ;  /* 0x000000706824723c */ /* 0x040ff00000001824 */
[C---:B------:R-:W-:Y:S08]  /*ca60*/  HMMA.16816.F32 R40, R104.reuse, R114, R40 ;  /* 0x000000726828723c */ /* 0x040ff00000001828 */
[C---:B--2---:R-:W-:Y:S08]  /*ca70*/  HMMA.16816.F32 R44, R104.reuse, R4, R44 ;  /* 0x00000004682c723c */ /* 0x044ff0000000182c */
[C---:B------:R-:W-:Y:S08]  /*ca80*/  HMMA.16816.F32 R48, R104.reuse, R6, R48 ;  /* 0x000000066830723c */ /* 0x040ff00000001830 */
[C---:B---3--:R-:W-:Y:S08]  /*ca90*/  HMMA.16816.F32 R52, R104.reuse, R8, R52 ;  /* 0x000000086834723c */ /* 0x048ff00000001834 */
[C---:B------:R-:W-:Y:S08]  /*caa0*/  HMMA.16816.F32 R56, R104.reuse, R10, R56 ;  /* 0x0000000a6838723c */ /* 0x040ff00000001838 */
[C---:B----4-:R-:W-:Y:S08]  /*cab0*/  HMMA.16816.F32 R60, R104.reuse, R12, R60 ;  /* 0x0000000c683c723c */ /* 0x050ff0000000183c */
[----:B------:R-:W-:Y:S07]  /*cac0*/  HMMA.16816.F32 R64, R104, R14, R64 ;  /* 0x0000000e6840723c */ /* 0x000fee0000001840 */
[----:B------:R-:W-:Y:S01]  /*cad0*/  MOV R104, R101 ;  /* 0x0000006500687202 */ /* 0x000fe20000000f00 */
[----:B------:R-:W-:-:S05]  /*cae0*/  @P1 BRA `(.L_x_6660) ;  /* 0xffffcc9000001947 */ /* 0x000fca000383ffff */
.L_x_6656:
        /* <DEDUP_REMOVED lines=188> */
[----:B---3--:R-:W2:Y:S01]  /*d6b0*/  S2R R40, SR_CTAID.Z ;  /* 0x0000000000287919 */ /* 0x008ea20000002700 */
[----:B-1----:R-:W-:-:S05]  /*d6c0*/  IMAD R7, R5, c[0x0][0x214], RZ ;  /* 0x0000850005077a24 */ /* 0x002fca00078e02ff */
[----:B------:R-:W-:-:S05]  /*d6d0*/  SEL R7, R7, R158, !P0 ;  /* 0x0000009e07077207 */ /* 0x000fca0004000000 */
[----:B--2---:R-:W-:Y:S01]  /*d6e0*/  IMAD R7, R40, c[0x0][0x234], R7 ;  /* 0x00008d0028077a24 */ /* 0x004fe200078e0207 */
[----:B------:R-:W-:Y:S05]  /*d6f0*/  BRA `(.L_x_6662) ;  /* 0x0000004000007947 */ /* 0x000fea0003800000 */
.L_x_6661:
[----:B---3--:R-:W1:Y:S04]  /*d700*/  S2R R40, SR_CTAID.Z ;  /* 0x0000000000287919 */ /* 0x008e680000002700 */
[----:B------:R-:W1:Y:S02]  /*d710*/  S2R R5, SR_CTAID.Y ;  /* 0x0000000000057919 */ /* 0x000e640000002600 */
[----:B-1----:R-:W-:-:S04]  /*d720*/  IMAD R7, R5, c[0x0][0x1c0], R40 ;  /* 0x0000700005077a24 */ /* 0x002fc800078e0228 */
[----:B------:R-:W-:Y:S02]  /*d730*/  IMAD R7, R7, c[0x0][0x214], RZ ;  /* 0x0000850007077a24 */ /* 0x000fe400078e02ff */
.L_x_6662:
        /* <DEDUP_REMOVED lines=36> */
.L_x_6664:
[----:B------:R-:W-:Y:S05]  /*d980*/  BSYNC B0 ;  /* 0x0000000000007941 */ /* 0x000fea0003800000 */
.L_x_6663:
        /* <DEDUP_REMOVED lines=36> */
.L_x_6666:
[----:B------:R-:W-:Y:S05]  /*dbd0*/  BSYNC B0 ;  /* 0x0000000000007941 */ /* 0x000fea0003800000 */
.L_x_6665:
        /* <DEDUP_REMOVED lines=18> */
.L_x_6668:
[----:B------:R-:W-:Y:S05]  /*dd00*/  BSYNC B0 ;  /* 0x0000000000007941 */ /* 0x000fea0003800000 */
.L_x_6667:
        /* <DEDUP_REMOVED lines=18> */
.L_x_6670:
[----:B------:R-:W-:Y:S05]  /*de30*/  BSYNC B0 ;  /* 0x0000000000007941 */ /* 0x000fea0003800000 */
.L_x_6669:
        /* <DEDUP_REMOVED lines=19> */
.L_x_6671:
        /* <DEDUP_REMOVED lines=9> */
.L_x_8275:


//--------------------- .text._ZN5flash24flash_fwd_splitkv_kernelI23Flash_fwd_kernel_traitsILi128ELi64ELi64ELi4ELb0ELb0EN7cutlass6half_tE19Flash_kernel_traitsILi128ELi64ELi64ELi4ES3_EELb1ELb0ELb0ELb0ELb1ELb0ELb0ELb1EEEvNS_16Flash_fwd_paramsE --------------------------
	.section	.text._ZN5flash24flash_fwd_splitkv_kernelI23Flash_fwd_kernel_traitsILi128ELi64ELi64ELi4ELb0ELb0EN7cutlass6half_tE19Flash_kernel_traitsILi128ELi64ELi64ELi4ES3_EELb1ELb0ELb0ELb0ELb1ELb0ELb0ELb1EEEvNS_16Flash_fwd_paramsE,"ax",@progbits
	.sectioninfo	@"SHI_REGISTERS=178"
	.align	128
        .global         _ZN5flash24flash_fwd_splitkv_kernelI23Flash_fwd_kernel_traitsILi128ELi64ELi64ELi4ELb0ELb0EN7cutlass6half_tE19Flash_kernel_traitsILi128ELi64ELi64ELi4ES3_EELb1ELb0ELb0ELb0ELb1ELb0ELb0ELb1EEEvNS_16Flash_fwd_paramsE
        .type           _ZN5flash24flash_fwd_splitkv_kernelI23Flash_fwd_kernel_traitsILi128ELi64ELi64ELi4ELb0ELb0EN7cutlass6half_tE19Flash_kernel_traitsILi128ELi64ELi64ELi4ES3_EELb1ELb0ELb0ELb0ELb1ELb0ELb0ELb1EEEvNS_16Flash_fwd_paramsE,@function
        .size           _ZN5flash24flash_fwd_splitkv_kernelI23Flash_fwd_kernel_traitsILi128ELi64ELi64ELi4ELb0ELb0EN7cutlass6half_tE19Flash_kernel_traitsILi128ELi64ELi64ELi4ES3_EELb1ELb0ELb0ELb0ELb1ELb0ELb0ELb1EEEvNS_16Flash_fwd_paramsE,(.L_x_8276 - _ZN5flash24flash_fwd_splitkv_kernelI23Flash_fwd_kernel_traitsILi128ELi64ELi64ELi4ELb0ELb0EN7cutlass6half_tE19Flash_kernel_traitsILi128ELi64ELi64ELi4ES3_EELb1ELb0ELb0ELb0ELb1ELb0ELb0ELb1EEEvNS_16Flash_fwd_paramsE)
        .other          _ZN5flash24flash_fwd_splitkv_kernelI23Flash_fwd_kernel_traitsILi128ELi64ELi64ELi4ELb0ELb0EN7cutlass6half_tE19Flash_kernel_traitsILi128ELi64ELi64ELi4ES3_EELb1ELb0ELb0ELb0ELb1ELb0ELb0ELb1EEEvNS_16Flash_fwd_paramsE,@"STO_CUDA_ENTRY STV_DEFAULT"
_ZN5flash24flash_fwd_splitkv_kernelI23Flash_fwd_kernel_traitsILi128ELi64ELi64ELi4ELb0ELb0EN7cutlass6half_tE19Flash_kernel_traitsILi128ELi64ELi64ELi4ES3_EELb1ELb0ELb0ELb0ELb1ELb0ELb0ELb1EEEvNS_16Flash_fwd_paramsE:
.text._ZN5flash24flash_fwd_splitkv_kernelI23Flash_fwd_kernel_traitsILi128ELi64ELi64ELi4ELb0ELb0EN7cutlass6half_tE19Flash_kernel_traitsILi128ELi64ELi64ELi4ES3_EELb1ELb0ELb0ELb0ELb1ELb0ELb0ELb1EEEvNS_16Flash_fwd_paramsE:
        /* <DEDUP_REMOVED lines=14> */
[----:B------:R-:W3:Y:S04]  /*00e0*/  @P1 LDG.E R160, [R4.64] ;  /* 0x0000000604a01981 */ /* 0x000ee8000c1e1900 */
[----:B------:R-:W3:Y:S01]  /*00f0*/  @P1 LDG.E R159, [R4.64+0x4] ;  /* 0x00000406049f1981 */ /* 0x000ee2000c1e1900 */
[----:B--2---:R-:W-:-:S03]  /*0100*/  ISETP.NE.AND P2, PT, R0, RZ, PT ;  /* 0x000000ff0000720c */ /* 0x004fc60003f45270 */
[----:B------:R1:W5:Y:S01]  /*0110*/  @P5 LDG.E R6, [R134.64] ;  /* 0x0000000686065981 */ /* 0x000362000c1e1900 */
[----:B------:R-:W-:Y:S01]  /*0120*/  ISETP.EQ.OR.EX P0, PT, RZ, c[0x0][0x24c], !P2, P0 ;  /* 0x00009300ff007a0c */ /* 0x000fe20005702700 */
[----:B------:R-:W-:Y:S02]  /*0130*/  IMAD.MOV.U32 R19, RZ, RZ, -0x1 ;  /* 0xffffffffff137424 */ /* 0x000fe400078e00ff */
[----:B------:R-:W-:Y:S01]  /*0140*/  IMAD.WIDE R8, R2, R79, c[0x0][0x248] ;  /* 0x0000920002087625 */ /* 0x000fe200078e024f */
[----:B------:R-:W2:Y:S04]  /*0150*/  S2R R25, SR_CTAID.X ;  /* 0x0000000000197919 */ /* 0x000ea80000002500 */
[----:B------:R-:W4:Y:S04]  /*0160*/  S2R R132, SR_CTAID.Z ;  /* 0x0000000000847919 */ /* 0x000f280000002700 */
[----:B------:R-:W1:Y:S04]  /*0170*/  S2R R56, SR_TID.X ;  /* 0x0000000000387919 */ /* 0x000e680000002100 */
[----:B------:R1:W5:Y:S01]  /*0180*/  @!P0 LDG.E R19, [R8.64] ;  /* 0x0000000608138981 */ /* 0x000362000c1e1900 */
[----:B------:R-:W-:-:S04]  /*0190*/  ISETP.NE.U32.AND P0, PT, RZ, c[0x0][0x248], PT ;  /* 0x00009200ff007a0c */ /* 0x000fc80003f05070 */
[----:B------:R-:W-:Y:S02]  /*01a0*/  ISETP.NE.AND.EX P0, PT, RZ, c[0x0][0x24c], PT, P0 ;  /* 0x00009300ff007a0c */ /* 0x000fe40003f05300 */
[----:B------:R-:W-:-:S04]  /*01b0*/  MOV R7, R2 ;  /* 0x0000000200077202 */ /* 0x000fc80000000f00 */
[--C-:B------:R-:W-:Y:S01]  /*01c0*/  SHF.R.S32.HI R0, RZ, 0x1f, R7.reuse ;  /* 0x0000001fff007819 */ /* 0x100fe20000011407 */
[----:B------:R-:W-:Y:S02]  /*01d0*/  IMAD.MOV.U32 R11, RZ, RZ, R7 ;  /* 0x000000ffff0b7224 */ /* 0x000fe400078e0007 */
[----:B---3--:R-:W-:Y:S01]  /*01e0*/  @P1 IMAD.IADD R159, R159, 0x1, -R160 ;  /* 0x000000019f9f1824 */ /* 0x008fe200078e0aa0 */
[----:B------:R-:W-:-:S03]  /*01f0*/  @!P1 MOV R159, c[0x0][0x214] ;  /* 0x00008500009f9a02 */ /* 0x000fc60000000f00 */
[----:B------:R-:W-:Y:S05]  /*0200*/  @!P0 BRA `(.L_x_6672) ;  /* 0x0000004000008947 */ /* 0x000fea0003800000 */
[----:B-12-4-:R-:W2:Y:S02]  /*0210*/  @P2 LDG.E R4, [R8.64+0x4] ;  /* 0x0000040608042981 */ /* 0x016ea4000c1e1900 */
[----:B--2--5:R-:W-:-:S06]  /*0220*/  @P2 IADD3 R3, R4, -R19, RZ ;  /* 0x8000001304032210 */ /* 0x024fcc0007ffe0ff */
[----:B------:R1:W5:Y:S01]  /*0230*/  @!P2 LDG.E R3, [R8.64] ;  /* 0x000000060803a981 */ /* 0x000362000c1e1900 */
[----:B------:R-:W-:Y:S05]  /*0240*/  BRA `(.L_x_6673) ;  /* 0x0000001000007947 */ /* 0x000fea0003800000 */
.L_x_6672:
[----:B-12-4-:R-:W-:Y:S02]  /*0250*/  MOV R3, c[0x0][0x218] ;  /* 0x0000860000037a02 */ /* 0x016fe40000000f00 */
.L_x_6673:
[----:B------:R-:W-:-:S04]  /*0260*/  ISETP.NE.U32.AND P2, PT, RZ, c[0x0][0x258], PT ;  /* 0x00009600ff007a0c */ /* 0x000fc80003f45070 */
[----:B------:R-:W-:-:S13]  /*0270*/  ISETP.NE.AND.EX P2, PT, RZ, c[0x0][0x25c], PT, P2 ;  /* 0x00009700ff007a0c */ /* 0x000fda0003f45320 */
[----:B------:R-:W-:-:S06]  /*0280*/  @P2 IMAD.WIDE R4, R2, R79, c[0x0][0x258] ;  /* 0x0000960002042625 */ /* 0x000fcc00078e024f */
        /* <DEDUP_REMOVED lines=10> */
[----:B------:R-:W-:Y:S01]  /*0330*/  ULDC UR5, c[0x0][0x218] ;  /* 0x0000860000057ab9 */ /* 0x000fe20000000800 */
[----:B------:R-:W-:Y:S01]  /*0340*/  IADD3 R3, -R159, 0x7f, R58 ;  /* 0x0000007f9f037810 */ /* 0x000fe20007ffe13a */
[----:B------:R-:W-:Y:S01]  /*0350*/  UIADD3 UR5, UR5, 0x3f, URZ ;  /* 0x0000003f05057890 */ /* 0x000fe2000fffe03f */
[----:B-1----:R-:W-:Y:S02]  /*0360*/  IADD3 R8, R54, 0x3f, RZ ;  /* 0x0000003f36087810 */ /* 0x002fe40007ffe0ff */
        /* <DEDUP_REMOVED lines=21> */
[----:B------:R-:W-:-:S03]  /*04c0*/  IADD3 R4, -R5, R56, RZ ;  /* 0x0000003805047210 */ /* 0x000fc60007ffe1ff */
[----:B------:R-:W-:Y:S01]  /*04d0*/  @!P0 IMAD R0, R0, c[0x0][0x1e0], RZ ;  /* 0x0000780000008a24 */ /* 0x000fe200078e02ff */
[----:B------:R-:W-:Y:S01]  /*04e0*/  SHF.L.U32 R4, R4, 0x3, RZ ;  /* 0x0000000304047819 */ /* 0x000fe200000006ff */
[----:B------:R-:W-:-:S03]  /*04f0*/  @P0 IMAD.WIDE.U32 R8, R160, c[0x0][0x1e8], RZ ;  /* 0x00007a00a0080a25 */ /* 0x000fc600078e00ff */
[----:B------:R-:W-:Y:S01]  /*0500*/  SHF.R.S32.HI R5, RZ, 0x1f, R4 ;  /* 0x0000001fff057819 */ /* 0x000fe20000011404 */
[----:B------:R-:W-:-:S04]  /*0510*/  @!P0 IMAD.WIDE.U32 R10, R7, c[0x0][0x1e0], RZ ;  /* 0x00007800070a8a25 */ /* 0x000fc800078e00ff */
[----:B------:R-:W-:Y:S02]  /*0520*/  @!P0 IMAD R0, R7, c[0x0][0x1e4], R0 ;  /* 0x0000790007008a24 */ /* 0x000fe400078e0200 */
[----:B------:R-:W-:Y:S02]  /*0530*/  @P0 IMAD R160, R160, c[0x0][0x1ec], R9 ;  /* 0x00007b00a0a00a24 */ /* 0x000fe400078e0209 */
[----:B------:R-:W-:Y:S01]  /*0540*/  @!P0 IMAD.IADD R160, R11, 0x1, R0 ;  /* 0x000000010ba08824 */ /* 0x000fe200078e0200 */
[----:B------:R-:W-:Y:S01]  /*0550*/  SHF.R.S32.HI R0, RZ, 0x1f, R132 ;  /* 0x0000001fff007819 */ /* 0x000fe20000011484 */
[----:B------:R-:W-:Y:S01]  /*0560*/  @P0 IMAD.MOV.U32 R6, RZ, RZ, R8 ;  /* 0x000000ffff060224 */ /* 0x000fe200078e0008 */
[----:B------:R-:W-:Y:S01]  /*0570*/  @!P0 MOV R6, R10 ;  /* 0x0000000a00068202 */ /* 0x000fe20000000f00 */
[----:B------:R-:W-:Y:S02]  /*0580*/  IMAD R9, R2, c[0x0][0x1e8], RZ ;  /* 0x00007a0002097a24 */ /* 0x000fe400078e02ff */
[----:B------:R-:W-:-:S04]  /*0590*/  IMAD.WIDE.U32 R4, R58, c[0x0][0x1e8], R4 ;  /* 0x00007a003a047a25 */ /* 0x000fc800078e0004 */
[----:B------:R-:W-:Y:S01]  /*05a0*/  IMAD R9, R58, c[0x0][0x1ec], R9 ;  /* 0x00007b003a097a24 */ /* 0x000fe200078e0209 */
[----:B------:R-:W-:Y:S01]  /*05b0*/  IADD3 R4, P0, R6, R4, RZ ;  /* 0x0000000406047210 */ /* 0x000fe20007f1e0ff */
[----:B------:R-:W-:Y:S01]  /*05c0*/  IMAD R11, R0, c[0x0][0x1f0], RZ ;  /* 0x00007c00000b7a24 */ /* 0x000fe200078e02ff */
[----:B------:R-:W-:Y:S01]  /*05d0*/  SHF.R.S32.HI R0, RZ, 0x3, R3 ;  /* 0x00000003ff007819 */ /* 0x000fe20000011403 */
[----:B------:R-:W-:Y:S01]  /*05e0*/  IMAD R3, R7, c[0x0][0x1c0], R132 ;  /* 0x0000700007037a24 */ /* 0x000fe200078e0284 */
[----:B------:R-:W-:Y:S01]  /*05f0*/  IADD3.X R5, R160, R5, R9, P0, !PT ;  /* 0x00000005a0057210 */ /* 0x000fe200007fe409 */
[----:B------:R-:W-:Y:S01]  /*0600*/  IMAD R11, R132, c[0x0][0x1f4], R11 ;  /* 0x00007d00840b7a24 */ /* 0x000fe200078e020b */
[----:B------:R-:W-:Y:S01]  /*0610*/  ISETP.GE.AND P0, PT, R0, R159, PT ;  /* 0x0000009f0000720c */ /* 0x000fe20003f06270 */
[----:B------:R-:W-:Y:S02]  /*0620*/  IMAD R3, R3, c[0x0][0x214], R58 ;  /* 0x0000850003037a24 */ /* 0x000fe400078e023a */
[----:B------:R-:W-:Y:S01]  /*0630*/  IMAD.WIDE.U32 R132, R132, c[0x0][0x1f0], R4 ;  /* 0x00007c0084847a25 */ /* 0x000fe200078e0004 */
[----:B------:R-:W-:-:S03]  /*0640*/  SHF.R.S32.HI R4, RZ, 0x1f, R0 ;  /* 0x0000001fff047819 */ /* 0x000fc60000011400 */
        /* <DEDUP_REMOVED lines=11> */
.L_x_6676:
[----:B------:R-:W-:Y:S05]  /*0700*/  BSYNC B0 ;  /* 0x0000000000007941 */ /* 0x000fea0003800000 */
.L_x_6675:
        /* <DEDUP_REMOVED lines=16> */
.L_x_6678:
[----:B------:R-:W-:Y:S05]  /*0810*/  BSYNC B0 ;  /* 0x0000000000007941 */ /* 0x000fea0003800000 */
.L_x_6677:
        /* <DEDUP_REMOVED lines=16> */
.L_x_6680:
[----:B------:R-:W-:Y:S05]  /*0920*/  BSYNC B0 ;  /* 0x0000000000007941 */ /* 0x000fea0003800000 */
.L_x_6679:
        /* <DEDUP_REMOVED lines=15> */
.L_x_6682:
[----:B------:R-:W-:Y:S05]  /*0a20*/  BSYNC B0 ;  /* 0x0000000000007941 */ /* 0x000fea0003800000 */
.L_x_6681:
[----:B------:R-:W-:-:S04]  /*0a30*/  LOP3.LUT P4, RZ, R56, 0x7, RZ, 0xc0, !PT ;  /* 0x0000000738ff7812 */ /* 0x000fc8000788c0ff */
[-C--:B------:R-:W-:Y:S02]  /*0a40*/  ISETP.GE.OR P3, PT, R0, R159.reuse, P4 ;  /* 0x0000009f0000720c */ /* 0x080fe40002766670 */
[-C--:B------:R-:W-:Y:S02]  /*0a50*/  ISETP.GE.OR P2, PT, R8, R159.reuse, P4 ;  /* 0x0000009f0800720c */ /* 0x080fe40002746670 */
[-C--:B------:R-:W-:Y:S02]  /*0a60*/  ISETP.GE.OR P1, PT, R6, R159.reuse, P4 ;  /* 0x0000009f0600720c */ /* 0x080fe40002726670 */
[C---:B------:R-:W-:Y:S02]  /*0a70*/  IADD3 R0, P0, R3.reuse, R0, RZ ;  /* 0x0000000003007210 */ /* 0x040fe40007f1e0ff */
[----:B------:R-:W-:Y:S02]  /*0a80*/  ISETP.GE.OR P4, PT, R10, R159, P4 ;  /* 0x0000009f0a00720c */ /* 0x000fe40002786670 */
[----:B------:R-:W-:-:S02]  /*0a90*/  LEA.HI.X.SX32 R3, R3, R4, 0x1, P0 ;  /* 0x0000000403037211 */ /* 0x000fc400000f0eff */
[----:B------:R-:W-:-:S03]  /*0aa0*/  LEA R4, P0, R0, c[0x0][0x200], 0x2 ;  /* 0x0000800000047a11 */ /* 0x000fc600078010ff */
[----:B------:R-:W-:Y:S01]  /*0ab0*/  @!P2 IMAD.MOV.U32 R2, RZ, RZ, 0x7f800000 ;  /* 0x7f800000ff02a424 */ /* 0x000fe200078e00ff */
[----:B------:R-:W-:Y:S01]  /*0ac0*/  LEA.HI.X R5, R0, c[0x0][0x204], R3, 0x2, P0 ;  /* 0x0000810000057a11 */ /* 0x000fe200000f1403 */
[----:B------:R-:W-:Y:S02]  /*0ad0*/  @!P3 IMAD.MOV.U32 R3, RZ, RZ, 0x7f800000 ;  /* 0x7f800000ff03b424 */ /* 0x000fe400078e00ff */
[----:B------:R-:W-:Y:S02]  /*0ae0*/  @!P1 IMAD.MOV.U32 R0, RZ, RZ, 0x7f800000 ;  /* 0x7f800000ff009424 */ /* 0x000fe400078e00ff */
[----:B------:R2:W-:Y:S04]  /*0af0*/  @!P2 STG.E [R4.64+0x40], R2 ;  /* 0x000040020400a986 */ /* 0x0005e8000c101906 */
[----:B------:R2:W-:Y:S04]  /*0b00*/  @!P3 STG.E [R4.64], R3 ;  /* 0x000000030400b986 */ /* 0x0005e8000c101906 */
[----:B------:R2:W-:Y:S01]  /*0b10*/  @!P1 STG.E [R4.64+0x80], R0 ;  /* 0x0000800004009986 */ /* 0x0005e2000c101906 */
[----:B------:R-:W-:Y:S05]  /*0b20*/  @P4 EXIT ;  /* 0x000000000000494d */ /* 0x000fea0003800000 */
[----:B--2---:R-:W-:-:S05]  /*0b30*/  MOV R3, 0x7f800000 ;  /* 0x7f80000000037802 */ /* 0x004fca0000000f00 */
[----:B------:R-:W-:Y:S01]  /*0b40*/  STG.E [R4.64+0xc0], R3 ;  /* 0x0000c00304007986 */ /* 0x000fe2000c101906 */
[----:B------:R-:W-:Y:S05]  /*0b50*/  EXIT ;  /* 0x000000000000794d */ /* 0x000fea0003800000 */
.L_x_6674:
[----:B------:R-:W-:Y:S02]  /*0b60*/  ISETP.NE.U32.AND P0, PT, RZ, c[0x0][0x2b8], PT ;  /* 0x0000ae00ff007a0c */ /* 0x000fe40003f05070 */
[----:B------:R-:W-:Y:S02]  /*0b70*/  ISETP.NE.U32.AND P1, PT, RZ, c[0x0][0x2c0], PT ;  /* 0x0000b000ff007a0c */ /* 0x000fe40003f25070 */
[----:B------:R-:W-:Y:S02]  /*0b80*/  ISETP.NE.AND.EX P0, PT, RZ, c[0x0][0x2bc], PT, P0 ;  /* 0x0000af00ff007a0c */ /* 0x000fe40003f05300 */
[----:B------:R-:W-:-:S11]  /*0b90*/  ISETP.NE.AND.EX P1, PT, RZ, c[0x0][0x2c4], PT, P1 ;  /* 0x0000b100ff007a0c */ /* 0x000fd60003f25310 */
[----:B------:R-:W-:-:S04]  /*0ba0*/  @P0 IMAD.WIDE R8, R2, R79, c[0x0][0x2b8] ;  /* 0x0000ae0002080625 */ /* 0x000fc800078e024f */
[----:B------:R-:W-:Y:S01]  /*0bb0*/  @P1 IMAD R2, R0, c[0x0][0x2c8], RZ ;  /* 0x0000b20000021a24 */ /* 0x000fe200078e02ff */
[----:B------:R-:W-:Y:S01]  /*0bc0*/  CS2R R162, SRZ ;  /* 0x0000000000a27805 */ /* 0x000fe2000001ff00 */
[C---:B------:R-:W-:Y:S01]  /*0bd0*/  @P1 IMAD.WIDE.U32 R4, R11.reuse, c[0x0][0x2c8], RZ ;  /* 0x0000b2000b041a25 */ /* 0x040fe200078e00ff */
[----:B------:R1:W5:Y:S01]  /*0be0*/  @P0 LDG.E R7, [R8.64] ;  /* 0x0000000608070981 */ /* 0x000362000c1e1900 */
[----:B------:R-:W-:Y:S02]  /*0bf0*/  PLOP3.LUT P3, PT, PT, PT, PT, 0x8, 0x0 ;  /* 0x000000000000781c */ /* 0x000fe40003f6e170 */
[----:B------:R-:W-:Y:S01]  /*0c00*/  @P1 IMAD R2, R11, c[0x0][0x2cc], R2 ;  /* 0x0000b3000b021a24 */ /* 0x000fe200078e0202 */
[----:B------:R-:W-:-:S03]  /*0c10*/  @P1 LEA R162, P0, R4, c[0x0][0x2c0], 0x2 ;  /* 0x0000b00004a21a11 */ /* 0x000fc600078010ff */
[----:B------:R-:W-:-:S05]  /*0c20*/  @P1 IMAD.IADD R2, R5, 0x1, R2 ;  /* 0x0000000105021824 */ /* 0x000fca00078e0202 */
        /* <DEDUP_REMOVED lines=57> */
[----:B------:R-:W-:-:S04]  /*0fc0*/  IMAD R6, R5, c[0x0][0x198], RZ ;  /* 0x0000660005067a24 */ /* 0x000fc800078e02ff */
[----:B------:R-:W-:Y:S02]  /*0fd0*/  IMAD R6, R13, c[0x0][0x19c], R6 ;  /* 0x000067000d067a24 */ /* 0x000fe400078e0206 */
        /* <DEDUP_REMOVED lines=8> */
[----:B------:R-:W-:Y:S01]  /*1060*/  IMAD R19, R2, c[0x0][0x18c], R19 ;  /* 0x0000630002137a24 */ /* 0x000fe200078e0213 */
[----:B------:R-:W-:Y:S02]  /*1070*/  SHF.R.S32.HI R3, RZ, 0x1f, R4 ;  /* 0x0000001fff037819 */ /* 0x000fe40000011404 */
        /* <DEDUP_REMOVED lines=9> */
.L_x_6683:
        /* <DEDUP_REMOVED lines=14> */
[----:B------:R-:W-:-:S04]  /*11f0*/  IADD3 R3, R9, R2, RZ ;  /* 0x0000000209037210 */ /* 0x000fc80007ffe0ff */
.L_x_6685:
[----:B------:R-:W-:Y:S01]  /*1200*/  IABS R5, c[0x0][0x1c8] ;  /* 0x0000720000057a13 */ /* 0x000fe20000000000 */
[----:B------:R-:W-:Y:S01]  /*1210*/  IMAD.MOV.U32 R15, RZ, RZ, R3 ;  /* 0x000000ffff0f7224 */ /* 0x000fe200078e0003 */
[----:B------:R-:W-:Y:S02]  /*1220*/  MOV R14, R8 ;  /* 0x00000008000e7202 */ /* 0x000fe40000000f00 */
[----:B------:R-:W1:Y:S01]  /*1230*/  I2F.RP R10, R5 ;  /* 0x00000005000a7306 */ /* 0x000e620000209400 */
[----:B------:R-:W-:-:S07]  /*1240*/  @P4 IADD3 R19, R6, R19, RZ ;  /* 0x0000001306134210 */ /* 0x000fce0007ffe0ff */
        /* <DEDUP_REMOVED lines=9> */
[----:B------:R-:W-:-:S04]  /*12e0*/  @P4 IMAD.WIDE.U32 R12, R19, c[0x0][0x1a0], RZ ;  /* 0x00006800130c4a25 */ /* 0x000fc800078e00ff */
[----:B------:R-:W-:-:S04]  /*12f0*/  IMAD.HI.U32 R4, R4, R9, RZ ;  /* 0x0000000904047227 */ /* 0x000fc800078e00ff */
[----:B------:R-:W-:Y:S02]  /*1300*/  IMAD.MOV R2, RZ, RZ, -R4 ;  /* 0x000000ffff027224 */ /* 0x000fe400078e0a04 */
[----:B------:R-:W-:Y:S02]  /*1310*/  @P4 IMAD R19, R19, c[0x0][0x1a4], R13 ;  /* 0x0000690013134a24 */ /* 0x000fe400078e020d */
[----:B------:R-:W-:Y:S01]  /*1320*/  IMAD R2, R5, R2, R9 ;  /* 0x0000000205027224 */ /* 0x000fe200078e0209 */
[----:B------:R-:W-:-:S04]  /*1330*/  LEA R9, R102, 0xffffffc0, 0x6 ;  /* 0xffffffc066097811 */ /* 0x000fc800078e30ff */
[----:B------:R-:W-:Y:S01]  /*1340*/  ISETP.GT.U32.AND P0, PT, R5, R2, PT ;  /* 0x000000020500720c */ /* 0x000fe20003f04070 */
[----:B------:R-:W-:-:S04]  /*1350*/  IMAD.WIDE.U32 R14, R9, c[0x0][0x198], R14 ;  /* 0x00006600090e7a25 */ /* 0x000fc800078e000e */
[----:B------:R-:W-:Y:S01]  /*1360*/  IMAD.MOV.U32 R13, RZ, RZ, R9 ;  /* 0x000000ffff0d7224 */ /* 0x000fe200078e0009 */
[----:B------:R-:W-:-:S07]  /*1370*/  MOV R128, R14 ;  /* 0x0000000e00807202 */ /* 0x000fce0000000f00 */
        /* <DEDUP_REMOVED lines=31> */
.L_x_6684:
[----:B------:R1:W5:Y:S01]  /*1570*/  @P5 LDG.E R12, [R134.64] ;  /* 0x00000006860c5981 */ /* 0x000362000c1e1900 */
[----:B------:R-:W-:Y:S01]  /*1580*/  ISETP.NE.AND P0, PT, R160, -0x1, PT ;  /* 0xffffffffa000780c */ /* 0x000fe20003f05270 */
[----:B------:R-:W-:Y:S01]  /*1590*/  IMAD.MOV.U32 R8, RZ, RZ, 0x2 ;  /* 0x00000002ff087424 */ /* 0x000fe200078e00ff */
[----:B------:R-:W-:Y:S01]  /*15a0*/  SHF.R.S32.HI R125, RZ, 0x1f, R56 ;  /* 0x0000001fff7d7819 */ /* 0x000fe20000011438 */
[----:B------:R-:W-:Y:S01]  /*15b0*/  IMAD.MOV.U32 R123, RZ, RZ, c[0x0][0x230] ;  /* 0x00008c00ff7b7624 */ /* 0x000fe200078e00ff */
[----:B------:R-:W-:Y:S01]  /*15c0*/  MOV R17, c[0x0][0x230] ;  /* 0x00008c0000117a02 */ /* 0x000fe20000000f00 */
[----:B------:R-:W-:Y:S01]  /*15d0*/  IMAD.MOV.U32 R16, RZ, RZ, RZ ;  /* 0x000000ffff107224 */ /* 0x000fe200078e00ff */
[----:B------:R-:W-:Y:S01]  /*15e0*/  LEA.HI R57, R125, R56, RZ, 0x3 ;  /* 0x000000387d397211 */ /* 0x000fe200078f18ff */
[----:B------:R-:W-:Y:S01]  /*15f0*/  IMAD.MOV.U32 R45, RZ, RZ, 0x10 ;  /* 0x00000010ff2d7424 */ /* 0x000fe200078e00ff */
[----:B------:R-:W-:Y:S01]  /*1600*/  SHF.R.S32.HI R63, RZ, 0x1f, R64 ;  /* 0x0000001fff3f7819 */ /* 0x000fe20000011440 */
[----:B------:R-:W-:Y:S01]  /*1610*/  IMAD.HI.U32 R123, R8, R123, R16 ;  /* 0x0000007b087b7227 */ /* 0x000fe200078e0010 */
[----:B------:R-:W-:-:S02]  /*1620*/  SHF.R.S32.HI R130, RZ, 0x3, R57 ;  /* 0x00000003ff827819 */ /* 0x000fc40000011439 */
[----:B------:R-:W-:Y:S01]  /*1630*/  LOP3.LUT R57, R57, 0xfffffff8, RZ, 0xc0, !PT ;  /* 0xfffffff839397812 */ /* 0x000fe200078ec0ff */
[----:B------:R-:W-:Y:S01]  /*1640*/  @!P0 IMAD R6, R0, c[0x0][0x178], RZ ;  /* 0x00005e0000068a24 */ /* 0x000fe200078e02ff */
[----:B------:R-:W-:Y:S01]  /*1650*/  SHF.R.S32.HI R131, RZ, 0x1f, R130 ;  /* 0x0000001fff837819 */ /* 0x000fe20000011482 */
[C---:B------:R-:W-:Y:S01]  /*1660*/  @P0 IMAD.WIDE.U32 R20, R160.reuse, c[0x0][0x190], RZ ;  /* 0x00006400a0140a25 */ /* 0x040fe200078e00ff */
[----:B------:R-:W-:Y:S02]  /*1670*/  LEA.HI R63, R63, R64, RZ, 0x6 ;  /* 0x000000403f3f7211 */ /* 0x000fe400078f30ff */
[----:B------:R-:W-:Y:S01]  /*1680*/  SHF.R.S32.HI R121, RZ, 0x1, R123 ;  /* 0x00000001ff797819 */ /* 0x000fe2000001147b */
[C---:B------:R-:W-:Y:S01]  /*1690*/  @!P0 IMAD.WIDE.U32 R22, R11.reuse, c[0x0][0x178], RZ ;  /* 0x00005e000b168a25 */ /* 0x040fe200078e00ff */
[----:B------:R-:W-:Y:S02]  /*16a0*/  SHF.R.S32.HI R63, RZ, 0x6, R63 ;  /* 0x00000006ff3f7819 */ /* 0x000fe4000001143f */
[----:B------:R-:W-:Y:S01]  /*16b0*/  MOV R138, c[0x0][0x198] ;  /* 0x00006600008a7a02 */ /* 0x000fe20000000f00 */
[----:B------:R-:W-:Y:S01]  /*16c0*/  @!P0 IMAD R6, R11, c[0x0][0x17c], R6 ;  /* 0x00005f000b068a24 */ /* 0x000fe200078e0206 */
[----:B------:R-:W-:Y:S01]  /*16d0*/  IMNMX R63, RZ, R63, !PT ;  /* 0x0000003fff3f7217 */ /* 0x000fe20007800200 */
[----:B-----5:R-:W-:Y:S01]  /*16e0*/  @P0 IMAD R7, R160, c[0x0][0x194], R21 ;  /* 0x00006500a0070a24 */ /* 0x020fe200078e0215 */
[----:B------:R-:W-:Y:S01]  /*16f0*/  SHF.L.U64.HI R98, R138, R79, c[0x0][0x19c] ;  /* 0x000067008a627619 */ /* 0x000fe2000001024f */
[----:B------:R-:W-:Y:S01]  /*1700*/  IMAD.SHL.U32 R21, R130, 0x40, RZ ;  /* 0x0000004082157824 */ /* 0x000fe200078e00ff */
[----:B------:R-:W-:Y:S01]  /*1710*/  @!P0 IADD3 R7, R23, R6, RZ ;  /* 0x0000000617078210 */ /* 0x000fe20007ffe0ff */
[----:B------:R-:W-:Y:S01]  /*1720*/  IMAD.IADD R57, R56, 0x1, -R57 ;  /* 0x0000000138397824 */ /* 0x000fe200078e0a39 */
[-C--:B------:R-:W-:Y:S01]  /*1730*/  LEA.HI R23, R125, R56.reuse, RZ, 0x6 ;  /* 0x000000387d177211 */ /* 0x080fe200078f30ff */
[----:B------:R-:W-:Y:S01]  /*1740*/  @!P0 IMAD.MOV.U32 R20, RZ, RZ, R22 ;  /* 0x000000ffff148224 */ /* 0x000fe200078e0016 */
[----:B------:R-:W-:Y:S01]  /*1750*/  LOP3.LUT R21, R21, 0x1c0, RZ, 0xc0, !PT ;  /* 0x000001c015157812 */ /* 0x000fe200078ec0ff */
[----:B------:R-:W-:Y:S01]  /*1760*/  IMAD.SHL.U32 R16, R57, 0x8, RZ ;  /* 0x0000000839107824 */ /* 0x000fe200078e00ff */
[----:B------:R-:W-:Y:S01]  /*1770*/  LEA.HI R125, R125, R56, RZ, 0x4 ;  /* 0x000000387d7d7211 */ /* 0x000fe200078f20ff */
[----:B------:R-:W-:Y:S01]  /*1780*/  IMAD.WIDE R24, R25, 0x40, R130 ;  /* 0x0000004019187825 */ /* 0x000fe200078e0282 */
[----:B------:R-:W-:-:S02]  /*1790*/  SHF.R.U32.HI R126, RZ, 0x3, R21 ;  /* 0x00000003ff7e7819 */ /* 0x000fc40000011615 */
[--C-:B------:R-:W-:Y:S01]  /*17a0*/  LOP3.LUT R17, R21, 0x38, R16.reuse, 0xf8, !PT ;  /* 0x0000003815117812 */ /* 0x100fe200078ef810 */
[----:B------:R-:W-:Y:S01]  /*17b0*/  IMAD.SHL.U32 R122, R121, 0x10, RZ ;  /* 0x00000010797a7824 */ /* 0x000fe200078e00ff */
[----:B------:R-:W-:Y:S02]  /*17c0*/  LOP3.LUT R21, R125, 0xfffffff0, RZ, 0xc0, !PT ;  /* 0xfffffff07d157812 */ /* 0x000fe400078ec0ff */
[----:B------:R-:W-:Y:S02]  /*17d0*/  LOP3.LUT R126, R17, R126, RZ, 0x3c, !PT ;  /* 0x0000007e117e7212 */ /* 0x000fe400078e3cff */
[----:B------:R-:W-:Y:S01]  /*17e0*/  SHF.R.S32.HI R17, RZ, 0x1f, R16 ;  /* 0x0000001fff117819 */ /* 0x000fe20000011410 */
[----:B------:R-:W-:Y:S01]  /*17f0*/  IMAD.IADD R124, R56, 0x1, -R21 ;  /* 0x00000001387c7824 */ /* 0x000fe200078e0a15 */
[C---:B------:R-:W-:Y:S01]  /*1800*/  IADD3 R18, P0, R16.reuse, R2, RZ ;  /* 0x0000000210127210 */ /* 0x040fe20007f1e0ff */
[----:B------:R-:W-:Y:S01]  /*1810*/  IMAD R2, R25, c[0x0][0x190], RZ ;  /* 0x0000640019027a24 */ /* 0x000fe200078e02ff */
[----:B------:R-:W-:-:S02]  /*1820*/  IADD3 R20, P1, R16, R20, RZ ;  /* 0x0000001410147210 */ /* 0x000fc40007f3e0ff */
[----:B------:R-:W-:Y:S01]  /*1830*/  SHF.R.S32.HI R59, RZ, 0x1f, R124 ;  /* 0x0000001fff3b7819 */ /* 0x000fe2000001147c */
[----:B------:R-:W-:Y:S01]  /*1840*/  IMAD R2, R24, c[0x0][0x194], R2 ;  /* 0x0000650018027a24 */ /* 0x000fe200078e0202 */
[C---:B------:R-:W-:Y:S01]  /*1850*/  IADD3.X R19, R17.reuse, R19, RZ, P0, !PT ;  /* 0x0000001311137210 */ /* 0x040fe200007fe4ff */
[----:B------:R-:W-:Y:S01]  /*1860*/  IMAD.X R21, R17, 0x1, R7, P1 ;  /* 0x0000000111157824 */ /* 0x000fe200008e0607 */
[----:B------:R-:W-:Y:S01]  /*1870*/  LEA.HI R59, R59, R124, RZ, 0x3 ;  /* 0x0000007c3b3b7211 */ /* 0x000fe200078f18ff */
[----:B------:R-:W-:Y:S01]  /*1880*/  IMAD R7, R3, c[0x0][0x1b8], RZ ;  /* 0x00006e0003077a24 */ /* 0x000fe200078e02ff */
[----:B------:R-:W-:Y:S01]  /*1890*/  IADD3 R104, P0, R130, R13, RZ ;  /* 0x0000000d82687210 */ /* 0x000fe20007f1e0ff */
[----:B------:R-:W-:Y:S01]  /*18a0*/  IMAD.WIDE.U32 R18, R4, c[0x0][0x1b8], R18 ;  /* 0x00006e0004127a25 */ /* 0x000fe200078e0012 */
[----:B------:R-:W-:Y:S02]  /*18b0*/  LOP3.LUT R13, R59, 0xfffffff8, RZ, 0xc0, !PT ;  /* 0xfffffff83b0d7812 */ /* 0x000fe400078ec0ff */
[----:B------:R-:W-:Y:S01]  /*18c0*/  SHF.R.S32.HI R6, RZ, 0x1f, R132 ;  /* 0x0000001fff067819 */ /* 0x000fe20000011484 */
[----:B------:R-:W-:Y:S01]  /*18d0*/  IMAD.X R5, R131, 0x1, R5, P0 ;  /* 0x0000000183057824 */ /* 0x000fe200000e0605 */
[----:B------:R-:W-:Y:S01]  /*18e0*/  IADD3 R128, P0, R16, R128, RZ ;  /* 0x0000008010807210 */ /* 0x000fe20007f1e0ff */
[----:B------:R-:W-:Y:S01]  /*18f0*/  IMAD.IADD R124, R124, 0x1, -R13 ;  /* 0x000000017c7c7824 */ /* 0x000fe200078e0a0d */
[----:B------:R-:W-:Y:S01]  /*1900*/  SHF.L.U32 R23, R23, 0x3, RZ ;  /* 0x0000000317177819 */ /* 0x000fe200000006ff */
[----:B------:R-:W-:Y:S01]  /*1910*/  IMAD R7, R4, c[0x0][0x1bc], R7 ;  /* 0x00006f0004077a24 */ /* 0x000fe200078e0207 */
[----:B------:R-:W-:Y:S01]  /*1920*/  SHF.L.U32 R99, R138, 0x4, RZ ;  /* 0x000000048a637819 */ /* 0x000fe200000006ff */
[----:B------:R-:W-:Y:S01]  /*1930*/  IMAD.X R129, R17, 0x1, R15, P0 ;  /* 0x0000000111817824 */ /* 0x000fe200000e060f */
[----:B------:R-:W-:Y:S01]  /*1940*/  R2P PR, R124, 0x6 ;  /* 0x000000067c007804 */ /* 0x000fe20000000000 */
[----:B------:R-:W-:Y:S01]  /*1950*/  IMAD.WIDE.U32 R20, R24, c[0x0][0x190], R20 ;  /* 0x0000640018147a25 */ /* 0x000fe200078e0014 */
[----:B------:R-:W-:-:S02]  /*1960*/  ISETP.GT.AND P0, PT, R102, R63, PT ;  /* 0x0000003f6600720c */ /* 0x000fc40003f04270 */
[----:B------:R-:W-:Y:S01]  /*1970*/  IADD3 R19, R19, R7, RZ ;  /* 0x0000000713137210 */ /* 0x000fe20007ffe0ff */
[----:B------:R-:W-:Y:S01]  /*1980*/  IMAD.SHL.U32 R13, R57, 0x4, RZ ;  /* 0x00000004390d7824 */ /* 0x000fe200078e00ff */
[----:B------:R-:W-:Y:S01]  /*1990*/  LOP3.LUT R126, R126, 0xfffffe00, R23, 0xf8, !PT ;  /* 0xfffffe007e7e7812 */ /* 0x000fe200078ef817 */
[----:B------:R-:W-:Y:S01]  /*19a0*/  IMAD R127, R6, c[0x0][0x1a8], RZ ;  /* 0x00006a00067f7a24 */ /* 0x000fe200078e02ff */
[----:B------:R-:W-:Y:S01]  /*19b0*/  SEL R45, R45, 0xfffffff0, !P1 ;  /* 0xfffffff02d2d7807 */ /* 0x000fe20004800000 */
[----:B------:R-:W-:Y:S02]  /*19c0*/  IMAD R5, R5, c[0x0][0x1a0], RZ ;  /* 0x0000680005057a24 */ /* 0x000fe400078e02ff */
[----:B------:R-:W-:Y:S02]  /*19d0*/  IMAD.IADD R21, R21, 0x1, R2 ;  /* 0x0000000115157824 */ /* 0x000fe400078e0202 */
[----:B------:R-:W-:Y:S02]  /*19e0*/  IMAD R120, R130, R121, R13 ;  /* 0x0000007982787224 */ /* 0x000fe400078e020d */
[----:B------:R-:W-:-:S02]  /*19f0*/  IMAD R7, R131, c[0x0][0x198], RZ ;  /* 0x0000660083077a24 */ /* 0x000fc400078e02ff */
[----:B------:R-:W-:Y:S01]  /*1a00*/  IMAD R127, R132, c[0x0][0x1ac], R127 ;  /* 0x00006b00847f7a24 */ /* 0x000fe200078e027f */
[----:B------:R-:W-:Y:S01]  /*1a10*/  IADD3 R118, R13, R120, RZ ;  /* 0x000000780d767210 */ /* 0x000fe20007ffe0ff */
[----:B------:R-:W-:Y:S01]  /*1a20*/  IMAD R101, R104, c[0x0][0x1a4], R5 ;  /* 0x0000690068657a24 */ /* 0x000fe200078e0205 */
[----:B------:R-:W-:Y:S01]  /*1a30*/  SHF.R.S32.HI R113, RZ, 0x1f, R120 ;  /* 0x0000001fff717819 */ /* 0x000fe20000011478 */
[----:B------:R-:W-:Y:S01]  /*1a40*/  IMAD.WIDE.U32 R132, R132, c[0x0][0x1a8], R20 ;  /* 0x00006a0084847a25 */ /* 0x000fe200078e0014 */
[----:B------:R-:W-:-:S03]  /*1a50*/  SHF.R.S32.HI R112, RZ, 0x1f, R118 ;  /* 0x0000001fff707819 */ /* 0x000fc60000011476 */
[----:B------:R-:W-:Y:S01]  /*1a60*/  IMAD.MOV.U32 R5, RZ, RZ, 0x20 ;  /* 0x00000020ff057424 */ /* 0x000fe200078e00ff */
[----:B------:R-:W-:Y:S01]  /*1a70*/  IADD3 R127, R133, R127, RZ ;  /* 0x0000007f857f7210 */ /* 0x000fe20007ffe0ff */
[----:B------:R-:W-:Y:S02]  /*1a80*/  IMAD.MOV.U32 R2, RZ, RZ, c[0x0][0x1a0] ;  /* 0x00006800ff027624 */ /* 0x000fe400078e00ff */
[----:B------:R-:W-:Y:S01]  /*1a90*/  IMAD.WIDE.U32 R104, R104, c[0x0][0x1a0], R18 ;  /* 0x0000680068687a25 */ /* 0x000fe200078e0012 */
[----:B------:R-:W-:Y:S02]  /*1aa0*/  SEL R43, R5, 0xffffffe0, !P2 ;  /* 0xffffffe0052b7807 */ /* 0x000fe40005000000 */
[----:B------:R-:W-:Y:S01]  /*1ab0*/  SHF.L.U64.HI R100, R2, R79, c[0x0][0x1a4] ;  /* 0x0000690002647619 */ /* 0x000fe2000001024f */
[C---:B------:R-:W-:Y:S02]  /*1ac0*/  IMAD R7, R130.reuse, c[0x0][0x19c], R7 ;  /* 0x0000670082077a24 */ /* 0x040fe400078e0207 */
[----:B------:R-:W-:-:S04]  /*1ad0*/  IMAD.WIDE.U32 R128, R130, c[0x0][0x198], R128 ;  /* 0x0000660082807a25 */ /* 0x000fc800078e0080 */
[----:B------:R-:W-:Y:S02]  /*1ae0*/  IMAD.SHL.U32 R103, R2, 0x10, RZ ;  /* 0x0000001002677824 */ /* 0x000fe400078e00ff */
[----:B------:R-:W-:Y:S02]  /*1af0*/  IMAD.IADD R52, R129, 0x1, R7 ;  /* 0x0000000181347824 */ /* 0x000fe400078e0207 */
[----:B------:R-:W-:Y:S01]  /*1b00*/  IMAD.IADD R101, R105, 0x1, R101 ;  /* 0x0000000169657824 */ /* 0x000fe200078e0265 */
[----:B------:R-:W-:Y:S01]  /*1b10*/  @!P5 MOV R12, RZ ;  /* 0x000000ff000cd202 */ /* 0x000fe20000000f00 */
[----:B------:R-:W-:Y:S05]  /*1b20*/  @!P0 BRA `(.L_x_6686) ;  /* 0x0000602000008947 */ /* 0x000fea0003800000 */
[C---:B-1----:R-:W-:Y:S01]  /*1b30*/  IMAD R6, R0.reuse, c[0x0][0x280], RZ ;  /* 0x0000a00000067a24 */ /* 0x042fe200078e02ff */
[----:B------:R-:W-:Y:S01]  /*1b40*/  SHF.R.S32.HI R7, RZ, 0x1f, R9 ;  /* 0x0000001fff077819 */ /* 0x000fe20000011409 */
[----:B------:R-:W-:Y:S01]  /*1b50*/  IMAD R0, R0, c[0x0][0x278], RZ ;  /* 0x00009e0000007a24 */ /* 0x000fe200078e02ff */
[----:B------:R-:W-:Y:S01]  /*1b60*/  SHF.R.S32.HI R10, RZ, 0x1f, R64 ;  /* 0x0000001fff0a7819 */ /* 0x000fe20000011440 */
[----:B------:R-:W-:Y:S01]  /*1b70*/  IMAD.WIDE.U32 R14, R11, c[0x0][0x278], R16 ;  /* 0x00009e000b0e7a25 */ /* 0x000fe200078e0010 */
[----:B------:R-:W-:Y:S01]  /*1b80*/  IADD3 R8, P1, P0, R9, R130, -R64 ;  /* 0x0000008209087210 */ /* 0x000fe2000783e840 */
[----:B------:R-:W-:Y:S01]  /*1b90*/  UMOV UR8, 0x60 ;  /* 0x0000006000087882 */ /* 0x000fe20000000000 */
[----:B------:R-:W-:Y:S01]  /*1ba0*/  LEA R86, P2, R128, c[0x0][0x168], 0x1 ;  /* 0x00005a0080567a11 */ /* 0x000fe200078408ff */
[----:B------:R-:W-:Y:S01]  /*1bb0*/  IMAD R0, R11, c[0x0][0x27c], R0 ;  /* 0x00009f000b007a24 */ /* 0x000fe200078e0200 */
[----:B------:R-:W-:Y:S01]  /*1bc0*/  IADD3.X R7, R7, R131, ~R10, P1, P0 ;  /* 0x0000008307077210 */ /* 0x000fe20000fe0c0a */
[C---:B------:R-:W-:Y:S01]  /*1bd0*/  IMAD R6, R11.reuse, c[0x0][0x284], R6 ;  /* 0x0000a1000b067a24 */ /* 0x040fe200078e0206 */
[----:B------:R-:W-:Y:S01]  /*1be0*/  IADD3 R116, R122, 0x40, RZ ;  /* 0x000000407a747810 */ /* 0x000fe20007ffe0ff */
[----:B------:R-:W-:Y:S01]  /*1bf0*/  IMAD.WIDE.U32 R18, R11, c[0x0][0x280], R16 ;  /* 0x0000a0000b127a25 */ /* 0x000fe200078e0010 */
[----:B------:R-:W-:Y:S01]  /*1c00*/  ULDC.64 UR4, c[0x0][0x1a0] ;  /* 0x0000680000047ab9 */ /* 0x000fe20000000a00 */
[----:B------:R-:W-:Y:S01]  /*1c10*/  MOV R136, c[0x0][0x290] ;  /* 0x0000a40000887a02 */ /* 0x000fe20000000f00 */
[----:B------:R-:W-:Y:S01]  /*1c20*/  UIMAD UR9, UR8, UR5, URZ ;  /* 0x00000005080972a4 */ /* 0x000fe2000f8e023f */
[----:B------:R-:W-:Y:S01]  /*1c30*/  IMAD.IADD R15, R15, 0x1, R0 ;  /* 0x000000010f0f7824 */ /* 0x000fe200078e0200 */
[----:B------:R-:W-:Y:S01]  /*1c40*/  LEA.HI.X R87, R128, c[0x0][0x16c], R52, 0x1, P2 ;  /* 0x00005b0080577a11 */ /* 0x000fe200010f0c34 */
[C---:B------:R-:W-:Y:S01]  /*1c50*/  IMAD R11, R7.reuse, c[0x0][0x290], RZ ;  /* 0x0000a400070b7a24 */ /* 0x040fe200078e02ff */
[----:B------:R-:W-:Y:S01]  /*1c60*/  ULDC UR5, c[0x0][0x294] ;  /* 0x0000a50000057ab9 */ /* 0x000fe20000000800 */
[----:B------:R-:W-:Y:S01]  /*1c70*/  IMAD R7, R7, c[0x0][0x288], RZ ;  /* 0x0000a20007077a24 */ /* 0x000fe200078e02ff */
[----:B------:R-:W-:Y:S01]  /*1c80*/  UIMAD UR5, UR8, UR5, URZ ;  /* 0x00000005080572a4 */ /* 0x000fe2000f8e023f */
[----:B------:R-:W-:Y:S01]  /*1c90*/  IMAD.IADD R19, R19, 0x1, R6 ;  /* 0x0000000113137824 */ /* 0x000fe200078e0206 */
[----:B------:R-:W-:Y:S01]  /*1ca0*/  UIMAD.WIDE.U32 UR10, UR8, UR4, URZ ;  /* 0x00000004080a72a5 */ /* 0x000fe2000f8e003f */
[----:B------:R-:W-:Y:S01]  /*1cb0*/  IMAD.WIDE.U32 R14, R8, c[0x0][0x288], R14 ;  /* 0x0000a200080e7a25 */ /* 0x000fe200078e000e */
[C---:B------:R-:W-:Y:S01]  /*1cc0*/  IADD3 R62, R130.reuse, 0x10, RZ ;  /* 0x00000010823e7810 */ /* 0x040fe20007ffe0ff */
[----:B------:R-:W-:Y:S01]  /*1cd0*/  ULDC UR4, c[0x0][0x230] ;  /* 0x00008c0000047ab9 */ /* 0x000fe20000000800 */
[----:B------:R-:W-:Y:S01]  /*1ce0*/  IADD3 R61, R130, 0x20, RZ ;  /* 0x00000020823d7810 */ /* 0x000fe20007ffe0ff */
[----:B------:R-:W-:Y:S01]  /*1cf0*/  IMAD R6, R8, c[0x0][0x28c], R7 ;  /* 0x0000a30008067a24 */ /* 0x000fe200078e0207 */
[----:B------:R-:W-:Y:S01]  /*1d00*/  IADD3 R60, R130, 0x30, RZ ;  /* 0x00000030823c7810 */ /* 0x000fe20007ffe0ff */
[C---:B------:R-:W-:Y:S01]  /*1d10*/  IMAD R11, R8.reuse, c[0x0][0x294], R11 ;  /* 0x0000a500080b7a24 */ /* 0x040fe200078e020b */
[----:B------:R-:W-:Y:S01]  /*1d20*/  SHF.R.S32.HI R111, RZ, 0x1f, R122 ;  /* 0x0000001fff6f7819 */ /* 0x000fe2000001147a */
[----:B------:R-:W-:Y:S01]  /*1d30*/  IMAD.WIDE.U32 R18, R8, c[0x0][0x290], R18 ;  /* 0x0000a40008127a25 */ /* 0x000fe200078e0012 */
[----:B------:R-:W-:Y:S01]  /*1d40*/  MOV R8, R14 ;  /* 0x0000000e00087202 */ /* 0x000fe20000000f00 */
[----:B------:R-:W-:Y:S01]  /*1d50*/  UIADD3 UR9, UR11, UR9, URZ ;  /* 0x000000090b097290 */ /* 0x000fe2000fffe03f */
[----:B------:R-:W-:Y:S01]  /*1d60*/  SHF.R.S32.HI R109, RZ, 0x1f, R116 ;  /* 0x0000001fff6d7819 */ /* 0x000fe20000011474 */
[----:B------:R-:W-:Y:S01]  /*1d70*/  IMAD.IADD R0, R12, 0x1, R9 ;  /* 0x000000010c007824 */ /* 0x000fe200078e0209 */
[----:B------:R-:W-:Y:S01]  /*1d80*/  ULDC.U8 UR8, c[0x0][0x313] ;  /* 0x0000c4c000087ab9 */ /* 0x000fe20000000000 */
[----:B------:R-:W-:-:S02]  /*1d90*/  IMAD.IADD R9, R15, 0x1, R6 ;  /* 0x000000010f097824 */ /* 0x000fc400078e0206 */
[C---:B------:R-:W-:Y:S02]  /*1da0*/  IMAD R93, R3.reuse, c[0x0][0x298], RZ ;  /* 0x0000a600035d7a24 */ /* 0x040fe400078e02ff */
[----:B------:R-:W-:Y:S02]  /*1db0*/  IMAD R7, R3, c[0x0][0x2a0], RZ ;  /* 0x0000a80003077a24 */ /* 0x000fe400078e02ff */
[----:B------:R-:W-:Y:S02]  /*1dc0*/  IMAD R3, R5, c[0x0][0x1a4], RZ ;  /* 0x0000690005037a24 */ /* 0x000fe400078e02ff */
[----:B------:R-:W-:-:S04]  /*1dd0*/  IMAD.WIDE.U32 R12, R2, 0x20, RZ ;  /* 0x00000020020c7825 */ /* 0x000fc800078e00ff */
[C---:B------:R-:W-:Y:S02]  /*1de0*/  IMAD R93, R4.reuse, c[0x0][0x29c], R93 ;  /* 0x0000a700045d7a24 */ /* 0x040fe400078e025d */
[----:B------:R-:W-:-:S04]  /*1df0*/  IMAD.WIDE.U32 R8, R4, c[0x0][0x298], R8 ;  /* 0x0000a60004087a25 */ /* 0x000fc800078e0008 */
[----:B------:R-:W-:Y:S01]  /*1e00*/  IMAD.IADD R3, R13, 0x1, R3 ;  /* 0x000000010d037824 */ /* 0x000fe200078e0203 */
[----:B------:R-:W-:Y:S01]  /*1e10*/  LEA R92, P0, R8, c[0x0][0x268], 0x1 ;  /* 0x00009a00085c7a11 */ /* 0x000fe200078008ff */
[----:B------:R-:W-:Y:S02]  /*1e20*/  IMAD.IADD R93, R9, 0x1, R93 ;  /* 0x00000001095d7824 */ /* 0x000fe400078e025d */
[----:B------:R-:W-:Y:S01]  /*1e30*/  IMAD.IADD R11, R19, 0x1, R11 ;  /* 0x00000001130b7824 */ /* 0x000fe200078e020b */
[----:B------:R-:W-:Y:S01]  /*1e40*/  SHF.L.U64.HI R83, R12, 0x1, R3 ;  /* 0x000000010c537819 */ /* 0x000fe20000010203 */
[----:B------:R-:W-:Y:S01]  /*1e50*/  IMAD.MOV.U32 R10, RZ, RZ, R18 ;  /* 0x000000ffff0a7224 */ /* 0x000fe200078e0012 */
[----:B------:R-:W-:Y:S01]  /*1e60*/  LEA.HI.X R93, R8, c[0x0][0x26c], R93, 0x1, P0 ;  /* 0x00009b00085d7a11 */ /* 0x000fe200000f0c5d */
[----:B------:R-:W-:Y:S01]  /*1e70*/  IMAD R3, R121, R0, RZ ;  /* 0x0000000079037224 */ /* 0x000fe200078e02ff */
[----:B------:R-:W-:Y:S01]  /*1e80*/  IADD3 R74, P4, P0, R99, 0x40, R99 ;  /* 0x00000040634a7810 */ /* 0x000fe2000789e063 */
[----:B------:R-:W-:-:S02]  /*1e90*/  IMAD R90, R4, c[0x0][0x2a4], R7 ;  /* 0x0000a900045a7a24 */ /* 0x000fc400078e0207 */
[----:B------:R-:W-:Y:S01]  /*1ea0*/  IMAD.WIDE.U32 R10, R4, c[0x0][0x2a0], R10 ;  /* 0x0000a800040a7a25 */ /* 0x000fe200078e000a */
[----:B------:R-:W-:Y:S02]  /*1eb0*/  IADD3.X R73, R98, RZ, R98, P4, P0 ;  /* 0x000000ff62497210 */ /* 0x000fe400027e0462 */
[----:B------:R-:W-:Y:S01]  /*1ec0*/  SHF.R.S32.HI R47, RZ, 0x1f, R3 ;  /* 0x0000001fff2f7819 */ /* 0x000fe20000011403 */
[----:B------:R-:W-:Y:S01]  /*1ed0*/  IMAD.IADD R90, R11, 0x1, R90 ;  /* 0x000000010b5a7824 */ /* 0x000fe200078e025a */
[-C--:B------:R-:W-:Y:S01]  /*1ee0*/  IADD3 R96, P4, R118, R3.reuse, RZ ;  /* 0x0000000376607210 */ /* 0x080fe20007f9e0ff */
[----:B------:R-:W-:Y:S01]  /*1ef0*/  IMAD.MOV.U32 R69, RZ, RZ, c[0x0][0x288] ;  /* 0x0000a200ff457624 */ /* 0x000fe200078e00ff */
[----:B------:R-:W-:Y:S01]  /*1f00*/  LEA R91, P1, R10, c[0x0][0x270], 0x1 ;  /* 0x00009c000a5b7a11 */ /* 0x000fe200078208ff */
[----:B------:R-:W-:Y:S01]  /*1f10*/  IMAD.MOV.U32 R68, RZ, RZ, 0x5 ;  /* 0x00000005ff447424 */ /* 0x000fe200078e00ff */
[----:B------:R-:W-:Y:S01]  /*1f20*/  IADD3 R46, P5, R120, R3, RZ ;  /* 0x00000003782e7210 */ /* 0x000fe20007fbe0ff */
[--C-:B------:R-:W-:Y:S01]  /*1f30*/  IMAD.X R97, R112, 0x1, R47.reuse, P4 ;  /* 0x0000000170617824 */ /* 0x100fe200020e062f */
[----:B------:R-:W-:Y:S01]  /*1f40*/  LEA.HI.X R90, R10, c[0x0][0x274], R90, 0x1, P1 ;  /* 0x00009d000a5a7a11 */ /* 0x000fe200008f0c5a */
[----:B------:R-:W-:Y:S01]  /*1f50*/  IMAD.SHL.U32 R67, R69, 0x10, RZ ;  /* 0x0000001045437824 */ /* 0x000fe200078e00ff */
[----:B------:R-:W-:Y:S01]  /*1f60*/  LEA R88, P1, R104, c[0x0][0x170], 0x1 ;  /* 0x00005c0068587a11 */ /* 0x000fe200078208ff */
[----:B------:R-:W-:Y:S01]  /*1f70*/  IMAD.X R47, R113, 0x1, R47, P5 ;  /* 0x00000001712f7824 */ /* 0x000fe200028e062f */
[C---:B------:R-:W-:Y:S01]  /*1f80*/  SHF.L.U64.HI R97, R96.reuse, 0x1, R97 ;  /* 0x0000000160617819 */ /* 0x040fe20000010261 */
[----:B------:R-:W-:Y:S01]  /*1f90*/  IMAD.SHL.U32 R96, R96, 0x2, RZ ;  /* 0x0000000260607824 */ /* 0x000fe200078e00ff */
[----:B------:R-:W-:Y:S01]  /*1fa0*/  LEA.HI.X R89, R104, c[0x0][0x174], R101, 0x1, P1 ;  /* 0x00005d0068597a11 */ /* 0x000fe200008f0c65 */
[----:B------:R-:W-:Y:S01]  /*1fb0*/  IMAD.IADD R115, R122, 0x1, R116 ;  /* 0x000000017a737824 */ /* 0x000fe200078e0274 */
[----:B------:R-:W-:Y:S01]  /*1fc0*/  SHF.L.U64.HI R66, R69, R79, c[0x0][0x28c] ;  /* 0x0000a30045427619 */ /* 0x000fe2000001024f */
[C---:B------:R-:W-:Y:S01]  /*1fd0*/  IMAD.SHL.U32 R82, R136.reuse, 0x20, RZ ;  /* 0x0000002088527824 */ /* 0x040fe200078e00ff */
[----:B------:R-:W-:Y:S01]  /*1fe0*/  IADD3 R72, P2, P1, R67, 0x40, R67 ;  /* 0x0000004043487810 */ /* 0x000fe2000795e043 */
[----:B------:R-:W-:Y:S01]  /*1ff0*/  IMAD.SHL.U32 R80, R136, 0x10, RZ ;  /* 0x0000001088507824 */ /* 0x000fe200078e00ff */
[----:B------:R-:W-:Y:S01]  /*2000*/  SHF.L.U64.HI R47, R46, 0x1, R47 ;  /* 0x000000012e2f7819 */ /* 0x000fe2000001022f */
[----:B------:R-:W-:Y:S01]  /*2010*/  IMAD R5, R5, c[0x0][0x19c], RZ ;  /* 0x0000670005057a24 */ /* 0x000fe200078e02ff */
[----:B------:R-:W-:Y:S01]  /*2020*/  IADD3 R78, P0, R99, R74, RZ ;  /* 0x0000004a634e7210 */ /* 0x000fe20007f1e0ff */
[----:B------:R-:W-:Y:S01]  /*2030*/  IMAD.WIDE.U32 R138, R138, 0x20, RZ ;  /* 0x000000208a8a7825 */ /* 0x000fe200078e00ff */
[----:B------:R-:W-:-:S02]  /*2040*/  SHF.L.U32 R46, R46, 0x1, RZ ;  /* 0x000000012e2e7819 */ /* 0x000fc400000006ff */
[C---:B------:R-:W-:Y:S01]  /*2050*/  SHF.L.U64.HI R79, R136.reuse, R79, c[0x0][0x294] ;  /* 0x0000a500884f7619 */ /* 0x040fe2000001024f */
[C---:B------:R-:W-:Y:S01]  /*2060*/  IMAD.SHL.U32 R119, R121.reuse, 0x20, RZ ;  /* 0x0000002079777824 */ /* 0x040fe200078e00ff */
[-C--:B------:R-:W-:Y:S01]  /*2070*/  SHF.L.U64.HI R81, R136, R68.reuse, c[0x0][0x294] ;  /* 0x0000a50088517619 */ /* 0x080fe20000010244 */
[----:B------:R-:W-:Y:S01]  /*2080*/  IMAD R117, R121, 0x30, RZ ;  /* 0x0000003079757824 */ /* 0x000fe200078e02ff */
[----:B------:R-:W-:Y:S01]  /*2090*/  IADD3.X R71, R66, RZ, R66, P2, P1 ;  /* 0x000000ff42477210 */ /* 0x000fe200017e2442 */
[----:B------:R-:W-:Y:S01]  /*20a0*/  IMAD.WIDE.U32 R136, R136, 0x60, RZ ;  /* 0x0000006088887825 */ /* 0x000fe200078e00ff */
[----:B------:R-:W-:Y:S02]  /*20b0*/  IADD3.X R77, R98, R73, RZ, P0, !PT ;  /* 0x00000049624d7210 */ /* 0x000fe400007fe4ff */
[----:B------:R-:W-:Y:S01]  /*20c0*/  IADD3 R76, P5, R72, R67, RZ ;  /* 0x00000043484c7210 */ /* 0x000fe20007fbe0ff */
[----:B------:R-:W-:Y:S01]  /*20d0*/  IMAD.IADD R114, R122, 0x1, R115 ;  /* 0x000000017a727824 */ /* 0x000fe200078e0273 */
[----:B------:R-:W-:Y:S01]  /*20e0*/  IADD3 R94, P4, R96, c[0x0][0x2b0], RZ ;  /* 0x0000ac00605e7a10 */ /* 0x000fe20007f9e0ff */
[----:B------:R-:W-:Y:S01]  /*20f0*/  IMAD.MOV.U32 R65, RZ, RZ, c[0x0][0x290] ;  /* 0x0000a400ff417624 */ /* 0x000fe200078e00ff */
[----:B------:R-:W-:Y:S01]  /*2100*/  IADD3 R10, P1, R46, c[0x0][0x2b0], RZ ;  /* 0x0000ac002e0a7a10 */ /* 0x000fe20007f3e0ff */
[----:B------:R-:W-:Y:S01]  /*2110*/  IMAD.SHL.U32 R84, R12, 0x2, RZ ;  /* 0x000000020c547824 */ /* 0x000fe200078e00ff */
[----:B------:R-:W-:Y:S01]  /*2120*/  IADD3 R96, P2, R96, c[0x0][0x2a8], RZ ;  /* 0x0000aa0060607a10 */ /* 0x000fe20007f5e0ff */
[----:B------:R-:W-:Y:S01]  /*2130*/  IMAD.MOV.U32 R11, RZ, RZ, R102 ;  /* 0x000000ffff0b7224 */ /* 0x000fe200078e0066 */
[----:B------:R-:W-:Y:S01]  /*2140*/  IADD3 R46, P0, R46, c[0x0][0x2a8], RZ ;  /* 0x0000aa002e2e7a10 */ /* 0x000fe20007f1e0ff */
[----:B------:R-:W-:Y:S01]  /*2150*/  IMAD.X R75, R71, 0x1, R66, P5 ;  /* 0x00000001474b7824 */ /* 0x000fe200028e0642 */
[C---:B------:R-:W-:Y:S01]  /*2160*/  SHF.L.U64.HI R68, R69.reuse, R68, c[0x0][0x28c] ;  /* 0x0000a30045447619 */ /* 0x040fe20000010244 */
[----:B------:R-:W-:Y:S01]  /*2170*/  IMAD.SHL.U32 R69, R69, 0x20, RZ ;  /* 0x0000002045457824 */ /* 0x000fe200078e00ff */
[C---:B------:R-:W-:Y:S01]  /*2180*/  SHF.L.U64.HI R81, R82.reuse, 0x1, R81 ;  /* 0x0000000152517819 */ /* 0x040fe20000010251 */
[----:B------:R-:W-:Y:S01]  /*2190*/  IMAD.SHL.U32 R82, R82, 0x2, RZ ;  /* 0x0000000252527824 */ /* 0x000fe200078e00ff */
[C---:B------:R-:W-:Y:S01]  /*21a0*/  SHF.L.U64.HI R79, R80.reuse, 0x1, R79 ;  /* 0x00000001504f7819 */ /* 0x040fe2000001024f */
[----:B------:R-:W-:Y:S01]  /*21b0*/  IMAD.SHL.U32 R80, R80, 0x2, RZ ;  /* 0x0000000250507824 */ /* 0x000fe200078e00ff */
[----:B------:R-:W-:Y:S01]  /*21c0*/  IADD3.X R95, R97, c[0x0][0x2b4], RZ, P4, !PT ;  /* 0x0000ad00615f7a10 */ /* 0x000fe200027fe4ff */
[----:B------:R-:W-:Y:S01]  /*21d0*/  IMAD.U32 R65, R65, -0x40, RZ ;  /* 0xffffffc041417824 */ /* 0x000fe200078e00ff */
[----:B------:R-:W-:-:S02]  /*21e0*/  IADD3.X R9, R47, c[0x0][0x2b4], RZ, P1, !PT ;  /* 0x0000ad002f097a10 */ /* 0x000fc40000ffe4ff */
[----:B------:R-:W-:Y:S02]  /*21f0*/  IADD3 R12, R16, 0x40, RZ ;  /* 0x00000040100c7810 */ /* 0x000fe40007ffe0ff */
[----:B------:R-:W-:Y:S02]  /*2200*/  IADD3 R70, R139, R5, RZ ;  /* 0x000000058b467210 */ /* 0x000fe40007ffe0ff */
[----:B------:R-:W-:Y:S02]  /*2210*/  SHF.R.S32.HI R110, RZ, 0x1f, R119 ;  /* 0x0000001fff6e7819 */ /* 0x000fe40000011477 */
[----:B------:R-:W-:Y:S02]  /*2220*/  SHF.R.S32.HI R108, RZ, 0x1f, R117 ;  /* 0x0000001fff6c7819 */ /* 0x000fe40000011475 */
[----:B------:R-:W-:Y:S02]  /*2230*/  SHF.R.S32.HI R107, RZ, 0x1f, R115 ;  /* 0x0000001fff6b7819 */ /* 0x000fe40000011473 */
[----:B------:R-:W-:-:S02]  /*2240*/  IADD3 R85, R137, UR5, RZ ;  /* 0x0000000589557c10 */ /* 0x000fc4000fffe0ff */
[----:B------:R-:W-:Y:S02]  /*2250*/  SHF.R.S32.HI R106, RZ, 0x1f, R114 ;  /* 0x0000001fff6a7819 */ /* 0x000fe40000011472 */
[----:B------:R-:W-:Y:S02]  /*2260*/  IADD3.X R97, R97, c[0x0][0x2ac], RZ, P2, !PT ;  /* 0x0000ab0061617a10 */ /* 0x000fe400017fe4ff */
[----:B------:R-:W-:Y:S02]  /*2270*/  IADD3.X R47, R47, c[0x0][0x2ac], RZ, P0, !PT ;  /* 0x0000ab002f2f7a10 */ /* 0x000fe400007fe4ff */
.L_x_6724:
[----:B------:R-:W-:Y:S01]  /*2280*/  IMAD.SHL.U32 R14, R11, 0x40, RZ ;  /* 0x000000400b0e7824 */ /* 0x000fe200078e00ff */
[----:B------:R-:W-:Y:S01]  /*2290*/  ISETP.NE.AND P6, PT, RZ, UR4, PT ;  /* 0x00000004ff007c0c */ /* 0x000fe2000bfc5270 */
[----:B------:R-:W-:Y:S02]  /*22a0*/  IMAD.MOV.U32 R18, RZ, RZ, R91 ;  /* 0x000000ffff127224 */ /* 0x000fe400078e005b */
[----:B------:R-:W-:Y:S01]  /*22b0*/  IMAD.MOV.U32 R19, RZ, RZ, R90 ;  /* 0x000000ffff137224 */ /* 0x000fe200078e005a */
[----:B------:R-:W-:Y:S05]  /*22c0*/  IADD3 R13, R14, -0x40, RZ ;  /* 0xffffffc00e0d7810 */ /* 0x000fea0007ffe0ff */
[--C-:B------:R-:W-:Y:S02]  /*22d0*/  IMAD.IADD R15, R54, 0x1, -R13.reuse ;  /* 0x00000001360f7824 */ /* 0x100fe400078e0a0d */
[----:B------:R-:W-:Y:S03]  /*22e0*/  IMAD.IADD R3, R64, 0x1, -R13 ;  /* 0x0000000140037824 */ /* 0x000fe600078e0a0d */
[-C--:B------:R-:W-:Y:S02]  /*22f0*/  ISETP.GE.AND P1, PT, R130, R15.reuse, PT ;  /* 0x0000000f8200720c */ /* 0x080fe40003f26270 */
[----:B------:R-:W-:Y:S02]  /*2300*/  ISETP.GE.AND P5, PT, R62, R15, PT ;  /* 0x0000000f3e00720c */ /* 0x000fe40003fa6270 */
[-C--:B------:R-:W-:Y:S02]  /*2310*/  ISETP.GE.AND P1, PT, R130, R3.reuse, !P1 ;  /* 0x000000038200720c */ /* 0x080fe40004f26270 */
[----:B------:R-:W-:Y:S02]  /*2320*/  ISETP.GE.AND P5, PT, R62, R3, !P5 ;  /* 0x000000033e00720c */ /* 0x000fe40006fa6270 */
[CC--:B------:R-:W-:Y:S02]  /*2330*/  ISETP.GE.AND P4, PT, R61.reuse, R15.reuse, PT ;  /* 0x0000000f3d00720c */ /* 0x0c0fe40003f86270 */
[C---:B------:R-:W-:Y:S02]  /*2340*/  ISETP.GE.AND P2, PT, R60.reuse, R15, PT ;  /* 0x0000000f3c00720c */ /* 0x040fe40003f46270 */
[-C--:B------:R-:W-:Y:S02]  /*2350*/  ISETP.GE.AND P4, PT, R61, R3.reuse, !P4 ;  /* 0x000000033d00720c */ /* 0x080fe40006786270 */
[----:B------:R-:W-:Y:S03]  /*2360*/  ISETP.GE.AND P2, PT, R60, R3, !P2 ;  /* 0x000000033c00720c */ /* 0x000fe60005746270 */
[----:B---3--:R-:W2:Y:S02]  /*2370*/  @P1 LDG.E.128 R24, [R18.64] ;  /* 0x0000000612181981 */ /* 0x008ea4000c1e1d00 */
[----:B------:R-:W-:Y:S05]  /*2380*/  @P5 IADD3 R28, P0, R91, R80, RZ ;  /* 0x000000505b1c5210 */ /* 0x000fea0007f1e0ff */
[C---:B------:R-:W-:Y:S01]  /*2390*/  @P5 IMAD.X R29, R90.reuse, 0x1, R79, P0 ;  /* 0x000000015a1d5824 */ /* 0x040fe200000e064f */
[C---:B------:R-:W-:Y:S04]  /*23a0*/  @P5 LEA R30, P0, R103.reuse, R88, 0x1 ;  /* 0x00000058671e5211 */ /* 0x040fe800078008ff */
[----:B------:R-:W-:Y:S02]  /*23b0*/  @P5 LEA.HI.X R31, R103, R89, R100, 0x1, P0 ;  /* 0x00000059671f5211 */ /* 0x000fe400000f0c64 */
[----:B------:R-:W-:Y:S05]  /*23c0*/  @P4 IADD3 R32, P0, R91, R82, RZ ;  /* 0x000000525b204210 */ /* 0x000fea0007f1e0ff */
[----:B------:R-:W-:Y:S01]  /*23d0*/  @P4 IMAD.X R33, R90, 0x1, R81, P0 ;  /* 0x000000015a214824 */ /* 0x000fe200000e0651 */
[----:B------:R-:W-:Y:S05]  /*23e0*/  @P4 IADD3 R34, P0, R88, R84, RZ ;  /* 0x0000005458224210 */ /* 0x000fea0007f1e0ff */
[----:B------:R-:W-:Y:S01]  /*23f0*/  @P4 IMAD.X R35, R89, 0x1, R83, P0 ;  /* 0x0000000159234824 */ /* 0x000fe200000e0653 */
[----:B------:R-:W-:Y:S05]  /*2400*/  @P2 IADD3 R2, P0, R91, R136, RZ ;  /* 0x000000885b022210 */ /* 0x000fea0007f1e0ff */
[----:B------:R-:W-:Y:S01]  /*2410*/  @P2 IMAD.X R3, R90, 0x1, R85, P0 ;  /* 0x000000015a032824 */ /* 0x000fe200000e0655 */
[----:B-12---:R1:W-:Y:S04]  /*2420*/  @P1 STG.E.128 [R88.64], R24 ;  /* 0x0000001858001986 */ /* 0x0063e8000c101d06 */
[----:B------:R-:W2:Y:S04]  /*2430*/  @P1 LDG.E.128 R20, [R18.64+0x80] ;  /* 0x0000800612141981 */ /* 0x000ea8000c1e1d00 */
[----:B--2---:R2:W-:Y:S04]  /*2440*/  @P1 STG.E.128 [R88.64+0x80], R20 ;  /* 0x0000801458001986 */ /* 0x0045e8000c101d06 */
[----:B------:R-:W3:Y:S04]  /*2450*/  @P5 LDG.E.128 R4, [R28.64] ;  /* 0x000000061c045981 */ /* 0x000ee8000c1e1d00 */
[----:B---3--:R3:W-:Y:S04]  /*2460*/  @P5 STG.E.128 [R30.64], R4 ;  /* 0x000000041e005986 */ /* 0x0087e8000c101d06 */
[----:B-1--4-:R1:W4:Y:S02]  /*2470*/  @P5 LDG.E.128 R24, [R28.64+0x80] ;  /* 0x000080061c185981 */ /* 0x012324000c1e1d00 */
[----:B-1----:R-:W-:Y:S04]  /*2480*/  @P2 IADD3 R28, P0, R88, UR10, RZ ;  /* 0x0000000a581c2c10 */ /* 0x002fe8000ff1e0ff */
[----:B------:R-:W-:Y:S02]  /*2490*/  @P2 IADD3.X R29, R89, UR9, RZ, P0, !PT ;  /* 0x00000009591d2c10 */ /* 0x000fe400087fe4ff */
[C---:B------:R-:W-:Y:S04]  /*24a0*/  LEA R91, P0, R65.reuse, R18, 0x1 ;  /* 0x00000012415b7211 */ /* 0x040fe800078008ff */
[----:B------:R-:W-:Y:S01]  /*24b0*/  LEA.HI.X.SX32 R90, R65, R19, 0x1, P0 ;  /* 0x00000013415a7211 */ /* 0x000fe200000f0eff */
[----:B----4-:R1:W-:Y:S04]  /*24c0*/  @P5 STG.E.128 [R30.64+0x80], R24 ;  /* 0x000080181e005986 */ /* 0x0103e8000c101d06 */
[----:B--2---:R-:W2:Y:S04]  /*24d0*/  @P4 LDG.E.128 R20, [R32.64] ;  /* 0x0000000620144981 */ /* 0x004ea8000c1e1d00 */
[----:B--2---:R2:W-:Y:S04]  /*24e0*/  @P4 STG.E.128 [R34.64], R20 ;  /* 0x0000001422004986 */ /* 0x0045e8000c101d06 */
[----:B---3--:R-:W3:Y:S04]  /*24f0*/  @P4 LDG.E.128 R4, [R32.64+0x80] ;  /* 0x0000800620044981 */ /* 0x008ee8000c1e1d00 */
[----:B---3--:R3:W-:Y:S04]  /*2500*/  @P4 STG.E.128 [R34.64+0x80], R4 ;  /* 0x0000800422004986 */ /* 0x0087e8000c101d06 */
[----:B-1----:R-:W4:Y:S04]  /*2510*/  @P2 LDG.E.128 R24, [R2.64] ;  /* 0x0000000602182981 */ /* 0x002f28000c1e1d00 */
[----:B----4-:R3:W-:Y:S04]  /*2520*/  @P2 STG.E.128 [R28.64], R24 ;  /* 0x000000181c002986 */ /* 0x0107e8000c101d06 */
[----:B--2---:R-:W2:Y:S04]  /*2530*/  @P2 LDG.E.128 R20, [R2.64+0x80] ;  /* 0x0000800602142981 */ /* 0x004ea8000c1e1d00 */
[----:B--2---:R3:W-:Y:S01]  /*2540*/  @P2 STG.E.128 [R28.64+0x80], R20 ;  /* 0x000080141c002986 */ /* 0x0047e2000c101d06 */
[----:B------:R-:W-:-:S05]  /*2550*/  @!P6 BRA `(.L_x_6687) ;  /* 0x00004e300000e947 */ /* 0x000fca0003800000 */
[----:B------:R-:W-:Y:S11]  /*2560*/  ISETP.NE.AND P0, PT, RZ, UR8, PT ;  /* 0x00000008ff007c0c */ /* 0x000ff6000bf05270 */
[----:B------:R-:W-:Y:S02]  /*2570*/  @!UPT UIADD3 URZ, URZ, URZ, URZ ;  /* 0x0000003f3f3ff290 */ /* 0x000fe4000fffe03f */
[----:B------:R-:W-:-:S05]  /*2580*/  @!P0 BRA `(.L_x_6688) ;  /* 0x00001c8000008947 */ /* 0x000fca0003800000 */
[----:B------:R-:W-:Y:S01]  /*2590*/  BSSY B0, `(.L_x_6689) ;  /* 0x0000066000007945 */ /* 0x000fe20003800000 */
[----:B------:R-:W-:-:S05]  /*25a0*/  @!P1 BRA `(.L_x_6690) ;  /* 0x0000064000009947 */ /* 0x000fca0003800000 */
[----:B------:R-:W-:Y:S01]  /*25b0*/  ISETP.GE.AND P0, PT, R16, UR4, PT ;  /* 0x0000000410007c0c */ /* 0x000fe2000bf06270 */
[----:B---3--:R-:W2:Y:S01]  /*25c0*/  LDG.E.128 R24, [R92.64] ;  /* 0x000000065c187981 */ /* 0x008ea2000c1e1d00 */
[----:B------:R-:W-:Y:S11]  /*25d0*/  ISETP.GE.AND P1, PT, R12, UR4, PT ;  /* 0x000000040c007c0c */ /* 0x000ff6000bf26270 */
[-C--:B------:R-:W-:Y:S01]  /*25e0*/  @!P0 MOV R8, R10.reuse ;  /* 0x0000000a00088202 */ /* 0x080fe20000000f00 */
[----:B------:R-:W3:Y:S06]  /*25f0*/  @!P0 LDG.E.64 R32, [R46.64] ;  /* 0x000000062e208981 */ /* 0x000eec000c1e1b00 */
[----:B------:R1:W4:Y:S02]  /*2600*/  @!P0 LDG.E.64 R18, [R8.64] ;  /* 0x0000000608128981 */ /* 0x000324000c1e1b00 */
[----:B-1----:R-:W-:Y:S01]  /*2610*/  @!P1 MOV R8, R10 ;  /* 0x0000000a00089202 */ /* 0x002fe20000000f00 */
        /* <DEDUP_REMOVED lines=44> */
[----:B------:R1:W-:Y:S08]  /*28e0*/  STG.E.128 [R86.64], R24 ;  /* 0x0000001856007986 */ /* 0x0003f0000c101d06 */
[----:B------:R-:W2:Y:S08]  /*28f0*/  LDG.E.128 R20, [R92.64+0x80] ;  /* 0x000080065c147981 */ /* 0x000eb0000c1e1d00 */
        /* <DEDUP_REMOVED lines=47> */
.L_x_6690:
[----:B------:R-:W-:Y:S05]  /*2bf0*/  BSYNC B0 ;  /* 0x0000000000007941 */ /* 0x000fea0003800000 */
.L_x_6689:
[----:B------:R-:W-:Y:S01]  /*2c00*/  BSSY B0, `(.L_x_6691) ;  /* 0x000006e000007945 */ /* 0x000fe20003800000 */
[----:B------:R-:W-:-:S05]  /*2c10*/  @!P5 BRA `(.L_x_6692) ;  /* 0x000006c00000d947 */ /* 0x000fca0003800000 */
[C---:B------:R-:W-:Y:S02]  /*2c20*/  LEA R50, P1, R67.reuse, R92, 0x1 ;  /* 0x0000005c43327211 */ /* 0x040fe400078208ff */
[----:B------:R-:W-:Y:S02]  /*2c30*/  ISETP.GE.AND P0, PT, R16, UR4, PT ;  /* 0x0000000410007c0c */ /* 0x000fe4000bf06270 */
[C---:B------:R-:W-:Y:S02]  /*2c40*/  SHF.L.U32 R41, R122.reuse, 0x1, RZ ;  /* 0x000000017a297819 */ /* 0x040fe400000006ff */
[----:B------:R-:W-:Y:S02]  /*2c50*/  LEA.HI.X R51, R67, R93, R66, 0x1, P1 ;  /* 0x0000005d43337211 */ /* 0x000fe400008f0c42 */
[C---:B---3--:R-:W-:Y:S02]  /*2c60*/  IADD3 R28, P1, R41.reuse, R10, RZ ;  /* 0x0000000a291c7210 */ /* 0x048fe40007f3e0ff */
[----:B------:R-:W-:Y:S01]  /*2c70*/  SHF.L.U64.HI R36, R122, 0x1, R111 ;  /* 0x000000017a247819 */ /* 0x000fe2000001026f */
[----:B------:R-:W2:Y:S01]  /*2c80*/  LDG.E.128 R24, [R50.64] ;  /* 0x0000000632187981 */ /* 0x000ea2000c1e1d00 */
[----:B------:R-:W-:Y:S02]  /*2c90*/  IADD3 R38, P5, R41, R46, RZ ;  /* 0x0000002e29267210 */ /* 0x000fe40007fbe0ff */
[C---:B------:R-:W-:Y:S02]  /*2ca0*/  IADD3.X R29, R36.reuse, R9, RZ, P1, !PT ;  /* 0x00000009241d7210 */ /* 0x040fe40000ffe4ff */
[----:B------:R-:W-:Y:S02]  /*2cb0*/  IADD3.X R39, R36, R47, RZ, P5, !PT ;  /* 0x0000002f24277210 */ /* 0x000fe40002ffe4ff */
[----:B------:R-:W-:Y:S01]  /*2cc0*/  LEA R40, P5, R99, R86, 0x1 ;  /* 0x0000005663287211 */ /* 0x000fe200078a08ff */
[----:B------:R-:W3:Y:S01]  /*2cd0*/  @!P0 LDG.E.64 R18, [R28.64] ;  /* 0x000000061c128981 */ /* 0x000ee2000c1e1b00 */
[----:B------:R-:W-:Y:S05]  /*2ce0*/  ISETP.GE.AND P1, PT, R12, UR4, PT ;  /* 0x000000040c007c0c */ /* 0x000fea000bf26270 */
[----:B------:R-:W4:Y:S02]  /*2cf0*/  @!P0 LDG.E.64 R34, [R38.64] ;  /* 0x0000000626228981 */ /* 0x000f24000c1e1b00 */
[----:B----4-:R-:W-:Y:S01]  /*2d00*/  @!P0 HADD2.F32 R32, -RZ, R34.H0_H0 ;  /* 0x20000022ff208230 */ /* 0x010fe20000004100 */
[----:B--2---:R-:W-:Y:S01]  /*2d10*/  @!P0 MOV R15, R24 ;  /* 0x00000018000f8202 */ /* 0x004fe20000000f00 */
[--C-:B-1-3--:R-:W-:Y:S01]  /*2d20*/  @!P0 HADD2.F32 R22, -RZ, R18.reuse.H0_H0 ;  /* 0x20000012ff168230 */ /* 0x10afe20000004100 */
        /* <DEDUP_REMOVED lines=29> */
[----:B------:R-:W-:Y:S01]  /*2f00*/  @!P0 FMUL.FTZ R53, R35, R19 ;  /* 0x0000001323358220 */ /* 0x000fe20000410000 */
[----:B------:R-:W-:Y:S01]  /*2f10*/  LEA.HI.X R41, R99, R87, R98, 0x1, P5 ;  /* 0x0000005763297211 */ /* 0x000fe200028f0c62 */
        /* <DEDUP_REMOVED lines=10> */
[----:B------:R-:W-:Y:S05]  /*2fc0*/  @!P0 MOV R27, R53 ;  /* 0x00000035001b8202 */ /* 0x000fea0000000f00 */
        /* <DEDUP_REMOVED lines=49> */
.L_x_6692:
[----:B------:R-:W-:Y:S05]  /*32e0*/  BSYNC B0 ;  /* 0x0000000000007941 */ /* 0x000fea0003800000 */
.L_x_6691:
[----:B------:R-:W-:Y:S01]  /*32f0*/  BSSY B0, `(.L_x_6693) ;  /* 0x0000072000007945 */ /* 0x000fe20003800000 */
[----:B------:R-:W-:-:S05]  /*3300*/  @!P4 BRA `(.L_x_6694) ;  /* 0x000007000000c947 */ /* 0x000fca0003800000 */
[----:B------:R-:W-:Y:S02]  /*3310*/  LEA R50, P1, R69, R92, 0x1 ;  /* 0x0000005c45327211 */ /* 0x000fe400078208ff */
[----:B------:R-:W-:Y:S02]  /*3320*/  ISETP.GE.AND P0, PT, R16, UR4, PT ;  /* 0x0000000410007c0c */ /* 0x000fe4000bf06270 */
[----:B------:R-:W-:Y:S02]  /*3330*/  SHF.L.U32 R49, R119, 0x1, RZ ;  /* 0x0000000177317819 */ /* 0x000fe400000006ff */
[----:B------:R-:W-:Y:S02]  /*3340*/  LEA.HI.X R51, R69, R93, R68, 0x1, P1 ;  /* 0x0000005d45337211 */ /* 0x000fe400008f0c44 */
[----:B---3--:R-:W-:Y:S02]  /*3350*/  IADD3 R28, P1, R49, R10, RZ ;  /* 0x0000000a311c7210 */ /* 0x008fe40007f3e0ff */
[----:B------:R-:W-:Y:S01]  /*3360*/  SHF.L.U64.HI R36, R119, 0x1, R110 ;  /* 0x0000000177247819 */ /* 0x000fe2000001026e */
[----:B------:R-:W2:Y:S01]  /*3370*/  LDG.E.128 R24, [R50.64] ;  /* 0x0000000632187981 */ /* 0x000ea2000c1e1d00 */
[----:B-1----:R-:W-:Y:S02]  /*3380*/  IADD3 R40, P4, R49, R46, RZ ;  /* 0x0000002e31287210 */ /* 0x002fe40007f9e0ff */
        /* <DEDUP_REMOVED lines=54> */
[----:B------:R2:W3:Y:S08]  /*36f0*/  LDG.E.128 R20, [R140.64] ;  /* 0x000000068c147981 */ /* 0x0004f0000c1e1d00 */
[----:B------:R-:W4:Y:S06]  /*3700*/  @!P1 LDG.E.64 R18, [R28.64+0x40] ;  /* 0x000040061c129981 */ /* 0x000f2c000c1e1b00 */
[----:B------:R-:W5:Y:S01]  /*3710*/  @!P1 LDG.E.64 R34, [R40.64+0x40] ;  /* 0x0000400628229981 */ /* 0x000f62000c1e1b00 */
[C---:B--2---:R-:W-:Y:S04]  /*3720*/  LEA R140, P0, R74.reuse, R86, 0x1 ;  /* 0x000000564a8c7211 */ /* 0x044fe800078008ff */
[----:B------:R-:W-:Y:S01]  /*3730*/  LEA.HI.X R141, R74, R87, R73, 0x1, P0 ;  /* 0x000000574a8d7211 */ /* 0x000fe200000f0c49 */
[----:B---3--:R-:W-:Y:S01]  /*3740*/  @!P1 IMAD.MOV.U32 R15, RZ, RZ, R20 ;  /* 0x000000ffff0f9224 */ /* 0x008fe200078e0014 */
[----:B-1----:R-:W-:Y:S02]  /*3750*/  @!P1 MOV R27, R21 ;  /* 0x00000015001b9202 */ /* 0x002fe40000000f00 */
[----:B------:R-:W-:Y:S02]  /*3760*/  @!P1 MOV R26, R22 ;  /* 0x00000016001a9202 */ /* 0x000fe40000000f00 */
        /* <DEDUP_REMOVED lines=42> */
.L_x_6694:
[----:B------:R-:W-:Y:S05]  /*3a10*/  BSYNC B0 ;  /* 0x0000000000007941 */ /* 0x000fea0003800000 */
.L_x_6693:
[----:B------:R-:W-:Y:S01]  /*3a20*/  BSSY B0, `(.L_x_6695) ;  /* 0x0000075000007945 */ /* 0x000fe20003800000 */
[----:B------:R-:W-:-:S05]  /*3a30*/  @!P2 BRA `(.L_x_6696) ;  /* 0x000007300000a947 */ /* 0x000fca0003800000 */
[----:B-1----:R-:W-:Y:S02]  /*3a40*/  MOV R41, 0x60 ;  /* 0x0000006000297802 */ /* 0x002fe40000000f00 */
[----:B------:R-:W-:Y:S02]  /*3a50*/  SHF.L.U32 R49, R117, 0x1, RZ ;  /* 0x0000000175317819 */ /* 0x000fe400000006ff */
[----:B------:R-:W-:Y:S01]  /*3a60*/  ISETP.GE.AND P0, PT, R16, UR4, PT ;  /* 0x0000000410007c0c */ /* 0x000fe2000bf06270 */
[----:B------:R-:W-:Y:S01]  /*3a70*/  IMAD.WIDE.U32 R50, R41, c[0x0][0x288], R92 ;  /* 0x0000a20029327a25 */ /* 0x000fe200078e005c */
[----:B------:R-:W-:Y:S02]  /*3a80*/  SHF.L.U64.HI R36, R117, 0x1, R108 ;  /* 0x0000000175247819 */ /* 0x000fe4000001026c */
[----:B---3--:R-:W-:Y:S01]  /*3a90*/  IADD3 R28, P1, R49, R10, RZ ;  /* 0x0000000a311c7210 */ /* 0x008fe20007f3e0ff */
        /* <DEDUP_REMOVED lines=109> */
.L_x_6696:
[----:B------:R-:W-:Y:S05]  /*4170*/  BSYNC B0 ;  /* 0x0000000000007941 */ /* 0x000fea0003800000 */
.L_x_6695:
        /* <DEDUP_REMOVED lines=9> */
.L_x_6688:
[----:B------:R-:W-:Y:S01]  /*4210*/  BSSY B1, `(.L_x_6698) ;  /* 0x00000b9000017945 */ /* 0x000fe20003800000 */
[----:B------:R-:W-:-:S05]  /*4220*/  @!P1 BRA `(.L_x_6699) ;  /* 0x00000b7000009947 */ /* 0x000fca0003800000 */
[----:B------:R1:W5:Y:S01]  /*4230*/  LDG.E.128 R36, [R92.64] ;  /* 0x000000065c247981 */ /* 0x000362000c1e1d00 */
[----:B------:R-:W-:Y:S01]  /*4240*/  ISETP.GE.AND P0, PT, R16, UR4, PT ;  /* 0x0000000410007c0c */ /* 0x000fe2000bf06270 */
[----:B------:R-:W-:Y:S01]  /*4250*/  @!UPT UIADD3 URZ, URZ, URZ, URZ ;  /* 0x0000003f3f3ff290 */ /* 0x000fe2000fffe03f */
[----:B------:R-:W-:Y:S11]  /*4260*/  BSSY B0, `(.L_x_6700) ;  /* 0x0000056000007945 */ /* 0x000ff60003800000 */
[----:B------:R-:W-:-:S05]  /*4270*/  @P0 BRA `(.L_x_6701) ;  /* 0x0000054000000947 */ /* 0x000fca0003800000 */
[--C-:B---3-5:R-:W-:Y:S01]  /*4280*/  HADD2.F32 R29, -RZ, R36.reuse.H0_H0 ;  /* 0x20000024ff1d7230 */ /* 0x128fe20000004100 */
        /* <DEDUP_REMOVED lines=15> */
[----:B------:R-:W-:Y:S02]  /*4380*/  LEA.HI.X.SX32 R49, R143, R97, 0x1, P0 ;  /* 0x000000618f317211 */ /* 0x000fe400000f0eff */
[----:B------:R-:W-:Y:S02]  /*4390*/  LEA R18, P1, R145, R92, 0x1 ;  /* 0x0000005c91127211 */ /* 0x000fe400078208ff */
[----:B------:R-:W-:Y:S02]  /*43a0*/  LEA R142, P0, R141, R94, 0x1 ;  /* 0x0000005e8d8e7211 */ /* 0x000fe400078008ff */
[----:B------:R-:W-:Y:S01]  /*43b0*/  LEA.HI.X.SX32 R19, R145, R93, 0x1, P1 ;  /* 0x0000005d91137211 */ /* 0x000fe200008f0eff */
[----:B------:R-:W2:Y:S01]  /*43c0*/  LDG.E.128 R48, [R48.64] ;  /* 0x0000000630307981 */ /* 0x000ea2000c1e1d00 */
[----:B------:R-:W-:Y:S07]  /*43d0*/  LEA.HI.X.SX32 R143, R141, R95, 0x1, P0 ;  /* 0x0000005f8d8f7211 */ /* 0x000fee00000f0eff */
        /* <DEDUP_REMOVED lines=62> */
.L_x_6701:
[----:B------:R-:W-:Y:S05]  /*47c0*/  BSYNC B0 ;  /* 0x0000000000007941 */ /* 0x000fea0003800000 */
.L_x_6700:
[----:B-----5:R2:W-:Y:S01]  /*47d0*/  STG.E.128 [R86.64], R36 ;  /* 0x0000002456007986 */ /* 0x0205e2000c101d06 */
[----:B------:R-:W-:Y:S01]  /*47e0*/  ISETP.GE.AND P0, PT, R12, UR4, PT ;  /* 0x000000040c007c0c */ /* 0x000fe2000bf06270 */
[----:B------:R-:W-:Y:S01]  /*47f0*/  BSSY B0, `(.L_x_6702) ;  /* 0x0000059000007945 */ /* 0x000fe20003800000 */
[----:B------:R-:W-:Y:S05]  /*4800*/  IADD3 R144, P1, R92, 0x80, RZ ;  /* 0x000000805c907810 */ /* 0x000fea0007f3e0ff */
[----:B------:R-:W-:Y:S01]  /*4810*/  IMAD.X R145, RZ, RZ, R93, P1 ;  /* 0x000000ffff917224 */ /* 0x000fe200008e065d */
[----:B--2---:R2:W5:Y:S05]  /*4820*/  LDG.E.128 R36, [R92.64+0x80] ;  /* 0x000080065c247981 */ /* 0x00456a000c1e1d00 */
        /* <DEDUP_REMOVED lines=18> */
[C---:B------:R-:W-:Y:S02]  /*4950*/  LEA R18, P1, R44.reuse, R144, 0x1 ;  /* 0x000000902c127211 */ /* 0x040fe400078208ff */
[C---:B------:R-:W-:Y:S02]  /*4960*/  LEA R142, P0, R141.reuse, R94, 0x1 ;  /* 0x0000005e8d8e7211 */ /* 0x040fe400078008ff */
[----:B------:R-:W-:Y:S01]  /*4970*/  LEA.HI.X.SX32 R19, R44, R145, 0x1, P1 ;  /* 0x000000912c137211 */ /* 0x000fe200008f0eff */
[----:B------:R-:W3:Y:S01]  /*4980*/  LDG.E.128 R48, [R48.64+0x80] ;  /* 0x0000800630307981 */ /* 0x000ee2000c1e1d00 */
[----:B------:R-:W-:Y:S07]  /*4990*/  LEA.HI.X.SX32 R143, R141, R95, 0x1, P0 ;  /* 0x0000005f8d8f7211 */ /* 0x000fee00000f0eff */
        /* <DEDUP_REMOVED lines=62> */
.L_x_6703:
[----:B------:R-:W-:Y:S05]  /*4d80*/  BSYNC B0 ;  /* 0x0000000000007941 */ /* 0x000fea0003800000 */
.L_x_6702:
[----:B-----5:R4:W-:Y:S02]  /*4d90*/  STG.E.128 [R86.64+0x80], R36 ;  /* 0x0000802456007986 */ /* 0x0209e4000c101d06 */
.L_x_6699:
[----:B------:R-:W-:Y:S05]  /*4da0*/  BSYNC B1 ;  /* 0x0000000000017941 */ /* 0x000fea0003800000 */
.L_x_6698:
[----:B------:R-:W-:Y:S01]  /*4db0*/  BSSY B1, `(.L_x_6704) ;  /* 0x00000c4000017945 */ /* 0x000fe20003800000 */
[----:B------:R-:W-:-:S05]  /*4dc0*/  @!P5 BRA `(.L_x_6705) ;  /* 0x00000c200000d947 */ /* 0x000fca0003800000 */
[C---:B------:R-:W-:Y:S01]  /*4dd0*/  LEA R146, P0, R67.reuse, R92, 0x1 ;  /* 0x0000005c43927211 */ /* 0x040fe200078008ff */
[----:B------:R-:W-:Y:S03]  /*4de0*/  BSSY B0, `(.L_x_6706) ;  /* 0x000005d000007945 */ /* 0x000fe60003800000 */
[----:B------:R-:W-:Y:S02]  /*4df0*/  LEA.HI.X R147, R67, R93, R66, 0x1, P0 ;  /* 0x0000005d43937211 */ /* 0x000fe400000f0c42 */
[----:B------:R-:W-:Y:S03]  /*4e00*/  ISETP.GE.AND P0, PT, R16, UR4, PT ;  /* 0x0000000410007c0c */ /* 0x000fe6000bf06270 */
[----:B---3--:R3:W5:Y:S10]  /*4e10*/  LDG.E.128 R32, [R146.64] ;  /* 0x0000000692207981 */ /* 0x008774000c1e1d00 */
[----:B------:R-:W-:-:S05]  /*4e20*/  @P0 BRA `(.L_x_6707) ;  /* 0x0000058000000947 */ /* 0x000fca0003800000 */
[----:B------:R-:W-:Y:S01]  /*4e30*/  ULEA.HI UR5, UR4, UR4, URZ, 0x1 ;  /* 0x0000000404057291 */ /* 0x000fe2000f8f083f */
[----:B------:R-:W-:Y:S02]  /*4e40*/  MOV R140, RZ ;  /* 0x000000ff008c7202 */ /* 0x000fe40000000f00 */
[----:B------:R-:W-:Y:S01]  /*4e50*/  MOV R144, RZ ;  /* 0x000000ff00907202 */ /* 0x000fe20000000f00 */
[----:B------:R-:W-:Y:S01]  /*4e60*/  USHF.R.S32.HI UR5, URZ, 0x1, UR5 ;  /* 0x000000013f057899 */ /* 0x000fe20008011405 */
[----:B-----5:R-:W-:Y:S01]  /*4e70*/  MOV R55, R33 ;  /* 0x0000002100377202 */ /* 0x020fe20000000f00 */
[--C-:B------:R-:W-:Y:S01]  /*4e80*/  HADD2.F32 R33, -RZ, R32.reuse.H0_H0 ;  /* 0x20000020ff217230 */ /* 0x100fe20000004100 */
[----:B------:R-:W-:Y:S01]  /*4e90*/  MOV R53, R35 ;  /* 0x0000002300357202 */ /* 0x000fe20000000f00 */
[----:B------:R-:W-:Y:S01]  /*4ea0*/  HADD2.F32 R35, -RZ, R32.H1_H1 ;  /* 0x30000020ff237230 */ /* 0x000fe20000004100 */
[----:B------:R-:W-:Y:S02]  /*4eb0*/  MOV R44, R34 ;  /* 0x00000022002c7202 */ /* 0x000fe40000000f00 */
[----:B------:R-:W-:Y:S02]  /*4ec0*/  ISETP.GE.AND P1, PT, R16, UR5, PT ;  /* 0x0000000510007c0c */ /* 0x000fe4000bf26270 */
[----:B------:R-:W-:Y:S11]  /*4ed0*/  MOV R143, UR5 ;  /* 0x00000005008f7c02 */ /* 0x000ff60008000f00 */
[----:B------:R-:W-:Y:S02]  /*4ee0*/  @P1 IADD3 R143, RZ, -UR5, RZ ;  /* 0x80000005ff8f1c10 */ /* 0x000fe4000fffe0ff */
[----:B------:R-:W-:Y:S02]  /*4ef0*/  @P1 IADD3 R140, RZ, -UR5, RZ ;  /* 0x80000005ff8c1c10 */ /* 0x000fe4000fffe0ff */
[C---:B------:R-:W-:Y:S02]  /*4f00*/  LEA R18, P0, R143.reuse, R146, 0x1 ;  /* 0x000000928f127211 */ /* 0x040fe400078008ff */
[----:B------:R-:W-:Y:S02]  /*4f10*/  IADD3 R141, P5, R122, R140, RZ ;  /* 0x0000008c7a8d7210 */ /* 0x000fe40007fbe0ff */
[----:B------:R-:W-:Y:S02]  /*4f20*/  LEA.HI.X.SX32 R19, R143, R147, 0x1, P0 ;  /* 0x000000938f137211 */ /* 0x000fe400000f0eff */
[----:B------:R-:W-:Y:S02]  /*4f30*/  LEA.HI.X.SX32 R140, R140, R111, 0x1, P5 ;  /* 0x0000006f8c8c7211 */ /* 0x000fe400028f0eff */
[C---:B------:R-:W-:Y:S01]  /*4f40*/  LEA R148, P0, R141.reuse, R94, 0x1 ;  /* 0x0000005e8d947211 */ /* 0x040fe200078008ff */
[----:B--2---:R-:W2:Y:S01]  /*4f50*/  LDG.E.128 R24, [R18.64] ;  /* 0x0000000612187981 */ /* 0x004ea2000c1e1d00 */
[----:B------:R-:W-:Y:S02]  /*4f60*/  @P1 IADD3 R144, RZ, -UR5, RZ ;  /* 0x80000005ff901c10 */ /* 0x000fe4000fffe0ff */
[----:B------:R-:W-:Y:S02]  /*4f70*/  LEA.HI.X R149, R141, R95, R140, 0x1, P0 ;  /* 0x0000005f8d957211 */ /* 0x000fe400000f0c8c */
[----:B------:R-:W-:Y:S03]  /*4f80*/  IADD3 R145, P0, R122, R144, RZ ;  /* 0x000000907a917210 */ /* 0x000fe60007f1e0ff */
[----:B---3--:R-:W3:Y:S01]  /*4f90*/  LDG.E.128 R140, [R148.64] ;  /* 0x00000006948c7981 */ /* 0x008ee2000c1e1d00 */
[----:B------:R-:W-:Y:S02]  /*4fa0*/  LEA.HI.X.SX32 R144, R144, R111, 0x1, P0 ;  /* 0x0000006f90907211 */ /* 0x000fe400000f0eff */
[C---:B----4-:R-:W-:Y:S04]  /*4fb0*/  LEA R36, P0, R145.reuse, R96, 0x1 ;  /* 0x0000006091247211 */ /* 0x050fe800078008ff */
        /* <DEDUP_REMOVED lines=8> */
[----:B------:R-:W-:Y:S02]  /*5040*/  HADD2.F32 R26, -RZ, R31.H0_H0 ;  /* 0x2000001fff1a7230 */ /* 0x000fe40000004100 */
[--C-:B---3--:R-:W-:Y:S02]  /*5050*/  HADD2.F32 R29, -RZ, R140.reuse.H0_H0 ;  /* 0x2000008cff1d7230 */ /* 0x108fe40000004100 */
[----:B------:R-:W-:Y:S02]  /*5060*/  HADD2.F32 R27, -RZ, R140.H1_H1 ;  /* 0x3000008cff1b7230 */ /* 0x000fe40000004100 */
[--C-:B------:R-:W-:Y:S01]  /*5070*/  HADD2.F32 R25, -RZ, R141.reuse.H0_H0 ;  /* 0x2000008dff197230 */ /* 0x100fe20000004100 */
[----:B------:R-:W-:Y:S01]  /*5080*/  @!P1 FADD.FTZ R29, -R29, -RZ ;  /* 0x800000ff1d1d9221 */ /* 0x000fe20000010100 */
[----:B------:R-:W-:Y:S01]  /*5090*/  HADD2.F32 R23, -RZ, R141.H1_H1 ;  /* 0x3000008dff177230 */ /* 0x000fe20000004100 */
[----:B------:R-:W-:Y:S01]  /*50a0*/  @!P1 FADD.FTZ R27, -R27, -RZ ;  /* 0x800000ff1b1b9221 */ /* 0x000fe20000010100 */
[----:B------:R-:W-:Y:S01]  /*50b0*/  HADD2.F32 R20, -RZ, R142.H0_H0 ;  /* 0x2000008eff147230 */ /* 0x000fe20000004100 */
[----:B------:R-:W-:Y:S01]  /*50c0*/  @!P1 FADD.FTZ R25, -R25, -RZ ;  /* 0x800000ff19199221 */ /* 0x000fe20000010100 */
[----:B------:R-:W-:Y:S01]  /*50d0*/  HADD2.F32 R24, -RZ, R31.H1_H1 ;  /* 0x3000001fff187230 */ /* 0x000fe20000004100 */
        /* <DEDUP_REMOVED lines=45> */
.L_x_6707:
[----:B------:R-:W-:Y:S05]  /*53b0*/  BSYNC B0 ;  /* 0x0000000000007941 */ /* 0x000fea0003800000 */
.L_x_6706:
[C---:B------:R-:W-:Y:S01]  /*53c0*/  LEA R144, P0, R99.reuse, R86, 0x1 ;  /* 0x0000005663907211 */ /* 0x040fe200078008ff */
[----:B------:R-:W-:Y:S01]  /*53d0*/  BSSY B0, `(.L_x_6708) ;  /* 0x0000060000007945 */ /* 0x000fe20003800000 */
[----:B------:R-:W-:Y:S02]  /*53e0*/  IADD3 R148, P1, R146, 0x80, RZ ;  /* 0x0000008092947810 */ /* 0x000fe40007f3e0ff */
[----:B------:R-:W-:Y:S02]  /*53f0*/  LEA.HI.X R145, R99, R87, R98, 0x1, P0 ;  /* 0x0000005763917211 */ /* 0x000fe400000f0c62 */
[----:B------:R-:W-:Y:S01]  /*5400*/  ISETP.GE.AND P0, PT, R12, UR4, PT ;  /* 0x000000040c007c0c */ /* 0x000fe2000bf06270 */
[----:B------:R-:W-:Y:S02]  /*5410*/  IMAD.X R149, RZ, RZ, R147, P1 ;  /* 0x000000ffff957224 */ /* 0x000fe400008e0693 */
[----:B-----5:R1:W-:Y:S04]  /*5420*/  STG.E.128 [R144.64], R32 ;  /* 0x0000002090007986 */ /* 0x0203e8000c101d06 */
[----:B-1----:R1:W5:Y:S06]  /*5430*/  LDG.E.128 R32, [R146.64+0x80] ;  /* 0x0000800692207981 */ /* 0x00236c000c1e1d00 */
[----:B------:R-:W-:-:S05]  /*5440*/  @P0 BRA `(.L_x_6709) ;  /* 0x0000058000000947 */ /* 0x000fca0003800000 */
[----:B------:R-:W-:Y:S01]  /*5450*/  ULEA.HI UR5, UR4, UR4, URZ, 0x1 ;  /* 0x0000000404057291 */ /* 0x000fe2000f8f083f */
[----:B------:R-:W-:Y:S02]  /*5460*/  MOV R141, RZ ;  /* 0x000000ff008d7202 */ /* 0x000fe40000000f00 */
[----:B-1-3--:R-:W-:Y:S01]  /*5470*/  MOV R146, RZ ;  /* 0x000000ff00927202 */ /* 0x00afe20000000f00 */
        /* <DEDUP_REMOVED lines=10> */
[----:B------:R-:W-:Y:S02]  /*5520*/  LEA R18, P0, R142, R148, 0x1 ;  /* 0x000000948e127211 */ /* 0x000fe400078008ff */
[----:B------:R-:W-:Y:S02]  /*5530*/  IADD3 R140, P5, R116, R141, RZ ;  /* 0x0000008d748c7210 */ /* 0x000fe40007fbe0ff */
[----:B------:R-:W-:Y:S02]  /*5540*/  LEA.HI.X.SX32 R19, R142, R149, 0x1, P0 ;  /* 0x000000958e137211 */ /* 0x000fe400000f0eff */
[----:B------:R-:W-:Y:S02]  /*5550*/  LEA.HI.X.SX32 R141, R141, R109, 0x1, P5 ;  /* 0x0000006d8d8d7211 */ /* 0x000fe400028f0eff */
[C---:B------:R-:W-:Y:S01]  /*5560*/  LEA R148, P0, R140.reuse, R94, 0x1 ;  /* 0x0000005e8c947211 */ /* 0x040fe200078008ff */
[----:B------:R-:W3:Y:S01]  /*5570*/  LDG.E.128 R24, [R18.64] ;  /* 0x0000000612187981 */ /* 0x000ee2000c1e1d00 */
[----:B------:R-:W-:Y:S02]  /*5580*/  @P1 IADD3 R146, RZ, -UR5, RZ ;  /* 0x80000005ff921c10 */ /* 0x000fe4000fffe0ff */
[----:B------:R-:W-:Y:S02]  /*5590*/  LEA.HI.X R149, R140, R95, R141, 0x1, P0 ;  /* 0x0000005f8c957211 */ /* 0x000fe400000f0c8d */
[----:B------:R-:W-:Y:S03]  /*55a0*/  IADD3 R147, P0, R116, R146, RZ ;  /* 0x0000009274937210 */ /* 0x000fe60007f1e0ff */
[----:B--2---:R-:W2:Y:S01]  /*55b0*/  LDG.E.128 R140, [R148.64] ;  /* 0x00000006948c7981 */ /* 0x004ea2000c1e1d00 */
[----:B------:R-:W-:Y:S02]  /*55c0*/  LEA.HI.X.SX32 R146, R146, R109, 0x1, P0 ;  /* 0x0000006d92927211 */ /* 0x000fe400000f0eff */
[C---:B----4-:R-:W-:Y:S04]  /*55d0*/  LEA R36, P0, R147.reuse, R96, 0x1 ;  /* 0x0000006093247211 */ /* 0x050fe800078008ff */
[----:B------:R-:W-:Y:S05]  /*55e0*/  LEA.HI.X R37, R147, R97, R146, 0x1, P0 ;  /* 0x0000006193257211 */ /* 0x000fea00000f0c92 */
[----:B------:R1:W4:Y:S02]  /*55f0*/  LDG.E.128 R48, [R36.64] ;  /* 0x0000000624307981 */ /* 0x000324000c1e1d00 */
[----:B-1----:R-:W-:Y:S02]  /*5600*/  HADD2.F32 R36, -RZ, R55.H0_H0 ;  /* 0x20000037ff247230 */ /* 0x002fe40000004100 */
[--C-:B---3--:R-:W-:Y:S01]  /*5610*/  HADD2.F32 R30, -RZ, R24.reuse.H0_H0 ;  /* 0x20000018ff1e7230 */ /* 0x108fe20000004100 */
[----:B------:R-:W-:Y:S01]  /*5620*/  MOV R31, R25 ;  /* 0x00000019001f7202 */ /* 0x000fe20000000f00 */
[----:B------:R-:W-:Y:S01]  /*5630*/  HADD2.F32 R28, -RZ, R24.H1_H1 ;  /* 0x30000018ff1c7230 */ /* 0x000fe20000004100 */
[----:B------:R-:W-:Y:S02]  /*5640*/  MOV R21, R27 ;  /* 0x0000001b00157202 */ /* 0x000fe40000000f00 */
        /* <DEDUP_REMOVED lines=12> */
[----:B----4-:R-:W-:Y:S01]  /*5710*/  HADD2.F32 R32, -RZ, R48.H0_H0 ;  /* 0x20000030ff207230 */ /* 0x010fe20000004100 */
        /* <DEDUP_REMOVED lines=43> */
.L_x_6709:
[----:B------:R-:W-:Y:S05]  /*59d0*/  BSYNC B0 ;  /* 0x0000000000007941 */ /* 0x000fea0003800000 */
.L_x_6708:
[----:B-----5:R1:W-:Y:S02]  /*59e0*/  STG.E.128 [R144.64+0x80], R32 ;  /* 0x0000802090007986 */ /* 0x0203e4000c101d06 */
.L_x_6705:
[----:B------:R-:W-:Y:S05]  /*59f0*/  BSYNC B1 ;  /* 0x0000000000017941 */ /* 0x000fea0003800000 */
.L_x_6704:
[----:B------:R-:W-:Y:S01]  /*5a00*/  BSSY B1, `(.L_x_6710) ;  /* 0x00000c6000017945 */ /* 0x000fe20003800000 */
[----:B------:R-:W-:-:S05]  /*5a10*/  @!P4 BRA `(.L_x_6711) ;  /* 0x00000c400000c947 */ /* 0x000fca0003800000 */
[C---:B-1----:R-:W-:Y:S01]  /*5a20*/  LEA R144, P0, R69.reuse, R92, 0x1 ;  /* 0x0000005c45907211 */ /* 0x042fe200078008ff */
[----:B------:R-:W-:Y:S03]  /*5a30*/  BSSY B0, `(.L_x_6712) ;  /* 0x000005d000007945 */ /* 0x000fe60003800000 */
[----:B------:R-:W-:Y:S02]  /*5a40*/  LEA.HI.X R145, R69, R93, R68, 0x1, P0 ;  /* 0x0000005d45917211 */ /* 0x000fe400000f0c44 */
[----:B------:R-:W-:Y:S03]  /*5a50*/  ISETP.GE.AND P0, PT, R16, UR4, PT ;  /* 0x0000000410007c0c */ /* 0x000fe6000bf06270 */
[----:B---3--:R1:W5:Y:S10]  /*5a60*/  LDG.E.128 R32, [R144.64] ;  /* 0x0000000690207981 */ /* 0x008374000c1e1d00 */
        /* <DEDUP_REMOVED lines=14> */
[----:B------:R-:W-:Y:S02]  /*5b50*/  IADD3 R140, P4, R119, R141, RZ ;  /* 0x0000008d778c7210 */ /* 0x000fe40007f9e0ff */
[----:B-1----:R-:W-:Y:S02]  /*5b60*/  MOV R144, RZ ;  /* 0x000000ff00907202 */ /* 0x002fe40000000f00 */
        /* <DEDUP_REMOVED lines=73> */
.L_x_6713:
[----:B------:R-:W-:Y:S05]  /*6000*/  BSYNC B0 ;  /* 0x0000000000007941 */ /* 0x000fea0003800000 */
.L_x_6712:
[----:B------:R-:W-:Y:S01]  /*6010*/  LEA R2, P1, R138, R86, 0x1 ;  /* 0x000000568a027211 */ /* 0x000fe200078208ff */
[----:B------:R-:W-:Y:S01]  /*6020*/  BSSY B0, `(.L_x_6714) ;  /* 0x0000060000007945 */ /* 0x000fe20003800000 */
[----:B-1----:R-:W-:Y:S02]  /*6030*/  LEA R144, P0, R72, R92, 0x1 ;  /* 0x0000005c48907211 */ /* 0x002fe400078008ff */
[----:B------:R-:W-:Y:S02]  /*6040*/  LEA.HI.X R3, R138, R87, R70, 0x1, P1 ;  /* 0x000000578a037211 */ /* 0x000fe400008f0c46 */
[----:B------:R-:W-:Y:S02]  /*6050*/  LEA.HI.X R145, R72, R93, R71, 0x1, P0 ;  /* 0x0000005d48917211 */ /* 0x000fe400000f0c47 */
[----:B------:R-:W-:Y:S01]  /*6060*/  ISETP.GE.AND P0, PT, R12, UR4, PT ;  /* 0x000000040c007c0c */ /* 0x000fe2000bf06270 */
[----:B-----5:R1:W-:Y:S04]  /*6070*/  STG.E.128 [R2.64], R32 ;  /* 0x0000002002007986 */ /* 0x0203e8000c101d06 */
[----:B-1----:R1:W5:Y:S08]  /*6080*/  LDG.E.128 R32, [R144.64] ;  /* 0x0000000690207981 */ /* 0x002370000c1e1d00 */
        /* <DEDUP_REMOVED lines=89> */
.L_x_6715:
[----:B------:R-:W-:Y:S05]  /*6620*/  BSYNC B0 ;  /* 0x0000000000007941 */ /* 0x000fea0003800000 */
.L_x_6714:
[C---:B------:R-:W-:Y:S04]  /*6630*/  LEA R2, P0, R74.reuse, R86, 0x1 ;  /* 0x000000564a027211 */ /* 0x040fe800078008ff */
[----:B------:R-:W-:Y:S05]  /*6640*/  LEA.HI.X R3, R74, R87, R73, 0x1, P0 ;  /* 0x000000574a037211 */ /* 0x000fea00000f0c49 */
[----:B-----5:R3:W-:Y:S04]  /*6650*/  STG.E.128 [R2.64], R32 ;  /* 0x0000002002007986 */ /* 0x0207e8000c101d06 */
.L_x_6711:
[----:B------:R-:W-:Y:S05]  /*6660*/  BSYNC B1 ;  /* 0x0000000000017941 */ /* 0x000fea0003800000 */
.L_x_6710:
[----:B------:R-:W-:Y:S01]  /*6670*/  BSSY B1, `(.L_x_6716) ;  /* 0x00000c9000017945 */ /* 0x000fe20003800000 */
[----:B------:R-:W-:-:S05]  /*6680*/  @!P2 BRA `(.L_x_6717) ;  /* 0x00000c700000a947 */ /* 0x000fca0003800000 */
[----:B-1----:R-:W-:Y:S01]  /*6690*/  MOV R145, 0x60 ;  /* 0x0000006000917802 */ /* 0x002fe20000000f00 */
[----:B------:R-:W-:Y:S01]  /*66a0*/  BSSY B0, `(.L_x_6718) ;  /* 0x000005f000007945 */ /* 0x000fe20003800000 */
[----:B------:R-:W-:Y:S03]  /*66b0*/  ISETP.GE.AND P0, PT, R16, UR4, PT ;  /* 0x0000000410007c0c */ /* 0x000fe6000bf06270 */
[C---:B---3--:R-:W-:Y:S04]  /*66c0*/  IMAD.WIDE.U32 R146, R145.reuse, c[0x0][0x288], R92 ;  /* 0x0000a20091927a25 */ /* 0x048fe800078e005c */
[----:B------:R-:W-:Y:S05]  /*66d0*/  IMAD R0, R145, c[0x0][0x28c], RZ ;  /* 0x0000a30091007a24 */ /* 0x000fea00078e02ff */
[----:B------:R-:W-:Y:S05]  /*66e0*/  IADD3 R147, R147, R0, RZ ;  /* 0x0000000093937210 */ /* 0x000fea0007ffe0ff */
[----:B------:R1:W5:Y:S01]  /*66f0*/  LDG.E.128 R32, [R146.64] ;  /* 0x0000000692207981 */ /* 0x000362000c1e1d00 */
        /* <DEDUP_REMOVED lines=19> */
[----:B------:R-:W3:Y:S01]  /*6830*/  LDG.E.128 R24, [R18.64] ;  /* 0x0000000612187981 */ /* 0x000ee2000c1e1d00 */
[----:B------:R-:W-:Y:S02]  /*6840*/  @P1 IADD3 R144, RZ, -UR5, RZ ;  /* 0x80000005ff901c10 */ /* 0x000fe4000fffe0ff */
[----:B------:R-:W-:Y:S02]  /*6850*/  LEA.HI.X R149, R140, R95, R141, 0x1, P0 ;  /* 0x0000005f8c957211 */ /* 0x000fe400000f0c8d */
[----:B-1----:R-:W-:Y:S03]  /*6860*/  IADD3 R147, P0, R117, R144, RZ ;  /* 0x0000009075937210 */ /* 0x002fe60007f1e0ff */
        /* <DEDUP_REMOVED lines=66> */
.L_x_6719:
[----:B------:R-:W-:Y:S05]  /*6c90*/  BSYNC B0 ;  /* 0x0000000000007941 */ /* 0x000fea0003800000 */
.L_x_6718:
[C---:B------:R-:W-:Y:S01]  /*6ca0*/  IMAD.WIDE.U32 R2, R145.reuse, c[0x0][0x198], R86 ;  /* 0x0000660091027a25 */ /* 0x040fe200078e0056 */
[C---:B------:R-:W-:Y:S01]  /*6cb0*/  LEA R144, P0, R76.reuse, R92, 0x1 ;  /* 0x0000005c4c907211 */ /* 0x040fe200078008ff */
[----:B------:R-:W-:Y:S02]  /*6cc0*/  BSSY B0, `(.L_x_6720) ;  /* 0x0000060000007945 */ /* 0x000fe40003800000 */
[----:B------:R-:W-:Y:S01]  /*6cd0*/  IMAD R0, R145, c[0x0][0x19c], RZ ;  /* 0x0000670091007a24 */ /* 0x000fe200078e02ff */
[----:B------:R-:W-:Y:S02]  /*6ce0*/  LEA.HI.X R145, R76, R93, R75, 0x1, P0 ;  /* 0x0000005d4c917211 */ /* 0x000fe400000f0c4b */
[----:B------:R-:W-:Y:S02]  /*6cf0*/  ISETP.GE.AND P0, PT, R12, UR4, PT ;  /* 0x000000040c007c0c */ /* 0x000fe4000bf06270 */
[----:B------:R-:W-:Y:S05]  /*6d00*/  IADD3 R3, R3, R0, RZ ;  /* 0x0000000003037210 */ /* 0x000fea0007ffe0ff */
[----:B-----5:R3:W-:Y:S04]  /*6d10*/  STG.E.128 [R2.64], R32 ;  /* 0x0000002002007986 */ /* 0x0207e8000c101d06 */
[----:B---3--:R3:W5:Y:S02]  /*6d20*/  LDG.E.128 R32, [R144.64] ;  /* 0x0000000690207981 */ /* 0x008764000c1e1d00 */
[----:B------:R-:W-:-:S05]  /*6d30*/  @P0 BRA `(.L_x_6721) ;  /* 0x0000058000000947 */ /* 0x000fca0003800000 */
[----:B------:R-:W-:Y:S01]  /*6d40*/  ULEA.HI UR5, UR4, UR4, URZ, 0x1 ;  /* 0x0000000404057291 */ /* 0x000fe2000f8f083f */
[----:B------:R-:W-:Y:S02]  /*6d50*/  MOV R141, RZ ;  /* 0x000000ff008d7202 */ /* 0x000fe40000000f00 */
[----:B-1----:R-:W-:Y:S01]  /*6d60*/  MOV R147, RZ ;  /* 0x000000ff00937202 */ /* 0x002fe20000000f00 */
        /* <DEDUP_REMOVED lines=15> */
[----:B--2---:R-:W2:Y:S01]  /*6e60*/  LDG.E.128 R24, [R18.64] ;  /* 0x0000000612187981 */ /* 0x004ea2000c1e1d00 */
[----:B------:R-:W-:Y:S02]  /*6e70*/  @P1 IADD3 R147, RZ, -UR5, RZ ;  /* 0x80000005ff931c10 */ /* 0x000fe4000fffe0ff */
[----:B------:R-:W-:Y:S02]  /*6e80*/  LEA.HI.X R149, R140, R95, R141, 0x1, P0 ;  /* 0x0000005f8c957211 */ /* 0x000fe400000f0c8d */
[----:B---3--:R-:W-:Y:S03]  /*6e90*/  IADD3 R145, P0, R114, R147, RZ ;  /* 0x0000009372917210 */ /* 0x008fe60007f1e0ff */
[----:B------:R-:W3:Y:S01]  /*6ea0*/  LDG.E.128 R140, [R148.64] ;  /* 0x00000006948c7981 */ /* 0x000ee2000c1e1d00 */
[----:B------:R-:W-:Y:S02]  /*6eb0*/  LEA.HI.X.SX32 R144, R147, R106, 0x1, P0 ;  /* 0x0000006a93907211 */ /* 0x000fe400000f0eff */
[C---:B----4-:R-:W-:Y:S04]  /*6ec0*/  LEA R36, P0, R145.reuse, R96, 0x1 ;  /* 0x0000006091247211 */ /* 0x050fe800078008ff */
        /* <DEDUP_REMOVED lines=63> */
.L_x_6721:
[----:B------:R-:W-:Y:S05]  /*72c0*/  BSYNC B0 ;  /* 0x0000000000007941 */ /* 0x000fea0003800000 */
.L_x_6720:
[C---:B------:R-:W-:Y:S04]  /*72d0*/  LEA R2, P0, R78.reuse, R86, 0x1 ;  /* 0x000000564e027211 */ /* 0x040fe800078008ff */
[----:B------:R-:W-:Y:S05]  /*72e0*/  LEA.HI.X R3, R78, R87, R77, 0x1, P0 ;  /* 0x000000574e037211 */ /* 0x000fea00000f0c4d */
[----:B-----5:R1:W-:Y:S04]  /*72f0*/  STG.E.128 [R2.64], R32 ;  /* 0x0000002002007986 */ /* 0x0203e8000c101d06 */
.L_x_6717:
[----:B------:R-:W-:Y:S05]  /*7300*/  BSYNC B1 ;  /* 0x0000000000017941 */ /* 0x000fea0003800000 */
.L_x_6716:
[----:B-1-3--:R-:W-:Y:S01]  /*7310*/  IMAD.MOV.U32 R3, RZ, RZ, c[0x0][0x230] ;  /* 0x00008c00ff037624 */ /* 0x00afe200078e00ff */
[----:B------:R-:W-:Y:S03]  /*7320*/  ULDC UR4, c[0x0][0x230] ;  /* 0x00008c0000047ab9 */ /* 0x000fe60000000800 */
[----:B------:R-:W-:Y:S05]  /*7330*/  IMAD.U32 R3, R3, -0x20, RZ ;  /* 0xffffffe003037824 */ /* 0x000fea00078e00ff */
[C---:B------:R-:W-:Y:S02]  /*7340*/  LEA R96, P1, R3.reuse, R96, 0x1 ;  /* 0x0000006003607211 */ /* 0x040fe400078208ff */
[C---:B------:R-:W-:Y:S02]  /*7350*/  LEA R94, P0, R3.reuse, R94, 0x1 ;  /* 0x0000005e035e7211 */ /* 0x040fe400078008ff */
[C---:B------:R-:W-:Y:S02]  /*7360*/  LEA.HI.X.SX32 R97, R3.reuse, R97, 0x1, P1 ;  /* 0x0000006103617211 */ /* 0x040fe400008f0eff */
[----:B------:R-:W-:Y:S01]  /*7370*/  LEA.HI.X.SX32 R95, R3, R95, 0x1, P0 ;  /* 0x0000005f035f7211 */ /* 0x000fe200000f0eff */
[----:B------:R-:W-:-:S05]  /*7380*/  BRA `(.L_x_6697) ;  /* 0x0000020000007947 */ /* 0x000fca0003800000 */
.L_x_6687:
[----:B---3--:R-:W2:Y:S01]  /*7390*/  @P1 LDG.E.128 R4, [R92.64] ;  /* 0x000000065c041981 */ /* 0x008ea2000c1e1d00 */
[C---:B------:R-:W-:Y:S01]  /*73a0*/  @P5 LEA R18, P0, R67.reuse, R92, 0x1 ;  /* 0x0000005c43125211 */ /* 0x040fe200078008ff */
[----:B------:R-:W-:Y:S01]  /*73b0*/  @P2 IMAD.MOV.U32 R3, RZ, RZ, 0x60 ;  /* 0x00000060ff032424 */ /* 0x000fe200078e00ff */
[----:B------:R-:W-:Y:S02]  /*73c0*/  UMOV UR4, URZ ;  /* 0x0000003f00047c82 */ /* 0x000fe40008000000 */
[----:B------:R-:W-:Y:S01]  /*73d0*/  @P5 LEA.HI.X R19, R67, R93, R66, 0x1, P0 ;  /* 0x0000005d43135211 */ /* 0x000fe200000f0c42 */
[----:B------:R-:W-:Y:S01]  /*73e0*/  @P2 IMAD R0, R3, c[0x0][0x28c], RZ ;  /* 0x0000a30003002a24 */ /* 0x000fe200078e02ff */
[C---:B------:R-:W-:Y:S04]  /*73f0*/  @P5 LEA R36, P0, R99.reuse, R86, 0x1 ;  /* 0x0000005663245211 */ /* 0x040fe800078008ff */
[----:B------:R-:W-:Y:S02]  /*7400*/  @P5 LEA.HI.X R37, R99, R87, R98, 0x1, P0 ;  /* 0x0000005763255211 */ /* 0x000fe400000f0c62 */
[C---:B------:R-:W-:Y:S04]  /*7410*/  @P4 LEA R34, P0, R69.reuse, R92, 0x1 ;  /* 0x0000005c45224211 */ /* 0x040fe800078008ff */
[----:B------:R-:W-:Y:S02]  /*7420*/  @P4 LEA.HI.X R35, R69, R93, R68, 0x1, P0 ;  /* 0x0000005d45234211 */ /* 0x000fe400000f0c44 */
[C---:B------:R-:W-:Y:S04]  /*7430*/  @P4 LEA R32, P0, R138.reuse, R86, 0x1 ;  /* 0x000000568a204211 */ /* 0x040fe800078008ff */
[----:B------:R-:W-:Y:S01]  /*7440*/  @P4 LEA.HI.X R33, R138, R87, R70, 0x1, P0 ;  /* 0x000000578a214211 */ /* 0x000fe200000f0c46 */
[----:B--2---:R-:W-:Y:S04]  /*7450*/  @P1 STG.E.128 [R86.64], R4 ;  /* 0x0000000456001986 */ /* 0x004fe8000c101d06 */
[----:B------:R-:W2:Y:S04]  /*7460*/  @P1 LDG.E.128 R24, [R92.64+0x80] ;  /* 0x000080065c181981 */ /* 0x000ea8000c1e1d00 */
[----:B--2---:R-:W-:Y:S04]  /*7470*/  @P1 STG.E.128 [R86.64+0x80], R24 ;  /* 0x0000801856001986 */ /* 0x004fe8000c101d06 */
[----:B------:R-:W2:Y:S04]  /*7480*/  @P5 LDG.E.128 R28, [R18.64] ;  /* 0x00000006121c5981 */ /* 0x000ea8000c1e1d00 */
[----:B--2---:R1:W-:Y:S04]  /*7490*/  @P5 STG.E.128 [R36.64], R28 ;  /* 0x0000001c24005986 */ /* 0x0043e8000c101d06 */
[----:B------:R2:W3:Y:S02]  /*74a0*/  @P5 LDG.E.128 R20, [R18.64+0x80] ;  /* 0x0000800612145981 */ /* 0x0004e4000c1e1d00 */
[----:B--2---:R-:W-:Y:S04]  /*74b0*/  @P2 IMAD.WIDE.U32 R18, R3, c[0x0][0x288], R92 ;  /* 0x0000a20003122a25 */ /* 0x004fe800078e005c */
[----:B------:R-:W-:Y:S02]  /*74c0*/  @P2 IMAD.IADD R19, R19, 0x1, R0 ;  /* 0x0000000113132824 */ /* 0x000fe400078e0200 */
[C---:B-1----:R-:W-:Y:S04]  /*74d0*/  @P2 IMAD.WIDE.U32 R28, R3.reuse, c[0x0][0x198], R86 ;  /* 0x00006600031c2a25 */ /* 0x042fe800078e0056 */
[----:B------:R-:W-:Y:S04]  /*74e0*/  @P2 IMAD R3, R3, c[0x0][0x19c], RZ ;  /* 0x0000670003032a24 */ /* 0x000fe800078e02ff */
[----:B------:R-:W-:Y:S01]  /*74f0*/  @P2 IMAD.IADD R29, R29, 0x1, R3 ;  /* 0x000000011d1d2824 */ /* 0x000fe200078e0203 */
[----:B---3--:R1:W-:Y:S04]  /*7500*/  @P5 STG.E.128 [R36.64+0x80], R20 ;  /* 0x0000801424005986 */ /* 0x0083e8000c101d06 */
[----:B------:R-:W2:Y:S04]  /*7510*/  @P4 LDG.E.128 R4, [R34.64] ;  /* 0x0000000622044981 */ /* 0x000ea8000c1e1d00 */
[----:B--2---:R2:W-:Y:S04]  /*7520*/  @P4 STG.E.128 [R32.64], R4 ;  /* 0x0000000420004986 */ /* 0x0045e8000c101d06 */
[----:B------:R-:W3:Y:S04]  /*7530*/  @P4 LDG.E.128 R24, [R34.64+0x80] ;  /* 0x0000800622184981 */ /* 0x000ee8000c1e1d00 */
[----:B---3--:R3:W-:Y:S04]  /*7540*/  @P4 STG.E.128 [R32.64+0x80], R24 ;  /* 0x0000801820004986 */ /* 0x0087e8000c101d06 */
[----:B-1----:R-:W4:Y:S04]  /*7550*/  @P2 LDG.E.128 R20, [R18.64] ;  /* 0x0000000612142981 */ /* 0x002f28000c1e1d00 */
[----:B----4-:R3:W-:Y:S04]  /*7560*/  @P2 STG.E.128 [R28.64], R20 ;  /* 0x000000141c002986 */ /* 0x0107e8000c101d06 */
[----:B--2---:R-:W2:Y:S04]  /*7570*/  @P2 LDG.E.128 R4, [R18.64+0x80] ;  /* 0x0000800612042981 */ /* 0x004ea8000c1e1d00 */
[----:B--2---:R3:W-:Y:S02]  /*7580*/  @P2 STG.E.128 [R28.64+0x80], R4 ;  /* 0x000080041c002986 */ /* 0x0047e4000c101d06 */
.L_x_6697:
[----:B------:R-:W-:Y:S04]  /*7590*/  IMAD.MOV.U32 R0, RZ, RZ, c[0x0][0x288] ;  /* 0x0000a200ff007624 */ /* 0x000fe800078e00ff */
[----:B------:R-:W-:Y:S05]  /*75a0*/  IMAD.U32 R3, R0, -0x40, RZ ;  /* 0xffffffc000037824 */ /* 0x000fea00078e00ff */
[C---:B--2---:R-:W-:Y:S04]  /*75b0*/  LEA R92, P0, R3.reuse, R92, 0x1 ;  /* 0x0000005c035c7211 */ /* 0x044fe800078008ff */
[----:B------:R-:W-:Y:S01]  /*75c0*/  LEA.HI.X.SX32 R93, R3, R93, 0x1, P0 ;  /* 0x0000005d035d7211 */ /* 0x000fe200000f0eff */
[----:B------:R-:W-:-:S05]  /*75d0*/  @!P3 BRA `(.L_x_6722) ;  /* 0x000004b00000b947 */ /* 0x000fca0003800000 */
[----:B------:R-:W-:Y:S04]  /*75e0*/  IADD3 R0, R11, -0x1, RZ ;  /* 0xffffffff0b007810 */ /* 0x000fe80007ffe0ff */
[----:B------:R-:W-:Y:S11]  /*75f0*/  ISETP.GT.AND P0, PT, R0, R63, PT ;  /* 0x0000003f0000720c */ /* 0x000ff60003f04270 */
[----:B------:R-:W-:Y:S02]  /*7600*/  @!UPT UIADD3 URZ, URZ, URZ, URZ ;  /* 0x0000003f3f3ff290 */ /* 0x000fe4000fffe03f */
[----:B------:R-:W-:-:S05]  /*7610*/  @!P0 BRA `(.L_x_6723) ;  /* 0x000004f000008947 */ /* 0x000fca0003800000 */
[----:B-1-3--:R-:W-:Y:S01]  /*7620*/  IMAD.MOV.U32 R20, RZ, RZ, RZ ;  /* 0x000000ffff147224 */ /* 0x00afe200078e00ff */
        /* <DEDUP_REMOVED lines=70> */
.L_x_6722:
[----:B------:R-:W-:Y:S02]  /*7a90*/  IMAD.MOV.U32 R2, RZ, RZ, c[0x0][0x1a0] ;  /* 0x00006800ff027624 */ /* 0x000fe400078e00ff */
[----:B------:R-:W-:Y:S02]  /*7aa0*/  IMAD.MOV.U32 R0, RZ, RZ, c[0x0][0x198] ;  /* 0x00006600ff007624 */ /* 0x000fe400078e00ff */
[----:B------:R-:W-:Y:S02]  /*7ab0*/  IMAD.U32 R3, R2, -0x40, RZ ;  /* 0xffffffc002037824 */ /* 0x000fe400078e00ff */
[----:B---3--:R-:W-:Y:S03]  /*7ac0*/  IMAD.U32 R5, R0, -0x40, RZ ;  /* 0xffffffc000057824 */ /* 0x008fe600078e00ff */
[----:B------:R-:W-:Y:S02]  /*7ad0*/  LEA R88, P1, R3, R88, 0x1 ;  /* 0x0000005803587211 */ /* 0x000fe400078208ff */
[----:B-1--4-:R-:W-:Y:S02]  /*7ae0*/  LEA R86, P0, R5, R86, 0x1 ;  /* 0x0000005605567211 */ /* 0x012fe400078008ff */
[----:B------:R-:W-:Y:S02]  /*7af0*/  LEA.HI.X.SX32 R89, R3, R89, 0x1, P1 ;  /* 0x0000005903597211 */ /* 0x000fe400008f0eff */
[----:B------:R-:W-:Y:S02]  /*7b00*/  LEA.HI.X.SX32 R87, R5, R87, 0x1, P0 ;  /* 0x0000005705577211 */ /* 0x000fe400000f0eff */
.L_x_6723:
[----:B------:R-:W-:Y:S04]  /*7b10*/  IADD3 R11, R11, -0x1, RZ ;  /* 0xffffffff0b0b7810 */ /* 0x000fe80007ffe0ff */
[----:B------:R-:W-:Y:S11]  /*7b20*/  ISETP.GT.AND P0, PT, R11, R63, PT ;  /* 0x0000003f0b00720c */ /* 0x000ff60003f04270 */
[----:B------:R-:W-:Y:S02]  /*7b30*/  @!UPT UIADD3 URZ, URZ, URZ, URZ ;  /* 0x0000003f3f3ff290 */ /* 0x000fe4000fffe03f */
[----:B------:R-:W-:-:S05]  /*7b40*/  @P0 BRA `(.L_x_6724) ;  /* 0xffffa73000000947 */ /* 0x000fca000383ffff */
.L_x_6686:
[----:B-1----:R-:W-:Y:S01]  /*7b50*/  BAR.SYNC.DEFER_BLOCKING 0x0 ;  /* 0x0000000000007b1d */ /* 0x002fe20000010000 */
[----:B------:R-:W-:Y:S01]  /*7b60*/  ISETP.NE.AND P0, PT, RZ, c[0x0][0x230], PT ;  /* 0x00008c00ff007a0c */ /* 0x000fe20003f05270 */
[----:B------:R-:W-:Y:S01]  /*7b70*/  IMAD.MOV.U32 R3, RZ, RZ, c[0x0][0x190] ;  /* 0x00006400ff037624 */ /* 0x000fe200078e00ff */
[----:B------:R-:W-:Y:S01]  /*7b80*/  SHF.L.U32 R161, R126, 0x1, RZ ;  /* 0x000000017ea17819 */ /* 0x000fe200000006ff */
[----:B------:R-:W-:Y:S02]  /*7b90*/  IMAD.MOV.U32 R0, RZ, RZ, 0x4 ;  /* 0x00000004ff007424 */ /* 0x000fe400078e00ff */
[----:B------:R-:W-:Y:S01]  /*7ba0*/  BSSY B2, `(.L_x_6725) ;  /* 0x00004c9000027945 */ /* 0x000fe20003800000 */
[C---:B------:R-:W-:Y:S02]  /*7bb0*/  IMAD.SHL.U32 R9, R3.reuse, 0x10, RZ ;  /* 0x0000001003097824 */ /* 0x040fe400078e00ff */
[----:B---3--:R-:W-:-:S05]  /*7bc0*/  SHF.L.U64.HI R5, R3, R0, c[0x0][0x194] ;  /* 0x0000650003057619 */ /* 0x008fca0000010200 */
        /* <DEDUP_REMOVED lines=10> */
[--C-:B------:R-:W-:Y:S01]  /*7c70*/  IMAD.X R9, R5, 0x1, R127.reuse, P1 ;  /* 0x0000000105097824 */ /* 0x100fe200008e067f */
[----:B------:R-:W-:Y:S01]  /*7c80*/  LEA.HI.X R5, R3, R127, R2, 0x5, P0 ;  /* 0x0000007f03057211 */ /* 0x000fe200000f2c02 */
[----:B------:R-:W-:Y:S01]  /*7c90*/  IMAD.MOV.U32 R126, RZ, RZ, R132 ;  /* 0x000000ffff7e7224 */ /* 0x000fe200078e0084 */
[----:B------:R-:W-:Y:S01]  /*7ca0*/  LEA R30, P0, R4, c[0x0][0x160], 0x1 ;  /* 0x00005800041e7a11 */ /* 0x000fe200078008ff */
[----:B------:R-:W-:Y:S01]  /*7cb0*/  IMAD.IADD R19, R159, 0x1, -R58 ;  /* 0x000000019f137824 */ /* 0x000fe200078e0a3a */
[--C-:B------:R-:W-:Y:S01]  /*7cc0*/  LEA.HI.X R33, R132, c[0x0][0x164], R127.reuse, 0x1, P2 ;  /* 0x0000590084217a11 */ /* 0x100fe200010f0c7f */
[----:B------:R-:W-:Y:S01]  /*7cd0*/  IMAD.WIDE.U32 R126, R3, 0x30, R126 ;  /* 0x00000030037e7825 */ /* 0x000fe200078e007e */
[----:B------:R-:W-:-:S02]  /*7ce0*/  LEA.HI.X R31, R4, c[0x0][0x164], R9, 0x1, P0 ;  /* 0x00005900041f7a11 */ /* 0x000fc400000f0c09 */
[----:B------:R-:W-:Y:S01]  /*7cf0*/  ISETP.NE.AND P0, PT, RZ, UR4, PT ;  /* 0x00000004ff007c0c */ /* 0x000fe2000bf05270 */
[----:B------:R-:W-:Y:S01]  /*7d00*/  IMAD R3, R2, 0x30, RZ ;  /* 0x0000003002037824 */ /* 0x000fe200078e02ff */
[----:B------:R-:W-:Y:S02]  /*7d10*/  ISETP.GE.AND P1, PT, R130, R19, PT ;  /* 0x000000138200720c */ /* 0x000fe40003f26270 */
[----:B------:R-:W-:Y:S01]  /*7d20*/  LEA R28, P4, R0, c[0x0][0x160], 0x1 ;  /* 0x00005800001c7a11 */ /* 0x000fe200078808ff */
[----:B------:R-:W-:Y:S01]  /*7d30*/  IMAD.IADD R2, R127, 0x1, R3 ;  /* 0x000000017f027824 */ /* 0x000fe200078e0203 */
[----:B------:R-:W-:Y:S02]  /*7d40*/  LEA R14, P2, R126, c[0x0][0x160], 0x1 ;  /* 0x000058007e0e7a11 */ /* 0x000fe400078408ff */
[----:B------:R-:W-:Y:S02]  /*7d50*/  ISETP.GT.AND P1, PT, R56, -0x8, !P1 ;  /* 0xfffffff83800780c */ /* 0x000fe40004f24270 */
[----:B------:R-:W-:-:S02]  /*7d60*/  LEA.HI.X R29, R0, c[0x0][0x164], R5, 0x1, P4 ;  /* 0x00005900001d7a11 */ /* 0x000fc400020f0c05 */
        /* <DEDUP_REMOVED lines=13> */
[C---:B----4-:R-:W-:Y:S01]  /*7e40*/  IMAD.SHL.U32 R36, R9.reuse, 0x2, RZ ;  /* 0x0000000209247824 */ /* 0x050fe200078e00ff */
        /* <DEDUP_REMOVED lines=16> */
[-C--:B------:R-:W-:Y:S01]  /*7f50*/  FMUL.FTZ R6, R13, R0.reuse ;  /* 0x000000000d067220 */ /* 0x080fe20000410000 */
[----:B------:R-:W-:Y:S01]  /*7f60*/  HADD2.F32 R12, -RZ, R4.H1_H1 ;  /* 0x30000004ff0c7230 */ /* 0x000fe20000004100 */
[----:B------:R-:W-:Y:S01]  /*7f70*/  FMUL.FTZ R10, R20, R7 ;  /* 0x00000007140a7220 */ /* 0x000fe20000410000 */
[----:B------:R-:W-:Y:S01]  /*7f80*/  HADD2.F32 R2, -RZ, R2.H0_H0 ;  /* 0x20000002ff027230 */ /* 0x000fe20000004100 */
[C---:B------:R-:W-:Y:S01]  /*7f90*/  FMUL.FTZ R0, R18.reuse, R0 ;  /* 0x0000000012007220 */ /* 0x040fe20000410000 */
[----:B------:R-:W-:Y:S01]  /*7fa0*/  HADD2.F32 R3, -RZ, R3.H0_H0 ;  /* 0x20000003ff037230 */ /* 0x000fe20000004100 */
[----:B------:R-:W-:Y:S01]  /*7fb0*/  FFMA.FTZ R6, R18, R11, -R6 ;  /* 0x0000000b12067223 */ /* 0x000fe20000010806 */
[----:B------:R-:W-:Y:S01]  /*7fc0*/  HADD2.F32 R23, -RZ, R5.H0_H0 ;  /* 0x20000005ff177230 */ /* 0x000fe20000004100 */
[C---:B------:R-:W-:Y:S01]  /*7fd0*/  FMUL.FTZ R7, R21.reuse, R7 ;  /* 0x0000000715077220 */ /* 0x040fe20000410000 */
[----:B------:R-:W-:Y:S01]  /*7fe0*/  HADD2.F32 R4, -RZ, R4.H0_H0 ;  /* 0x20000004ff047230 */ /* 0x000fe20000004100 */
[-C--:B------:R-:W-:Y:S01]  /*7ff0*/  FFMA.FTZ R10, R21, R12.reuse, -R10 ;  /* 0x0000000c150a7223 */ /* 0x080fe2000001080a */
[--C-:B------:R-:W-:Y:S01]  /*8000*/  HADD2.F32 R21, -RZ, R24.reuse.H1_H1 ;  /* 0x30000018ff157230 */ /* 0x100fe20000004100 */
        /* <DEDUP_REMOVED lines=17> */
.L_x_6731:
[----:B------:R-:W-:Y:S05]  /*8120*/  BSYNC B0 ;  /* 0x0000000000007941 */ /* 0x000fea0003800000 */
.L_x_6730:
[----:B------:R2:W5:Y:S01]  /*8130*/  LDG.E.128 R20, [R32.64+0x80] ;  /* 0x0000800620147981 */ /* 0x000562000c1e1d00 */
[----:B------:R-:W-:Y:S01]  /*8140*/  IADD3 R0, R16, 0x40, RZ ;  /* 0x0000004010007810 */ /* 0x000fe20007ffe0ff */
[----:B------:R-:W-:Y:S02]  /*8150*/  BSSY B0, `(.L_x_6732) ;  /* 0x000002b000007945 */ /* 0x000fe40003800000 */
[----:B-----5:R2:W-:Y:S01]  /*8160*/  STS.128 [R161], R24 ;  /* 0x00000018a1007388 */ /* 0x0205e20000000c00 */
[----:B------:R-:W-:-:S13]  /*8170*/  ISETP.GE.AND P0, PT, R0, c[0x0][0x230], PT ;  /* 0x00008c0000007a0c */ /* 0x000fda0003f06270 */
[----:B------:R-:W-:Y:S05]  /*8180*/  @P0 BRA `(.L_x_6733) ;  /* 0x0000027000000947 */ /* 0x000fea0003800000 */
[----:B------:R-:W3:Y:S04]  /*8190*/  LDG.E.64 R2, [R36.64+0x40] ;  /* 0x0000400624027981 */ /* 0x000ee8000c1e1b00 */
[----:B------:R-:W4:Y:S01]  /*81a0*/  LDG.E.64 R4, [R34.64+0x40] ;  /* 0x0000400622047981 */ /* 0x000f22000c1e1b00 */
[----:B------:R-:W-:Y:S01]  /*81b0*/  MOV R13, R23 ;  /* 0x00000017000d7202 */ /* 0x000fe20000000f00 */
[--C-:B------:R-:W-:Y:S02]  /*81c0*/  HADD2.F32 R23, -RZ, R21.reuse.H0_H0 ;  /* 0x20000015ff177230 */ /* 0x100fe40000004100 */
[----:B------:R-:W-:Y:S02]  /*81d0*/  HADD2.F32 R21, -RZ, R21.H1_H1 ;  /* 0x30000015ff157230 */ /* 0x000fe40000004100 */
[----:B------:R-:W-:-:S02]  /*81e0*/  HADD2.F32 R18, -RZ, R13.H0_H0 ;  /* 0x2000000dff127230 */ /* 0x000fc40000004100 */
[----:B------:R-:W-:Y:S02]  /*81f0*/  HADD2.F32 R13, -RZ, R13.H1_H1 ;  /* 0x3000000dff0d7230 */ /* 0x000fe40000004100 */
[----:B---3--:R-:W-:Y:S02]  /*8200*/  HADD2.F32 R6, -RZ, R2.H1_H1 ;  /* 0x30000002ff067230 */ /* 0x008fe40000004100 */
        /* <DEDUP_REMOVED lines=31> */
.L_x_6733:
[----:B------:R-:W-:Y:S05]  /*8400*/  BSYNC B0 ;  /* 0x0000000000007941 */ /* 0x000fea0003800000 */
.L_x_6732:
[----:B------:R3:W-:Y:S02]  /*8410*/  STS.128 [R161+0x2000], R20 ;  /* 0x00200014a1007388 */ /* 0x0007e40000000c00 */
.L_x_6729:
[----:B------:R-:W-:Y:S05]  /*8420*/  BSYNC B1 ;  /* 0x0000000000017941 */ /* 0x000fea0003800000 */
.L_x_6728:
        /* <DEDUP_REMOVED lines=19> */
[----:B-----5:R-:W-:Y:S02]  /*8560*/  MOV R6, R21 ;  /* 0x0000001500067202 */ /* 0x020fe40000000f00 */
[----:B------:R-:W-:-:S03]  /*8570*/  MOV R21, R23 ;  /* 0x0000001700157202 */ /* 0x000fc60000000f00 */
[--C-:B------:R-:W-:Y:S02]  /*8580*/  HADD2.F32 R24, -RZ, R6.reuse.H0_H0 ;  /* 0x20000006ff187230 */ /* 0x100fe40000004100 */
[----:B------:R-:W-:Y:S02]  /*8590*/  HADD2.F32 R23, -RZ, R6.H1_H1 ;  /* 0x30000006ff177230 */ /* 0x000fe40000004100 */
[--C-:B------:R-:W-:Y:S02]  /*85a0*/  HADD2.F32 R18, -RZ, R21.reuse.H0_H0 ;  /* 0x20000015ff127230 */ /* 0x100fe40000004100 */
[----:B------:R-:W-:Y:S02]  /*85b0*/  HADD2.F32 R21, -RZ, R21.H1_H1 ;  /* 0x30000015ff157230 */ /* 0x000fe40000004100 */
[----:B--2---:R-:W-:Y:S02]  /*85c0*/  HADD2.F32 R10, -RZ, R2.H1_H1 ;  /* 0x30000002ff0a7230 */ /* 0x004fe40000004100 */
[----:B------:R-:W-:-:S02]  /*85d0*/  HADD2.F32 R6, -RZ, R3.H1_H1 ;  /* 0x30000003ff067230 */ /* 0x000fc40000004100 */
        /* <DEDUP_REMOVED lines=9> */
[-C--:B------:R-:W-:Y:S02]  /*8670*/  FFMA.FTZ R11, R24, R13.reuse, -R11 ;  /* 0x0000000d180b7223 */ /* 0x080fe4000001080b */
[----:B------:R-:W-:Y:S01]  /*8680*/  FFMA.FTZ R10, R23, R13, R10 ;  /* 0x0000000d170a7223 */ /* 0x000fe2000001000a */
[--C-:B------:R-:W-:Y:S01]  /*8690*/  HADD2.F32 R13, -RZ, R20.reuse.H0_H0 ;  /* 0x20000014ff0d7230 */ /* 0x100fe20000004100 */
[-C--:B------:R-:W-:Y:S01]  /*86a0*/  FFMA.FTZ R7, R18, R12.reuse, -R7 ;  /* 0x0000000c12077223 */ /* 0x080fe20000010807 */
[----:B------:R-:W-:Y:S01]  /*86b0*/  HADD2.F32 R23, -RZ, R5.H0_H0 ;  /* 0x20000005ff177230 */ /* 0x000fe20000004100 */
[----:B------:R-:W-:Y:S01]  /*86c0*/  FFMA.FTZ R6, R21, R12, R6 ;  /* 0x0000000c15067223 */ /* 0x000fe20000010006 */
[----:B------:R-:W-:Y:S01]  /*86d0*/  HADD2.F32 R21, -RZ, R20.H1_H1 ;  /* 0x30000014ff157230 */ /* 0x000fe20000004100 */
[----:B------:R-:W-:Y:S01]  /*86e0*/  FMUL.FTZ R18, R13, R2 ;  /* 0x000000020d127220 */ /* 0x000fe20000410000 */
[----:B------:R-:W-:-:S02]  /*86f0*/  HADD2.F32 R12, -RZ, R22.H0_H0 ;  /* 0x20000016ff0c7230 */ /* 0x000fc40000004100 */
[----:B------:R-:W-:Y:S01]  /*8700*/  HADD2.F32 R22, -RZ, R22.H1_H1 ;  /* 0x30000016ff167230 */ /* 0x000fe20000004100 */
[C---:B------:R-:W-:Y:S02]  /*8710*/  FMUL.FTZ R5, R21.reuse, R2 ;  /* 0x0000000215057220 */ /* 0x040fe40000410000 */
[-C--:B------:R-:W-:Y:S01]  /*8720*/  FFMA.FTZ R18, R21, R4.reuse, R18 ;  /* 0x0000000415127223 */ /* 0x080fe20000010012 */
[----:B------:R-:W-:Y:S01]  /*8730*/  F2FP.PACK_AB R21, R10, R11 ;  /* 0x0000000b0a15723e */ /* 0x000fe200000000ff */
[-C--:B------:R-:W-:Y:S02]  /*8740*/  FMUL.FTZ R2, R22, R3.reuse ;  /* 0x0000000316027220 */ /* 0x080fe40000410000 */
[C---:B------:R-:W-:Y:S02]  /*8750*/  FMUL.FTZ R3, R12.reuse, R3 ;  /* 0x000000030c037220 */ /* 0x040fe40000410000 */
[----:B------:R-:W-:Y:S02]  /*8760*/  FFMA.FTZ R5, R13, R4, -R5 ;  /* 0x000000040d057223 */ /* 0x000fe40000010805 */
[----:B------:R-:W-:-:S02]  /*8770*/  FFMA.FTZ R2, R12, R23, -R2 ;  /* 0x000000170c027223 */ /* 0x000fc40000010802 */
[----:B------:R-:W-:Y:S01]  /*8780*/  FFMA.FTZ R3, R22, R23, R3 ;  /* 0x0000001716037223 */ /* 0x000fe20000010003 */
[----:B------:R-:W-:Y:S02]  /*8790*/  F2FP.PACK_AB R23, R6, R7 ;  /* 0x000000070617723e */ /* 0x000fe400000000ff */
[----:B------:R-:W-:Y:S02]  /*87a0*/  F2FP.PACK_AB R20, R18, R5 ;  /* 0x000000051214723e */ /* 0x000fe400000000ff */
[----:B------:R-:W-:Y:S02]  /*87b0*/  F2FP.PACK_AB R22, R3, R2 ;  /* 0x000000020316723e */ /* 0x000fe400000000ff */
.L_x_6737:
[----:B------:R-:W-:Y:S05]  /*87c0*/  BSYNC B0 ;  /* 0x0000000000007941 */ /* 0x000fea0003800000 */
.L_x_6736:
        /* <DEDUP_REMOVED lines=10> */
[--C-:B------:R-:W-:Y:S02]  /*8870*/  HADD2.F32 R21, -RZ, R27.reuse.H1_H1 ;  /* 0x3000001bff157230 */ /* 0x100fe40000004100 */
        /* <DEDUP_REMOVED lines=33> */
.L_x_6739:
[----:B------:R-:W-:Y:S05]  /*8a90*/  BSYNC B0 ;  /* 0x0000000000007941 */ /* 0x000fea0003800000 */
.L_x_6738:
[----:B------:R2:W-:Y:S02]  /*8aa0*/  STS.128 [R161+0x2800], R24 ;  /* 0x00280018a1007388 */ /* 0x0005e40000000c00 */
.L_x_6735:
[----:B------:R-:W-:Y:S05]  /*8ab0*/  BSYNC B1 ;  /* 0x0000000000017941 */ /* 0x000fea0003800000 */
.L_x_6734:
[----:B------:R-:W-:Y:S01]  /*8ac0*/  IADD3 R2, R130, 0x20, RZ ;  /* 0x0000002082027810 */ /* 0x000fe20007ffe0ff */
[----:B------:R-:W-:Y:S03]  /*8ad0*/  BSSY B1, `(.L_x_6740) ;  /* 0x0000068000017945 */ /* 0x000fe60003800000 */
[----:B------:R-:W-:-:S04]  /*8ae0*/  ISETP.GE.AND P0, PT, R2, R19, PT ;  /* 0x000000130200720c */ /* 0x000fc80003f06270 */
[----:B------:R-:W-:-:S13]  /*8af0*/  ISETP.LT.OR P0, PT, R56, -0x107, P0 ;  /* 0xfffffef93800780c */ /* 0x000fda0000701670 */
[----:B------:R-:W-:Y:S05]  /*8b00*/  @P0 BRA `(.L_x_6741) ;  /* 0x0000064000000947 */ /* 0x000fea0003800000 */
[----:B-1-3--:R1:W5:Y:S01]  /*8b10*/  LDG.E.128 R20, [R28.64] ;  /* 0x000000061c147981 */ /* 0x00a362000c1e1d00 */
[----:B------:R-:W-:Y:S01]  /*8b20*/  IMAD.SHL.U32 R3, R121, 0x20, RZ ;  /* 0x0000002079037824 */ /* 0x000fe200078e00ff */
[----:B------:R-:W-:Y:S04]  /*8b30*/  BSSY B0, `(.L_x_6742) ;  /* 0x0000033000007945 */ /* 0x000fe80003800000 */
[----:B------:R-:W-:-:S04]  /*8b40*/  IADD3 R4, P0, R3, R9, RZ ;  /* 0x0000000903047210 */ /* 0x000fc80007f1e0ff */
[----:B------:R-:W-:Y:S01]  /*8b50*/  LEA.HI.X.SX32 R3, R3, R8, 0x1, P0 ;  /* 0x0000000803037211 */ /* 0x000fe200000f0eff */
[----:B--2---:R-:W-:Y:S01]  /*8b60*/  IMAD.SHL.U32 R32, R4, 0x2, RZ ;  /* 0x0000000204207824 */ /* 0x004fe200078e00ff */
        /* <DEDUP_REMOVED lines=9> */
[----:B-----5:R-:W-:Y:S01]  /*8c00*/  MOV R3, R23 ;  /* 0x0000001700037202 */ /* 0x020fe20000000f00 */
[--C-:B------:R-:W-:Y:S01]  /*8c10*/  HADD2.F32 R25, -RZ, R21.reuse.H0_H0 ;  /* 0x20000015ff197230 */ /* 0x100fe20000004100 */
[----:B------:R-:W-:Y:S01]  /*8c20*/  MOV R24, R22 ;  /* 0x0000001600187202 */ /* 0x000fe20000000f00 */
[----:B------:R-:W-:Y:S02]  /*8c30*/  HADD2.F32 R23, -RZ, R21.H1_H1 ;  /* 0x30000015ff177230 */ /* 0x000fe40000004100 */
[----:B------:R-:W-:-:S02]  /*8c40*/  HADD2.F32 R21, -RZ, R3.H0_H0 ;  /* 0x20000003ff157230 */ /* 0x000fc40000004100 */
[----:B------:R-:W-:Y:S02]  /*8c50*/  HADD2.F32 R22, -RZ, R3.H1_H1 ;  /* 0x30000003ff167230 */ /* 0x000fe40000004100 */
        /* <DEDUP_REMOVED lines=13> */
[----:B------:R-:W-:Y:S01]  /*8d30*/  HADD2.F32 R18, -RZ, R24.H0_H0 ;  /* 0x20000018ff127230 */ /* 0x000fe20000004100 */
[-C--:B------:R-:W-:Y:S01]  /*8d40*/  FFMA.FTZ R10, R21, R13.reuse, -R10 ;  /* 0x0000000d150a7223 */ /* 0x080fe2000001080a */
[--C-:B------:R-:W-:Y:S01]  /*8d50*/  HADD2.F32 R21, -RZ, R20.reuse.H1_H1 ;  /* 0x30000014ff157230 */ /* 0x100fe20000004100 */
[----:B------:R-:W-:Y:S01]  /*8d60*/  FFMA.FTZ R3, R22, R13, R3 ;  /* 0x0000000d16037223 */ /* 0x000fe20000010003 */
[----:B------:R-:W-:Y:S02]  /*8d70*/  HADD2.F32 R13, -RZ, R20.H0_H0 ;  /* 0x20000014ff0d7230 */ /* 0x000fe40000004100 */
[----:B------:R-:W-:Y:S02]  /*8d80*/  HADD2.F32 R24, -RZ, R24.H1_H1 ;  /* 0x30000018ff187230 */ /* 0x000fe40000004100 */
[----:B------:R-:W-:Y:S01]  /*8d90*/  HADD2.F32 R23, -RZ, R7.H0_H0 ;  /* 0x20000007ff177230 */ /* 0x000fe20000004100 */
[----:B------:R-:W-:-:S02]  /*8da0*/  FMUL.FTZ R7, R21, R4 ;  /* 0x0000000415077220 */ /* 0x000fc40000410000 */
[C---:B------:R-:W-:Y:S02]  /*8db0*/  FMUL.FTZ R20, R13.reuse, R4 ;  /* 0x000000040d147220 */ /* 0x040fe40000410000 */
[-C--:B------:R-:W-:Y:S02]  /*8dc0*/  FMUL.FTZ R4, R24, R5.reuse ;  /* 0x0000000518047220 */ /* 0x080fe40000410000 */
[C---:B------:R-:W-:Y:S02]  /*8dd0*/  FMUL.FTZ R5, R18.reuse, R5 ;  /* 0x0000000512057220 */ /* 0x040fe40000410000 */
[-C--:B------:R-:W-:Y:S02]  /*8de0*/  FFMA.FTZ R7, R13, R6.reuse, -R7 ;  /* 0x000000060d077223 */ /* 0x080fe40000010807 */
[----:B------:R-:W-:Y:S01]  /*8df0*/  FFMA.FTZ R20, R21, R6, R20 ;  /* 0x0000000615147223 */ /* 0x000fe20000010014 */
[----:B------:R-:W-:Y:S01]  /*8e00*/  F2FP.PACK_AB R21, R11, R12 ;  /* 0x0000000c0b15723e */ /* 0x000fe200000000ff */
[----:B------:R-:W-:-:S02]  /*8e10*/  FFMA.FTZ R4, R18, R23, -R4 ;  /* 0x0000001712047223 */ /* 0x000fc40000010804 */
[----:B------:R-:W-:Y:S01]  /*8e20*/  FFMA.FTZ R5, R24, R23, R5 ;  /* 0x0000001718057223 */ /* 0x000fe20000010005 */
[----:B------:R-:W-:Y:S02]  /*8e30*/  F2FP.PACK_AB R23, R3, R10 ;  /* 0x0000000a0317723e */ /* 0x000fe400000000ff */
[----:B------:R-:W-:Y:S02]  /*8e40*/  F2FP.PACK_AB R20, R20, R7 ;  /* 0x000000071414723e */ /* 0x000fe400000000ff */
[----:B------:R-:W-:Y:S02]  /*8e50*/  F2FP.PACK_AB R22, R5, R4 ;  /* 0x000000040516723e */ /* 0x000fe400000000ff */
.L_x_6743:
[----:B-1----:R-:W-:Y:S05]  /*8e60*/  BSYNC B0 ;  /* 0x0000000000007941 */ /* 0x002fea0003800000 */
.L_x_6742:
        /* <DEDUP_REMOVED lines=23> */
[-C--:B------:R-:W-:Y:S01]  /*8fe0*/  FFMA.FTZ R12, R23, R18.reuse, -R12 ;  /* 0x00000012170c7223 */ /* 0x080fe2000001080c */
[----:B------:R-:W-:Y:S01]  /*8ff0*/  HADD2.F32 R23, -RZ, R7.H0_H0 ;  /* 0x20000007ff177230 */ /* 0x000fe20000004100 */
[----:B------:R-:W-:Y:S01]  /*9000*/  FFMA.FTZ R11, R22, R18, R11 ;  /* 0x00000012160b7223 */ /* 0x000fe2000001000b */
[----:B------:R-:W-:Y:S01]  /*9010*/  HADD2.F32 R18, -RZ, R30.H0_H0 ;  /* 0x2000001eff127230 */ /* 0x000fe20000004100 */
[-C--:B------:R-:W-:Y:S01]  /*9020*/  FFMA.FTZ R10, R21, R13.reuse, -R10 ;  /* 0x0000000d150a7223 */ /* 0x080fe2000001080a */
[--C-:B------:R-:W-:Y:S01]  /*9030*/  HADD2.F32 R21, -RZ, R28.reuse.H1_H1 ;  /* 0x3000001cff157230 */ /* 0x100fe20000004100 */
[----:B------:R-:W-:Y:S01]  /*9040*/  FFMA.FTZ R3, R20, R13, R3 ;  /* 0x0000000d14037223 */ /* 0x000fe20000010003 */
[----:B------:R-:W-:Y:S01]  /*9050*/  HADD2.F32 R13, -RZ, R28.H0_H0 ;  /* 0x2000001cff0d7230 */ /* 0x000fe20000004100 */
[----:B------:R-:W-:Y:S01]  /*9060*/  F2FP.PACK_AB R29, R11, R12 ;  /* 0x0000000c0b1d723e */ /* 0x000fe200000000ff */
[----:B------:R-:W-:Y:S01]  /*9070*/  HADD2.F32 R30, -RZ, R30.H1_H1 ;  /* 0x3000001eff1e7230 */ /* 0x000fe20000004100 */
[----:B------:R-:W-:Y:S01]  /*9080*/  FMUL.FTZ R7, R21, R4 ;  /* 0x0000000415077220 */ /* 0x000fe20000410000 */
[----:B------:R-:W-:Y:S01]  /*9090*/  F2FP.PACK_AB R31, R3, R10 ;  /* 0x0000000a031f723e */ /* 0x000fe200000000ff */
[----:B------:R-:W-:-:S02]  /*90a0*/  FMUL.FTZ R20, R13, R4 ;  /* 0x000000040d147220 */ /* 0x000fc40000410000 */
[-C--:B------:R-:W-:Y:S02]  /*90b0*/  FMUL.FTZ R4, R30, R5.reuse ;  /* 0x000000051e047220 */ /* 0x080fe40000410000 */
[C---:B------:R-:W-:Y:S02]  /*90c0*/  FMUL.FTZ R5, R18.reuse, R5 ;  /* 0x0000000512057220 */ /* 0x040fe40000410000 */
[-C--:B------:R-:W-:Y:S02]  /*90d0*/  FFMA.FTZ R7, R13, R6.reuse, -R7 ;  /* 0x000000060d077223 */ /* 0x080fe40000010807 */
[----:B------:R-:W-:Y:S02]  /*90e0*/  FFMA.FTZ R20, R21, R6, R20 ;  /* 0x0000000615147223 */ /* 0x000fe40000010014 */
[-C--:B------:R-:W-:Y:S02]  /*90f0*/  FFMA.FTZ R4, R18, R23.reuse, -R4 ;  /* 0x0000001712047223 */ /* 0x080fe40000010804 */
[----:B------:R-:W-:Y:S01]  /*9100*/  FFMA.FTZ R5, R30, R23, R5 ;  /* 0x000000171e057223 */ /* 0x000fe20000010005 */
[----:B------:R-:W-:-:S04]  /*9110*/  F2FP.PACK_AB R28, R20, R7 ;  /* 0x00000007141c723e */ /* 0x000fc800000000ff */
[----:B------:R-:W-:Y:S02]  /*9120*/  F2FP.PACK_AB R30, R5, R4 ;  /* 0x00000004051e723e */ /* 0x000fe400000000ff */
.L_x_6745:
[----:B------:R-:W-:Y:S05]  /*9130*/  BSYNC B0 ;  /* 0x0000000000007941 */ /* 0x000fea0003800000 */
.L_x_6744:
[----:B------:R2:W-:Y:S02]  /*9140*/  STS.128 [R161+0x3000], R28 ;  /* 0x0030001ca1007388 */ /* 0x0005e40000000c00 */
.L_x_6741:
[----:B------:R-:W-:Y:S05]  /*9150*/  BSYNC B1 ;  /* 0x0000000000017941 */ /* 0x000fea0003800000 */
.L_x_6740:
[----:B------:R-:W-:-:S04]  /*9160*/  IADD3 R12, R130, 0x30, RZ ;  /* 0x00000030820c7810 */ /* 0x000fc80007ffe0ff */
[----:B------:R-:W-:-:S04]  /*9170*/  ISETP.GE.AND P0, PT, R12, R19, PT ;  /* 0x000000130c00720c */ /* 0x000fc80003f06270 */
[----:B------:R-:W-:-:S13]  /*9180*/  ISETP.LT.OR P0, PT, R56, -0x187, P0 ;  /* 0xfffffe793800780c */ /* 0x000fda0000701670 */
[----:B------:R-:W-:Y:S05]  /*9190*/  @P0 BRA `(.L_x_6746) ;  /* 0x0000369000000947 */ /* 0x000fea0003800000 */
[----:B-1-3--:R1:W5:Y:S01]  /*91a0*/  LDG.E.128 R20, [R14.64] ;  /* 0x000000060e147981 */ /* 0x00a362000c1e1d00 */
[----:B------:R-:W-:Y:S01]  /*91b0*/  IMAD R121, R121, 0x30, RZ ;  /* 0x0000003079797824 */ /* 0x000fe200078e02ff */
[----:B------:R-:W-:Y:S04]  /*91c0*/  BSSY B0, `(.L_x_6747) ;  /* 0x0000032000007945 */ /* 0x000fe80003800000 */
[----:B------:R-:W-:-:S04]  /*91d0*/  IADD3 R3, P0, R121, R9, RZ ;  /* 0x0000000979037210 */ /* 0x000fc80007f1e0ff */
[----:B------:R-:W-:Y:S01]  /*91e0*/  LEA.HI.X.SX32 R8, R121, R8, 0x1, P0 ;  /* 0x0000000879087211 */ /* 0x000fe200000f0eff */
[C---:B--2---:R-:W-:Y:S01]  /*91f0*/  IMAD.SHL.U32 R28, R3.reuse, 0x2, RZ ;  /* 0x00000002031c7824 */ /* 0x044fe200078e00ff */
        /* <DEDUP_REMOVED lines=10> */
[--C-:B------:R-:W-:Y:S02]  /*92a0*/  HADD2.F32 R18, -RZ, R23.reuse.H1_H1 ;  /* 0x30000017ff127230 */ /* 0x100fe40000004100 */
[----:B------:R-:W-:Y:S02]  /*92b0*/  HADD2.F32 R19, -RZ, R23.H0_H0 ;  /* 0x20000017ff137230 */ /* 0x000fe40000004100 */
[----:B------:R-:W-:-:S02]  /*92c0*/  HADD2.F32 R21, -RZ, R24.H0_H0 ;  /* 0x20000018ff157230 */ /* 0x000fc40000004100 */
        /* <DEDUP_REMOVED lines=14> */
[--C-:B------:R-:W-:Y:S01]  /*93b0*/  HADD2.F32 R13, -RZ, R20.reuse.H1_H1 ;  /* 0x30000014ff0d7230 */ /* 0x100fe20000004100 */
[-C--:B------:R-:W-:Y:S01]  /*93c0*/  FFMA.FTZ R8, R19, R11.reuse, -R8 ;  /* 0x0000000b13087223 */ /* 0x080fe20000010808 */
[----:B------:R-:W-:Y:S01]  /*93d0*/  HADD2.F32 R19, -RZ, R7.H0_H0 ;  /* 0x20000007ff137230 */ /* 0x000fe20000004100 */
[----:B------:R-:W-:Y:S01]  /*93e0*/  FFMA.FTZ R3, R18, R11, R3 ;  /* 0x0000000b12037223 */ /* 0x000fe20000010003 */
[----:B------:R-:W-:Y:S01]  /*93f0*/  HADD2.F32 R11, -RZ, R20.H0_H0 ;  /* 0x20000014ff0b7230 */ /* 0x000fe20000004100 */
[----:B------:R-:W-:Y:S01]  /*9400*/  FMUL.FTZ R7, R13, R4 ;  /* 0x000000040d077220 */ /* 0x000fe20000410000 */
[--C-:B------:R-:W-:Y:S01]  /*9410*/  HADD2.F32 R18, -RZ, R22.reuse.H0_H0 ;  /* 0x20000016ff127230 */ /* 0x100fe20000004100 */
[----:B------:R-:W-:Y:S01]  /*9420*/  F2FP.PACK_AB R21, R9, R10 ;  /* 0x0000000a0915723e */ /* 0x000fe200000000ff */
[----:B------:R-:W-:Y:S01]  /*9430*/  HADD2.F32 R22, -RZ, R22.H1_H1 ;  /* 0x30000016ff167230 */ /* 0x000fe20000004100 */
[----:B------:R-:W-:Y:S01]  /*9440*/  FMUL.FTZ R20, R11, R4 ;  /* 0x000000040b147220 */ /* 0x000fe20000410000 */
[----:B------:R-:W-:Y:S01]  /*9450*/  F2FP.PACK_AB R23, R3, R8 ;  /* 0x000000080317723e */ /* 0x000fe200000000ff */
[----:B------:R-:W-:-:S02]  /*9460*/  FFMA.FTZ R7, R11, R6, -R7 ;  /* 0x000000060b077223 */ /* 0x000fc40000010807 */
[-C--:B------:R-:W-:Y:S02]  /*9470*/  FMUL.FTZ R4, R22, R5.reuse ;  /* 0x0000000516047220 */ /* 0x080fe40000410000 */
[C---:B------:R-:W-:Y:S02]  /*9480*/  FMUL.FTZ R5, R18.reuse, R5 ;  /* 0x0000000512057220 */ /* 0x040fe40000410000 */
[----:B------:R-:W-:Y:S02]  /*9490*/  FFMA.FTZ R20, R13, R6, R20 ;  /* 0x000000060d147223 */ /* 0x000fe40000010014 */
[-C--:B------:R-:W-:Y:S02]  /*94a0*/  FFMA.FTZ R4, R18, R19.reuse, -R4 ;  /* 0x0000001312047223 */ /* 0x080fe40000010804 */
[----:B------:R-:W-:Y:S01]  /*94b0*/  FFMA.FTZ R5, R22, R19, R5 ;  /* 0x0000001316057223 */ /* 0x000fe20000010005 */
[----:B------:R-:W-:-:S04]  /*94c0*/  F2FP.PACK_AB R20, R20, R7 ;  /* 0x000000071414723e */ /* 0x000fc800000000ff */
[----:B------:R-:W-:Y:S02]  /*94d0*/  F2FP.PACK_AB R22, R5, R4 ;  /* 0x000000040516723e */ /* 0x000fe400000000ff */
.L_x_6748:
[----:B-1----:R-:W-:Y:S05]  /*94e0*/  BSYNC B0 ;  /* 0x0000000000007941 */ /* 0x002fea0003800000 */
.L_x_6747:
[----:B------:R1:W5:Y:S01]  /*94f0*/  LDG.E.128 R8, [R14.64+0x80] ;  /* 0x000080060e087981 */ /* 0x000362000c1e1d00 */
[----:B------:R-:W-:Y:S01]  /*9500*/  IADD3 R16, R16, 0x40, RZ ;  /* 0x0000004010107810 */ /* 0x000fe20007ffe0ff */
[----:B------:R-:W-:Y:S02]  /*9510*/  BSSY B0, `(.L_x_6749) ;  /* 0x000002d000007945 */ /* 0x000fe40003800000 */
[----:B-----5:R1:W-:Y:S01]  /*9520*/  STS.128 [R161+0x1800], R20 ;  /* 0x00180014a1007388 */ /* 0x0203e20000000c00 */
[----:B------:R-:W-:-:S13]  /*9530*/  ISETP.GE.AND P0, PT, R16, c[0x0][0x230], PT ;  /* 0x00008c0010007a0c */ /* 0x000fda0003f06270 */
[----:B------:R-:W-:Y:S05]  /*9540*/  @P0 BRA `(.L_x_6750) ;  /* 0x0000029000000947 */ /* 0x000fea0003800000 */
[----:B------:R-:W2:Y:S04]  /*9550*/  LDG.E.64 R4, [R28.64+0x40] ;  /* 0x000040061c047981 */ /* 0x000ea8000c1e1b00 */
[----:B------:R-:W3:Y:S01]  /*9560*/  LDG.E.64 R6, [R26.64+0x40] ;  /* 0x000040061a067981 */ /* 0x000ee2000c1e1b00 */
[--C-:B-1----:R-:W-:Y:S01]  /*9570*/  HADD2.F32 R20, -RZ, R9.reuse.H0_H0 ;  /* 0x20000009ff147230 */ /* 0x102fe20000004100 */
        /* <DEDUP_REMOVED lines=15> */
[----:B------:R-:W-:Y:S01]  /*9670*/  FFMA.FTZ R9, R16, R14, -R9 ;  /* 0x0000000e10097223 */ /* 0x000fe20000010809 */
[----:B------:R-:W-:Y:S01]  /*9680*/  HADD2.F32 R16, -RZ, R17.H1_H1 ;  /* 0x30000011ff107230 */ /* 0x000fe20000004100 */
[----:B------:R-:W-:-:S02]  /*9690*/  FFMA.FTZ R11, R20, R13, -R11 ;  /* 0x0000000d140b7223 */ /* 0x000fc4000001080b */
[----:B------:R-:W-:Y:S01]  /*96a0*/  FFMA.FTZ R10, R18, R13, R10 ;  /* 0x0000000d120a7223 */ /* 0x000fe2000001000a */
[--C-:B------:R-:W-:Y:S01]  /*96b0*/  HADD2.F32 R13, -RZ, R8.reuse.H1_H1 ;  /* 0x30000008ff0d7230 */ /* 0x100fe20000004100 */
[----:B------:R-:W-:Y:S01]  /*96c0*/  FFMA.FTZ R14, R15, R14, R3 ;  /* 0x0000000e0f0e7223 */ /* 0x000fe20000010003 */
[----:B------:R-:W-:Y:S02]  /*96d0*/  HADD2.F32 R3, -RZ, R8.H0_H0 ;  /* 0x20000008ff037230 */ /* 0x000fe40000004100 */
[----:B------:R-:W-:Y:S01]  /*96e0*/  HADD2.F32 R8, -RZ, R17.H0_H0 ;  /* 0x20000011ff087230 */ /* 0x000fe20000004100 */
[----:B------:R-:W-:Y:S01]  /*96f0*/  F2FP.PACK_AB R10, R10, R11 ;  /* 0x0000000b0a0a723e */ /* 0x000fe200000000ff */
[----:B------:R-:W-:Y:S01]  /*9700*/  HADD2.F32 R15, -RZ, R7.H0_H0 ;  /* 0x20000007ff0f7230 */ /* 0x000fe20000004100 */
[-C--:B------:R-:W-:Y:S01]  /*9710*/  FMUL.FTZ R7, R13, R4.reuse ;  /* 0x000000040d077220 */ /* 0x080fe20000410000 */
[----:B------:R-:W-:Y:S01]  /*9720*/  F2FP.PACK_AB R11, R14, R9 ;  /* 0x000000090e0b723e */ /* 0x000fe200000000ff */
[----:B------:R-:W-:Y:S01]  /*9730*/  FMUL.FTZ R17, R3, R4 ;  /* 0x0000000403117220 */ /* 0x000fe20000410000 */
[----:B------:R-:W-:Y:S01]  /*9740*/  MOV R9, R10 ;  /* 0x0000000a00097202 */ /* 0x000fe20000000f00 */
[----:B------:R-:W-:-:S02]  /*9750*/  FMUL.FTZ R4, R16, R5 ;  /* 0x0000000510047220 */ /* 0x000fc40000410000 */
[C---:B------:R-:W-:Y:S02]  /*9760*/  FMUL.FTZ R5, R8.reuse, R5 ;  /* 0x0000000508057220 */ /* 0x040fe40000410000 */
[-C--:B------:R-:W-:Y:S02]  /*9770*/  FFMA.FTZ R4, R8, R15.reuse, -R4 ;  /* 0x0000000f08047223 */ /* 0x080fe40000010804 */
[----:B------:R-:W-:Y:S02]  /*9780*/  FFMA.FTZ R5, R16, R15, R5 ;  /* 0x0000000f10057223 */ /* 0x000fe40000010005 */
[-C--:B------:R-:W-:Y:S02]  /*9790*/  FFMA.FTZ R7, R3, R6.reuse, -R7 ;  /* 0x0000000603077223 */ /* 0x080fe40000010807 */
[----:B------:R-:W-:Y:S01]  /*97a0*/  FFMA.FTZ R6, R13, R6, R17 ;  /* 0x000000060d067223 */ /* 0x000fe20000010011 */
[----:B------:R-:W-:-:S04]  /*97b0*/  F2FP.PACK_AB R4, R5, R4 ;  /* 0x000000040504723e */ /* 0x000fc800000000ff */
[----:B------:R-:W-:Y:S02]  /*97c0*/  F2FP.PACK_AB R8, R6, R7 ;  /* 0x000000070608723e */ /* 0x000fe400000000ff */
[----:B------:R-:W-:Y:S02]  /*97d0*/  MOV R10, R4 ;  /* 0x00000004000a7202 */ /* 0x000fe40000000f00 */
.L_x_6750:
[----:B------:R-:W-:Y:S05]  /*97e0*/  BSYNC B0 ;  /* 0x0000000000007941 */ /* 0x000fea0003800000 */
.L_x_6749:
[----:B------:R2:W-:Y:S01]  /*97f0*/  STS.128 [R161+0x3800], R8 ;  /* 0x00380008a1007388 */ /* 0x0005e20000000c00 */
[----:B------:R-:W-:Y:S05]  /*9800*/  BRA `(.L_x_6746) ;  /* 0x0000302000007947 */ /* 0x000fea0003800000 */
.L_x_6727:
        /* <DEDUP_REMOVED lines=29> */
[----:B------:R-:W-:Y:S02]  /*99e0*/  HADD2.F32 R0, -RZ, R4.H0_H0 ;  /* 0x20000004ff007230 */ /* 0x000fe40000004100 */
        /* <DEDUP_REMOVED lines=18> */
[----:B------:R-:W-:Y:S01]  /*9b10*/  FMUL.FTZ R25, R25, R12 ;  /* 0x0000000c19197220 */ /* 0x000fe20000410000 */
[--C-:B----4-:R-:W-:Y:S01]  /*9b20*/  HADD2.F32 R12, -RZ, R8.reuse.H1_H1 ;  /* 0x30000008ff0c7230 */ /* 0x110fe20000004100 */
[----:B------:R-:W-:Y:S01]  /*9b30*/  FMUL.FTZ R5, R2, R5 ;  /* 0x0000000502057220 */ /* 0x000fe20000410000 */
[----:B------:R-:W-:Y:S01]  /*9b40*/  HADD2.F32 R2, -RZ, R8.H0_H0 ;  /* 0x20000008ff027230 */ /* 0x000fe20000004100 */
[----:B------:R-:W-:Y:S01]  /*9b50*/  FMUL.FTZ R39, R39, R4 ;  /* 0x0000000427277220 */ /* 0x000fe20000410000 */
[----:B-----5:R-:W-:Y:S01]  /*9b60*/  HADD2.F32 R4, -RZ, R21.H0_H0 ;  /* 0x20000015ff047230 */ /* 0x020fe20000004100 */
[----:B------:R-:W-:Y:S01]  /*9b70*/  FMUL.FTZ R7, R0, R7 ;  /* 0x0000000700077220 */ /* 0x000fe20000410000 */
[----:B------:R-:W-:Y:S02]  /*9b80*/  HADD2.F32 R0, -RZ, R20.H0_H0 ;  /* 0x20000014ff007230 */ /* 0x000fe40000004100 */
[----:B------:R-:W-:Y:S01]  /*9b90*/  HADD2.F32 R8, -RZ, R9.H0_H0 ;  /* 0x20000009ff087230 */ /* 0x000fe20000004100 */
[----:B------:R-:W-:Y:S01]  /*9ba0*/  @!P1 FADD.FTZ R18, -R18, -RZ ;  /* 0x800000ff12129221 */ /* 0x000fe20000010100 */
[----:B------:R-:W-:Y:S01]  /*9bb0*/  HADD2.F32 R47, -RZ, R26.H1_H1 ;  /* 0x3000001aff2f7230 */ /* 0x000fe20000004100 */
[----:B------:R-:W-:Y:S01]  /*9bc0*/  @!P1 FADD.FTZ R6, -R6, -RZ ;  /* 0x800000ff06069221 */ /* 0x000fe20000010100 */
[----:B------:R-:W-:Y:S01]  /*9bd0*/  HADD2.F32 R41, -RZ, R27.H0_H0 ;  /* 0x2000001bff297230 */ /* 0x000fe20000004100 */
[----:B------:R-:W-:Y:S01]  /*9be0*/  FFMA.FTZ R0, R0, R2, R35 ;  /* 0x0000000200007223 */ /* 0x000fe20000010023 */
[----:B------:R-:W-:Y:S01]  /*9bf0*/  HADD2.F32 R26, -RZ, R9.H1_H1 ;  /* 0x30000009ff1a7230 */ /* 0x000fe20000004100 */
[----:B------:R-:W-:Y:S01]  /*9c00*/  FFMA.FTZ R4, R4, R8, R37 ;  /* 0x0000000804047223 */ /* 0x000fe20000010025 */
[----:B------:R-:W-:-:S02]  /*9c10*/  HADD2.F32 R24, -RZ, R10.H0_H0 ;  /* 0x2000000aff187230 */ /* 0x000fc40000004100 */
[----:B------:R-:W-:Y:S02]  /*9c20*/  HADD2.F32 R27, -RZ, R10.H1_H1 ;  /* 0x3000000aff1b7230 */ /* 0x000fe40000004100 */
[----:B------:R-:W-:Y:S02]  /*9c30*/  HADD2.F32 R2, -RZ, R22.H0_H0 ;  /* 0x20000016ff027230 */ /* 0x000fe40000004100 */
[----:B------:R-:W-:Y:S01]  /*9c40*/  HADD2.F32 R8, -RZ, R23.H0_H0 ;  /* 0x20000017ff087230 */ /* 0x000fe20000004100 */
[----:B------:R-:W-:Y:S01]  /*9c50*/  FMUL.FTZ R18, R47, R18 ;  /* 0x000000122f127220 */ /* 0x000fe20000410000 */
[----:B------:R-:W-:Y:S01]  /*9c60*/  HADD2.F32 R20, -RZ, R20.H1_H1 ;  /* 0x30000014ff147230 */ /* 0x000fe20000004100 */
[----:B------:R-:W-:Y:S01]  /*9c70*/  FMUL.FTZ R6, R41, R6 ;  /* 0x0000000629067220 */ /* 0x000fe20000410000 */
[--C-:B------:R-:W-:Y:S02]  /*9c80*/  HADD2.F32 R9, -RZ, R11.reuse.H0_H0 ;  /* 0x2000000bff097230 */ /* 0x100fe40000004100 */
        /* <DEDUP_REMOVED lines=14> */
.L_x_6754:
[----:B------:R-:W-:Y:S05]  /*9d70*/  BSYNC B0 ;  /* 0x0000000000007941 */ /* 0x000fea0003800000 */
.L_x_6753:
        /* <DEDUP_REMOVED lines=27> */
[----:B-1----:R-:W-:Y:S02]  /*9f30*/  HADD2.F32 R33, -RZ, R20.H0_H0 ;  /* 0x20000014ff217230 */ /* 0x002fe40000004100 */
        /* <DEDUP_REMOVED lines=15> */
[----:B----4-:R-:W-:Y:S01]  /*a030*/  HADD2.F32 R37, -RZ, R20.H1_H1 ;  /* 0x30000014ff257230 */ /* 0x010fe20000004100 */
[----:B------:R-:W-:Y:S01]  /*a040*/  @!P1 FADD.FTZ R5, -R5, -RZ ;  /* 0x800000ff05059221 */ /* 0x000fe20000010100 */
[----:B------:R-:W-:Y:S01]  /*a050*/  HADD2.F32 R0, -RZ, R23.H1_H1 ;  /* 0x30000017ff007230 */ /* 0x000fe20000004100 */
[----:B------:R-:W-:-:S02]  /*a060*/  @!P1 FADD.FTZ R4, -R4, -RZ ;  /* 0x800000ff04049221 */ /* 0x000fc40000010100 */
[----:B------:R-:W-:Y:S02]  /*a070*/  @!P1 FADD.FTZ R7, -R7, -RZ ;  /* 0x800000ff07079221 */ /* 0x000fe40000010100 */
[----:B------:R-:W-:Y:S01]  /*a080*/  FMUL.FTZ R21, R21, R12 ;  /* 0x0000000c15157220 */ /* 0x000fe20000410000 */
[--C-:B-----5:R-:W-:Y:S01]  /*a090*/  HADD2.F32 R12, -RZ, R8.reuse.H1_H1 ;  /* 0x30000008ff0c7230 */ /* 0x120fe20000004100 */
[----:B------:R-:W-:Y:S01]  /*a0a0*/  FMUL.FTZ R5, R2, R5 ;  /* 0x0000000502057220 */ /* 0x000fe20000410000 */
[----:B------:R-:W-:Y:S01]  /*a0b0*/  HADD2.F32 R2, -RZ, R8.H0_H0 ;  /* 0x20000008ff027230 */ /* 0x000fe20000004100 */
[----:B------:R-:W-:Y:S01]  /*a0c0*/  FMUL.FTZ R37, R37, R4 ;  /* 0x0000000425257220 */ /* 0x000fe20000410000 */
[----:B------:R-:W-:Y:S01]  /*a0d0*/  HADD2.F32 R4, -RZ, R25.H0_H0 ;  /* 0x20000019ff047230 */ /* 0x000fe20000004100 */
        /* <DEDUP_REMOVED lines=32> */
.L_x_6756:
[----:B------:R-:W-:Y:S05]  /*a2e0*/  BSYNC B0 ;  /* 0x0000000000007941 */ /* 0x000fea0003800000 */
.L_x_6755:
[----:B------:R3:W-:Y:S02]  /*a2f0*/  STS.128 [R161+0x2000], R24 ;  /* 0x00200018a1007388 */ /* 0x0007e40000000c00 */
.L_x_6752:
[----:B------:R-:W-:Y:S05]  /*a300*/  BSYNC B1 ;  /* 0x0000000000017941 */ /* 0x000fea0003800000 */
.L_x_6751:
        /* <DEDUP_REMOVED lines=31> */
[----:B-12---:R-:W-:Y:S02]  /*a500*/  HADD2.F32 R33, -RZ, R20.H0_H0 ;  /* 0x20000014ff217230 */ /* 0x006fe40000004100 */
        /* <DEDUP_REMOVED lines=15> */
[----:B------:R-:W-:Y:S02]  /*a600*/  @!P0 FADD.FTZ R5, -R5, -RZ ;  /* 0x800000ff05058221 */ /* 0x000fe40000010100 */
        /* <DEDUP_REMOVED lines=9> */
[----:B------:R-:W-:Y:S01]  /*a6a0*/  HADD2.F32 R41, -RZ, R22.H1_H1 ;  /* 0x30000016ff297230 */ /* 0x000fe20000004100 */
[----:B------:R-:W-:Y:S01]  /*a6b0*/  FMUL.FTZ R21, R21, R18 ;  /* 0x0000001215157220 */ /* 0x000fe20000410000 */
[----:B------:R-:W-:Y:S01]  /*a6c0*/  HADD2.F32 R39, -RZ, R23.H0_H0 ;  /* 0x20000017ff277230 */ /* 0x000fe20000004100 */
[----:B------:R-:W-:Y:S01]  /*a6d0*/  @!P0 FADD.FTZ R32, -R32, -RZ ;  /* 0x800000ff20208221 */ /* 0x000fe20000010100 */
[----:B------:R-:W-:Y:S01]  /*a6e0*/  HADD2.F32 R18, -RZ, R8.H1_H1 ;  /* 0x30000008ff127230 */ /* 0x000fe20000004100 */
[----:B------:R-:W-:Y:S01]  /*a6f0*/  @!P0 FADD.FTZ R6, -R6, -RZ ;  /* 0x800000ff06068221 */ /* 0x000fe20000010100 */
[--C-:B------:R-:W-:Y:S01]  /*a700*/  HADD2.F32 R8, -RZ, R9.reuse.H0_H0 ;  /* 0x20000009ff087230 */ /* 0x100fe20000004100 */
[----:B------:R-:W-:Y:S01]  /*a710*/  FMUL.FTZ R37, R37, R12 ;  /* 0x0000000c25257220 */ /* 0x000fe20000410000 */
[----:B------:R-:W-:Y:S01]  /*a720*/  HADD2.F32 R22, -RZ, R9.H1_H1 ;  /* 0x30000009ff167230 */ /* 0x000fe20000004100 */
[----:B------:R-:W-:Y:S01]  /*a730*/  FFMA.FTZ R2, R2, R4, R33 ;  /* 0x0000000402027223 */ /* 0x000fe20000010021 */
[----:B------:R-:W-:-:S02]  /*a740*/  HADD2.F32 R20, -RZ, R10.H0_H0 ;  /* 0x2000000aff147230 */ /* 0x000fc40000004100 */
[----:B------:R-:W-:Y:S02]  /*a750*/  HADD2.F32 R23, -RZ, R10.H1_H1 ;  /* 0x3000000aff177230 */ /* 0x000fe40000004100 */
[--C-:B------:R-:W-:Y:S02]  /*a760*/  HADD2.F32 R9, -RZ, R11.reuse.H0_H0 ;  /* 0x2000000bff097230 */ /* 0x100fe40000004100 */
[----:B------:R-:W-:Y:S02]  /*a770*/  HADD2.F32 R10, -RZ, R11.H1_H1 ;  /* 0x3000000bff0a7230 */ /* 0x000fe40000004100 */
[----:B------:R-:W-:Y:S02]  /*a780*/  HADD2.F32 R12, -RZ, R25.H0_H0 ;  /* 0x20000019ff0c7230 */ /* 0x000fe40000004100 */
[----:B------:R-:W-:Y:S02]  /*a790*/  HADD2.F32 R4, -RZ, R26.H0_H0 ;  /* 0x2000001aff047230 */ /* 0x000fe40000004100 */
[----:B------:R-:W-:Y:S01]  /*a7a0*/  HADD2.F32 R11, -RZ, R27.H0_H0 ;  /* 0x2000001bff0b7230 */ /* 0x000fe20000004100 */
[----:B------:R-:W-:Y:S01]  /*a7b0*/  FMUL.FTZ R32, R41, R32 ;  /* 0x0000002029207220 */ /* 0x000fe20000410000 */
[----:B------:R-:W-:Y:S01]  /*a7c0*/  HADD2.F32 R24, -RZ, R24.H1_H1 ;  /* 0x30000018ff187230 */ /* 0x000fe20000004100 */
[----:B------:R-:W-:Y:S01]  /*a7d0*/  FMUL.FTZ R6, R39, R6 ;  /* 0x0000000627067220 */ /* 0x000fe20000410000 */
        /* <DEDUP_REMOVED lines=14> */
.L_x_6760:
[----:B------:R-:W-:Y:S05]  /*a8c0*/  BSYNC B0 ;  /* 0x0000000000007941 */ /* 0x000fea0003800000 */
.L_x_6759:
        /* <DEDUP_REMOVED lines=51> */
[----:B---3--:R-:W-:Y:S01]  /*ac00*/  HADD2.F32 R4, -RZ, R8.H0_H0 ;  /* 0x20000008ff047230 */ /* 0x008fe20000004100 */
[----:B------:R-:W-:Y:S01]  /*ac10*/  FMUL.FTZ R7, R2, R7 ;  /* 0x0000000702077220 */ /* 0x000fe20000410000 */
[----:B------:R-:W-:Y:S01]  /*ac20*/  HADD2.F32 R2, -RZ, R20.H0_H0 ;  /* 0x20000014ff027230 */ /* 0x000fe20000004100 */
[----:B------:R-:W-:Y:S01]  /*ac30*/  @!P0 FADD.FTZ R12, -R12, -RZ ;  /* 0x800000ff0c0c8221 */ /* 0x000fe20000010100 */
[----:B----4-:R-:W-:Y:S01]  /*ac40*/  HADD2.F32 R39, -RZ, R26.H1_H1 ;  /* 0x3000001aff277230 */ /* 0x010fe20000004100 */
        /* <DEDUP_REMOVED lines=33> */
.L_x_6762:
[----:B------:R-:W-:Y:S05]  /*ae60*/  BSYNC B0 ;  /* 0x0000000000007941 */ /* 0x000fea0003800000 */
.L_x_6761:
[----:B------:R1:W-:Y:S02]  /*ae70*/  STS.128 [R161+0x2800], R20 ;  /* 0x00280014a1007388 */ /* 0x0003e40000000c00 */
.L_x_6758:
[----:B------:R-:W-:Y:S05]  /*ae80*/  BSYNC B1 ;  /* 0x0000000000017941 */ /* 0x000fea0003800000 */
.L_x_6757:
[----:B------:R-:W-:Y:S01]  /*ae90*/  IADD3 R2, R130, 0x20, RZ ;  /* 0x0000002082027810 */ /* 0x000fe20007ffe0ff */
[----:B------:R-:W-:Y:S03]  /*aea0*/  BSSY B1, `(.L_x_6763) ;  /* 0x00000b7000017945 */ /* 0x000fe60003800000 */
[----:B------:R-:W-:-:S04]  /*aeb0*/  ISETP.GE.AND P0, PT, R2, R19, PT ;  /* 0x000000130200720c */ /* 0x000fc80003f06270 */
[----:B------:R-:W-:-:S13]  /*aec0*/  ISETP.LT.OR P0, PT, R56, -0x107, P0 ;  /* 0xfffffef93800780c */ /* 0x000fda0000701670 */
[----:B------:R-:W-:Y:S05]  /*aed0*/  @P0 BRA `(.L_x_6764) ;  /* 0x00000b3000000947 */ /* 0x000fea0003800000 */
[----:B--23--:R2:W5:Y:S01]  /*aee0*/  LDG.E.128 R24, [R28.64] ;  /* 0x000000061c187981 */ /* 0x00c562000c1e1d00 */
        /* <DEDUP_REMOVED lines=9> */
[C---:B------:R-:W-:Y:S02]  /*af80*/  @P0 IADD3 R4, -R121.reuse, RZ, RZ ;  /* 0x000000ff79040210 */ /* 0x040fe40007ffe1ff */
[C---:B------:R-:W-:Y:S02]  /*af90*/  IADD3 R9, P1, R8.reuse, R3, RZ ;  /* 0x0000000308097210 */ /* 0x040fe40007f3e0ff */
        /* <DEDUP_REMOVED lines=31> */
[----:B------:R-:W-:Y:S02]  /*b190*/  @!P0 FADD.FTZ R5, -R5, -RZ ;  /* 0x800000ff05058221 */ /* 0x000fe40000010100 */
[----:B------:R-:W-:Y:S01]  /*b1a0*/  @!P0 FADD.FTZ R7, -R7, -RZ ;  /* 0x800000ff07078221 */ /* 0x000fe20000010100 */
[----:B------:R-:W-:Y:S01]  /*b1b0*/  HADD2.F32 R21, -RZ, R21.H1_H1 ;  /* 0x30000015ff157230 */ /* 0x000fe20000004100 */
        /* <DEDUP_REMOVED lines=9> */
[----:B------:R-:W-:Y:S01]  /*b250*/  HADD2.F32 R39, -RZ, R23.H0_H0 ;  /* 0x20000017ff277230 */ /* 0x000fe20000004100 */
[----:B------:R-:W-:Y:S01]  /*b260*/  FMUL.FTZ R21, R21, R30 ;  /* 0x0000001e15157220 */ /* 0x000fe20000410000 */
[----:B------:R-:W-:Y:S01]  /*b270*/  HADD2.F32 R20, -RZ, R8.H1_H1 ;  /* 0x30000008ff147230 */ /* 0x000fe20000004100 */
[----:B------:R-:W-:Y:S01]  /*b280*/  @!P0 FADD.FTZ R6, -R6, -RZ ;  /* 0x800000ff06068221 */ /* 0x000fe20000010100 */
        /* <DEDUP_REMOVED lines=28> */
.L_x_6766:
[----:B------:R-:W-:Y:S05]  /*b450*/  BSYNC B0 ;  /* 0x0000000000007941 */ /* 0x000fea0003800000 */
.L_x_6765:
        /* <DEDUP_REMOVED lines=55> */
[--C-:B--2---:R-:W-:Y:S01]  /*b7d0*/  HADD2.F32 R12, -RZ, R8.reuse.H0_H0 ;  /* 0x20000008ff0c7230 */ /* 0x104fe20000004100 */
[----:B------:R-:W-:Y:S01]  /*b7e0*/  @!P0 FADD.FTZ R29, -R29, -RZ ;  /* 0x800000ff1d1d8221 */ /* 0x000fe20000010100 */
[----:B----4-:R-:W-:Y:S01]  /*b7f0*/  HADD2.F32 R37, -RZ, R27.H0_H0 ;  /* 0x2000001bff257230 */ /* 0x010fe20000004100 */
        /* <DEDUP_REMOVED lines=31> */
.L_x_6768:
[----:B------:R-:W-:Y:S05]  /*b9f0*/  BSYNC B0 ;  /* 0x0000000000007941 */ /* 0x000fea0003800000 */
.L_x_6767:
[----:B------:R3:W-:Y:S02]  /*ba00*/  STS.128 [R161+0x3000], R20 ;  /* 0x00300014a1007388 */ /* 0x0007e40000000c00 */
.L_x_6764:
[----:B------:R-:W-:Y:S05]  /*ba10*/  BSYNC B1 ;  /* 0x0000000000017941 */ /* 0x000fea0003800000 */
.L_x_6763:
[----:B------:R-:W-:-:S04]  /*ba20*/  IADD3 R12, R130, 0x30, RZ ;  /* 0x00000030820c7810 */ /* 0x000fc80007ffe0ff */
[----:B------:R-:W-:-:S04]  /*ba30*/  ISETP.GE.AND P0, PT, R12, R19, PT ;  /* 0x000000130c00720c */ /* 0x000fc80003f06270 */
[----:B------:R-:W-:-:S13]  /*ba40*/  ISETP.LT.OR P0, PT, R56, -0x187, P0 ;  /* 0xfffffe793800780c */ /* 0x000fda0000701670 */
[----:B------:R-:W-:Y:S05]  /*ba50*/  @P0 BRA `(.L_x_6746) ;  /* 0x00000dd000000947 */ /* 0x000fea0003800000 */
[----:B-123--:R1:W5:Y:S01]  /*ba60*/  LDG.E.128 R24, [R14.64] ;  /* 0x000000060e187981 */ /* 0x00e362000c1e1d00 */
        /* <DEDUP_REMOVED lines=40> */
[----:B------:R-:W-:Y:S01]  /*bcf0*/  HADD2.F32 R18, -RZ, R22.H0_H0 ;  /* 0x20000016ff127230 */ /* 0x000fe20000004100 */
[----:B------:R-:W-:Y:S01]  /*bd00*/  FMUL.FTZ R33, R33, R4 ;  /* 0x0000000421217220 */ /* 0x000fe20000410000 */
[----:B------:R-:W-:Y:S01]  /*bd10*/  HADD2.F32 R4, -RZ, R23.H1_H1 ;  /* 0x30000017ff047230 */ /* 0x000fe20000004100 */
[----:B------:R-:W-:-:S02]  /*bd20*/  @!P0 FADD.FTZ R19, -R19, -RZ ;  /* 0x800000ff13138221 */ /* 0x000fc40000010100 */
        /* <DEDUP_REMOVED lines=42> */
.L_x_6770:
[----:B------:R-:W-:Y:S05]  /*bfd0*/  BSYNC B0 ;  /* 0x0000000000007941 */ /* 0x000fea0003800000 */
.L_x_6769:
        /* <DEDUP_REMOVED lines=8> */
[----:B------:R-:W-:Y:S02]  /*c060*/  MOV R8, 0x30 ;  /* 0x0000003000087802 */ /* 0x000fe40000000f00 */
[----:B------:R-:W-:-:S07]  /*c070*/  MOV R4, RZ ;  /* 0x000000ff00047202 */ /* 0x000fce0000000f00 */
[--C-:B------:R-:W-:Y:S02]  /*c080*/  @P0 SHF.R.S32.HI R121, RZ, 0x1, R123.reuse ;  /* 0x00000001ff790819 */ /* 0x100fe4000001147b */
[--C-:B------:R-:W-:Y:S02]  /*c090*/  @P0 SHF.R.S32.HI R6, RZ, 0x1, R123.reuse ;  /* 0x00000001ff060819 */ /* 0x100fe4000001147b */
[C---:B------:R-:W-:Y:S01]  /*c0a0*/  @P0 IADD3 R5, -R121.reuse, RZ, RZ ;  /* 0x000000ff79050210 */ /* 0x040fe20007ffe1ff */
[----:B------:R-:W-:Y:S01]  /*c0b0*/  IMAD R8, R121, R8, 0x40 ;  /* 0x0000004079087424 */ /* 0x000fe200078e0208 */
[----:B------:R-:W-:Y:S02]  /*c0c0*/  @P0 IADD3 R4, -R6, RZ, RZ ;  /* 0x000000ff06040210 */ /* 0x000fe40007ffe1ff */
[----:B------:R-:W-:Y:S01]  /*c0d0*/  @P0 SHF.R.S32.HI R123, RZ, 0x1, R123 ;  /* 0x00000001ff7b0819 */ /* 0x000fe2000001147b */
[----:B------:R-:W-:Y:S01]  /*c0e0*/  IMAD.WIDE R16, R5, 0x2, R14 ;  /* 0x0000000205107825 */ /* 0x000fe200078e020e */
[----:B------:R-:W-:-:S04]  /*c0f0*/  IADD3 R3, P1, R8, R3, RZ ;  /* 0x0000000308037210 */ /* 0x000fc80007f3e0ff */
[----:B------:R-:W-:Y:S01]  /*c100*/  LEA.HI.X.SX32 R13, R8, R13, 0x1, P1 ;  /* 0x0000000d080d7211 */ /* 0x000fe200008f0eff */
[----:B------:R-:W3:Y:S01]  /*c110*/  LDG.E.128 R16, [R16.64+0x80] ;  /* 0x0000800610107981 */ /* 0x000ee2000c1e1d00 */
[----:B------:R-:W-:-:S04]  /*c120*/  IADD3 R6, P1, R4, R3, RZ ;  /* 0x0000000304067210 */ /* 0x000fc80007f3e0ff */
[----:B------:R-:W-:Y:S02]  /*c130*/  LEA.HI.X.SX32 R7, R4, R13, 0x1, P1 ;  /* 0x0000000d04077211 */ /* 0x000fe400008f0eff */
[----:B------:R-:W-:-:S04]  /*c140*/  LEA R4, P1, R6, c[0x0][0x2b0], 0x1 ;  /* 0x0000ac0006047a11 */ /* 0x000fc800078208ff */
[----:B------:R-:W-:Y:S02]  /*c150*/  LEA.HI.X R5, R6, c[0x0][0x2b4], R7, 0x1, P1 ;  /* 0x0000ad0006057a11 */ /* 0x000fe400008f0c07 */
[----:B------:R-:W-:Y:S02]  /*c160*/  MOV R8, RZ ;  /* 0x000000ff00087202 */ /* 0x000fe40000000f00 */
[----:B------:R-:W-:Y:S02]  /*c170*/  @P0 IADD3 R8, -R123, RZ, RZ ;  /* 0x000000ff7b080210 */ /* 0x000fe40007ffe1ff */
[----:B------:R-:W5:Y:S02]  /*c180*/  LDG.E.128 R4, [R4.64] ;  /* 0x0000000604047981 */ /* 0x000f64000c1e1d00 */
[----:B------:R-:W-:-:S04]  /*c190*/  IADD3 R3, P1, R8, R3, RZ ;  /* 0x0000000308037210 */ /* 0x000fc80007f3e0ff */
[----:B------:R-:W-:Y:S02]  /*c1a0*/  LEA.HI.X.SX32 R8, R8, R13, 0x1, P1 ;  /* 0x0000000d08087211 */ /* 0x000fe400008f0eff */
[----:B------:R-:W-:-:S04]  /*c1b0*/  LEA R10, P1, R3, c[0x0][0x2a8], 0x1 ;  /* 0x0000aa00030a7a11 */ /* 0x000fc800078208ff */
[----:B------:R-:W-:-:S06]  /*c1c0*/  LEA.HI.X R11, R3, c[0x0][0x2ac], R8, 0x1, P1 ;  /* 0x0000ab00030b7a11 */ /* 0x000fcc00008f0c08 */
[----:B--2---:R-:W2:Y:S01]  /*c1d0*/  LDG.E.128 R8, [R10.64] ;  /* 0x000000060a087981 */ /* 0x004ea2000c1e1d00 */
[--C-:B---3--:R-:W-:Y:S02]  /*c1e0*/  HADD2.F32 R24, -RZ, R17.reuse.H0_H0 ;  /* 0x20000011ff187230 */ /* 0x108fe40000004100 */
[----:B------:R-:W-:Y:S02]  /*c1f0*/  HADD2.F32 R26, -RZ, R17.H1_H1 ;  /* 0x30000011ff1a7230 */ /* 0x000fe40000004100 */
[----:B------:R-:W-:Y:S02]  /*c200*/  HADD2.F32 R17, -RZ, R16.H1_H1 ;  /* 0x30000010ff117230 */ /* 0x000fe40000004100 */
[--C-:B-----5:R-:W-:Y:S02]  /*c210*/  HADD2.F32 R3, -RZ, R5.reuse.H0_H0 ;  /* 0x20000005ff037230 */ /* 0x120fe40000004100 */
[----:B------:R-:W-:Y:S02]  /*c220*/  HADD2.F32 R5, -RZ, R5.H1_H1 ;  /* 0x30000005ff057230 */ /* 0x000fe40000004100 */
[--C-:B------:R-:W-:Y:S01]  /*c230*/  HADD2.F32 R13, -RZ, R4.reuse.H0_H0 ;  /* 0x20000004ff0d7230 */ /* 0x100fe20000004100 */
[----:B------:R-:W-:Y:S01]  /*c240*/  @!P0 FADD.FTZ R3, -R3, -RZ ;  /* 0x800000ff03038221 */ /* 0x000fe20000010100 */
[----:B-1----:R-:W-:Y:S01]  /*c250*/  HADD2.F32 R14, -RZ, R4.H1_H1 ;  /* 0x30000004ff0e7230 */ /* 0x002fe20000004100 */
[----:B------:R-:W-:Y:S01]  /*c260*/  @!P0 FADD.FTZ R5, -R5, -RZ ;  /* 0x800000ff05058221 */ /* 0x000fe20000010100 */
[----:B------:R-:W-:-:S02]  /*c270*/  HADD2.F32 R4, -RZ, R6.H0_H0 ;  /* 0x20000006ff047230 */ /* 0x000fc40000004100 */
[----:B------:R-:W-:Y:S02]  /*c280*/  HADD2.F32 R15, -RZ, R6.H1_H1 ;  /* 0x30000006ff0f7230 */ /* 0x000fe40000004100 */
[----:B------:R-:W-:Y:S01]  /*c290*/  HADD2.F32 R6, -RZ, R7.H0_H0 ;  /* 0x20000007ff067230 */ /* 0x000fe20000004100 */
[----:B------:R-:W-:Y:S01]  /*c2a0*/  FMUL.FTZ R24, R24, R3 ;  /* 0x0000000318187220 */ /* 0x000fe20000410000 */
[----:B------:R-:W-:Y:S01]  /*c2b0*/  HADD2.F32 R3, -RZ, R19.H0_H0 ;  /* 0x20000013ff037230 */ /* 0x000fe20000004100 */
[----:B------:R-:W-:Y:S01]  /*c2c0*/  FMUL.FTZ R26, R26, R5 ;  /* 0x000000051a1a7220 */ /* 0x000fe20000410000 */
[----:B------:R-:W-:Y:S01]  /*c2d0*/  HADD2.F32 R5, -RZ, R18.H0_H0 ;  /* 0x20000012ff057230 */ /* 0x000fe20000004100 */
[----:B------:R-:W-:Y:S02]  /*c2e0*/  @!P0 FADD.FTZ R4, -R4, -RZ ;  /* 0x800000ff04048221 */ /* 0x000fe40000010100 */
[----:B------:R-:W-:Y:S01]  /*c2f0*/  @!P0 FADD.FTZ R6, -R6, -RZ ;  /* 0x800000ff06068221 */ /* 0x000fe20000010100 */
[----:B------:R-:W-:Y:S01]  /*c300*/  HADD2.F32 R7, -RZ, R7.H1_H1 ;  /* 0x30000007ff077230 */ /* 0x000fe20000004100 */
[----:B------:R-:W-:-:S02]  /*c310*/  @!P0 FADD.FTZ R14, -R14, -RZ ;  /* 0x800000ff0e0e8221 */ /* 0x000fc40000010100 */
[----:B------:R-:W-:Y:S01]  /*c320*/  FMUL.FTZ R4, R5, R4 ;  /* 0x0000000405047220 */ /* 0x000fe20000410000 */
[----:B--2---:R-:W-:Y:S01]  /*c330*/  HADD2.F32 R5, -RZ, R9.H0_H0 ;  /* 0x20000009ff057230 */ /* 0x004fe20000004100 */
[----:B------:R-:W-:Y:S01]  /*c340*/  FMUL.FTZ R6, R3, R6 ;  /* 0x0000000603067220 */ /* 0x000fe20000410000 */
[----:B------:R-:W-:Y:S01]  /*c350*/  HADD2.F32 R3, -RZ, R21.H0_H0 ;  /* 0x20000015ff037230 */ /* 0x000fe20000004100 */
[----:B------:R-:W-:Y:S01]  /*c360*/  FMUL.FTZ R17, R17, R14 ;  /* 0x0000000e11117220 */ /* 0x000fe20000410000 */
[----:B------:R-:W-:Y:S01]  /*c370*/  HADD2.F32 R28, -RZ, R16.H0_H0 ;  /* 0x20000010ff1c7230 */ /* 0x000fe20000004100 */
[----:B------:R-:W-:Y:S01]  /*c380*/  @!P0 FADD.FTZ R13, -R13, -RZ ;  /* 0x800000ff0d0d8221 */ /* 0x000fe20000010100 */
[----:B------:R-:W-:Y:S01]  /*c390*/  HADD2.F32 R14, -RZ, R19.H1_H1 ;  /* 0x30000013ff0e7230 */ /* 0x000fe20000004100 */
[----:B------:R-:W-:Y:S01]  /*c3a0*/  @!P0 FADD.FTZ R7, -R7, -RZ ;  /* 0x800000ff07078221 */ /* 0x000fe20000010100 */
[----:B------:R-:W-:Y:S02]  /*c3b0*/  HADD2.F32 R21, -RZ, R21.H1_H1 ;  /* 0x30000015ff157230 */ /* 0x000fe40000004100 */
        /* <DEDUP_REMOVED lines=8> */
[----:B------:R-:W-:Y:S01]  /*c440*/  HADD2.F32 R13, -RZ, R20.H0_H0 ;  /* 0x20000014ff0d7230 */ /* 0x000fe20000004100 */
        /* <DEDUP_REMOVED lines=21> */
.L_x_6772:
[----:B------:R-:W-:Y:S05]  /*c5a0*/  BSYNC B0 ;  /* 0x0000000000007941 */ /* 0x000fea0003800000 */
.L_x_6771:
[----:B------:R3:W-:Y:S01]  /*c5b0*/  STS.128 [R161+0x3800], R20 ;  /* 0x00380014a1007388 */ /* 0x0007e20000000c00 */
[----:B------:R-:W-:Y:S05]  /*c5c0*/  BRA `(.L_x_6746) ;  /* 0x0000026000007947 */ /* 0x000fea0003800000 */
.L_x_6726:
[----:B------:R-:W-:Y:S01]  /*c5d0*/  IMAD.IADD R7, R159, 0x1, -R58 ;  /* 0x000000019f077824 */ /* 0x000fe200078e0a3a */
[C---:B------:R-:W-:Y:S02]  /*c5e0*/  IADD3 R0, R130.reuse, 0x10, RZ ;  /* 0x0000001082007810 */ /* 0x040fe40007ffe0ff */
[----:B------:R-:W-:-:S02]  /*c5f0*/  IADD3 R12, R130, 0x30, RZ ;  /* 0x00000030820c7810 */ /* 0x000fc40007ffe0ff */
[-C--:B------:R-:W-:Y:S02]  /*c600*/  ISETP.GE.AND P5, PT, R0, R7.reuse, PT ;  /* 0x000000070000720c */ /* 0x080fe40003fa6270 */
[CC--:B------:R-:W-:Y:S02]  /*c610*/  ISETP.GE.AND P6, PT, R130.reuse, R7.reuse, PT ;  /* 0x000000078200720c */ /* 0x0c0fe40003fc6270 */
        /* <DEDUP_REMOVED lines=33> */
.L_x_6746:
[----:B------:R-:W-:Y:S05]  /*c830*/  BSYNC B2 ;  /* 0x0000000000027941 */ /* 0x000fea0003800000 */
.L_x_6725:
[----:B------:R-:W-:Y:S01]  /*c840*/  IADD3 R166, R102, -0x1, RZ ;  /* 0xffffffff66a67810 */ /* 0x000fe20007ffe0ff */
[----:B------:R-:W-:Y:S01]  /*c850*/  IMAD.SHL.U32 R157, R130, 0x8, RZ ;  /* 0x00000008829d7824 */ /* 0x000fe200078e00ff */
[----:B------:R-:W-:Y:S01]  /*c860*/  LEA R164, P4, R128, c[0x0][0x168], 0x1 ;  /* 0x00005a0080a47a11 */ /* 0x000fe200078808ff */
[----:B-1----:R-:W-:Y:S01]  /*c870*/  IMAD.SHL.U32 R7, R124, 0x40, RZ ;  /* 0x000000407c077824 */ /* 0x002fe200078e00ff */
[----:B------:R-:W-:Y:S01]  /*c880*/  SHF.R.S32.HI R6, RZ, 0x4, R125 ;  /* 0x00000004ff067819 */ /* 0x000fe2000001147d */
[----:B------:R-:W-:Y:S01]  /*c890*/  IMAD.SHL.U32 R3, R166, 0x40, RZ ;  /* 0x00000040a6037824 */ /* 0x000fe200078e00ff */
[----:B------:R-:W-:Y:S01]  /*c8a0*/  LEA.HI.X R165, R128, c[0x0][0x16c], R52, 0x1, P4 ;  /* 0x00005b0080a57a11 */ /* 0x000fe200020f0c34 */
[----:B------:R-:W-:Y:S01]  /*c8b0*/  IMAD.SHL.U32 R41, R59, 0x40, RZ ;  /* 0x000000403b297824 */ /* 0x000fe200078e00ff */
[----:B------:R-:W-:Y:S01]  /*c8c0*/  LEA.HI R125, R125, R6, RZ, 0x1 ;  /* 0x000000067d7d7211 */ /* 0x000fe200078f08ff */
[----:B------:R-:W-:Y:S01]  /*c8d0*/  IMAD.IADD R5, R54, 0x1, -R3 ;  /* 0x0000000136057824 */ /* 0x000fe200078e0a03 */
[----:B------:R-:W-:-:S02]  /*c8e0*/  LOP3.LUT R7, R7, 0x1c0, RZ, 0xc0, !PT ;  /* 0x000001c007077812 */ /* 0x000fc400078ec0ff */
[----:B------:R-:W-:Y:S02]  /*c8f0*/  LOP3.LUT R125, R125, 0xfffffffe, RZ, 0xc0, !PT ;  /* 0xfffffffe7d7d7812 */ /* 0x000fe400078ec0ff */
[-C--:B------:R-:W-:Y:S02]  /*c900*/  ISETP.GE.AND P1, PT, R0, R5.reuse, PT ;  /* 0x000000050000720c */ /* 0x080fe40003f26270 */
[-C--:B------:R-:W-:Y:S02]  /*c910*/  ISETP.GE.AND P0, PT, R2, R5.reuse, PT ;  /* 0x000000050200720c */ /* 0x080fe40003f06270 */
[-C--:B------:R-:W-:Y:S02]  /*c920*/  ISETP.GE.AND P2, PT, R130, R5.reuse, PT ;  /* 0x000000058200720c */ /* 0x080fe40003f46270 */
[-C--:B------:R-:W-:Y:S02]  /*c930*/  ISETP.GE.AND P6, PT, R12, R5.reuse, PT ;  /* 0x000000050c00720c */ /* 0x080fe40003fc6270 */
[----:B------:R-:W-:-:S02]  /*c940*/  ISETP.GE.AND P4, PT, R0, R5, PT ;  /* 0x000000050000720c */ /* 0x000fc40003f86270 */
[----:B------:R-:W-:-:S03]  /*c950*/  LOP3.LUT R41, R41, 0xfffffe00, RZ, 0xc0, !PT ;  /* 0xfffffe0029297812 */ /* 0x000fc600078ec0ff */
[CC--:B--2---:R-:W-:Y:S02]  /*c960*/  @!P1 LEA R8, P5, R99.reuse, R164.reuse, 0x1 ;  /* 0x000000a463089211 */ /* 0x0c4fe400078a08ff */
[----:B------:R-:W-:Y:S02]  /*c970*/  @!P0 IMAD.MOV.U32 R0, RZ, RZ, c[0x0][0x198] ;  /* 0x00006600ff008624 */ /* 0x000fe400078e00ff */
[----:B------:R-:W-:Y:S01]  /*c980*/  @!P1 LEA.HI.X R9, R99, R165, R98, 0x1, P5 ;  /* 0x000000a563099211 */ /* 0x000fe200028f0c62 */
[----:B------:R-:W-:Y:S01]  /*c990*/  @!P0 IMAD.MOV.U32 R4, RZ, RZ, c[0x0][0x19c] ;  /* 0x00006700ff048624 */ /* 0x000fe200078e00ff */
[----:B------:R-:W-:Y:S01]  /*c9a0*/  @!PT LDS RZ, [RZ] ;  /* 0x00000000fffff984 */ /* 0x000fe20000000800 */
[----:B------:R-:W-:Y:S01]  /*c9b0*/  @!PT LDS RZ, [RZ] ;  /* 0x00000000fffff984 */ /* 0x000fe20000000800 */
[----:B------:R-:W-:Y:S01]  /*c9c0*/  @!PT LDS RZ, [RZ] ;  /* 0x00000000fffff984 */ /* 0x000fe20000000800 */
[----:B------:R1:W-:Y:S01]  /*c9d0*/  @!P2 LDGSTS.E.BYPASS.LTC128B.128 [R161+0x4000], [R164.64] ;  /* 0x04000000a4a1afae */ /* 0x0003e2000b901d46 */
[----:B------:R-:W-:-:S03]  /*c9e0*/  @!P0 LEA R10, P5, R0, R164, 0x6 ;  /* 0x000000a4000a8211 */ /* 0x000fc600078a30ff */
[----:B------:R1:W-:Y:S01]  /*c9f0*/  @!P2 LDGSTS.E.BYPASS.LTC128B.128 [R161+0x6000], [R164.64+0x80] ;  /* 0x06000080a4a1afae */ /* 0x0003e2000b901d46 */
[----:B------:R-:W-:Y:S01]  /*ca00*/  @!P0 LEA.HI.X R11, R0, R165, R4, 0x6, P5 ;  /* 0x000000a5000b8211 */ /* 0x000fe200028f3404 */
[----:B------:R-:W-:Y:S01]  /*ca10*/  @!P6 IMAD.MOV.U32 R4, RZ, RZ, c[0x0][0x198] ;  /* 0x00006600ff04e624 */ /* 0x000fe200078e00ff */
[-C--:B------:R-:W-:Y:S01]  /*ca20*/  ISETP.GE.AND P2, PT, R2, R5.reuse, PT ;  /* 0x000000050200720c */ /* 0x080fe20003f46270 */
[----:B------:R-:W-:Y:S01]  /*ca30*/  @!P6 IMAD.MOV.U32 R0, RZ, RZ, c[0x0][0x19c] ;  /* 0x00006700ff00e624 */ /* 0x000fe200078e00ff */
[----:B------:R2:W-:Y:S01]  /*ca40*/  @!P1 LDGSTS.E.BYPASS.LTC128B.128 [R161+0x4800], [R8.64] ;  /* 0x0480000008a19fae */ /* 0x0005e2000b901d46 */
[----:B------:R-:W-:Y:S01]  /*ca50*/  IMAD.IADD R2, R6, 0x1, -R125 ;  /* 0x0000000106027824 */ /* 0x000fe200078e0a7d */
[-C--:B------:R-:W-:Y:S01]  /*ca60*/  ISETP.GE.AND P5, PT, R130, R5.reuse, PT ;  /* 0x000000058200720c */ /* 0x080fe20003fa6270 */
[----:B------:R-:W-:Y:S01]  /*ca70*/  @!P6 IMAD R0, R0, 0x60, RZ ;  /* 0x000000600000e824 */ /* 0x000fe200078e02ff */
[----:B------:R2:W-:Y:S01]  /*ca80*/  @!P1 LDGSTS.E.BYPASS.LTC128B.128 [R161+0x6800], [R8.64+0x80] ;  /* 0x0680008008a19fae */ /* 0x0005e2000b901d46 */
[----:B------:R-:W-:Y:S01]  /*ca90*/  ISETP.GE.AND P1, PT, R12, R5, PT ;  /* 0x000000050c00720c */ /* 0x000fe20003f26270 */
[----:B------:R-:W-:-:S02]  /*caa0*/  IMAD.SHL.U32 R6, R57, 0x40, RZ ;  /* 0x0000004039067824 */ /* 0x000fc400078e00ff */
[----:B------:R5:W-:Y:S03]  /*cab0*/  @!P0 LDGSTS.E.BYPASS.LTC128B.128 [R161+0x5000], [R10.64] ;  /* 0x050000000aa18fae */ /* 0x000be6000b901d46 */
[----:B------:R-:W-:Y:S01]  /*cac0*/  LOP3.LUT R6, R6, 0x1c0, RZ, 0xc0, !PT ;  /* 0x000001c006067812 */ /* 0x000fe200078ec0ff */
[----:B------:R5:W-:Y:S01]  /*cad0*/  @!P0 LDGSTS.E.BYPASS.LTC128B.128 [R161+0x7000], [R10.64+0x80] ;  /* 0x070000800aa18fae */ /* 0x000be2000b901d46 */
[----:B------:R-:W-:Y:S02]  /*cae0*/  LEA R168, P0, R104, c[0x0][0x170], 0x1 ;  /* 0x00005c0068a87a11 */ /* 0x000fe400078008ff */
[----:B------:R-:W-:Y:S02]  /*caf0*/  LOP3.LUT R157, R6, 0x8, R157, 0xf8, !PT ;  /* 0x00000008069d7812 */ /* 0x000fe400078ef89d */
[----:B------:R-:W-:Y:S01]  /*cb00*/  SHF.R.U32.HI R6, RZ, 0x3, R6 ;  /* 0x00000003ff067819 */ /* 0x000fe20000011606 */
[----:B------:R-:W-:Y:S01]  /*cb10*/  @!P1 IMAD.MOV.U32 R14, RZ, RZ, c[0x0][0x1a0] ;  /* 0x00006800ff0e9624 */ /* 0x000fe200078e00ff */
[----:B------:R-:W-:-:S02]  /*cb20*/  LEA.HI.X R167, R104, c[0x0][0x174], R101, 0x1, P0 ;  /* 0x00005d0068a77a11 */ /* 0x000fc400000f0c65 */
[----:B------:R-:W-:Y:S01]  /*cb30*/  LOP3.LUT R157, R157, R6, RZ, 0x3c, !PT ;  /* 0x000000069d9d7212 */ /* 0x000fe200078e3cff */
[----:B------:R-:W-:Y:S02]  /*cb40*/  @!P2 IMAD.MOV.U32 R6, RZ, RZ, c[0x0][0x1a4] ;  /* 0x00006900ff06a624 */ /* 0x000fe400078e00ff */
[----:B------:R-:W-:Y:S02]  /*cb50*/  @!P1 IMAD.MOV.U32 R169, RZ, RZ, R167 ;  /* 0x000000ffffa99224 */ /* 0x000fe400078e00a7 */
[C---:B------:R-:W-:Y:S02]  /*cb60*/  IMAD R157, R2.reuse, 0x200, R157 ;  /* 0x00000200029d7824 */ /* 0x040fe400078e029d */
[----:B------:R-:W-:Y:S02]  /*cb70*/  IMAD.SHL.U32 R2, R2, 0x8, RZ ;  /* 0x0000000802027824 */ /* 0x000fe400078e00ff */
[----:B------:R-:W-:-:S03]  /*cb80*/  @!P1 IMAD.WIDE.U32 R14, R14, 0x60, R168 ;  /* 0x000000600e0e9825 */ /* 0x000fc600078e00a8 */
[----:B------:R-:W-:Y:S01]  /*cb90*/  LOP3.LUT R2, R7, 0x8, R2, 0xf8, !PT ;  /* 0x0000000807027812 */ /* 0x000fe200078ef802 */
[----:B--2---:R-:W-:Y:S01]  /*cba0*/  @!P6 IMAD.WIDE.U32 R8, R4, 0x60, R164 ;  /* 0x000000600408e825 */ /* 0x004fe200078e00a4 */
[----:B------:R-:W-:Y:S02]  /*cbb0*/  @!P4 LEA R4, P0, R103, R168, 0x1 ;  /* 0x000000a86704c211 */ /* 0x000fe400078008ff */
[----:B------:R-:W-:Y:S01]  /*cbc0*/  SHF.R.U32.HI R7, RZ, 0x3, R7 ;  /* 0x00000003ff077819 */ /* 0x000fe20000011607 */
[----:B------:R-:W-:Y:S01]  /*cbd0*/  @!P6 IMAD.IADD R13, R9, 0x1, R0 ;  /* 0x00000001090de824 */ /* 0x000fe200078e0200 */
[----:B-----5:R-:W-:Y:S01]  /*cbe0*/  SHF.R.S32.HI R11, RZ, 0x1f, R56 ;  /* 0x0000001fff0b7819 */ /* 0x020fe20000011438 */
[----:B------:R-:W-:Y:S01]  /*cbf0*/  @!P6 IMAD.MOV.U32 R12, RZ, RZ, R8 ;  /* 0x000000ffff0ce224 */ /* 0x000fe200078e0008 */
[----:B------:R-:W-:Y:S01]  /*cc00*/  @!P4 LEA.HI.X R5, R103, R167, R100, 0x1, P0 ;  /* 0x000000a76705c211 */ /* 0x000fe200000f0c64 */
[----:B------:R-:W-:Y:S01]  /*cc10*/  @!P2 IMAD.MOV.U32 R0, RZ, RZ, c[0x0][0x1a0] ;  /* 0x00006800ff00a624 */ /* 0x000fe200078e00ff */
[----:B------:R-:W-:Y:S01]  /*cc20*/  LEA.HI R40, R11, R56, RZ, 0x5 ;  /* 0x000000380b287211 */ /* 0x000fe200078f28ff */
[----:B------:R-:W-:Y:S01]  /*cc30*/  @!P1 IMAD.MOV.U32 R8, RZ, RZ, c[0x0][0x1a4] ;  /* 0x00006900ff089624 */ /* 0x000fe200078e00ff */
[----:B------:R2:W-:Y:S01]  /*cc40*/  @!P6 LDGSTS.E.BYPASS.LTC128B.128 [R161+0x5800], [R12.64] ;  /* 0x058000000ca1efae */ /* 0x0005e2000b901d46 */
[----:B------:R-:W-:Y:S01]  /*cc50*/  @!P5 IMAD.MOV.U32 R169, RZ, RZ, R167 ;  /* 0x000000ffffa9d224 */ /* 0x000fe200078e00a7 */
[----:B------:R-:W-:Y:S01]  /*cc60*/  SHF.R.S32.HI R42, RZ, 0x5, R40 ;  /* 0x00000005ff2a7819 */ /* 0x000fe20000011428 */
[----:B------:R-:W-:Y:S01]  /*cc70*/  @!P1 IMAD R8, R8, 0x60, RZ ;  /* 0x0000006008089824 */ /* 0x000fe200078e02ff */
[----:B------:R2:W-:Y:S01]  /*cc80*/  @!P6 LDGSTS.E.BYPASS.LTC128B.128 [R161+0x7800], [R12.64+0x80] ;  /* 0x078000800ca1efae */ /* 0x0005e2000b901d46 */
[----:B------:R-:W-:Y:S01]  /*cc90*/  LOP3.LUT R2, R2, R7, RZ, 0x3c, !PT ;  /* 0x0000000702027212 */ /* 0x000fe200078e3cff */
[----:B------:R-:W-:-:S02]  /*cca0*/  IMAD.SHL.U32 R157, R157, 0x2, RZ ;  /* 0x000000029d9d7824 */ /* 0x000fc400078e00ff */
[----:B------:R-:W0:Y:S01]  /*ccb0*/  LDGDEPBAR ;  /* 0x00000000000079af */ /* 0x000e220000000000 */
[----:B------:R-:W-:Y:S02]  /*ccc0*/  IMAD R7, R42, 0x400, R41 ;  /* 0x000004002a077824 */ /* 0x000fe400078e0229 */
[----:B------:R-:W-:Y:S01]  /*ccd0*/  @!P1 IMAD.IADD R9, R15, 0x1, R8 ;  /* 0x000000010f099824 */ /* 0x000fe200078e0208 */
[----:B------:R-:W-:Y:S01]  /*cce0*/  IADD3 R155, R157, 0x4020, RZ ;  /* 0x000040209d9b7810 */ /* 0x000fe20007ffe0ff */
[----:B------:R-:W-:Y:S02]  /*ccf0*/  IMAD.IADD R158, R2, 0x1, R7 ;  /* 0x00000001029e7824 */ /* 0x000fe400078e0207 */
[----:B------:R-:W-:Y:S02]  /*cd00*/  @!P1 IMAD.MOV.U32 R8, RZ, RZ, R14 ;  /* 0x000000ffff089224 */ /* 0x000fe400078e000e */
[----:B------:R-:W-:-:S04]  /*cd10*/  IMAD.SHL.U32 R158, R158, 0x2, RZ ;  /* 0x000000029e9e7824 */ /* 0x000fc800078e00ff */
[--C-:B------:R-:W-:Y:S02]  /*cd20*/  IMAD R156, R45, 0x2, R158.reuse ;  /* 0x000000022d9c7824 */ /* 0x100fe400078e029e */
[C---:B------:R-:W-:Y:S02]  /*cd30*/  IMAD R154, R43.reuse, 0x2, R158 ;  /* 0x000000022b9a7824 */ /* 0x040fe400078e029e */
[----:B------:R-:W-:Y:S01]  /*cd40*/  IMAD R153, R43, 0x2, R156 ;  /* 0x000000022b997824 */ /* 0x000fe200078e029c */
[----:B--2---:R-:W-:Y:S01]  /*cd50*/  @!P2 LEA R12, P0, R0, R168, 0x6 ;  /* 0x000000a8000ca211 */ /* 0x004fe200078030ff */
[----:B------:R-:W-:-:S04]  /*cd60*/  DEPBAR.LE SB0, 0x0 ;  /* 0x000080000000791a */ /* 0x000fc80000000000 */
[----:B------:R-:W-:Y:S01]  /*cd70*/  BAR.SYNC.DEFER_BLOCKING 0x0 ;  /* 0x0000000000007b1d */ /* 0x000fe20000010000 */
[----:B------:R-:W-:Y:S02]  /*cd80*/  @!P2 LEA.HI.X R13, R0, R167, R6, 0x6, P0 ;  /* 0x000000a7000da211 */ /* 0x000fe400000f3406 */
[----:B------:R-:W-:-:S03]  /*cd90*/  IADD3 R0, R157, 0x4000, RZ ;  /* 0x000040009d007810 */ /* 0x000fc60007ffe0ff */
        /* <DEDUP_REMOVED lines=29> */
[----:B---3--:R-:W-:Y:S04]  /*cf70*/  LDSM.16.M88.4 R24, [R158] ;  /* 0x000000009e18783b */ /* 0x008fe80000000200 */
[----:B--2---:R-:W2:Y:S04]  /*cf80*/  LDSM.16.M88.4 R4, [R157+0x4000] ;  /* 0x004000009d04783b */ /* 0x004ea80000000200 */
[----:B------:R-:W3:Y:S02]  /*cf90*/  LDSM.16.M88.4 R48, [R157+0x4800] ;  /* 0x004800009d30783b */ /* 0x000ee40000000200 */
[----:B------:R-:W-:Y:S01]  /*cfa0*/  @P1 IADD3 R155, R0, -0x20, RZ ;  /* 0xffffffe0009b1810 */ /* 0x000fe20007ffe0ff */
[----:B------:R-:W-:Y:S01]  /*cfb0*/  IMAD.MOV.U32 R0, RZ, RZ, 0x40 ;  /* 0x00000040ff007424 */ /* 0x000fe200078e00ff */
[----:B------:R-:W4:Y:S02]  /*cfc0*/  LDSM.16.M88.4 R32, [R157+0x5000] ;  /* 0x005000009d20783b */ /* 0x000f240000000200 */
[----:B------:R-:W-:-:S02]  /*cfd0*/  IADD3 R147, R155, 0x800, RZ ;  /* 0x000008009b937810 */ /* 0x000fc40007ffe0ff */
[----:B-----5:R-:W5:Y:S01]  /*cfe0*/  LDSM.16.M88.4 R12, [R157+0x5800] ;  /* 0x005800009d0c783b */ /* 0x020f620000000200 */
[----:B------:R-:W-:Y:S02]  /*cff0*/  SEL R0, R0, 0xffffffc0, !P2 ;  /* 0xffffffc000007807 */ /* 0x000fe40005000000 */
[C---:B------:R-:W-:Y:S01]  /*d000*/  IADD3 R146, R155.reuse, 0x1000, RZ ;  /* 0x000010009b927810 */ /* 0x040fe20007ffe0ff */
[----:B------:R-:W-:Y:S01]  /*d010*/  LDSM.16.M88.4 R76, [R156] ;  /* 0x000000009c4c783b */ /* 0x000fe20000000200 */
[----:B------:R-:W-:Y:S01]  /*d020*/  IADD3 R145, R155, 0x1800, RZ ;  /* 0x000018009b917810 */ /* 0x000fe20007ffe0ff */
[----:B------:R-:W-:Y:S01]  /*d030*/  IMAD.IADD R151, R157, 0x1, R0 ;  /* 0x000000019d977824 */ /* 0x000fe200078e0200 */
[C---:B------:R-:W-:Y:S01]  /*d040*/  IADD3 R143, R155.reuse, 0x2000, RZ ;  /* 0x000020009b8f7810 */ /* 0x040fe20007ffe0ff */
[----:B------:R-:W1:Y:S01]  /*d050*/  LDSM.16.M88.4 R80, [R155] ;  /* 0x000000009b50783b */ /* 0x000e620000000200 */
[----:B------:R-:W-:Y:S01]  /*d060*/  IMAD.IADD R144, R0, 0x1, R155 ;  /* 0x0000000100907824 */ /* 0x000fe200078e029b */
[----:B------:R-:W-:-:S02]  /*d070*/  IADD3 R142, R155, 0x2800, RZ ;  /* 0x000028009b8e7810 */ /* 0x000fc40007ffe0ff */
[----:B------:R-:W1:Y:S01]  /*d080*/  LDSM.16.M88.4 R72, [R155+0x800] ;  /* 0x000800009b48783b */ /* 0x000e620000000200 */
[C---:B------:R-:W-:Y:S02]  /*d090*/  IADD3 R141, R155.reuse, 0x3000, RZ ;  /* 0x000030009b8d7810 */ /* 0x040fe40007ffe0ff */
[----:B------:R-:W-:Y:S01]  /*d0a0*/  IADD3 R140, R155, 0x3800, RZ ;  /* 0x000038009b8c7810 */ /* 0x000fe20007ffe0ff */
[----:B------:R-:W1:Y:S04]  /*d0b0*/  LDSM.16.M88.4 R68, [R155+0x1000] ;  /* 0x001000009b44783b */ /* 0x000e680000000200 */
[----:B------:R-:W1:Y:S04]  /*d0c0*/  LDSM.16.M88.4 R64, [R155+0x1800] ;  /* 0x001800009b40783b */ /* 0x000e680000000200 */
[----:B------:R-:W-:Y:S01]  /*d0d0*/  LDSM.16.M88.4 R20, [R154] ;  /* 0x000000009a14783b */ /* 0x000fe20000000200 */
[C---:B--2---:R-:W-:Y:S03]  /*d0e0*/  HMMA.16816.F32 R8, R24.reuse, R4, RZ ;  /* 0x000000041808723c */ /* 0x044fe600000018ff */
[----:B------:R-:W2:Y:S04]  /*d0f0*/  LDSM.16.M88.4 R16, [R151+0x4000] ;  /* 0x004000009710783b */ /* 0x000ea80000000200 */
[----:B------:R-:W-:Y:S01]  /*d100*/  LDSM.16.M88.4 R92, [R151+0x5000] ;  /* 0x00500000975c783b */ /* 0x000fe20000000200 */
[C---:B------:R-:W-:Y:S03]  /*d110*/  HMMA.16816.F32 R4, R24.reuse, R6, RZ ;  /* 0x000000061804723c */ /* 0x040fe600000018ff */
[----:B------:R-:W-:Y:S04]  /*d120*/  LDSM.16.M88.4 R88, [R151+0x5800] ;  /* 0x005800009758783b */ /* 0x000fe80000000200 */
[----:B----4-:R-:W-:Y:S01]  /*d130*/  LDSM.16.M88.4 R84, [R153] ;  /* 0x000000009954783b */ /* 0x010fe20000000200 */
[C---:B---3--:R-:W-:Y:S03]  /*d140*/  HMMA.16816.F32 R60, R24.reuse, R48, RZ ;  /* 0x00000030183c723c */ /* 0x048fe600000018ff */
[----:B------:R-:W0:Y:S05]  /*d150*/  LDGDEPBAR ;  /* 0x00000000000079af */ /* 0x000e2a0000000000 */
[C---:B------:R-:W-:Y:S08]  /*d160*/  HMMA.16816.F32 R36, R24.reuse, R32, RZ ;  /* 0x000000201824723c */ /* 0x040ff000000018ff */
[C---:B------:R-:W-:Y:S08]  /*d170*/  HMMA.16816.F32 R48, R24.reuse, R50, RZ ;  /* 0x000000321830723c */ /* 0x040ff000000018ff */
[C---:B------:R-:W-:Y:S08]  /*d180*/  HMMA.16816.F32 R32, R24.reuse, R34, RZ ;  /* 0x000000221820723c */ /* 0x040ff000000018ff */
[C---:B-----5:R-:W-:Y:S08]  /*d190*/  HMMA.16816.F32 R28, R24.reuse, R12, RZ ;  /* 0x0000000c181c723c */ /* 0x060ff000000018ff */
[----:B------:R-:W-:Y:S01]  /*d1a0*/  HMMA.16816.F32 R24, R24, R14, RZ ;  /* 0x0000000e1818723c */ /* 0x000fe200000018ff */
[----:B------:R-:W3:Y:S07]  /*d1b0*/  LDSM.16.M88.4 R12, [R151+0x4800] ;  /* 0x00480000970c783b */ /* 0x000eee0000000200 */
[C---:B-1----:R-:W-:Y:S08]  /*d1c0*/  HMMA.16816.F32 R8, R76.reuse, R80, R8 ;  /* 0x000000504c08723c */ /* 0x042ff00000001808 */
[C---:B------:R-:W-:Y:S01]  /*d1d0*/  HMMA.16816.F32 R4, R76.reuse, R82, R4 ;  /* 0x000000524c04723c */ /* 0x040fe20000001804 */
[----:B------:R-:W1:Y:S07]  /*d1e0*/  LDSM.16.M88.4 R80, [R144] ;  /* 0x000000009050783b */ /* 0x000e6e0000000200 */
[C---:B------:R-:W-:Y:S08]  /*d1f0*/  HMMA.16816.F32 R60, R76.reuse, R72, R60 ;  /* 0x000000484c3c723c */ /* 0x040ff0000000183c */
        /* <DEDUP_REMOVED lines=8> */
[C---:B--2---:R-:W-:Y:S08]  /*d280*/  HMMA.16816.F32 R8, R20.reuse, R16, R8 ;  /* 0x000000101408723c */ /* 0x044ff00000001808 */
[C---:B------:R-:W-:Y:S01]  /*d290*/  HMMA.16816.F32 R4, R20.reuse, R18, R4 ;  /* 0x000000121404723c */ /* 0x040fe20000001804 */
[----:B------:R-:W2:Y:S07]  /*d2a0*/  LDSM.16.M88.4 R16, [R144+0x1800] ;  /* 0x001800009010783b */ /* 0x000eae0000000200 */
[C---:B---3--:R-:W-:Y:S01]  /*d2b0*/  HMMA.16816.F32 R76, R20.reuse, R12, R60 ;  /* 0x0000000c144c723c */ /* 0x048fe2000000183c */
[----:B------:R-:W3:Y:S07]  /*d2c0*/  LDSM.16.M88.4 R60, [R157+0x6000] ;  /* 0x006000009d3c783b */ /* 0x000eee0000000200 */
[C---:B------:R-:W-:Y:S01]  /*d2d0*/  HMMA.16816.F32 R48, R20.reuse, R14, R48 ;  /* 0x0000000e1430723c */ /* 0x040fe20000001830 */
        /* <DEDUP_REMOVED lines=8> */
[C---:B------:R-:W-:Y:S01]  /*d360*/  HMMA.16816.F32 R88, R84.reuse, R82, R4 ;  /* 0x000000525458723c */ /* 0x040fe20000001804 */
[----:B------:R-:W-:Y:S04]  /*d370*/  LDSM.16.M88.4 R80, [R156+0x2000] ;  /* 0x002000009c50783b */ /* 0x000fe80000000200 */
[----:B------:R-:W1:Y:S03]  /*d380*/  LDSM.16.M88.4 R4, [R155+0x2000] ;  /* 0x002000009b04783b */ /* 0x000e660000000200 */
[C---:B----4-:R-:W-:Y:S08]  /*d390*/  HMMA.16816.F32 R76, R84.reuse, R68, R76 ;  /* 0x00000044544c723c */ /* 0x050ff0000000184c */
[C---:B------:R-:W-:Y:S01]  /*d3a0*/  HMMA.16816.F32 R48, R84.reuse, R70, R48 ;  /* 0x000000465430723c */ /* 0x040fe20000001830 */
[----:B------:R-:W-:Y:S07]  /*d3b0*/  LDSM.16.M88.4 R68, [R151+0x7000] ;  /* 0x007000009744783b */ /* 0x000fee0000000200 */
[C---:B-----5:R-:W-:Y:S08]  /*d3c0*/  HMMA.16816.F32 R36, R84.reuse, R64, R36 ;  /* 0x000000405424723c */ /* 0x060ff00000001824 */
[C---:B------:R-:W-:Y:S01]  /*d3d0*/  HMMA.16816.F32 R32, R84.reuse, R66, R32 ;  /* 0x000000425420723c */ /* 0x040fe20000001820 */
[----:B------:R-:W-:Y:S07]  /*d3e0*/  LDSM.16.M88.4 R64, [R151+0x6000] ;  /* 0x006000009740783b */ /* 0x000fee0000000200 */
[C---:B--2---:R-:W-:Y:S08]  /*d3f0*/  HMMA.16816.F32 R28, R84.reuse, R16, R28 ;  /* 0x00000010541c723c */ /* 0x044ff0000000181c */
[----:B------:R-:W-:Y:S01]  /*d400*/  HMMA.16816.F32 R24, R84, R18, R24 ;  /* 0x000000125418723c */ /* 0x000fe20000001818 */
        /* <DEDUP_REMOVED lines=8> */
[----:B------:R-:W-:Y:S01]  /*d490*/  HMMA.16816.F32 R32, R72, R14, R32 ;  /* 0x0000000e4820723c */ /* 0x000fe20000001820 */
[----:B------:R-:W4:Y:S07]  /*d4a0*/  LDSM.16.M88.4 R12, [R155+0x3800] ;  /* 0x003800009b0c783b */ /* 0x000f2e0000000200 */
[C---:B-1----:R-:W-:Y:S08]  /*d4b0*/  HMMA.16816.F32 R8, R80.reuse, R4, R8 ;  /* 0x000000045008723c */ /* 0x042ff00000001808 */
[----:B------:R-:W-:Y:S01]  /*d4c0*/  HMMA.16816.F32 R88, R80, R6, R88 ;  /* 0x000000065058723c */ /* 0x000fe20000001858 */
[----:B------:R-:W1:Y:S07]  /*d4d0*/  LDSM.16.M88.4 R4, [R154+0x2000] ;  /* 0x002000009a04783b */ /* 0x000e6e0000000200 */
[C---:B------:R-:W-:Y:S08]  /*d4e0*/  HMMA.16816.F32 R28, R72.reuse, R92, R28 ;  /* 0x0000005c481c723c */ /* 0x040ff0000000181c */
[----:B------:R-:W-:Y:S08]  /*d4f0*/  HMMA.16816.F32 R24, R72, R94, R24 ;  /* 0x0000005e4818723c */ /* 0x000ff00000001818 */
[C---:B--2---:R-:W-:Y:S08]  /*d500*/  HMMA.16816.F32 R76, R80.reuse, R16, R76 ;  /* 0x00000010504c723c */ /* 0x044ff0000000184c */
[C---:B------:R-:W-:Y:S01]  /*d510*/  HMMA.16816.F32 R48, R80.reuse, R18, R48 ;  /* 0x000000125030723c */ /* 0x040fe20000001830 */
[----:B------:R-:W2:Y:S07]  /*d520*/  LDSM.16.M88.4 R16, [R151+0x7800] ;  /* 0x007800009710783b */ /* 0x000eae0000000200 */
[C---:B---3--:R-:W-:Y:S08]  /*d530*/  HMMA.16816.F32 R36, R80.reuse, R60, R36 ;  /* 0x0000003c5024723c */ /* 0x048ff00000001824 */
[C---:B------:R-:W-:Y:S01]  /*d540*/  HMMA.16816.F32 R72, R80.reuse, R62, R32 ;  /* 0x0000003e5048723c */ /* 0x040fe20000001820 */
[----:B------:R-:W-:Y:S04]  /*d550*/  LDSM.16.M88.4 R32, [R153+0x2000] ;  /* 0x002000009920783b */ /* 0x000fe80000000200 */
[----:B------:R-:W3:Y:S03]  /*d560*/  LDSM.16.M88.4 R60, [R144+0x2000] ;  /* 0x00200000903c783b */ /* 0x000ee60000000200 */
[C---:B----4-:R-:W-:Y:S08]  /*d570*/  HMMA.16816.F32 R28, R80.reuse, R12, R28 ;  /* 0x0000000c501c723c */ /* 0x050ff0000000181c */
[----:B------:R-:W-:Y:S01]  /*d580*/  HMMA.16816.F32 R24, R80, R14, R24 ;  /* 0x0000000e5018723c */ /* 0x000fe20000001818 */
[----:B------:R-:W4:Y:S07]  /*d590*/  LDSM.16.M88.4 R12, [R144+0x2800] ;  /* 0x00280000900c783b */ /* 0x000f2e0000000200 */
[C---:B-1----:R-:W-:Y:S07]  /*d5a0*/  HMMA.16816.F32 R76, R4.reuse, R20, R76 ;  /* 0x00000014044c723c */ /* 0x042fee000000184c */
[----:B------:R-:W-:Y:S01]  /*d5b0*/  LOP3.LUT R21, R40, 0xffffffe0, RZ, 0xc0, !PT ;  /* 0xffffffe028157812 */ /* 0x000fe200078ec0ff */
[----:B------:R-:W-:Y:S04]  /*d5c0*/  HMMA.16816.F32 R8, R4, R64, R8 ;  /* 0x000000400408723c */ /* 0x000fe80000001808 */
[----:B------:R-:W-:-:S04]  /*d5d0*/  IMAD.IADD R0, R56, 0x1, -R21 ;  /* 0x0000000138007824 */ /* 0x000fc800078e0a15 */
[C---:B------:R-:W-:Y:S08]  /*d5e0*/  HMMA.16816.F32 R88, R4.reuse, R66, R88 ;  /* 0x000000420458723c */ /* 0x040ff00000001858 */
[C---:B------:R-:W-:Y:S01]  /*d5f0*/  HMMA.16816.F32 R48, R4.reuse, R22, R48 ;  /* 0x000000160430723c */ /* 0x040fe20000001830 */
[----:B------:R-:W1:Y:S07]  /*d600*/  LDSM.16.M88.4 R20, [R144+0x3000] ;  /* 0x003000009014783b */ /* 0x000e6e0000000200 */
[C---:B--2---:R-:W-:Y:S07]  /*d610*/  HMMA.16816.F32 R28, R4.reuse, R16, R28 ;  /* 0x00000010041c723c */ /* 0x044fee000000181c */
[----:B------:R-:W-:Y:S01]  /*d620*/  SHF.R.S32.HI R17, RZ, 0x1f, R0 ;  /* 0x0000001fff117819 */ /* 0x000fe20000011400 */
[----:B------:R-:W-:Y:S03]  /*d630*/  HMMA.16816.F32 R36, R4, R68, R36 ;  /* 0x000000440424723c */ /* 0x000fe60000001824 */
[----:B------:R-:W-:Y:S01]  /*d640*/  LEA.HI R170, R17, R0, RZ, 0x2 ;  /* 0x0000000011aa7211 */ /* 0x000fe200078f10ff */
[----:B------:R-:W-:-:S03]  /*d650*/  IMAD R17, R42, 0x10, R58 ;  /* 0x000000102a117824 */ /* 0x000fc600078e023a */
[----:B------:R-:W-:Y:S01]  /*d660*/  SHF.R.S32.HI R170, RZ, 0x2, R170 ;  /* 0x00000002ffaa7819 */ /* 0x000fe200000114aa */
[----:B------:R-:W-:Y:S03]  /*d670*/  HMMA.16816.F32 R72, R4, R70, R72 ;  /* 0x000000460448723c */ /* 0x000fe60000001848 */
[----:B------:R-:W-:-:S04]  /*d680*/  IADD3 R0, R17, 0x1, R170 ;  /* 0x0000000111007810 */ /* 0x000fc80007ffe0aa */
[----:B------:R-:W-:Y:S01]  /*d690*/  IADD3 R47, R54, R0, -R159 ;  /* 0x00000000362f7210 */ /* 0x000fe20007ffe89f */
[----:B------:R-:W-:Y:S01]  /*d6a0*/  HMMA.16816.F32 R24, R4, R18, R24 ;  /* 0x000000120418723c */ /* 0x000fe20000001818 */
[----:B------:R-:W2:Y:S01]  /*d6b0*/  LDSM.16.M88.4 R4, [R144+0x3800] ;  /* 0x003800009004783b */ /* 0x000ea20000000200 */
[----:B------:R-:W-:Y:S01]  /*d6c0*/  IMAD.SHL.U32 R0, R56, 0x2, RZ ;  /* 0x0000000238007824 */ /* 0x000fe200078e00ff */
[----:B------:R-:W-:Y:S01]  /*d6d0*/  IADD3 R47, R47, c[0x0][0x2e8], RZ ;  /* 0x0000ba002f2f7a10 */ /* 0x000fe20007ffe0ff */
[----:B------:R-:W-:-:S04]  /*d6e0*/  DEPBAR.LE SB0, 0x0 ;  /* 0x000080000000791a */ /* 0x000fc80000000000 */
[----:B---3--:R-:W-:Y:S01]  /*d6f0*/  HMMA.16816.F32 R8, R32, R60, R8 ;  /* 0x0000003c2008723c */ /* 0x008fe20000001808 */
[----:B------:R-:W-:Y:S02]  /*d700*/  LOP3.LUT R0, R0, 0x6, RZ, 0xc0, !PT ;  /* 0x0000000600007812 */ /* 0x000fe400078ec0ff */
[----:B------:R-:W-:-:S03]  /*d710*/  IADD3 R103, R47, 0x8, RZ ;  /* 0x000000082f677810 */ /* 0x000fc60007ffe0ff */
[----:B------:R-:W-:Y:S01]  /*d720*/  IMAD.IADD R17, R3, 0x1, R0 ;  /* 0x0000000103117824 */ /* 0x000fe200078e0200 */
[----:B------:R-:W-:Y:S01]  /*d730*/  LOP3.LUT R0, R2, R41, RZ, 0xfc, !PT ;  /* 0x0000002902007212 */ /* 0x000fe200078efcff */
[----:B------:R-:W-:Y:S01]  /*d740*/  HMMA.16816.F32 R88, R32, R62, R88 ;  /* 0x0000003e2058723c */ /* 0x000fe20000001858 */
[-C--:B------:R-:W-:Y:S02]  /*d750*/  IMNMX R2, R47, R54.reuse, PT ;  /* 0x000000362f027217 */ /* 0x080fe40003800200 */
[----:B------:R-:W-:Y:S02]  /*d760*/  IMNMX R103, R103, R54, PT ;  /* 0x0000003667677217 */ /* 0x000fe40003800200 */
[----:B------:R-:W-:-:S03]  /*d770*/  IADD3 R16, R17, 0x1, RZ ;  /* 0x0000000111107810 */ /* 0x000fc60007ffe0ff */
[----:B----4-:R-:W-:Y:S01]  /*d780*/  HMMA.16816.F32 R76, R32, R12, R76 ;  /* 0x0000000c204c723c */ /* 0x010fe2000000184c */
[C---:B------:R-:W-:Y:S02]  /*d790*/  ISETP.GE.AND P1, PT, R16.reuse, R2, PT ;  /* 0x000000021000720c */ /* 0x040fe40003f26270 */
[----:B------:R-:W-:-:S04]  /*d7a0*/  ISETP.GE.AND P6, PT, R16, R103, PT ;  /* 0x000000671000720c */ /* 0x000fc80003fc6270 */
[C---:B------:R-:W-:Y:S01]  /*d7b0*/  IADD3 R12, R17.reuse, 0x9, RZ ;  /* 0x00000009110c7810 */ /* 0x040fe20007ffe0ff */
[C---:B------:R-:W-:Y:S01]  /*d7c0*/  HMMA.16816.F32 R48, R32.reuse, R14, R48 ;  /* 0x0000000e2030723c */ /* 0x040fe20000001830 */
[C---:B------:R-:W-:Y:S02]  /*d7d0*/  IADD3 R13, R17.reuse, 0x8, RZ ;  /* 0x00000008110d7810 */ /* 0x040fe40007ffe0ff */
[CC--:B------:R-:W-:Y:S02]  /*d7e0*/  ISETP.GE.AND P5, PT, R12.reuse, R2.reuse, PT ;  /* 0x000000020c00720c */ /* 0x0c0fe40003fa6270 */
[----:B------:R-:W-:Y:S02]  /*d7f0*/  ISETP.GE.AND P2, PT, R12, R103, PT ;  /* 0x000000670c00720c */ /* 0x000fe40003f46270 */
[----:B------:R-:W-:Y:S01]  /*d800*/  IADD3 R12, R17, 0x10, RZ ;  /* 0x00000010110c7810 */ /* 0x000fe20007ffe0ff */
[----:B-1----:R-:W-:Y:S01]  /*d810*/  HMMA.16816.F32 R36, R32, R20, R36 ;  /* 0x000000142024723c */ /* 0x002fe20000001824 */
[----:B------:R-:W-:-:S02]  /*d820*/  ISETP.GE.AND P0, PT, R13, R2, PT ;  /* 0x000000020d00720c */ /* 0x000fc40003f06270 */
[----:B------:R-:W-:Y:S02]  /*d830*/  ISETP.GE.AND P4, PT, R13, R103, PT ;  /* 0x000000670d00720c */ /* 0x000fe40003f86270 */
[----:B------:R-:W-:Y:S02]  /*d840*/  IADD3 R13, R17, 0x11, RZ ;  /* 0x00000011110d7810 */ /* 0x000fe40007ffe0ff */
[----:B------:R-:W-:Y:S01]  /*d850*/  FSEL R42, R9, -INF , !P1 ;  /* 0xff800000092a7808 */ /* 0x000fe20004800000 */
[----:B------:R-:W-:Y:S01]  /*d860*/  HMMA.16816.F32 R72, R32, R22, R72 ;  /* 0x000000162048723c */ /* 0x000fe20000001848 */
[----:B------:R-:W-:Y:S02]  /*d870*/  ISETP.GE.AND P1, PT, R12, R2, PT ;  /* 0x000000020c00720c */ /* 0x000fe40003f26270 */
[----:B------:R-:W-:Y:S02]  /*d880*/  IADD3 R9, R17, 0x18, RZ ;  /* 0x0000001811097810 */ /* 0x000fe40007ffe0ff */
[----:B------:R-:W-:-:S02]  /*d890*/  FSEL R88, R88, -INF , !P0 ;  /* 0xff80000058587808 */ /* 0x000fc40004000000 */
[----:B------:R-:W-:Y:S01]  /*d8a0*/  FSEL R90, R90, -INF , !P4 ;  /* 0xff8000005a5a7808 */ /* 0x000fe20006000000 */
[C---:B--2---:R-:W-:Y:S01]  /*d8b0*/  HMMA.16816.F32 R28, R32.reuse, R4, R28 ;  /* 0x00000004201c723c */ /* 0x044fe2000000181c */
[----:B------:R-:W-:Y:S02]  /*d8c0*/  ISETP.GE.AND P0, PT, R12, R103, PT ;  /* 0x000000670c00720c */ /* 0x000fe40003f06270 */
[----:B------:R-:W-:Y:S02]  /*d8d0*/  ISETP.GE.AND P4, PT, R13, R2, PT ;  /* 0x000000020d00720c */ /* 0x000fe40003f86270 */
[----:B------:R-:W-:Y:S02]  /*d8e0*/  FSEL R40, R89, -INF , !P5 ;  /* 0xff80000059287808 */ /* 0x000fe40006800000 */
[----:B------:R-:W-:Y:S01]  /*d8f0*/  FSEL R20, R91, -INF , !P2 ;  /* 0xff8000005b147808 */ /* 0x000fe20005000000 */
[----:B------:R-:W-:Y:S01]  /*d900*/  HMMA.16816.F32 R24, R32, R6, R24 ;  /* 0x000000062018723c */ /* 0x000fe20000001818 */
[----:B------:R-:W-:-:S02]  /*d910*/  IADD3 R12, R17, 0x19, RZ ;  /* 0x00000019110c7810 */ /* 0x000fc40007ffe0ff */
[----:B------:R-:W-:Y:S01]  /*d920*/  FSEL R18, R76, -INF , !P1 ;  /* 0xff8000004c127808 */ /* 0x000fe20004800000 */
[----:B------:R-:W-:Y:S01]  /*d930*/  BAR.SYNC.DEFER_BLOCKING 0x0 ;  /* 0x0000000000007b1d */ /* 0x000fe20000010000 */
[-C--:B------:R-:W-:Y:S02]  /*d940*/  ISETP.GE.AND P5, PT, R13, R103.reuse, PT ;  /* 0x000000670d00720c */ /* 0x080fe40003fa6270 */
        /* <DEDUP_REMOVED lines=10> */
[-C--:B------:R-:W-:Y:S02]  /*d9f0*/  ISETP.GE.AND P2, PT, R9, R103.reuse, PT ;  /* 0x000000670900720c */ /* 0x080fe40003f46270 */
[C---:B------:R-:W-:Y:S02]  /*da00*/  IADD3 R13, R17.reuse, 0x21, RZ ;  /* 0x00000021110d7810 */ /* 0x040fe40007ffe0ff */
        /* <DEDUP_REMOVED lines=8> */
[----:B------:R-:W-:Y:S02]  /*da90*/  FSEL R132, R39, -INF , !P0 ;  /* 0xff80000027847808 */ /* 0x000fe40004000000 */
[----:B------:R-:W-:-:S02]  /*daa0*/  FSEL R114, R72, -INF , !P4 ;  /* 0xff80000048727808 */ /* 0x000fc40006000000 */
[----:B------:R-:W-:Y:S02]  /*dab0*/  IADD3 R5, R17, 0x29, RZ ;  /* 0x0000002911057810 */ /* 0x000fe40007ffe0ff */
[CC--:B------:R-:W-:Y:S02]  /*dac0*/  ISETP.GE.AND P0, PT, R4.reuse, R2.reuse, PT ;  /* 0x000000020400720c */ /* 0x0c0fe40003f06270 */
[----:B------:R-:W-:Y:S02]  /*dad0*/  ISETP.GE.AND P4, PT, R4, R103, PT ;  /* 0x000000670400720c */ /* 0x000fe40003f86270 */
[----:B------:R-:W-:Y:S02]  /*dae0*/  FSEL R122, R38, -INF , !P2 ;  /* 0xff800000267a7808 */ /* 0x000fe40005000000 */
[----:B------:R-:W-:Y:S02]  /*daf0*/  FSEL R108, R37, -INF , !P1 ;  /* 0xff800000256c7808 */ /* 0x000fe40004800000 */
[----:B------:R-:W-:-:S02]  /*db00*/  ISETP.GE.AND P2, PT, R5, R2, PT ;  /* 0x000000020500720c */ /* 0x000fc40003f46270 */
[----:B------:R-:W-:Y:S02]  /*db10*/  ISETP.GE.AND P1, PT, R5, R103, PT ;  /* 0x000000670500720c */ /* 0x000fe40003f26270 */
[----:B------:R-:W-:Y:S02]  /*db20*/  FSEL R126, R28, -INF , !P0 ;  /* 0xff8000001c7e7808 */ /* 0x000fe40004000000 */
[----:B------:R-:W-:Y:S02]  /*db30*/  FSEL R116, R30, -INF , !P4 ;  /* 0xff8000001e747808 */ /* 0x000fe40006000000 */
[C---:B------:R-:W-:Y:S02]  /*db40*/  IADD3 R4, R17.reuse, 0x31, RZ ;  /* 0x0000003111047810 */ /* 0x040fe40007ffe0ff */
[C---:B------:R-:W-:Y:S02]  /*db50*/  IADD3 R5, R17.reuse, 0x38, RZ ;  /* 0x0000003811057810 */ /* 0x040fe40007ffe0ff */
[----:B------:R-:W-:-:S02]  /*db60*/  ISETP.GE.AND P0, PT, R17, R2, PT ;  /* 0x000000021100720c */ /* 0x000fc40003f06270 */
[CC--:B------:R-:W-:Y:S02]  /*db70*/  ISETP.GE.AND P4, PT, R17.reuse, R103.reuse, PT ;  /* 0x000000671100720c */ /* 0x0c0fe40003f86270 */
[----:B------:R-:W-:Y:S02]  /*db80*/  IADD3 R17, R17, 0x39, RZ ;  /* 0x0000003911117810 */ /* 0x000fe40007ffe0ff */
[----:B------:R-:W-:Y:S02]  /*db90*/  FSEL R8, R8, -INF , !P0 ;  /* 0xff80000008087808 */ /* 0x000fe40004000000 */
[----:B------:R-:W-:Y:S02]  /*dba0*/  ISETP.GE.AND P0, PT, R17, R103, PT ;  /* 0x000000671100720c */ /* 0x000fe40003f06270 */
[----:B------:R-:W-:Y:S02]  /*dbb0*/  FSEL R134, R36, -INF , !P5 ;  /* 0xff80000024867808 */ /* 0x000fe40006800000 */
[----:B------:R-:W-:-:S02]  /*dbc0*/  FSEL R110, R27, -INF , !P0 ;  /* 0xff8000001b6e7808 */ /* 0x000fc40004000000 */
[----:B------:R-:W-:Y:S02]  /*dbd0*/  ISETP.GE.AND P0, PT, R102, 0x2, PT ;  /* 0x000000026600780c */ /* 0x000fe40003f06270 */
[-C--:B------:R-:W-:Y:S02]  /*dbe0*/  ISETP.GE.AND P5, PT, R9, R103.reuse, PT ;  /* 0x000000670900720c */ /* 0x080fe40003fa6270 */
[----:B------:R-:W-:Y:S02]  /*dbf0*/  FSEL R136, R73, -INF , !P2 ;  /* 0xff80000049887808 */ /* 0x000fe40005000000 */
[----:B------:R-:W-:Y:S02]  /*dc00*/  FSEL R124, R74, -INF , !P5 ;  /* 0xff8000004a7c7808 */ /* 0x000fe40006800000 */
[C---:B------:R-:W-:Y:S02]  /*dc10*/  ISETP.GE.AND P5, PT, R4.reuse, R2, PT ;  /* 0x000000020400720c */ /* 0x040fe40003fa6270 */
[----:B------:R-:W-:-:S02]  /*dc20*/  ISETP.GE.AND P2, PT, R4, R103, PT ;  /* 0x000000670400720c */ /* 0x000fc40003f46270 */
[----:B------:R-:W-:Y:S02]  /*dc30*/  FSEL R130, R75, -INF , !P1 ;  /* 0xff8000004b827808 */ /* 0x000fe40004800000 */
[----:B------:R-:W-:Y:S02]  /*dc40*/  FSEL R4, R11, -INF , !P6 ;  /* 0xff8000000b047808 */ /* 0x000fe40007000000 */
[----:B------:R-:W-:Y:S02]  /*dc50*/  FSEL R118, R29, -INF , !P5 ;  /* 0xff8000001d767808 */ /* 0x000fe40006800000 */
[CC--:B------:R-:W-:Y:S02]  /*dc60*/  ISETP.GE.AND P6, PT, R5.reuse, R2.reuse, PT ;  /* 0x000000020500720c */ /* 0x0c0fe40003fc6270 */
[----:B------:R-:W-:Y:S02]  /*dc70*/  ISETP.GE.AND P1, PT, R5, R103, PT ;  /* 0x000000670500720c */ /* 0x000fe40003f26270 */
        /* <DEDUP_REMOVED lines=66> */
.L_x_6774:
[----:B------:R-:W-:-:S05]  /*e0a0*/  IMAD.MOV.U32 R3, RZ, RZ, c[0x0][0x198] ;  /* 0x00006600ff037624 */ /* 0x000fca00078e00ff */
[----:B------:R-:W-:-:S04]  /*e0b0*/  LEA R3, -R3, RZ, 0x6 ;  /* 0x000000ff03037211 */ /* 0x000fc800078e31ff */
[----:B------:R-:W-:Y:S02]  /*e0c0*/  SHF.R.S32.HI R6, RZ, 0x1f, R3 ;  /* 0x0000001fff067819 */ /* 0x000fe40000011403 */
.L_x_6775:
[----:B------:R-:W-:Y:S01]  /*e0d0*/  ULDC.64 UR4, c[0x0][0x198] ;  /* 0x0000660000047ab9 */ /* 0x000fe20000000a00 */
[C---:B------:R-:W-:Y:S01]  /*e0e0*/  LEA R164, P1, R3.reuse, R164, 0x1 ;  /* 0x000000a403a47211 */ /* 0x040fe200078208ff */
[----:B------:R-:W-:Y:S01]  /*e0f0*/  USHF.L.U32 UR9, UR4, 0x5, URZ ;  /* 0x0000000504097899 */ /* 0x000fe2000800063f */
[C---:B------:R-:W-:Y:S01]  /*e100*/  IADD3 R128, P2, R3.reuse, R128, RZ ;  /* 0x0000008003807210 */ /* 0x040fe20007f5e0ff */
[----:B------:R-:W-:Y:S01]  /*e110*/  UMOV UR8, 0x5 ;  /* 0x0000000500087882 */ /* 0x000fe20000000000 */
[----:B------:R-:W-:Y:S01]  /*e120*/  LEA.HI.X R165, R3, R165, R6, 0x1, P1 ;  /* 0x000000a503a57211 */ /* 0x000fe200008f0c06 */
[----:B------:R-:W-:Y:S02]  /*e130*/  USHF.L.U64.HI UR5, UR4, UR8, UR5 ;  /* 0x0000000804057299 */ /* 0x000fe40008010205 */
[----:B------:R-:W-:Y:S01]  /*e140*/  IADD3 R22, P1, R164, UR9, RZ ;  /* 0x00000009a4167c10 */ /* 0x000fe2000ff3e0ff */
[----:B------:R-:W-:Y:S01]  /*e150*/  IMAD.X R3, R6, 0x1, R52, P2 ;  /* 0x0000000106037824 */ /* 0x000fe200010e0634 */
[----:B------:R-:W-:Y:S01]  /*e160*/  LEA R24, P2, R128, c[0x0][0x168], 0x1 ;  /* 0x00005a0080187a11 */ /* 0x000fe200078408ff */
[----:B------:R-:W-:Y:S01]  /*e170*/  @!PT LDS RZ, [RZ] ;  /* 0x00000000fffff984 */ /* 0x000fe20000000800 */
[----:B------:R-:W-:Y:S01]  /*e180*/  @!PT LDS RZ, [RZ] ;  /* 0x00000000fffff984 */ /* 0x000fe20000000800 */
[----:B------:R-:W-:Y:S01]  /*e190*/  @!PT LDS RZ, [RZ] ;  /* 0x00000000fffff984 */ /* 0x000fe20000000800 */
[----:B------:R1:W-:Y:S01]  /*e1a0*/  LDGSTS.E.BYPASS.LTC128B.128 [R161+0x4000], [R164.64] ;  /* 0x04000000a4a17fae */ /* 0x0003e2000b901d46 */
[----:B------:R-:W-:-:S02]  /*e1b0*/  IADD3.X R23, R165, UR5, RZ, P1, !PT ;  /* 0x00000005a5177c10 */ /* 0x000fc40008ffe4ff */
[----:B------:R-:W-:Y:S02]  /*e1c0*/  IADD3 R6, P1, R22, UR9, RZ ;  /* 0x0000000916067c10 */ /* 0x000fe4000ff3e0ff */
[----:B------:R-:W-:Y:S02]  /*e1d0*/  LEA.HI.X R25, R128, c[0x0][0x16c], R3, 0x1, P2 ;  /* 0x00005b0080197a11 */ /* 0x000fe400010f0c03 */
        /* <DEDUP_REMOVED lines=11> */
.L_x_6773:
        /* <DEDUP_REMOVED lines=23> */
[----:B------:R-:W-:Y:S02]  /*e400*/  SHF.L.U32 R152, R0, 0x1, RZ ;  /* 0x0000000100987819 */ /* 0x000fe400000006ff */
[----:B-1----:R-:W-:Y:S02]  /*e410*/  FMNMX.FTZ R6, R118, R5, !PT ;  /* 0x0000000576067209 */ /* 0x002fe40007810000 */
[----:B------:R-:W-:Y:S01]  /*e420*/  LEA R149, R43, R152, 0x1 ;  /* 0x000000982b957211 */ /* 0x000fe200078e08ff */
[----:B------:R-:W-:Y:S01]  /*e430*/  LDSM.16.MT88.4 R36, [R152+0x8000] ;  /* 0x008000009824783b */ /* 0x000fe20000004200 */
[----:B------:R-:W-:-:S02]  /*e440*/  FMNMX.FTZ R5, R121, R6, !PT ;  /* 0x0000000679057209 */ /* 0x000fc40007810000 */
[----:B------:R-:W-:Y:S01]  /*e450*/  FMNMX.FTZ R6, R116, R3, !PT ;  /* 0x0000000374067209 */ /* 0x000fe20007810000 */
[----:B------:R-:W-:Y:S01]  /*e460*/  LDSM.16.MT88.4 R52, [R149+0x8000] ;  /* 0x008000009534783b */ /* 0x000fe20000004200 */
[----:B------:R-:W-:Y:S02]  /*e470*/  FMNMX.FTZ R22, R120, R5, !PT ;  /* 0x0000000578167209 */ /* 0x000fe40007810000 */
[----:B------:R-:W-:Y:S01]  /*e480*/  FMNMX.FTZ R7, R115, R6, !PT ;  /* 0x0000000673077209 */ /* 0x000fe20007810000 */
[----:B------:R-:W-:Y:S01]  /*e490*/  LDSM.16.MT88.4 R68, [R152+0xa000] ;  /* 0x00a000009844783b */ /* 0x000fe20000004200 */
[----:B------:R-:W-:Y:S02]  /*e4a0*/  LEA R150, R45, R152, 0x1 ;  /* 0x000000982d967211 */ /* 0x000fe400078e08ff */
[----:B------:R-:W-:Y:S01]  /*e4b0*/  FMNMX.FTZ R7, R112, R7, !PT ;  /* 0x0000000770077209 */ /* 0x000fe20007810000 */
[----:B------:R-:W1:Y:S01]  /*e4c0*/  SHFL.BFLY PT, R5, R22, 0x2, 0x1f ;  /* 0x0c401f0016057f89 */ /* 0x000e6200000e0000 */
[----:B------:R-:W-:-:S02]  /*e4d0*/  LEA R148, R43, R150, 0x1 ;  /* 0x000000962b947211 */ /* 0x000fc400078e08ff */
[----:B------:R-:W-:Y:S01]  /*e4e0*/  FMNMX.FTZ R7, R110, R7, !PT ;  /* 0x000000076e077209 */ /* 0x000fe20007810000 */
[----:B------:R-:W-:Y:S04]  /*e4f0*/  LDSM.16.MT88.4 R44, [R150+0x8000] ;  /* 0x00800000962c783b */ /* 0x000fe80000004200 */
[----:B------:R-:W2:Y:S04]  /*e500*/  SHFL.BFLY PT, R6, R7, 0x2, 0x1f ;  /* 0x0c401f0007067f89 */ /* 0x000ea800000e0000 */
[----:B------:R-:W-:Y:S04]  /*e510*/  LDSM.16.MT88.4 R60, [R148+0x8000] ;  /* 0x00800000943c783b */ /* 0x000fe80000004200 */
[----:B------:R-:W-:Y:S04]  /*e520*/  LDSM.16.MT88.4 R92, [R150+0xa000] ;  /* 0x00a00000965c783b */ /* 0x000fe80000004200 */
[----:B------:R-:W-:Y:S01]  /*e530*/  LDSM.16.MT88.4 R80, [R149+0xa000] ;  /* 0x00a000009550783b */ /* 0x000fe20000004200 */
        /* <DEDUP_REMOVED lines=22> */
[----:B------:R-:W1:Y:S01]  /*e6a0*/  LDSM.16.MT88.4 R4, [R148+0xa000] ;  /* 0x00a000009404783b */ /* 0x000e620000004200 */
[----:B------:R-:W2:Y:S01]  /*e6b0*/  MUFU.EX2 R34, R34 ;  /* 0x0000002200227308 */ /* 0x000ea20000000800 */
[----:B------:R-:W-:Y:S02]  /*e6c0*/  FFMA.FTZ R0, R14, c[0x0][0x23c], -R125 ;  /* 0x00008f000e007a23 */ /* 0x000fe4000001087d */
[----:B------:R-:W-:Y:S01]  /*e6d0*/  FFMA.FTZ R25, R12, c[0x0][0x23c], -R117 ;  /* 0x00008f000c197a23 */ /* 0x000fe20000010875 */
[----:B------:R-:W-:Y:S01]  /*e6e0*/  LDSM.16.MT88.4 R20, [R152+0x8800] ;  /* 0x008800009814783b */ /* 0x000fe20000004200 */
[----:B------:R-:W-:-:S02]  /*e6f0*/  FFMA.FTZ R31, R18, c[0x0][0x23c], -R125 ;  /* 0x00008f00121f7a23 */ /* 0x000fc4000001087d */
[--C-:B------:R-:W-:Y:S01]  /*e700*/  FFMA.FTZ R26, R16, c[0x0][0x23c], -R125.reuse ;  /* 0x00008f00101a7a23 */ /* 0x100fe2000001087d */
[----:B------:R-:W-:Y:S01]  /*e710*/  MUFU.EX2 R33, R33 ;  /* 0x0000002100217308 */ /* 0x000fe20000000800 */
[----:B------:R-:W3:Y:S01]  /*e720*/  LDSM.16.MT88.4 R12, [R149+0x8800] ;  /* 0x00880000950c783b */ /* 0x000ee20000004200 */
[----:B------:R-:W-:Y:S02]  /*e730*/  FFMA.FTZ R27, R48, c[0x0][0x23c], -R125 ;  /* 0x00008f00301b7a23 */ /* 0x000fe4000001087d */
[--C-:B------:R-:W-:Y:S01]  /*e740*/  FFMA.FTZ R32, R78, c[0x0][0x23c], -R117.reuse ;  /* 0x00008f004e207a23 */ /* 0x100fe20000010875 */
[----:B------:R-:W4:Y:S01]  /*e750*/  LDSM.16.MT88.4 R16, [R150+0x8800] ;  /* 0x008800009610783b */ /* 0x000f220000004200 */
[--C-:B------:R-:W-:Y:S02]  /*e760*/  FFMA.FTZ R29, R64, c[0x0][0x23c], -R117.reuse ;  /* 0x00008f00401d7a23 */ /* 0x100fe40000010875 */
[----:B------:R-:W5:Y:S01]  /*e770*/  MUFU.EX2 R28, R28 ;  /* 0x0000001c001c7308 */ /* 0x000f620000000800 */
        /* <DEDUP_REMOVED lines=10> */
[----:B-----5:R-:W-:Y:S01]  /*e820*/  F2FP.PACK_AB R86, R28, R33 ;  /* 0x000000211c56723e */ /* 0x020fe200000000ff */
[----:B------:R-:W-:-:S02]  /*e830*/  FFMA.FTZ R124, R124, c[0x0][0x23c], -R117 ;  /* 0x00008f007c7c7a23 */ /* 0x000fc40000010875 */
[----:B------:R-:W-:Y:S02]  /*e840*/  FFMA.FTZ R119, R130, c[0x0][0x23c], -R117 ;  /* 0x00008f0082777a23 */ /* 0x000fe40000010875 */
[--C-:B------:R-:W-:Y:S02]  /*e850*/  FFMA.FTZ R127, R118, c[0x0][0x23c], -R125.reuse ;  /* 0x00008f00767f7a23 */ /* 0x100fe4000001087d */
        /* <DEDUP_REMOVED lines=11> */
[----:B------:R-:W-:Y:S02]  /*e910*/  FADD.FTZ R34, R35, R34 ;  /* 0x0000002223227221 */ /* 0x000fe40000010000 */
[----:B------:R-:W-:Y:S02]  /*e920*/  FADD.FTZ R106, R109, R106 ;  /* 0x0000006a6d6a7221 */ /* 0x000fe40000010000 */
[----:B------:R-:W-:Y:S01]  /*e930*/  FADD.FTZ R33, R33, R34 ;  /* 0x0000002221217221 */ /* 0x000fe20000010000 */
[----:B-----5:R-:W-:-:S02]  /*e940*/  F2FP.PACK_AB R87, R30, R107 ;  /* 0x0000006b1e57723e */ /* 0x020fc400000000ff */
[----:B------:R-:W2:Y:S01]  /*e950*/  MUFU.EX2 R26, R26 ;  /* 0x0000001a001a7308 */ /* 0x000ea20000000800 */
        /* <DEDUP_REMOVED lines=31> */
[C---:B-1----:R-:W-:Y:S02]  /*eb50*/  HMMA.16816.F32 R88, R84.reuse, R4, RZ ;  /* 0x000000045458723c */ /* 0x042fe400000018ff */
[----:B------:R-:W-:Y:S05]  /*eb60*/  MUFU.EX2 R126, R126 ;  /* 0x0000007e007e7308 */ /* 0x000fea0000000800 */
[----:B--2---:R-:W-:Y:S01]  /*eb70*/  F2FP.PACK_AB R4, R26, R31 ;  /* 0x0000001f1a04723e */ /* 0x004fe200000000ff */
        /* <DEDUP_REMOVED lines=58> */
[C---:B-1----:R-:W-:Y:S08]  /*ef20*/  HMMA.16816.F32 R40, R4.reuse, R16, R40 ;  /* 0x000000100428723c */ /* 0x042ff00000001828 */
[C---:B------:R-:W-:Y:S01]  /*ef30*/  HMMA.16816.F32 R44, R4.reuse, R18, R44 ;  /* 0x00000012042c723c */ /* 0x040fe2000000182c */
[----:B------:R-:W1:Y:S07]  /*ef40*/  LDSM.16.MT88.4 R16, [R150+0xb000] ;  /* 0x00b000009610783b */ /* 0x000e6e0000004200 */
[C---:B--2---:R-:W-:Y:S08]  /*ef50*/  HMMA.16816.F32 R64, R4.reuse, R12, R64 ;  /* 0x0000000c0440723c */ /* 0x044ff00000001840 */
        /* <DEDUP_REMOVED lines=17> */
[----:B------:R-:W-:Y:S01]  /*f070*/  F2FP.PACK_AB R4, R127, R126 ;  /* 0x0000007e7f04723e */ /* 0x000fe200000000ff */
[----:B------:R-:W-:Y:S01]  /*f080*/  FADD.FTZ R126, R126, R113 ;  /* 0x000000717e7e7221 */ /* 0x000fe20000010000 */
[----:B---3--:R-:W-:Y:S01]  /*f090*/  F2FP.PACK_AB R5, R115, R116 ;  /* 0x000000747305723e */ /* 0x008fe200000000ff */
        /* <DEDUP_REMOVED lines=13> */
[C---:B-----5:R-:W-:Y:S08]  /*f170*/  HMMA.16816.F32 R40, R4.reuse, R8, R40 ;  /* 0x000000080428723c */ /* 0x060ff00000001828 */
[C---:B------:R-:W-:Y:S01]  /*f180*/  HMMA.16816.F32 R44, R4.reuse, R10, R44 ;  /* 0x0000000a042c723c */ /* 0x040fe2000000182c */
[----:B------:R-:W2:Y:S07]  /*f190*/  LDSM.16.MT88.4 R8, [R152+0xb800] ;  /* 0x00b800009808783b */ /* 0x000eae0000004200 */
[C---:B------:R-:W-:Y:S01]  /*f1a0*/  HMMA.16816.F32 R52, R4.reuse, R14, R52 ;  /* 0x0000000e0434723c */ /* 0x040fe20000001834 */
[----:B------:R-:W3:Y:S07]  /*f1b0*/  LDSM.16.MT88.4 R12, [R149+0xb800] ;  /* 0x00b80000950c783b */ /* 0x000eee0000004200 */
[C---:B------:R-:W-:Y:S08]  /*f1c0*/  HMMA.16816.F32 R56, R4.reuse, R20, R56 ;  /* 0x000000140438723c */ /* 0x040ff00000001838 */
[C---:B------:R-:W-:Y:S08]  /*f1d0*/  HMMA.16816.F32 R60, R4.reuse, R22, R60 ;  /* 0x00000016043c723c */ /* 0x040ff0000000183c */
[C---:B-1----:R-:W-:Y:S08]  /*f1e0*/  HMMA.16816.F32 R72, R4.reuse, R16, R72 ;  /* 0x000000100448723c */ /* 0x042ff00000001848 */
[C---:B------:R-:W-:Y:S08]  /*f1f0*/  HMMA.16816.F32 R92, R4.reuse, R18, R92 ;  /* 0x00000012045c723c */ /* 0x040ff0000000185c */
[C---:B--2---:R-:W-:Y:S08]  /*f200*/  HMMA.16816.F32 R64, R4.reuse, R8, R64 ;  /* 0x000000080440723c */ /* 0x044ff00000001840 */
[C---:B------:R-:W-:Y:S01]  /*f210*/  HMMA.16816.F32 R68, R4.reuse, R10, R68 ;  /* 0x0000000a0444723c */ /* 0x040fe20000001844 */
[----:B------:R-:W1:Y:S07]  /*f220*/  LDSM.16.MT88.4 R8, [R148+0xb800] ;  /* 0x00b800009408783b */ /* 0x000e6e0000004200 */
[C---:B---3--:R-:W-:Y:S08]  /*f230*/  HMMA.16816.F32 R76, R4.reuse, R12, R76 ;  /* 0x0000000c044c723c */ /* 0x048ff0000000184c */
        /* <DEDUP_REMOVED lines=67> */
.L_x_6777:
[----:B------:R-:W-:-:S05]  /*f670*/  IMAD.MOV.U32 R5, RZ, RZ, c[0x0][0x1a0] ;  /* 0x00006800ff057624 */ /* 0x000fca00078e00ff */
[----:B------:R-:W-:-:S04]  /*f680*/  LEA R5, -R5, RZ, 0x6 ;  /* 0x000000ff05057211 */ /* 0x000fc800078e31ff */
[----:B------:R-:W-:Y:S02]  /*f690*/  SHF.R.S32.HI R0, RZ, 0x1f, R5 ;  /* 0x0000001fff007819 */ /* 0x000fe40000011405 */
.L_x_6778:
        /* <DEDUP_REMOVED lines=10> */
[----:B------:R-:W-:Y:S01]  /*f740*/  IMAD.MOV.U32 R169, RZ, RZ, R167 ;  /* 0x000000ffffa97224 */ /* 0x000fe200078e00a7 */
[----:B------:R-:W-:Y:S01]  /*f750*/  IADD3.X R9, R167, UR5, RZ, P0, !PT ;  /* 0x00000005a7097c10 */ /* 0x000fe200087fe4ff */
[----:B------:R-:W1:Y:S01]  /*f760*/  S2R R0, SR_TID.X ;  /* 0x0000000000007919 */ /* 0x000e620000002100 */
[----:B------:R-:W-:-:S02]  /*f770*/  IADD3 R10, P0, R8, UR9, RZ ;  /* 0x00000009080a7c10 */ /* 0x000fc4000ff1e0ff */
[----:B------:R-:W-:Y:S01]  /*f780*/  LEA.HI.X R5, R104, c[0x0][0x174], R101, 0x1, P1 ;  /* 0x00005d0068057a11 */ /* 0x000fe200008f0c65 */
        /* <DEDUP_REMOVED lines=9> */
[----:B------:R-:W-:-:S03]  /*f820*/  ISETP.GE.AND P0, PT, R102, 0x3, PT ;  /* 0x000000036600780c */ /* 0x000fc60003f06270 */
[----:B------:R4:W-:Y:S04]  /*f830*/  LDGSTS.E.BYPASS.LTC128B.128 [R161+0xa800], [R8.64+0x80] ;  /* 0x0a80008008a17fae */ /* 0x0009e8000b901d46 */
[----:B------:R4:W-:Y:S04]  /*f840*/  LDGSTS.E.BYPASS.LTC128B.128 [R161+0x9000], [R10.64] ;  /* 0x090000000aa17fae */ /* 0x0009e8000b901d46 */
[----:B------:R4:W-:Y:S01]  /*f850*/  LDGSTS.E.BYPASS.LTC128B.128 [R161+0xb000], [R10.64+0x80] ;  /* 0x0b0000800aa17fae */ /* 0x0009e2000b901d46 */
[----:B-1----:R-:W-:-:S03]  /*f860*/  IMAD.SHL.U32 R0, R0, 0x2, RZ ;  /* 0x0000000200007824 */ /* 0x002fc600078e00ff */
[----:B------:R1:W-:Y:S02]  /*f870*/  LDGSTS.E.BYPASS.LTC128B.128 [R161+0x9800], [R16.64] ;  /* 0x0980000010a17fae */ /* 0x0003e4000b901d46 */
[----:B------:R-:W-:Y:S02]  /*f880*/  LOP3.LUT R101, R0, 0x6, RZ, 0xc0, !PT ;  /* 0x0000000600657812 */ /* 0x000fe400078ec0ff */
[----:B------:R1:W-:Y:S03]  /*f890*/  LDGSTS.E.BYPASS.LTC128B.128 [R161+0xb800], [R16.64+0x80] ;  /* 0x0b80008010a17fae */ /* 0x0003e6000b901d46 */
[----:B------:R-:W-:Y:S01]  /*f8a0*/  IMAD R101, R166, 0x40, R101 ;  /* 0x00000040a6657824 */ /* 0x000fe200078e0265 */
[----:B------:R-:W-:Y:S04]  /*f8b0*/  LDSM.16.M88.4 R112, [R158] ;  /* 0x000000009e70783b */ /* 0x000fe80000000200 */
[----:B------:R-:W5:Y:S01]  /*f8c0*/  LDSM.16.M88.4 R20, [R157+0x4000] ;  /* 0x004000009d14783b */ /* 0x000f620000000200 */
[----:B------:R-:W-:-:S02]  /*f8d0*/  IADD3 R0, R101, 0x1, RZ ;  /* 0x0000000165007810 */ /* 0x000fc40007ffe0ff */
[CC--:B------:R-:W-:Y:S01]  /*f8e0*/  ISETP.GE.AND P1, PT, R101.reuse, R2.reuse, PT ;  /* 0x000000026500720c */ /* 0x0c0fe20003f26270 */
[----:B------:R-:W1:Y:S01]  /*f8f0*/  LDSM.16.M88.4 R12, [R157+0x4800] ;  /* 0x004800009d0c783b */ /* 0x000e620000000200 */
[CC--:B------:R-:W-:Y:S02]  /*f900*/  ISETP.GE.AND P4, PT, R0.reuse, R2.reuse, PT ;  /* 0x000000020000720c */ /* 0x0c0fe40003f86270 */
[-C--:B------:R-:W-:Y:S01]  /*f910*/  ISETP.GE.AND P6, PT, R0, R103.reuse, PT ;  /* 0x000000670000720c */ /* 0x080fe20003fc6270 */
[----:B---3--:R-:W4:Y:S01]  /*f920*/  LDSM.16.M88.4 R4, [R157+0x5000] ;  /* 0x005000009d04783b */ /* 0x008f220000000200 */
[C---:B------:R-:W-:Y:S02]  /*f930*/  IADD3 R0, R101.reuse, 0x8, RZ ;  /* 0x0000000865007810 */ /* 0x040fe40007ffe0ff */
[----:B------:R-:W-:Y:S01]  /*f940*/  ISETP.GE.AND P2, PT, R101, R103, PT ;  /* 0x000000676500720c */ /* 0x000fe20003f46270 */
[----:B------:R-:W3:Y:S01]  /*f950*/  LDSM.16.M88.4 R104, [R157+0x5800] ;  /* 0x005800009d68783b */ /* 0x000ee20000000200 */
[----:B------:R-:W-:-:S02]  /*f960*/  ISETP.GE.AND P5, PT, R0, R2, PT ;  /* 0x000000020000720c */ /* 0x000fc40003fa6270 */
[----:B------:R-:W-:Y:S01]  /*f970*/  IADD3 R102, R101, 0x9, RZ ;  /* 0x0000000965667810 */ /* 0x000fe20007ffe0ff */
[----:B------:R-:W-:Y:S04]  /*f980*/  LDSM.16.M88.4 R108, [R156] ;  /* 0x000000009c6c783b */ /* 0x000fe80000000200 */
[----:B------:R-:W2:Y:S04]  /*f990*/  LDSM.16.M88.4 R32, [R155] ;  /* 0x000000009b20783b */ /* 0x000ea80000000200 */
[----:B------:R-:W2:Y:S04]  /*f9a0*/  LDSM.16.M88.4 R28, [R147] ;  /* 0x00000000931c783b */ /* 0x000ea80000000200 */
[----:B------:R-:W2:Y:S04]  /*f9b0*/  LDSM.16.M88.4 R120, [R145] ;  /* 0x000000009178783b */ /* 0x000ea80000000200 */
[----:B------:R-:W2:Y:S04]  /*f9c0*/  LDSM.16.M88.4 R128, [R146] ;  /* 0x000000009280783b */ /* 0x000ea80000000200 */
[----:B------:R-:W-:Y:S01]  /*f9d0*/  LDSM.16.M88.4 R124, [R151+0x5000] ;  /* 0x00500000977c783b */ /* 0x000fe20000000200 */
[C---:B-----5:R-:W-:Y:S03]  /*f9e0*/  HMMA.16816.F32 R24, R112.reuse, R20, RZ ;  /* 0x000000147018723c */ /* 0x060fe600000018ff */
[----:B------:R-:W0:Y:S05]  /*f9f0*/  LDGDEPBAR ;  /* 0x00000000000079af */ /* 0x000e2a0000000000 */
[C---:B-1----:R-:W-:Y:S08]  /*fa00*/  HMMA.16816.F32 R16, R112.reuse, R12, RZ ;  /* 0x0000000c7010723c */ /* 0x042ff000000018ff */
[C---:B------:R-:W-:Y:S08]  /*fa10*/  HMMA.16816.F32 R20, R112.reuse, R22, RZ ;  /* 0x000000167014723c */ /* 0x040ff000000018ff */
[C---:B------:R-:W-:Y:S08]  /*fa20*/  HMMA.16816.F32 R12, R112.reuse, R14, RZ ;  /* 0x0000000e700c723c */ /* 0x040ff000000018ff */
[C---:B----4-:R-:W-:Y:S08]  /*fa30*/  HMMA.16816.F32 R8, R112.reuse, R4, RZ ;  /* 0x000000047008723c */ /* 0x050ff000000018ff */
[C---:B------:R-:W-:Y:S08]  /*fa40*/  HMMA.16816.F32 R4, R112.reuse, R6, RZ ;  /* 0x000000067004723c */ /* 0x040ff000000018ff */
[C---:B---3--:R-:W-:Y:S08]  /*fa50*/  HMMA.16816.F32 R116, R112.reuse, R104, RZ ;  /* 0x000000687074723c */ /* 0x048ff000000018ff */
        /* <DEDUP_REMOVED lines=12> */
[----:B------:R-:W-:Y:S01]  /*fb20*/  HMMA.16816.F32 R4, R108, R130, R4 ;  /* 0x000000826c04723c */ /* 0x000fe20000001804 */
[----:B------:R-:W-:Y:S04]  /*fb30*/  LDSM.16.M88.4 R108, [R153] ;  /* 0x00000000996c783b */ /* 0x000fe80000000200 */
        /* <DEDUP_REMOVED lines=13> */
[----:B------:R-:W4:Y:S03]  /*fc10*/  LDSM.16.M88.4 R104, [R157+0x6000] ;  /* 0x006000009d68783b */ /* 0x000f260000000200 */
[C---:B-1----:R-:W-:Y:S08]  /*fc20*/  HMMA.16816.F32 R24, R108.reuse, R32, R24 ;  /* 0x000000206c18723c */ /* 0x042ff00000001818 */
[C---:B------:R-:W-:Y:S01]  /*fc30*/  HMMA.16816.F32 R20, R108.reuse, R34, R20 ;  /* 0x000000226c14723c */ /* 0x040fe20000001814 */
[----:B------:R-:W1:Y:S07]  /*fc40*/  LDSM.16.M88.4 R32, [R157+0x6800] ;  /* 0x006800009d20783b */ /* 0x000e6e0000000200 */
[C---:B--2---:R-:W-:Y:S08]  /*fc50*/  HMMA.16816.F32 R16, R108.reuse, R28, R16 ;  /* 0x0000001c6c10723c */ /* 0x044ff00000001810 */
[C---:B------:R-:W-:Y:S01]  /*fc60*/  HMMA.16816.F32 R12, R108.reuse, R30, R12 ;  /* 0x0000001e6c0c723c */ /* 0x040fe2000000180c */
[----:B------:R-:W2:Y:S07]  /*fc70*/  LDSM.16.M88.4 R28, [R157+0x7000] ;  /* 0x007000009d1c783b */ /* 0x000eae0000000200 */
[C---:B------:R-:W-:Y:S08]  /*fc80*/  HMMA.16816.F32 R8, R108.reuse, R128, R8 ;  /* 0x000000806c08723c */ /* 0x040ff00000001808 */
[C---:B------:R-:W-:Y:S08]  /*fc90*/  HMMA.16816.F32 R4, R108.reuse, R130, R4 ;  /* 0x000000826c04723c */ /* 0x040ff00000001804 */
[C---:B---3--:R-:W-:Y:S08]  /*fca0*/  HMMA.16816.F32 R116, R108.reuse, R120, R116 ;  /* 0x000000786c74723c */ /* 0x048ff00000001874 */
[----:B------:R-:W-:Y:S01]  /*fcb0*/  HMMA.16816.F32 R112, R108, R122, R112 ;  /* 0x0000007a6c70723c */ /* 0x000fe20000001870 */
[----:B------:R-:W3:Y:S04]  /*fcc0*/  LDSM.16.M88.4 R120, [R157+0x7800] ;  /* 0x007800009d78783b */ /* 0x000ee80000000200 */
[----:B------:R-:W-:Y:S03]  /*fcd0*/  LDSM.16.M88.4 R108, [R156+0x2000] ;  /* 0x002000009c6c783b */ /* 0x000fe60000000200 */
[C---:B----4-:R-:W-:Y:S08]  /*fce0*/  HMMA.16816.F32 R24, R124.reuse, R104, R24 ;  /* 0x000000687c18723c */ /* 0x050ff00000001818 */
[C---:B------:R-:W-:Y:S01]  /*fcf0*/  HMMA.16816.F32 R20, R124.reuse, R106, R20 ;  /* 0x0000006a7c14723c */ /* 0x040fe20000001814 */
[----:B------:R-:W4:Y:S07]  /*fd00*/  LDSM.16.M88.4 R104, [R143] ;  /* 0x000000008f68783b */ /* 0x000f2e0000000200 */
[C---:B-1----:R-:W-:Y:S08]  /*fd10*/  HMMA.16816.F32 R16, R124.reuse, R32, R16 ;  /* 0x000000207c10723c */ /* 0x042ff00000001810 */
[C---:B------:R-:W-:Y:S01]  /*fd20*/  HMMA.16816.F32 R12, R124.reuse, R34, R12 ;  /* 0x000000227c0c723c */ /* 0x040fe2000000180c */
[----:B------:R-:W1:Y:S07]  /*fd30*/  LDSM.16.M88.4 R32, [R142] ;  /* 0x000000008e20783b */ /* 0x000e6e0000000200 */
[C---:B--2---:R-:W-:Y:S08]  /*fd40*/  HMMA.16816.F32 R8, R124.reuse, R28, R8 ;  /* 0x0000001c7c08723c */ /* 0x044ff00000001808 */
[C---:B------:R-:W-:Y:S01]  /*fd50*/  HMMA.16816.F32 R4, R124.reuse, R30, R4 ;  /* 0x0000001e7c04723c */ /* 0x040fe20000001804 */
[----:B------:R-:W2:Y:S07]  /*fd60*/  LDSM.16.M88.4 R28, [R141] ;  /* 0x000000008d1c783b */ /* 0x000eae0000000200 */
[C---:B---3--:R-:W-:Y:S08]  /*fd70*/  HMMA.16816.F32 R116, R124.reuse, R120, R116 ;  /* 0x000000787c74723c */ /* 0x048ff00000001874 */
[----:B------:R-:W-:Y:S01]  /*fd80*/  HMMA.16816.F32 R112, R124, R122, R112 ;  /* 0x0000007a7c70723c */ /* 0x000fe20000001870 */
[----:B------:R-:W3:Y:S07]  /*fd90*/  LDSM.16.M88.4 R120, [R140] ;  /* 0x000000008c78783b */ /* 0x000eee0000000200 */
        /* <DEDUP_REMOVED lines=29> */
[C---:B--2---:R-:W-:Y:S08]  /*ff70*/  HMMA.16816.F32 R16, R32.reuse, R108, R16 ;  /* 0x0000006c2010723c */ /* 0x044ff00000001810 */
[----:B------:R-:W-:Y:S01]  /*ff80*/  HMMA.16816.F32 R12, R32, R110, R12 ;  /* 0x0000006e200c723c */ /* 0x000fe2000000180c */
[----:B------:R-:W-:Y:S02]  /*ff90*/  FSEL R128, R24, -INF , !P1 ;  /* 0xff80000018807808 */ /* 0x000fe40004800000 */
[----:B------:R-:W-:-:S02]  /*ffa0*/  ISETP.GE.AND P1, PT, R0, R103, PT ;  /* 0x000000670000720c */ /* 0x000fc40003f26270 */
[----:B------:R-:W-:Y:S02]  /*ffb0*/  FSEL R0, R26, -INF , !P2 ;  /* 0xff8000001a007808 */ /* 0x000fe40005000000 */
[----:B------:R-:W-:Y:S01]  /*ffc0*/  FSEL R26, R25, -INF , !P4 ;  /* 0xff800000191a7808 */ /* 0x000fe20006000000 */
[C---:B---3--:R-:W-:Y:S01]  /*ffd0*/  HMMA.16816.F32 R8, R32.reuse, R104, R8 ;  /* 0x000000682008723c */ /* 0x048fe20000001808 */
[C---:B------:R-:W-:Y:S02]  /*ffe0*/  IADD3 R24, R101.reuse, 0x10, RZ ;  /* 0x0000001065187810 */ /* 0x040fe40007ffe0ff */
[----:B------:R-:W-:Y:S02]  /*fff0*/  IADD3 R25, R101, 0x11, RZ ;  /* 0x0000001165197810 */ /* 0x000fe40007ffe0ff */
[C---:B------:R-:W-:Y:S02]  /*10000*/  ISETP.GE.AND P2, PT, R102.reuse, R2, PT ;  /* 0x000000026600720c */ /* 0x040fe40003f46270 */
[----:B------:R-:W-:Y:S01]  /*10010*/  FSEL R111, R27, -INF , !P6 ;  /* 0xff8000001b6f7808 */ /* 0x000fe20007000000 */
[----:B------:R-:W-:Y:S01]  /*10020*/  HMMA.16816.F32 R4, R32, R106, R4 ;  /* 0x0000006a2004723c */ /* 0x000fe20000001804 */
[----:B------:R-:W-:Y:S01]  /*10030*/  BAR.SYNC.DEFER_BLOCKING 0x0 ;  /* 0x0000000000007b1d */ /* 0x000fe20000010000 */
[----:B------:R-:W-:-:S02]  /*10040*/  ISETP.GE.AND P4, PT, R102, R103, PT ;  /* 0x000000676600720c */ /* 0x000fc40003f86270 */
[-C--:B------:R-:W-:Y:S02]  /*10050*/  ISETP.GE.AND P6, PT, R24, R2.reuse, PT ;  /* 0x000000021800720c */ /* 0x080fe40003fc6270 */
[----:B------:R-:W-:Y:S02]  /*10060*/  FSEL R130, R20, -INF , !P5 ;  /* 0xff80000014827808 */ /* 0x000fe40006800000 */
[----:B------:R-:W-:Y:S01]  /*10070*/  FSEL R131, R22, -INF , !P1 ;  /* 0xff80000016837808 */ /* 0x000fe20004800000 */
[----:B-1----:R-:W-:Y:S01]  /*10080*/  HMMA.16816.F32 R116, R32, R28, R116 ;  /* 0x0000001c2074723c */ /* 0x002fe20000001874 */
[----:B------:R-:W-:Y:S02]  /*10090*/  ISETP.GE.AND P1, PT, R25, R2, PT ;  /* 0x000000021900720c */ /* 0x000fe40003f26270 */
[----:B------:R-:W-:Y:S02]  /*100a0*/  IADD3 R20, R101, 0x18, RZ ;  /* 0x0000001865147810 */ /* 0x000fe40007ffe0ff */
[----:B------:R-:W-:-:S02]  /*100b0*/  ISETP.GE.AND P5, PT, R24, R103, PT ;  /* 0x000000671800720c */ /* 0x000fc40003fa6270 */
[----:B------:R-:W-:Y:S01]  /*100c0*/  FSEL R110, R21, -INF , !P2 ;  /* 0xff800000156e7808 */ /* 0x000fe20005000000 */
[----:B------:R-:W-:Y:S01]  /*100d0*/  HMMA.16816.F32 R112, R32, R30, R112 ;  /* 0x0000001e2070723c */ /* 0x000fe20000001870 */
[----:B------:R-:W-:Y:S02]  /*100e0*/  ISETP.GE.AND P2, PT, R25, R103, PT ;  /* 0x000000671900720c */ /* 0x000fe40003f46270 */
[----:B------:R-:W-:Y:S02]  /*100f0*/  FSEL R133, R23, -INF , !P4 ;  /* 0xff80000017857808 */ /* 0x000fe40006000000 */
[----:B------:R-:W-:Y:S02]  /*10100*/  IADD3 R21, R101, 0x19, RZ ;  /* 0x0000001965157810 */ /* 0x000fe40007ffe0ff */
[----:B------:R-:W-:Y:S02]  /*10110*/  FSEL R108, R16, -INF , !P6 ;  /* 0xff800000106c7808 */ /* 0x000fe40007000000 */
[----:B------:R-:W-:-:S02]  /*10120*/  ISETP.GE.AND P4, PT, R20, R2, PT ;  /* 0x000000021400720c */ /* 0x000fc40003f86270 */
[----:B------:R-:W-:Y:S02]  /*10130*/  ISETP.GE.AND P6, PT, R20, R103, PT ;  /* 0x000000671400720c */ /* 0x000fe40003fc6270 */
[----:B------:R-:W-:Y:S02]  /*10140*/  FSEL R104, R17, -INF , !P1 ;  /* 0xff80000011687808 */ /* 0x000fe40004800000 */
[C---:B------:R-:W-:Y:S02]  /*10150*/  IADD3 R16, R101.reuse, 0x20, RZ ;  /* 0x0000002065107810 */ /* 0x040fe40007ffe0ff */
[----:B------:R-:W-:Y:S02]  /*10160*/  IADD3 R17, R101, 0x21, RZ ;  /* 0x0000002165117810 */ /* 0x000fe40007ffe0ff */
[----:B------:R-:W-:Y:S02]  /*10170*/  FSEL R109, R18, -INF , !P5 ;  /* 0xff800000126d7808 */ /* 0x000fe40006800000 */
[----:B------:R-:W-:-:S02]  /*10180*/  ISETP.GE.AND P5, PT, R21, R2, PT ;  /* 0x000000021500720c */ /* 0x000fc40003fa6270 */
[----:B------:R-:W-:Y:S02]  /*10190*/  ISETP.GE.AND P1, PT, R21, R103, PT ;  /* 0x000000671500720c */ /* 0x000fe40003f26270 */
[----:B------:R-:W-:Y:S02]  /*101a0*/  FSEL R23, R19, -INF , !P2 ;  /* 0xff80000013177808 */ /* 0x000fe40005000000 */
[-C--:B------:R-:W-:Y:S02]  /*101b0*/  ISETP.GE.AND P2, PT, R16, R2.reuse, PT ;  /* 0x000000021000720c */ /* 0x080fe40003f46270 */
[----:B------:R-:W-:Y:S02]  /*101c0*/  FSEL R22, R12, -INF , !P4 ;  /* 0xff8000000c167808 */ /* 0x000fe40006000000 */
[----:B------:R-:W-:Y:S02]  /*101d0*/  FSEL R21, R14, -INF , !P6 ;  /* 0xff8000000e157808 */ /* 0x000fe40007000000 */
[----:B------:R-:W-:-:S02]  /*101e0*/  ISETP.GE.AND P6, PT, R17, R2, PT ;  /* 0x000000021100720c */ /* 0x000fc40003fc6270 */
[----:B------:R-:W-:Y:S02]  /*101f0*/  IADD3 R12, R101, 0x28, RZ ;  /* 0x00000028650c7810 */ /* 0x000fe40007ffe0ff */
[----:B------:R-:W-:Y:S02]  /*10200*/  FSEL R20, R13, -INF , !P5 ;  /* 0xff8000000d147808 */ /* 0x000fe40006800000 */
[----:B------:R-:W-:Y:S02]  /*10210*/  FSEL R129, R15, -INF , !P1 ;  /* 0xff8000000f817808 */ /* 0x000fe40004800000 */
[----:B------:R-:W-:Y:S02]  /*10220*/  FSEL R122, R8, -INF , !P2 ;  /* 0xff800000087a7808 */ /* 0x000fe40005000000 */
[-C--:B------:R-:W-:Y:S02]  /*10230*/  ISETP.GE.AND P4, PT, R16, R103.reuse, PT ;  /* 0x000000671000720c */ /* 0x080fe40003f86270 */
[----:B------:R-:W-:-:S02]  /*10240*/  ISETP.GE.AND P5, PT, R17, R103, PT ;  /* 0x000000671100720c */ /* 0x000fc40003fa6270 */
[C---:B------:R-:W-:Y:S02]  /*10250*/  ISETP.GE.AND P1, PT, R12.reuse, R2, PT ;  /* 0x000000020c00720c */ /* 0x040fe40003f26270 */
[----:B------:R-:W-:Y:S02]  /*10260*/  ISETP.GE.AND P2, PT, R12, R103, PT ;  /* 0x000000670c00720c */ /* 0x000fe40003f46270 */
[----:B------:R-:W-:Y:S02]  /*10270*/  FSEL R120, R9, -INF , !P6 ;  /* 0xff80000009787808 */ /* 0x000fe40007000000 */
[C---:B------:R-:W-:Y:S02]  /*10280*/  IADD3 R13, R101.reuse, 0x29, RZ ;  /* 0x00000029650d7810 */ /* 0x040fe40007ffe0ff */
        /* <DEDUP_REMOVED lines=8> */
[CC--:B------:R-:W-:Y:S02]  /*10310*/  ISETP.GE.AND P5, PT, R8.reuse, R2.reuse, PT ;  /* 0x000000020800720c */ /* 0x0c0fe40003fa6270 */
[----:B------:R-:W-:Y:S02]  /*10320*/  ISETP.GE.AND P1, PT, R8, R103, PT ;  /* 0x000000670800720c */ /* 0x000fe40003f26270 */
[----:B------:R-:W-:Y:S02]  /*10330*/  IADD3 R4, R101, 0x38, RZ ;  /* 0x0000003865047810 */ /* 0x000fe40007ffe0ff */
[----:B------:R-:W-:Y:S02]  /*10340*/  ISETP.GE.AND P2, PT, R9, R2, PT ;  /* 0x000000020900720c */ /* 0x000fe40003f46270 */
[----:B------:R-:W-:Y:S02]  /*10350*/  IADD3 R101, R101, 0x39, RZ ;  /* 0x0000003965657810 */ /* 0x000fe40007ffe0ff */
[----:B------:R-:W-:-:S02]  /*10360*/  FSEL R124, R5, -INF , !P4 ;  /* 0xff800000057c7808 */ /* 0x000fc40006000000 */
[----:B------:R-:W-:Y:S02]  /*10370*/  FSEL R121, R7, -INF , !P6 ;  /* 0xff80000007797808 */ /* 0x000fe40007000000 */
[----:B------:R-:W-:Y:S02]  /*10380*/  FSEL R116, R116, -INF , !P5 ;  /* 0xff80000074747808 */ /* 0x000fe40006800000 */
[----:B------:R-:W-:Y:S02]  /*10390*/  FSEL R106, R117, -INF , !P2 ;  /* 0xff800000756a7808 */ /* 0x000fe40005000000 */
[----:B------:R-:W-:Y:S02]  /*103a0*/  FSEL R27, R118, -INF , !P1 ;  /* 0xff800000761b7808 */ /* 0x000fe40004800000 */
[----:B------:R-:W-:Y:S02]  /*103b0*/  ISETP.GE.AND P4, PT, R9, R103, PT ;  /* 0x000000670900720c */ /* 0x000fe40003f86270 */
[----:B------:R-:W-:-:S02]  /*103c0*/  ISETP.GE.AND P6, PT, R4, R2, PT ;  /* 0x000000020400720c */ /* 0x000fc40003fc6270 */
[C---:B------:R-:W-:Y:S02]  /*103d0*/  ISETP.GE.AND P5, PT, R101.reuse, R2, PT ;  /* 0x000000026500720c */ /* 0x040fe40003fa6270 */
        /* <DEDUP_REMOVED lines=67> */
.L_x_6780:
[----:B------:R-:W-:-:S05]  /*10810*/  IMAD.MOV.U32 R6, RZ, RZ, c[0x0][0x198] ;  /* 0x00006600ff067624 */ /* 0x000fca00078e00ff */
[----:B------:R-:W-:-:S04]  /*10820*/  LEA R6, -R6, RZ, 0x6 ;  /* 0x000000ff06067211 */ /* 0x000fc800078e31ff */
[----:B------:R-:W-:Y:S02]  /*10830*/  SHF.R.S32.HI R2, RZ, 0x1f, R6 ;  /* 0x0000001fff027819 */ /* 0x000fe40000011406 */
.L_x_6781:
        /* <DEDUP_REMOVED lines=23> */
.L_x_6779:
        /* <DEDUP_REMOVED lines=47> */
[C---:B------:R-:W-:Y:S01]  /*10ca0*/  FSETP.NEU.FTZ.AND P0, PT, R33.reuse, -INF , PT ;  /* 0xff8000002100780b */ /* 0x040fe20003f1d000 */
[----:B------:R-:W-:Y:S02]  /*10cb0*/  FADD.FTZ R4, R100, -R5 ;  /* 0x8000000564047221 */ /* 0x000fe40000010000 */
[----:B------:R-:W-:Y:S01]  /*10cc0*/  FFMA.FTZ R31, R26, c[0x0][0x23c], -R105 ;  /* 0x00008f001a1f7a23 */ /* 0x000fe20000010869 */
[C---:B------:R-:W-:Y:S01]  /*10cd0*/  FSEL R6, R33.reuse, RZ, P0 ;  /* 0x000000ff21067208 */ /* 0x040fe20000000000 */
[----:B------:R-:W-:-:S02]  /*10ce0*/  FMUL.FTZ R26, R33, c[0x0][0x23c] ;  /* 0x00008f00211a7a20 */ /* 0x000fc40000410000 */
[--C-:B------:R-:W-:Y:S02]  /*10cf0*/  FFMA.FTZ R32, R128, c[0x0][0x23c], -R105.reuse ;  /* 0x00008f0080207a23 */ /* 0x100fe40000010869 */
[----:B------:R-:W-:Y:S01]  /*10d00*/  FADD.FTZ R6, R3, -R6 ;  /* 0x8000000603067221 */ /* 0x000fe20000010000 */
[----:B------:R-:W-:Y:S01]  /*10d10*/  FSEL R26, R26, RZ, P0 ;  /* 0x000000ff1a1a7208 */ /* 0x000fe20000000000 */
[--C-:B------:R-:W-:Y:S01]  /*10d20*/  FFMA.FTZ R30, R130, c[0x0][0x23c], -R105.reuse ;  /* 0x00008f00821e7a23 */ /* 0x100fe20000010869 */
[----:B------:R-:W-:Y:S01]  /*10d30*/  MUFU.EX2 R31, R31 ;  /* 0x0000001f001f7308 */ /* 0x000fe20000000800 */
[----:B------:R-:W-:Y:S02]  /*10d40*/  FFMA.FTZ R29, R110, c[0x0][0x23c], -R105 ;  /* 0x00008f006e1d7a23 */ /* 0x000fe40000010869 */
        /* <DEDUP_REMOVED lines=12> */
[--C-:B------:R-:W-:Y:S01]  /*10e10*/  FFMA.FTZ R109, R109, c[0x0][0x23c], -R26.reuse ;  /* 0x00008f006d6d7a23 */ /* 0x100fe2000001081a */
[----:B------:R-:W2:Y:S01]  /*10e20*/  MUFU.EX2 R29, R29 ;  /* 0x0000001d001d7308 */ /* 0x000ea20000000800 */
[----:B-1----:R-:W-:Y:S01]  /*10e30*/  F2FP.PACK_AB R4, R31, R32 ;  /* 0x000000201f04723e */ /* 0x002fe200000000ff */
        /* <DEDUP_REMOVED lines=8> */
[----:B------:R-:W-:Y:S01]  /*10ec0*/  FFMA.FTZ R115, R126, c[0x0][0x23c], -R105 ;  /* 0x00008f007e737a23 */ /* 0x000fe20000010869 */
[----:B------:R-:W1:Y:S01]  /*10ed0*/  MUFU.EX2 R2, R2 ;  /* 0x0000000200027308 */ /* 0x000e620000000800 */
        /* <DEDUP_REMOVED lines=16> */
[----:B------:R-:W-:Y:S02]  /*10fe0*/  FFMA.FTZ R123, R24, c[0x0][0x23c], -R26 ;  /* 0x00008f00187b7a23 */ /* 0x000fe4000001081a */
[----:B------:R-:W-:Y:S03]  /*10ff0*/  LDSM.16.MT88.4 R24, [R149+0x9800] ;  /* 0x009800009518783b */ /* 0x000fe60000004200 */
        /* <DEDUP_REMOVED lines=46> */
[----:B------:R-:W5:Y:S01]  /*112e0*/  LDSM.16.MT88.4 R8, [R150+0xa000] ;  /* 0x00a000009608783b */ /* 0x000f620000004200 */
[----:B------:R-:W-:-:S02]  /*112f0*/  FMUL.FTZ R61, R61, R100 ;  /* 0x000000643d3d7220 */ /* 0x000fc40000410000 */
[-C--:B------:R-:W-:Y:S01]  /*11300*/  FMUL.FTZ R62, R62, R3.reuse ;  /* 0x000000033e3e7220 */ /* 0x080fe20000410000 */
[----:B------:R-:W1:Y:S01]  /*11310*/  MUFU.EX2 R114, R114 ;  /* 0x0000007200727308 */ /* 0x000e620000000800 */
[-C--:B------:R-:W-:Y:S02]  /*11320*/  FMUL.FTZ R63, R63, R3.reuse ;  /* 0x000000033f3f7220 */ /* 0x080fe40000410000 */
[-C--:B------:R-:W-:Y:S02]  /*11330*/  FMUL.FTZ R64, R64, R100.reuse ;  /* 0x0000006440407220 */ /* 0x080fe40000410000 */
[----:B------:R-:W-:Y:S01]  /*11340*/  FMUL.FTZ R65, R65, R100 ;  /* 0x0000006441417220 */ /* 0x000fe20000410000 */
[----:B--2---:R-:W-:Y:S01]  /*11350*/  HMMA.16816.F32 R56, R4, R16, R56 ;  /* 0x000000100438723c */ /* 0x004fe20000001838 */
[-C--:B------:R-:W-:Y:S01]  /*11360*/  FMUL.FTZ R66, R66, R3.reuse ;  /* 0x0000000342427220 */ /* 0x080fe20000410000 */
        /* <DEDUP_REMOVED lines=8> */
[----:B------:R-:W1:Y:S01]  /*113f0*/  MUFU.EX2 R118, R118 ;  /* 0x0000007600767308 */ /* 0x000e620000000800 */
[-C--:B------:R-:W-:Y:S02]  /*11400*/  FMUL.FTZ R72, R72, R100.reuse ;  /* 0x0000006448487220 */ /* 0x080fe40000410000 */
[----:B------:R-:W-:Y:S01]  /*11410*/  FMUL.FTZ R73, R73, R100 ;  /* 0x0000006449497220 */ /* 0x000fe20000410000 */
[----:B---3--:R-:W-:Y:S01]  /*11420*/  HMMA.16816.F32 R64, R4, R12, R64 ;  /* 0x0000000c0440723c */ /* 0x008fe20000001840 */
[----:B------:R-:W-:-:S02]  /*11430*/  FMUL.FTZ R74, R74, R3 ;  /* 0x000000034a4a7220 */ /* 0x000fc40000410000 */
[-C--:B------:R-:W-:Y:S01]  /*11440*/  FMUL.FTZ R75, R75, R3.reuse ;  /* 0x000000034b4b7220 */ /* 0x080fe20000410000 */
[----:B------:R-:W-:Y:S01]  /*11450*/  MUFU.EX2 R115, R115 ;  /* 0x0000007300737308 */ /* 0x000fe20000000800 */
[-C--:B------:R-:W-:Y:S02]  /*11460*/  FMUL.FTZ R92, R92, R100.reuse ;  /* 0x000000645c5c7220 */ /* 0x080fe40000410000 */
[-C--:B------:R-:W-:Y:S01]  /*11470*/  FMUL.FTZ R93, R93, R100.reuse ;  /* 0x000000645d5d7220 */ /* 0x080fe20000410000 */
[----:B------:R-:W-:Y:S01]  /*11480*/  HMMA.16816.F32 R68, R4, R14, R68 ;  /* 0x0000000e0444723c */ /* 0x000fe20000001844 */
[-C--:B------:R-:W-:Y:S01]  /*11490*/  FMUL.FTZ R94, R94, R3.reuse ;  /* 0x000000035e5e7220 */ /* 0x080fe20000410000 */
[----:B------:R-:W3:Y:S01]  /*114a0*/  LDSM.16.MT88.4 R12, [R148+0xa000] ;  /* 0x00a00000940c783b */ /* 0x000ee20000004200 */
[----:B------:R-:W-:Y:S01]  /*114b0*/  FMUL.FTZ R95, R95, R3 ;  /* 0x000000035f5f7220 */ /* 0x000fe20000410000 */
[----:B------:R-:W-:Y:S01]  /*114c0*/  MUFU.EX2 R120, R120 ;  /* 0x0000007800787308 */ /* 0x000fe20000000800 */
[----:B------:R-:W-:-:S02]  /*114d0*/  FMUL.FTZ R76, R76, R100 ;  /* 0x000000644c4c7220 */ /* 0x000fc40000410000 */
[-C--:B------:R-:W-:Y:S01]  /*114e0*/  FMUL.FTZ R77, R77, R100.reuse ;  /* 0x000000644d4d7220 */ /* 0x080fe20000410000 */
[C---:B-----5:R-:W-:Y:S01]  /*114f0*/  HMMA.16816.F32 R72, R4.reuse, R8, R72 ;  /* 0x000000080448723c */ /* 0x060fe20000001848 */
[-C--:B------:R-:W-:Y:S02]  /*11500*/  FMUL.FTZ R78, R78, R3.reuse ;  /* 0x000000034e4e7220 */ /* 0x080fe40000410000 */
[-C--:B------:R-:W-:Y:S01]  /*11510*/  FMUL.FTZ R79, R79, R3.reuse ;  /* 0x000000034f4f7220 */ /* 0x080fe20000410000 */
[----:B------:R-:W-:Y:S01]  /*11520*/  MUFU.EX2 R117, R117 ;  /* 0x0000007500757308 */ /* 0x000fe20000000800 */
[-C--:B------:R-:W-:Y:S02]  /*11530*/  FMUL.FTZ R80, R80, R100.reuse ;  /* 0x0000006450507220 */ /* 0x080fe40000410000 */
[----:B------:R-:W-:Y:S01]  /*11540*/  FMUL.FTZ R81, R81, R100 ;  /* 0x0000006451517220 */ /* 0x000fe20000410000 */
[----:B------:R-:W-:Y:S01]  /*11550*/  HMMA.16816.F32 R92, R4, R10, R92 ;  /* 0x0000000a045c723c */ /* 0x000fe2000000185c */
[----:B------:R-:W5:Y:S01]  /*11560*/  LDSM.16.MT88.4 R8, [R152+0x8800] ;  /* 0x008800009808783b */ /* 0x000f620000004200 */
[----:B------:R-:W-:-:S02]  /*11570*/  FMUL.FTZ R82, R82, R3 ;  /* 0x0000000352527220 */ /* 0x000fc40000410000 */
[-C--:B------:R-:W-:Y:S01]  /*11580*/  FMUL.FTZ R83, R83, R3.reuse ;  /* 0x0000000353537220 */ /* 0x080fe20000410000 */
[----:B------:R-:W1:Y:S01]  /*11590*/  MUFU.EX2 R122, R122 ;  /* 0x0000007a007a7308 */ /* 0x000e620000000800 */
[-C--:B------:R-:W-:Y:S02]  /*115a0*/  FMUL.FTZ R88, R88, R100.reuse ;  /* 0x0000006458587220 */ /* 0x080fe40000410000 */
[-C--:B------:R-:W-:Y:S02]  /*115b0*/  FMUL.FTZ R89, R89, R100.reuse ;  /* 0x0000006459597220 */ /* 0x080fe40000410000 */
[-C--:B------:R-:W-:Y:S01]  /*115c0*/  FMUL.FTZ R90, R90, R3.reuse ;  /* 0x000000035a5a7220 */ /* 0x080fe20000410000 */
[----:B--2---:R-:W-:Y:S01]  /*115d0*/  HMMA.16816.F32 R76, R4, R16, R76 ;  /* 0x00000010044c723c */ /* 0x004fe2000000184c */
        /* <DEDUP_REMOVED lines=8> */
[----:B------:R-:W1:Y:S01]  /*11660*/  MUFU.EX2 R124, R124 ;  /* 0x0000007c007c7308 */ /* 0x000e620000000800 */
[----:B------:R-:W-:Y:S01]  /*11670*/  FFMA.FTZ R32, R175, R100, R32 ;  /* 0x00000064af207223 */ /* 0x000fe20000010020 */
[----:B------:R-:W-:Y:S01]  /*11680*/  MOV R100, R34 ;  /* 0x0000002200647202 */ /* 0x000fe20000000f00 */
[----:B------:R-:W-:Y:S02]  /*11690*/  FFMA.FTZ R3, R171, R3, R28 ;  /* 0x00000003ab037223 */ /* 0x000fe4000001001c */
[----:B---3--:R-:W-:Y:S01]  /*116a0*/  HMMA.16816.F32 R88, R4, R12, R88 ;  /* 0x0000000c0458723c */ /* 0x008fe20000001858 */
[----:B------:R-:W-:-:S02]  /*116b0*/  FADD.FTZ R31, R31, R32 ;  /* 0x000000201f1f7221 */ /* 0x000fc40000010000 */
[----:B------:R-:W-:Y:S01]  /*116c0*/  MUFU.EX2 R116, R116 ;  /* 0x0000007400747308 */ /* 0x000fe20000000800 */
[----:B------:R-:W-:Y:S02]  /*116d0*/  FADD.FTZ R3, R2, R3 ;  /* 0x0000000302037221 */ /* 0x000fe40000010000 */
[----:B------:R-:W-:Y:S02]  /*116e0*/  FADD.FTZ R30, R30, R31 ;  /* 0x0000001f1e1e7221 */ /* 0x000fe40000010000 */
[----:B------:R-:W-:Y:S01]  /*116f0*/  HMMA.16816.F32 R84, R4, R14, R84 ;  /* 0x0000000e0454723c */ /* 0x000fe20000001854 */
[----:B------:R-:W3:Y:S01]  /*11700*/  LDSM.16.MT88.4 R12, [R149+0x8800] ;  /* 0x00880000950c783b */ /* 0x000ee20000004200 */
[----:B------:R-:W-:Y:S01]  /*11710*/  FADD.FTZ R2, R0, R3 ;  /* 0x0000000300027221 */ /* 0x000fe20000010000 */
[----:B------:R-:W2:Y:S01]  /*11720*/  MUFU.EX2 R121, R121 ;  /* 0x0000007900797308 */ /* 0x000ea20000000800 */
[----:B------:R-:W-:Y:S02]  /*11730*/  FADD.FTZ R0, R29, R30 ;  /* 0x0000001e1d007221 */ /* 0x000fe40000010000 */
[----:B------:R-:W-:Y:S01]  /*11740*/  FADD.FTZ R2, R35, R2 ;  /* 0x0000000223027221 */ /* 0x000fe20000010000 */
[----:B-1----:R-:W-:Y:S01]  /*11750*/  F2FP.PACK_AB R4, R104, R101 ;  /* 0x000000656804723e */ /* 0x002fe200000000ff */
[----:B------:R-:W-:Y:S01]  /*11760*/  FADD.FTZ R101, R101, R0 ;  /* 0x0000000065657221 */ /* 0x000fe20000010000 */
[----:B----4-:R-:W-:Y:S01]  /*11770*/  F2FP.PACK_AB R5, R110, R109 ;  /* 0x0000006d6e05723e */ /* 0x010fe200000000ff */
[----:B------:R-:W-:Y:S01]  /*11780*/  FADD.FTZ R109, R109, R2 ;  /* 0x000000026d6d7221 */ /* 0x000fe20000010000 */
[----:B------:R-:W-:Y:S01]  /*11790*/  F2FP.PACK_AB R6, R108, R107 ;  /* 0x0000006b6c06723e */ /* 0x000fe200000000ff */
[----:B------:R-:W-:Y:S01]  /*117a0*/  MUFU.EX2 R106, R106 ;  /* 0x0000006a006a7308 */ /* 0x000fe20000000800 */
[----:B------:R-:W-:Y:S01]  /*117b0*/  F2FP.PACK_AB R7, R114, R111 ;  /* 0x0000006f7207723e */ /* 0x000fe200000000ff */
[----:B------:R-:W-:-:S02]  /*117c0*/  FADD.FTZ R104, R104, R101 ;  /* 0x0000006568687221 */ /* 0x000fc40000010000 */
[----:B------:R-:W-:Y:S02]  /*117d0*/  FADD.FTZ R110, R110, R109 ;  /* 0x0000006d6e6e7221 */ /* 0x000fe40000010000 */
[----:B------:R-:W-:Y:S02]  /*117e0*/  FADD.FTZ R107, R107, R104 ;  /* 0x000000686b6b7221 */ /* 0x000fe40000010000 */
[----:B-----5:R-:W-:Y:S01]  /*117f0*/  HMMA.16816.F32 R96, R4, R8, R96 ;  /* 0x000000080460723c */ /* 0x020fe20000001860 */
[----:B------:R-:W-:Y:S01]  /*11800*/  MUFU.EX2 R105, R105 ;  /* 0x0000006900697308 */ /* 0x000fe20000000800 */
[----:B------:R-:W-:Y:S02]  /*11810*/  FADD.FTZ R111, R111, R110 ;  /* 0x0000006e6f6f7221 */ /* 0x000fe40000010000 */
[----:B------:R-:W-:Y:S02]  /*11820*/  FADD.FTZ R108, R108, R107 ;  /* 0x0000006b6c6c7221 */ /* 0x000fe40000010000 */
[----:B------:R-:W-:-:S02]  /*11830*/  FADD.FTZ R114, R114, R111 ;  /* 0x0000006f72727221 */ /* 0x000fc40000010000 */
[C---:B------:R-:W-:Y:S01]  /*11840*/  HMMA.16816.F32 R36, R4.reuse, R10, R36 ;  /* 0x0000000a0424723c */ /* 0x040fe20000001824 */
[----:B------:R-:W1:Y:S01]  /*11850*/  LDSM.16.MT88.4 R8, [R148+0x8800] ;  /* 0x008800009408783b */ /* 0x000e620000004200 */
[----:B------:R-:W-:Y:S06]  /*11860*/  MUFU.EX2 R102, R102 ;  /* 0x0000006600667308 */ /* 0x000fec0000000800 */
[C---:B--2---:R-:W-:Y:S02]  /*11870*/  HMMA.16816.F32 R64, R4.reuse, R16, R64 ;  /* 0x000000100440723c */ /* 0x044fe40000001840 */
[----:B------:R-:W2:Y:S06]  /*11880*/  MUFU.EX2 R103, R103 ;  /* 0x0000006700677308 */ /* 0x000eac0000000800 */
[C---:B---3--:R-:W-:Y:S02]  /*11890*/  HMMA.16816.F32 R48, R4.reuse, R12, R48 ;  /* 0x0000000c0430723c */ /* 0x048fe40000001830 */
[----:B------:R-:W-:Y:S06]  /*118a0*/  MUFU.EX2 R112, R112 ;  /* 0x0000007000707308 */ /* 0x000fec0000000800 */
[C---:B------:R-:W-:Y:S01]  /*118b0*/  HMMA.16816.F32 R52, R4.reuse, R14, R52 ;  /* 0x0000000e0434723c */ /* 0x040fe20000001834 */
[----:B------:R-:W3:Y:S01]  /*118c0*/  LDSM.16.MT88.4 R12, [R150+0xa800] ;  /* 0x00a80000960c783b */ /* 0x000ee20000004200 */
[----:B------:R-:W4:Y:S06]  /*118d0*/  MUFU.EX2 R123, R123 ;  /* 0x0000007b007b7308 */ /* 0x000f2c0000000800 */
[C---:B------:R-:W-:Y:S01]  /*118e0*/  HMMA.16816.F32 R68, R4.reuse, R18, R68 ;  /* 0x000000120444723c */ /* 0x040fe20000001844 */
[----:B------:R-:W5:Y:S07]  /*118f0*/  LDSM.16.MT88.4 R16, [R148+0xa800] ;  /* 0x00a800009410783b */ /* 0x000f6e0000004200 */
[C---:B------:R-:W-:Y:S08]  /*11900*/  HMMA.16816.F32 R40, R4.reuse, R20, R40 ;  /* 0x000000140428723c */ /* 0x040ff00000001828 */
[C---:B-1----:R-:W-:Y:S08]  /*11910*/  HMMA.16816.F32 R56, R4.reuse, R8, R56 ;  /* 0x000000080438723c */ /* 0x042ff00000001838 */
[C---:B------:R-:W-:Y:S01]  /*11920*/  HMMA.16816.F32 R60, R4.reuse, R10, R60 ;  /* 0x0000000a043c723c */ /* 0x040fe2000000183c */
[----:B------:R-:W1:Y:S07]  /*11930*/  LDSM.16.MT88.4 R8, [R149+0xa800] ;  /* 0x00a800009508783b */ /* 0x000e6e0000004200 */
[C---:B------:R-:W-:Y:S01]  /*11940*/  HMMA.16816.F32 R44, R4.reuse, R22, R44 ;  /* 0x00000016042c723c */ /* 0x040fe2000000182c */
[----:B------:R-:W-:Y:S07]  /*11950*/  LDSM.16.MT88.4 R20, [R149+0x9000] ;  /* 0x009000009514783b */ /* 0x000fee0000004200 */
        /* <DEDUP_REMOVED lines=22> */
[C---:B-----5:R-:W-:Y:S08]  /*11ac0*/  HMMA.16816.F32 R56, R4.reuse, R16, R56 ;  /* 0x000000100438723c */ /* 0x060ff00000001838 */
[C---:B-1----:R-:W-:Y:S08]  /*11ad0*/  HMMA.16816.F32 R40, R4.reuse, R8, R40 ;  /* 0x000000080428723c */ /* 0x042ff00000001828 */
[C---:B------:R-:W-:Y:S01]  /*11ae0*/  HMMA.16816.F32 R44, R4.reuse, R10, R44 ;  /* 0x0000000a042c723c */ /* 0x040fe2000000182c */
[----:B------:R-:W1:Y:S07]  /*11af0*/  LDSM.16.MT88.4 R8, [R150+0xb000] ;  /* 0x00b000009608783b */ /* 0x000e6e0000004200 */
[C---:B------:R-:W-:Y:S01]  /*11b00*/  HMMA.16816.F32 R60, R4.reuse, R18, R60 ;  /* 0x00000012043c723c */ /* 0x040fe2000000183c */
[----:B------:R-:W5:Y:S07]  /*11b10*/  LDSM.16.MT88.4 R16, [R149+0xb000] ;  /* 0x00b000009510783b */ /* 0x000f6e0000004200 */
        /* <DEDUP_REMOVED lines=23> */
[----:B-1----:R-:W-:Y:S01]  /*11c90*/  HMMA.16816.F32 R40, R4, R8, R40 ;  /* 0x000000080428723c */ /* 0x002fe20000001828 */
        /* <DEDUP_REMOVED lines=9> */
[C---:B------:R-:W-:Y:S08]  /*11d30*/  HMMA.16816.F32 R48, R4.reuse, R24, R48 ;  /* 0x000000180430723c */ /* 0x040ff00000001830 */
[C---:B-1----:R-:W-:Y:S07]  /*11d40*/  HMMA.16816.F32 R76, R4.reuse, R8, R76 ;  /* 0x00000008044c723c */ /* 0x042fee000000184c */
[----:B------:R-:W-:Y:S01]  /*11d50*/  FADD.FTZ R9, R119, R122 ;  /* 0x0000007a77097221 */ /* 0x000fe20000010000 */
[----:B------:R-:W-:Y:S03]  /*11d60*/  HMMA.16816.F32 R52, R4, R26, R52 ;  /* 0x0000001a0434723c */ /* 0x000fe60000001834 */
[----:B------:R-:W-:-:S04]  /*11d70*/  FADD.FTZ R9, R124, R9 ;  /* 0x000000097c097221 */ /* 0x000fc80000010000 */
[----:B------:R-:W-:Y:S01]  /*11d80*/  FADD.FTZ R102, R102, R9 ;  /* 0x0000000966667221 */ /* 0x000fe20000010000 */
[----:B------:R-:W-:Y:S03]  /*11d90*/  HMMA.16816.F32 R56, R4, R20, R56 ;  /* 0x000000140438723c */ /* 0x000fe60000001838 */
[----:B------:R-:W-:-:S04]  /*11da0*/  FADD.FTZ R103, R103, R102 ;  /* 0x0000006667677221 */ /* 0x000fc80000010000 */
[----:B------:R-:W-:Y:S01]  /*11db0*/  FADD.FTZ R112, R112, R103 ;  /* 0x0000006770707221 */ /* 0x000fe20000010000 */
[----:B------:R-:W-:Y:S03]  /*11dc0*/  HMMA.16816.F32 R60, R4, R22, R60 ;  /* 0x00000016043c723c */ /* 0x000fe6000000183c */
[----:B------:R-:W-:-:S05]  /*11dd0*/  FADD.FTZ R171, R123, R112 ;  /* 0x000000707bab7221 */ /* 0x000fca0000010000 */
[C---:B--2---:R-:W-:Y:S08]  /*11de0*/  HMMA.16816.F32 R72, R4.reuse, R12, R72 ;  /* 0x0000000c0448723c */ /* 0x044ff00000001848 */
[C---:B------:R-:W-:Y:S08]  /*11df0*/  HMMA.16816.F32 R92, R4.reuse, R14, R92 ;  /* 0x0000000e045c723c */ /* 0x040ff0000000185c */
[C---:B------:R-:W-:Y:S08]  /*11e00*/  HMMA.16816.F32 R80, R4.reuse, R10, R80 ;  /* 0x0000000a0450723c */ /* 0x040ff00000001850 */
[C---:B---3--:R-:W-:Y:S08]  /*11e10*/  HMMA.16816.F32 R88, R4.reuse, R16, R88 ;  /* 0x000000100458723c */ /* 0x048ff00000001858 */
[----:B------:R-:W-:Y:S08]  /*11e20*/  HMMA.16816.F32 R84, R4, R18, R84 ;  /* 0x000000120454723c */ /* 0x000ff00000001854 */
.L_x_6776:
[----:B------:R-:W-:-:S13]  /*11e30*/  ISETP.GE.AND P0, PT, R166, 0x1, PT ;  /* 0x00000001a600780c */ /* 0x000fda0003f06270 */
[----:B------:R-:W-:Y:S05]  /*11e40*/  @!P0 BRA `(.L_x_6782) ;  /* 0x000026e000008947 */ /* 0x000fea0003800000 */
[----:B------:R-:W-:Y:S01]  /*11e50*/  ULDC.64 UR4, c[0x0][0x1a0] ;  /* 0x0000680000047ab9 */ /* 0x000fe20000000a00 */
[----:B------:R-:W-:Y:S01]  /*11e60*/  IMAD.MOV.U32 R0, RZ, RZ, R3 ;  /* 0x000000ffff007224 */ /* 0x000fe200078e0003 */
[----:B------:R-:W-:Y:S01]  /*11e70*/  ULEA UR9, -UR4, URZ, 0x6 ;  /* 0x0000003f04097291 */ /* 0x000fe2000f8e313f */
[----:B------:R-:W-:Y:S01]  /*11e80*/  IMAD.MOV.U32 R101, RZ, RZ, R100 ;  /* 0x000000ffff657224 */ /* 0x000fe200078e0064 */
[----:B------:R-:W-:Y:S02]  /*11e90*/  UMOV UR8, 0x5 ;  /* 0x0000000500087882 */ /* 0x000fe40000000000 */
[----:B------:R-:W-:Y:S02]  /*11ea0*/  USHF.R.S32.HI UR13, URZ, 0x1f, UR9 ;  /* 0x0000001f3f0d7899 */ /* 0x000fe40008011409 */
[----:B------:R-:W-:Y:S01]  /*11eb0*/  USHF.L.U64.HI UR10, UR4, UR8, UR5 ;  /* 0x00000008040a7299 */ /* 0x000fe20008010205 */
[----:B------:R-:W-:Y:S01]  /*11ec0*/  MOV R173, UR9 ;  /* 0x0000000900ad7c02 */ /* 0x000fe20008000f00 */
[----:B------:R-:W-:-:S02]  /*11ed0*/  USHF.L.U32 UR11, UR4, 0x5, URZ ;  /* 0x00000005040b7899 */ /* 0x000fc4000800063f */
[----:B------:R-:W-:Y:S01]  /*11ee0*/  MOV R172, UR13 ;  /* 0x0000000d00ac7c02 */ /* 0x000fe20008000f00 */
[----:B------:R-:W-:Y:S02]  /*11ef0*/  ULDC.64 UR4, c[0x0][0x198] ;  /* 0x0000660000047ab9 */ /* 0x000fe40000000a00 */
[----:B------:R-:W-:Y:S02]  /*11f00*/  ULEA UR12, -UR4, URZ, 0x6 ;  /* 0x0000003f040c7291 */ /* 0x000fe4000f8e313f */
[----:B------:R-:W-:Y:S02]  /*11f10*/  USHF.L.U64.HI UR5, UR4, UR8, UR5 ;  /* 0x0000000804057299 */ /* 0x000fe40008010205 */
[----:B------:R-:W-:Y:S02]  /*11f20*/  USHF.L.U32 UR4, UR4, 0x5, URZ ;  /* 0x0000000504047899 */ /* 0x000fe4000800063f */
[----:B------:R-:W-:Y:S02]  /*11f30*/  USHF.R.S32.HI UR8, URZ, 0x1f, UR12 ;  /* 0x0000001f3f087899 */ /* 0x000fe4000801140c */
.L_x_6786:
        /* <DEDUP_REMOVED lines=64> */
.L_x_6783:
        /* <DEDUP_REMOVED lines=22> */
[----:B------:R-:W2:Y:S04]  /*124a0*/  LDSM.16.M88.4 R108, [R157+0x4000] ;  /* 0x004000009d6c783b */ /* 0x000ea80000000200 */
[----:B------:R-:W4:Y:S04]  /*124b0*/  LDSM.16.M88.4 R112, [R157+0x4800] ;  /* 0x004800009d70783b */ /* 0x000f280000000200 */
[----:B------:R-:W5:Y:S04]  /*124c0*/  LDSM.16.M88.4 R116, [R157+0x5000] ;  /* 0x005000009d74783b */ /* 0x000f680000000200 */
[----:B------:R-:W0:Y:S04]  /*124d0*/  LDGDEPBAR ;  /* 0x00000000000079af */ /* 0x000e280000000000 */
[----:B------:R-:W1:Y:S04]  /*124e0*/  LDSM.16.M88.4 R120, [R157+0x5800] ;  /* 0x005800009d78783b */ /* 0x000e680000000200 */
[----:B------:R-:W-:Y:S04]  /*124f0*/  LDSM.16.M88.4 R124, [R156] ;  /* 0x000000009c7c783b */ /* 0x000fe80000000200 */
[----:B------:R-:W1:Y:S04]  /*12500*/  LDSM.16.M88.4 R128, [R155] ;  /* 0x000000009b80783b */ /* 0x000e680000000200 */
[----:B------:R-:W1:Y:S04]  /*12510*/  LDSM.16.M88.4 R132, [R147] ;  /* 0x000000009384783b */ /* 0x000e680000000200 */
[----:B------:R-:W1:Y:S01]  /*12520*/  LDSM.16.M88.4 R136, [R146] ;  /* 0x000000009288783b */ /* 0x000e620000000200 */
[C---:B--2---:R-:W-:Y:S08]  /*12530*/  HMMA.16816.F32 R4, R104.reuse, R108, RZ ;  /* 0x0000006c6804723c */ /* 0x044ff000000018ff */
[C---:B---3--:R-:W-:Y:S01]  /*12540*/  HMMA.16816.F32 R8, R104.reuse, R110, RZ ;  /* 0x0000006e6808723c */ /* 0x048fe200000018ff */
[----:B------:R-:W2:Y:S07]  /*12550*/  LDSM.16.M88.4 R108, [R145] ;  /* 0x00000000916c783b */ /* 0x000eae0000000200 */
        /* <DEDUP_REMOVED lines=10> */
[C---:B------:R-:W-:Y:S08]  /*12600*/  HMMA.16816.F32 R4, R124.reuse, R128, R4 ;  /* 0x000000807c04723c */ /* 0x040ff00000001804 */
[C---:B------:R-:W-:Y:S01]  /*12610*/  HMMA.16816.F32 R8, R124.reuse, R130, R8 ;  /* 0x000000827c08723c */ /* 0x040fe20000001808 */
[----:B------:R-:W4:Y:S07]  /*12620*/  LDSM.16.M88.4 R128, [R151+0x5800] ;  /* 0x005800009780783b */ /* 0x000f2e0000000200 */
        /* <DEDUP_REMOVED lines=8> */
[C---:B-1----:R-:W-:Y:S08]  /*126b0*/  HMMA.16816.F32 R4, R104.reuse, R112, R4 ;  /* 0x000000706804723c */ /* 0x042ff00000001804 */
[C---:B------:R-:W-:Y:S01]  /*126c0*/  HMMA.16816.F32 R8, R104.reuse, R114, R8 ;  /* 0x000000726808723c */ /* 0x040fe20000001808 */
[----:B------:R-:W1:Y:S07]  /*126d0*/  LDSM.16.M88.4 R112, [R144+0x800] ;  /* 0x000800009070783b */ /* 0x000e6e0000000200 */
[C---:B------:R-:W-:Y:S08]  /*126e0*/  HMMA.16816.F32 R12, R104.reuse, R116, R12 ;  /* 0x00000074680c723c */ /* 0x040ff0000000180c */
[C---:B------:R-:W-:Y:S01]  /*126f0*/  HMMA.16816.F32 R16, R104.reuse, R118, R16 ;  /* 0x000000766810723c */ /* 0x040fe20000001810 */
[----:B------:R-:W5:Y:S07]  /*12700*/  LDSM.16.M88.4 R116, [R144+0x1000] ;  /* 0x001000009074783b */ /* 0x000f6e0000000200 */
[C---:B---3--:R-:W-:Y:S08]  /*12710*/  HMMA.16816.F32 R20, R104.reuse, R120, R20 ;  /* 0x000000786814723c */ /* 0x048ff00000001814 */
[C---:B------:R-:W-:Y:S01]  /*12720*/  HMMA.16816.F32 R24, R104.reuse, R122, R24 ;  /* 0x0000007a6818723c */ /* 0x040fe20000001818 */
[----:B------:R-:W-:Y:S07]  /*12730*/  LDSM.16.M88.4 R120, [R158+0x2000] ;  /* 0x002000009e78783b */ /* 0x000fee0000000200 */
[C---:B----4-:R-:W-:Y:S08]  /*12740*/  HMMA.16816.F32 R28, R104.reuse, R128, R28 ;  /* 0x00000080681c723c */ /* 0x050ff0000000181c */
[----:B------:R-:W-:Y:S01]  /*12750*/  HMMA.16816.F32 R32, R104, R130, R32 ;  /* 0x000000826820723c */ /* 0x000fe20000001820 */
[----:B------:R-:W3:Y:S04]  /*12760*/  LDSM.16.M88.4 R104, [R144+0x1800] ;  /* 0x001800009068783b */ /* 0x000ee80000000200 */
[----:B------:R-:W4:Y:S03]  /*12770*/  LDSM.16.M88.4 R128, [R157+0x6000] ;  /* 0x006000009d80783b */ /* 0x000f260000000200 */
[C---:B--2---:R-:W-:Y:S08]  /*12780*/  HMMA.16816.F32 R4, R108.reuse, R124, R4 ;  /* 0x0000007c6c04723c */ /* 0x044ff00000001804 */
[C---:B------:R-:W-:Y:S01]  /*12790*/  HMMA.16816.F32 R8, R108.reuse, R126, R8 ;  /* 0x0000007e6c08723c */ /* 0x040fe20000001808 */
[----:B------:R-:W2:Y:S07]  /*127a0*/  LDSM.16.M88.4 R124, [R157+0x6800] ;  /* 0x006800009d7c783b */ /* 0x000eae0000000200 */
[C---:B-1----:R-:W-:Y:S08]  /*127b0*/  HMMA.16816.F32 R12, R108.reuse, R112, R12 ;  /* 0x000000706c0c723c */ /* 0x042ff0000000180c */
[C---:B------:R-:W-:Y:S01]  /*127c0*/  HMMA.16816.F32 R16, R108.reuse, R114, R16 ;  /* 0x000000726c10723c */ /* 0x040fe20000001810 */
[----:B------:R-:W-:Y:S07]  /*127d0*/  LDSM.16.M88.4 R112, [R156+0x2000] ;  /* 0x002000009c70783b */ /* 0x000fee0000000200 */
[C---:B-----5:R-:W-:Y:S08]  /*127e0*/  HMMA.16816.F32 R20, R108.reuse, R116, R20 ;  /* 0x000000746c14723c */ /* 0x060ff00000001814 */
[C---:B------:R-:W-:Y:S01]  /*127f0*/  HMMA.16816.F32 R24, R108.reuse, R118, R24 ;  /* 0x000000766c18723c */ /* 0x040fe20000001818 */
[----:B------:R-:W-:Y:S07]  /*12800*/  LDSM.16.M88.4 R116, [R143] ;  /* 0x000000008f74783b */ /* 0x000fee0000000200 */
[C---:B---3--:R-:W-:Y:S08]  /*12810*/  HMMA.16816.F32 R28, R108.reuse, R104, R28 ;  /* 0x000000686c1c723c */ /* 0x048ff0000000181c */
        /* <DEDUP_REMOVED lines=115> */
.L_x_6785:
        /* <DEDUP_REMOVED lines=20> */
.L_x_6784:
        /* <DEDUP_REMOVED lines=330> */
.L_x_6782:
        /* <DEDUP_REMOVED lines=193> */
.L_x_6787:
[----:B------:R-:W2:Y:S04]  /*15140*/  S2R R3, SR_CTAID.Z ;  /* 0x0000000000037919 */ /* 0x000ea80000002700 */
[----:B------:R-:W2:Y:S02]  /*15150*/  S2R R2, SR_CTAID.Y ;  /* 0x0000000000027919 */ /* 0x000ea40000002600 */
[----:B-12---:R-:W-:-:S04]  /*15160*/  IMAD R5, R2, c[0x0][0x1c0], R3 ;  /* 0x0000700002057a24 */ /* 0x006fc800078e0203 */
[----:B------:R-:W-:Y:S02]  /*15170*/  IMAD R5, R5, c[0x0][0x214], RZ ;  /* 0x0000850005057a24 */ /* 0x000fe400078e02ff */
.L_x_6788:
        /* <DEDUP_REMOVED lines=41> */
.L_x_6790:
[----:B------:R-:W-:Y:S05]  /*15410*/  BSYNC B0 ;  /* 0x0000000000007941 */ /* 0x000fea0003800000 */
.L_x_6789:
[----:B------:R-:W5:Y:S01]  /*15420*/  S2R R5, SR_CTAID.X ;  /* 0x0000000000057919 */ /* 0x000f620000002500 */
[----:B------:R-:W-:Y:S01]  /*15430*/  LEA.HI R7, R7, R0, RZ, 0x3 ;  /* 0x0000000007077211 */ /* 0x000fe200078f18ff */
[----:B------:R-:W-:Y:S02]  /*15440*/  BSSY B0, `(.L_x_6791) ;  /* 0x0000022000007945 */ /* 0x000fe40003800000 */
[----:B----4-:R-:W4:Y:S01]  /*15450*/  S2R R4, SR_TID.X ;  /* 0x0000000000047919 */ /* 0x010f220000002100 */
[----:B------:R-:W-:-:S05]  /*15460*/  LOP3.LUT R7, R7, 0xfffffff8, RZ, 0xc0, !PT ;  /* 0xfffffff807077812 */ /* 0x000fca00078ec0ff */
[----:B------:R-:W-:-:S04]  /*15470*/  IMAD.IADD R6, R0, 0x1, -R7 ;  /* 0x0000000100067824 */ /* 0x000fc800078e0a07 */
[----:B------:R-:W-:Y:S01]  /*15480*/  IMAD.SHL.U32 R8, R6, 0x8, RZ ;  /* 0x0000000806087824 */ /* 0x000fe200078e00ff */
[----:B------:R-:W-:-:S04]  /*15490*/  SHF.R.S32.HI R6, RZ, 0x1f, R3 ;  /* 0x0000001fff067819 */ /* 0x000fc80000011403 */
[----:B------:R-:W-:Y:S01]  /*154a0*/  SHF.R.S32.HI R9, RZ, 0x1f, R8 ;  /* 0x0000001fff097819 */ /* 0x000fe20000011408 */
[----:B------:R-:W-:Y:S02]  /*154b0*/  IMAD R6, R6, c[0x0][0x1f0], RZ ;  /* 0x00007c0006067a24 */ /* 0x000fe400078e02ff */
[----:B-----5:R-:W-:Y:S02]  /*154c0*/  IMAD.SHL.U32 R0, R5, 0x40, RZ ;  /* 0x0000004005007824 */ /* 0x020fe400078e00ff */
[----:B------:R-:W-:Y:S01]  /*154d0*/  IMAD R6, R3, c[0x0][0x1f4], R6 ;  /* 0x00007d0003067a24 */ /* 0x000fe200078e0206 */
[----:B----4-:R-:W-:Y:S01]  /*154e0*/  SHF.R.S32.HI R5, RZ, 0x1f, R4 ;  /* 0x0000001fff057819 */ /* 0x010fe20000011404 */
[----:B------:R-:W-:Y:S01]  /*154f0*/  IMAD.WIDE.U32 R8, R0, c[0x0][0x1e8], R8 ;  /* 0x00007a0000087a25 */ /* 0x000fe200078e0008 */
[----:B------:R-:W-:Y:S02]  /*15500*/  SHF.R.S32.HI R7, RZ, 0x1f, R0 ;  /* 0x0000001fff077819 */ /* 0x000fe40000011400 */
[----:B------:R-:W-:-:S02]  /*15510*/  LEA.HI R5, R5, R4, RZ, 0x3 ;  /* 0x0000000405057211 */ /* 0x000fc400078f18ff */
        /* <DEDUP_REMOVED lines=20> */
.L_x_6792:
[----:B------:R-:W-:Y:S05]  /*15660*/  BSYNC B0 ;  /* 0x0000000000007941 */ /* 0x000fea0003800000 */
.L_x_6791:
[----:B------:R-:W-:Y:S01]  /*15670*/  IADD3 R3, R5, 0x10, RZ ;  /* 0x0000001005037810 */ /* 0x000fe20007ffe0ff */
        /* <DEDUP_REMOVED lines=9> */
[----:B-12---:R-:W-:-:S03]  /*15710*/  LEA R20, P0, R10, c[0x0][0x1d0], 0x1 ;  /* 0x000074000a147a11 */ /* 0x006fc600078008ff */
[----:B------:R-:W-:-:S05]  /*15720*/  IMAD R3, R4, c[0x0][0x1ec], R3 ;  /* 0x00007b0004037a24 */ /* 0x000fca00078e0203 */
[----:B------:R-:W-:-:S04]  /*15730*/  IADD3 R3, R3, R11, RZ ;  /* 0x0000000b03037210 */ /* 0x000fc80007ffe0ff */
[----:B------:R-:W-:-:S05]  /*15740*/  LEA.HI.X R21, R10, c[0x0][0x1d4], R3, 0x1, P0 ;  /* 0x000075000a157a11 */ /* 0x000fca00000f0c03 */
[----:B---3--:R1:W-:Y:S04]  /*15750*/  STG.E.128 [R20.64], R32 ;  /* 0x0000002014007986 */ /* 0x0083e8000c101d06 */
[----:B------:R1:W-:Y:S02]  /*15760*/  STG.E.128 [R20.64+0x80], R16 ;  /* 0x0000801014007986 */ /* 0x0003e4000c101d06 */
.L_x_6794:
[----:B------:R-:W-:Y:S05]  /*15770*/  BSYNC B0 ;  /* 0x0000000000007941 */ /* 0x000fea0003800000 */
.L_x_6793:
        /* <DEDUP_REMOVED lines=10> */
[----:B-1----:R-:W-:-:S03]  /*15820*/  LEA R16, P0, R10, c[0x0][0x1d0], 0x1 ;  /* 0x000074000a107a11 */ /* 0x002fc600078008ff */
[----:B------:R-:W-:-:S05]  /*15830*/  IMAD R3, R4, c[0x0][0x1ec], R3 ;  /* 0x00007b0004037a24 */ /* 0x000fca00078e0203 */
[----:B------:R-:W-:-:S04]  /*15840*/  IADD3 R3, R3, R11, RZ ;  /* 0x0000000b03037210 */ /* 0x000fc80007ffe0ff */
[----:B------:R-:W-:-:S05]  /*15850*/  LEA.HI.X R17, R10, c[0x0][0x1d4], R3, 0x1, P0 ;  /* 0x000075000a117a11 */ /* 0x000fca00000f0c03 */
[----:B------:R1:W-:Y:S04]  /*15860*/  STG.E.128 [R16.64], R28 ;  /* 0x0000001c10007986 */ /* 0x0003e8000c101d06 */
[----:B------:R1:W-:Y:S02]  /*15870*/  STG.E.128 [R16.64+0x80], R12 ;  /* 0x0000800c10007986 */ /* 0x0003e4000c101d06 */
.L_x_6796:
[----:B------:R-:W-:Y:S05]  /*15880*/  BSYNC B0 ;  /* 0x0000000000007941 */ /* 0x000fea0003800000 */
.L_x_6795:
[----:B------:R-:W-:-:S04]  /*15890*/  IADD3 R3, R5, 0x30, RZ ;  /* 0x0000003005037810 */ /* 0x000fc80007ffe0ff */
[----:B------:R-:W-:-:S13]  /*158a0*/  ISETP.GE.AND P0, PT, R3, R0, PT ;  /* 0x000000000300720c */ /* 0x000fda0003f06270 */
[----:B------:R-:W-:Y:S05]  /*158b0*/  @P0 EXIT ;  /* 0x000000000000094d */ /* 0x000fea0003800000 */
[----:B------:R-:W-:Y:S02]  /*158c0*/  IADD3 R5, P0, R5, 0x30, RZ ;  /* 0x0000003005057810 */ /* 0x000fe40007f1e0ff */
[----:B------:R-:W-:-:S03]  /*158d0*/  MOV R3, R7 ;  /* 0x0000000700037202 */ /* 0x000fc60000000f00 */
[----:B------:R-:W-:Y:S02]  /*158e0*/  IMAD.X R0, RZ, RZ, R2, P0 ;  /* 0x000000ffff007224 */ /* 0x000fe400000e0602 */
[----:B------:R-:W-:Y:S02]  /*158f0*/  IMAD.MOV.U32 R2, RZ, RZ, R8 ;  /* 0x000000ffff027224 */ /* 0x000fe400078e0008 */
[----:B------:R-:W-:Y:S02]  /*15900*/  IMAD R0, R0, c[0x0][0x1e8], RZ ;  /* 0x00007a0000007a24 */ /* 0x000fe400078e02ff */
[----:B------:R-:W-:-:S04]  /*15910*/  IMAD.WIDE.U32 R2, R5, c[0x0][0x1e8], R2 ;  /* 0x00007a0005027a25 */ /* 0x000fc800078e0002 */
[----:B------:R-:W-:Y:S01]  /*15920*/  IMAD R0, R5, c[0x0][0x1ec], R0 ;  /* 0x00007b0005007a24 */ /* 0x000fe200078e0200 */
[----:B------:R-:W-:-:S04]  /*15930*/  LEA R4, P0, R2, c[0x0][0x1d0], 0x1 ;  /* 0x0000740002047a11 */ /* 0x000fc800078008ff */
[----:B------:R-:W-:-:S04]  /*15940*/  IADD3 R0, R0, R3, RZ ;  /* 0x0000000300007210 */ /* 0x000fc80007ffe0ff */
[----:B------:R-:W-:-:S05]  /*15950*/  LEA.HI.X R5, R2, c[0x0][0x1d4], R0, 0x1, P0 ;  /* 0x0000750002057a11 */ /* 0x000fca00000f0c00 */
[----:B-1----:R-:W-:Y:S04]  /*15960*/  STG.E.128 [R4.64], R24 ;  /* 0x0000001804007986 */ /* 0x002fe8000c101d06 */
[----:B------:R-:W-:Y:S01]  /*15970*/  STG.E.128 [R4.64+0x80], R40 ;  /* 0x0000802804007986 */ /* 0x000fe2000c101d06 */
[----:B------:R-:W-:Y:S05]  /*15980*/  EXIT ;  /* 0x000000000000794d */ /* 0x000fea0003800000 */
.L_x_6797:
        /* <DEDUP_REMOVED lines=15> */
.L_x_8276:


//--------------------- .text._ZN5flash24flash_fwd_splitkv_kernelI23Flash_fwd_kernel_traitsILi128ELi64ELi64ELi4ELb0ELb0EN7cutlass6half_tE19Flash_kernel_traitsILi128ELi64ELi64ELi4ES3_EELb1ELb0ELb0ELb0ELb1ELb1ELb0ELb1EEEvNS_16Flash_fwd_paramsE --------------------------
	.section	.text._ZN5flash24flash_fwd_splitkv_kernelI23Flash_fwd_kernel_traitsILi128ELi64ELi64ELi4ELb0ELb0EN7cutlass6half_tE19Flash_kernel_traitsILi128ELi64ELi64ELi4ES3_EELb1ELb0ELb0ELb0ELb1ELb1ELb0ELb1EEEvNS_16Flash_fwd_paramsE,"ax",@progbits
	.sectioninfo	@"SHI_REGISTERS=195"
	.align	128
        .global         _ZN5flash24flash_fwd_splitkv_kernelI23Flash_fwd_kernel_traitsILi128ELi64ELi64ELi4ELb0ELb0EN7cutlass6half_tE19Flash_kernel_traitsILi128ELi64ELi64ELi4ES3_EELb1ELb0ELb0ELb0ELb1ELb1ELb0ELb1EEEvNS_16Flash_fwd_paramsE
        .type           _ZN5flash24flash_fwd_splitkv_kernelI23Flash_fwd_kernel_traitsILi128ELi64ELi64ELi4ELb0ELb0EN7cutlass6half_tE19Flash_kernel_traitsILi128ELi64ELi64ELi4ES3_EELb1ELb0ELb0ELb0ELb1ELb1ELb0ELb1EEEvNS_16Flash_fwd_paramsE,@function
        .size           _ZN5flash24flash_fwd_splitkv_kernelI23Flash_fwd_kernel_traitsILi128ELi64ELi64ELi4ELb0ELb0EN7cutlass6half_tE19Flash_kernel_traitsILi128ELi64ELi64ELi4ES3_EELb1ELb0ELb0ELb0ELb1ELb1ELb0ELb1EEEvNS_16Flash_fwd_paramsE,(.L_x_8277 - _ZN5flash24flash_fwd_splitkv_kernelI23Flash_fwd_kernel_traitsILi128ELi64ELi64ELi4ELb0ELb0EN7cutlass6half_tE19Flash_kernel_traitsILi128ELi64ELi64ELi4ES3_EELb1ELb0ELb0ELb0ELb1ELb1ELb0ELb1EEEvNS_16Flash_fwd_paramsE)
        .other          _ZN5flash24flash_fwd_splitkv_kernelI23Flash_fwd_kernel_traitsILi128ELi64ELi64ELi4ELb0ELb0EN7cutlass6half_tE19Flash_kernel_traitsILi128ELi64ELi64ELi4ES3_EELb1ELb0ELb0ELb0ELb1ELb1ELb0ELb1EEEvNS_16Flash_fwd_paramsE,@"STO_CUDA_ENTRY STV_DEFAULT"
_ZN5flash24flash_fwd_splitkv_kernelI23Flash_fwd_kernel_traitsILi128ELi64ELi64ELi4ELb0ELb0EN7cutlass6half_tE19Flash_kernel_traitsILi128ELi64ELi64ELi4ES3_EELb1ELb0ELb0ELb0ELb1ELb1ELb0ELb1EEEvNS_16Flash_fwd_paramsE:
.text._ZN5flash24flash_fwd_splitkv_kernelI23Flash_fwd_kernel_traitsILi128ELi64ELi64ELi4ELb0ELb0EN7cutlass6half_tE19Flash_kernel_traitsILi128ELi64ELi64ELi4ES3_EELb1ELb0ELb0ELb0ELb1ELb1ELb0ELb1EEEvNS_16Flash_fwd_paramsE:
        /* <DEDUP_REMOVED lines=37> */
.L_x_6798:
[----:B-12-4-:R-:W-:Y:S02]  /*0250*/  MOV R3, c[0x0][0x218] ;  /* 0x0000860000037a02 */ /* 0x016fe40000000f00 */
.L_x_6799:
        /* <DEDUP_REMOVED lines=74> */
.L_x_6802:
[----:B------:R-:W-:Y:S05]  /*0700*/  BSYNC B0 ;  /* 0x0000000000007941 */ /* 0x000fea0003800000 */
.L_x_6801:
        /* <DEDUP_REMOVED lines=16> */
.L_x_6804:
[----:B------:R-:W-:Y:S05]  /*0810*/  BSYNC B0 ;  /* 0x0000000000007941 */ /* 0x000fea0003800000 */
.L_x_6803:
        /* <DEDUP_REMOVED lines=16> */
.L_x_6806:
[----:B------:R-:W-:Y:S05]  /*0920*/  BSYNC B0 ;  /* 0x0000000000007941 */ /* 0x000fea0003800000 */
.L_x_6805:
        /* <DEDUP_REMOVED lines=15> */
.L_x_6808:
[----:B------:R-:W-:Y:S05]  /*0a20*/  BSYNC B0 ;  /* 0x0000000000007941 */ /* 0x000fea0003800000 */
.L_x_6807:
        /* <DEDUP_REMOVED lines=19> */
.L_x_6800:
        /* <DEDUP_REMOVED lines=91> */
.L_x_6809:
        /* <DEDUP_REMOVED lines=15> */
.L_x_6811:
        /* <DEDUP_REMOVED lines=55> */
.L_x_6810:
        /* <DEDUP_REMOVED lines=209> */
.L_x_6850:
        /* <DEDUP_REMOVED lines=151> */
.L_x_6816:
[----:B------:R-:W-:Y:S05]  /*2bf0*/  BSYNC B0 ;  /* 0x0000000000007941 */ /* 0x000fea0003800000 */
.L_x_6815:
        /* <DEDUP_REMOVED lines=110> */
.L_x_6818:
[----:B------:R-:W-:Y:S05]  /*32e0*/  BSYNC B0 ;  /* 0x0000000000007941 */ /* 0x000fea0003800000 */
.L_x_6817:
        /* <DEDUP_REMOVED lines=114> */
.L_x_6820:
[----:B------:R-:W-:Y:S05]  /*3a10*/  BSYNC B0 ;  /* 0x0000000000007941 */ /* 0x000fea0003800000 */
.L_x_6819:
        /* <DEDUP_REMOVED lines=117> */
.L_x_6822:
[----:B------:R-:W-:Y:S05]  /*4170*/  BSYNC B0 ;  /* 0x0000000000007941 */ /* 0x000fea0003800000 */
.L_x_6821:
        /* <DEDUP_REMOVED lines=9> */
.L_x_6814:
        /* <DEDUP_REMOVED lines=91> */
.L_x_6827:
[----:B------:R-:W-:Y:S05]  /*47c0*/  BSYNC B0 ;  /* 0x0000000000007941 */ /* 0x000fea0003800000 */
.L_x_6826:
        /* <DEDUP_REMOVED lines=91> */
.L_x_6829:
[----:B------:R-:W-:Y:S05]  /*4d80*/  BSYNC B0 ;  /* 0x0000000000007941 */ /* 0x000fea0003800000 */
.L_x_6828:
[----:B-----5:R4:W-:Y:S02]  /*4d90*/  STG.E.128 [R86.64+0x80], R36 ;  /* 0x0000802456007986 */ /* 0x0209e4000c101d06 */
.L_x_6825:
[----:B------:R-:W-:Y:S05]  /*4da0*/  BSYNC B1 ;  /* 0x0000000000017941 */ /* 0x000fea0003800000 */
.L_x_6824:
        /* <DEDUP_REMOVED lines=96> */
.L_x_6833:
[----:B------:R-:W-:Y:S05]  /*53b0*/  BSYNC B0 ;  /* 0x0000000000007941 */ /* 0x000fea0003800000 */
.L_x_6832:
        /* <DEDUP_REMOVED lines=97> */
.L_x_6835:
[----:B------:R-:W-:Y:S05]  /*59d0*/  BSYNC B0 ;  /* 0x0000000000007941 */ /* 0x000fea0003800000 */
.L_x_6834:
[----:B-----5:R1:W-:Y:S02]  /*59e0*/  STG.E.128 [R144.64+0x80], R32 ;  /* 0x0000802090007986 */ /* 0x0203e4000c101d06 */
.L_x_6831:
[----:B------:R-:W-:Y:S05]  /*59f0*/  BSYNC B1 ;  /* 0x0000000000017941 */ /* 0x000fea0003800000 */
.L_x_6830:
        /* <DEDUP_REMOVED lines=96> */
.L_x_6839:
[----:B------:R-:W-:Y:S05]  /*6000*/  BSYNC B0 ;  /* 0x0000000000007941 */ /* 0x000fea0003800000 */
.L_x_6838:
        /* <DEDUP_REMOVED lines=97> */
.L_x_6841:
[----:B------:R-:W-:Y:S05]  /*6620*/  BSYNC B0 ;  /* 0x0000000000007941 */ /* 0x000fea0003800000 */
.L_x_6840:
[C---:B------:R-:W-:Y:S04]  /*6630*/  LEA R2, P0, R74.reuse, R86, 0x1 ;  /* 0x000000564a027211 */ /* 0x040fe800078008ff */
[----:B------:R-:W-:Y:S05]  /*6640*/  LEA.HI.X R3, R74, R87, R73, 0x1, P0 ;  /* 0x000000574a037211 */ /* 0x000fea00000f0c49 */
[----:B-----5:R3:W-:Y:S04]  /*6650*/  STG.E.128 [R2.64], R32 ;  /* 0x0000002002007986 */ /* 0x0207e8000c101d06 */
.L_x_6837:
[----:B------:R-:W-:Y:S05]  /*6660*/  BSYNC B1 ;  /* 0x0000000000017941 */ /* 0x000fea0003800000 */
.L_x_6836:
        /* <DEDUP_REMOVED lines=98> */
.L_x_6845:
[----:B------:R-:W-:Y:S05]  /*6c90*/  BSYNC B0 ;  /* 0x0000000000007941 */ /* 0x000fea0003800000 */
.L_x_6844:
        /* <DEDUP_REMOVED lines=98> */
.L_x_6847:
[----:B------:R-:W-:Y:S05]  /*72c0*/  BSYNC B0 ;  /* 0x0000000000007941 */ /* 0x000fea0003800000 */
.L_x_6846:
[C---:B------:R-:W-:Y:S04]  /*72d0*/  LEA R2, P0, R78.reuse, R86, 0x1 ;  /* 0x000000564e027211 */ /* 0x040fe800078008ff */
[----:B------:R-:W-:Y:S05]  /*72e0*/  LEA.HI.X R3, R78, R87, R77, 0x1, P0 ;  /* 0x000000574e037211 */ /* 0x000fea00000f0c4d */
[----:B-----5:R1:W-:Y:S04]  /*72f0*/  STG.E.128 [R2.64], R32 ;  /* 0x0000002002007986 */ /* 0x0203e8000c101d06 */
.L_x_6843:
[----:B------:R-:W-:Y:S05]  /*7300*/  BSYNC B1 ;  /* 0x0000000000017941 */ /* 0x000fea0003800000 */
.L_x_6842:
        /* <DEDUP_REMOVED lines=8> */
.L_x_6813:
        /* <DEDUP_REMOVED lines=32> */
.L_x_6823:
        /* <DEDUP_REMOVED lines=80> */
.L_x_6848:
        /* <DEDUP_REMOVED lines=8> */
.L_x_6849:
[----:B------:R-:W-:Y:S04]  /*7b10*/  IADD3 R11, R11, -0x1, RZ ;  /* 0xffffffff0b0b7810 */ /* 0x000fe80007ffe0ff */
[----:B------:R-:W-:Y:S11]  /*7b20*/  ISETP.GT.AND P0, PT, R11, R63, PT ;  /* 0x0000003f0b00720c */ /* 0x000ff60003f04270 */
[----:B------:R-:W-:Y:S02]  /*7b30*/  @!UPT UIADD3 URZ, URZ, URZ, URZ ;  /* 0x0000003f3f3ff290 */ /* 0x000fe4000fffe03f */
[----:B------:R-:W-:-:S05]  /*7b40*/  @P0 BRA `(.L_x_6850) ;  /* 0xffffa73000000947 */ /* 0x000fca000383ffff */
.L_x_6812:
        /* <DEDUP_REMOVED lines=93> */
.L_x_6857:
[----:B------:R-:W-:Y:S05]  /*8120*/  BSYNC B0 ;  /* 0x0000000000007941 */ /* 0x000fea0003800000 */
.L_x_6856:
        /* <DEDUP_REMOVED lines=45> */
.L_x_6859:
[----:B------:R-:W-:Y:S05]  /*8400*/  BSYNC B0 ;  /* 0x0000000000007941 */ /* 0x000fea0003800000 */
.L_x_6858:
[----:B------:R3:W-:Y:S02]  /*8410*/  STS.128 [R153+0x2000], R20 ;  /* 0x0020001499007388 */ /* 0x0007e40000000c00 */
.L_x_6855:
[----:B------:R-:W-:Y:S05]  /*8420*/  BSYNC B1 ;  /* 0x0000000000017941 */ /* 0x000fea0003800000 */
.L_x_6854:
        /* <DEDUP_REMOVED lines=57> */
.L_x_6863:
[----:B------:R-:W-:Y:S05]  /*87c0*/  BSYNC B0 ;  /* 0x0000000000007941 */ /* 0x000fea0003800000 */
.L_x_6862:
        /* <DEDUP_REMOVED lines=44> */
.L_x_6865:
[----:B------:R-:W-:Y:S05]  /*8a90*/  BSYNC B0 ;  /* 0x0000000000007941 */ /* 0x000fea0003800000 */
.L_x_6864:
[----:B------:R2:W-:Y:S02]  /*8aa0*/  STS.128 [R153+0x2800], R24 ;  /* 0x0028001899007388 */ /* 0x0005e40000000c00 */
.L_x_6861:
[----:B------:R-:W-:Y:S05]  /*8ab0*/  BSYNC B1 ;  /* 0x0000000000017941 */ /* 0x000fea0003800000 */
.L_x_6860:
        /* <DEDUP_REMOVED lines=58> */
.L_x_6869:
[----:B-1----:R-:W-:Y:S05]  /*8e60*/  BSYNC B0 ;  /* 0x0000000000007941 */ /* 0x002fea0003800000 */
.L_x_6868:
        /* <DEDUP_REMOVED lines=44> */
.L_x_6871:
[----:B------:R-:W-:Y:S05]  /*9130*/  BSYNC B0 ;  /* 0x0000000000007941 */ /* 0x000fea0003800000 */
.L_x_6870:
[----:B------:R2:W-:Y:S02]  /*9140*/  STS.128 [R153+0x3000], R28 ;  /* 0x0030001c99007388 */ /* 0x0005e40000000c00 */
.L_x_6867:
[----:B------:R-:W-:Y:S05]  /*9150*/  BSYNC B1 ;  /* 0x0000000000017941 */ /* 0x000fea0003800000 */
.L_x_6866:
        /* <DEDUP_REMOVED lines=56> */
.L_x_6874:
[----:B-1----:R-:W-:Y:S05]  /*94e0*/  BSYNC B0 ;  /* 0x0000000000007941 */ /* 0x002fea0003800000 */
.L_x_6873:
        /* <DEDUP_REMOVED lines=47> */
.L_x_6876:
[----:B------:R-:W-:Y:S05]  /*97e0*/  BSYNC B0 ;  /* 0x0000000000007941 */ /* 0x000fea0003800000 */
.L_x_6875:
[----:B------:R2:W-:Y:S01]  /*97f0*/  STS.128 [R153+0x3800], R8 ;  /* 0x0038000899007388 */ /* 0x0005e20000000c00 */
[----:B------:R-:W-:Y:S05]  /*9800*/  BRA `(.L_x_6872) ;  /* 0x0000302000007947 */ /* 0x000fea0003800000 */
.L_x_6853:
        /* <DEDUP_REMOVED lines=86> */
.L_x_6880:
[----:B------:R-:W-:Y:S05]  /*9d70*/  BSYNC B0 ;  /* 0x0000000000007941 */ /* 0x000fea0003800000 */
.L_x_6879:
        /* <DEDUP_REMOVED lines=86> */
.L_x_6882:
[----:B------:R-:W-:Y:S05]  /*a2e0*/  BSYNC B0 ;  /* 0x0000000000007941 */ /* 0x000fea0003800000 */
.L_x_6881:
[----:B------:R3:W-:Y:S02]  /*a2f0*/  STS.128 [R153+0x2000], R24 ;  /* 0x0020001899007388 */ /* 0x0007e40000000c00 */
.L_x_6878:
[----:B------:R-:W-:Y:S05]  /*a300*/  BSYNC B1 ;  /* 0x0000000000017941 */ /* 0x000fea0003800000 */
.L_x_6877:
        /* <DEDUP_REMOVED lines=91> */
.L_x_6886:
[----:B------:R-:W-:Y:S05]  /*a8c0*/  BSYNC B0 ;  /* 0x0000000000007941 */ /* 0x000fea0003800000 */
.L_x_6885:
        /* <DEDUP_REMOVED lines=89> */
.L_x_6888:
[----:B------:R-:W-:Y:S05]  /*ae60*/  BSYNC B0 ;  /* 0x0000000000007941 */ /* 0x000fea0003800000 */
.L_x_6887:
[----:B------:R1:W-:Y:S02]  /*ae70*/  STS.128 [R153+0x2800], R20 ;  /* 0x0028001499007388 */ /* 0x0003e40000000c00 */
.L_x_6884:
[----:B------:R-:W-:Y:S05]  /*ae80*/  BSYNC B1 ;  /* 0x0000000000017941 */ /* 0x000fea0003800000 */
.L_x_6883:
        /* <DEDUP_REMOVED lines=92> */
.L_x_6892:
[----:B------:R-:W-:Y:S05]  /*b450*/  BSYNC B0 ;  /* 0x0000000000007941 */ /* 0x000fea0003800000 */
.L_x_6891:
        /* <DEDUP_REMOVED lines=89> */
.L_x_6894:
[----:B------:R-:W-:Y:S05]  /*b9f0*/  BSYNC B0 ;  /* 0x0000000000007941 */ /* 0x000fea0003800000 */
.L_x_6893:
[----:B------:R3:W-:Y:S02]  /*ba00*/  STS.128 [R153+0x3000], R20 ;  /* 0x0030001499007388 */ /* 0x0007e40000000c00 */
.L_x_6890:
[----:B------:R-:W-:Y:S05]  /*ba10*/  BSYNC B1 ;  /* 0x0000000000017941 */ /* 0x000fea0003800000 */
.L_x_6889:
        /* <DEDUP_REMOVED lines=91> */
.L_x_6896:
[----:B------:R-:W-:Y:S05]  /*bfd0*/  BSYNC B0 ;  /* 0x0000000000007941 */ /* 0x000fea0003800000 */
.L_x_6895:
        /* <DEDUP_REMOVED lines=92> */
.L_x_6898:
[----:B------:R-:W-:Y:S05]  /*c5a0*/  BSYNC B0 ;  /* 0x0000000000007941 */ /* 0x000fea0003800000 */
.L_x_6897:
[----:B------:R3:W-:Y:S01]  /*c5b0*/  STS.128 [R153+0x3800], R20 ;  /* 0x0038001499007388 */ /* 0x0007e20000000c00 */
[----:B------:R-:W-:Y:S05]  /*c5c0*/  BRA `(.L_x_6872) ;  /* 0x0000026000007947 */ /* 0x000fea0003800000 */
.L_x_6852:
        /* <DEDUP_REMOVED lines=38> */
.L_x_6872:
[----:B------:R-:W-:Y:S05]  /*c830*/  BSYNC B2 ;  /* 0x0000000000027941 */ /* 0x000fea0003800000 */
.L_x_6851:
[----:B------:R-:W-:Y:S01]  /*c840*/  IADD3 R158, R102, -0x1, RZ ;  /* 0xffffffff669e7810 */ /* 0x000fe20007ffe0ff */
[----:B------:R-:W-:Y:S01]  /*c850*/  IMAD.SHL.U32 R149, R130, 0x8, RZ ;  /* 0x0000000882957824 */ /* 0x000fe200078e00ff */
[----:B------:R-:W-:Y:S01]  /*c860*/  LEA R156, P4, R128, c[0x0][0x168], 0x1 ;  /* 0x00005a00809c7a11 */ /* 0x000fe200078808ff */
[----:B------:R-:W-:Y:S01]  /*c870*/  IMAD.SHL.U32 R41, R59, 0x40, RZ ;  /* 0x000000403b297824 */ /* 0x000fe200078e00ff */
[----:B-1----:R-:W-:Y:S01]  /*c880*/  SHF.R.S32.HI R6, RZ, 0x4, R125 ;  /* 0x00000004ff067819 */ /* 0x002fe2000001147d */
[----:B------:R-:W-:Y:S01]  /*c890*/  IMAD.SHL.U32 R3, R158, 0x40, RZ ;  /* 0x000000409e037824 */ /* 0x000fe200078e00ff */
[----:B------:R-:W-:-:S02]  /*c8a0*/  LEA.HI.X R157, R128, c[0x0][0x16c], R52, 0x1, P4 ;  /* 0x00005b00809d7a11 */ /* 0x000fc400020f0c34 */
[----:B------:R-:W-:Y:S01]  /*c8b0*/  LEA.HI R125, R125, R6, RZ, 0x1 ;  /* 0x000000067d7d7211 */ /* 0x000fe200078f08ff */
[----:B------:R-:W-:Y:S01]  /*c8c0*/  IMAD.IADD R5, R54, 0x1, -R3 ;  /* 0x0000000136057824 */ /* 0x000fe200078e0a03 */
[----:B------:R-:W-:Y:S02]  /*c8d0*/  LOP3.LUT R41, R41, 0xfffffe00, RZ, 0xc0, !PT ;  /* 0xfffffe0029297812 */ /* 0x000fe400078ec0ff */
[----:B------:R-:W-:Y:S02]  /*c8e0*/  LOP3.LUT R125, R125, 0xfffffffe, RZ, 0xc0, !PT ;  /* 0xfffffffe7d7d7812 */ /* 0x000fe400078ec0ff */
[-C--:B------:R-:W-:Y:S02]  /*c8f0*/  ISETP.GE.AND P1, PT, R0, R5.reuse, PT ;  /* 0x000000050000720c */ /* 0x080fe40003f26270 */
[-C--:B------:R-:W-:Y:S02]  /*c900*/  ISETP.GE.AND P0, PT, R2, R5.reuse, PT ;  /* 0x000000050200720c */ /* 0x080fe40003f06270 */
[----:B------:R-:W-:-:S02]  /*c910*/  ISETP.GE.AND P2, PT, R130, R5, PT ;  /* 0x000000058200720c */ /* 0x000fc40003f46270 */
[-C--:B------:R-:W-:Y:S02]  /*c920*/  ISETP.GE.AND P6, PT, R12, R5.reuse, PT ;  /* 0x000000050c00720c */ /* 0x080fe40003fc6270 */
[----:B------:R-:W-:-:S05]  /*c930*/  ISETP.GE.AND P4, PT, R0, R5, PT ;  /* 0x000000050000720c */ /* 0x000fca0003f86270 */
        /* <DEDUP_REMOVED lines=13> */
[----:B------:R2:W-:Y:S01]  /*ca10*/  @!P1 LDGSTS.E.BYPASS.LTC128B.128 [R153+0x4800], [R8.64] ;  /* 0x0480000008999fae */ /* 0x0005e2000b901d46 */
[-C--:B------:R-:W-:Y:S01]  /*ca20*/  ISETP.GE.AND P5, PT, R130, R5.reuse, PT ;  /* 0x000000058200720c */ /* 0x080fe20003fa6270 */
[----:B------:R-:W-:Y:S02]  /*ca30*/  @!P6 IMAD R0, R0, 0x60, RZ ;  /* 0x000000600000e824 */ /* 0x000fe400078e02ff */
[----:B------:R2:W-:Y:S01]  /*ca40*/  @!P1 LDGSTS.E.BYPASS.LTC128B.128 [R153+0x6800], [R8.64+0x80] ;  /* 0x0680008008999fae */ /* 0x0005e2000b901d46 */
[----:B------:R-:W-:Y:S01]  /*ca50*/  ISETP.GE.AND P1, PT, R12, R5, PT ;  /* 0x000000050c00720c */ /* 0x000fe20003f26270 */
[----:B------:R-:W-:-:S02]  /*ca60*/  @!P6 IMAD.MOV.U32 R5, RZ, RZ, c[0x0][0x198] ;  /* 0x00006600ff05e624 */ /* 0x000fc400078e00ff */
[----:B------:R5:W-:Y:S01]  /*ca70*/  @!P0 LDGSTS.E.BYPASS.LTC128B.128 [R153+0x5000], [R10.64] ;  /* 0x050000000a998fae */ /* 0x000be2000b901d46 */
[----:B------:R-:W-:Y:S02]  /*ca80*/  IMAD.SHL.U32 R4, R57, 0x40, RZ ;  /* 0x0000004039047824 */ /* 0x000fe400078e00ff */
[----:B------:R-:W-:Y:S01]  /*ca90*/  IMAD.IADD R2, R6, 0x1, -R125 ;  /* 0x0000000106027824 */ /* 0x000fe200078e0a7d */
[----:B------:R5:W-:Y:S01]  /*caa0*/  @!P0 LDGSTS.E.BYPASS.LTC128B.128 [R153+0x7000], [R10.64+0x80] ;  /* 0x070000800a998fae */ /* 0x000be2000b901d46 */
[----:B------:R-:W-:Y:S02]  /*cab0*/  LEA R160, P0, R104, c[0x0][0x170], 0x1 ;  /* 0x00005c0068a07a11 */ /* 0x000fe400078008ff */
[----:B------:R-:W-:Y:S02]  /*cac0*/  LOP3.LUT R4, R4, 0x1c0, RZ, 0xc0, !PT ;  /* 0x000001c004047812 */ /* 0x000fe400078ec0ff */
[----:B------:R-:W-:Y:S01]  /*cad0*/  LEA.HI.X R159, R104, c[0x0][0x174], R101, 0x1, P0 ;  /* 0x00005d00689f7a11 */ /* 0x000fe200000f0c65 */
[----:B------:R-:W-:Y:S01]  /*cae0*/  @!P1 IMAD.MOV.U32 R12, RZ, RZ, c[0x0][0x1a0] ;  /* 0x00006800ff0c9624 */ /* 0x000fe200078e00ff */
[----:B------:R-:W-:-:S02]  /*caf0*/  LOP3.LUT R149, R4, 0x8, R149, 0xf8, !PT ;  /* 0x0000000804957812 */ /* 0x000fc400078ef895 */
[----:B------:R-:W-:Y:S01]  /*cb00*/  SHF.R.U32.HI R4, RZ, 0x3, R4 ;  /* 0x00000003ff047819 */ /* 0x000fe20000011604 */
[----:B------:R-:W-:Y:S01]  /*cb10*/  @!P1 IMAD.MOV.U32 R161, RZ, RZ, R159 ;  /* 0x000000ffffa19224 */ /* 0x000fe200078e009f */
[----:B------:R-:W-:Y:S02]  /*cb20*/  @!P4 LEA R6, P0, R103, R160, 0x1 ;  /* 0x000000a06706c211 */ /* 0x000fe400078008ff */
[----:B------:R-:W-:Y:S01]  /*cb30*/  LOP3.LUT R149, R149, R4, RZ, 0x3c, !PT ;  /* 0x0000000495957212 */ /* 0x000fe200078e3cff */
[----:B------:R-:W-:Y:S01]  /*cb40*/  @!P1 IMAD.WIDE.U32 R12, R12, 0x60, R160 ;  /* 0x000000600c0c9825 */ /* 0x000fe200078e00a0 */
[----:B------:R-:W-:-:S03]  /*cb50*/  @!P4 LEA.HI.X R7, R103, R159, R100, 0x1, P0 ;  /* 0x0000009f6707c211 */ /* 0x000fc600000f0c64 */
[----:B------:R-:W-:Y:S02]  /*cb60*/  IMAD R149, R2, 0x200, R149 ;  /* 0x0000020002957824 */ /* 0x000fe400078e0295 */
[----:B--2---:R-:W-:-:S04]  /*cb70*/  @!P6 IMAD.WIDE.U32 R8, R5, 0x60, R156 ;  /* 0x000000600508e825 */ /* 0x004fc800078e009c */
[----:B------:R-:W-:Y:S02]  /*cb80*/  @!P6 IMAD.IADD R15, R9, 0x1, R0 ;  /* 0x00000001090fe824 */ /* 0x000fe400078e0200 */
[----:B------:R-:W-:Y:S01]  /*cb90*/  @!P6 IMAD.MOV.U32 R14, RZ, RZ, R8 ;  /* 0x000000ffff0ee224 */ /* 0x000fe200078e0008 */
[----:B-----5:R-:W-:Y:S01]  /*cba0*/  SHF.R.S32.HI R11, RZ, 0x1f, R56 ;  /* 0x0000001fff0b7819 */ /* 0x020fe20000011438 */
[----:B------:R-:W-:Y:S02]  /*cbb0*/  IMAD.SHL.U32 R9, R124, 0x40, RZ ;  /* 0x000000407c097824 */ /* 0x000fe400078e00ff */
[----:B------:R-:W-:Y:S01]  /*cbc0*/  IMAD.SHL.U32 R2, R2, 0x8, RZ ;  /* 0x0000000802027824 */ /* 0x000fe200078e00ff */
[----:B------:R2:W-:Y:S01]  /*cbd0*/  @!P6 LDGSTS.E.BYPASS.LTC128B.128 [R153+0x5800], [R14.64] ;  /* 0x058000000e99efae */ /* 0x0005e2000b901d46 */
[----:B------:R-:W-:Y:S01]  /*cbe0*/  LEA.HI R40, R11, R56, RZ, 0x5 ;  /* 0x000000380b287211 */ /* 0x000fe200078f28ff */
[----:B------:R-:W-:Y:S01]  /*cbf0*/  @!P2 IMAD.MOV.U32 R0, RZ, RZ, c[0x0][0x1a0] ;  /* 0x00006800ff00a624 */ /* 0x000fe200078e00ff */
[----:B------:R-:W-:Y:S01]  /*cc00*/  LOP3.LUT R9, R9, 0x1c0, RZ, 0xc0, !PT ;  /* 0x000001c009097812 */ /* 0x000fe200078ec0ff */
[----:B------:R2:W-:Y:S01]  /*cc10*/  @!P6 LDGSTS.E.BYPASS.LTC128B.128 [R153+0x7800], [R14.64+0x80] ;  /* 0x078000800e99efae */ /* 0x0005e2000b901d46 */
[----:B------:R-:W-:Y:S01]  /*cc20*/  SHF.R.S32.HI R42, RZ, 0x5, R40 ;  /* 0x00000005ff2a7819 */ /* 0x000fe20000011428 */
[----:B------:R-:W-:Y:S01]  /*cc30*/  @!P5 IMAD.MOV.U32 R161, RZ, RZ, R159 ;  /* 0x000000ffffa1d224 */ /* 0x000fe200078e009f */
[----:B------:R-:W-:Y:S01]  /*cc40*/  LOP3.LUT R2, R9, 0x8, R2, 0xf8, !PT ;  /* 0x0000000809027812 */ /* 0x000fe200078ef802 */
[----:B------:R-:W0:Y:S01]  /*cc50*/  LDGDEPBAR ;  /* 0x00000000000079af */ /* 0x000e220000000000 */
[----:B------:R-:W-:Y:S01]  /*cc60*/  SHF.R.U32.HI R9, RZ, 0x3, R9 ;  /* 0x00000003ff097819 */ /* 0x000fe20000011609 */
[----:B------:R-:W-:Y:S01]  /*cc70*/  @!P1 IMAD.MOV.U32 R5, RZ, RZ, c[0x0][0x1a4] ;  /* 0x00006900ff059624 */ /* 0x000fe200078e00ff */
[----:B------:R-:W-:Y:S01]  /*cc80*/  @!P2 LEA R16, P0, R0, R160, 0x6 ;  /* 0x000000a00010a211 */ /* 0x000fe200078030ff */
[----:B------:R-:W-:Y:S01]  /*cc90*/  @!P2 IMAD.MOV.U32 R4, RZ, RZ, c[0x0][0x1a4] ;  /* 0x00006900ff04a624 */ /* 0x000fe200078e00ff */
[----:B------:R-:W-:Y:S01]  /*cca0*/  LOP3.LUT R2, R2, R9, RZ, 0x3c, !PT ;  /* 0x0000000902027212 */ /* 0x000fe200078e3cff */
[----:B------:R-:W-:-:S02]  /*ccb0*/  IMAD R9, R42, 0x400, R41 ;  /* 0x000004002a097824 */ /* 0x000fc400078e0229 */
[----:B------:R-:W-:Y:S01]  /*ccc0*/  @!P1 IMAD R5, R5, 0x60, RZ ;  /* 0x0000006005059824 */ /* 0x000fe200078e02ff */
[----:B------:R-:W-:Y:S01]  /*ccd0*/  @!P2 LEA.HI.X R17, R0, R159, R4, 0x6, P0 ;  /* 0x0000009f0011a211 */ /* 0x000fe200000f3404 */
[----:B------:R-:W-:Y:S02]  /*cce0*/  IMAD.IADD R150, R2, 0x1, R9 ;  /* 0x0000000102967824 */ /* 0x000fe400078e0209 */
[----:B------:R-:W-:Y:S02]  /*ccf0*/  @!P1 IMAD.IADD R5, R13, 0x1, R5 ;  /* 0x000000010d059824 */ /* 0x000fe400078e0205 */
[----:B------:R-:W-:Y:S02]  /*cd00*/  @!P1 IMAD.MOV.U32 R4, RZ, RZ, R12 ;  /* 0x000000ffff049224 */ /* 0x000fe400078e000c */
[----:B------:R-:W-:Y:S02]  /*cd10*/  IMAD.SHL.U32 R149, R149, 0x2, RZ ;  /* 0x0000000295957824 */ /* 0x000fe400078e00ff */
[----:B------:R-:W-:-:S03]  /*cd20*/  IMAD.SHL.U32 R150, R150, 0x2, RZ ;  /* 0x0000000296967824 */ /* 0x000fc600078e00ff */
[----:B------:R-:W-:Y:S01]  /*cd30*/  IADD3 R0, R149, 0x4000, RZ ;  /* 0x0000400095007810 */ /* 0x000fe20007ffe0ff */
[----:B------:R-:W-:Y:S01]  /*cd40*/  IMAD R148, R45, 0x2, R150 ;  /* 0x000000022d947824 */ /* 0x000fe200078e0296 */
[----:B------:R-:W-:Y:S01]  /*cd50*/  IADD3 R147, R149, 0x4020, RZ ;  /* 0x0000402095937810 */ /* 0x000fe20007ffe0ff */
[----:B------:R-:W-:-:S04]  /*cd60*/  DEPBAR.LE SB0, 0x0 ;  /* 0x000080000000791a */ /* 0x000fc80000000000 */
[----:B------:R-:W-:Y:S01]  /*cd70*/  BAR.SYNC.DEFER_BLOCKING 0x0 ;  /* 0x0000000000007b1d */ /* 0x000fe20000010000 */
[C---:B------:R-:W-:Y:S02]  /*cd80*/  IMAD R146, R43.reuse, 0x2, R150 ;  /* 0x000000022b927824 */ /* 0x040fe400078e0296 */
[----:B------:R-:W-:-:S03]  /*cd90*/  IMAD R145, R43, 0x2, R148 ;  /* 0x000000022b917824 */ /* 0x000fc600078e0294 */
        /* <DEDUP_REMOVED lines=29> */
[----:B------:R-:W-:Y:S04]  /*cf70*/  LDSM.16.M88.4 R8, [R150] ;  /* 0x000000009608783b */ /* 0x000fe80000000200 */
[----:B--2---:R-:W3:Y:S04]  /*cf80*/  LDSM.16.M88.4 R12, [R149+0x4000] ;  /* 0x00400000950c783b */ /* 0x004ee80000000200 */
[----:B----4-:R-:W-:Y:S02]  /*cf90*/  LDSM.16.M88.4 R36, [R148] ;  /* 0x000000009424783b */ /* 0x010fe40000000200 */
[----:B------:R-:W-:Y:S01]  /*cfa0*/  @P1 IADD3 R147, R0, -0x20, RZ ;  /* 0xffffffe000931810 */ /* 0x000fe20007ffe0ff */
[----:B------:R-:W-:Y:S01]  /*cfb0*/  IMAD.MOV.U32 R0, RZ, RZ, 0x40 ;  /* 0x00000040ff007424 */ /* 0x000fe200078e00ff */
[----:B------:R-:W2:Y:S02]  /*cfc0*/  LDSM.16.M88.4 R32, [R149+0x4800] ;  /* 0x004800009520783b */ /* 0x000ea40000000200 */
[----:B------:R-:W-:-:S02]  /*cfd0*/  IADD3 R139, R147, 0x800, RZ ;  /* 0x00000800938b7810 */ /* 0x000fc40007ffe0ff */
[----:B------:R-:W-:Y:S01]  /*cfe0*/  LDSM.16.M88.4 R72, [R149+0x5000] ;  /* 0x005000009548783b */ /* 0x000fe20000000200 */
[----:B------:R-:W-:Y:S02]  /*cff0*/  SEL R0, R0, 0xffffffc0, !P2 ;  /* 0xffffffc000007807 */ /* 0x000fe40005000000 */
[C---:B------:R-:W-:Y:S01]  /*d000*/  IADD3 R138, R147.reuse, 0x1000, RZ ;  /* 0x00001000938a7810 */ /* 0x040fe20007ffe0ff */
[----:B---3--:R-:W-:Y:S01]  /*d010*/  LDSM.16.M88.4 R28, [R149+0x5800] ;  /* 0x00580000951c783b */ /* 0x008fe20000000200 */
[----:B------:R-:W-:Y:S01]  /*d020*/  IADD3 R137, R147, 0x1800, RZ ;  /* 0x0000180093897810 */ /* 0x000fe20007ffe0ff */
[----:B------:R-:W-:Y:S01]  /*d030*/  IMAD.IADD R143, R149, 0x1, R0 ;  /* 0x00000001958f7824 */ /* 0x000fe200078e0200 */
[C---:B------:R-:W-:Y:S01]  /*d040*/  IADD3 R135, R147.reuse, 0x2000, RZ ;  /* 0x0000200093877810 */ /* 0x040fe20007ffe0ff */
[----:B-----5:R-:W3:Y:S01]  /*d050*/  LDSM.16.M88.4 R4, [R147] ;  /* 0x000000009304783b */ /* 0x020ee20000000200 */
[----:B------:R-:W-:Y:S01]  /*d060*/  IMAD.IADD R136, R0, 0x1, R147 ;  /* 0x0000000100887824 */ /* 0x000fe200078e0293 */
[----:B------:R-:W-:-:S02]  /*d070*/  IADD3 R134, R147, 0x2800, RZ ;  /* 0x0000280093867810 */ /* 0x000fc40007ffe0ff */
[----:B------:R-:W-:Y:S01]  /*d080*/  LDSM.16.M88.4 R64, [R146] ;  /* 0x000000009240783b */ /* 0x000fe20000000200 */
[C---:B------:R-:W-:Y:S02]  /*d090*/  IADD3 R133, R147.reuse, 0x3000, RZ ;  /* 0x0000300093857810 */ /* 0x040fe40007ffe0ff */
[----:B------:R-:W-:Y:S01]  /*d0a0*/  IADD3 R132, R147, 0x3800, RZ ;  /* 0x0000380093847810 */ /* 0x000fe20007ffe0ff */
[----:B------:R-:W4:Y:S04]  /*d0b0*/  LDSM.16.M88.4 R92, [R143+0x4000] ;  /* 0x004000008f5c783b */ /* 0x000f280000000200 */
[----:B------:R-:W5:Y:S04]  /*d0c0*/  LDSM.16.M88.4 R60, [R147+0x800] ;  /* 0x00080000933c783b */ /* 0x000f680000000200 */
[----:B------:R-:W1:Y:S01]  /*d0d0*/  LDSM.16.M88.4 R20, [R147+0x1000] ;  /* 0x001000009314783b */ /* 0x000e620000000200 */
[C---:B------:R-:W-:Y:S03]  /*d0e0*/  HMMA.16816.F32 R16, R8.reuse, R12, RZ ;  /* 0x0000000c0810723c */ /* 0x040fe600000018ff */
[----:B------:R-:W-:Y:S04]  /*d0f0*/  LDSM.16.M88.4 R88, [R145] ;  /* 0x000000009158783b */ /* 0x000fe80000000200 */
[----:B------:R-:W-:Y:S01]  /*d100*/  LDSM.16.M88.4 R48, [R147+0x1800] ;  /* 0x001800009330783b */ /* 0x000fe20000000200 */
[C---:B------:R-:W-:Y:S03]  /*d110*/  HMMA.16816.F32 R12, R8.reuse, R14, RZ ;  /* 0x0000000e080c723c */ /* 0x040fe600000018ff */
[----:B------:R-:W-:Y:S04]  /*d120*/  LDSM.16.M88.4 R84, [R143+0x5000] ;  /* 0x005000008f54783b */ /* 0x000fe80000000200 */
[----:B------:R-:W-:Y:S01]  /*d130*/  LDSM.16.M88.4 R80, [R143+0x5800] ;  /* 0x005800008f50783b */ /* 0x000fe20000000200 */
[----:B--2---:R-:W-:Y:S03]  /*d140*/  HMMA.16816.F32 R24, R8, R32, RZ ;  /* 0x000000200818723c */ /* 0x004fe600000018ff */
[----:B------:R-:W0:Y:S05]  /*d150*/  LDGDEPBAR ;  /* 0x00000000000079af */ /* 0x000e2a0000000000 */
[----:B---3--:R-:W-:Y:S08]  /*d160*/  HMMA.16816.F32 R16, R36, R4, R16 ;  /* 0x000000042410723c */ /* 0x008ff00000001810 */
[C---:B------:R-:W-:Y:S08]  /*d170*/  HMMA.16816.F32 R76, R8.reuse, R72, RZ ;  /* 0x00000048084c723c */ /* 0x040ff000000018ff */
[C---:B------:R-:W-:Y:S08]  /*d180*/  HMMA.16816.F32 R32, R8.reuse, R34, RZ ;  /* 0x000000220820723c */ /* 0x040ff000000018ff */
[C---:B------:R-:W-:Y:S08]  /*d190*/  HMMA.16816.F32 R72, R8.reuse, R74, RZ ;  /* 0x0000004a0848723c */ /* 0x040ff000000018ff */
[C---:B------:R-:W-:Y:S08]  /*d1a0*/  HMMA.16816.F32 R68, R8.reuse, R28, RZ ;  /* 0x0000001c0844723c */ /* 0x040ff000000018ff */
[----:B------:R-:W-:Y:S01]  /*d1b0*/  HMMA.16816.F32 R8, R8, R30, RZ ;  /* 0x0000001e0808723c */ /* 0x000fe200000018ff */
[----:B------:R-:W2:Y:S07]  /*d1c0*/  LDSM.16.M88.4 R28, [R136] ;  /* 0x00000000881c783b */ /* 0x000eae0000000200 */
[----:B------:R-:W-:Y:S01]  /*d1d0*/  HMMA.16816.F32 R12, R36, R6, R12 ;  /* 0x00000006240c723c */ /* 0x000fe2000000180c */
[----:B------:R-:W3:Y:S07]  /*d1e0*/  LDSM.16.M88.4 R4, [R143+0x4800] ;  /* 0x004800008f04783b */ /* 0x000eee0000000200 */
[----:B----4-:R-:W-:Y:S08]  /*d1f0*/  HMMA.16816.F32 R16, R64, R92, R16 ;  /* 0x0000005c4010723c */ /* 0x010ff00000001810 */
[C---:B-----5:R-:W-:Y:S08]  /*d200*/  HMMA.16816.F32 R24, R36.reuse, R60, R24 ;  /* 0x0000003c2418723c */ /* 0x060ff00000001818 */
[C---:B------:R-:W-:Y:S01]  /*d210*/  HMMA.16816.F32 R32, R36.reuse, R62, R32 ;  /* 0x0000003e2420723c */ /* 0x040fe20000001820 */
[----:B------:R-:W-:Y:S07]  /*d220*/  LDSM.16.M88.4 R60, [R150+0x2000] ;  /* 0x00200000963c783b */ /* 0x000fee0000000200 */
[C---:B-1----:R-:W-:Y:S08]  /*d230*/  HMMA.16816.F32 R76, R36.reuse, R20, R76 ;  /* 0x00000014244c723c */ /* 0x042ff0000000184c */
[----:B------:R-:W-:Y:S01]  /*d240*/  HMMA.16816.F32 R72, R36, R22, R72 ;  /* 0x000000162448723c */ /* 0x000fe20000001848 */
[----:B------:R-:W1:Y:S07]  /*d250*/  LDSM.16.M88.4 R20, [R149+0x6000] ;  /* 0x006000009514783b */ /* 0x000e6e0000000200 */
[----:B------:R-:W-:Y:S01]  /*d260*/  HMMA.16816.F32 R12, R64, R94, R12 ;  /* 0x0000005e400c723c */ /* 0x000fe2000000180c */
[----:B------:R-:W-:Y:S07]  /*d270*/  LDSM.16.M88.4 R92, [R147+0x2800] ;  /* 0x00280000935c783b */ /* 0x000fee0000000200 */
[----:B--2---:R-:W-:Y:S08]  /*d280*/  HMMA.16816.F32 R16, R88, R28, R16 ;  /* 0x0000001c5810723c */ /* 0x004ff00000001810 */
[C---:B------:R-:W-:Y:S08]  /*d290*/  HMMA.16816.F32 R68, R36.reuse, R48, R68 ;  /* 0x000000302444723c */ /* 0x040ff00000001844 */
[----:B------:R-:W-:Y:S01]  /*d2a0*/  HMMA.16816.F32 R8, R36, R50, R8 ;  /* 0x000000322408723c */ /* 0x000fe20000001808 */
[----:B------:R-:W-:Y:S04]  /*d2b0*/  LDSM.16.M88.4 R36, [R148+0x2000] ;  /* 0x002000009424783b */ /* 0x000fe80000000200 */
[----:B------:R-:W2:Y:S03]  /*d2c0*/  LDSM.16.M88.4 R48, [R147+0x2000] ;  /* 0x002000009330783b */ /* 0x000ea60000000200 */
[C---:B---3--:R-:W-:Y:S08]  /*d2d0*/  HMMA.16816.F32 R24, R64.reuse, R4, R24 ;  /* 0x000000044018723c */ /* 0x048ff00000001818 */
[----:B------:R-:W-:Y:S01]  /*d2e0*/  HMMA.16816.F32 R32, R64, R6, R32 ;  /* 0x000000064020723c */ /* 0x000fe20000001820 */
[----:B------:R-:W3:Y:S07]  /*d2f0*/  LDSM.16.M88.4 R4, [R136+0x800] ;  /* 0x000800008804783b */ /* 0x000eee0000000200 */
[----:B------:R-:W-:Y:S01]  /*d300*/  HMMA.16816.F32 R12, R88, R30, R12 ;  /* 0x0000001e580c723c */ /* 0x000fe2000000180c */
[----:B------:R-:W-:Y:S07]  /*d310*/  LDSM.16.M88.4 R28, [R149+0x6800] ;  /* 0x00680000951c783b */ /* 0x000fee0000000200 */
[----:B-1----:R-:W-:Y:S08]  /*d320*/  HMMA.16816.F32 R16, R60, R20, R16 ;  /* 0x000000143c10723c */ /* 0x002ff00000001810 */
        /* <DEDUP_REMOVED lines=10> */
[C---:B---3--:R-:W-:Y:S08]  /*d3d0*/  HMMA.16816.F32 R24, R88.reuse, R4, R24 ;  /* 0x000000045818723c */ /* 0x048ff00000001818 */
[----:B------:R-:W-:Y:S01]  /*d3e0*/  HMMA.16816.F32 R32, R88, R6, R32 ;  /* 0x000000065820723c */ /* 0x000fe20000001820 */
[----:B------:R-:W2:Y:S07]  /*d3f0*/  LDSM.16.M88.4 R4, [R145+0x2000] ;  /* 0x002000009104783b */ /* 0x000eae0000000200 */
[----:B------:R-:W-:Y:S01]  /*d400*/  HMMA.16816.F32 R12, R36, R50, R12 ;  /* 0x00000032240c723c */ /* 0x000fe2000000180c */
[----:B------:R-:W3:Y:S07]  /*d410*/  LDSM.16.M88.4 R48, [R149+0x7000] ;  /* 0x007000009530783b */ /* 0x000eee0000000200 */
[----:B-1----:R-:W-:Y:S08]  /*d420*/  HMMA.16816.F32 R16, R8, R80, R16 ;  /* 0x000000500810723c */ /* 0x002ff00000001810 */
[----:B------:R-:W-:Y:S01]  /*d430*/  HMMA.16816.F32 R96, R88, R84, R76 ;  /* 0x000000545860723c */ /* 0x000fe2000000184c */
[----:B------:R-:W-:Y:S07]  /*d440*/  LDSM.16.M88.4 R76, [R136+0x2800] ;  /* 0x00280000884c783b */ /* 0x000fee0000000200 */
[----:B------:R-:W-:Y:S01]  /*d450*/  HMMA.16816.F32 R12, R8, R82, R12 ;  /* 0x00000052080c723c */ /* 0x000fe2000000180c */
[----:B------:R-:W1:Y:S07]  /*d460*/  LDSM.16.M88.4 R80, [R136+0x1800] ;  /* 0x001800008850783b */ /* 0x000e6e0000000200 */
[----:B------:R-:W-:Y:S01]  /*d470*/  HMMA.16816.F32 R84, R88, R86, R72 ;  /* 0x000000565854723c */ /* 0x000fe20000001848 */
[----:B------:R-:W4:Y:S07]  /*d480*/  LDSM.16.M88.4 R72, [R147+0x3000] ;  /* 0x003000009348783b */ /* 0x000f2e0000000200 */
[C---:B--2---:R-:W-:Y:S08]  /*d490*/  HMMA.16816.F32 R16, R4.reuse, R20, R16 ;  /* 0x000000140410723c */ /* 0x044ff00000001810 */
[----:B------:R-:W-:Y:S01]  /*d4a0*/  HMMA.16816.F32 R12, R4, R22, R12 ;  /* 0x00000016040c723c */ /* 0x000fe2000000180c */
[----:B------:R-:W-:Y:S07]  /*d4b0*/  LDSM.16.M88.4 R20, [R143+0x7000] ;  /* 0x007000008f14783b */ /* 0x000fee0000000200 */
[C---:B---3--:R-:W-:Y:S08]  /*d4c0*/  HMMA.16816.F32 R96, R60.reuse, R48, R96 ;  /* 0x000000303c60723c */ /* 0x048ff00000001860 */
[----:B------:R-:W-:Y:S01]  /*d4d0*/  FMUL.FTZ R16, R16, c[0x0][0x2ec] ;  /* 0x0000bb0010107a20 */ /* 0x000fe20000410000 */
[----:B------:R-:W-:Y:S01]  /*d4e0*/  HMMA.16816.F32 R84, R60, R50, R84 ;  /* 0x000000323c54723c */ /* 0x000fe20000001854 */
[----:B------:R-:W-:-:S02]  /*d4f0*/  FMUL.FTZ R47, R17, c[0x0][0x2ec] ;  /* 0x0000bb00112f7a20 */ /* 0x000fc40000410000 */
[----:B------:R2:W-:Y:S01]  /*d500*/  MUFU.TANH R44, R16 ;  /* 0x00000010002c7308 */ /* 0x0005e20000002400 */
[----:B------:R-:W-:Y:S02]  /*d510*/  FMUL.FTZ R46, R18, c[0x0][0x2ec] ;  /* 0x0000bb00122e7a20 */ /* 0x000fe40000410000 */
[----:B------:R-:W-:Y:S02]  /*d520*/  FMUL.FTZ R48, R19, c[0x0][0x2ec] ;  /* 0x0000bb0013307a20 */ /* 0x000fe40000410000 */
[----:B------:R-:W-:Y:S01]  /*d530*/  HMMA.16816.F32 R24, R60, R28, R24 ;  /* 0x0000001c3c18723c */ /* 0x000fe20000001818 */
[----:B------:R-:W-:Y:S02]  /*d540*/  FMUL.FTZ R12, R12, c[0x0][0x2ec] ;  /* 0x0000bb000c0c7a20 */ /* 0x000fe40000410000 */
[----:B------:R-:W-:Y:S01]  /*d550*/  FMUL.FTZ R13, R13, c[0x0][0x2ec] ;  /* 0x0000bb000d0d7a20 */ /* 0x000fe20000410000 */
[----:B------:R-:W3:Y:S01]  /*d560*/  MUFU.TANH R47, R47 ;  /* 0x0000002f002f7308 */ /* 0x000ee20000002400 */
[----:B------:R-:W-:-:S02]  /*d570*/  FMUL.FTZ R50, R14, c[0x0][0x2ec] ;  /* 0x0000bb000e327a20 */ /* 0x000fc40000410000 */
[----:B------:R-:W-:Y:S01]  /*d580*/  FMUL.FTZ R51, R15, c[0x0][0x2ec] ;  /* 0x0000bb000f337a20 */ /* 0x000fe20000410000 */
[----:B------:R-:W-:Y:S01]  /*d590*/  HMMA.16816.F32 R32, R60, R30, R32 ;  /* 0x0000001e3c20723c */ /* 0x000fe20000001820 */
[----:B------:R-:W-:Y:S03]  /*d5a0*/  LDSM.16.M88.4 R28, [R143+0x6800] ;  /* 0x006800008f1c783b */ /* 0x000fe60000000200 */
[----:B------:R-:W-:Y:S01]  /*d5b0*/  MUFU.TANH R49, R12 ;  /* 0x0000000c00317308 */ /* 0x000fe20000002400 */
[----:B--2---:R-:W2:Y:S03]  /*d5c0*/  LDSM.16.M88.4 R16, [R149+0x7800] ;  /* 0x007800009510783b */ /* 0x004ea60000000200 */
[C---:B-1----:R-:W-:Y:S04]  /*d5d0*/  HMMA.16816.F32 R64, R88.reuse, R82, R64 ;  /* 0x000000525840723c */ /* 0x042fe80000001840 */
[----:B------:R1:W-:Y:S04]  /*d5e0*/  MUFU.TANH R53, R13 ;  /* 0x0000000d00357308 */ /* 0x0003e80000002400 */
[----:B------:R-:W-:Y:S04]  /*d5f0*/  HMMA.16816.F32 R68, R88, R80, R68 ;  /* 0x000000505844723c */ /* 0x000fe80000001844 */
[----:B------:R-:W5:Y:S04]  /*d600*/  MUFU.TANH R48, R48 ;  /* 0x0000003000307308 */ /* 0x000f680000002400 */
[C---:B----4-:R-:W-:Y:S01]  /*d610*/  HMMA.16816.F32 R84, R36.reuse, R74, R84 ;  /* 0x0000004a2454723c */ /* 0x050fe20000001854 */
[----:B-1----:R-:W1:Y:S03]  /*d620*/  LDSM.16.M88.4 R12, [R147+0x3800] ;  /* 0x00380000930c783b */ /* 0x002e660000000200 */
[----:B------:R-:W4:Y:S04]  /*d630*/  MUFU.TANH R50, R50 ;  /* 0x0000003200327308 */ /* 0x000f280000002400 */
[C---:B------:R-:W-:Y:S04]  /*d640*/  HMMA.16816.F32 R24, R36.reuse, R92, R24 ;  /* 0x0000005c2418723c */ /* 0x040fe80000001818 */
[----:B------:R-:W1:Y:S04]  /*d650*/  MUFU.TANH R51, R51 ;  /* 0x0000003300337308 */ /* 0x000e680000002400 */
[----:B------:R-:W-:Y:S04]  /*d660*/  HMMA.16816.F32 R32, R36, R94, R32 ;  /* 0x0000005e2420723c */ /* 0x000fe80000001820 */
[----:B------:R-:W-:Y:S04]  /*d670*/  MUFU.TANH R46, R46 ;  /* 0x0000002e002e7308 */ /* 0x000fe80000002400 */
[C---:B--2---:R-:W-:Y:S08]  /*d680*/  HMMA.16816.F32 R64, R60.reuse, R18, R64 ;  /* 0x000000123c40723c */ /* 0x044ff00000001840 */
[----:B------:R-:W-:Y:S01]  /*d690*/  HMMA.16816.F32 R68, R60, R16, R68 ;  /* 0x000000103c44723c */ /* 0x000fe20000001844 */
[----:B------:R-:W2:Y:S07]  /*d6a0*/  LDSM.16.M88.4 R16, [R143+0x7800] ;  /* 0x007800008f10783b */ /* 0x000eae0000000200 */
[----:B------:R-:W-:Y:S08]  /*d6b0*/  HMMA.16816.F32 R96, R36, R72, R96 ;  /* 0x000000482460723c */ /* 0x000ff00000001860 */
[C---:B------:R-:W-:Y:S07]  /*d6c0*/  HMMA.16816.F32 R84, R8.reuse, R22, R84 ;  /* 0x000000160854723c */ /* 0x040fee0000001854 */
[----:B------:R-:W-:Y:S01]  /*d6d0*/  LOP3.LUT R23, R40, 0xffffffe0, RZ, 0xc0, !PT ;  /* 0xffffffe028177812 */ /* 0x000fe200078ec0ff */
[----:B------:R-:W-:Y:S04]  /*d6e0*/  HMMA.16816.F32 R24, R8, R28, R24 ;  /* 0x0000001c0818723c */ /* 0x000fe80000001818 */
[----:B------:R-:W-:-:S04]  /*d6f0*/  IMAD.IADD R0, R56, 0x1, -R23 ;  /* 0x0000000138007824 */ /* 0x000fc800078e0a17 */
[----:B------:R-:W-:Y:S01]  /*d700*/  HMMA.16816.F32 R32, R8, R30, R32 ;  /* 0x0000001e0820723c */ /* 0x000fe20000001820 */
[----:B------:R-:W3:Y:S07]  /*d710*/  LDSM.16.M88.4 R28, [R136+0x3000] ;  /* 0x00300000881c783b */ /* 0x000eee0000000200 */
[C---:B-1----:R-:W-:Y:S08]  /*d720*/  HMMA.16816.F32 R64, R36.reuse, R14, R64 ;  /* 0x0000000e2440723c */ /* 0x042ff00000001840 */
[----:B------:R-:W-:Y:S07]  /*d730*/  HMMA.16816.F32 R68, R36, R12, R68 ;  /* 0x0000000c2444723c */ /* 0x000fee0000001844 */
[----:B------:R-:W-:Y:S01]  /*d740*/  SHF.R.S32.HI R13, RZ, 0x1f, R0 ;  /* 0x0000001fff0d7819 */ /* 0x000fe20000011400 */
[----:B------:R-:W-:Y:S03]  /*d750*/  HMMA.16816.F32 R96, R8, R20, R96 ;  /* 0x000000140860723c */ /* 0x000fe60000001860 */
[----:B------:R-:W-:-:S02]  /*d760*/  LEA.HI R162, R13, R0, RZ, 0x2 ;  /* 0x000000000da27211 */ /* 0x000fc400078f10ff */
[----:B------:R-:W1:Y:S01]  /*d770*/  LDSM.16.M88.4 R12, [R136+0x3800] ;  /* 0x00380000880c783b */ /* 0x000e620000000200 */
[----:B------:R-:W-:Y:S01]  /*d780*/  LOP3.LUT R0, R2, R41, RZ, 0xfc, !PT ;  /* 0x0000002902007212 */ /* 0x000fe200078efcff */
[----:B------:R-:W-:-:S04]  /*d790*/  DEPBAR.LE SB0, 0x0 ;  /* 0x000080000000791a */ /* 0x000fc80000000000 */
[----:B--2---:R-:W-:Y:S01]  /*d7a0*/  HMMA.16816.F32 R64, R8, R18, R64 ;  /* 0x000000120840723c */ /* 0x004fe20000001840 */
[----:B------:R-:W-:-:S07]  /*d7b0*/  SHF.R.S32.HI R162, RZ, 0x2, R162 ;  /* 0x00000002ffa27819 */ /* 0x000fce00000114a2 */
[----:B------:R-:W-:Y:S08]  /*d7c0*/  HMMA.16816.F32 R24, R4, R76, R24 ;  /* 0x0000004c0418723c */ /* 0x000ff00000001818 */
[----:B------:R-:W-:Y:S08]  /*d7d0*/  HMMA.16816.F32 R68, R8, R16, R68 ;  /* 0x000000100844723c */ /* 0x000ff00000001844 */
[C---:B------:R-:W-:Y:S08]  /*d7e0*/  HMMA.16816.F32 R32, R4.reuse, R78, R32 ;  /* 0x0000004e0420723c */ /* 0x040ff00000001820 */
[----:B---3--:R-:W-:Y:S01]  /*d7f0*/  HMMA.16816.F32 R96, R4, R28, R96 ;  /* 0x0000001c0460723c */ /* 0x008fe20000001860 */
[----:B------:R-:W-:-:S02]  /*d800*/  FMUL.FTZ R24, R24, c[0x0][0x2ec] ;  /* 0x0000bb0018187a20 */ /* 0x000fc40000410000 */
[----:B------:R-:W-:Y:S02]  /*d810*/  FMUL.FTZ R21, R26, c[0x0][0x2ec] ;  /* 0x0000bb001a157a20 */ /* 0x000fe40000410000 */
[----:B------:R-:W-:Y:S02]  /*d820*/  FMUL.FTZ R20, R25, c[0x0][0x2ec] ;  /* 0x0000bb0019147a20 */ /* 0x000fe40000410000 */
[----:B------:R-:W-:Y:S01]  /*d830*/  IMAD R29, R42, 0x10, R58 ;  /* 0x000000102a1d7824 */ /* 0x000fe200078e023a */
[----:B------:R-:W-:Y:S01]  /*d840*/  HMMA.16816.F32 R84, R4, R30, R84 ;  /* 0x0000001e0454723c */ /* 0x000fe20000001854 */
[----:B------:R-:W-:Y:S01]  /*d850*/  IMAD.SHL.U32 R28, R56, 0x2, RZ ;  /* 0x00000002381c7824 */ /* 0x000fe200078e00ff */
[----:B------:R-:W2:Y:S01]  /*d860*/  MUFU.TANH R24, R24 ;  /* 0x0000001800187308 */ /* 0x000ea20000002400 */
[----:B------:R-:W-:Y:S01]  /*d870*/  FMUL.FTZ R25, R27, c[0x0][0x2ec] ;  /* 0x0000bb001b197a20 */ /* 0x000fe20000410000 */
[----:B------:R-:W-:Y:S02]  /*d880*/  IADD3 R29, R29, 0x1, R162 ;  /* 0x000000011d1d7810 */ /* 0x000fe40007ffe0a2 */
[----:B------:R-:W-:-:S02]  /*d890*/  LOP3.LUT R28, R28, 0x6, RZ, 0xc0, !PT ;  /* 0x000000061c1c7812 */ /* 0x000fc400078ec0ff */
[----:B------:R-:W-:Y:S01]  /*d8a0*/  IADD3 R29, R54, R29, -R151 ;  /* 0x0000001d361d7210 */ /* 0x000fe20007ffe897 */
[C---:B-1----:R-:W-:Y:S01]  /*d8b0*/  HMMA.16816.F32 R64, R4.reuse, R14, R64 ;  /* 0x0000000e0440723c */ /* 0x042fe20000001840 */
[----:B------:R-:W-:Y:S01]  /*d8c0*/  FMUL.FTZ R26, R32, c[0x0][0x2ec] ;  /* 0x0000bb00201a7a20 */ /* 0x000fe20000410000 */
[----:B------:R-:W1:Y:S01]  /*d8d0*/  MUFU.TANH R21, R21 ;  /* 0x0000001500157308 */ /* 0x000e620000002400 */
[----:B------:R-:W-:Y:S01]  /*d8e0*/  IADD3 R29, R29, c[0x0][0x2e8], RZ ;  /* 0x0000ba001d1d7a10 */ /* 0x000fe20007ffe0ff */
[----:B------:R-:W-:Y:S02]  /*d8f0*/  IMAD.IADD R28, R3, 0x1, R28 ;  /* 0x00000001031c7824 */ /* 0x000fe400078e021c */
[----:B------:R-:W-:Y:S01]  /*d900*/  FMUL.FTZ R27, R33, c[0x0][0x2ec] ;  /* 0x0000bb00211b7a20 */ /* 0x000fe20000410000 */
[----:B------:R-:W-:Y:S01]  /*d910*/  IADD3 R103, R29, 0x8, RZ ;  /* 0x000000081d677810 */ /* 0x000fe20007ffe0ff */
[----:B------:R-:W-:Y:S01]  /*d920*/  HMMA.16816.F32 R68, R4, R12, R68 ;  /* 0x0000000c0444723c */ /* 0x000fe20000001844 */
[----:B------:R-:W-:Y:S01]  /*d930*/  FMUL.FTZ R22, R34, c[0x0][0x2ec] ;  /* 0x0000bb0022167a20 */ /* 0x000fe20000410000 */
[----:B------:R-:W-:Y:S01]  /*d940*/  IADD3 R16, R28, 0x1, RZ ;  /* 0x000000011c107810 */ /* 0x000fe20007ffe0ff */
[----:B------:R-:W-:Y:S01]  /*d950*/  FMUL.FTZ R23, R35, c[0x0][0x2ec] ;  /* 0x0000bb0023177a20 */ /* 0x000fe20000410000 */
[-C--:B------:R-:W-:Y:S01]  /*d960*/  IMNMX R2, R29, R54.reuse, PT ;  /* 0x000000361d027217 */ /* 0x080fe20003800200 */
[----:B------:R-:W3:Y:S01]  /*d970*/  MUFU.TANH R20, R20 ;  /* 0x0000001400147308 */ /* 0x000ee20000002400 */
[----:B------:R-:W-:Y:S01]  /*d980*/  IMNMX R103, R103, R54, PT ;  /* 0x0000003667677217 */ /* 0x000fe20003800200 */
[----:B------:R-:W-:Y:S01]  /*d990*/  FMUL.FTZ R96, R96, c[0x0][0x2ec] ;  /* 0x0000bb0060607a20 */ /* 0x000fe20000410000 */
[----:B------:R-:W-:Y:S01]  /*d9a0*/  IADD3 R17, R28, 0x8, RZ ;  /* 0x000000081c117810 */ /* 0x000fe20007ffe0ff */
[----:B------:R-:W-:Y:S01]  /*d9b0*/  FMUL.FTZ R97, R97, c[0x0][0x2ec] ;  /* 0x0000bb0061617a20 */ /* 0x000fe20000410000 */
[CC--:B------:R-:W-:Y:S01]  /*d9c0*/  ISETP.GE.AND P5, PT, R16.reuse, R2.reuse, PT ;  /* 0x000000021000720c */ /* 0x0c0fe20003fa6270 */
[----:B------:R-:W-:Y:S01]  /*d9d0*/  FMUL.FTZ R99, R99, c[0x0][0x2ec] ;  /* 0x0000bb0063637a20 */ /* 0x000fe20000410000 */
[-C--:B------:R-:W-:Y:S01]  /*d9e0*/  ISETP.GE.AND P1, PT, R16, R103.reuse, PT ;  /* 0x000000671000720c */ /* 0x080fe20003f26270 */
[----:B------:R-:W1:Y:S01]  /*d9f0*/  MUFU.TANH R25, R25 ;  /* 0x0000001900197308 */ /* 0x000e620000002400 */
[C---:B------:R-:W-:Y:S01]  /*da00*/  IADD3 R16, R28.reuse, 0x9, RZ ;  /* 0x000000091c107810 */ /* 0x040fe20007ffe0ff */
[----:B------:R-:W-:Y:S01]  /*da10*/  FMUL.FTZ R85, R85, c[0x0][0x2ec] ;  /* 0x0000bb0055557a20 */ /* 0x000fe20000410000 */
[----:B------:R-:W-:Y:S01]  /*da20*/  IADD3 R8, R28, 0x10, RZ ;  /* 0x000000101c087810 */ /* 0x000fe20007ffe0ff */
        /* <DEDUP_REMOVED lines=9> */
[----:B-----5:R-:W-:Y:S01]  /*dac0*/  FSEL R48, R48, -INF , !P1 ;  /* 0xff80000030307808 */ /* 0x020fe20004800000 */
[----:B------:R-:W-:Y:S01]  /*dad0*/  FMUL.FTZ R68, R68, c[0x0][0x2ec] ;  /* 0x0000bb0044447a20 */ /* 0x000fe20000410000 */
[CC--:B------:R-:W-:Y:S01]  /*dae0*/  ISETP.GE.AND P6, PT, R16.reuse, R2.reuse, PT ;  /* 0x000000021000720c */ /* 0x0c0fe20003fc6270 */
[----:B------:R-:W-:Y:S01]  /*daf0*/  MUFU.TANH R27, R27 ;  /* 0x0000001b001b7308 */ /* 0x000fe20000002400 */
[-C--:B------:R-:W-:Y:S01]  /*db00*/  ISETP.GE.AND P4, PT, R16, R103.reuse, PT ;  /* 0x000000671000720c */ /* 0x080fe20003f86270 */
[----:B------:R-:W-:Y:S01]  /*db10*/  FMUL.FTZ R70, R70, c[0x0][0x2ec] ;  /* 0x0000bb0046467a20 */ /* 0x000fe20000410000 */
[CC--:B------:R-:W-:Y:S01]  /*db20*/  ISETP.GE.AND P5, PT, R8.reuse, R2.reuse, PT ;  /* 0x000000020800720c */ /* 0x0c0fe20003fa6270 */
[----:B------:R-:W-:Y:S01]  /*db30*/  FMUL.FTZ R87, R87, c[0x0][0x2ec] ;  /* 0x0000bb0057577a20 */ /* 0x000fe20000410000 */
[-C--:B------:R-:W-:Y:S01]  /*db40*/  ISETP.GE.AND P1, PT, R8, R103.reuse, PT ;  /* 0x000000670800720c */ /* 0x080fe20003f26270 */
[----:B------:R-:W-:Y:S01]  /*db50*/  FMUL.FTZ R69, R69, c[0x0][0x2ec] ;  /* 0x0000bb0045457a20 */ /* 0x000fe20000410000 */
[----:B------:R-:W-:Y:S01]  /*db60*/  IADD3 R8, R28, 0x18, RZ ;  /* 0x000000181c087810 */ /* 0x000fe20007ffe0ff */
[----:B------:R-:W5:Y:S01]  /*db70*/  MUFU.TANH R22, R22 ;  /* 0x0000001600167308 */ /* 0x000f620000002400 */
[----:B------:R-:W-:Y:S01]  /*db80*/  FSEL R49, R49, -INF , !P0 ;  /* 0xff80000031317808 */ /* 0x000fe20004000000 */
[----:B------:R-:W-:Y:S01]  /*db90*/  FMUL.FTZ R71, R71, c[0x0][0x2ec] ;  /* 0x0000bb0047477a20 */ /* 0x000fe20000410000 */
[----:B----4-:R-:W-:Y:S01]  /*dba0*/  FSEL R50, R50, -INF , !P2 ;  /* 0xff80000032327808 */ /* 0x010fe20005000000 */
[----:B------:R-:W-:Y:S01]  /*dbb0*/  FMUL.FTZ R65, R65, c[0x0][0x2ec] ;  /* 0x0000bb0041417a20 */ /* 0x000fe20000410000 */
[C---:B------:R-:W-:Y:S01]  /*dbc0*/  ISETP.GE.AND P0, PT, R9.reuse, R2, PT ;  /* 0x000000020900720c */ /* 0x040fe20003f06270 */
[----:B------:R-:W-:Y:S01]  /*dbd0*/  FMUL.FTZ R66, R66, c[0x0][0x2ec] ;  /* 0x0000bb0042427a20 */ /* 0x000fe20000410000 */
[----:B------:R-:W-:Y:S01]  /*dbe0*/  ISETP.GE.AND P2, PT, R9, R103, PT ;  /* 0x000000670900720c */ /* 0x000fe20003f46270 */
[----:B------:R-:W4:Y:S01]  /*dbf0*/  MUFU.TANH R23, R23 ;  /* 0x0000001700177308 */ /* 0x000f220000002400 */
[----:B------:R-:W-:Y:S01]  /*dc00*/  IADD3 R9, R28, 0x19, RZ ;  /* 0x000000191c097810 */ /* 0x000fe20007ffe0ff */
[----:B------:R-:W-:Y:S01]  /*dc10*/  FMUL.FTZ R67, R67, c[0x0][0x2ec] ;  /* 0x0000bb0043437a20 */ /* 0x000fe20000410000 */
[----:B------:R-:W-:-:S02]  /*dc20*/  FSEL R53, R53, -INF , !P6 ;  /* 0xff80000035357808 */ /* 0x000fc40007000000 */
[----:B------:R-:W-:Y:S02]  /*dc30*/  FSEL R16, R51, -INF , !P4 ;  /* 0xff80000033107808 */ /* 0x000fe40006000000 */
[CC--:B------:R-:W-:Y:S01]  /*dc40*/  ISETP.GE.AND P6, PT, R8.reuse, R2.reuse, PT ;  /* 0x000000020800720c */ /* 0x0c0fe20003fc6270 */
[----:B------:R-:W3:Y:S01]  /*dc50*/  MUFU.TANH R111, R96 ;  /* 0x00000060006f7308 */ /* 0x000ee20000002400 */
[----:B------:R-:W-:Y:S02]  /*dc60*/  ISETP.GE.AND P4, PT, R8, R103, PT ;  /* 0x000000670800720c */ /* 0x000fe40003f86270 */
[----:B------:R-:W-:Y:S02]  /*dc70*/  IADD3 R8, R28, 0x20, RZ ;  /* 0x000000201c087810 */ /* 0x000fe40007ffe0ff */
[----:B--2---:R-:W-:Y:S02]  /*dc80*/  FSEL R13, R24, -INF , !P5 ;  /* 0xff800000180d7808 */ /* 0x004fe40006800000 */
[----:B-1----:R-:W-:Y:S01]  /*dc90*/  FSEL R12, R21, -INF , !P1 ;  /* 0xff800000150c7808 */ /* 0x002fe20004800000 */
[----:B------:R-:W1:Y:S01]  /*dca0*/  MUFU.TANH R125, R97 ;  /* 0x00000061007d7308 */ /* 0x000e620000002400 */
[----:B------:R-:W-:-:S02]  /*dcb0*/  ISETP.GE.AND P5, PT, R9, R2, PT ;  /* 0x000000020900720c */ /* 0x000fc40003fa6270 */
[----:B------:R-:W-:Y:S02]  /*dcc0*/  ISETP.GE.AND P1, PT, R9, R103, PT ;  /* 0x000000670900720c */ /* 0x000fe40003f26270 */
[C---:B------:R-:W-:Y:S02]  /*dcd0*/  IADD3 R6, R28.reuse, 0x21, RZ ;  /* 0x000000211c067810 */ /* 0x040fe40007ffe0ff */
[----:B------:R-:W-:Y:S01]  /*dce0*/  IADD3 R4, R28, 0x28, RZ ;  /* 0x000000281c047810 */ /* 0x000fe20007ffe0ff */
[----:B------:R-:W2:Y:S01]  /*dcf0*/  MUFU.TANH R130, R99 ;  /* 0x0000006300827308 */ /* 0x000ea20000002400 */
[----:B---3--:R-:W-:Y:S02]  /*dd00*/  FSEL R11, R20, -INF , !P0 ;  /* 0xff800000140b7808 */ /* 0x008fe40004000000 */
[----:B------:R-:W-:Y:S02]  /*dd10*/  FSEL R10, R25, -INF , !P2 ;  /* 0xff800000190a7808 */ /* 0x000fe40005000000 */
[----:B------:R-:W-:-:S02]  /*dd20*/  ISETP.GE.AND P0, PT, R8, R2, PT ;  /* 0x000000020800720c */ /* 0x000fc40003f06270 */
[----:B------:R-:W-:Y:S01]  /*dd30*/  ISETP.GE.AND P2, PT, R8, R103, PT ;  /* 0x000000670800720c */ /* 0x000fe20003f46270 */
[----:B------:R-:W3:Y:S01]  /*dd40*/  MUFU.TANH R123, R85 ;  /* 0x00000055007b7308 */ /* 0x000ee20000002400 */
[----:B------:R-:W-:Y:S02]  /*dd50*/  FSEL R5, R26, -INF , !P6 ;  /* 0xff8000001a057808 */ /* 0x000fe40007000000 */
[----:B-----5:R-:W-:Y:S02]  /*dd60*/  FSEL R24, R22, -INF , !P4 ;  /* 0xff80000016187808 */ /* 0x020fe40006000000 */
[----:B------:R-:W-:Y:S02]  /*dd70*/  FSEL R9, R27, -INF , !P5 ;  /* 0xff8000001b097808 */ /* 0x000fe40006800000 */
[----:B----4-:R-:W-:Y:S01]  /*dd80*/  FSEL R8, R23, -INF , !P1 ;  /* 0xff80000017087808 */ /* 0x010fe20004800000 */
[----:B------:R-:W-:Y:S01]  /*dd90*/  MUFU.TANH R120, R64 ;  /* 0x0000004000787308 */ /* 0x000fe20000002400 */
[----:B------:R-:W-:-:S02]  /*dda0*/  ISETP.GE.AND P6, PT, R6, R2, PT ;  /* 0x000000020600720c */ /* 0x000fc40003fc6270 */
[-C--:B------:R-:W-:Y:S02]  /*ddb0*/  ISETP.GE.AND P4, PT, R6, R103.reuse, PT ;  /* 0x000000670600720c */ /* 0x080fe40003f86270 */
[C---:B------:R-:W-:Y:S02]  /*ddc0*/  ISETP.GE.AND P5, PT, R4.reuse, R2, PT ;  /* 0x000000020400720c */ /* 0x040fe40003fa6270 */
[----:B------:R-:W-:Y:S01]  /*ddd0*/  ISETP.GE.AND P1, PT, R4, R103, PT ;  /* 0x000000670400720c */ /* 0x000fe20003f26270 */
[----:B------:R-:W4:Y:S01]  /*dde0*/  MUFU.TANH R122, R98 ;  /* 0x00000062007a7308 */ /* 0x000f220000002400 */
[C---:B------:R-:W-:Y:S02]  /*ddf0*/  IADD3 R6, R28.reuse, 0x29, RZ ;  /* 0x000000291c067810 */ /* 0x040fe40007ffe0ff */
[----:B------:R-:W-:Y:S02]  /*de00*/  IADD3 R4, R28, 0x30, RZ ;  /* 0x000000301c047810 */ /* 0x000fe40007ffe0ff */
[----:B------:R-:W-:-:S02]  /*de10*/  FSEL R111, R111, -INF , !P0 ;  /* 0xff8000006f6f7808 */ /* 0x000fc40004000000 */
[----:B-1----:R-:W-:Y:S01]  /*de20*/  FSEL R125, R125, -INF , !P6 ;  /* 0xff8000007d7d7808 */ /* 0x002fe20007000000 */
[----:B------:R-:W1:Y:S01]  /*de30*/  MUFU.TANH R113, R84 ;  /* 0x0000005400717308 */ /* 0x000e620000002400 */
        /* <DEDUP_REMOVED lines=8> */
[----:B----4-:R-:W-:Y:S01]  /*dec0*/  FSEL R122, R122, -INF , !P2 ;  /* 0xff8000007a7a7808 */ /* 0x010fe20005000000 */
[----:B------:R-:W3:Y:S01]  /*ded0*/  MUFU.TANH R127, R68 ;  /* 0x00000044007f7308 */ /* 0x000ee20000002400 */
[----:B------:R-:W-:Y:S02]  /*dee0*/  FSEL R120, R120, -INF , !P0 ;  /* 0xff80000078787808 */ /* 0x000fe40004000000 */
[----:B------:R-:W-:Y:S02]  /*def0*/  ISETP.GE.AND P0, PT, R102, 0x2, PT ;  /* 0x000000026600780c */ /* 0x000fe40003f06270 */
[----:B------:R-:W-:-:S02]  /*df00*/  ISETP.GE.AND P2, PT, R6, R103, PT ;  /* 0x000000670600720c */ /* 0x000fc40003f46270 */
[----:B------:R-:W-:Y:S01]  /*df10*/  IADD3 R6, R28, 0x31, RZ ;  /* 0x000000311c067810 */ /* 0x000fe20007ffe0ff */
[----:B------:R-:W4:Y:S01]  /*df20*/  MUFU.TANH R116, R70 ;  /* 0x0000004600747308 */ /* 0x000f220000002400 */
[----:B-1----:R-:W-:Y:S02]  /*df30*/  FSEL R113, R113, -INF , !P5 ;  /* 0xff80000071717808 */ /* 0x002fe40006800000 */
[----:B--2---:R-:W-:Y:S02]  /*df40*/  FSEL R126, R126, -INF , !P1 ;  /* 0xff8000007e7e7808 */ /* 0x004fe40004800000 */
[C---:B------:R-:W-:Y:S02]  /*df50*/  ISETP.GE.AND P5, PT, R6.reuse, R2, PT ;  /* 0x000000020600720c */ /* 0x040fe40003fa6270 */
[----:B------:R-:W-:Y:S01]  /*df60*/  ISETP.GE.AND P1, PT, R6, R103, PT ;  /* 0x000000670600720c */ /* 0x000fe20003f26270 */
[----:B------:R-:W1:Y:S01]  /*df70*/  MUFU.TANH R118, R87 ;  /* 0x0000005700767308 */ /* 0x000e620000002400 */
[----:B---3--:R-:W-:-:S02]  /*df80*/  FSEL R127, R127, -INF , !P6 ;  /* 0xff8000007f7f7808 */ /* 0x008fc40007000000 */
[----:B------:R-:W-:-:S04]  /*df90*/  ISETP.GE.AND P6, PT, R28, R2, PT ;  /* 0x000000021c00720c */ /* 0x000fc80003fc6270 */
[----:B------:R-:W-:Y:S01]  /*dfa0*/  FSEL R44, R44, -INF , !P6 ;  /* 0xff8000002c2c7808 */ /* 0x000fe20007000000 */
[----:B------:R-:W2:Y:S01]  /*dfb0*/  MUFU.TANH R121, R69 ;  /* 0x0000004500797308 */ /* 0x000ea20000002400 */
[----:B----4-:R-:W-:Y:S01]  /*dfc0*/  FSEL R116, R116, -INF , !P4 ;  /* 0xff80000074747808 */ /* 0x010fe20006000000 */
[----:B------:R-:W-:Y:S01]  /*dfd0*/  BAR.SYNC.DEFER_BLOCKING 0x0 ;  /* 0x0000000000007b1d */ /* 0x000fe20000010000 */
[C---:B------:R-:W-:Y:S02]  /*dfe0*/  ISETP.GE.AND P4, PT, R28.reuse, R103, PT ;  /* 0x000000671c00720c */ /* 0x040fe40003f86270 */
[----:B------:R-:W-:Y:S02]  /*dff0*/  IADD3 R28, R28, 0x39, RZ ;  /* 0x000000391c1c7810 */ /* 0x000fe40007ffe0ff */
[----:B------:R-:W-:Y:S01]  /*e000*/  FSEL R46, R46, -INF , !P4 ;  /* 0xff8000002e2e7808 */ /* 0x000fe20006000000 */
[----:B------:R-:W3:Y:S01]  /*e010*/  MUFU.TANH R115, R71 ;  /* 0x0000004700737308 */ /* 0x000ee20000002400 */
[----:B-1----:R-:W-:-:S02]  /*e020*/  FSEL R118, R118, -INF , !P2 ;  /* 0xff80000076767808 */ /* 0x002fc40005000000 */
[----:B------:R-:W-:-:S05]  /*e030*/  ISETP.GE.AND P2, PT, R4, R103, PT ;  /* 0x000000670400720c */ /* 0x000fca0003f46270 */
        /* <DEDUP_REMOVED lines=8> */
[----:B--2---:R-:W-:Y:S02]  /*e0c0*/  FSEL R112, R112, -INF , !P2 ;  /* 0xff80000070707808 */ /* 0x004fe40005000000 */
[----:B---3--:R-:W-:Y:S01]  /*e0d0*/  FSEL R110, R110, -INF , !P1 ;  /* 0xff8000006e6e7808 */ /* 0x008fe20004800000 */
        /* <DEDUP_REMOVED lines=60> */
.L_x_6900:
[----:B------:R-:W-:-:S05]  /*e4a0*/  IMAD.MOV.U32 R3, RZ, RZ, c[0x0][0x198] ;  /* 0x00006600ff037624 */ /* 0x000fca00078e00ff */
[----:B------:R-:W-:-:S04]  /*e4b0*/  LEA R3, -R3, RZ, 0x6 ;  /* 0x000000ff03037211 */ /* 0x000fc800078e31ff */
[----:B------:R-:W-:Y:S02]  /*e4c0*/  SHF.R.S32.HI R4, RZ, 0x1f, R3 ;  /* 0x0000001fff047819 */ /* 0x000fe40000011403 */
.L_x_6901:
        /* <DEDUP_REMOVED lines=28> */
.L_x_6899:
        /* <DEDUP_REMOVED lines=25> */
[----:B------:R-:W-:Y:S01]  /*e820*/  FMNMX.FTZ R4, R116, R3, !PT ;  /* 0x0000000374047209 */ /* 0x000fe20007810000 */
[----:B------:R-:W-:Y:S01]  /*e830*/  LDSM.16.MT88.4 R92, [R144+0x8000] ;  /* 0x00800000905c783b */ /* 0x000fe20000004200 */
[----:B------:R-:W-:-:S02]  /*e840*/  FMNMX.FTZ R6, R120, R7, !PT ;  /* 0x0000000778067209 */ /* 0x000fc40007810000 */
[----:B------:R-:W-:Y:S01]  /*e850*/  FMNMX.FTZ R15, R115, R4, !PT ;  /* 0x00000004730f7209 */ /* 0x000fe20007810000 */
[----:B------:R-:W-:Y:S01]  /*e860*/  LDSM.16.MT88.4 R20, [R144+0x8800] ;  /* 0x008800009014783b */ /* 0x000fe20000004200 */
[----:B------:R-:W-:Y:S02]  /*e870*/  FMNMX.FTZ R6, R119, R6, !PT ;  /* 0x0000000677067209 */ /* 0x000fe40007810000 */
[----:B------:R-:W-:Y:S02]  /*e880*/  FMNMX.FTZ R15, R112, R15, !PT ;  /* 0x0000000f700f7209 */ /* 0x000fe40007810000 */
[-C--:B------:R-:W-:Y:S01]  /*e890*/  LEA R141, R43, R144.reuse, 0x1 ;  /* 0x000000902b8d7211 */ /* 0x080fe200078e08ff */
[----:B------:R-:W1:Y:S01]  /*e8a0*/  SHFL.BFLY PT, R7, R6, 0x2, 0x1f ;  /* 0x0c401f0006077f89 */ /* 0x000e6200000e0000 */
[----:B------:R-:W-:Y:S02]  /*e8b0*/  FMNMX.FTZ R15, R110, R15, !PT ;  /* 0x0000000f6e0f7209 */ /* 0x000fe40007810000 */
[----:B------:R-:W-:Y:S01]  /*e8c0*/  LEA R142, R45, R144, 0x1 ;  /* 0x000000902d8e7211 */ /* 0x000fe200078e08ff */
[----:B------:R-:W-:Y:S03]  /*e8d0*/  LDSM.16.MT88.4 R76, [R141+0x8000] ;  /* 0x008000008d4c783b */ /* 0x000fe60000004200 */
[----:B------:R-:W-:Y:S01]  /*e8e0*/  LEA R140, R43, R142, 0x1 ;  /* 0x0000008e2b8c7211 */ /* 0x000fe200078e08ff */
[----:B------:R-:W2:Y:S04]  /*e8f0*/  SHFL.BFLY PT, R4, R15, 0x2, 0x1f ;  /* 0x0c401f000f047f89 */ /* 0x000ea800000e0000 */
[----:B------:R-:W-:Y:S04]  /*e900*/  LDSM.16.MT88.4 R68, [R140+0x8000] ;  /* 0x008000008c44783b */ /* 0x000fe80000004200 */
[----:B------:R-:W-:Y:S04]  /*e910*/  LDSM.16.MT88.4 R84, [R142+0x8000] ;  /* 0x008000008e54783b */ /* 0x000fe80000004200 */
[----:B------:R-:W-:Y:S01]  /*e920*/  LDSM.16.MT88.4 R40, [R144+0xa000] ;  /* 0x00a000009028783b */ /* 0x000fe20000004200 */
[----:B-1----:R-:W-:-:S03]  /*e930*/  FMNMX.FTZ R7, R6, R7, !PT ;  /* 0x0000000706077209 */ /* 0x002fc60007810000 */
[----:B------:R-:W-:Y:S04]  /*e940*/  LDSM.16.MT88.4 R56, [R141+0xa000] ;  /* 0x00a000008d38783b */ /* 0x000fe80000004200 */
        /* <DEDUP_REMOVED lines=17> */
[--C-:B------:R-:W-:Y:S02]  /*ea60*/  FFMA.FTZ R106, R48, c[0x0][0x23c], -R117.reuse ;  /* 0x00008f00306a7a23 */ /* 0x100fe40000010875 */
[--C-:B------:R-:W-:Y:S02]  /*ea70*/  FFMA.FTZ R107, R50, c[0x0][0x23c], -R117.reuse ;  /* 0x00008f00326b7a23 */ /* 0x100fe40000010875 */
[--C-:B------:R-:W-:Y:S01]  /*ea80*/  FFMA.FTZ R30, R16, c[0x0][0x23c], -R117.reuse ;  /* 0x00008f00101e7a23 */ /* 0x100fe20000010875 */
[----:B------:R-:W1:Y:S01]  /*ea90*/  LDSM.16.MT88.4 R48, [R142+0xa000] ;  /* 0x00a000008e30783b */ /* 0x000e620000004200 */
[--C-:B------:R-:W-:Y:S01]  /*eaa0*/  FFMA.FTZ R27, R5, c[0x0][0x23c], -R124.reuse ;  /* 0x00008f00051b7a23 */ /* 0x100fe2000001087c */
[----:B------:R-:W2:Y:S01]  /*eab0*/  MUFU.EX2 R34, R34 ;  /* 0x0000002200227308 */ /* 0x000ea20000000800 */
[----:B------:R-:W-:Y:S01]  /*eac0*/  FFMA.FTZ R31, R13, c[0x0][0x23c], -R124 ;  /* 0x00008f000d1f7a23 */ /* 0x000fe2000001087c */
[----:B------:R-:W3:Y:S01]  /*ead0*/  LDSM.16.MT88.4 R4, [R140+0xa000] ;  /* 0x00a000008c04783b */ /* 0x000ee20000004200 */
[----:B------:R-:W-:-:S02]  /*eae0*/  FFMA.FTZ R32, R12, c[0x0][0x23c], -R117 ;  /* 0x00008f000c207a23 */ /* 0x000fc40000010875 */
[--C-:B------:R-:W-:Y:S01]  /*eaf0*/  FFMA.FTZ R29, R24, c[0x0][0x23c], -R117.reuse ;  /* 0x00008f00181d7a23 */ /* 0x100fe20000010875 */
[----:B------:R-:W4:Y:S01]  /*eb00*/  LDSM.16.MT88.4 R12, [R141+0x8800] ;  /* 0x008800008d0c783b */ /* 0x000f220000004200 */
[--C-:B------:R-:W-:Y:S01]  /*eb10*/  FFMA.FTZ R26, R11, c[0x0][0x23c], -R124.reuse ;  /* 0x00008f000b1a7a23 */ /* 0x100fe2000001087c */
[----:B------:R-:W-:Y:S01]  /*eb20*/  MUFU.EX2 R33, R33 ;  /* 0x0000002100217308 */ /* 0x000fe20000000800 */
[--C-:B------:R-:W-:Y:S01]  /*eb30*/  FFMA.FTZ R0, R9, c[0x0][0x23c], -R124.reuse ;  /* 0x00008f0009007a23 */ /* 0x100fe2000001087c */
[----:B------:R-:W-:Y:S01]  /*eb40*/  LDSM.16.MT88.4 R16, [R142+0x8800] ;  /* 0x008800008e10783b */ /* 0x000fe20000004200 */
[--C-:B------:R-:W-:Y:S02]  /*eb50*/  FFMA.FTZ R25, R10, c[0x0][0x23c], -R117.reuse ;  /* 0x00008f000a197a23 */ /* 0x100fe40000010875 */
[----:B------:R-:W-:Y:S02]  /*eb60*/  FFMA.FTZ R24, R8, c[0x0][0x23c], -R117 ;  /* 0x00008f0008187a23 */ /* 0x000fe40000010875 */
[----:B------:R-:W5:Y:S01]  /*eb70*/  LDSM.16.MT88.4 R8, [R140+0x8800] ;  /* 0x008800008c08783b */ /* 0x000f620000004200 */
        /* <DEDUP_REMOVED lines=23> */
[----:B------:R-:W-:Y:S02]  /*ecf0*/  FFMA.FTZ R163, R110, c[0x0][0x23c], -R117 ;  /* 0x00008f006ea37a23 */ /* 0x000fe40000010875 */
[----:B------:R-:W-:Y:S02]  /*ed00*/  FADD.FTZ R34, R35, R34 ;  /* 0x0000002223227221 */ /* 0x000fe40000010000 */
[----:B------:R-:W-:Y:S01]  /*ed10*/  MUFU.EX2 R31, R31 ;  /* 0x0000001f001f7308 */ /* 0x000fe20000000800 */
[----:B------:R-:W-:Y:S02]  /*ed20*/  FADD.FTZ R106, R109, R106 ;  /* 0x0000006a6d6a7221 */ /* 0x000fe40000010000 */
[----:B------:R-:W-:-:S04]  /*ed30*/  FADD.FTZ R33, R33, R34 ;  /* 0x0000002221217221 */ /* 0x000fc80000010000 */
[----:B------:R-:W-:Y:S01]  /*ed40*/  FADD.FTZ R28, R28, R33 ;  /* 0x000000211c1c7221 */ /* 0x000fe20000010000 */
[----:B-1----:R-:W-:Y:S01]  /*ed50*/  F2FP.PACK_AB R67, R30, R107 ;  /* 0x0000006b1e43723e */ /* 0x002fe200000000ff */
        /* <DEDUP_REMOVED lines=10> */
[----:B------:R-:W2:Y:S06]  /*ee00*/  MUFU.EX2 R25, R25 ;  /* 0x0000001900197308 */ /* 0x000eac0000000800 */
        /* <DEDUP_REMOVED lines=40> */
[----:B------:R-:W2:Y:S01]  /*f090*/  LDSM.16.MT88.4 R12, [R142+0xa800] ;  /* 0x00a800008e0c783b */ /* 0x000ea20000004200 */
[----:B------:R-:W-:Y:S06]  /*f0a0*/  MUFU.EX2 R116, R116 ;  /* 0x0000007400747308 */ /* 0x000fec0000000800 */
        /* <DEDUP_REMOVED lines=76> */
[C---:B----4-:R-:W-:Y:S08]  /*f570*/  HMMA.16816.F32 R88, R4.reuse, R8, R88 ;  /* 0x000000080458723c */ /* 0x050ff00000001858 */
        /* <DEDUP_REMOVED lines=79> */
.L_x_6903:
[----:B------:R-:W-:-:S05]  /*fa70*/  IMAD.MOV.U32 R5, RZ, RZ, c[0x0][0x1a0] ;  /* 0x00006800ff057624 */ /* 0x000fca00078e00ff */
[----:B------:R-:W-:-:S04]  /*fa80*/  LEA R5, -R5, RZ, 0x6 ;  /* 0x000000ff05057211 */ /* 0x000fc800078e31ff */
[----:B------:R-:W-:Y:S02]  /*fa90*/  SHF.R.S32.HI R0, RZ, 0x1f, R5 ;  /* 0x0000001fff007819 */ /* 0x000fe40000011405 */
.L_x_6904:
        /* <DEDUP_REMOVED lines=11> */
[----:B------:R-:W-:-:S02]  /*fb50*/  IADD3.X R9, R159, UR5, RZ, P0, !PT ;  /* 0x000000059f097c10 */ /* 0x000fc400087fe4ff */
[----:B------:R-:W-:Y:S02]  /*fb60*/  IADD3 R10, P0, R8, UR9, RZ ;  /* 0x00000009080a7c10 */ /* 0x000fe4000ff1e0ff */
        /* <DEDUP_REMOVED lines=13> */
[----:B------:R3:W-:Y:S04]  /*fc40*/  LDGSTS.E.BYPASS.LTC128B.128 [R153+0xb000], [R10.64+0x80] ;  /* 0x0b0000800a997fae */ /* 0x0007e8000b901d46 */
[----:B------:R4:W-:Y:S04]  /*fc50*/  LDGSTS.E.BYPASS.LTC128B.128 [R153+0x9800], [R24.64] ;  /* 0x0980000018997fae */ /* 0x0009e8000b901d46 */
[----:B------:R4:W-:Y:S04]  /*fc60*/  LDGSTS.E.BYPASS.LTC128B.128 [R153+0xb800], [R24.64+0x80] ;  /* 0x0b80008018997fae */ /* 0x0009e8000b901d46 */
[----:B------:R-:W-:Y:S04]  /*fc70*/  LDSM.16.M88.4 R20, [R150] ;  /* 0x000000009614783b */ /* 0x000fe80000000200 */
[----:B------:R-:W3:Y:S04]  /*fc80*/  LDSM.16.M88.4 R4, [R149+0x4000] ;  /* 0x004000009504783b */ /* 0x000ee80000000200 */
[----:B------:R-:W5:Y:S04]  /*fc90*/  LDSM.16.M88.4 R104, [R149+0x4800] ;  /* 0x004800009568783b */ /* 0x000f680000000200 */
[----:B------:R-:W1:Y:S04]  /*fca0*/  LDSM.16.M88.4 R28, [R149+0x5000] ;  /* 0x00500000951c783b */ /* 0x000e680000000200 */
[----:B------:R-:W4:Y:S04]  /*fcb0*/  LDSM.16.M88.4 R120, [R149+0x5800] ;  /* 0x005800009578783b */ /* 0x000f280000000200 */
[----:B------:R-:W-:Y:S04]  /*fcc0*/  LDSM.16.M88.4 R112, [R148] ;  /* 0x000000009470783b */ /* 0x000fe80000000200 */
[----:B------:R-:W4:Y:S04]  /*fcd0*/  LDSM.16.M88.4 R116, [R147] ;  /* 0x000000009374783b */ /* 0x000f280000000200 */
[----:B------:R-:W4:Y:S04]  /*fce0*/  LDSM.16.M88.4 R16, [R139] ;  /* 0x000000008b10783b */ /* 0x000f280000000200 */
[----:B--2---:R-:W2:Y:S04]  /*fcf0*/  LDSM.16.M88.4 R12, [R138] ;  /* 0x000000008a0c783b */ /* 0x004ea80000000200 */
[----:B------:R-:W-:Y:S04]  /*fd00*/  LDSM.16.M88.4 R128, [R143+0x5000] ;  /* 0x005000008f80783b */ /* 0x000fe80000000200 */
[----:B------:R-:W-:Y:S01]  /*fd10*/  LDSM.16.M88.4 R124, [R143+0x5800] ;  /* 0x005800008f7c783b */ /* 0x000fe20000000200 */
[C---:B---3--:R-:W-:Y:S03]  /*fd20*/  HMMA.16816.F32 R8, R20.reuse, R4, RZ ;  /* 0x000000041408723c */ /* 0x048fe600000018ff */
[----:B------:R-:W0:Y:S05]  /*fd30*/  LDGDEPBAR ;  /* 0x00000000000079af */ /* 0x000e2a0000000000 */
[C---:B-----5:R-:W-:Y:S08]  /*fd40*/  HMMA.16816.F32 R108, R20.reuse, R104, RZ ;  /* 0x00000068146c723c */ /* 0x060ff000000018ff */
[C---:B-1----:R-:W-:Y:S08]  /*fd50*/  HMMA.16816.F32 R32, R20.reuse, R28, RZ ;  /* 0x0000001c1420723c */ /* 0x042ff000000018ff */
        /* <DEDUP_REMOVED lines=12> */
[C---:B--2---:R-:W-:Y:S08]  /*fe20*/  HMMA.16816.F32 R32, R112.reuse, R12, R32 ;  /* 0x0000000c7020723c */ /* 0x044ff00000001820 */
[C---:B------:R-:W-:Y:S01]  /*fe30*/  HMMA.16816.F32 R28, R112.reuse, R14, R28 ;  /* 0x0000000e701c723c */ /* 0x040fe2000000181c */
[----:B------:R-:W2:Y:S07]  /*fe40*/  LDSM.16.M88.4 R12, [R143+0x4800] ;  /* 0x004800008f0c783b */ /* 0x000eae0000000200 */
[C---:B-1----:R-:W-:Y:S08]  /*fe50*/  HMMA.16816.F32 R24, R112.reuse, R120, R24 ;  /* 0x000000787018723c */ /* 0x042ff00000001818 */
[----:B------:R-:W-:Y:S01]  /*fe60*/  HMMA.16816.F32 R20, R112, R122, R20 ;  /* 0x0000007a7014723c */ /* 0x000fe20000001814 */
[----:B------:R-:W-:Y:S04]  /*fe70*/  LDSM.16.M88.4 R112, [R145] ;  /* 0x000000009170783b */ /* 0x000fe80000000200 */
[----:B------:R-:W-:Y:S03]  /*fe80*/  LDSM.16.M88.4 R120, [R136] ;  /* 0x000000008878783b */ /* 0x000fe60000000200 */
[C---:B---3--:R-:W-:Y:S08]  /*fe90*/  HMMA.16816.F32 R32, R116.reuse, R128, R32 ;  /* 0x000000807420723c */ /* 0x048ff00000001820 */
[C---:B----4-:R-:W-:Y:S08]  /*fea0*/  HMMA.16816.F32 R8, R116.reuse, R16, R8 ;  /* 0x000000107408723c */ /* 0x050ff00000001808 */
[C---:B------:R-:W-:Y:S01]  /*feb0*/  HMMA.16816.F32 R4, R116.reuse, R18, R4 ;  /* 0x000000127404723c */ /* 0x040fe20000001804 */
[----:B------:R-:W1:Y:S07]  /*fec0*/  LDSM.16.M88.4 R16, [R136+0x800] ;  /* 0x000800008810783b */ /* 0x000e6e0000000200 */
[C---:B--2---:R-:W-:Y:S08]  /*fed0*/  HMMA.16816.F32 R108, R116.reuse, R12, R108 ;  /* 0x0000000c746c723c */ /* 0x044ff0000000186c */
[C---:B------:R-:W-:Y:S01]  /*fee0*/  HMMA.16816.F32 R104, R116.reuse, R14, R104 ;  /* 0x0000000e7468723c */ /* 0x040fe20000001868 */
[----:B------:R-:W2:Y:S07]  /*fef0*/  LDSM.16.M88.4 R12, [R136+0x1000] ;  /* 0x00100000880c783b */ /* 0x000eae0000000200 */
[C---:B------:R-:W-:Y:S08]  /*ff00*/  HMMA.16816.F32 R28, R116.reuse, R130, R28 ;  /* 0x00000082741c723c */ /* 0x040ff0000000181c */
[C---:B------:R-:W-:Y:S08]  /*ff10*/  HMMA.16816.F32 R24, R116.reuse, R124, R24 ;  /* 0x0000007c7418723c */ /* 0x040ff00000001818 */
        /* <DEDUP_REMOVED lines=24> */
[----:B------:R-:W3:Y:S07]  /*100a0*/  LDSM.16.M88.4 R116, [R133] ;  /* 0x000000008574783b */ /* 0x000eee0000000200 */
[C---:B----4-:R-:W-:Y:S08]  /*100b0*/  HMMA.16816.F32 R24, R16.reuse, R112, R24 ;  /* 0x000000701018723c */ /* 0x050ff00000001818 */
[----:B------:R-:W-:Y:S01]  /*100c0*/  HMMA.16816.F32 R20, R16, R114, R20 ;  /* 0x000000721014723c */ /* 0x000fe20000001814 */
[----:B------:R-:W4:Y:S04]  /*100d0*/  LDSM.16.M88.4 R112, [R132] ;  /* 0x000000008470783b */ /* 0x000f280000000200 */
[----:B------:R-:W-:Y:S03]  /*100e0*/  LDSM.16.M88.4 R16, [R146+0x2000] ;  /* 0x002000009210783b */ /* 0x000fe60000000200 */
[C---:B-1----:R-:W-:Y:S08]  /*100f0*/  HMMA.16816.F32 R8, R124.reuse, R12, R8 ;  /* 0x0000000c7c08723c */ /* 0x042ff00000001808 */
[C---:B------:R-:W-:Y:S01]  /*10100*/  HMMA.16816.F32 R4, R124.reuse, R14, R4 ;  /* 0x0000000e7c04723c */ /* 0x040fe20000001804 */
[----:B------:R-:W1:Y:S07]  /*10110*/  LDSM.16.M88.4 R12, [R143+0x6000] ;  /* 0x006000008f0c783b */ /* 0x000e6e0000000200 */
[C---:B--2---:R-:W-:Y:S08]  /*10120*/  HMMA.16816.F32 R108, R124.reuse, R120, R108 ;  /* 0x000000787c6c723c */ /* 0x044ff0000000186c */
[C---:B------:R-:W-:Y:S08]  /*10130*/  HMMA.16816.F32 R104, R124.reuse, R122, R104 ;  /* 0x0000007a7c68723c */ /* 0x040ff00000001868 */
[C---:B---3--:R-:W-:Y:S08]  /*10140*/  HMMA.16816.F32 R32, R124.reuse, R116, R32 ;  /* 0x000000747c20723c */ /* 0x048ff00000001820 */
[C---:B------:R-:W-:Y:S01]  /*10150*/  HMMA.16816.F32 R28, R124.reuse, R118, R28 ;  /* 0x000000767c1c723c */ /* 0x040fe2000000181c */
[----:B------:R-:W2:Y:S07]  /*10160*/  LDSM.16.M88.4 R116, [R143+0x6800] ;  /* 0x006800008f74783b */ /* 0x000eae0000000200 */
[C---:B----4-:R-:W-:Y:S08]  /*10170*/  HMMA.16816.F32 R24, R124.reuse, R112, R24 ;  /* 0x000000707c18723c */ /* 0x050ff00000001818 */
[----:B------:R-:W-:Y:S01]  /*10180*/  HMMA.16816.F32 R124, R124, R114, R20 ;  /* 0x000000727c7c723c */ /* 0x000fe20000001814 */
[----:B------:R-:W-:Y:S04]  /*10190*/  LDSM.16.M88.4 R112, [R145+0x2000] ;  /* 0x002000009170783b */ /* 0x000fe80000000200 */
[----:B------:R-:W3:Y:S03]  /*101a0*/  LDSM.16.M88.4 R20, [R136+0x2000] ;  /* 0x002000008814783b */ /* 0x000ee60000000200 */
[C---:B-1----:R-:W-:Y:S08]  /*101b0*/  HMMA.16816.F32 R8, R16.reuse, R12, R8 ;  /* 0x0000000c1008723c */ /* 0x042ff00000001808 */
[C---:B------:R-:W-:Y:S01]  /*101c0*/  HMMA.16816.F32 R4, R16.reuse, R14, R4 ;  /* 0x0000000e1004723c */ /* 0x040fe20000001804 */
[----:B------:R-:W1:Y:S07]  /*101d0*/  LDSM.16.M88.4 R12, [R136+0x2800] ;  /* 0x00280000880c783b */ /* 0x000e6e0000000200 */
[C---:B--2---:R-:W-:Y:S08]  /*101e0*/  HMMA.16816.F32 R108, R16.reuse, R116, R108 ;  /* 0x00000074106c723c */ /* 0x044ff0000000186c */
[----:B------:R-:W-:Y:S08]  /*101f0*/  HMMA.16816.F32 R104, R16, R118, R104 ;  /* 0x000000761068723c */ /* 0x000ff00000001868 */
[C---:B---3--:R-:W-:Y:S08]  /*10200*/  HMMA.16816.F32 R8, R112.reuse, R20, R8 ;  /* 0x000000147008723c */ /* 0x048ff00000001808 */
[C---:B------:R-:W-:Y:S01]  /*10210*/  HMMA.16816.F32 R4, R112.reuse, R22, R4 ;  /* 0x000000167004723c */ /* 0x040fe20000001804 */
[----:B------:R-:W2:Y:S07]  /*10220*/  LDSM.16.M88.4 R20, [R143+0x7000] ;  /* 0x007000008f14783b */ /* 0x000eae0000000200 */
[C---:B-1----:R-:W-:Y:S08]  /*10230*/  HMMA.16816.F32 R108, R112.reuse, R12, R108 ;  /* 0x0000000c706c723c */ /* 0x042ff0000000186c */
[----:B------:R-:W-:Y:S01]  /*10240*/  FMUL.FTZ R8, R8, c[0x0][0x2ec] ;  /* 0x0000bb0008087a20 */ /* 0x000fe20000410000 */
[----:B------:R-:W-:Y:S01]  /*10250*/  HMMA.16816.F32 R104, R112, R14, R104 ;  /* 0x0000000e7068723c */ /* 0x000fe20000001868 */
[----:B------:R-:W-:-:S02]  /*10260*/  FMUL.FTZ R116, R9, c[0x0][0x2ec] ;  /* 0x0000bb0009747a20 */ /* 0x000fc40000410000 */
[----:B------:R1:W3:Y:S01]  /*10270*/  MUFU.TANH R101, R8 ;  /* 0x0000000800657308 */ /* 0x0002e20000002400 */
[----:B------:R-:W-:Y:S02]  /*10280*/  FMUL.FTZ R117, R10, c[0x0][0x2ec] ;  /* 0x0000bb000a757a20 */ /* 0x000fe40000410000 */
[----:B------:R-:W-:Y:S02]  /*10290*/  FMUL.FTZ R0, R11, c[0x0][0x2ec] ;  /* 0x0000bb000b007a20 */ /* 0x000fe40000410000 */
[----:B------:R-:W-:Y:S02]  /*102a0*/  FMUL.FTZ R4, R4, c[0x0][0x2ec] ;  /* 0x0000bb0004047a20 */ /* 0x000fe40000410000 */
[----:B------:R-:W-:Y:S01]  /*102b0*/  FMUL.FTZ R5, R5, c[0x0][0x2ec] ;  /* 0x0000bb0005057a20 */ /* 0x000fe20000410000 */
[----:B------:R-:W-:Y:S04]  /*102c0*/  MUFU.TANH R116, R116 ;  /* 0x0000007400747308 */ /* 0x000fe80000002400 */
[----:B------:R-:W-:-:S02]  /*102d0*/  FMUL.FTZ R15, R108, c[0x0][0x2ec] ;  /* 0x0000bb006c0f7a20 */ /* 0x000fc40000410000 */
[----:B------:R-:W-:Y:S01]  /*102e0*/  FMUL.FTZ R14, R109, c[0x0][0x2ec] ;  /* 0x0000bb006d0e7a20 */ /* 0x000fe20000410000 */
[----:B-1----:R-:W1:Y:S01]  /*102f0*/  LDSM.16.M88.4 R8, [R136+0x3000] ;  /* 0x003000008808783b */ /* 0x002e620000000200 */
[----:B------:R-:W-:Y:S01]  /*10300*/  MUFU.TANH R12, R4 ;  /* 0x00000004000c7308 */ /* 0x000fe20000002400 */
[----:B--2---:R-:W-:Y:S04]  /*10310*/  HMMA.16816.F32 R32, R16, R20, R32 ;  /* 0x000000141020723c */ /* 0x004fe80000001820 */
[----:B------:R-:W-:Y:S02]  /*10320*/  FMUL.FTZ R108, R104, c[0x0][0x2ec] ;  /* 0x0000bb00686c7a20 */ /* 0x000fe40000410000 */
[----:B------:R-:W2:Y:S01]  /*10330*/  S2R R104, SR_TID.X ;  /* 0x0000000000687919 */ /* 0x000ea20000002100 */
[----:B------:R4:W-:Y:S01]  /*10340*/  MUFU.TANH R13, R5 ;  /* 0x00000005000d7308 */ /* 0x0009e20000002400 */
[----:B------:R-:W-:-:S02]  /*10350*/  FMUL.FTZ R105, R105, c[0x0][0x2ec] ;  /* 0x0000bb0069697a20 */ /* 0x000fc40000410000 */
[----:B------:R-:W-:Y:S01]  /*10360*/  FMUL.FTZ R20, R6, c[0x0][0x2ec] ;  /* 0x0000bb0006147a20 */ /* 0x000fe20000410000 */
[----:B------:R-:W-:Y:S01]  /*10370*/  HMMA.16816.F32 R28, R16, R22, R28 ;  /* 0x00000016101c723c */ /* 0x000fe2000000181c */
[----:B------:R-:W-:Y:S02]  /*10380*/  FMUL.FTZ R21, R7, c[0x0][0x2ec] ;  /* 0x0000bb0007157a20 */ /* 0x000fe40000410000 */
[----:B------:R-:W-:Y:S01]  /*10390*/  FMUL.FTZ R106, R106, c[0x0][0x2ec] ;  /* 0x0000bb006a6a7a20 */ /* 0x000fe20000410000 */
[----:B------:R-:W5:Y:S01]  /*103a0*/  MUFU.TANH R117, R117 ;  /* 0x0000007500757308 */ /* 0x000f620000002400 */
[----:B------:R-:W-:Y:S02]  /*103b0*/  FMUL.FTZ R107, R107, c[0x0][0x2ec] ;  /* 0x0000bb006b6b7a20 */ /* 0x000fe40000410000 */
[----:B------:R-:W-:Y:S02]  /*103c0*/  FMUL.FTZ R22, R110, c[0x0][0x2ec] ;  /* 0x0000bb006e167a20 */ /* 0x000fe40000410000 */
[----:B------:R-:W-:Y:S01]  /*103d0*/  FMUL.FTZ R23, R111, c[0x0][0x2ec] ;  /* 0x0000bb006f177a20 */ /* 0x000fe20000410000 */
[----:B----4-:R-:W4:Y:S02]  /*103e0*/  LDSM.16.M88.4 R4, [R143+0x7800] ;  /* 0x007800008f04783b */ /* 0x010f240000000200 */
[----:B------:R-:W2:Y:S08]  /*103f0*/  MUFU.TANH R0, R0 ;  /* 0x0000000000007308 */ /* 0x000eb00000002400 */
[----:B------:R-:W2:Y:S01]  /*10400*/  MUFU.TANH R20, R20 ;  /* 0x0000001400147308 */ /* 0x000ea20000002400 */
[C---:B-1----:R-:W-:Y:S07]  /*10410*/  HMMA.16816.F32 R32, R112.reuse, R8, R32 ;  /* 0x000000087020723c */ /* 0x042fee0000001820 */
[----:B------:R-:W1:Y:S01]  /*10420*/  MUFU.TANH R21, R21 ;  /* 0x0000001500157308 */ /* 0x000e620000002400 */
[----:B------:R-:W-:Y:S01]  /*10430*/  HMMA.16816.F32 R28, R112, R10, R28 ;  /* 0x0000000a701c723c */ /* 0x000fe2000000181c */
[----:B------:R-:W1:Y:S06]  /*10440*/  LDSM.16.M88.4 R8, [R136+0x3800] ;  /* 0x003800008808783b */ /* 0x000e6c0000000200 */
[----:B------:R-:W1:Y:S01]  /*10450*/  MUFU.TANH R15, R15 ;  /* 0x0000000f000f7308 */ /* 0x000e620000002400 */
[----:B------:R-:W-:-:S07]  /*10460*/  DEPBAR.LE SB0, 0x0 ;  /* 0x000080000000791a */ /* 0x000fce0000000000 */
[----:B------:R-:W1:Y:S01]  /*10470*/  MUFU.TANH R22, R22 ;  /* 0x0000001600167308 */ /* 0x000e620000002400 */
[----:B------:R-:W-:Y:S01]  /*10480*/  FMUL.FTZ R32, R32, c[0x0][0x2ec] ;  /* 0x0000bb0020207a20 */ /* 0x000fe20000410000 */
[----:B----4-:R-:W-:Y:S06]  /*10490*/  HMMA.16816.F32 R24, R16, R4, R24 ;  /* 0x000000041018723c */ /* 0x010fec0000001818 */
[----:B------:R-:W4:Y:S01]  /*104a0*/  MUFU.TANH R14, R14 ;  /* 0x0000000e000e7308 */ /* 0x000f220000002400 */
[----:B------:R-:W-:Y:S02]  /*104b0*/  FMUL.FTZ R33, R33, c[0x0][0x2ec] ;  /* 0x0000bb0021217a20 */ /* 0x000fe40000410000 */
[----:B------:R-:W-:-:S02]  /*104c0*/  FMUL.FTZ R34, R34, c[0x0][0x2ec] ;  /* 0x0000bb0022227a20 */ /* 0x000fc40000410000 */
[----:B------:R-:W-:Y:S01]  /*104d0*/  FMUL.FTZ R35, R35, c[0x0][0x2ec] ;  /* 0x0000bb0023237a20 */ /* 0x000fe20000410000 */
[----:B------:R-:W-:Y:S01]  /*104e0*/  HMMA.16816.F32 R124, R16, R6, R124 ;  /* 0x00000006107c723c */ /* 0x000fe2000000187c */
[----:B--2---:R-:W-:Y:S01]  /*104f0*/  IMAD.SHL.U32 R5, R104, 0x2, RZ ;  /* 0x0000000268057824 */ /* 0x004fe200078e00ff */
[----:B------:R-:W2:Y:S01]  /*10500*/  MUFU.TANH R23, R23 ;  /* 0x0000001700177308 */ /* 0x000ea20000002400 */
[----:B------:R-:W-:Y:S02]  /*10510*/  FMUL.FTZ R28, R28, c[0x0][0x2ec] ;  /* 0x0000bb001c1c7a20 */ /* 0x000fe40000410000 */
[----:B------:R-:W-:Y:S01]  /*10520*/  FMUL.FTZ R30, R30, c[0x0][0x2ec] ;  /* 0x0000bb001e1e7a20 */ /* 0x000fe20000410000 */
[----:B------:R-:W-:Y:S01]  /*10530*/  LOP3.LUT R5, R5, 0x6, RZ, 0xc0, !PT ;  /* 0x0000000605057812 */ /* 0x000fe200078ec0ff */
[----:B------:R-:W-:-:S03]  /*10540*/  FMUL.FTZ R31, R31, c[0x0][0x2ec] ;  /* 0x0000bb001f1f7a20 */ /* 0x000fc60000410000 */
[----:B------:R-:W2:Y:S01]  /*10550*/  MUFU.TANH R108, R108 ;  /* 0x0000006c006c7308 */ /* 0x000ea20000002400 */
[----:B------:R-:W-:-:S05]  /*10560*/  IMAD R4, R158, 0x40, R5 ;  /* 0x000000409e047824 */ /* 0x000fca00078e0205 */
[C---:B------:R-:W-:Y:S01]  /*10570*/  IADD3 R5, R4.reuse, 0x1, RZ ;  /* 0x0000000104057810 */ /* 0x040fe20007ffe0ff */
[C---:B-1----:R-:W-:Y:S01]  /*10580*/  HMMA.16816.F32 R24, R112.reuse, R8, R24 ;  /* 0x000000087018723c */ /* 0x042fe20000001818 */
[CC--:B------:R-:W-:Y:S01]  /*10590*/  ISETP.GE.AND P5, PT, R4.reuse, R2.reuse, PT ;  /* 0x000000020400720c */ /* 0x0c0fe20003fa6270 */
[----:B------:R-:W-:Y:S01]  /*105a0*/  MUFU.TANH R105, R105 ;  /* 0x0000006900697308 */ /* 0x000fe20000002400 */
[C---:B------:R-:W-:Y:S02]  /*105b0*/  ISETP.GE.AND P4, PT, R5.reuse, R2, PT ;  /* 0x000000020500720c */ /* 0x040fe40003f86270 */
[-C--:B------:R-:W-:Y:S02]  /*105c0*/  ISETP.GE.AND P1, PT, R5, R103.reuse, PT ;  /* 0x000000670500720c */ /* 0x080fe40003f26270 */
[C---:B------:R-:W-:Y:S01]  /*105d0*/  IADD3 R5, R4.reuse, 0x8, RZ ;  /* 0x0000000804057810 */ /* 0x040fe20007ffe0ff */
[----:B------:R-:W-:Y:S01]  /*105e0*/  HMMA.16816.F32 R124, R112, R10, R124 ;  /* 0x0000000a707c723c */ /* 0x000fe2000000187c */
[C---:B------:R-:W-:Y:S01]  /*105f0*/  ISETP.GE.AND P2, PT, R4.reuse, R103, PT ;  /* 0x000000670400720c */ /* 0x040fe20003f46270 */
[----:B------:R-:W1:Y:S01]  /*10600*/  MUFU.TANH R106, R106 ;  /* 0x0000006a006a7308 */ /* 0x000e620000002400 */
[----:B------:R-:W-:Y:S01]  /*10610*/  IADD3 R7, R4, 0x9, RZ ;  /* 0x0000000904077810 */ /* 0x000fe20007ffe0ff */
[----:B------:R-:W-:Y:S01]  /*10620*/  FMUL.FTZ R8, R29, c[0x0][0x2ec] ;  /* 0x0000bb001d087a20 */ /* 0x000fe20000410000 */
[----:B---3--:R-:W-:-:S02]  /*10630*/  FSEL R101, R101, -INF , !P5 ;  /* 0xff80000065657808 */ /* 0x008fc40006800000 */
[CC--:B------:R-:W-:Y:S02]  /*10640*/  ISETP.GE.AND P6, PT, R5.reuse, R2.reuse, PT ;  /* 0x000000020500720c */ /* 0x0c0fe40003fc6270 */
[-C--:B------:R-:W-:Y:S01]  /*10650*/  ISETP.GE.AND P5, PT, R5, R103.reuse, PT ;  /* 0x000000670500720c */ /* 0x080fe20003fa6270 */
[----:B------:R-:W3:Y:S01]  /*10660*/  MUFU.TANH R123, R107 ;  /* 0x0000006b007b7308 */ /* 0x000ee20000002400 */
[----:B-----5:R-:W-:Y:S02]  /*10670*/  FSEL R5, R117, -INF , !P2 ;  /* 0xff80000075057808 */ /* 0x020fe40005000000 */
[----:B------:R-:W-:Y:S02]  /*10680*/  FSEL R6, R116, -INF , !P4 ;  /* 0xff80000074067808 */ /* 0x000fe40006000000 */
[CC--:B------:R-:W-:Y:S01]  /*10690*/  ISETP.GE.AND P2, PT, R7.reuse, R2.reuse, PT ;  /* 0x000000020700720c */ /* 0x0c0fe20003f46270 */
[----:B------:R-:W-:Y:S01]  /*106a0*/  FMUL.FTZ R24, R24, c[0x0][0x2ec] ;  /* 0x0000bb0018187a20 */ /* 0x000fe20000410000 */
[-C--:B------:R-:W-:Y:S01]  /*106b0*/  ISETP.GE.AND P4, PT, R7, R103.reuse, PT ;  /* 0x000000670700720c */ /* 0x080fe20003f86270 */
[----:B------:R-:W5:Y:S01]  /*106c0*/  MUFU.TANH R118, R32 ;  /* 0x0000002000767308 */ /* 0x000f620000002400 */
[----:B------:R-:W-:Y:S01]  /*106d0*/  IADD3 R7, R4, 0x10, RZ ;  /* 0x0000001004077810 */ /* 0x000fe20007ffe0ff */
[----:B------:R-:W-:Y:S01]  /*106e0*/  FMUL.FTZ R25, R25, c[0x0][0x2ec] ;  /* 0x0000bb0019197a20 */ /* 0x000fe20000410000 */
[----:B------:R-:W-:Y:S01]  /*106f0*/  FSEL R9, R0, -INF , !P1 ;  /* 0xff80000000097808 */ /* 0x000fe20004800000 */
[----:B------:R-:W-:Y:S01]  /*10700*/  FMUL.FTZ R27, R27, c[0x0][0x2ec] ;  /* 0x0000bb001b1b7a20 */ /* 0x000fe20000410000 */
[----:B------:R-:W-:Y:S01]  /*10710*/  FSEL R12, R12, -INF , !P6 ;  /* 0xff8000000c0c7808 */ /* 0x000fe20007000000 */
[----:B------:R-:W-:Y:S01]  /*10720*/  FMUL.FTZ R124, R124, c[0x0][0x2ec] ;  /* 0x0000bb007c7c7a20 */ /* 0x000fe20000410000 */
[C---:B------:R-:W-:Y:S01]  /*10730*/  ISETP.GE.AND P1, PT, R7.reuse, R2, PT ;  /* 0x000000020700720c */ /* 0x040fe20003f26270 */
[----:B------:R-:W-:Y:S01]  /*10740*/  MUFU.TANH R122, R33 ;  /* 0x00000021007a7308 */ /* 0x000fe20000002400 */
[----:B------:R-:W-:Y:S01]  /*10750*/  ISETP.GE.AND P6, PT, R7, R103, PT ;  /* 0x000000670700720c */ /* 0x000fe20003fc6270 */
[----:B------:R-:W-:Y:S01]  /*10760*/  FMUL.FTZ R102, R125, c[0x0][0x2ec] ;  /* 0x0000bb007d667a20 */ /* 0x000fe20000410000 */
[----:B------:R-:W-:Y:S01]  /*10770*/  IADD3 R7, R4, 0x11, RZ ;  /* 0x0000001104077810 */ /* 0x000fe20007ffe0ff */
[----:B------:R-:W-:Y:S01]  /*10780*/  FMUL.FTZ R26, R26, c[0x0][0x2ec] ;  /* 0x0000bb001a1a7a20 */ /* 0x000fe20000410000 */
[----:B------:R-:W-:-:S02]  /*10790*/  IADD3 R10, R4, 0x18, RZ ;  /* 0x00000018040a7810 */ /* 0x000fc40007ffe0ff */
[----:B------:R-:W-:Y:S01]  /*107a0*/  FSEL R11, R20, -INF , !P5 ;  /* 0xff800000140b7808 */ /* 0x000fe20006800000 */
[----:B------:R-:W1:Y:S01]  /*107b0*/  MUFU.TANH R121, R34 ;  /* 0x0000002200797308 */ /* 0x000e620000002400 */
[----:B------:R-:W-:Y:S02]  /*107c0*/  FSEL R0, R13, -INF , !P2 ;  /* 0xff8000000d007808 */ /* 0x000fe40005000000 */
[CC--:B------:R-:W-:Y:S02]  /*107d0*/  ISETP.GE.AND P5, PT, R7.reuse, R2.reuse, PT ;  /* 0x000000020700720c */ /* 0x0c0fe40003fa6270 */
[----:B------:R-:W-:Y:S02]  /*107e0*/  ISETP.GE.AND P2, PT, R7, R103, PT ;  /* 0x000000670700720c */ /* 0x000fe40003f46270 */
[----:B------:R-:W-:Y:S01]  /*107f0*/  FSEL R7, R21, -INF , !P4 ;  /* 0xff80000015077808 */ /* 0x000fe20006000000 */
[----:B------:R-:W1:Y:S01]  /*10800*/  MUFU.TANH R119, R35 ;  /* 0x0000002300777308 */ /* 0x000e620000002400 */
[----:B------:R-:W-:-:S02]  /*10810*/  ISETP.GE.AND P4, PT, R10, R2, PT ;  /* 0x000000020a00720c */ /* 0x000fc40003f86270 */
[----:B------:R-:W-:Y:S02]  /*10820*/  FSEL R112, R15, -INF , !P1 ;  /* 0xff8000000f707808 */ /* 0x000fe40004800000 */
[C---:B------:R-:W-:Y:S02]  /*10830*/  IADD3 R13, R4.reuse, 0x19, RZ ;  /* 0x00000019040d7810 */ /* 0x040fe40007ffe0ff */
[----:B------:R-:W-:Y:S01]  /*10840*/  IADD3 R15, R4, 0x20, RZ ;  /* 0x00000020040f7810 */ /* 0x000fe20007ffe0ff */
[----:B------:R-:W1:Y:S01]  /*10850*/  MUFU.TANH R120, R28 ;  /* 0x0000001c00787308 */ /* 0x000e620000002400 */
[----:B------:R-:W-:Y:S02]  /*10860*/  FSEL R111, R22, -INF , !P6 ;  /* 0xff800000166f7808 */ /* 0x000fe40007000000 */
[----:B----4-:R-:W-:Y:S02]  /*10870*/  FSEL R104, R14, -INF , !P5 ;  /* 0xff8000000e687808 */ /* 0x010fe40006800000 */
[----:B--2---:R-:W-:-:S02]  /*10880*/  FSEL R23, R23, -INF , !P2 ;  /* 0xff80000017177808 */ /* 0x004fc40005000000 */
[----:B------:R-:W-:Y:S01]  /*10890*/  FSEL R22, R108, -INF , !P4 ;  /* 0xff8000006c167808 */ /* 0x000fe20006000000 */
[----:B------:R-:W2:Y:S01]  /*108a0*/  MUFU.TANH R117, R30 ;  /* 0x0000001e00757308 */ /* 0x000ea20000002400 */
[-C--:B------:R-:W-:Y:S02]  /*108b0*/  ISETP.GE.AND P1, PT, R10, R103.reuse, PT ;  /* 0x000000670a00720c */ /* 0x080fe40003f26270 */
[CC--:B------:R-:W-:Y:S02]  /*108c0*/  ISETP.GE.AND P6, PT, R13.reuse, R2.reuse, PT ;  /* 0x000000020d00720c */ /* 0x0c0fe40003fc6270 */
[-C--:B------:R-:W-:Y:S02]  /*108d0*/  ISETP.GE.AND P5, PT, R13, R103.reuse, PT ;  /* 0x000000670d00720c */ /* 0x080fe40003fa6270 */
[C---:B------:R-:W-:Y:S01]  /*108e0*/  ISETP.GE.AND P2, PT, R15.reuse, R2, PT ;  /* 0x000000020f00720c */ /* 0x040fe20003f46270 */
[----:B------:R-:W4:Y:S01]  /*108f0*/  MUFU.TANH R115, R31 ;  /* 0x0000001f00737308 */ /* 0x000f220000002400 */
[----:B------:R-:W-:-:S02]  /*10900*/  ISETP.GE.AND P4, PT, R15, R103, PT ;  /* 0x000000670f00720c */ /* 0x000fc40003f86270 */
[C---:B------:R-:W-:Y:S02]  /*10910*/  IADD3 R15, R4.reuse, 0x21, RZ ;  /* 0x00000021040f7810 */ /* 0x040fe40007ffe0ff */
[----:B------:R-:W-:Y:S02]  /*10920*/  IADD3 R14, R4, 0x28, RZ ;  /* 0x00000028040e7810 */ /* 0x000fe40007ffe0ff */
[----:B-1----:R-:W-:Y:S01]  /*10930*/  FSEL R21, R106, -INF , !P1 ;  /* 0xff8000006a157808 */ /* 0x002fe20004800000 */
[----:B------:R1:W-:Y:S01]  /*10940*/  MUFU.TANH R110, R24 ;  /* 0x00000018006e7308 */ /* 0x0003e20000002400 */
[----:B------:R-:W-:Y:S02]  /*10950*/  FSEL R20, R105, -INF , !P6 ;  /* 0xff80000069147808 */ /* 0x000fe40007000000 */
[----:B---3--:R-:W-:Y:S02]  /*10960*/  FSEL R123, R123, -INF , !P5 ;  /* 0xff8000007b7b7808 */ /* 0x008fe40006800000 */
[----:B------:R-:W-:-:S02]  /*10970*/  ISETP.GE.AND P1, PT, R15, R2, PT ;  /* 0x000000020f00720c */ /* 0x000fc40003f26270 */
[-C--:B------:R-:W-:Y:S01]  /*10980*/  ISETP.GE.AND P6, PT, R15, R103.reuse, PT ;  /* 0x000000670f00720c */ /* 0x080fe20003fc6270 */
[----:B------:R3:W-:Y:S01]  /*10990*/  MUFU.TANH R10, R25 ;  /* 0x00000019000a7308 */ /* 0x0007e20000002400 */
[----:B------:R-:W-:Y:S02]  /*109a0*/  ISETP.GE.AND P5, PT, R14, R2, PT ;  /* 0x000000020e00720c */ /* 0x000fe40003fa6270 */
[----:B-----5:R-:W-:Y:S02]  /*109b0*/  FSEL R118, R118, -INF , !P2 ;  /* 0xff80000076767808 */ /* 0x020fe40005000000 */
[C---:B------:R-:W-:Y:S02]  /*109c0*/  IADD3 R16, R4.reuse, 0x29, RZ ;  /* 0x0000002904107810 */ /* 0x040fe40007ffe0ff */
[----:B------:R-:W-:Y:S01]  /*109d0*/  IADD3 R15, R4, 0x30, RZ ;  /* 0x00000030040f7810 */ /* 0x000fe20007ffe0ff */
[----:B-1----:R-:W-:Y:S01]  /*109e0*/  FMUL.FTZ R24, R127, c[0x0][0x2ec] ;  /* 0x0000bb007f187a20 */ /* 0x002fe20000410000 */
[----:B------:R-:W1:Y:S01]  /*109f0*/  MUFU.TANH R8, R8 ;  /* 0x0000000800087308 */ /* 0x000e620000002400 */
[----:B------:R-:W-:-:S02]  /*10a00*/  ISETP.GE.AND P2, PT, R14, R103, PT ;  /* 0x000000670e00720c */ /* 0x000fc40003f46270 */
[----:B------:R-:W-:Y:S02]  /*10a10*/  FSEL R121, R121, -INF , !P4 ;  /* 0xff80000079797808 */ /* 0x000fe40006000000 */
[----:B------:R-:W-:Y:S01]  /*10a20*/  FSEL R122, R122, -INF , !P1 ;  /* 0xff8000007a7a7808 */ /* 0x000fe20004800000 */
[----:B---3--:R-:W-:Y:S02]  /*10a30*/  FMUL.FTZ R25, R126, c[0x0][0x2ec] ;  /* 0x0000bb007e197a20 */ /* 0x008fe40000410000 */
[----:B------:R-:W3:Y:S01]  /*10a40*/  MUFU.TANH R13, R124 ;  /* 0x0000007c000d7308 */ /* 0x000ee20000002400 */
[----:B------:R-:W-:Y:S02]  /*10a50*/  FSEL R119, R119, -INF , !P6 ;  /* 0xff80000077777808 */ /* 0x000fe40007000000 */
[----:B------:R-:W-:Y:S02]  /*10a60*/  FSEL R120, R120, -INF , !P5 ;  /* 0xff80000078787808 */ /* 0x000fe40006800000 */
[----:B------:R-:W-:-:S02]  /*10a70*/  ISETP.GE.AND P4, PT, R16, R2, PT ;  /* 0x000000021000720c */ /* 0x000fc40003f86270 */
[-C--:B------:R-:W-:Y:S01]  /*10a80*/  ISETP.GE.AND P1, PT, R16, R103.reuse, PT ;  /* 0x000000671000720c */ /* 0x080fe20003f26270 */
[----:B------:R-:W5:Y:S01]  /*10a90*/  MUFU.TANH R102, R102 ;  /* 0x0000006600667308 */ /* 0x000f620000002400 */
[C---:B------:R-:W-:Y:S02]  /*10aa0*/  ISETP.GE.AND P6, PT, R15.reuse, R2, PT ;  /* 0x000000020f00720c */ /* 0x040fe40003fc6270 */
[----:B------:R-:W-:Y:S02]  /*10ab0*/  ISETP.GE.AND P5, PT, R15, R103, PT ;  /* 0x000000670f00720c */ /* 0x000fe40003fa6270 */
[C---:B------:R-:W-:Y:S02]  /*10ac0*/  IADD3 R16, R4.reuse, 0x31, RZ ;  /* 0x0000003104107810 */ /* 0x040fe40007ffe0ff */
[----:B------:R-:W-:Y:S01]  /*10ad0*/  IADD3 R15, R4, 0x38, RZ ;  /* 0x00000038040f7810 */ /* 0x000fe20007ffe0ff */
[----:B------:R-:W3:Y:S01]  /*10ae0*/  MUFU.TANH R14, R26 ;  /* 0x0000001a000e7308 */ /* 0x000ee20000002400 */
[----:B--2---:R-:W-:-:S02]  /*10af0*/  FSEL R117, R117, -INF , !P2 ;  /* 0xff80000075757808 */ /* 0x004fc40005000000 */
[----:B----4-:R-:W-:Y:S02]  /*10b00*/  FSEL R115, R115, -INF , !P1 ;  /* 0xff80000073737808 */ /* 0x010fe40004800000 */
[-C--:B------:R-:W-:Y:S02]  /*10b10*/  ISETP.GE.AND P2, PT, R16, R2.reuse, PT ;  /* 0x000000021000720c */ /* 0x080fe40003f46270 */
[----:B------:R-:W-:Y:S01]  /*10b20*/  ISETP.GE.AND P1, PT, R15, R2, PT ;  /* 0x000000020f00720c */ /* 0x000fe20003f26270 */
[----:B------:R-:W2:Y:S01]  /*10b30*/  MUFU.TANH R27, R27 ;  /* 0x0000001b001b7308 */ /* 0x000ea20000002400 */
[----:B------:R-:W-:Y:S02]  /*10b40*/  IADD3 R4, R4, 0x39, RZ ;  /* 0x0000003904047810 */ /* 0x000fe40007ffe0ff */
[----:B-1----:R-:W-:Y:S02]  /*10b50*/  FSEL R116, R8, -INF , !P4 ;  /* 0xff80000008747808 */ /* 0x002fe40006000000 */
[----:B------:R-:W-:-:S02]  /*10b60*/  FSEL R110, R110, -INF , !P6 ;  /* 0xff8000006e6e7808 */ /* 0x000fc40007000000 */
[----:B------:R-:W-:Y:S01]  /*10b70*/  FSEL R108, R10, -INF , !P2 ;  /* 0xff8000000a6c7808 */ /* 0x000fe20005000000 */
[----:B------:R-:W1:Y:S01]  /*10b80*/  MUFU.TANH R25, R25 ;  /* 0x0000001900197308 */ /* 0x000e620000002400 */
[----:B---3--:R-:W-:Y:S01]  /*10b90*/  FSEL R106, R13, -INF , !P1 ;  /* 0xff8000000d6a7808 */ /* 0x008fe20004800000 */
[----:B------:R-:W-:Y:S01]  /*10ba0*/  BAR.SYNC.DEFER_BLOCKING 0x0 ;  /* 0x0000000000007b1d */ /* 0x000fe20000010000 */
[-C--:B------:R-:W-:Y:S02]  /*10bb0*/  ISETP.GE.AND P4, PT, R16, R103.reuse, PT ;  /* 0x000000671000720c */ /* 0x080fe40003f86270 */
[C---:B------:R-:W-:Y:S02]  /*10bc0*/  ISETP.GE.AND P6, PT, R4.reuse, R2, PT ;  /* 0x000000020400720c */ /* 0x040fe40003fc6270 */
[-C--:B------:R-:W-:Y:S01]  /*10bd0*/  ISETP.GE.AND P2, PT, R15, R103.reuse, PT ;  /* 0x000000670f00720c */ /* 0x080fe20003f46270 */
[----:B------:R-:W3:Y:S01]  /*10be0*/  MUFU.TANH R24, R24 ;  /* 0x0000001800187308 */ /* 0x000ee20000002400 */
[----:B------:R-:W-:-:S02]  /*10bf0*/  ISETP.GE.AND P1, PT, R4, R103, PT ;  /* 0x000000670400720c */ /* 0x000fc40003f26270 */
[----:B-----5:R-:W-:Y:S02]  /*10c00*/  FSEL R102, R102, -INF , !P6 ;  /* 0xff80000066667808 */ /* 0x020fe40007000000 */
[----:B------:R-:W-:Y:S02]  /*10c10*/  FSEL R103, R14, -INF , !P5 ;  /* 0xff8000000e677808 */ /* 0x000fe40006800000 */
[----:B--2---:R-:W-:Y:S02]  /*10c20*/  FSEL R27, R27, -INF , !P4 ;  /* 0xff8000001b1b7808 */ /* 0x004fe40006000000 */
[----:B-1----:R-:W-:Y:S02]  /*10c30*/  FSEL R25, R25, -INF , !P2 ;  /* 0xff80000019197808 */ /* 0x002fe40005000000 */
[----:B---3--:R-:W-:Y:S01]  /*10c40*/  FSEL R24, R24, -INF , !P1 ;  /* 0xff80000018187808 */ /* 0x008fe20004800000 */
        /* <DEDUP_REMOVED lines=59> */
[----:B------:R-:W-:Y:S05]  /*11000*/  BRA `(.L_x_6907) ;  /* 0x0000003000007947 */ /* 0x000fea0003800000 */
.L_x_6906:
[----:B------:R-:W-:-:S05]  /*11010*/  IMAD.MOV.U32 R14, RZ, RZ, c[0x0][0x198] ;  /* 0x00006600ff0e7624 */ /* 0x000fca00078e00ff */
[----:B------:R-:W-:-:S04]  /*11020*/  LEA R14, -R14, RZ, 0x6 ;  /* 0x000000ff0e0e7211 */ /* 0x000fc800078e31ff */
[----:B------:R-:W-:Y:S02]  /*11030*/  SHF.R.S32.HI R2, RZ, 0x1f, R14 ;  /* 0x0000001fff027819 */ /* 0x000fe4000001140e */
.L_x_6907:
        /* <DEDUP_REMOVED lines=23> */
.L_x_6905:
        /* <DEDUP_REMOVED lines=56> */
[----:B------:R-:W-:Y:S02]  /*11530*/  FFMA.FTZ R0, R11, c[0x0][0x23c], -R26 ;  /* 0x00008f000b007a23 */ /* 0x000fe4000001081a */
[----:B------:R-:W-:Y:S01]  /*11540*/  FADD.FTZ R4, R100, -R5 ;  /* 0x8000000564047221 */ /* 0x000fe20000010000 */
[----:B------:R-:W2:Y:S01]  /*11550*/  LDSM.16.MT88.4 R8, [R141+0x8000] ;  /* 0x008000008d08783b */ /* 0x000ea20000004200 */
[----:B------:R-:W-:Y:S01]  /*11560*/  FADD.FTZ R6, R3, -R6 ;  /* 0x8000000603067221 */ /* 0x000fe20000010000 */
[----:B------:R-:W-:Y:S01]  /*11570*/  MUFU.EX2 R31, R31 ;  /* 0x0000001f001f7308 */ /* 0x000fe20000000800 */
[----:B------:R-:W-:Y:S02]  /*11580*/  FFMA.FTZ R32, R101, c[0x0][0x23c], -R107 ;  /* 0x00008f0065207a23 */ /* 0x000fe4000001086b */
[----:B------:R-:W-:Y:S02]  /*11590*/  FFMA.FTZ R35, R7, c[0x0][0x23c], -R26 ;  /* 0x00008f0007237a23 */ /* 0x000fe4000001081a */
[----:B------:R-:W-:-:S02]  /*115a0*/  FMUL.FTZ R101, R4, c[0x0][0x23c] ;  /* 0x00008f0004657a20 */ /* 0x000fc40000410000 */
[----:B------:R-:W-:Y:S01]  /*115b0*/  FMUL.FTZ R3, R6, c[0x0][0x23c] ;  /* 0x00008f0006037a20 */ /* 0x000fe20000410000 */
[----:B------:R-:W3:Y:S01]  /*115c0*/  MUFU.EX2 R32, R32 ;  /* 0x0000002000207308 */ /* 0x000ee20000000800 */
[--C-:B------:R-:W-:Y:S02]  /*115d0*/  FFMA.FTZ R100, R112, c[0x0][0x23c], -R107.reuse ;  /* 0x00008f0070647a23 */ /* 0x100fe4000001086b */
[--C-:B------:R-:W-:Y:S02]  /*115e0*/  FFMA.FTZ R105, R104, c[0x0][0x23c], -R107.reuse ;  /* 0x00008f0068697a23 */ /* 0x100fe4000001086b */
[--C-:B------:R-:W-:Y:S02]  /*115f0*/  FFMA.FTZ R104, R22, c[0x0][0x23c], -R107.reuse ;  /* 0x00008f0016687a23 */ /* 0x100fe4000001086b */
[----:B------:R-:W-:Y:S01]  /*11600*/  FFMA.FTZ R109, R20, c[0x0][0x23c], -R107 ;  /* 0x00008f00146d7a23 */ /* 0x000fe2000001086b */
[----:B------:R-:W4:Y:S01]  /*11610*/  MUFU.EX2 R29, R29 ;  /* 0x0000001d001d7308 */ /* 0x000f220000000800 */
[----:B------:R-:W-:-:S02]  /*11620*/  FFMA.FTZ R111, R111, c[0x0][0x23c], -R26 ;  /* 0x00008f006f6f7a23 */ /* 0x000fc4000001081a */
[--C-:B------:R-:W-:Y:S02]  /*11630*/  FFMA.FTZ R112, R23, c[0x0][0x23c], -R26.reuse ;  /* 0x00008f0017707a23 */ /* 0x100fe4000001081a */
[--C-:B------:R-:W-:Y:S02]  /*11640*/  FFMA.FTZ R113, R21, c[0x0][0x23c], -R26.reuse ;  /* 0x00008f0015717a23 */ /* 0x100fe4000001081a */
[----:B------:R-:W-:Y:S01]  /*11650*/  FFMA.FTZ R114, R123, c[0x0][0x23c], -R26 ;  /* 0x00008f007b727a23 */ /* 0x000fe2000001081a */
[----:B------:R-:W-:Y:S01]  /*11660*/  MUFU.EX2 R28, R28 ;  /* 0x0000001c001c7308 */ /* 0x000fe20000000800 */
[----:B---3--:R-:W-:Y:S01]  /*11670*/  F2FP.PACK_AB R4, R31, R32 ;  /* 0x000000201f04723e */ /* 0x008fe200000000ff */
[----:B------:R-:W-:Y:S01]  /*11680*/  LDSM.16.MT88.4 R20, [R142+0x8800] ;  /* 0x008800008e14783b */ /* 0x000fe20000004200 */
[--C-:B------:R-:W-:Y:S02]  /*11690*/  FFMA.FTZ R123, R122, c[0x0][0x23c], -R107.reuse ;  /* 0x00008f007a7b7a23 */ /* 0x100fe4000001086b */
[----:B------:R-:W-:-:S02]  /*116a0*/  FFMA.FTZ R125, R116, c[0x0][0x23c], -R107 ;  /* 0x00008f00747d7a23 */ /* 0x000fc4000001086b */
[--C-:B------:R-:W-:Y:S01]  /*116b0*/  FFMA.FTZ R118, R118, c[0x0][0x23c], -R107.reuse ;  /* 0x00008f0076767a23 */ /* 0x100fe2000001086b */
[----:B------:R-:W3:Y:S01]  /*116c0*/  MUFU.EX2 R2, R2 ;  /* 0x0000000200027308 */ /* 0x000ee20000000800 */
[----:B----4-:R-:W-:Y:S01]  /*116d0*/  F2FP.PACK_AB R6, R29, R30 ;  /* 0x0000001e1d06723e */ /* 0x010fe200000000ff */
[----:B------:R-:W-:Y:S02]  /*116e0*/  FFMA.FTZ R120, R120, c[0x0][0x23c], -R107 ;  /* 0x00008f0078787a23 */ /* 0x000fe4000001086b */
[--C-:B------:R-:W-:Y:S02]  /*116f0*/  FFMA.FTZ R116, R121, c[0x0][0x23c], -R26.reuse ;  /* 0x00008f0079747a23 */ /* 0x100fe4000001081a */
[--C-:B------:R-:W-:Y:S02]  /*11700*/  FFMA.FTZ R119, R119, c[0x0][0x23c], -R26.reuse ;  /* 0x00008f0077777a23 */ /* 0x100fe4000001081a */
        /* <DEDUP_REMOVED lines=10> */
[----:B------:R-:W3:Y:S01]  /*117b0*/  MUFU.EX2 R101, R101 ;  /* 0x0000006500657308 */ /* 0x000ee20000000800 */
[--C-:B------:R-:W-:Y:S02]  /*117c0*/  FFMA.FTZ R103, R27, c[0x0][0x23c], -R26.reuse ;  /* 0x00008f001b677a23 */ /* 0x100fe4000001081a */
[--C-:B------:R-:W-:Y:S02]  /*117d0*/  FFMA.FTZ R108, R25, c[0x0][0x23c], -R26.reuse ;  /* 0x00008f00196c7a23 */ /* 0x100fe4000001081a */
[----:B------:R-:W-:Y:S02]  /*117e0*/  FFMA.FTZ R121, R24, c[0x0][0x23c], -R26 ;  /* 0x00008f0018797a23 */ /* 0x000fe4000001081a */
[----:B------:R-:W-:Y:S01]  /*117f0*/  LDSM.16.MT88.4 R24, [R141+0x9800] ;  /* 0x009800008d18783b */ /* 0x000fe20000004200 */
        /* <DEDUP_REMOVED lines=11> */
[----:B------:R-:W-:Y:S02]  /*118b0*/  FMUL.FTZ R95, R95, R3 ;  /* 0x000000035f5f7220 */ /* 0x000fe40000410000 */
[-C--:B------:R-:W-:Y:S01]  /*118c0*/  FMUL.FTZ R88, R88, R101.reuse ;  /* 0x0000006558587220 */ /* 0x080fe20000410000 */
[C---:B------:R-:W-:Y:S01]  /*118d0*/  HMMA.16816.F32 R96, R4.reuse, R16, R96 ;  /* 0x000000100460723c */ /* 0x040fe20000001860 */
[----:B------:R-:W-:Y:S01]  /*118e0*/  FMUL.FTZ R89, R89, R101 ;  /* 0x0000006559597220 */ /* 0x000fe20000410000 */
[----:B------:R-:W-:Y:S01]  /*118f0*/  MUFU.EX2 R104, R104 ;  /* 0x0000006800687308 */ /* 0x000fe20000000800 */
[-C--:B------:R-:W-:Y:S02]  /*11900*/  FMUL.FTZ R90, R90, R3.reuse ;  /* 0x000000035a5a7220 */ /* 0x080fe40000410000 */
[----:B------:R-:W-:Y:S02]  /*11910*/  FMUL.FTZ R91, R91, R3 ;  /* 0x000000035b5b7220 */ /* 0x000fe40000410000 */
[-C--:B------:R-:W-:Y:S01]  /*11920*/  FMUL.FTZ R84, R84, R101.reuse ;  /* 0x0000006554547220 */ /* 0x080fe20000410000 */
[----:B------:R-:W-:Y:S01]  /*11930*/  HMMA.16816.F32 R92, R4, R18, R92 ;  /* 0x00000012045c723c */ /* 0x000fe2000000185c */
[----:B------:R-:W-:Y:S01]  /*11940*/  FMUL.FTZ R85, R85, R101 ;  /* 0x0000006555557220 */ /* 0x000fe20000410000 */
[----:B------:R-:W4:Y:S01]  /*11950*/  LDSM.16.MT88.4 R16, [R140+0x8000] ;  /* 0x008000008c10783b */ /* 0x000f220000004200 */
        /* <DEDUP_REMOVED lines=11> */
[----:B------:R-:W-:Y:S01]  /*11a10*/  FMUL.FTZ R77, R77, R101 ;  /* 0x000000654d4d7220 */ /* 0x000fe20000410000 */
[----:B------:R-:W1:Y:S01]  /*11a20*/  LDSM.16.MT88.4 R12, [R144+0xa000] ;  /* 0x00a00000900c783b */ /* 0x000e620000004200 */
[-C--:B------:R-:W-:Y:S01]  /*11a30*/  FMUL.FTZ R78, R78, R3.reuse ;  /* 0x000000034e4e7220 */ /* 0x080fe20000410000 */
[----:B------:R-:W5:Y:S01]  /*11a40*/  MUFU.EX2 R112, R112 ;  /* 0x0000007000707308 */ /* 0x000f620000000800 */
[----:B------:R-:W-:-:S02]  /*11a50*/  FMUL.FTZ R79, R79, R3 ;  /* 0x000000034f4f7220 */ /* 0x000fc40000410000 */
[-C--:B------:R-:W-:Y:S01]  /*11a60*/  FMUL.FTZ R72, R72, R101.reuse ;  /* 0x0000006548487220 */ /* 0x080fe20000410000 */
[C---:B--2---:R-:W-:Y:S01]  /*11a70*/  HMMA.16816.F32 R80, R4.reuse, R8, R80 ;  /* 0x000000080450723c */ /* 0x044fe20000001850 */
[----:B------:R-:W-:Y:S02]  /*11a80*/  FMUL.FTZ R73, R73, R101 ;  /* 0x0000006549497220 */ /* 0x000fe40000410000 */
[-C--:B------:R-:W-:Y:S01]  /*11a90*/  FMUL.FTZ R74, R74, R3.reuse ;  /* 0x000000034a4a7220 */ /* 0x080fe20000410000 */
[----:B------:R-:W-:Y:S01]  /*11aa0*/  MUFU.EX2 R113, R113 ;  /* 0x0000007100717308 */ /* 0x000fe20000000800 */
[----:B------:R-:W-:Y:S02]  /*11ab0*/  FMUL.FTZ R75, R75, R3 ;  /* 0x000000034b4b7220 */ /* 0x000fe40000410000 */
[-C--:B------:R-:W-:Y:S01]  /*11ac0*/  FMUL.FTZ R68, R68, R101.reuse ;  /* 0x0000006544447220 */ /* 0x080fe20000410000 */
[----:B------:R-:W-:Y:S01]  /*11ad0*/  HMMA.16816.F32 R76, R4, R10, R76 ;  /* 0x0000000a044c723c */ /* 0x000fe2000000184c */
[----:B------:R-:W2:Y:S01]  /*11ae0*/  LDSM.16.MT88.4 R8, [R142+0xa000] ;  /* 0x00a000008e08783b */ /* 0x000ea20000004200 */
[----:B------:R-:W-:-:S02]  /*11af0*/  FMUL.FTZ R69, R69, R101 ;  /* 0x0000006545457220 */ /* 0x000fc40000410000 */
[-C--:B------:R-:W-:Y:S01]  /*11b00*/  FMUL.FTZ R70, R70, R3.reuse ;  /* 0x0000000346467220 */ /* 0x080fe20000410000 */
[----:B------:R-:W1:Y:S01]  /*11b10*/  MUFU.EX2 R114, R114 ;  /* 0x0000007200727308 */ /* 0x000e620000000800 */
[----:B------:R-:W-:Y:S02]  /*11b20*/  FMUL.FTZ R71, R71, R3 ;  /* 0x0000000347477220 */ /* 0x000fe40000410000 */
[-C--:B------:R-:W-:Y:S02]  /*11b30*/  FMUL.FTZ R36, R36, R101.reuse ;  /* 0x0000006524247220 */ /* 0x080fe40000410000 */
[----:B------:R-:W-:Y:S01]  /*11b40*/  FMUL.FTZ R37, R37, R101 ;  /* 0x0000006525257220 */ /* 0x000fe20000410000 */
[----:B----4-:R-:W-:Y:S01]  /*11b50*/  HMMA.16816.F32 R72, R4, R16, R72 ;  /* 0x000000100448723c */ /* 0x010fe20000001848 */
[-C--:B------:R-:W-:Y:S01]  /*11b60*/  FMUL.FTZ R38, R38, R3.reuse ;  /* 0x0000000326267220 */ /* 0x080fe20000410000 */
[----:B------:R-:W-:Y:S01]  /*11b70*/  MUFU.EX2 R118, R118 ;  /* 0x0000007600767308 */ /* 0x000fe20000000800 */
[----:B------:R-:W-:-:S02]  /*11b80*/  FMUL.FTZ R39, R39, R3 ;  /* 0x0000000327277220 */ /* 0x000fc40000410000 */
[-C--:B------:R-:W-:Y:S02]  /*11b90*/  FMUL.FTZ R40, R40, R101.reuse ;  /* 0x0000006528287220 */ /* 0x080fe40000410000 */
[----:B------:R-:W-:Y:S01]  /*11ba0*/  FMUL.FTZ R41, R41, R101 ;  /* 0x0000006529297220 */ /* 0x000fe20000410000 */
[C---:B------:R-:W-:Y:S01]  /*11bb0*/  HMMA.16816.F32 R68, R4.reuse, R18, R68 ;  /* 0x000000120444723c */ /* 0x040fe20000001844 */
[-C--:B------:R-:W-:Y:S01]  /*11bc0*/  FMUL.FTZ R42, R42, R3.reuse ;  /* 0x000000032a2a7220 */ /* 0x080fe20000410000 */
[----:B------:R-:W4:Y:S01]  /*11bd0*/  LDSM.16.MT88.4 R16, [R141+0xa000] ;  /* 0x00a000008d10783b */ /* 0x000f220000004200 */
[----:B------:R-:W-:Y:S01]  /*11be0*/  FMUL.FTZ R43, R43, R3 ;  /* 0x000000032b2b7220 */ /* 0x000fe20000410000 */
[----:B------:R-:W-:Y:S01]  /*11bf0*/  MUFU.EX2 R123, R123 ;  /* 0x0000007b007b7308 */ /* 0x000fe20000000800 */
[-C--:B------:R-:W-:Y:S02]  /*11c00*/  FMUL.FTZ R44, R44, R101.reuse ;  /* 0x000000652c2c7220 */ /* 0x080fe40000410000 */
[----:B------:R-:W-:Y:S01]  /*11c10*/  FMUL.FTZ R45, R45, R101 ;  /* 0x000000652d2d7220 */ /* 0x000fe20000410000 */
[----:B-1----:R-:W-:Y:S01]  /*11c20*/  HMMA.16816.F32 R36, R4, R12, R36 ;  /* 0x0000000c0424723c */ /* 0x002fe20000001824 */
[----:B------:R-:W-:-:S02]  /*11c30*/  FMUL.FTZ R46, R46, R3 ;  /* 0x000000032e2e7220 */ /* 0x000fc40000410000 */
[----:B------:R-:W-:Y:S01]  /*11c40*/  FMUL.FTZ R47, R47, R3 ;  /* 0x000000032f2f7220 */ /* 0x000fe20000410000 */
[----:B------:R-:W-:Y:S01]  /*11c50*/  MUFU.EX2 R120, R120 ;  /* 0x0000007800787308 */ /* 0x000fe20000000800 */
[-C--:B------:R-:W-:Y:S02]  /*11c60*/  FMUL.FTZ R48, R48, R101.reuse ;  /* 0x0000006530307220 */ /* 0x080fe40000410000 */
[----:B------:R-:W-:Y:S01]  /*11c70*/  FMUL.FTZ R49, R49, R101 ;  /* 0x0000006531317220 */ /* 0x000fe20000410000 */
[----:B------:R-:W-:Y:S01]  /*11c80*/  HMMA.16816.F32 R40, R4, R14, R40 ;  /* 0x0000000e0428723c */ /* 0x000fe20000001828 */
[-C--:B------:R-:W-:Y:S01]  /*11c90*/  FMUL.FTZ R50, R50, R3.reuse ;  /* 0x0000000332327220 */ /* 0x080fe20000410000 */
[----:B------:R-:W1:Y:S01]  /*11ca0*/  LDSM.16.MT88.4 R12, [R140+0xa000] ;  /* 0x00a000008c0c783b */ /* 0x000e620000004200 */
[----:B------:R-:W-:Y:S01]  /*11cb0*/  FMUL.FTZ R51, R51, R3 ;  /* 0x0000000333337220 */ /* 0x000fe20000410000 */
[----:B------:R-:W-:Y:S01]  /*11cc0*/  MUFU.EX2 R125, R125 ;  /* 0x0000007d007d7308 */ /* 0x000fe20000000800 */
[----:B------:R-:W-:-:S02]  /*11cd0*/  FMUL.FTZ R52, R52, R101 ;  /* 0x0000006534347220 */ /* 0x000fc40000410000 */
[----:B------:R-:W-:Y:S01]  /*11ce0*/  FMUL.FTZ R53, R53, R101 ;  /* 0x0000006535357220 */ /* 0x000fe20000410000 */
[C---:B--2---:R-:W-:Y:S01]  /*11cf0*/  HMMA.16816.F32 R44, R4.reuse, R8, R44 ;  /* 0x00000008042c723c */ /* 0x044fe2000000182c */
[-C--:B------:R-:W-:Y:S02]  /*11d00*/  FMUL.FTZ R54, R54, R3.reuse ;  /* 0x0000000336367220 */ /* 0x080fe40000410000 */
[----:B------:R-:W-:Y:S01]  /*11d10*/  FMUL.FTZ R55, R55, R3 ;  /* 0x0000000337377220 */ /* 0x000fe20000410000 */
[----:B------:R-:W2:Y:S01]  /*11d20*/  MUFU.EX2 R116, R116 ;  /* 0x0000007400747308 */ /* 0x000ea20000000800 */
[-C--:B------:R-:W-:Y:S02]  /*11d30*/  FMUL.FTZ R56, R56, R101.reuse ;  /* 0x0000006538387220 */ /* 0x080fe40000410000 */
[----:B------:R-:W-:Y:S01]  /*11d40*/  FMUL.FTZ R57, R57, R101 ;  /* 0x0000006539397220 */ /* 0x000fe20000410000 */
[----:B------:R-:W-:Y:S01]  /*11d50*/  HMMA.16816.F32 R48, R4, R10, R48 ;  /* 0x0000000a0430723c */ /* 0x000fe20000001830 */
[----:B------:R-:W2:Y:S01]  /*11d60*/  LDSM.16.MT88.4 R8, [R144+0x8800] ;  /* 0x008800009008783b */ /* 0x000ea20000004200 */
[----:B------:R-:W-:-:S02]  /*11d70*/  FMUL.FTZ R58, R58, R3 ;  /* 0x000000033a3a7220 */ /* 0x000fc40000410000 */
[----:B------:R-:W-:Y:S01]  /*11d80*/  FMUL.FTZ R59, R59, R3 ;  /* 0x000000033b3b7220 */ /* 0x000fe20000410000 */
[----:B------:R-:W1:Y:S01]  /*11d90*/  MUFU.EX2 R119, R119 ;  /* 0x0000007700777308 */ /* 0x000e620000000800 */
[-C--:B------:R-:W-:Y:S02]  /*11da0*/  FMUL.FTZ R60, R60, R101.reuse ;  /* 0x000000653c3c7220 */ /* 0x080fe40000410000 */
[----:B------:R-:W-:Y:S02]  /*11db0*/  FMUL.FTZ R61, R61, R101 ;  /* 0x000000653d3d7220 */ /* 0x000fe40000410000 */
[-C--:B------:R-:W-:Y:S01]  /*11dc0*/  FMUL.FTZ R62, R62, R3.reuse ;  /* 0x000000033e3e7220 */ /* 0x080fe20000410000 */
[----:B----4-:R-:W-:Y:S01]  /*11dd0*/  HMMA.16816.F32 R52, R4, R16, R52 ;  /* 0x000000100434723c */ /* 0x010fe20000001834 */
[----:B------:R-:W-:Y:S01]  /*11de0*/  FMUL.FTZ R63, R63, R3 ;  /* 0x000000033f3f7220 */ /* 0x000fe20000410000 */
[----:B------:R-:W4:Y:S01]  /*11df0*/  MUFU.EX2 R117, R117 ;  /* 0x0000007500757308 */ /* 0x000f220000000800 */
[----:B------:R-:W-:-:S02]  /*11e00*/  FMUL.FTZ R64, R64, R101 ;  /* 0x0000006540407220 */ /* 0x000fc40000410000 */
[----:B------:R-:W-:Y:S02]  /*11e10*/  FMUL.FTZ R65, R65, R101 ;  /* 0x0000006541417220 */ /* 0x000fe40000410000 */
[-C--:B------:R-:W-:Y:S01]  /*11e20*/  FMUL.FTZ R66, R66, R3.reuse ;  /* 0x0000000342427220 */ /* 0x080fe20000410000 */
[C---:B------:R-:W-:Y:S01]  /*11e30*/  HMMA.16816.F32 R56, R4.reuse, R18, R56 ;  /* 0x000000120438723c */ /* 0x040fe20000001838 */
[----:B------:R-:W-:Y:S01]  /*11e40*/  FMUL.FTZ R67, R67, R3 ;  /* 0x0000000343437220 */ /* 0x000fe20000410000 */
[----:B------:R-:W4:Y:S01]  /*11e50*/  LDSM.16.MT88.4 R16, [R144+0xa800] ;  /* 0x00a800009010783b */ /* 0x000f220000004200 */
[----:B------:R-:W2:Y:S01]  /*11e60*/  MUFU.EX2 R122, R122 ;  /* 0x0000007a007a7308 */ /* 0x000ea20000000800 */
[----:B------:R-:W-:Y:S02]  /*11e70*/  FFMA.FTZ R32, R166, R101, R32 ;  /* 0x00000065a6207223 */ /* 0x000fe40000010020 */
[----:B------:R-:W-:Y:S02]  /*11e80*/  FFMA.FTZ R3, R163, R3, R28 ;  /* 0x00000003a3037223 */ /* 0x000fe4000001001c */
[----:B-1----:R-:W-:Y:S01]  /*11e90*/  HMMA.16816.F32 R60, R4, R12, R60 ;  /* 0x0000000c043c723c */ /* 0x002fe2000000183c */
[----:B------:R-:W-:-:S02]  /*11ea0*/  FADD.FTZ R31, R31, R32 ;  /* 0x000000201f1f7221 */ /* 0x000fc40000010000 */
[----:B------:R-:W-:Y:S01]  /*11eb0*/  MUFU.EX2 R110, R110 ;  /* 0x0000006e006e7308 */ /* 0x000fe20000000800 */
[----:B------:R-:W-:Y:S02]  /*11ec0*/  FADD.FTZ R3, R2, R3 ;  /* 0x0000000302037221 */ /* 0x000fe40000010000 */
[----:B------:R-:W-:Y:S02]  /*11ed0*/  FADD.FTZ R30, R30, R31 ;  /* 0x0000001f1e1e7221 */ /* 0x000fe40000010000 */
[----:B------:R-:W-:Y:S01]  /*11ee0*/  HMMA.16816.F32 R64, R4, R14, R64 ;  /* 0x0000000e0440723c */ /* 0x000fe20000001840 */
[----:B------:R-:W1:Y:S01]  /*11ef0*/  LDSM.16.MT88.4 R12, [R141+0x8800] ;  /* 0x008800008d0c783b */ /* 0x000e620000004200 */
[----:B------:R-:W-:Y:S01]  /*11f00*/  FADD.FTZ R0, R0, R3 ;  /* 0x0000000300007221 */ /* 0x000fe20000010000 */
[----:B------:R-:W1:Y:S01]  /*11f10*/  MUFU.EX2 R115, R115 ;  /* 0x0000007300737308 */ /* 0x000e620000000800 */
[----:B------:R-:W-:Y:S02]  /*11f20*/  FADD.FTZ R29, R29, R30 ;  /* 0x0000001e1d1d7221 */ /* 0x000fe40000010000 */
[----:B------:R-:W-:Y:S01]  /*11f30*/  FADD.FTZ R0, R35, R0 ;  /* 0x0000000023007221 */ /* 0x000fe20000010000 */
[----:B---3--:R-:W-:Y:S01]  /*11f40*/  F2FP.PACK_AB R4, R105, R100 ;  /* 0x000000646904723e */ /* 0x008fe200000000ff */
[----:B------:R-:W-:Y:S01]  /*11f50*/  FADD.FTZ R100, R100, R29 ;  /* 0x0000001d64647221 */ /* 0x000fe20000010000 */
[----:B-----5:R-:W-:Y:S01]  /*11f60*/  F2FP.PACK_AB R5, R112, R111 ;  /* 0x0000006f7005723e */ /* 0x020fe200000000ff */
[----:B------:R-:W-:Y:S01]  /*11f70*/  FADD.FTZ R111, R111, R0 ;  /* 0x000000006f6f7221 */ /* 0x000fe20000010000 */
[----:B------:R-:W-:Y:S01]  /*11f80*/  F2FP.PACK_AB R6, R109, R104 ;  /* 0x000000686d06723e */ /* 0x000fe200000000ff */
[----:B------:R-:W-:Y:S01]  /*11f90*/  MUFU.EX2 R106, R106 ;  /* 0x0000006a006a7308 */ /* 0x000fe20000000800 */
[----:B------:R-:W-:Y:S01]  /*11fa0*/  F2FP.PACK_AB R7, R114, R113 ;  /* 0x000000717207723e */ /* 0x000fe200000000ff */
[----:B------:R-:W-:Y:S01]  /*11fb0*/  FADD.FTZ R105, R105, R100 ;  /* 0x0000006469697221 */ /* 0x000fe20000010000 */
[----:B------:R-:W-:Y:S01]  /*11fc0*/  MOV R100, R34 ;  /* 0x0000002200647202 */ /* 0x000fe20000000f00 */
[----:B------:R-:W-:-:S02]  /*11fd0*/  FADD.FTZ R112, R112, R111 ;  /* 0x0000006f70707221 */ /* 0x000fc40000010000 */
[----:B------:R-:W-:Y:S02]  /*11fe0*/  FADD.FTZ R104, R104, R105 ;  /* 0x0000006968687221 */ /* 0x000fe40000010000 */
[C---:B--2---:R-:W-:Y:S01]  /*11ff0*/  HMMA.16816.F32 R96, R4.reuse, R8, R96 ;  /* 0x000000080460723c */ /* 0x044fe20000001860 */
[----:B------:R-:W-:Y:S01]  /*12000*/  MUFU.EX2 R107, R107 ;  /* 0x0000006b006b7308 */ /* 0x000fe20000000800 */
[----:B------:R-:W-:Y:S02]  /*12010*/  FADD.FTZ R3, R113, R112 ;  /* 0x0000007071037221 */ /* 0x000fe40000010000 */
[----:B------:R-:W-:Y:S02]  /*12020*/  FADD.FTZ R109, R109, R104 ;  /* 0x000000686d6d7221 */ /* 0x000fe40000010000 */
[----:B------:R-:W-:Y:S02]  /*12030*/  FADD.FTZ R3, R114, R3 ;  /* 0x0000000372037221 */ /* 0x000fe40000010000 */
[----:B------:R-:W-:Y:S01]  /*12040*/  HMMA.16816.F32 R92, R4, R10, R92 ;  /* 0x0000000a045c723c */ /* 0x000fe2000000185c */
[----:B------:R-:W2:Y:S01]  /*12050*/  LDSM.16.MT88.4 R8, [R140+0x8800] ;  /* 0x008800008c08783b */ /* 0x000ea20000004200 */
[----:B------:R-:W-:Y:S01]  /*12060*/  MUFU.EX2 R102, R102 ;  /* 0x0000006600667308 */ /* 0x000fe20000000800 */
[----:B------:R-:W-:-:S04]  /*12070*/  FADD.FTZ R0, R116, R3 ;  /* 0x0000000374007221 */ /* 0x000fc80000010000 */
[----:B------:R-:W-:Y:S01]  /*12080*/  FADD.FTZ R0, R119, R0 ;  /* 0x0000000077007221 */ /* 0x000fe20000010000 */
[----:B----4-:R-:W-:Y:S02]  /*12090*/  HMMA.16816.F32 R36, R4, R16, R36 ;  /* 0x000000100424723c */ /* 0x010fe40000001824 */
[----:B------:R-:W3:Y:S01]  /*120a0*/  MUFU.EX2 R103, R103 ;  /* 0x0000006700677308 */ /* 0x000ee20000000800 */
[----:B------:R-:W-:-:S04]  /*120b0*/  FADD.FTZ R3, R117, R0 ;  /* 0x0000000075037221 */ /* 0x000fc80000010000 */
[----:B------:R-:W-:Y:S01]  /*120c0*/  FADD.FTZ R3, R122, R3 ;  /* 0x000000037a037221 */ /* 0x000fe20000010000 */
[C---:B-1----:R-:W-:Y:S02]  /*120d0*/  HMMA.16816.F32 R80, R4.reuse, R12, R80 ;  /* 0x0000000c0450723c */ /* 0x042fe40000001850 */
[----:B------:R-:W-:Y:S06]  /*120e0*/  MUFU.EX2 R108, R108 ;  /* 0x0000006c006c7308 */ /* 0x000fec0000000800 */
[C---:B------:R-:W-:Y:S01]  /*120f0*/  HMMA.16816.F32 R76, R4.reuse, R14, R76 ;  /* 0x0000000e044c723c */ /* 0x040fe2000000184c */
[----:B------:R-:W1:Y:S01]  /*12100*/  LDSM.16.MT88.4 R12, [R142+0xa800] ;  /* 0x00a800008e0c783b */ /* 0x000e620000004200 */
[----:B------:R-:W4:Y:S06]  /*12110*/  MUFU.EX2 R121, R121 ;  /* 0x0000007900797308 */ /* 0x000f2c0000000800 */
[C---:B------:R-:W-:Y:S01]  /*12120*/  HMMA.16816.F32 R40, R4.reuse, R18, R40 ;  /* 0x000000120428723c */ /* 0x040fe20000001828 */
[----:B------:R-:W5:Y:S07]  /*12130*/  LDSM.16.MT88.4 R16, [R140+0xa800] ;  /* 0x00a800008c10783b */ /* 0x000f6e0000004200 */
        /* <DEDUP_REMOVED lines=22> */
[----:B-1----:R-:W-:Y:S01]  /*122a0*/  HMMA.16816.F32 R96, R4, R12, R96 ;  /* 0x0000000c0460723c */ /* 0x002fe20000001860 */
[----:B------:R-:W-:-:S07]  /*122b0*/  FADD.FTZ R125, R125, R120 ;  /* 0x000000787d7d7221 */ /* 0x000fce0000010000 */
[C---:B------:R-:W-:Y:S01]  /*122c0*/  HMMA.16816.F32 R92, R4.reuse, R14, R92 ;  /* 0x0000000e045c723c */ /* 0x040fe2000000185c */
[----:B------:R-:W1:Y:S07]  /*122d0*/  LDSM.16.MT88.4 R12, [R144+0xb000] ;  /* 0x00b00000900c783b */ /* 0x000e6e0000004200 */
[C---:B-----5:R-:W-:Y:S08]  /*122e0*/  HMMA.16816.F32 R72, R4.reuse, R16, R72 ;  /* 0x000000100448723c */ /* 0x060ff00000001848 */
[C---:B--2---:R-:W-:Y:S08]  /*122f0*/  HMMA.16816.F32 R88, R4.reuse, R8, R88 ;  /* 0x000000080458723c */ /* 0x044ff00000001858 */
[C---:B------:R-:W-:Y:S01]  /*12300*/  HMMA.16816.F32 R84, R4.reuse, R10, R84 ;  /* 0x0000000a0454723c */ /* 0x040fe20000001854 */
[----:B------:R-:W2:Y:S07]  /*12310*/  LDSM.16.MT88.4 R8, [R142+0xb000] ;  /* 0x00b000008e08783b */ /* 0x000eae0000004200 */
[C---:B------:R-:W-:Y:S01]  /*12320*/  HMMA.16816.F32 R68, R4.reuse, R18, R68 ;  /* 0x000000120444723c */ /* 0x040fe20000001844 */
[----:B------:R-:W5:Y:S07]  /*12330*/  LDSM.16.MT88.4 R16, [R141+0xb000] ;  /* 0x00b000008d10783b */ /* 0x000f6e0000004200 */
        /* <DEDUP_REMOVED lines=21> */
[----:B----4-:R-:W-:Y:S01]  /*12490*/  F2FP.PACK_AB R7, R121, R108 ;  /* 0x0000006c7907723e */ /* 0x010fe200000000ff */
        /* <DEDUP_REMOVED lines=15> */
[C---:B------:R-:W-:Y:S08]  /*12590*/  HMMA.16816.F32 R80, R4.reuse, R24, R80 ;  /* 0x000000180450723c */ /* 0x040ff00000001850 */
[C---:B------:R-:W-:Y:S08]  /*125a0*/  HMMA.16816.F32 R76, R4.reuse, R26, R76 ;  /* 0x0000001a044c723c */ /* 0x040ff0000000184c */
[C---:B---3--:R-:W-:Y:S08]  /*125b0*/  HMMA.16816.F32 R72, R4.reuse, R20, R72 ;  /* 0x000000140448723c */ /* 0x048ff00000001848 */
[C---:B------:R-:W-:Y:S08]  /*125c0*/  HMMA.16816.F32 R68, R4.reuse, R22, R68 ;  /* 0x000000160444723c */ /* 0x040ff00000001844 */
[C---:B-1----:R-:W-:Y:S08]  /*125d0*/  HMMA.16816.F32 R44, R4.reuse, R12, R44 ;  /* 0x0000000c042c723c */ /* 0x042ff0000000182c */
[C---:B------:R-:W-:Y:S08]  /*125e0*/  HMMA.16816.F32 R48, R4.reuse, R14, R48 ;  /* 0x0000000e0430723c */ /* 0x040ff00000001830 */
[C---:B--2---:R-:W-:Y:S08]  /*125f0*/  HMMA.16816.F32 R52, R4.reuse, R8, R52 ;  /* 0x000000080434723c */ /* 0x044ff00000001834 */
[C---:B------:R-:W-:Y:S08]  /*12600*/  HMMA.16816.F32 R56, R4.reuse, R10, R56 ;  /* 0x0000000a0438723c */ /* 0x040ff00000001838 */
[C---:B----4-:R-:W-:Y:S08]  /*12610*/  HMMA.16816.F32 R60, R4.reuse, R16, R60 ;  /* 0x00000010043c723c */ /* 0x050ff0000000183c */
[----:B------:R-:W-:Y:S08]  /*12620*/  HMMA.16816.F32 R64, R4, R18, R64 ;  /* 0x000000120440723c */ /* 0x000ff00000001840 */
.L_x_6902:
        /* <DEDUP_REMOVED lines=17> */
.L_x_6912:
        /* <DEDUP_REMOVED lines=64> */
.L_x_6909:
        /* <DEDUP_REMOVED lines=22> */
[----:B------:R-:W2:Y:S07]  /*12ca0*/  LDSM.16.M88.4 R108, [R149+0x4000] ;  /* 0x00400000956c783b */ /* 0x000eae0000000200 */
[----:B------:R-:W5:Y:S07]  /*12cb0*/  LDSM.16.M88.4 R112, [R149+0x4800] ;  /* 0x004800009570783b */ /* 0x000f6e0000000200 */
[----:B------:R-:W1:Y:S07]  /*12cc0*/  LDSM.16.M88.4 R116, [R149+0x5000] ;  /* 0x005000009574783b */ /* 0x000e6e0000000200 */
[----:B------:R-:W0:Y:S07]  /*12cd0*/  LDGDEPBAR ;  /* 0x00000000000079af */ /* 0x000e2e0000000000 */
[----:B------:R-:W1:Y:S07]  /*12ce0*/  LDSM.16.M88.4 R120, [R149+0x5800] ;  /* 0x005800009578783b */ /* 0x000e6e0000000200 */
[----:B------:R-:W-:Y:S01]  /*12cf0*/  LDSM.16.M88.4 R124, [R148] ;  /* 0x00000000947c783b */ /* 0x000fe20000000200 */
[C---:B--2---:R-:W-:Y:S06]  /*12d00*/  HMMA.16816.F32 R4, R104.reuse, R108, RZ ;  /* 0x0000006c6804723c */ /* 0x044fec00000018ff */
[----:B------:R-:W2:Y:S02]  /*12d10*/  LDSM.16.M88.4 R128, [R147] ;  /* 0x000000009380783b */ /* 0x000ea40000000200 */
[C---:B------:R-:W-:Y:S05]  /*12d20*/  HMMA.16816.F32 R8, R104.reuse, R110, RZ ;  /* 0x0000006e6808723c */ /* 0x040fea00000018ff */
[----:B------:R-:W2:Y:S03]  /*12d30*/  LDSM.16.M88.4 R108, [R139] ;  /* 0x000000008b6c783b */ /* 0x000ea60000000200 */
[C---:B-----5:R-:W-:Y:S08]  /*12d40*/  HMMA.16816.F32 R12, R104.reuse, R112, RZ ;  /* 0x00000070680c723c */ /* 0x060ff000000018ff */
[C---:B----4-:R-:W-:Y:S01]  /*12d50*/  HMMA.16816.F32 R16, R104.reuse, R114, RZ ;  /* 0x000000726810723c */ /* 0x050fe200000018ff */
[----:B------:R-:W4:Y:S07]  /*12d60*/  LDSM.16.M88.4 R112, [R138] ;  /* 0x000000008a70783b */ /* 0x000f2e0000000200 */
[C---:B-1----:R-:W-:Y:S08]  /*12d70*/  HMMA.16816.F32 R20, R104.reuse, R116, RZ ;  /* 0x000000746814723c */ /* 0x042ff000000018ff */
[C---:B------:R-:W-:Y:S01]  /*12d80*/  HMMA.16816.F32 R24, R104.reuse, R118, RZ ;  /* 0x000000766818723c */ /* 0x040fe200000018ff */
[----:B------:R-:W-:Y:S07]  /*12d90*/  LDSM.16.M88.4 R116, [R146] ;  /* 0x000000009274783b */ /* 0x000fee0000000200 */
[C---:B------:R-:W-:Y:S08]  /*12da0*/  HMMA.16816.F32 R28, R104.reuse, R120, RZ ;  /* 0x00000078681c723c */ /* 0x040ff000000018ff */
[----:B------:R-:W-:Y:S01]  /*12db0*/  HMMA.16816.F32 R32, R104, R122, RZ ;  /* 0x0000007a6820723c */ /* 0x000fe200000018ff */
[----:B------:R-:W1:Y:S07]  /*12dc0*/  LDSM.16.M88.4 R104, [R137] ;  /* 0x000000008968783b */ /* 0x000e6e0000000200 */
[C---:B--2---:R-:W-:Y:S01]  /*12dd0*/  HMMA.16816.F32 R4, R124.reuse, R128, R4 ;  /* 0x000000807c04723c */ /* 0x044fe20000001804 */
[----:B------:R-:W2:Y:S07]  /*12de0*/  LDSM.16.M88.4 R120, [R143+0x4000] ;  /* 0x004000008f78783b */ /* 0x000eae0000000200 */
[C---:B------:R-:W-:Y:S01]  /*12df0*/  HMMA.16816.F32 R8, R124.reuse, R130, R8 ;  /* 0x000000827c08723c */ /* 0x040fe20000001808 */
[----:B------:R-:W5:Y:S07]  /*12e00*/  LDSM.16.M88.4 R128, [R143+0x4800] ;  /* 0x004800008f80783b */ /* 0x000f6e0000000200 */
[C---:B------:R-:W-:Y:S08]  /*12e10*/  HMMA.16816.F32 R12, R124.reuse, R108, R12 ;  /* 0x0000006c7c0c723c */ /* 0x040ff0000000180c */
[C---:B------:R-:W-:Y:S01]  /*12e20*/  HMMA.16816.F32 R16, R124.reuse, R110, R16 ;  /* 0x0000006e7c10723c */ /* 0x040fe20000001810 */
[----:B------:R-:W-:Y:S07]  /*12e30*/  LDSM.16.M88.4 R108, [R143+0x5800] ;  /* 0x005800008f6c783b */ /* 0x000fee0000000200 */
[C---:B----4-:R-:W-:Y:S08]  /*12e40*/  HMMA.16816.F32 R20, R124.reuse, R112, R20 ;  /* 0x000000707c14723c */ /* 0x050ff00000001814 */
[C---:B------:R-:W-:Y:S01]  /*12e50*/  HMMA.16816.F32 R24, R124.reuse, R114, R24 ;  /* 0x000000727c18723c */ /* 0x040fe20000001818 */
[----:B------:R-:W-:Y:S07]  /*12e60*/  LDSM.16.M88.4 R112, [R145] ;  /* 0x000000009170783b */ /* 0x000fee0000000200 */
[C---:B-1----:R-:W-:Y:S08]  /*12e70*/  HMMA.16816.F32 R28, R124.reuse, R104, R28 ;  /* 0x000000687c1c723c */ /* 0x042ff0000000181c */
[----:B------:R-:W-:Y:S01]  /*12e80*/  HMMA.16816.F32 R32, R124, R106, R32 ;  /* 0x0000006a7c20723c */ /* 0x000fe20000001820 */
[----:B------:R-:W1:Y:S07]  /*12e90*/  LDSM.16.M88.4 R104, [R143+0x5000] ;  /* 0x005000008f68783b */ /* 0x000e6e0000000200 */
[C---:B--2---:R-:W-:Y:S01]  /*12ea0*/  HMMA.16816.F32 R4, R116.reuse, R120, R4 ;  /* 0x000000787404723c */ /* 0x044fe20000001804 */
[----:B------:R-:W2:Y:S07]  /*12eb0*/  LDSM.16.M88.4 R124, [R136] ;  /* 0x00000000887c783b */ /* 0x000eae0000000200 */
[C---:B------:R-:W-:Y:S01]  /*12ec0*/  HMMA.16816.F32 R8, R116.reuse, R122, R8 ;  /* 0x0000007a7408723c */ /* 0x040fe20000001808 */
[----:B------:R-:W4:Y:S07]  /*12ed0*/  LDSM.16.M88.4 R120, [R136+0x800] ;  /* 0x000800008878783b */ /* 0x000f2e0000000200 */
[C---:B-----5:R-:W-:Y:S08]  /*12ee0*/  HMMA.16816.F32 R12, R116.reuse, R128, R12 ;  /* 0x00000080740c723c */ /* 0x060ff0000000180c */
[C---:B------:R-:W-:Y:S01]  /*12ef0*/  HMMA.16816.F32 R16, R116.reuse, R130, R16 ;  /* 0x000000827410723c */ /* 0x040fe20000001810 */
[----:B------:R-:W5:Y:S07]  /*12f00*/  LDSM.16.M88.4 R128, [R136+0x1000] ;  /* 0x001000008880783b */ /* 0x000f6e0000000200 */
        /* <DEDUP_REMOVED lines=16> */
[C---:B-1----:R-:W-:Y:S08]  /*13010*/  HMMA.16816.F32 R28, R112.reuse, R104, R28 ;  /* 0x00000068701c723c */ /* 0x042ff0000000181c */
[----:B------:R-:W-:Y:S01]  /*13020*/  HMMA.16816.F32 R32, R112, R106, R32 ;  /* 0x0000006a7020723c */ /* 0x000fe20000001820 */
[----:B------:R-:W-:Y:S07]  /*13030*/  LDSM.16.M88.4 R104, [R148+0x2000] ;  /* 0x002000009468783b */ /* 0x000fee0000000200 */
[C---:B--2---:R-:W-:Y:S01]  /*13040*/  HMMA.16816.F32 R4, R108.reuse, R116, R4 ;  /* 0x000000746c04723c */ /* 0x044fe20000001804 */
[----:B------:R-:W1:Y:S07]  /*13050*/  LDSM.16.M88.4 R112, [R135] ;  /* 0x000000008770783b */ /* 0x000e6e0000000200 */
[C---:B------:R-:W-:Y:S01]  /*13060*/  HMMA.16816.F32 R8, R108.reuse, R118, R8 ;  /* 0x000000766c08723c */ /* 0x040fe20000001808 */
[----:B------:R-:W2:Y:S07]  /*13070*/  LDSM.16.M88.4 R116, [R134] ;  /* 0x000000008674783b */ /* 0x000eae0000000200 */
[C---:B------:R-:W-:Y:S08]  /*13080*/  HMMA.16816.F32 R12, R108.reuse, R124, R12 ;  /* 0x0000007c6c0c723c */ /* 0x040ff0000000180c */
[C---:B------:R-:W-:Y:S01]  /*13090*/  HMMA.16816.F32 R16, R108.reuse, R126, R16 ;  /* 0x0000007e6c10723c */ /* 0x040fe20000001810 */
[----:B------:R-:W1:Y:S07]  /*130a0*/  LDSM.16.M88.4 R124, [R133] ;  /* 0x00000000857c783b */ /* 0x000e6e0000000200 */
[C---:B----4-:R-:W-:Y:S08]  /*130b0*/  HMMA.16816.F32 R20, R108.reuse, R120, R20 ;  /* 0x000000786c14723c */ /* 0x050ff00000001814 */
[C---:B------:R-:W-:Y:S01]  /*130c0*/  HMMA.16816.F32 R24, R108.reuse, R122, R24 ;  /* 0x0000007a6c18723c */ /* 0x040fe20000001818 */
[----:B------:R-:W4:Y:S07]  /*130d0*/  LDSM.16.M88.4 R120, [R132] ;  /* 0x000000008478783b */ /* 0x000f2e0000000200 */
[C---:B-----5:R-:W-:Y:S08]  /*130e0*/  HMMA.16816.F32 R28, R108.reuse, R128, R28 ;  /* 0x000000806c1c723c */ /* 0x060ff0000000181c */
[----:B------:R-:W-:Y:S01]  /*130f0*/  HMMA.16816.F32 R32, R108, R130, R32 ;  /* 0x000000826c20723c */ /* 0x000fe20000001820 */
[----:B------:R-:W-:Y:S07]  /*13100*/  LDSM.16.M88.4 R108, [R146+0x2000] ;  /* 0x00200000926c783b */ /* 0x000fee0000000200 */
[----:B------:R-:W5:Y:S01]  /*13110*/  LDSM.16.M88.4 R128, [R143+0x6000] ;  /* 0x006000008f80783b */ /* 0x000f620000000200 */
        /* <DEDUP_REMOVED lines=9> */
[C---:B----4-:R-:W-:Y:S08]  /*131b0*/  HMMA.16816.F32 R28, R104.reuse, R120, R28 ;  /* 0x00000078681c723c */ /* 0x050ff0000000181c */
[----:B------:R-:W-:Y:S01]  /*131c0*/  HMMA.16816.F32 R32, R104, R122, R32 ;  /* 0x0000007a6820723c */ /* 0x000fe20000001820 */
[----:B------:R-:W4:Y:S07]  /*131d0*/  LDSM.16.M88.4 R104, [R143+0x7800] ;  /* 0x007800008f68783b */ /* 0x000f2e0000000200 */
[----:B------:R-:W3:Y:S01]  /*131e0*/  LDSM.16.M88.4 R120, [R145+0x2000] ;  /* 0x002000009178783b */ /* 0x000ee20000000200 */
[C---:B-----5:R-:W-:Y:S08]  /*131f0*/  HMMA.16816.F32 R4, R108.reuse, R128, R4 ;  /* 0x000000806c04723c */ /* 0x060ff00000001804 */
        /* <DEDUP_REMOVED lines=8> */
[C---:B---3--:R-:W-:Y:S08]  /*13280*/  HMMA.16816.F32 R4, R120.reuse, R124, R4 ;  /* 0x0000007c7804723c */ /* 0x048ff00000001804 */
[C---:B------:R-:W-:Y:S11]  /*13290*/  HMMA.16816.F32 R8, R120.reuse, R126, R8 ;  /* 0x0000007e7808723c */ /* 0x040ff60000001808 */
[----:B------:R-:W-:Y:S05]  /*132a0*/  @!UPT UIADD3 URZ, URZ, URZ, URZ ;  /* 0x0000003f3f3ff290 */ /* 0x000fea000fffe03f */
[----:B------:R-:W-:Y:S02]  /*132b0*/  FMUL.FTZ R190, R4, c[0x0][0x2ec] ;  /* 0x0000bb0004be7a20 */ /* 0x000fe40000410000 */
[----:B------:R-:W-:Y:S02]  /*132c0*/  FMUL.FTZ R188, R5, c[0x0][0x2ec] ;  /* 0x0000bb0005bc7a20 */ /* 0x000fe40000410000 */
[----:B------:R-:W-:Y:S02]  /*132d0*/  FMUL.FTZ R185, R6, c[0x0][0x2ec] ;  /* 0x0000bb0006b97a20 */ /* 0x000fe40000410000 */
[----:B------:R-:W2:Y:S01]  /*132e0*/  MUFU.TANH R190, R190 ;  /* 0x000000be00be7308 */ /* 0x000ea20000002400 */
[----:B------:R-:W-:Y:S02]  /*132f0*/  FMUL.FTZ R167, R7, c[0x0][0x2ec] ;  /* 0x0000bb0007a77a20 */ /* 0x000fe40000410000 */
[----:B------:R-:W3:Y:S01]  /*13300*/  LDSM.16.M88.4 R4, [R136+0x3000] ;  /* 0x003000008804783b */ /* 0x000ee20000000200 */
[----:B------:R-:W-:Y:S01]  /*13310*/  FMUL.FTZ R9, R9, c[0x0][0x2ec] ;  /* 0x0000bb0009097a20 */ /* 0x000fe20000410000 */
[C---:B-1----:R-:W-:Y:S03]  /*13320*/  HMMA.16816.F32 R12, R120.reuse, R104, R12 ;  /* 0x00000068780c723c */ /* 0x042fe6000000180c */
[----:B------:R-:W-:Y:S02]  /*13330*/  FMUL.FTZ R10, R10, c[0x0][0x2ec] ;  /* 0x0000bb000a0a7a20 */ /* 0x000fe40000410000 */
[----:B------:R-:W1:Y:S01]  /*13340*/  MUFU.TANH R192, R9 ;  /* 0x0000000900c07308 */ /* 0x000e620000002400 */
[----:B------:R-:W-:Y:S02]  /*13350*/  FMUL.FTZ R11, R11, c[0x0][0x2ec] ;  /* 0x0000bb000b0b7a20 */ /* 0x000fe40000410000 */
[----:B------:R-:W-:Y:S01]  /*13360*/  FMUL.FTZ R186, R8, c[0x0][0x2ec] ;  /* 0x0000bb0008ba7a20 */ /* 0x000fe20000410000 */
[C---:B------:R-:W-:Y:S06]  /*13370*/  HMMA.16816.F32 R16, R120.reuse, R106, R16 ;  /* 0x0000006a7810723c */ /* 0x040fec0000001810 */
[----:B------:R-:W4:Y:S09]  /*13380*/  MUFU.TANH R189, R10 ;  /* 0x0000000a00bd7308 */ /* 0x000f320000002400 */
[----:B------:R-:W-:Y:S01]  /*13390*/  FMUL.FTZ R130, R12, c[0x0][0x2ec] ;  /* 0x0000bb000c827a20 */ /* 0x000fe20000410000 */
[----:B------:R5:W1:Y:S01]  /*133a0*/  MUFU.TANH R187, R11 ;  /* 0x0000000b00bb7308 */ /* 0x000a620000002400 */
[----:B------:R-:W-:Y:S02]  /*133b0*/  FMUL.FTZ R13, R13, c[0x0][0x2ec] ;  /* 0x0000bb000d0d7a20 */ /* 0x000fe40000410000 */
[----:B------:R-:W-:Y:S02]  /*133c0*/  FMUL.FTZ R14, R14, c[0x0][0x2ec] ;  /* 0x0000bb000e0e7a20 */ /* 0x000fe40000410000 */
[----:B------:R-:W-:Y:S03]  /*133d0*/  FMUL.FTZ R15, R15, c[0x0][0x2ec] ;  /* 0x0000bb000f0f7a20 */ /* 0x000fe60000410000 */
[----:B------:R-:W-:Y:S02]  /*133e0*/  FMUL.FTZ R174, R16, c[0x0][0x2ec] ;  /* 0x0000bb0010ae7a20 */ /* 0x000fe40000410000 */
[----:B------:R-:W1:Y:S01]  /*133f0*/  MUFU.TANH R188, R188 ;  /* 0x000000bc00bc7308 */ /* 0x000e620000002400 */
[----:B------:R-:W-:Y:S01]  /*13400*/  FMUL.FTZ R17, R17, c[0x0][0x2ec] ;  /* 0x0000bb0011117a20 */ /* 0x000fe20000410000 */
[C---:B---3--:R-:W-:Y:S03]  /*13410*/  HMMA.16816.F32 R20, R120.reuse, R4, R20 ;  /* 0x000000047814723c */ /* 0x048fe60000001814 */
[----:B------:R-:W-:Y:S02]  /*13420*/  FMUL.FTZ R18, R18, c[0x0][0x2ec] ;  /* 0x0000bb0012127a20 */ /* 0x000fe40000410000 */
[----:B------:R-:W-:Y:S03]  /*13430*/  FMUL.FTZ R19, R19, c[0x0][0x2ec] ;  /* 0x0000bb0013137a20 */ /* 0x000fe60000410000 */
[----:B------:R-:W3:Y:S01]  /*13440*/  MUFU.TANH R185, R185 ;  /* 0x000000b900b97308 */ /* 0x000ee20000002400 */
[C---:B------:R-:W-:Y:S01]  /*13450*/  HMMA.16816.F32 R24, R120.reuse, R6, R24 ;  /* 0x000000067818723c */ /* 0x040fe20000001818 */
[----:B-----5:R-:W5:Y:S01]  /*13460*/  LDSM.16.M88.4 R8, [R136+0x3800] ;  /* 0x003800008808783b */ /* 0x020f620000000200 */
[----:B------:R-:W-:Y:S07]  /*13470*/  DEPBAR.LE SB0, 0x0 ;  /* 0x000080000000791a */ /* 0x000fee0000000000 */
[----:B------:R-:W1:Y:S01]  /*13480*/  MUFU.TANH R167, R167 ;  /* 0x000000a700a77308 */ /* 0x000e620000002400 */
[----:B------:R-:W-:Y:S05]  /*13490*/  BAR.SYNC.DEFER_BLOCKING 0x0 ;  /* 0x0000000000007b1d */ /* 0x000fea0000010000 */
        /* <DEDUP_REMOVED lines=10> */
[----:B------:R1:W1:Y:S01]  /*13540*/  MUFU.TANH R172, R13 ;  /* 0x0000000d00ac7308 */ /* 0x0002620000002400 */
[C---:B-----5:R-:W-:Y:S09]  /*13550*/  HMMA.16816.F32 R28, R120.reuse, R8, R28 ;  /* 0x00000008781c723c */ /* 0x060ff2000000181c */
[----:B------:R1:W1:Y:S01]  /*13560*/  MUFU.TANH R169, R14 ;  /* 0x0000000e00a97308 */ /* 0x0002620000002400 */
[----:B------:R-:W-:Y:S09]  /*13570*/  HMMA.16816.F32 R32, R120, R10, R32 ;  /* 0x0000000a7820723c */ /* 0x000ff20000001820 */
[----:B------:R1:W1:Y:S05]  /*13580*/  MUFU.TANH R171, R15 ;  /* 0x0000000f00ab7308 */ /* 0x00026a0000002400 */
[----:B------:R-:W-:Y:S05]  /*13590*/  FMUL.FTZ R170, R28, c[0x0][0x2ec] ;  /* 0x0000bb001caa7a20 */ /* 0x000fea0000410000 */
[----:B------:R-:W1:Y:S01]  /*135a0*/  MUFU.TANH R174, R174 ;  /* 0x000000ae00ae7308 */ /* 0x000e620000002400 */
[----:B------:R-:W-:Y:S02]  /*135b0*/  FMUL.FTZ R29, R29, c[0x0][0x2ec] ;  /* 0x0000bb001d1d7a20 */ /* 0x000fe40000410000 */
[----:B------:R-:W-:Y:S02]  /*135c0*/  FMUL.FTZ R30, R30, c[0x0][0x2ec] ;  /* 0x0000bb001e1e7a20 */ /* 0x000fe40000410000 */
[----:B------:R-:W-:Y:S02]  /*135d0*/  FMUL.FTZ R31, R31, c[0x0][0x2ec] ;  /* 0x0000bb001f1f7a20 */ /* 0x000fe40000410000 */
[----:B------:R-:W-:Y:S02]  /*135e0*/  FMUL.FTZ R129, R32, c[0x0][0x2ec] ;  /* 0x0000bb0020817a20 */ /* 0x000fe40000410000 */
[----:B------:R-:W-:Y:S01]  /*135f0*/  FMUL.FTZ R33, R33, c[0x0][0x2ec] ;  /* 0x0000bb0021217a20 */ /* 0x000fe20000410000 */
[----:B------:R1:W1:Y:S01]  /*13600*/  MUFU.TANH R176, R17 ;  /* 0x0000001100b07308 */ /* 0x0002620000002400 */
[----:B------:R-:W-:Y:S02]  /*13610*/  FMUL.FTZ R34, R34, c[0x0][0x2ec] ;  /* 0x0000bb0022227a20 */ /* 0x000fe40000410000 */
[----:B------:R-:W-:Y:S07]  /*13620*/  FMUL.FTZ R35, R35, c[0x0][0x2ec] ;  /* 0x0000bb0023237a20 */ /* 0x000fee0000410000 */
        /* <DEDUP_REMOVED lines=35> */
[----:B-1----:R-:W1:Y:S02]  /*13860*/  F2I.FTZ.U32.TRUNC.NTZ R13, R12 ;  /* 0x0000000c000d7305 */ /* 0x002e64000021f000 */
        /* <DEDUP_REMOVED lines=46> */
.L_x_6911:
        /* <DEDUP_REMOVED lines=20> */
.L_x_6910:
[----:B--234-:R-:W-:Y:S01]  /*13c90*/  FMNMX.FTZ R3, R190, R103, !PT ;  /* 0x00000067be037209 */ /* 0x01cfe20007810000 */
        /* <DEDUP_REMOVED lines=214> */
[----:B------:R-:W1:Y:S03]  /*14a00*/  LDSM.16.MT88.4 R76, [R144+0xa800] ;  /* 0x00a80000904c783b */ /* 0x000e660000004200 */
[----:B------:R-:W-:Y:S01]  /*14a10*/  MOV R158, R0 ;  /* 0x00000000009e7202 */ /* 0x000fe20000000f00 */
[----:B------:R-:W-:Y:S01]  /*14a20*/  FADD.FTZ R125, R125, R126 ;  /* 0x0000007e7d7d7221 */ /* 0x000fe20000010000 */
[----:B------:R-:W-:Y:S01]  /*14a30*/  MOV R0, R3 ;  /* 0x0000000300007202 */ /* 0x000fe20000000f00 */
[----:B------:R-:W-:Y:S01]  /*14a40*/  MUFU.EX2 R179, R179 ;  /* 0x000000b300b37308 */ /* 0x000fe20000000800 */
[----:B------:R-:W-:Y:S01]  /*14a50*/  FADD.FTZ R121, R121, R122 ;  /* 0x0000007a79797221 */ /* 0x000fe20000010000 */
[C---:B-----5:R-:W-:Y:S05]  /*14a60*/  HMMA.16816.F32 R4, R68.reuse, R72, R4 ;  /* 0x000000484404723c */ /* 0x060fea0000001804 */
        /* <DEDUP_REMOVED lines=8> */
[----:B------:R-:W-:Y:S01]  /*14af0*/  MUFU.EX2 R177, R177 ;  /* 0x000000b100b17308 */ /* 0x000fe20000000800 */
[----:B------:R-:W-:Y:S02]  /*14b00*/  FADD.FTZ R167, R167, R130 ;  /* 0x00000082a7a77221 */ /* 0x000fe40000010000 */
[----:B------:R-:W-:Y:S01]  /*14b10*/  FADD.FTZ R172, R172, R169 ;  /* 0x000000a9acac7221 */ /* 0x000fe20000010000 */
[C---:B------:R-:W-:Y:S01]  /*14b20*/  HMMA.16816.F32 R16, R68.reuse, R82, R16 ;  /* 0x000000524410723c */ /* 0x040fe20000001810 */
[----:B------:R-:W3:Y:S03]  /*14b30*/  LDSM.16.MT88.4 R80, [R141+0xa800] ;  /* 0x00a800008d50783b */ /* 0x000ee60000004200 */
[----:B------:R-:W-:Y:S02]  /*14b40*/  FADD.FTZ R174, R174, R167 ;  /* 0x000000a7aeae7221 */ /* 0x000fe40000010000 */
[----:B------:R-:W-:Y:S01]  /*14b50*/  MUFU.EX2 R180, R180 ;  /* 0x000000b400b47308 */ /* 0x000fe20000000800 */
[----:B------:R-:W-:Y:S01]  /*14b60*/  FADD.FTZ R173, R173, R172 ;  /* 0x000000acadad7221 */ /* 0x000fe20000010000 */
[C---:B------:R-:W-:Y:S04]  /*14b70*/  HMMA.16816.F32 R20, R68.reuse, R84, R20 ;  /* 0x000000544414723c */ /* 0x040fe80000001814 */
[----:B------:R-:W-:Y:S02]  /*14b80*/  FADD.FTZ R171, R171, R174 ;  /* 0x000000aeabab7221 */ /* 0x000fe40000010000 */
[----:B------:R-:W-:Y:S02]  /*14b90*/  FADD.FTZ R176, R176, R173 ;  /* 0x000000adb0b07221 */ /* 0x000fe40000010000 */
        /* <DEDUP_REMOVED lines=34> */
[----:B------:R-:W-:Y:S01]  /*14dc0*/  FADD.FTZ R184, R184, R181 ;  /* 0x000000b5b8b87221 */ /* 0x000fe20000010000 */
[----:B-1----:R-:W-:Y:S01]  /*14dd0*/  F2FP.PACK_AB R104, R175, R170 ;  /* 0x000000aaaf68723e */ /* 0x002fe200000000ff */
[----:B------:R-:W-:Y:S02]  /*14de0*/  FADD.FTZ R179, R179, R182 ;  /* 0x000000b6b3b37221 */ /* 0x000fe40000010000 */
[C---:B------:R-:W-:Y:S03]  /*14df0*/  HMMA.16816.F32 R4, R68.reuse, R84, R4 ;  /* 0x000000544404723c */ /* 0x040fe60000001804 */
[----:B------:R-:W-:Y:S01]  /*14e00*/  F2FP.PACK_AB R107, R101, R102 ;  /* 0x00000066656b723e */ /* 0x000fe200000000ff */
[----:B------:R-:W-:Y:S02]  /*14e10*/  FADD.FTZ R177, R177, R184 ;  /* 0x000000b8b1b17221 */ /* 0x000fe40000010000 */
[----:B------:R-:W-:Y:S02]  /*14e20*/  FADD.FTZ R179, R178, R179 ;  /* 0x000000b3b2b37221 */ /* 0x000fe40000010000 */
[C---:B------:R-:W-:Y:S01]  /*14e30*/  HMMA.16816.F32 R8, R68.reuse, R86, R8 ;  /* 0x000000564408723c */ /* 0x040fe20000001808 */
[----:B------:R-:W1:Y:S03]  /*14e40*/  LDSM.16.MT88.4 R84, [R142+0xb000] ;  /* 0x00b000008e54783b */ /* 0x000e660000004200 */
[----:B------:R-:W-:Y:S02]  /*14e50*/  FADD.FTZ R180, R180, R177 ;  /* 0x000000b1b4b47221 */ /* 0x000fe40000010000 */
[----:B------:R-:W-:Y:S02]  /*14e60*/  FADD.FTZ R170, R170, R179 ;  /* 0x000000b3aaaa7221 */ /* 0x000fe40000010000 */
[C---:B------:R-:W-:Y:S04]  /*14e70*/  HMMA.16816.F32 R12, R68.reuse, R88, R12 ;  /* 0x00000058440c723c */ /* 0x040fe8000000180c */
[----:B------:R-:W-:Y:S02]  /*14e80*/  FADD.FTZ R161, R161, R180 ;  /* 0x000000b4a1a17221 */ /* 0x000fe40000010000 */
[----:B------:R-:W-:Y:S02]  /*14e90*/  FADD.FTZ R170, R175, R170 ;  /* 0x000000aaafaa7221 */ /* 0x000fe40000010000 */
[C---:B------:R-:W-:Y:S04]  /*14ea0*/  HMMA.16816.F32 R16, R68.reuse, R90, R16 ;  /* 0x0000005a4410723c */ /* 0x040fe80000001810 */
[----:B------:R-:W-:Y:S02]  /*14eb0*/  FADD.FTZ R161, R168, R161 ;  /* 0x000000a1a8a17221 */ /* 0x000fe40000010000 */
[----:B------:R-:W-:Y:S02]  /*14ec0*/  FADD.FTZ R129, R129, R170 ;  /* 0x000000aa81817221 */ /* 0x000fe40000010000 */
[C---:B--2---:R-:W-:Y:S04]  /*14ed0*/  HMMA.16816.F32 R20, R68.reuse, R72, R20 ;  /* 0x000000484414723c */ /* 0x044fe80000001814 */
[----:B------:R-:W-:Y:S02]  /*14ee0*/  FADD.FTZ R102, R102, R161 ;  /* 0x000000a166667221 */ /* 0x000fe40000010000 */
[----:B------:R-:W-:Y:S02]  /*14ef0*/  FADD.FTZ R166, R128, R129 ;  /* 0x0000008180a67221 */ /* 0x000fe40000010000 */
[C---:B------:R-:W-:Y:S01]  /*14f00*/  HMMA.16816.F32 R24, R68.reuse, R74, R24 ;  /* 0x0000004a4418723c */ /* 0x040fe20000001818 */
[----:B------:R-:W2:Y:S03]  /*14f10*/  LDSM.16.MT88.4 R72, [R141+0xb000] ;  /* 0x00b000008d48783b */ /* 0x000ea60000004200 */
[----:B------:R-:W-:Y:S04]  /*14f20*/  FADD.FTZ R163, R101, R102 ;  /* 0x0000006665a37221 */ /* 0x000fe80000010000 */
        /* <DEDUP_REMOVED lines=27> */
[C---:B--2---:R-:W-:Y:S08]  /*150e0*/  HMMA.16816.F32 R52, R104.reuse, R4, R52 ;  /* 0x000000046834723c */ /* 0x044ff00000001834 */
[C---:B------:R-:W-:Y:S08]  /*150f0*/  HMMA.16816.F32 R56, R104.reuse, R6, R56 ;  /* 0x000000066838723c */ /* 0x040ff00000001838 */
[C---:B---3--:R-:W-:Y:S08]  /*15100*/  HMMA.16816.F32 R60, R104.reuse, R8, R60 ;  /* 0x00000008683c723c */ /* 0x048ff0000000183c */
[----:B------:R-:W-:Y:S01]  /*15110*/  HMMA.16816.F32 R64, R104, R10, R64 ;  /* 0x0000000a6840723c */ /* 0x000fe20000001840 */
[----:B------:R-:W-:-:S07]  /*15120*/  @P0 BRA `(.L_x_6912) ;  /* 0xffffd61000000947 */ /* 0x000fce000383ffff */
.L_x_6908:
        /* <DEDUP_REMOVED lines=193> */
.L_x_6913:
[----:B------:R-:W2:Y:S04]  /*15d40*/  S2R R3, SR_CTAID.Z ;  /* 0x0000000000037919 */ /* 0x000ea80000002700 */
[----:B------:R-:W2:Y:S02]  /*15d50*/  S2R R2, SR_CTAID.Y ;  /* 0x0000000000027919 */ /* 0x000ea40000002600 */
[----:B-12---:R-:W-:-:S04]  /*15d60*/  IMAD R5, R2, c[0x0][0x1c0], R3 ;  /* 0x0000700002057a24 */ /* 0x006fc800078e0203 */
[----:B------:R-:W-:Y:S02]  /*15d70*/  IMAD R5, R5, c[0x0][0x214], RZ ;  /* 0x0000850005057a24 */ /* 0x000fe400078e02ff */
.L_x_6914:
        /* <DEDUP_REMOVED lines=41> */
.L_x_6916:
[----:B------:R-:W-:Y:S05]  /*16010*/  BSYNC B0 ;  /* 0x0000000000007941 */ /* 0x000fea0003800000 */
.L_x_6915:
        /* <DEDUP_REMOVED lines=36> */
.L_x_6918:
[----:B------:R-:W-:Y:S05]  /*16260*/  BSYNC B0 ;  /* 0x0000000000007941 */ /* 0x000fea0003800000 */
.L_x_6917:
        /* <DEDUP_REMOVED lines=16> */
.L_x_6920:
[----:B------:R-:W-:Y:S05]  /*16370*/  BSYNC B0 ;  /* 0x0000000000007941 */ /* 0x000fea0003800000 */
.L_x_6919:
        /* <DEDUP_REMOVED lines=16> */
.L_x_6922:
[----:B------:R-:W-:Y:S05]  /*16480*/  BSYNC B0 ;  /* 0x0000000000007941 */ /* 0x000fea0003800000 */
.L_x_6921:
        /* <DEDUP_REMOVED lines=16> */
.L_x_6923:
        /* <DEDUP_REMOVED lines=15> */
.L_x_8277:


//--------------------- .text._ZN5flash24flash_fwd_splitkv_kernelI23Flash_fwd_kernel_traitsILi128ELi64ELi64ELi4ELb0ELb0EN7cutlass6half_tE19Flash_kernel_traitsILi128ELi64ELi64ELi4ES3_EELb1ELb0ELb1ELb0ELb0ELb0ELb0ELb1EEEvNS_16Flash_fwd_paramsE --------------------------
	.section	.text._ZN5flash24flash_fwd_splitkv_kernelI23Flash_fwd_kernel_traitsILi128ELi64ELi64ELi4ELb0ELb0EN7cutlass6half_tE19Flash_kernel_traitsILi128ELi64ELi64ELi4ES3_EELb1ELb0ELb1ELb0ELb0ELb0ELb0ELb1EEEvNS_16Flash_fwd_paramsE,"ax",@progbits
	.sectioninfo	@"SHI_REGISTERS=200"
	.align	128
        .global         _ZN5flash24flash_fwd_splitkv_kernelI23Flash_fwd_kernel_traitsILi128ELi64ELi64ELi4ELb0ELb0EN7cutlass6half_tE19Flash_kernel_traitsILi128ELi64ELi64ELi4ES3_EELb1ELb0ELb1ELb0ELb0ELb0ELb0ELb1EEEvNS_16Flash_fwd_paramsE
        .type           _ZN5flash24flash_fwd_splitkv_kernelI23Flash_fwd_kernel_traitsILi128ELi64ELi64ELi4ELb0ELb0EN7cutlass6half_tE19Flash_kernel_traitsILi128ELi64ELi64ELi4ES3_EELb1ELb0ELb1ELb0ELb0ELb0ELb0ELb1EEEvNS_16Flash_fwd_paramsE,@function
        .size           _ZN5flash24flash_fwd_splitkv_kernelI23Flash_fwd_kernel_traitsILi128ELi64ELi64ELi4ELb0ELb0EN7cutlass6half_tE19Flash_kernel_traitsILi128ELi64ELi64ELi4ES3_EELb1ELb0ELb1ELb0ELb0ELb0ELb0ELb1EEEvNS_16Flash_fwd_paramsE,(.L_x_8278 - _ZN5flash24flash_fwd_splitkv_kernelI23Flash_fwd_kernel_traitsILi128ELi64ELi64ELi4ELb0ELb0EN7cutlass6half_tE19Flash_kernel_traitsILi128ELi64ELi64ELi4ES3_EELb1ELb0ELb1ELb0ELb0ELb0ELb0ELb1EEEvNS_16Flash_fwd_paramsE)
        .other          _ZN5flash24flash_fwd_splitkv_kernelI23Flash_fwd_kernel_traitsILi128ELi64ELi64ELi4ELb0ELb0EN7cutlass6half_tE19Flash_kernel_traitsILi128ELi64ELi64ELi4ES3_EELb1ELb0ELb1ELb0ELb0ELb0ELb0ELb1EEEvNS_16Flash_fwd_paramsE,@"STO_CUDA_ENTRY STV_DEFAULT"
_ZN5flash24flash_fwd_splitkv_kernelI23Flash_fwd_kernel_traitsILi128ELi64ELi64ELi4ELb0ELb0EN7cutlass6half_tE19Flash_kernel_traitsILi128ELi64ELi64ELi4ES3_EELb1ELb0ELb1ELb0ELb0ELb0ELb0ELb1EEEvNS_16Flash_fwd_paramsE:
.text._ZN5flash24flash_fwd_splitkv_kernelI23Flash_fwd_kernel_traitsILi128ELi64ELi64ELi4ELb0ELb0EN7cutlass6half_tE19Flash_kernel_traitsILi128ELi64ELi64ELi4ES3_EELb1ELb0ELb1ELb0ELb0ELb0ELb0ELb1EEEvNS_16Flash_fwd_paramsE:
[----:B------:R-:W-:Y:S02]  /*0000*/  MOV R1, c[0x0][0x28] ;  /* 0x00000a0000017a02 */ /* 0x000fe40000000f00 */
[----:B------:R-:W1:Y:S01]  /*0010*/  S2R R2, SR_CTAID.Y ;  /* 0x0000000000027919 */ /* 0x000e620000002600 */
[----:B------:R-:W2:Y:S01]  /*0020*/  LDC.U8 R0, c[0x0][0x312] ;  /* 0x0000c480ff007b82 */ /* 0x000ea20000000000 */
[----:B------:R-:W-:Y:S01]  /*0030*/  ISETP.NE.U32.AND P1, PT, RZ, c[0x0][0x240], PT ;  /* 0x00009000ff007a0c */ /* 0x000fe20003f25070 */
[----:B------:R-:W-:Y:S01]  /*0040*/  IMAD.MOV.U32 R81, RZ, RZ, 0x4 ;  /* 0x00000004ff517424 */ /* 0x000fe200078e00ff */
[----:B------:R-:W-:Y:S01]  /*0050*/  ISETP.NE.U32.AND P5, PT, RZ, c[0x0][0x250], PT ;  /* 0x00009400ff007a0c */ /* 0x000fe20003fa5070 */
[----:B------:R-:W-:Y:S01]  /*0060*/  IMAD.MOV.U32 R156, RZ, RZ, -0x1 ;  /* 0xffffffffff9c7424 */ /* 0x000fe200078e00ff */
[----:B------:R-:W-:Y:S01]  /*0070*/  ISETP.NE.AND.EX P1, PT, RZ, c[0x0][0x244], PT, P1 ;  /* 0x00009100ff007a0c */ /* 0x000fe20003f25310 */
[----:B------:R-:W-:Y:S01]  /*0080*/  ULDC.64 UR6, c[0x0][0x118] ;  /* 0x0000460000067ab9 */ /* 0x000fe20000000a00 */
[----:B------:R-:W-:Y:S02]  /*0090*/  ISETP.NE.AND.EX P5, PT, RZ, c[0x0][0x254], PT, P5 ;  /* 0x00009500ff007a0c */ /* 0x000fe40003fa5350 */
[----:B------:R-:W-:Y:S01]  /*00a0*/  ISETP.EQ.U32.AND P0, PT, RZ, c[0x0][0x248], PT ;  /* 0x00009200ff007a0c */ /* 0x000fe20003f02070 */
[----:B-1----:R-:W-:Y:S01]  /*00b0*/  IMAD.WIDE R4, R2, R81, c[0x0][0x240] ;  /* 0x0000900002047625 */ /* 0x002fe200078e0251 */
[----:B--2---:R-:W-:-:S03]  /*00c0*/  ISETP.NE.AND P2, PT, R0, RZ, PT ;  /* 0x000000ff0000720c */ /* 0x004fc60003f45270 */
[----:B------:R-:W-:-:S04]  /*00d0*/  IMAD.MOV.U32 R0, RZ, RZ, RZ ;  /* 0x000000ffff007224 */ /* 0x000fc800078e00ff */
[----:B------:R-:W2:Y:S01]  /*00e0*/  @P1 LDG.E R156, [R4.64] ;  /* 0x00000006049c1981 */ /* 0x000ea2000c1e1900 */
[CC--:B------:R-:W-:Y:S01]  /*00f0*/  IMAD.WIDE R142, R2.reuse, R81.reuse, c[0x0][0x250] ;  /* 0x00009400028e7625 */ /* 0x0c0fe200078e0251 */
[----:B------:R-:W-:Y:S02]  /*0100*/  ISETP.EQ.OR.EX P0, PT, RZ, c[0x0][0x24c], !P2, P0 ;  /* 0x00009300ff007a0c */ /* 0x000fe40005702700 */
[----:B------:R-:W2:Y:S04]  /*0110*/  @P1 LDG.E R155, [R4.64+0x4] ;  /* 0x00000406049b1981 */ /* 0x000ea8000c1e1900 */
[----:B------:R1:W5:Y:S01]  /*0120*/  @P5 LDG.E R0, [R142.64] ;  /* 0x000000068e005981 */ /* 0x000362000c1e1900 */
[----:B------:R-:W-:Y:S02]  /*0130*/  IMAD.MOV.U32 R13, RZ, RZ, -0x1 ;  /* 0xffffffffff0d7424 */ /* 0x000fe400078e00ff */
[----:B------:R-:W-:Y:S01]  /*0140*/  IMAD.WIDE R10, R2, R81, c[0x0][0x248] ;  /* 0x00009200020a7625 */ /* 0x000fe200078e0251 */
[----:B------:R-:W3:Y:S04]  /*0150*/  S2R R9, SR_CTAID.X ;  /* 0x0000000000097919 */ /* 0x000ee80000002500 */
[----:B------:R1:W5:Y:S01]  /*0160*/  @!P0 LDG.E R13, [R10.64] ;  /* 0x000000060a0d8981 */ /* 0x000362000c1e1900 */
[----:B------:R-:W-:-:S03]  /*0170*/  ISETP.NE.U32.AND P0, PT, RZ, c[0x0][0x248], PT ;  /* 0x00009200ff007a0c */ /* 0x000fc60003f05070 */
[----:B------:R-:W4:Y:S01]  /*0180*/  S2R R134, SR_CTAID.Z ;  /* 0x0000000000867919 */ /* 0x000f220000002700 */
[----:B------:R-:W-:Y:S02]  /*0190*/  ISETP.NE.AND.EX P0, PT, RZ, c[0x0][0x24c], PT, P0 ;  /* 0x00009300ff007a0c */ /* 0x000fe40003f05300 */
[----:B------:R-:W-:-:S04]  /*01a0*/  MOV R7, R2 ;  /* 0x0000000200077202 */ /* 0x000fc80000000f00 */
[--C-:B------:R-:W-:Y:S01]  /*01b0*/  SHF.R.S32.HI R62, RZ, 0x1f, R7.reuse ;  /* 0x0000001fff3e7819 */ /* 0x100fe20000011407 */
[----:B------:R-:W-:Y:S02]  /*01c0*/  IMAD.MOV.U32 R63, RZ, RZ, R7 ;  /* 0x000000ffff3f7224 */ /* 0x000fe400078e0007 */
[----:B--2---:R-:W-:Y:S01]  /*01d0*/  @P1 IMAD.IADD R155, R155, 0x1, -R156 ;  /* 0x000000019b9b1824 */ /* 0x004fe200078e0a9c */
[----:B------:R-:W-:-:S03]  /*01e0*/  @!P1 MOV R155, c[0x0][0x214] ;  /* 0x00008500009b9a02 */ /* 0x000fc60000000f00 */
[----:B------:R-:W-:Y:S05]  /*01f0*/  @!P0 BRA `(.L_x_6924) ;  /* 0x0000004000008947 */ /* 0x000fea0003800000 */
[----:B-1-34-:R-:W2:Y:S02]  /*0200*/  @P2 LDG.E R4, [R10.64+0x4] ;  /* 0x000004060a042981 */ /* 0x01aea4000c1e1900 */
[----:B--2--5:R-:W-:-:S06]  /*0210*/  @P2 IADD3 R61, R4, -R13, RZ ;  /* 0x8000000d043d2210 */ /* 0x024fcc0007ffe0ff */
[----:B------:R1:W5:Y:S01]  /*0220*/  @!P2 LDG.E R61, [R10.64] ;  /* 0x000000060a3da981 */ /* 0x000362000c1e1900 */
[----:B------:R-:W-:Y:S05]  /*0230*/  BRA `(.L_x_6925) ;  /* 0x0000001000007947 */ /* 0x000fea0003800000 */
.L_x_6924:
[----:B-1-34-:R-:W-:Y:S02]  /*0240*/  MOV R61, c[0x0][0x218] ;  /* 0x00008600003d7a02 */ /* 0x01afe40000000f00 */
.L_x_6925:
[----:B------:R-:W-:-:S04]  /*0250*/  ISETP.NE.U32.AND P2, PT, RZ, c[0x0][0x258], PT ;  /* 0x00009600ff007a0c */ /* 0x000fc80003f45070 */
[----:B------:R-:W-:-:S13]  /*0260*/  ISETP.NE.AND.EX P2, PT, RZ, c[0x0][0x25c], PT, P2 ;  /* 0x00009700ff007a0c */ /* 0x000fda0003f45320 */
[----:B-1----:R-:W-:-:S05]  /*0270*/  @P2 IMAD.WIDE R10, R2, R81, c[0x0][0x258] ;  /* 0x00009600020a2625 */ /* 0x002fca00078e0251 */
        /* <DEDUP_REMOVED lines=44> */
[----:B------:R-:W-:Y:S01]  /*0540*/  @!P0 IMAD.WIDE.U32 R12, R7, c[0x0][0x1e0], RZ ;  /* 0x00007800070c8a25 */ /* 0x000fe200078e00ff */
[----:B------:R-:W-:-:S03]  /*0550*/  SHF.R.S32.HI R6, RZ, 0x1f, R0 ;  /* 0x0000001fff067819 */ /* 0x000fc60000011400 */
        /* <DEDUP_REMOVED lines=8> */
[----:B------:R-:W-:-:S03]  /*05e0*/  IMAD R15, R15, c[0x0][0x1f0], RZ ;  /* 0x00007c000f0f7a24 */ /* 0x000fc600078e02ff */
[----:B------:R-:W-:Y:S01]  /*05f0*/  IADD3.X R9, R5, R11, R4, P0, !PT ;  /* 0x0000000b05097210 */ /* 0x000fe200007fe404 */
[----:B------:R-:W-:Y:S01]  /*0600*/  IMAD R5, R7, c[0x0][0x1c0], R134 ;  /* 0x0000700007057a24 */ /* 0x000fe200078e0286 */
[----:B------:R-:W-:Y:S01]  /*0610*/  ISETP.GE.AND P0, PT, R0, R155, PT ;  /* 0x0000009b0000720c */ /* 0x000fe20003f06270 */
[----:B------:R-:W-:Y:S01]  /*0620*/  IMAD R15, R134, c[0x0][0x1f4], R15 ;  /* 0x00007d00860f7a24 */ /* 0x000fe200078e020f */
        /* <DEDUP_REMOVED lines=16> */
.L_x_6928:
[----:B------:R-:W-:Y:S05]  /*0730*/  BSYNC B0 ;  /* 0x0000000000007941 */ /* 0x000fea0003800000 */
.L_x_6927:
        /* <DEDUP_REMOVED lines=18> */
.L_x_6930:
[----:B------:R-:W-:Y:S05]  /*0860*/  BSYNC B0 ;  /* 0x0000000000007941 */ /* 0x000fea0003800000 */
.L_x_6929:
        /* <DEDUP_REMOVED lines=18> */
.L_x_6932:
[----:B------:R-:W-:Y:S05]  /*0990*/  BSYNC B0 ;  /* 0x0000000000007941 */ /* 0x000fea0003800000 */
.L_x_6931:
        /* <DEDUP_REMOVED lines=17> */
.L_x_6934:
[----:B------:R-:W-:Y:S05]  /*0ab0*/  BSYNC B0 ;  /* 0x0000000000007941 */ /* 0x000fea0003800000 */
.L_x_6933:
        /* <DEDUP_REMOVED lines=19> */
.L_x_6926:
[----:B-1----:R-:W-:Y:S02]  /*0bf0*/  ISETP.NE.U32.AND P0, PT, RZ, c[0x0][0x2b8], PT ;  /* 0x0000ae00ff007a0c */ /* 0x002fe40003f05070 */
        /* <DEDUP_REMOVED lines=28> */
[----:B-----5:R-:W-:-:S05]  /*0dc0*/  IMAD.HI.U32 R7, R0, R3, RZ ;  /* 0x0000000300077227 */ /* 0x020fca00078e00ff */
        /* <DEDUP_REMOVED lines=14> */
[----:B------:R-:W-:Y:S02]  /*0eb0*/  IABS R5, c[0x0][0x1c8] ;  /* 0x0000720000057a13 */ /* 0x000fe40000000000 */
[----:B------:R-:W-:Y:S02]  /*0ec0*/  IABS R3, R134 ;  /* 0x0000008600037213 */ /* 0x000fe40000000000 */
[----:B------:R-:W1:Y:S01]  /*0ed0*/  I2F.RP R6, R5 ;  /* 0x0000000500067306 */ /* 0x000e620000209400 */
[----:B------:R-:W-:-:S05]  /*0ee0*/  IADD3 R7, -R7, RZ, RZ ;  /* 0x000000ff07077210 */ /* 0x000fca0007ffe1ff */
[----:B------:R-:W-:Y:S02]  /*0ef0*/  IMAD R17, R7, c[0x0][0x2d0], R98 ;  /* 0x0000b40007117a24 */ /* 0x000fe400078e0262 */
[----:B-1----:R-:W1:Y:S02]  /*0f00*/  MUFU.RCP R10, R6 ;  /* 0x00000006000a7308 */ /* 0x002e640000001000 */
[----:B-1----:R-:W-:-:S06]  /*0f10*/  IADD3 R10, R10, 0xffffffe, RZ ;  /* 0x0ffffffe0a0a7810 */ /* 0x002fcc0007ffe0ff */
[----:B------:R-:W1:Y:S02]  /*0f20*/  F2I.FTZ.U32.TRUNC.NTZ R11, R10 ;  /* 0x0000000a000b7305 */ /* 0x000e64000021f000 */
[----:B-1----:R-:W-:Y:S01]  /*0f30*/  IADD3 R2, RZ, -R11, RZ ;  /* 0x8000000bff027210 */ /* 0x002fe20007ffe0ff */
[----:B------:R-:W-:-:S04]  /*0f40*/  IMAD.MOV.U32 R10, RZ, RZ, RZ ;  /* 0x000000ffff0a7224 */ /* 0x000fc800078e00ff */
[----:B------:R-:W-:-:S04]  /*0f50*/  IMAD R4, R2, R5, RZ ;  /* 0x0000000502047224 */ /* 0x000fc800078e02ff */
[----:B------:R-:W-:-:S06]  /*0f60*/  IMAD.HI.U32 R4, R11, R4, R10 ;  /* 0x000000040b047227 */ /* 0x000fcc00078e000a */
        /* <DEDUP_REMOVED lines=10> */
[----:B------:R-:W-:-:S06]  /*1010*/  IMAD R2, R3, c[0x0][0x198], RZ ;  /* 0x0000660003027a24 */ /* 0x000fcc00078e02ff */
        /* <DEDUP_REMOVED lines=23> */
.L_x_6935:
        /* <DEDUP_REMOVED lines=16> */
.L_x_6937:
[----:B------:R-:W-:Y:S02]  /*1290*/  IABS R5, c[0x0][0x1c8] ;  /* 0x0000720000057a13 */ /* 0x000fe40000000000 */
[----:B------:R-:W-:Y:S02]  /*12a0*/  IABS R3, R134 ;  /* 0x0000008600037213 */ /* 0x000fe40000000000 */
[----:B------:R-:W1:Y:S01]  /*12b0*/  I2F.RP R6, R5 ;  /* 0x0000000500067306 */ /* 0x000e620000209400 */
[----:B------:R-:W-:Y:S02]  /*12c0*/  LEA R98, R104, 0xffffffc0, 0x6 ;  /* 0xffffffc068627811 */ /* 0x000fe400078e30ff */
[----:B------:R-:W-:-:S03]  /*12d0*/  @P4 IADD3 R13, R0, R13, RZ ;  /* 0x0000000d000d4210 */ /* 0x000fc60007ffe0ff */
[----:B------:R-:W-:-:S04]  /*12e0*/  IMAD.WIDE.U32 R10, R98, c[0x0][0x198], R10 ;  /* 0x00006600620a7a25 */ /* 0x000fc800078e000a */
[----:B------:R-:W-:Y:S01]  /*12f0*/  IMAD.MOV.U32 R17, RZ, RZ, R98 ;  /* 0x000000ffff117224 */ /* 0x000fe200078e0062 */
[----:B-1----:R-:W1:Y:S02]  /*1300*/  MUFU.RCP R14, R6 ;  /* 0x00000006000e7308 */ /* 0x002e640000001000 */
[----:B-1----:R-:W-:-:S06]  /*1310*/  IADD3 R14, R14, 0xffffffe, RZ ;  /* 0x0ffffffe0e0e7810 */ /* 0x002fcc0007ffe0ff */
[----:B------:R-:W1:Y:S02]  /*1320*/  F2I.FTZ.U32.TRUNC.NTZ R15, R14 ;  /* 0x0000000e000f7305 */ /* 0x000e64000021f000 */
[----:B-1----:R-:W-:Y:S01]  /*1330*/  IMAD.MOV R2, RZ, RZ, -R15 ;  /* 0x000000ffff027224 */ /* 0x002fe200078e0a0f */
[----:B------:R-:W-:-:S03]  /*1340*/  MOV R14, RZ ;  /* 0x000000ff000e7202 */ /* 0x000fc60000000f00 */
[----:B------:R-:W-:-:S04]  /*1350*/  IMAD R4, R2, R5, RZ ;  /* 0x0000000502047224 */ /* 0x000fc800078e02ff */
[----:B------:R-:W-:-:S04]  /*1360*/  IMAD.HI.U32 R4, R15, R4, R14 ;  /* 0x000000040f047227 */ /* 0x000fc800078e000e */
[----:B------:R-:W-:-:S04]  /*1370*/  @P4 IMAD.WIDE.U32 R14, R13, c[0x0][0x1a0], RZ ;  /* 0x000068000d0e4a25 */ /* 0x000fc800078e00ff */
[----:B------:R-:W-:Y:S01]  /*1380*/  IMAD.HI.U32 R4, R4, R3, RZ ;  /* 0x0000000304047227 */ /* 0x000fe200078e00ff */
[----:B------:R-:W-:-:S03]  /*1390*/  @P4 MOV R12, R14 ;  /* 0x0000000e000c4202 */ /* 0x000fc60000000f00 */
[----:B------:R-:W-:Y:S02]  /*13a0*/  IMAD.MOV R2, RZ, RZ, -R4 ;  /* 0x000000ffff027224 */ /* 0x000fe400078e0a04 */
[----:B------:R-:W-:Y:S02]  /*13b0*/  @P4 IMAD R13, R13, c[0x0][0x1a4], R15 ;  /* 0x000069000d0d4a24 */ /* 0x000fe400078e020f */
[----:B------:R-:W-:Y:S01]  /*13c0*/  IMAD R2, R5, R2, R3 ;  /* 0x0000000205027224 */ /* 0x000fe200078e0203 */
[----:B------:R-:W-:-:S04]  /*13d0*/  SHF.R.S32.HI R3, RZ, 0x1f, R98 ;  /* 0x0000001fff037819 */ /* 0x000fc80000011462 */
[----:B------:R-:W-:-:S13]  /*13e0*/  ISETP.GT.U32.AND P0, PT, R5, R2, PT ;  /* 0x000000020500720c */ /* 0x000fda0003f04070 */
[-C--:B------:R-:W-:Y:S02]  /*13f0*/  @!P0 IADD3 R2, R2, -R5.reuse, RZ ;  /* 0x8000000502028210 */ /* 0x080fe40007ffe0ff */
[----:B------:R-:W-:Y:S02]  /*1400*/  @!P0 IADD3 R4, R4, 0x1, RZ ;  /* 0x0000000104048810 */ /* 0x000fe40007ffe0ff */
[----:B------:R-:W-:Y:S01]  /*1410*/  ISETP.GE.U32.AND P2, PT, R2, R5, PT ;  /* 0x000000050200720c */ /* 0x000fe20003f46070 */
[----:B------:R-:W-:Y:S01]  /*1420*/  IMAD R5, R3, c[0x0][0x198], RZ ;  /* 0x0000660003057a24 */ /* 0x000fe200078e02ff */
[----:B------:R-:W-:Y:S02]  /*1430*/  LOP3.LUT R2, R134, c[0x0][0x1c8], RZ, 0x3c, !PT ;  /* 0x0000720086027a12 */ /* 0x000fe400078e3cff */
[----:B------:R-:W-:Y:S01]  /*1440*/  ISETP.NE.AND P0, PT, RZ, c[0x0][0x1c8], PT ;  /* 0x00007200ff007a0c */ /* 0x000fe20003f05270 */
[----:B------:R-:W-:Y:S01]  /*1450*/  IMAD R5, R98, c[0x0][0x19c], R5 ;  /* 0x0000670062057a24 */ /* 0x000fe200078e0205 */
[----:B------:R-:W-:-:S03]  /*1460*/  ISETP.GE.AND P1, PT, R2, RZ, PT ;  /* 0x000000ff0200720c */ /* 0x000fc60003f26270 */
[----:B------:R-:W-:-:S04]  /*1470*/  IMAD.IADD R11, R11, 0x1, R5 ;  /* 0x000000010b0b7824 */ /* 0x000fc800078e0205 */
[----:B------:R-:W-:-:S06]  /*1480*/  @P2 IADD3 R4, R4, 0x1, RZ ;  /* 0x0000000104042810 */ /* 0x000fcc0007ffe0ff */
[----:B------:R-:W-:Y:S01]  /*1490*/  @!P1 IMAD.MOV R4, RZ, RZ, -R4 ;  /* 0x000000ffff049224 */ /* 0x000fe200078e0a04 */
[----:B------:R-:W-:-:S04]  /*14a0*/  @!P0 LOP3.LUT R4, RZ, c[0x0][0x1c8], RZ, 0x33, !PT ;  /* 0x00007200ff048a12 */ /* 0x000fc800078e33ff */
[----:B------:R-:W-:Y:S01]  /*14b0*/  SHF.R.S32.HI R2, RZ, 0x1f, R4 ;  /* 0x0000001fff027819 */ /* 0x000fe20000011404 */
[----:B------:R-:W-:-:S04]  /*14c0*/  IMAD.WIDE.U32 R10, R4, c[0x0][0x1b0], R10 ;  /* 0x00006c00040a7a25 */ /* 0x000fc800078e000a */
[----:B------:R-:W-:Y:S02]  /*14d0*/  IMAD R5, R2, c[0x0][0x1b0], RZ ;  /* 0x00006c0002057a24 */ /* 0x000fe400078e02ff */
[----:B------:R-:W-:Y:S02]  /*14e0*/  IMAD.MOV.U32 R6, RZ, RZ, R10 ;  /* 0x000000ffff067224 */ /* 0x000fe400078e000a */
        /* <DEDUP_REMOVED lines=13> */
.L_x_6936:
[----:B------:R1:W5:Y:S01]  /*15c0*/  @P5 LDG.E R11, [R142.64] ;  /* 0x000000068e0b5981 */ /* 0x000362000c1e1900 */
[----:B------:R-:W-:Y:S01]  /*15d0*/  ISETP.NE.AND P0, PT, R156, -0x1, PT ;  /* 0xffffffff9c00780c */ /* 0x000fe20003f05270 */
[----:B------:R-:W-:Y:S01]  /*15e0*/  IMAD.MOV.U32 R0, RZ, RZ, 0x2 ;  /* 0x00000002ff007424 */ /* 0x000fe200078e00ff */
[----:B------:R-:W-:Y:S01]  /*15f0*/  SHF.R.S32.HI R48, RZ, 0x1f, R115 ;  /* 0x0000001fff307819 */ /* 0x000fe20000011473 */
[----:B------:R-:W-:Y:S01]  /*1600*/  IMAD.MOV.U32 R127, RZ, RZ, c[0x0][0x230] ;  /* 0x00008c00ff7f7624 */ /* 0x000fe200078e00ff */
[----:B------:R-:W-:Y:S01]  /*1610*/  SHF.R.S32.HI R60, RZ, 0x1f, R61 ;  /* 0x0000001fff3c7819 */ /* 0x000fe2000001143d */
[----:B------:R-:W-:Y:S01]  /*1620*/  IMAD.MOV.U32 R22, RZ, RZ, RZ ;  /* 0x000000ffff167224 */ /* 0x000fe200078e00ff */
[CC--:B------:R-:W-:Y:S01]  /*1630*/  LEA.HI R10, R48.reuse, R115.reuse, RZ, 0x3 ;  /* 0x00000073300a7211 */ /* 0x0c0fe200078f18ff */
[----:B------:R-:W-:Y:S01]  /*1640*/  IMAD.MOV.U32 R23, RZ, RZ, c[0x0][0x230] ;  /* 0x00008c00ff177624 */ /* 0x000fe200078e00ff */
[----:B------:R-:W-:Y:S01]  /*1650*/  LEA.HI R56, R48, R115, RZ, 0x4 ;  /* 0x0000007330387211 */ /* 0x000fe200078f20ff */
[----:B------:R-:W-:Y:S01]  /*1660*/  IMAD.MOV.U32 R146, RZ, RZ, c[0x0][0x198] ;  /* 0x00006600ff927624 */ /* 0x000fe200078e00ff */
[----:B------:R-:W-:Y:S01]  /*1670*/  SHF.R.S32.HI R132, RZ, 0x3, R10 ;  /* 0x00000003ff847819 */ /* 0x000fe2000001140a */
[----:B------:R-:W-:Y:S01]  /*1680*/  IMAD.HI.U32 R127, R0, R127, R22 ;  /* 0x0000007f007f7227 */ /* 0x000fe200078e0016 */
[----:B------:R-:W-:-:S02]  /*1690*/  LOP3.LUT R10, R10, 0xfffffff8, RZ, 0xc0, !PT ;  /* 0xfffffff80a0a7812 */ /* 0x000fc400078ec0ff */
[----:B------:R-:W-:Y:S01]  /*16a0*/  SHF.L.U32 R19, R132, 0x6, RZ ;  /* 0x0000000684137819 */ /* 0x000fe200000006ff */
[----:B------:R-:W-:Y:S01]  /*16b0*/  @!P0 IMAD R8, R62, c[0x0][0x178], RZ ;  /* 0x00005e003e088a24 */ /* 0x000fe200078e02ff */
[----:B------:R-:W-:Y:S01]  /*16c0*/  SHF.R.S32.HI R133, RZ, 0x1f, R132 ;  /* 0x0000001fff857819 */ /* 0x000fe20000011484 */
[----:B------:R-:W-:Y:S01]  /*16d0*/  @P0 IMAD.WIDE.U32 R20, R156, c[0x0][0x190], RZ ;  /* 0x000064009c140a25 */ /* 0x000fe200078e00ff */
[----:B------:R-:W-:Y:S02]  /*16e0*/  LOP3.LUT R19, R19, 0x1c0, RZ, 0xc0, !PT ;  /* 0x000001c013137812 */ /* 0x000fe400078ec0ff */
[----:B------:R-:W-:Y:S01]  /*16f0*/  LEA.HI R60, R60, R61, RZ, 0x6 ;  /* 0x0000003d3c3c7211 */ /* 0x000fe200078f30ff */
[----:B------:R-:W-:Y:S01]  /*1700*/  @!P0 IMAD.WIDE.U32 R14, R63, c[0x0][0x178], RZ ;  /* 0x00005e003f0e8a25 */ /* 0x000fe200078e00ff */
[----:B------:R-:W-:Y:S02]  /*1710*/  IADD3 R106, P1, R132, R17, RZ ;  /* 0x00000011846a7210 */ /* 0x000fe40007f3e0ff */
[----:B------:R-:W-:Y:S01]  /*1720*/  SHF.R.S32.HI R60, RZ, 0x6, R60 ;  /* 0x00000006ff3c7819 */ /* 0x000fe2000001143c */
[----:B------:R-:W-:Y:S01]  /*1730*/  IMAD.IADD R53, R115, 0x1, -R10 ;  /* 0x0000000173357824 */ /* 0x000fe200078e0a0a */
[CC--:B------:R-:W-:Y:S01]  /*1740*/  LEA.HI R10, R48.reuse, R115.reuse, RZ, 0x6 ;  /* 0x00000073300a7211 */ /* 0x0c0fe200078f30ff */
[----:B------:R-:W-:Y:S01]  /*1750*/  @!P0 IMAD R8, R63, c[0x0][0x17c], R8 ;  /* 0x00005f003f088a24 */ /* 0x000fe200078e0208 */
[----:B------:R-:W-:Y:S01]  /*1760*/  IMNMX R60, RZ, R60, !PT ;  /* 0x0000003cff3c7217 */ /* 0x000fe20007800200 */
[----:B------:R-:W-:Y:S01]  /*1770*/  @P0 IMAD.MOV.U32 R0, RZ, RZ, R20 ;  /* 0x000000ffff000224 */ /* 0x000fe200078e0014 */
[----:B------:R-:W-:Y:S01]  /*1780*/  SHF.R.S32.HI R125, RZ, 0x1, R127 ;  /* 0x00000001ff7d7819 */ /* 0x000fe2000001147f */
[----:B------:R-:W-:Y:S01]  /*1790*/  IMAD.SHL.U32 R102, R53, 0x8, RZ ;  /* 0x0000000835667824 */ /* 0x000fe200078e00ff */
[----:B------:R-:W-:Y:S01]  /*17a0*/  SHF.R.S32.HI R135, RZ, 0x1f, R134 ;  /* 0x0000001fff877819 */ /* 0x000fe20000011486 */
[----:B------:R-:W-:Y:S01]  /*17b0*/  @!P0 IMAD.MOV.U32 R0, RZ, RZ, R14 ;  /* 0x000000ffff008224 */ /* 0x000fe200078e000e */
[----:B------:R-:W-:Y:S01]  /*17c0*/  LEA.HI R48, R48, R115, RZ, 0x5 ;  /* 0x0000007330307211 */ /* 0x000fe200078f28ff */
[----:B-----5:R-:W-:Y:S01]  /*17d0*/  @P0 IMAD R7, R156, c[0x0][0x194], R21 ;  /* 0x000065009c070a24 */ /* 0x020fe200078e0215 */
[----:B------:R-:W-:Y:S01]  /*17e0*/  @!P0 IADD3 R7, R15, R8, RZ ;  /* 0x000000080f078210 */ /* 0x000fe20007ffe0ff */
[----:B------:R-:W-:Y:S01]  /*17f0*/  IMAD.WIDE R20, R9, 0x40, R132 ;  /* 0x0000004009147825 */ /* 0x000fe200078e0284 */
[----:B------:R-:W-:-:S02]  /*1800*/  IADD3 R18, P0, R102, R0, RZ ;  /* 0x0000000066127210 */ /* 0x000fc40007f1e0ff */
[--C-:B------:R-:W-:Y:S01]  /*1810*/  SHF.R.S32.HI R103, RZ, 0x1f, R102.reuse ;  /* 0x0000001fff677819 */ /* 0x100fe20000011466 */
[----:B------:R-:W-:Y:S01]  /*1820*/  IMAD R136, R21, c[0x0][0x190], RZ ;  /* 0x0000640015887a24 */ /* 0x000fe200078e02ff */
[----:B------:R-:W-:Y:S01]  /*1830*/  LOP3.LUT R15, R19, 0x38, R102, 0xf8, !PT ;  /* 0x00000038130f7812 */ /* 0x000fe200078ef866 */
[----:B------:R-:W-:Y:S01]  /*1840*/  IMAD.SHL.U32 R123, R53, 0x4, RZ ;  /* 0x00000004357b7824 */ /* 0x000fe200078e00ff */
[----:B------:R-:W-:Y:S01]  /*1850*/  SHF.R.U32.HI R8, RZ, 0x3, R19 ;  /* 0x00000003ff087819 */ /* 0x000fe20000011613 */
[----:B------:R-:W-:Y:S01]  /*1860*/  IMAD.X R19, R103, 0x1, R7, P0 ;  /* 0x0000000167137824 */ /* 0x000fe200000e0607 */
[----:B------:R-:W-:Y:S01]  /*1870*/  IADD3 R12, P0, R102, R12, RZ ;  /* 0x0000000c660c7210 */ /* 0x000fe20007f1e0ff */
[----:B------:R-:W-:Y:S01]  /*1880*/  IMAD R7, R2, c[0x0][0x1b8], RZ ;  /* 0x00006e0002077a24 */ /* 0x000fe200078e02ff */
[----:B------:R-:W-:Y:S01]  /*1890*/  LOP3.LUT R0, R56, 0xfffffff0, RZ, 0xc0, !PT ;  /* 0xfffffff038007812 */ /* 0x000fe200078ec0ff */
[----:B------:R-:W-:Y:S01]  /*18a0*/  IMAD R136, R20, c[0x0][0x194], R136 ;  /* 0x0000650014887a24 */ /* 0x000fe200078e0288 */
[----:B------:R-:W-:Y:S01]  /*18b0*/  LOP3.LUT R8, R15, R8, RZ, 0x3c, !PT ;  /* 0x000000080f087212 */ /* 0x000fe200078e3cff */
[----:B------:R-:W-:Y:S01]  /*18c0*/  IMAD.SHL.U32 R15, R10, 0x8, RZ ;  /* 0x000000080a0f7824 */ /* 0x000fe200078e00ff */
[----:B------:R-:W-:Y:S01]  /*18d0*/  IADD3 R100, R102, 0x40, RZ ;  /* 0x0000004066647810 */ /* 0x000fe20007ffe0ff */
[----:B------:R-:W-:Y:S01]  /*18e0*/  IMAD.X R13, R103, 0x1, R13, P0 ;  /* 0x00000001670d7824 */ /* 0x000fe200000e060d */
[----:B------:R-:W-:Y:S01]  /*18f0*/  IADD3 R9, -R0, R115, RZ ;  /* 0x0000007300097210 */ /* 0x000fe20007ffe1ff */
[----:B------:R-:W-:Y:S01]  /*1900*/  IMAD.X R0, R133, 0x1, R3, P1 ;  /* 0x0000000185007824 */ /* 0x000fe200008e0603 */
[----:B------:R-:W-:Y:S01]  /*1910*/  ISETP.GE.AND P0, PT, R100, c[0x0][0x220], PT ;  /* 0x0000880064007a0c */ /* 0x000fe20003f06270 */
[----:B------:R-:W-:Y:S01]  /*1920*/  IMAD R7, R4, c[0x0][0x1bc], R7 ;  /* 0x00006f0004077a24 */ /* 0x000fe200078e0207 */
[----:B------:R-:W-:Y:S01]  /*1930*/  LOP3.LUT R130, R8, 0xfffffe00, R15, 0xf8, !PT ;  /* 0xfffffe0008827812 */ /* 0x000fe200078ef80f */
[----:B------:R-:W-:Y:S01]  /*1940*/  IMAD.WIDE.U32 R14, R20, c[0x0][0x190], R18 ;  /* 0x00006400140e7a25 */ /* 0x000fe200078e0012 */
[----:B------:R-:W-:-:S02]  /*1950*/  SHF.R.S32.HI R8, RZ, 0x1f, R9 ;  /* 0x0000001fff087819 */ /* 0x000fc40000011409 */
[----:B------:R-:W-:Y:S01]  /*1960*/  SEL R128, RZ, 0xffffffff, P0 ;  /* 0xffffffffff807807 */ /* 0x000fe20000000000 */
[----:B------:R-:W-:Y:S01]  /*1970*/  IMAD.WIDE.U32 R12, R4, c[0x0][0x1b8], R12 ;  /* 0x00006e00040c7a25 */ /* 0x000fe200078e000c */
[----:B------:R-:W-:Y:S02]  /*1980*/  IADD3 R140, P0, R102, R6, RZ ;  /* 0x00000006668c7210 */ /* 0x000fe40007f1e0ff */
[----:B------:R-:W-:Y:S01]  /*1990*/  LEA.HI R55, R8, R9, RZ, 0x3 ;  /* 0x0000000908377211 */ /* 0x000fe200078f18ff */
[----:B------:R-:W-:Y:S01]  /*19a0*/  IMAD.SHL.U32 R128, R128, 0x2, RZ ;  /* 0x0000000280807824 */ /* 0x000fe200078e00ff */
[----:B------:R-:W-:Y:S01]  /*19b0*/  ISETP.GE.AND P1, PT, R102, c[0x0][0x220], PT ;  /* 0x0000880066007a0c */ /* 0x000fe20003f26270 */
[----:B------:R-:W-:Y:S01]  /*19c0*/  IMAD.X R141, R103, 0x1, R5, P0 ;  /* 0x00000001678d7824 */ /* 0x000fe200000e0605 */
[----:B------:R-:W-:Y:S01]  /*19d0*/  LOP3.LUT R54, R55, 0xfffffff8, RZ, 0xc0, !PT ;  /* 0xfffffff837367812 */ /* 0x000fe200078ec0ff */
[----:B------:R-:W-:Y:S01]  /*19e0*/  IMAD R101, R0, c[0x0][0x1a0], RZ ;  /* 0x0000680000657a24 */ /* 0x000fe200078e02ff */
[----:B------:R-:W-:Y:S01]  /*19f0*/  ISETP.GT.AND P0, PT, R104, R60, PT ;  /* 0x0000003c6800720c */ /* 0x000fe20003f04270 */
[----:B------:R-:W-:Y:S01]  /*1a00*/  IMAD R131, R133, c[0x0][0x198], RZ ;  /* 0x0000660085837a24 */ /* 0x000fe200078e02ff */
[----:B------:R-:W-:Y:S01]  /*1a10*/  SEL R3, RZ, 0x1, P1 ;  /* 0x00000001ff037807 */ /* 0x000fe20000800000 */
[----:B------:R-:W-:Y:S01]  /*1a20*/  IMAD.IADD R54, R9, 0x1, -R54 ;  /* 0x0000000109367824 */ /* 0x000fe200078e0a36 */
[----:B------:R-:W-:Y:S01]  /*1a30*/  IADD3 R137, R15, R136, RZ ;  /* 0x000000880f897210 */ /* 0x000fe20007ffe0ff */
[----:B------:R-:W-:Y:S01]  /*1a40*/  IMAD R124, R132, R125, R123 ;  /* 0x0000007d847c7224 */ /* 0x000fe200078e027b */
[----:B------:R-:W-:Y:S01]  /*1a50*/  LOP3.LUT R128, R128, 0x2, R3, 0xe2, !PT ;  /* 0x0000000280807812 */ /* 0x000fe200078ee203 */
[----:B------:R-:W-:Y:S01]  /*1a60*/  IMAD.IADD R13, R13, 0x1, R7 ;  /* 0x000000010d0d7824 */ /* 0x000fe200078e0207 */
[----:B------:R-:W-:Y:S01]  /*1a70*/  R2P PR, R54, 0x6 ;  /* 0x0000000636007804 */ /* 0x000fe20000000000 */
[----:B------:R-:W-:Y:S01]  /*1a80*/  IMAD.MOV.U32 R136, RZ, RZ, R14 ;  /* 0x000000ffff887224 */ /* 0x000fe200078e000e */
[----:B------:R-:W-:Y:S01]  /*1a90*/  MOV R41, 0x10 ;  /* 0x0000001000297802 */ /* 0x000fe20000000f00 */
[----:B------:R-:W-:Y:S01]  /*1aa0*/  IMAD R139, R135, c[0x0][0x1a8], RZ ;  /* 0x00006a00878b7a24 */ /* 0x000fe200078e02ff */
[----:B------:R-:W-:Y:S01]  /*1ab0*/  LOP3.LUT R8, R48, 0xffffffe0, RZ, 0xc0, !PT ;  /* 0xffffffe030087812 */ /* 0x000fe200078ec0ff */
[----:B------:R-:W-:Y:S01]  /*1ac0*/  IMAD R101, R106, c[0x0][0x1a4], R101 ;  /* 0x000069006a657a24 */ /* 0x000fe200078e0265 */
[C---:B------:R-:W-:Y:S01]  /*1ad0*/  SHF.L.U64.HI R151, R146.reuse, R81, c[0x0][0x19c] ;  /* 0x0000670092977619 */ /* 0x040fe20000010251 */
[----:B------:R-:W-:Y:S01]  /*1ae0*/  IMAD.MOV.U32 R3, RZ, RZ, 0x20 ;  /* 0x00000020ff037424 */ /* 0x000fe200078e00ff */
[----:B------:R-:W-:Y:S01]  /*1af0*/  SHF.L.U32 R152, R146, 0x4, RZ ;  /* 0x0000000492987819 */ /* 0x000fe200000006ff */
[----:B------:R-:W-:Y:S01]  /*1b00*/  IMAD.MOV.U32 R0, RZ, RZ, c[0x0][0x1a0] ;  /* 0x00006800ff007624 */ /* 0x000fe200078e00ff */
[----:B------:R-:W-:Y:S01]  /*1b10*/  SHF.R.S32.HI R48, RZ, 0x5, R48 ;  /* 0x00000005ff307819 */ /* 0x000fe20000011430 */
[----:B------:R-:W-:Y:S01]  /*1b20*/  IMAD R131, R132, c[0x0][0x19c], R131 ;  /* 0x0000670084837a24 */ /* 0x000fe200078e0283 */
[----:B------:R-:W-:Y:S01]  /*1b30*/  IADD3 R129, -R8, R115, RZ ;  /* 0x0000007308817210 */ /* 0x000fe20007ffe1ff */
[----:B------:R-:W-:Y:S01]  /*1b40*/  IMAD.IADD R123, R123, 0x1, R124 ;  /* 0x000000017b7b7824 */ /* 0x000fe200078e027c */
[----:B------:R-:W-:Y:S01]  /*1b50*/  SHF.L.U64.HI R153, R0, R81, c[0x0][0x1a4] ;  /* 0x0000690000997619 */ /* 0x000fe20000010251 */
[----:B------:R-:W-:Y:S01]  /*1b60*/  IMAD.WIDE.U32 R140, R132, c[0x0][0x198], R140 ;  /* 0x00006600848c7a25 */ /* 0x000fe200078e008c */
[----:B------:R-:W-:-:S02]  /*1b70*/  SHF.R.S32.HI R114, RZ, 0x1f, R124 ;  /* 0x0000001fff727819 */ /* 0x000fc4000001147c */
[----:B------:R-:W-:Y:S01]  /*1b80*/  SHF.R.S32.HI R113, RZ, 0x1f, R123 ;  /* 0x0000001fff717819 */ /* 0x000fe2000001147b */
[----:B------:R-:W-:Y:S01]  /*1b90*/  IMAD.WIDE.U32 R106, R106, c[0x0][0x1a0], R12 ;  /* 0x000068006a6a7a25 */ /* 0x000fe200078e000c */
[----:B------:R-:W-:Y:S02]  /*1ba0*/  SEL R41, R41, 0xfffffff0, !P1 ;  /* 0xfffffff029297807 */ /* 0x000fe40004800000 */
[----:B------:R-:W-:Y:S01]  /*1bb0*/  IADD3 R131, R141, R131, RZ ;  /* 0x000000838d837210 */ /* 0x000fe20007ffe0ff */
[C---:B------:R-:W-:Y:S01]  /*1bc0*/  IMAD R139, R134.reuse, c[0x0][0x1ac], R139 ;  /* 0x00006b00868b7a24 */ /* 0x040fe200078e028b */
[----:B------:R-:W-:Y:S01]  /*1bd0*/  SEL R39, R3, 0xffffffe0, !P2 ;  /* 0xffffffe003277807 */ /* 0x000fe20005000000 */
        /* <DEDUP_REMOVED lines=18> */
[C---:B------:R-:W-:Y:S01]  /*1d00*/  IMAD.WIDE.U32 R12, R63.reuse, c[0x0][0x278], R102 ;  /* 0x00009e003f0c7a25 */ /* 0x040fe200078e0066 */
[----:B------:R-:W-:Y:S01]  /*1d10*/  IADD3 R119, R126, 0x40, RZ ;  /* 0x000000407e777810 */ /* 0x000fe20007ffe0ff */
[----:B------:R-:W-:Y:S01]  /*1d20*/  ULDC.64 UR4, c[0x0][0x1a0] ;  /* 0x0000680000047ab9 */ /* 0x000fe20000000a00 */
[----:B------:R-:W-:Y:S01]  /*1d30*/  MOV R66, 0x5 ;  /* 0x0000000500427802 */ /* 0x000fe20000000f00 */
[----:B------:R-:W-:Y:S01]  /*1d40*/  IMAD R6, R63, c[0x0][0x27c], R6 ;  /* 0x00009f003f067a24 */ /* 0x000fe200078e0206 */
[----:B------:R-:W-:Y:S01]  /*1d50*/  UIMAD UR9, UR8, UR5, URZ ;  /* 0x00000005080972a4 */ /* 0x000fe2000f8e023f */
[----:B------:R-:W-:Y:S01]  /*1d60*/  IMAD.IADD R15, R15, 0x1, R7 ;  /* 0x000000010f0f7824 */ /* 0x000fe200078e0207 */
[----:B------:R-:W-:Y:S01]  /*1d70*/  LOP3.LUT R121, R128, 0xffff, RZ, 0xc0, !PT ;  /* 0x0000ffff80797812 */ /* 0x000fe200078ec0ff */
[C---:B------:R-:W-:Y:S01]  /*1d80*/  IMAD R7, R5.reuse, c[0x0][0x290], RZ ;  /* 0x0000a40005077a24 */ /* 0x040fe200078e02ff */
[----:B------:R-:W-:Y:S01]  /*1d90*/  ULDC UR5, c[0x0][0x294] ;  /* 0x0000a50000057ab9 */ /* 0x000fe20000000800 */
[----:B------:R-:W-:Y:S01]  /*1da0*/  IMAD R5, R5, c[0x0][0x288], RZ ;  /* 0x0000a20005057a24 */ /* 0x000fe200078e02ff */
[----:B------:R-:W-:Y:S01]  /*1db0*/  UIMAD UR5, UR8, UR5, URZ ;  /* 0x00000005080572a4 */ /* 0x000fe2000f8e023f */
[----:B------:R-:W-:Y:S01]  /*1dc0*/  IMAD.IADD R13, R13, 0x1, R6 ;  /* 0x000000010d0d7824 */ /* 0x000fe200078e0206 */
        /* <DEDUP_REMOVED lines=17> */
[----:B------:R-:W-:-:S02]  /*1ee0*/  IMAD.MOV.U32 R6, RZ, RZ, R14 ;  /* 0x000000ffff067224 */ /* 0x000fc400078e000e */
[C---:B------:R-:W-:Y:S02]  /*1ef0*/  IMAD R5, R2.reuse, c[0x0][0x2a0], RZ ;  /* 0x0000a80002057a24 */ /* 0x040fe400078e02ff */
[----:B------:R-:W-:Y:S02]  /*1f00*/  IMAD R95, R2, c[0x0][0x298], RZ ;  /* 0x0000a600025f7a24 */ /* 0x000fe400078e02ff */
[C---:B------:R-:W-:Y:S02]  /*1f10*/  IMAD R92, R4.reuse, c[0x0][0x2a4], R5 ;  /* 0x0000a900045c7a24 */ /* 0x040fe400078e0205 */
[C---:B------:R-:W-:Y:S02]  /*1f20*/  IMAD R95, R4.reuse, c[0x0][0x29c], R95 ;  /* 0x0000a700045f7a24 */ /* 0x040fe400078e025f */
[----:B------:R-:W-:-:S04]  /*1f30*/  IMAD.WIDE.U32 R6, R4, c[0x0][0x2a0], R6 ;  /* 0x0000a80004067a25 */ /* 0x000fc800078e0006 */
[----:B------:R-:W-:Y:S01]  /*1f40*/  IMAD.IADD R98, R11, 0x1, R98 ;  /* 0x000000010b627824 */ /* 0x000fe200078e0262 */
[----:B------:R-:W-:Y:S01]  /*1f50*/  LEA R93, P1, R6, c[0x0][0x270], 0x1 ;  /* 0x00009c00065d7a11 */ /* 0x000fe200078208ff */
[----:B------:R-:W-:-:S04]  /*1f60*/  IMAD.WIDE.U32 R4, R4, c[0x0][0x298], R8 ;  /* 0x0000a60004047a25 */ /* 0x000fc800078e0008 */
[----:B------:R-:W-:Y:S01]  /*1f70*/  IMAD.IADD R95, R5, 0x1, R95 ;  /* 0x00000001055f7824 */ /* 0x000fe200078e025f */
[C---:B------:R-:W-:Y:S01]  /*1f80*/  LEA R94, P0, R4.reuse, c[0x0][0x268], 0x1 ;  /* 0x00009a00045e7a11 */ /* 0x040fe200078008ff */
[----:B------:R-:W-:Y:S02]  /*1f90*/  IMAD R98, R125, R98, RZ ;  /* 0x000000627d627224 */ /* 0x000fe400078e02ff */
[----:B------:R-:W-:Y:S01]  /*1fa0*/  IMAD.IADD R92, R7, 0x1, R92 ;  /* 0x00000001075c7824 */ /* 0x000fe200078e025c */
[----:B------:R-:W-:Y:S01]  /*1fb0*/  LEA.HI.X R95, R4, c[0x0][0x26c], R95, 0x1, P0 ;  /* 0x00009b00045f7a11 */ /* 0x000fe200000f0c5f */
[----:B------:R-:W-:Y:S01]  /*1fc0*/  IMAD.MOV.U32 R67, RZ, RZ, c[0x0][0x288] ;  /* 0x0000a200ff437624 */ /* 0x000fe200078e00ff */
[----:B------:R-:W-:Y:S01]  /*1fd0*/  SHF.R.S32.HI R99, RZ, 0x1f, R98 ;  /* 0x0000001fff637819 */ /* 0x000fe20000011462 */
[----:B------:R-:W-:Y:S01]  /*1fe0*/  IMAD R2, R3, c[0x0][0x1a4], RZ ;  /* 0x0000690003027a24 */ /* 0x000fe200078e02ff */
[----:B------:R-:W-:Y:S01]  /*1ff0*/  IADD3 R42, P4, R124, R98, RZ ;  /* 0x000000627c2a7210 */ /* 0x000fe20007f9e0ff */
[----:B------:R-:W-:Y:S01]  /*2000*/  IMAD.SHL.U32 R65, R67, 0x10, RZ ;  /* 0x0000001043417824 */ /* 0x000fe200078e00ff */
[----:B------:R-:W-:Y:S01]  /*2010*/  LEA.HI.X R92, R6, c[0x0][0x274], R92, 0x1, P1 ;  /* 0x00009d00065c7a11 */ /* 0x000fe200008f0c5c */
[----:B------:R-:W-:Y:S01]  /*2020*/  IMAD.WIDE.U32 R10, R0, 0x20, RZ ;  /* 0x00000020000a7825 */ /* 0x000fe200078e00ff */
[----:B------:R-:W-:-:S02]  /*2030*/  IADD3 R73, P0, R152, 0x40, RZ ;  /* 0x0000004098497810 */ /* 0x000fc40007f1e0ff */
[----:B------:R-:W-:Y:S01]  /*2040*/  IADD3 R98, P2, R123, R98, RZ ;  /* 0x000000627b627210 */ /* 0x000fe20007f5e0ff */
[----:B------:R-:W-:Y:S01]  /*2050*/  IMAD.X R43, R114, 0x1, R99, P4 ;  /* 0x00000001722b7824 */ /* 0x000fe200020e0663 */
[C---:B------:R-:W-:Y:S01]  /*2060*/  LEA R90, P1, R106.reuse, c[0x0][0x170], 0x1 ;  /* 0x00005c006a5a7a11 */ /* 0x040fe200078208ff */
[----:B------:R-:W-:Y:S01]  /*2070*/  IMAD.X R74, RZ, RZ, R151, P0 ;  /* 0x000000ffff4a7224 */ /* 0x000fe200000e0697 */
[----:B------:R-:W-:Y:S01]  /*2080*/  SHF.L.U64.HI R64, R67, R81, c[0x0][0x28c] ;  /* 0x0000a30043407619 */ /* 0x000fe20000010251 */
[----:B------:R-:W-:Y:S01]  /*2090*/  IMAD.X R99, R113, 0x1, R99, P2 ;  /* 0x0000000171637824 */ /* 0x000fe200010e0663 */
[----:B------:R-:W-:Y:S01]  /*20a0*/  LEA.HI.X R91, R106, c[0x0][0x174], R101, 0x1, P1 ;  /* 0x00005d006a5b7a11 */ /* 0x000fe200008f0c65 */
[----:B------:R-:W-:Y:S01]  /*20b0*/  IMAD.MOV.U32 R144, RZ, RZ, c[0x0][0x290] ;  /* 0x0000a400ff907624 */ /* 0x000fe200078e00ff */
[----:B------:R-:W-:Y:S01]  /*20c0*/  IADD3 R75, P0, R152, R73, RZ ;  /* 0x00000049984b7210 */ /* 0x000fe20007f1e0ff */
[----:B------:R-:W-:Y:S01]  /*20d0*/  IMAD.IADD R117, R126, 0x1, R119 ;  /* 0x000000017e757824 */ /* 0x000fe200078e0277 */
[----:B------:R-:W-:Y:S01]  /*20e0*/  IADD3 R70, P1, R65, 0x40, RZ ;  /* 0x0000004041467810 */ /* 0x000fe20007f3e0ff */
[----:B------:R-:W-:Y:S01]  /*20f0*/  IMAD.SHL.U32 R86, R10, 0x2, RZ ;  /* 0x000000020a567824 */ /* 0x000fe200078e00ff */
[----:B------:R-:W-:Y:S01]  /*2100*/  IADD3.X R76, R151, R74, RZ, P0, !PT ;  /* 0x0000004a974c7210 */ /* 0x000fe200007fe4ff */
[----:B------:R-:W-:Y:S01]  /*2110*/  IMAD.SHL.U32 R82, R144, 0x10, RZ ;  /* 0x0000001090527824 */ /* 0x000fe200078e00ff */
[C---:B------:R-:W-:Y:S01]  /*2120*/  SHF.L.U64.HI R43, R42.reuse, 0x1, R43 ;  /* 0x000000012a2b7819 */ /* 0x040fe2000001022b */
[----:B------:R-:W-:Y:S01]  /*2130*/  IMAD.SHL.U32 R42, R42, 0x2, RZ ;  /* 0x000000022a2a7824 */ /* 0x000fe200078e00ff */
[C---:B------:R-:W-:Y:S01]  /*2140*/  SHF.L.U64.HI R99, R98.reuse, 0x1, R99 ;  /* 0x0000000162637819 */ /* 0x040fe20000010263 */
[----:B------:R-:W-:Y:S01]  /*2150*/  IMAD.SHL.U32 R98, R98, 0x2, RZ ;  /* 0x0000000262627824 */ /* 0x000fe200078e00ff */
[----:B------:R-:W-:Y:S01]  /*2160*/  IADD3.X R69, RZ, R64, RZ, P1, !PT ;  /* 0x00000040ff457210 */ /* 0x000fe20000ffe4ff */
[C---:B------:R-:W-:Y:S01]  /*2170*/  IMAD.SHL.U32 R120, R125.reuse, 0x20, RZ ;  /* 0x000000207d787824 */ /* 0x040fe200078e00ff */
[----:B------:R-:W-:Y:S01]  /*2180*/  IADD3 R72, P5, R70, R65, RZ ;  /* 0x0000004146487210 */ /* 0x000fe20007fbe0ff */
[----:B------:R-:W-:Y:S01]  /*2190*/  IMAD R118, R125, 0x30, RZ ;  /* 0x000000307d767824 */ /* 0x000fe200078e02ff */
[----:B------:R-:W-:Y:S01]  /*21a0*/  IADD3 R2, R11, R2, RZ ;  /* 0x000000020b027210 */ /* 0x000fe20007ffe0ff */
[----:B------:R-:W-:Y:S01]  /*21b0*/  IMAD.IADD R116, R126, 0x1, R117 ;  /* 0x000000017e747824 */ /* 0x000fe200078e0275 */
[----:B------:R-:W-:Y:S01]  /*21c0*/  IADD3 R80, P0, R152, R75, RZ ;  /* 0x0000004b98507210 */ /* 0x000fe20007f1e0ff */
[----:B------:R-:W-:Y:S01]  /*21d0*/  IMAD.X R71, R69, 0x1, R64, P5 ;  /* 0x0000000145477824 */ /* 0x000fe200028e0640 */
[----:B------:R-:W-:Y:S01]  /*21e0*/  SHF.L.U64.HI R85, R10, 0x1, R2 ;  /* 0x000000010a557819 */ /* 0x000fe20000010202 */
[----:B------:R-:W-:Y:S01]  /*21f0*/  IMAD R3, R3, c[0x0][0x19c], RZ ;  /* 0x0000670003037a24 */ /* 0x000fe200078e02ff */
[C---:B------:R-:W-:Y:S01]  /*2200*/  SHF.L.U64.HI R81, R144.reuse, R81, c[0x0][0x294] ;  /* 0x0000a50090517619 */ /* 0x040fe20000010251 */
[----:B------:R-:W-:Y:S01]  /*2210*/  IMAD.X R79, R151, 0x1, R76, P0 ;  /* 0x00000001974f7824 */ /* 0x000fe200000e064c */
[----:B------:R-:W-:Y:S01]  /*2220*/  SHF.L.U64.HI R83, R144, R66, c[0x0][0x294] ;  /* 0x0000a50090537619 */ /* 0x000fe20000010242 */
[----:B------:R-:W-:Y:S01]  /*2230*/  IMAD.WIDE.U32 R146, R146, 0x20, RZ ;  /* 0x0000002092927825 */ /* 0x000fe200078e00ff */
[----:B------:R-:W-:-:S02]  /*2240*/  SHF.L.U32 R84, R144, 0x5, RZ ;  /* 0x0000000590547819 */ /* 0x000fc400000006ff */
[----:B------:R-:W-:Y:S01]  /*2250*/  IADD3 R96, P4, R98, c[0x0][0x2b0], RZ ;  /* 0x0000ac0062607a10 */ /* 0x000fe20007f9e0ff */
[----:B------:R-:W-:Y:S01]  /*2260*/  IMAD.WIDE.U32 R144, R144, 0x60, RZ ;  /* 0x0000006090907825 */ /* 0x000fe200078e00ff */
[----:B------:R-:W-:Y:S02]  /*2270*/  IADD3 R10, P1, R42, c[0x0][0x2b0], RZ ;  /* 0x0000ac002a0a7a10 */ /* 0x000fe40007f3e0ff */
[----:B------:R-:W-:Y:S01]  /*2280*/  IADD3 R78, P5, R72, R65, RZ ;  /* 0x00000041484e7210 */ /* 0x000fe20007fbe0ff */
[----:B------:R-:W-:Y:S01]  /*2290*/  IMAD.MOV.U32 R11, RZ, RZ, R104 ;  /* 0x000000ffff0b7224 */ /* 0x000fe200078e0068 */
[----:B------:R-:W-:Y:S01]  /*22a0*/  IADD3 R98, P2, R98, c[0x0][0x2a8], RZ ;  /* 0x0000aa0062627a10 */ /* 0x000fe20007f5e0ff */
[----:B------:R-:W-:Y:S01]  /*22b0*/  IMAD.IADD R68, R147, 0x1, R3 ;  /* 0x0000000193447824 */ /* 0x000fe200078e0203 */
        /* <DEDUP_REMOVED lines=8> */
[----:B------:R-:W-:-:S02]  /*2340*/  IADD3.X R97, R99, c[0x0][0x2b4], RZ, P4, !PT ;  /* 0x0000ad0063617a10 */ /* 0x000fc400027fe4ff */
[----:B------:R-:W-:Y:S02]  /*2350*/  IADD3.X R9, R43, c[0x0][0x2b4], RZ, P1, !PT ;  /* 0x0000ad002b097a10 */ /* 0x000fe40000ffe4ff */
[----:B------:R-:W-:Y:S02]  /*2360*/  SHF.R.S32.HI R111, RZ, 0x1f, R120 ;  /* 0x0000001fff6f7819 */ /* 0x000fe40000011478 */
[----:B------:R-:W-:Y:S02]  /*2370*/  SHF.R.S32.HI R109, RZ, 0x1f, R118 ;  /* 0x0000001fff6d7819 */ /* 0x000fe40000011476 */
[----:B------:R-:W-:Y:S02]  /*2380*/  SHF.R.S32.HI R108, RZ, 0x1f, R117 ;  /* 0x0000001fff6c7819 */ /* 0x000fe40000011475 */
[----:B------:R-:W-:Y:S02]  /*2390*/  IADD3 R87, R145, UR5, RZ ;  /* 0x0000000591577c10 */ /* 0x000fe4000fffe0ff */
[----:B------:R-:W-:-:S02]  /*23a0*/  SHF.R.S32.HI R105, RZ, 0x1f, R116 ;  /* 0x0000001fff697819 */ /* 0x000fc40000011474 */
[----:B------:R-:W-:Y:S02]  /*23b0*/  IADD3.X R99, R99, c[0x0][0x2ac], RZ, P2, !PT ;  /* 0x0000ab0063637a10 */ /* 0x000fe400017fe4ff */
[----:B------:R-:W-:Y:S02]  /*23c0*/  IADD3.X R43, R43, c[0x0][0x2ac], RZ, P0, !PT ;  /* 0x0000ab002b2b7a10 */ /* 0x000fe400007fe4ff */
.L_x_7007:
        /* <DEDUP_REMOVED lines=8> */
[----:B-1-3--:R-:W-:-:S05]  /*2450*/  @!P6 BRA `(.L_x_6940) ;  /* 0x000000a00000e947 */ /* 0x00afca0003800000 */
[----:B------:R-:W-:Y:S02]  /*2460*/  ISETP.NE.AND P1, PT, R122, RZ, PT ;  /* 0x000000ff7a00720c */ /* 0x000fe40003f25270 */
[----:B------:R-:W-:Y:S11]  /*2470*/  ISETP.NE.AND P0, PT, R121, RZ, PT ;  /* 0x000000ff7900720c */ /* 0x000ff60003f05270 */
[----:B------:R-:W-:Y:S02]  /*2480*/  @P1 IMAD.MOV.U32 R14, RZ, RZ, R93 ;  /* 0x000000ffff0e1224 */ /* 0x000fe400078e005d */
[--C-:B------:R-:W-:Y:S01]  /*2490*/  @P1 IMAD.MOV.U32 R15, RZ, RZ, R92.reuse ;  /* 0x000000ffff0f1224 */ /* 0x100fe200078e005c */
[----:B------:R-:W-:Y:S01]  /*24a0*/  @P0 MOV R4, R93 ;  /* 0x0000005d00040202 */ /* 0x000fe20000000f00 */
[----:B------:R-:W-:Y:S03]  /*24b0*/  @P0 IMAD.MOV.U32 R5, RZ, RZ, R92 ;  /* 0x000000ffff050224 */ /* 0x000fe600078e005c */
[----:B------:R-:W2:Y:S04]  /*24c0*/  @P1 LDG.E.128 R16, [R14.64] ;  /* 0x000000060e101981 */ /* 0x000ea8000c1e1d00 */
[----:B--2---:R1:W-:Y:S04]  /*24d0*/  @P1 STG.E.128 [R90.64], R16 ;  /* 0x000000105a001986 */ /* 0x0043e8000c101d06 */
[----:B------:R-:W2:Y:S04]  /*24e0*/  @P0 LDG.E.128 R4, [R4.64+0x80] ;  /* 0x0000800604040981 */ /* 0x000ea8000c1e1d00 */
[----:B--2---:R1:W-:Y:S02]  /*24f0*/  @P0 STG.E.128 [R90.64+0x80], R4 ;  /* 0x000080045a000986 */ /* 0x0043e4000c101d06 */
.L_x_6940:
[----:B------:R-:W-:Y:S05]  /*2500*/  BSYNC B0 ;  /* 0x0000000000007941 */ /* 0x000fea0003800000 */
.L_x_6939:
        /* <DEDUP_REMOVED lines=15> */
.L_x_6942:
[----:B------:R-:W-:Y:S05]  /*2600*/  BSYNC B0 ;  /* 0x0000000000007941 */ /* 0x000fea0003800000 */
.L_x_6941:
        /* <DEDUP_REMOVED lines=15> */
.L_x_6944:
[----:B------:R-:W-:Y:S05]  /*2700*/  BSYNC B0 ;  /* 0x0000000000007941 */ /* 0x000fea0003800000 */
.L_x_6943:
        /* <DEDUP_REMOVED lines=15> */
.L_x_6946:
[----:B------:R-:W-:Y:S05]  /*2800*/  BSYNC B0 ;  /* 0x0000000000007941 */ /* 0x000fea0003800000 */
.L_x_6945:
[----:B------:R-:W-:Y:S01]  /*2810*/  ISETP.NE.AND P5, PT, RZ, UR4, PT ;  /* 0x00000004ff007c0c */ /* 0x000fe2000bfa5270 */
[----:B------:R-:W-:Y:S01]  /*2820*/  IMAD.MOV.U32 R0, RZ, RZ, c[0x0][0x290] ;  /* 0x0000a400ff007624 */ /* 0x000fe200078e00ff */
[----:B-1----:R-:W-:Y:S01]  /*2830*/  MOV R2, R93 ;  /* 0x0000005d00027202 */ /* 0x002fe20000000f00 */
[----:B------:R-:W-:Y:S02]  /*2840*/  IMAD.MOV.U32 R3, RZ, RZ, R92 ;  /* 0x000000ffff037224 */ /* 0x000fe400078e005c */
[----:B------:R-:W-:Y:S05]  /*2850*/  IMAD.U32 R0, R0, -0x40, RZ ;  /* 0xffffffc000007824 */ /* 0x000fea00078e00ff */
        /* <DEDUP_REMOVED lines=13> */
[----:B------:R-:W2:Y:S11]  /*2930*/  LDG.E.128 R16, [R94.64] ;  /* 0x000000065e107981 */ /* 0x000eb6000c1e1d00 */
        /* <DEDUP_REMOVED lines=49> */
.L_x_6952:
[----:B------:R-:W-:Y:S05]  /*2c50*/  BSYNC B0 ;  /* 0x0000000000007941 */ /* 0x000fea0003800000 */
.L_x_6951:
[----:B------:R-:W-:Y:S11]  /*2c60*/  ISETP.GE.AND P0, PT, R100, c[0x0][0x220], PT ;  /* 0x0000880064007a0c */ /* 0x000ff60003f06270 */
[----:B------:R-:W-:Y:S02]  /*2c70*/  @!UPT UIADD3 URZ, URZ, URZ, URZ ;  /* 0x0000003f3f3ff290 */ /* 0x000fe4000fffe03f */
[----:B------:R-:W-:-:S05]  /*2c80*/  @P0 BRA `(.L_x_6950) ;  /* 0x0000033000000947 */ /* 0x000fca0003800000 */
[----:B------:R-:W-:Y:S01]  /*2c90*/  ISETP.GE.AND P0, PT, R100, UR4, PT ;  /* 0x0000000464007c0c */ /* 0x000fe2000bf06270 */
[----:B-1----:R-:W2:Y:S11]  /*2ca0*/  LDG.E.128 R16, [R94.64+0x80] ;  /* 0x000080065e107981 */ /* 0x002eb6000c1e1d00 */
[----:B------:R-:W-:Y:S01]  /*2cb0*/  @!UPT UIADD3 URZ, URZ, URZ, URZ ;  /* 0x0000003f3f3ff290 */ /* 0x000fe2000fffe03f */
        /* <DEDUP_REMOVED lines=48> */
.L_x_6950:
[----:B------:R-:W-:Y:S05]  /*2fc0*/  BSYNC B1 ;  /* 0x0000000000017941 */ /* 0x000fea0003800000 */
.L_x_6949:
        /* <DEDUP_REMOVED lines=64> */
.L_x_6956:
[----:B------:R-:W-:Y:S05]  /*33d0*/  BSYNC B0 ;  /* 0x0000000000007941 */ /* 0x000fea0003800000 */
.L_x_6955:
        /* <DEDUP_REMOVED lines=56> */
.L_x_6954:
[----:B------:R-:W-:Y:S05]  /*3760*/  BSYNC B1 ;  /* 0x0000000000017941 */ /* 0x000fea0003800000 */
.L_x_6953:
        /* <DEDUP_REMOVED lines=64> */
.L_x_6960:
[----:B------:R-:W-:Y:S05]  /*3b70*/  BSYNC B0 ;  /* 0x0000000000007941 */ /* 0x000fea0003800000 */
.L_x_6959:
        /* <DEDUP_REMOVED lines=56> */
.L_x_6958:
[----:B------:R-:W-:Y:S05]  /*3f00*/  BSYNC B1 ;  /* 0x0000000000017941 */ /* 0x000fea0003800000 */
.L_x_6957:
        /* <DEDUP_REMOVED lines=12> */
[----:B------:R-:W-:Y:S03]  /*3fd0*/  ISETP.GE.AND P0, PT, R102, UR4, PT ;  /* 0x0000000466007c0c */ /* 0x000fe6000bf06270 */
[C---:B------:R-:W-:Y:S04]  /*3fe0*/  IMAD.WIDE.U32 R32, R31.reuse, c[0x0][0x288], R94 ;  /* 0x0000a2001f207a25 */ /* 0x040fe800078e005e */
[C---:B------:R-:W-:Y:S02]  /*3ff0*/  IMAD R30, R31.reuse, c[0x0][0x28c], RZ ;  /* 0x0000a3001f1e7a24 */ /* 0x040fe400078e02ff */
[----:B-1----:R-:W-:Y:S03]  /*4000*/  IMAD.WIDE.U32 R36, R31, c[0x0][0x198], R88 ;  /* 0x000066001f247a25 */ /* 0x002fe600078e0058 */
        /* <DEDUP_REMOVED lines=51> */
.L_x_6964:
[----:B------:R-:W-:Y:S05]  /*4340*/  BSYNC B0 ;  /* 0x0000000000007941 */ /* 0x000fea0003800000 */
.L_x_6963:
        /* <DEDUP_REMOVED lines=56> */
.L_x_6962:
[----:B------:R-:W-:Y:S05]  /*46d0*/  BSYNC B1 ;  /* 0x0000000000017941 */ /* 0x000fea0003800000 */
.L_x_6961:
        /* <DEDUP_REMOVED lines=9> */
.L_x_6948:
        /* <DEDUP_REMOVED lines=96> */
.L_x_6971:
[----:B------:R-:W-:Y:S05]  /*4d70*/  BSYNC B0 ;  /* 0x0000000000007941 */ /* 0x000fea0003800000 */
.L_x_6970:
[----:B-----5:R2:W-:Y:S02]  /*4d80*/  STG.E.128 [R88.64], R32 ;  /* 0x0000002058007986 */ /* 0x0205e4000c101d06 */
.L_x_6969:
[----:B------:R-:W-:Y:S05]  /*4d90*/  BSYNC B1 ;  /* 0x0000000000017941 */ /* 0x000fea0003800000 */
.L_x_6968:
        /* <DEDUP_REMOVED lines=94> */
.L_x_6973:
[----:B------:R-:W-:Y:S05]  /*5380*/  BSYNC B0 ;  /* 0x0000000000007941 */ /* 0x000fea0003800000 */
.L_x_6972:
[----:B-----5:R3:W-:Y:S02]  /*5390*/  STG.E.128 [R88.64+0x80], R32 ;  /* 0x0000802058007986 */ /* 0x0207e4000c101d06 */
.L_x_6967:
[----:B------:R-:W-:Y:S05]  /*53a0*/  BSYNC B2 ;  /* 0x0000000000027941 */ /* 0x000fea0003800000 */
.L_x_6966:
        /* <DEDUP_REMOVED lines=28> */
[C---:B----4-:R-:W-:Y:S02]  /*5570*/  LEA R160, P0, R148.reuse, R96, 0x1 ;  /* 0x0000006094a07211 */ /* 0x050fe400078008ff */
[-C--:B------:R-:W-:Y:S01]  /*5580*/  LEA.HI.X.SX32 R149, R149, R112.reuse, 0x1, P5 ;  /* 0x0000007095957211 */ /* 0x080fe200028f0eff */
[----:B------:R-:W4:Y:S01]  /*5590*/  LDG.E.128 R20, [R14.64] ;  /* 0x000000060e147981 */ /* 0x000f22000c1e1d00 */
[----:B------:R-:W-:Y:S02]  /*55a0*/  @P4 IADD3 R157, RZ, -UR5, RZ ;  /* 0x80000005ff9d4c10 */ /* 0x000fe4000fffe0ff */
[----:B------:R-:W-:Y:S02]  /*55b0*/  LEA.HI.X R161, R148, R97, R149, 0x1, P0 ;  /* 0x0000006194a17211 */ /* 0x000fe400000f0c95 */
[----:B------:R-:W-:Y:S04]  /*55c0*/  IADD3 R149, P0, R126, R157, RZ ;  /* 0x0000009d7e957210 */ /* 0x000fe80007f1e0ff */
[----:B------:R-:W-:Y:S01]  /*55d0*/  LEA.HI.X.SX32 R148, R157, R112, 0x1, P0 ;  /* 0x000000709d947211 */ /* 0x000fe200000f0eff */
[----:B--2---:R-:W2:Y:S01]  /*55e0*/  LDG.E.128 R160, [R160.64] ;  /* 0x00000006a0a07981 */ /* 0x004ea2000c1e1d00 */
[C---:B---3--:R-:W-:Y:S04]  /*55f0*/  LEA R32, P0, R149.reuse, R98, 0x1 ;  /* 0x0000006295207211 */ /* 0x048fe800078008ff */
[----:B------:R-:W-:Y:S05]  /*5600*/  LEA.HI.X R33, R149, R99, R148, 0x1, P0 ;  /* 0x0000006395217211 */ /* 0x000fea00000f0c94 */
[----:B------:R3:W4:Y:S02]  /*5610*/  LDG.E.128 R44, [R32.64] ;  /* 0x00000006202c7981 */ /* 0x000724000c1e1d00 */
[----:B---3--:R-:W-:Y:S02]  /*5620*/  HADD2.F32 R32, -RZ, R51.H0_H0 ;  /* 0x20000033ff207230 */ /* 0x008fe40000004100 */
[--C-:B--2---:R-:W-:Y:S01]  /*5630*/  HADD2.F32 R26, -RZ, R160.reuse.H0_H0 ;  /* 0x200000a0ff1a7230 */ /* 0x104fe20000004100 */
[----:B----4-:R-:W-:Y:S01]  /*5640*/  MOV R25, R20 ;  /* 0x0000001400197202 */ /* 0x010fe20000000f00 */
        /* <DEDUP_REMOVED lines=58> */
.L_x_6979:
[----:B------:R-:W-:Y:S05]  /*59f0*/  BSYNC B0 ;  /* 0x0000000000007941 */ /* 0x000fea0003800000 */
.L_x_6978:
[C---:B------:R-:W-:Y:S04]  /*5a00*/  LEA R2, P0, R152.reuse, R88, 0x1 ;  /* 0x0000005898027211 */ /* 0x040fe800078008ff */
[----:B------:R-:W-:Y:S05]  /*5a10*/  LEA.HI.X R3, R152, R89, R151, 0x1, P0 ;  /* 0x0000005998037211 */ /* 0x000fea00000f0c97 */
[----:B-----5:R1:W-:Y:S04]  /*5a20*/  STG.E.128 [R2.64], R28 ;  /* 0x0000001c02007986 */ /* 0x0203e8000c101d06 */
.L_x_6977:
[----:B------:R-:W-:Y:S05]  /*5a30*/  BSYNC B1 ;  /* 0x0000000000017941 */ /* 0x000fea0003800000 */
.L_x_6976:
        /* <DEDUP_REMOVED lines=23> */
[----:B------:R-:W-:Y:S02]  /*5bb0*/  LEA.HI.X.SX32 R15, R150, R161, 0x1, P0 ;  /* 0x000000a1960f7211 */ /* 0x000fe400000f0eff */
[C---:B-1----:R-:W-:Y:S02]  /*5bc0*/  LEA R160, P0, R148.reuse, R96, 0x1 ;  /* 0x0000006094a07211 */ /* 0x042fe400078008ff */
[----:B------:R-:W-:Y:S01]  /*5bd0*/  LEA.HI.X.SX32 R149, R149, R110, 0x1, P5 ;  /* 0x0000006e95957211 */ /* 0x000fe200028f0eff */
[----:B------:R-:W4:Y:S03]  /*5be0*/  LDG.E.128 R20, [R14.64] ;  /* 0x000000060e147981 */ /* 0x000f26000c1e1d00 */
[----:B------:R-:W-:Y:S02]  /*5bf0*/  LEA.HI.X R161, R148, R97, R149, 0x1, P0 ;  /* 0x0000006194a17211 */ /* 0x000fe400000f0c95 */
[----:B------:R-:W-:Y:S02]  /*5c00*/  MOV R148, RZ ;  /* 0x000000ff00947202 */ /* 0x000fe40000000f00 */
[----:B------:R-:W-:Y:S02]  /*5c10*/  @P4 IADD3 R148, RZ, -UR5, RZ ;  /* 0x80000005ff944c10 */ /* 0x000fe4000fffe0ff */
[----:B--2---:R-:W2:Y:S02]  /*5c20*/  LDG.E.128 R160, [R160.64] ;  /* 0x00000006a0a07981 */ /* 0x004ea4000c1e1d00 */
[----:B------:R-:W-:Y:S04]  /*5c30*/  IADD3 R149, P0, R119, R148, RZ ;  /* 0x0000009477957210 */ /* 0x000fe80007f1e0ff */
[----:B------:R-:W-:Y:S02]  /*5c40*/  LEA.HI.X.SX32 R148, R148, R110, 0x1, P0 ;  /* 0x0000006e94947211 */ /* 0x000fe400000f0eff */
[C---:B---3--:R-:W-:Y:S04]  /*5c50*/  LEA R32, P0, R149.reuse, R98, 0x1 ;  /* 0x0000006295207211 */ /* 0x048fe800078008ff */
[----:B------:R-:W-:Y:S05]  /*5c60*/  LEA.HI.X R33, R149, R99, R148, 0x1, P0 ;  /* 0x0000006395217211 */ /* 0x000fea00000f0c94 */
[----:B------:R1:W3:Y:S02]  /*5c70*/  LDG.E.128 R44, [R32.64] ;  /* 0x00000006202c7981 */ /* 0x0002e4000c1e1d00 */
[----:B-1----:R-:W-:Y:S02]  /*5c80*/  HADD2.F32 R32, -RZ, R51.H0_H0 ;  /* 0x20000033ff207230 */ /* 0x002fe40000004100 */
        /* <DEDUP_REMOVED lines=18> */
[----:B---3--:R-:W-:Y:S01]  /*5db0*/  HADD2.F32 R28, -RZ, R44.H0_H0 ;  /* 0x2000002cff1c7230 */ /* 0x008fe20000004100 */
        /* <DEDUP_REMOVED lines=41> */
.L_x_6981:
[----:B------:R-:W-:Y:S05]  /*6050*/  BSYNC B0 ;  /* 0x0000000000007941 */ /* 0x000fea0003800000 */
.L_x_6980:
[C---:B------:R-:W-:Y:S04]  /*6060*/  LEA R2, P0, R73.reuse, R88, 0x1 ;  /* 0x0000005849027211 */ /* 0x040fe800078008ff */
[----:B------:R-:W-:Y:S05]  /*6070*/  LEA.HI.X R3, R73, R89, R74, 0x1, P0 ;  /* 0x0000005949037211 */ /* 0x000fea00000f0c4a */
[----:B-----5:R4:W-:Y:S04]  /*6080*/  STG.E.128 [R2.64], R28 ;  /* 0x0000001c02007986 */ /* 0x0209e8000c101d06 */
.L_x_6975:
[----:B------:R-:W-:Y:S05]  /*6090*/  BSYNC B2 ;  /* 0x0000000000027941 */ /* 0x000fea0003800000 */
.L_x_6974:
        /* <DEDUP_REMOVED lines=100> */
.L_x_6987:
[----:B------:R-:W-:Y:S05]  /*66e0*/  BSYNC B0 ;  /* 0x0000000000007941 */ /* 0x000fea0003800000 */
.L_x_6986:
[C---:B------:R-:W-:Y:S04]  /*66f0*/  LEA R2, P0, R146.reuse, R88, 0x1 ;  /* 0x0000005892027211 */ /* 0x040fe800078008ff */
[----:B------:R-:W-:Y:S05]  /*6700*/  LEA.HI.X R3, R146, R89, R68, 0x1, P0 ;  /* 0x0000005992037211 */ /* 0x000fea00000f0c44 */
[----:B-----5:R4:W-:Y:S04]  /*6710*/  STG.E.128 [R2.64], R28 ;  /* 0x0000001c02007986 */ /* 0x0209e8000c101d06 */
.L_x_6985:
[----:B------:R-:W-:Y:S05]  /*6720*/  BSYNC B1 ;  /* 0x0000000000017941 */ /* 0x000fea0003800000 */
.L_x_6984:
        /* <DEDUP_REMOVED lines=97> */
.L_x_6989:
[----:B------:R-:W-:Y:S05]  /*6d40*/  BSYNC B0 ;  /* 0x0000000000007941 */ /* 0x000fea0003800000 */
.L_x_6988:
[C---:B------:R-:W-:Y:S04]  /*6d50*/  LEA R2, P0, R75.reuse, R88, 0x1 ;  /* 0x000000584b027211 */ /* 0x040fe800078008ff */
[----:B------:R-:W-:Y:S05]  /*6d60*/  LEA.HI.X R3, R75, R89, R76, 0x1, P0 ;  /* 0x000000594b037211 */ /* 0x000fea00000f0c4c */
[----:B-----5:R4:W-:Y:S04]  /*6d70*/  STG.E.128 [R2.64], R28 ;  /* 0x0000001c02007986 */ /* 0x0209e8000c101d06 */
.L_x_6983:
[----:B------:R-:W-:Y:S05]  /*6d80*/  BSYNC B2 ;  /* 0x0000000000027941 */ /* 0x000fea0003800000 */
.L_x_6982:
        /* <DEDUP_REMOVED lines=9> */
[C---:B-1--4-:R-:W-:Y:S04]  /*6e20*/  IMAD.WIDE.U32 R160, R149.reuse, c[0x0][0x288], R94 ;  /* 0x0000a20095a07a25 */ /* 0x052fe800078e005e */
[----:B------:R-:W-:Y:S05]  /*6e30*/  IMAD R0, R149, c[0x0][0x28c], RZ ;  /* 0x0000a30095007a24 */ /* 0x000fea00078e02ff */
[----:B------:R-:W-:Y:S05]  /*6e40*/  IADD3 R161, R161, R0, RZ ;  /* 0x00000000a1a17210 */ /* 0x000fea0007ffe0ff */
[----:B------:R1:W5:Y:S01]  /*6e50*/  LDG.E.128 R28, [R160.64] ;  /* 0x00000006a01c7981 */ /* 0x000362000c1e1d00 */
        /* <DEDUP_REMOVED lines=16> */
[----:B-1----:R-:W-:Y:S02]  /*6f60*/  LEA R160, P0, R148, R96, 0x1 ;  /* 0x0000006094a07211 */ /* 0x002fe400078008ff */
        /* <DEDUP_REMOVED lines=72> */
.L_x_6995:
[----:B------:R-:W-:Y:S05]  /*73f0*/  BSYNC B0 ;  /* 0x0000000000007941 */ /* 0x000fea0003800000 */
.L_x_6994:
[C---:B------:R-:W-:Y:S02]  /*7400*/  IMAD R0, R149.reuse, c[0x0][0x19c], RZ ;  /* 0x0000670095007a24 */ /* 0x040fe400078e02ff */
[----:B------:R-:W-:Y:S05]  /*7410*/  IMAD.WIDE.U32 R2, R149, c[0x0][0x198], R88 ;  /* 0x0000660095027a25 */ /* 0x000fea00078e0058 */
[----:B------:R-:W-:Y:S05]  /*7420*/  IADD3 R3, R3, R0, RZ ;  /* 0x0000000003037210 */ /* 0x000fea0007ffe0ff */
[----:B-----5:R4:W-:Y:S02]  /*7430*/  STG.E.128 [R2.64], R28 ;  /* 0x0000001c02007986 */ /* 0x0209e4000c101d06 */
.L_x_6993:
[----:B------:R-:W-:Y:S05]  /*7440*/  BSYNC B1 ;  /* 0x0000000000017941 */ /* 0x000fea0003800000 */
.L_x_6992:
        /* <DEDUP_REMOVED lines=97> */
.L_x_6997:
[----:B------:R-:W-:Y:S05]  /*7a60*/  BSYNC B0 ;  /* 0x0000000000007941 */ /* 0x000fea0003800000 */
.L_x_6996:
[C---:B------:R-:W-:Y:S04]  /*7a70*/  LEA R2, P0, R80.reuse, R88, 0x1 ;  /* 0x0000005850027211 */ /* 0x040fe800078008ff */
[----:B------:R-:W-:Y:S05]  /*7a80*/  LEA.HI.X R3, R80, R89, R79, 0x1, P0 ;  /* 0x0000005950037211 */ /* 0x000fea00000f0c4f */
[----:B-----5:R4:W-:Y:S04]  /*7a90*/  STG.E.128 [R2.64], R28 ;  /* 0x0000001c02007986 */ /* 0x0209e8000c101d06 */
.L_x_6991:
[----:B------:R-:W-:Y:S05]  /*7aa0*/  BSYNC B2 ;  /* 0x0000000000027941 */ /* 0x000fea0003800000 */
.L_x_6990:
[----:B-1--4-:R-:W-:Y:S01]  /*7ab0*/  IMAD.MOV.U32 R3, RZ, RZ, c[0x0][0x230] ;  /* 0x00008c00ff037624 */ /* 0x012fe200078e00ff */
[----:B------:R-:W-:Y:S03]  /*7ac0*/  ULDC UR4, c[0x0][0x230] ;  /* 0x00008c0000047ab9 */ /* 0x000fe60000000800 */
[----:B------:R-:W-:Y:S05]  /*7ad0*/  IMAD.U32 R3, R3, -0x20, RZ ;  /* 0xffffffe003037824 */ /* 0x000fea00078e00ff */
[C---:B------:R-:W-:Y:S02]  /*7ae0*/  LEA R98, P1, R3.reuse, R98, 0x1 ;  /* 0x0000006203627211 */ /* 0x040fe400078208ff */
[C---:B------:R-:W-:Y:S02]  /*7af0*/  LEA R96, P0, R3.reuse, R96, 0x1 ;  /* 0x0000006003607211 */ /* 0x040fe400078008ff */
[C---:B------:R-:W-:Y:S02]  /*7b00*/  LEA.HI.X.SX32 R99, R3.reuse, R99, 0x1, P1 ;  /* 0x0000006303637211 */ /* 0x040fe400008f0eff */
[----:B------:R-:W-:Y:S01]  /*7b10*/  LEA.HI.X.SX32 R97, R3, R97, 0x1, P0 ;  /* 0x0000006103617211 */ /* 0x000fe200000f0eff */
[----:B------:R-:W-:-:S05]  /*7b20*/  BRA `(.L_x_6965) ;  /* 0x0000040000007947 */ /* 0x000fca0003800000 */
.L_x_6947:
[----:B------:R-:W-:Y:S01]  /*7b30*/  BSSY B0, `(.L_x_6998) ;  /* 0x0000008000007945 */ /* 0x000fe20003800000 */
[----:B------:R-:W-:-:S05]  /*7b40*/  @!P6 BRA `(.L_x_6999) ;  /* 0x000000600000e947 */ /* 0x000fca0003800000 */
[----:B------:R-:W-:Y:S02]  /*7b50*/  ISETP.NE.AND P5, PT, R122, RZ, PT ;  /* 0x000000ff7a00720c */ /* 0x000fe40003fa5270 */
[----:B------:R-:W-:Y:S11]  /*7b60*/  ISETP.NE.AND P0, PT, R121, RZ, PT ;  /* 0x000000ff7900720c */ /* 0x000ff60003f05270 */
[----:B------:R-:W2:Y:S04]  /*7b70*/  @P5 LDG.E.128 R16, [R94.64] ;  /* 0x000000065e105981 */ /* 0x000ea8000c1e1d00 */
[----:B--2---:R1:W-:Y:S04]  /*7b80*/  @P5 STG.E.128 [R88.64], R16 ;  /* 0x0000001058005986 */ /* 0x0043e8000c101d06 */
[----:B------:R-:W2:Y:S04]  /*7b90*/  @P0 LDG.E.128 R4, [R94.64+0x80] ;  /* 0x000080065e040981 */ /* 0x000ea8000c1e1d00 */
[----:B--2---:R1:W-:Y:S02]  /*7ba0*/  @P0 STG.E.128 [R88.64+0x80], R4 ;  /* 0x0000800458000986 */ /* 0x0043e4000c101d06 */
.L_x_6999:
[----:B------:R-:W-:Y:S05]  /*7bb0*/  BSYNC B0 ;  /* 0x0000000000007941 */ /* 0x000fea0003800000 */
.L_x_6998:
        /* <DEDUP_REMOVED lines=9> */
[----:B-1----:R-:W2:Y:S01]  /*7c50*/  @P6 LDG.E.128 R16, [R22.64] ;  /* 0x0000000616106981 */ /* 0x002ea2000c1e1d00 */
[----:B------:R-:W-:Y:S02]  /*7c60*/  @P4 LEA.HI.X R3, R70, R95, R69, 0x1, P0 ;  /* 0x0000005f46034211 */ /* 0x000fe400000f0c45 */
[C---:B------:R-:W-:Y:S04]  /*7c70*/  @P4 LEA R20, P0, R73.reuse, R88, 0x1 ;  /* 0x0000005849144211 */ /* 0x040fe800078008ff */
[----:B------:R-:W-:Y:S01]  /*7c80*/  @P4 LEA.HI.X R21, R73, R89, R74, 0x1, P0 ;  /* 0x0000005949154211 */ /* 0x000fe200000f0c4a */
[----:B--2---:R1:W-:Y:S04]  /*7c90*/  @P6 STG.E.128 [R14.64], R16 ;  /* 0x000000100e006986 */ /* 0x0043e8000c101d06 */
[----:B------:R-:W2:Y:S04]  /*7ca0*/  @P4 LDG.E.128 R4, [R2.64] ;  /* 0x0000000602044981 */ /* 0x000ea8000c1e1d00 */
[----:B--2---:R1:W-:Y:S02]  /*7cb0*/  @P4 STG.E.128 [R20.64], R4 ;  /* 0x0000000414004986 */ /* 0x0043e4000c101d06 */
.L_x_7001:
[----:B------:R-:W-:Y:S05]  /*7cc0*/  BSYNC B0 ;  /* 0x0000000000007941 */ /* 0x000fea0003800000 */
.L_x_7000:
[----:B------:R-:W-:Y:S01]  /*7cd0*/  BSSY B0, `(.L_x_7002) ;  /* 0x0000010000007945 */ /* 0x000fe20003800000 */
        /* <DEDUP_REMOVED lines=13> */
[----:B------:R-:W2:Y:S04]  /*7db0*/  @P2 LDG.E.128 R4, [R2.64] ;  /* 0x0000000602042981 */ /* 0x000ea8000c1e1d00 */
[----:B--2---:R1:W-:Y:S02]  /*7dc0*/  @P2 STG.E.128 [R20.64], R4 ;  /* 0x0000000414002986 */ /* 0x0043e4000c101d06 */
.L_x_7003:
[----:B------:R-:W-:Y:S05]  /*7dd0*/  BSYNC B0 ;  /* 0x0000000000007941 */ /* 0x000fea0003800000 */
.L_x_7002:
[----:B------:R-:W-:Y:S01]  /*7de0*/  UMOV UR4, URZ ;  /* 0x0000003f00047c82 */ /* 0x000fe20008000000 */
[----:B------:R-:W-:Y:S01]  /*7df0*/  BSSY B0, `(.L_x_6965) ;  /* 0x0000013000007945 */ /* 0x000fe20003800000 */
[----:B------:R-:W-:-:S05]  /*7e00*/  @!P1 BRA `(.L_x_7004) ;  /* 0x0000011000009947 */ /* 0x000fca0003800000 */
[----:B------:R-:W-:Y:S02]  /*7e10*/  ISETP.NE.AND P2, PT, R122, RZ, PT ;  /* 0x000000ff7a00720c */ /* 0x000fe40003f45270 */
[----:B------:R-:W-:Y:S11]  /*7e20*/  ISETP.NE.AND P1, PT, R121, RZ, PT ;  /* 0x000000ff7900720c */ /* 0x000ff60003f25270 */
[----:B------:R-:W-:Y:S02]  /*7e30*/  @P2 IMAD.MOV.U32 R3, RZ, RZ, 0x60 ;  /* 0x00000060ff032424 */ /* 0x000fe400078e00ff */
[C---:B------:R-:W-:Y:S02]  /*7e40*/  @P1 LEA R2, P0, R78.reuse, R94, 0x1 ;  /* 0x0000005e4e021211 */ /* 0x040fe400078008ff */
[C---:B-1----:R-:W-:Y:S04]  /*7e50*/  @P2 IMAD.WIDE.U32 R4, R3.reuse, c[0x0][0x288], R94 ;  /* 0x0000a20003042a25 */ /* 0x042fe800078e005e */
[C---:B------:R-:W-:Y:S02]  /*7e60*/  @P2 IMAD R0, R3.reuse, c[0x0][0x28c], RZ ;  /* 0x0000a30003002a24 */ /* 0x040fe400078e02ff */
[----:B------:R-:W-:Y:S03]  /*7e70*/  @P2 IMAD.WIDE.U32 R14, R3, c[0x0][0x198], R88 ;  /* 0x00006600030e2a25 */ /* 0x000fe600078e0058 */
[----:B------:R-:W-:Y:S01]  /*7e80*/  @P2 IADD3 R5, R5, R0, RZ ;  /* 0x0000000005052210 */ /* 0x000fe20007ffe0ff */
[----:B------:R-:W-:Y:S01]  /*7e90*/  @P2 IMAD R0, R3, c[0x0][0x19c], RZ ;  /* 0x0000670003002a24 */ /* 0x000fe200078e02ff */
[----:B------:R-:W-:Y:S02]  /*7ea0*/  @P1 LEA.HI.X R3, R78, R95, R77, 0x1, P0 ;  /* 0x0000005f4e031211 */ /* 0x000fe400000f0c4d */
[C---:B------:R-:W-:Y:S01]  /*7eb0*/  @P1 LEA R20, P0, R80.reuse, R88, 0x1 ;  /* 0x0000005850141211 */ /* 0x040fe200078008ff */
[----:B------:R-:W2:Y:S01]  /*7ec0*/  @P2 LDG.E.128 R16, [R4.64] ;  /* 0x0000000604102981 */ /* 0x000ea2000c1e1d00 */
[----:B------:R-:W-:Y:S02]  /*7ed0*/  @P2 IMAD.IADD R15, R15, 0x1, R0 ;  /* 0x000000010f0f2824 */ /* 0x000fe400078e0200 */
[----:B------:R-:W-:Y:S03]  /*7ee0*/  @P1 LEA.HI.X R21, R80, R89, R79, 0x1, P0 ;  /* 0x0000005950151211 */ /* 0x000fe600000f0c4f */
[----:B--2---:R1:W-:Y:S04]  /*7ef0*/  @P2 STG.E.128 [R14.64], R16 ;  /* 0x000000100e002986 */ /* 0x0043e8000c101d06 */
[----:B------:R-:W2:Y:S04]  /*7f00*/  @P1 LDG.E.128 R4, [R2.64] ;  /* 0x0000000602041981 */ /* 0x000ea8000c1e1d00 */
[----:B--2---:R1:W-:Y:S02]  /*7f10*/  @P1 STG.E.128 [R20.64], R4 ;  /* 0x0000000414001986 */ /* 0x0043e4000c101d06 */
.L_x_7004:
[----:B------:R-:W-:Y:S05]  /*7f20*/  BSYNC B0 ;  /* 0x0000000000007941 */ /* 0x000fea0003800000 */
.L_x_6965:
        /* <DEDUP_REMOVED lines=9> */
[----:B-1----:R-:W-:Y:S01]  /*7fc0*/  IMAD.MOV.U32 R16, RZ, RZ, RZ ;  /* 0x000000ffff107224 */ /* 0x002fe200078e00ff */
        /* <DEDUP_REMOVED lines=70> */
.L_x_7005:
[----:B------:R-:W-:Y:S02]  /*8430*/  IMAD.MOV.U32 R2, RZ, RZ, c[0x0][0x1a0] ;  /* 0x00006800ff027624 */ /* 0x000fe400078e00ff */
[----:B------:R-:W-:Y:S02]  /*8440*/  IMAD.MOV.U32 R0, RZ, RZ, c[0x0][0x198] ;  /* 0x00006600ff007624 */ /* 0x000fe400078e00ff */
[----:B------:R-:W-:Y:S02]  /*8450*/  IMAD.U32 R3, R2, -0x40, RZ ;  /* 0xffffffc002037824 */ /* 0x000fe400078e00ff */
[----:B-1----:R-:W-:Y:S03]  /*8460*/  IMAD.U32 R5, R0, -0x40, RZ ;  /* 0xffffffc000057824 */ /* 0x002fe600078e00ff */
[----:B------:R-:W-:Y:S02]  /*8470*/  LEA R90, P1, R3, R90, 0x1 ;  /* 0x0000005a035a7211 */ /* 0x000fe400078208ff */
[----:B---3--:R-:W-:Y:S02]  /*8480*/  LEA R88, P0, R5, R88, 0x1 ;  /* 0x0000005805587211 */ /* 0x008fe400078008ff */
[----:B------:R-:W-:Y:S02]  /*8490*/  LEA.HI.X.SX32 R91, R3, R91, 0x1, P1 ;  /* 0x0000005b035b7211 */ /* 0x000fe400008f0eff */
[----:B------:R-:W-:Y:S02]  /*84a0*/  LEA.HI.X.SX32 R89, R5, R89, 0x1, P0 ;  /* 0x0000005905597211 */ /* 0x000fe400000f0eff */
.L_x_7006:
[----:B------:R-:W-:Y:S04]  /*84b0*/  IADD3 R11, R11, -0x1, RZ ;  /* 0xffffffff0b0b7810 */ /* 0x000fe80007ffe0ff */
[----:B------:R-:W-:Y:S11]  /*84c0*/  ISETP.GT.AND P0, PT, R11, R60, PT ;  /* 0x0000003c0b00720c */ /* 0x000ff60003f04270 */
[----:B------:R-:W-:Y:S02]  /*84d0*/  @!UPT UIADD3 URZ, URZ, URZ, URZ ;  /* 0x0000003f3f3ff290 */ /* 0x000fe4000fffe03f */
[----:B------:R-:W-:-:S05]  /*84e0*/  @P0 BRA `(.L_x_7007) ;  /* 0xffff9ee000000947 */ /* 0x000fca000383ffff */
.L_x_6938:
[----:B-1----:R-:W-:Y:S01]  /*84f0*/  BAR.SYNC.DEFER_BLOCKING 0x0 ;  /* 0x0000000000007b1d */ /* 0x002fe20000010000 */
[----:B------:R-:W-:Y:S01]  /*8500*/  ISETP.NE.AND P1, PT, RZ, c[0x0][0x230], PT ;  /* 0x00008c00ff007a0c */ /* 0x000fe20003f25270 */
[----:B------:R-:W-:Y:S01]  /*8510*/  IMAD.MOV.U32 R3, RZ, RZ, c[0x0][0x190] ;  /* 0x00006400ff037624 */ /* 0x000fe200078e00ff */
[----:B------:R-:W-:Y:S01]  /*8520*/  ISETP.GE.AND P0, PT, R100, c[0x0][0x220], PT ;  /* 0x0000880064007a0c */ /* 0x000fe20003f06270 */
[----:B------:R-:W-:Y:S01]  /*8530*/  IMAD.MOV.U32 R0, RZ, RZ, 0x4 ;  /* 0x00000004ff007424 */ /* 0x000fe200078e00ff */
[----:B------:R-:W-:Y:S01]  /*8540*/  SHF.L.U32 R157, R130, 0x1, RZ ;  /* 0x00000001829d7819 */ /* 0x000fe200000006ff */
        /* <DEDUP_REMOVED lines=20> */
[----:B------:R-:W-:Y:S01]  /*8690*/  LEA R28, P4, R4, c[0x0][0x160], 0x1 ;  /* 0x00005800041c7a11 */ /* 0x000fe200078808ff */
[----:B------:R-:W-:Y:S01]  /*86a0*/  IMAD.IADD R15, R155, 0x1, -R50 ;  /* 0x000000019b0f7824 */ /* 0x000fe200078e0a32 */
[----:B------:R-:W-:-:S02]  /*86b0*/  LEA.HI.X R139, R3, R139, R2, 0x5, P2 ;  /* 0x0000008b038b7211 */ /* 0x000fc400010f2c02 */
[----:B------:R-:W-:Y:S02]  /*86c0*/  LEA.HI.X R17, R8, c[0x0][0x164], R5, 0x1, P1 ;  /* 0x0000590008117a11 */ /* 0x000fe400008f0c05 */
[----:B------:R-:W-:Y:S02]  /*86d0*/  ISETP.NE.AND P1, PT, RZ, UR4, PT ;  /* 0x00000004ff007c0c */ /* 0x000fe4000bf25270 */
[----:B------:R-:W-:Y:S02]  /*86e0*/  LEA.HI.X R29, R4, c[0x0][0x164], R7, 0x1, P4 ;  /* 0x00005900041d7a11 */ /* 0x000fe400020f0c07 */
[----:B------:R-:W-:Y:S02]  /*86f0*/  LEA R18, P4, R0, c[0x0][0x160], 0x1 ;  /* 0x0000580000127a11 */ /* 0x000fe400078808ff */
[----:B------:R-:W-:Y:S02]  /*8700*/  ISETP.GE.AND P2, PT, R132, R15, PT ;  /* 0x0000000f8400720c */ /* 0x000fe40003f46270 */
[----:B------:R-:W-:-:S02]  /*8710*/  LEA.HI.X R19, R0, c[0x0][0x164], R139, 0x1, P4 ;  /* 0x0000590000137a11 */ /* 0x000fc400020f0c8b */
        /* <DEDUP_REMOVED lines=35> */
[CC--:B------:R-:W-:Y:S01]  /*8950*/  FMUL.FTZ R7, R13.reuse, R6.reuse ;  /* 0x000000060d077220 */ /* 0x0c0fe20000410000 */
[----:B------:R-:W-:Y:S01]  /*8960*/  HADD2.F32 R12, -RZ, R4.H1_H1 ;  /* 0x30000004ff0c7230 */ /* 0x000fe20000004100 */
[C---:B------:R-:W-:Y:S01]  /*8970*/  FMUL.FTZ R6, R14.reuse, R6 ;  /* 0x000000060e067220 */ /* 0x040fe20000410000 */
[----:B------:R-:W-:Y:S01]  /*8980*/  HADD2.F32 R2, -RZ, R2.H0_H0 ;  /* 0x20000002ff027230 */ /* 0x000fe20000004100 */
[-C--:B------:R-:W-:Y:S01]  /*8990*/  FFMA.FTZ R7, R14, R11.reuse, -R7 ;  /* 0x0000000b0e077223 */ /* 0x080fe20000010807 */
[----:B------:R-:W-:Y:S01]  /*89a0*/  HADD2.F32 R3, -RZ, R3.H0_H0 ;  /* 0x20000003ff037230 */ /* 0x000fe20000004100 */
[----:B------:R-:W-:Y:S01]  /*89b0*/  FFMA.FTZ R6, R13, R11, R6 ;  /* 0x0000000b0d067223 */ /* 0x000fe20000010006 */
[--C-:B------:R-:W-:Y:S01]  /*89c0*/  HADD2.F32 R11, -RZ, R8.reuse.H0_H0 ;  /* 0x20000008ff0b7230 */ /* 0x100fe20000004100 */
[CC--:B------:R-:W-:Y:S01]  /*89d0*/  FMUL.FTZ R10, R22.reuse, R9.reuse ;  /* 0x00000009160a7220 */ /* 0x0c0fe20000410000 */
[----:B------:R-:W-:Y:S01]  /*89e0*/  HADD2.F32 R13, -RZ, R8.H1_H1 ;  /* 0x30000008ff0d7230 */ /* 0x000fe20000004100 */
[C---:B------:R-:W-:Y:S01]  /*89f0*/  FMUL.FTZ R9, R23.reuse, R9 ;  /* 0x0000000917097220 */ /* 0x040fe20000410000 */
[--C-:B------:R-:W-:Y:S01]  /*8a00*/  HADD2.F32 R8, -RZ, R20.reuse.H0_H0 ;  /* 0x20000014ff087230 */ /* 0x100fe20000004100 */
[-C--:B------:R-:W-:Y:S01]  /*8a10*/  FFMA.FTZ R10, R23, R12.reuse, -R10 ;  /* 0x0000000c170a7223 */ /* 0x080fe2000001080a */
[----:B------:R-:W-:Y:S01]  /*8a20*/  HADD2.F32 R20, -RZ, R20.H1_H1 ;  /* 0x30000014ff147230 */ /* 0x000fe20000004100 */
[----:B------:R-:W-:Y:S01]  /*8a30*/  FFMA.FTZ R9, R22, R12, R9 ;  /* 0x0000000c16097223 */ /* 0x000fe20000010009 */
[----:B------:R-:W-:Y:S01]  /*8a40*/  HADD2.F32 R23, -RZ, R5.H0_H0 ;  /* 0x20000005ff177230 */ /* 0x000fe20000004100 */
[-C--:B------:R-:W-:Y:S01]  /*8a50*/  FMUL.FTZ R5, R13, R2.reuse ;  /* 0x000000020d057220 */ /* 0x080fe20000410000 */
        /* <DEDUP_REMOVED lines=12> */
.L_x_7016:
[----:B------:R-:W-:Y:S05]  /*8b20*/  BSYNC B0 ;  /* 0x0000000000007941 */ /* 0x000fea0003800000 */
.L_x_7015:
[----:B-----5:R4:W-:Y:S02]  /*8b30*/  STS.128 [R157], R8 ;  /* 0x000000089d007388 */ /* 0x0209e40000000c00 */
.L_x_7014:
[----:B------:R-:W-:Y:S05]  /*8b40*/  BSYNC B1 ;  /* 0x0000000000017941 */ /* 0x000fea0003800000 */
.L_x_7013:
        /* <DEDUP_REMOVED lines=45> */
.L_x_7018:
[----:B------:R-:W-:Y:S05]  /*8e20*/  BSYNC B0 ;  /* 0x0000000000007941 */ /* 0x000fea0003800000 */
.L_x_7017:
[----:B-----5:R1:W-:Y:S02]  /*8e30*/  STS.128 [R157+0x2000], R8 ;  /* 0x002000089d007388 */ /* 0x0203e40000000c00 */
.L_x_7012:
[----:B------:R-:W-:Y:S05]  /*8e40*/  BSYNC B2 ;  /* 0x0000000000027941 */ /* 0x000fea0003800000 */
.L_x_7011:
        /* <DEDUP_REMOVED lines=17> */
[----:B-1--4-:R1:W5:Y:S01]  /*8f60*/  LDG.E.128 R8, [R28.64] ;  /* 0x000000061c087981 */ /* 0x012362000c1e1d00 */
        /* <DEDUP_REMOVED lines=22> */
[-C--:B------:R-:W-:Y:S02]  /*90d0*/  FFMA.FTZ R11, R24, R13.reuse, -R11 ;  /* 0x0000000d180b7223 */ /* 0x080fe4000001080b */
[----:B------:R-:W-:Y:S01]  /*90e0*/  FFMA.FTZ R10, R23, R13, R10 ;  /* 0x0000000d170a7223 */ /* 0x000fe2000001000a */
[--C-:B------:R-:W-:Y:S01]  /*90f0*/  HADD2.F32 R13, -RZ, R8.reuse.H1_H1 ;  /* 0x30000008ff0d7230 */ /* 0x100fe20000004100 */
[----:B------:R-:W-:Y:S01]  /*9100*/  FFMA.FTZ R12, R14, R12, R3 ;  /* 0x0000000c0e0c7223 */ /* 0x000fe20000010003 */
[----:B------:R-:W-:Y:S02]  /*9110*/  HADD2.F32 R3, -RZ, R8.H0_H0 ;  /* 0x20000008ff037230 */ /* 0x000fe40000004100 */
[--C-:B------:R-:W-:Y:S01]  /*9120*/  HADD2.F32 R8, -RZ, R22.reuse.H0_H0 ;  /* 0x20000016ff087230 */ /* 0x100fe20000004100 */
[----:B------:R-:W-:Y:S01]  /*9130*/  F2FP.PACK_AB R10, R10, R11 ;  /* 0x0000000b0a0a723e */ /* 0x000fe200000000ff */
[----:B------:R-:W-:Y:S01]  /*9140*/  HADD2.F32 R22, -RZ, R22.H1_H1 ;  /* 0x30000016ff167230 */ /* 0x000fe20000004100 */
[-C--:B------:R-:W-:Y:S01]  /*9150*/  FMUL.FTZ R14, R3, R4.reuse ;  /* 0x00000004030e7220 */ /* 0x080fe20000410000 */
        /* <DEDUP_REMOVED lines=13> */
.L_x_7024:
[----:B------:R-:W-:Y:S05]  /*9230*/  BSYNC B0 ;  /* 0x0000000000007941 */ /* 0x000fea0003800000 */
.L_x_7023:
[----:B-----5:R4:W-:Y:S02]  /*9240*/  STS.128 [R157+0x800], R8 ;  /* 0x000800089d007388 */ /* 0x0209e40000000c00 */
.L_x_7022:
[----:B------:R-:W-:Y:S05]  /*9250*/  BSYNC B1 ;  /* 0x0000000000017941 */ /* 0x000fea0003800000 */
.L_x_7021:
        /* <DEDUP_REMOVED lines=44> */
.L_x_7026:
[----:B------:R-:W-:Y:S05]  /*9520*/  BSYNC B0 ;  /* 0x0000000000007941 */ /* 0x000fea0003800000 */
.L_x_7025:
[----:B-----5:R1:W-:Y:S02]  /*9530*/  STS.128 [R157+0x2800], R28 ;  /* 0x0028001c9d007388 */ /* 0x0203e40000000c00 */
.L_x_7020:
[----:B------:R-:W-:Y:S05]  /*9540*/  BSYNC B2 ;  /* 0x0000000000027941 */ /* 0x000fea0003800000 */
.L_x_7019:
        /* <DEDUP_REMOVED lines=46> */
[--C-:B------:R-:W-:Y:S01]  /*9830*/  HADD2.F32 R20, -RZ, R23.reuse.H1_H1 ;  /* 0x30000017ff147230 */ /* 0x100fe20000004100 */
[----:B------:R-:W-:Y:S01]  /*9840*/  F2FP.PACK_AB R10, R10, R11 ;  /* 0x0000000b0a0a723e */ /* 0x000fe200000000ff */
[----:B------:R-:W-:Y:S01]  /*9850*/  HADD2.F32 R8, -RZ, R23.H0_H0 ;  /* 0x20000017ff087230 */ /* 0x000fe20000004100 */
        /* <DEDUP_REMOVED lines=14> */
.L_x_7032:
[----:B------:R-:W-:Y:S05]  /*9940*/  BSYNC B0 ;  /* 0x0000000000007941 */ /* 0x000fea0003800000 */
.L_x_7031:
[----:B-----5:R4:W-:Y:S02]  /*9950*/  STS.128 [R157+0x1000], R8 ;  /* 0x001000089d007388 */ /* 0x0209e40000000c00 */
.L_x_7030:
[----:B------:R-:W-:Y:S05]  /*9960*/  BSYNC B1 ;  /* 0x0000000000017941 */ /* 0x000fea0003800000 */
.L_x_7029:
        /* <DEDUP_REMOVED lines=11> */
[--C-:B----4-:R-:W-:Y:S02]  /*9a20*/  HADD2.F32 R18, -RZ, R11.reuse.H1_H1 ;  /* 0x3000000bff127230 */ /* 0x110fe40000004100 */
        /* <DEDUP_REMOVED lines=13> */
[----:B------:R-:W-:Y:S01]  /*9b00*/  HADD2.F32 R19, -RZ, R7.H0_H0 ;  /* 0x20000007ff137230 */ /* 0x000fe20000004100 */
[----:B------:R-:W-:-:S02]  /*9b10*/  FFMA.FTZ R11, R24, R13, -R11 ;  /* 0x0000000d180b7223 */ /* 0x000fc4000001080b */
[----:B------:R-:W-:Y:S01]  /*9b20*/  FFMA.FTZ R10, R22, R13, R10 ;  /* 0x0000000d160a7223 */ /* 0x000fe2000001000a */
[--C-:B------:R-:W-:Y:S01]  /*9b30*/  HADD2.F32 R13, -RZ, R8.reuse.H1_H1 ;  /* 0x30000008ff0d7230 */ /* 0x100fe20000004100 */
[----:B------:R-:W-:Y:S01]  /*9b40*/  FFMA.FTZ R14, R18, R14, R3 ;  /* 0x0000000e120e7223 */ /* 0x000fe20000010003 */
[----:B------:R-:W-:Y:S02]  /*9b50*/  HADD2.F32 R3, -RZ, R8.H0_H0 ;  /* 0x20000008ff037230 */ /* 0x000fe40000004100 */
[--C-:B------:R-:W-:Y:S01]  /*9b60*/  HADD2.F32 R8, -RZ, R20.reuse.H0_H0 ;  /* 0x20000014ff087230 */ /* 0x100fe20000004100 */
[-C--:B------:R-:W-:Y:S01]  /*9b70*/  FMUL.FTZ R7, R13, R4.reuse ;  /* 0x000000040d077220 */ /* 0x080fe20000410000 */
[----:B------:R-:W-:Y:S01]  /*9b80*/  HADD2.F32 R20, -RZ, R20.H1_H1 ;  /* 0x30000014ff147230 */ /* 0x000fe20000004100 */
[C---:B------:R-:W-:Y:S01]  /*9b90*/  FMUL.FTZ R18, R3.reuse, R4 ;  /* 0x0000000403127220 */ /* 0x040fe20000410000 */
[----:B------:R-:W-:Y:S01]  /*9ba0*/  F2FP.PACK_AB R10, R10, R11 ;  /* 0x0000000b0a0a723e */ /* 0x000fe200000000ff */
[----:B------:R-:W-:Y:S01]  /*9bb0*/  FFMA.FTZ R7, R3, R6, -R7 ;  /* 0x0000000603077223 */ /* 0x000fe20000010807 */
[----:B------:R-:W-:Y:S01]  /*9bc0*/  F2FP.PACK_AB R11, R14, R9 ;  /* 0x000000090e0b723e */ /* 0x000fe200000000ff */
[-C--:B------:R-:W-:Y:S01]  /*9bd0*/  FMUL.FTZ R4, R20, R5.reuse ;  /* 0x0000000514047220 */ /* 0x080fe20000410000 */
[----:B------:R-:W-:Y:S01]  /*9be0*/  MOV R9, R10 ;  /* 0x0000000a00097202 */ /* 0x000fe20000000f00 */
[----:B------:R-:W-:-:S02]  /*9bf0*/  FMUL.FTZ R5, R8, R5 ;  /* 0x0000000508057220 */ /* 0x000fc40000410000 */
[-C--:B------:R-:W-:Y:S02]  /*9c00*/  FFMA.FTZ R4, R8, R19.reuse, -R4 ;  /* 0x0000001308047223 */ /* 0x080fe40000010804 */
[----:B------:R-:W-:Y:S02]  /*9c10*/  FFMA.FTZ R5, R20, R19, R5 ;  /* 0x0000001314057223 */ /* 0x000fe40000010005 */
[----:B------:R-:W-:-:S03]  /*9c20*/  FFMA.FTZ R18, R13, R6, R18 ;  /* 0x000000060d127223 */ /* 0x000fc60000010012 */
[----:B------:R-:W-:Y:S02]  /*9c30*/  F2FP.PACK_AB R4, R5, R4 ;  /* 0x000000040504723e */ /* 0x000fe400000000ff */
[----:B------:R-:W-:Y:S02]  /*9c40*/  F2FP.PACK_AB R8, R18, R7 ;  /* 0x000000071208723e */ /* 0x000fe400000000ff */
[----:B------:R-:W-:Y:S02]  /*9c50*/  MOV R10, R4 ;  /* 0x00000004000a7202 */ /* 0x000fe40000000f00 */
.L_x_7034:
[----:B------:R-:W-:Y:S05]  /*9c60*/  BSYNC B0 ;  /* 0x0000000000007941 */ /* 0x000fea0003800000 */
.L_x_7033:
[----:B-----5:R1:W-:Y:S02]  /*9c70*/  STS.128 [R157+0x3000], R8 ;  /* 0x003000089d007388 */ /* 0x0203e40000000c00 */
.L_x_7028:
[----:B------:R-:W-:Y:S05]  /*9c80*/  BSYNC B2 ;  /* 0x0000000000027941 */ /* 0x000fea0003800000 */
.L_x_7027:
        /* <DEDUP_REMOVED lines=33> */
[-C--:B------:R-:W-:Y:S01]  /*9ea0*/  FMUL.FTZ R3, R15, R0.reuse ;  /* 0x000000000f037220 */ /* 0x080fe20000410000 */
[----:B------:R-:W-:Y:S01]  /*9eb0*/  HADD2.F32 R4, -RZ, R4.H0_H0 ;  /* 0x20000004ff047230 */ /* 0x000fe20000004100 */
[C---:B------:R-:W-:Y:S01]  /*9ec0*/  FMUL.FTZ R9, R21.reuse, R9 ;  /* 0x0000000915097220 */ /* 0x040fe20000410000 */
[----:B------:R-:W-:Y:S01]  /*9ed0*/  HADD2.F32 R5, -RZ, R5.H0_H0 ;  /* 0x20000005ff057230 */ /* 0x000fe20000004100 */
[----:B------:R-:W-:Y:S01]  /*9ee0*/  FMUL.FTZ R0, R18, R0 ;  /* 0x0000000012007220 */ /* 0x000fe20000410000 */
[----:B------:R-:W-:Y:S01]  /*9ef0*/  HADD2.F32 R6, -RZ, R6.H0_H0 ;  /* 0x20000006ff067230 */ /* 0x000fe20000004100 */
[----:B------:R-:W-:-:S02]  /*9f00*/  FFMA.FTZ R10, R21, R13, -R10 ;  /* 0x0000000d150a7223 */ /* 0x000fc4000001080a */
[----:B------:R-:W-:Y:S01]  /*9f10*/  FFMA.FTZ R9, R20, R13, R9 ;  /* 0x0000000d14097223 */ /* 0x000fe20000010009 */
[--C-:B------:R-:W-:Y:S01]  /*9f20*/  HADD2.F32 R13, -RZ, R8.reuse.H1_H1 ;  /* 0x30000008ff0d7230 */ /* 0x100fe20000004100 */
[-C--:B------:R-:W-:Y:S01]  /*9f30*/  FFMA.FTZ R3, R18, R11.reuse, -R3 ;  /* 0x0000000b12037223 */ /* 0x080fe20000010803 */
[--C-:B------:R-:W-:Y:S01]  /*9f40*/  HADD2.F32 R18, -RZ, R19.reuse.H1_H1 ;  /* 0x30000013ff127230 */ /* 0x100fe20000004100 */
[----:B------:R-:W-:Y:S01]  /*9f50*/  FFMA.FTZ R0, R15, R11, R0 ;  /* 0x0000000b0f007223 */ /* 0x000fe20000010000 */
[----:B------:R-:W-:Y:S01]  /*9f60*/  HADD2.F32 R11, -RZ, R8.H0_H0 ;  /* 0x20000008ff0b7230 */ /* 0x000fe20000004100 */
[----:B------:R-:W-:Y:S01]  /*9f70*/  F2FP.PACK_AB R9, R9, R10 ;  /* 0x0000000a0909723e */ /* 0x000fe200000000ff */
[----:B------:R-:W-:Y:S02]  /*9f80*/  HADD2.F32 R8, -RZ, R19.H0_H0 ;  /* 0x20000013ff087230 */ /* 0x000fe40000004100 */
[----:B------:R-:W-:Y:S01]  /*9f90*/  HADD2.F32 R15, -RZ, R7.H0_H0 ;  /* 0x20000007ff0f7230 */ /* 0x000fe20000004100 */
[----:B------:R-:W-:-:S02]  /*9fa0*/  FMUL.FTZ R7, R13, R4 ;  /* 0x000000040d077220 */ /* 0x000fc40000410000 */
[C---:B------:R-:W-:Y:S02]  /*9fb0*/  FMUL.FTZ R19, R11.reuse, R4 ;  /* 0x000000040b137220 */ /* 0x040fe40000410000 */
[-C--:B------:R-:W-:Y:S02]  /*9fc0*/  FMUL.FTZ R4, R18, R5.reuse ;  /* 0x0000000512047220 */ /* 0x080fe40000410000 */
[----:B------:R-:W-:Y:S02]  /*9fd0*/  FMUL.FTZ R5, R8, R5 ;  /* 0x0000000508057220 */ /* 0x000fe40000410000 */
[-C--:B------:R-:W-:Y:S01]  /*9fe0*/  FFMA.FTZ R7, R11, R6.reuse, -R7 ;  /* 0x000000060b077223 */ /* 0x080fe20000010807 */
[----:B------:R-:W-:Y:S01]  /*9ff0*/  F2FP.PACK_AB R11, R0, R3 ;  /* 0x00000003000b723e */ /* 0x000fe200000000ff */
[----:B------:R-:W-:Y:S02]  /*a000*/  FFMA.FTZ R6, R13, R6, R19 ;  /* 0x000000060d067223 */ /* 0x000fe40000010013 */
[----:B------:R-:W-:-:S02]  /*a010*/  FFMA.FTZ R4, R8, R15, -R4 ;  /* 0x0000000f08047223 */ /* 0x000fc40000010804 */
[----:B------:R-:W-:Y:S01]  /*a020*/  FFMA.FTZ R5, R18, R15, R5 ;  /* 0x0000000f12057223 */ /* 0x000fe20000010005 */
[----:B------:R-:W-:-:S04]  /*a030*/  F2FP.PACK_AB R8, R6, R7 ;  /* 0x000000070608723e */ /* 0x000fc800000000ff */
[----:B------:R-:W-:Y:S02]  /*a040*/  F2FP.PACK_AB R10, R5, R4 ;  /* 0x00000004050a723e */ /* 0x000fe400000000ff */
.L_x_7039:
[----:B------:R-:W-:Y:S05]  /*a050*/  BSYNC B0 ;  /* 0x0000000000007941 */ /* 0x000fea0003800000 */
.L_x_7038:
[----:B-----5:R4:W-:Y:S02]  /*a060*/  STS.128 [R157+0x1800], R8 ;  /* 0x001800089d007388 */ /* 0x0209e40000000c00 */
.L_x_7037:
[----:B------:R-:W-:Y:S05]  /*a070*/  BSYNC B1 ;  /* 0x0000000000017941 */ /* 0x000fea0003800000 */
.L_x_7036:
        /* <DEDUP_REMOVED lines=8> */
[--C-:B-----5:R-:W-:Y:S02]  /*a100*/  HADD2.F32 R20, -RZ, R17.reuse.H0_H0 ;  /* 0x20000011ff147230 */ /* 0x120fe40000004100 */
[----:B------:R-:W-:Y:S02]  /*a110*/  HADD2.F32 R17, -RZ, R17.H1_H1 ;  /* 0x30000011ff117230 */ /* 0x000fe40000004100 */
[--C-:B------:R-:W-:Y:S02]  /*a120*/  HADD2.F32 R13, -RZ, R19.reuse.H1_H1 ;  /* 0x30000013ff0d7230 */ /* 0x100fe40000004100 */
        /* <DEDUP_REMOVED lines=8> */
[C---:B------:R-:W-:Y:S01]  /*a1b0*/  FMUL.FTZ R8, R20.reuse, R8 ;  /* 0x0000000814087220 */ /* 0x040fe20000410000 */
        /* <DEDUP_REMOVED lines=24> */
.L_x_7041:
[----:B------:R-:W-:Y:S05]  /*a340*/  BSYNC B0 ;  /* 0x0000000000007941 */ /* 0x000fea0003800000 */
.L_x_7040:
[----:B-----5:R1:W-:Y:S01]  /*a350*/  STS.128 [R157+0x3800], R16 ;  /* 0x003800109d007388 */ /* 0x0203e20000000c00 */
[----:B------:R-:W-:Y:S05]  /*a360*/  BRA `(.L_x_7035) ;  /* 0x0000353000007947 */ /* 0x000fea0003800000 */
.L_x_7010:
        /* <DEDUP_REMOVED lines=53> */
[--C-:B---3--:R-:W-:Y:S01]  /*a6c0*/  HADD2.F32 R12, -RZ, R8.reuse.H1_H1 ;  /* 0x30000008ff0c7230 */ /* 0x108fe20000004100 */
        /* <DEDUP_REMOVED lines=36> */
.L_x_7047:
[----:B------:R-:W-:Y:S05]  /*a910*/  BSYNC B0 ;  /* 0x0000000000007941 */ /* 0x000fea0003800000 */
.L_x_7046:
[----:B-----5:R4:W-:Y:S02]  /*a920*/  STS.128 [R157], R24 ;  /* 0x000000189d007388 */ /* 0x0209e40000000c00 */
.L_x_7045:
[----:B------:R-:W-:Y:S05]  /*a930*/  BSYNC B1 ;  /* 0x0000000000017941 */ /* 0x000fea0003800000 */
.L_x_7044:
        /* <DEDUP_REMOVED lines=86> */
.L_x_7049:
[----:B------:R-:W-:Y:S05]  /*aea0*/  BSYNC B0 ;  /* 0x0000000000007941 */ /* 0x000fea0003800000 */
.L_x_7048:
[----:B-----5:R1:W-:Y:S02]  /*aeb0*/  STS.128 [R157+0x2000], R24 ;  /* 0x002000189d007388 */ /* 0x0203e40000000c00 */
.L_x_7043:
[----:B------:R-:W-:Y:S05]  /*aec0*/  BSYNC B2 ;  /* 0x0000000000027941 */ /* 0x000fea0003800000 */
.L_x_7042:
        /* <DEDUP_REMOVED lines=95> */
.L_x_7055:
[----:B------:R-:W-:Y:S05]  /*b4c0*/  BSYNC B0 ;  /* 0x0000000000007941 */ /* 0x000fea0003800000 */
.L_x_7054:
[----:B-----5:R4:W-:Y:S02]  /*b4d0*/  STS.128 [R157+0x800], R24 ;  /* 0x000800189d007388 */ /* 0x0209e40000000c00 */
.L_x_7053:
[----:B------:R-:W-:Y:S05]  /*b4e0*/  BSYNC B1 ;  /* 0x0000000000017941 */ /* 0x000fea0003800000 */
.L_x_7052:
        /* <DEDUP_REMOVED lines=89> */
.L_x_7057:
[----:B------:R-:W-:Y:S05]  /*ba80*/  BSYNC B0 ;  /* 0x0000000000007941 */ /* 0x000fea0003800000 */
.L_x_7056:
[----:B-----5:R1:W-:Y:S02]  /*ba90*/  STS.128 [R157+0x2800], R20 ;  /* 0x002800149d007388 */ /* 0x0203e40000000c00 */
.L_x_7051:
[----:B------:R-:W-:Y:S05]  /*baa0*/  BSYNC B2 ;  /* 0x0000000000027941 */ /* 0x000fea0003800000 */
.L_x_7050:
        /* <DEDUP_REMOVED lines=96> */
.L_x_7063:
[----:B------:R-:W-:Y:S05]  /*c0b0*/  BSYNC B0 ;  /* 0x0000000000007941 */ /* 0x000fea0003800000 */
.L_x_7062:
[----:B-----5:R4:W-:Y:S02]  /*c0c0*/  STS.128 [R157+0x1000], R24 ;  /* 0x001000189d007388 */ /* 0x0209e40000000c00 */
.L_x_7061:
[----:B------:R-:W-:Y:S05]  /*c0d0*/  BSYNC B1 ;  /* 0x0000000000017941 */ /* 0x000fea0003800000 */
.L_x_7060:
        /* <DEDUP_REMOVED lines=89> */
.L_x_7065:
[----:B------:R-:W-:Y:S05]  /*c670*/  BSYNC B0 ;  /* 0x0000000000007941 */ /* 0x000fea0003800000 */
.L_x_7064:
[----:B-----5:R4:W-:Y:S02]  /*c680*/  STS.128 [R157+0x3000], R24 ;  /* 0x003000189d007388 */ /* 0x0209e40000000c00 */
.L_x_7059:
[----:B------:R-:W-:Y:S05]  /*c690*/  BSYNC B2 ;  /* 0x0000000000027941 */ /* 0x000fea0003800000 */
.L_x_7058:
        /* <DEDUP_REMOVED lines=33> */
[----:B------:R-:W-:-:S06]  /*c8b0*/  LEA.HI.X R11, R8, c[0x0][0x2ac], R9, 0x1, P2 ;  /* 0x0000ab00080b7a11 */ /* 0x000fcc00010f0c09 */
[----:B---3--:R-:W3:Y:S01]  /*c8c0*/  LDG.E.128 R8, [R10.64] ;  /* 0x000000060a087981 */ /* 0x008ee2000c1e1d00 */
[--C-:B----4-:R-:W-:Y:S02]  /*c8d0*/  HADD2.F32 R29, -RZ, R20.reuse.H0_H0 ;  /* 0x20000014ff1d7230 */ /* 0x110fe40000004100 */
[----:B------:R-:W-:Y:S02]  /*c8e0*/  HADD2.F32 R31, -RZ, R21.H0_H0 ;  /* 0x20000015ff1f7230 */ /* 0x000fe40000004100 */
[----:B------:R-:W-:Y:S02]  /*c8f0*/  HADD2.F32 R20, -RZ, R20.H1_H1 ;  /* 0x30000014ff147230 */ /* 0x000fe40000004100 */
[--C-:B--2---:R-:W-:Y:S02]  /*c900*/  HADD2.F32 R0, -RZ, R4.reuse.H0_H0 ;  /* 0x20000004ff007230 */ /* 0x104fe40000004100 */
        /* <DEDUP_REMOVED lines=10> */
[----:B------:R-:W-:Y:S01]  /*c9b0*/  HADD2.F32 R0, -RZ, R23.H1_H1 ;  /* 0x30000017ff007230 */ /* 0x000fe20000004100 */
[----:B------:R-:W-:Y:S01]  /*c9c0*/  FMUL.FTZ R31, R31, R4 ;  /* 0x000000041f1f7220 */ /* 0x000fe20000410000 */
[----:B------:R-:W-:Y:S01]  /*c9d0*/  HADD2.F32 R4, -RZ, R22.H0_H0 ;  /* 0x20000016ff047230 */ /* 0x000fe20000004100 */
        /* <DEDUP_REMOVED lines=43> */
.L_x_7069:
[----:B------:R-:W-:Y:S05]  /*cc90*/  BSYNC B0 ;  /* 0x0000000000007941 */ /* 0x000fea0003800000 */
.L_x_7068:
[----:B-----5:R4:W-:Y:S02]  /*cca0*/  STS.128 [R157+0x1800], R24 ;  /* 0x001800189d007388 */ /* 0x0209e40000000c00 */
.L_x_7067:
[----:B------:R-:W-:Y:S05]  /*ccb0*/  BSYNC B1 ;  /* 0x0000000000017941 */ /* 0x000fea0003800000 */
.L_x_7066:
[----:B------:R1:W-:Y:S01]  /*ccc0*/  @P0 STS.128 [R157+0x3800], RZ ;  /* 0x003800ff9d000388 */ /* 0x0003e20000000c00 */
[----:B------:R-:W-:Y:S05]  /*ccd0*/  @P0 BRA `(.L_x_7035) ;  /* 0x00000bc000000947 */ /* 0x000fea0003800000 */
[----:B-1----:R1:W5:Y:S01]  /*cce0*/  LDG.E.128 R20, [R16.64+0x80] ;  /* 0x0000800610147981 */ /* 0x002362000c1e1d00 */
[----:B------:R-:W-:Y:S01]  /*ccf0*/  ISETP.GE.AND P0, PT, R100, c[0x0][0x230], PT ;  /* 0x00008c0064007a0c */ /* 0x000fe20003f06270 */
[----:B------:R-:W-:-:S12]  /*cd00*/  BSSY B0, `(.L_x_7070) ;  /* 0x000005a000007945 */ /* 0x000fd80003800000 */
[----:B------:R-:W-:Y:S05]  /*cd10*/  @P0 BRA `(.L_x_7071) ;  /* 0x0000058000000947 */ /* 0x000fea0003800000 */
[-C--:B------:R-:W-:Y:S02]  /*cd20*/  ISETP.GE.AND P0, PT, R100, R125.reuse, PT ;  /* 0x0000007d6400720c */ /* 0x080fe40003f06270 */
[----:B------:R-:W-:Y:S02]  /*cd30*/  MOV R4, R125 ;  /* 0x0000007d00047202 */ /* 0x000fe40000000f00 */
[----:B------:R-:W-:Y:S02]  /*cd40*/  MOV R6, 0x30 ;  /* 0x0000003000067802 */ /* 0x000fe40000000f00 */
[----:B------:R-:W-:Y:S02]  /*cd50*/  MOV R0, RZ ;  /* 0x000000ff00007202 */ /* 0x000fe40000000f00 */
[----:B------:R-:W-:-:S04]  /*cd60*/  IADD3 R8, P2, R16, 0x80, RZ ;  /* 0x0000008010087810 */ /* 0x000fc80007f5e0ff */
[----:B------:R-:W-:Y:S02]  /*cd70*/  IADD3.X R9, RZ, R17, RZ, P2, !PT ;  /* 0x00000011ff097210 */ /* 0x000fe400017fe4ff */
[--C-:B------:R-:W-:Y:S02]  /*cd80*/  @P0 SHF.R.S32.HI R125, RZ, 0x1, R127.reuse ;  /* 0x00000001ff7d0819 */ /* 0x100fe4000001147f */
[--C-:B------:R-:W-:Y:S02]  /*cd90*/  @P0 SHF.R.S32.HI R5, RZ, 0x1, R127.reuse ;  /* 0x00000001ff050819 */ /* 0x100fe4000001147f */
[C---:B------:R-:W-:Y:S01]  /*cda0*/  @P0 IADD3 R4, -R125.reuse, RZ, RZ ;  /* 0x000000ff7d040210 */ /* 0x040fe20007ffe1ff */
[----:B------:R-:W-:Y:S01]  /*cdb0*/  IMAD R6, R125, R6, 0x40 ;  /* 0x000000407d067424 */ /* 0x000fe200078e0206 */
[----:B------:R-:W-:Y:S02]  /*cdc0*/  @P0 IADD3 R0, -R5, RZ, RZ ;  /* 0x000000ff05000210 */ /* 0x000fe40007ffe1ff */
[----:B------:R-:W-:Y:S01]  /*cdd0*/  @P0 SHF.R.S32.HI R127, RZ, 0x1, R127 ;  /* 0x00000001ff7f0819 */ /* 0x000fe2000001147f */
[----:B-1----:R-:W-:Y:S01]  /*cde0*/  IMAD.WIDE R16, R4, 0x2, R8 ;  /* 0x0000000204107825 */ /* 0x002fe200078e0208 */
[----:B------:R-:W-:-:S04]  /*cdf0*/  IADD3 R3, P1, R6, R3, RZ ;  /* 0x0000000306037210 */ /* 0x000fc80007f3e0ff */
[----:B------:R-:W-:Y:S01]  /*ce00*/  LEA.HI.X.SX32 R13, R6, R13, 0x1, P1 ;  /* 0x0000000d060d7211 */ /* 0x000fe200008f0eff */
[----:B--2---:R-:W2:Y:S01]  /*ce10*/  LDG.E.128 R16, [R16.64] ;  /* 0x0000000610107981 */ /* 0x004ea2000c1e1d00 */
[----:B------:R-:W-:-:S04]  /*ce20*/  IADD3 R5, P1, R0, R3, RZ ;  /* 0x0000000300057210 */ /* 0x000fc80007f3e0ff */
[----:B------:R-:W-:Y:S02]  /*ce30*/  LEA.HI.X.SX32 R0, R0, R13, 0x1, P1 ;  /* 0x0000000d00007211 */ /* 0x000fe400008f0eff */
[----:B------:R-:W-:-:S04]  /*ce40*/  LEA R6, P1, R5, c[0x0][0x2b0], 0x1 ;  /* 0x0000ac0005067a11 */ /* 0x000fc800078208ff */
        /* <DEDUP_REMOVED lines=9> */
[--C-:B--2---:R-:W-:Y:S02]  /*cee0*/  HADD2.F32 R25, -RZ, R16.reuse.H0_H0 ;  /* 0x20000010ff197230 */ /* 0x104fe40000004100 */
[----:B------:R-:W-:Y:S02]  /*cef0*/  HADD2.F32 R27, -RZ, R16.H1_H1 ;  /* 0x30000010ff1b7230 */ /* 0x000fe40000004100 */
[----:B------:R-:W-:Y:S02]  /*cf00*/  HADD2.F32 R16, -RZ, R17.H0_H0 ;  /* 0x20000011ff107230 */ /* 0x000fe40000004100 */
[----:B---3--:R-:W-:Y:S02]  /*cf10*/  HADD2.F32 R0, -RZ, R4.H0_H0 ;  /* 0x20000004ff007230 */ /* 0x008fe40000004100 */
        /* <DEDUP_REMOVED lines=24> */
[----:B------:R-:W-:Y:S01]  /*d0a0*/  @!P0 FADD.FTZ R5, -R5, -RZ ;  /* 0x800000ff05058221 */ /* 0x000fe20000010100 */
[----:B------:R-:W-:Y:S01]  /*d0b0*/  HADD2.F32 R18, -RZ, R18.H1_H1 ;  /* 0x30000012ff127230 */ /* 0x000fe20000004100 */
[----:B------:R-:W-:Y:S01]  /*d0c0*/  @!P0 FADD.FTZ R15, -R15, -RZ ;  /* 0x800000ff0f0f8221 */ /* 0x000fe20000010100 */
[----:B------:R-:W-:-:S02]  /*d0d0*/  HADD2.F32 R20, -RZ, R20.H1_H1 ;  /* 0x30000014ff147230 */ /* 0x000fc40000004100 */
[----:B------:R-:W-:Y:S01]  /*d0e0*/  HADD2.F32 R8, -RZ, R8.H1_H1 ;  /* 0x30000008ff087230 */ /* 0x000fe20000004100 */
[----:B------:R-:W-:Y:S01]  /*d0f0*/  FMUL.FTZ R24, R24, R13 ;  /* 0x0000000d18187220 */ /* 0x000fe20000410000 */
[----:B------:R-:W-:Y:S01]  /*d100*/  HADD2.F32 R13, -RZ, R21.H0_H0 ;  /* 0x20000015ff0d7230 */ /* 0x000fe20000004100 */
        /* <DEDUP_REMOVED lines=8> */
[----:B------:R-:W-:Y:S02]  /*d190*/  HADD2.F32 R9, -RZ, R9.H1_H1 ;  /* 0x30000009ff097230 */ /* 0x000fe40000004100 */
[----:B------:R-:W-:Y:S02]  /*d1a0*/  HADD2.F32 R10, -RZ, R10.H1_H1 ;  /* 0x3000000aff0a7230 */ /* 0x000fe40000004100 */
[--C-:B------:R-:W-:Y:S02]  /*d1b0*/  HADD2.F32 R17, -RZ, R11.reuse.H0_H0 ;  /* 0x2000000bff117230 */ /* 0x100fe40000004100 */
        /* <DEDUP_REMOVED lines=14> */
.L_x_7071:
[----:B------:R-:W-:Y:S05]  /*d2a0*/  BSYNC B0 ;  /* 0x0000000000007941 */ /* 0x000fea0003800000 */
.L_x_7070:
[----:B-----5:R1:W-:Y:S01]  /*d2b0*/  STS.128 [R157+0x3800], R20 ;  /* 0x003800149d007388 */ /* 0x0203e20000000c00 */
[----:B------:R-:W-:Y:S05]  /*d2c0*/  BRA `(.L_x_7035) ;  /* 0x000005d000007947 */ /* 0x000fea0003800000 */
.L_x_7009:
        /* <DEDUP_REMOVED lines=20> */
.L_x_7073:
[----:B------:R-:W-:Y:S05]  /*d410*/  BSYNC B0 ;  /* 0x0000000000007941 */ /* 0x000fea0003800000 */
.L_x_7072:
        /* <DEDUP_REMOVED lines=22> */
.L_x_7075:
[----:B------:R-:W-:Y:S05]  /*d580*/  BSYNC B0 ;  /* 0x0000000000007941 */ /* 0x000fea0003800000 */
.L_x_7074:
        /* <DEDUP_REMOVED lines=23> */
.L_x_7077:
[----:B------:R-:W-:Y:S05]  /*d700*/  BSYNC B0 ;  /* 0x0000000000007941 */ /* 0x000fea0003800000 */
.L_x_7076:
        /* <DEDUP_REMOVED lines=25> */
.L_x_7035:
[----:B------:R-:W-:Y:S05]  /*d8a0*/  BSYNC B3 ;  /* 0x0000000000037941 */ /* 0x000fea0003800000 */
.L_x_7008:
        /* <DEDUP_REMOVED lines=26> */
.L_x_7079:
[----:B------:R-:W-:Y:S05]  /*da50*/  BSYNC B0 ;  /* 0x0000000000007941 */ /* 0x000fea0003800000 */
.L_x_7078:
        /* <DEDUP_REMOVED lines=22> */
.L_x_7081:
[----:B------:R-:W-:Y:S05]  /*dbc0*/  BSYNC B0 ;  /* 0x0000000000007941 */ /* 0x000fea0003800000 */
.L_x_7080:
        /* <DEDUP_REMOVED lines=26> */
.L_x_7083:
[----:B------:R-:W-:Y:S05]  /*dd70*/  BSYNC B0 ;  /* 0x0000000000007941 */ /* 0x000fea0003800000 */
.L_x_7082:
        /* <DEDUP_REMOVED lines=12> */
[----:B------:R-:W-:Y:S02]  /*de40*/  @!P1 IMAD.MOV.U32 R11, RZ, RZ, R163 ;  /* 0x000000ffff0b9224 */ /* 0x000fe400078e00a3 */
        /* <DEDUP_REMOVED lines=18> */
.L_x_7085:
[----:B------:R-:W-:Y:S05]  /*df70*/  BSYNC B0 ;  /* 0x0000000000007941 */ /* 0x000fea0003800000 */
.L_x_7084:
[----:B------:R-:W-:Y:S01]  /*df80*/  IMAD R62, R62, c[0x0][0x320], RZ ;  /* 0x0000c8003e3e7a24 */ /* 0x000fe200078e02ff */
[----:B------:R-:W0:Y:S01]  /*df90*/  LDGDEPBAR ;  /* 0x00000000000079af */ /* 0x000e220000000000 */
[----:B------:R-:W-:-:S04]  /*dfa0*/  IMAD.WIDE.U32 R134, R63, c[0x0][0x320], R134 ;  /* 0x0000c8003f867a25 */ /* 0x000fc800078e0086 */
[----:B------:R-:W-:Y:S01]  /*dfb0*/  IMAD R62, R63, c[0x0][0x324], R62 ;  /* 0x0000c9003f3e7a24 */ /* 0x000fe200078e023e */
[----:B-1----:R-:W-:-:S03]  /*dfc0*/  LEA R6, P0, R134, c[0x0][0x318], 0x2 ;  /* 0x0000c60086067a11 */ /* 0x002fc600078010ff */
[----:B------:R-:W-:-:S05]  /*dfd0*/  IMAD.IADD R62, R135, 0x1, R62 ;  /* 0x00000001873e7824 */ /* 0x000fca00078e023e */
[----:B------:R-:W-:-:S06]  /*dfe0*/  LEA.HI.X R7, R134, c[0x0][0x31c], R62, 0x2, P0 ;  /* 0x0000c70086077a11 */ /* 0x000fcc00000f143e */
[----:B------:R-:W2:Y:S01]  /*dff0*/  LDG.E R7, [R6.64] ;  /* 0x0000000606077981 */ /* 0x000ea2000c1e1900 */
[----:B------:R-:W-:Y:S01]  /*e000*/  ISETP.GE.AND P1, PT, R132, R5, PT ;  /* 0x000000058400720c */ /* 0x000fe20003f26270 */
[----:B------:R-:W2:Y:S01]  /*e010*/  MUFU.RCP R0, c[0x0][0x238] ;  /* 0x00008e0000007b08 */ /* 0x000ea20000001000 */
[----:B------:R-:W-:Y:S01]  /*e020*/  SHF.R.S32.HI R164, RZ, 0x1f, R129 ;  /* 0x0000001fffa47819 */ /* 0x000fe20000011481 */
[----:B------:R-:W-:-:S04]  /*e030*/  DEPBAR.LE SB0, 0x0 ;  /* 0x000080000000791a */ /* 0x000fc80000000000 */
[----:B------:R-:W-:Y:S01]  /*e040*/  BAR.SYNC.DEFER_BLOCKING 0x0 ;  /* 0x0000000000007b1d */ /* 0x000fe20000010000 */
[----:B------:R-:W-:Y:S01]  /*e050*/  IMAD.SHL.U32 R165, R115, 0x2, RZ ;  /* 0x0000000273a57824 */ /* 0x000fe200078e00ff */
[----:B------:R-:W-:Y:S02]  /*e060*/  LEA R170, P0, R106, c[0x0][0x170], 0x1 ;  /* 0x00005c006aaa7a11 */ /* 0x000fe400078008ff */
[----:B------:R-:W-:Y:S02]  /*e070*/  LEA.HI R164, R164, R129, RZ, 0x2 ;  /* 0x00000081a4a47211 */ /* 0x000fe400078f10ff */
        /* <DEDUP_REMOVED lines=23> */
.L_x_7087:
[----:B-1----:R-:W-:Y:S05]  /*e1f0*/  BSYNC B0 ;  /* 0x0000000000007941 */ /* 0x002fea0003800000 */
.L_x_7086:
        /* <DEDUP_REMOVED lines=22> */
.L_x_7089:
[----:B------:R-:W-:Y:S05]  /*e360*/  BSYNC B0 ;  /* 0x0000000000007941 */ /* 0x000fea0003800000 */
.L_x_7088:
        /* <DEDUP_REMOVED lines=26> */
.L_x_7091:
[----:B------:R-:W-:Y:S05]  /*e510*/  BSYNC B0 ;  /* 0x0000000000007941 */ /* 0x000fea0003800000 */
.L_x_7090:
        /* <DEDUP_REMOVED lines=28> */
.L_x_7093:
[----:B------:R-:W-:Y:S05]  /*e6e0*/  BSYNC B0 ;  /* 0x0000000000007941 */ /* 0x000fea0003800000 */
.L_x_7092:
        /* <DEDUP_REMOVED lines=9> */
[----:B------:R-:W0:Y:S01]  /*e780*/  LDGDEPBAR ;  /* 0x00000000000079af */ /* 0x000e220000000000 */
[----:B------:R-:W-:-:S02]  /*e790*/  LOP3.LUT R7, R54, 0x1c0, RZ, 0xc0, !PT ;  /* 0x000001c036077812 */ /* 0x000fc400078ec0ff */
[----:B------:R-:W-:Y:S01]  /*e7a0*/  LOP3.LUT R132, R5, 0x8, R132, 0xf8, !PT ;  /* 0x0000000805847812 */ /* 0x000fe200078ef884 */
[----:B------:R-:W-:Y:S01]  /*e7b0*/  IMAD.IADD R149, R149, 0x1, -R4 ;  /* 0x0000000195957824 */ /* 0x000fe200078e0a04 */
[----:B------:R-:W-:Y:S02]  /*e7c0*/  LOP3.LUT R37, R37, 0xfffffe00, RZ, 0xc0, !PT ;  /* 0xfffffe0025257812 */ /* 0x000fe400078ec0ff */
        /* <DEDUP_REMOVED lines=19> */
[----:B------:R-:W5:Y:S01]  /*e900*/  LDSM.16.M88.4 R28, [R149+0x5000] ;  /* 0x00500000951c783b */ /* 0x000f620000000200 */
[----:B------:R-:W-:Y:S01]  /*e910*/  IMAD R146, R39, 0x2, R150 ;  /* 0x0000000227927824 */ /* 0x000fe200078e0296 */
[----:B------:R-:W-:Y:S01]  /*e920*/  IADD3 R139, R147, 0x800, RZ ;  /* 0x00000800938b7810 */ /* 0x000fe20007ffe0ff */
[----:B------:R-:W-:Y:S01]  /*e930*/  IMAD R145, R39, 0x2, R148 ;  /* 0x0000000227917824 */ /* 0x000fe200078e0294 */
[----:B------:R-:W1:Y:S01]  /*e940*/  LDSM.16.M88.4 R8, [R149+0x5800] ;  /* 0x005800009508783b */ /* 0x000e620000000200 */
[----:B------:R-:W-:Y:S02]  /*e950*/  SEL R2, R2, 0xffffffc0, !P2 ;  /* 0xffffffc002027807 */ /* 0x000fe40005000000 */
[C---:B------:R-:W-:Y:S01]  /*e960*/  IADD3 R138, R147.reuse, 0x1000, RZ ;  /* 0x00001000938a7810 */ /* 0x040fe20007ffe0ff */
[----:B------:R-:W-:Y:S01]  /*e970*/  LDSM.16.M88.4 R76, [R147] ;  /* 0x00000000934c783b */ /* 0x000fe20000000200 */
[----:B------:R-:W-:Y:S01]  /*e980*/  IADD3 R137, R147, 0x1800, RZ ;  /* 0x0000180093897810 */ /* 0x000fe20007ffe0ff */
[----:B------:R-:W-:Y:S01]  /*e990*/  IMAD.IADD R143, R149, 0x1, R2 ;  /* 0x00000001958f7824 */ /* 0x000fe200078e0202 */
[C---:B------:R-:W-:Y:S01]  /*e9a0*/  IADD3 R135, R147.reuse, 0x2000, RZ ;  /* 0x0000200093877810 */ /* 0x040fe20007ffe0ff */
[----:B------:R-:W3:Y:S01]  /*e9b0*/  LDSM.16.M88.4 R72, [R148] ;  /* 0x000000009448783b */ /* 0x000ee20000000200 */
[----:B------:R-:W-:Y:S01]  /*e9c0*/  IMAD.IADD R136, R2, 0x1, R147 ;  /* 0x0000000102887824 */ /* 0x000fe200078e0293 */
[----:B------:R-:W-:Y:S01]  /*e9d0*/  IADD3 R134, R147, 0x2800, RZ ;  /* 0x0000280093867810 */ /* 0x000fe20007ffe0ff */
[----:B------:R-:W-:Y:S01]  /*e9e0*/  IMAD.IADD R2, R3, 0x1, R165 ;  /* 0x0000000103027824 */ /* 0x000fe200078e02a5 */
[----:B------:R-:W4:Y:S01]  /*e9f0*/  LDSM.16.M88.4 R68, [R147+0x800] ;  /* 0x000800009344783b */ /* 0x000f220000000200 */
[----:B------:R-:W-:-:S02]  /*ea00*/  IADD3 R133, R147, 0x3000, RZ ;  /* 0x0000300093857810 */ /* 0x000fc40007ffe0ff */
[----:B------:R-:W-:Y:S01]  /*ea10*/  I2F R43, R2 ;  /* 0x00000002002b7306 */ /* 0x000fe20000201400 */
[----:B------:R-:W1:Y:S01]  /*ea20*/  LDSM.16.M88.4 R64, [R147+0x1000] ;  /* 0x001000009340783b */ /* 0x000e620000000200 */
[C---:B------:R-:W-:Y:S02]  /*ea30*/  IADD3 R40, R2.reuse, 0x9, RZ ;  /* 0x0000000902287810 */ /* 0x040fe40007ffe0ff */
[----:B------:R-:W-:Y:S01]  /*ea40*/  IADD3 R54, R2, 0x11, RZ ;  /* 0x0000001102367810 */ /* 0x000fe20007ffe0ff */
[----:B------:R-:W1:Y:S01]  /*ea50*/  LDSM.16.M88.4 R60, [R147+0x1800] ;  /* 0x00180000933c783b */ /* 0x000e620000000200 */
[----:B------:R-:W-:Y:S02]  /*ea60*/  IADD3 R132, R147, 0x3800, RZ ;  /* 0x0000380093847810 */ /* 0x000fe40007ffe0ff */
[----:B------:R-:W-:Y:S01]  /*ea70*/  I2F R42, R40 ;  /* 0x00000028002a7306 */ /* 0x000fe20000201400 */
[----:B------:R-:W-:Y:S04]  /*ea80*/  LDSM.16.M88.4 R12, [R143+0x4000] ;  /* 0x004000008f0c783b */ /* 0x000fe80000000200 */
[----:B------:R-:W1:Y:S01]  /*ea90*/  LDSM.16.M88.4 R16, [R146] ;  /* 0x000000009210783b */ /* 0x000e620000000200 */
[C---:B--2---:R-:W-:Y:S03]  /*eaa0*/  HMMA.16816.F32 R4, R20.reuse, R84, RZ ;  /* 0x000000541404723c */ /* 0x044fe600000018ff */
[----:B------:R-:W-:Y:S04]  /*eab0*/  LDSM.16.M88.4 R92, [R143+0x5000] ;  /* 0x005000008f5c783b */ /* 0x000fe80000000200 */
[----:B---3--:R-:W-:Y:S01]  /*eac0*/  LDSM.16.M88.4 R88, [R143+0x5800] ;  /* 0x005800008f58783b */ /* 0x008fe20000000200 */
[C---:B------:R-:W-:Y:S03]  /*ead0*/  HMMA.16816.F32 R84, R20.reuse, R86, RZ ;  /* 0x000000561454723c */ /* 0x040fe600000018ff */
[----:B------:R-:W-:Y:S05]  /*eae0*/  LDSM.16.M88.4 R80, [R145] ;  /* 0x000000009150783b */ /* 0x000fea0000000200 */
[C---:B------:R-:W-:Y:S08]  /*eaf0*/  HMMA.16816.F32 R56, R20.reuse, R44, RZ ;  /* 0x0000002c1438723c */ /* 0x040ff000000018ff */
[C---:B-----5:R-:W-:Y:S08]  /*eb00*/  HMMA.16816.F32 R32, R20.reuse, R28, RZ ;  /* 0x0000001c1420723c */ /* 0x060ff000000018ff */
[C---:B------:R-:W-:Y:S08]  /*eb10*/  HMMA.16816.F32 R44, R20.reuse, R46, RZ ;  /* 0x0000002e142c723c */ /* 0x040ff000000018ff */
[C---:B------:R-:W-:Y:S08]  /*eb20*/  HMMA.16816.F32 R28, R20.reuse, R30, RZ ;  /* 0x0000001e141c723c */ /* 0x040ff000000018ff */
[C---:B-1----:R-:W-:Y:S08]  /*eb30*/  HMMA.16816.F32 R24, R20.reuse, R8, RZ ;  /* 0x000000081418723c */ /* 0x042ff000000018ff */
[----:B------:R-:W-:Y:S01]  /*eb40*/  HMMA.16816.F32 R20, R20, R10, RZ ;  /* 0x0000000a1414723c */ /* 0x000fe200000018ff */
[----:B------:R-:W1:Y:S07]  /*eb50*/  LDSM.16.M88.4 R8, [R143+0x4800] ;  /* 0x004800008f08783b */ /* 0x000e6e0000000200 */
[C---:B------:R-:W-:Y:S08]  /*eb60*/  HMMA.16816.F32 R4, R72.reuse, R76, R4 ;  /* 0x0000004c4804723c */ /* 0x040ff00000001804 */
[C---:B------:R-:W-:Y:S01]  /*eb70*/  HMMA.16816.F32 R84, R72.reuse, R78, R84 ;  /* 0x0000004e4854723c */ /* 0x040fe20000001854 */
[----:B------:R-:W2:Y:S07]  /*eb80*/  LDSM.16.M88.4 R76, [R136] ;  /* 0x00000000884c783b */ /* 0x000eae0000000200 */
[C---:B----4-:R-:W-:Y:S08]  /*eb90*/  HMMA.16816.F32 R56, R72.reuse, R68, R56 ;  /* 0x000000444838723c */ /* 0x050ff00000001838 */
[C---:B------:R-:W-:Y:S01]  /*eba0*/  HMMA.16816.F32 R44, R72.reuse, R70, R44 ;  /* 0x00000046482c723c */ /* 0x040fe2000000182c */
[----:B------:R-:W-:Y:S07]  /*ebb0*/  LDSM.16.M88.4 R68, [R150+0x2000] ;  /* 0x002000009644783b */ /* 0x000fee0000000200 */
[C---:B------:R-:W-:Y:S08]  /*ebc0*/  HMMA.16816.F32 R32, R72.reuse, R64, R32 ;  /* 0x000000404820723c */ /* 0x040ff00000001820 */
[C---:B------:R-:W-:Y:S01]  /*ebd0*/  HMMA.16816.F32 R28, R72.reuse, R66, R28 ;  /* 0x00000042481c723c */ /* 0x040fe2000000181c */
[----:B------:R-:W3:Y:S07]  /*ebe0*/  LDSM.16.M88.4 R64, [R136+0x800] ;  /* 0x000800008840783b */ /* 0x000eee0000000200 */
[C---:B------:R-:W-:Y:S08]  /*ebf0*/  HMMA.16816.F32 R24, R72.reuse, R60, R24 ;  /* 0x0000003c4818723c */ /* 0x040ff00000001818 */
[----:B------:R-:W-:Y:S01]  /*ec00*/  HMMA.16816.F32 R20, R72, R62, R20 ;  /* 0x0000003e4814723c */ /* 0x000fe20000001814 */
[----:B------:R-:W4:Y:S04]  /*ec10*/  LDSM.16.M88.4 R60, [R136+0x1000] ;  /* 0x00100000883c783b */ /* 0x000f280000000200 */
[----:B------:R-:W-:Y:S03]  /*ec20*/  LDSM.16.M88.4 R72, [R136+0x1800] ;  /* 0x001800008848783b */ /* 0x000fe60000000200 */
[C---:B------:R-:W-:Y:S08]  /*ec30*/  HMMA.16816.F32 R4, R16.reuse, R12, R4 ;  /* 0x0000000c1004723c */ /* 0x040ff00000001804 */
[C---:B------:R-:W-:Y:S01]  /*ec40*/  HMMA.16816.F32 R84, R16.reuse, R14, R84 ;  /* 0x0000000e1054723c */ /* 0x040fe20000001854 */
[----:B------:R-:W5:Y:S07]  /*ec50*/  LDSM.16.M88.4 R12, [R149+0x6000] ;  /* 0x00600000950c783b */ /* 0x000f6e0000000200 */
[C---:B-1----:R-:W-:Y:S08]  /*ec60*/  HMMA.16816.F32 R56, R16.reuse, R8, R56 ;  /* 0x000000081038723c */ /* 0x042ff00000001838 */
[C---:B------:R-:W-:Y:S01]  /*ec70*/  HMMA.16816.F32 R44, R16.reuse, R10, R44 ;  /* 0x0000000a102c723c */ /* 0x040fe2000000182c */
[----:B------:R-:W-:Y:S07]  /*ec80*/  LDSM.16.M88.4 R8, [R149+0x7000] ;  /* 0x007000009508783b */ /* 0x000fee0000000200 */
[C---:B------:R-:W-:Y:S08]  /*ec90*/  HMMA.16816.F32 R32, R16.reuse, R92, R32 ;  /* 0x0000005c1020723c */ /* 0x040ff00000001820 */
[C---:B------:R-:W-:Y:S01]  /*eca0*/  HMMA.16816.F32 R28, R16.reuse, R94, R28 ;  /* 0x0000005e101c723c */ /* 0x040fe2000000181c */
[----:B------:R-:W-:Y:S07]  /*ecb0*/  LDSM.16.M88.4 R92, [R149+0x7800] ;  /* 0x00780000955c783b */ /* 0x000fee0000000200 */
[C---:B------:R-:W-:Y:S08]  /*ecc0*/  HMMA.16816.F32 R24, R16.reuse, R88, R24 ;  /* 0x000000581018723c */ /* 0x040ff00000001818 */
[----:B------:R-:W-:Y:S01]  /*ecd0*/  HMMA.16816.F32 R20, R16, R90, R20 ;  /* 0x0000005a1014723c */ /* 0x000fe20000001814 */
[----:B------:R-:W1:Y:S07]  /*ece0*/  LDSM.16.M88.4 R16, [R149+0x6800] ;  /* 0x006800009510783b */ /* 0x000e6e0000000200 */
        /* <DEDUP_REMOVED lines=8> */
[----:B------:R-:W-:Y:S01]  /*ed70*/  HMMA.16816.F32 R28, R80, R62, R28 ;  /* 0x0000003e501c723c */ /* 0x000fe2000000181c */
[----:B------:R-:W-:Y:S07]  /*ed80*/  LDSM.16.M88.4 R60, [R147+0x3000] ;  /* 0x00300000933c783b */ /* 0x000fee0000000200 */
[----:B-----5:R-:W-:Y:S08]  /*ed90*/  HMMA.16816.F32 R4, R68, R12, R4 ;  /* 0x0000000c4404723c */ /* 0x020ff00000001804 */
[C---:B------:R-:W-:Y:S08]  /*eda0*/  HMMA.16816.F32 R24, R80.reuse, R72, R24 ;  /* 0x000000485018723c */ /* 0x040ff00000001818 */
[----:B------:R-:W-:Y:S01]  /*edb0*/  HMMA.16816.F32 R20, R80, R74, R20 ;  /* 0x0000004a5014723c */ /* 0x000fe20000001814 */
[----:B------:R-:W-:Y:S04]  /*edc0*/  LDSM.16.M88.4 R72, [R143+0x6000] ;  /* 0x006000008f48783b */ /* 0x000fe80000000200 */
[----:B------:R-:W-:Y:S03]  /*edd0*/  LDSM.16.M88.4 R80, [R147+0x3800] ;  /* 0x003800009350783b */ /* 0x000fe60000000200 */
[C---:B------:R-:W-:Y:S01]  /*ede0*/  HMMA.16816.F32 R88, R68.reuse, R14, R88 ;  /* 0x0000000e4458723c */ /* 0x040fe20000001858 */
[----:B------:R-:W4:Y:S07]  /*edf0*/  LDSM.16.M88.4 R12, [R146+0x2000] ;  /* 0x00200000920c783b */ /* 0x000f2e0000000200 */
[C---:B-1----:R-:W-:Y:S08]  /*ee00*/  HMMA.16816.F32 R56, R68.reuse, R16, R56 ;  /* 0x000000104438723c */ /* 0x042ff00000001838 */
[C---:B------:R-:W-:Y:S08]  /*ee10*/  HMMA.16816.F32 R32, R68.reuse, R8, R32 ;  /* 0x000000084420723c */ /* 0x040ff00000001820 */
[C---:B------:R-:W-:Y:S01]  /*ee20*/  HMMA.16816.F32 R28, R68.reuse, R10, R28 ;  /* 0x0000000a441c723c */ /* 0x040fe2000000181c */
[----:B------:R-:W1:Y:S07]  /*ee30*/  LDSM.16.M88.4 R8, [R143+0x6800] ;  /* 0x006800008f08783b */ /* 0x000e6e0000000200 */
[----:B------:R-:W-:Y:S01]  /*ee40*/  HMMA.16816.F32 R44, R68, R18, R44 ;  /* 0x00000012442c723c */ /* 0x000fe2000000182c */
[----:B------:R-:W-:Y:S07]  /*ee50*/  LDSM.16.M88.4 R16, [R145+0x2000] ;  /* 0x002000009110783b */ /* 0x000fee0000000200 */
[----:B--2---:R-:W-:Y:S08]  /*ee60*/  HMMA.16816.F32 R4, R84, R76, R4 ;  /* 0x0000004c5404723c */ /* 0x004ff00000001804 */
[C---:B------:R-:W-:Y:S08]  /*ee70*/  HMMA.16816.F32 R24, R68.reuse, R92, R24 ;  /* 0x0000005c4418723c */ /* 0x040ff00000001818 */
[----:B------:R-:W-:Y:S01]  /*ee80*/  HMMA.16816.F32 R20, R68, R94, R20 ;  /* 0x0000005e4414723c */ /* 0x000fe20000001814 */
[----:B------:R-:W2:Y:S07]  /*ee90*/  LDSM.16.M88.4 R68, [R136+0x2000] ;  /* 0x002000008844783b */ /* 0x000eae0000000200 */
[C---:B------:R-:W-:Y:S08]  /*eea0*/  HMMA.16816.F32 R88, R84.reuse, R78, R88 ;  /* 0x0000004e5458723c */ /* 0x040ff00000001858 */
[C---:B---3--:R-:W-:Y:S08]  /*eeb0*/  HMMA.16816.F32 R56, R84.reuse, R64, R56 ;  /* 0x000000405438723c */ /* 0x048ff00000001838 */
[----:B------:R-:W-:Y:S01]  /*eec0*/  HMMA.16816.F32 R44, R84, R66, R44 ;  /* 0x00000042542c723c */ /* 0x000fe2000000182c */
[----:B------:R-:W3:Y:S07]  /*eed0*/  LDSM.16.M88.4 R64, [R136+0x2800] ;  /* 0x002800008840783b */ /* 0x000eee0000000200 */
[C---:B----4-:R-:W-:Y:S08]  /*eee0*/  HMMA.16816.F32 R4, R12.reuse, R72, R4 ;  /* 0x000000480c04723c */ /* 0x050ff00000001804 */
[C---:B------:R-:W-:Y:S08]  /*eef0*/  HMMA.16816.F32 R88, R12.reuse, R74, R88 ;  /* 0x0000004a0c58723c */ /* 0x040ff00000001858 */
[----:B-1----:R-:W-:Y:S07]  /*ef00*/  HMMA.16816.F32 R56, R12, R8, R56 ;  /* 0x000000080c38723c */ /* 0x002fee0000001838 */
[----:B------:R-:W-:Y:S01]  /*ef10*/  IMAD R9, R48, 0x10, R50 ;  /* 0x0000001030097824 */ /* 0x000fe200078e0232 */
[----:B------:R-:W-:Y:S01]  /*ef20*/  HMMA.16816.F32 R32, R84, R60, R32 ;  /* 0x0000003c5420723c */ /* 0x000fe20000001820 */
[----:B------:R-:W-:-:S03]  /*ef30*/  IADD3 R8, R2, 0x8, RZ ;  /* 0x0000000802087810 */ /* 0x000fc60007ffe0ff */
[----:B------:R-:W-:Y:S01]  /*ef40*/  IADD3 R9, R9, 0x1, R164 ;  /* 0x0000000109097810 */ /* 0x000fe20007ffe0a4 */
[----:B------:R-:W-:Y:S03]  /*ef50*/  I2F R55, R8 ;  /* 0x0000000800377306 */ /* 0x000fe60000201400 */
[----:B------:R-:W-:Y:S01]  /*ef60*/  HMMA.16816.F32 R28, R84, R62, R28 ;  /* 0x0000003e541c723c */ /* 0x000fe2000000181c */
[----:B------:R-:W1:Y:S01]  /*ef70*/  LDSM.16.M88.4 R60, [R143+0x7000] ;  /* 0x007000008f3c783b */ /* 0x000e620000000200 */
[----:B------:R-:W-:Y:S02]  /*ef80*/  IADD3 R105, R52, R9, -R155 ;  /* 0x0000000934697210 */ /* 0x000fe40007ffe89b */
[----:B------:R-:W-:Y:S02]  /*ef90*/  IADD3 R9, R2, 0x1, RZ ;  /* 0x0000000102097810 */ /* 0x000fe40007ffe0ff */
[----:B------:R-:W-:-:S02]  /*efa0*/  IADD3 R105, R105, c[0x0][0x2e8], RZ ;  /* 0x0000ba0069697a10 */ /* 0x000fc40007ffe0ff */
[C---:B--2---:R-:W-:Y:S01]  /*efb0*/  HMMA.16816.F32 R48, R16.reuse, R68, R4 ;  /* 0x000000441030723c */ /* 0x044fe20000001804 */
[----:B------:R2:W4:Y:S06]  /*efc0*/  I2F R38, R9 ;  /* 0x0000000900267306 */ /* 0x00052c0000201400 */
[C---:B------:R-:W-:Y:S01]  /*efd0*/  IADD3 R5, R105.reuse, 0x8, RZ ;  /* 0x0000000869057810 */ /* 0x040fe20007ffe0ff */
[----:B------:R-:W-:Y:S01]  /*efe0*/  HMMA.16816.F32 R88, R16, R70, R88 ;  /* 0x000000461058723c */ /* 0x000fe20000001858 */
[-C--:B------:R-:W-:Y:S02]  /*eff0*/  IMNMX R105, R105, R52.reuse, PT ;  /* 0x0000003469697217 */ /* 0x080fe40003800200 */
[----:B------:R-:W-:-:S02]  /*f000*/  IMNMX R128, R5, R52, PT ;  /* 0x0000003405807217 */ /* 0x000fc40003800200 */
[CC--:B------:R-:W-:Y:S01]  /*f010*/  ISETP.GE.AND P5, PT, R9.reuse, R105.reuse, PT ;  /* 0x000000690900720c */ /* 0x0c0fe20003fa6270 */
[----:B------:R-:W-:Y:S01]  /*f020*/  LDSM.16.M88.4 R4, [R143+0x7800] ;  /* 0x007800008f04783b */ /* 0x000fe20000000200 */
[-C--:B------:R-:W-:Y:S01]  /*f030*/  ISETP.GE.AND P0, PT, R9, R128.reuse, PT ;  /* 0x000000800900720c */ /* 0x080fe20003f06270 */
[----:B------:R-:W-:Y:S01]  /*f040*/  HMMA.16816.F32 R44, R12, R10, R44 ;  /* 0x0000000a0c2c723c */ /* 0x000fe2000000182c */
[CC--:B------:R-:W-:Y:S02]  /*f050*/  ISETP.GE.AND P1, PT, R8.reuse, R105.reuse, PT ;  /* 0x000000690800720c */ /* 0x0c0fe40003f26270 */
[----:B------:R-:W-:Y:S02]  /*f060*/  ISETP.GE.AND P2, PT, R8, R128, PT ;  /* 0x000000800800720c */ /* 0x000fe40003f46270 */
[----:B--2---:R-:W2:Y:S01]  /*f070*/  LDSM.16.M88.4 R8, [R136+0x3000] ;  /* 0x003000008808783b */ /* 0x004ea20000000200 */
[----:B------:R-:W-:Y:S02]  /*f080*/  IADD3 R52, R2, 0x10, RZ ;  /* 0x0000001002347810 */ /* 0x000fe40007ffe0ff */
[----:B---3--:R-:W-:Y:S01]  /*f090*/  HMMA.16816.F32 R56, R16, R64, R56 ;  /* 0x000000401038723c */ /* 0x008fe20000001838 */
[CC--:B----4-:R-:W-:Y:S01]  /*f0a0*/  FFMA.FTZ R49, R0.reuse, R38.reuse, R49 ;  /* 0x0000002600317223 */ /* 0x0d0fe20000010031 */
[----:B------:R3:W4:Y:S01]  /*f0b0*/  I2F R53, R52 ;  /* 0x0000003400357306 */ /* 0x0007220000201400 */
[----:B------:R-:W-:Y:S01]  /*f0c0*/  FFMA.FTZ R51, R0, R38, R51 ;  /* 0x0000002600337223 */ /* 0x000fe20000010033 */
[----:B------:R-:W-:-:S02]  /*f0d0*/  ISETP.GE.AND P6, PT, R40, R105, PT ;  /* 0x000000692800720c */ /* 0x000fc40003fc6270 */
[----:B------:R-:W-:Y:S02]  /*f0e0*/  FSEL R38, R49, -INF , !P5 ;  /* 0xff80000031267808 */ /* 0x000fe40006800000 */
[----:B------:R-:W-:Y:S01]  /*f0f0*/  HMMA.16816.F32 R24, R84, R80, R24 ;  /* 0x000000505418723c */ /* 0x000fe20000001818 */
[----:B------:R-:W-:Y:S01]  /*f100*/  ISETP.GE.AND P4, PT, R40, R128, PT ;  /* 0x000000802800720c */ /* 0x000fe20003f86270 */
[CC--:B------:R-:W-:Y:S01]  /*f110*/  FFMA.FTZ R40, R0.reuse, R55.reuse, R88 ;  /* 0x0000003700287223 */ /* 0x0c0fe20000010058 */
[----:B------:R-:W-:Y:S01]  /*f120*/  FSEL R49, R51, -INF , !P0 ;  /* 0xff80000033317808 */ /* 0x000fe20004000000 */
[----:B------:R-:W-:Y:S01]  /*f130*/  FFMA.FTZ R51, R0, R55, R90 ;  /* 0x0000003700337223 */ /* 0x000fe2000001005a */
[----:B------:R-:W-:Y:S01]  /*f140*/  ISETP.GE.AND P5, PT, R52, R105, PT ;  /* 0x000000693400720c */ /* 0x000fe20003fa6270 */
[----:B------:R-:W-:Y:S01]  /*f150*/  FFMA.FTZ R89, R0, R42, R89 ;  /* 0x0000002a00597223 */ /* 0x000fe20000010059 */
[----:B------:R-:W-:Y:S01]  /*f160*/  ISETP.GE.AND P0, PT, R52, R128, PT ;  /* 0x000000803400720c */ /* 0x000fe20003f06270 */
[----:B-1----:R-:W-:Y:S01]  /*f170*/  HMMA.16816.F32 R32, R12, R60, R32 ;  /* 0x0000003c0c20723c */ /* 0x002fe20000001820 */
[----:B------:R-:W-:Y:S01]  /*f180*/  FSEL R40, R40, -INF , !P1 ;  /* 0xff80000028287808 */ /* 0x000fe20004800000 */
[----:B------:R-:W1:Y:S01]  /*f190*/  I2F R60, R54 ;  /* 0x00000036003c7306 */ /* 0x000e620000201400 */
[----:B---3--:R-:W-:-:S02]  /*f1a0*/  IADD3 R52, R2, 0x18, RZ ;  /* 0x0000001802347810 */ /* 0x008fc40007ffe0ff */
[----:B------:R-:W-:Y:S02]  /*f1b0*/  FSEL R51, R51, -INF , !P2 ;  /* 0xff80000033337808 */ /* 0x000fe40005000000 */
[C---:B------:R-:W-:Y:S01]  /*f1c0*/  ISETP.GE.AND P1, PT, R54.reuse, R105, PT ;  /* 0x000000693600720c */ /* 0x040fe20003f26270 */
[----:B------:R-:W-:Y:S01]  /*f1d0*/  HMMA.16816.F32 R28, R12, R62, R28 ;  /* 0x0000003e0c1c723c */ /* 0x000fe2000000181c */
[----:B------:R-:W-:Y:S01]  /*f1e0*/  ISETP.GE.AND P2, PT, R54, R128, PT ;  /* 0x000000803600720c */ /* 0x000fe20003f46270 */
[----:B------:R3:W-:Y:S01]  /*f1f0*/  I2F R65, R52 ;  /* 0x0000003400417306 */ /* 0x0007e20000201400 */
[CC--:B----4-:R-:W-:Y:S02]  /*f200*/  FFMA.FTZ R56, R0.reuse, R53.reuse, R56 ;  /* 0x0000003500387223 */ /* 0x0d0fe40000010038 */
[C---:B------:R-:W-:Y:S02]  /*f210*/  FFMA.FTZ R58, R0.reuse, R53, R58 ;  /* 0x00000035003a7223 */ /* 0x040fe4000001003a */
[C---:B------:R-:W-:Y:S01]  /*f220*/  FFMA.FTZ R63, R0.reuse, R42, R91 ;  /* 0x0000002a003f7223 */ /* 0x040fe2000001005b */
[----:B------:R-:W-:Y:S01]  /*f230*/  HMMA.16816.F32 R20, R84, R82, R20 ;  /* 0x000000525414723c */ /* 0x000fe20000001814 */
[----:B------:R-:W-:Y:S01]  /*f240*/  FSEL R42, R89, -INF , !P6 ;  /* 0xff800000592a7808 */ /* 0x000fe20007000000 */
[----:B-1----:R-:W-:Y:S01]  /*f250*/  FFMA.FTZ R64, R0, R60, R57 ;  /* 0x0000003c00407223 */ /* 0x002fe20000010039 */
[----:B------:R-:W-:-:S02]  /*f260*/  ISETP.GE.AND P6, PT, R52, R105, PT ;  /* 0x000000693400720c */ /* 0x000fc40003fc6270 */
[----:B------:R-:W-:Y:S02]  /*f270*/  FSEL R63, R63, -INF , !P4 ;  /* 0xff8000003f3f7808 */ /* 0x000fe40006000000 */
[----:B------:R-:W-:Y:S01]  /*f280*/  ISETP.GE.AND P4, PT, R52, R128, PT ;  /* 0x000000803400720c */ /* 0x000fe20003f86270 */
[----:B--2---:R-:W-:Y:S01]  /*f290*/  HMMA.16816.F32 R32, R16, R8, R32 ;  /* 0x000000081020723c */ /* 0x004fe20000001820 */
[----:B------:R-:W-:Y:S01]  /*f2a0*/  IADD3 R62, R2, 0x19, RZ ;  /* 0x00000019023e7810 */ /* 0x000fe20007ffe0ff */
[----:B---3--:R-:W1:Y:S01]  /*f2b0*/  LDSM.16.M88.4 R52, [R136+0x3800] ;  /* 0x003800008834783b */ /* 0x008e620000000200 */
[----:B------:R-:W-:Y:S01]  /*f2c0*/  FSEL R61, R58, -INF , !P0 ;  /* 0xff8000003a3d7808 */ /* 0x000fe20004000000 */
[----:B------:R-:W-:-:S04]  /*f2d0*/  DEPBAR.LE SB0, 0x0 ;  /* 0x000080000000791a */ /* 0x000fc80000000000 */
[C---:B------:R-:W-:Y:S01]  /*f2e0*/  HMMA.16816.F32 R24, R12.reuse, R4, R24 ;  /* 0x000000040c18723c */ /* 0x040fe20000001818 */
[----:B------:R-:W-:Y:S01]  /*f2f0*/  I2F R4, R62 ;  /* 0x0000003e00047306 */ /* 0x000fe20000201400 */
[----:B------:R-:W-:Y:S01]  /*f300*/  IADD3 R58, R2, 0x21, RZ ;  /* 0x00000021023a7810 */ /* 0x000fe20007ffe0ff */
[----:B------:R-:W-:Y:S01]  /*f310*/  FFMA.FTZ R9, R0, R60, R59 ;  /* 0x0000003c00097223 */ /* 0x000fe2000001003b */
[----:B------:R-:W-:Y:S02]  /*f320*/  FSEL R8, R64, -INF , !P1 ;  /* 0xff80000040087808 */ /* 0x000fe40004800000 */
[----:B------:R-:W-:Y:S02]  /*f330*/  FSEL R56, R56, -INF , !P5 ;  /* 0xff80000038387808 */ /* 0x000fe40006800000 */
[----:B------:R-:W-:Y:S01]  /*f340*/  HMMA.16816.F32 R20, R12, R6, R20 ;  /* 0x000000060c14723c */ /* 0x000fe20000001814 */
[----:B------:R-:W-:Y:S01]  /*f350*/  IADD3 R5, R2, 0x20, RZ ;  /* 0x0000002002057810 */ /* 0x000fe20007ffe0ff */
[----:B------:R-:W2:Y:S01]  /*f360*/  I2F R13, R58 ;  /* 0x0000003a000d7306 */ /* 0x000ea20000201400 */
[----:B------:R-:W-:-:S02]  /*f370*/  FSEL R9, R9, -INF , !P2 ;  /* 0xff80000009097808 */ /* 0x000fc40005000000 */
[CC--:B------:R-:W-:Y:S02]  /*f380*/  ISETP.GE.AND P1, PT, R5.reuse, R105.reuse, PT ;  /* 0x000000690500720c */ /* 0x0c0fe40003f26270 */
[C---:B------:R-:W-:Y:S01]  /*f390*/  IADD3 R14, R2.reuse, 0x28, RZ ;  /* 0x00000028020e7810 */ /* 0x040fe20007ffe0ff */
[C---:B------:R-:W-:Y:S01]  /*f3a0*/  HMMA.16816.F32 R44, R16.reuse, R66, R44 ;  /* 0x00000042102c723c */ /* 0x040fe2000000182c */
[-C--:B------:R-:W-:Y:S01]  /*f3b0*/  ISETP.GE.AND P2, PT, R5, R128.reuse, PT ;  /* 0x000000800500720c */ /* 0x080fe20003f46270 */
[----:B------:R-:W3:Y:S01]  /*f3c0*/  I2F R57, R5 ;  /* 0x0000000500397306 */ /* 0x000ee20000201400 */
[----:B------:R-:W-:Y:S02]  /*f3d0*/  IADD3 R15, R2, 0x29, RZ ;  /* 0x00000029020f7810 */ /* 0x000fe40007ffe0ff */
[C---:B------:R-:W-:Y:S02]  /*f3e0*/  ISETP.GE.AND P5, PT, R62.reuse, R105, PT ;  /* 0x000000693e00720c */ /* 0x040fe40003fa6270 */
[----:B------:R-:W-:Y:S01]  /*f3f0*/  ISETP.GE.AND P0, PT, R62, R128, PT ;  /* 0x000000803e00720c */ /* 0x000fe20003f06270 */
[----:B------:R-:W-:Y:S02]  /*f400*/  HMMA.16816.F32 R28, R16, R10, R28 ;  /* 0x0000000a101c723c */ /* 0x000fe4000000181c */
[----:B------:R-:W4:Y:S01]  /*f410*/  I2F R11, R14 ;  /* 0x0000000e000b7306 */ /* 0x000f220000201400 */
[----:B--2---:R-:W-:-:S02]  /*f420*/  FFMA.FTZ R33, R0, R13, R33 ;  /* 0x0000000d00217223 */ /* 0x004fc40000010021 */
[----:B------:R-:W-:Y:S02]  /*f430*/  FFMA.FTZ R35, R0, R13, R35 ;  /* 0x0000000d00237223 */ /* 0x000fe40000010023 */
[----:B------:R-:W-:Y:S01]  /*f440*/  IADD3 R10, R2, 0x30, RZ ;  /* 0x00000030020a7810 */ /* 0x000fe20007ffe0ff */
[CC--:B---3--:R-:W-:Y:S01]  /*f450*/  FFMA.FTZ R32, R0.reuse, R57.reuse, R32 ;  /* 0x0000003900207223 */ /* 0x0c8fe20000010020 */
[----:B-1----:R-:W-:Y:S01]  /*f460*/  HMMA.16816.F32 R24, R16, R52, R24 ;  /* 0x000000341018723c */ /* 0x002fe20000001818 */
[----:B------:R-:W-:Y:S01]  /*f470*/  FFMA.FTZ R34, R0, R57, R34 ;  /* 0x0000003900227223 */ /* 0x000fe20000010022 */
[----:B------:R-:W1:Y:S02]  /*f480*/  I2F R13, R10 ;  /* 0x0000000a000d7306 */ /* 0x000e640000201400 */
[----:B------:R-:W-:-:S03]  /*f490*/  FSEL R122, R32, -INF , !P1 ;  /* 0xff800000207a7808 */ /* 0x000fc60004800000 */
[-C--:B------:R-:W-:Y:S01]  /*f4a0*/  FFMA.FTZ R6, R0, R4.reuse, R45 ;  /* 0x0000000400067223 */ /* 0x080fe2000001002d */
[----:B------:R-:W-:Y:S01]  /*f4b0*/  FSEL R125, R34, -INF , !P2 ;  /* 0xff800000227d7808 */ /* 0x000fe20005000000 */
[C---:B------:R-:W-:Y:S01]  /*f4c0*/  FFMA.FTZ R7, R0.reuse, R4, R47 ;  /* 0x0000000400077223 */ /* 0x040fe2000001002f */
[----:B------:R-:W-:Y:S01]  /*f4d0*/  HMMA.16816.F32 R20, R16, R54, R20 ;  /* 0x000000361014723c */ /* 0x000fe20000001814 */
[C---:B------:R-:W-:Y:S01]  /*f4e0*/  ISETP.GE.AND P1, PT, R15.reuse, R105, PT ;  /* 0x000000690f00720c */ /* 0x040fe20003f26270 */
[----:B------:R-:W2:Y:S01]  /*f4f0*/  I2F R4, R15 ;  /* 0x0000000f00047306 */ /* 0x000ea20000201400 */
[-C--:B------:R-:W-:Y:S01]  /*f500*/  ISETP.GE.AND P2, PT, R15, R128.reuse, PT ;  /* 0x000000800f00720c */ /* 0x080fe20003f46270 */
[----:B------:R-:W-:Y:S01]  /*f510*/  FFMA.FTZ R44, R0, R65, R44 ;  /* 0x00000041002c7223 */ /* 0x000fe2000001002c */
[----:B------:R-:W-:Y:S01]  /*f520*/  FSEL R6, R6, -INF , !P5 ;  /* 0xff80000006067808 */ /* 0x000fe20006800000 */
[CC--:B----4-:R-:W-:Y:S01]  /*f530*/  FFMA.FTZ R28, R0.reuse, R11.reuse, R28 ;  /* 0x0000000b001c7223 */ /* 0x0d0fe2000001001c */
[----:B------:R-:W-:Y:S01]  /*f540*/  FSEL R7, R7, -INF , !P0 ;  /* 0xff80000007077808 */ /* 0x000fe20004000000 */
[----:B------:R-:W-:Y:S01]  /*f550*/  FFMA.FTZ R30, R0, R11, R30 ;  /* 0x0000000b001e7223 */ /* 0x000fe2000001001e */
[----:B------:R-:W-:Y:S01]  /*f560*/  ISETP.GE.AND P5, PT, R14, R105, PT ;  /* 0x000000690e00720c */ /* 0x000fe20003fa6270 */
[----:B------:R-:W-:Y:S01]  /*f570*/  FFMA.FTZ R46, R0, R65, R46 ;  /* 0x00000041002e7223 */ /* 0x000fe2000001002e */
[----:B------:R-:W-:-:S02]  /*f580*/  ISETP.GE.AND P0, PT, R14, R128, PT ;  /* 0x000000800e00720c */ /* 0x000fc40003f06270 */
[----:B------:R-:W-:Y:S02]  /*f590*/  FSEL R12, R44, -INF , !P6 ;  /* 0xff8000002c0c7808 */ /* 0x000fe40007000000 */
[----:B------:R-:W-:Y:S01]  /*f5a0*/  FSEL R5, R46, -INF , !P4 ;  /* 0xff8000002e057808 */ /* 0x000fe20006000000 */
[-C--:B-1----:R-:W-:Y:S01]  /*f5b0*/  FFMA.FTZ R24, R0, R13.reuse, R24 ;  /* 0x0000000d00187223 */ /* 0x082fe20000010018 */
[----:B------:R-:W-:Y:S01]  /*f5c0*/  IADD3 R14, R2, 0x31, RZ ;  /* 0x00000031020e7810 */ /* 0x000fe20007ffe0ff */
[----:B--2---:R-:W-:Y:S01]  /*f5d0*/  FFMA.FTZ R29, R0, R4, R29 ;  /* 0x00000004001d7223 */ /* 0x004fe2000001001d */
[----:B------:R-:W-:Y:S01]  /*f5e0*/  IADD3 R15, R2, 0x38, RZ ;  /* 0x00000038020f7810 */ /* 0x000fe20007ffe0ff */
[----:B------:R-:W-:Y:S01]  /*f5f0*/  FFMA.FTZ R26, R0, R13, R26 ;  /* 0x0000000d001a7223 */ /* 0x000fe2000001001a */
[C---:B------:R-:W-:Y:S01]  /*f600*/  ISETP.GE.AND P6, PT, R58.reuse, R105, PT ;  /* 0x000000693a00720c */ /* 0x040fe20003fc6270 */
[----:B------:R-:W1:Y:S01]  /*f610*/  I2F R16, R14 ;  /* 0x0000000e00107306 */ /* 0x000e620000201400 */
[----:B------:R-:W-:Y:S01]  /*f620*/  ISETP.GE.AND P4, PT, R58, R128, PT ;  /* 0x000000803a00720c */ /* 0x000fe20003f86270 */
[----:B------:R-:W-:Y:S01]  /*f630*/  FFMA.FTZ R31, R0, R4, R31 ;  /* 0x00000004001f7223 */ /* 0x000fe2000001001f */
[----:B------:R-:W-:-:S02]  /*f640*/  FSEL R126, R33, -INF , !P6 ;  /* 0xff800000217e7808 */ /* 0x000fc40007000000 */
[----:B------:R-:W-:Y:S02]  /*f650*/  FSEL R129, R35, -INF , !P4 ;  /* 0xff80000023817808 */ /* 0x000fe40006000000 */
[CC--:B------:R-:W-:Y:S01]  /*f660*/  ISETP.GE.AND P6, PT, R10.reuse, R105.reuse, PT ;  /* 0x000000690a00720c */ /* 0x0c0fe20003fc6270 */
[----:B------:R-:W2:Y:S01]  /*f670*/  I2F R11, R15 ;  /* 0x0000000f000b7306 */ /* 0x000ea20000201400 */
[----:B------:R-:W-:Y:S02]  /*f680*/  ISETP.GE.AND P4, PT, R10, R128, PT ;  /* 0x000000800a00720c */ /* 0x000fe40003f86270 */
[----:B------:R-:W-:Y:S02]  /*f690*/  IADD3 R10, R2, 0x39, RZ ;  /* 0x00000039020a7810 */ /* 0x000fe40007ffe0ff */
[----:B------:R-:W-:Y:S02]  /*f6a0*/  FSEL R168, R29, -INF , !P1 ;  /* 0xff8000001da87808 */ /* 0x000fe40004800000 */
[-C--:B------:R-:W-:Y:S01]  /*f6b0*/  ISETP.GE.AND P1, PT, R15, R105.reuse, PT ;  /* 0x000000690f00720c */ /* 0x080fe20003f26270 */
[----:B------:R-:W3:Y:S01]  /*f6c0*/  I2F R13, R10 ;  /* 0x0000000a000d7306 */ /* 0x000ee20000201400 */
[----:B------:R-:W-:Y:S01]  /*f6d0*/  FSEL R166, R28, -INF , !P5 ;  /* 0xff8000001ca67808 */ /* 0x000fe20006800000 */
[-C--:B-1----:R-:W-:Y:S01]  /*f6e0*/  FFMA.FTZ R25, R0, R16.reuse, R25 ;  /* 0x0000001000197223 */ /* 0x082fe20000010019 */
[----:B------:R-:W-:Y:S01]  /*f6f0*/  FSEL R167, R30, -INF , !P0 ;  /* 0xff8000001ea77808 */ /* 0x000fe20004000000 */
[----:B------:R-:W-:Y:S01]  /*f700*/  FFMA.FTZ R27, R0, R16, R27 ;  /* 0x00000010001b7223 */ /* 0x000fe2000001001b */
[----:B------:R-:W-:-:S02]  /*f710*/  ISETP.GE.AND P5, PT, R14, R105, PT ;  /* 0x000000690e00720c */ /* 0x000fc40003fa6270 */
[----:B------:R-:W-:Y:S01]  /*f720*/  ISETP.GE.AND P0, PT, R14, R128, PT ;  /* 0x000000800e00720c */ /* 0x000fe20003f06270 */
[-C--:B--2---:R-:W-:Y:S01]  /*f730*/  FFMA.FTZ R20, R0, R11.reuse, R20 ;  /* 0x0000000b00147223 */ /* 0x084fe20000010014 */
[----:B------:R-:W-:Y:S01]  /*f740*/  FSEL R117, R24, -INF , !P6 ;  /* 0xff80000018757808 */ /* 0x000fe20007000000 */
[----:B------:R-:W-:Y:S01]  /*f750*/  FFMA.FTZ R22, R0, R11, R22 ;  /* 0x0000000b00167223 */ /* 0x000fe20000010016 */
[----:B------:R-:W-:Y:S02]  /*f760*/  FSEL R113, R26, -INF , !P4 ;  /* 0xff8000001a717808 */ /* 0x000fe40006000000 */
[----:B------:R-:W-:Y:S02]  /*f770*/  FSEL R119, R20, -INF , !P1 ;  /* 0xff80000014777808 */ /* 0x000fe40004800000 */
[----:B------:R-:W-:Y:S01]  /*f780*/  ISETP.GE.AND P1, PT, R104, 0x2, PT ;  /* 0x000000026800780c */ /* 0x000fe20003f26270 */
[CC--:B---3--:R-:W-:Y:S01]  /*f790*/  FFMA.FTZ R21, R0.reuse, R13.reuse, R21 ;  /* 0x0000000d00157223 */ /* 0x0c8fe20000010015 */
[----:B------:R-:W-:Y:S01]  /*f7a0*/  FSEL R116, R25, -INF , !P5 ;  /* 0xff80000019747808 */ /* 0x000fe20006800000 */
[----:B------:R-:W-:Y:S01]  /*f7b0*/  FFMA.FTZ R23, R0, R13, R23 ;  /* 0x0000000d00177223 */ /* 0x000fe20000010017 */
[----:B------:R-:W-:Y:S01]  /*f7c0*/  FSEL R112, R27, -INF , !P0 ;  /* 0xff8000001b707808 */ /* 0x000fe20004000000 */
[----:B------:R-:W-:Y:S01]  /*f7d0*/  BAR.SYNC.DEFER_BLOCKING 0x0 ;  /* 0x0000000000007b1d */ /* 0x000fe20000010000 */
[----:B------:R-:W-:-:S02]  /*f7e0*/  ISETP.GE.AND P6, PT, R2, R105, PT ;  /* 0x000000690200720c */ /* 0x000fc40003fc6270 */
[-C--:B------:R-:W-:Y:S01]  /*f7f0*/  ISETP.GE.AND P4, PT, R2, R128.reuse, PT ;  /* 0x000000800200720c */ /* 0x080fe20003f86270 */
[----:B------:R-:W-:Y:S01]  /*f800*/  FFMA.FTZ R2, R0, R43, R48 ;  /* 0x0000002b00027223 */ /* 0x000fe20000010030 */
[C---:B------:R-:W-:Y:S02]  /*f810*/  ISETP.GE.AND P5, PT, R10.reuse, R105, PT ;  /* 0x000000690a00720c */ /* 0x040fe40003fa6270 */
[-C--:B------:R-:W-:Y:S01]  /*f820*/  ISETP.GE.AND P0, PT, R10, R128.reuse, PT ;  /* 0x000000800a00720c */ /* 0x080fe20003f06270 */
[----:B------:R-:W-:Y:S01]  /*f830*/  FFMA.FTZ R10, R0, R43, R50 ;  /* 0x0000002b000a7223 */ /* 0x000fe20000010032 */
[----:B------:R-:W-:Y:S02]  /*f840*/  FSEL R127, R31, -INF , !P2 ;  /* 0xff8000001f7f7808 */ /* 0x000fe40005000000 */
        /* <DEDUP_REMOVED lines=67> */
.L_x_7095:
[----:B------:R-:W-:-:S05]  /*fc80*/  IMAD.MOV.U32 R11, RZ, RZ, c[0x0][0x198] ;  /* 0x00006600ff0b7624 */ /* 0x000fca00078e00ff */
[----:B------:R-:W-:-:S04]  /*fc90*/  LEA R11, -R11, RZ, 0x6 ;  /* 0x000000ff0b0b7211 */ /* 0x000fc800078e31ff */
[----:B------:R-:W-:Y:S02]  /*fca0*/  SHF.R.S32.HI R14, RZ, 0x1f, R11 ;  /* 0x0000001fff0e7819 */ /* 0x000fe4000001140b */
.L_x_7096:
[C---:B------:R-:W-:Y:S02]  /*fcb0*/  LOP3.LUT P0, RZ, R162.reuse, 0x2, RZ, 0xc0, !PT ;  /* 0x00000002a2ff7812 */ /* 0x040fe4000780c0ff */
[----:B------:R-:W-:Y:S02]  /*fcc0*/  LOP3.LUT P6, RZ, R162, 0x1, RZ, 0xc0, !PT ;  /* 0x00000001a2ff7812 */ /* 0x000fe400078cc0ff */
[----:B------:R-:W-:-:S04]  /*fcd0*/  LEA R20, P5, R11, R160, 0x1 ;  /* 0x000000a00b147211 */ /* 0x000fc800078a08ff */
[----:B------:R-:W-:-:S05]  /*fce0*/  LEA.HI.X R21, R11, R163, R14, 0x1, P5 ;  /* 0x000000a30b157211 */ /* 0x000fca00028f0c0e */
[-C--:B------:R-:W-:Y:S02]  /*fcf0*/  @P0 IADD3 R16, P2, R11, R140.reuse, RZ ;  /* 0x0000008c0b100210 */ /* 0x080fe40007f5e0ff */
[----:B------:R-:W-:Y:S01]  /*fd00*/  @!PT LDS RZ, [RZ] ;  /* 0x00000000fffff984 */ /* 0x000fe20000000800 */
[----:B------:R-:W-:Y:S01]  /*fd10*/  @!PT LDS RZ, [RZ] ;  /* 0x00000000fffff984 */ /* 0x000fe20000000800 */
[----:B------:R-:W-:Y:S01]  /*fd20*/  @!PT LDS RZ, [RZ] ;  /* 0x00000000fffff984 */ /* 0x000fe20000000800 */
[----:B------:R1:W-:Y:S02]  /*fd30*/  @P6 LDGSTS.E.BYPASS.LTC128B.128 [R157+0x4000], [R20.64] ;  /* 0x04000000149d6fae */ /* 0x0003e4000b901d46 */
[----:B------:R-:W-:Y:S01]  /*fd40*/  @P0 LEA R18, P4, R16, c[0x0][0x168], 0x1 ;  /* 0x00005a0010120a11 */ /* 0x000fe200078808ff */
        /* <DEDUP_REMOVED lines=23> */
[C---:B------:R-:W-:Y:S01]  /*fec0*/  @P6 LEA R26, P5, R11.reuse, R160, 0x1 ;  /* 0x000000a00b1a6211 */ /* 0x040fe200078a08ff */
[----:B------:R-:W-:Y:S01]  /*fed0*/  @P0 IMAD.X R14, R130, 0x1, R131, P2 ;  /* 0x00000001820e0824 */ /* 0x000fe200010e0683 */
[----:B------:R-:W-:Y:S01]  /*fee0*/  IADD3 R13, P2, R152, R11, RZ ;  /* 0x0000000b980d7210 */ /* 0x000fe20007f5e0ff */
[----:B------:R1:W-:Y:S01]  /*fef0*/  @!P6 STS.128 [R157+0x4800], RZ ;  /* 0x004800ff9d00e388 */ /* 0x0003e20000000c00 */
[--C-:B------:R-:W-:Y:S02]  /*ff00*/  @P6 LEA.HI.X R27, R11, R163, R130.reuse, 0x1, P5 ;  /* 0x000000a30b1b6211 */ /* 0x100fe400028f0c82 */
[----:B------:R-:W-:Y:S01]  /*ff10*/  @P0 LEA R24, P4, R3, c[0x0][0x168], 0x1 ;  /* 0x00005a0003180a11 */ /* 0x000fe200078808ff */
[----:B------:R-:W-:Y:S01]  /*ff20*/  IMAD.X R130, R151, 0x1, R130, P2 ;  /* 0x0000000197827824 */ /* 0x000fe200010e0682 */
[----:B------:R-:W-:Y:S01]  /*ff30*/  @P0 IADD3 R140, P2, R13, R140, RZ ;  /* 0x0000008c0d8c0210 */ /* 0x000fe20007f5e0ff */
[----:B------:R-:W-:Y:S01]  /*ff40*/  @!PT LDS RZ, [RZ] ;  /* 0x00000000fffff984 */ /* 0x000fe20000000800 */
[----:B------:R-:W-:Y:S01]  /*ff50*/  @!PT LDS RZ, [RZ] ;  /* 0x00000000fffff984 */ /* 0x000fe20000000800 */
[----:B------:R-:W-:Y:S01]  /*ff60*/  @!PT LDS RZ, [RZ] ;  /* 0x00000000fffff984 */ /* 0x000fe20000000800 */
[----:B------:R1:W-:Y:S01]  /*ff70*/  @P0 LDGSTS.E.BYPASS.LTC128B.128 [R157+0x6800], [R22.64+0x80] ;  /* 0x06800080169d0fae */ /* 0x0003e2000b901d46 */
[----:B------:R-:W-:-:S02]  /*ff80*/  @P0 LEA.HI.X R25, R3, c[0x0][0x16c], R14, 0x1, P4 ;  /* 0x00005b0003190a11 */ /* 0x000fc400020f0c0e */
        /* <DEDUP_REMOVED lines=29> */
.L_x_7094:
        /* <DEDUP_REMOVED lines=33> */
[-C--:B------:R-:W-:Y:S02]  /*10370*/  LEA R142, R41, R144.reuse, 0x1 ;  /* 0x00000090298e7211 */ /* 0x080fe400078e08ff */
[----:B------:R-:W-:Y:S01]  /*10380*/  FMNMX.FTZ R13, R114, R13, !PT ;  /* 0x0000000d720d7209 */ /* 0x000fe20007810000 */
[----:B------:R-:W1:Y:S01]  /*10390*/  SHFL.BFLY PT, R16, R11, 0x2, 0x1f ;  /* 0x0c401f000b107f89 */ /* 0x000e6200000e0000 */
[----:B------:R-:W-:-:S02]  /*103a0*/  LEA R141, R39, R144, 0x1 ;  /* 0x00000090278d7211 */ /* 0x000fc400078e08ff */
[----:B------:R-:W-:Y:S01]  /*103b0*/  LEA R140, R39, R142, 0x1 ;  /* 0x0000008e278c7211 */ /* 0x000fe200078e08ff */
[----:B------:R-:W2:Y:S04]  /*103c0*/  SHFL.BFLY PT, R14, R13, 0x2, 0x1f ;  /* 0x0c401f000d0e7f89 */ /* 0x000ea800000e0000 */
[----:B------:R-:W-:Y:S04]  /*103d0*/  LDSM.16.MT88.4 R72, [R142+0xa000] ;  /* 0x00a000008e48783b */ /* 0x000fe80000004200 */
[----:B------:R-:W-:Y:S01]  /*103e0*/  LDSM.16.MT88.4 R80, [R141+0xa000] ;  /* 0x00a000008d50783b */ /* 0x000fe20000004200 */
[----:B-1----:R-:W-:-:S02]  /*103f0*/  FMNMX.FTZ R16, R11, R16, !PT ;  /* 0x000000100b107209 */ /* 0x002fc40007810000 */
[----:B--2---:R-:W-:-:S03]  /*10400*/  FMNMX.FTZ R14, R13, R14, !PT ;  /* 0x0000000e0d0e7209 */ /* 0x004fc60007810000 */
[----:B------:R-:W1:Y:S04]  /*10410*/  SHFL.BFLY PT, R3, R16, 0x1, 0x1f ;  /* 0x0c201f0010037f89 */ /* 0x000e6800000e0000 */
[----:B------:R-:W2:Y:S01]  /*10420*/  SHFL.BFLY PT, R11, R14, 0x1, 0x1f ;  /* 0x0c201f000e0b7f89 */ /* 0x000ea200000e0000 */
[----:B-1----:R-:W-:-:S03]  /*10430*/  FMNMX.FTZ R3, R16, R3, !PT ;  /* 0x0000000310037209 */ /* 0x002fc60007810000 */
[----:B------:R-:W-:Y:S01]  /*10440*/  LDSM.16.MT88.4 R16, [R141+0x8800] ;  /* 0x008800008d10783b */ /* 0x000fe20000004200 */
[C---:B------:R-:W-:Y:S01]  /*10450*/  FSETP.NEU.FTZ.AND P0, PT, R3.reuse, -INF , PT ;  /* 0xff8000000300780b */ /* 0x040fe20003f1d000 */
[----:B------:R-:W-:-:S05]  /*10460*/  FMUL.FTZ R121, R3, c[0x0][0x23c] ;  /* 0x00008f0003797a20 */ /* 0x000fca0000410000 */
[----:B------:R-:W-:-:S05]  /*10470*/  FSEL R121, R121, RZ, P0 ;  /* 0x000000ff79797208 */ /* 0x000fca0000000000 */
[--C-:B------:R-:W-:Y:S01]  /*10480*/  FFMA.FTZ R109, R2, c[0x0][0x23c], -R121.reuse ;  /* 0x00008f00026d7a23 */ /* 0x100fe20000010879 */
[----:B--2---:R-:W-:Y:S01]  /*10490*/  FMNMX.FTZ R2, R14, R11, !PT ;  /* 0x0000000b0e027209 */ /* 0x004fe20007810000 */
[--C-:B------:R-:W-:Y:S02]  /*104a0*/  FFMA.FTZ R35, R40, c[0x0][0x23c], -R121.reuse ;  /* 0x00008f0028237a23 */ /* 0x100fe40000010879 */
[--C-:B------:R-:W-:Y:S01]  /*104b0*/  FFMA.FTZ R30, R42, c[0x0][0x23c], -R121.reuse ;  /* 0x00008f002a1e7a23 */ /* 0x100fe20000010879 */
[C---:B------:R-:W-:Y:S01]  /*104c0*/  FSETP.NEU.FTZ.AND P0, PT, R2.reuse, -INF , PT ;  /* 0xff8000000200780b */ /* 0x040fe20003f1d000 */
[----:B------:R-:W1:Y:S01]  /*104d0*/  LDSM.16.MT88.4 R40, [R142+0x8000] ;  /* 0x008000008e28783b */ /* 0x000e620000004200 */
[----:B------:R-:W-:Y:S01]  /*104e0*/  FMUL.FTZ R120, R2, c[0x0][0x23c] ;  /* 0x00008f0002787a20 */ /* 0x000fe20000410000 */
[----:B------:R-:W-:Y:S01]  /*104f0*/  MUFU.EX2 R109, R109 ;  /* 0x0000006d006d7308 */ /* 0x000fe20000000800 */
[--C-:B------:R-:W-:Y:S02]  /*10500*/  FFMA.FTZ R108, R38, c[0x0][0x23c], -R121.reuse ;  /* 0x00008f00266c7a23 */ /* 0x100fe40000010879 */
[--C-:B------:R-:W-:Y:S01]  /*10510*/  FFMA.FTZ R28, R8, c[0x0][0x23c], -R121.reuse ;  /* 0x00008f00081c7a23 */ /* 0x100fe20000010879 */
[----:B------:R-:W-:Y:S01]  /*10520*/  FSEL R120, R120, RZ, P0 ;  /* 0x000000ff78787208 */ /* 0x000fe20000000000 */
[----:B------:R-:W-:-:S02]  /*10530*/  FFMA.FTZ R31, R56, c[0x0][0x23c], -R121 ;  /* 0x00008f00381f7a23 */ /* 0x000fc40000010879 */
[--C-:B------:R-:W-:Y:S01]  /*10540*/  FFMA.FTZ R29, R12, c[0x0][0x23c], -R121.reuse ;  /* 0x00008f000c1d7a23 */ /* 0x100fe20000010879 */
[----:B------:R-:W2:Y:S01]  /*10550*/  MUFU.EX2 R108, R108 ;  /* 0x0000006c006c7308 */ /* 0x000ea20000000800 */
[--C-:B------:R-:W-:Y:S01]  /*10560*/  FFMA.FTZ R111, R10, c[0x0][0x23c], -R120.reuse ;  /* 0x00008f000a6f7a23 */ /* 0x100fe20000010878 */
[----:B------:R-:W-:Y:S01]  /*10570*/  LDSM.16.MT88.4 R56, [R140+0x8000] ;  /* 0x008000008c38783b */ /* 0x000fe20000004200 */
[--C-:B------:R-:W-:Y:S02]  /*10580*/  FFMA.FTZ R110, R49, c[0x0][0x23c], -R120.reuse ;  /* 0x00008f00316e7a23 */ /* 0x100fe40000010878 */
[--C-:B------:R-:W-:Y:S02]  /*10590*/  FFMA.FTZ R34, R51, c[0x0][0x23c], -R120.reuse ;  /* 0x00008f0033227a23 */ /* 0x100fe40000010878 */
[--C-:B------:R-:W-:Y:S01]  /*105a0*/  FFMA.FTZ R33, R63, c[0x0][0x23c], -R120.reuse ;  /* 0x00008f003f217a23 */ /* 0x100fe20000010878 */
[----:B------:R-:W-:Y:S01]  /*105b0*/  MUFU.EX2 R35, R35 ;  /* 0x0000002300237308 */ /* 0x000fe20000000800 */
[----:B------:R-:W-:Y:S01]  /*105c0*/  FFMA.FTZ R27, R9, c[0x0][0x23c], -R120 ;  /* 0x00008f00091b7a23 */ /* 0x000fe20000010878 */
[----:B------:R-:W3:Y:S01]  /*105d0*/  LDSM.16.MT88.4 R48, [R141+0x8000] ;  /* 0x008000008d30783b */ /* 0x000ee20000004200 */
[----:B------:R-:W-:-:S02]  /*105e0*/  FFMA.FTZ R24, R6, c[0x0][0x23c], -R121 ;  /* 0x00008f0006187a23 */ /* 0x000fc40000010879 */
[--C-:B------:R-:W-:Y:S01]  /*105f0*/  FFMA.FTZ R32, R61, c[0x0][0x23c], -R120.reuse ;  /* 0x00008f003d207a23 */ /* 0x100fe20000010878 */
[----:B------:R-:W4:Y:S01]  /*10600*/  LDSM.16.MT88.4 R8, [R142+0x8800] ;  /* 0x008800008e08783b */ /* 0x000f220000004200 */
[--C-:B------:R-:W-:Y:S01]  /*10610*/  FFMA.FTZ R26, R5, c[0x0][0x23c], -R120.reuse ;  /* 0x00008f00051a7a23 */ /* 0x100fe20000010878 */
[----:B------:R-:W5:Y:S01]  /*10620*/  MUFU.EX2 R30, R30 ;  /* 0x0000001e001e7308 */ /* 0x000f620000000800 */
[----:B--2---:R-:W-:Y:S01]  /*10630*/  F2FP.PACK_AB R84, R108, R109 ;  /* 0x0000006d6c54723e */ /* 0x004fe200000000ff */
        /* <DEDUP_REMOVED lines=16> */
[----:B------:R-:W-:-:S03]  /*10740*/  FADD.FTZ R108, R109, R108 ;  /* 0x0000006c6d6c7221 */ /* 0x000fc60000010000 */
[----:B------:R-:W5:Y:S01]  /*10750*/  MUFU.EX2 R33, R33 ;  /* 0x0000002100217308 */ /* 0x000f620000000800 */
[----:B--2---:R-:W-:Y:S01]  /*10760*/  F2FP.PACK_AB R85, R110, R111 ;  /* 0x0000006f6e55723e */ /* 0x004fe200000000ff */
[----:B------:R-:W-:Y:S02]  /*10770*/  FADD.FTZ R111, R111, R110 ;  /* 0x0000006e6f6f7221 */ /* 0x000fe40000010000 */
[----:B------:R-:W-:-:S04]  /*10780*/  FADD.FTZ R35, R35, R108 ;  /* 0x0000006c23237221 */ /* 0x000fc80000010000 */
[----:B------:R-:W-:Y:S01]  /*10790*/  MUFU.EX2 R31, R31 ;  /* 0x0000001f001f7308 */ /* 0x000fe20000000800 */
[----:B------:R-:W-:Y:S01]  /*107a0*/  FADD.FTZ R30, R30, R35 ;  /* 0x000000231e1e7221 */ /* 0x000fe20000010000 */
[----:B-----5:R-:W-:-:S06]  /*107b0*/  F2FP.PACK_AB R87, R33, R34 ;  /* 0x000000222157723e */ /* 0x020fcc00000000ff */
[----:B------:R-:W2:Y:S01]  /*107c0*/  MUFU.EX2 R28, R28 ;  /* 0x0000001c001c7308 */ /* 0x000ea20000000800 */
[----:B------:R-:W-:-:S04]  /*107d0*/  FADD.FTZ R34, R34, R111 ;  /* 0x0000006f22227221 */ /* 0x000fc80000010000 */
[----:B------:R-:W-:Y:S01]  /*107e0*/  FADD.FTZ R33, R33, R34 ;  /* 0x0000002221217221 */ /* 0x000fe20000010000 */
[C---:B-1----:R-:W-:Y:S02]  /*107f0*/  HMMA.16816.F32 R12, R84.reuse, R40, RZ ;  /* 0x00000028540c723c */ /* 0x042fe400000018ff */
[----:B------:R-:W-:Y:S06]  /*10800*/  MUFU.EX2 R29, R29 ;  /* 0x0000001d001d7308 */ /* 0x000fec0000000800 */
[----:B------:R-:W-:Y:S02]  /*10810*/  HMMA.16816.F32 R40, R84, R42, RZ ;  /* 0x0000002a5428723c */ /* 0x000fe400000018ff */
[----:B------:R-:W1:Y:S01]  /*10820*/  MUFU.EX2 R24, R24 ;  /* 0x0000001800187308 */ /* 0x000e620000000800 */
[----:B--2---:R-:W-:Y:S01]  /*10830*/  F2FP.PACK_AB R4, R28, R31 ;  /* 0x0000001f1c04723e */ /* 0x004fe200000000ff */
[----:B------:R-:W-:-:S04]  /*10840*/  FADD.FTZ R31, R31, R30 ;  /* 0x0000001e1f1f7221 */ /* 0x000fc80000010000 */
[C---:B------:R-:W-:Y:S01]  /*10850*/  HMMA.16816.F32 R60, R84.reuse, R64, RZ ;  /* 0x00000040543c723c */ /* 0x040fe200000018ff */
[----:B------:R-:W-:Y:S01]  /*10860*/  FADD.FTZ R28, R28, R31 ;  /* 0x0000001f1c1c7221 */ /* 0x000fe20000010000 */
[----:B------:R-:W-:Y:S06]  /*10870*/  MUFU.EX2 R32, R32 ;  /* 0x0000002000207308 */ /* 0x000fec0000000800 */
[----:B------:R-:W-:Y:S02]  /*10880*/  HMMA.16816.F32 R64, R84, R66, RZ ;  /* 0x000000425440723c */ /* 0x000fe400000018ff */
[----:B------:R-:W2:Y:S01]  /*10890*/  MUFU.EX2 R27, R27 ;  /* 0x0000001b001b7308 */ /* 0x000ea20000000800 */
[----:B-1----:R-:W-:Y:S01]  /*108a0*/  F2FP.PACK_AB R6, R24, R29 ;  /* 0x0000001d1806723e */ /* 0x002fe200000000ff */
[----:B------:R-:W-:-:S04]  /*108b0*/  FADD.FTZ R29, R29, R28 ;  /* 0x0000001c1d1d7221 */ /* 0x000fc80000010000 */
[C---:B------:R-:W-:Y:S01]  /*108c0*/  HMMA.16816.F32 R96, R84.reuse, R92, RZ ;  /* 0x0000005c5460723c */ /* 0x040fe200000018ff */
[----:B------:R-:W-:Y:S01]  /*108d0*/  FADD.FTZ R29, R24, R29 ;  /* 0x0000001d181d7221 */ /* 0x000fe20000010000 */
[----:B------:R-:W-:Y:S06]  /*108e0*/  MUFU.EX2 R26, R26 ;  /* 0x0000001a001a7308 */ /* 0x000fec0000000800 */
[----:B------:R-:W-:Y:S02]  /*108f0*/  HMMA.16816.F32 R92, R84, R94, RZ ;  /* 0x0000005e545c723c */ /* 0x000fe400000018ff */
[----:B------:R-:W1:Y:S01]  /*10900*/  MUFU.EX2 R25, R25 ;  /* 0x0000001900197308 */ /* 0x000e620000000800 */
[----:B--2---:R-:W-:Y:S01]  /*10910*/  F2FP.PACK_AB R5, R27, R32 ;  /* 0x000000201b05723e */ /* 0x004fe200000000ff */
[----:B------:R-:W-:-:S04]  /*10920*/  FADD.FTZ R32, R32, R33 ;  /* 0x0000002120207221 */ /* 0x000fc80000010000 */
[C---:B---3--:R-:W-:Y:S01]  /*10930*/  HMMA.16816.F32 R44, R84.reuse, R48, RZ ;  /* 0x00000030542c723c */ /* 0x048fe200000018ff */
[----:B------:R-:W-:Y:S01]  /*10940*/  FADD.FTZ R27, R27, R32 ;  /* 0x000000201b1b7221 */ /* 0x000fe20000010000 */
[----:B------:R-:W-:Y:S06]  /*10950*/  MUFU.EX2 R124, R124 ;  /* 0x0000007c007c7308 */ /* 0x000fec0000000800 */
[----:B------:R-:W-:Y:S01]  /*10960*/  HMMA.16816.F32 R48, R84, R50, RZ ;  /* 0x000000325430723c */ /* 0x000fe200000018ff */
[----:B-1----:R-:W-:Y:S01]  /*10970*/  F2FP.PACK_AB R7, R25, R26 ;  /* 0x0000001a1907723e */ /* 0x002fe200000000ff */
[----:B------:R-:W1:Y:S01]  /*10980*/  MUFU.EX2 R123, R123 ;  /* 0x0000007b007b7308 */ /* 0x000e620000000800 */
[----:B------:R-:W-:-:S05]  /*10990*/  FADD.FTZ R26, R26, R27 ;  /* 0x0000001b1a1a7221 */ /* 0x000fca0000010000 */
[----:B------:R-:W-:Y:S01]  /*109a0*/  HMMA.16816.F32 R52, R84, R56, RZ ;  /* 0x000000385434723c */ /* 0x000fe200000018ff */
[----:B------:R-:W-:Y:S01]  /*109b0*/  FADD.FTZ R26, R25, R26 ;  /* 0x0000001a191a7221 */ /* 0x000fe20000010000 */
[----:B------:R-:W-:Y:S06]  /*109c0*/  MUFU.EX2 R122, R122 ;  /* 0x0000007a007a7308 */ /* 0x000fec0000000800 */
[C---:B----4-:R-:W-:Y:S01]  /*109d0*/  HMMA.16816.F32 R36, R4.reuse, R8, R12 ;  /* 0x000000080424723c */ /* 0x050fe2000000180c */
[----:B------:R-:W-:Y:S01]  /*109e0*/  LDSM.16.MT88.4 R12, [R140+0xa000] ;  /* 0x00a000008c0c783b */ /* 0x000fe20000004200 */
[----:B------:R-:W-:Y:S06]  /*109f0*/  MUFU.EX2 R125, R125 ;  /* 0x0000007d007d7308 */ /* 0x000fec0000000800 */
[C---:B------:R-:W-:Y:S01]  /*10a00*/  HMMA.16816.F32 R40, R4.reuse, R10, R40 ;  /* 0x0000000a0428723c */ /* 0x040fe20000001828 */
[----:B------:R-:W2:Y:S01]  /*10a10*/  LDSM.16.MT88.4 R8, [R144+0xa800] ;  /* 0x00a800009008783b */ /* 0x000ea20000004200 */
[----:B------:R-:W-:Y:S06]  /*10a20*/  MUFU.EX2 R117, R117 ;  /* 0x0000007500757308 */ /* 0x000fec0000000800 */
[C---:B------:R-:W-:Y:S02]  /*10a30*/  HMMA.16816.F32 R96, R4.reuse, R20, R96 ;  /* 0x000000140460723c */ /* 0x040fe40000001860 */
[----:B------:R-:W-:Y:S06]  /*10a40*/  MUFU.EX2 R116, R116 ;  /* 0x0000007400747308 */ /* 0x000fec0000000800 */
[----:B------:R-:W-:Y:S01]  /*10a50*/  HMMA.16816.F32 R92, R4, R22, R92 ;  /* 0x00000016045c723c */ /* 0x000fe2000000185c */
[----:B------:R-:W-:Y:S01]  /*10a60*/  LDSM.16.MT88.4 R20, [R140+0x8800] ;  /* 0x008800008c14783b */ /* 0x000fe20000004200 */
[----:B------:R-:W-:Y:S06]  /*10a70*/  MUFU.EX2 R119, R119 ;  /* 0x0000007700777308 */ /* 0x000fec0000000800 */
[C---:B------:R-:W-:Y:S02]  /*10a80*/  HMMA.16816.F32 R68, R84.reuse, R72, RZ ;  /* 0x000000485444723c */ /* 0x040fe400000018ff */
[----:B------:R-:W-:Y:S06]  /*10a90*/  MUFU.EX2 R118, R118 ;  /* 0x0000007600767308 */ /* 0x000fec0000000800 */
[C---:B------:R-:W-:Y:S02]  /*10aa0*/  HMMA.16816.F32 R76, R84.reuse, R80, RZ ;  /* 0x00000050544c723c */ /* 0x040fe400000018ff */
[----:B------:R-:W-:Y:S06]  /*10ab0*/  MUFU.EX2 R113, R113 ;  /* 0x0000007100717308 */ /* 0x000fec0000000800 */
[----:B------:R-:W-:Y:S02]  /*10ac0*/  HMMA.16816.F32 R56, R84, R58, RZ ;  /* 0x0000003a5438723c */ /* 0x000fe400000018ff */
[----:B------:R-:W-:Y:S06]  /*10ad0*/  MUFU.EX2 R112, R112 ;  /* 0x0000007000707308 */ /* 0x000fec0000000800 */
[C---:B--2---:R-:W-:Y:S02]  /*10ae0*/  HMMA.16816.F32 R60, R4.reuse, R8, R60 ;  /* 0x00000008043c723c */ /* 0x044fe4000000183c */
[----:B------:R-:W-:Y:S06]  /*10af0*/  MUFU.EX2 R115, R115 ;  /* 0x0000007300737308 */ /* 0x000fec0000000800 */
[----:B------:R-:W-:Y:S01]  /*10b00*/  HMMA.16816.F32 R64, R4, R10, R64 ;  /* 0x0000000a0440723c */ /* 0x000fe20000001840 */
[----:B------:R-:W2:Y:S07]  /*10b10*/  LDSM.16.MT88.4 R8, [R140+0xa800] ;  /* 0x00a800008c08783b */ /* 0x000eae0000004200 */
[C---:B------:R-:W-:Y:S08]  /*10b20*/  HMMA.16816.F32 R72, R84.reuse, R74, RZ ;  /* 0x0000004a5448723c */ /* 0x040ff000000018ff */
[C---:B------:R-:W-:Y:S08]  /*10b30*/  HMMA.16816.F32 R80, R84.reuse, R82, RZ ;  /* 0x000000525450723c */ /* 0x040ff000000018ff */
[C---:B------:R-:W-:Y:S08]  /*10b40*/  HMMA.16816.F32 R88, R84.reuse, R12, RZ ;  /* 0x0000000c5458723c */ /* 0x040ff000000018ff */
[----:B------:R-:W-:Y:S01]  /*10b50*/  HMMA.16816.F32 R84, R84, R14, RZ ;  /* 0x0000000e5454723c */ /* 0x000fe200000018ff */
[----:B------:R-:W3:Y:S07]  /*10b60*/  LDSM.16.MT88.4 R12, [R141+0xa800] ;  /* 0x00a800008d0c783b */ /* 0x000eee0000004200 */
[C---:B------:R-:W-:Y:S08]  /*10b70*/  HMMA.16816.F32 R44, R4.reuse, R16, R44 ;  /* 0x00000010042c723c */ /* 0x040ff0000000182c */
[C---:B------:R-:W-:Y:S01]  /*10b80*/  HMMA.16816.F32 R48, R4.reuse, R18, R48 ;  /* 0x000000120430723c */ /* 0x040fe20000001830 */
[----:B------:R-:W4:Y:S07]  /*10b90*/  LDSM.16.MT88.4 R16, [R142+0xa800] ;  /* 0x00a800008e10783b */ /* 0x000f2e0000004200 */
[C---:B--2---:R-:W-:Y:S08]  /*10ba0*/  HMMA.16816.F32 R88, R4.reuse, R8, R88 ;  /* 0x000000080458723c */ /* 0x044ff00000001858 */
[C---:B------:R-:W-:Y:S01]  /*10bb0*/  HMMA.16816.F32 R84, R4.reuse, R10, R84 ;  /* 0x0000000a0454723c */ /* 0x040fe20000001854 */
[----:B------:R-:W2:Y:S07]  /*10bc0*/  LDSM.16.MT88.4 R8, [R144+0x9000] ;  /* 0x009000009008783b */ /* 0x000eae0000004200 */
[C---:B------:R-:W-:Y:S07]  /*10bd0*/  HMMA.16816.F32 R52, R4.reuse, R20, R52 ;  /* 0x000000140434723c */ /* 0x040fee0000001834 */
[----:B------:R-:W-:Y:S01]  /*10be0*/  FFMA.FTZ R21, R168, c[0x0][0x23c], -R121 ;  /* 0x00008f00a8157a23 */ /* 0x000fe20000010879 */
[----:B------:R-:W-:Y:S01]  /*10bf0*/  HMMA.16816.F32 R56, R4, R22, R56 ;  /* 0x000000160438723c */ /* 0x000fe20000001838 */
[----:B------:R-:W-:-:S02]  /*10c00*/  FFMA.FTZ R20, R127, c[0x0][0x23c], -R120 ;  /* 0x00008f007f147a23 */ /* 0x000fc40000010878 */
[--C-:B------:R-:W-:Y:S02]  /*10c10*/  FFMA.FTZ R168, R114, c[0x0][0x23c], -R120.reuse ;  /* 0x00008f0072a87a23 */ /* 0x100fe40000010878 */
[----:B------:R-:W-:Y:S02]  /*10c20*/  MUFU.EX2 R21, R21 ;  /* 0x0000001500157308 */ /* 0x000fe40000000800 */
[--C-:B------:R-:W-:Y:S01]  /*10c30*/  FFMA.FTZ R22, R129, c[0x0][0x23c], -R120.reuse ;  /* 0x00008f0081167a23 */ /* 0x100fe20000010878 */
[----:B---3--:R-:W-:Y:S01]  /*10c40*/  HMMA.16816.F32 R76, R4, R12, R76 ;  /* 0x0000000c044c723c */ /* 0x008fe2000000184c */
[----:B------:R-:W-:-:S04]  /*10c50*/  FFMA.FTZ R23, R167, c[0x0][0x23c], -R120 ;  /* 0x00008f00a7177a23 */ /* 0x000fc80000010878 */
[----:B------:R-:W3:Y:S03]  /*10c60*/  MUFU.EX2 R22, R22 ;  /* 0x0000001600167308 */ /* 0x000ee60000000800 */
[C---:B----4-:R-:W-:Y:S05]  /*10c70*/  HMMA.16816.F32 R68, R4.reuse, R16, R68 ;  /* 0x000000100444723c */ /* 0x050fea0000001844 */
[----:B------:R-:W-:Y:S03]  /*10c80*/  MUFU.EX2 R23, R23 ;  /* 0x0000001700177308 */ /* 0x000fe60000000800 */
[C---:B------:R-:W-:Y:S01]  /*10c90*/  HMMA.16816.F32 R72, R4.reuse, R18, R72 ;  /* 0x000000120448723c */ /* 0x040fe20000001848 */
[----:B------:R-:W4:Y:S04]  /*10ca0*/  LDSM.16.MT88.4 R16, [R140+0x9000] ;  /* 0x009000008c10783b */ /* 0x000f280000004200 */
[----:B------:R-:W5:Y:S03]  /*10cb0*/  MUFU.EX2 R20, R20 ;  /* 0x0000001400147308 */ /* 0x000f660000000800 */
[----:B------:R-:W-:Y:S01]  /*10cc0*/  HMMA.16816.F32 R80, R4, R14, R80 ;  /* 0x0000000e0450723c */ /* 0x000fe20000001850 */
[----:B------:R-:W4:Y:S04]  /*10cd0*/  LDSM.16.MT88.4 R12, [R142+0x9000] ;  /* 0x009000008e0c783b */ /* 0x000f280000004200 */
[----:B------:R-:W4:Y:S02]  /*10ce0*/  MUFU.EX2 R168, R168 ;  /* 0x000000a800a87308 */ /* 0x000f240000000800 */
[----:B-1----:R-:W-:Y:S01]  /*10cf0*/  F2FP.PACK_AB R4, R123, R124 ;  /* 0x0000007c7b04723e */ /* 0x002fe200000000ff */
        /* <DEDUP_REMOVED lines=15> */
[C---:B------:R-:W-:Y:S08]  /*10df0*/  HMMA.16816.F32 R36, R4.reuse, R12, R36 ;  /* 0x0000000c0424723c */ /* 0x040ff00000001824 */
        /* <DEDUP_REMOVED lines=116> */
.L_x_7098:
[----:B------:R-:W-:-:S05]  /*11540*/  IMAD.MOV.U32 R5, RZ, RZ, c[0x0][0x1a0] ;  /* 0x00006800ff057624 */ /* 0x000fca00078e00ff */
[----:B------:R-:W-:-:S04]  /*11550*/  LEA R5, -R5, RZ, 0x6 ;  /* 0x000000ff05057211 */ /* 0x000fc800078e31ff */
[----:B------:R-:W-:Y:S02]  /*11560*/  SHF.R.S32.HI R6, RZ, 0x1f, R5 ;  /* 0x0000001fff067819 */ /* 0x000fe40000011405 */
.L_x_7099:
        /* <DEDUP_REMOVED lines=52> */
[----:B------:R-:W-:-:S02]  /*118b0*/  IMAD R101, R161, 0x40, R165 ;  /* 0x00000040a1657824 */ /* 0x000fc400078e02a5 */
[----:B------:R-:W-:Y:S01]  /*118c0*/  @!P2 STS.128 [R157+0xa800], RZ ;  /* 0x00a800ff9d00a388 */ /* 0x000fe20000000c00 */
[----:B------:R-:W-:Y:S02]  /*118d0*/  IMAD.MOV.U32 R171, RZ, RZ, R131 ;  /* 0x000000ffffab7224 */ /* 0x000fe400078e0083 */
[C---:B------:R-:W-:Y:S01]  /*118e0*/  IADD3 R106, R101.reuse, 0x1, RZ ;  /* 0x00000001656a7810 */ /* 0x040fe20007ffe0ff */
[----:B------:R-:W-:Y:S01]  /*118f0*/  @!PT LDS RZ, [RZ] ;  /* 0x00000000fffff984 */ /* 0x000fe20000000800 */
[----:B------:R-:W-:Y:S01]  /*11900*/  @!PT LDS RZ, [RZ] ;  /* 0x00000000fffff984 */ /* 0x000fe20000000800 */
[----:B------:R-:W-:Y:S01]  /*11910*/  @!PT LDS RZ, [RZ] ;  /* 0x00000000fffff984 */ /* 0x000fe20000000800 */
[----:B------:R2:W-:Y:S01]  /*11920*/  @P0 LDGSTS.E.BYPASS.LTC128B.128 [R157+0x9000], [R14.64] ;  /* 0x090000000e9d0fae */ /* 0x0005e2000b901d46 */
[----:B------:R-:W-:Y:S02]  /*11930*/  IADD3 R107, R101, 0x8, RZ ;  /* 0x00000008656b7810 */ /* 0x000fe40007ffe0ff */
[CC--:B------:R-:W-:Y:S01]  /*11940*/  ISETP.GE.AND P6, PT, R106.reuse, R105.reuse, PT ;  /* 0x000000696a00720c */ /* 0x0c0fe20003fc6270 */
[----:B------:R-:W-:Y:S01]  /*11950*/  @!P0 STS.128 [R157+0x9000], RZ ;  /* 0x009000ff9d008388 */ /* 0x000fe20000000c00 */
[C---:B------:R-:W-:Y:S02]  /*11960*/  ISETP.GE.AND P5, PT, R107.reuse, R105, PT ;  /* 0x000000696b00720c */ /* 0x040fe40003fa6270 */
[-C--:B------:R-:W-:Y:S01]  /*11970*/  ISETP.GE.AND P4, PT, R106, R128.reuse, PT ;  /* 0x000000806a00720c */ /* 0x080fe20003f86270 */
[----:B------:R-:W-:Y:S01]  /*11980*/  @!PT LDS RZ, [RZ] ;  /* 0x00000000fffff984 */ /* 0x000fe20000000800 */
[----:B------:R-:W-:Y:S01]  /*11990*/  @!PT LDS RZ, [RZ] ;  /* 0x00000000fffff984 */ /* 0x000fe20000000800 */
[----:B------:R-:W-:Y:S01]  /*119a0*/  @!PT LDS RZ, [RZ] ;  /* 0x00000000fffff984 */ /* 0x000fe20000000800 */
[----:B------:R4:W-:Y:S01]  /*119b0*/  @P2 LDGSTS.E.BYPASS.LTC128B.128 [R157+0xb000], [R16.64+0x80] ;  /* 0x0b000080109d2fae */ /* 0x0009e2000b901d46 */
[----:B------:R-:W-:-:S03]  /*119c0*/  ISETP.GE.AND P1, PT, R107, R128, PT ;  /* 0x000000806b00720c */ /* 0x000fc60003f26270 */
[----:B------:R-:W-:Y:S04]  /*119d0*/  @!P2 STS.128 [R157+0xb000], RZ ;  /* 0x00b000ff9d00a388 */ /* 0x000fe80000000c00 */
[----:B------:R-:W-:Y:S01]  /*119e0*/  @!PT LDS RZ, [RZ] ;  /* 0x00000000fffff984 */ /* 0x000fe20000000800 */
[----:B------:R-:W-:Y:S01]  /*119f0*/  @!PT LDS RZ, [RZ] ;  /* 0x00000000fffff984 */ /* 0x000fe20000000800 */
[----:B------:R-:W-:Y:S01]  /*11a00*/  @!PT LDS RZ, [RZ] ;  /* 0x00000000fffff984 */ /* 0x000fe20000000800 */
[----:B------:R4:W-:Y:S04]  /*11a10*/  @P0 LDGSTS.E.BYPASS.LTC128B.128 [R157+0x9800], [R18.64] ;  /* 0x09800000129d0fae */ /* 0x0009e8000b901d46 */
[----:B------:R-:W-:Y:S01]  /*11a20*/  @!P0 STS.128 [R157+0x9800], RZ ;  /* 0x009800ff9d008388 */ /* 0x000fe20000000c00 */
[----:B------:R-:W-:Y:S02]  /*11a30*/  ISETP.GE.AND P0, PT, R104, 0x3, PT ;  /* 0x000000036800780c */ /* 0x000fe40003f06270 */
[----:B------:R-:W-:Y:S01]  /*11a40*/  IADD3 R104, R101, 0x18, RZ ;  /* 0x0000001865687810 */ /* 0x000fe20007ffe0ff */
        /* <DEDUP_REMOVED lines=101> */
[----:B------:R-:W4:Y:S01]  /*120a0*/  LDSM.16.M88.4 R112, [R136+0x3000] ;  /* 0x003000008870783b */ /* 0x000f220000000200 */
[----:B------:R-:W-:-:S04]  /*120b0*/  DEPBAR.LE SB0, 0x0 ;  /* 0x000080000000791a */ /* 0x000fc80000000000 */
[C---:B-1----:R-:W-:Y:S08]  /*120c0*/  HMMA.16816.F32 R32, R124.reuse, R120, R32 ;  /* 0x000000787c20723c */ /* 0x042ff00000001820 */
[C---:B------:R-:W-:Y:S08]  /*120d0*/  HMMA.16816.F32 R28, R124.reuse, R122, R28 ;  /* 0x0000007a7c1c723c */ /* 0x040ff0000000181c */
[C---:B---3--:R-:W-:Y:S08]  /*120e0*/  HMMA.16816.F32 R24, R124.reuse, R116, R24 ;  /* 0x000000747c18723c */ /* 0x048ff00000001818 */
[C---:B------:R-:W-:Y:S08]  /*120f0*/  HMMA.16816.F32 R20, R124.reuse, R118, R20 ;  /* 0x000000767c14723c */ /* 0x040ff00000001814 */
[C---:B--2---:R-:W-:Y:S01]  /*12100*/  HMMA.16816.F32 R8, R124.reuse, R108, R8 ;  /* 0x0000006c7c08723c */ /* 0x044fe20000001808 */
[----:B------:R-:W1:Y:S07]  /*12110*/  I2F R108, R106 ;  /* 0x0000006a006c7306 */ /* 0x000e6e0000201400 */
[C---:B----4-:R-:W-:Y:S01]  /*12120*/  HMMA.16816.F32 R16, R124.reuse, R112, R16 ;  /* 0x000000707c10723c */ /* 0x050fe20000001810 */
[----:B------:R-:W2:Y:S06]  /*12130*/  I2F R113, R107 ;  /* 0x0000006b00717306 */ /* 0x000eac0000201400 */
[----:B------:R-:W-:Y:S01]  /*12140*/  IADD3 R112, R101, 0x9, RZ ;  /* 0x0000000965707810 */ /* 0x000fe20007ffe0ff */
[----:B------:R-:W-:Y:S01]  /*12150*/  HMMA.16816.F32 R4, R124, R110, R4 ;  /* 0x0000006e7c04723c */ /* 0x000fe20000001804 */
[----:B-1----:R-:W-:-:S02]  /*12160*/  FFMA.FTZ R33, R0, R108, R33 ;  /* 0x0000006c00217223 */ /* 0x002fc40000010021 */
[----:B------:R-:W1:Y:S01]  /*12170*/  I2F R109, R112 ;  /* 0x00000070006d7306 */ /* 0x000e620000201400 */
[C---:B------:R-:W-:Y:S01]  /*12180*/  FFMA.FTZ R35, R0.reuse, R108, R35 ;  /* 0x0000006c00237223 */ /* 0x040fe20000010023 */
[C---:B------:R-:W-:Y:S02]  /*12190*/  IADD3 R108, R101.reuse, 0x11, RZ ;  /* 0x00000011656c7810 */ /* 0x040fe40007ffe0ff */
[----:B------:R-:W-:Y:S01]  /*121a0*/  IADD3 R110, R101, 0x10, RZ ;  /* 0x00000010656e7810 */ /* 0x000fe20007ffe0ff */
[----:B------:R-:W-:Y:S01]  /*121b0*/  HMMA.16816.F32 R12, R124, R114, R12 ;  /* 0x000000727c0c723c */ /* 0x000fe2000000180c */
[CC--:B--2---:R-:W-:Y:S01]  /*121c0*/  FFMA.FTZ R28, R0.reuse, R113.reuse, R28 ;  /* 0x00000071001c7223 */ /* 0x0c4fe2000001001c */
[----:B------:R-:W-:Y:S01]  /*121d0*/  FSEL R107, R33, -INF , !P6 ;  /* 0xff800000216b7808 */ /* 0x000fe20007000000 */
[----:B------:R-:W2:Y:S01]  /*121e0*/  I2F R111, R110 ;  /* 0x0000006e006f7306 */ /* 0x000ea20000201400 */
[----:B------:R-:W-:Y:S01]  /*121f0*/  FFMA.FTZ R30, R0, R113, R30 ;  /* 0x00000071001e7223 */ /* 0x000fe2000001001e */
[----:B------:R-:W-:Y:S01]  /*12200*/  BAR.SYNC.DEFER_BLOCKING 0x0 ;  /* 0x0000000000007b1d */ /* 0x000fe20000010000 */
[----:B------:R-:W-:-:S02]  /*12210*/  FSEL R113, R28, -INF , !P5 ;  /* 0xff8000001c717808 */ /* 0x000fc40006800000 */
[----:B------:R-:W-:Y:S02]  /*12220*/  ISETP.GE.AND P6, PT, R112, R105, PT ;  /* 0x000000697000720c */ /* 0x000fe40003fc6270 */
[----:B------:R-:W-:Y:S01]  /*12230*/  FSEL R33, R35, -INF , !P4 ;  /* 0xff80000023217808 */ /* 0x000fe20006000000 */
[----:B------:R-:W3:Y:S01]  /*12240*/  I2F R106, R108 ;  /* 0x0000006c006a7306 */ /* 0x000ee20000201400 */
[-C--:B-1----:R-:W-:Y:S01]  /*12250*/  FFMA.FTZ R29, R0, R109.reuse, R29 ;  /* 0x0000006d001d7223 */ /* 0x082fe2000001001d */
[----:B------:R-:W-:Y:S01]  /*12260*/  ISETP.GE.AND P4, PT, R112, R128, PT ;  /* 0x000000807000720c */ /* 0x000fe20003f86270 */
[----:B------:R-:W-:Y:S01]  /*12270*/  FFMA.FTZ R28, R0, R109, R31 ;  /* 0x0000006d001c7223 */ /* 0x000fe2000001001f */
[----:B------:R-:W-:Y:S02]  /*12280*/  FSEL R35, R30, -INF , !P1 ;  /* 0xff8000001e237808 */ /* 0x000fe40004800000 */
[----:B------:R-:W-:Y:S02]  /*12290*/  IADD3 R30, R101, 0x19, RZ ;  /* 0x00000019651e7810 */ /* 0x000fe40007ffe0ff */
[----:B------:R-:W1:Y:S01]  /*122a0*/  I2F R109, R104 ;  /* 0x00000068006d7306 */ /* 0x000e620000201400 */
[----:B------:R-:W-:Y:S01]  /*122b0*/  FSEL R31, R29, -INF , !P6 ;  /* 0xff8000001d1f7808 */ /* 0x000fe20007000000 */
[-C--:B--2---:R-:W-:Y:S01]  /*122c0*/  FFMA.FTZ R129, R0, R111.reuse, R26 ;  /* 0x0000006f00817223 */ /* 0x084fe2000001001a */
[----:B------:R-:W-:Y:S01]  /*122d0*/  FSEL R29, R28, -INF , !P4 ;  /* 0xff8000001c1d7808 */ /* 0x000fe20006000000 */
[----:B------:R-:W-:Y:S01]  /*122e0*/  FFMA.FTZ R24, R0, R111, R24 ;  /* 0x0000006f00187223 */ /* 0x000fe20000010018 */
[----:B------:R-:W-:-:S02]  /*122f0*/  IADD3 R26, R101, 0x20, RZ ;  /* 0x00000020651a7810 */ /* 0x000fc40007ffe0ff */
[-C--:B------:R-:W-:Y:S01]  /*12300*/  ISETP.GE.AND P5, PT, R110, R105.reuse, PT ;  /* 0x000000696e00720c */ /* 0x080fe20003fa6270 */
[----:B------:R-:W2:Y:S01]  /*12310*/  I2F R28, R30 ;  /* 0x0000001e001c7306 */ /* 0x000ea20000201400 */
[CC--:B---3--:R-:W-:Y:S01]  /*12320*/  FFMA.FTZ R193, R0.reuse, R106.reuse, R25 ;  /* 0x0000006a00c17223 */ /* 0x0c8fe20000010019 */
[C---:B------:R-:W-:Y:S01]  /*12330*/  IADD3 R25, R101.reuse, 0x21, RZ ;  /* 0x0000002165197810 */ /* 0x040fe20007ffe0ff */
[----:B------:R-:W-:Y:S01]  /*12340*/  FFMA.FTZ R191, R0, R106, R27 ;  /* 0x0000006a00bf7223 */ /* 0x000fe2000001001b */
[----:B------:R-:W-:Y:S02]  /*12350*/  FSEL R127, R24, -INF , !P5 ;  /* 0xff800000187f7808 */ /* 0x000fe40006800000 */
[----:B------:R-:W-:Y:S02]  /*12360*/  ISETP.GE.AND P5, PT, R104, R105, PT ;  /* 0x000000696800720c */ /* 0x000fe40003fa6270 */
[----:B------:R-:W3:Y:S01]  /*12370*/  I2F R27, R26 ;  /* 0x0000001a001b7306 */ /* 0x000ee20000201400 */
[CC--:B-1----:R-:W-:Y:S01]  /*12380*/  FFMA.FTZ R167, R0.reuse, R109.reuse, R22 ;  /* 0x0000006d00a77223 */ /* 0x0c2fe20000010016 */
[----:B------:R-:W-:Y:S01]  /*12390*/  IADD3 R22, R101, 0x28, RZ ;  /* 0x0000002865167810 */ /* 0x000fe20007ffe0ff */
[----:B------:R-:W-:Y:S01]  /*123a0*/  FFMA.FTZ R20, R0, R109, R20 ;  /* 0x0000006d00147223 */ /* 0x000fe20000010014 */
[----:B------:R-:W-:-:S02]  /*123b0*/  ISETP.GE.AND P4, PT, R108, R128, PT ;  /* 0x000000806c00720c */ /* 0x000fc40003f86270 */
[----:B------:R-:W-:Y:S02]  /*123c0*/  ISETP.GE.AND P1, PT, R110, R128, PT ;  /* 0x000000806e00720c */ /* 0x000fe40003f26270 */
[----:B------:R-:W1:Y:S01]  /*123d0*/  I2F R24, R25 ;  /* 0x0000001900187306 */ /* 0x000e620000201400 */
[CC--:B--2---:R-:W-:Y:S01]  /*123e0*/  FFMA.FTZ R197, R0.reuse, R28.reuse, R21 ;  /* 0x0000001c00c57223 */ /* 0x0c4fe20000010015 */
[C---:B------:R-:W-:Y:S01]  /*123f0*/  IADD3 R21, R101.reuse, 0x29, RZ ;  /* 0x0000002965157810 */ /* 0x040fe20007ffe0ff */
[----:B------:R-:W-:Y:S01]  /*12400*/  FFMA.FTZ R189, R0, R28, R23 ;  /* 0x0000001c00bd7223 */ /* 0x000fe20000010017 */
[----:B------:R-:W-:Y:S02]  /*12410*/  FSEL R195, R20, -INF , !P5 ;  /* 0xff80000014c37808 */ /* 0x000fe40006800000 */
[----:B------:R-:W-:Y:S02]  /*12420*/  ISETP.GE.AND P5, PT, R26, R105, PT ;  /* 0x000000691a00720c */ /* 0x000fe40003fa6270 */
[----:B------:R-:W2:Y:S01]  /*12430*/  I2F R23, R22 ;  /* 0x0000001600177306 */ /* 0x000ea20000201400 */
[CC--:B---3--:R-:W-:Y:S01]  /*12440*/  FFMA.FTZ R181, R0.reuse, R27.reuse, R18 ;  /* 0x0000001b00b57223 */ /* 0x0c8fe20000010012 */
[----:B------:R-:W-:Y:S01]  /*12450*/  IADD3 R18, R101, 0x30, RZ ;  /* 0x0000003065127810 */ /* 0x000fe20007ffe0ff */
[----:B------:R-:W-:Y:S01]  /*12460*/  FFMA.FTZ R16, R0, R27, R16 ;  /* 0x0000001b00107223 */ /* 0x000fe20000010010 */
[----:B------:R-:W-:-:S02]  /*12470*/  FSEL R191, R191, -INF , !P4 ;  /* 0xff800000bfbf7808 */ /* 0x000fc40006000000 */
[----:B------:R-:W-:Y:S02]  /*12480*/  ISETP.GE.AND P4, PT, R30, R128, PT ;  /* 0x000000801e00720c */ /* 0x000fe40003f86270 */
[----:B------:R-:W3:Y:S01]  /*12490*/  I2F R20, R21 ;  /* 0x0000001500147306 */ /* 0x000ee20000201400 */
[-C--:B-1----:R-:W-:Y:S01]  /*124a0*/  FFMA.FTZ R183, R0, R24.reuse, R17 ;  /* 0x0000001800b77223 */ /* 0x082fe20000010011 */
[----:B------:R-:W-:Y:S01]  /*124b0*/  FSEL R179, R16, -INF , !P5 ;  /* 0xff80000010b37808 */ /* 0x000fe20006800000 */
[----:B------:R-:W-:Y:S01]  /*124c0*/  FFMA.FTZ R19, R0, R24, R19 ;  /* 0x0000001800137223 */ /* 0x000fe20000010013 */
[----:B------:R-:W-:Y:S02]  /*124d0*/  ISETP.GE.AND P5, PT, R22, R105, PT ;  /* 0x000000691600720c */ /* 0x000fe40003fa6270 */
[----:B------:R-:W-:Y:S02]  /*124e0*/  FSEL R189, R189, -INF , !P4 ;  /* 0xff800000bdbd7808 */ /* 0x000fe40006000000 */
[----:B------:R-:W1:Y:S01]  /*124f0*/  I2F R17, R18 ;  /* 0x0000001200117306 */ /* 0x000e620000201400 */
[CC--:B--2---:R-:W-:Y:S01]  /*12500*/  FFMA.FTZ R185, R0.reuse, R23.reuse, R12 ;  /* 0x0000001700b97223 */ /* 0x0c4fe2000001000c */
[----:B------:R-:W-:Y:S01]  /*12510*/  IADD3 R12, R101, 0x38, RZ ;  /* 0x00000038650c7810 */ /* 0x000fe20007ffe0ff */
[----:B------:R-:W-:Y:S01]  /*12520*/  FFMA.FTZ R177, R0, R23, R14 ;  /* 0x0000001700b17223 */ /* 0x000fe2000001000e */
[----:B------:R-:W-:-:S02]  /*12530*/  ISETP.GE.AND P4, PT, R25, R128, PT ;  /* 0x000000801900720c */ /* 0x000fc40003f86270 */
[----:B------:R-:W-:Y:S01]  /*12540*/  FSEL R185, R185, -INF , !P5 ;  /* 0xff800000b9b97808 */ /* 0x000fe20006800000 */
[CC--:B---3--:R-:W-:Y:S01]  /*12550*/  FFMA.FTZ R187, R0.reuse, R20.reuse, R13 ;  /* 0x0000001400bb7223 */ /* 0x0c8fe2000001000d */
[----:B------:R-:W-:Y:S01]  /*12560*/  FSEL R129, R129, -INF , !P1 ;  /* 0xff80000081817808 */ /* 0x000fe20004800000 */
[----:B------:R-:W2:Y:S01]  /*12570*/  I2F R13, R12 ;  /* 0x0000000c000d7306 */ /* 0x000ea20000201400 */
[----:B------:R-:W-:Y:S01]  /*12580*/  IADD3 R16, R101, 0x31, RZ ;  /* 0x0000003165107810 */ /* 0x000fe20007ffe0ff */
[----:B------:R-:W-:Y:S01]  /*12590*/  FFMA.FTZ R15, R0, R20, R15 ;  /* 0x00000014000f7223 */ /* 0x000fe2000001000f */
[-C--:B------:R-:W-:Y:S02]  /*125a0*/  ISETP.GE.AND P5, PT, R18, R105.reuse, PT ;  /* 0x000000691200720c */ /* 0x080fe40003fa6270 */
[----:B------:R-:W-:Y:S01]  /*125b0*/  ISETP.GE.AND P6, PT, R108, R105, PT ;  /* 0x000000696c00720c */ /* 0x000fe20003fc6270 */
[-C--:B-1----:R-:W-:Y:S01]  /*125c0*/  FFMA.FTZ R8, R0, R17.reuse, R8 ;  /* 0x0000001100087223 */ /* 0x082fe20000010008 */
[-C--:B------:R-:W-:Y:S01]  /*125d0*/  ISETP.GE.AND P1, PT, R104, R128.reuse, PT ;  /* 0x000000806800720c */ /* 0x080fe20003f26270 */
[----:B------:R-:W1:Y:S01]  /*125e0*/  I2F R14, R16 ;  /* 0x00000010000e7306 */ /* 0x000e620000201400 */
[----:B------:R-:W-:Y:S01]  /*125f0*/  FSEL R175, R19, -INF , !P4 ;  /* 0xff80000013af7808 */ /* 0x000fe20006000000 */
[----:B------:R-:W-:Y:S01]  /*12600*/  FFMA.FTZ R10, R0, R17, R10 ;  /* 0x00000011000a7223 */ /* 0x000fe2000001000a */
[----:B------:R-:W-:-:S02]  /*12610*/  ISETP.GE.AND P4, PT, R21, R128, PT ;  /* 0x000000801500720c */ /* 0x000fc40003f86270 */
[----:B------:R-:W-:Y:S02]  /*12620*/  FSEL R121, R8, -INF , !P5 ;  /* 0xff80000008797808 */ /* 0x000fe40006800000 */
[----:B------:R-:W-:Y:S01]  /*12630*/  FSEL R193, R193, -INF , !P6 ;  /* 0xff800000c1c17808 */ /* 0x000fe20007000000 */
[CC--:B--2---:R-:W-:Y:S01]  /*12640*/  FFMA.FTZ R123, R0.reuse, R13.reuse, R4 ;  /* 0x0000000d007b7223 */ /* 0x0c4fe20000010004 */
[----:B------:R-:W-:Y:S01]  /*12650*/  FSEL R167, R167, -INF , !P1 ;  /* 0xff800000a7a77808 */ /* 0x000fe20004800000 */
[----:B------:R-:W-:Y:S01]  /*12660*/  FFMA.FTZ R6, R0, R13, R6 ;  /* 0x0000000d00067223 */ /* 0x000fe20000010006 */
[----:B------:R-:W-:Y:S02]  /*12670*/  IADD3 R8, R101, 0x39, RZ ;  /* 0x0000003965087810 */ /* 0x000fe40007ffe0ff */
[----:B------:R-:W-:Y:S02]  /*12680*/  ISETP.GE.AND P6, PT, R30, R105, PT ;  /* 0x000000691e00720c */ /* 0x000fe40003fc6270 */
[----:B------:R-:W-:Y:S01]  /*12690*/  ISETP.GE.AND P1, PT, R26, R128, PT ;  /* 0x000000801a00720c */ /* 0x000fe20003f26270 */
[----:B------:R-:W2:Y:S01]  /*126a0*/  I2F R4, R8 ;  /* 0x0000000800047306 */ /* 0x000ea20000201400 */
[----:B------:R-:W-:Y:S01]  /*126b0*/  FSEL R173, R15, -INF , !P4 ;  /* 0xff8000000fad7808 */ /* 0x000fe20006000000 */
[CC--:B-1----:R-:W-:Y:S01]  /*126c0*/  FFMA.FTZ R9, R0.reuse, R14.reuse, R9 ;  /* 0x0000000e00097223 */ /* 0x0c2fe20000010009 */
[----:B------:R-:W-:Y:S01]  /*126d0*/  FSEL R197, R197, -INF , !P6 ;  /* 0xff800000c5c57808 */ /* 0x000fe20007000000 */
[----:B------:R-:W-:Y:S01]  /*126e0*/  FFMA.FTZ R11, R0, R14, R11 ;  /* 0x0000000e000b7223 */ /* 0x000fe2000001000b */
[----:B------:R-:W-:-:S02]  /*126f0*/  FSEL R181, R181, -INF , !P1 ;  /* 0xff800000b5b57808 */ /* 0x000fc40004800000 */
[-C--:B------:R-:W-:Y:S01]  /*12700*/  ISETP.GE.AND P6, PT, R25, R105.reuse, PT ;  /* 0x000000691900720c */ /* 0x080fe20003fc6270 */
[----:B------:R-:W1:Y:S01]  /*12710*/  I2F R15, R101 ;  /* 0x00000065000f7306 */ /* 0x000e620000201400 */
[----:B------:R-:W-:Y:S02]  /*12720*/  ISETP.GE.AND P1, PT, R22, R128, PT ;  /* 0x000000801600720c */ /* 0x000fe40003f26270 */
[----:B------:R-:W-:Y:S02]  /*12730*/  FSEL R183, R183, -INF , !P6 ;  /* 0xff800000b7b77808 */ /* 0x000fe40007000000 */
[----:B------:R-:W-:Y:S02]  /*12740*/  FSEL R177, R177, -INF , !P1 ;  /* 0xff800000b1b17808 */ /* 0x000fe40004800000 */
[----:B------:R-:W-:Y:S01]  /*12750*/  ISETP.GE.AND P6, PT, R21, R105, PT ;  /* 0x000000691500720c */ /* 0x000fe20003fc6270 */
[----:B--2---:R-:W-:Y:S01]  /*12760*/  FFMA.FTZ R125, R0, R4, R5 ;  /* 0x00000004007d7223 */ /* 0x004fe20000010005 */
[----:B------:R-:W-:Y:S01]  /*12770*/  ISETP.GE.AND P1, PT, R18, R128, PT ;  /* 0x000000801200720c */ /* 0x000fe20003f26270 */
[----:B------:R-:W-:Y:S01]  /*12780*/  FFMA.FTZ R7, R0, R4, R7 ;  /* 0x0000000400077223 */ /* 0x000fe20000010007 */
[----:B------:R-:W-:-:S02]  /*12790*/  FSEL R187, R187, -INF , !P6 ;  /* 0xff800000bbbb7808 */ /* 0x000fc40007000000 */
[----:B------:R-:W-:Y:S02]  /*127a0*/  FSEL R120, R10, -INF , !P1 ;  /* 0xff8000000a787808 */ /* 0x000fe40004800000 */
[----:B------:R-:W-:Y:S01]  /*127b0*/  ISETP.GE.AND P6, PT, R16, R105, PT ;  /* 0x000000691000720c */ /* 0x000fe20003fc6270 */
[-C--:B-1----:R-:W-:Y:S01]  /*127c0*/  FFMA.FTZ R32, R0, R15.reuse, R32 ;  /* 0x0000000f00207223 */ /* 0x082fe20000010020 */
[-C--:B------:R-:W-:Y:S01]  /*127d0*/  ISETP.GE.AND P4, PT, R16, R128.reuse, PT ;  /* 0x000000801000720c */ /* 0x080fe20003f86270 */
[----:B------:R-:W-:Y:S01]  /*127e0*/  FFMA.FTZ R34, R0, R15, R34 ;  /* 0x0000000f00227223 */ /* 0x000fe20000010022 */
[C---:B------:R-:W-:Y:S02]  /*127f0*/  ISETP.GE.AND P5, PT, R12.reuse, R105, PT ;  /* 0x000000690c00720c */ /* 0x040fe40003fa6270 */
[----:B------:R-:W-:Y:S02]  /*12800*/  ISETP.GE.AND P1, PT, R12, R128, PT ;  /* 0x000000800c00720c */ /* 0x000fe40003f26270 */
        /* <DEDUP_REMOVED lines=73> */
.L_x_7101:
[----:B------:R-:W-:-:S05]  /*12ca0*/  IMAD.MOV.U32 R9, RZ, RZ, c[0x0][0x198] ;  /* 0x00006600ff097624 */ /* 0x000fca00078e00ff */
[----:B------:R-:W-:-:S04]  /*12cb0*/  LEA R9, -R9, RZ, 0x6 ;  /* 0x000000ff09097211 */ /* 0x000fc800078e31ff */
[----:B------:R-:W-:Y:S02]  /*12cc0*/  SHF.R.S32.HI R10, RZ, 0x1f, R9 ;  /* 0x0000001fff0a7819 */ /* 0x000fe40000011409 */
.L_x_7102:
        /* <DEDUP_REMOVED lines=69> */
.L_x_7100:
[----:B------:R-:W-:Y:S01]  /*13120*/  FMNMX.FTZ R8, R3, R4, !PT ;  /* 0x0000000403087209 */ /* 0x000fe20007810000 */
[----:B-1----:R-:W-:Y:S01]  /*13130*/  LDSM.16.MT88.4 R24, [R141+0x8000] ;  /* 0x008000008d18783b */ /* 0x002fe20000004200 */
        /* <DEDUP_REMOVED lines=24> */
[----:B------:R-:W-:Y:S02]  /*132c0*/  FMNMX.FTZ R8, R124, R7, !PT ;  /* 0x000000077c087209 */ /* 0x000fe40007810000 */
[----:B------:R-:W-:Y:S02]  /*132d0*/  FMNMX.FTZ R7, R173, R6, !PT ;  /* 0x00000006ad077209 */ /* 0x000fe40007810000 */
[----:B------:R-:W-:-:S04]  /*132e0*/  FMNMX.FTZ R8, R123, R8, !PT ;  /* 0x000000087b087209 */ /* 0x000fc80007810000 */
[----:B------:R-:W-:Y:S02]  /*132f0*/  FMNMX.FTZ R9, R125, R8, !PT ;  /* 0x000000087d097209 */ /* 0x000fe40007810000 */
[----:B------:R-:W-:-:S03]  /*13300*/  FMNMX.FTZ R8, R120, R7, !PT ;  /* 0x0000000778087209 */ /* 0x000fc60007810000 */
[----:B------:R-:W1:Y:S01]  /*13310*/  SHFL.BFLY PT, R6, R9, 0x2, 0x1f ;  /* 0x0c401f0009067f89 */ /* 0x000e6200000e0000 */
[----:B------:R-:W-:-:S04]  /*13320*/  FMNMX.FTZ R8, R111, R8, !PT ;  /* 0x000000086f087209 */ /* 0x000fc80007810000 */
[----:B------:R-:W-:-:S04]  /*13330*/  FMNMX.FTZ R7, R109, R8, !PT ;  /* 0x000000086d077209 */ /* 0x000fc80007810000 */
[----:B------:R-:W-:-:S05]  /*13340*/  FMNMX.FTZ R8, R118, R7, !PT ;  /* 0x0000000776087209 */ /* 0x000fca0007810000 */
[----:B------:R-:W2:Y:S01]  /*13350*/  SHFL.BFLY PT, R7, R8, 0x2, 0x1f ;  /* 0x0c401f0008077f89 */ /* 0x000ea200000e0000 */
[----:B-1----:R-:W-:-:S05]  /*13360*/  FMNMX.FTZ R6, R9, R6, !PT ;  /* 0x0000000609067209 */ /* 0x002fca0007810000 */
[----:B------:R-:W1:Y:S01]  /*13370*/  SHFL.BFLY PT, R115, R6, 0x1, 0x1f ;  /* 0x0c201f0006737f89 */ /* 0x000e6200000e0000 */
[----:B--2---:R-:W-:-:S03]  /*13380*/  FMNMX.FTZ R7, R8, R7, !PT ;  /* 0x0000000708077209 */ /* 0x004fc60007810000 */
[----:B------:R-:W-:Y:S04]  /*13390*/  LDSM.16.MT88.4 R8, [R144+0x8000] ;  /* 0x008000009008783b */ /* 0x000fe80000004200 */
[----:B------:R-:W2:Y:S01]  /*133a0*/  SHFL.BFLY PT, R114, R7, 0x1, 0x1f ;  /* 0x0c201f0007727f89 */ /* 0x000ea200000e0000 */
[----:B-1----:R-:W-:-:S04]  /*133b0*/  FMNMX.FTZ R115, R6, R115, !PT ;  /* 0x0000007306737209 */ /* 0x002fc80007810000 */
[C---:B------:R-:W-:Y:S01]  /*133c0*/  FSETP.NEU.FTZ.AND P1, PT, R115.reuse, -INF , PT ;  /* 0xff8000007300780b */ /* 0x040fe20003f3d000 */
[----:B------:R-:W-:-:S03]  /*133d0*/  FMUL.FTZ R126, R115, c[0x0][0x23c] ;  /* 0x00008f00737e7a20 */ /* 0x000fc60000410000 */
[----:B------:R-:W-:Y:S02]  /*133e0*/  FSEL R110, R115, RZ, P1 ;  /* 0x000000ff736e7208 */ /* 0x000fe40000800000 */
[----:B------:R-:W-:-:S03]  /*133f0*/  FSEL R126, R126, RZ, P1 ;  /* 0x000000ff7e7e7208 */ /* 0x000fc60000800000 */
[----:B------:R-:W-:Y:S01]  /*13400*/  FADD.FTZ R110, R3, -R110 ;  /* 0x8000006e036e7221 */ /* 0x000fe20000010000 */
[----:B--2---:R-:W-:Y:S01]  /*13410*/  FMNMX.FTZ R114, R7, R114, !PT ;  /* 0x0000007207727209 */ /* 0x004fe20007810000 */
[--C-:B------:R-:W-:Y:S02]  /*13420*/  FFMA.FTZ R108, R4, c[0x0][0x23c], -R126.reuse ;  /* 0x00008f00046c7a23 */ /* 0x100fe4000001087e */
[--C-:B------:R-:W-:Y:S01]  /*13430*/  FFMA.FTZ R117, R107, c[0x0][0x23c], -R126.reuse ;  /* 0x00008f006b757a23 */ /* 0x100fe2000001087e */
[C---:B------:R-:W-:Y:S01]  /*13440*/  FSETP.NEU.FTZ.AND P0, PT, R114.reuse, -INF , PT ;  /* 0xff8000007200780b */ /* 0x040fe20003f1d000 */
[----:B------:R-:W-:Y:S02]  /*13450*/  FMUL.FTZ R122, R114, c[0x0][0x23c] ;  /* 0x00008f00727a7a20 */ /* 0x000fe40000410000 */
[--C-:B------:R-:W-:Y:S01]  /*13460*/  FFMA.FTZ R113, R113, c[0x0][0x23c], -R126.reuse ;  /* 0x00008f0071717a23 */ /* 0x100fe2000001087e */
[----:B------:R-:W-:Y:S01]  /*13470*/  MUFU.EX2 R108, R108 ;  /* 0x0000006c006c7308 */ /* 0x000fe20000000800 */
[----:B------:R-:W-:Y:S01]  /*13480*/  FFMA.FTZ R112, R31, c[0x0][0x23c], -R126 ;  /* 0x00008f001f707a23 */ /* 0x000fe2000001087e */
[----:B------:R-:W-:Y:S01]  /*13490*/  FSEL R122, R122, RZ, P0 ;  /* 0x000000ff7a7a7208 */ /* 0x000fe20000000000 */
[----:B------:R-:W-:-:S02]  /*134a0*/  FMUL.FTZ R110, R110, c[0x0][0x23c] ;  /* 0x00008f006e6e7a20 */ /* 0x000fc40000410000 */
[----:B------:R-:W-:Y:S02]  /*134b0*/  FFMA.FTZ R131, R127, c[0x0][0x23c], -R126 ;  /* 0x00008f007f837a23 */ /* 0x000fe4000001087e */
[--C-:B------:R-:W-:Y:S01]  /*134c0*/  FFMA.FTZ R116, R5, c[0x0][0x23c], -R122.reuse ;  /* 0x00008f0005747a23 */ /* 0x100fe2000001087a */
[----:B------:R-:W-:Y:S01]  /*134d0*/  FSEL R5, R114, RZ, P0 ;  /* 0x000000ff72057208 */ /* 0x000fe20000000000 */
[--C-:B------:R-:W-:Y:S01]  /*134e0*/  FFMA.FTZ R101, R33, c[0x0][0x23c], -R122.reuse ;  /* 0x00008f0021657a23 */ /* 0x100fe2000001087a */
[----:B------:R-:W1:Y:S01]  /*134f0*/  MUFU.EX2 R117, R117 ;  /* 0x0000007500757308 */ /* 0x000e620000000800 */
[----:B------:R-:W-:Y:S02]  /*13500*/  FFMA.FTZ R35, R35, c[0x0][0x23c], -R122 ;  /* 0x00008f0023237a23 */ /* 0x000fe4000001087a */
[----:B------:R-:W-:Y:S02]  /*13510*/  FADD.FTZ R2, R2, -R5 ;  /* 0x8000000502027221 */ /* 0x000fe40000010000 */
[----:B------:R-:W-:-:S02]  /*13520*/  FFMA.FTZ R130, R193, c[0x0][0x23c], -R126 ;  /* 0x00008f00c1827a23 */ /* 0x000fc4000001087e */
[----:B------:R-:W-:Y:S01]  /*13530*/  FMUL.FTZ R119, R2, c[0x0][0x23c] ;  /* 0x00008f0002777a20 */ /* 0x000fe20000410000 */
[----:B------:R-:W-:Y:S01]  /*13540*/  MUFU.EX2 R113, R113 ;  /* 0x0000007100717308 */ /* 0x000fe20000000800 */
[----:B------:R-:W-:Y:S02]  /*13550*/  FFMA.FTZ R2, R29, c[0x0][0x23c], -R122 ;  /* 0x00008f001d027a23 */ /* 0x000fe4000001087a */
[--C-:B------:R-:W-:Y:S02]  /*13560*/  FFMA.FTZ R128, R195, c[0x0][0x23c], -R126.reuse ;  /* 0x00008f00c3807a23 */ /* 0x100fe4000001087e */
[----:B------:R-:W-:Y:S02]  /*13570*/  FFMA.FTZ R127, R197, c[0x0][0x23c], -R126 ;  /* 0x00008f00c57f7a23 */ /* 0x000fe4000001087e */
[--C-:B------:R-:W-:Y:S01]  /*13580*/  FFMA.FTZ R129, R129, c[0x0][0x23c], -R122.reuse ;  /* 0x00008f0081817a23 */ /* 0x100fe2000001087a */
[----:B------:R-:W2:Y:S01]  /*13590*/  MUFU.EX2 R112, R112 ;  /* 0x0000007000707308 */ /* 0x000ea20000000800 */
[----:B-1----:R-:W-:Y:S01]  /*135a0*/  F2FP.PACK_AB R104, R117, R108 ;  /* 0x0000006c7568723e */ /* 0x002fe200000000ff */
        /* <DEDUP_REMOVED lines=13> */
[----:B------:R2:W-:Y:S01]  /*13680*/  MUFU.EX2 R3, R35 ;  /* 0x0000002300037308 */ /* 0x0005e20000000800 */
[----:B------:R-:W-:Y:S02]  /*13690*/  FFMA.FTZ R180, R173, c[0x0][0x23c], -R122 ;  /* 0x00008f00adb47a23 */ /* 0x000fe4000001087a */
[--C-:B------:R-:W-:Y:S02]  /*136a0*/  FFMA.FTZ R121, R121, c[0x0][0x23c], -R126.reuse ;  /* 0x00008f0079797a23 */ /* 0x100fe4000001087e */
[--C-:B------:R-:W-:Y:S02]  /*136b0*/  FFMA.FTZ R124, R124, c[0x0][0x23c], -R126.reuse ;  /* 0x00008f007c7c7a23 */ /* 0x100fe4000001087e */
[--C-:B------:R-:W-:Y:S01]  /*136c0*/  FFMA.FTZ R123, R123, c[0x0][0x23c], -R126.reuse ;  /* 0x00008f007b7b7a23 */ /* 0x100fe2000001087e */
[----:B------:R-:W3:Y:S01]  /*136d0*/  MUFU.EX2 R110, R110 ;  /* 0x0000006e006e7308 */ /* 0x000ee20000000800 */
[----:B-1----:R-:W-:Y:S01]  /*136e0*/  F2FP.PACK_AB R105, R101, R116 ;  /* 0x000000746569723e */ /* 0x002fe200000000ff */
[----:B------:R-:W-:-:S02]  /*136f0*/  FFMA.FTZ R126, R125, c[0x0][0x23c], -R126 ;  /* 0x00008f007d7e7a23 */ /* 0x000fc4000001087e */
[--C-:B------:R-:W-:Y:S02]  /*13700*/  FFMA.FTZ R120, R120, c[0x0][0x23c], -R122.reuse ;  /* 0x00008f0078787a23 */ /* 0x100fe4000001087a */
[--C-:B------:R-:W-:Y:S02]  /*13710*/  FFMA.FTZ R125, R111, c[0x0][0x23c], -R122.reuse ;  /* 0x00008f006f7d7a23 */ /* 0x100fe4000001087a */
[----:B------:R-:W1:Y:S01]  /*13720*/  MUFU.EX2 R119, R119 ;  /* 0x0000007700777308 */ /* 0x000e620000000800 */
[----:B--2---:R-:W2:Y:S01]  /*13730*/  LDSM.16.MT88.4 R32, [R140+0x8000] ;  /* 0x008000008c20783b */ /* 0x004ea20000004200 */
[--C-:B------:R-:W-:Y:S02]  /*13740*/  FFMA.FTZ R173, R109, c[0x0][0x23c], -R122.reuse ;  /* 0x00008f006dad7a23 */ /* 0x100fe4000001087a */
[----:B------:R-:W-:-:S04]  /*13750*/  FFMA.FTZ R118, R118, c[0x0][0x23c], -R122 ;  /* 0x00008f0076767a23 */ /* 0x000fc8000001087a */
[----:B------:R-:W4:Y:S01]  /*13760*/  MUFU.EX2 R2, R2 ;  /* 0x0000000200027308 */ /* 0x000f220000000800 */
[-C--:B---3--:R-:W-:Y:S02]  /*13770*/  FMUL.FTZ R20, R44, R110.reuse ;  /* 0x0000006e2c147220 */ /* 0x088fe40000410000 */
[-C--:B------:R-:W-:Y:S02]  /*13780*/  FMUL.FTZ R21, R45, R110.reuse ;  /* 0x0000006e2d157220 */ /* 0x080fe40000410000 */
[-C--:B------:R-:W-:Y:S02]  /*13790*/  FMUL.FTZ R48, R48, R110.reuse ;  /* 0x0000006e30307220 */ /* 0x080fe40000410000 */
[----:B------:R-:W-:Y:S01]  /*137a0*/  FMUL.FTZ R49, R49, R110 ;  /* 0x0000006e31317220 */ /* 0x000fe20000410000 */
[----:B------:R-:W-:Y:S01]  /*137b0*/  MUFU.EX2 R131, R131 ;  /* 0x0000008300837308 */ /* 0x000fe20000000800 */
[-C--:B-1----:R-:W-:Y:S02]  /*137c0*/  FMUL.FTZ R22, R46, R119.reuse ;  /* 0x000000772e167220 */ /* 0x082fe40000410000 */
[----:B------:R-:W-:-:S02]  /*137d0*/  FMUL.FTZ R23, R47, R119 ;  /* 0x000000772f177220 */ /* 0x000fc40000410000 */
[-C--:B------:R-:W-:Y:S02]  /*137e0*/  FMUL.FTZ R50, R50, R119.reuse ;  /* 0x0000007732327220 */ /* 0x080fe40000410000 */
[----:B------:R-:W-:Y:S01]  /*137f0*/  FMUL.FTZ R51, R51, R119 ;  /* 0x0000007733337220 */ /* 0x000fe20000410000 */
[----:B----4-:R-:W-:Y:S01]  /*13800*/  F2FP.PACK_AB R107, R2, R3 ;  /* 0x00000003026b723e */ /* 0x010fe200000000ff */
[-C--:B------:R-:W-:Y:S01]  /*13810*/  FMUL.FTZ R28, R52, R110.reuse ;  /* 0x0000006e341c7220 */ /* 0x080fe20000410000 */
[----:B------:R-:W1:Y:S01]  /*13820*/  MUFU.EX2 R130, R130 ;  /* 0x0000008200827308 */ /* 0x000e620000000800 */
        /* <DEDUP_REMOVED lines=8> */
[C---:B------:R-:W-:Y:S01]  /*138b0*/  HMMA.16816.F32 R24, R104.reuse, R26, R48 ;  /* 0x0000001a6818723c */ /* 0x040fe20000001830 */
[----:B------:R-:W3:Y:S01]  /*138c0*/  LDSM.16.MT88.4 R48, [R142+0xa000] ;  /* 0x00a000008e30783b */ /* 0x000ee20000004200 */
[----:B------:R-:W-:Y:S02]  /*138d0*/  FMUL.FTZ R59, R59, R119 ;  /* 0x000000773b3b7220 */ /* 0x000fe40000410000 */
[-C--:B------:R-:W-:Y:S01]  /*138e0*/  FMUL.FTZ R44, R68, R110.reuse ;  /* 0x0000006e442c7220 */ /* 0x080fe20000410000 */
[----:B------:R-:W4:Y:S01]  /*138f0*/  MUFU.EX2 R127, R127 ;  /* 0x0000007f007f7308 */ /* 0x000f220000000800 */
[----:B------:R-:W-:Y:S01]  /*13900*/  FMUL.FTZ R45, R69, R110 ;  /* 0x0000006e452d7220 */ /* 0x000fe20000410000 */
[----:B-1----:R-:W-:Y:S01]  /*13910*/  F2FP.PACK_AB R68, R130, R131 ;  /* 0x000000838244723e */ /* 0x002fe200000000ff */
        /* <DEDUP_REMOVED lines=10> */
[-C--:B------:R-:W-:Y:S01]  /*139c0*/  FMUL.FTZ R52, R76, R110.reuse ;  /* 0x0000006e4c347220 */ /* 0x080fe20000410000 */
[----:B------:R-:W2:Y:S01]  /*139d0*/  MUFU.EX2 R172, R172 ;  /* 0x000000ac00ac7308 */ /* 0x000ea20000000800 */
[----:B------:R-:W-:Y:S01]  /*139e0*/  FMUL.FTZ R53, R77, R110 ;  /* 0x0000006e4d357220 */ /* 0x000fe20000410000 */
[----:B----4-:R-:W-:Y:S01]  /*139f0*/  F2FP.PACK_AB R70, R127, R128 ;  /* 0x000000807f46723e */ /* 0x010fe200000000ff */
[----:B------:R-:W-:-:S02]  /*13a00*/  FMUL.FTZ R54, R78, R119 ;  /* 0x000000774e367220 */ /* 0x000fc40000410000 */
[-C--:B------:R-:W-:Y:S02]  /*13a10*/  FMUL.FTZ R55, R79, R119.reuse ;  /* 0x000000774f377220 */ /* 0x080fe40000410000 */
[----:B------:R-:W-:Y:S01]  /*13a20*/  LDSM.16.MT88.4 R76, [R141+0x8800] ;  /* 0x008800008d4c783b */ /* 0x000fe20000004200 */
[-C--:B------:R-:W-:Y:S01]  /*13a30*/  FMUL.FTZ R12, R36, R110.reuse ;  /* 0x0000006e240c7220 */ /* 0x080fe20000410000 */
[----:B------:R-:W-:Y:S01]  /*13a40*/  MUFU.EX2 R167, R167 ;  /* 0x000000a700a77308 */ /* 0x000fe20000000800 */
[-C--:B------:R-:W-:Y:S02]  /*13a50*/  FMUL.FTZ R13, R37, R110.reuse ;  /* 0x0000006e250d7220 */ /* 0x080fe40000410000 */
[-C--:B------:R-:W-:Y:S02]  /*13a60*/  FMUL.FTZ R14, R38, R119.reuse ;  /* 0x00000077260e7220 */ /* 0x080fe40000410000 */
[----:B------:R-:W-:Y:S02]  /*13a70*/  FMUL.FTZ R15, R39, R119 ;  /* 0x00000077270f7220 */ /* 0x000fe40000410000 */
[-C--:B------:R-:W-:Y:S01]  /*13a80*/  FMUL.FTZ R40, R40, R110.reuse ;  /* 0x0000006e28287220 */ /* 0x080fe20000410000 */
[----:B------:R-:W4:Y:S01]  /*13a90*/  MUFU.EX2 R166, R166 ;  /* 0x000000a600a67308 */ /* 0x000f220000000800 */
[----:B------:R-:W-:Y:S01]  /*13aa0*/  FMUL.FTZ R41, R41, R110 ;  /* 0x0000006e29297220 */ /* 0x000fe20000410000 */
[----:B--2---:R-:W-:Y:S01]  /*13ab0*/  F2FP.PACK_AB R69, R172, R129 ;  /* 0x00000081ac45723e */ /* 0x004fe200000000ff */
[----:B---3--:R-:W-:Y:S01]  /*13ac0*/  HMMA.16816.F32 R44, R104, R48, R44 ;  /* 0x00000030682c723c */ /* 0x008fe2000000182c */
[----:B------:R-:W-:-:S02]  /*13ad0*/  FMUL.FTZ R42, R42, R119 ;  /* 0x000000772a2a7220 */ /* 0x000fc40000410000 */
[-C--:B------:R-:W-:Y:S02]  /*13ae0*/  FMUL.FTZ R43, R43, R119.reuse ;  /* 0x000000772b2b7220 */ /* 0x080fe40000410000 */
[-C--:B------:R-:W-:Y:S01]  /*13af0*/  FMUL.FTZ R4, R96, R110.reuse ;  /* 0x0000006e60047220 */ /* 0x080fe20000410000 */
[----:B------:R-:W-:Y:S01]  /*13b00*/  MUFU.EX2 R176, R176 ;  /* 0x000000b000b07308 */ /* 0x000fe20000000800 */
[-C--:B------:R-:W-:Y:S01]  /*13b10*/  FMUL.FTZ R5, R97, R110.reuse ;  /* 0x0000006e61057220 */ /* 0x080fe20000410000 */
[C---:B------:R-:W-:Y:S01]  /*13b20*/  HMMA.16816.F32 R48, R104.reuse, R50, R72 ;  /* 0x000000326830723c */ /* 0x040fe20000001848 */
[----:B------:R-:W2:Y:S01]  /*13b30*/  LDSM.16.MT88.4 R72, [R144+0x8800] ;  /* 0x008800009048783b */ /* 0x000ea20000004200 */
[-C--:B------:R-:W-:Y:S02]  /*13b40*/  FMUL.FTZ R6, R98, R119.reuse ;  /* 0x0000007762067220 */ /* 0x080fe40000410000 */
[----:B------:R-:W-:Y:S01]  /*13b50*/  FMUL.FTZ R7, R99, R119 ;  /* 0x0000007763077220 */ /* 0x000fe20000410000 */
[----:B----4-:R-:W-:Y:S01]  /*13b60*/  F2FP.PACK_AB R71, R166, R167 ;  /* 0x000000a7a647723e */ /* 0x010fe200000000ff */
[-C--:B------:R-:W-:Y:S01]  /*13b70*/  FMUL.FTZ R92, R92, R110.reuse ;  /* 0x0000006e5c5c7220 */ /* 0x080fe20000410000 */
[----:B------:R-:W-:Y:S01]  /*13b80*/  MUFU.EX2 R183, R183 ;  /* 0x000000b700b77308 */ /* 0x000fe20000000800 */
[----:B------:R-:W-:Y:S01]  /*13b90*/  FMUL.FTZ R93, R93, R110 ;  /* 0x0000006e5d5d7220 */ /* 0x000fe20000410000 */
[----:B------:R-:W-:Y:S01]  /*13ba0*/  HMMA.16816.F32 R12, R104, R16, R12 ;  /* 0x00000010680c723c */ /* 0x000fe2000000180c */
[----:B------:R-:W-:-:S02]  /*13bb0*/  FMUL.FTZ R94, R94, R119 ;  /* 0x000000775e5e7220 */ /* 0x000fc40000410000 */
[-C--:B------:R-:W-:Y:S02]  /*13bc0*/  FMUL.FTZ R95, R95, R119.reuse ;  /* 0x000000775f5f7220 */ /* 0x080fe40000410000 */
[-C--:B------:R-:W-:Y:S01]  /*13bd0*/  FMUL.FTZ R80, R80, R110.reuse ;  /* 0x0000006e50507220 */ /* 0x080fe20000410000 */
[----:B------:R-:W-:Y:S01]  /*13be0*/  MUFU.EX2 R174, R174 ;  /* 0x000000ae00ae7308 */ /* 0x000fe20000000800 */
[-C--:B------:R-:W-:Y:S01]  /*13bf0*/  FMUL.FTZ R81, R81, R110.reuse ;  /* 0x0000006e51517220 */ /* 0x080fe20000410000 */
[C---:B------:R-:W-:Y:S01]  /*13c00*/  HMMA.16816.F32 R16, R104.reuse, R18, R40 ;  /* 0x000000126810723c */ /* 0x040fe20000001828 */
[----:B------:R-:W3:Y:S01]  /*13c10*/  LDSM.16.MT88.4 R40, [R144+0xa000] ;  /* 0x00a000009028783b */ /* 0x000ee20000004200 */
[-C--:B------:R-:W-:Y:S02]  /*13c20*/  FMUL.FTZ R82, R82, R119.reuse ;  /* 0x0000007752527220 */ /* 0x080fe40000410000 */
[----:B------:R-:W-:Y:S02]  /*13c30*/  FMUL.FTZ R83, R83, R119 ;  /* 0x0000007753537220 */ /* 0x000fe40000410000 */
[-C--:B------:R-:W-:Y:S01]  /*13c40*/  FMUL.FTZ R36, R60, R110.reuse ;  /* 0x0000006e3c247220 */ /* 0x080fe20000410000 */
[----:B------:R-:W-:Y:S01]  /*13c50*/  MUFU.EX2 R179, R179 ;  /* 0x000000b300b37308 */ /* 0x000fe20000000800 */
[----:B------:R-:W-:Y:S01]  /*13c60*/  HMMA.16816.F32 R4, R104, R8, R4 ;  /* 0x000000086804723c */ /* 0x000fe20000001804 */
[----:B------:R-:W-:-:S02]  /*13c70*/  FMUL.FTZ R37, R61, R110 ;  /* 0x0000006e3d257220 */ /* 0x000fc40000410000 */
[-C--:B------:R-:W-:Y:S02]  /*13c80*/  FMUL.FTZ R38, R62, R119.reuse ;  /* 0x000000773e267220 */ /* 0x080fe40000410000 */
[-C--:B------:R-:W-:Y:S02]  /*13c90*/  FMUL.FTZ R39, R63, R119.reuse ;  /* 0x000000773f277220 */ /* 0x080fe40000410000 */
[-C--:B------:R-:W-:Y:S01]  /*13ca0*/  FMUL.FTZ R64, R64, R110.reuse ;  /* 0x0000006e40407220 */ /* 0x080fe20000410000 */
[----:B------:R-:W-:Y:S01]  /*13cb0*/  HMMA.16816.F32 R8, R104, R10, R92 ;  /* 0x0000000a6808723c */ /* 0x000fe2000000185c */
[----:B------:R-:W-:Y:S01]  /*13cc0*/  FMUL.FTZ R65, R65, R110 ;  /* 0x0000006e41417220 */ /* 0x000fe20000410000 */
[----:B------:R-:W-:Y:S01]  /*13cd0*/  LDSM.16.MT88.4 R92, [R144+0x9000] ;  /* 0x00900000905c783b */ /* 0x000fe20000004200 */
[-C--:B------:R-:W-:Y:S01]  /*13ce0*/  FMUL.FTZ R66, R66, R119.reuse ;  /* 0x0000007742427220 */ /* 0x080fe20000410000 */
[----:B------:R-:W-:Y:S01]  /*13cf0*/  MUFU.EX2 R178, R178 ;  /* 0x000000b200b27308 */ /* 0x000fe20000000800 */
[----:B------:R-:W-:-:S02]  /*13d00*/  FMUL.FTZ R67, R67, R119 ;  /* 0x0000007743437220 */ /* 0x000fc40000410000 */
[-C--:B------:R-:W-:Y:S01]  /*13d10*/  FMUL.FTZ R60, R88, R110.reuse ;  /* 0x0000006e583c7220 */ /* 0x080fe20000410000 */
[C---:B-1----:R-:W-:Y:S01]  /*13d20*/  HMMA.16816.F32 R52, R104.reuse, R56, R52 ;  /* 0x000000386834723c */ /* 0x042fe20000001834 */
[-C--:B------:R-:W-:Y:S02]  /*13d30*/  FMUL.FTZ R61, R89, R110.reuse ;  /* 0x0000006e593d7220 */ /* 0x080fe40000410000 */
        /* <DEDUP_REMOVED lines=8> */
[----:B------:R-:W-:Y:S01]  /*13dc0*/  MUFU.EX2 R177, R177 ;  /* 0x000000b100b17308 */ /* 0x000fe20000000800 */
[-C--:B------:R-:W-:Y:S02]  /*13dd0*/  FMUL.FTZ R87, R87, R119.reuse ;  /* 0x0000007757577220 */ /* 0x080fe40000410000 */
[----:B--2---:R-:W-:Y:S01]  /*13de0*/  HMMA.16816.F32 R4, R68, R72, R4 ;  /* 0x000000484404723c */ /* 0x004fe20000001804 */
[----:B------:R-:W-:Y:S02]  /*13df0*/  FFMA.FTZ R122, R169, R110, R108 ;  /* 0x0000006ea97a7223 */ /* 0x000fe4000001006c */
[----:B------:R-:W-:Y:S02]  /*13e00*/  FFMA.FTZ R116, R168, R119, R116 ;  /* 0x00000077a8747223 */ /* 0x000fe40000010074 */
[----:B------:R-:W-:Y:S01]  /*13e10*/  MUFU.EX2 R180, R180 ;  /* 0x000000b400b47308 */ /* 0x000fe20000000800 */
[----:B------:R-:W-:-:S02]  /*13e20*/  FADD.FTZ R122, R117, R122 ;  /* 0x0000007a757a7221 */ /* 0x000fc40000010000 */
[C---:B------:R-:W-:Y:S01]  /*13e30*/  HMMA.16816.F32 R8, R68.reuse, R74, R8 ;  /* 0x0000004a4408723c */ /* 0x040fe20000001808 */
[----:B------:R-:W2:Y:S01]  /*13e40*/  LDSM.16.MT88.4 R72, [R140+0x8800] ;  /* 0x008800008c48783b */ /* 0x000ea20000004200 */
[----:B------:R-:W-:Y:S02]  /*13e50*/  FADD.FTZ R116, R101, R116 ;  /* 0x0000007465747221 */ /* 0x000fe40000010000 */
[----:B------:R-:W-:Y:S01]  /*13e60*/  FADD.FTZ R113, R113, R122 ;  /* 0x0000007a71717221 */ /* 0x000fe20000010000 */
[----:B------:R-:W-:Y:S01]  /*13e70*/  MUFU.EX2 R121, R121 ;  /* 0x0000007900797308 */ /* 0x000fe20000000800 */
[----:B------:R-:W-:Y:S02]  /*13e80*/  FADD.FTZ R3, R3, R116 ;  /* 0x0000007403037221 */ /* 0x000fe40000010000 */
[----:B------:R-:W-:Y:S01]  /*13e90*/  HMMA.16816.F32 R20, R68, R76, R20 ;  /* 0x0000004c4414723c */ /* 0x000fe20000001814 */
[----:B------:R-:W-:Y:S02]  /*13ea0*/  FADD.FTZ R112, R112, R113 ;  /* 0x0000007170707221 */ /* 0x000fe40000010000 */
[----:B------:R-:W-:-:S02]  /*13eb0*/  FADD.FTZ R2, R2, R3 ;  /* 0x0000000302027221 */ /* 0x000fc40000010000 */
[----:B------:R-:W4:Y:S01]  /*13ec0*/  MUFU.EX2 R124, R124 ;  /* 0x0000007c007c7308 */ /* 0x000f220000000800 */
[----:B------:R-:W-:Y:S02]  /*13ed0*/  FADD.FTZ R3, R131, R112 ;  /* 0x0000007083037221 */ /* 0x000fe40000010000 */
[----:B------:R-:W-:Y:S01]  /*13ee0*/  HMMA.16816.F32 R24, R68, R78, R24 ;  /* 0x0000004e4418723c */ /* 0x000fe20000001818 */
[----:B------:R-:W5:Y:S01]  /*13ef0*/  LDSM.16.MT88.4 R76, [R142+0xa800] ;  /* 0x00a800008e4c783b */ /* 0x000f620000004200 */
[----:B------:R-:W-:Y:S02]  /*13f00*/  FADD.FTZ R129, R129, R2 ;  /* 0x0000000281817221 */ /* 0x000fe40000010000 */
[----:B------:R-:W-:Y:S01]  /*13f10*/  FADD.FTZ R3, R130, R3 ;  /* 0x0000000382037221 */ /* 0x000fe20000010000 */
[----:B------:R-:W-:Y:S01]  /*13f20*/  MUFU.EX2 R123, R123 ;  /* 0x0000007b007b7308 */ /* 0x000fe20000000800 */
[----:B------:R-:W-:Y:S02]  /*13f30*/  FADD.FTZ R172, R172, R129 ;  /* 0x00000081acac7221 */ /* 0x000fe40000010000 */
[----:B---3--:R-:W-:Y:S01]  /*13f40*/  HMMA.16816.F32 R36, R104, R40, R36 ;  /* 0x000000286824723c */ /* 0x008fe20000001824 */
[----:B------:R-:W-:-:S02]  /*13f50*/  FADD.FTZ R128, R128, R3 ;  /* 0x0000000380807221 */ /* 0x000fc40000010000 */
[----:B------:R-:W-:Y:S02]  /*13f60*/  FADD.FTZ R3, R167, R172 ;  /* 0x000000aca7037221 */ /* 0x000fe40000010000 */
[----:B------:R-:W3:Y:S01]  /*13f70*/  MUFU.EX2 R126, R126 ;  /* 0x0000007e007e7308 */ /* 0x000ee20000000800 */
[----:B----4-:R-:W-:Y:S01]  /*13f80*/  F2FP.PACK_AB R108, R124, R121 ;  /* 0x000000797c6c723e */ /* 0x010fe200000000ff */
[----:B------:R-:W-:Y:S01]  /*13f90*/  FADD.FTZ R127, R127, R128 ;  /* 0x000000807f7f7221 */ /* 0x000fe20000010000 */
[----:B------:R-:W-:Y:S01]  /*13fa0*/  HMMA.16816.F32 R40, R104, R42, R64 ;  /* 0x0000002a6828723c */ /* 0x000fe20000001840 */
[----:B------:R-:W4:Y:S01]  /*13fb0*/  LDSM.16.MT88.4 R64, [R140+0xa000] ;  /* 0x00a000008c40783b */ /* 0x000f220000004200 */
[----:B------:R-:W-:-:S03]  /*13fc0*/  FADD.FTZ R3, R166, R3 ;  /* 0x00000003a6037221 */ /* 0x000fc60000010000 */
[----:B------:R-:W-:Y:S01]  /*13fd0*/  MUFU.EX2 R120, R120 ;  /* 0x0000007800787308 */ /* 0x000fe20000000800 */
[----:B------:R-:W-:Y:S02]  /*13fe0*/  FADD.FTZ R2, R178, R3 ;  /* 0x00000003b2027221 */ /* 0x000fe40000010000 */
[----:B-1----:R-:W-:Y:S02]  /*13ff0*/  HMMA.16816.F32 R12, R68, R80, R12 ;  /* 0x00000050440c723c */ /* 0x002fe4000000180c */
[----:B------:R-:W-:-:S03]  /*14000*/  FADD.FTZ R2, R175, R2 ;  /* 0x00000002af027221 */ /* 0x000fc60000010000 */
[----:B------:R-:W1:Y:S01]  /*14010*/  MUFU.EX2 R125, R125 ;  /* 0x0000007d007d7308 */ /* 0x000e620000000800 */
[----:B---3--:R-:W-:Y:S01]  /*14020*/  F2FP.PACK_AB R110, R126, R123 ;  /* 0x0000007b7e6e723e */ /* 0x008fe200000000ff */
[----:B------:R-:W-:Y:S01]  /*14030*/  FADD.FTZ R3, R177, R2 ;  /* 0x00000002b1037221 */ /* 0x000fe20000010000 */
[C---:B------:R-:W-:Y:S01]  /*14040*/  HMMA.16816.F32 R16, R68.reuse, R82, R16 ;  /* 0x000000524410723c */ /* 0x040fe20000001810 */
[----:B------:R-:W3:Y:S02]  /*14050*/  LDSM.16.MT88.4 R80, [R144+0xa800] ;  /* 0x00a800009050783b */ /* 0x000ee40000004200 */
[----:B------:R-:W-:Y:S02]  /*14060*/  FADD.FTZ R3, R180, R3 ;  /* 0x00000003b4037221 */ /* 0x000fe40000010000 */
[----:B------:R-:W-:Y:S03]  /*14070*/  MUFU.EX2 R173, R173 ;  /* 0x000000ad00ad7308 */ /* 0x000fe60000000800 */
[C---:B--2---:R-:W-:Y:S05]  /*14080*/  HMMA.16816.F32 R28, R68.reuse, R72, R28 ;  /* 0x00000048441c723c */ /* 0x044fea000000181c */
[----:B------:R-:W2:Y:S01]  /*14090*/  MUFU.EX2 R118, R118 ;  /* 0x0000007600767308 */ /* 0x000ea20000000800 */
[C---:B-1----:R-:W-:Y:S01]  /*140a0*/  F2FP.PACK_AB R109, R125.reuse, R120 ;  /* 0x000000787d6d723e */ /* 0x042fe200000000ff */
[----:B------:R-:W-:Y:S01]  /*140b0*/  FADD.FTZ R120, R120, R3 ;  /* 0x0000000378787221 */ /* 0x000fe20000010000 */
[----:B------:R-:W-:Y:S01]  /*140c0*/  HMMA.16816.F32 R32, R68, R74, R32 ;  /* 0x0000004a4420723c */ /* 0x000fe20000001820 */
[----:B------:R-:W1:Y:S01]  /*140d0*/  LDSM.16.MT88.4 R72, [R141+0xa800] ;  /* 0x00a800008d48783b */ /* 0x000e620000004200 */
[----:B------:R-:W-:Y:S01]  /*140e0*/  MOV R3, R115 ;  /* 0x0000007300037202 */ /* 0x000fe20000000f00 */
[----:B------:R-:W-:-:S05]  /*140f0*/  FADD.FTZ R120, R125, R120 ;  /* 0x000000787d787221 */ /* 0x000fca0000010000 */
[----:B-----5:R-:W-:Y:S01]  /*14100*/  HMMA.16816.F32 R44, R68, R76, R44 ;  /* 0x0000004c442c723c */ /* 0x020fe2000000182c */
[----:B--2---:R-:W-:Y:S01]  /*14110*/  F2FP.PACK_AB R111, R118, R173 ;  /* 0x000000ad766f723e */ /* 0x004fe200000000ff */
[----:B------:R-:W-:-:S06]  /*14120*/  FADD.FTZ R173, R173, R120 ;  /* 0x00000078adad7221 */ /* 0x000fcc0000010000 */
[----:B------:R-:W-:Y:S01]  /*14130*/  HMMA.16816.F32 R48, R68, R78, R48 ;  /* 0x0000004e4430723c */ /* 0x000fe20000001830 */
[----:B------:R-:W2:Y:S01]  /*14140*/  LDSM.16.MT88.4 R76, [R140+0xa800] ;  /* 0x00a800008c4c783b */ /* 0x000ea20000004200 */
[----:B------:R-:W-:-:S06]  /*14150*/  FADD.FTZ R168, R118, R173 ;  /* 0x000000ad76a87221 */ /* 0x000fcc0000010000 */
[C---:B----4-:R-:W-:Y:S08]  /*14160*/  HMMA.16816.F32 R60, R104.reuse, R64, R60 ;  /* 0x00000040683c723c */ /* 0x050ff0000000183c */
[----:B------:R-:W-:Y:S01]  /*14170*/  HMMA.16816.F32 R64, R104, R66, R84 ;  /* 0x000000426840723c */ /* 0x000fe20000001854 */
[----:B------:R-:W-:Y:S07]  /*14180*/  LDSM.16.MT88.4 R104, [R140+0xb000] ;  /* 0x00b000008c68783b */ /* 0x000fee0000004200 */
[C---:B---3--:R-:W-:Y:S08]  /*14190*/  HMMA.16816.F32 R36, R68.reuse, R80, R36 ;  /* 0x000000504424723c */ /* 0x048ff00000001824 */
        /* <DEDUP_REMOVED lines=15> */
[----:B------:R-:W-:Y:S01]  /*14290*/  HMMA.16816.F32 R96, R68, R92, R4 ;  /* 0x0000005c4460723c */ /* 0x000fe20000001804 */
[----:B------:R-:W-:Y:S01]  /*142a0*/  LDSM.16.MT88.4 R4, [R140+0x9000] ;  /* 0x009000008c04783b */ /* 0x000fe20000004200 */
[----:B------:R-:W-:-:S04]  /*142b0*/  FADD.FTZ R2, R179, R174 ;  /* 0x000000aeb3027221 */ /* 0x000fc80000010000 */
[----:B------:R-:W-:Y:S01]  /*142c0*/  FADD.FTZ R121, R121, R2 ;  /* 0x0000000279797221 */ /* 0x000fe20000010000 */
[----:B------:R-:W-:Y:S01]  /*142d0*/  MOV R2, R114 ;  /* 0x0000007200027202 */ /* 0x000fe20000000f00 */
[----:B------:R-:W-:Y:S01]  /*142e0*/  HMMA.16816.F32 R92, R68, R94, R8 ;  /* 0x0000005e445c723c */ /* 0x000fe20000001808 */
[----:B------:R-:W3:Y:S01]  /*142f0*/  LDSM.16.MT88.4 R8, [R144+0xb000] ;  /* 0x00b000009008783b */ /* 0x000ee20000004200 */
[----:B------:R-:W-:-:S04]  /*14300*/  FADD.FTZ R124, R124, R121 ;  /* 0x000000797c7c7221 */ /* 0x000fc80000010000 */
[----:B------:R-:W-:Y:S02]  /*14310*/  FADD.FTZ R123, R123, R124 ;  /* 0x0000007c7b7b7221 */ /* 0x000fe40000010000 */
[----:B-1----:R-:W-:Y:S02]  /*14320*/  HMMA.16816.F32 R20, R68, R72, R20 ;  /* 0x000000484414723c */ /* 0x002fe40000001814 */
[----:B------:R-:W-:-:S06]  /*14330*/  FADD.FTZ R169, R126, R123 ;  /* 0x0000007b7ea97221 */ /* 0x000fcc0000010000 */
[C---:B--2---:R-:W-:Y:S08]  /*14340*/  HMMA.16816.F32 R84, R68.reuse, R76, R12 ;  /* 0x0000004c4454723c */ /* 0x044ff0000000180c */
[C---:B------:R-:W-:Y:S01]  /*14350*/  HMMA.16816.F32 R24, R68.reuse, R74, R24 ;  /* 0x0000004a4418723c */ /* 0x040fe20000001818 */
[----:B------:R-:W1:Y:S07]  /*14360*/  LDSM.16.MT88.4 R72, [R142+0xb000] ;  /* 0x00b000008e48783b */ /* 0x000e6e0000004200 */
[C---:B------:R-:W-:Y:S08]  /*14370*/  HMMA.16816.F32 R88, R68.reuse, R104, R60 ;  /* 0x000000684458723c */ /* 0x040ff0000000183c */
[C---:B------:R-:W-:Y:S01]  /*14380*/  HMMA.16816.F32 R104, R68.reuse, R106, R64 ;  /* 0x0000006a4468723c */ /* 0x040fe20000001840 */
[----:B------:R-:W-:Y:S07]  /*14390*/  LDSM.16.MT88.4 R64, [R144+0xb800] ;  /* 0x00b800009040783b */ /* 0x000fee0000004200 */
[C---:B---3--:R-:W-:Y:S01]  /*143a0*/  HMMA.16816.F32 R12, R68.reuse, R8, R36 ;  /* 0x00000008440c723c */ /* 0x048fe20000001824 */
[----:B------:R-:W2:Y:S07]  /*143b0*/  LDSM.16.MT88.4 R36, [R144+0x9800] ;  /* 0x009800009024783b */ /* 0x000eae0000004200 */
[C---:B------:R-:W-:Y:S01]  /*143c0*/  HMMA.16816.F32 R8, R68.reuse, R10, R40 ;  /* 0x0000000a4408723c */ /* 0x040fe20000001828 */
[----:B------:R-:W3:Y:S07]  /*143d0*/  LDSM.16.MT88.4 R40, [R142+0x9800] ;  /* 0x009800008e28783b */ /* 0x000eee0000004200 */
[C---:B------:R-:W-:Y:S08]  /*143e0*/  HMMA.16816.F32 R16, R68.reuse, R78, R16 ;  /* 0x0000004e4410723c */ /* 0x040ff00000001810 */
[C---:B------:R-:W-:Y:S08]  /*143f0*/  HMMA.16816.F32 R28, R68.reuse, R4, R28 ;  /* 0x00000004441c723c */ /* 0x040ff0000000181c */
[C---:B------:R-:W-:Y:S08]  /*14400*/  HMMA.16816.F32 R32, R68.reuse, R6, R32 ;  /* 0x000000064420723c */ /* 0x040ff00000001820 */
[C---:B-1----:R-:W-:Y:S08]  /*14410*/  HMMA.16816.F32 R4, R68.reuse, R72, R44 ;  /* 0x000000484404723c */ /* 0x042ff0000000182c */
[----:B------:R-:W-:Y:S08]  /*14420*/  HMMA.16816.F32 R76, R68, R80, R52 ;  /* 0x00000050444c723c */ /* 0x000ff00000001834 */
[C---:B--2---:R-:W-:Y:S08]  /*14430*/  HMMA.16816.F32 R96, R108.reuse, R36, R96 ;  /* 0x000000246c60723c */ /* 0x044ff00000001860 */
[----:B------:R-:W-:Y:S08]  /*14440*/  HMMA.16816.F32 R92, R108, R38, R92 ;  /* 0x000000266c5c723c */ /* 0x000ff0000000185c */
[C---:B------:R-:W-:Y:S01]  /*14450*/  HMMA.16816.F32 R72, R68.reuse, R74, R48 ;  /* 0x0000004a4448723c */ /* 0x040fe20000001830 */
[----:B------:R-:W1:Y:S07]  /*14460*/  LDSM.16.MT88.4 R48, [R141+0x9800] ;  /* 0x009800008d30783b */ /* 0x000e6e0000004200 */
[----:B------:R-:W-:Y:S01]  /*14470*/  HMMA.16816.F32 R80, R68, R82, R56 ;  /* 0x000000524450723c */ /* 0x000fe20000001838 */
[----:B------:R-:W2:Y:S07]  /*14480*/  LDSM.16.MT88.4 R56, [R140+0x9800] ;  /* 0x009800008c38783b */ /* 0x000eae0000004200 */
[C---:B---3--:R-:W-:Y:S01]  /*14490*/  HMMA.16816.F32 R36, R108.reuse, R40, R84 ;  /* 0x000000286c24723c */ /* 0x048fe20000001854 */
[----:B------:R-:W3:Y:S07]  /*144a0*/  LDSM.16.MT88.4 R84, [R140+0xb800] ;  /* 0x00b800008c54783b */ /* 0x000eee0000004200 */
[C---:B------:R-:W-:Y:S01]  /*144b0*/  HMMA.16816.F32 R40, R108.reuse, R42, R16 ;  /* 0x0000002a6c28723c */ /* 0x040fe20000001810 */
[----:B------:R-:W4:Y:S07]  /*144c0*/  LDSM.16.MT88.4 R16, [R142+0xb800] ;  /* 0x00b800008e10783b */ /* 0x000f2e0000004200 */
[C---:B------:R-:W-:Y:S01]  /*144d0*/  HMMA.16816.F32 R60, R108.reuse, R64, R12 ;  /* 0x000000406c3c723c */ /* 0x040fe2000000180c */
[----:B------:R-:W5:Y:S07]  /*144e0*/  LDSM.16.MT88.4 R12, [R141+0xb800] ;  /* 0x00b800008d0c783b */ /* 0x000f6e0000004200 */
[C---:B------:R-:W-:Y:S08]  /*144f0*/  HMMA.16816.F32 R64, R108.reuse, R66, R8 ;  /* 0x000000426c40723c */ /* 0x040ff00000001808 */
[C---:B-1----:R-:W-:Y:S08]  /*14500*/  HMMA.16816.F32 R44, R108.reuse, R48, R20 ;  /* 0x000000306c2c723c */ /* 0x042ff00000001814 */
[C---:B--2---:R-:W-:Y:S08]  /*14510*/  HMMA.16816.F32 R52, R108.reuse, R56, R28 ;  /* 0x000000386c34723c */ /* 0x044ff0000000181c */
[C---:B---3--:R-:W-:Y:S08]  /*14520*/  HMMA.16816.F32 R88, R108.reuse, R84, R88 ;  /* 0x000000546c58723c */ /* 0x048ff00000001858 */
[C---:B------:R-:W-:Y:S08]  /*14530*/  HMMA.16816.F32 R48, R108.reuse, R50, R24 ;  /* 0x000000326c30723c */ /* 0x040ff00000001818 */
[C---:B------:R-:W-:Y:S08]  /*14540*/  HMMA.16816.F32 R56, R108.reuse, R58, R32 ;  /* 0x0000003a6c38723c */ /* 0x040ff00000001820 */
[C---:B----4-:R-:W-:Y:S08]  /*14550*/  HMMA.16816.F32 R68, R108.reuse, R16, R4 ;  /* 0x000000106c44723c */ /* 0x050ff00000001804 */
[C---:B------:R-:W-:Y:S08]  /*14560*/  HMMA.16816.F32 R72, R108.reuse, R18, R72 ;  /* 0x000000126c48723c */ /* 0x040ff00000001848 */
[C---:B-----5:R-:W-:Y:S08]  /*14570*/  HMMA.16816.F32 R76, R108.reuse, R12, R76 ;  /* 0x0000000c6c4c723c */ /* 0x060ff0000000184c */
[C---:B------:R-:W-:Y:S08]  /*14580*/  HMMA.16816.F32 R80, R108.reuse, R14, R80 ;  /* 0x0000000e6c50723c */ /* 0x040ff00000001850 */
[----:B------:R-:W-:Y:S08]  /*14590*/  HMMA.16816.F32 R84, R108, R86, R104 ;  /* 0x000000566c54723c */ /* 0x000ff00000001868 */
.L_x_7097:
        /* <DEDUP_REMOVED lines=12> */
.L_x_7107:
        /* <DEDUP_REMOVED lines=65> */
.L_x_7104:
        /* <DEDUP_REMOVED lines=238> */
.L_x_7106:
        /* <DEDUP_REMOVED lines=63> */
.L_x_7105:
        /* <DEDUP_REMOVED lines=44> */
[----:B------:R-:W-:Y:S01]  /*16000*/  FFMA.FTZ R18, R0, R109, R18 ;  /* 0x0000006d00127223 */ /* 0x000fe20000010012 */
[----:B------:R-:W-:Y:S01]  /*16010*/  FMNMX.FTZ R114, R8, R117, !PT ;  /* 0x0000007508727209 */ /* 0x000fe20007810000 */
[C---:B------:R-:W-:Y:S01]  /*16020*/  FFMA.FTZ R9, R0.reuse, R108, R9 ;  /* 0x0000006c00097223 */ /* 0x040fe20000010009 */
        /* <DEDUP_REMOVED lines=18> */
[----:B------:R-:W-:Y:S01]  /*16150*/  FFMA.FTZ R26, R0, R107, R26 ;  /* 0x0000006b001a7223 */ /* 0x000fe2000001001a */
[----:B------:R-:W-:Y:S01]  /*16160*/  FMNMX.FTZ R110, R16, R115, !PT ;  /* 0x00000073106e7209 */ /* 0x000fe20007810000 */
[C---:B------:R-:W-:Y:S01]  /*16170*/  FFMA.FTZ R21, R0.reuse, R106, R21 ;  /* 0x0000006a00157223 */ /* 0x040fe20000010015 */
[----:B------:R-:W-:Y:S01]  /*16180*/  FMNMX.FTZ R117, R19, R112, !PT ;  /* 0x0000007013757209 */ /* 0x000fe20007810000 */
[C---:B------:R-:W-:Y:S01]  /*16190*/  FFMA.FTZ R27, R0.reuse, R3, R27 ;  /* 0x00000003001b7223 */ /* 0x040fe2000001001b */
[----:B------:R-:W4:Y:S01]  /*161a0*/  I2F R2, R2 ;  /* 0x0000000200027306 */ /* 0x000f220000201400 */
[----:B------:R-:W-:Y:S01]  /*161b0*/  FMNMX.FTZ R111, R17, R110, !PT ;  /* 0x0000006e116f7209 */ /* 0x000fe20007810000 */
[----:B------:R-:W-:Y:S01]  /*161c0*/  FFMA.FTZ R24, R0, R107, R24 ;  /* 0x0000006b00187223 */ /* 0x000fe20000010018 */
[----:B------:R-:W-:Y:S01]  /*161d0*/  FMNMX.FTZ R112, R22, R117, !PT ;  /* 0x0000007516707209 */ /* 0x000fe20007810000 */
[----:B------:R-:W-:Y:S01]  /*161e0*/  FFMA.FTZ R25, R0, R3, R25 ;  /* 0x0000000300197223 */ /* 0x000fe20000010019 */
[----:B------:R-:W-:Y:S01]  /*161f0*/  FMNMX.FTZ R106, R20, R111, !PT ;  /* 0x0000006f146a7209 */ /* 0x000fe20007810000 */
[C---:B------:R-:W-:Y:S01]  /*16200*/  FFMA.FTZ R28, R0.reuse, R105, R28 ;  /* 0x00000069001c7223 */ /* 0x040fe2000001001c */
[----:B-1----:R-:W-:Y:S01]  /*16210*/  FMNMX.FTZ R113, R23, R112, !PT ;  /* 0x0000007017717209 */ /* 0x002fe20007810000 */
[CC--:B--2---:R-:W-:Y:S01]  /*16220*/  FFMA.FTZ R34, R0.reuse, R109.reuse, R34 ;  /* 0x0000006d00227223 */ /* 0x0c4fe20000010022 */
[----:B------:R-:W-:Y:S01]  /*16230*/  FMNMX.FTZ R107, R21, R106, !PT ;  /* 0x0000006a156b7209 */ /* 0x000fe20007810000 */
[----:B------:R-:W-:Y:S01]  /*16240*/  FFMA.FTZ R32, R0, R109, R32 ;  /* 0x0000006d00207223 */ /* 0x000fe20000010020 */
[----:B------:R-:W-:Y:S02]  /*16250*/  FMNMX.FTZ R110, R26, R113, !PT ;  /* 0x000000711a6e7209 */ /* 0x000fe40007810000 */
[----:B------:R-:W-:Y:S01]  /*16260*/  FMNMX.FTZ R106, R24, R107, !PT ;  /* 0x0000006b186a7209 */ /* 0x000fe20007810000 */
[C---:B---3--:R-:W-:Y:S01]  /*16270*/  FFMA.FTZ R31, R0.reuse, R108, R31 ;  /* 0x0000006c001f7223 */ /* 0x048fe2000001001f */
[----:B------:R-:W-:Y:S01]  /*16280*/  FMNMX.FTZ R111, R27, R110, !PT ;  /* 0x0000006e1b6f7209 */ /* 0x000fe20007810000 */
[----:B------:R-:W-:Y:S01]  /*16290*/  FFMA.FTZ R29, R0, R108, R29 ;  /* 0x0000006c001d7223 */ /* 0x000fe2000001001d */
[----:B------:R-:W-:Y:S01]  /*162a0*/  FMNMX.FTZ R105, R25, R106, !PT ;  /* 0x0000006a19697209 */ /* 0x000fe20007810000 */
[----:B------:R-:W-:Y:S01]  /*162b0*/  LDSM.16.MT88.4 R112, [R142+0x8000] ;  /* 0x008000008e70783b */ /* 0x000fe20000004200 */
[----:B------:R-:W-:Y:S04]  /*162c0*/  FMNMX.FTZ R110, R30, R111, !PT ;  /* 0x0000006f1e6e7209 */ /* 0x000fe80007810000 */
[----:B------:R-:W-:Y:S01]  /*162d0*/  FMNMX.FTZ R3, R31, R110, !PT ;  /* 0x0000006e1f037209 */ /* 0x000fe20007810000 */
[-C--:B----4-:R-:W-:Y:S01]  /*162e0*/  FFMA.FTZ R35, R0, R2.reuse, R35 ;  /* 0x0000000200237223 */ /* 0x090fe20000010023 */
        /* <DEDUP_REMOVED lines=13> */
[----:B------:R-:W3:Y:S01]  /*163c0*/  LDSM.16.MT88.4 R108, [R144+0x8000] ;  /* 0x00800000906c783b */ /* 0x000ee20000004200 */
        /* <DEDUP_REMOVED lines=14> */
[--C-:B------:R-:W-:Y:S01]  /*164b0*/  FFMA.FTZ R105, R11, c[0x0][0x23c], -R126.reuse ;  /* 0x00008f000b697a23 */ /* 0x100fe2000001087e */
[----:B------:R-:W-:Y:S01]  /*164c0*/  ISETP.GT.AND P0, PT, R161, 0x1, PT ;  /* 0x00000001a100780c */ /* 0x000fe20003f04270 */
[--C-:B------:R-:W-:Y:S01]  /*164d0*/  FFMA.FTZ R118, R8, c[0x0][0x23c], -R121.reuse ;  /* 0x00008f0008767a23 */ /* 0x100fe20000010879 */
[----:B------:R-:W-:Y:S01]  /*164e0*/  MOV R161, R116 ;  /* 0x0000007400a17202 */ /* 0x000fe20000000f00 */
[--C-:B------:R-:W-:Y:S02]  /*164f0*/  FFMA.FTZ R117, R9, c[0x0][0x23c], -R121.reuse ;  /* 0x00008f0009757a23 */ /* 0x100fe40000010879 */
[--C-:B------:R-:W-:Y:S02]  /*16500*/  FFMA.FTZ R122, R6, c[0x0][0x23c], -R126.reuse ;  /* 0x00008f00067a7a23 */ /* 0x100fe4000001087e */
        /* <DEDUP_REMOVED lines=18> */
[----:B------:R-:W2:Y:S01]  /*16630*/  LDSM.16.MT88.4 R92, [R141+0x8000] ;  /* 0x008000008d5c783b */ /* 0x000ea20000004200 */
[----:B------:R-:W-:Y:S01]  /*16640*/  MUFU.EX2 R106, R106 ;  /* 0x0000006a006a7308 */ /* 0x000fe20000000800 */
[C---:B------:R-:W-:Y:S02]  /*16650*/  FMUL.FTZ R4, R104.reuse, R96 ;  /* 0x0000006068047220 */ /* 0x040fe40000410000 */
[C---:B------:R-:W-:Y:S02]  /*16660*/  FMUL.FTZ R5, R104.reuse, R97 ;  /* 0x0000006168057220 */ /* 0x040fe40000410000 */
[C---:B------:R-:W-:Y:S02]  /*16670*/  FMUL.FTZ R39, R101.reuse, R39 ;  /* 0x0000002765277220 */ /* 0x040fe40000410000 */
[C---:B------:R-:W-:Y:S02]  /*16680*/  FMUL.FTZ R36, R104.reuse, R36 ;  /* 0x0000002468247220 */ /* 0x040fe40000410000 */
[C---:B------:R-:W-:Y:S01]  /*16690*/  FMUL.FTZ R37, R104.reuse, R37 ;  /* 0x0000002568257220 */ /* 0x040fe20000410000 */
[----:B------:R-:W4:Y:S01]  /*166a0*/  MUFU.EX2 R105, R105 ;  /* 0x0000006900697308 */ /* 0x000f220000000800 */
[C---:B------:R-:W-:Y:S02]  /*166b0*/  FMUL.FTZ R42, R101.reuse, R42 ;  /* 0x0000002a652a7220 */ /* 0x040fe40000410000 */
[----:B------:R-:W-:Y:S01]  /*166c0*/  FMUL.FTZ R43, R101, R43 ;  /* 0x0000002b652b7220 */ /* 0x000fe20000410000 */
        /* <DEDUP_REMOVED lines=10> */
[----:B------:R-:W1:Y:S01]  /*16770*/  MUFU.EX2 R119, R119 ;  /* 0x0000007700777308 */ /* 0x000e620000000800 */
[C---:B------:R-:W-:Y:S02]  /*16780*/  FMUL.FTZ R48, R104.reuse, R48 ;  /* 0x0000003068307220 */ /* 0x040fe40000410000 */
[C---:B------:R-:W-:Y:S01]  /*16790*/  FMUL.FTZ R49, R104.reuse, R49 ;  /* 0x0000003168317220 */ /* 0x040fe20000410000 */
[----:B----4-:R-:W-:Y:S01]  /*167a0*/  F2FP.PACK_AB R99, R105, R106 ;  /* 0x0000006a6963723e */ /* 0x010fe200000000ff */
[C---:B------:R-:W-:Y:S02]  /*167b0*/  FMUL.FTZ R54, R101.reuse, R54 ;  /* 0x0000003665367220 */ /* 0x040fe40000410000 */
[C---:B------:R-:W-:Y:S02]  /*167c0*/  FMUL.FTZ R55, R101.reuse, R55 ;  /* 0x0000003765377220 */ /* 0x040fe40000410000 */
[C---:B------:R-:W-:Y:S01]  /*167d0*/  FMUL.FTZ R52, R104.reuse, R52 ;  /* 0x0000003468347220 */ /* 0x040fe20000410000 */
[----:B------:R-:W-:Y:S01]  /*167e0*/  MUFU.EX2 R118, R118 ;  /* 0x0000007600767308 */ /* 0x000fe20000000800 */
[C---:B------:R-:W-:Y:S02]  /*167f0*/  FMUL.FTZ R53, R104.reuse, R53 ;  /* 0x0000003568357220 */ /* 0x040fe40000410000 */
[C---:B------:R-:W-:Y:S02]  /*16800*/  FMUL.FTZ R58, R101.reuse, R58 ;  /* 0x0000003a653a7220 */ /* 0x040fe40000410000 */
[----:B------:R-:W-:Y:S02]  /*16810*/  FMUL.FTZ R59, R101, R59 ;  /* 0x0000003b653b7220 */ /* 0x000fe40000410000 */
[C---:B------:R-:W-:Y:S02]  /*16820*/  FMUL.FTZ R56, R104.reuse, R56 ;  /* 0x0000003868387220 */ /* 0x040fe40000410000 */
[C---:B------:R-:W-:Y:S01]  /*16830*/  FMUL.FTZ R57, R104.reuse, R57 ;  /* 0x0000003968397220 */ /* 0x040fe20000410000 */
[----:B------:R-:W4:Y:S01]  /*16840*/  MUFU.EX2 R117, R117 ;  /* 0x0000007500757308 */ /* 0x000f220000000800 */
[--C-:B------:R-:W-:Y:S02]  /*16850*/  FFMA.FTZ R176, R29, c[0x0][0x23c], -R121.reuse ;  /* 0x00008f001db07a23 */ /* 0x100fe40000010879 */
[----:B------:R-:W-:Y:S01]  /*16860*/  LDSM.16.MT88.4 R28, [R141+0x9800] ;  /* 0x009800008d1c783b */ /* 0x000fe20000004200 */
        /* <DEDUP_REMOVED lines=13> */
[----:B----4-:R-:W-:Y:S01]  /*16940*/  F2FP.PACK_AB R98, R117, R118 ;  /* 0x000000767562723e */ /* 0x010fe200000000ff */
[C---:B------:R-:W-:Y:S02]  /*16950*/  FMUL.FTZ R68, R104.reuse, R68 ;  /* 0x0000004468447220 */ /* 0x040fe40000410000 */
[C---:B------:R-:W-:Y:S02]  /*16960*/  FMUL.FTZ R69, R104.reuse, R69 ;  /* 0x0000004568457220 */ /* 0x040fe40000410000 */
[C---:B------:R-:W-:Y:S01]  /*16970*/  FMUL.FTZ R74, R101.reuse, R74 ;  /* 0x0000004a654a7220 */ /* 0x040fe20000410000 */
[----:B------:R-:W-:Y:S01]  /*16980*/  MUFU.EX2 R131, R131 ;  /* 0x0000008300837308 */ /* 0x000fe20000000800 */
[C---:B---3--:R-:W-:Y:S05]  /*16990*/  HMMA.16816.F32 R4, R96.reuse, R108, R4 ;  /* 0x0000006c6004723c */ /* 0x048fea0000001804 */
[C---:B------:R-:W-:Y:S02]  /*169a0*/  FMUL.FTZ R75, R101.reuse, R75 ;  /* 0x0000004b654b7220 */ /* 0x040fe40000410000 */
[C---:B------:R-:W-:Y:S01]  /*169b0*/  FMUL.FTZ R72, R104.reuse, R72 ;  /* 0x0000004868487220 */ /* 0x040fe20000410000 */
[C---:B------:R-:W-:Y:S01]  /*169c0*/  HMMA.16816.F32 R8, R96.reuse, R110, R8 ;  /* 0x0000006e6008723c */ /* 0x040fe20000001808 */
[----:B------:R-:W1:Y:S01]  /*169d0*/  LDSM.16.MT88.4 R108, [R140+0x8000] ;  /* 0x008000008c6c783b */ /* 0x000e620000004200 */
[----:B------:R-:W-:Y:S02]  /*169e0*/  MUFU.EX2 R174, R174 ;  /* 0x000000ae00ae7308 */ /* 0x000fe40000000800 */
[C---:B------:R-:W-:Y:S02]  /*169f0*/  FMUL.FTZ R73, R104.reuse, R73 ;  /* 0x0000004968497220 */ /* 0x040fe40000410000 */
[C---:B------:R-:W-:Y:S02]  /*16a00*/  FMUL.FTZ R78, R101.reuse, R78 ;  /* 0x0000004e654e7220 */ /* 0x040fe40000410000 */
[C---:B------:R-:W-:Y:S04]  /*16a10*/  HMMA.16816.F32 R36, R96.reuse, R112, R36 ;  /* 0x000000706024723c */ /* 0x040fe80000001824 */
[C---:B------:R-:W-:Y:S01]  /*16a20*/  FMUL.FTZ R79, R101.reuse, R79 ;  /* 0x0000004f654f7220 */ /* 0x040fe20000410000 */
[----:B------:R-:W-:Y:S01]  /*16a30*/  MUFU.EX2 R173, R173 ;  /* 0x000000ad00ad7308 */ /* 0x000fe20000000800 */
[C---:B------:R-:W-:Y:S02]  /*16a40*/  FMUL.FTZ R76, R104.reuse, R76 ;  /* 0x0000004c684c7220 */ /* 0x040fe40000410000 */
[C---:B------:R-:W-:Y:S01]  /*16a50*/  HMMA.16816.F32 R40, R96.reuse, R114, R40 ;  /* 0x000000726028723c */ /* 0x040fe20000001828 */
[----:B------:R-:W3:Y:S03]  /*16a60*/  LDSM.16.MT88.4 R112, [R144+0xa000] ;  /* 0x00a000009070783b */ /* 0x000ee60000004200 */
[C---:B------:R-:W-:Y:S02]  /*16a70*/  FMUL.FTZ R77, R104.reuse, R77 ;  /* 0x0000004d684d7220 */ /* 0x040fe40000410000 */
[C---:B------:R-:W-:Y:S01]  /*16a80*/  FMUL.FTZ R82, R101.reuse, R82 ;  /* 0x0000005265527220 */ /* 0x040fe20000410000 */
[----:B------:R-:W-:Y:S01]  /*16a90*/  MUFU.EX2 R176, R176 ;  /* 0x000000b000b07308 */ /* 0x000fe20000000800 */
[C---:B--2---:R-:W-:Y:S04]  /*16aa0*/  HMMA.16816.F32 R44, R96.reuse, R92, R44 ;  /* 0x0000005c602c723c */ /* 0x044fe8000000182c */
[C---:B------:R-:W-:Y:S02]  /*16ab0*/  FMUL.FTZ R83, R101.reuse, R83 ;  /* 0x0000005365537220 */ /* 0x040fe40000410000 */
[C---:B------:R-:W-:Y:S02]  /*16ac0*/  FMUL.FTZ R80, R104.reuse, R80 ;  /* 0x0000005068507220 */ /* 0x040fe40000410000 */
[C---:B------:R-:W-:Y:S01]  /*16ad0*/  HMMA.16816.F32 R48, R96.reuse, R94, R48 ;  /* 0x0000005e6030723c */ /* 0x040fe20000001830 */
[----:B------:R-:W2:Y:S03]  /*16ae0*/  LDSM.16.MT88.4 R92, [R142+0xa000] ;  /* 0x00a000008e5c783b */ /* 0x000ea60000004200 */
[----:B------:R-:W-:Y:S02]  /*16af0*/  FMUL.FTZ R81, R104, R81 ;  /* 0x0000005168517220 */ /* 0x000fe40000410000 */
[--C-:B------:R-:W-:Y:S02]  /*16b00*/  FFMA.FTZ R124, R14, c[0x0][0x23c], -R126.reuse ;  /* 0x00008f000e7c7a23 */ /* 0x100fe4000001087e */
[----:B------:R-:W-:Y:S01]  /*16b10*/  FMUL.FTZ R14, R101, R90 ;  /* 0x0000005a650e7220 */ /* 0x000fe20000410000 */
[C---:B-1----:R-:W-:Y:S03]  /*16b20*/  HMMA.16816.F32 R52, R96.reuse, R108, R52 ;  /* 0x0000006c6034723c */ /* 0x042fe60000001834 */
[--C-:B------:R-:W-:Y:S01]  /*16b30*/  FFMA.FTZ R123, R15, c[0x0][0x23c], -R126.reuse ;  /* 0x00008f000f7b7a23 */ /* 0x100fe2000001087e */
[----:B------:R-:W-:Y:S01]  /*16b40*/  MUFU.EX2 R124, R124 ;  /* 0x0000007c007c7308 */ /* 0x000fe20000000800 */
[----:B------:R-:W-:Y:S02]  /*16b50*/  FMUL.FTZ R15, R101, R91 ;  /* 0x0000005b650f7220 */ /* 0x000fe40000410000 */
[--C-:B------:R-:W-:Y:S01]  /*16b60*/  FFMA.FTZ R127, R20, c[0x0][0x23c], -R121.reuse ;  /* 0x00008f00147f7a23 */ /* 0x100fe20000010879 */
[C---:B------:R-:W-:Y:S01]  /*16b70*/  HMMA.16816.F32 R56, R96.reuse, R110, R56 ;  /* 0x0000006e6038723c */ /* 0x040fe20000001838 */
[----:B------:R-:W1:Y:S03]  /*16b80*/  LDSM.16.MT88.4 R108, [R141+0xa000] ;  /* 0x00a000008d6c783b */ /* 0x000e660000004200 */
[--C-:B------:R-:W-:Y:S02]  /*16b90*/  FFMA.FTZ R130, R21, c[0x0][0x23c], -R121.reuse ;  /* 0x00008f0015827a23 */ /* 0x100fe40000010879 */
[----:B------:R-:W-:Y:S01]  /*16ba0*/  MUFU.EX2 R123, R123 ;  /* 0x0000007b007b7308 */ /* 0x000fe20000000800 */
[--C-:B------:R-:W-:Y:S01]  /*16bb0*/  FFMA.FTZ R125, R18, c[0x0][0x23c], -R126.reuse ;  /* 0x00008f00127d7a23 */ /* 0x100fe2000001087e */
[C---:B---3--:R-:W-:Y:S04]  /*16bc0*/  HMMA.16816.F32 R60, R96.reuse, R112, R60 ;  /* 0x00000070603c723c */ /* 0x048fe8000000183c */
[--C-:B------:R-:W-:Y:S02]  /*16bd0*/  FFMA.FTZ R18, R12, c[0x0][0x23c], -R121.reuse ;  /* 0x00008f000c127a23 */ /* 0x100fe40000010879 */
[----:B------:R-:W-:Y:S02]  /*16be0*/  FMUL.FTZ R12, R104, R88 ;  /* 0x00000058680c7220 */ /* 0x000fe40000410000 */
[C---:B------:R-:W-:Y:S01]  /*16bf0*/  HMMA.16816.F32 R64, R96.reuse, R114, R64 ;  /* 0x000000726040723c */ /* 0x040fe20000001840 */
[----:B------:R-:W3:Y:S01]  /*16c00*/  LDSM.16.MT88.4 R112, [R140+0xa000] ;  /* 0x00a000008c70783b */ /* 0x000ee20000004200 */
[----:B------:R-:W-:Y:S02]  /*16c10*/  MUFU.EX2 R125, R125 ;  /* 0x0000007d007d7308 */ /* 0x000fe40000000800 */
[--C-:B------:R-:W-:Y:S02]  /*16c20*/  FFMA.FTZ R128, R19, c[0x0][0x23c], -R126.reuse ;  /* 0x00008f0013807a23 */ /* 0x100fe4000001087e */
[C---:B------:R-:W-:Y:S02]  /*16c30*/  FMUL.FTZ R19, R101.reuse, R87 ;  /* 0x0000005765137220 */ /* 0x040fe40000410000 */
[C---:B--2---:R-:W-:Y:S04]  /*16c40*/  HMMA.16816.F32 R68, R96.reuse, R92, R68 ;  /* 0x0000005c6044723c */ /* 0x044fe80000001844 */
[----:B------:R-:W2:Y:S01]  /*16c50*/  MUFU.EX2 R128, R128 ;  /* 0x0000008000807308 */ /* 0x000ea20000000800 */
[----:B------:R-:W-:Y:S02]  /*16c60*/  FFMA.FTZ R34, R34, c[0x0][0x23c], -R126 ;  /* 0x00008f0022227a23 */ /* 0x000fe4000001087e */
[--C-:B------:R-:W-:Y:S01]  /*16c70*/  FFMA.FTZ R32, R32, c[0x0][0x23c], -R121.reuse ;  /* 0x00008f0020207a23 */ /* 0x100fe20000010879 */
[C---:B------:R-:W-:Y:S01]  /*16c80*/  HMMA.16816.F32 R72, R96.reuse, R94, R72 ;  /* 0x0000005e6048723c */ /* 0x040fe20000001848 */
[----:B------:R-:W-:Y:S03]  /*16c90*/  LDSM.16.MT88.4 R92, [R142+0x8800] ;  /* 0x008800008e5c783b */ /* 0x000fe60000004200 */
[----:B------:R-:W-:Y:S02]  /*16ca0*/  FFMA.FTZ R122, R101, R168, R122 ;  /* 0x000000a8657a7223 */ /* 0x000fe4000001007a */
[----:B------:R-:W-:Y:S01]  /*16cb0*/  MUFU.EX2 R127, R127 ;  /* 0x0000007f007f7308 */ /* 0x000fe20000000800 */
[C---:B------:R-:W-:Y:S01]  /*16cc0*/  FFMA.FTZ R120, R104.reuse, R169, R120 ;  /* 0x000000a968787223 */ /* 0x040fe20000010078 */
[C---:B-1----:R-:W-:Y:S04]  /*16cd0*/  HMMA.16816.F32 R76, R96.reuse, R108, R76 ;  /* 0x0000006c604c723c */ /* 0x042fe8000000184c */
[----:B------:R-:W-:Y:S02]  /*16ce0*/  FADD.FTZ R107, R107, R122 ;  /* 0x0000007a6b6b7221 */ /* 0x000fe40000010000 */
[----:B------:R-:W-:Y:S02]  /*16cf0*/  FADD.FTZ R119, R119, R120 ;  /* 0x0000007877777221 */ /* 0x000fe40000010000 */
[--C-:B------:R-:W-:Y:S01]  /*16d00*/  FFMA.FTZ R109, R13, c[0x0][0x23c], -R121.reuse ;  /* 0x00008f000d6d7a23 */ /* 0x100fe20000010879 */
[C---:B------:R-:W-:Y:S01]  /*16d10*/  HMMA.16816.F32 R80, R96.reuse, R110, R80 ;  /* 0x0000006e6050723c */ /* 0x040fe20000001850 */
[----:B------:R1:W-:Y:S02]  /*16d20*/  MUFU.EX2 R108, R18 ;  /* 0x00000012006c7308 */ /* 0x0003e40000000800 */
[----:B------:R-:W-:Y:S01]  /*16d30*/  FMUL.FTZ R13, R104, R89 ;  /* 0x00000059680d7220 */ /* 0x000fe20000410000 */
[----:B--2---:R-:W-:Y:S01]  /*16d40*/  F2FP.PACK_AB R87, R128, R125 ;  /* 0x0000007d8057723e */ /* 0x004fe200000000ff */
[----:B------:R-:W2:Y:S02]  /*16d50*/  LDSM.16.MT88.4 R88, [R144+0x8800] ;  /* 0x008800009058783b */ /* 0x000ea40000004200 */
[--C-:B------:R-:W-:Y:S02]  /*16d60*/  FFMA.FTZ R110, R16, c[0x0][0x23c], -R121.reuse ;  /* 0x00008f00106e7a23 */ /* 0x100fe40000010879 */
[--C-:B------:R-:W-:Y:S01]  /*16d70*/  FFMA.FTZ R111, R17, c[0x0][0x23c], -R121.reuse ;  /* 0x00008f00116f7a23 */ /* 0x100fe20000010879 */
[C---:B---3--:R-:W-:Y:S01]  /*16d80*/  HMMA.16816.F32 R12, R96.reuse, R112, R12 ;  /* 0x00000070600c723c */ /* 0x048fe2000000180c */
[----:B------:R-:W3:Y:S02]  /*16d90*/  MUFU.EX2 R109, R109 ;  /* 0x0000006d006d7308 */ /* 0x000ee40000000800 */
[C---:B------:R-:W-:Y:S02]  /*16da0*/  FMUL.FTZ R16, R104.reuse, R84 ;  /* 0x0000005468107220 */ /* 0x040fe40000410000 */
[----:B------:R-:W-:Y:S01]  /*16db0*/  FMUL.FTZ R17, R104, R85 ;  /* 0x0000005568117220 */ /* 0x000fe20000410000 */
[----:B------:R-:W-:Y:S01]  /*16dc0*/  F2FP.PACK_AB R85, R123, R124 ;  /* 0x0000007c7b55723e */ /* 0x000fe200000000ff */
[--C-:B------:R-:W-:Y:S01]  /*16dd0*/  FFMA.FTZ R112, R27, c[0x0][0x23c], -R126.reuse ;  /* 0x00008f001b707a23 */ /* 0x100fe2000001087e */
[----:B------:R-:W-:Y:S01]  /*16de0*/  MOV R104, R3 ;  /* 0x0000000300687202 */ /* 0x000fe20000000f00 */
[----:B------:R-:W-:Y:S02]  /*16df0*/  FFMA.FTZ R113, R23, c[0x0][0x23c], -R126 ;  /* 0x00008f0017717a23 */ /* 0x000fe4000001087e */
[----:B------:R-:W-:Y:S01]  /*16e00*/  MUFU.EX2 R110, R110 ;  /* 0x0000006e006e7308 */ /* 0x000fe20000000800 */
[----:B------:R-:W-:Y:S02]  /*16e10*/  FFMA.FTZ R121, R33, c[0x0][0x23c], -R121 ;  /* 0x00008f0021797a23 */ /* 0x000fe40000010879 */
[----:B-1----:R-:W-:Y:S01]  /*16e20*/  FMUL.FTZ R18, R101, R86 ;  /* 0x0000005665127220 */ /* 0x002fe20000410000 */
[----:B------:R-:W-:Y:S01]  /*16e30*/  MOV R101, R2 ;  /* 0x0000000200657202 */ /* 0x000fe20000000f00 */
[----:B------:R-:W-:Y:S02]  /*16e40*/  FADD.FTZ R106, R106, R107 ;  /* 0x0000006b6a6a7221 */ /* 0x000fe40000010000 */
[----:B------:R-:W-:Y:S02]  /*16e50*/  FADD.FTZ R118, R118, R119 ;  /* 0x0000007776767221 */ /* 0x000fe40000010000 */
[----:B------:R-:W-:Y:S01]  /*16e60*/  FADD.FTZ R105, R105, R106 ;  /* 0x0000006a69697221 */ /* 0x000fe20000010000 */
[----:B------:R-:W-:Y:S01]  /*16e70*/  HMMA.16816.F32 R16, R96, R114, R16 ;  /* 0x000000726010723c */ /* 0x000fe20000001810 */
[----:B------:R-:W1:Y:S01]  /*16e80*/  MUFU.EX2 R111, R111 ;  /* 0x0000006f006f7308 */ /* 0x000e620000000800 */
[----:B------:R-:W4:Y:S01]  /*16e90*/  LDSM.16.MT88.4 R96, [R141+0x8800] ;  /* 0x008800008d60783b */ /* 0x000f220000004200 */
[----:B------:R-:W-:Y:S01]  /*16ea0*/  FADD.FTZ R117, R117, R118 ;  /* 0x0000007675757221 */ /* 0x000fe20000010000 */
[----:B---3--:R-:W-:Y:S01]  /*16eb0*/  F2FP.PACK_AB R84, R109, R108 ;  /* 0x0000006c6d54723e */ /* 0x008fe200000000ff */
[----:B------:R-:W-:Y:S02]  /*16ec0*/  FADD.FTZ R124, R124, R105 ;  /* 0x000000697c7c7221 */ /* 0x000fe40000010000 */
[--C-:B------:R-:W-:Y:S02]  /*16ed0*/  FFMA.FTZ R115, R26, c[0x0][0x23c], -R126.reuse ;  /* 0x00008f001a737a23 */ /* 0x100fe4000001087e */
[--C-:B------:R-:W-:Y:S01]  /*16ee0*/  FFMA.FTZ R114, R22, c[0x0][0x23c], -R126.reuse ;  /* 0x00008f0016727a23 */ /* 0x100fe2000001087e */
[----:B------:R-:W-:Y:S01]  /*16ef0*/  LDSM.16.MT88.4 R24, [R141+0x9000] ;  /* 0x009000008d18783b */ /* 0x000fe20000004200 */
[----:B------:R-:W-:Y:S01]  /*16f00*/  MUFU.EX2 R113, R113 ;  /* 0x0000007100717308 */ /* 0x000fe20000000800 */
[----:B------:R-:W-:Y:S01]  /*16f10*/  F2FP.PACK_AB R22, R172, R129 ;  /* 0x00000081ac16723e */ /* 0x000fe200000000ff */
[----:B------:R-:W-:Y:S02]  /*16f20*/  FFMA.FTZ R126, R35, c[0x0][0x23c], -R126 ;  /* 0x00008f00237e7a23 */ /* 0x000fe4000001087e */
[----:B------:R-:W-:Y:S02]  /*16f30*/  FADD.FTZ R108, R108, R117 ;  /* 0x000000756c6c7221 */ /* 0x000fe40000010000 */
[----:B------:R-:W-:Y:S02]  /*16f40*/  FADD.FTZ R124, R123, R124 ;  /* 0x0000007c7b7c7221 */ /* 0x000fe40000010000 */
[----:B------:R-:W-:Y:S02]  /*16f50*/  FADD.FTZ R109, R109, R108 ;  /* 0x0000006c6d6d7221 */ /* 0x000fe40000010000 */
[----:B------:R-:W3:Y:S01]  /*16f60*/  MUFU.EX2 R114, R114 ;  /* 0x0000007200727308 */ /* 0x000ee20000000800 */
[----:B------:R-:W-:Y:S01]  /*16f70*/  FADD.FTZ R125, R125, R124 ;  /* 0x0000007c7d7d7221 */ /* 0x000fe20000010000 */
[----:B-1----:R-:W-:Y:S03]  /*16f80*/  F2FP.PACK_AB R86, R111, R110 ;  /* 0x0000006e6f56723e */ /* 0x002fe600000000ff */
[----:B------:R-:W-:Y:S05]  /*16f90*/  FADD.FTZ R125, R128, R125 ;  /* 0x0000007d807d7221 */ /* 0x000fea0000010000 */
[----:B------:R-:W-:Y:S01]  /*16fa0*/  MUFU.EX2 R115, R115 ;  /* 0x0000007300737308 */ /* 0x000fe20000000800 */
[C---:B--2---:R-:W-:Y:S08]  /*16fb0*/  HMMA.16816.F32 R4, R84.reuse, R88, R4 ;  /* 0x000000585404723c */ /* 0x044ff00000001804 */
[C---:B------:R-:W-:Y:S01]  /*16fc0*/  HMMA.16816.F32 R8, R84.reuse, R90, R8 ;  /* 0x0000005a5408723c */ /* 0x040fe20000001808 */
[----:B------:R-:W1:Y:S01]  /*16fd0*/  LDSM.16.MT88.4 R88, [R140+0x8800] ;  /* 0x008800008c58783b */ /* 0x000e620000004200 */
[----:B------:R-:W2:Y:S02]  /*16fe0*/  MUFU.EX2 R112, R112 ;  /* 0x0000007000707308 */ /* 0x000ea40000000800 */
[C---:B---3--:R-:W-:Y:S01]  /*16ff0*/  F2FP.PACK_AB R21, R113.reuse, R114 ;  /* 0x000000727115723e */ /* 0x048fe200000000ff */
[----:B------:R-:W-:Y:S03]  /*17000*/  FADD.FTZ R114, R114, R125 ;  /* 0x0000007d72727221 */ /* 0x000fe60000010000 */
[C---:B------:R-:W-:Y:S04]  /*17010*/  HMMA.16816.F32 R36, R84.reuse, R92, R36 ;  /* 0x0000005c5424723c */ /* 0x040fe80000001824 */
[----:B------:R-:W3:Y:S01]  /*17020*/  MUFU.EX2 R130, R130 ;  /* 0x0000008200827308 */ /* 0x000ee20000000800 */
[----:B------:R-:W-:Y:S03]  /*17030*/  FADD.FTZ R114, R113, R114 ;  /* 0x0000007271727221 */ /* 0x000fe60000010000 */
[C---:B------:R-:W-:Y:S01]  /*17040*/  HMMA.16816.F32 R40, R84.reuse, R94, R40 ;  /* 0x0000005e5428723c */ /* 0x040fe20000001828 */
[----:B------:R-:W5:Y:S05]  /*17050*/  LDSM.16.MT88.4 R92, [R144+0xa800] ;  /* 0x00a80000905c783b */ /* 0x000f6a0000004200 */
[----:B------:R-:W-:Y:S02]  /*17060*/  MUFU.EX2 R34, R34 ;  /* 0x0000002200227308 */ /* 0x000fe40000000800 */
[C---:B----4-:R-:W-:Y:S04]  /*17070*/  HMMA.16816.F32 R44, R84.reuse, R96, R44 ;  /* 0x00000060542c723c */ /* 0x050fe8000000182c */
[----:B--2---:R-:W-:Y:S01]  /*17080*/  F2FP.PACK_AB R23, R112, R115 ;  /* 0x000000737017723e */ /* 0x004fe200000000ff */
[----:B------:R-:W-:Y:S03]  /*17090*/  FADD.FTZ R115, R115, R114 ;  /* 0x0000007273737221 */ /* 0x000fe60000010000 */
[C---:B------:R-:W-:Y:S01]  /*170a0*/  HMMA.16816.F32 R48, R84.reuse, R98, R48 ;  /* 0x000000625430723c */ /* 0x040fe20000001830 */
[----:B------:R-:W2:Y:S01]  /*170b0*/  LDSM.16.MT88.4 R96, [R142+0xa800] ;  /* 0x00a800008e60783b */ /* 0x000ea20000004200 */
[----:B------:R-:W4:Y:S02]  /*170c0*/  MUFU.EX2 R35, R126 ;  /* 0x0000007e00237308 */ /* 0x000f240000000800 */
[----:B---3--:R-:W-:Y:S01]  /*170d0*/  F2FP.PACK_AB R20, R130, R127 ;  /* 0x0000007f8214723e */ /* 0x008fe200000000ff */
[----:B------:R-:W-:Y:S03]  /*170e0*/  FADD.FTZ R112, R112, R115 ;  /* 0x0000007370707221 */ /* 0x000fe60000010000 */
[C---:B-1----:R-:W-:Y:S04]  /*170f0*/  HMMA.16816.F32 R52, R84.reuse, R88, R52 ;  /* 0x000000585434723c */ /* 0x042fe80000001834 */
[----:B------:R-:W-:Y:S04]  /*17100*/  MUFU.EX2 R32, R32 ;  /* 0x0000002000207308 */ /* 0x000fe80000000800 */
[C---:B------:R-:W-:Y:S01]  /*17110*/  HMMA.16816.F32 R56, R84.reuse, R90, R56 ;  /* 0x0000005a5438723c */ /* 0x040fe20000001838 */
[----:B------:R-:W1:Y:S05]  /*17120*/  LDSM.16.MT88.4 R88, [R141+0xa800] ;  /* 0x00a800008d58783b */ /* 0x000e6a0000004200 */
[----:B------:R-:W3:Y:S02]  /*17130*/  MUFU.EX2 R121, R121 ;  /* 0x0000007900797308 */ /* 0x000ee40000000800 */
        /* <DEDUP_REMOVED lines=9> */
[C---:B-----5:R-:W-:Y:S08]  /*171d0*/  HMMA.16816.F32 R12, R84.reuse, R92, R12 ;  /* 0x0000005c540c723c */ /* 0x060ff0000000180c */
[----:B------:R-:W-:Y:S01]  /*171e0*/  HMMA.16816.F32 R16, R84, R94, R16 ;  /* 0x0000005e5410723c */ /* 0x000fe20000001810 */
[----:B------:R-:W2:Y:S08]  /*171f0*/  LDSM.16.MT88.4 R84, [R140+0x9000] ;  /* 0x009000008c54783b */ /* 0x000eb00000004200 */
[----:B------:R-:W-:Y:S01]  /*17200*/  LDSM.16.MT88.4 R92, [R144+0x9800] ;  /* 0x00980000905c783b */ /* 0x000fe20000004200 */
[C---:B-1----:R-:W-:Y:S08]  /*17210*/  HMMA.16816.F32 R4, R20.reuse, R88, R4 ;  /* 0x000000581404723c */ /* 0x042ff00000001804 */
[C---:B------:R-:W-:Y:S01]  /*17220*/  HMMA.16816.F32 R8, R20.reuse, R90, R8 ;  /* 0x0000005a1408723c */ /* 0x040fe20000001808 */
[----:B------:R-:W1:Y:S07]  /*17230*/  LDSM.16.MT88.4 R88, [R144+0xb000] ;  /* 0x00b000009058783b */ /* 0x000e6e0000004200 */
[C---:B------:R-:W-:Y:S08]  /*17240*/  HMMA.16816.F32 R36, R20.reuse, R96, R36 ;  /* 0x000000601424723c */ /* 0x040ff00000001824 */
[C---:B------:R-:W-:Y:S08]  /*17250*/  HMMA.16816.F32 R40, R20.reuse, R98, R40 ;  /* 0x000000621428723c */ /* 0x040ff00000001828 */
[C---:B------:R-:W-:Y:S08]  /*17260*/  HMMA.16816.F32 R44, R20.reuse, R24, R44 ;  /* 0x00000018142c723c */ /* 0x040ff0000000182c */
        /* <DEDUP_REMOVED lines=11> */
[C---:B--2---:R-:W-:Y:S07]  /*17320*/  HMMA.16816.F32 R76, R20.reuse, R84, R76 ;  /* 0x00000054144c723c */ /* 0x044fee000000184c */
[----:B------:R-:W-:Y:S01]  /*17330*/  F2FP.PACK_AB R85, R174, R131 ;  /* 0x00000083ae55723e */ /* 0x000fe200000000ff */
[C---:B------:R-:W-:Y:S04]  /*17340*/  HMMA.16816.F32 R80, R20.reuse, R86, R80 ;  /* 0x000000561450723c */ /* 0x040fe80000001850 */
[----:B------:R-:W-:Y:S01]  /*17350*/  F2FP.PACK_AB R84, R176, R173 ;  /* 0x000000adb054723e */ /* 0x000fe200000000ff */
[----:B------:R-:W-:Y:S02]  /*17360*/  FADD.FTZ R131, R131, R112 ;  /* 0x0000007083837221 */ /* 0x000fe40000010000 */
[----:B----4-:R-:W-:Y:S01]  /*17370*/  F2FP.PACK_AB R87, R35, R34 ;  /* 0x000000222357723e */ /* 0x010fe200000000ff */
[C---:B-1----:R-:W-:Y:S04]  /*17380*/  HMMA.16816.F32 R12, R20.reuse, R88, R12 ;  /* 0x00000058140c723c */ /* 0x042fe8000000180c */
[----:B---3--:R-:W-:Y:S01]  /*17390*/  F2FP.PACK_AB R86, R121, R32 ;  /* 0x000000207956723e */ /* 0x008fe200000000ff */
[----:B------:R-:W-:Y:S03]  /*173a0*/  FADD.FTZ R131, R174, R131 ;  /* 0x00000083ae837221 */ /* 0x000fe60000010000 */
[----:B------:R-:W-:Y:S01]  /*173b0*/  HMMA.16816.F32 R16, R20, R90, R16 ;  /* 0x0000005a1410723c */ /* 0x000fe20000001810 */
[----:B------:R-:W-:Y:S03]  /*173c0*/  LDSM.16.MT88.4 R20, [R142+0xb800] ;  /* 0x00b800008e14783b */ /* 0x000fe60000004200 */
[----:B------:R-:W-:Y:S04]  /*173d0*/  FADD.FTZ R34, R34, R131 ;  /* 0x0000008322227221 */ /* 0x000fe80000010000 */
[C---:B------:R-:W-:Y:S01]  /*173e0*/  HMMA.16816.F32 R96, R84.reuse, R92, R4 ;  /* 0x0000005c5460723c */ /* 0x040fe20000001804 */
[----:B------:R-:W1:Y:S04]  /*173f0*/  LDSM.16.MT88.4 R4, [R140+0x9800] ;  /* 0x009800008c04783b */ /* 0x000e680000004200 */
[----:B------:R-:W-:Y:S03]  /*17400*/  FADD.FTZ R168, R35, R34 ;  /* 0x0000002223a87221 */ /* 0x000fe60000010000 */
[C---:B------:R-:W-:Y:S01]  /*17410*/  HMMA.16816.F32 R92, R84.reuse, R94, R8 ;  /* 0x0000005e545c723c */ /* 0x040fe20000001808 */
[----:B------:R-:W2:Y:S07]  /*17420*/  LDSM.16.MT88.4 R8, [R144+0xb800] ;  /* 0x00b800009008783b */ /* 0x000eae0000004200 */
[C---:B-----5:R-:W-:Y:S08]  /*17430*/  HMMA.16816.F32 R36, R84.reuse, R24, R36 ;  /* 0x000000185424723c */ /* 0x060ff00000001824 */
[C---:B------:R-:W-:Y:S01]  /*17440*/  HMMA.16816.F32 R40, R84.reuse, R26, R40 ;  /* 0x0000001a5428723c */ /* 0x040fe20000001828 */
[----:B------:R-:W3:Y:S07]  /*17450*/  LDSM.16.MT88.4 R24, [R141+0xb800] ;  /* 0x00b800008d18783b */ /* 0x000eee0000004200 */
[C---:B------:R-:W-:Y:S08]  /*17460*/  HMMA.16816.F32 R44, R84.reuse, R28, R44 ;  /* 0x0000001c542c723c */ /* 0x040ff0000000182c */
[C---:B------:R-:W-:Y:S08]  /*17470*/  HMMA.16816.F32 R48, R84.reuse, R30, R48 ;  /* 0x0000001e5430723c */ /* 0x040ff00000001830 */
[C---:B-1----:R-:W-:Y:S08]  /*17480*/  HMMA.16816.F32 R52, R84.reuse, R4, R52 ;  /* 0x000000045434723c */ /* 0x042ff00000001834 */
[C---:B------:R-:W-:Y:S01]  /*17490*/  HMMA.16816.F32 R56, R84.reuse, R6, R56 ;  /* 0x000000065438723c */ /* 0x040fe20000001838 */
[----:B------:R-:W1:Y:S07]  /*174a0*/  LDSM.16.MT88.4 R4, [R140+0xb800] ;  /* 0x00b800008c04783b */ /* 0x000e6e0000004200 */
[C---:B--2---:R-:W-:Y:S07]  /*174b0*/  HMMA.16816.F32 R60, R84.reuse, R8, R60 ;  /* 0x00000008543c723c */ /* 0x044fee000000183c */
[----:B------:R-:W-:Y:S01]  /*174c0*/  FADD.FTZ R8, R110, R109 ;  /* 0x0000006d6e087221 */ /* 0x000fe20000010000 */
[C---:B------:R-:W-:Y:S04]  /*174d0*/  HMMA.16816.F32 R64, R84.reuse, R10, R64 ;  /* 0x0000000a5440723c */ /* 0x040fe80000001840 */
[----:B------:R-:W-:Y:S04]  /*174e0*/  FADD.FTZ R8, R111, R8 ;  /* 0x000000086f087221 */ /* 0x000fe80000010000 */
        /* <DEDUP_REMOVED lines=10> */
[----:B------:R-:W-:Y:S04]  /*17590*/  HMMA.16816.F32 R84, R84, R6, R16 ;  /* 0x000000065454723c */ /* 0x000fe80000001810 */
[----:B------:R-:W-:Y:S04]  /*175a0*/  FADD.FTZ R173, R176, R173 ;  /* 0x000000adb0ad7221 */ /* 0x000fe80000010000 */
[----:B------:R-:W-:Y:S04]  /*175b0*/  FADD.FTZ R32, R32, R173 ;  /* 0x000000ad20207221 */ /* 0x000fe80000010000 */
[----:B------:R-:W-:Y:S01]  /*175c0*/  FADD.FTZ R169, R121, R32 ;  /* 0x0000002079a97221 */ /* 0x000fe20000010000 */
[----:B------:R-:W-:-:S05]  /*175d0*/  @P0 BRA `(.L_x_7107) ;  /* 0xffffd08000000947 */ /* 0x000fca000383ffff */
.L_x_7103:
        /* <DEDUP_REMOVED lines=8> */
[----:B------:R-:W1:Y:S04]  /*17660*/  SHFL.BFLY PT, R5, R8, 0x1, 0x1f ;  /* 0x0c201f0008057f89 */ /* 0x000e6800000e0000 */
[----:B------:R-:W2:Y:S01]  /*17670*/  SHFL.BFLY PT, R4, R9, 0x1, 0x1f ;  /* 0x0c201f0009047f89 */ /* 0x000ea200000e0000 */
        /* <DEDUP_REMOVED lines=143> */
[----:B------:R2:W-:Y:S01]  /*17f70*/  STS [R15], R40 ;  /* 0x000000280f007388 */ /* 0x0005e20000000800 */
        /* <DEDUP_REMOVED lines=8> */
[----:B------:R-:W-:Y:S01]  /*18000*/  STS [R21], R52 ;  /* 0x0000003415007388 */ /* 0x000fe20000000800 */
[----:B--2---:R-:W-:-:S03]  /*18010*/  MOV R40, 0x7f800000 ;  /* 0x7f80000000287802 */ /* 0x004fc60000000f00 */
        /* <DEDUP_REMOVED lines=29> */
.L_x_7108:
[----:B------:R-:W1:Y:S04]  /*181f0*/  S2R R3, SR_CTAID.Z ;  /* 0x0000000000037919 */ /* 0x000e680000002700 */
[----:B------:R-:W1:Y:S02]  /*18200*/  S2R R2, SR_CTAID.Y ;  /* 0x0000000000027919 */ /* 0x000e640000002600 */
[----:B-1----:R-:W-:-:S04]  /*18210*/  IMAD R4, R2, c[0x0][0x1c0], R3 ;  /* 0x0000700002047a24 */ /* 0x002fc800078e0203 */
[----:B------:R-:W-:Y:S02]  /*18220*/  IMAD R4, R4, c[0x0][0x214], RZ ;  /* 0x0000850004047a24 */ /* 0x000fe400078e02ff */
.L_x_7109:
        /* <DEDUP_REMOVED lines=41> */
.L_x_7111:
[----:B------:R-:W-:Y:S05]  /*184c0*/  BSYNC B0 ;  /* 0x0000000000007941 */ /* 0x000fea0003800000 */
.L_x_7110:
        /* <DEDUP_REMOVED lines=35> */
.L_x_7113:
[----:B------:R-:W-:Y:S05]  /*18700*/  BSYNC B0 ;  /* 0x0000000000007941 */ /* 0x000fea0003800000 */
.L_x_7112:
        /* <DEDUP_REMOVED lines=18> */
.L_x_7115:
[----:B------:R-:W-:Y:S05]  /*18830*/  BSYNC B0 ;  /* 0x0000000000007941 */ /* 0x000fea0003800000 */
.L_x_7114:
        /* <DEDUP_REMOVED lines=18> */
.L_x_7117:
[----:B------:R-:W-:Y:S05]  /*18960*/  BSYNC B0 ;  /* 0x0000000000007941 */ /* 0x000fea0003800000 */
.L_x_7116:
        /* <DEDUP_REMOVED lines=19> */
.L_x_7118:
        /* <DEDUP_REMOVED lines=14> */
.L_x_8278:


//--------------------- .text._ZN5flash24flash_fwd_splitkv_kernelI23Flash_fwd_kernel_traitsILi128ELi64ELi64ELi4ELb0ELb0EN7cutlass6half_tE19Flash_kernel_traitsILi128ELi64ELi64ELi4ES3_EELb1ELb0ELb1ELb0ELb0ELb1ELb0ELb1EEEvNS_16Flash_fwd_paramsE --------------------------
	.section	.text._ZN5flash24flash_fwd_splitkv_kernelI23Flash_fwd_kernel_traitsILi128ELi64ELi64ELi4ELb0ELb0EN7cutlass6half_tE19Flash_kernel_traitsILi128ELi64ELi64ELi4ES3_EELb1ELb0ELb1ELb0ELb0ELb1ELb0ELb1EEEvNS_16Flash_fwd_paramsE,"ax",@progbits
	.sectioninfo	@"SHI_REGISTERS=212"
	.align	128
        .global         _ZN5flash24flash_fwd_splitkv_kernelI23Flash_fwd_kernel_traitsILi128ELi64ELi64ELi4ELb0ELb0EN7cutlass6half_tE19Flash_kernel_traitsILi128ELi64ELi64ELi4ES3_EELb1ELb0ELb1ELb0ELb0ELb1ELb0ELb1EEEvNS_16Flash_fwd_paramsE
        .type           _ZN5flash24flash_fwd_splitkv_kernelI23Flash_fwd_kernel_traitsILi128ELi64ELi64ELi4ELb0ELb0EN7cutlass6half_tE19Flash_kernel_traitsILi128ELi64ELi64ELi4ES3_EELb1ELb0ELb1ELb0ELb0ELb1ELb0ELb1EEEvNS_16Flash_fwd_paramsE,@function
        .size           _ZN5flash24flash_fwd_splitkv_kernelI23Flash_fwd_kernel_traitsILi128ELi64ELi64ELi4ELb0ELb0EN7cutlass6half_tE19Flash_kernel_traitsILi128ELi64ELi64ELi4ES3_EELb1ELb0ELb1ELb0ELb0ELb1ELb0ELb1EEEvNS_16Flash_fwd_paramsE,(.L_x_8279 - _ZN5flash24flash_fwd_splitkv_kernelI23Flash_fwd_kernel_traitsILi128ELi64ELi64ELi4ELb0ELb0EN7cutlass6half_tE19Flash_kernel_traitsILi128ELi64ELi64ELi4ES3_EELb1ELb0ELb1ELb0ELb0ELb1ELb0ELb1EEEvNS_16Flash_fwd_paramsE)
        .other          _ZN5flash24flash_fwd_splitkv_kernelI23Flash_fwd_kernel_traitsILi128ELi64ELi64ELi4ELb0ELb0EN7cutlass6half_tE19Flash_kernel_traitsILi128ELi64ELi64ELi4ES3_EELb1ELb0ELb1ELb0ELb0ELb1ELb0ELb1EEEvNS_16Flash_fwd_paramsE,@"STO_CUDA_ENTRY STV_DEFAULT"
_ZN5flash24flash_fwd_splitkv_kernelI23Flash_fwd_kernel_traitsILi128ELi64ELi64ELi4ELb0ELb0EN7cutlass6half_tE19Flash_kernel_traitsILi128ELi64ELi64ELi4ES3_EELb1ELb0ELb1ELb0ELb0ELb1ELb0ELb1EEEvNS_16Flash_fwd_paramsE:
.text._ZN5flash24flash_fwd_splitkv_kernelI23Flash_fwd_kernel_traitsILi128ELi64ELi64ELi4ELb0ELb0EN7cutlass6half_tE19Flash_kernel_traitsILi128ELi64ELi64ELi4ES3_EELb1ELb0ELb1ELb0ELb0ELb1ELb0ELb1EEEvNS_16Flash_fwd_paramsE:
        /* <DEDUP_REMOVED lines=36> */
.L_x_7119:
[----:B-1-34-:R-:W-:Y:S02]  /*0240*/  MOV R61, c[0x0][0x218] ;  /* 0x00008600003d7a02 */ /* 0x01afe40000000f00 */
.L_x_7120:
        /* <DEDUP_REMOVED lines=78> */
.L_x_7123:
[----:B------:R-:W-:Y:S05]  /*0730*/  BSYNC B0 ;  /* 0x0000000000007941 */ /* 0x000fea0003800000 */
.L_x_7122:
        /* <DEDUP_REMOVED lines=18> */
.L_x_7125:
[----:B------:R-:W-:Y:S05]  /*0860*/  BSYNC B0 ;  /* 0x0000000000007941 */ /* 0x000fea0003800000 */
.L_x_7124:
        /* <DEDUP_REMOVED lines=18> */
.L_x_7127:
[----:B------:R-:W-:Y:S05]  /*0990*/  BSYNC B0 ;  /* 0x0000000000007941 */ /* 0x000fea0003800000 */
.L_x_7126:
        /* <DEDUP_REMOVED lines=17> */
.L_x_7129:
[----:B------:R-:W-:Y:S05]  /*0ab0*/  BSYNC B0 ;  /* 0x0000000000007941 */ /* 0x000fea0003800000 */
.L_x_7128:
        /* <DEDUP_REMOVED lines=19> */
.L_x_7121:
        /* <DEDUP_REMOVED lines=90> */
.L_x_7130:
        /* <DEDUP_REMOVED lines=16> */
.L_x_7132:
        /* <DEDUP_REMOVED lines=51> */
.L_x_7131:
        /* <DEDUP_REMOVED lines=225> */
.L_x_7202:
        /* <DEDUP_REMOVED lines=19> */
.L_x_7135:
[----:B------:R-:W-:Y:S05]  /*2500*/  BSYNC B0 ;  /* 0x0000000000007941 */ /* 0x000fea0003800000 */
.L_x_7134:
        /* <DEDUP_REMOVED lines=15> */
.L_x_7137:
[----:B------:R-:W-:Y:S05]  /*2600*/  BSYNC B0 ;  /* 0x0000000000007941 */ /* 0x000fea0003800000 */
.L_x_7136:
        /* <DEDUP_REMOVED lines=15> */
.L_x_7139:
[----:B------:R-:W-:Y:S05]  /*2700*/  BSYNC B0 ;  /* 0x0000000000007941 */ /* 0x000fea0003800000 */
.L_x_7138:
        /* <DEDUP_REMOVED lines=15> */
.L_x_7141:
[----:B------:R-:W-:Y:S05]  /*2800*/  BSYNC B0 ;  /* 0x0000000000007941 */ /* 0x000fea0003800000 */
.L_x_7140:
        /* <DEDUP_REMOVED lines=68> */
.L_x_7147:
[----:B------:R-:W-:Y:S05]  /*2c50*/  BSYNC B0 ;  /* 0x0000000000007941 */ /* 0x000fea0003800000 */
.L_x_7146:
        /* <DEDUP_REMOVED lines=54> */
.L_x_7145:
[----:B------:R-:W-:Y:S05]  /*2fc0*/  BSYNC B1 ;  /* 0x0000000000017941 */ /* 0x000fea0003800000 */
.L_x_7144:
        /* <DEDUP_REMOVED lines=64> */
.L_x_7151:
[----:B------:R-:W-:Y:S05]  /*33d0*/  BSYNC B0 ;  /* 0x0000000000007941 */ /* 0x000fea0003800000 */
.L_x_7150:
        /* <DEDUP_REMOVED lines=56> */
.L_x_7149:
[----:B------:R-:W-:Y:S05]  /*3760*/  BSYNC B1 ;  /* 0x0000000000017941 */ /* 0x000fea0003800000 */
.L_x_7148:
        /* <DEDUP_REMOVED lines=64> */
.L_x_7155:
[----:B------:R-:W-:Y:S05]  /*3b70*/  BSYNC B0 ;  /* 0x0000000000007941 */ /* 0x000fea0003800000 */
.L_x_7154:
        /* <DEDUP_REMOVED lines=56> */
.L_x_7153:
[----:B------:R-:W-:Y:S05]  /*3f00*/  BSYNC B1 ;  /* 0x0000000000017941 */ /* 0x000fea0003800000 */
.L_x_7152:
        /* <DEDUP_REMOVED lines=67> */
.L_x_7159:
[----:B------:R-:W-:Y:S05]  /*4340*/  BSYNC B0 ;  /* 0x0000000000007941 */ /* 0x000fea0003800000 */
.L_x_7158:
        /* <DEDUP_REMOVED lines=56> */
.L_x_7157:
[----:B------:R-:W-:Y:S05]  /*46d0*/  BSYNC B1 ;  /* 0x0000000000017941 */ /* 0x000fea0003800000 */
.L_x_7156:
        /* <DEDUP_REMOVED lines=9> */
.L_x_7143:
        /* <DEDUP_REMOVED lines=96> */
.L_x_7166:
[----:B------:R-:W-:Y:S05]  /*4d70*/  BSYNC B0 ;  /* 0x0000000000007941 */ /* 0x000fea0003800000 */
.L_x_7165:
[----:B-----5:R2:W-:Y:S02]  /*4d80*/  STG.E.128 [R88.64], R32 ;  /* 0x0000002058007986 */ /* 0x0205e4000c101d06 */
.L_x_7164:
[----:B------:R-:W-:Y:S05]  /*4d90*/  BSYNC B1 ;  /* 0x0000000000017941 */ /* 0x000fea0003800000 */
.L_x_7163:
        /* <DEDUP_REMOVED lines=94> */
.L_x_7168:
[----:B------:R-:W-:Y:S05]  /*5380*/  BSYNC B0 ;  /* 0x0000000000007941 */ /* 0x000fea0003800000 */
.L_x_7167:
[----:B-----5:R3:W-:Y:S02]  /*5390*/  STG.E.128 [R88.64+0x80], R32 ;  /* 0x0000802058007986 */ /* 0x0207e4000c101d06 */
.L_x_7162:
[----:B------:R-:W-:Y:S05]  /*53a0*/  BSYNC B2 ;  /* 0x0000000000027941 */ /* 0x000fea0003800000 */
.L_x_7161:
        /* <DEDUP_REMOVED lines=100> */
.L_x_7174:
[----:B------:R-:W-:Y:S05]  /*59f0*/  BSYNC B0 ;  /* 0x0000000000007941 */ /* 0x000fea0003800000 */
.L_x_7173:
[C---:B------:R-:W-:Y:S04]  /*5a00*/  LEA R2, P0, R152.reuse, R88, 0x1 ;  /* 0x0000005898027211 */ /* 0x040fe800078008ff */
[----:B------:R-:W-:Y:S05]  /*5a10*/  LEA.HI.X R3, R152, R89, R151, 0x1, P0 ;  /* 0x0000005998037211 */ /* 0x000fea00000f0c97 */
[----:B-----5:R1:W-:Y:S04]  /*5a20*/  STG.E.128 [R2.64], R28 ;  /* 0x0000001c02007986 */ /* 0x0203e8000c101d06 */
.L_x_7172:
[----:B------:R-:W-:Y:S05]  /*5a30*/  BSYNC B1 ;  /* 0x0000000000017941 */ /* 0x000fea0003800000 */
.L_x_7171:
        /* <DEDUP_REMOVED lines=97> */
.L_x_7176:
[----:B------:R-:W-:Y:S05]  /*6050*/  BSYNC B0 ;  /* 0x0000000000007941 */ /* 0x000fea0003800000 */
.L_x_7175:
[C---:B------:R-:W-:Y:S04]  /*6060*/  LEA R2, P0, R73.reuse, R88, 0x1 ;  /* 0x0000005849027211 */ /* 0x040fe800078008ff */
[----:B------:R-:W-:Y:S05]  /*6070*/  LEA.HI.X R3, R73, R89, R74, 0x1, P0 ;  /* 0x0000005949037211 */ /* 0x000fea00000f0c4a */
[----:B-----5:R4:W-:Y:S04]  /*6080*/  STG.E.128 [R2.64], R28 ;  /* 0x0000001c02007986 */ /* 0x0209e8000c101d06 */
.L_x_7170:
[----:B------:R-:W-:Y:S05]  /*6090*/  BSYNC B2 ;  /* 0x0000000000027941 */ /* 0x000fea0003800000 */
.L_x_7169:
        /* <DEDUP_REMOVED lines=100> */
.L_x_7182:
[----:B------:R-:W-:Y:S05]  /*66e0*/  BSYNC B0 ;  /* 0x0000000000007941 */ /* 0x000fea0003800000 */
.L_x_7181:
[C---:B------:R-:W-:Y:S04]  /*66f0*/  LEA R2, P0, R146.reuse, R88, 0x1 ;  /* 0x0000005892027211 */ /* 0x040fe800078008ff */
[----:B------:R-:W-:Y:S05]  /*6700*/  LEA.HI.X R3, R146, R89, R68, 0x1, P0 ;  /* 0x0000005992037211 */ /* 0x000fea00000f0c44 */
[----:B-----5:R4:W-:Y:S04]  /*6710*/  STG.E.128 [R2.64], R28 ;  /* 0x0000001c02007986 */ /* 0x0209e8000c101d06 */
.L_x_7180:
[----:B------:R-:W-:Y:S05]  /*6720*/  BSYNC B1 ;  /* 0x0000000000017941 */ /* 0x000fea0003800000 */
.L_x_7179:
        /* <DEDUP_REMOVED lines=97> */
.L_x_7184:
[----:B------:R-:W-:Y:S05]  /*6d40*/  BSYNC B0 ;  /* 0x0000000000007941 */ /* 0x000fea0003800000 */
.L_x_7183:
[C---:B------:R-:W-:Y:S04]  /*6d50*/  LEA R2, P0, R75.reuse, R88, 0x1 ;  /* 0x000000584b027211 */ /* 0x040fe800078008ff */
[----:B------:R-:W-:Y:S05]  /*6d60*/  LEA.HI.X R3, R75, R89, R76, 0x1, P0 ;  /* 0x000000594b037211 */ /* 0x000fea00000f0c4c */
[----:B-----5:R4:W-:Y:S04]  /*6d70*/  STG.E.128 [R2.64], R28 ;  /* 0x0000001c02007986 */ /* 0x0209e8000c101d06 */
.L_x_7178:
[----:B------:R-:W-:Y:S05]  /*6d80*/  BSYNC B2 ;  /* 0x0000000000027941 */ /* 0x000fea0003800000 */
.L_x_7177:
        /* <DEDUP_REMOVED lines=102> */
.L_x_7190:
[----:B------:R-:W-:Y:S05]  /*73f0*/  BSYNC B0 ;  /* 0x0000000000007941 */ /* 0x000fea0003800000 */
.L_x_7189:
[C---:B------:R-:W-:Y:S02]  /*7400*/  IMAD R0, R149.reuse, c[0x0][0x19c], RZ ;  /* 0x0000670095007a24 */ /* 0x040fe400078e02ff */
[----:B------:R-:W-:Y:S05]  /*7410*/  IMAD.WIDE.U32 R2, R149, c[0x0][0x198], R88 ;  /* 0x0000660095027a25 */ /* 0x000fea00078e0058 */
[----:B------:R-:W-:Y:S05]  /*7420*/  IADD3 R3, R3, R0, RZ ;  /* 0x0000000003037210 */ /* 0x000fea0007ffe0ff */
[----:B-----5:R4:W-:Y:S02]  /*7430*/  STG.E.128 [R2.64], R28 ;  /* 0x0000001c02007986 */ /* 0x0209e4000c101d06 */
.L_x_7188:
[----:B------:R-:W-:Y:S05]  /*7440*/  BSYNC B1 ;  /* 0x0000000000017941 */ /* 0x000fea0003800000 */
.L_x_7187:
        /* <DEDUP_REMOVED lines=97> */
.L_x_7192:
[----:B------:R-:W-:Y:S05]  /*7a60*/  BSYNC B0 ;  /* 0x0000000000007941 */ /* 0x000fea0003800000 */
.L_x_7191:
[C---:B------:R-:W-:Y:S04]  /*7a70*/  LEA R2, P0, R80.reuse, R88, 0x1 ;  /* 0x0000005850027211 */ /* 0x040fe800078008ff */
[----:B------:R-:W-:Y:S05]  /*7a80*/  LEA.HI.X R3, R80, R89, R79, 0x1, P0 ;  /* 0x0000005950037211 */ /* 0x000fea00000f0c4f */
[----:B-----5:R4:W-:Y:S04]  /*7a90*/  STG.E.128 [R2.64], R28 ;  /* 0x0000001c02007986 */ /* 0x0209e8000c101d06 */
.L_x_7186:
[----:B------:R-:W-:Y:S05]  /*7aa0*/  BSYNC B2 ;  /* 0x0000000000027941 */ /* 0x000fea0003800000 */
.L_x_7185:
        /* <DEDUP_REMOVED lines=8> */
.L_x_7142:
        /* <DEDUP_REMOVED lines=8> */
.L_x_7194:
[----:B------:R-:W-:Y:S05]  /*7bb0*/  BSYNC B0 ;  /* 0x0000000000007941 */ /* 0x000fea0003800000 */
.L_x_7193:
        /* <DEDUP_REMOVED lines=16> */
.L_x_7196:
[----:B------:R-:W-:Y:S05]  /*7cc0*/  BSYNC B0 ;  /* 0x0000000000007941 */ /* 0x000fea0003800000 */
.L_x_7195:
        /* <DEDUP_REMOVED lines=16> */
.L_x_7198:
[----:B------:R-:W-:Y:S05]  /*7dd0*/  BSYNC B0 ;  /* 0x0000000000007941 */ /* 0x000fea0003800000 */
.L_x_7197:
        /* <DEDUP_REMOVED lines=20> */
.L_x_7199:
[----:B------:R-:W-:Y:S05]  /*7f20*/  BSYNC B0 ;  /* 0x0000000000007941 */ /* 0x000fea0003800000 */
.L_x_7160:
        /* <DEDUP_REMOVED lines=80> */
.L_x_7200:
        /* <DEDUP_REMOVED lines=8> */
.L_x_7201:
[----:B------:R-:W-:Y:S04]  /*84b0*/  IADD3 R11, R11, -0x1, RZ ;  /* 0xffffffff0b0b7810 */ /* 0x000fe80007ffe0ff */
[----:B------:R-:W-:Y:S11]  /*84c0*/  ISETP.GT.AND P0, PT, R11, R60, PT ;  /* 0x0000003c0b00720c */ /* 0x000ff60003f04270 */
[----:B------:R-:W-:Y:S02]  /*84d0*/  @!UPT UIADD3 URZ, URZ, URZ, URZ ;  /* 0x0000003f3f3ff290 */ /* 0x000fe4000fffe03f */
[----:B------:R-:W-:-:S05]  /*84e0*/  @P0 BRA `(.L_x_7202) ;  /* 0xffff9ee000000947 */ /* 0x000fca000383ffff */
.L_x_7133:
        /* <DEDUP_REMOVED lines=99> */
.L_x_7211:
[----:B------:R-:W-:Y:S05]  /*8b20*/  BSYNC B0 ;  /* 0x0000000000007941 */ /* 0x000fea0003800000 */
.L_x_7210:
[----:B-----5:R4:W-:Y:S02]  /*8b30*/  STS.128 [R157], R8 ;  /* 0x000000089d007388 */ /* 0x0209e40000000c00 */
.L_x_7209:
[----:B------:R-:W-:Y:S05]  /*8b40*/  BSYNC B1 ;  /* 0x0000000000017941 */ /* 0x000fea0003800000 */
.L_x_7208:
        /* <DEDUP_REMOVED lines=45> */
.L_x_7213:
[----:B------:R-:W-:Y:S05]  /*8e20*/  BSYNC B0 ;  /* 0x0000000000007941 */ /* 0x000fea0003800000 */
.L_x_7212:
[----:B-----5:R1:W-:Y:S02]  /*8e30*/  STS.128 [R157+0x2000], R8 ;  /* 0x002000089d007388 */ /* 0x0203e40000000c00 */
.L_x_7207:
[----:B------:R-:W-:Y:S05]  /*8e40*/  BSYNC B2 ;  /* 0x0000000000027941 */ /* 0x000fea0003800000 */
.L_x_7206:
        /* <DEDUP_REMOVED lines=62> */
.L_x_7219:
[----:B------:R-:W-:Y:S05]  /*9230*/  BSYNC B0 ;  /* 0x0000000000007941 */ /* 0x000fea0003800000 */
.L_x_7218:
[----:B-----5:R4:W-:Y:S02]  /*9240*/  STS.128 [R157+0x800], R8 ;  /* 0x000800089d007388 */ /* 0x0209e40000000c00 */
.L_x_7217:
[----:B------:R-:W-:Y:S05]  /*9250*/  BSYNC B1 ;  /* 0x0000000000017941 */ /* 0x000fea0003800000 */
.L_x_7216:
        /* <DEDUP_REMOVED lines=44> */
.L_x_7221:
[----:B------:R-:W-:Y:S05]  /*9520*/  BSYNC B0 ;  /* 0x0000000000007941 */ /* 0x000fea0003800000 */
.L_x_7220:
[----:B-----5:R1:W-:Y:S02]  /*9530*/  STS.128 [R157+0x2800], R28 ;  /* 0x0028001c9d007388 */ /* 0x0203e40000000c00 */
.L_x_7215:
[----:B------:R-:W-:Y:S05]  /*9540*/  BSYNC B2 ;  /* 0x0000000000027941 */ /* 0x000fea0003800000 */
.L_x_7214:
        /* <DEDUP_REMOVED lines=63> */
.L_x_7227:
[----:B------:R-:W-:Y:S05]  /*9940*/  BSYNC B0 ;  /* 0x0000000000007941 */ /* 0x000fea0003800000 */
.L_x_7226:
[----:B-----5:R4:W-:Y:S02]  /*9950*/  STS.128 [R157+0x1000], R8 ;  /* 0x001000089d007388 */ /* 0x0209e40000000c00 */
.L_x_7225:
[----:B------:R-:W-:Y:S05]  /*9960*/  BSYNC B1 ;  /* 0x0000000000017941 */ /* 0x000fea0003800000 */
.L_x_7224:
        /* <DEDUP_REMOVED lines=47> */
.L_x_7229:
[----:B------:R-:W-:Y:S05]  /*9c60*/  BSYNC B0 ;  /* 0x0000000000007941 */ /* 0x000fea0003800000 */
.L_x_7228:
[----:B-----5:R1:W-:Y:S02]  /*9c70*/  STS.128 [R157+0x3000], R8 ;  /* 0x003000089d007388 */ /* 0x0203e40000000c00 */
.L_x_7223:
[----:B------:R-:W-:Y:S05]  /*9c80*/  BSYNC B2 ;  /* 0x0000000000027941 */ /* 0x000fea0003800000 */
.L_x_7222:
        /* <DEDUP_REMOVED lines=60> */
.L_x_7234:
[----:B------:R-:W-:Y:S05]  /*a050*/  BSYNC B0 ;  /* 0x0000000000007941 */ /* 0x000fea0003800000 */
.L_x_7233:
[----:B-----5:R4:W-:Y:S02]  /*a060*/  STS.128 [R157+0x1800], R8 ;  /* 0x001800089d007388 */ /* 0x0209e40000000c00 */
.L_x_7232:
[----:B------:R-:W-:Y:S05]  /*a070*/  BSYNC B1 ;  /* 0x0000000000017941 */ /* 0x000fea0003800000 */
.L_x_7231:
        /* <DEDUP_REMOVED lines=44> */
.L_x_7236:
[----:B------:R-:W-:Y:S05]  /*a340*/  BSYNC B0 ;  /* 0x0000000000007941 */ /* 0x000fea0003800000 */
.L_x_7235:
[----:B-----5:R1:W-:Y:S01]  /*a350*/  STS.128 [R157+0x3800], R16 ;  /* 0x003800109d007388 */ /* 0x0203e20000000c00 */
[----:B------:R-:W-:Y:S05]  /*a360*/  BRA `(.L_x_7230) ;  /* 0x0000353000007947 */ /* 0x000fea0003800000 */
.L_x_7205:
        /* <DEDUP_REMOVED lines=90> */
.L_x_7242:
[----:B------:R-:W-:Y:S05]  /*a910*/  BSYNC B0 ;  /* 0x0000000000007941 */ /* 0x000fea0003800000 */
.L_x_7241:
[----:B-----5:R4:W-:Y:S02]  /*a920*/  STS.128 [R157], R24 ;  /* 0x000000189d007388 */ /* 0x0209e40000000c00 */
.L_x_7240:
[----:B------:R-:W-:Y:S05]  /*a930*/  BSYNC B1 ;  /* 0x0000000000017941 */ /* 0x000fea0003800000 */
.L_x_7239:
        /* <DEDUP_REMOVED lines=86> */
.L_x_7244:
[----:B------:R-:W-:Y:S05]  /*aea0*/  BSYNC B0 ;  /* 0x0000000000007941 */ /* 0x000fea0003800000 */
.L_x_7243:
[----:B-----5:R1:W-:Y:S02]  /*aeb0*/  STS.128 [R157+0x2000], R24 ;  /* 0x002000189d007388 */ /* 0x0203e40000000c00 */
.L_x_7238:
[----:B------:R-:W-:Y:S05]  /*aec0*/  BSYNC B2 ;  /* 0x0000000000027941 */ /* 0x000fea0003800000 */
.L_x_7237:
        /* <DEDUP_REMOVED lines=95> */
.L_x_7250:
[----:B------:R-:W-:Y:S05]  /*b4c0*/  BSYNC B0 ;  /* 0x0000000000007941 */ /* 0x000fea0003800000 */
.L_x_7249:
[----:B-----5:R4:W-:Y:S02]  /*b4d0*/  STS.128 [R157+0x800], R24 ;  /* 0x000800189d007388 */ /* 0x0209e40000000c00 */
.L_x_7248:
[----:B------:R-:W-:Y:S05]  /*b4e0*/  BSYNC B1 ;  /* 0x0000000000017941 */ /* 0x000fea0003800000 */
.L_x_7247:
        /* <DEDUP_REMOVED lines=89> */
.L_x_7252:
[----:B------:R-:W-:Y:S05]  /*ba80*/  BSYNC B0 ;  /* 0x0000000000007941 */ /* 0x000fea0003800000 */
.L_x_7251:
[----:B-----5:R1:W-:Y:S02]  /*ba90*/  STS.128 [R157+0x2800], R20 ;  /* 0x002800149d007388 */ /* 0x0203e40000000c00 */
.L_x_7246:
[----:B------:R-:W-:Y:S05]  /*baa0*/  BSYNC B2 ;  /* 0x0000000000027941 */ /* 0x000fea0003800000 */
.L_x_7245:
        /* <DEDUP_REMOVED lines=96> */
.L_x_7258:
[----:B------:R-:W-:Y:S05]  /*c0b0*/  BSYNC B0 ;  /* 0x0000000000007941 */ /* 0x000fea0003800000 */
.L_x_7257:
[----:B-----5:R4:W-:Y:S02]  /*c0c0*/  STS.128 [R157+0x1000], R24 ;  /* 0x001000189d007388 */ /* 0x0209e40000000c00 */
.L_x_7256:
[----:B------:R-:W-:Y:S05]  /*c0d0*/  BSYNC B1 ;  /* 0x0000000000017941 */ /* 0x000fea0003800000 */
.L_x_7255:
        /* <DEDUP_REMOVED lines=89> */
.L_x_7260:
[----:B------:R-:W-:Y:S05]  /*c670*/  BSYNC B0 ;  /* 0x0000000000007941 */ /* 0x000fea0003800000 */
.L_x_7259:
[----:B-----5:R4:W-:Y:S02]  /*c680*/  STS.128 [R157+0x3000], R24 ;  /* 0x003000189d007388 */ /* 0x0209e40000000c00 */
.L_x_7254:
[----:B------:R-:W-:Y:S05]  /*c690*/  BSYNC B2 ;  /* 0x0000000000027941 */ /* 0x000fea0003800000 */
.L_x_7253:
        /* <DEDUP_REMOVED lines=95> */
.L_x_7264:
[----:B------:R-:W-:Y:S05]  /*cc90*/  BSYNC B0 ;  /* 0x0000000000007941 */ /* 0x000fea0003800000 */
.L_x_7263:
[----:B-----5:R4:W-:Y:S02]  /*cca0*/  STS.128 [R157+0x1800], R24 ;  /* 0x001800189d007388 */ /* 0x0209e40000000c00 */
.L_x_7262:
[----:B------:R-:W-:Y:S05]  /*ccb0*/  BSYNC B1 ;  /* 0x0000000000017941 */ /* 0x000fea0003800000 */
.L_x_7261:
        /* <DEDUP_REMOVED lines=94> */
.L_x_7266:
[----:B------:R-:W-:Y:S05]  /*d2a0*/  BSYNC B0 ;  /* 0x0000000000007941 */ /* 0x000fea0003800000 */
.L_x_7265:
[----:B-----5:R1:W-:Y:S01]  /*d2b0*/  STS.128 [R157+0x3800], R20 ;  /* 0x003800149d007388 */ /* 0x0203e20000000c00 */
[----:B------:R-:W-:Y:S05]  /*d2c0*/  BRA `(.L_x_7230) ;  /* 0x000005d000007947 */ /* 0x000fea0003800000 */
.L_x_7204:
        /* <DEDUP_REMOVED lines=20> */
.L_x_7268:
[----:B------:R-:W-:Y:S05]  /*d410*/  BSYNC B0 ;  /* 0x0000000000007941 */ /* 0x000fea0003800000 */
.L_x_7267:
        /* <DEDUP_REMOVED lines=22> */
.L_x_7270:
[----:B------:R-:W-:Y:S05]  /*d580*/  BSYNC B0 ;  /* 0x0000000000007941 */ /* 0x000fea0003800000 */
.L_x_7269:
        /* <DEDUP_REMOVED lines=23> */
.L_x_7272:
[----:B------:R-:W-:Y:S05]  /*d700*/  BSYNC B0 ;  /* 0x0000000000007941 */ /* 0x000fea0003800000 */
.L_x_7271:
        /* <DEDUP_REMOVED lines=25> */
.L_x_7230:
[----:B------:R-:W-:Y:S05]  /*d8a0*/  BSYNC B3 ;  /* 0x0000000000037941 */ /* 0x000fea0003800000 */
.L_x_7203:
        /* <DEDUP_REMOVED lines=26> */
.L_x_7274:
[----:B------:R-:W-:Y:S05]  /*da50*/  BSYNC B0 ;  /* 0x0000000000007941 */ /* 0x000fea0003800000 */
.L_x_7273:
        /* <DEDUP_REMOVED lines=22> */
.L_x_7276:
[----:B------:R-:W-:Y:S05]  /*dbc0*/  BSYNC B0 ;  /* 0x0000000000007941 */ /* 0x000fea0003800000 */
.L_x_7275:
        /* <DEDUP_REMOVED lines=26> */
.L_x_7278:
[----:B------:R-:W-:Y:S05]  /*dd70*/  BSYNC B0 ;  /* 0x0000000000007941 */ /* 0x000fea0003800000 */
.L_x_7277:
        /* <DEDUP_REMOVED lines=31> */
.L_x_7280:
[----:B------:R-:W-:Y:S05]  /*df70*/  BSYNC B0 ;  /* 0x0000000000007941 */ /* 0x000fea0003800000 */
.L_x_7279:
        /* <DEDUP_REMOVED lines=39> */
.L_x_7282:
[----:B-1----:R-:W-:Y:S05]  /*e1f0*/  BSYNC B0 ;  /* 0x0000000000007941 */ /* 0x002fea0003800000 */
.L_x_7281:
        /* <DEDUP_REMOVED lines=22> */
.L_x_7284:
[----:B------:R-:W-:Y:S05]  /*e360*/  BSYNC B0 ;  /* 0x0000000000007941 */ /* 0x000fea0003800000 */
.L_x_7283:
        /* <DEDUP_REMOVED lines=26> */
.L_x_7286:
[----:B------:R-:W-:Y:S05]  /*e510*/  BSYNC B0 ;  /* 0x0000000000007941 */ /* 0x000fea0003800000 */
.L_x_7285:
        /* <DEDUP_REMOVED lines=28> */
.L_x_7288:
[----:B------:R-:W-:Y:S05]  /*e6e0*/  BSYNC B0 ;  /* 0x0000000000007941 */ /* 0x000fea0003800000 */
.L_x_7287:
        /* <DEDUP_REMOVED lines=32> */
[----:B------:R-:W2:Y:S01]  /*e8f0*/  LDSM.16.M88.4 R92, [R150] ;  /* 0x00000000965c783b */ /* 0x000ea20000000200 */
        /* <DEDUP_REMOVED lines=9> */
[----:B------:R-:W5:Y:S01]  /*e990*/  LDSM.16.M88.4 R24, [R149+0x5000] ;  /* 0x005000009518783b */ /* 0x000f620000000200 */
[----:B------:R-:W-:Y:S02]  /*e9a0*/  IMAD.IADD R136, R2, 0x1, R147 ;  /* 0x0000000102887824 */ /* 0x000fe400078e0293 */
[----:B------:R-:W-:Y:S01]  /*e9b0*/  IMAD.IADD R2, R3, 0x1, R165 ;  /* 0x0000000103027824 */ /* 0x000fe200078e02a5 */
[----:B------:R-:W1:Y:S03]  /*e9c0*/  LDSM.16.M88.4 R76, [R149+0x5800] ;  /* 0x00580000954c783b */ /* 0x000e660000000200 */
[----:B------:R-:W-:Y:S01]  /*e9d0*/  I2F R43, R2 ;  /* 0x00000002002b7306 */ /* 0x000fe20000201400 */
[----:B------:R-:W-:Y:S01]  /*e9e0*/  LDSM.16.M88.4 R12, [R143+0x4000] ;  /* 0x004000008f0c783b */ /* 0x000fe20000000200 */
[----:B------:R-:W-:-:S02]  /*e9f0*/  IADD3 R110, R2, 0x18, RZ ;  /* 0x00000018026e7810 */ /* 0x000fc40007ffe0ff */
[C---:B------:R-:W-:Y:S01]  /*ea00*/  IADD3 R40, R2.reuse, 0x8, RZ ;  /* 0x0000000802287810 */ /* 0x040fe20007ffe0ff */
[----:B------:R-:W4:Y:S01]  /*ea10*/  LDSM.16.M88.4 R16, [R146] ;  /* 0x000000009210783b */ /* 0x000f220000000200 */
[C---:B------:R-:W-:Y:S02]  /*ea20*/  IADD3 R108, R2.reuse, 0x11, RZ ;  /* 0x00000011026c7810 */ /* 0x040fe40007ffe0ff */
[----:B------:R-:W-:Y:S01]  /*ea30*/  I2F R111, R110 ;  /* 0x0000006e006f7306 */ /* 0x000fe20000201400 */
[----:B------:R-:W1:Y:S01]  /*ea40*/  LDSM.16.M88.4 R68, [R147+0x800] ;  /* 0x000800009344783b */ /* 0x000e620000000200 */
[C---:B------:R-:W-:Y:S02]  /*ea50*/  IADD3 R112, R2.reuse, 0x19, RZ ;  /* 0x0000001902707810 */ /* 0x040fe40007ffe0ff */
[C---:B------:R-:W-:Y:S01]  /*ea60*/  IADD3 R114, R2.reuse, 0x20, RZ ;  /* 0x0000002002727810 */ /* 0x040fe20007ffe0ff */
[----:B------:R-:W1:Y:S01]  /*ea70*/  LDSM.16.M88.4 R60, [R147+0x1800] ;  /* 0x00180000933c783b */ /* 0x000e620000000200 */
[----:B------:R-:W-:-:S02]  /*ea80*/  IADD3 R38, R2, 0x1, RZ ;  /* 0x0000000102267810 */ /* 0x000fc40007ffe0ff */
[----:B------:R-:W-:Y:S01]  /*ea90*/  I2F R51, R40 ;  /* 0x0000002800337306 */ /* 0x000fe20000201400 */
[----:B------:R-:W1:Y:S01]  /*eaa0*/  LDSM.16.M88.4 R64, [R147+0x1000] ;  /* 0x001000009340783b */ /* 0x000e620000000200 */
[C---:B------:R-:W-:Y:S02]  /*eab0*/  IADD3 R42, R2.reuse, 0x9, RZ ;  /* 0x00000009022a7810 */ /* 0x040fe40007ffe0ff */
[C---:B------:R-:W-:Y:S01]  /*eac0*/  IADD3 R54, R2.reuse, 0x10, RZ ;  /* 0x0000001002367810 */ /* 0x040fe20007ffe0ff */
[----:B--2---:R-:W-:Y:S01]  /*ead0*/  HMMA.16816.F32 R4, R92, R56, RZ ;  /* 0x000000385c04723c */ /* 0x004fe200000018ff */
[----:B------:R-:W-:Y:S01]  /*eae0*/  LDSM.16.M88.4 R80, [R145] ;  /* 0x000000009150783b */ /* 0x000fe20000000200 */
[C---:B------:R-:W-:Y:S01]  /*eaf0*/  IADD3 R120, R2.reuse, 0x29, RZ ;  /* 0x0000002902787810 */ /* 0x040fe20007ffe0ff */
[----:B------:R-:W-:Y:S01]  /*eb00*/  I2F R109, R108 ;  /* 0x0000006c006d7306 */ /* 0x000fe20000201400 */
[C---:B------:R-:W-:Y:S01]  /*eb10*/  IADD3 R116, R2.reuse, 0x21, RZ ;  /* 0x0000002102747810 */ /* 0x040fe20007ffe0ff */
[----:B------:R-:W-:Y:S01]  /*eb20*/  LDSM.16.M88.4 R8, [R143+0x4800] ;  /* 0x004800008f08783b */ /* 0x000fe20000000200 */
[----:B------:R-:W-:-:S02]  /*eb30*/  IADD3 R122, R2, 0x30, RZ ;  /* 0x00000030027a7810 */ /* 0x000fc40007ffe0ff */
[C---:B------:R-:W-:Y:S01]  /*eb40*/  HMMA.16816.F32 R56, R92.reuse, R58, RZ ;  /* 0x0000003a5c38723c */ /* 0x040fe200000018ff */
[----:B------:R-:W-:Y:S01]  /*eb50*/  LDSM.16.M88.4 R88, [R143+0x5000] ;  /* 0x005000008f58783b */ /* 0x000fe20000000200 */
[C---:B------:R-:W-:Y:S01]  /*eb60*/  IADD3 R132, R2.reuse, 0x38, RZ ;  /* 0x0000003802847810 */ /* 0x040fe20007ffe0ff */
[----:B------:R-:W-:Y:S01]  /*eb70*/  I2F R113, R112 ;  /* 0x0000007000717306 */ /* 0x000fe20000201400 */
[C---:B------:R-:W-:Y:S01]  /*eb80*/  IADD3 R118, R2.reuse, 0x28, RZ ;  /* 0x0000002802767810 */ /* 0x040fe20007ffe0ff */
[----:B------:R-:W-:Y:S01]  /*eb90*/  LDSM.16.M88.4 R84, [R143+0x5800] ;  /* 0x005800008f54783b */ /* 0x000fe20000000200 */
[C---:B------:R-:W-:Y:S02]  /*eba0*/  IADD3 R134, R2.reuse, 0x39, RZ ;  /* 0x0000003902867810 */ /* 0x040fe40007ffe0ff */
[----:B------:R-:W-:Y:S03]  /*ebb0*/  HMMA.16816.F32 R44, R92, R32, RZ ;  /* 0x000000205c2c723c */ /* 0x000fe600000018ff */
[----:B------:R-:W-:Y:S05]  /*ebc0*/  I2F R115, R114 ;  /* 0x0000007200737306 */ /* 0x000fea0000201400 */
[----:B---3--:R-:W-:Y:S03]  /*ebd0*/  HMMA.16816.F32 R4, R72, R96, R4 ;  /* 0x000000604804723c */ /* 0x008fe60000001804 */
[----:B------:R-:W-:Y:S05]  /*ebe0*/  I2F R49, R38 ;  /* 0x0000002600317306 */ /* 0x000fea0000201400 */
[C---:B-----5:R-:W-:Y:S03]  /*ebf0*/  HMMA.16816.F32 R28, R92.reuse, R24, RZ ;  /* 0x000000185c1c723c */ /* 0x060fe600000018ff */
[----:B------:R-:W-:Y:S05]  /*ec00*/  I2F R53, R42 ;  /* 0x0000002a00357306 */ /* 0x000fea0000201400 */
[C---:B------:R-:W-:Y:S03]  /*ec10*/  HMMA.16816.F32 R32, R92.reuse, R34, RZ ;  /* 0x000000225c20723c */ /* 0x040fe600000018ff */
[----:B------:R-:W-:Y:S05]  /*ec20*/  I2F R55, R54 ;  /* 0x0000003600377306 */ /* 0x000fea0000201400 */
[C---:B------:R-:W-:Y:S03]  /*ec30*/  HMMA.16816.F32 R24, R92.reuse, R26, RZ ;  /* 0x0000001a5c18723c */ /* 0x040fe600000018ff */
[----:B------:R-:W-:Y:S05]  /*ec40*/  I2F R121, R120 ;  /* 0x0000007800797306 */ /* 0x000fea0000201400 */
[----:B-1----:R-:W-:Y:S03]  /*ec50*/  HMMA.16816.F32 R20, R92, R76, RZ ;  /* 0x0000004c5c14723c */ /* 0x002fe600000018ff */
[----:B------:R-:W-:Y:S05]  /*ec60*/  I2F R117, R116 ;  /* 0x0000007400757306 */ /* 0x000fea0000201400 */
[----:B------:R-:W-:Y:S01]  /*ec70*/  HMMA.16816.F32 R56, R72, R98, R56 ;  /* 0x000000624838723c */ /* 0x000fe20000001838 */
[----:B------:R-:W-:Y:S02]  /*ec80*/  LDSM.16.M88.4 R96, [R149+0x7000] ;  /* 0x007000009560783b */ /* 0x000fe40000000200 */
[----:B------:R-:W-:Y:S05]  /*ec90*/  I2F R123, R122 ;  /* 0x0000007a007b7306 */ /* 0x000fea0000201400 */
[----:B------:R-:W-:Y:S01]  /*eca0*/  HMMA.16816.F32 R92, R92, R78, RZ ;  /* 0x0000004e5c5c723c */ /* 0x000fe200000018ff */
[----:B------:R-:W1:Y:S02]  /*ecb0*/  LDSM.16.M88.4 R76, [R136] ;  /* 0x00000000884c783b */ /* 0x000e640000000200 */
[----:B------:R-:W-:Y:S05]  /*ecc0*/  I2F R133, R132 ;  /* 0x0000008400857306 */ /* 0x000fea0000201400 */
[C---:B----4-:R-:W-:Y:S03]  /*ecd0*/  HMMA.16816.F32 R4, R16.reuse, R12, R4 ;  /* 0x0000000c1004723c */ /* 0x050fe60000001804 */
[----:B------:R-:W-:Y:S05]  /*ece0*/  I2F R119, R118 ;  /* 0x0000007600777306 */ /* 0x000fea0000201400 */
[----:B------:R-:W-:Y:S01]  /*ecf0*/  HMMA.16816.F32 R56, R16, R14, R56 ;  /* 0x0000000e1038723c */ /* 0x000fe20000001838 */
[----:B------:R-:W-:Y:S02]  /*ed00*/  LDSM.16.M88.4 R12, [R147+0x2000] ;  /* 0x00200000930c783b */ /* 0x000fe40000000200 */
[----:B------:R-:W-:Y:S05]  /*ed10*/  I2F R135, R134 ;  /* 0x0000008600877306 */ /* 0x000fea0000201400 */
[C---:B------:R-:W-:Y:S08]  /*ed20*/  HMMA.16816.F32 R44, R72.reuse, R68, R44 ;  /* 0x00000044482c723c */ /* 0x040ff0000000182c */
[C---:B------:R-:W-:Y:S01]  /*ed30*/  HMMA.16816.F32 R32, R72.reuse, R70, R32 ;  /* 0x000000464820723c */ /* 0x040fe20000001820 */
[----:B------:R-:W-:Y:S07]  /*ed40*/  LDSM.16.M88.4 R68, [R150+0x2000] ;  /* 0x002000009644783b */ /* 0x000fee0000000200 */
[C---:B------:R-:W-:Y:S08]  /*ed50*/  HMMA.16816.F32 R20, R72.reuse, R60, R20 ;  /* 0x0000003c4814723c */ /* 0x040ff00000001814 */
[C---:B------:R-:W-:Y:S01]  /*ed60*/  HMMA.16816.F32 R92, R72.reuse, R62, R92 ;  /* 0x0000003e485c723c */ /* 0x040fe2000000185c */
[----:B------:R-:W2:Y:S07]  /*ed70*/  LDSM.16.M88.4 R60, [R149+0x6000] ;  /* 0x00600000953c783b */ /* 0x000eae0000000200 */
[C---:B------:R-:W-:Y:S08]  /*ed80*/  HMMA.16816.F32 R28, R72.reuse, R64, R28 ;  /* 0x00000040481c723c */ /* 0x040ff0000000181c */
[----:B------:R-:W-:Y:S01]  /*ed90*/  HMMA.16816.F32 R24, R72, R66, R24 ;  /* 0x000000424818723c */ /* 0x000fe20000001818 */
[----:B------:R-:W3:Y:S04]  /*eda0*/  LDSM.16.M88.4 R64, [R136+0x800] ;  /* 0x000800008840783b */ /* 0x000ee80000000200 */
[----:B------:R-:W-:Y:S03]  /*edb0*/  LDSM.16.M88.4 R72, [R149+0x6800] ;  /* 0x006800009548783b */ /* 0x000fe60000000200 */
[C---:B-1----:R-:W-:Y:S08]  /*edc0*/  HMMA.16816.F32 R4, R80.reuse, R76, R4 ;  /* 0x0000004c5004723c */ /* 0x042ff00000001804 */
[----:B------:R-:W-:Y:S08]  /*edd0*/  HMMA.16816.F32 R56, R80, R78, R56 ;  /* 0x0000004e5038723c */ /* 0x000ff00000001838 */
[C---:B------:R-:W-:Y:S08]  /*ede0*/  HMMA.16816.F32 R44, R16.reuse, R8, R44 ;  /* 0x00000008102c723c */ /* 0x040ff0000000182c */
[C---:B------:R-:W-:Y:S01]  /*edf0*/  HMMA.16816.F32 R32, R16.reuse, R10, R32 ;  /* 0x0000000a1020723c */ /* 0x040fe20000001820 */
[----:B------:R-:W1:Y:S07]  /*ee00*/  LDSM.16.M88.4 R8, [R148+0x2000] ;  /* 0x002000009408783b */ /* 0x000e6e0000000200 */
[C---:B------:R-:W-:Y:S08]  /*ee10*/  HMMA.16816.F32 R28, R16.reuse, R88, R28 ;  /* 0x00000058101c723c */ /* 0x040ff0000000181c */
[C---:B------:R-:W-:Y:S08]  /*ee20*/  HMMA.16816.F32 R24, R16.reuse, R90, R24 ;  /* 0x0000005a1018723c */ /* 0x040ff00000001818 */
[C---:B------:R-:W-:Y:S08]  /*ee30*/  HMMA.16816.F32 R20, R16.reuse, R84, R20 ;  /* 0x000000541014723c */ /* 0x040ff00000001814 */
[----:B------:R-:W-:Y:S01]  /*ee40*/  HMMA.16816.F32 R92, R16, R86, R92 ;  /* 0x00000056105c723c */ /* 0x000fe2000000185c */
[----:B------:R-:W4:Y:S04]  /*ee50*/  LDSM.16.M88.4 R16, [R136+0x1000] ;  /* 0x001000008810783b */ /* 0x000f280000000200 */
[----:B------:R-:W-:Y:S03]  /*ee60*/  LDSM.16.M88.4 R84, [R136+0x2000] ;  /* 0x002000008854783b */ /* 0x000fe60000000200 */
[C---:B--2---:R-:W-:Y:S08]  /*ee70*/  HMMA.16816.F32 R4, R68.reuse, R60, R4 ;  /* 0x0000003c4404723c */ /* 0x044ff00000001804 */
[----:B------:R-:W-:Y:S01]  /*ee80*/  HMMA.16816.F32 R56, R68, R62, R56 ;  /* 0x0000003e4438723c */ /* 0x000fe20000001838 */
[----:B------:R-:W-:Y:S07]  /*ee90*/  LDSM.16.M88.4 R60, [R147+0x2800] ;  /* 0x00280000933c783b */ /* 0x000fee0000000200 */
[C---:B---3--:R-:W-:Y:S08]  /*eea0*/  HMMA.16816.F32 R44, R80.reuse, R64, R44 ;  /* 0x00000040502c723c */ /* 0x048ff0000000182c */
[----:B------:R-:W-:Y:S01]  /*eeb0*/  HMMA.16816.F32 R76, R80, R66, R32 ;  /* 0x00000042504c723c */ /* 0x000fe20000001820 */
[----:B------:R-:W-:Y:S04]  /*eec0*/  LDSM.16.M88.4 R64, [R143+0x6000] ;  /* 0x006000008f40783b */ /* 0x000fe80000000200 */
[----:B------:R-:W2:Y:S03]  /*eed0*/  LDSM.16.M88.4 R32, [R146+0x2000] ;  /* 0x002000009220783b */ /* 0x000ea60000000200 */
[C---:B-1----:R-:W-:Y:S08]  /*eee0*/  HMMA.16816.F32 R4, R8.reuse, R12, R4 ;  /* 0x0000000c0804723c */ /* 0x042ff00000001804 */
[----:B------:R-:W-:Y:S01]  /*eef0*/  HMMA.16816.F32 R56, R8, R14, R56 ;  /* 0x0000000e0838723c */ /* 0x000fe20000001838 */
[----:B------:R-:W-:Y:S07]  /*ef00*/  LDSM.16.M88.4 R12, [R143+0x6800] ;  /* 0x006800008f0c783b */ /* 0x000fee0000000200 */
[----:B----4-:R-:W-:Y:S01]  /*ef10*/  HMMA.16816.F32 R88, R80, R16, R28 ;  /* 0x000000105058723c */ /* 0x010fe2000000181c */
[----:B------:R-:W1:Y:S07]  /*ef20*/  LDSM.16.M88.4 R28, [R145+0x2000] ;  /* 0x00200000911c783b */ /* 0x000e6e0000000200 */
[C---:B------:R-:W-:Y:S08]  /*ef30*/  HMMA.16816.F32 R44, R68.reuse, R72, R44 ;  /* 0x00000048442c723c */ /* 0x040ff0000000182c */
[----:B------:R-:W-:Y:S01]  /*ef40*/  HMMA.16816.F32 R76, R68, R74, R76 ;  /* 0x0000004a444c723c */ /* 0x000fe2000000184c */
[----:B------:R-:W-:Y:S07]  /*ef50*/  LDSM.16.M88.4 R72, [R136+0x2800] ;  /* 0x002800008848783b */ /* 0x000fee0000000200 */
[C---:B--2---:R-:W-:Y:S08]  /*ef60*/  HMMA.16816.F32 R4, R32.reuse, R64, R4 ;  /* 0x000000402004723c */ /* 0x044ff00000001804 */
[----:B------:R-:W-:Y:S01]  /*ef70*/  HMMA.16816.F32 R56, R32, R66, R56 ;  /* 0x000000422038723c */ /* 0x000fe20000001838 */
[----:B------:R-:W2:Y:S07]  /*ef80*/  LDSM.16.M88.4 R64, [R147+0x3000] ;  /* 0x003000009340783b */ /* 0x000eae0000000200 */
[----:B------:R-:W-:Y:S07]  /*ef90*/  HMMA.16816.F32 R88, R68, R96, R88 ;  /* 0x000000604458723c */ /* 0x000fee0000001858 */
[----:B------:R-:W-:Y:S01]  /*efa0*/  IADD3 R96, R2, 0x31, RZ ;  /* 0x0000003102607810 */ /* 0x000fe20007ffe0ff */
[----:B------:R-:W-:Y:S03]  /*efb0*/  HMMA.16816.F32 R44, R8, R60, R44 ;  /* 0x0000003c082c723c */ /* 0x000fe6000000182c */
[----:B------:R-:W-:Y:S05]  /*efc0*/  I2F R97, R96 ;  /* 0x0000006000617306 */ /* 0x000fea0000201400 */
[----:B-1----:R-:W-:Y:S08]  /*efd0*/  HMMA.16816.F32 R4, R28, R84, R4 ;  /* 0x000000541c04723c */ /* 0x002ff00000001804 */
[----:B------:R-:W-:Y:S01]  /*efe0*/  HMMA.16816.F32 R76, R8, R62, R76 ;  /* 0x0000003e084c723c */ /* 0x000fe2000000184c */
[----:B------:R-:W1:Y:S07]  /*eff0*/  LDSM.16.M88.4 R60, [R136+0x1800] ;  /* 0x00180000883c783b */ /* 0x000e6e0000000200 */
[----:B------:R-:W-:Y:S01]  /*f000*/  HMMA.16816.F32 R24, R80, R18, R24 ;  /* 0x000000125018723c */ /* 0x000fe20000001818 */
[----:B------:R-:W-:Y:S07]  /*f010*/  LDSM.16.M88.4 R16, [R147+0x3800] ;  /* 0x003800009310783b */ /* 0x000fee0000000200 */
[----:B--2---:R-:W-:Y:S01]  /*f020*/  HMMA.16816.F32 R88, R8, R64, R88 ;  /* 0x000000400858723c */ /* 0x004fe20000001858 */
[----:B------:R-:W-:-:S02]  /*f030*/  FMUL.FTZ R137, R4, c[0x0][0x2ec] ;  /* 0x0000bb0004897a20 */ /* 0x000fc40000410000 */
[----:B------:R-:W-:-:S04]  /*f040*/  FMUL.FTZ R124, R5, c[0x0][0x2ec] ;  /* 0x0000bb00057c7a20 */ /* 0x000fc80000410000 */
[----:B------:R-:W-:Y:S01]  /*f050*/  FMUL.FTZ R64, R6, c[0x0][0x2ec] ;  /* 0x0000bb0006407a20 */ /* 0x000fe20000410000 */
[----:B------:R-:W-:Y:S01]  /*f060*/  HMMA.16816.F32 R44, R32, R12, R44 ;  /* 0x0000000c202c723c */ /* 0x000fe2000000182c */
[----:B------:R-:W-:Y:S01]  /*f070*/  FMUL.FTZ R65, R7, c[0x0][0x2ec] ;  /* 0x0000bb0007417a20 */ /* 0x000fe20000410000 */
[----:B------:R-:W-:Y:S01]  /*f080*/  MUFU.TANH R124, R124 ;  /* 0x0000007c007c7308 */ /* 0x000fe20000002400 */
[----:B------:R-:W2:Y:S05]  /*f090*/  LDSM.16.M88.4 R4, [R149+0x7800] ;  /* 0x007800009504783b */ /* 0x000eaa0000000200 */
[----:B------:R-:W-:Y:S02]  /*f0a0*/  HMMA.16816.F32 R24, R68, R98, R24 ;  /* 0x000000624418723c */ /* 0x000fe40000001818 */
[----:B------:R-:W-:Y:S06]  /*f0b0*/  MUFU.TANH R65, R65 ;  /* 0x0000004100417308 */ /* 0x000fec0000002400 */
[----:B------:R-:W-:Y:S01]  /*f0c0*/  HMMA.16816.F32 R56, R28, R86, R56 ;  /* 0x000000561c38723c */ /* 0x000fe20000001838 */
[----:B------:R-:W3:Y:S01]  /*f0d0*/  LDSM.16.M88.4 R84, [R143+0x7000] ;  /* 0x007000008f54783b */ /* 0x000ee20000000200 */
[----:B------:R-:W-:Y:S06]  /*f0e0*/  MUFU.TANH R137, R137 ;  /* 0x0000008900897308 */ /* 0x000fec0000002400 */
[C---:B-1----:R-:W-:Y:S02]  /*f0f0*/  HMMA.16816.F32 R20, R80.reuse, R60, R20 ;  /* 0x0000003c5014723c */ /* 0x042fe40000001814 */
[----:B------:R-:W-:Y:S06]  /*f100*/  MUFU.TANH R64, R64 ;  /* 0x0000004000407308 */ /* 0x000fec0000002400 */
[----:B------:R-:W-:Y:S07]  /*f110*/  HMMA.16816.F32 R92, R80, R62, R92 ;  /* 0x0000003e505c723c */ /* 0x000fee000000185c */
[----:B------:R-:W-:Y:S01]  /*f120*/  IMAD R63, R48, 0x10, R50 ;  /* 0x00000010303f7824 */ /* 0x000fe200078e0232 */
[----:B------:R-:W-:Y:S01]  /*f130*/  HMMA.16816.F32 R44, R28, R72, R44 ;  /* 0x000000481c2c723c */ /* 0x000fe2000000182c */
[----:B------:R-:W-:-:S02]  /*f140*/  FMUL.FTZ R58, R58, c[0x0][0x2ec] ;  /* 0x0000bb003a3a7a20 */ /* 0x000fc40000410000 */
[----:B------:R-:W-:Y:S01]  /*f150*/  FMUL.FTZ R56, R56, c[0x0][0x2ec] ;  /* 0x0000bb0038387a20 */ /* 0x000fe20000410000 */
[----:B------:R-:W-:Y:S01]  /*f160*/  IADD3 R48, R63, 0x1, R164 ;  /* 0x000000013f307810 */ /* 0x000fe20007ffe0a4 */
[----:B------:R-:W-:Y:S02]  /*f170*/  FMUL.FTZ R57, R57, c[0x0][0x2ec] ;  /* 0x0000bb0039397a20 */ /* 0x000fe40000410000 */
[----:B------:R-:W-:Y:S01]  /*f180*/  MUFU.TANH R58, R58 ;  /* 0x0000003a003a7308 */ /* 0x000fe20000002400 */
[----:B--2---:R-:W-:Y:S01]  /*f190*/  HMMA.16816.F32 R20, R68, R4, R20 ;  /* 0x000000044414723c */ /* 0x004fe20000001814 */
[----:B------:R-:W-:Y:S01]  /*f1a0*/  IADD3 R48, R52, R48, -R155 ;  /* 0x0000003034307210 */ /* 0x000fe20007ffe89b */
[----:B------:R-:W-:-:S03]  /*f1b0*/  FMUL.FTZ R59, R59, c[0x0][0x2ec] ;  /* 0x0000bb003b3b7a20 */ /* 0x000fc60000410000 */
[----:B------:R-:W-:Y:S02]  /*f1c0*/  IADD3 R105, R48, c[0x0][0x2e8], RZ ;  /* 0x0000ba0030697a10 */ /* 0x000fe40007ffe0ff */
[----:B------:R-:W1:Y:S01]  /*f1d0*/  MUFU.TANH R56, R56 ;  /* 0x0000003800387308 */ /* 0x000e620000002400 */
[----:B------:R-:W-:Y:S01]  /*f1e0*/  HMMA.16816.F32 R92, R68, R6, R92 ;  /* 0x00000006445c723c */ /* 0x000fe2000000185c */
[----:B------:R-:W-:Y:S06]  /*f1f0*/  LDSM.16.M88.4 R4, [R136+0x3800] ;  /* 0x003800008804783b */ /* 0x000fec0000000200 */
[----:B------:R-:W-:Y:S01]  /*f200*/  MUFU.TANH R57, R57 ;  /* 0x0000003900397308 */ /* 0x000fe20000002400 */
[----:B------:R-:W-:Y:S01]  /*f210*/  HMMA.16816.F32 R24, R8, R66, R24 ;  /* 0x000000420818723c */ /* 0x000fe20000001818 */
[----:B------:R-:W-:-:S02]  /*f220*/  FMUL.FTZ R60, R44, c[0x0][0x2ec] ;  /* 0x0000bb002c3c7a20 */ /* 0x000fc40000410000 */
[----:B------:R-:W-:Y:S02]  /*f230*/  FMUL.FTZ R61, R45, c[0x0][0x2ec] ;  /* 0x0000bb002d3d7a20 */ /* 0x000fe40000410000 */
[----:B------:R-:W-:Y:S02]  /*f240*/  FMUL.FTZ R62, R47, c[0x0][0x2ec] ;  /* 0x0000bb002f3e7a20 */ /* 0x000fe40000410000 */
[----:B------:R-:W-:Y:S01]  /*f250*/  FMUL.FTZ R66, R46, c[0x0][0x2ec] ;  /* 0x0000bb002e427a20 */ /* 0x000fe20000410000 */
[----:B------:R-:W-:Y:S01]  /*f260*/  HMMA.16816.F32 R76, R32, R14, R76 ;  /* 0x0000000e204c723c */ /* 0x000fe2000000184c */
[----:B------:R-:W2:Y:S01]  /*f270*/  LDSM.16.M88.4 R44, [R143+0x7800] ;  /* 0x007800008f2c783b */ /* 0x000ea20000000200 */
[----:B------:R-:W-:Y:S01]  /*f280*/  MUFU.TANH R61, R61 ;  /* 0x0000003d003d7308 */ /* 0x000fe20000002400 */
[----:B-1----:R-:W-:Y:S02]  /*f290*/  FFMA.FTZ R56, R0, R51, R56 ;  /* 0x0000003300387223 */ /* 0x002fe40000010038 */
[----:B------:R-:W1:Y:S01]  /*f2a0*/  LDSM.16.M88.4 R12, [R136+0x3000] ;  /* 0x00300000880c783b */ /* 0x000e620000000200 */
[----:B------:R-:W-:-:S04]  /*f2b0*/  DEPBAR.LE SB0, 0x0 ;  /* 0x000080000000791a */ /* 0x000fc80000000000 */
[C---:B------:R-:W-:Y:S01]  /*f2c0*/  HMMA.16816.F32 R20, R8.reuse, R16, R20 ;  /* 0x000000100814723c */ /* 0x040fe20000001814 */
[----:B------:R-:W4:Y:S07]  /*f2d0*/  MUFU.TANH R62, R62 ;  /* 0x0000003e003e7308 */ /* 0x000f2e0000002400 */
[----:B------:R-:W-:Y:S01]  /*f2e0*/  HMMA.16816.F32 R92, R8, R18, R92 ;  /* 0x00000012085c723c */ /* 0x000fe2000000185c */
[----:B------:R-:W-:Y:S06]  /*f2f0*/  MUFU.TANH R59, R59 ;  /* 0x0000003b003b7308 */ /* 0x000fec0000002400 */
[C---:B------:R-:W-:Y:S01]  /*f300*/  FFMA.FTZ R19, R0.reuse, R51, R58 ;  /* 0x0000003300137223 */ /* 0x040fe2000001003a */
[----:B---3--:R-:W-:Y:S01]  /*f310*/  HMMA.16816.F32 R88, R32, R84, R88 ;  /* 0x000000542058723c */ /* 0x008fe20000001858 */
[----:B------:R-:W-:Y:S01]  /*f320*/  MUFU.TANH R60, R60 ;  /* 0x0000003c003c7308 */ /* 0x000fe20000002400 */
[----:B----4-:R-:W-:-:S02]  /*f330*/  FFMA.FTZ R11, R0, R109, R62 ;  /* 0x0000006d000b7223 */ /* 0x010fc4000001003e */
[C---:B------:R-:W-:Y:S02]  /*f340*/  FFMA.FTZ R10, R0.reuse, R109, R61 ;  /* 0x0000006d000a7223 */ /* 0x040fe4000001003d */
[CC--:B------:R-:W-:Y:S02]  /*f350*/  FFMA.FTZ R8, R0.reuse, R49.reuse, R124 ;  /* 0x0000003100087223 */ /* 0x0c0fe4000001007c */
[----:B------:R-:W-:Y:S01]  /*f360*/  HMMA.16816.F32 R24, R32, R86, R24 ;  /* 0x000000562018723c */ /* 0x000fe20000001818 */
[----:B------:R-:W-:Y:S01]  /*f370*/  MUFU.TANH R66, R66 ;  /* 0x0000004200427308 */ /* 0x000fe20000002400 */
[----:B------:R-:W-:-:S06]  /*f380*/  FFMA.FTZ R9, R0, R49, R65 ;  /* 0x0000003100097223 */ /* 0x000fcc0000010041 */
[C---:B--2---:R-:W-:Y:S08]  /*f390*/  HMMA.16816.F32 R20, R32.reuse, R44, R20 ;  /* 0x0000002c2014723c */ /* 0x044ff00000001814 */
[----:B------:R-:W-:Y:S08]  /*f3a0*/  HMMA.16816.F32 R92, R32, R46, R92 ;  /* 0x0000002e205c723c */ /* 0x000ff0000000185c */
[C---:B------:R-:W-:Y:S08]  /*f3b0*/  HMMA.16816.F32 R76, R28.reuse, R74, R76 ;  /* 0x0000004a1c4c723c */ /* 0x040ff0000000184c */
[C---:B-1----:R-:W-:Y:S08]  /*f3c0*/  HMMA.16816.F32 R88, R28.reuse, R12, R88 ;  /* 0x0000000c1c58723c */ /* 0x042ff00000001858 */
[C---:B------:R-:W-:Y:S07]  /*f3d0*/  HMMA.16816.F32 R24, R28.reuse, R14, R24 ;  /* 0x0000000e1c18723c */ /* 0x040fee0000001818 */
[C---:B------:R-:W-:Y:S01]  /*f3e0*/  IADD3 R15, R105.reuse, 0x8, RZ ;  /* 0x00000008690f7810 */ /* 0x040fe20007ffe0ff */
[C---:B------:R-:W-:Y:S01]  /*f3f0*/  HMMA.16816.F32 R20, R28.reuse, R4, R20 ;  /* 0x000000041c14723c */ /* 0x040fe20000001814 */
[----:B------:R-:W-:Y:S01]  /*f400*/  FMUL.FTZ R16, R78, c[0x0][0x2ec] ;  /* 0x0000bb004e107a20 */ /* 0x000fe20000410000 */
[-C--:B------:R-:W-:Y:S01]  /*f410*/  IMNMX R105, R105, R52.reuse, PT ;  /* 0x0000003469697217 */ /* 0x080fe20003800200 */
[----:B------:R-:W-:Y:S01]  /*f420*/  FMUL.FTZ R17, R79, c[0x0][0x2ec] ;  /* 0x0000bb004f117a20 */ /* 0x000fe20000410000 */
[----:B------:R-:W-:Y:S01]  /*f430*/  IMNMX R166, R15, R52, PT ;  /* 0x000000340fa67217 */ /* 0x000fe20003800200 */
[----:B------:R-:W-:Y:S01]  /*f440*/  FMUL.FTZ R13, R77, c[0x0][0x2ec] ;  /* 0x0000bb004d0d7a20 */ /* 0x000fe20000410000 */
[-C--:B------:R-:W-:Y:S01]  /*f450*/  ISETP.GE.AND P5, PT, R38, R105.reuse, PT ;  /* 0x000000692600720c */ /* 0x080fe20003fa6270 */
[----:B------:R-:W1:Y:S01]  /*f460*/  MUFU.TANH R16, R16 ;  /* 0x0000001000107308 */ /* 0x000e620000002400 */
[----:B------:R-:W-:Y:S01]  /*f470*/  HMMA.16816.F32 R92, R28, R6, R92 ;  /* 0x000000061c5c723c */ /* 0x000fe2000000185c */
[----:B------:R-:W-:Y:S01]  /*f480*/  FMUL.FTZ R90, R90, c[0x0][0x2ec] ;  /* 0x0000bb005a5a7a20 */ /* 0x000fe20000410000 */
[-C--:B------:R-:W-:Y:S01]  /*f490*/  ISETP.GE.AND P0, PT, R38, R166.reuse, PT ;  /* 0x000000a62600720c */ /* 0x080fe20003f06270 */
[----:B------:R-:W-:Y:S01]  /*f4a0*/  FMUL.FTZ R88, R88, c[0x0][0x2ec] ;  /* 0x0000bb0058587a20 */ /* 0x000fe20000410000 */
[-C--:B------:R-:W-:Y:S01]  /*f4b0*/  ISETP.GE.AND P2, PT, R40, R166.reuse, PT ;  /* 0x000000a62800720c */ /* 0x080fe20003f46270 */
[----:B------:R-:W-:Y:S01]  /*f4c0*/  FMUL.FTZ R12, R76, c[0x0][0x2ec] ;  /* 0x0000bb004c0c7a20 */ /* 0x000fe20000410000 */
[-C--:B------:R-:W-:Y:S01]  /*f4d0*/  ISETP.GE.AND P1, PT, R40, R105.reuse, PT ;  /* 0x000000692800720c */ /* 0x080fe20003f26270 */
[----:B------:R-:W-:Y:S01]  /*f4e0*/  MUFU.TANH R17, R17 ;  /* 0x0000001100117308 */ /* 0x000fe20000002400 */
[----:B------:R-:W-:Y:S01]  /*f4f0*/  FMUL.FTZ R5, R25, c[0x0][0x2ec] ;  /* 0x0000bb0019057a20 */ /* 0x000fe20000410000 */
[----:B------:R-:W-:Y:S01]  /*f500*/  FSEL R19, R19, -INF , !P2 ;  /* 0xff80000013137808 */ /* 0x000fe20005000000 */
[----:B------:R-:W-:Y:S01]  /*f510*/  FMUL.FTZ R38, R91, c[0x0][0x2ec] ;  /* 0x0000bb005b267a20 */ /* 0x000fe20000410000 */
[-C--:B------:R-:W-:Y:S01]  /*f520*/  ISETP.GE.AND P2, PT, R108, R166.reuse, PT ;  /* 0x000000a66c00720c */ /* 0x080fe20003f46270 */
[----:B------:R-:W-:Y:S01]  /*f530*/  FMUL.FTZ R89, R89, c[0x0][0x2ec] ;  /* 0x0000bb0059597a20 */ /* 0x000fe20000410000 */
[----:B------:R-:W-:Y:S01]  /*f540*/  FSEL R4, R56, -INF , !P1 ;  /* 0xff80000038047808 */ /* 0x000fe20004800000 */
[----:B------:R-:W-:Y:S01]  /*f550*/  FMUL.FTZ R40, R24, c[0x0][0x2ec] ;  /* 0x0000bb0018287a20 */ /* 0x000fe20000410000 */
[----:B------:R-:W2:Y:S01]  /*f560*/  MUFU.TANH R18, R90 ;  /* 0x0000005a00127308 */ /* 0x000ea20000002400 */
[----:B------:R-:W-:Y:S01]  /*f570*/  FMUL.FTZ R20, R20, c[0x0][0x2ec] ;  /* 0x0000bb0014147a20 */ /* 0x000fe20000410000 */
[----:B------:R-:W-:Y:S01]  /*f580*/  ISETP.GE.AND P1, PT, R108, R105, PT ;  /* 0x000000696c00720c */ /* 0x000fe20003f26270 */
[----:B-1----:R-:W-:Y:S01]  /*f590*/  FFMA.FTZ R7, R0, R111, R16 ;  /* 0x0000006f00077223 */ /* 0x002fe20000010010 */
[----:B------:R-:W-:Y:S01]  /*f5a0*/  FSEL R11, R11, -INF , !P2 ;  /* 0xff8000000b0b7808 */ /* 0x000fe20005000000 */
[----:B------:R-:W-:Y:S01]  /*f5b0*/  FMUL.FTZ R33, R26, c[0x0][0x2ec] ;  /* 0x0000bb001a217a20 */ /* 0x000fe20000410000 */
[-C--:B------:R-:W-:Y:S01]  /*f5c0*/  ISETP.GE.AND P2, PT, R114, R166.reuse, PT ;  /* 0x000000a67200720c */ /* 0x080fe20003f46270 */
[----:B------:R-:W-:Y:S01]  /*f5d0*/  FMUL.FTZ R27, R27, c[0x0][0x2ec] ;  /* 0x0000bb001b1b7a20 */ /* 0x000fe20000410000 */
[----:B------:R-:W1:Y:S01]  /*f5e0*/  MUFU.TANH R14, R88 ;  /* 0x00000058000e7308 */ /* 0x000e620000002400 */
[----:B------:R-:W-:Y:S01]  /*f5f0*/  FMUL.FTZ R16, R92, c[0x0][0x2ec] ;  /* 0x0000bb005c107a20 */ /* 0x000fe20000410000 */
[----:B------:R-:W-:Y:S01]  /*f600*/  FSEL R10, R10, -INF , !P1 ;  /* 0xff8000000a0a7808 */ /* 0x000fe20004800000 */
[----:B------:R-:W-:Y:S01]  /*f610*/  FMUL.FTZ R22, R22, c[0x0][0x2ec] ;  /* 0x0000bb0016167a20 */ /* 0x000fe20000410000 */
[-C--:B------:R-:W-:Y:S01]  /*f620*/  ISETP.GE.AND P1, PT, R114, R105.reuse, PT ;  /* 0x000000697200720c */ /* 0x080fe20003f26270 */
[----:B------:R-:W-:Y:S01]  /*f630*/  FMUL.FTZ R21, R21, c[0x0][0x2ec] ;  /* 0x0000bb0015157a20 */ /* 0x000fe20000410000 */
[----:B------:R-:W-:Y:S01]  /*f640*/  ISETP.GE.AND P6, PT, R42, R105, PT ;  /* 0x000000692a00720c */ /* 0x000fe20003fc6270 */
[C---:B------:R-:W-:Y:S01]  /*f650*/  FFMA.FTZ R24, R0.reuse, R53, R57 ;  /* 0x0000003500187223 */ /* 0x040fe20000010039 */
[----:B------:R-:W3:Y:S01]  /*f660*/  MUFU.TANH R13, R13 ;  /* 0x0000000d000d7308 */ /* 0x000ee20000002400 */
[----:B--2---:R-:W-:Y:S01]  /*f670*/  FFMA.FTZ R18, R0, R115, R18 ;  /* 0x0000007300127223 */ /* 0x004fe20000010012 */
[----:B------:R-:W-:Y:S01]  /*f680*/  ISETP.GE.AND P4, PT, R42, R166, PT ;  /* 0x000000a62a00720c */ /* 0x000fe20003f86270 */
[----:B------:R-:W-:Y:S01]  /*f690*/  FFMA.FTZ R25, R0, R53, R59 ;  /* 0x0000003500197223 */ /* 0x000fe2000001003b */
[----:B------:R-:W-:Y:S01]  /*f6a0*/  FSEL R8, R8, -INF , !P5 ;  /* 0xff80000008087808 */ /* 0x000fe20006800000 */
[----:B------:R-:W-:Y:S01]  /*f6b0*/  FMUL.FTZ R95, R95, c[0x0][0x2ec] ;  /* 0x0000bb005f5f7a20 */ /* 0x000fe20000410000 */
[----:B------:R-:W-:Y:S01]  /*f6c0*/  FSEL R125, R18, -INF , !P2 ;  /* 0xff800000127d7808 */ /* 0x000fe20005000000 */
[----:B------:R-:W-:Y:S01]  /*f6d0*/  FMUL.FTZ R18, R94, c[0x0][0x2ec] ;  /* 0x0000bb005e127a20 */ /* 0x000fe20000410000 */
[----:B------:R2:W4:Y:S01]  /*f6e0*/  MUFU.TANH R32, R5 ;  /* 0x0000000500207308 */ /* 0x0005220000002400 */
[----:B-1----:R-:W-:Y:S01]  /*f6f0*/  FFMA.FTZ R124, R0, R115, R14 ;  /* 0x00000073007c7223 */ /* 0x002fe2000001000e */
[----:B------:R-:W-:Y:S01]  /*f700*/  ISETP.GE.AND P5, PT, R54, R105, PT ;  /* 0x000000693600720c */ /* 0x000fe20003fa6270 */
[CC--:B------:R-:W-:Y:S01]  /*f710*/  FFMA.FTZ R26, R0.reuse, R55.reuse, R60 ;  /* 0x00000037001a7223 */ /* 0x0c0fe2000001003c */
[----:B------:R-:W-:Y:S01]  /*f720*/  FSEL R9, R9, -INF , !P0 ;  /* 0xff80000009097808 */ /* 0x000fe20004000000 */
[----:B------:R-:W-:Y:S01]  /*f730*/  FFMA.FTZ R15, R0, R55, R66 ;  /* 0x00000037000f7223 */ /* 0x000fe20000010042 */
[----:B------:R-:W-:Y:S01]  /*f740*/  FSEL R124, R124, -INF , !P1 ;  /* 0xff8000007c7c7808 */ /* 0x000fe20004800000 */
[----:B------:R-:W-:Y:S01]  /*f750*/  FMUL.FTZ R93, R93, c[0x0][0x2ec] ;  /* 0x0000bb005d5d7a20 */ /* 0x000fe20000410000 */
[----:B------:R-:W1:Y:S01]  /*f760*/  MUFU.TANH R12, R12 ;  /* 0x0000000c000c7308 */ /* 0x000e620000002400 */
[----:B---3--:R-:W-:Y:S01]  /*f770*/  FFMA.FTZ R6, R0, R113, R13 ;  /* 0x0000007100067223 */ /* 0x008fe2000001000d */
[----:B------:R-:W-:-:S02]  /*f780*/  ISETP.GE.AND P1, PT, R120, R105, PT ;  /* 0x000000697800720c */ /* 0x000fc40003f26270 */
[-C--:B------:R-:W-:Y:S02]  /*f790*/  ISETP.GE.AND P0, PT, R54, R166.reuse, PT ;  /* 0x000000a63600720c */ /* 0x080fe40003f06270 */
[----:B------:R-:W-:Y:S02]  /*f7a0*/  FSEL R24, R24, -INF , !P6 ;  /* 0xff80000018187808 */ /* 0x000fe40007000000 */
[----:B------:R-:W3:Y:S01]  /*f7b0*/  MUFU.TANH R44, R89 ;  /* 0x00000059002c7308 */ /* 0x000ee20000002400 */
[----:B--2---:R-:W-:Y:S01]  /*f7c0*/  FFMA.FTZ R5, R0, R113, R17 ;  /* 0x0000007100057223 */ /* 0x004fe20000010011 */
[----:B------:R-:W-:Y:S01]  /*f7d0*/  FSEL R25, R25, -INF , !P4 ;  /* 0xff80000019197808 */ /* 0x000fe20006000000 */
[----:B------:R-:W-:Y:S01]  /*f7e0*/  FMUL.FTZ R17, R23, c[0x0][0x2ec] ;  /* 0x0000bb0017117a20 */ /* 0x000fe20000410000 */
[----:B------:R-:W-:Y:S01]  /*f7f0*/  ISETP.GE.AND P6, PT, R110, R105, PT ;  /* 0x000000696e00720c */ /* 0x000fe20003fc6270 */
[----:B----4-:R-:W-:Y:S01]  /*f800*/  FFMA.FTZ R32, R0, R121, R32 ;  /* 0x0000007900207223 */ /* 0x010fe20000010020 */
[----:B------:R-:W-:-:S02]  /*f810*/  ISETP.GE.AND P4, PT, R110, R166, PT ;  /* 0x000000a66e00720c */ /* 0x000fc40003f86270 */
[----:B------:R-:W2:Y:S01]  /*f820*/  MUFU.TANH R38, R38 ;  /* 0x0000002600267308 */ /* 0x000ea20000002400 */
[----:B-1----:R-:W-:Y:S01]  /*f830*/  FFMA.FTZ R12, R0, R111, R12 ;  /* 0x0000006f000c7223 */ /* 0x002fe2000001000c */
[----:B------:R-:W-:Y:S02]  /*f840*/  FSEL R26, R26, -INF , !P5 ;  /* 0xff8000001a1a7808 */ /* 0x000fe40006800000 */
[----:B------:R-:W-:Y:S02]  /*f850*/  FSEL R126, R32, -INF , !P1 ;  /* 0xff800000207e7808 */ /* 0x000fe40004800000 */
[----:B------:R-:W-:Y:S02]  /*f860*/  ISETP.GE.AND P5, PT, R112, R105, PT ;  /* 0x000000697000720c */ /* 0x000fe40003fa6270 */
[----:B------:R-:W1:Y:S01]  /*f870*/  MUFU.TANH R20, R20 ;  /* 0x0000001400147308 */ /* 0x000e620000002400 */
[----:B---3--:R-:W-:Y:S01]  /*f880*/  FFMA.FTZ R44, R0, R117, R44 ;  /* 0x00000075002c7223 */ /* 0x008fe2000001002c */
[----:B------:R-:W-:-:S02]  /*f890*/  FSEL R15, R15, -INF , !P0 ;  /* 0xff8000000f0f7808 */ /* 0x000fc40004000000 */
[----:B------:R-:W-:Y:S02]  /*f8a0*/  ISETP.GE.AND P1, PT, R132, R105, PT ;  /* 0x000000698400720c */ /* 0x000fe40003f26270 */
[----:B------:R-:W-:Y:S02]  /*f8b0*/  ISETP.GE.AND P0, PT, R112, R166, PT ;  /* 0x000000a67000720c */ /* 0x000fe40003f06270 */
[----:B------:R-:W3:Y:S01]  /*f8c0*/  MUFU.TANH R16, R16 ;  /* 0x0000001000107308 */ /* 0x000ee20000002400 */
[----:B--2---:R-:W-:Y:S01]  /*f8d0*/  FFMA.FTZ R38, R0, R117, R38 ;  /* 0x0000007500267223 */ /* 0x004fe20000010026 */
[----:B------:R-:W-:Y:S02]  /*f8e0*/  FSEL R12, R12, -INF , !P6 ;  /* 0xff8000000c0c7808 */ /* 0x000fe40007000000 */
[----:B------:R-:W-:Y:S02]  /*f8f0*/  FSEL R7, R7, -INF , !P4 ;  /* 0xff80000007077808 */ /* 0x000fe40006000000 */
[----:B------:R-:W-:-:S02]  /*f900*/  ISETP.GE.AND P6, PT, R116, R105, PT ;  /* 0x000000697400720c */ /* 0x000fc40003fc6270 */
[----:B------:R-:W2:Y:S01]  /*f910*/  MUFU.TANH R40, R40 ;  /* 0x0000002800287308 */ /* 0x000ea20000002400 */
[----:B-1----:R-:W-:Y:S01]  /*f920*/  FFMA.FTZ R117, R0, R123, R20 ;  /* 0x0000007b00757223 */ /* 0x002fe20000010014 */
[----:B------:R-:W-:Y:S02]  /*f930*/  ISETP.GE.AND P4, PT, R116, R166, PT ;  /* 0x000000a67400720c */ /* 0x000fe40003f86270 */
[----:B------:R-:W-:Y:S02]  /*f940*/  FSEL R6, R6, -INF , !P5 ;  /* 0xff80000006067808 */ /* 0x000fe40006800000 */
[----:B------:R-:W-:Y:S02]  /*f950*/  ISETP.GE.AND P5, PT, R118, R105, PT ;  /* 0x000000697600720c */ /* 0x000fe40003fa6270 */
[----:B------:R-:W1:Y:S01]  /*f960*/  MUFU.TANH R33, R33 ;  /* 0x0000002100217308 */ /* 0x000e620000002400 */
[----:B---3--:R-:W-:Y:S01]  /*f970*/  FFMA.FTZ R16, R0, R133, R16 ;  /* 0x0000008500107223 */ /* 0x008fe20000010010 */
[----:B------:R-:W-:-:S02]  /*f980*/  FSEL R5, R5, -INF , !P0 ;  /* 0xff80000005057808 */ /* 0x000fc40004000000 */
[-C--:B------:R-:W-:Y:S02]  /*f990*/  ISETP.GE.AND P0, PT, R118, R166.reuse, PT ;  /* 0x000000a67600720c */ /* 0x080fe40003f06270 */
[----:B------:R-:W-:Y:S02]  /*f9a0*/  FSEL R168, R44, -INF , !P6 ;  /* 0xff8000002ca87808 */ /* 0x000fe40007000000 */
[----:B------:R-:W3:Y:S01]  /*f9b0*/  MUFU.TANH R14, R22 ;  /* 0x00000016000e7308 */ /* 0x000ee20000002400 */
[----:B--2---:R-:W-:Y:S01]  /*f9c0*/  FFMA.FTZ R40, R0, R119, R40 ;  /* 0x0000007700287223 */ /* 0x004fe20000010028 */
[----:B------:R-:W-:Y:S02]  /*f9d0*/  FSEL R169, R38, -INF , !P4 ;  /* 0xff80000026a97808 */ /* 0x000fe40006000000 */
[C---:B------:R-:W-:Y:S02]  /*f9e0*/  ISETP.GE.AND P6, PT, R122.reuse, R105, PT ;  /* 0x000000697a00720c */ /* 0x040fe40003fc6270 */
[----:B------:R-:W-:-:S02]  /*f9f0*/  ISETP.GE.AND P4, PT, R122, R166, PT ;  /* 0x000000a67a00720c */ /* 0x000fc40003f86270 */
[----:B------:R-:W2:Y:S01]  /*fa00*/  MUFU.TANH R13, R21 ;  /* 0x00000015000d7308 */ /* 0x000ea20000002400 */
[----:B-1----:R-:W-:Y:S01]  /*fa10*/  FFMA.FTZ R33, R0, R119, R33 ;  /* 0x0000007700217223 */ /* 0x002fe20000010021 */
[----:B------:R-:W-:Y:S02]  /*fa20*/  FSEL R119, R16, -INF , !P1 ;  /* 0xff80000010777808 */ /* 0x000fe40004800000 */
[----:B------:R-:W-:Y:S02]  /*fa30*/  ISETP.GE.AND P1, PT, R104, 0x2, PT ;  /* 0x000000026800780c */ /* 0x000fe40003f26270 */
[----:B------:R-:W-:Y:S02]  /*fa40*/  FSEL R122, R40, -INF , !P5 ;  /* 0xff800000287a7808 */ /* 0x000fe40006800000 */
[----:B------:R-:W1:Y:S01]  /*fa50*/  MUFU.TANH R27, R27 ;  /* 0x0000001b001b7308 */ /* 0x000e620000002400 */
[----:B---3--:R-:W-:Y:S01]  /*fa60*/  FFMA.FTZ R14, R0, R123, R14 ;  /* 0x0000007b000e7223 */ /* 0x008fe2000001000e */
[----:B------:R-:W-:-:S02]  /*fa70*/  ISETP.GE.AND P5, PT, R96, R105, PT ;  /* 0x000000696000720c */ /* 0x000fc40003fa6270 */
[----:B------:R-:W-:Y:S02]  /*fa80*/  FSEL R167, R33, -INF , !P0 ;  /* 0xff80000021a77808 */ /* 0x000fe40004000000 */
[-C--:B------:R-:W-:Y:S02]  /*fa90*/  ISETP.GE.AND P2, PT, R120, R166.reuse, PT ;  /* 0x000000a67800720c */ /* 0x080fe40003f46270 */
[----:B------:R-:W3:Y:S01]  /*faa0*/  MUFU.TANH R17, R17 ;  /* 0x0000001100117308 */ /* 0x000ee20000002400 */
[----:B--2---:R-:W-:Y:S01]  /*fab0*/  FFMA.FTZ R13, R0, R97, R13 ;  /* 0x00000061000d7223 */ /* 0x004fe2000001000d */
[----:B------:R-:W-:Y:S02]  /*fac0*/  ISETP.GE.AND P0, PT, R96, R166, PT ;  /* 0x000000a66000720c */ /* 0x000fe40003f06270 */
[----:B------:R-:W-:Y:S02]  /*fad0*/  FSEL R117, R117, -INF , !P6 ;  /* 0xff80000075757808 */ /* 0x000fe40007000000 */
[----:B------:R-:W-:-:S02]  /*fae0*/  FSEL R113, R14, -INF , !P4 ;  /* 0xff8000000e717808 */ /* 0x000fc40006000000 */
[----:B------:R-:W2:Y:S01]  /*faf0*/  MUFU.TANH R18, R18 ;  /* 0x0000001200127308 */ /* 0x000ea20000002400 */
[----:B-1----:R-:W-:Y:S01]  /*fb00*/  FFMA.FTZ R27, R0, R121, R27 ;  /* 0x00000079001b7223 */ /* 0x002fe2000001001b */
[C---:B------:R-:W-:Y:S01]  /*fb10*/  ISETP.GE.AND P6, PT, R2.reuse, R105, PT ;  /* 0x000000690200720c */ /* 0x040fe20003fc6270 */
[----:B------:R-:W-:Y:S01]  /*fb20*/  BAR.SYNC.DEFER_BLOCKING 0x0 ;  /* 0x0000000000007b1d */ /* 0x000fe20000010000 */
[-C--:B------:R-:W-:Y:S01]  /*fb30*/  ISETP.GE.AND P4, PT, R2, R166.reuse, PT ;  /* 0x000000a60200720c */ /* 0x080fe20003f86270 */
[CC--:B------:R-:W-:Y:S01]  /*fb40*/  FFMA.FTZ R2, R0.reuse, R43.reuse, R137 ;  /* 0x0000002b00027223 */ /* 0x0c0fe20000010089 */
[----:B------:R-:W-:Y:S01]  /*fb50*/  FSEL R116, R13, -INF , !P5 ;  /* 0xff8000000d747808 */ /* 0x000fe20006800000 */
[C---:B------:R-:W-:Y:S01]  /*fb60*/  FFMA.FTZ R13, R0.reuse, R43, R64 ;  /* 0x0000002b000d7223 */ /* 0x040fe20000010040 */
[----:B------:R-:W-:Y:S01]  /*fb70*/  FSEL R127, R27, -INF , !P2 ;  /* 0xff8000001b7f7808 */ /* 0x000fe20005000000 */
[----:B------:R-:W1:Y:S01]  /*fb80*/  MUFU.TANH R20, R93 ;  /* 0x0000005d00147308 */ /* 0x000e620000002400 */
[----:B---3--:R-:W-:Y:S01]  /*fb90*/  FFMA.FTZ R17, R0, R97, R17 ;  /* 0x0000006100117223 */ /* 0x008fe20000010011 */
[----:B------:R-:W-:-:S02]  /*fba0*/  ISETP.GE.AND P2, PT, R132, R166, PT ;  /* 0x000000a68400720c */ /* 0x000fc40003f46270 */
[----:B------:R-:W-:Y:S02]  /*fbb0*/  ISETP.GE.AND P5, PT, R134, R105, PT ;  /* 0x000000698600720c */ /* 0x000fe40003fa6270 */
[----:B------:R-:W-:Y:S01]  /*fbc0*/  FSEL R112, R17, -INF , !P0 ;  /* 0xff80000011707808 */ /* 0x000fe20004000000 */
[----:B--2---:R-:W-:Y:S01]  /*fbd0*/  FFMA.FTZ R18, R0, R133, R18 ;  /* 0x0000008500127223 */ /* 0x004fe20000010012 */
[----:B------:R-:W2:Y:S01]  /*fbe0*/  MUFU.TANH R95, R95 ;  /* 0x0000005f005f7308 */ /* 0x000ea20000002400 */
[----:B------:R-:W-:Y:S02]  /*fbf0*/  ISETP.GE.AND P0, PT, R134, R166, PT ;  /* 0x000000a68600720c */ /* 0x000fe40003f06270 */
[C---:B------:R-:W-:Y:S02]  /*fc00*/  IADD3 R137, R147.reuse, 0x1800, RZ ;  /* 0x0000180093897810 */ /* 0x040fe40007ffe0ff */
[C---:B------:R-:W-:Y:S02]  /*fc10*/  IADD3 R134, R147.reuse, 0x2800, RZ ;  /* 0x0000280093867810 */ /* 0x040fe40007ffe0ff */
[C---:B------:R-:W-:Y:S01]  /*fc20*/  IADD3 R133, R147.reuse, 0x3000, RZ ;  /* 0x0000300093857810 */ /* 0x040fe20007ffe0ff */
[----:B-1----:R-:W-:Y:S01]  /*fc30*/  FFMA.FTZ R20, R0, R135, R20 ;  /* 0x0000008700147223 */ /* 0x002fe20000010014 */
[----:B------:R-:W-:-:S02]  /*fc40*/  IADD3 R132, R147, 0x3800, RZ ;  /* 0x0000380093847810 */ /* 0x000fc40007ffe0ff */
[----:B------:R-:W-:Y:S02]  /*fc50*/  FSEL R115, R18, -INF , !P2 ;  /* 0xff80000012737808 */ /* 0x000fe40005000000 */
[----:B------:R-:W-:Y:S02]  /*fc60*/  FSEL R2, R2, -INF , !P6 ;  /* 0xff80000002027808 */ /* 0x000fe40007000000 */
[----:B------:R-:W-:Y:S01]  /*fc70*/  FSEL R13, R13, -INF , !P4 ;  /* 0xff8000000d0d7808 */ /* 0x000fe20006000000 */
[----:B--2---:R-:W-:Y:S01]  /*fc80*/  FFMA.FTZ R114, R0, R135, R95 ;  /* 0x0000008700727223 */ /* 0x004fe2000001005f */
[----:B------:R-:W-:Y:S02]  /*fc90*/  IADD3 R135, R147, 0x2000, RZ ;  /* 0x0000200093877810 */ /* 0x000fe40007ffe0ff */
        /* <DEDUP_REMOVED lines=58> */
[----:B------:R-:W-:Y:S02]  /*10040*/  IMAD R14, R17, c[0x0][0x184], R14 ;  /* 0x00006100110e7a24 */ /* 0x000fe400078e020e */
[----:B------:R-:W-:-:S03]  /*10050*/  IMAD.MOV.U32 R17, RZ, RZ, R20 ;  /* 0x000000ffff117224 */ /* 0x000fc600078e0014 */
[----:B------:R-:W-:Y:S01]  /*10060*/  IADD3 R14, R21, R14, RZ ;  /* 0x0000000e150e7210 */ /* 0x000fe20007ffe0ff */
[----:B------:R-:W-:Y:S05]  /*10070*/  BRA `(.L_x_7291) ;  /* 0x0000003000007947 */ /* 0x000fea0003800000 */
.L_x_7290:
[----:B------:R-:W-:-:S05]  /*10080*/  IMAD.MOV.U32 R17, RZ, RZ, c[0x0][0x198] ;  /* 0x00006600ff117624 */ /* 0x000fca00078e00ff */
[----:B------:R-:W-:-:S04]  /*10090*/  LEA R17, -R17, RZ, 0x6 ;  /* 0x000000ff11117211 */ /* 0x000fc800078e31ff */
[----:B------:R-:W-:Y:S02]  /*100a0*/  SHF.R.S32.HI R14, RZ, 0x1f, R17 ;  /* 0x0000001fff0e7819 */ /* 0x000fe40000011411 */
.L_x_7291:
        /* <DEDUP_REMOVED lines=75> */
.L_x_7289:
        /* <DEDUP_REMOVED lines=21> */
[----:B------:R-:W-:Y:S02]  /*106b0*/  FMNMX.FTZ R14, R127, R14, !PT ;  /* 0x0000000e7f0e7209 */ /* 0x000fe40007810000 */
[----:B------:R-:W-:Y:S02]  /*106c0*/  FMNMX.FTZ R3, R117, R16, !PT ;  /* 0x0000001075037209 */ /* 0x000fe40007810000 */
[----:B------:R-:W-:Y:S02]  /*106d0*/  SHF.L.U32 R144, R144, 0x1, RZ ;  /* 0x0000000190907819 */ /* 0x000fe400000006ff */
[----:B------:R-:W-:Y:S02]  /*106e0*/  FMNMX.FTZ R16, R116, R3, !PT ;  /* 0x0000000374107209 */ /* 0x000fe40007810000 */
[----:B------:R-:W-:Y:S01]  /*106f0*/  FMNMX.FTZ R3, R113, R14, !PT ;  /* 0x0000000e71037209 */ /* 0x000fe20007810000 */
[----:B------:R-:W-:Y:S01]  /*10700*/  LDSM.16.MT88.4 R92, [R144+0x8000] ;  /* 0x00800000905c783b */ /* 0x000fe20000004200 */
[----:B------:R-:W-:-:S02]  /*10710*/  FMNMX.FTZ R21, R119, R16, !PT ;  /* 0x0000001077157209 */ /* 0x000fc40007810000 */
[----:B------:R-:W-:Y:S02]  /*10720*/  FMNMX.FTZ R14, R112, R3, !PT ;  /* 0x00000003700e7209 */ /* 0x000fe40007810000 */
[----:B------:R-:W-:Y:S02]  /*10730*/  FMNMX.FTZ R21, R118, R21, !PT ;  /* 0x0000001576157209 */ /* 0x000fe40007810000 */
[----:B------:R-:W-:Y:S02]  /*10740*/  FMNMX.FTZ R3, R115, R14, !PT ;  /* 0x0000000e73037209 */ /* 0x000fe40007810000 */
[-C--:B------:R-:W-:Y:S01]  /*10750*/  LEA R142, R41, R144.reuse, 0x1 ;  /* 0x00000090298e7211 */ /* 0x080fe200078e08ff */
[----:B------:R-:W1:Y:S01]  /*10760*/  SHFL.BFLY PT, R16, R21, 0x2, 0x1f ;  /* 0x0c401f0015107f89 */ /* 0x000e6200000e0000 */
[----:B------:R-:W-:Y:S02]  /*10770*/  FMNMX.FTZ R18, R114, R3, !PT ;  /* 0x0000000372127209 */ /* 0x000fe40007810000 */
[C---:B------:R-:W-:Y:S01]  /*10780*/  LEA R141, R39.reuse, R144, 0x1 ;  /* 0x00000090278d7211 */ /* 0x040fe200078e08ff */
[----:B------:R-:W-:Y:S01]  /*10790*/  LDSM.16.MT88.4 R84, [R142+0x8000] ;  /* 0x008000008e54783b */ /* 0x000fe20000004200 */
[----:B------:R-:W-:-:S03]  /*107a0*/  LEA R140, R39, R142, 0x1 ;  /* 0x0000008e278c7211 */ /* 0x000fc600078e08ff */
[----:B------:R-:W2:Y:S04]  /*107b0*/  SHFL.BFLY PT, R17, R18, 0x2, 0x1f ;  /* 0x0c401f0012117f89 */ /* 0x000ea800000e0000 */
[----:B------:R-:W-:Y:S04]  /*107c0*/  LDSM.16.MT88.4 R40, [R144+0xa000] ;  /* 0x00a000009028783b */ /* 0x000fe80000004200 */
[----:B------:R-:W-:Y:S04]  /*107d0*/  LDSM.16.MT88.4 R76, [R141+0x8000] ;  /* 0x008000008d4c783b */ /* 0x000fe80000004200 */
[----:B------:R-:W-:Y:S01]  /*107e0*/  LDSM.16.MT88.4 R68, [R140+0x8000] ;  /* 0x008000008c44783b */ /* 0x000fe20000004200 */
[----:B-1----:R-:W-:-:S03]  /*107f0*/  FMNMX.FTZ R16, R21, R16, !PT ;  /* 0x0000001015107209 */ /* 0x002fc60007810000 */
[----:B------:R-:W-:Y:S04]  /*10800*/  LDSM.16.MT88.4 R48, [R142+0xa000] ;  /* 0x00a000008e30783b */ /* 0x000fe80000004200 */
[----:B------:R-:W1:Y:S01]  /*10810*/  SHFL.BFLY PT, R3, R16, 0x1, 0x1f ;  /* 0x0c201f0010037f89 */ /* 0x000e6200000e0000 */
[----:B--2---:R-:W-:-:S03]  /*10820*/  FMNMX.FTZ R17, R18, R17, !PT ;  /* 0x0000001112117209 */ /* 0x004fc60007810000 */
[----:B------:R-:W-:Y:S04]  /*10830*/  LDSM.16.MT88.4 R56, [R141+0xa000] ;  /* 0x00a000008d38783b */ /* 0x000fe80000004200 */
[----:B------:R-:W2:Y:S04]  /*10840*/  SHFL.BFLY PT, R14, R17, 0x1, 0x1f ;  /* 0x0c201f00110e7f89 */ /* 0x000ea800000e0000 */
[----:B------:R-:W-:Y:S01]  /*10850*/  LDSM.16.MT88.4 R20, [R140+0x8800] ;  /* 0x008800008c14783b */ /* 0x000fe20000004200 */
[----:B-1----:R-:W-:-:S04]  /*10860*/  FMNMX.FTZ R3, R16, R3, !PT ;  /* 0x0000000310037209 */ /* 0x002fc80007810000 */
        /* <DEDUP_REMOVED lines=8> */
[----:B------:R-:W-:Y:S01]  /*108f0*/  FMUL.FTZ R120, R2, c[0x0][0x23c] ;  /* 0x00008f0002787a20 */ /* 0x000fe20000410000 */
[----:B------:R-:W-:Y:S01]  /*10900*/  MUFU.EX2 R109, R109 ;  /* 0x0000006d006d7308 */ /* 0x000fe20000000800 */
[--C-:B------:R-:W-:Y:S02]  /*10910*/  FFMA.FTZ R30, R24, c[0x0][0x23c], -R121.reuse ;  /* 0x00008f00181e7a23 */ /* 0x100fe40000010879 */
[--C-:B------:R-:W-:Y:S01]  /*10920*/  FFMA.FTZ R28, R10, c[0x0][0x23c], -R121.reuse ;  /* 0x00008f000a1c7a23 */ /* 0x100fe20000010879 */
[----:B------:R-:W-:Y:S01]  /*10930*/  FSEL R120, R120, RZ, P0 ;  /* 0x000000ff78787208 */ /* 0x000fe20000000000 */
[----:B------:R-:W-:-:S02]  /*10940*/  FFMA.FTZ R31, R26, c[0x0][0x23c], -R121 ;  /* 0x00008f001a1f7a23 */ /* 0x000fc40000010879 */
[--C-:B------:R-:W-:Y:S01]  /*10950*/  FFMA.FTZ R29, R12, c[0x0][0x23c], -R121.reuse ;  /* 0x00008f000c1d7a23 */ /* 0x100fe20000010879 */
[----:B------:R-:W1:Y:S01]  /*10960*/  MUFU.EX2 R108, R108 ;  /* 0x0000006c006c7308 */ /* 0x000e620000000800 */
[--C-:B------:R-:W-:Y:S02]  /*10970*/  FFMA.FTZ R111, R13, c[0x0][0x23c], -R120.reuse ;  /* 0x00008f000d6f7a23 */ /* 0x100fe40000010878 */
[--C-:B------:R-:W-:Y:S02]  /*10980*/  FFMA.FTZ R110, R9, c[0x0][0x23c], -R120.reuse ;  /* 0x00008f00096e7a23 */ /* 0x100fe40000010878 */
[--C-:B------:R-:W-:Y:S02]  /*10990*/  FFMA.FTZ R34, R19, c[0x0][0x23c], -R120.reuse ;  /* 0x00008f0013227a23 */ /* 0x100fe40000010878 */
[--C-:B------:R-:W-:Y:S01]  /*109a0*/  FFMA.FTZ R33, R25, c[0x0][0x23c], -R120.reuse ;  /* 0x00008f0019217a23 */ /* 0x100fe20000010878 */
[----:B------:R-:W-:Y:S01]  /*109b0*/  MUFU.EX2 R35, R35 ;  /* 0x0000002300237308 */ /* 0x000fe20000000800 */
[----:B------:R-:W-:Y:S01]  /*109c0*/  FFMA.FTZ R27, R11, c[0x0][0x23c], -R120 ;  /* 0x00008f000b1b7a23 */ /* 0x000fe20000010878 */
[----:B------:R-:W-:Y:S01]  /*109d0*/  LDSM.16.MT88.4 R16, [R141+0x8800] ;  /* 0x008800008d10783b */ /* 0x000fe20000004200 */
[----:B------:R-:W-:-:S02]  /*109e0*/  FFMA.FTZ R24, R6, c[0x0][0x23c], -R121 ;  /* 0x00008f0006187a23 */ /* 0x000fc40000010879 */
[--C-:B------:R-:W-:Y:S01]  /*109f0*/  FFMA.FTZ R32, R15, c[0x0][0x23c], -R120.reuse ;  /* 0x00008f000f207a23 */ /* 0x100fe20000010878 */
[----:B------:R-:W2:Y:S01]  /*10a00*/  LDSM.16.MT88.4 R8, [R142+0x8800] ;  /* 0x008800008e08783b */ /* 0x000ea20000004200 */
[--C-:B------:R-:W-:Y:S01]  /*10a10*/  FFMA.FTZ R26, R7, c[0x0][0x23c], -R120.reuse ;  /* 0x00008f00071a7a23 */ /* 0x100fe20000010878 */
[----:B------:R-:W3:Y:S01]  /*10a20*/  MUFU.EX2 R30, R30 ;  /* 0x0000001e001e7308 */ /* 0x000ee20000000800 */
[----:B-1----:R-:W-:Y:S01]  /*10a30*/  F2FP.PACK_AB R64, R108, R109 ;  /* 0x0000006d6c40723e */ /* 0x002fe200000000ff */
[----:B------:R-:W-:Y:S01]  /*10a40*/  FFMA.FTZ R25, R5, c[0x0][0x23c], -R120 ;  /* 0x00008f0005197a23 */ /* 0x000fe20000010878 */
[----:B------:R-:W1:Y:S01]  /*10a50*/  LDSM.16.MT88.4 R12, [R144+0x8800] ;  /* 0x00880000900c783b */ /* 0x000e620000004200 */
        /* <DEDUP_REMOVED lines=14> */
[--C-:B------:R-:W-:Y:S02]  /*10b40*/  FFMA.FTZ R115, R115, c[0x0][0x23c], -R120.reuse ;  /* 0x00008f0073737a23 */ /* 0x100fe40000010878 */
[----:B------:R-:W-:Y:S02]  /*10b50*/  FFMA.FTZ R168, R114, c[0x0][0x23c], -R120 ;  /* 0x00008f0072a87a23 */ /* 0x000fe40000010878 */
[----:B------:R-:W-:Y:S01]  /*10b60*/  FADD.FTZ R108, R109, R108 ;  /* 0x0000006c6d6c7221 */ /* 0x000fe20000010000 */
[----:B------:R-:W3:Y:S01]  /*10b70*/  MUFU.EX2 R33, R33 ;  /* 0x0000002100217308 */ /* 0x000ee20000000800 */
[----:B----4-:R-:W-:Y:S01]  /*10b80*/  F2FP.PACK_AB R65, R110, R111 ;  /* 0x0000006f6e41723e */ /* 0x010fe200000000ff */
[----:B------:R-:W-:-:S02]  /*10b90*/  FADD.FTZ R111, R111, R110 ;  /* 0x0000006e6f6f7221 */ /* 0x000fc40000010000 */
[----:B------:R-:W-:-:S04]  /*10ba0*/  FADD.FTZ R35, R35, R108 ;  /* 0x0000006c23237221 */ /* 0x000fc80000010000 */
[----:B------:R-:W-:Y:S01]  /*10bb0*/  MUFU.EX2 R31, R31 ;  /* 0x0000001f001f7308 */ /* 0x000fe20000000800 */
[----:B------:R-:W-:Y:S01]  /*10bc0*/  FADD.FTZ R30, R30, R35 ;  /* 0x000000231e1e7221 */ /* 0x000fe20000010000 */
[----:B---3--:R-:W-:-:S06]  /*10bd0*/  F2FP.PACK_AB R67, R33, R34 ;  /* 0x000000222143723e */ /* 0x008fcc00000000ff */
[----:B------:R-:W3:Y:S01]  /*10be0*/  MUFU.EX2 R28, R28 ;  /* 0x0000001c001c7308 */ /* 0x000ee20000000800 */
[----:B------:R-:W-:-:S04]  /*10bf0*/  FADD.FTZ R34, R34, R111 ;  /* 0x0000006f22227221 */ /* 0x000fc80000010000 */
[----:B------:R-:W-:Y:S01]  /*10c00*/  FADD.FTZ R33, R33, R34 ;  /* 0x0000002221217221 */ /* 0x000fe20000010000 */
[C---:B------:R-:W-:Y:S02]  /*10c10*/  HMMA.16816.F32 R88, R64.reuse, R84, RZ ;  /* 0x000000544058723c */ /* 0x040fe400000018ff */
[----:B------:R-:W-:Y:S06]  /*10c20*/  MUFU.EX2 R29, R29 ;  /* 0x0000001d001d7308 */ /* 0x000fec0000000800 */
[----:B------:R-:W-:Y:S02]  /*10c30*/  HMMA.16816.F32 R84, R64, R86, RZ ;  /* 0x000000564054723c */ /* 0x000fe400000018ff */
[----:B------:R-:W4:Y:S01]  /*10c40*/  MUFU.EX2 R24, R24 ;  /* 0x0000001800187308 */ /* 0x000f220000000800 */
[----:B---3--:R-:W-:Y:S01]  /*10c50*/  F2FP.PACK_AB R4, R28, R31 ;  /* 0x0000001f1c04723e */ /* 0x008fe200000000ff */
[----:B------:R-:W-:-:S04]  /*10c60*/  FADD.FTZ R31, R31, R30 ;  /* 0x0000001e1f1f7221 */ /* 0x000fc80000010000 */
[C---:B------:R-:W-:Y:S01]  /*10c70*/  HMMA.16816.F32 R96, R64.reuse, R92, RZ ;  /* 0x0000005c4060723c */ /* 0x040fe200000018ff */
[----:B------:R-:W-:Y:S01]  /*10c80*/  FADD.FTZ R28, R28, R31 ;  /* 0x0000001f1c1c7221 */ /* 0x000fe20000010000 */
[----:B------:R-:W-:Y:S06]  /*10c90*/  MUFU.EX2 R32, R32 ;  /* 0x0000002000207308 */ /* 0x000fec0000000800 */
[----:B------:R-:W-:Y:S02]  /*10ca0*/  HMMA.16816.F32 R92, R64, R94, RZ ;  /* 0x0000005e405c723c */ /* 0x000fe400000018ff */
[----:B------:R-:W3:Y:S01]  /*10cb0*/  MUFU.EX2 R27, R27 ;  /* 0x0000001b001b7308 */ /* 0x000ee20000000800 */
[----:B----4-:R-:W-:Y:S01]  /*10cc0*/  F2FP.PACK_AB R6, R24, R29 ;  /* 0x0000001d1806723e */ /* 0x010fe200000000ff */
[----:B------:R-:W-:-:S04]  /*10cd0*/  FADD.FTZ R29, R29, R28 ;  /* 0x0000001c1d1d7221 */ /* 0x000fc80000010000 */
[C---:B------:R-:W-:Y:S01]  /*10ce0*/  HMMA.16816.F32 R36, R64.reuse, R40, RZ ;  /* 0x000000284024723c */ /* 0x040fe200000018ff */
[----:B------:R-:W-:Y:S01]  /*10cf0*/  FADD.FTZ R29, R24, R29 ;  /* 0x0000001d181d7221 */ /* 0x000fe20000010000 */
        /* <DEDUP_REMOVED lines=8> */
[----:B------:R-:W-:Y:S01]  /*10d80*/  HMMA.16816.F32 R76, R64, R78, RZ ;  /* 0x0000004e404c723c */ /* 0x000fe200000018ff */
[----:B----4-:R-:W-:Y:S01]  /*10d90*/  F2FP.PACK_AB R7, R25, R26 ;  /* 0x0000001a1907723e */ /* 0x010fe200000000ff */
[----:B------:R-:W3:Y:S01]  /*10da0*/  MUFU.EX2 R123, R123 ;  /* 0x0000007b007b7308 */ /* 0x000ee20000000800 */
[----:B------:R-:W-:-:S05]  /*10db0*/  FADD.FTZ R26, R26, R27 ;  /* 0x0000001b1a1a7221 */ /* 0x000fca0000010000 */
[----:B------:R-:W-:Y:S01]  /*10dc0*/  HMMA.16816.F32 R72, R64, R68, RZ ;  /* 0x000000444048723c */ /* 0x000fe200000018ff */
        /* <DEDUP_REMOVED lines=21> */
[----:B------:R-:W2:Y:S01]  /*10f20*/  LDSM.16.MT88.4 R8, [R140+0xa800] ;  /* 0x00a800008c08783b */ /* 0x000ea20000004200 */
[----:B------:R-:W-:Y:S06]  /*10f30*/  MUFU.EX2 R168, R168 ;  /* 0x000000a800a87308 */ /* 0x000fec0000000800 */
[C---:B------:R-:W-:Y:S08]  /*10f40*/  HMMA.16816.F32 R48, R64.reuse, R50, RZ ;  /* 0x000000324030723c */ /* 0x040ff000000018ff */
[C---:B------:R-:W-:Y:S08]  /*10f50*/  HMMA.16816.F32 R56, R64.reuse, R58, RZ ;  /* 0x0000003a4038723c */ /* 0x040ff000000018ff */
[C---:B-1----:R-:W-:Y:S08]  /*10f60*/  HMMA.16816.F32 R60, R64.reuse, R12, RZ ;  /* 0x0000000c403c723c */ /* 0x042ff000000018ff */
[----:B------:R-:W-:Y:S01]  /*10f70*/  HMMA.16816.F32 R64, R64, R14, RZ ;  /* 0x0000000e4040723c */ /* 0x000fe200000018ff */
[----:B------:R-:W1:Y:S07]  /*10f80*/  LDSM.16.MT88.4 R12, [R141+0xa800] ;  /* 0x00a800008d0c783b */ /* 0x000e6e0000004200 */
        /* <DEDUP_REMOVED lines=12> */
[----:B-1----:R-:W-:Y:S01]  /*11050*/  HMMA.16816.F32 R52, R4, R12, R52 ;  /* 0x0000000c0434723c */ /* 0x002fe20000001834 */
[----:B------:R-:W-:-:S04]  /*11060*/  FFMA.FTZ R23, R167, c[0x0][0x23c], -R120 ;  /* 0x00008f00a7177a23 */ /* 0x000fc80000010878 */
[----:B------:R-:W1:Y:S03]  /*11070*/  MUFU.EX2 R22, R22 ;  /* 0x0000001600167308 */ /* 0x000e660000000800 */
[C---:B----4-:R-:W-:Y:S05]  /*11080*/  HMMA.16816.F32 R44, R4.reuse, R16, R44 ;  /* 0x00000010042c723c */ /* 0x050fea000000182c */
[----:B------:R-:W-:Y:S03]  /*11090*/  MUFU.EX2 R23, R23 ;  /* 0x0000001700177308 */ /* 0x000fe60000000800 */
[C---:B------:R-:W-:Y:S01]  /*110a0*/  HMMA.16816.F32 R48, R4.reuse, R18, R48 ;  /* 0x000000120430723c */ /* 0x040fe20000001830 */
[----:B------:R-:W4:Y:S04]  /*110b0*/  LDSM.16.MT88.4 R16, [R140+0x9000] ;  /* 0x009000008c10783b */ /* 0x000f280000004200 */
[----:B------:R-:W5:Y:S03]  /*110c0*/  MUFU.EX2 R20, R20 ;  /* 0x0000001400147308 */ /* 0x000f660000000800 */
[----:B------:R-:W-:Y:S01]  /*110d0*/  HMMA.16816.F32 R56, R4, R14, R56 ;  /* 0x0000000e0438723c */ /* 0x000fe20000001838 */
[----:B------:R-:W4:Y:S06]  /*110e0*/  LDSM.16.MT88.4 R12, [R142+0x9000] ;  /* 0x009000008e0c783b */ /* 0x000f2c0000004200 */
[----:B---3--:R-:W-:Y:S01]  /*110f0*/  F2FP.PACK_AB R4, R123, R124 ;  /* 0x0000007c7b04723e */ /* 0x008fe200000000ff */
[----:B------:R-:W-:Y:S01]  /*11100*/  FADD.FTZ R124, R124, R29 ;  /* 0x0000001d7c7c7221 */ /* 0x000fe20000010000 */
[----:B-1----:R-:W-:Y:S01]  /*11110*/  F2FP.PACK_AB R5, R22, R125 ;  /* 0x0000007d1605723e */ /* 0x002fe200000000ff */
        /* <DEDUP_REMOVED lines=130> */
.L_x_7293:
[----:B------:R-:W-:-:S05]  /*11940*/  IMAD.MOV.U32 R5, RZ, RZ, c[0x0][0x1a0] ;  /* 0x00006800ff057624 */ /* 0x000fca00078e00ff */
[----:B------:R-:W-:-:S04]  /*11950*/  LEA R5, -R5, RZ, 0x6 ;  /* 0x000000ff05057211 */ /* 0x000fc800078e31ff */
[----:B------:R-:W-:Y:S02]  /*11960*/  SHF.R.S32.HI R6, RZ, 0x1f, R5 ;  /* 0x0000001fff067819 */ /* 0x000fe40000011405 */
.L_x_7294:
        /* <DEDUP_REMOVED lines=53> */
[----:B------:R-:W-:Y:S02]  /*11cc0*/  @!P2 STS.128 [R157+0xa800], RZ ;  /* 0x00a800ff9d00a388 */ /* 0x000fe40000000c00 */
[----:B------:R-:W-:Y:S02]  /*11cd0*/  I2F R101, R106 ;  /* 0x0000006a00657306 */ /* 0x000fe40000201400 */
        /* <DEDUP_REMOVED lines=122> */
[----:B------:R-:W-:Y:S01]  /*12480*/  HMMA.16816.F32 R20, R124, R118, R20 ;  /* 0x000000767c14723c */ /* 0x000fe20000001814 */
[----:B------:R-:W-:-:S02]  /*12490*/  FMUL.FTZ R35, R35, c[0x0][0x2ec] ;  /* 0x0000bb0023237a20 */ /* 0x000fc40000410000 */
[----:B------:R-:W-:-:S05]  /*124a0*/  FMUL.FTZ R32, R32, c[0x0][0x2ec] ;  /* 0x0000bb0020207a20 */ /* 0x000fca0000410000 */
[----:B--2---:R-:W-:Y:S01]  /*124b0*/  HMMA.16816.F32 R16, R124, R112, R16 ;  /* 0x000000707c10723c */ /* 0x004fe20000001810 */
[----:B------:R-:W-:Y:S01]  /*124c0*/  FMUL.FTZ R28, R28, c[0x0][0x2ec] ;  /* 0x0000bb001c1c7a20 */ /* 0x000fe20000410000 */
[----:B------:R-:W-:Y:S01]  /*124d0*/  MUFU.TANH R112, R35 ;  /* 0x0000002300707308 */ /* 0x000fe20000002400 */
[----:B------:R-:W-:Y:S02]  /*124e0*/  FMUL.FTZ R30, R30, c[0x0][0x2ec] ;  /* 0x0000bb001e1e7a20 */ /* 0x000fe40000410000 */
[----:B------:R-:W-:-:S03]  /*124f0*/  FMUL.FTZ R31, R31, c[0x0][0x2ec] ;  /* 0x0000bb001f1f7a20 */ /* 0x000fc60000410000 */
[C---:B----4-:R-:W-:Y:S01]  /*12500*/  HMMA.16816.F32 R8, R124.reuse, R108, R8 ;  /* 0x0000006c7c08723c */ /* 0x050fe20000001808 */
[----:B------:R-:W-:Y:S01]  /*12510*/  FMUL.FTZ R25, R25, c[0x0][0x2ec] ;  /* 0x0000bb0019197a20 */ /* 0x000fe20000410000 */
[----:B------:R-:W-:Y:S01]  /*12520*/  MUFU.TANH R28, R28 ;  /* 0x0000001c001c7308 */ /* 0x000fe20000002400 */
[----:B------:R-:W-:Y:S02]  /*12530*/  FMUL.FTZ R24, R24, c[0x0][0x2ec] ;  /* 0x0000bb0018187a20 */ /* 0x000fe40000410000 */
[----:B------:R-:W-:Y:S02]  /*12540*/  FMUL.FTZ R26, R26, c[0x0][0x2ec] ;  /* 0x0000bb001a1a7a20 */ /* 0x000fe40000410000 */
[----:B------:R-:W-:Y:S01]  /*12550*/  IADD3 R108, R106, 0x8, RZ ;  /* 0x000000086a6c7810 */ /* 0x000fe20007ffe0ff */
[C---:B------:R-:W-:Y:S01]  /*12560*/  HMMA.16816.F32 R12, R124.reuse, R114, R12 ;  /* 0x000000727c0c723c */ /* 0x040fe2000000180c */
[----:B------:R-:W-:Y:S01]  /*12570*/  FMUL.FTZ R23, R23, c[0x0][0x2ec] ;  /* 0x0000bb0017177a20 */ /* 0x000fe20000410000 */
[----:B------:R-:W-:Y:S01]  /*12580*/  MUFU.TANH R30, R30 ;  /* 0x0000001e001e7308 */ /* 0x000fe20000002400 */
[----:B------:R-:W-:Y:S01]  /*12590*/  FMUL.FTZ R21, R21, c[0x0][0x2ec] ;  /* 0x0000bb0015157a20 */ /* 0x000fe20000410000 */
[----:B------:R-:W-:Y:S01]  /*125a0*/  ISETP.GE.AND P5, PT, R108, R105, PT ;  /* 0x000000696c00720c */ /* 0x000fe20003fa6270 */
[----:B------:R-:W-:Y:S01]  /*125b0*/  FMUL.FTZ R20, R20, c[0x0][0x2ec] ;  /* 0x0000bb0014147a20 */ /* 0x000fe20000410000 */
[----:B------:R-:W-:Y:S01]  /*125c0*/  ISETP.GE.AND P1, PT, R108, R166, PT ;  /* 0x000000a66c00720c */ /* 0x000fe20003f26270 */
[----:B------:R-:W-:Y:S01]  /*125d0*/  FMUL.FTZ R115, R27, c[0x0][0x2ec] ;  /* 0x0000bb001b737a20 */ /* 0x000fe20000410000 */
[----:B------:R-:W-:Y:S01]  /*125e0*/  HMMA.16816.F32 R4, R124, R110, R4 ;  /* 0x0000006e7c04723c */ /* 0x000fe20000001804 */
[----:B------:R-:W-:Y:S01]  /*125f0*/  FMUL.FTZ R17, R17, c[0x0][0x2ec] ;  /* 0x0000bb0011117a20 */ /* 0x000fe20000410000 */
[----:B------:R-:W1:Y:S01]  /*12600*/  I2F R107, R108 ;  /* 0x0000006c006b7306 */ /* 0x000e620000201400 */
[----:B------:R-:W-:-:S02]  /*12610*/  FMUL.FTZ R18, R18, c[0x0][0x2ec] ;  /* 0x0000bb0012127a20 */ /* 0x000fc40000410000 */
[----:B------:R-:W-:Y:S02]  /*12620*/  FMUL.FTZ R19, R19, c[0x0][0x2ec] ;  /* 0x0000bb0013137a20 */ /* 0x000fe40000410000 */
[----:B------:R-:W-:Y:S01]  /*12630*/  FMUL.FTZ R111, R33, c[0x0][0x2ec] ;  /* 0x0000bb00216f7a20 */ /* 0x000fe20000410000 */
[----:B------:R-:W-:Y:S01]  /*12640*/  IADD3 R110, R106, 0x1, RZ ;  /* 0x000000016a6e7810 */ /* 0x000fe20007ffe0ff */
[----:B------:R-:W-:Y:S01]  /*12650*/  FMUL.FTZ R33, R29, c[0x0][0x2ec] ;  /* 0x0000bb001d217a20 */ /* 0x000fe20000410000 */
[----:B------:R-:W-:Y:S01]  /*12660*/  MUFU.TANH R117, R31 ;  /* 0x0000001f00757308 */ /* 0x000fe20000002400 */
[----:B------:R-:W-:Y:S01]  /*12670*/  FMUL.FTZ R119, R8, c[0x0][0x2ec] ;  /* 0x0000bb0008777a20 */ /* 0x000fe20000410000 */
[----:B------:R-:W-:Y:S01]  /*12680*/  ISETP.GE.AND P6, PT, R110, R105, PT ;  /* 0x000000696e00720c */ /* 0x000fe20003fc6270 */
[----:B------:R-:W-:Y:S01]  /*12690*/  FMUL.FTZ R16, R16, c[0x0][0x2ec] ;  /* 0x0000bb0010107a20 */ /* 0x000fe20000410000 */
[----:B------:R-:W-:Y:S01]  /*126a0*/  ISETP.GE.AND P4, PT, R110, R166, PT ;  /* 0x000000a66e00720c */ /* 0x000fe20003f86270 */
[----:B------:R-:W-:-:S02]  /*126b0*/  FMUL.FTZ R22, R22, c[0x0][0x2ec] ;  /* 0x0000bb0016167a20 */ /* 0x000fc40000410000 */
[----:B------:R-:W-:Y:S01]  /*126c0*/  FMUL.FTZ R12, R12, c[0x0][0x2ec] ;  /* 0x0000bb000c0c7a20 */ /* 0x000fe20000410000 */
[----:B------:R-:W-:Y:S01]  /*126d0*/  I2F R109, R110 ;  /* 0x0000006e006d7306 */ /* 0x000fe20000201400 */
[----:B------:R-:W-:Y:S02]  /*126e0*/  FMUL.FTZ R15, R15, c[0x0][0x2ec] ;  /* 0x0000bb000f0f7a20 */ /* 0x000fe40000410000 */
[----:B------:R-:W-:Y:S02]  /*126f0*/  FMUL.FTZ R14, R14, c[0x0][0x2ec] ;  /* 0x0000bb000e0e7a20 */ /* 0x000fe40000410000 */
[----:B------:R-:W-:Y:S02]  /*12700*/  FMUL.FTZ R10, R10, c[0x0][0x2ec] ;  /* 0x0000bb000a0a7a20 */ /* 0x000fe40000410000 */
[----:B------:R-:W-:Y:S01]  /*12710*/  FMUL.FTZ R4, R4, c[0x0][0x2ec] ;  /* 0x0000bb0004047a20 */ /* 0x000fe20000410000 */
[----:B------:R-:W2:Y:S01]  /*12720*/  MUFU.TANH R111, R111 ;  /* 0x0000006f006f7308 */ /* 0x000ea20000002400 */
[----:B------:R-:W-:-:S02]  /*12730*/  FMUL.FTZ R11, R11, c[0x0][0x2ec] ;  /* 0x0000bb000b0b7a20 */ /* 0x000fc40000410000 */
[----:B------:R-:W-:Y:S02]  /*12740*/  FMUL.FTZ R6, R6, c[0x0][0x2ec] ;  /* 0x0000bb0006067a20 */ /* 0x000fe40000410000 */
[----:B------:R-:W-:Y:S02]  /*12750*/  FMUL.FTZ R7, R7, c[0x0][0x2ec] ;  /* 0x0000bb0007077a20 */ /* 0x000fe40000410000 */
[----:B------:R-:W-:Y:S01]  /*12760*/  FMUL.FTZ R5, R5, c[0x0][0x2ec] ;  /* 0x0000bb0005057a20 */ /* 0x000fe20000410000 */
[----:B------:R-:W-:Y:S08]  /*12770*/  MUFU.TANH R29, R25 ;  /* 0x00000019001d7308 */ /* 0x000ff00000002400 */
[----:B------:R3:W-:Y:S08]  /*12780*/  MUFU.TANH R25, R17 ;  /* 0x0000001100197308 */ /* 0x0007f00000002400 */
[----:B------:R-:W-:Y:S01]  /*12790*/  MUFU.TANH R33, R33 ;  /* 0x0000002100217308 */ /* 0x000fe20000002400 */
[----:B---3--:R-:W-:-:S07]  /*127a0*/  IADD3 R17, R106, 0x9, RZ ;  /* 0x000000096a117810 */ /* 0x008fce0007ffe0ff */
[----:B------:R3:W-:Y:S08]  /*127b0*/  MUFU.TANH R113, R23 ;  /* 0x0000001700717308 */ /* 0x0007f00000002400 */
[----:B------:R-:W4:Y:S01]  /*127c0*/  I2F R8, R17 ;  /* 0x0000001100087306 */ /* 0x000f220000201400 */
[----:B---3--:R-:W-:-:S07]  /*127d0*/  FMUL.FTZ R23, R13, c[0x0][0x2ec] ;  /* 0x0000bb000d177a20 */ /* 0x008fce0000410000 */
[----:B------:R3:W-:Y:S01]  /*127e0*/  MUFU.TANH R173, R18 ;  /* 0x0000001200ad7308 */ /* 0x0007e20000002400 */
[----:B------:R-:W-:-:S07]  /*127f0*/  IADD3 R13, R106, 0x10, RZ ;  /* 0x000000106a0d7810 */ /* 0x000fce0007ffe0ff */
[----:B------:R2:W-:Y:S08]  /*12800*/  MUFU.TANH R27, R21 ;  /* 0x00000015001b7308 */ /* 0x0005f00000002400 */
[----:B------:R5:W-:Y:S01]  /*12810*/  MUFU.TANH R35, R19 ;  /* 0x0000001300237308 */ /* 0x000be20000002400 */
[----:B---3--:R-:W-:Y:S02]  /*12820*/  FMUL.FTZ R18, R9, c[0x0][0x2ec] ;  /* 0x0000bb0009127a20 */ /* 0x008fe40000410000 */
[----:B-1----:R-:W-:-:S05]  /*12830*/  FFMA.FTZ R9, R0, R107, R30 ;  /* 0x0000006b00097223 */ /* 0x002fca000001001e */
[----:B------:R1:W-:Y:S01]  /*12840*/  MUFU.TANH R121, R12 ;  /* 0x0000000c00797308 */ /* 0x0003e20000002400 */
[C---:B--2---:R-:W-:Y:S01]  /*12850*/  FFMA.FTZ R21, R0.reuse, R109, R111 ;  /* 0x0000006d00157223 */ /* 0x044fe2000001006f */
[----:B------:R-:W-:Y:S02]  /*12860*/  FSEL R9, R9, -INF , !P1 ;  /* 0xff80000009097808 */ /* 0x000fe40004800000 */
[----:B------:R-:W-:Y:S02]  /*12870*/  ISETP.GE.AND P1, PT, R13, R166, PT ;  /* 0x000000a60d00720c */ /* 0x000fe40003f26270 */
[----:B------:R-:W-:Y:S02]  /*12880*/  FSEL R21, R21, -INF , !P6 ;  /* 0xff80000015157808 */ /* 0x000fe40007000000 */
[----:B------:R2:W-:Y:S01]  /*12890*/  MUFU.TANH R31, R15 ;  /* 0x0000000f001f7308 */ /* 0x0005e20000002400 */
[----:B-----5:R-:W-:Y:S01]  /*128a0*/  FFMA.FTZ R19, R0, R107, R28 ;  /* 0x0000006b00137223 */ /* 0x020fe2000001001c */
[----:B------:R-:W-:-:S04]  /*128b0*/  ISETP.GE.AND P6, PT, R17, R105, PT ;  /* 0x000000691100720c */ /* 0x000fc80003fc6270 */
[----:B------:R-:W-:Y:S02]  /*128c0*/  FSEL R19, R19, -INF , !P5 ;  /* 0xff80000013137808 */ /* 0x000fe40006800000 */
[----:B-1----:R-:W-:Y:S01]  /*128d0*/  IADD3 R12, R106, 0x11, RZ ;  /* 0x000000116a0c7810 */ /* 0x002fe20007ffe0ff */
[----:B------:R-:W-:Y:S01]  /*128e0*/  MUFU.TANH R123, R16 ;  /* 0x00000010007b7308 */ /* 0x000fe20000002400 */
[----:B------:R-:W-:Y:S01]  /*128f0*/  ISETP.GE.AND P5, PT, R13, R105, PT ;  /* 0x000000690d00720c */ /* 0x000fe20003fa6270 */
[----:B--2---:R-:W-:-:S06]  /*12900*/  FFMA.FTZ R15, R0, R109, R112 ;  /* 0x0000006d000f7223 */ /* 0x004fcc0000010070 */
[----:B------:R-:W-:Y:S01]  /*12910*/  MUFU.TANH R127, R24 ;  /* 0x00000018007f7308 */ /* 0x000fe20000002400 */
[----:B------:R-:W-:Y:S02]  /*12920*/  FSEL R15, R15, -INF , !P4 ;  /* 0xff8000000f0f7808 */ /* 0x000fe40006000000 */
[----:B------:R-:W-:Y:S01]  /*12930*/  ISETP.GE.AND P4, PT, R17, R166, PT ;  /* 0x000000a61100720c */ /* 0x000fe20003f86270 */
[----:B----4-:R-:W-:-:S04]  /*12940*/  FFMA.FTZ R17, R0, R8, R33 ;  /* 0x0000000800117223 */ /* 0x010fc80000010021 */
[----:B------:R1:W2:Y:S01]  /*12950*/  I2F R16, R13 ;  /* 0x0000000d00107306 */ /* 0x0002a20000201400 */
[----:B------:R-:W-:Y:S02]  /*12960*/  FSEL R17, R17, -INF , !P6 ;  /* 0xff80000011117808 */ /* 0x000fe40007000000 */
[----:B------:R-:W-:-:S05]  /*12970*/  ISETP.GE.AND P6, PT, R12, R105, PT ;  /* 0x000000690c00720c */ /* 0x000fca0003fc6270 */
[----:B------:R-:W3:Y:S08]  /*12980*/  MUFU.TANH R167, R26 ;  /* 0x0000001a00a77308 */ /* 0x000ef00000002400 */
[----:B------:R-:W-:Y:S01]  /*12990*/  MUFU.TANH R129, R14 ;  /* 0x0000000e00817308 */ /* 0x000fe20000002400 */
[C---:B-1----:R-:W-:Y:S02]  /*129a0*/  FFMA.FTZ R13, R0.reuse, R8, R117 ;  /* 0x00000008000d7223 */ /* 0x042fe40000010075 */
[----:B--2---:R-:W-:-:S03]  /*129b0*/  FFMA.FTZ R127, R0, R16, R127 ;  /* 0x00000010007f7223 */ /* 0x004fc6000001007f */
[----:B------:R-:W-:Y:S02]  /*129c0*/  FSEL R13, R13, -INF , !P4 ;  /* 0xff8000000d0d7808 */ /* 0x000fe40006000000 */
[----:B------:R1:W-:Y:S01]  /*129d0*/  MUFU.TANH R107, R18 ;  /* 0x00000012006b7308 */ /* 0x0003e20000002400 */
[----:B---3--:R-:W-:Y:S01]  /*129e0*/  FFMA.FTZ R193, R0, R16, R167 ;  /* 0x0000001000c17223 */ /* 0x008fe200000100a7 */
[----:B------:R-:W-:Y:S02]  /*129f0*/  ISETP.GE.AND P4, PT, R12, R166, PT ;  /* 0x000000a60c00720c */ /* 0x000fe40003f86270 */
[----:B------:R-:W-:Y:S02]  /*12a00*/  IADD3 R16, R106, 0x20, RZ ;  /* 0x000000206a107810 */ /* 0x000fe40007ffe0ff */
[----:B------:R-:W-:Y:S02]  /*12a10*/  FSEL R167, R127, -INF , !P5 ;  /* 0xff8000007fa77808 */ /* 0x000fe40006800000 */
[----:B------:R-:W-:Y:S01]  /*12a20*/  MUFU.TANH R115, R115 ;  /* 0x0000007300737308 */ /* 0x000fe20000002400 */
[----:B------:R-:W-:-:S07]  /*12a30*/  FSEL R193, R193, -INF , !P1 ;  /* 0xff800000c1c17808 */ /* 0x000fce0004800000 */
[----:B------:R-:W2:Y:S01]  /*12a40*/  I2F R14, R12 ;  /* 0x0000000c000e7306 */ /* 0x000ea20000201400 */
[----:B-1----:R-:W-:-:S07]  /*12a50*/  IADD3 R18, R106, 0x19, RZ ;  /* 0x000000196a127810 */ /* 0x002fce0007ffe0ff */
[----:B------:R1:W-:Y:S08]  /*12a60*/  MUFU.TANH R125, R20 ;  /* 0x00000014007d7308 */ /* 0x0003f00000002400 */
[----:B------:R-:W3:Y:S01]  /*12a70*/  I2F R8, R18 ;  /* 0x0000001200087306 */ /* 0x000ee20000201400 */
[CC--:B--2---:R-:W-:Y:S02]  /*12a80*/  FFMA.FTZ R29, R0.reuse, R14.reuse, R29 ;  /* 0x0000000e001d7223 */ /* 0x0c4fe4000001001d */
[----:B------:R-:W-:Y:S01]  /*12a90*/  FFMA.FTZ R115, R0, R14, R115 ;  /* 0x0000000e00737223 */ /* 0x000fe20000010073 */
[----:B------:R-:W-:-:S02]  /*12aa0*/  IADD3 R14, R106, 0x29, RZ ;  /* 0x000000296a0e7810 */ /* 0x000fc40007ffe0ff */
[----:B------:R-:W-:Y:S02]  /*12ab0*/  FSEL R197, R29, -INF , !P6 ;  /* 0xff8000001dc57808 */ /* 0x000fe40007000000 */
[----:B-1----:R-:W-:Y:S01]  /*12ac0*/  IADD3 R20, R106, 0x18, RZ ;  /* 0x000000186a147810 */ /* 0x002fe20007ffe0ff */
[----:B------:R-:W-:Y:S01]  /*12ad0*/  MUFU.TANH R171, R22 ;  /* 0x0000001600ab7308 */ /* 0x000fe20000002400 */
[----:B------:R-:W-:Y:S02]  /*12ae0*/  FSEL R191, R115, -INF , !P4 ;  /* 0xff80000073bf7808 */ /* 0x000fe40006000000 */
[CC--:B------:R-:W-:Y:S02]  /*12af0*/  ISETP.GE.AND P5, PT, R20.reuse, R105.reuse, PT ;  /* 0x000000691400720c */ /* 0x0c0fe40003fa6270 */
[----:B------:R-:W-:Y:S01]  /*12b00*/  ISETP.GE.AND P1, PT, R20, R166, PT ;  /* 0x000000a61400720c */ /* 0x000fe20003f26270 */
[CC--:B---3--:R-:W-:Y:S02]  /*12b10*/  FFMA.FTZ R127, R0.reuse, R8.reuse, R27 ;  /* 0x00000008007f7223 */ /* 0x0c8fe4000001001b */
[----:B------:R-:W1:Y:S01]  /*12b20*/  I2F R22, R20 ;  /* 0x0000001400167306 */ /* 0x000e620000201400 */
[----:B------:R-:W-:Y:S01]  /*12b30*/  FFMA.FTZ R113, R0, R8, R113 ;  /* 0x0000000800717223 */ /* 0x000fe20000010071 */
[----:B------:R-:W-:-:S02]  /*12b40*/  ISETP.GE.AND P6, PT, R18, R105, PT ;  /* 0x000000691200720c */ /* 0x000fc40003fc6270 */
[----:B------:R-:W-:Y:S02]  /*12b50*/  ISETP.GE.AND P4, PT, R18, R166, PT ;  /* 0x000000a61200720c */ /* 0x000fe40003f86270 */
[----:B------:R-:W-:Y:S02]  /*12b60*/  FSEL R127, R127, -INF , !P6 ;  /* 0xff8000007f7f7808 */ /* 0x000fe40007000000 */
[----:B------:R2:W-:Y:S01]  /*12b70*/  MUFU.TANH R33, R10 ;  /* 0x0000000a00217308 */ /* 0x0005e20000002400 */
[----:B------:R-:W-:-:S07]  /*12b80*/  FSEL R189, R113, -INF , !P4 ;  /* 0xff80000071bd7808 */ /* 0x000fce0006000000 */
[----:B------:R3:W4:Y:S01]  /*12b90*/  I2F R24, R16 ;  /* 0x0000001000187306 */ /* 0x0007220000201400 */
[-C--:B-1----:R-:W-:Y:S01]  /*12ba0*/  FFMA.FTZ R125, R0, R22.reuse, R125 ;  /* 0x00000016007d7223 */ /* 0x082fe2000001007d */
[----:B------:R-:W-:Y:S01]  /*12bb0*/  IADD3 R20, R106, 0x28, RZ ;  /* 0x000000286a147810 */ /* 0x000fe20007ffe0ff */
[----:B------:R-:W-:-:S03]  /*12bc0*/  FFMA.FTZ R171, R0, R22, R171 ;  /* 0x0000001600ab7223 */ /* 0x000fc600000100ab */
[----:B------:R-:W-:Y:S02]  /*12bd0*/  FSEL R195, R125, -INF , !P5 ;  /* 0xff8000007dc37808 */ /* 0x000fe40006800000 */
[----:B--2---:R-:W-:Y:S01]  /*12be0*/  IADD3 R10, R106, 0x21, RZ ;  /* 0x000000216a0a7810 */ /* 0x004fe20007ffe0ff */
[----:B------:R-:W-:Y:S01]  /*12bf0*/  MUFU.TANH R23, R23 ;  /* 0x0000001700177308 */ /* 0x000fe20000002400 */
[----:B------:R-:W-:Y:S02]  /*12c00*/  FSEL R171, R171, -INF , !P1 ;  /* 0xff800000abab7808 */ /* 0x000fe40004800000 */
[CC--:B------:R-:W-:Y:S02]  /*12c10*/  ISETP.GE.AND P5, PT, R16.reuse, R105.reuse, PT ;  /* 0x000000691000720c */ /* 0x0c0fe40003fa6270 */
[----:B------:R-:W-:Y:S02]  /*12c20*/  ISETP.GE.AND P1, PT, R16, R166, PT ;  /* 0x000000a61000720c */ /* 0x000fe40003f26270 */
[----:B---3--:R-:W-:Y:S01]  /*12c30*/  IADD3 R16, R106, 0x30, RZ ;  /* 0x000000306a107810 */ /* 0x008fe20007ffe0ff */
[----:B------:R-:W1:Y:S01]  /*12c40*/  I2F R12, R10 ;  /* 0x0000000a000c7306 */ /* 0x000e620000201400 */
[----:B------:R-:W-:Y:S01]  /*12c50*/  ISETP.GE.AND P6, PT, R10, R105, PT ;  /* 0x000000690a00720c */ /* 0x000fe20003fc6270 */
[----:B----4-:R-:W-:Y:S01]  /*12c60*/  FFMA.FTZ R173, R0, R24, R173 ;  /* 0x0000001800ad7223 */ /* 0x010fe200000100ad */
[----:B------:R-:W-:Y:S01]  /*12c70*/  ISETP.GE.AND P4, PT, R10, R166, PT ;  /* 0x000000a60a00720c */ /* 0x000fe20003f86270 */
[----:B------:R-:W-:-:S03]  /*12c80*/  FFMA.FTZ R123, R0, R24, R123 ;  /* 0x00000018007b7223 */ /* 0x000fc6000001007b */
[----:B------:R-:W-:Y:S01]  /*12c90*/  FSEL R179, R173, -INF , !P1 ;  /* 0xff800000adb37808 */ /* 0x000fe20004800000 */
[----:B------:R-:W2:Y:S01]  /*12ca0*/  I2F R8, R14 ;  /* 0x0000000e00087306 */ /* 0x000ea20000201400 */
[----:B------:R-:W-:Y:S02]  /*12cb0*/  FSEL R181, R123, -INF , !P5 ;  /* 0xff8000007bb57808 */ /* 0x000fe40006800000 */
[C---:B------:R-:W-:Y:S02]  /*12cc0*/  ISETP.GE.AND P5, PT, R20.reuse, R105, PT ;  /* 0x000000691400720c */ /* 0x040fe40003fa6270 */
[----:B------:R-:W-:-:S03]  /*12cd0*/  ISETP.GE.AND P1, PT, R20, R166, PT ;  /* 0x000000a61400720c */ /* 0x000fc60003f26270 */
[----:B------:R-:W3:Y:S01]  /*12ce0*/  I2F R18, R20 ;  /* 0x0000001400127306 */ /* 0x000ee20000201400 */
[CC--:B-1----:R-:W-:Y:S02]  /*12cf0*/  FFMA.FTZ R185, R0.reuse, R12.reuse, R25 ;  /* 0x0000000c00b97223 */ /* 0x0c2fe40000010019 */
[----:B------:R-:W-:Y:S01]  /*12d00*/  FFMA.FTZ R35, R0, R12, R35 ;  /* 0x0000000c00237223 */ /* 0x000fe20000010023 */
[----:B------:R-:W-:Y:S02]  /*12d10*/  IADD3 R12, R106, 0x38, RZ ;  /* 0x000000386a0c7810 */ /* 0x000fe40007ffe0ff */
[----:B------:R-:W-:Y:S02]  /*12d20*/  FSEL R185, R185, -INF , !P6 ;  /* 0xff800000b9b97808 */ /* 0x000fe40007000000 */
[----:B------:R-:W-:Y:S01]  /*12d30*/  MUFU.TANH R119, R119 ;  /* 0x0000007700777308 */ /* 0x000fe20000002400 */
[----:B------:R-:W-:Y:S01]  /*12d40*/  FSEL R177, R35, -INF , !P4 ;  /* 0xff80000023b17808 */ /* 0x000fe20006000000 */
[-C--:B--2---:R-:W-:Y:S01]  /*12d50*/  FFMA.FTZ R187, R0, R8.reuse, R23 ;  /* 0x0000000800bb7223 */ /* 0x084fe20000010017 */
[----:B------:R-:W-:Y:S01]  /*12d60*/  ISETP.GE.AND P6, PT, R14, R105, PT ;  /* 0x000000690e00720c */ /* 0x000fe20003fc6270 */
[----:B------:R-:W-:Y:S01]  /*12d70*/  FFMA.FTZ R31, R0, R8, R31 ;  /* 0x00000008001f7223 */ /* 0x000fe2000001001f */
[----:B------:R-:W-:Y:S01]  /*12d80*/  ISETP.GE.AND P4, PT, R14, R166, PT ;  /* 0x000000a60e00720c */ /* 0x000fe20003f86270 */
[----:B------:R-:W-:Y:S01]  /*12d90*/  FMUL.FTZ R8, R34, c[0x0][0x2ec] ;  /* 0x0000bb0022087a20 */ /* 0x000fe20000410000 */
[----:B------:R-:W-:Y:S01]  /*12da0*/  FSEL R187, R187, -INF , !P6 ;  /* 0xff800000bbbb7808 */ /* 0x000fe20007000000 */
[----:B------:R1:W-:Y:S01]  /*12db0*/  MUFU.TANH R27, R4 ;  /* 0x00000004001b7308 */ /* 0x0003e20000002400 */
[----:B------:R-:W-:Y:S01]  /*12dc0*/  FSEL R173, R31, -INF , !P4 ;  /* 0xff8000001fad7808 */ /* 0x000fe20006000000 */
[----:B---3--:R-:W-:-:S02]  /*12dd0*/  FFMA.FTZ R121, R0, R18, R121 ;  /* 0x0000001200797223 */ /* 0x008fc40000010079 */
[----:B------:R-:W-:-:S03]  /*12de0*/  FFMA.FTZ R129, R0, R18, R129 ;  /* 0x0000001200817223 */ /* 0x000fc60000010081 */
[----:B------:R-:W-:Y:S01]  /*12df0*/  FSEL R183, R121, -INF , !P5 ;  /* 0xff80000079b77808 */ /* 0x000fe20006800000 */
[----:B------:R-:W2:Y:S01]  /*12e00*/  I2F R22, R16 ;  /* 0x0000001000167306 */ /* 0x000ea20000201400 */
[----:B------:R-:W-:Y:S01]  /*12e10*/  FSEL R175, R129, -INF , !P1 ;  /* 0xff80000081af7808 */ /* 0x000fe20004800000 */
[----:B------:R-:W-:Y:S01]  /*12e20*/  IMAD.MOV.U32 R129, RZ, RZ, R131 ;  /* 0x000000ffff817224 */ /* 0x000fe200078e0083 */
[CC--:B------:R-:W-:Y:S02]  /*12e30*/  ISETP.GE.AND P5, PT, R16.reuse, R105.reuse, PT ;  /* 0x000000691000720c */ /* 0x0c0fe40003fa6270 */
[----:B------:R-:W-:Y:S02]  /*12e40*/  ISETP.GE.AND P1, PT, R16, R166, PT ;  /* 0x000000a61000720c */ /* 0x000fe40003f26270 */
[----:B-1----:R-:W-:Y:S01]  /*12e50*/  IADD3 R4, R106, 0x31, RZ ;  /* 0x000000316a047810 */ /* 0x002fe20007ffe0ff */
[----:B------:R-:W-:Y:S03]  /*12e60*/  MUFU.TANH R11, R11 ;  /* 0x0000000b000b7308 */ /* 0x000fe60000002400 */
[----:B------:R-:W-:-:S02]  /*12e70*/  ISETP.GE.AND P6, PT, R4, R105, PT ;  /* 0x000000690400720c */ /* 0x000fc40003fc6270 */
[----:B------:R-:W-:Y:S01]  /*12e80*/  ISETP.GE.AND P4, PT, R4, R166, PT ;  /* 0x000000a60400720c */ /* 0x000fe20003f86270 */
[CC--:B--2---:R-:W-:Y:S02]  /*12e90*/  FFMA.FTZ R119, R0.reuse, R22.reuse, R119 ;  /* 0x0000001600777223 */ /* 0x0c4fe40000010077 */
[----:B------:R-:W1:Y:S01]  /*12ea0*/  I2F R10, R4 ;  /* 0x00000004000a7306 */ /* 0x000e620000201400 */
[----:B------:R-:W-:Y:S02]  /*12eb0*/  FFMA.FTZ R33, R0, R22, R33 ;  /* 0x0000001600217223 */ /* 0x000fe40000010021 */
[----:B------:R-:W-:-:S03]  /*12ec0*/  FSEL R122, R119, -INF , !P5 ;  /* 0xff800000777a7808 */ /* 0x000fc60006800000 */
[----:B------:R-:W-:Y:S02]  /*12ed0*/  FSEL R121, R33, -INF , !P1 ;  /* 0xff80000021797808 */ /* 0x000fe40004800000 */
[----:B------:R2:W-:Y:S01]  /*12ee0*/  MUFU.TANH R25, R6 ;  /* 0x0000000600197308 */ /* 0x0005e20000002400 */
[C---:B------:R-:W-:Y:S02]  /*12ef0*/  ISETP.GE.AND P5, PT, R12.reuse, R105, PT ;  /* 0x000000690c00720c */ /* 0x040fe40003fa6270 */
[----:B------:R-:W-:-:S05]  /*12f00*/  ISETP.GE.AND P1, PT, R12, R166, PT ;  /* 0x000000a60c00720c */ /* 0x000fca0003f26270 */
[----:B------:R-:W3:Y:S01]  /*12f10*/  I2F R14, R12 ;  /* 0x0000000c000e7306 */ /* 0x000ee20000201400 */
[CC--:B-1----:R-:W-:Y:S02]  /*12f20*/  FFMA.FTZ R107, R0.reuse, R10.reuse, R107 ;  /* 0x0000000a006b7223 */ /* 0x0c2fe4000001006b */
[----:B------:R-:W-:-:S03]  /*12f30*/  FFMA.FTZ R11, R0, R10, R11 ;  /* 0x0000000a000b7223 */ /* 0x000fc6000001000b */
[----:B------:R-:W-:Y:S02]  /*12f40*/  FSEL R124, R107, -INF , !P6 ;  /* 0xff8000006b7c7808 */ /* 0x000fe40007000000 */
[C---:B--2---:R-:W-:Y:S01]  /*12f50*/  IADD3 R6, R106.reuse, 0x39, RZ ;  /* 0x000000396a067810 */ /* 0x044fe20007ffe0ff */
[----:B------:R-:W1:Y:S01]  /*12f60*/  MUFU.TANH R32, R32 ;  /* 0x0000002000207308 */ /* 0x000e620000002400 */
[----:B------:R-:W-:Y:S02]  /*12f70*/  FSEL R119, R11, -INF , !P4 ;  /* 0xff8000000b777808 */ /* 0x000fe40006000000 */
[C---:B------:R-:W-:Y:S02]  /*12f80*/  ISETP.GE.AND P6, PT, R106.reuse, R105, PT ;  /* 0x000000696a00720c */ /* 0x040fe40003fc6270 */
[----:B------:R-:W-:Y:S01]  /*12f90*/  ISETP.GE.AND P4, PT, R106, R166, PT ;  /* 0x000000a66a00720c */ /* 0x000fe20003f86270 */
[CC--:B---3--:R-:W-:Y:S02]  /*12fa0*/  FFMA.FTZ R27, R0.reuse, R14.reuse, R27 ;  /* 0x0000000e001b7223 */ /* 0x0c8fe4000001001b */
[----:B------:R-:W-:Y:S01]  /*12fb0*/  I2F R23, R6 ;  /* 0x0000000600177306 */ /* 0x000fe20000201400 */
[----:B------:R-:W-:-:S02]  /*12fc0*/  FFMA.FTZ R25, R0, R14, R25 ;  /* 0x0000000e00197223 */ /* 0x000fc40000010019 */
[----:B------:R-:W-:-:S03]  /*12fd0*/  FSEL R123, R27, -INF , !P5 ;  /* 0xff8000001b7b7808 */ /* 0x000fc60006800000 */
[----:B------:R-:W-:Y:S02]  /*12fe0*/  FSEL R117, R25, -INF , !P1 ;  /* 0xff80000019757808 */ /* 0x000fe40004800000 */
[----:B------:R-:W2:Y:S01]  /*12ff0*/  MUFU.TANH R8, R8 ;  /* 0x0000000800087308 */ /* 0x000ea20000002400 */
[----:B-1----:R-:W-:Y:S01]  /*13000*/  FFMA.FTZ R32, R0, R101, R32 ;  /* 0x0000006500207223 */ /* 0x002fe20000010020 */
[----:B------:R-:W-:Y:S01]  /*13010*/  BAR.SYNC.DEFER_BLOCKING 0x0 ;  /* 0x0000000000007b1d */ /* 0x000fe20000010000 */
[C---:B------:R-:W-:Y:S02]  /*13020*/  ISETP.GE.AND P5, PT, R6.reuse, R105, PT ;  /* 0x000000690600720c */ /* 0x040fe40003fa6270 */
[----:B------:R-:W-:-:S03]  /*13030*/  ISETP.GE.AND P1, PT, R6, R166, PT ;  /* 0x000000a60600720c */ /* 0x000fc60003f26270 */
[----:B------:R2:W1:Y:S08]  /*13040*/  MUFU.TANH R4, R5 ;  /* 0x0000000500047308 */ /* 0x0004700000002400 */
[----:B------:R-:W3:Y:S01]  /*13050*/  MUFU.TANH R7, R7 ;  /* 0x0000000700077308 */ /* 0x000ee20000002400 */
[C---:B--2---:R-:W-:Y:S02]  /*13060*/  FFMA.FTZ R5, R0.reuse, R101, R8 ;  /* 0x0000006500057223 */ /* 0x044fe40000010008 */
[----:B-1----:R-:W-:Y:S01]  /*13070*/  FFMA.FTZ R125, R0, R23, R4 ;  /* 0x00000017007d7223 */ /* 0x002fe20000010004 */
[----:B------:R-:W-:-:S02]  /*13080*/  FSEL R4, R32, -INF , !P6 ;  /* 0xff80000020047808 */ /* 0x000fc40007000000 */
[----:B------:R-:W-:Y:S02]  /*13090*/  FSEL R5, R5, -INF , !P4 ;  /* 0xff80000005057808 */ /* 0x000fe40006000000 */
        /* <DEDUP_REMOVED lines=64> */
.L_x_7296:
[----:B------:R-:W-:-:S05]  /*134a0*/  IMAD.MOV.U32 R11, RZ, RZ, c[0x0][0x198] ;  /* 0x00006600ff0b7624 */ /* 0x000fca00078e00ff */
[----:B------:R-:W-:-:S04]  /*134b0*/  LEA R11, -R11, RZ, 0x6 ;  /* 0x000000ff0b0b7211 */ /* 0x000fc800078e31ff */
[----:B------:R-:W-:Y:S02]  /*134c0*/  SHF.R.S32.HI R10, RZ, 0x1f, R11 ;  /* 0x0000001fff0a7819 */ /* 0x000fe4000001140b */
.L_x_7297:
        /* <DEDUP_REMOVED lines=69> */
.L_x_7295:
        /* <DEDUP_REMOVED lines=56> */
[----:B------:R-:W-:-:S02]  /*13ca0*/  FMUL.FTZ R115, R2, c[0x0][0x23c] ;  /* 0x00008f0002737a20 */ /* 0x000fc40000410000 */
[--C-:B------:R-:W-:Y:S02]  /*13cb0*/  FFMA.FTZ R114, R4, c[0x0][0x23c], -R126.reuse ;  /* 0x00008f0004727a23 */ /* 0x100fe4000001087e */
[--C-:B------:R-:W-:Y:S01]  /*13cc0*/  FFMA.FTZ R113, R21, c[0x0][0x23c], -R126.reuse ;  /* 0x00008f0015717a23 */ /* 0x100fe2000001087e */
[----:B------:R-:W1:Y:S01]  /*13cd0*/  MUFU.EX2 R101, R101 ;  /* 0x0000006500657308 */ /* 0x000e620000000800 */
[--C-:B------:R-:W-:Y:S02]  /*13ce0*/  FFMA.FTZ R109, R19, c[0x0][0x23c], -R126.reuse ;  /* 0x00008f00136d7a23 */ /* 0x100fe4000001087e */
[----:B------:R-:W-:Y:S02]  /*13cf0*/  FFMA.FTZ R108, R17, c[0x0][0x23c], -R126 ;  /* 0x00008f00116c7a23 */ /* 0x000fe4000001087e */
[----:B------:R-:W-:Y:S01]  /*13d00*/  FMUL.FTZ R116, R116, c[0x0][0x23c] ;  /* 0x00008f0074747a20 */ /* 0x000fe20000410000 */
[----:B------:R-:W-:Y:S01]  /*13d10*/  LDSM.16.MT88.4 R16, [R142+0x8000] ;  /* 0x008000008e10783b */ /* 0x000fe20000004200 */
[--C-:B------:R-:W-:Y:S01]  /*13d20*/  FFMA.FTZ R2, R13, c[0x0][0x23c], -R120.reuse ;  /* 0x00008f000d027a23 */ /* 0x100fe20000010878 */
[----:B------:R-:W-:Y:S01]  /*13d30*/  MUFU.EX2 R114, R114 ;  /* 0x0000007200727308 */ /* 0x000fe20000000800 */
[----:B------:R-:W-:-:S02]  /*13d40*/  FFMA.FTZ R4, R9, c[0x0][0x23c], -R120 ;  /* 0x00008f0009047a23 */ /* 0x000fc40000010878 */
[----:B------:R-:W-:Y:S01]  /*13d50*/  LDSM.16.MT88.4 R8, [R144+0x8000] ;  /* 0x008000009008783b */ /* 0x000fe20000004200 */
[--C-:B------:R-:W-:Y:S02]  /*13d60*/  FFMA.FTZ R167, R167, c[0x0][0x23c], -R126.reuse ;  /* 0x00008f00a7a77a23 */ /* 0x100fe4000001087e */
[--C-:B------:R-:W-:Y:S02]  /*13d70*/  FFMA.FTZ R166, R197, c[0x0][0x23c], -R126.reuse ;  /* 0x00008f00c5a67a23 */ /* 0x100fe4000001087e */
        /* <DEDUP_REMOVED lines=25> */
[----:B------:R-:W1:Y:S01]  /*13f10*/  MUFU.EX2 R115, R115 ;  /* 0x0000007300737308 */ /* 0x000e620000000800 */
[--C-:B------:R-:W-:Y:S02]  /*13f20*/  FFMA.FTZ R121, R121, c[0x0][0x23c], -R120.reuse ;  /* 0x00008f0079797a23 */ /* 0x100fe40000010878 */
[--C-:B------:R-:W-:Y:S02]  /*13f30*/  FFMA.FTZ R126, R119, c[0x0][0x23c], -R120.reuse ;  /* 0x00008f00777e7a23 */ /* 0x100fe40000010878 */
[--C-:B------:R-:W-:Y:S02]  /*13f40*/  FFMA.FTZ R117, R117, c[0x0][0x23c], -R120.reuse ;  /* 0x00008f0075757a23 */ /* 0x100fe40000010878 */
[----:B------:R-:W-:Y:S01]  /*13f50*/  FFMA.FTZ R118, R118, c[0x0][0x23c], -R120 ;  /* 0x00008f0076767a23 */ /* 0x000fe20000010878 */
[----:B------:R-:W3:Y:S01]  /*13f60*/  MUFU.EX2 R2, R2 ;  /* 0x0000000200027308 */ /* 0x000ee20000000800 */
[----:B--2---:R-:W-:-:S02]  /*13f70*/  FMUL.FTZ R28, R72, R116 ;  /* 0x00000074481c7220 */ /* 0x004fc40000410000 */
[-C--:B------:R-:W-:Y:S02]  /*13f80*/  FMUL.FTZ R29, R73, R116.reuse ;  /* 0x00000074491d7220 */ /* 0x080fe40000410000 */
[-C--:B------:R-:W-:Y:S02]  /*13f90*/  FMUL.FTZ R68, R68, R116.reuse ;  /* 0x0000007444447220 */ /* 0x080fe40000410000 */
[-C--:B------:R-:W-:Y:S01]  /*13fa0*/  FMUL.FTZ R69, R69, R116.reuse ;  /* 0x0000007445457220 */ /* 0x080fe20000410000 */
[----:B------:R-:W-:Y:S01]  /*13fb0*/  MUFU.EX2 R167, R167 ;  /* 0x000000a700a77308 */ /* 0x000fe20000000800 */
[-C--:B-1----:R-:W-:Y:S02]  /*13fc0*/  FMUL.FTZ R30, R74, R115.reuse ;  /* 0x000000734a1e7220 */ /* 0x082fe40000410000 */
[-C--:B------:R-:W-:Y:S02]  /*13fd0*/  FMUL.FTZ R31, R75, R115.reuse ;  /* 0x000000734b1f7220 */ /* 0x080fe40000410000 */
[-C--:B------:R-:W-:Y:S01]  /*13fe0*/  FMUL.FTZ R70, R70, R115.reuse ;  /* 0x0000007346467220 */ /* 0x080fe20000410000 */
[----:B------:R-:W-:Y:S01]  /*13ff0*/  LDSM.16.MT88.4 R72, [R142+0xa000] ;  /* 0x00a000008e48783b */ /* 0x000fe20000004200 */
[----:B------:R-:W-:Y:S01]  /*14000*/  FMUL.FTZ R71, R71, R115 ;  /* 0x0000007347477220 */ /* 0x000fe20000410000 */
[----:B---3--:R-:W-:Y:S01]  /*14010*/  F2FP.PACK_AB R107, R2, R3 ;  /* 0x00000003026b723e */ /* 0x008fe200000000ff */
[-C--:B------:R-:W-:Y:S01]  /*14020*/  FMUL.FTZ R20, R80, R116.reuse ;  /* 0x0000007450147220 */ /* 0x080fe20000410000 */
[----:B------:R-:W1:Y:S01]  /*14030*/  MUFU.EX2 R166, R166 ;  /* 0x000000a600a67308 */ /* 0x000e620000000800 */
[----:B------:R-:W-:-:S02]  /*14040*/  FMUL.FTZ R21, R81, R116 ;  /* 0x0000007451157220 */ /* 0x000fc40000410000 */
[-C--:B------:R-:W-:Y:S02]  /*14050*/  FMUL.FTZ R22, R82, R115.reuse ;  /* 0x0000007352167220 */ /* 0x080fe40000410000 */
[C---:B------:R-:W-:Y:S01]  /*14060*/  HMMA.16816.F32 R28, R104.reuse, R32, R28 ;  /* 0x00000020681c723c */ /* 0x040fe2000000181c */
[-C--:B------:R-:W-:Y:S02]  /*14070*/  FMUL.FTZ R23, R83, R115.reuse ;  /* 0x0000007353177220 */ /* 0x080fe40000410000 */
[-C--:B------:R-:W-:Y:S01]  /*14080*/  FMUL.FTZ R76, R76, R116.reuse ;  /* 0x000000744c4c7220 */ /* 0x080fe20000410000 */
[----:B------:R-:W-:Y:S01]  /*14090*/  MUFU.EX2 R130, R130 ;  /* 0x0000008200827308 */ /* 0x000fe20000000800 */
[-C--:B------:R-:W-:Y:S01]  /*140a0*/  FMUL.FTZ R77, R77, R116.reuse ;  /* 0x000000744d4d7220 */ /* 0x080fe20000410000 */
[----:B------:R-:W-:Y:S01]  /*140b0*/  LDSM.16.MT88.4 R80, [R142+0x8800] ;  /* 0x008800008e50783b */ /* 0x000fe20000004200 */
        /* <DEDUP_REMOVED lines=51> */
[----:B------:R-:W-:Y:S01]  /*143f0*/  LDSM.16.MT88.4 R76, [R141+0x8800] ;  /* 0x008800008d4c783b */ /* 0x000fe20000004200 */
[----:B------:R-:W-:-:S02]  /*14400*/  FMUL.FTZ R95, R95, R115 ;  /* 0x000000735f5f7220 */ /* 0x000fc40000410000 */
[-C--:B------:R-:W-:Y:S01]  /*14410*/  FMUL.FTZ R60, R60, R116.reuse ;  /* 0x000000743c3c7220 */ /* 0x080fe20000410000 */
[----:B------:R-:W-:Y:S01]  /*14420*/  MUFU.EX2 R181, R181 ;  /* 0x000000b500b57308 */ /* 0x000fe20000000800 */
[-C--:B------:R-:W-:Y:S02]  /*14430*/  FMUL.FTZ R61, R61, R116.reuse ;  /* 0x000000743d3d7220 */ /* 0x080fe40000410000 */
[C---:B------:R-:W-:Y:S01]  /*14440*/  HMMA.16816.F32 R44, R104.reuse, R72, R44 ;  /* 0x00000048682c723c */ /* 0x040fe2000000182c */
[-C--:B------:R-:W-:Y:S02]  /*14450*/  FMUL.FTZ R62, R62, R115.reuse ;  /* 0x000000733e3e7220 */ /* 0x080fe40000410000 */
[-C--:B------:R-:W-:Y:S02]  /*14460*/  FMUL.FTZ R63, R63, R115.reuse ;  /* 0x000000733f3f7220 */ /* 0x080fe40000410000 */
[-C--:B------:R-:W-:Y:S01]  /*14470*/  FMUL.FTZ R64, R64, R116.reuse ;  /* 0x0000007440407220 */ /* 0x080fe20000410000 */
[----:B------:R-:W3:Y:S01]  /*14480*/  MUFU.EX2 R178, R178 ;  /* 0x000000b200b27308 */ /* 0x000ee20000000800 */
[----:B------:R-:W-:Y:S01]  /*14490*/  FMUL.FTZ R65, R65, R116 ;  /* 0x0000007441417220 */ /* 0x000fe20000410000 */
[----:B------:R-:W-:Y:S01]  /*144a0*/  HMMA.16816.F32 R48, R104, R74, R48 ;  /* 0x0000004a6830723c */ /* 0x000fe20000001830 */
[----:B------:R-:W3:Y:S01]  /*144b0*/  LDSM.16.MT88.4 R72, [R144+0x8800] ;  /* 0x008800009048783b */ /* 0x000ee20000004200 */
[----:B------:R-:W-:-:S02]  /*144c0*/  FMUL.FTZ R66, R66, R115 ;  /* 0x0000007342427220 */ /* 0x000fc40000410000 */
[-C--:B------:R-:W-:Y:S02]  /*144d0*/  FMUL.FTZ R67, R67, R115.reuse ;  /* 0x0000007343437220 */ /* 0x080fe40000410000 */
[-C--:B------:R-:W-:Y:S01]  /*144e0*/  FMUL.FTZ R12, R88, R116.reuse ;  /* 0x00000074580c7220 */ /* 0x080fe20000410000 */
[----:B------:R-:W1:Y:S01]  /*144f0*/  MUFU.EX2 R177, R177 ;  /* 0x000000b100b17308 */ /* 0x000e620000000800 */
[C---:B------:R-:W-:Y:S01]  /*14500*/  HMMA.16816.F32 R4, R104.reuse, R8, R4 ;  /* 0x000000086804723c */ /* 0x040fe20000001804 */
[-C--:B------:R-:W-:Y:S02]  /*14510*/  FMUL.FTZ R13, R89, R116.reuse ;  /* 0x00000074590d7220 */ /* 0x080fe40000410000 */
[-C--:B------:R-:W-:Y:S02]  /*14520*/  FMUL.FTZ R14, R90, R115.reuse ;  /* 0x000000735a0e7220 */ /* 0x080fe40000410000 */
[-C--:B------:R-:W-:Y:S02]  /*14530*/  FMUL.FTZ R15, R91, R115.reuse ;  /* 0x000000735b0f7220 */ /* 0x080fe40000410000 */
[-C--:B------:R-:W-:Y:S01]  /*14540*/  FMUL.FTZ R84, R84, R116.reuse ;  /* 0x0000007454547220 */ /* 0x080fe20000410000 */
[----:B------:R-:W-:Y:S01]  /*14550*/  HMMA.16816.F32 R8, R104, R10, R92 ;  /* 0x0000000a6808723c */ /* 0x000fe2000000185c */
[----:B------:R-:W-:Y:S01]  /*14560*/  FMUL.FTZ R85, R85, R116 ;  /* 0x0000007455557220 */ /* 0x000fe20000410000 */
[----:B------:R-:W-:Y:S01]  /*14570*/  MUFU.EX2 R175, R175 ;  /* 0x000000af00af7308 */ /* 0x000fe20000000800 */
[-C--:B------:R-:W-:Y:S01]  /*14580*/  FMUL.FTZ R86, R86, R115.reuse ;  /* 0x0000007356567220 */ /* 0x080fe20000410000 */
[----:B------:R-:W-:Y:S01]  /*14590*/  LDSM.16.MT88.4 R92, [R144+0x9800] ;  /* 0x00980000905c783b */ /* 0x000fe20000004200 */
[----:B------:R-:W-:-:S02]  /*145a0*/  FMUL.FTZ R87, R87, R115 ;  /* 0x0000007357577220 */ /* 0x000fc40000410000 */
[----:B------:R-:W-:Y:S01]  /*145b0*/  FFMA.FTZ R114, R169, R116, R114 ;  /* 0x00000074a9727223 */ /* 0x000fe20000010072 */
[C---:B--2---:R-:W-:Y:S01]  /*145c0*/  HMMA.16816.F32 R60, R104.reuse, R68, R60 ;  /* 0x00000044683c723c */ /* 0x044fe2000000183c */
[----:B------:R-:W-:Y:S01]  /*145d0*/  FFMA.FTZ R112, R168, R115, R112 ;  /* 0x00000073a8707223 */ /* 0x000fe20000010070 */
[----:B------:R-:W-:Y:S01]  /*145e0*/  MUFU.EX2 R180, R180 ;  /* 0x000000b400b47308 */ /* 0x000fe20000000800 */
[----:B------:R-:W-:Y:S02]  /*145f0*/  FADD.FTZ R114, R113, R114 ;  /* 0x0000007271727221 */ /* 0x000fe40000010000 */
[----:B------:R-:W-:Y:S02]  /*14600*/  FADD.FTZ R112, R101, R112 ;  /* 0x0000007065707221 */ /* 0x000fe40000010000 */
[----:B-1----:R-:W-:Y:S01]  /*14610*/  F2FP.PACK_AB R68, R166, R167 ;  /* 0x000000a7a644723e */ /* 0x002fe200000000ff */
[----:B------:R-:W-:Y:S01]  /*14620*/  HMMA.16816.F32 R64, R104, R70, R64 ;  /* 0x000000466840723c */ /* 0x000fe20000001840 */
[----:B----4-:R-:W-:Y:S01]  /*14630*/  F2FP.PACK_AB R69, R172, R131 ;  /* 0x00000083ac45723e */ /* 0x010fe200000000ff */
[----:B------:R-:W-:Y:S01]  /*14640*/  MUFU.EX2 R122, R122 ;  /* 0x0000007a007a7308 */ /* 0x000fe20000000800 */
[----:B------:R-:W-:-:S02]  /*14650*/  FADD.FTZ R109, R109, R114 ;  /* 0x000000726d6d7221 */ /* 0x000fc40000010000 */
[----:B------:R-:W-:Y:S02]  /*14660*/  FADD.FTZ R3, R3, R112 ;  /* 0x0000007003037221 */ /* 0x000fe40000010000 */
[----:B------:R-:W-:Y:S01]  /*14670*/  F2FP.PACK_AB R70, R127, R130 ;  /* 0x000000827f46723e */ /* 0x000fe200000000ff */
[----:B------:R-:W-:Y:S01]  /*14680*/  HMMA.16816.F32 R12, R104, R16, R12 ;  /* 0x00000010680c723c */ /* 0x000fe2000000180c */
[----:B-----5:R-:W-:Y:S01]  /*14690*/  F2FP.PACK_AB R71, R170, R171 ;  /* 0x000000abaa47723e */ /* 0x020fe200000000ff */
[----:B------:R-:W1:Y:S01]  /*146a0*/  MUFU.EX2 R173, R173 ;  /* 0x000000ad00ad7308 */ /* 0x000e620000000800 */
[----:B------:R-:W-:Y:S02]  /*146b0*/  FADD.FTZ R108, R108, R109 ;  /* 0x0000006d6c6c7221 */ /* 0x000fe40000010000 */
[----:B------:R-:W-:Y:S02]  /*146c0*/  FADD.FTZ R2, R2, R3 ;  /* 0x0000000302027221 */ /* 0x000fe40000010000 */
[----:B------:R-:W-:Y:S01]  /*146d0*/  FADD.FTZ R3, R167, R108 ;  /* 0x0000006ca7037221 */ /* 0x000fe20000010000 */
[----:B---3--:R-:W-:Y:S01]  /*146e0*/  HMMA.16816.F32 R4, R68, R72, R4 ;  /* 0x000000484404723c */ /* 0x008fe20000001804 */
[----:B------:R-:W-:Y:S01]  /*146f0*/  FADD.FTZ R131, R131, R2 ;  /* 0x0000000283837221 */ /* 0x000fe20000010000 */
[----:B------:R-:W-:Y:S01]  /*14700*/  MUFU.EX2 R123, R123 ;  /* 0x0000007b007b7308 */ /* 0x000fe20000000800 */
[----:B------:R-:W-:-:S02]  /*14710*/  FADD.FTZ R3, R166, R3 ;  /* 0x00000003a6037221 */ /* 0x000fc40000010000 */
[----:B------:R-:W-:Y:S02]  /*14720*/  FADD.FTZ R172, R172, R131 ;  /* 0x00000083acac7221 */ /* 0x000fe40000010000 */
[----:B------:R-:W-:Y:S01]  /*14730*/  FADD.FTZ R130, R130, R3 ;  /* 0x0000000382827221 */ /* 0x000fe20000010000 */
[C---:B------:R-:W-:Y:S01]  /*14740*/  HMMA.16816.F32 R8, R68.reuse, R74, R8 ;  /* 0x0000004a4408723c */ /* 0x040fe20000001808 */
[----:B------:R-:W2:Y:S01]  /*14750*/  LDSM.16.MT88.4 R72, [R140+0x8800] ;  /* 0x008800008c48783b */ /* 0x000ea20000004200 */
[----:B------:R-:W3:Y:S01]  /*14760*/  MUFU.EX2 R124, R124 ;  /* 0x0000007c007c7308 */ /* 0x000ee20000000800 */
[----:B------:R-:W-:Y:S02]  /*14770*/  FADD.FTZ R3, R171, R172 ;  /* 0x000000acab037221 */ /* 0x000fe40000010000 */
[----:B------:R-:W-:Y:S02]  /*14780*/  FADD.FTZ R127, R127, R130 ;  /* 0x000000827f7f7221 */ /* 0x000fe40000010000 */
[----:B------:R-:W-:Y:S01]  /*14790*/  FADD.FTZ R3, R170, R3 ;  /* 0x00000003aa037221 */ /* 0x000fe20000010000 */
[----:B------:R-:W-:Y:S02]  /*147a0*/  HMMA.16816.F32 R20, R68, R76, R20 ;  /* 0x0000004c4414723c */ /* 0x000fe40000001814 */
[----:B------:R-:W-:Y:S01]  /*147b0*/  MUFU.EX2 R121, R121 ;  /* 0x0000007900797308 */ /* 0x000fe20000000800 */
[----:B------:R-:W-:Y:S01]  /*147c0*/  FADD.FTZ R2, R178, R3 ;  /* 0x00000003b2027221 */ /* 0x000fe20000010000 */
[----:B------:R-:W-:-:S03]  /*147d0*/  MOV R3, R111 ;  /* 0x0000006f00037202 */ /* 0x000fc60000000f00 */
[----:B------:R-:W-:Y:S01]  /*147e0*/  FADD.FTZ R2, R177, R2 ;  /* 0x00000002b1027221 */ /* 0x000fe20000010000 */
[----:B------:R-:W-:Y:S01]  /*147f0*/  HMMA.16816.F32 R24, R68, R78, R24 ;  /* 0x0000004e4418723c */ /* 0x000fe20000001818 */
[----:B------:R-:W4:Y:S01]  /*14800*/  LDSM.16.MT88.4 R76, [R142+0xa800] ;  /* 0x00a800008e4c783b */ /* 0x000f220000004200 */
[----:B------:R-:W5:Y:S06]  /*14810*/  MUFU.EX2 R126, R126 ;  /* 0x0000007e007e7308 */ /* 0x000f6c0000000800 */
[----:B------:R-:W-:Y:S01]  /*14820*/  HMMA.16816.F32 R16, R104, R18, R84 ;  /* 0x000000126810723c */ /* 0x000fe20000001854 */
[----:B------:R-:W-:Y:S01]  /*14830*/  LDSM.16.MT88.4 R84, [R142+0x9800] ;  /* 0x009800008e54783b */ /* 0x000fe20000004200 */
[----:B------:R-:W-:Y:S05]  /*14840*/  MUFU.EX2 R117, R117 ;  /* 0x0000007500757308 */ /* 0x000fea0000000800 */
[----:B-1----:R-:W-:Y:S01]  /*14850*/  F2FP.PACK_AB R104, R173, R122 ;  /* 0x0000007aad68723e */ /* 0x002fe200000000ff */
[----:B------:R-:W-:Y:S01]  /*14860*/  HMMA.16816.F32 R12, R68, R80, R12 ;  /* 0x00000050440c723c */ /* 0x000fe2000000180c */
[----:B---3--:R-:W-:Y:S01]  /*14870*/  F2FP.PACK_AB R106, R124, R123 ;  /* 0x0000007b7c6a723e */ /* 0x008fe200000000ff */
[----:B------:R-:W1:Y:S01]  /*14880*/  MUFU.EX2 R118, R118 ;  /* 0x0000007600767308 */ /* 0x000e620000000800 */
[----:B-----5:R-:W-:-:S05]  /*14890*/  F2FP.PACK_AB R105, R126, R121 ;  /* 0x000000797e69723e */ /* 0x020fca00000000ff */
[C---:B--2---:R-:W-:Y:S08]  /*148a0*/  HMMA.16816.F32 R28, R68.reuse, R72, R28 ;  /* 0x00000048441c723c */ /* 0x044ff0000000181c */
[----:B------:R-:W-:Y:S01]  /*148b0*/  HMMA.16816.F32 R32, R68, R74, R32 ;  /* 0x0000004a4420723c */ /* 0x000fe20000001820 */
[----:B------:R-:W2:Y:S01]  /*148c0*/  LDSM.16.MT88.4 R72, [R141+0xa800] ;  /* 0x00a800008d48783b */ /* 0x000ea20000004200 */
[----:B-1----:R-:W-:-:S06]  /*148d0*/  F2FP.PACK_AB R107, R118, R117 ;  /* 0x00000075766b723e */ /* 0x002fcc00000000ff */
[C---:B----4-:R-:W-:Y:S08]  /*148e0*/  HMMA.16816.F32 R44, R68.reuse, R76, R44 ;  /* 0x0000004c442c723c */ /* 0x050ff0000000182c */
        /* <DEDUP_REMOVED lines=23> */
[----:B--2---:R-:W-:Y:S01]  /*14a60*/  HMMA.16816.F32 R20, R68, R72, R20 ;  /* 0x000000484414723c */ /* 0x004fe20000001814 */
        /* <DEDUP_REMOVED lines=10> */
[----:B------:R-:W1:Y:S01]  /*14b10*/  LDSM.16.MT88.4 R76, [R144+0xb000] ;  /* 0x00b00000904c783b */ /* 0x000e620000004200 */
[----:B------:R-:W-:-:S06]  /*14b20*/  FADD.FTZ R169, R124, R123 ;  /* 0x0000007b7ca97221 */ /* 0x000fcc0000010000 */
[C---:B------:R-:W-:Y:S01]  /*14b30*/  HMMA.16816.F32 R24, R68.reuse, R74, R24 ;  /* 0x0000004a4418723c */ /* 0x040fe20000001818 */
[----:B------:R-:W2:Y:S07]  /*14b40*/  LDSM.16.MT88.4 R72, [R142+0xb000] ;  /* 0x00b000008e48783b */ /* 0x000eae0000004200 */
[C---:B---3--:R-:W-:Y:S08]  /*14b50*/  HMMA.16816.F32 R4, R68.reuse, R80, R4 ;  /* 0x000000504404723c */ /* 0x048ff00000001804 */
[----:B------:R-:W-:Y:S01]  /*14b60*/  HMMA.16816.F32 R8, R68, R82, R8 ;  /* 0x000000524408723c */ /* 0x000fe20000001808 */
[----:B------:R-:W3:Y:S07]  /*14b70*/  LDSM.16.MT88.4 R80, [R140+0x9000] ;  /* 0x009000008c50783b */ /* 0x000eee0000004200 */
[C---:B------:R-:W-:Y:S01]  /*14b80*/  HMMA.16816.F32 R88, R104.reuse, R84, R12 ;  /* 0x000000546858723c */ /* 0x040fe2000000180c */
[----:B------:R-:W-:Y:S07]  /*14b90*/  LDSM.16.MT88.4 R12, [R142+0xb800] ;  /* 0x00b800008e0c783b */ /* 0x000fee0000004200 */
[----:B------:R-:W-:Y:S01]  /*14ba0*/  HMMA.16816.F32 R96, R104, R92, R4 ;  /* 0x0000005c6860723c */ /* 0x000fe20000001804 */
        /* <DEDUP_REMOVED lines=8> */
[----:B------:R-:W-:Y:S08]  /*14c30*/  HMMA.16816.F32 R32, R68, R82, R32 ;  /* 0x000000524420723c */ /* 0x000ff00000001820 */
[----:B------:R-:W-:Y:S01]  /*14c40*/  HMMA.16816.F32 R92, R104, R94, R8 ;  /* 0x0000005e685c723c */ /* 0x000fe20000001808 */
[----:B------:R-:W-:Y:S07]  /*14c50*/  LDSM.16.MT88.4 R8, [R141+0xb800] ;  /* 0x00b800008d08783b */ /* 0x000fee0000004200 */
[C---:B-1----:R-:W-:Y:S08]  /*14c60*/  HMMA.16816.F32 R52, R68.reuse, R76, R52 ;  /* 0x0000004c4434723c */ /* 0x042ff00000001834 */
[C---:B------:R-:W-:Y:S01]  /*14c70*/  HMMA.16816.F32 R56, R68.reuse, R78, R56 ;  /* 0x0000004e4438723c */ /* 0x040fe20000001838 */
[----:B------:R-:W1:Y:S07]  /*14c80*/  LDSM.16.MT88.4 R76, [R141+0x9800] ;  /* 0x009800008d4c783b */ /* 0x000e6e0000004200 */
[C---:B--2---:R-:W-:Y:S08]  /*14c90*/  HMMA.16816.F32 R60, R68.reuse, R72, R60 ;  /* 0x00000048443c723c */ /* 0x044ff0000000183c */
[----:B------:R-:W-:Y:S01]  /*14ca0*/  HMMA.16816.F32 R64, R68, R74, R64 ;  /* 0x0000004a4440723c */ /* 0x000fe20000001840 */
[----:B------:R-:W2:Y:S07]  /*14cb0*/  LDSM.16.MT88.4 R68, [R140+0x9800] ;  /* 0x009800008c44783b */ /* 0x000eae0000004200 */
[C---:B------:R-:W-:Y:S08]  /*14cc0*/  HMMA.16816.F32 R36, R104.reuse, R4, R36 ;  /* 0x000000046824723c */ /* 0x040ff00000001824 */
[C---:B------:R-:W-:Y:S01]  /*14cd0*/  HMMA.16816.F32 R40, R104.reuse, R6, R40 ;  /* 0x000000066828723c */ /* 0x040fe20000001828 */
[----:B------:R-:W3:Y:S07]  /*14ce0*/  LDSM.16.MT88.4 R4, [R140+0xb800] ;  /* 0x00b800008c04783b */ /* 0x000eee0000004200 */
[C---:B------:R-:W-:Y:S08]  /*14cf0*/  HMMA.16816.F32 R84, R104.reuse, R86, R16 ;  /* 0x000000566854723c */ /* 0x040ff00000001810 */
[C---:B-1----:R-:W-:Y:S08]  /*14d00*/  HMMA.16816.F32 R80, R104.reuse, R76, R20 ;  /* 0x0000004c6850723c */ /* 0x042ff00000001814 */
[C---:B------:R-:W-:Y:S08]  /*14d10*/  HMMA.16816.F32 R76, R104.reuse, R78, R24 ;  /* 0x0000004e684c723c */ /* 0x040ff00000001818 */
[C---:B--2---:R-:W-:Y:S08]  /*14d20*/  HMMA.16816.F32 R72, R104.reuse, R68, R28 ;  /* 0x000000446848723c */ /* 0x044ff0000000181c */
[C---:B------:R-:W-:Y:S08]  /*14d30*/  HMMA.16816.F32 R68, R104.reuse, R70, R32 ;  /* 0x000000466844723c */ /* 0x040ff00000001820 */
[C---:B------:R-:W-:Y:S08]  /*14d40*/  HMMA.16816.F32 R44, R104.reuse, R12, R44 ;  /* 0x0000000c682c723c */ /* 0x040ff0000000182c */
[C---:B------:R-:W-:Y:S08]  /*14d50*/  HMMA.16816.F32 R48, R104.reuse, R14, R48 ;  /* 0x0000000e6830723c */ /* 0x040ff00000001830 */
[C---:B------:R-:W-:Y:S08]  /*14d60*/  HMMA.16816.F32 R52, R104.reuse, R8, R52 ;  /* 0x000000086834723c */ /* 0x040ff00000001834 */
[C---:B------:R-:W-:Y:S08]  /*14d70*/  HMMA.16816.F32 R56, R104.reuse, R10, R56 ;  /* 0x0000000a6838723c */ /* 0x040ff00000001838 */
[C---:B---3--:R-:W-:Y:S08]  /*14d80*/  HMMA.16816.F32 R60, R104.reuse, R4, R60 ;  /* 0x00000004683c723c */ /* 0x048ff0000000183c */
[----:B------:R-:W-:Y:S08]  /*14d90*/  HMMA.16816.F32 R64, R104, R6, R64 ;  /* 0x000000066840723c */ /* 0x000ff00000001840 */
.L_x_7292:
        /* <DEDUP_REMOVED lines=12> */
.L_x_7302:
        /* <DEDUP_REMOVED lines=65> */
.L_x_7299:
        /* <DEDUP_REMOVED lines=64> */
[----:B------:R-:W1:Y:S07]  /*15670*/  LDSM.16.M88.4 R112, [R149+0x4000] ;  /* 0x004000009570783b */ /* 0x000e6e0000000200 */
[----:B------:R-:W3:Y:S07]  /*15680*/  LDSM.16.M88.4 R116, [R149+0x4800] ;  /* 0x004800009574783b */ /* 0x000eee0000000200 */
[----:B------:R-:W3:Y:S07]  /*15690*/  LDSM.16.M88.4 R120, [R149+0x5000] ;  /* 0x005000009578783b */ /* 0x000eee0000000200 */
[----:B------:R-:W0:Y:S07]  /*156a0*/  LDGDEPBAR ;  /* 0x00000000000079af */ /* 0x000e2e0000000000 */
[----:B------:R-:W4:Y:S07]  /*156b0*/  LDSM.16.M88.4 R124, [R149+0x5800] ;  /* 0x00580000957c783b */ /* 0x000f2e0000000200 */
[----:B--2---:R-:W-:Y:S01]  /*156c0*/  LDSM.16.M88.4 R128, [R138] ;  /* 0x000000008a80783b */ /* 0x004fe20000000200 */
[C---:B-1----:R-:W-:Y:S08]  /*156d0*/  HMMA.16816.F32 R4, R108.reuse, R112, RZ ;  /* 0x000000706c04723c */ /* 0x042ff000000018ff */
[C---:B------:R-:W-:Y:S01]  /*156e0*/  HMMA.16816.F32 R8, R108.reuse, R114, RZ ;  /* 0x000000726c08723c */ /* 0x040fe200000018ff */
[----:B------:R-:W-:Y:S07]  /*156f0*/  LDSM.16.M88.4 R112, [R148] ;  /* 0x000000009470783b */ /* 0x000fee0000000200 */
[C---:B---3--:R-:W-:Y:S08]  /*15700*/  HMMA.16816.F32 R12, R108.reuse, R116, RZ ;  /* 0x000000746c0c723c */ /* 0x048ff000000018ff */
        /* <DEDUP_REMOVED lines=112> */
[----:B---3--:R-:W-:Y:S02]  /*15e10*/  FMUL.FTZ R105, R18, c[0x0][0x2ec] ;  /* 0x0000bb0012697a20 */ /* 0x008fe40000410000 */
[----:B------:R-:W-:Y:S01]  /*15e20*/  FMUL.FTZ R187, R17, c[0x0][0x2ec] ;  /* 0x0000bb0011bb7a20 */ /* 0x000fe20000410000 */
[----:B------:R-:W-:Y:S04]  /*15e30*/  HMMA.16816.F32 R32, R120, R110, R32 ;  /* 0x0000006e7820723c */ /* 0x000fe80000001820 */
[----:B------:R3:W1:Y:S01]  /*15e40*/  MUFU.TANH R125, R105 ;  /* 0x00000069007d7308 */ /* 0x0006620000002400 */
        /* <DEDUP_REMOVED lines=8> */
[----:B-----5:R-:W-:Y:S02]  /*15ed0*/  FMUL.FTZ R171, R25, c[0x0][0x2ec] ;  /* 0x0000bb0019ab7a20 */ /* 0x020fe40000410000 */
[----:B------:R-:W-:Y:S01]  /*15ee0*/  FMUL.FTZ R181, R26, c[0x0][0x2ec] ;  /* 0x0000bb001ab57a20 */ /* 0x000fe20000410000 */
[----:B------:R5:W1:Y:S01]  /*15ef0*/  MUFU.TANH R121, R128 ;  /* 0x0000008000797308 */ /* 0x000a620000002400 */
[----:B------:R-:W-:Y:S02]  /*15f00*/  FMUL.FTZ R129, R32, c[0x0][0x2ec] ;  /* 0x0000bb0020817a20 */ /* 0x000fe40000410000 */
[----:B------:R-:W-:Y:S02]  /*15f10*/  FMUL.FTZ R179, R27, c[0x0][0x2ec] ;  /* 0x0000bb001bb37a20 */ /* 0x000fe40000410000 */
[----:B---3--:R-:W-:Y:S02]  /*15f20*/  FMUL.FTZ R105, R28, c[0x0][0x2ec] ;  /* 0x0000bb001c697a20 */ /* 0x008fe40000410000 */
[----:B------:R-:W-:Y:S02]  /*15f30*/  FMUL.FTZ R106, R29, c[0x0][0x2ec] ;  /* 0x0000bb001d6a7a20 */ /* 0x000fe40000410000 */
[----:B------:R-:W-:Y:S01]  /*15f40*/  FMUL.FTZ R130, R30, c[0x0][0x2ec] ;  /* 0x0000bb001e827a20 */ /* 0x000fe20000410000 */
[----:B------:R3:W1:Y:S01]  /*15f50*/  MUFU.TANH R117, R129 ;  /* 0x0000008100757308 */ /* 0x0006620000002400 */
[----:B------:R-:W-:Y:S02]  /*15f60*/  FMUL.FTZ R33, R33, c[0x0][0x2ec] ;  /* 0x0000bb0021217a20 */ /* 0x000fe40000410000 */
[----:B------:R-:W-:Y:S02]  /*15f70*/  FMUL.FTZ R34, R34, c[0x0][0x2ec] ;  /* 0x0000bb0022227a20 */ /* 0x000fe40000410000 */
[----:B------:R-:W-:Y:S05]  /*15f80*/  FMUL.FTZ R35, R35, c[0x0][0x2ec] ;  /* 0x0000bb0023237a20 */ /* 0x000fea0000410000 */
[----:B------:R-:W1:Y:S01]  /*15f90*/  MUFU.TANH R201, R201 ;  /* 0x000000c900c97308 */ /* 0x000e620000002400 */
[----:B-----5:R-:W-:Y:S09]  /*15fa0*/  MOV R128, R2 ;  /* 0x0000000200807202 */ /* 0x020ff20000000f00 */
[----:B------:R-:W1:Y:S01]  /*15fb0*/  MUFU.TANH R203, R203 ;  /* 0x000000cb00cb7308 */ /* 0x000e620000002400 */
[----:B---3--:R-:W-:Y:S09]  /*15fc0*/  MOV R129, R3 ;  /* 0x0000000300817202 */ /* 0x008ff20000000f00 */
[----:B------:R-:W3:Y:S10]  /*15fd0*/  MUFU.TANH R205, R205 ;  /* 0x000000cd00cd7308 */ /* 0x000ef40000002400 */
        /* <DEDUP_REMOVED lines=86> */
.L_x_7301:
        /* <DEDUP_REMOVED lines=63> */
.L_x_7300:
[----:B--234-:R-:W-:Y:S01]  /*16930*/  IADD3 R108, R161, -0x1, RZ ;  /* 0xffffffffa16c7810 */ /* 0x01cfe20007ffe0ff */
[----:B------:R-:W-:Y:S03]  /*16940*/  LDSM.16.MT88.4 R20, [R142+0x8000] ;  /* 0x008000008e14783b */ /* 0x000fe60000004200 */
[----:B------:R-:W-:Y:S04]  /*16950*/  LEA R5, R108, R165, 0x6 ;  /* 0x000000a56c057211 */ /* 0x000fe800078e30ff */
        /* <DEDUP_REMOVED lines=25> */
[----:B------:R-:W2:Y:S02]  /*16af0*/  I2F R3, R3 ;  /* 0x0000000300037306 */ /* 0x000ea40000201400 */
[C---:B-12---:R-:W-:Y:S02]  /*16b00*/  FFMA.FTZ R124, R0.reuse, R3, R124 ;  /* 0x00000003007c7223 */ /* 0x046fe4000001007c */
[CC--:B------:R-:W-:Y:S02]  /*16b10*/  FFMA.FTZ R197, R0.reuse, R15.reuse, R197 ;  /* 0x0000000f00c57223 */ /* 0x0c0fe400000100c5 */
[C---:B------:R-:W-:Y:S02]  /*16b20*/  FFMA.FTZ R107, R0.reuse, R15, R107 ;  /* 0x0000000f006b7223 */ /* 0x040fe4000001006b */
[CC--:B------:R-:W-:Y:S02]  /*16b30*/  FFMA.FTZ R199, R0.reuse, R14.reuse, R199 ;  /* 0x0000000e00c77223 */ /* 0x0c0fe400000100c7 */
[C---:B------:R-:W-:Y:S01]  /*16b40*/  FFMA.FTZ R195, R0.reuse, R14, R195 ;  /* 0x0000000e00c37223 */ /* 0x040fe200000100c3 */
[----:B------:R-:W-:Y:S01]  /*16b50*/  FMNMX.FTZ R14, R197, R101, !PT ;  /* 0x00000065c50e7209 */ /* 0x000fe20007810000 */
[CC--:B------:R-:W-:Y:S01]  /*16b60*/  FFMA.FTZ R205, R0.reuse, R13.reuse, R205 ;  /* 0x0000000d00cd7223 */ /* 0x0c0fe200000100cd */
[----:B------:R-:W-:Y:S01]  /*16b70*/  FMNMX.FTZ R16, R107, R104, !PT ;  /* 0x000000686b107209 */ /* 0x000fe20007810000 */
[C---:B------:R-:W-:Y:S01]  /*16b80*/  FFMA.FTZ R201, R0.reuse, R13, R201 ;  /* 0x0000000d00c97223 */ /* 0x040fe200000100c9 */
[----:B------:R-:W-:Y:S01]  /*16b90*/  FMNMX.FTZ R14, R199, R14, !PT ;  /* 0x0000000ec70e7209 */ /* 0x000fe20007810000 */
[C---:B------:R-:W-:Y:S01]  /*16ba0*/  FFMA.FTZ R207, R0.reuse, R12, R207 ;  /* 0x0000000c00cf7223 */ /* 0x040fe200000100cf */
[----:B------:R-:W-:Y:S01]  /*16bb0*/  FMNMX.FTZ R16, R195, R16, !PT ;  /* 0x00000010c3107209 */ /* 0x000fe20007810000 */
[C---:B------:R-:W-:Y:S01]  /*16bc0*/  FFMA.FTZ R203, R0.reuse, R12, R203 ;  /* 0x0000000c00cb7223 */ /* 0x040fe200000100cb */
[----:B------:R-:W-:Y:S01]  /*16bd0*/  FMNMX.FTZ R14, R205, R14, !PT ;  /* 0x0000000ecd0e7209 */ /* 0x000fe20007810000 */
[CC--:B------:R-:W-:Y:S01]  /*16be0*/  FFMA.FTZ R123, R0.reuse, R7.reuse, R209 ;  /* 0x00000007007b7223 */ /* 0x0c0fe200000100d1 */
[----:B------:R-:W-:Y:S01]  /*16bf0*/  FMNMX.FTZ R16, R201, R16, !PT ;  /* 0x00000010c9107209 */ /* 0x000fe20007810000 */
[C---:B------:R-:W-:Y:S01]  /*16c00*/  FFMA.FTZ R127, R0.reuse, R7, R127 ;  /* 0x00000007007f7223 */ /* 0x040fe2000001007f */
[----:B------:R-:W-:Y:S01]  /*16c10*/  FMNMX.FTZ R14, R207, R14, !PT ;  /* 0x0000000ecf0e7209 */ /* 0x000fe20007810000 */
[CC--:B------:R-:W-:Y:S01]  /*16c20*/  FFMA.FTZ R193, R0.reuse, R11.reuse, R193 ;  /* 0x0000000b00c17223 */ /* 0x0c0fe200000100c1 */
[----:B------:R-:W-:Y:S01]  /*16c30*/  FMNMX.FTZ R16, R203, R16, !PT ;  /* 0x00000010cb107209 */ /* 0x000fe20007810000 */
[C---:B------:R-:W-:Y:S01]  /*16c40*/  FFMA.FTZ R189, R0.reuse, R11, R189 ;  /* 0x0000000b00bd7223 */ /* 0x040fe200000100bd */
[----:B------:R-:W-:Y:S01]  /*16c50*/  IADD3 R11, R5, 0x38, RZ ;  /* 0x00000038050b7810 */ /* 0x000fe20007ffe0ff */
[CC--:B------:R-:W-:Y:S01]  /*16c60*/  FFMA.FTZ R125, R0.reuse, R9.reuse, R125 ;  /* 0x00000009007d7223 */ /* 0x0c0fe2000001007d */
[----:B------:R-:W-:Y:S01]  /*16c70*/  FMNMX.FTZ R14, R123, R14, !PT ;  /* 0x0000000e7b0e7209 */ /* 0x000fe20007810000 */
[C---:B------:R-:W-:Y:S01]  /*16c80*/  FFMA.FTZ R131, R0.reuse, R9, R131 ;  /* 0x0000000900837223 */ /* 0x040fe20000010083 */
[----:B------:R-:W-:Y:S01]  /*16c90*/  IADD3 R12, R5, 0x31, RZ ;  /* 0x00000031050c7810 */ /* 0x000fe20007ffe0ff */
[----:B------:R1:W2:Y:S01]  /*16ca0*/  I2F R9, R11 ;  /* 0x0000000b00097306 */ /* 0x0002a20000201400 */
        /* <DEDUP_REMOVED lines=8> */
[----:B------:R-:W-:Y:S01]  /*16d30*/  IADD3 R5, R5, 0x39, RZ ;  /* 0x0000003905057810 */ /* 0x000fe20007ffe0ff */
[----:B------:R-:W3:Y:S01]  /*16d40*/  I2F R7, R12 ;  /* 0x0000000c00077306 */ /* 0x000ee20000201400 */
        /* <DEDUP_REMOVED lines=9> */
[----:B------:R-:W4:Y:S01]  /*16de0*/  I2F R5, R5 ;  /* 0x0000000500057306 */ /* 0x000f220000201400 */
[----:B------:R-:W-:Y:S01]  /*16df0*/  FMNMX.FTZ R16, R177, R16, !PT ;  /* 0x00000010b1107209 */ /* 0x000fe20007810000 */
[C---:B------:R-:W-:Y:S01]  /*16e00*/  FFMA.FTZ R173, R0.reuse, R4, R173 ;  /* 0x0000000400ad7223 */ /* 0x040fe200000100ad */
[----:B------:R-:W-:Y:S01]  /*16e10*/  FMNMX.FTZ R14, R181, R14, !PT ;  /* 0x0000000eb50e7209 */ /* 0x000fe20007810000 */
[C---:B------:R-:W-:Y:S01]  /*16e20*/  FFMA.FTZ R171, R0.reuse, R2, R171 ;  /* 0x0000000200ab7223 */ /* 0x040fe200000100ab */
        /* <DEDUP_REMOVED lines=8> */
[CC--:B---3--:R-:W-:Y:S01]  /*16eb0*/  FFMA.FTZ R121, R0.reuse, R7.reuse, R121 ;  /* 0x0000000700797223 */ /* 0x0c8fe20000010079 */
[----:B------:R-:W-:Y:S01]  /*16ec0*/  LDSM.16.MT88.4 R12, [R144+0x8000] ;  /* 0x00800000900c783b */ /* 0x000fe20000004200 */
[----:B------:R-:W-:Y:S01]  /*16ed0*/  FFMA.FTZ R118, R0, R7, R118 ;  /* 0x0000000700767223 */ /* 0x000fe20000010076 */
[----:B------:R-:W-:Y:S02]  /*16ee0*/  FMNMX.FTZ R11, R119, R16, !PT ;  /* 0x00000010770b7209 */ /* 0x000fe40007810000 */
[----:B------:R-:W-:Y:S02]  /*16ef0*/  FMNMX.FTZ R3, R121, R2, !PT ;  /* 0x0000000279037209 */ /* 0x000fe40007810000 */
[----:B------:R-:W-:Y:S02]  /*16f00*/  FMNMX.FTZ R4, R118, R11, !PT ;  /* 0x0000000b76047209 */ /* 0x000fe40007810000 */
[----:B------:R-:W-:Y:S01]  /*16f10*/  FMNMX.FTZ R2, R106, R3, !PT ;  /* 0x000000036a027209 */ /* 0x000fe20007810000 */
[CC--:B----4-:R-:W-:Y:S01]  /*16f20*/  FFMA.FTZ R105, R0.reuse, R5.reuse, R105 ;  /* 0x0000000500697223 */ /* 0x0d0fe20000010069 */
[----:B------:R-:W-:Y:S01]  /*16f30*/  FMNMX.FTZ R4, R117, R4, !PT ;  /* 0x0000000475047209 */ /* 0x000fe20007810000 */
        /* <DEDUP_REMOVED lines=27> */
[----:B------:R-:W-:Y:S02]  /*170f0*/  FFMA.FTZ R109, R207, c[0x0][0x23c], -R126 ;  /* 0x00008f00cf6d7a23 */ /* 0x000fe4000001087e */
[--C-:B------:R-:W-:Y:S02]  /*17100*/  FFMA.FTZ R107, R107, c[0x0][0x23c], -R120.reuse ;  /* 0x00008f006b6b7a23 */ /* 0x100fe40000010878 */
[--C-:B------:R-:W-:Y:S01]  /*17110*/  FFMA.FTZ R114, R195, c[0x0][0x23c], -R120.reuse ;  /* 0x00008f00c3727a23 */ /* 0x100fe20000010878 */
[----:B------:R-:W2:Y:S01]  /*17120*/  MUFU.EX2 R104, R104 ;  /* 0x0000006800687308 */ /* 0x000ea20000000800 */
[--C-:B------:R-:W-:Y:S02]  /*17130*/  FFMA.FTZ R113, R201, c[0x0][0x23c], -R120.reuse ;  /* 0x00008f00c9717a23 */ /* 0x100fe40000010878 */
[----:B------:R-:W-:Y:S02]  /*17140*/  FFMA.FTZ R112, R203, c[0x0][0x23c], -R120 ;  /* 0x00008f00cb707a23 */ /* 0x000fe40000010878 */
[--C-:B------:R-:W-:Y:S02]  /*17150*/  FFMA.FTZ R185, R185, c[0x0][0x23c], -R126.reuse ;  /* 0x00008f00b9b97a23 */ /* 0x100fe4000001087e */
[--C-:B------:R-:W-:Y:S02]  /*17160*/  FFMA.FTZ R176, R183, c[0x0][0x23c], -R126.reuse ;  /* 0x00008f00b7b07a23 */ /* 0x100fe4000001087e */
        /* <DEDUP_REMOVED lines=33> */
[----:B------:R-:W-:Y:S01]  /*17380*/  FMUL.FTZ R39, R101, R39 ;  /* 0x0000002765277220 */ /* 0x000fe20000410000 */
[----:B------:R-:W-:Y:S01]  /*17390*/  LDSM.16.MT88.4 R68, [R141+0xa000] ;  /* 0x00a000008d44783b */ /* 0x000fe20000004200 */
[----:B------:R-:W1:Y:S01]  /*173a0*/  MUFU.EX2 R114, R114 ;  /* 0x0000007200727308 */ /* 0x000e620000000800 */
        /* <DEDUP_REMOVED lines=44> */
[----:B------:R-:W-:Y:S02]  /*17670*/  FMUL.FTZ R59, R101, R59 ;  /* 0x0000003b653b7220 */ /* 0x000fe40000410000 */
[C---:B------:R-:W-:Y:S02]  /*17680*/  FMUL.FTZ R56, R104.reuse, R56 ;  /* 0x0000003868387220 */ /* 0x040fe40000410000 */
[C---:B------:R-:W-:Y:S03]  /*17690*/  HMMA.16816.F32 R12, R96.reuse, R20, R12 ;  /* 0x00000014600c723c */ /* 0x040fe6000000180c */
[C---:B------:R-:W-:Y:S02]  /*176a0*/  FMUL.FTZ R57, R104.reuse, R57 ;  /* 0x0000003968397220 */ /* 0x040fe40000410000 */
        /* <DEDUP_REMOVED lines=13> */
[C---:B------:R-:W-:Y:S01]  /*17780*/  FFMA.FTZ R169, R104.reuse, R169, R107 ;  /* 0x000000a968a97223 */ /* 0x040fe2000001006b */
        /* <DEDUP_REMOVED lines=8> */
[----:B------:R-:W2:Y:S01]  /*17810*/  LDSM.16.MT88.4 R72, [R142+0xa000] ;  /* 0x00a000008e48783b */ /* 0x000ea20000004200 */
[--C-:B------:R-:W-:Y:S02]  /*17820*/  FFMA.FTZ R122, R193, c[0x0][0x23c], -R126.reuse ;  /* 0x00008f00c17a7a23 */ /* 0x100fe4000001087e */
[--C-:B------:R-:W-:Y:S02]  /*17830*/  FFMA.FTZ R125, R125, c[0x0][0x23c], -R126.reuse ;  /* 0x00008f007d7d7a23 */ /* 0x100fe4000001087e */
[C---:B-1----:R-:W-:Y:S01]  /*17840*/  HMMA.16816.F32 R28, R96.reuse, R88, R28 ;  /* 0x00000058601c723c */ /* 0x042fe2000000181c */
[----:B------:R-:W-:Y:S02]  /*17850*/  MUFU.EX2 R171, R171 ;  /* 0x000000ab00ab7308 */ /* 0x000fe40000000800 */
[----:B------:R-:W-:Y:S02]  /*17860*/  FFMA.FTZ R130, R191, c[0x0][0x23c], -R126 ;  /* 0x00008f00bf827a23 */ /* 0x000fe4000001087e */
[--C-:B------:R-:W-:Y:S02]  /*17870*/  FFMA.FTZ R127, R127, c[0x0][0x23c], -R120.reuse ;  /* 0x00008f007f7f7a23 */ /* 0x100fe40000010878 */
[--C-:B------:R-:W-:Y:S01]  /*17880*/  FFMA.FTZ R170, R189, c[0x0][0x23c], -R120.reuse ;  /* 0x00008f00bdaa7a23 */ /* 0x100fe20000010878 */
[C---:B------:R-:W-:Y:S03]  /*17890*/  HMMA.16816.F32 R32, R96.reuse, R90, R32 ;  /* 0x0000005a6020723c */ /* 0x040fe60000001820 */
[----:B------:R-:W1:Y:S01]  /*178a0*/  MUFU.EX2 R122, R122 ;  /* 0x0000007a007a7308 */ /* 0x000e620000000800 */
[--C-:B------:R-:W-:Y:S02]  /*178b0*/  FFMA.FTZ R131, R131, c[0x0][0x23c], -R120.reuse ;  /* 0x00008f0083837a23 */ /* 0x100fe40000010878 */
[----:B------:R-:W-:Y:S02]  /*178c0*/  FFMA.FTZ R172, R187, c[0x0][0x23c], -R120 ;  /* 0x00008f00bbac7a23 */ /* 0x000fe40000010878 */
[C---:B------:R-:W-:Y:S04]  /*178d0*/  HMMA.16816.F32 R36, R96.reuse, R76, R36 ;  /* 0x0000004c6024723c */ /* 0x040fe80000001824 */
[--C-:B------:R-:W-:Y:S01]  /*178e0*/  FFMA.FTZ R124, R124, c[0x0][0x23c], -R126.reuse ;  /* 0x00008f007c7c7a23 */ /* 0x100fe2000001087e */
[----:B------:R-:W-:Y:S01]  /*178f0*/  MUFU.EX2 R125, R125 ;  /* 0x0000007d007d7308 */ /* 0x000fe20000000800 */
[--C-:B------:R-:W-:Y:S02]  /*17900*/  FFMA.FTZ R121, R121, c[0x0][0x23c], -R126.reuse ;  /* 0x00008f0079797a23 */ /* 0x100fe4000001087e */
[C---:B------:R-:W-:Y:S01]  /*17910*/  HMMA.16816.F32 R40, R96.reuse, R78, R40 ;  /* 0x0000004e6028723c */ /* 0x040fe20000001828 */
[----:B------:R-:W3:Y:S03]  /*17920*/  LDSM.16.MT88.4 R76, [R140+0xa000] ;  /* 0x00a000008c4c783b */ /* 0x000ee60000004200 */
[----:B------:R-:W-:Y:S02]  /*17930*/  FFMA.FTZ R126, R105, c[0x0][0x23c], -R126 ;  /* 0x00008f00697e7a23 */ /* 0x000fe4000001087e */
[--C-:B------:R-:W-:Y:S01]  /*17940*/  FFMA.FTZ R119, R119, c[0x0][0x23c], -R120.reuse ;  /* 0x00008f0077777a23 */ /* 0x100fe20000010878 */
[----:B------:R-:W4:Y:S01]  /*17950*/  MUFU.EX2 R130, R130 ;  /* 0x0000008200827308 */ /* 0x000f220000000800 */
[--C-:B------:R-:W-:Y:S01]  /*17960*/  FFMA.FTZ R118, R118, c[0x0][0x23c], -R120.reuse ;  /* 0x00008f0076767a23 */ /* 0x100fe20000010878 */
[C---:B--2---:R-:W-:Y:S03]  /*17970*/  HMMA.16816.F32 R44, R96.reuse, R72, R44 ;  /* 0x00000048602c723c */ /* 0x044fe6000000182c */
[--C-:B------:R-:W-:Y:S02]  /*17980*/  FFMA.FTZ R117, R117, c[0x0][0x23c], -R120.reuse ;  /* 0x00008f0075757a23 */ /* 0x100fe40000010878 */
[----:B------:R-:W-:Y:S03]  /*17990*/  FFMA.FTZ R120, R115, c[0x0][0x23c], -R120 ;  /* 0x00008f0073787a23 */ /* 0x000fe60000010878 */
[----:B------:R-:W-:Y:S01]  /*179a0*/  MUFU.EX2 R127, R127 ;  /* 0x0000007f007f7308 */ /* 0x000fe20000000800 */
[----:B------:R-:W-:Y:S01]  /*179b0*/  FFMA.FTZ R116, R101, R168, R116 ;  /* 0x000000a865747223 */ /* 0x000fe20000010074 */
[C---:B------:R-:W-:Y:S01]  /*179c0*/  HMMA.16816.F32 R48, R96.reuse, R74, R48 ;  /* 0x0000004a6030723c */ /* 0x040fe20000001830 */
[----:B------:R-:W2:Y:S02]  /*179d0*/  LDSM.16.MT88.4 R72, [R144+0x8800] ;  /* 0x008800009048783b */ /* 0x000ea40000004200 */
[----:B------:R-:W-:Y:S01]  /*179e0*/  MOV R101, R2 ;  /* 0x0000000200657202 */ /* 0x000fe20000000f00 */
[----:B------:R-:W-:Y:S02]  /*179f0*/  FADD.FTZ R111, R111, R116 ;  /* 0x000000746f6f7221 */ /* 0x000fe40000010000 */
[----:B------:R-:W-:Y:S02]  /*17a00*/  FADD.FTZ R114, R114, R169 ;  /* 0x000000a972727221 */ /* 0x000fe40000010000 */
[C---:B------:R-:W-:Y:S01]  /*17a10*/  HMMA.16816.F32 R52, R96.reuse, R68, R52 ;  /* 0x000000446034723c */ /* 0x040fe20000001834 */
[----:B------:R-:W5:Y:S03]  /*17a20*/  MUFU.EX2 R170, R170 ;  /* 0x000000aa00aa7308 */ /* 0x000f660000000800 */
[----:B------:R-:W-:Y:S02]  /*17a30*/  FADD.FTZ R110, R110, R111 ;  /* 0x0000006f6e6e7221 */ /* 0x000fe40000010000 */
[----:B------:R-:W-:Y:S01]  /*17a40*/  FADD.FTZ R113, R113, R114 ;  /* 0x0000007271717221 */ /* 0x000fe20000010000 */
[----:B-1----:R-:W-:Y:S01]  /*17a50*/  F2FP.PACK_AB R69, R122, R123 ;  /* 0x0000007b7a45723e */ /* 0x002fe200000000ff */
[C---:B------:R-:W-:Y:S03]  /*17a60*/  HMMA.16816.F32 R56, R96.reuse, R70, R56 ;  /* 0x000000466038723c */ /* 0x040fe60000001838 */
[----:B------:R-:W-:Y:S01]  /*17a70*/  MUFU.EX2 R131, R131 ;  /* 0x0000008300837308 */ /* 0x000fe20000000800 */
[----:B------:R-:W-:Y:S02]  /*17a80*/  FADD.FTZ R110, R109, R110 ;  /* 0x0000006e6d6e7221 */ /* 0x000fe40000010000 */
[----:B------:R-:W-:Y:S01]  /*17a90*/  FADD.FTZ R112, R112, R113 ;  /* 0x0000007170707221 */ /* 0x000fe20000010000 */
[----:B----4-:R-:W-:Y:S01]  /*17aa0*/  F2FP.PACK_AB R71, R130, R125 ;  /* 0x0000007d8247723e */ /* 0x010fe200000000ff */
[C---:B---3--:R-:W-:Y:S04]  /*17ab0*/  HMMA.16816.F32 R60, R96.reuse, R76, R60 ;  /* 0x0000004c603c723c */ /* 0x048fe8000000183c */
[----:B------:R-:W-:Y:S01]  /*17ac0*/  FADD.FTZ R123, R123, R110 ;  /* 0x0000006e7b7b7221 */ /* 0x000fe20000010000 */
[----:B------:R-:W1:Y:S03]  /*17ad0*/  MUFU.EX2 R172, R172 ;  /* 0x000000ac00ac7308 */ /* 0x000e660000000800 */
[----:B------:R-:W-:Y:S01]  /*17ae0*/  HMMA.16816.F32 R64, R96, R78, R64 ;  /* 0x0000004e6040723c */ /* 0x000fe20000001840 */
[----:B------:R-:W3:Y:S03]  /*17af0*/  LDSM.16.MT88.4 R76, [R141+0x8800] ;  /* 0x008800008d4c783b */ /* 0x000ee60000004200 */
[----:B-----5:R-:W-:Y:S01]  /*17b00*/  F2FP.PACK_AB R68, R170, R127 ;  /* 0x0000007faa44723e */ /* 0x020fe200000000ff */
[----:B------:R-:W-:Y:S02]  /*17b10*/  FADD.FTZ R127, R127, R112 ;  /* 0x000000707f7f7221 */ /* 0x000fe40000010000 */
[----:B------:R-:W-:Y:S01]  /*17b20*/  MUFU.EX2 R124, R124 ;  /* 0x0000007c007c7308 */ /* 0x000fe20000000800 */
[----:B------:R-:W-:Y:S04]  /*17b30*/  FADD.FTZ R122, R122, R123 ;  /* 0x0000007b7a7a7221 */ /* 0x000fe80000010000 */
[----:B------:R-:W-:Y:S02]  /*17b40*/  FADD.FTZ R170, R170, R127 ;  /* 0x0000007faaaa7221 */ /* 0x000fe40000010000 */
[----:B------:R-:W-:Y:S03]  /*17b50*/  FADD.FTZ R125, R125, R122 ;  /* 0x0000007a7d7d7221 */ /* 0x000fe60000010000 */
[----:B------:R-:W4:Y:S01]  /*17b60*/  MUFU.EX2 R121, R121 ;  /* 0x0000007900797308 */ /* 0x000f220000000800 */
[----:B------:R-:W-:Y:S01]  /*17b70*/  FADD.FTZ R130, R130, R125 ;  /* 0x0000007d82827221 */ /* 0x000fe20000010000 */
[C---:B-1----:R-:W-:Y:S01]  /*17b80*/  F2FP.PACK_AB R70, R172.reuse, R131 ;  /* 0x00000083ac46723e */ /* 0x042fe200000000ff */
[----:B------:R-:W-:Y:S04]  /*17b90*/  FADD.FTZ R131, R131, R170 ;  /* 0x000000aa83837221 */ /* 0x000fe80000010000 */
[----:B------:R-:W-:Y:S03]  /*17ba0*/  FADD.FTZ R172, R172, R131 ;  /* 0x00000083acac7221 */ /* 0x000fe60000010000 */
[----:B------:R-:W1:Y:S01]  /*17bb0*/  MUFU.EX2 R126, R126 ;  /* 0x0000007e007e7308 */ /* 0x000e620000000800 */
[C---:B--2---:R-:W-:Y:S08]  /*17bc0*/  HMMA.16816.F32 R4, R68.reuse, R72, R4 ;  /* 0x000000484404723c */ /* 0x044ff00000001804 */
[C---:B------:R-:W-:Y:S01]  /*17bd0*/  HMMA.16816.F32 R8, R68.reuse, R74, R8 ;  /* 0x0000004a4408723c */ /* 0x040fe20000001808 */
[----:B------:R-:W2:Y:S01]  /*17be0*/  LDSM.16.MT88.4 R72, [R140+0x8800] ;  /* 0x008800008c48783b */ /* 0x000ea20000004200 */
[----:B------:R-:W-:Y:S02]  /*17bf0*/  MUFU.EX2 R119, R119 ;  /* 0x0000007700777308 */ /* 0x000fe40000000800 */
[----:B----4-:R-:W-:Y:S04]  /*17c00*/  F2FP.PACK_AB R105, R121, R124 ;  /* 0x0000007c7969723e */ /* 0x010fe800000000ff */
[C---:B------:R-:W-:Y:S04]  /*17c10*/  HMMA.16816.F32 R12, R68.reuse, R80, R12 ;  /* 0x00000050440c723c */ /* 0x040fe8000000180c */
[----:B------:R-:W4:Y:S01]  /*17c20*/  MUFU.EX2 R118, R118 ;  /* 0x0000007600767308 */ /* 0x000f220000000800 */
[----:B-1----:R-:W-:Y:S03]  /*17c30*/  F2FP.PACK_AB R107, R126, R171 ;  /* 0x000000ab7e6b723e */ /* 0x002fe600000000ff */
[C---:B------:R-:W-:Y:S01]  /*17c40*/  HMMA.16816.F32 R16, R68.reuse, R82, R16 ;  /* 0x000000524410723c */ /* 0x040fe20000001810 */
[----:B------:R-:W1:Y:S05]  /*17c50*/  LDSM.16.MT88.4 R80, [R144+0xa800] ;  /* 0x00a800009050783b */ /* 0x000e6a0000004200 */
[----:B------:R-:W-:Y:S02]  /*17c60*/  MUFU.EX2 R117, R117 ;  /* 0x0000007500757308 */ /* 0x000fe40000000800 */
[C---:B---3--:R-:W-:Y:S08]  /*17c70*/  HMMA.16816.F32 R20, R68.reuse, R76, R20 ;  /* 0x0000004c4414723c */ /* 0x048ff00000001814 */
[C---:B------:R-:W-:Y:S01]  /*17c80*/  HMMA.16816.F32 R24, R68.reuse, R78, R24 ;  /* 0x0000004e4418723c */ /* 0x040fe20000001818 */
[----:B------:R-:W3:Y:S01]  /*17c90*/  LDSM.16.MT88.4 R76, [R142+0xa800] ;  /* 0x00a800008e4c783b */ /* 0x000ee20000004200 */
[----:B------:R-:W5:Y:S02]  /*17ca0*/  MUFU.EX2 R120, R120 ;  /* 0x0000007800787308 */ /* 0x000f640000000800 */
[----:B----4-:R-:W-:Y:S04]  /*17cb0*/  F2FP.PACK_AB R104, R118, R119 ;  /* 0x000000777668723e */ /* 0x010fe800000000ff */
[C---:B--2---:R-:W-:Y:S08]  /*17cc0*/  HMMA.16816.F32 R28, R68.reuse, R72, R28 ;  /* 0x00000048441c723c */ /* 0x044ff0000000181c */
[C---:B------:R-:W-:Y:S01]  /*17cd0*/  HMMA.16816.F32 R32, R68.reuse, R74, R32 ;  /* 0x0000004a4420723c */ /* 0x040fe20000001820 */
[----:B------:R-:W2:Y:S07]  /*17ce0*/  LDSM.16.MT88.4 R72, [R141+0xa800] ;  /* 0x00a800008d48783b */ /* 0x000eae0000004200 */
[C---:B-1----:R-:W-:Y:S04]  /*17cf0*/  HMMA.16816.F32 R36, R68.reuse, R80, R36 ;  /* 0x000000504424723c */ /* 0x042fe80000001824 */
[----:B-----5:R-:W-:Y:S04]  /*17d00*/  F2FP.PACK_AB R106, R120, R117 ;  /* 0x00000075786a723e */ /* 0x020fe800000000ff */
[C---:B------:R-:W-:Y:S01]  /*17d10*/  HMMA.16816.F32 R40, R68.reuse, R82, R40 ;  /* 0x000000524428723c */ /* 0x040fe20000001828 */
[----:B------:R-:W1:Y:S07]  /*17d20*/  LDSM.16.MT88.4 R80, [R140+0xa800] ;  /* 0x00a800008c50783b */ /* 0x000e6e0000004200 */
        /* <DEDUP_REMOVED lines=31> */
[C---:B------:R-:W-:Y:S01]  /*17f20*/  HMMA.16816.F32 R16, R68.reuse, R78, R16 ;  /* 0x0000004e4410723c */ /* 0x040fe20000001810 */
[----:B------:R-:W3:Y:S03]  /*17f30*/  LDSM.16.MT88.4 R76, [R144+0xb000] ;  /* 0x00b00000904c783b */ /* 0x000ee60000004200 */
[----:B------:R-:W-:Y:S02]  /*17f40*/  FADD.FTZ R168, R126, R171 ;  /* 0x000000ab7ea87221 */ /* 0x000fe40000010000 */
[----:B------:R-:W-:Y:S02]  /*17f50*/  FADD.FTZ R169, R120, R117 ;  /* 0x0000007578a97221 */ /* 0x000fe40000010000 */
        /* <DEDUP_REMOVED lines=14> */
[C---:B---3--:R-:W-:Y:S08]  /*18040*/  HMMA.16816.F32 R60, R68.reuse, R76, R60 ;  /* 0x0000004c443c723c */ /* 0x048ff0000000183c */
        /* <DEDUP_REMOVED lines=8> */
[C---:B------:R-:W-:Y:S08]  /*180d0*/  HMMA.16816.F32 R84, R104.reuse, R86, R16 ;  /* 0x000000566854723c */ /* 0x040ff00000001810 */
[C---:B-1----:R-:W-:Y:S08]  /*180e0*/  HMMA.16816.F32 R80, R104.reuse, R72, R20 ;  /* 0x000000486850723c */ /* 0x042ff00000001814 */
[C---:B------:R-:W-:Y:S08]  /*180f0*/  HMMA.16816.F32 R76, R104.reuse, R74, R24 ;  /* 0x0000004a684c723c */ /* 0x040ff00000001818 */
[C---:B--2---:R-:W-:Y:S08]  /*18100*/  HMMA.16816.F32 R72, R104.reuse, R68, R28 ;  /* 0x000000446848723c */ /* 0x044ff0000000181c */
[C---:B------:R-:W-:Y:S08]  /*18110*/  HMMA.16816.F32 R68, R104.reuse, R70, R32 ;  /* 0x000000466844723c */ /* 0x040ff00000001820 */
[C---:B---3--:R-:W-:Y:S08]  /*18120*/  HMMA.16816.F32 R36, R104.reuse, R4, R36 ;  /* 0x000000046824723c */ /* 0x048ff00000001824 */
[C---:B------:R-:W-:Y:S01]  /*18130*/  HMMA.16816.F32 R40, R104.reuse, R6, R40 ;  /* 0x000000066828723c */ /* 0x040fe20000001828 */
[----:B------:R-:W1:Y:S07]  /*18140*/  LDSM.16.MT88.4 R4, [R140+0xb800] ;  /* 0x00b800008c04783b */ /* 0x000e6e0000004200 */
[C---:B----4-:R-:W-:Y:S08]  /*18150*/  HMMA.16816.F32 R44, R104.reuse, R8, R44 ;  /* 0x00000008682c723c */ /* 0x050ff0000000182c */
[C---:B------:R-:W-:Y:S08]  /*18160*/  HMMA.16816.F32 R48, R104.reuse, R10, R48 ;  /* 0x0000000a6830723c */ /* 0x040ff00000001830 */
[C---:B-----5:R-:W-:Y:S08]  /*18170*/  HMMA.16816.F32 R52, R104.reuse, R12, R52 ;  /* 0x0000000c6834723c */ /* 0x060ff00000001834 */
[C---:B------:R-:W-:Y:S08]  /*18180*/  HMMA.16816.F32 R56, R104.reuse, R14, R56 ;  /* 0x0000000e6838723c */ /* 0x040ff00000001838 */
[C---:B-1----:R-:W-:Y:S08]  /*18190*/  HMMA.16816.F32 R60, R104.reuse, R4, R60 ;  /* 0x00000004683c723c */ /* 0x042ff0000000183c */
[----:B------:R-:W-:Y:S07]  /*181a0*/  HMMA.16816.F32 R64, R104, R6, R64 ;  /* 0x000000066840723c */ /* 0x000fee0000001840 */
[----:B------:R-:W-:Y:S01]  /*181b0*/  MOV R104, R3 ;  /* 0x0000000300687202 */ /* 0x000fe20000000f00 */
[----:B------:R-:W-:-:S05]  /*181c0*/  @P0 BRA `(.L_x_7302) ;  /* 0xffffcc9000000947 */ /* 0x000fca000383ffff */
.L_x_7298:
        /* <DEDUP_REMOVED lines=193> */
.L_x_7303:
[----:B------:R-:W1:Y:S04]  /*18de0*/  S2R R3, SR_CTAID.Z ;  /* 0x0000000000037919 */ /* 0x000e680000002700 */
[----:B------:R-:W1:Y:S02]  /*18df0*/  S2R R2, SR_CTAID.Y ;  /* 0x0000000000027919 */ /* 0x000e640000002600 */
[----:B-1----:R-:W-:-:S04]  /*18e00*/  IMAD R4, R2, c[0x0][0x1c0], R3 ;  /* 0x0000700002047a24 */ /* 0x002fc800078e0203 */
[----:B------:R-:W-:Y:S02]  /*18e10*/  IMAD R4, R4, c[0x0][0x214], RZ ;  /* 0x0000850004047a24 */ /* 0x000fe400078e02ff */
.L_x_7304:
        /* <DEDUP_REMOVED lines=41> */
.L_x_7306:
[----:B------:R-:W-:Y:S05]  /*190b0*/  BSYNC B0 ;  /* 0x0000000000007941 */ /* 0x000fea0003800000 */
.L_x_7305:
        /* <DEDUP_REMOVED lines=35> */
.L_x_7308:
[----:B------:R-:W-:Y:S05]  /*192f0*/  BSYNC B0 ;  /* 0x0000000000007941 */ /* 0x000fea0003800000 */
.L_x_7307:
        /* <DEDUP_REMOVED lines=18> */
.L_x_7310:
[----:B------:R-:W-:Y:S05]  /*19420*/  BSYNC B0 ;  /* 0x0000000000007941 */ /* 0x000fea0003800000 */
.L_x_7309:
        /* <DEDUP_REMOVED lines=18> */
.L_x_7312:
[----:B------:R-:W-:Y:S05]  /*19550*/  BSYNC B0 ;  /* 0x0000000000007941 */ /* 0x000fea0003800000 */
.L_x_7311:
        /* <DEDUP_REMOVED lines=19> */
.L_x_7313:
        /* <DEDUP_REMOVED lines=15> */
.L_x_8279:


//--------------------- .text._ZN5flash24flash_fwd_splitkv_kernelI23Flash_fwd_kernel_traitsILi128ELi64ELi64ELi4ELb0ELb0EN7cutlass6half_tE19Flash_kernel_traitsILi128ELi64ELi64ELi4ES3_EELb1ELb0ELb0ELb0ELb1ELb0ELb1ELb0EEEvNS_16Flash_fwd_paramsE --------------------------
	.section	.text._ZN5flash24flash_fwd_splitkv_kernelI23Flash_fwd_kernel_traitsILi128ELi64ELi64ELi4ELb0ELb0EN7cutlass6half_tE19Flash_kernel_traitsILi128ELi64ELi64ELi4ES3_EELb1ELb0ELb0ELb0ELb1ELb0ELb1ELb0EEEvNS_16Flash_fwd_paramsE,"ax",@progbits
	.sectioninfo	@"SHI_REGISTERS=202"
	.align	128
        .global         _ZN5flash24flash_fwd_splitkv_kernelI23Flash_fwd_kernel_traitsILi128ELi64ELi64ELi4ELb0ELb0EN7cutlass6half_tE19Flash_kernel_traitsILi128ELi64ELi64ELi4ES3_EELb1ELb0ELb0ELb0ELb1ELb0ELb1ELb0EEEvNS_16Flash_fwd_paramsE
        .type           _ZN5flash24flash_fwd_splitkv_kernelI23Flash_fwd_kernel_traitsILi128ELi64ELi64ELi4ELb0ELb0EN7cutlass6half_tE19Flash_kernel_traitsILi128ELi64ELi64ELi4ES3_EELb1ELb0ELb0ELb0ELb1ELb0ELb1ELb0EEEvNS_16Flash_fwd_paramsE,@function
        .size           _ZN5flash24flash_fwd_splitkv_kernelI23Flash_fwd_kernel_traitsILi128ELi64ELi64ELi4ELb0ELb0EN7cutlass6half_tE19Flash_kernel_traitsILi128ELi64ELi64ELi4ES3_EELb1ELb0ELb0ELb0ELb1ELb0ELb1ELb0EEEvNS_16Flash_fwd_paramsE,(.L_x_8280 - _ZN5flash24flash_fwd_splitkv_kernelI23Flash_fwd_kernel_traitsILi128ELi64ELi64ELi4ELb0ELb0EN7cutlass6half_tE19Flash_kernel_traitsILi128ELi64ELi64ELi4ES3_EELb1ELb0ELb0ELb0ELb1ELb0ELb1ELb0EEEvNS_16Flash_fwd_paramsE)
        .other          _ZN5flash24flash_fwd_splitkv_kernelI23Flash_fwd_kernel_traitsILi128ELi64ELi64ELi4ELb0ELb0EN7cutlass6half_tE19Flash_kernel_traitsILi128ELi64ELi64ELi4ES3_EELb1ELb0ELb0ELb0ELb1ELb0ELb1ELb0EEEvNS_16Flash_fwd_paramsE,@"STO_CUDA_ENTRY STV_DEFAULT"
_ZN5flash24flash_fwd_splitkv_kernelI23Flash_fwd_kernel_traitsILi128ELi64ELi64ELi4ELb0ELb0EN7cutlass6half_tE19Flash_kernel_traitsILi128ELi64ELi64ELi4ES3_EELb1ELb0ELb0ELb0ELb1ELb0ELb1ELb0EEEvNS_16Flash_fwd_paramsE:
.text._ZN5flash24flash_fwd_splitkv_kernelI23Flash_fwd_kernel_traitsILi128ELi64ELi64ELi4ELb0ELb0EN7cutlass6half_tE19Flash_kernel_traitsILi128ELi64ELi64ELi4ES3_EELb1ELb0ELb0ELb0ELb1ELb0ELb1ELb0EEEvNS_16Flash_fwd_paramsE:
[----:B------:R-:W-:Y:S02]  /*0000*/  MOV R1, c[0x0][0x28] ;  /* 0x00000a0000017a02 */ /* 0x000fe40000000f00 */
[----:B------:R-:W1:Y:S01]  /*0010*/  I2F.U32.RP R4, c[0x0][0x1c0] ;  /* 0x0000700000047b06 */ /* 0x000e620000209000 */
[----:B------:R-:W2:Y:S01]  /*0020*/  S2R R11, SR_CTAID.Z ;  /* 0x00000000000b7919 */ /* 0x000ea20000002700 */
[----:B------:R-:W-:Y:S01]  /*0030*/  IMAD.MOV.U32 R2, RZ, RZ, RZ ;  /* 0x000000ffff027224 */ /* 0x000fe200078e00ff */
[----:B------:R-:W-:Y:S01]  /*0040*/  ISETP.NE.U32.AND P1, PT, RZ, c[0x0][0x1c0], PT ;  /* 0x00007000ff007a0c */ /* 0x000fe20003f25070 */
[----:B------:R-:W-:Y:S01]  /*0050*/  IMAD.MOV.U32 R12, RZ, RZ, -0x1 ;  /* 0xffffffffff0c7424 */ /* 0x000fe200078e00ff */
[----:B------:R-:W-:-:S03]  /*0060*/  ULDC.64 UR4, c[0x0][0x118] ;  /* 0x0000460000047ab9 */ /* 0x000fc60000000a00 */
[----:B-1----:R-:W1:Y:S02]  /*0070*/  MUFU.RCP R3, R4 ;  /* 0x0000000400037308 */ /* 0x002e640000001000 */
[----:B-1----:R-:W-:-:S06]  /*0080*/  IADD3 R3, R3, 0xffffffe, RZ ;  /* 0x0ffffffe03037810 */ /* 0x002fcc0007ffe0ff */
[----:B------:R-:W1:Y:S02]  /*0090*/  F2I.FTZ.U32.TRUNC.NTZ R3, R3 ;  /* 0x0000000300037305 */ /* 0x000e64000021f000 */
[----:B-1----:R-:W-:-:S04]  /*00a0*/  IMAD.MOV R0, RZ, RZ, -R3 ;  /* 0x000000ffff007224 */ /* 0x002fc800078e0a03 */
[----:B------:R-:W-:Y:S02]  /*00b0*/  IMAD R5, R0, c[0x0][0x1c0], RZ ;  /* 0x0000700000057a24 */ /* 0x000fe400078e02ff */
[----:B------:R-:W1:Y:S02]  /*00c0*/  LDC.U8 R0, c[0x0][0x312] ;  /* 0x0000c480ff007b82 */ /* 0x000e640000000000 */
[----:B------:R-:W-:-:S04]  /*00d0*/  IMAD.HI.U32 R2, R3, R5, R2 ;  /* 0x0000000503027227 */ /* 0x000fc800078e0002 */
[----:B------:R-:W-:Y:S02]  /*00e0*/  IMAD.MOV.U32 R5, RZ, RZ, 0x4 ;  /* 0x00000004ff057424 */ /* 0x000fe400078e00ff */
        /* <DEDUP_REMOVED lines=38> */
.L_x_7314:
[----:B-1-34-:R-:W-:Y:S02]  /*0350*/  MOV R2, c[0x0][0x218] ;  /* 0x0000860000027a02 */ /* 0x01afe40000000f00 */
.L_x_7315:
        /* <DEDUP_REMOVED lines=26> */
[----:B--2---:R-:W-:-:S04]  /*0500*/  IADD3 R10, R10, 0xffffffe, RZ ;  /* 0x0ffffffe0a0a7810 */ /* 0x004fc80007ffe0ff */
[----:B------:R-:W2:Y:S02]  /*0510*/  F2I.FTZ.U32.TRUNC.NTZ R11, R10 ;  /* 0x0000000a000b7305 */ /* 0x000ea4000021f000 */
        /* <DEDUP_REMOVED lines=12> */
[----:B------:R-:W-:-:S11]  /*05e0*/  IADD3 R8, R6, 0x3f, RZ ;  /* 0x0000003f06087810 */ /* 0x000fd60007ffe0ff */
        /* <DEDUP_REMOVED lines=19> */
[----:B------:R-:W-:Y:S01]  /*0720*/  LOP3.LUT P6, RZ, R84, 0xf, RZ, 0xc0, !PT ;  /* 0x0000000f54ff7812 */ /* 0x000fe200078cc0ff */
[----:B------:R-:W-:Y:S01]  /*0730*/  IMAD.IADD R87, R87, 0x1, -R90 ;  /* 0x0000000157577824 */ /* 0x000fe200078e0a5a */
[----:B------:R-:W-:-:S04]  /*0740*/  LEA.HI R0, R3, R84, RZ, 0x4 ;  /* 0x0000005403007211 */ /* 0x000fc800078f20ff */
[----:B------:R-:W-:Y:S02]  /*0750*/  LOP3.LUT R3, R0, 0x3ffffff0, RZ, 0xc0, !PT ;  /* 0x3ffffff000037812 */ /* 0x000fe400078ec0ff */
[----:B------:R-:W-:-:S03]  /*0760*/  SHF.R.S32.HI R0, RZ, 0x4, R0 ;  /* 0x00000004ff007819 */ /* 0x000fc60000011400 */
[----:B------:R-:W-:Y:S01]  /*0770*/  IMAD.IADD R6, R84, 0x1, -R3 ;  /* 0x0000000154067824 */ /* 0x000fe200078e0a03 */
[C---:B------:R-:W-:Y:S01]  /*0780*/  IADD3 R12, R0.reuse, 0x10, RZ ;  /* 0x00000010000c7810 */ /* 0x040fe20007ffe0ff */
[----:B------:R-:W-:Y:S01]  /*0790*/  IMAD R3, R7, c[0x0][0x1c0], R26 ;  /* 0x0000700007037a24 */ /* 0x000fe200078e021a */
[----:B------:R-:W-:Y:S01]  /*07a0*/  IADD3 R4, R0, 0x8, RZ ;  /* 0x0000000800047810 */ /* 0x000fe20007ffe0ff */
[----:B------:R-:W-:Y:S01]  /*07b0*/  IMAD.SHL.U32 R6, R6, 0x4, RZ ;  /* 0x0000000406067824 */ /* 0x000fe200078e00ff */
[C---:B------:R-:W-:Y:S01]  /*07c0*/  IADD3 R10, R0.reuse, 0x18, RZ ;  /* 0x00000018000a7810 */ /* 0x040fe20007ffe0ff */
[----:B------:R-:W-:Y:S01]  /*07d0*/  IMAD R3, R3, c[0x0][0x214], R90 ;  /* 0x0000850003037a24 */ /* 0x000fe200078e025a */
[----:B------:R-:W-:Y:S02]  /*07e0*/  IADD3 R8, R0, 0x20, RZ ;  /* 0x0000002000087810 */ /* 0x000fe40007ffe0ff */
[----:B------:R-:W-:Y:S01]  /*07f0*/  SHF.R.S32.HI R7, RZ, 0x1f, R6 ;  /* 0x0000001fff077819 */ /* 0x000fe20000011406 */
[----:B------:R-:W-:Y:S01]  /*0800*/  IMAD R5, R3, c[0x0][0x22c], RZ ;  /* 0x00008b0003057a24 */ /* 0x000fe200078e02ff */
[----:B------:R-:W-:-:S02]  /*0810*/  ISETP.GE.AND P2, PT, R4, R87, PT ;  /* 0x000000570400720c */ /* 0x000fc40003f46270 */
[CC--:B------:R-:W-:Y:S01]  /*0820*/  ISETP.GE.AND P3, PT, R0.reuse, R87.reuse, PT ;  /* 0x000000570000720c */ /* 0x0c0fe20003f66270 */
[----:B------:R-:W-:Y:S01]  /*0830*/  IMAD.WIDE R6, R0, 0x80, R6 ;  /* 0x0000008000067825 */ /* 0x000fe200078e0206 */
[-C--:B------:R-:W-:Y:S02]  /*0840*/  ISETP.GE.AND P1, PT, R10, R87.reuse, PT ;  /* 0x000000570a00720c */ /* 0x080fe40003f26270 */
[-C--:B------:R-:W-:Y:S02]  /*0850*/  ISETP.GE.AND P4, PT, R8, R87.reuse, PT ;  /* 0x000000570800720c */ /* 0x080fe40003f86270 */
[C---:B------:R-:W-:Y:S02]  /*0860*/  IADD3 R2, P0, R5.reuse, R6, RZ ;  /* 0x0000000605027210 */ /* 0x040fe40007f1e0ff */
[----:B------:R-:W-:Y:S02]  /*0870*/  ISETP.GE.OR P5, PT, R4, R87, P6 ;  /* 0x000000570400720c */ /* 0x000fe400037a6670 */
[----:B------:R-:W-:-:S02]  /*0880*/  LEA.HI.X.SX32 R5, R5, R7, 0x1, P0 ;  /* 0x0000000705057211 */ /* 0x000fc400000f0eff */
[----:B------:R-:W-:Y:S02]  /*0890*/  LEA R14, P0, R2, c[0x0][0x1d8], 0x2 ;  /* 0x00007600020e7a11 */ /* 0x000fe400078010ff */
[----:B------:R-:W-:Y:S02]  /*08a0*/  IADD3 R6, R0, 0x28, RZ ;  /* 0x0000002800067810 */ /* 0x000fe40007ffe0ff */
[----:B------:R-:W-:Y:S02]  /*08b0*/  LEA.HI.X R15, R2, c[0x0][0x1dc], R5, 0x2, P0 ;  /* 0x00007700020f7a11 */ /* 0x000fe400000f1405 */
[----:B------:R-:W-:Y:S02]  /*08c0*/  ISETP.GE.AND P0, PT, R12, R87, PT ;  /* 0x000000570c00720c */ /* 0x000fe40003f06270 */
[C---:B------:R-:W-:Y:S01]  /*08d0*/  IADD3 R4, R0.reuse, 0x30, RZ ;  /* 0x0000003000047810 */ /* 0x040fe20007ffe0ff */
[----:B------:R1:W-:Y:S01]  /*08e0*/  @!P3 STG.E.128 [R14.64], RZ ;  /* 0x000000ff0e00b986 */ /* 0x0003e2000c101d04 */
[----:B------:R-:W-:-:S02]  /*08f0*/  IADD3 R2, R0, 0x38, RZ ;  /* 0x0000003800027810 */ /* 0x000fc40007ffe0ff */
[----:B------:R-:W-:Y:S01]  /*0900*/  SHF.R.S32.HI R5, RZ, 0x1f, R3 ;  /* 0x0000001fff057819 */ /* 0x000fe20000011403 */
[----:B------:R1:W-:Y:S01]  /*0910*/  @!P3 STG.E.128 [R14.64+0x100], RZ ;  /* 0x000100ff0e00b986 */ /* 0x0003e2000c101d04 */
[----:B------:R-:W-:-:S03]  /*0920*/  ISETP.GE.AND P3, PT, R6, R87, PT ;  /* 0x000000570600720c */ /* 0x000fc60003f66270 */
[----:B------:R1:W-:Y:S04]  /*0930*/  @!P2 STG.E.128 [R14.64+0x1000], RZ ;  /* 0x001000ff0e00a986 */ /* 0x0003e8000c101d04 */
[----:B------:R1:W-:Y:S04]  /*0940*/  @!P0 STG.E.128 [R14.64+0x2000], RZ ;  /* 0x002000ff0e008986 */ /* 0x0003e8000c101d04 */
        /* <DEDUP_REMOVED lines=43> */
.L_x_7316:
[----:B-1----:R-:W-:Y:S01]  /*0c00*/  ISETP.NE.U32.AND P0, PT, RZ, c[0x0][0x2b8], PT ;  /* 0x0000ae00ff007a0c */ /* 0x002fe20003f05070 */
[----:B------:R-:W-:Y:S01]  /*0c10*/  IMAD.MOV.U32 R2, RZ, RZ, R168 ;  /* 0x000000ffff027224 */ /* 0x000fe200078e00a8 */
[----:B------:R-:W-:Y:S02]  /*0c20*/  ISETP.NE.U32.AND P2, PT, RZ, c[0x0][0x2c0], PT ;  /* 0x0000b000ff007a0c */ /* 0x000fe40003f45070 */
[----:B------:R-:W-:Y:S02]  /*0c30*/  ISETP.NE.AND.EX P0, PT, RZ, c[0x0][0x2bc], PT, P0 ;  /* 0x0000af00ff007a0c */ /* 0x000fe40003f05300 */
[----:B------:R-:W-:-:S11]  /*0c40*/  ISETP.NE.AND.EX P2, PT, RZ, c[0x0][0x2c4], PT, P2 ;  /* 0x0000b100ff007a0c */ /* 0x000fd60003f45320 */
[C---:B------:R-:W-:Y:S02]  /*0c50*/  @P0 IMAD.WIDE R10, R168.reuse, R5, c[0x0][0x2b8] ;  /* 0x0000ae00a80a0625 */ /* 0x040fe400078e0205 */
[----:B------:R-:W-:Y:S02]  /*0c60*/  @P2 SHF.R.S32.HI R5, RZ, 0x1f, R168 ;  /* 0x0000001fff052819 */ /* 0x000fe400000114a8 */
[----:B------:R-:W-:Y:S01]  /*0c70*/  @P2 IMAD.WIDE.U32 R8, R168, c[0x0][0x2c8], RZ ;  /* 0x0000b200a8082a25 */ /* 0x000fe200078e00ff */
        /* <DEDUP_REMOVED lines=74> */
[----:B------:R-:W-:-:S04]  /*1120*/  IMAD.WIDE.U32 R18, R18, c[0x0][0x188], RZ ;  /* 0x0000620012127a25 */ /* 0x000fc800078e00ff */
[----:B------:R-:W-:Y:S01]  /*1130*/  IMAD.WIDE.U32 R22, R11, c[0x0][0x198], R8 ;  /* 0x000066000b167a25 */ /* 0x000fe200078e0008 */
[----:B------:R-:W-:Y:S02]  /*1140*/  SHF.R.S32.HI R8, RZ, 0x1f, R10 ;  /* 0x0000001fff087819 */ /* 0x000fe4000001140a */
[----:B------:R-:W-:Y:S01]  /*1150*/  IADD3 R4, R19, R4, RZ ;  /* 0x0000000413047210 */ /* 0x000fe20007ffe0ff */
[----:B------:R-:W-:Y:S02]  /*1160*/  IMAD.IADD R23, R23, 0x1, R3 ;  /* 0x0000000117177824 */ /* 0x000fe400078e0203 */
[----:B------:R-:W-:Y:S02]  /*1170*/  IMAD R3, R8, c[0x0][0x1b0], RZ ;  /* 0x00006c0008037a24 */ /* 0x000fe400078e02ff */
[----:B------:R-:W-:-:S04]  /*1180*/  IMAD.WIDE.U32 R22, R10, c[0x0][0x1b0], R22 ;  /* 0x00006c000a167a25 */ /* 0x000fc800078e0016 */
[----:B------:R-:W-:-:S04]  /*1190*/  IMAD R0, R10, c[0x0][0x1b4], R3 ;  /* 0x00006d000a007a24 */ /* 0x000fc800078e0203 */
[----:B------:R-:W-:Y:S01]  /*11a0*/  IMAD.IADD R0, R23, 0x1, R0 ;  /* 0x0000000117007824 */ /* 0x000fe200078e0200 */
[----:B------:R-:W-:Y:S05]  /*11b0*/  BRA `(.L_x_7318) ;  /* 0x0000041000007947 */ /* 0x000fea0003800000 */
.L_x_7317:
        /* <DEDUP_REMOVED lines=15> */
.L_x_7319:
[----:B------:R-:W-:Y:S01]  /*12b0*/  IABS R9, c[0x0][0x1c8] ;  /* 0x0000720000097a13 */ /* 0x000fe20000000000 */
[----:B------:R-:W-:Y:S02]  /*12c0*/  IMAD.MOV.U32 R10, RZ, RZ, RZ ;  /* 0x000000ffff0a7224 */ /* 0x000fe400078e00ff */
[----:B------:R-:W-:Y:S01]  /*12d0*/  @P4 IMAD.IADD R4, R3, 0x1, R4 ;  /* 0x0000000103044824 */ /* 0x000fe200078e0204 */
        /* <DEDUP_REMOVED lines=13> */
[----:B------:R-:W-:-:S04]  /*13b0*/  IMAD.MOV R0, RZ, RZ, -R10 ;  /* 0x000000ffff007224 */ /* 0x000fc800078e0a0a */
[----:B------:R-:W-:Y:S01]  /*13c0*/  IMAD R0, R9, R0, R7 ;  /* 0x0000000009007224 */ /* 0x000fe200078e0207 */
[----:B------:R-:W-:-:S04]  /*13d0*/  SHF.R.S32.HI R7, RZ, 0x1f, R11 ;  /* 0x0000001fff077819 */ /* 0x000fc8000001140b */
        /* <DEDUP_REMOVED lines=9> */
[C---:B------:R-:W-:Y:S02]  /*1470*/  IMAD R5, R11.reuse, c[0x0][0x19c], R0 ;  /* 0x000067000b057a24 */ /* 0x040fe400078e0200 */
        /* <DEDUP_REMOVED lines=21> */
.L_x_7318:
[----:B------:R-:W-:Y:S01]  /*15d0*/  ISETP.NE.AND P1, PT, R12, -0x1, PT ;  /* 0xffffffff0c00780c */ /* 0x000fe20003f25270 */
[----:B------:R-:W-:Y:S01]  /*15e0*/  IMAD.IADD R163, R87, 0x1, -R90 ;  /* 0x0000000157a37824 */ /* 0x000fe200078e0a5a */
[----:B------:R-:W-:Y:S01]  /*15f0*/  SHF.R.S32.HI R9, RZ, 0x1f, R84 ;  /* 0x0000001fff097819 */ /* 0x000fe20000011454 */
[----:B------:R-:W-:Y:S01]  /*1600*/  IMAD.SHL.U32 R178, R84, 0x2, RZ ;  /* 0x0000000254b27824 */ /* 0x000fe200078e00ff */
[----:B------:R-:W-:Y:S02]  /*1610*/  IADD3 R169, R105, -0x1, RZ ;  /* 0xffffffff69a97810 */ /* 0x000fe40007ffe0ff */
[CC--:B------:R-:W-:Y:S02]  /*1620*/  LEA.HI R16, R9.reuse, R84.reuse, RZ, 0x3 ;  /* 0x0000005409107211 */ /* 0x0c0fe400078f18ff */
[----:B------:R-:W-:Y:S02]  /*1630*/  LEA.HI R88, R9, R84, RZ, 0x5 ;  /* 0x0000005409587211 */ /* 0x000fe400078f28ff */
[----:B------:R-:W-:-:S02]  /*1640*/  LOP3.LUT R5, R16, 0xfffffff8, RZ, 0xc0, !PT ;  /* 0xfffffff810057812 */ /* 0x000fc400078ec0ff */
[----:B------:R-:W-:Y:S01]  /*1650*/  SHF.R.S32.HI R16, RZ, 0x3, R16 ;  /* 0x00000003ff107819 */ /* 0x000fe20000011410 */
[----:B------:R-:W-:Y:S01]  /*1660*/  @!P1 IMAD.WIDE.U32 R24, R168, c[0x0][0x178], RZ ;  /* 0x00005e00a8189a25 */ /* 0x000fe200078e00ff */
[----:B------:R-:W-:Y:S02]  /*1670*/  @!P1 SHF.R.S32.HI R3, RZ, 0x1f, R168 ;  /* 0x0000001fff039819 */ /* 0x000fe400000114a8 */
[----:B------:R-:W-:Y:S01]  /*1680*/  IADD3 R15, R16, 0x10, RZ ;  /* 0x00000010100f7810 */ /* 0x000fe20007ffe0ff */
[----:B------:R-:W-:Y:S01]  /*1690*/  IMAD.IADD R5, R84, 0x1, -R5 ;  /* 0x0000000154057824 */ /* 0x000fe200078e0a05 */
[----:B------:R-:W-:Y:S01]  /*16a0*/  SHF.R.S32.HI R17, RZ, 0x1f, R16 ;  /* 0x0000001fff117819 */ /* 0x000fe20000011410 */
[----:B------:R-:W-:Y:S01]  /*16b0*/  @!P1 IMAD R3, R3, c[0x0][0x178], RZ ;  /* 0x00005e0003039a24 */ /* 0x000fe200078e02ff */
[C---:B------:R-:W-:Y:S01]  /*16c0*/  ISETP.GE.AND P6, PT, R16.reuse, R163, PT ;  /* 0x000000a31000720c */ /* 0x040fe20003fc6270 */
[----:B------:R-:W-:Y:S01]  /*16d0*/  IMAD.SHL.U32 R14, R16, 0x40, RZ ;  /* 0x00000040100e7824 */ /* 0x000fe200078e00ff */
[----:B------:R-:W-:Y:S01]  /*16e0*/  SHF.R.S32.HI R86, RZ, 0x5, R88 ;  /* 0x00000005ff567819 */ /* 0x000fe20000011458 */
[----:B------:R-:W-:Y:S01]  /*16f0*/  @P1 IMAD.WIDE.U32 R20, R12, c[0x0][0x190], RZ ;  /* 0x000064000c141a25 */ /* 0x000fe200078e00ff */
[----:B------:R-:W-:-:S02]  /*1700*/  LOP3.LUT R178, R178, 0x6, RZ, 0xc0, !PT ;  /* 0x00000006b2b27812 */ /* 0x000fc400078ec0ff */
[----:B------:R-:W-:Y:S01]  /*1710*/  LOP3.LUT R14, R14, 0x1c0, RZ, 0xc0, !PT ;  /* 0x000001c00e0e7812 */ /* 0x000fe200078ec0ff */
[----:B-----5:R-:W-:Y:S01]  /*1720*/  @!P1 IMAD R2, R168, c[0x0][0x17c], R3 ;  /* 0x00005f00a8029a24 */ /* 0x020fe200078e0203 */
[----:B------:R-:W-:Y:S01]  /*1730*/  SHF.R.S32.HI R3, RZ, 0x1f, R26 ;  /* 0x0000001fff037819 */ /* 0x000fe2000001141a */
[----:B------:R-:W-:Y:S01]  /*1740*/  @!P1 IMAD.MOV.U32 R20, RZ, RZ, R24 ;  /* 0x000000ffff149224 */ /* 0x000fe200078e0018 */
[----:B------:R-:W-:Y:S01]  /*1750*/  SHF.R.U32.HI R171, RZ, 0x3, R14 ;  /* 0x00000003ffab7819 */ /* 0x000fe2000001160e */
[----:B------:R-:W-:Y:S02]  /*1760*/  IMAD.SHL.U32 R13, R5, 0x8, RZ ;  /* 0x00000008050d7824 */ /* 0x000fe400078e00ff */
[----:B------:R-:W-:Y:S02]  /*1770*/  @P1 IMAD R12, R12, c[0x0][0x194], R21 ;  /* 0x000065000c0c1a24 */ /* 0x000fe400078e0215 */
[----:B------:R-:W-:Y:S01]  /*1780*/  @!P1 IMAD.IADD R12, R25, 0x1, R2 ;  /* 0x00000001190c9824 */ /* 0x000fe200078e0202 */
[----:B------:R-:W-:Y:S01]  /*1790*/  IADD3 R18, P2, R13, R18, RZ ;  /* 0x000000120d127210 */ /* 0x000fe20007f5e0ff */
[----:B------:R-:W-:Y:S01]  /*17a0*/  IMAD R3, R3, c[0x0][0x1a8], RZ ;  /* 0x00006a0003037a24 */ /* 0x000fe200078e02ff */
[----:B------:R-:W-:Y:S01]  /*17b0*/  LOP3.LUT R2, R14, 0x38, R13, 0xf8, !PT ;  /* 0x000000380e027812 */ /* 0x000fe200078ef80d */
[----:B------:R-:W-:Y:S01]  /*17c0*/  IMAD.WIDE R32, R33, 0x40, R16 ;  /* 0x0000004021207825 */ /* 0x000fe200078e0210 */
[----:B------:R-:W-:-:S02]  /*17d0*/  IADD3 R22, P3, R13, R22, RZ ;  /* 0x000000160d167210 */ /* 0x000fc40007f7e0ff */
[----:B------:R-:W-:Y:S01]  /*17e0*/  IADD3 R20, P1, R13, R20, RZ ;  /* 0x000000140d147210 */ /* 0x000fe20007f3e0ff */
[----:B------:R-:W-:Y:S01]  /*17f0*/  IMAD R28, R26, c[0x0][0x1ac], R3 ;  /* 0x00006b001a1c7a24 */ /* 0x000fe200078e0203 */
[----:B------:R-:W-:Y:S01]  /*1800*/  SHF.R.S32.HI R13, RZ, 0x1f, R13 ;  /* 0x0000001fff0d7819 */ /* 0x000fe2000001140d */
[----:B------:R-:W-:Y:S01]  /*1810*/  IMAD R103, R17, c[0x0][0x198], RZ ;  /* 0x0000660011677a24 */ /* 0x000fe200078e02ff */
[----:B------:R-:W-:Y:S02]  /*1820*/  LOP3.LUT R171, R2, R171, RZ, 0x3c, !PT ;  /* 0x000000ab02ab7212 */ /* 0x000fe400078e3cff */
[----:B------:R-:W-:Y:S01]  /*1830*/  LEA.HI R2, R9, R84, RZ, 0x6 ;  /* 0x0000005409027211 */ /* 0x000fe200078f30ff */
[----:B------:R-:W-:Y:S01]  /*1840*/  IMAD.X R19, R13, 0x1, R4, P2 ;  /* 0x000000010d137824 */ /* 0x000fe200010e0604 */
[----:B------:R-:W-:Y:S01]  /*1850*/  ISETP.GE.AND P2, PT, R15, R163, PT ;  /* 0x000000a30f00720c */ /* 0x000fe20003f46270 */
[C---:B------:R-:W-:Y:S02]  /*1860*/  IMAD.X R23, R13.reuse, 0x1, R0, P3 ;  /* 0x000000010d177824 */ /* 0x040fe400018e0600 */
[----:B------:R-:W-:Y:S01]  /*1870*/  IMAD.X R21, R13, 0x1, R12, P1 ;  /* 0x000000010d157824 */ /* 0x000fe200008e060c */
[C---:B------:R-:W-:Y:S01]  /*1880*/  IADD3 R13, R16.reuse, 0x20, RZ ;  /* 0x00000020100d7810 */ /* 0x040fe20007ffe0ff */
[C---:B------:R-:W-:Y:S01]  /*1890*/  IMAD.WIDE.U32 R22, R16.reuse, c[0x0][0x198], R22 ;  /* 0x0000660010167a25 */ /* 0x040fe200078e0016 */
[----:B------:R-:W-:-:S02]  /*18a0*/  IADD3 R106, P1, R16, R11, RZ ;  /* 0x0000000b106a7210 */ /* 0x000fc40007f3e0ff */
[----:B------:R-:W-:Y:S01]  /*18b0*/  ISETP.GE.AND P5, PT, R13, R163, PT ;  /* 0x000000a30d00720c */ /* 0x000fe20003fa6270 */
[----:B------:R-:W-:Y:S01]  /*18c0*/  IMAD.WIDE.U32 R26, R26, c[0x0][0x1a8], R20 ;  /* 0x00006a001a1a7a25 */ /* 0x000fe200078e0014 */
[----:B------:R-:W-:-:S03]  /*18d0*/  IADD3 R11, R16, 0x30, RZ ;  /* 0x00000030100b7810 */ /* 0x000fc60007ffe0ff */
[----:B------:R-:W-:Y:S01]  /*18e0*/  IMAD.X R0, R17, 0x1, R7, P1 ;  /* 0x0000000111007824 */ /* 0x000fe200008e0607 */
[----:B------:R-:W-:Y:S01]  /*18f0*/  ISETP.GE.AND P4, PT, R11, R163, PT ;  /* 0x000000a30b00720c */ /* 0x000fe20003f86270 */
[----:B------:R-:W-:Y:S01]  /*1900*/  IMAD.MOV.U32 R102, RZ, RZ, R22 ;  /* 0x000000ffff667224 */ /* 0x000fe200078e0016 */
[C---:B------:R-:W-:Y:S01]  /*1910*/  @!P2 IADD3 R22, P1, R32.reuse, 0x10, RZ ;  /* 0x000000102016a810 */ /* 0x040fe20007f3e0ff */
[----:B------:R-:W-:Y:S02]  /*1920*/  IMAD.IADD R29, R27, 0x1, R28 ;  /* 0x000000011b1d7824 */ /* 0x000fe400078e021c */
[----:B------:R-:W-:Y:S02]  /*1930*/  @!P6 IMAD R4, R33, c[0x0][0x190], RZ ;  /* 0x000064002104ea24 */ /* 0x000fe400078e02ff */
[----:B------:R-:W-:Y:S01]  /*1940*/  @!P5 IADD3 R20, P3, R32, 0x20, RZ ;  /* 0x000000202014d810 */ /* 0x000fe20007f7e0ff */
[----:B------:R-:W-:Y:S02]  /*1950*/  @!P2 IMAD.X R17, RZ, RZ, R33, P1 ;  /* 0x000000ffff11a224 */ /* 0x000fe400008e0621 */
[----:B------:R-:W-:-:S02]  /*1960*/  @!P6 IMAD.MOV.U32 R28, RZ, RZ, R26 ;  /* 0x000000ffff1ce224 */ /* 0x000fc400078e001a */
[----:B------:R-:W-:Y:S01]  /*1970*/  @!P5 IMAD.X R3, RZ, RZ, R33, P3 ;  /* 0x000000ffff03d224 */ /* 0x000fe200018e0621 */
[----:B------:R-:W-:Y:S01]  /*1980*/  @!P4 IADD3 R14, P1, R32, 0x30, RZ ;  /* 0x00000030200ec810 */ /* 0x000fe20007f3e0ff */
[----:B------:R-:W-:Y:S02]  /*1990*/  IMAD.SHL.U32 R2, R2, 0x8, RZ ;  /* 0x0000000802027824 */ /* 0x000fe400078e00ff */
[--C-:B------:R-:W-:Y:S02]  /*19a0*/  @!P2 IMAD.MOV.U32 R31, RZ, RZ, R29.reuse ;  /* 0x000000ffff1fa224 */ /* 0x100fe400078e001d */
[--C-:B------:R-:W-:Y:S01]  /*19b0*/  @!P5 IMAD.MOV.U32 R25, RZ, RZ, R29.reuse ;  /* 0x000000ffff19d224 */ /* 0x100fe200078e001d */
[----:B------:R-:W-:Y:S01]  /*19c0*/  LOP3.LUT R171, R171, 0xfffffe00, R2, 0xf8, !PT ;  /* 0xfffffe00abab7812 */ /* 0x000fe200078ef802 */
[----:B------:R-:W-:Y:S02]  /*19d0*/  @!P4 IMAD.MOV.U32 R27, RZ, RZ, R29 ;  /* 0x000000ffff1bc224 */ /* 0x000fe400078e001d */
[----:B------:R-:W-:-:S02]  /*19e0*/  @!P5 IMAD R3, R3, c[0x0][0x190], RZ ;  /* 0x000064000303da24 */ /* 0x000fc400078e02ff */
[----:B------:R-:W-:Y:S02]  /*19f0*/  IMAD R103, R16, c[0x0][0x19c], R103 ;  /* 0x0000670010677a24 */ /* 0x000fe400078e0267 */
[----:B------:R-:W-:Y:S02]  /*1a00*/  @!P5 IMAD.MOV.U32 R24, RZ, RZ, R26 ;  /* 0x000000ffff18d224 */ /* 0x000fe400078e001a */
[C---:B------:R-:W-:Y:S02]  /*1a10*/  @!P6 IMAD R4, R32.reuse, c[0x0][0x194], R4 ;  /* 0x000065002004ea24 */ /* 0x040fe400078e0204 */
[----:B------:R-:W-:Y:S02]  /*1a20*/  @!P2 IMAD R17, R17, c[0x0][0x190], RZ ;  /* 0x000064001111aa24 */ /* 0x000fe400078e02ff */
[----:B------:R-:W-:-:S04]  /*1a30*/  @!P6 IMAD.WIDE.U32 R28, R32, c[0x0][0x190], R28 ;  /* 0x00006400201cea25 */ /* 0x000fc800078e001c */
[----:B------:R-:W-:Y:S02]  /*1a40*/  @!P2 IMAD.MOV.U32 R30, RZ, RZ, R26 ;  /* 0x000000ffff1ea224 */ /* 0x000fe400078e001a */
[----:B------:R-:W-:Y:S02]  /*1a50*/  @!P5 IMAD R2, R20, c[0x0][0x194], R3 ;  /* 0x000065001402da24 */ /* 0x000fe400078e0203 */
[----:B------:R-:W-:Y:S02]  /*1a60*/  IMAD.IADD R103, R23, 0x1, R103 ;  /* 0x0000000117677824 */ /* 0x000fe400078e0267 */
[----:B------:R-:W-:Y:S02]  /*1a70*/  @!P4 IMAD.X R7, RZ, RZ, R33, P1 ;  /* 0x000000ffff07c224 */ /* 0x000fe400008e0621 */
[----:B------:R-:W-:Y:S02]  /*1a80*/  @!P2 IMAD R12, R22, c[0x0][0x194], R17 ;  /* 0x00006500160caa24 */ /* 0x000fe400078e0211 */
[----:B------:R-:W-:Y:S01]  /*1a90*/  @!P5 IMAD.WIDE.U32 R20, R20, c[0x0][0x190], R24 ;  /* 0x000064001414da25 */ /* 0x000fe200078e0018 */
[----:B------:R-:W-:-:S03]  /*1aa0*/  @!P6 LEA R24, P1, R28, c[0x0][0x160], 0x1 ;  /* 0x000058001c18ea11 */ /* 0x000fc600078208ff */
[----:B------:R-:W-:Y:S02]  /*1ab0*/  @!P6 IMAD.IADD R4, R29, 0x1, R4 ;  /* 0x000000011d04e824 */ /* 0x000fe400078e0204 */
[----:B------:R-:W-:-:S03]  /*1ac0*/  @!P2 IMAD.WIDE.U32 R22, R22, c[0x0][0x190], R30 ;  /* 0x000064001616aa25 */ /* 0x000fc600078e001e */
[----:B------:R-:W-:Y:S01]  /*1ad0*/  @!P6 LEA.HI.X R25, R28, c[0x0][0x164], R4, 0x1, P1 ;  /* 0x000059001c19ea11 */ /* 0x000fe200008f0c04 */
[----:B------:R-:W-:Y:S01]  /*1ae0*/  IMAD.SHL.U32 R3, R169, 0x40, RZ ;  /* 0x00000040a9037824 */ /* 0x000fe200078e00ff */
[----:B------:R-:W-:Y:S01]  /*1af0*/  @!P2 LEA R30, P3, R22, c[0x0][0x160], 0x1 ;  /* 0x00005800161eaa11 */ /* 0x000fe200078608ff */
[----:B------:R-:W-:Y:S01]  /*1b00*/  @!P2 IMAD.IADD R12, R23, 0x1, R12 ;  /* 0x00000001170ca824 */ /* 0x000fe200078e020c */
[----:B------:R-:W-:Y:S01]  /*1b10*/  @!P5 LEA R28, P1, R20, c[0x0][0x160], 0x1 ;  /* 0x00005800141cda11 */ /* 0x000fe200078208ff */
[----:B------:R-:W-:Y:S02]  /*1b20*/  IMAD.IADD R4, R6, 0x1, -R3 ;  /* 0x0000000106047824 */ /* 0x000fe400078e0a03 */
[----:B------:R-:W-:Y:S01]  /*1b30*/  @!P4 IMAD R7, R7, c[0x0][0x190], RZ ;  /* 0x000064000707ca24 */ /* 0x000fe200078e02ff */
[----:B------:R-:W-:Y:S01]  /*1b40*/  @!P2 LEA.HI.X R31, R22, c[0x0][0x164], R12, 0x1, P3 ;  /* 0x00005900161faa11 */ /* 0x000fe200018f0c0c */
[----:B------:R-:W-:Y:S01]  /*1b50*/  IMAD.SHL.U32 R171, R171, 0x2, RZ ;  /* 0x00000002abab7824 */ /* 0x000fe200078e00ff */
[----:B------:R-:W-:Y:S01]  /*1b60*/  ISETP.GE.AND P3, PT, R15, R4, PT ;  /* 0x000000040f00720c */ /* 0x000fe20003f66270 */
[----:B------:R-:W-:-:S02]  /*1b70*/  @!P5 IMAD.IADD R17, R21, 0x1, R2 ;  /* 0x000000011511d824 */ /* 0x000fc400078e0202 */
[C---:B------:R-:W-:Y:S01]  /*1b80*/  @!P4 IMAD R7, R14.reuse, c[0x0][0x194], R7 ;  /* 0x000065000e07ca24 */ /* 0x040fe200078e0207 */
[----:B------:R-:W-:Y:S01]  /*1b90*/  @!PT LDS RZ, [RZ] ;  /* 0x00000000fffff984 */ /* 0x000fe20000000800 */
[----:B------:R-:W-:Y:S01]  /*1ba0*/  @!PT LDS RZ, [RZ] ;  /* 0x00000000fffff984 */ /* 0x000fe20000000800 */
[----:B------:R-:W-:Y:S01]  /*1bb0*/  @!PT LDS RZ, [RZ] ;  /* 0x00000000fffff984 */ /* 0x000fe20000000800 */
[----:B------:R1:W-:Y:S01]  /*1bc0*/  @!P6 LDGSTS.E.BYPASS.LTC128B.128 [R171], [R24.64] ;  /* 0x0000000018abefae */ /* 0x0003e2000b901d44 */
[----:B------:R-:W-:Y:S01]  /*1bd0*/  @!P4 IMAD.WIDE.U32 R26, R14, c[0x0][0x190], R26 ;  /* 0x000064000e1aca25 */ /* 0x000fe200078e001a */
[----:B------:R-:W-:Y:S02]  /*1be0*/  @!P5 LEA.HI.X R29, R20, c[0x0][0x164], R17, 0x1, P1 ;  /* 0x00005900141dda11 */ /* 0x000fe400008f0c11 */
[----:B------:R1:W-:Y:S01]  /*1bf0*/  @!P6 LDGSTS.E.BYPASS.LTC128B.128 [R171+0x2000], [R24.64+0x80] ;  /* 0x0200008018abefae */ /* 0x0003e2000b901d44 */
[----:B------:R-:W-:Y:S01]  /*1c00*/  IMAD.MOV.U32 R2, RZ, RZ, c[0x0][0x198] ;  /* 0x00006600ff027624 */ /* 0x000fe200078e00ff */
[----:B------:R-:W-:Y:S01]  /*1c10*/  ISETP.GE.AND P1, PT, R13, R4, PT ;  /* 0x000000040d00720c */ /* 0x000fe20003f26270 */
[----:B------:R-:W-:Y:S01]  /*1c20*/  @!P4 IMAD.IADD R17, R27, 0x1, R7 ;  /* 0x000000011b11c824 */ /* 0x000fe200078e0207 */
[----:B------:R2:W-:Y:S01]  /*1c30*/  @!P2 LDGSTS.E.BYPASS.LTC128B.128 [R171+0x800], [R30.64] ;  /* 0x008000001eabafae */ /* 0x0005e2000b901d44 */
[----:B------:R-:W-:Y:S01]  /*1c40*/  @!P4 LEA R20, P6, R26, c[0x0][0x160], 0x1 ;  /* 0x000058001a14ca11 */ /* 0x000fe200078c08ff */
[----:B------:R-:W-:-:S02]  /*1c50*/  IMAD.MOV.U32 R7, RZ, RZ, c[0x0][0x19c] ;  /* 0x00006700ff077624 */ /* 0x000fc400078e00ff */
[----:B------:R2:W-:Y:S01]  /*1c60*/  @!P2 LDGSTS.E.BYPASS.LTC128B.128 [R171+0x2800], [R30.64+0x80] ;  /* 0x028000801eabafae */ /* 0x0005e2000b901d44 */
[----:B------:R-:W-:Y:S01]  /*1c70*/  @!P3 LEA R12, P2, R2, R102, 0x4 ;  /* 0x00000066020cb211 */ /* 0x000fe200078420ff */
[----:B------:R-:W-:Y:S01]  /*1c80*/  IMAD.WIDE.U32 R18, R10, c[0x0][0x1b8], R18 ;  /* 0x00006e000a127a25 */ /* 0x000fe200078e0012 */
[----:B------:R-:W-:Y:S01]  /*1c90*/  @!P4 LEA.HI.X R21, R26, c[0x0][0x164], R17, 0x1, P6 ;  /* 0x000059001a15ca11 */ /* 0x000fe200030f0c11 */
[----:B------:R2:W-:Y:S01]  /*1ca0*/  @!P5 LDGSTS.E.BYPASS.LTC128B.128 [R171+0x1000], [R28.64] ;  /* 0x010000001cabdfae */ /* 0x0005e2000b901d44 */
[C---:B------:R-:W-:Y:S01]  /*1cb0*/  @!P3 LEA.HI.X R17, R2.reuse, R103, R7, 0x4, P2 ;  /* 0x000000670211b211 */ /* 0x040fe200010f2407 */
[----:B------:R-:W-:Y:S01]  /*1cc0*/  IMAD.WIDE.U32 R26, R2, 0x20, RZ ;  /* 0x00000020021a7825 */ /* 0x000fe200078e00ff */
[----:B------:R-:W-:Y:S01]  /*1cd0*/  @!P3 LEA R22, P2, R12, c[0x0][0x168], 0x1 ;  /* 0x00005a000c16ba11 */ /* 0x000fe200078408ff */
[----:B------:R2:W-:Y:S01]  /*1ce0*/  @!P5 LDGSTS.E.BYPASS.LTC128B.128 [R171+0x3000], [R28.64+0x80] ;  /* 0x030000801cabdfae */ /* 0x0005e2000b901d44 */
[----:B------:R-:W-:Y:S02]  /*1cf0*/  ISETP.GE.AND P6, PT, R16, R4, PT ;  /* 0x000000041000720c */ /* 0x000fe40003fc6270 */
[----:B------:R-:W-:Y:S01]  /*1d00*/  @!P3 LEA.HI.X R23, R12, c[0x0][0x16c], R17, 0x1, P2 ;  /* 0x00005b000c17ba11 */ /* 0x000fe200010f0c11 */
[----:B------:R-:W-:Y:S01]  /*1d10*/  IMAD.SHL.U32 R12, R7, 0x20, RZ ;  /* 0x00000020070c7824 */ /* 0x000fe200078e00ff */
[----:B------:R-:W-:Y:S01]  /*1d20*/  @!P1 IADD3 R14, P2, R102, R26, RZ ;  /* 0x0000001a660e9210 */ /* 0x000fe20007f5e0ff */
[----:B------:R3:W-:Y:S03]  /*1d30*/  @!P4 LDGSTS.E.BYPASS.LTC128B.128 [R171+0x1800], [R20.64] ;  /* 0x0180000014abcfae */ /* 0x0007e6000b901d44 */
[----:B------:R-:W-:Y:S01]  /*1d40*/  @!P1 IADD3.X R17, R103, R27, R12, P2, !PT ;  /* 0x0000001b67119210 */ /* 0x000fe200017fe40c */
[----:B------:R3:W-:Y:S01]  /*1d50*/  @!P4 LDGSTS.E.BYPASS.LTC128B.128 [R171+0x3800], [R20.64+0x80] ;  /* 0x0380008014abcfae */ /* 0x0007e2000b901d44 */
[----:B-1----:R-:W-:-:S02]  /*1d60*/  @!P1 LEA R24, P2, R14, c[0x0][0x168], 0x1 ;  /* 0x00005a000e189a11 */ /* 0x002fc400078408ff */
[----:B------:R-:W-:Y:S02]  /*1d70*/  LEA.HI R12, R9, R84, RZ, 0x4 ;  /* 0x00000054090c7211 */ /* 0x000fe400078f20ff */
[----:B------:R-:W-:Y:S01]  /*1d80*/  @!P1 LEA.HI.X R25, R14, c[0x0][0x16c], R17, 0x1, P2 ;  /* 0x00005b000e199a11 */ /* 0x000fe200010f0c11 */
[----:B------:R-:W-:Y:S01]  /*1d90*/  IMAD.SHL.U32 R17, R16, 0x8, RZ ;  /* 0x0000000810117824 */ /* 0x000fe200078e00ff */
[-C--:B------:R-:W-:Y:S02]  /*1da0*/  ISETP.GE.AND P2, PT, R11, R4.reuse, PT ;  /* 0x000000040b00720c */ /* 0x080fe40003f46270 */
[----:B------:R-:W-:Y:S02]  /*1db0*/  @!P6 LEA R26, P5, R102, c[0x0][0x168], 0x1 ;  /* 0x00005a00661aea11 */ /* 0x000fe400078a08ff */
[----:B------:R-:W-:Y:S02]  /*1dc0*/  ISETP.GE.AND P4, PT, R13, R4, PT ;  /* 0x000000040d00720c */ /* 0x000fe40003f86270 */
[----:B------:R-:W-:-:S02]  /*1dd0*/  SHF.R.S32.HI R13, RZ, 0x4, R12 ;  /* 0x00000004ff0d7819 */ /* 0x000fc4000001140c */
[----:B------:R-:W-:Y:S02]  /*1de0*/  @!P6 LEA.HI.X R27, R102, c[0x0][0x16c], R103, 0x1, P5 ;  /* 0x00005b00661bea11 */ /* 0x000fe400028f0c67 */
[----:B------:R-:W-:Y:S02]  /*1df0*/  LEA.HI R14, R13, R13, RZ, 0x1 ;  /* 0x0000000d0d0e7211 */ /* 0x000fe400078f08ff */
[-C--:B------:R-:W-:Y:S01]  /*1e00*/  ISETP.GE.AND P5, PT, R15, R4.reuse, PT ;  /* 0x000000040f00720c */ /* 0x080fe20003fa6270 */
[----:B------:R1:W-:Y:S01]  /*1e10*/  @!P6 LDGSTS.E.BYPASS.LTC128B.128 [R171+0x4000], [R26.64] ;  /* 0x040000001aabefae */ /* 0x0003e2000b901d44 */
[----:B------:R-:W-:Y:S01]  /*1e20*/  IMAD R15, R8, c[0x0][0x1b8], RZ ;  /* 0x00006e00080f7a24 */ /* 0x000fe200078e02ff */
[----:B------:R-:W-:Y:S01]  /*1e30*/  LOP3.LUT R14, R14, 0xfffffffe, RZ, 0xc0, !PT ;  /* 0xfffffffe0e0e7812 */ /* 0x000fe200078ec0ff */
[----:B------:R-:W-:Y:S01]  /*1e40*/  @!P2 IMAD R7, R7, 0x30, RZ ;  /* 0x000000300707a824 */ /* 0x000fe200078e02ff */
[----:B------:R1:W-:Y:S01]  /*1e50*/  @!P6 LDGSTS.E.BYPASS.LTC128B.128 [R171+0x6000], [R26.64+0x80] ;  /* 0x060000801aabefae */ /* 0x0003e2000b901d44 */
[----:B------:R-:W-:Y:S01]  /*1e60*/  IMAD R15, R10, c[0x0][0x1bc], R15 ;  /* 0x00006f000a0f7a24 */ /* 0x000fe200078e020f */
[-C--:B------:R-:W-:Y:S01]  /*1e70*/  ISETP.GE.AND P6, PT, R16, R4.reuse, PT ;  /* 0x000000041000720c */ /* 0x080fe20003fc6270 */
[----:B---3--:R-:W-:Y:S01]  /*1e80*/  @!P2 IMAD.WIDE.U32 R20, R2, 0x30, R102 ;  /* 0x000000300214a825 */ /* 0x008fe200078e0066 */
[----:B------:R3:W-:Y:S03]  /*1e90*/  @!P3 LDGSTS.E.BYPASS.LTC128B.128 [R171+0x4800], [R22.64] ;  /* 0x0480000016abbfae */ /* 0x0007e6000b901d44 */
[----:B------:R-:W-:Y:S01]  /*1ea0*/  IMAD.IADD R13, R13, 0x1, -R14 ;  /* 0x000000010d0d7824 */ /* 0x000fe200078e0a0e */
[----:B------:R3:W-:Y:S01]  /*1eb0*/  @!P3 LDGSTS.E.BYPASS.LTC128B.128 [R171+0x6800], [R22.64+0x80] ;  /* 0x0680008016abbfae */ /* 0x0007e2000b901d44 */
[----:B------:R-:W-:Y:S01]  /*1ec0*/  @!P2 IMAD.IADD R10, R21, 0x1, R7 ;  /* 0x00000001150aa824 */ /* 0x000fe200078e0207 */
[----:B------:R-:W-:Y:S01]  /*1ed0*/  ISETP.GE.AND P3, PT, R11, R4, PT ;  /* 0x000000040b00720c */ /* 0x000fe20003f66270 */
[----:B------:R-:W-:Y:S01]  /*1ee0*/  IMAD.IADD R19, R19, 0x1, R15 ;  /* 0x0000000113137824 */ /* 0x000fe200078e020f */
[----:B------:R1:W-:Y:S01]  /*1ef0*/  @!P1 LDGSTS.E.BYPASS.LTC128B.128 [R171+0x5000], [R24.64] ;  /* 0x0500000018ab9fae */ /* 0x0003e2000b901d44 */
[----:B------:R-:W-:Y:S01]  /*1f00*/  LOP3.LUT R11, R12, 0xfffffff0, RZ, 0xc0, !PT ;  /* 0xfffffff00c0b7812 */ /* 0x000fe200078ec0ff */
[----:B------:R-:W-:-:S02]  /*1f10*/  IMAD.SHL.U32 R4, R5, 0x40, RZ ;  /* 0x0000004005047824 */ /* 0x000fc400078e00ff */
[----:B------:R1:W-:Y:S01]  /*1f20*/  @!P1 LDGSTS.E.BYPASS.LTC128B.128 [R171+0x7000], [R24.64+0x80] ;  /* 0x0700008018ab9fae */ /* 0x0003e2000b901d44 */
[----:B------:R-:W-:Y:S01]  /*1f30*/  @!P2 LEA R14, P1, R20, c[0x0][0x168], 0x1 ;  /* 0x00005a00140eaa11 */ /* 0x000fe200078208ff */
[----:B------:R-:W-:Y:S01]  /*1f40*/  IMAD.IADD R11, R84, 0x1, -R11 ;  /* 0x00000001540b7824 */ /* 0x000fe200078e0a0b */
[----:B------:R-:W-:Y:S02]  /*1f50*/  LOP3.LUT R4, R4, 0x1c0, RZ, 0xc0, !PT ;  /* 0x000001c004047812 */ /* 0x000fe400078ec0ff */
[----:B------:R-:W-:Y:S01]  /*1f60*/  @!P2 LEA.HI.X R15, R20, c[0x0][0x16c], R10, 0x1, P1 ;  /* 0x00005b00140faa11 */ /* 0x000fe200008f0c0a */
[----:B------:R-:W-:Y:S01]  /*1f70*/  @!P4 IMAD.MOV.U32 R10, RZ, RZ, c[0x0][0x1a4] ;  /* 0x00006900ff0ac624 */ /* 0x000fe200078e00ff */
[----:B------:R-:W-:Y:S02]  /*1f80*/  SHF.R.S32.HI R8, RZ, 0x1f, R11 ;  /* 0x0000001fff087819 */ /* 0x000fe4000001140b */
[----:B------:R-:W-:Y:S01]  /*1f90*/  LOP3.LUT R17, R4, 0x8, R17, 0xf8, !PT ;  /* 0x0000000804117812 */ /* 0x000fe200078ef811 */
[----:B------:R4:W-:Y:S01]  /*1fa0*/  @!P2 LDGSTS.E.BYPASS.LTC128B.128 [R171+0x5800], [R14.64] ;  /* 0x058000000eabafae */ /* 0x0009e2000b901d44 */
[----:B------:R-:W-:-:S02]  /*1fb0*/  LEA.HI R8, R8, R11, RZ, 0x3 ;  /* 0x0000000b08087211 */ /* 0x000fc400078f18ff */
[----:B------:R-:W-:Y:S01]  /*1fc0*/  SHF.R.U32.HI R4, RZ, 0x3, R4 ;  /* 0x00000003ff047819 */ /* 0x000fe20000011604 */
[----:B------:R4:W-:Y:S01]  /*1fd0*/  @!P2 LDGSTS.E.BYPASS.LTC128B.128 [R171+0x7800], [R14.64+0x80] ;  /* 0x078000800eabafae */ /* 0x0009e2000b901d44 */
[C---:B------:R-:W-:Y:S01]  /*1fe0*/  LOP3.LUT R12, R8.reuse, 0xfffffff8, RZ, 0xc0, !PT ;  /* 0xfffffff8080c7812 */ /* 0x040fe200078ec0ff */
[----:B------:R-:W-:Y:S01]  /*1ff0*/  IMAD.SHL.U32 R85, R8, 0x40, RZ ;  /* 0x0000004008557824 */ /* 0x000fe200078e00ff */
[----:B------:R-:W-:Y:S01]  /*2000*/  LOP3.LUT R4, R17, R4, RZ, 0x3c, !PT ;  /* 0x0000000411047212 */ /* 0x000fe200078e3cff */
[----:B------:R-:W0:Y:S02]  /*2010*/  LDGDEPBAR ;  /* 0x00000000000079af */ /* 0x000e240000000000 */
[----:B------:R-:W-:Y:S01]  /*2020*/  IMAD.IADD R7, R11, 0x1, -R12 ;  /* 0x000000010b077824 */ /* 0x000fe200078e0a0c */
[----:B------:R-:W-:Y:S01]  /*2030*/  LOP3.LUT R85, R85, 0xfffffe00, RZ, 0xc0, !PT ;  /* 0xfffffe0055557812 */ /* 0x000fe200078ec0ff */
[----:B------:R-:W-:Y:S02]  /*2040*/  IMAD R11, R0, c[0x0][0x1a0], RZ ;  /* 0x00006800000b7a24 */ /* 0x000fe400078e02ff */
[----:B------:R-:W-:-:S02]  /*2050*/  IMAD.SHL.U32 R0, R7, 0x40, RZ ;  /* 0x0000004007007824 */ /* 0x000fc400078e00ff */
[C---:B------:R-:W-:Y:S02]  /*2060*/  IMAD R11, R106.reuse, c[0x0][0x1a4], R11 ;  /* 0x000069006a0b7a24 */ /* 0x040fe400078e020b */
[----:B------:R-:W-:-:S04]  /*2070*/  IMAD.WIDE.U32 R106, R106, c[0x0][0x1a0], R18 ;  /* 0x000068006a6a7a25 */ /* 0x000fc800078e0012 */
[----:B------:R-:W-:Y:S01]  /*2080*/  IMAD.IADD R104, R107, 0x1, R11 ;  /* 0x000000016b687824 */ /* 0x000fe200078e020b */
[----:B------:R-:W-:Y:S01]  /*2090*/  LEA R166, P1, R106, c[0x0][0x170], 0x1 ;  /* 0x00005c006aa67a11 */ /* 0x000fe200078208ff */
[C---:B------:R-:W-:Y:S01]  /*20a0*/  IMAD R161, R13.reuse, 0x200, R4 ;  /* 0x000002000da17824 */ /* 0x040fe200078e0204 */
[----:B------:R-:W-:Y:S01]  /*20b0*/  LOP3.LUT R4, R0, 0x1c0, RZ, 0xc0, !PT ;  /* 0x000001c000047812 */ /* 0x000fe200078ec0ff */
[----:B------:R-:W-:Y:S01]  /*20c0*/  IMAD.SHL.U32 R13, R13, 0x8, RZ ;  /* 0x000000080d0d7824 */ /* 0x000fe200078e00ff */
[----:B------:R-:W-:Y:S01]  /*20d0*/  LEA.HI.X R165, R106, c[0x0][0x174], R104, 0x1, P1 ;  /* 0x00005d006aa57a11 */ /* 0x000fe200008f0c68 */
[----:B------:R-:W-:Y:S02]  /*20e0*/  IMAD.MOV.U32 R0, RZ, RZ, 0x20 ;  /* 0x00000020ff007424 */ /* 0x000fe400078e00ff */
[----:B------:R-:W-:Y:S01]  /*20f0*/  @!P3 IMAD.MOV.U32 R18, RZ, RZ, c[0x0][0x1a0] ;  /* 0x00006800ff12b624 */ /* 0x000fe200078e00ff */
[----:B------:R-:W-:Y:S01]  /*2100*/  LOP3.LUT R11, R4, 0x8, R13, 0xf8, !PT ;  /* 0x00000008040b7812 */ /* 0x000fe200078ef80d */
[----:B------:R-:W-:-:S04]  /*2110*/  DEPBAR.LE SB0, 0x0 ;  /* 0x000080000000791a */ /* 0x000fc80000000000 */
[----:B------:R-:W-:Y:S01]  /*2120*/  BAR.SYNC.DEFER_BLOCKING 0x0 ;  /* 0x0000000000007b1d */ /* 0x000fe20000010000 */
[----:B----4-:R-:W-:Y:S01]  /*2130*/  IMAD.WIDE.U32 R14, R0, c[0x0][0x1a0], RZ ;  /* 0x00006800000e7a25 */ /* 0x010fe200078e00ff */
[----:B------:R-:W-:-:S03]  /*2140*/  SHF.R.U32.HI R4, RZ, 0x3, R4 ;  /* 0x00000003ff047819 */ /* 0x000fc60000011604 */
[----:B------:R-:W-:Y:S01]  /*2150*/  @!P3 IMAD.MOV.U32 R167, RZ, RZ, R165 ;  /* 0x000000ffffa7b224 */ /* 0x000fe200078e00a5 */
[----:B------:R-:W-:Y:S01]  /*2160*/  @!P5 IADD3 R16, P2, R166, R14, RZ ;  /* 0x0000000ea610d210 */ /* 0x000fe20007f5e0ff */
[----:B------:R-:W-:Y:S01]  /*2170*/  @!P4 IMAD.MOV.U32 R13, RZ, RZ, c[0x0][0x1a0] ;  /* 0x00006800ff0dc624 */ /* 0x000fe200078e00ff */
[----:B------:R-:W-:Y:S01]  /*2180*/  LOP3.LUT R4, R11, R4, RZ, 0x3c, !PT ;  /* 0x000000040b047212 */ /* 0x000fe200078e3cff */
[----:B------:R-:W-:Y:S02]  /*2190*/  IMAD R12, R0, c[0x0][0x1a4], RZ ;  /* 0x00006900000c7a24 */ /* 0x000fe400078e02ff */
[----:B------:R-:W-:Y:S01]  /*21a0*/  @!P3 IMAD.WIDE.U32 R18, R18, 0x60, R166 ;  /* 0x000000601212b825 */ /* 0x000fe200078e00a6 */
[----:B------:R-:W-:Y:S02]  /*21b0*/  @!P4 LEA R14, P1, R13, R166, 0x6 ;  /* 0x000000a60d0ec211 */ /* 0x000fe400078230ff */
[----:B------:R-:W-:Y:S01]  /*21c0*/  @!P5 IADD3.X R17, R165, R15, R12, P2, !PT ;  /* 0x0000000fa511d210 */ /* 0x000fe200017fe40c */
[----:B------:R-:W-:Y:S01]  /*21d0*/  @!P6 IMAD.MOV.U32 R167, RZ, RZ, R165 ;  /* 0x000000ffffa7e224 */ /* 0x000fe200078e00a5 */
[----:B------:R-:W-:Y:S01]  /*21e0*/  @!P4 LEA.HI.X R15, R13, R165, R10, 0x6, P1 ;  /* 0x000000a50d0fc211 */ /* 0x000fe200008f340a */
[----:B------:R-:W-:-:S02]  /*21f0*/  @!P3 IMAD.MOV.U32 R11, RZ, RZ, c[0x0][0x1a4] ;  /* 0x00006900ff0bb624 */ /* 0x000fc400078e00ff */
[----:B------:R-:W-:Y:S02]  /*2200*/  IMAD R9, R86, 0x400, R85 ;  /* 0x0000040056097824 */ /* 0x000fe400078e0255 */
[----:B------:R-:W-:Y:S02]  /*2210*/  @!P3 IMAD R11, R11, 0x60, RZ ;  /* 0x000000600b0bb824 */ /* 0x000fe400078e02ff */
[----:B------:R-:W-:Y:S01]  /*2220*/  IMAD.IADD R162, R4, 0x1, R9 ;  /* 0x0000000104a27824 */ /* 0x000fe200078e0209 */
[----:B------:R-:W-:Y:S01]  /*2230*/  @P6 STS.128 [R171+0x8000], RZ ;  /* 0x008000ffab006388 */ /* 0x000fe20000000c00 */
[----:B------:R-:W-:Y:S02]  /*2240*/  @!P3 IMAD.IADD R11, R19, 0x1, R11 ;  /* 0x00000001130bb824 */ /* 0x000fe400078e020b */
[----:B------:R-:W-:Y:S01]  /*2250*/  @!P3 IMAD.MOV.U32 R10, RZ, RZ, R18 ;  /* 0x000000ffff0ab224 */ /* 0x000fe200078e0012 */
[----:B------:R-:W-:Y:S01]  /*2260*/  @P6 STS.128 [R171+0xa000], RZ ;  /* 0x00a000ffab006388 */ /* 0x000fe20000000c00 */
[----:B------:R-:W-:-:S02]  /*2270*/  IMAD.SHL.U32 R161, R161, 0x2, RZ ;  /* 0x00000002a1a17824 */ /* 0x000fc400078e00ff */
[----:B------:R-:W-:Y:S01]  /*2280*/  IMAD.SHL.U32 R162, R162, 0x2, RZ ;  /* 0x00000002a2a27824 */ /* 0x000fe200078e00ff */
[----:B------:R-:W-:Y:S01]  /*2290*/  @!PT LDS RZ, [RZ] ;  /* 0x00000000fffff984 */ /* 0x000fe20000000800 */
[----:B------:R-:W-:Y:S01]  /*22a0*/  @!PT LDS RZ, [RZ] ;  /* 0x00000000fffff984 */ /* 0x000fe20000000800 */
[----:B------:R-:W-:Y:S01]  /*22b0*/  @!PT LDS RZ, [RZ] ;  /* 0x00000000fffff984 */ /* 0x000fe20000000800 */
[----:B------:R4:W-:Y:S02]  /*22c0*/  @!P6 LDGSTS.E.BYPASS.LTC128B.128 [R171+0x8000], [R166.64] ;  /* 0x08000000a6abefae */ /* 0x0009e4000b901d44 */
[C---:B------:R-:W-:Y:S02]  /*22d0*/  IADD3 R8, R161.reuse, 0x4000, RZ ;  /* 0x00004000a1087810 */ /* 0x040fe40007ffe0ff */
[----:B------:R4:W-:Y:S01]  /*22e0*/  @!P6 LDGSTS.E.BYPASS.LTC128B.128 [R171+0xa000], [R166.64+0x80] ;  /* 0x0a000080a6abefae */ /* 0x0009e2000b901d44 */
        /* <DEDUP_REMOVED lines=23> */
[----:B------:R-:W-:Y:S01]  /*2460*/  LDSM.16.M88.4 R56, [R162] ;  /* 0x00000000a238783b */ /* 0x000fe20000000200 */
[----:B------:R-:W-:Y:S01]  /*2470*/  R2P PR, R7, 0x6 ;  /* 0x0000000607007804 */ /* 0x000fe20000000000 */
[----:B------:R-:W-:Y:S02]  /*2480*/  IMAD.MOV.U32 R7, RZ, RZ, 0x10 ;  /* 0x00000010ff077424 */ /* 0x000fe400078e00ff */
[----:B--2---:R-:W2:Y:S03]  /*2490*/  LDSM.16.M88.4 R28, [R161+0x4000] ;  /* 0x00400000a11c783b */ /* 0x004ea60000000200 */
[----:B------:R-:W-:Y:S01]  /*24a0*/  SEL R7, R7, 0xfffffff0, !P1 ;  /* 0xfffffff007077807 */ /* 0x000fe20004800000 */
[----:B------:R-:W4:Y:S01]  /*24b0*/  LDSM.16.M88.4 R72, [R161+0x4800] ;  /* 0x00480000a148783b */ /* 0x000f220000000200 */
[----:B------:R-:W-:Y:S02]  /*24c0*/  LOP3.LUT P1, RZ, R5, 0x4, RZ, 0xc0, !PT ;  /* 0x0000000405ff7812 */ /* 0x000fe4000782c0ff */
[----:B------:R-:W-:Y:S01]  /*24d0*/  @P3 IADD3 R159, R8, -0x20, RZ ;  /* 0xffffffe0089f3810 */ /* 0x000fe20007ffe0ff */
[----:B------:R-:W4:Y:S01]  /*24e0*/  LDSM.16.M88.4 R64, [R161+0x5000] ;  /* 0x00500000a140783b */ /* 0x000f220000000200 */
[----:B------:R-:W-:Y:S01]  /*24f0*/  IMAD R160, R7, 0x2, R162 ;  /* 0x0000000207a07824 */ /* 0x000fe200078e02a2 */
[----:B------:R-:W-:-:S02]  /*2500*/  SEL R5, R0, 0xffffffe0, !P2 ;  /* 0xffffffe000057807 */ /* 0x000fc40005000000 */
[----:B-1----:R-:W1:Y:S01]  /*2510*/  LDSM.16.M88.4 R12, [R161+0x5800] ;  /* 0x00580000a10c783b */ /* 0x002e620000000200 */
[----:B------:R-:W-:Y:S02]  /*2520*/  SEL R0, R0, 0xffffffe0, !P1 ;  /* 0xffffffe000007807 */ /* 0x000fe40004800000 */
[C---:B------:R-:W-:Y:S01]  /*2530*/  IMAD R158, R5.reuse, 0x2, R162 ;  /* 0x00000002059e7824 */ /* 0x040fe200078e02a2 */
[----:B------:R-:W-:Y:S01]  /*2540*/  LDSM.16.M88.4 R24, [R160] ;  /* 0x00000000a018783b */ /* 0x000fe20000000200 */
[----:B------:R-:W-:Y:S01]  /*2550*/  IMAD R157, R5, 0x2, R160 ;  /* 0x00000002059d7824 */ /* 0x000fe200078e02a0 */
[----:B------:R-:W-:Y:S01]  /*2560*/  ISETP.GT.AND P2, PT, R169, R164, PT ;  /* 0x000000a4a900720c */ /* 0x000fe20003f44270 */
[C---:B------:R-:W-:Y:S01]  /*2570*/  IMAD R155, R0.reuse, 0x2, R161 ;  /* 0x00000002009b7824 */ /* 0x040fe200078e02a1 */
[----:B---3--:R-:W3:Y:S01]  /*2580*/  LDSM.16.M88.4 R8, [R159] ;  /* 0x000000009f08783b */ /* 0x008ee20000000200 */
[----:B------:R-:W-:Y:S01]  /*2590*/  IMAD R148, R0, 0x2, R159 ;  /* 0x0000000200947824 */ /* 0x000fe200078e029f */
[----:B------:R-:W-:-:S02]  /*25a0*/  IADD3 R151, R159, 0x800, RZ ;  /* 0x000008009f977810 */ /* 0x000fc40007ffe0ff */
[----:B------:R-:W1:Y:S01]  /*25b0*/  LDSM.16.M88.4 R44, [R159+0x800] ;  /* 0x000800009f2c783b */ /* 0x000e620000000200 */
[C---:B------:R-:W-:Y:S02]  /*25c0*/  IADD3 R150, R159.reuse, 0x1000, RZ ;  /* 0x000010009f967810 */ /* 0x040fe40007ffe0ff */
[C---:B------:R-:W-:Y:S01]  /*25d0*/  IADD3 R149, R159.reuse, 0x1800, RZ ;  /* 0x000018009f957810 */ /* 0x040fe20007ffe0ff */
[----:B------:R-:W1:Y:S01]  /*25e0*/  LDSM.16.M88.4 R40, [R159+0x1000] ;  /* 0x001000009f28783b */ /* 0x000e620000000200 */
[C---:B------:R-:W-:Y:S02]  /*25f0*/  IADD3 R147, R159.reuse, 0x2000, RZ ;  /* 0x000020009f937810 */ /* 0x040fe40007ffe0ff */
[C---:B------:R-:W-:Y:S01]  /*2600*/  @!P2 LEA R174, P1, R102.reuse, c[0x0][0x168], 0x1 ;  /* 0x00005a0066aeaa11 */ /* 0x040fe200078208ff */
[----:B------:R-:W1:Y:S01]  /*2610*/  LDSM.16.M88.4 R36, [R159+0x1800] ;  /* 0x001800009f24783b */ /* 0x000e620000000200 */
[C---:B------:R-:W-:Y:S02]  /*2620*/  IADD3 R146, R159.reuse, 0x2800, RZ ;  /* 0x000028009f927810 */ /* 0x040fe40007ffe0ff */
[----:B------:R-:W-:Y:S01]  /*2630*/  @!P2 LEA.HI.X R175, R102, c[0x0][0x16c], R103, 0x1, P1 ;  /* 0x00005b0066afaa11 */ /* 0x000fe200008f0c67 */
[----:B------:R-:W-:Y:S01]  /*2640*/  LDSM.16.M88.4 R16, [R158] ;  /* 0x000000009e10783b */ /* 0x000fe20000000200 */
[----:B------:R-:W-:-:S02]  /*2650*/  IADD3 R145, R159, 0x3000, RZ ;  /* 0x000030009f917810 */ /* 0x000fc40007ffe0ff */
[----:B------:R-:W-:Y:S01]  /*2660*/  IADD3 R144, R159, 0x3800, RZ ;  /* 0x000038009f907810 */ /* 0x000fe20007ffe0ff */
[C---:B--2---:R-:W-:Y:S01]  /*2670*/  HMMA.16816.F32 R32, R56.reuse, R28, RZ ;  /* 0x0000001c3820723c */ /* 0x044fe200000018ff */
[----:B------:R-:W2:Y:S04]  /*2680*/  LDSM.16.M88.4 R20, [R155+0x4000] ;  /* 0x004000009b14783b */ /* 0x000ea80000000200 */
[----:B------:R-:W-:Y:S03]  /*2690*/  LDSM.16.M88.4 R80, [R155+0x5800] ;  /* 0x005800009b50783b */ /* 0x000fe60000000200 */
[C---:B------:R-:W-:Y:S01]  /*26a0*/  HMMA.16816.F32 R28, R56.reuse, R30, RZ ;  /* 0x0000001e381c723c */ /* 0x040fe200000018ff */
[----:B------:R-:W-:Y:S04]  /*26b0*/  LDSM.16.M88.4 R52, [R157] ;  /* 0x000000009d34783b */ /* 0x000fe80000000200 */
[----:B------:R-:W-:Y:S03]  /*26c0*/  LDSM.16.M88.4 R48, [R148] ;  /* 0x000000009430783b */ /* 0x000fe60000000200 */
[C---:B----4-:R-:W-:Y:S01]  /*26d0*/  HMMA.16816.F32 R76, R56.reuse, R72, RZ ;  /* 0x00000048384c723c */ /* 0x050fe200000018ff */
[----:B------:R-:W0:Y:S07]  /*26e0*/  LDGDEPBAR ;  /* 0x00000000000079af */ /* 0x000e2e0000000000 */
[C---:B------:R-:W-:Y:S08]  /*26f0*/  HMMA.16816.F32 R72, R56.reuse, R74, RZ ;  /* 0x0000004a3848723c */ /* 0x040ff000000018ff */
[C---:B------:R-:W-:Y:S08]  /*2700*/  HMMA.16816.F32 R68, R56.reuse, R64, RZ ;  /* 0x000000403844723c */ /* 0x040ff000000018ff */
[C---:B------:R-:W-:Y:S08]  /*2710*/  HMMA.16816.F32 R64, R56.reuse, R66, RZ ;  /* 0x000000423840723c */ /* 0x040ff000000018ff */
[C---:B-1----:R-:W-:Y:S08]  /*2720*/  HMMA.16816.F32 R60, R56.reuse, R12, RZ ;  /* 0x0000000c383c723c */ /* 0x042ff000000018ff */
[----:B------:R-:W-:Y:S01]  /*2730*/  HMMA.16816.F32 R56, R56, R14, RZ ;  /* 0x0000000e3838723c */ /* 0x000fe200000018ff */
[----:B------:R-:W1:Y:S07]  /*2740*/  LDSM.16.M88.4 R12, [R155+0x4800] ;  /* 0x004800009b0c783b */ /* 0x000e6e0000000200 */
        /* <DEDUP_REMOVED lines=8> */
[----:B------:R-:W3:Y:S07]  /*27d0*/  LDSM.16.M88.4 R40, [R148+0x1000] ;  /* 0x001000009428783b */ /* 0x000eee0000000200 */
        /* <DEDUP_REMOVED lines=9> */
[----:B------:R-:W-:Y:S07]  /*2870*/  LDSM.16.M88.4 R12, [R161+0x7000] ;  /* 0x00700000a10c783b */ /* 0x000fee0000000200 */
[C---:B---3--:R-:W-:Y:S08]  /*2880*/  HMMA.16816.F32 R68, R16.reuse, R8, R68 ;  /* 0x000000081044723c */ /* 0x048ff00000001844 */
[C---:B------:R-:W-:Y:S01]  /*2890*/  HMMA.16816.F32 R64, R16.reuse, R10, R64 ;  /* 0x0000000a1040723c */ /* 0x040fe20000001840 */
[----:B------:R-:W1:Y:S07]  /*28a0*/  LDSM.16.M88.4 R8, [R161+0x6800] ;  /* 0x00680000a108783b */ /* 0x000e6e0000000200 */
[C---:B------:R-:W-:Y:S08]  /*28b0*/  HMMA.16816.F32 R60, R16.reuse, R80, R60 ;  /* 0x00000050103c723c */ /* 0x040ff0000000183c */
[----:B------:R-:W-:Y:S01]  /*28c0*/  HMMA.16816.F32 R56, R16, R82, R56 ;  /* 0x000000521038723c */ /* 0x000fe20000001838 */
[----:B------:R-:W3:Y:S07]  /*28d0*/  LDSM.16.M88.4 R16, [R161+0x7800] ;  /* 0x00780000a110783b */ /* 0x000eee0000000200 */
        /* <DEDUP_REMOVED lines=21> */
[----:B------:R-:W1:Y:S07]  /*2a30*/  LDSM.16.M88.4 R12, [R155+0x6800] ;  /* 0x006800009b0c783b */ /* 0x000e6e0000000200 */
[C---:B---3--:R-:W-:Y:S01]  /*2a40*/  HMMA.16816.F32 R80, R24.reuse, R16, R60 ;  /* 0x000000101850723c */ /* 0x048fe2000000183c */
[----:B------:R-:W3:Y:S07]  /*2a50*/  LDSM.16.M88.4 R60, [R155+0x7000] ;  /* 0x007000009b3c783b */ /* 0x000eee0000000200 */
[----:B------:R-:W-:Y:S01]  /*2a60*/  HMMA.16816.F32 R56, R24, R18, R56 ;  /* 0x000000121838723c */ /* 0x000fe20000001838 */
[----:B------:R-:W-:Y:S04]  /*2a70*/  LDSM.16.M88.4 R16, [R157+0x2000] ;  /* 0x002000009d10783b */ /* 0x000fe80000000200 */
[----:B------:R-:W-:Y:S03]  /*2a80*/  LDSM.16.M88.4 R24, [R148+0x2000] ;  /* 0x002000009418783b */ /* 0x000fe60000000200 */
        /* <DEDUP_REMOVED lines=8> */
[----:B------:R-:W2:Y:S07]  /*2b10*/  LDSM.16.M88.4 R44, [R148+0x3000] ;  /* 0x00300000942c783b */ /* 0x000eae0000000200 */
[C---:B-1----:R-:W-:Y:S08]  /*2b20*/  HMMA.16816.F32 R80, R40.reuse, R8, R80 ;  /* 0x000000082850723c */ /* 0x042ff00000001850 */
[----:B------:R-:W-:Y:S01]  /*2b30*/  HMMA.16816.F32 R56, R40, R10, R56 ;  /* 0x0000000a2838723c */ /* 0x000fe20000001838 */
[----:B------:R-:W1:Y:S01]  /*2b40*/  LDSM.16.M88.4 R8, [R148+0x3800] ;  /* 0x003800009408783b */ /* 0x000e620000000200 */
[----:B------:R-:W-:-:S06]  /*2b50*/  DEPBAR.LE SB0, 0x0 ;  /* 0x000080000000791a */ /* 0x000fcc0000000000 */
[C---:B------:R-:W-:Y:S07]  /*2b60*/  HMMA.16816.F32 R76, R52.reuse, R12, R76 ;  /* 0x0000000c344c723c */ /* 0x040fee000000184c */
[----:B------:R-:W-:Y:S01]  /*2b70*/  LOP3.LUT R13, R88, 0xffffffe0, RZ, 0xc0, !PT ;  /* 0xffffffe0580d7812 */ /* 0x000fe200078ec0ff */
[----:B------:R-:W-:Y:S04]  /*2b80*/  HMMA.16816.F32 R32, R52, R48, R32 ;  /* 0x000000303420723c */ /* 0x000fe80000001820 */
[----:B------:R-:W-:-:S04]  /*2b90*/  IMAD.IADD R13, R84, 0x1, -R13 ;  /* 0x00000001540d7824 */ /* 0x000fc800078e0a0d */
[----:B------:R-:W-:Y:S01]  /*2ba0*/  HMMA.16816.F32 R28, R52, R50, R28 ;  /* 0x00000032341c723c */ /* 0x000fe2000000181c */
[----:B------:R-:W-:-:S04]  /*2bb0*/  SHF.R.S32.HI R0, RZ, 0x1f, R13 ;  /* 0x0000001fff007819 */ /* 0x000fc8000001140d */
[----:B------:R-:W-:Y:S01]  /*2bc0*/  LEA.HI R0, R0, R13, RZ, 0x2 ;  /* 0x0000000d00007211 */ /* 0x000fe200078f10ff */
[----:B------:R-:W-:Y:S02]  /*2bd0*/  IMAD R13, R86, 0x10, R90 ;  /* 0x00000010560d7824 */ /* 0x000fe400078e025a */
[----:B------:R-:W-:Y:S01]  /*2be0*/  HMMA.16816.F32 R72, R52, R14, R72 ;  /* 0x0000000e3448723c */ /* 0x000fe20000001848 */
[----:B------:R-:W-:Y:S02]  /*2bf0*/  SHF.R.S32.HI R170, RZ, 0x2, R0 ;  /* 0x00000002ffaa7819 */ /* 0x000fe40000011400 */
[----:B------:R-:W-:Y:S02]  /*2c00*/  LOP3.LUT R0, R4, R85, RZ, 0xfc, !PT ;  /* 0x0000005504007212 */ /* 0x000fe400078efcff */
[----:B------:R-:W-:-:S03]  /*2c10*/  IADD3 R13, R13, 0x1, R170 ;  /* 0x000000010d0d7810 */ /* 0x000fc60007ffe0aa */
[----:B---3--:R-:W-:Y:S01]  /*2c20*/  HMMA.16816.F32 R68, R52, R60, R68 ;  /* 0x0000003c3444723c */ /* 0x008fe20000001844 */
[----:B------:R-:W-:-:S04]  /*2c30*/  IADD3 R87, R6, R13, -R87 ;  /* 0x0000000d06577210 */ /* 0x000fc80007ffe857 */
[----:B------:R-:W-:-:S03]  /*2c40*/  IADD3 R87, R87, c[0x0][0x2e8], RZ ;  /* 0x0000ba0057577a10 */ /* 0x000fc60007ffe0ff */
[----:B------:R-:W-:Y:S01]  /*2c50*/  HMMA.16816.F32 R64, R52, R62, R64 ;  /* 0x0000003e3440723c */ /* 0x000fe20000001840 */
[C---:B------:R-:W-:Y:S02]  /*2c60*/  IADD3 R167, R87.reuse, 0x8, RZ ;  /* 0x0000000857a77810 */ /* 0x040fe40007ffe0ff */
[-C--:B------:R-:W-:Y:S02]  /*2c70*/  IMNMX R176, R87, R6.reuse, PT ;  /* 0x0000000657b07217 */ /* 0x080fe40003800200 */
[----:B------:R-:W-:-:S03]  /*2c80*/  IMNMX R167, R167, R6, PT ;  /* 0x00000006a7a77217 */ /* 0x000fc60003800200 */
[C---:B----4-:R-:W-:Y:S08]  /*2c90*/  HMMA.16816.F32 R80, R52.reuse, R36, R80 ;  /* 0x000000243450723c */ /* 0x050ff00000001850 */
[----:B------:R-:W-:Y:S08]  /*2ca0*/  HMMA.16816.F32 R56, R52, R38, R56 ;  /* 0x000000263438723c */ /* 0x000ff00000001838 */
[C---:B------:R-:W-:Y:S08]  /*2cb0*/  HMMA.16816.F32 R32, R16.reuse, R24, R32 ;  /* 0x000000181020723c */ /* 0x040ff00000001820 */
[C---:B------:R-:W-:Y:S08]  /*2cc0*/  HMMA.16816.F32 R28, R16.reuse, R26, R28 ;  /* 0x0000001a101c723c */ /* 0x040ff0000000181c */
[C---:B--2---:R-:W-:Y:S08]  /*2cd0*/  HMMA.16816.F32 R76, R16.reuse, R20, R76 ;  /* 0x00000014104c723c */ /* 0x044ff0000000184c */
[C---:B------:R-:W-:Y:S08]  /*2ce0*/  HMMA.16816.F32 R72, R16.reuse, R22, R72 ;  /* 0x000000161048723c */ /* 0x040ff00000001848 */
[C---:B------:R-:W-:Y:S08]  /*2cf0*/  HMMA.16816.F32 R68, R16.reuse, R44, R68 ;  /* 0x0000002c1044723c */ /* 0x040ff00000001844 */
[C---:B------:R-:W-:Y:S08]  /*2d00*/  HMMA.16816.F32 R64, R16.reuse, R46, R64 ;  /* 0x0000002e1040723c */ /* 0x040ff00000001840 */
[C---:B-1----:R-:W-:Y:S08]  /*2d10*/  HMMA.16816.F32 R80, R16.reuse, R8, R80 ;  /* 0x000000081050723c */ /* 0x042ff00000001850 */
        /* <DEDUP_REMOVED lines=62> */
.L_x_7321:
[----:B------:R-:W-:-:S04]  /*3100*/  LEA R6, -R2, RZ, 0x6 ;  /* 0x000000ff02067211 */ /* 0x000fc800078e31ff */
[----:B------:R-:W-:Y:S02]  /*3110*/  SHF.R.S32.HI R4, RZ, 0x1f, R6 ;  /* 0x0000001fff047819 */ /* 0x000fe40000011406 */
.L_x_7322:
        /* <DEDUP_REMOVED lines=25> */
.L_x_7320:
[----:B------:R-:W-:Y:S02]  /*32b0*/  IMAD.IADD R14, R3, 0x1, R178 ;  /* 0x00000001030e7824 */ /* 0x000fe400078e02b2 */
[----:B------:R-:W-:-:S03]  /*32c0*/  IMAD.SHL.U32 R156, R0, 0x2, RZ ;  /* 0x00000002009c7824 */ /* 0x000fc600078e00ff */
[C---:B------:R-:W-:Y:S01]  /*32d0*/  IADD3 R4, R14.reuse, 0x1, RZ ;  /* 0x000000010e047810 */ /* 0x040fe20007ffe0ff */
        /* <DEDUP_REMOVED lines=17> */
[----:B-1----:R-:W-:Y:S01]  /*33f0*/  FSEL R10, R28, -INF , !P1 ;  /* 0xff8000001c0a7808 */ /* 0x002fe20004800000 */
[----:B------:R-:W-:Y:S01]  /*3400*/  LDSM.16.MT88.4 R92, [R154+0xa000] ;  /* 0x00a000009a5c783b */ /* 0x000fe20000004200 */
[----:B------:R-:W-:-:S02]  /*3410*/  FSEL R15, R30, -INF , !P3 ;  /* 0xff8000001e0f7808 */ /* 0x000fc40005800000 */
[CC--:B------:R-:W-:Y:S01]  /*3420*/  ISETP.GE.AND P1, PT, R3.reuse, R176.reuse, PT ;  /* 0x000000b00300720c */ /* 0x0c0fe20003f26270 */
[----:B------:R-:W-:Y:S01]  /*3430*/  LDSM.16.MT88.4 R24, [R156+0x8800] ;  /* 0x008800009c18783b */ /* 0x000fe20000004200 */
[----:B------:R-:W-:Y:S02]  /*3440*/  ISETP.GE.AND P3, PT, R3, R167, PT ;  /* 0x000000a70300720c */ /* 0x000fe40003f66270 */
[----:B------:R-:W-:Y:S02]  /*3450*/  FSEL R6, R29, -INF , !P6 ;  /* 0xff8000001d067808 */ /* 0x000fe40007000000 */
[----:B------:R-:W-:Y:S02]  /*3460*/  IADD3 R3, R14, 0x18, RZ ;  /* 0x000000180e037810 */ /* 0x000fe40007ffe0ff */
[----:B------:R-:W-:Y:S02]  /*3470*/  ISETP.GE.AND P6, PT, R4, R176, PT ;  /* 0x000000b00400720c */ /* 0x000fe40003fc6270 */
        /* <DEDUP_REMOVED lines=8> */
[-C--:B------:R-:W-:Y:S02]  /*3500*/  ISETP.GE.AND P6, PT, R14, R176.reuse, PT ;  /* 0x000000b00e00720c */ /* 0x080fe40003fc6270 */
[----:B------:R-:W-:Y:S02]  /*3510*/  FSEL R79, R79, -INF , !P4 ;  /* 0xff8000004f4f7808 */ /* 0x000fe40006000000 */
[----:B------:R-:W-:Y:S02]  /*3520*/  FSEL R12, R33, -INF , !P2 ;  /* 0xff800000210c7808 */ /* 0x000fe40005000000 */
[C---:B------:R-:W-:Y:S02]  /*3530*/  ISETP.GE.AND P2, PT, R3.reuse, R176, PT ;  /* 0x000000b00300720c */ /* 0x040fe40003f46270 */
[----:B------:R-:W-:-:S02]  /*3540*/  ISETP.GE.AND P4, PT, R3, R167, PT ;  /* 0x000000a70300720c */ /* 0x000fc40003f86270 */
[----:B------:R-:W-:Y:S02]  /*3550*/  FSEL R3, R32, -INF , !P6 ;  /* 0xff80000020037808 */ /* 0x000fe40007000000 */
[C---:B------:R-:W-:Y:S02]  /*3560*/  IADD3 R8, R14.reuse, 0x20, RZ ;  /* 0x000000200e087810 */ /* 0x040fe40007ffe0ff */
[----:B------:R-:W-:Y:S02]  /*3570*/  FMNMX.FTZ R17, R3, R12, !PT ;  /* 0x0000000c03117209 */ /* 0x000fe40007810000 */
[----:B------:R-:W-:Y:S02]  /*3580*/  IADD3 R9, R14, 0x21, RZ ;  /* 0x000000210e097810 */ /* 0x000fe40007ffe0ff */
[----:B------:R-:W-:Y:S02]  /*3590*/  FSEL R72, R72, -INF , !P1 ;  /* 0xff80000048487808 */ /* 0x000fe40004800000 */
[----:B------:R-:W-:-:S02]  /*35a0*/  FSEL R11, R74, -INF , !P3 ;  /* 0xff8000004a0b7808 */ /* 0x000fc40005800000 */
[CC--:B------:R-:W-:Y:S02]  /*35b0*/  ISETP.GE.AND P1, PT, R8.reuse, R176.reuse, PT ;  /* 0x000000b00800720c */ /* 0x0c0fe40003f26270 */
[----:B------:R-:W-:Y:S02]  /*35c0*/  ISETP.GE.AND P3, PT, R8, R167, PT ;  /* 0x000000a70800720c */ /* 0x000fe40003f66270 */
[----:B------:R-:W-:Y:S02]  /*35d0*/  FMNMX.FTZ R17, R10, R17, !PT ;  /* 0x000000110a117209 */ /* 0x000fe40007810000 */
[----:B------:R-:W-:Y:S02]  /*35e0*/  FSEL R8, R73, -INF , !P2 ;  /* 0xff80000049087808 */ /* 0x000fe40005000000 */
[C---:B------:R-:W-:Y:S02]  /*35f0*/  ISETP.GE.AND P6, PT, R9.reuse, R176, PT ;  /* 0x000000b00900720c */ /* 0x040fe40003fc6270 */
[----:B------:R-:W-:-:S02]  /*3600*/  ISETP.GE.AND P2, PT, R9, R167, PT ;  /* 0x000000a70900720c */ /* 0x000fc40003f46270 */
[----:B------:R-:W-:Y:S02]  /*3610*/  FSEL R9, R75, -INF , !P4 ;  /* 0xff8000004b097808 */ /* 0x000fe40006000000 */
[----:B------:R-:W-:Y:S02]  /*3620*/  ISETP.GE.AND P4, PT, R14, R167, PT ;  /* 0x000000a70e00720c */ /* 0x000fe40003f86270 */
[----:B------:R-:W-:Y:S02]  /*3630*/  FMNMX.FTZ R19, R6, R17, !PT ;  /* 0x0000001106137209 */ /* 0x000fe40007810000 */
[----:B------:R-:W-:Y:S02]  /*3640*/  FSEL R35, R35, -INF , !P5 ;  /* 0xff80000023237808 */ /* 0x000fe40006800000 */
[----:B------:R-:W-:Y:S02]  /*3650*/  FMNMX.FTZ R19, R76, R19, !PT ;  /* 0x000000134c137209 */ /* 0x000fe40007810000 */
[----:B------:R-:W-:-:S02]  /*3660*/  FSEL R34, R34, -INF , !P4 ;  /* 0xff80000022227808 */ /* 0x000fc40006000000 */
[----:B------:R-:W-:Y:S02]  /*3670*/  FMNMX.FTZ R19, R4, R19, !PT ;  /* 0x0000001304137209 */ /* 0x000fe40007810000 */
[----:B------:R-:W-:Y:S02]  /*3680*/  FMNMX.FTZ R20, R34, R35, !PT ;  /* 0x0000002322147209 */ /* 0x000fe40007810000 */
[----:B------:R-:W-:Y:S02]  /*3690*/  FMNMX.FTZ R19, R72, R19, !PT ;  /* 0x0000001348137209 */ /* 0x000fe40007810000 */
[----:B------:R-:W-:Y:S02]  /*36a0*/  FMNMX.FTZ R20, R15, R20, !PT ;  /* 0x000000140f147209 */ /* 0x000fe40007810000 */
[----:B------:R-:W-:Y:S02]  /*36b0*/  IADD3 R16, R14, 0x28, RZ ;  /* 0x000000280e107810 */ /* 0x000fe40007ffe0ff */
[----:B------:R-:W-:-:S02]  /*36c0*/  FSEL R122, R68, -INF , !P1 ;  /* 0xff800000447a7808 */ /* 0x000fc40004800000 */
[----:B------:R-:W-:Y:S02]  /*36d0*/  FMNMX.FTZ R19, R8, R19, !PT ;  /* 0x0000001308137209 */ /* 0x000fe40007810000 */
[----:B------:R-:W-:Y:S02]  /*36e0*/  FMNMX.FTZ R20, R31, R20, !PT ;  /* 0x000000141f147209 */ /* 0x000fe40007810000 */
[C---:B------:R-:W-:Y:S02]  /*36f0*/  ISETP.GE.AND P5, PT, R16.reuse, R176, PT ;  /* 0x000000b01000720c */ /* 0x040fe40003fa6270 */
[----:B------:R-:W-:Y:S02]  /*3700*/  ISETP.GE.AND P1, PT, R16, R167, PT ;  /* 0x000000a71000720c */ /* 0x000fe40003f26270 */
[----:B------:R-:W-:Y:S02]  /*3710*/  IADD3 R16, R14, 0x29, RZ ;  /* 0x000000290e107810 */ /* 0x000fe40007ffe0ff */
[----:B------:R-:W-:-:S02]  /*3720*/  FSEL R32, R69, -INF , !P6 ;  /* 0xff80000045207808 */ /* 0x000fc40007000000 */
[----:B------:R-:W-:Y:S02]  /*3730*/  FMNMX.FTZ R19, R122, R19, !PT ;  /* 0x000000137a137209 */ /* 0x000fe40007810000 */
[----:B------:R-:W-:Y:S02]  /*3740*/  FMNMX.FTZ R20, R13, R20, !PT ;  /* 0x000000140d147209 */ /* 0x000fe40007810000 */
[----:B------:R-:W-:Y:S02]  /*3750*/  FSEL R29, R70, -INF , !P3 ;  /* 0xff800000461d7808 */ /* 0x000fe40005800000 */
[----:B------:R-:W-:Y:S02]  /*3760*/  ISETP.GE.AND P3, PT, R16, R176, PT ;  /* 0x000000b01000720c */ /* 0x000fe40003f66270 */
[----:B------:R-:W-:Y:S02]  /*3770*/  IADD3 R18, R14, 0x30, RZ ;  /* 0x000000300e127810 */ /* 0x000fe40007ffe0ff */
[----:B------:R-:W-:-:S02]  /*3780*/  FSEL R30, R64, -INF , !P5 ;  /* 0xff800000401e7808 */ /* 0x000fc40006800000 */
[----:B------:R-:W-:Y:S02]  /*3790*/  FMNMX.FTZ R19, R32, R19, !PT ;  /* 0x0000001320137209 */ /* 0x000fe40007810000 */
[----:B------:R-:W-:Y:S02]  /*37a0*/  FMNMX.FTZ R20, R79, R20, !PT ;  /* 0x000000144f147209 */ /* 0x000fe40007810000 */
[----:B------:R-:W-:Y:S02]  /*37b0*/  FSEL R131, R71, -INF , !P2 ;  /* 0xff80000047837808 */ /* 0x000fe40005000000 */
[----:B------:R-:W-:Y:S01]  /*37c0*/  IADD3 R17, R14, 0x31, RZ ;  /* 0x000000310e117810 */ /* 0x000fe20007ffe0ff */
[----:B------:R-:W-:Y:S01]  /*37d0*/  LDSM.16.MT88.4 R68, [R156+0xa000] ;  /* 0x00a000009c44783b */ /* 0x000fe20000004200 */
[----:B------:R-:W-:Y:S02]  /*37e0*/  ISETP.GE.AND P2, PT, R18, R176, PT ;  /* 0x000000b01200720c */ /* 0x000fe40003f46270 */
[----:B------:R-:W-:-:S02]  /*37f0*/  FSEL R28, R65, -INF , !P3 ;  /* 0xff800000411c7808 */ /* 0x000fc40005800000 */
[----:B------:R-:W-:Y:S02]  /*3800*/  FMNMX.FTZ R19, R30, R19, !PT ;  /* 0x000000131e137209 */ /* 0x000fe40007810000 */
[----:B------:R-:W-:Y:S02]  /*3810*/  FMNMX.FTZ R20, R11, R20, !PT ;  /* 0x000000140b147209 */ /* 0x000fe40007810000 */
        /* <DEDUP_REMOVED lines=18> */
[----:B------:R-:W-:Y:S02]  /*3940*/  ISETP.GE.AND P1, PT, R18, R167, PT ;  /* 0x000000a71200720c */ /* 0x000fe40003f26270 */
[----:B------:R-:W-:Y:S02]  /*3950*/  FSEL R143, R67, -INF , !P4 ;  /* 0xff800000438f7808 */ /* 0x000fe40006000000 */
[----:B------:R-:W-:Y:S02]  /*3960*/  FMNMX.FTZ R20, R133, R20, !PT ;  /* 0x0000001485147209 */ /* 0x000fe40007810000 */
[----:B------:R-:W-:-:S02]  /*3970*/  FMNMX.FTZ R18, R132, R19, !PT ;  /* 0x0000001384127209 */ /* 0x000fc40007810000 */
[-C--:B------:R-:W-:Y:S02]  /*3980*/  ISETP.GE.AND P2, PT, R17, R167.reuse, PT ;  /* 0x000000a71100720c */ /* 0x080fe40003f46270 */
[----:B------:R-:W-:Y:S01]  /*3990*/  FSEL R139, R82, -INF , !P1 ;  /* 0xff800000528b7808 */ /* 0x000fe20004800000 */
[----:B------:R-:W1:Y:S01]  /*39a0*/  SHFL.BFLY PT, R17, R18, 0x2, 0x1f ;  /* 0x0c401f0012117f89 */ /* 0x000e6200000e0000 */
[----:B------:R-:W-:Y:S02]  /*39b0*/  FMNMX.FTZ R20, R143, R20, !PT ;  /* 0x000000148f147209 */ /* 0x000fe40007810000 */
[-C--:B------:R-:W-:Y:S02]  /*39c0*/  ISETP.GE.AND P1, PT, R16, R167.reuse, PT ;  /* 0x000000a71000720c */ /* 0x080fe40003f26270 */
[----:B------:R-:W-:Y:S02]  /*39d0*/  FSEL R137, R83, -INF , !P2 ;  /* 0xff80000053897808 */ /* 0x000fe40005000000 */
[----:B------:R-:W-:Y:S01]  /*39e0*/  FMNMX.FTZ R20, R139, R20, !PT ;  /* 0x000000148b147209 */ /* 0x000fe20007810000 */
[----:B------:R-:W-:Y:S01]  /*39f0*/  LDSM.16.MT88.4 R80, [R153+0xa000] ;  /* 0x00a000009950783b */ /* 0x000fe20000004200 */
[----:B------:R-:W-:-:S02]  /*3a00*/  ISETP.GE.AND P2, PT, R14, R167, PT ;  /* 0x000000a70e00720c */ /* 0x000fc40003f46270 */
[----:B------:R-:W-:Y:S02]  /*3a10*/  FSEL R135, R58, -INF , !P1 ;  /* 0xff8000003a877808 */ /* 0x000fe40004800000 */
[----:B------:R-:W-:Y:S02]  /*3a20*/  FMNMX.FTZ R20, R137, R20, !PT ;  /* 0x0000001489147209 */ /* 0x000fe40007810000 */
[----:B------:R-:W-:Y:S02]  /*3a30*/  FSEL R129, R59, -INF , !P2 ;  /* 0xff8000003b817808 */ /* 0x000fe40005000000 */
[----:B------:R-:W-:Y:S02]  /*3a40*/  FMNMX.FTZ R20, R135, R20, !PT ;  /* 0x0000001487147209 */ /* 0x000fe40007810000 */
[----:B------:R-:W-:Y:S02]  /*3a50*/  ISETP.GT.AND P4, PT, R169, R164, PT ;  /* 0x000000a4a900720c */ /* 0x000fe40003f84270 */
[----:B------:R-:W-:-:S02]  /*3a60*/  FMNMX.FTZ R21, R129, R20, !PT ;  /* 0x0000001481157209 */ /* 0x000fc40007810000 */
[----:B-1----:R-:W-:-:S03]  /*3a70*/  FMNMX.FTZ R19, R18, R17, !PT ;  /* 0x0000001112137209 */ /* 0x002fc60007810000 */
[----:B------:R-:W1:Y:S04]  /*3a80*/  SHFL.BFLY PT, R14, R21, 0x2, 0x1f ;  /* 0x0c401f00150e7f89 */ /* 0x000e6800000e0000 */
[----:B------:R-:W2:Y:S01]  /*3a90*/  SHFL.BFLY PT, R100, R19, 0x1, 0x1f ;  /* 0x0c201f0013647f89 */ /* 0x000ea200000e0000 */
[----:B-1----:R-:W-:-:S03]  /*3aa0*/  FMNMX.FTZ R17, R21, R14, !PT ;  /* 0x0000000e15117209 */ /* 0x002fc60007810000 */
[----:B------:R-:W-:Y:S01]  /*3ab0*/  LDSM.16.MT88.4 R20, [R153+0x8800] ;  /* 0x008800009914783b */ /* 0x000fe20000004200 */
        /* <DEDUP_REMOVED lines=11> */
[----:B------:R-:W2:Y:S01]  /*3b70*/  LDSM.16.MT88.4 R4, [R152+0xa000] ;  /* 0x00a000009804783b */ /* 0x000ea20000004200 */
[----:B-1----:R-:W-:Y:S01]  /*3b80*/  FMNMX.FTZ R3, R17, R14, !PT ;  /* 0x0000000e11037209 */ /* 0x002fe20007810000 */
[----:B------:R-:W-:-:S02]  /*3b90*/  FFMA.FTZ R0, R8, c[0x0][0x23c], -R141 ;  /* 0x00008f0008007a23 */ /* 0x000fc4000001088d */
[----:B------:R-:W1:Y:S01]  /*3ba0*/  LDSM.16.MT88.4 R16, [R154+0x8800] ;  /* 0x008800009a10783b */ /* 0x000e620000004200 */
[C---:B------:R-:W-:Y:S01]  /*3bb0*/  FSETP.NEU.FTZ.AND P1, PT, R3.reuse, -INF , PT ;  /* 0xff8000000300780b */ /* 0x040fe20003f3d000 */
[----:B------:R-:W-:Y:S01]  /*3bc0*/  FMUL.FTZ R128, R3, c[0x0][0x23c] ;  /* 0x00008f0003807a20 */ /* 0x000fe20000410000 */
[----:B------:R-:W3:Y:S01]  /*3bd0*/  MUFU.EX2 R114, R114 ;  /* 0x0000007200727308 */ /* 0x000ee20000000800 */
        /* <DEDUP_REMOVED lines=8> */
[--C-:B------:R-:W-:Y:S01]  /*3c60*/  FFMA.FTZ R120, R15, c[0x0][0x23c], -R128.reuse ;  /* 0x00008f000f787a23 */ /* 0x100fe20000010880 */
[----:B------:R-:W-:Y:S01]  /*3c70*/  LDSM.16.MT88.4 R32, [R153+0xa800] ;  /* 0x00a800009920783b */ /* 0x000fe20000004200 */
[--C-:B------:R-:W-:Y:S01]  /*3c80*/  FFMA.FTZ R113, R31, c[0x0][0x23c], -R128.reuse ;  /* 0x00008f001f717a23 */ /* 0x100fe20000010880 */
[----:B------:R-:W4:Y:S01]  /*3c90*/  MUFU.EX2 R112, R112 ;  /* 0x0000007000707308 */ /* 0x000f220000000800 */
[--C-:B------:R-:W-:Y:S01]  /*3ca0*/  FFMA.FTZ R116, R13, c[0x0][0x23c], -R128.reuse ;  /* 0x00008f000d747a23 */ /* 0x100fe20000010880 */
[----:B---3--:R-:W-:Y:S01]  /*3cb0*/  F2FP.PACK_AB R84, R114, R119 ;  /* 0x000000777254723e */ /* 0x008fe200000000ff */
[----:B------:R-:W3:Y:S01]  /*3cc0*/  LDSM.16.MT88.4 R12, [R152+0x8800] ;  /* 0x00880000980c783b */ /* 0x000ee20000004200 */
[--C-:B------:R-:W-:Y:S02]  /*3cd0*/  FFMA.FTZ R121, R11, c[0x0][0x23c], -R128.reuse ;  /* 0x00008f000b797a23 */ /* 0x100fe40000010880 */
[----:B------:R-:W-:-:S02]  /*3ce0*/  FFMA.FTZ R108, R9, c[0x0][0x23c], -R128 ;  /* 0x00008f00096c7a23 */ /* 0x000fc40000010880 */
[----:B------:R-:W-:Y:S01]  /*3cf0*/  MUFU.EX2 R118, R118 ;  /* 0x0000007600767308 */ /* 0x000fe20000000800 */
[----:B------:R-:W5:Y:S01]  /*3d00*/  LDSM.16.MT88.4 R8, [R156+0xa800] ;  /* 0x00a800009c08783b */ /* 0x000f620000004200 */
[--C-:B------:R-:W-:Y:S02]  /*3d10*/  FFMA.FTZ R109, R79, c[0x0][0x23c], -R128.reuse ;  /* 0x00008f004f6d7a23 */ /* 0x100fe40000010880 */
[----:B------:R-:W-:Y:S02]  /*3d20*/  FFMA.FTZ R130, R133, c[0x0][0x23c], -R128 ;  /* 0x00008f0085827a23 */ /* 0x000fe40000010880 */
[--C-:B------:R-:W-:Y:S02]  /*3d30*/  FFMA.FTZ R124, R30, c[0x0][0x23c], -R141.reuse ;  /* 0x00008f001e7c7a23 */ /* 0x100fe4000001088d */
[----:B------:R-:W1:Y:S01]  /*3d40*/  MUFU.EX2 R123, R123 ;  /* 0x0000007b007b7308 */ /* 0x000e620000000800 */
[----:B----4-:R-:W-:Y:S01]  /*3d50*/  F2FP.PACK_AB R86, R112, R117 ;  /* 0x000000757056723e */ /* 0x010fe200000000ff */
[----:B------:R-:W-:-:S02]  /*3d60*/  FFMA.FTZ R127, R28, c[0x0][0x23c], -R141 ;  /* 0x00008f001c7f7a23 */ /* 0x000fc4000001088d */
[--C-:B------:R-:W-:Y:S02]  /*3d70*/  FFMA.FTZ R126, R29, c[0x0][0x23c], -R128.reuse ;  /* 0x00008f001d7e7a23 */ /* 0x100fe40000010880 */
[--C-:B------:R-:W-:Y:S01]  /*3d80*/  FFMA.FTZ R131, R131, c[0x0][0x23c], -R128.reuse ;  /* 0x00008f0083837a23 */ /* 0x100fe20000010880 */
[----:B------:R-:W-:Y:S01]  /*3d90*/  LDSM.16.MT88.4 R28, [R156+0x9000] ;  /* 0x009000009c1c783b */ /* 0x000fe20000004200 */
[----:B------:R-:W-:Y:S01]  /*3da0*/  MUFU.EX2 R120, R120 ;  /* 0x0000007800787308 */ /* 0x000fe20000000800 */
[--C-:B------:R-:W-:Y:S02]  /*3db0*/  FFMA.FTZ R133, R143, c[0x0][0x23c], -R128.reuse ;  /* 0x00008f008f857a23 */ /* 0x100fe40000010880 */
[----:B------:R-:W-:Y:S02]  /*3dc0*/  FFMA.FTZ R187, R132, c[0x0][0x23c], -R141 ;  /* 0x00008f0084bb7a23 */ /* 0x000fe4000001088d */
[--C-:B------:R-:W-:Y:S02]  /*3dd0*/  FFMA.FTZ R132, R139, c[0x0][0x23c], -R128.reuse ;  /* 0x00008f008b847a23 */ /* 0x100fe40000010880 */
[--C-:B------:R-:W-:Y:S01]  /*3de0*/  FFMA.FTZ R137, R137, c[0x0][0x23c], -R128.reuse ;  /* 0x00008f0089897a23 */ /* 0x100fe20000010880 */
[----:B------:R-:W4:Y:S01]  /*3df0*/  MUFU.EX2 R113, R113 ;  /* 0x0000007100717308 */ /* 0x000f220000000800 */
[----:B-1----:R-:W-:Y:S01]  /*3e00*/  F2FP.PACK_AB R85, R123, R118 ;  /* 0x000000767b55723e */ /* 0x002fe200000000ff */
[----:B------:R-:W-:-:S02]  /*3e10*/  FFMA.FTZ R135, R135, c[0x0][0x23c], -R128 ;  /* 0x00008f0087877a23 */ /* 0x000fc40000010880 */
[--C-:B------:R-:W-:Y:S02]  /*3e20*/  FFMA.FTZ R138, R138, c[0x0][0x23c], -R141.reuse ;  /* 0x00008f008a8a7a23 */ /* 0x100fe4000001088d */
[--C-:B------:R-:W-:Y:S02]  /*3e30*/  FFMA.FTZ R143, R136, c[0x0][0x23c], -R141.reuse ;  /* 0x00008f00888f7a23 */ /* 0x100fe4000001088d */
[----:B------:R-:W-:Y:S01]  /*3e40*/  MUFU.EX2 R115, R115 ;  /* 0x0000007300737308 */ /* 0x000fe20000000800 */
[----:B------:R-:W-:Y:S02]  /*3e50*/  FFMA.FTZ R134, R134, c[0x0][0x23c], -R141 ;  /* 0x00008f0086867a23 */ /* 0x000fe4000001088d */
[----:B------:R-:W-:Y:S02]  /*3e60*/  FFMA.FTZ R128, R129, c[0x0][0x23c], -R128 ;  /* 0x00008f0081807a23 */ /* 0x000fe40000010880 */
[----:B------:R-:W-:Y:S02]  /*3e70*/  FADD.FTZ R114, R119, R114 ;  /* 0x0000007277727221 */ /* 0x000fe40000010000 */
[----:B------:R-:W-:Y:S01]  /*3e80*/  FADD.FTZ R123, R118, R123 ;  /* 0x0000007b767b7221 */ /* 0x000fe20000010000 */
[----:B----4-:R-:W-:Y:S01]  /*3e90*/  F2FP.PACK_AB R87, R113, R120 ;  /* 0x000000787157723e */ /* 0x010fe200000000ff */
        /* <DEDUP_REMOVED lines=33> */
[C---:B--2---:R-:W-:Y:S02]  /*40b0*/  HMMA.16816.F32 R88, R84.reuse, R4, RZ ;  /* 0x000000045458723c */ /* 0x044fe400000018ff */
[----:B------:R-:W-:Y:S05]  /*40c0*/  MUFU.EX2 R138, R138 ;  /* 0x0000008a008a7308 */ /* 0x000fea0000000800 */
[----:B-1----:R-:W-:Y:S01]  /*40d0*/  F2FP.PACK_AB R4, R110, R115 ;  /* 0x000000736e04723e */ /* 0x002fe200000000ff */
        /* <DEDUP_REMOVED lines=19> */
[C---:B---3--:R-:W-:Y:S02]  /*4210*/  HMMA.16816.F32 R56, R4.reuse, R12, R56 ;  /* 0x0000000c0438723c */ /* 0x048fe40000001838 */
[----:B------:R-:W3:Y:S06]  /*4220*/  MUFU.EX2 R137, R137 ;  /* 0x0000008900897308 */ /* 0x000eec0000000800 */
[C---:B------:R-:W-:Y:S01]  /*4230*/  HMMA.16816.F32 R60, R4.reuse, R14, R60 ;  /* 0x0000000e043c723c */ /* 0x040fe2000000183c */
[----:B------:R-:W4:Y:S01]  /*4240*/  LDSM.16.MT88.4 R12, [R152+0xa800] ;  /* 0x00a80000980c783b */ /* 0x000f220000004200 */
[----:B------:R-:W-:Y:S06]  /*4250*/  MUFU.EX2 R135, R135 ;  /* 0x0000008700877308 */ /* 0x000fec0000000800 */
[C---:B-----5:R-:W-:Y:S02]  /*4260*/  HMMA.16816.F32 R64, R4.reuse, R8, R64 ;  /* 0x000000080440723c */ /* 0x060fe40000001840 */
[----:B------:R-:W5:Y:S06]  /*4270*/  MUFU.EX2 R128, R128 ;  /* 0x0000008000807308 */ /* 0x000f6c0000000800 */
        /* <DEDUP_REMOVED lines=14> */
[C---:B----4-:R-:W-:Y:S08]  /*4360*/  HMMA.16816.F32 R88, R4.reuse, R12, R88 ;  /* 0x0000000c0458723c */ /* 0x050ff00000001858 */
        /* <DEDUP_REMOVED lines=18> */
[C---:B--2---:R-:W-:Y:S08]  /*4490*/  HMMA.16816.F32 R72, R4.reuse, R12, R72 ;  /* 0x0000000c0448723c */ /* 0x044ff00000001848 */
[C---:B------:R-:W-:Y:S01]  /*44a0*/  HMMA.16816.F32 R92, R4.reuse, R14, R92 ;  /* 0x0000000e045c723c */ /* 0x040fe2000000185c */
[----:B------:R-:W2:Y:S07]  /*44b0*/  LDSM.16.MT88.4 R12, [R156+0x9800] ;  /* 0x009800009c0c783b */ /* 0x000eae0000004200 */
        /* <DEDUP_REMOVED lines=10> */
[----:B------:R-:W4:Y:S07]  /*4560*/  LDSM.16.MT88.4 R24, [R153+0x9800] ;  /* 0x009800009918783b */ /* 0x000f2e0000004200 */
[C---:B------:R-:W-:Y:S08]  /*4570*/  HMMA.16816.F32 R56, R4.reuse, R20, R56 ;  /* 0x000000140438723c */ /* 0x040ff00000001838 */
[C---:B------:R-:W-:Y:S01]  /*4580*/  HMMA.16816.F32 R60, R4.reuse, R22, R60 ;  /* 0x00000016043c723c */ /* 0x040fe2000000183c */
[----:B------:R-:W1:Y:S07]  /*4590*/  LDSM.16.MT88.4 R20, [R152+0x9800] ;  /* 0x009800009814783b */ /* 0x000e6e0000004200 */
        /* <DEDUP_REMOVED lines=96> */
.L_x_7324:
[----:B------:R-:W-:-:S05]  /*4ba0*/  IMAD.MOV.U32 R5, RZ, RZ, c[0x0][0x1a0] ;  /* 0x00006800ff057624 */ /* 0x000fca00078e00ff */
[----:B------:R-:W-:-:S04]  /*4bb0*/  LEA R5, -R5, RZ, 0x6 ;  /* 0x000000ff05057211 */ /* 0x000fc800078e31ff */
[----:B------:R-:W-:Y:S02]  /*4bc0*/  SHF.R.S32.HI R4, RZ, 0x1f, R5 ;  /* 0x0000001fff047819 */ /* 0x000fe40000011405 */
.L_x_7325:
[----:B------:R-:W-:Y:S01]  /*4bd0*/  IMAD.MOV.U32 R0, RZ, RZ, c[0x0][0x1a0] ;  /* 0x00006800ff007624 */ /* 0x000fe200078e00ff */
[C---:B------:R-:W-:Y:S01]  /*4be0*/  LEA R166, P2, R5.reuse, R166, 0x1 ;  /* 0x000000a605a67211 */ /* 0x040fe200078408ff */
[----:B------:R-:W-:Y:S01]  /*4bf0*/  IMAD.MOV.U32 R177, RZ, RZ, 0x5 ;  /* 0x00000005ffb17424 */ /* 0x000fe200078e00ff */
[C---:B------:R-:W-:Y:S01]  /*4c00*/  IADD3 R106, P1, R5.reuse, R106, RZ ;  /* 0x0000006a056a7210 */ /* 0x040fe20007f3e0ff */
[C---:B------:R-:W-:Y:S01]  /*4c10*/  IMAD.SHL.U32 R7, R0.reuse, 0x20, RZ ;  /* 0x0000002000077824 */ /* 0x040fe200078e00ff */
[----:B------:R-:W-:Y:S01]  /*4c20*/  LEA.HI.X R165, R5, R165, R4, 0x1, P2 ;  /* 0x000000a505a57211 */ /* 0x000fe200010f0c04 */
[----:B------:R-:W-:Y:S01]  /*4c30*/  IMAD.MOV.U32 R10, RZ, RZ, R166 ;  /* 0x000000ffff0a7224 */ /* 0x000fe200078e00a6 */
[----:B------:R-:W-:Y:S01]  /*4c40*/  SHF.L.U64.HI R0, R0, R177, c[0x0][0x1a4] ;  /* 0x0000690000007619 */ /* 0x000fe200000102b1 */
[----:B------:R-:W-:Y:S01]  /*4c50*/  IMAD.X R5, R4, 0x1, R104, P1 ;  /* 0x0000000104057824 */ /* 0x000fe200008e0668 */
[----:B------:R-:W-:Y:S01]  /*4c60*/  IADD3 R8, P2, R7, R166, RZ ;  /* 0x000000a607087210 */ /* 0x000fe20007f5e0ff */
[--C-:B------:R-:W-:Y:S01]  /*4c70*/  IMAD.MOV.U32 R11, RZ, RZ, R165.reuse ;  /* 0x000000ffff0b7224 */ /* 0x100fe200078e00a5 */
[----:B------:R-:W-:Y:S01]  /*4c80*/  LEA R4, P3, R106, c[0x0][0x170], 0x1 ;  /* 0x00005c006a047a11 */ /* 0x000fe200078608ff */
[----:B------:R-:W-:Y:S01]  /*4c90*/  IMAD R178, R169, 0x40, R178 ;  /* 0x00000040a9b27824 */ /* 0x000fe200078e02b2 */
[-C--:B------:R-:W-:Y:S01]  /*4ca0*/  IADD3 R16, P1, R8, R7.reuse, RZ ;  /* 0x0000000708107210 */ /* 0x080fe20007f3e0ff */
[----:B------:R-:W-:Y:S01]  /*4cb0*/  IMAD.X R9, R0, 0x1, R165, P2 ;  /* 0x0000000100097824 */ /* 0x000fe200010e06a5 */
[----:B------:R-:W-:Y:S01]  /*4cc0*/  LEA.HI.X R5, R106, c[0x0][0x174], R5, 0x1, P3 ;  /* 0x00005d006a057a11 */ /* 0x000fe200018f0c05 */
[----:B------:R-:W-:Y:S01]  /*4cd0*/  @!PT LDS RZ, [RZ] ;  /* 0x00000000fffff984 */ /* 0x000fe20000000800 */
[----:B------:R-:W-:Y:S01]  /*4ce0*/  @!PT LDS RZ, [RZ] ;  /* 0x00000000fffff984 */ /* 0x000fe20000000800 */
[----:B------:R-:W-:Y:S01]  /*4cf0*/  @!PT LDS RZ, [RZ] ;  /* 0x00000000fffff984 */ /* 0x000fe20000000800 */
[----:B------:R1:W-:Y:S01]  /*4d00*/  LDGSTS.E.BYPASS.LTC128B.128 [R171+0x8000], [R10.64] ;  /* 0x080000000aab7fae */ /* 0x0003e2000b901d44 */
[----:B------:R-:W-:Y:S01]  /*4d10*/  IADD3 R18, P2, R16, R7, RZ ;  /* 0x0000000710127210 */ /* 0x000fe20007f5e0ff */
[--C-:B------:R-:W-:Y:S01]  /*4d20*/  IMAD.X R17, R9, 0x1, R0.reuse, P1 ;  /* 0x0000000109117824 */ /* 0x100fe200008e0600 */
[CC--:B------:R-:W-:Y:S01]  /*4d30*/  ISETP.GE.AND P3, PT, R178.reuse, R176.reuse, PT ;  /* 0x000000b0b200720c */ /* 0x0c0fe20003f66270 */
[----:B------:R2:W-:Y:S02]  /*4d40*/  LDGSTS.E.BYPASS.LTC128B.128 [R171+0xa000], [R4.64+0x80] ;  /* 0x0a00008004ab7fae */ /* 0x0005e4000b901d44 */
[----:B------:R-:W-:Y:S01]  /*4d50*/  IMAD.X R19, R17, 0x1, R0, P2 ;  /* 0x0000000111137824 */ /* 0x000fe200010e0600 */
[----:B------:R-:W-:Y:S01]  /*4d60*/  IADD3 R0, R178, 0x1, RZ ;  /* 0x00000001b2007810 */ /* 0x000fe20007ffe0ff */
[----:B------:R1:W-:Y:S03]  /*4d70*/  LDGSTS.E.BYPASS.LTC128B.128 [R171+0x8800], [R8.64] ;  /* 0x0880000008ab7fae */ /* 0x0003e6000b901d44 */
[C---:B------:R-:W-:Y:S01]  /*4d80*/  ISETP.GE.AND P4, PT, R0.reuse, R176, PT ;  /* 0x000000b00000720c */ /* 0x040fe20003f86270 */
[----:B------:R1:W-:Y:S01]  /*4d90*/  LDGSTS.E.BYPASS.LTC128B.128 [R171+0xa800], [R8.64+0x80] ;  /* 0x0a80008008ab7fae */ /* 0x0003e2000b901d44 */
[----:B------:R-:W-:-:S02]  /*4da0*/  ISETP.GE.AND P1, PT, R0, R167, PT ;  /* 0x000000a70000720c */ /* 0x000fc40003f26270 */
[----:B------:R-:W-:Y:S01]  /*4db0*/  IADD3 R0, R178, 0x8, RZ ;  /* 0x00000008b2007810 */ /* 0x000fe20007ffe0ff */
[----:B------:R3:W-:Y:S03]  /*4dc0*/  LDGSTS.E.BYPASS.LTC128B.128 [R171+0x9000], [R16.64] ;  /* 0x0900000010ab7fae */ /* 0x0007e6000b901d44 */
[CC--:B------:R-:W-:Y:S01]  /*4dd0*/  ISETP.GE.AND P5, PT, R0.reuse, R176.reuse, PT ;  /* 0x000000b00000720c */ /* 0x0c0fe20003fa6270 */
[----:B------:R3:W-:Y:S01]  /*4de0*/  LDGSTS.E.BYPASS.LTC128B.128 [R171+0xb000], [R16.64+0x80] ;  /* 0x0b00008010ab7fae */ /* 0x0007e2000b901d44 */
[----:B------:R-:W-:Y:S02]  /*4df0*/  ISETP.GE.AND P6, PT, R0, R167, PT ;  /* 0x000000a70000720c */ /* 0x000fe40003fc6270 */
[C---:B------:R-:W-:Y:S01]  /*4e00*/  IADD3 R0, R178.reuse, 0x11, RZ ;  /* 0x00000011b2007810 */ /* 0x040fe20007ffe0ff */
[----:B------:R3:W-:Y:S04]  /*4e10*/  LDGSTS.E.BYPASS.LTC128B.128 [R171+0x9800], [R18.64] ;  /* 0x0980000012ab7fae */ /* 0x0007e8000b901d44 */
[----:B------:R3:W-:Y:S04]  /*4e20*/  LDGSTS.E.BYPASS.LTC128B.128 [R171+0xb800], [R18.64+0x80] ;  /* 0x0b80008012ab7fae */ /* 0x0007e8000b901d44 */
[----:B------:R-:W-:Y:S04]  /*4e30*/  LDSM.16.M88.4 R116, [R162] ;  /* 0x00000000a274783b */ /* 0x000fe80000000200 */
[----:B------:R-:W4:Y:S04]  /*4e40*/  LDSM.16.M88.4 R20, [R161+0x4000] ;  /* 0x00400000a114783b */ /* 0x000f280000000200 */
[----:B------:R-:W3:Y:S04]  /*4e50*/  LDSM.16.M88.4 R12, [R161+0x4800] ;  /* 0x00480000a10c783b */ /* 0x000ee80000000200 */
[----:B------:R-:W5:Y:S04]  /*4e60*/  LDSM.16.M88.4 R124, [R161+0x5000] ;  /* 0x00500000a17c783b */ /* 0x000f680000000200 */
[----:B------:R-:W3:Y:S04]  /*4e70*/  LDSM.16.M88.4 R28, [R161+0x5800] ;  /* 0x00580000a11c783b */ /* 0x000ee80000000200 */
[----:B------:R-:W-:Y:S04]  /*4e80*/  LDSM.16.M88.4 R140, [R160] ;  /* 0x00000000a08c783b */ /* 0x000fe80000000200 */
[----:B-1----:R-:W1:Y:S04]  /*4e90*/  LDSM.16.M88.4 R8, [R159] ;  /* 0x000000009f08783b */ /* 0x002e680000000200 */
[----:B--2---:R-:W2:Y:S04]  /*4ea0*/  LDSM.16.M88.4 R4, [R151] ;  /* 0x000000009704783b */ /* 0x004ea80000000200 */
[----:B------:R-:W1:Y:S04]  /*4eb0*/  LDSM.16.M88.4 R132, [R149] ;  /* 0x000000009584783b */ /* 0x000e680000000200 */
[----:B------:R-:W1:Y:S04]  /*4ec0*/  LDSM.16.M88.4 R136, [R150] ;  /* 0x000000009688783b */ /* 0x000e680000000200 */
[----:B------:R-:W-:Y:S01]  /*4ed0*/  LDSM.16.M88.4 R112, [R158] ;  /* 0x000000009e70783b */ /* 0x000fe20000000200 */
[C---:B----4-:R-:W-:Y:S03]  /*4ee0*/  HMMA.16816.F32 R24, R116.reuse, R20, RZ ;  /* 0x000000147418723c */ /* 0x050fe600000018ff */
[----:B------:R-:W4:Y:S04]  /*4ef0*/  LDSM.16.M88.4 R108, [R155+0x4000] ;  /* 0x004000009b6c783b */ /* 0x000f280000000200 */
[----:B------:R-:W1:Y:S01]  /*4f00*/  LDSM.16.M88.4 R104, [R155+0x4800] ;  /* 0x004800009b68783b */ /* 0x000e620000000200 */
[C---:B------:R-:W-:Y:S03]  /*4f10*/  HMMA.16816.F32 R20, R116.reuse, R22, RZ ;  /* 0x000000167414723c */ /* 0x040fe600000018ff */
[----:B------:R-:W-:Y:S04]  /*4f20*/  LDSM.16.M88.4 R32, [R155+0x5000] ;  /* 0x005000009b20783b */ /* 0x000fe80000000200 */
[----:B------:R-:W0:Y:S01]  /*4f30*/  LDGDEPBAR ;  /* 0x00000000000079af */ /* 0x000e220000000000 */
[C---:B---3--:R-:W-:Y:S08]  /*4f40*/  HMMA.16816.F32 R16, R116.reuse, R12, RZ ;  /* 0x0000000c7410723c */ /* 0x048ff000000018ff */
[C---:B------:R-:W-:Y:S08]  /*4f50*/  HMMA.16816.F32 R12, R116.reuse, R14, RZ ;  /* 0x0000000e740c723c */ /* 0x040ff000000018ff */
[C---:B-----5:R-:W-:Y:S08]  /*4f60*/  HMMA.16816.F32 R128, R116.reuse, R124, RZ ;  /* 0x0000007c7480723c */ /* 0x060ff000000018ff */
[C---:B------:R-:W-:Y:S08]  /*4f70*/  HMMA.16816.F32 R124, R116.reuse, R126, RZ ;  /* 0x0000007e747c723c */ /* 0x040ff000000018ff */
[C---:B------:R-:W-:Y:S08]  /*4f80*/  HMMA.16816.F32 R120, R116.reuse, R28, RZ ;  /* 0x0000001c7478723c */ /* 0x040ff000000018ff */
[----:B------:R-:W-:Y:S01]  /*4f90*/  HMMA.16816.F32 R116, R116, R30, RZ ;  /* 0x0000001e7474723c */ /* 0x000fe200000018ff */
[----:B------:R-:W3:Y:S07]  /*4fa0*/  LDSM.16.M88.4 R28, [R155+0x5800] ;  /* 0x005800009b1c783b */ /* 0x000eee0000000200 */
[C---:B-1----:R-:W-:Y:S08]  /*4fb0*/  HMMA.16816.F32 R24, R140.reuse, R8, R24 ;  /* 0x000000088c18723c */ /* 0x042ff00000001818 */
[C---:B------:R-:W-:Y:S01]  /*4fc0*/  HMMA.16816.F32 R20, R140.reuse, R10, R20 ;  /* 0x0000000a8c14723c */ /* 0x040fe20000001814 */
[----:B------:R-:W-:Y:S07]  /*4fd0*/  LDSM.16.M88.4 R8, [R157] ;  /* 0x000000009d08783b */ /* 0x000fee0000000200 */
[C---:B--2---:R-:W-:Y:S08]  /*4fe0*/  HMMA.16816.F32 R16, R140.reuse, R4, R16 ;  /* 0x000000048c10723c */ /* 0x044ff00000001810 */
[C---:B------:R-:W-:Y:S01]  /*4ff0*/  HMMA.16816.F32 R12, R140.reuse, R6, R12 ;  /* 0x000000068c0c723c */ /* 0x040fe2000000180c */
[----:B------:R-:W1:Y:S07]  /*5000*/  LDSM.16.M88.4 R4, [R148] ;  /* 0x000000009404783b */ /* 0x000e6e0000000200 */
[C---:B------:R-:W-:Y:S08]  /*5010*/  HMMA.16816.F32 R120, R140.reuse, R132, R120 ;  /* 0x000000848c78723c */ /* 0x040ff00000001878 */
[C---:B------:R-:W-:Y:S01]  /*5020*/  HMMA.16816.F32 R132, R140.reuse, R134, R116 ;  /* 0x000000868c84723c */ /* 0x040fe20000001874 */
[----:B------:R-:W2:Y:S07]  /*5030*/  LDSM.16.M88.4 R116, [R148+0x800] ;  /* 0x000800009474783b */ /* 0x000eae0000000200 */
[C---:B------:R-:W-:Y:S08]  /*5040*/  HMMA.16816.F32 R128, R140.reuse, R136, R128 ;  /* 0x000000888c80723c */ /* 0x040ff00000001880 */
[----:B------:R-:W-:Y:S08]  /*5050*/  HMMA.16816.F32 R124, R140, R138, R124 ;  /* 0x0000008a8c7c723c */ /* 0x000ff0000000187c */
        /* <DEDUP_REMOVED lines=21> */
[----:B------:R-:W-:Y:S04]  /*51b0*/  LDSM.16.M88.4 R124, [R160+0x2000] ;  /* 0x00200000a07c783b */ /* 0x000fe80000000200 */
[----:B------:R-:W4:Y:S03]  /*51c0*/  LDSM.16.M88.4 R108, [R147] ;  /* 0x00000000936c783b */ /* 0x000f260000000200 */
[C---:B---3--:R-:W-:Y:S08]  /*51d0*/  HMMA.16816.F32 R120, R8.reuse, R28, R120 ;  /* 0x0000001c0878723c */ /* 0x048ff00000001878 */
[----:B------:R-:W-:Y:S01]  /*51e0*/  HMMA.16816.F32 R132, R8, R30, R132 ;  /* 0x0000001e0884723c */ /* 0x000fe20000001884 */
[----:B------:R-:W-:Y:S04]  /*51f0*/  LDSM.16.M88.4 R8, [R145] ;  /* 0x000000009108783b */ /* 0x000fe80000000200 */
[----:B------:R-:W-:Y:S03]  /*5200*/  LDSM.16.M88.4 R28, [R144] ;  /* 0x00000000901c783b */ /* 0x000fe60000000200 */
[C---:B-1----:R-:W-:Y:S08]  /*5210*/  HMMA.16816.F32 R24, R32.reuse, R4, R24 ;  /* 0x000000042018723c */ /* 0x042ff00000001818 */
[C---:B------:R-:W-:Y:S01]  /*5220*/  HMMA.16816.F32 R20, R32.reuse, R6, R20 ;  /* 0x000000062014723c */ /* 0x040fe20000001814 */
[----:B------:R-:W1:Y:S07]  /*5230*/  LDSM.16.M88.4 R4, [R146] ;  /* 0x000000009204783b */ /* 0x000e6e0000000200 */
[C---:B------:R-:W-:Y:S08]  /*5240*/  HMMA.16816.F32 R16, R32.reuse, R104, R16 ;  /* 0x000000682010723c */ /* 0x040ff00000001810 */
[C---:B------:R-:W-:Y:S01]  /*5250*/  HMMA.16816.F32 R12, R32.reuse, R106, R12 ;  /* 0x0000006a200c723c */ /* 0x040fe2000000180c */
[----:B------:R-:W-:Y:S07]  /*5260*/  LDSM.16.M88.4 R104, [R158+0x2000] ;  /* 0x002000009e68783b */ /* 0x000fee0000000200 */
[C---:B--2---:R-:W-:Y:S08]  /*5270*/  HMMA.16816.F32 R128, R32.reuse, R116, R128 ;  /* 0x000000742080723c */ /* 0x044ff00000001880 */
[C---:B------:R-:W-:Y:S01]  /*5280*/  HMMA.16816.F32 R136, R32.reuse, R118, R136 ;  /* 0x000000762088723c */ /* 0x040fe20000001888 */
[----:B------:R-:W-:Y:S07]  /*5290*/  LDSM.16.M88.4 R116, [R155+0x7000] ;  /* 0x007000009b74783b */ /* 0x000fee0000000200 */
[C---:B------:R-:W-:Y:S08]  /*52a0*/  HMMA.16816.F32 R120, R32.reuse, R112, R120 ;  /* 0x000000702078723c */ /* 0x040ff00000001878 */
[----:B------:R-:W-:Y:S01]  /*52b0*/  HMMA.16816.F32 R132, R32, R114, R132 ;  /* 0x000000722084723c */ /* 0x000fe20000001884 */
[----:B------:R-:W2:Y:S04]  /*52c0*/  LDSM.16.M88.4 R32, [R155+0x6000] ;  /* 0x006000009b20783b */ /* 0x000ea80000000200 */
[----:B------:R-:W-:Y:S03]  /*52d0*/  LDSM.16.M88.4 R112, [R155+0x7800] ;  /* 0x007800009b70783b */ /* 0x000fe60000000200 */
[C---:B----4-:R-:W-:Y:S08]  /*52e0*/  HMMA.16816.F32 R24, R124.reuse, R108, R24 ;  /* 0x0000006c7c18723c */ /* 0x050ff00000001818 */
[C---:B-1----:R-:W-:Y:S08]  /*52f0*/  HMMA.16816.F32 R16, R124.reuse, R4, R16 ;  /* 0x000000047c10723c */ /* 0x042ff00000001810 */
[C---:B------:R-:W-:Y:S01]  /*5300*/  HMMA.16816.F32 R12, R124.reuse, R6, R12 ;  /* 0x000000067c0c723c */ /* 0x040fe2000000180c */
[----:B------:R-:W-:Y:S07]  /*5310*/  LDSM.16.M88.4 R4, [R148+0x2000] ;  /* 0x002000009404783b */ /* 0x000fee0000000200 */
[C---:B------:R-:W-:Y:S08]  /*5320*/  HMMA.16816.F32 R128, R124.reuse, R8, R128 ;  /* 0x000000087c80723c */ /* 0x040ff00000001880 */
[----:B------:R-:W-:Y:S01]  /*5330*/  HMMA.16816.F32 R136, R124, R10, R136 ;  /* 0x0000000a7c88723c */ /* 0x000fe20000001888 */
[----:B------:R-:W1:Y:S07]  /*5340*/  LDSM.16.M88.4 R8, [R157+0x2000] ;  /* 0x002000009d08783b */ /* 0x000e6e0000000200 */
[----:B--2---:R-:W-:Y:S08]  /*5350*/  HMMA.16816.F32 R24, R104, R32, R24 ;  /* 0x000000206818723c */ /* 0x004ff00000001818 */
[C---:B------:R-:W-:Y:S01]  /*5360*/  HMMA.16816.F32 R20, R124.reuse, R110, R20 ;  /* 0x0000006e7c14723c */ /* 0x040fe20000001814 */
[----:B------:R-:W2:Y:S07]  /*5370*/  LDSM.16.M88.4 R108, [R155+0x6800] ;  /* 0x006800009b6c783b */ /* 0x000eae0000000200 */
[C---:B------:R-:W-:Y:S08]  /*5380*/  HMMA.16816.F32 R120, R124.reuse, R28, R120 ;  /* 0x0000001c7c78723c */ /* 0x040ff00000001878 */
[----:B------:R-:W-:Y:S01]  /*5390*/  HMMA.16816.F32 R132, R124, R30, R132 ;  /* 0x0000001e7c84723c */ /* 0x000fe20000001884 */
[----:B------:R-:W3:Y:S07]  /*53a0*/  LDSM.16.M88.4 R28, [R148+0x2800] ;  /* 0x00280000941c783b */ /* 0x000eee0000000200 */
[----:B------:R-:W-:Y:S01]  /*53b0*/  HMMA.16816.F32 R20, R104, R34, R20 ;  /* 0x000000226814723c */ /* 0x000fe20000001814 */
[----:B------:R-:W4:Y:S07]  /*53c0*/  LDSM.16.M88.4 R32, [R148+0x3000] ;  /* 0x003000009420783b */ /* 0x000f2e0000000200 */
[----:B-1----:R-:W-:Y:S07]  /*53d0*/  HMMA.16816.F32 R24, R8, R4, R24 ;  /* 0x000000040818723c */ /* 0x002fee0000001818 */
[----:B------:R-:W-:Y:S01]  /*53e0*/  IADD3 R4, R178, 0x9, RZ ;  /* 0x00000009b2047810 */ /* 0x000fe20007ffe0ff */
[----:B------:R-:W-:Y:S03]  /*53f0*/  HMMA.16816.F32 R128, R104, R116, R128 ;  /* 0x000000746880723c */ /* 0x000fe60000001880 */
[----:B------:R-:W-:-:S05]  /*5400*/  ISETP.GE.AND P2, PT, R4, R176, PT ;  /* 0x000000b00400720c */ /* 0x000fca0003f46270 */
[----:B--2---:R-:W-:Y:S08]  /*5410*/  HMMA.16816.F32 R16, R104, R108, R16 ;  /* 0x0000006c6810723c */ /* 0x004ff00000001810 */
[----:B------:R-:W-:Y:S01]  /*5420*/  FSEL R109, R24, -INF , !P3 ;  /* 0xff800000186d7808 */ /* 0x000fe20005800000 */
[----:B------:R-:W-:Y:S01]  /*5430*/  HMMA.16816.F32 R20, R8, R6, R20 ;  /* 0x000000060814723c */ /* 0x000fe20000001814 */
[----:B------:R-:W-:-:S02]  /*5440*/  ISETP.GE.AND P3, PT, R4, R167, PT ;  /* 0x000000a70400720c */ /* 0x000fc40003f66270 */
[----:B------:R-:W1:Y:S01]  /*5450*/  LDSM.16.M88.4 R4, [R148+0x3800] ;  /* 0x003800009404783b */ /* 0x000e620000000200 */
[----:B------:R-:W-:Y:S01]  /*5460*/  IADD3 R24, R178, 0x10, RZ ;  /* 0x00000010b2187810 */ /* 0x000fe20007ffe0ff */
[----:B------:R-:W-:-:S04]  /*5470*/  DEPBAR.LE SB0, 0x0 ;  /* 0x000080000000791a */ /* 0x000fc80000000000 */
[----:B------:R-:W-:Y:S01]  /*5480*/  HMMA.16816.F32 R12, R104, R110, R12 ;  /* 0x0000006e680c723c */ /* 0x000fe2000000180c */
[----:B------:R-:W-:Y:S02]  /*5490*/  FSEL R193, R25, -INF , !P4 ;  /* 0xff80000019c17808 */ /* 0x000fe40006000000 */
[----:B------:R-:W-:-:S04]  /*54a0*/  ISETP.GE.AND P4, PT, R178, R167, PT ;  /* 0x000000a7b200720c */ /* 0x000fc80003f86270 */
[----:B------:R-:W-:Y:S01]  /*54b0*/  FSEL R26, R26, -INF , !P4 ;  /* 0xff8000001a1a7808 */ /* 0x000fe20006000000 */
[----:B------:R-:W-:Y:S01]  /*54c0*/  HMMA.16816.F32 R120, R104, R112, R120 ;  /* 0x000000706878723c */ /* 0x000fe20000001878 */
[----:B------:R-:W-:-:S06]  /*54d0*/  ISETP.GE.AND P4, PT, R24, R167, PT ;  /* 0x000000a71800720c */ /* 0x000fcc0003f86270 */
[----:B------:R-:W-:Y:S01]  /*54e0*/  FSEL R191, R20, -INF , !P5 ;  /* 0xff80000014bf7808 */ /* 0x000fe20006800000 */
[----:B------:R-:W-:Y:S01]  /*54f0*/  HMMA.16816.F32 R136, R104, R118, R136 ;  /* 0x000000766888723c */ /* 0x000fe20000001888 */
[----:B------:R-:W-:Y:S02]  /*5500*/  FSEL R113, R27, -INF , !P1 ;  /* 0xff8000001b717808 */ /* 0x000fe40004800000 */
[----:B------:R-:W-:Y:S02]  /*5510*/  FSEL R197, R21, -INF , !P2 ;  /* 0xff80000015c57808 */ /* 0x000fe40005000000 */
[-C--:B------:R-:W-:Y:S02]  /*5520*/  ISETP.GE.AND P5, PT, R24, R176.reuse, PT ;  /* 0x000000b01800720c */ /* 0x080fe40003fa6270 */
[C---:B------:R-:W-:Y:S01]  /*5530*/  ISETP.GE.AND P2, PT, R0.reuse, R176, PT ;  /* 0x000000b00000720c */ /* 0x040fe20003f46270 */
[----:B---3--:R-:W-:Y:S01]  /*5540*/  HMMA.16816.F32 R16, R8, R28, R16 ;  /* 0x0000001c0810723c */ /* 0x008fe20000001810 */
[----:B------:R-:W-:-:S02]  /*5550*/  ISETP.GE.AND P1, PT, R0, R167, PT ;  /* 0x000000a70000720c */ /* 0x000fc40003f26270 */
[C---:B------:R-:W-:Y:S02]  /*5560*/  IADD3 R20, R178.reuse, 0x18, RZ ;  /* 0x00000018b2147810 */ /* 0x040fe40007ffe0ff */
[----:B------:R-:W-:Y:S02]  /*5570*/  IADD3 R0, R178, 0x19, RZ ;  /* 0x00000019b2007810 */ /* 0x000fe40007ffe0ff */
[----:B------:R-:W-:Y:S01]  /*5580*/  FSEL R195, R23, -INF , !P3 ;  /* 0xff80000017c37808 */ /* 0x000fe20005800000 */
[----:B------:R-:W-:Y:S01]  /*5590*/  HMMA.16816.F32 R12, R8, R30, R12 ;  /* 0x0000001e080c723c */ /* 0x000fe2000000180c */
[----:B------:R-:W-:Y:S02]  /*55a0*/  ISETP.GE.AND P3, PT, R20, R176, PT ;  /* 0x000000b01400720c */ /* 0x000fe40003f66270 */
[----:B------:R-:W-:Y:S02]  /*55b0*/  FSEL R199, R22, -INF , !P6 ;  /* 0xff80000016c77808 */ /* 0x000fe40007000000 */
[----:B------:R-:W-:-:S03]  /*55c0*/  ISETP.GE.AND P6, PT, R20, R167, PT ;  /* 0x000000a71400720c */ /* 0x000fc60003fc6270 */
[----:B------:R-:W-:Y:S08]  /*55d0*/  HMMA.16816.F32 R132, R104, R114, R132 ;  /* 0x000000726884723c */ /* 0x000ff00000001884 */
[----:B----4-:R-:W-:Y:S01]  /*55e0*/  HMMA.16816.F32 R128, R8, R32, R128 ;  /* 0x000000200880723c */ /* 0x010fe20000001880 */
[----:B------:R-:W-:Y:S02]  /*55f0*/  FSEL R183, R16, -INF , !P5 ;  /* 0xff80000010b77808 */ /* 0x000fe40006800000 */
[----:B------:R-:W-:-:S02]  /*5600*/  FSEL R181, R17, -INF , !P2 ;  /* 0xff80000011b57808 */ /* 0x000fc40005000000 */
[CC--:B------:R-:W-:Y:S02]  /*5610*/  ISETP.GE.AND P5, PT, R0.reuse, R176.reuse, PT ;  /* 0x000000b00000720c */ /* 0x0c0fe40003fa6270 */
[-C--:B------:R-:W-:Y:S01]  /*5620*/  ISETP.GE.AND P2, PT, R0, R167.reuse, PT ;  /* 0x000000a70000720c */ /* 0x080fe20003f46270 */
[C---:B-1----:R-:W-:Y:S01]  /*5630*/  HMMA.16816.F32 R120, R8.reuse, R4, R120 ;  /* 0x000000040878723c */ /* 0x042fe20000001878 */
[----:B------:R-:W-:Y:S02]  /*5640*/  IADD3 R0, R178, 0x20, RZ ;  /* 0x00000020b2007810 */ /* 0x000fe40007ffe0ff */
[----:B------:R-:W-:Y:S02]  /*5650*/  FSEL R189, R12, -INF , !P3 ;  /* 0xff8000000cbd7808 */ /* 0x000fe40005800000 */
[----:B------:R-:W-:Y:S02]  /*5660*/  FSEL R25, R18, -INF , !P4 ;  /* 0xff80000012197808 */ /* 0x000fe40006000000 */
[C---:B------:R-:W-:Y:S01]  /*5670*/  ISETP.GE.AND P3, PT, R0.reuse, R176, PT ;  /* 0x000000b00000720c */ /* 0x040fe20003f66270 */
[----:B------:R-:W-:Y:S01]  /*5680*/  HMMA.16816.F32 R136, R8, R34, R136 ;  /* 0x000000220888723c */ /* 0x000fe20000001888 */
[----:B------:R-:W-:-:S02]  /*5690*/  ISETP.GE.AND P4, PT, R0, R167, PT ;  /* 0x000000a70000720c */ /* 0x000fc40003f86270 */
[C---:B------:R-:W-:Y:S02]  /*56a0*/  IADD3 R16, R178.reuse, 0x21, RZ ;  /* 0x00000021b2107810 */ /* 0x040fe40007ffe0ff */
[C---:B------:R-:W-:Y:S02]  /*56b0*/  IADD3 R0, R178.reuse, 0x28, RZ ;  /* 0x00000028b2007810 */ /* 0x040fe40007ffe0ff */
[----:B------:R-:W-:Y:S01]  /*56c0*/  IADD3 R4, R178, 0x30, RZ ;  /* 0x00000030b2047810 */ /* 0x000fe20007ffe0ff */
[----:B------:R-:W-:Y:S01]  /*56d0*/  HMMA.16816.F32 R132, R8, R6, R132 ;  /* 0x000000060884723c */ /* 0x000fe20000001884 */
[----:B------:R-:W-:Y:S02]  /*56e0*/  FSEL R27, R13, -INF , !P5 ;  /* 0xff8000000d1b7808 */ /* 0x000fe40006800000 */
[----:B------:R-:W-:Y:S02]  /*56f0*/  FSEL R21, R14, -INF , !P6 ;  /* 0xff8000000e157808 */ /* 0x000fe40007000000 */
[----:B------:R-:W-:-:S02]  /*5700*/  FSEL R179, R15, -INF , !P2 ;  /* 0xff8000000fb37808 */ /* 0x000fc40005000000 */
[----:B------:R-:W-:Y:S01]  /*5710*/  FSEL R29, R130, -INF , !P4 ;  /* 0xff800000821d7808 */ /* 0x000fe20006000000 */
[----:B------:R-:W-:Y:S01]  /*5720*/  BAR.SYNC.DEFER_BLOCKING 0x0 ;  /* 0x0000000000007b1d */ /* 0x000fe20000010000 */
[-C--:B------:R-:W-:Y:S02]  /*5730*/  ISETP.GE.AND P5, PT, R16, R176.reuse, PT ;  /* 0x000000b01000720c */ /* 0x080fe40003fa6270 */
[C---:B------:R-:W-:Y:S02]  /*5740*/  ISETP.GE.AND P2, PT, R0.reuse, R176, PT ;  /* 0x000000b00000720c */ /* 0x040fe40003f46270 */
[-C--:B------:R-:W-:Y:S02]  /*5750*/  ISETP.GE.AND P6, PT, R0, R167.reuse, PT ;  /* 0x000000a70000720c */ /* 0x080fe40003fc6270 */
[----:B------:R-:W-:Y:S02]  /*5760*/  ISETP.GE.AND P4, PT, R4, R167, PT ;  /* 0x000000a70400720c */ /* 0x000fe40003f86270 */
[----:B------:R-:W-:-:S02]  /*5770*/  IADD3 R0, R178, 0x29, RZ ;  /* 0x00000029b2007810 */ /* 0x000fc40007ffe0ff */
[----:B------:R-:W-:Y:S02]  /*5780*/  FSEL R23, R19, -INF , !P1 ;  /* 0xff80000013177808 */ /* 0x000fe40004800000 */
[----:B------:R-:W-:Y:S02]  /*5790*/  FSEL R35, R128, -INF , !P3 ;  /* 0xff80000080237808 */ /* 0x000fe40005800000 */
[----:B------:R-:W-:Y:S02]  /*57a0*/  FSEL R33, R129, -INF , !P5 ;  /* 0xff80000081217808 */ /* 0x000fe40006800000 */
[----:B------:R-:W-:Y:S02]  /*57b0*/  FSEL R119, R122, -INF , !P4 ;  /* 0xff8000007a777808 */ /* 0x000fe40006000000 */
[----:B------:R-:W-:Y:S02]  /*57c0*/  ISETP.GE.AND P1, PT, R16, R167, PT ;  /* 0x000000a71000720c */ /* 0x000fe40003f26270 */
[----:B------:R-:W-:-:S02]  /*57d0*/  ISETP.GE.AND P3, PT, R0, R176, PT ;  /* 0x000000b00000720c */ /* 0x000fc40003f66270 */
[----:B------:R-:W-:Y:S02]  /*57e0*/  ISETP.GE.AND P5, PT, R0, R167, PT ;  /* 0x000000a70000720c */ /* 0x000fe40003fa6270 */
[----:B------:R-:W-:Y:S02]  /*57f0*/  ISETP.GT.AND P4, PT, R169, R164, PT ;  /* 0x000000a4a900720c */ /* 0x000fe40003f84270 */
[----:B------:R-:W-:Y:S02]  /*5800*/  IADD3 R0, R178, 0x31, RZ ;  /* 0x00000031b2007810 */ /* 0x000fe40007ffe0ff */
[----:B------:R-:W-:Y:S02]  /*5810*/  FSEL R141, R131, -INF , !P1 ;  /* 0xff800000838d7808 */ /* 0x000fe40004800000 */
[----:B------:R-:W-:Y:S02]  /*5820*/  FSEL R143, R137, -INF , !P3 ;  /* 0xff800000898f7808 */ /* 0x000fe40005800000 */
[----:B------:R-:W-:-:S02]  /*5830*/  FSEL R31, R136, -INF , !P2 ;  /* 0xff800000881f7808 */ /* 0x000fc40005000000 */
[CC--:B------:R-:W-:Y:S02]  /*5840*/  ISETP.GE.AND P1, PT, R0.reuse, R176.reuse, PT ;  /* 0x000000b00000720c */ /* 0x0c0fe40003f26270 */
[----:B------:R-:W-:Y:S02]  /*5850*/  ISETP.GE.AND P3, PT, R0, R167, PT ;  /* 0x000000a70000720c */ /* 0x000fe40003f66270 */
[----:B------:R-:W-:Y:S02]  /*5860*/  ISETP.GE.AND P2, PT, R4, R176, PT ;  /* 0x000000b00400720c */ /* 0x000fe40003f46270 */
[C---:B------:R-:W-:Y:S02]  /*5870*/  IADD3 R0, R178.reuse, 0x38, RZ ;  /* 0x00000038b2007810 */ /* 0x040fe40007ffe0ff */
[----:B------:R-:W-:Y:S02]  /*5880*/  IADD3 R178, R178, 0x39, RZ ;  /* 0x00000039b2b27810 */ /* 0x000fe40007ffe0ff */
[----:B------:R-:W-:-:S02]  /*5890*/  FSEL R137, R138, -INF , !P6 ;  /* 0xff8000008a897808 */ /* 0x000fc40007000000 */
[----:B------:R-:W-:Y:S02]  /*58a0*/  FSEL R139, R139, -INF , !P5 ;  /* 0xff8000008b8b7808 */ /* 0x000fe40006800000 */
[----:B------:R-:W-:Y:S02]  /*58b0*/  FSEL R127, R120, -INF , !P2 ;  /* 0xff800000787f7808 */ /* 0x000fe40005000000 */
[----:B------:R-:W-:Y:S02]  /*58c0*/  FSEL R125, R121, -INF , !P1 ;  /* 0xff800000797d7808 */ /* 0x000fe40004800000 */
[-C--:B------:R-:W-:Y:S02]  /*58d0*/  ISETP.GE.AND P6, PT, R0, R176.reuse, PT ;  /* 0x000000b00000720c */ /* 0x080fe40003fc6270 */
[----:B------:R-:W-:Y:S02]  /*58e0*/  ISETP.GE.AND P5, PT, R178, R176, PT ;  /* 0x000000b0b200720c */ /* 0x000fe40003fa6270 */
        /* <DEDUP_REMOVED lines=40> */
[----:B------:R-:W-:-:S05]  /*5b70*/  ISETP.NE.AND P2, PT, RZ, c[0x0][0x2d0], PT ;  /* 0x0000b400ff007a0c */ /* 0x000fca0003f45270 */
        /* <DEDUP_REMOVED lines=25> */
.L_x_7327:
[----:B------:R-:W-:-:S04]  /*5d10*/  LEA R6, -R2, RZ, 0x6 ;  /* 0x000000ff02067211 */ /* 0x000fc800078e31ff */
[----:B------:R-:W-:Y:S02]  /*5d20*/  SHF.R.S32.HI R0, RZ, 0x1f, R6 ;  /* 0x0000001fff007819 */ /* 0x000fe40000011406 */
.L_x_7328:
        /* <DEDUP_REMOVED lines=24> */
.L_x_7326:
        /* <DEDUP_REMOVED lines=52> */
[----:B------:R-:W-:Y:S01]  /*61f0*/  FADD.FTZ R6, R3, -R6 ;  /* 0x8000000603067221 */ /* 0x000fe20000010000 */
[----:B------:R-:W-:Y:S01]  /*6200*/  LDSM.16.MT88.4 R100, [R153+0xb000] ;  /* 0x00b000009964783b */ /* 0x000fe20000004200 */
        /* <DEDUP_REMOVED lines=8> */
[----:B------:R-:W-:Y:S01]  /*6290*/  FFMA.FTZ R113, R195, c[0x0][0x23c], -R116 ;  /* 0x00008f00c3717a23 */ /* 0x000fe20000010874 */
[----:B------:R-:W-:Y:S01]  /*62a0*/  MUFU.EX2 R109, R109 ;  /* 0x0000006d006d7308 */ /* 0x000fe20000000800 */
[----:B------:R-:W-:Y:S02]  /*62b0*/  FMUL.FTZ R114, R4, c[0x0][0x23c] ;  /* 0x00008f0004727a20 */ /* 0x000fe40000410000 */
[----:B------:R-:W-:Y:S02]  /*62c0*/  FMUL.FTZ R112, R6, c[0x0][0x23c] ;  /* 0x00008f0006707a20 */ /* 0x000fe40000410000 */
[--C-:B------:R-:W-:Y:S02]  /*62d0*/  FFMA.FTZ R3, R183, c[0x0][0x23c], -R118.reuse ;  /* 0x00008f00b7037a23 */ /* 0x100fe40000010876 */
[--C-:B------:R-:W-:Y:S01]  /*62e0*/  FFMA.FTZ R122, R181, c[0x0][0x23c], -R118.reuse ;  /* 0x00008f00b57a7a23 */ /* 0x100fe20000010876 */
[----:B------:R-:W1:Y:S01]  /*62f0*/  MUFU.EX2 R108, R108 ;  /* 0x0000006c006c7308 */ /* 0x000e620000000800 */
[----:B------:R-:W-:-:S02]  /*6300*/  FFMA.FTZ R120, R189, c[0x0][0x23c], -R118 ;  /* 0x00008f00bd787a23 */ /* 0x000fc40000010876 */
[----:B------:R-:W-:Y:S02]  /*6310*/  FFMA.FTZ R129, R27, c[0x0][0x23c], -R118 ;  /* 0x00008f001b817a23 */ /* 0x000fe40000010876 */
[--C-:B------:R-:W-:Y:S02]  /*6320*/  FFMA.FTZ R124, R25, c[0x0][0x23c], -R116.reuse ;  /* 0x00008f00197c7a23 */ /* 0x100fe40000010874 */
[--C-:B------:R-:W-:Y:S01]  /*6330*/  FFMA.FTZ R131, R23, c[0x0][0x23c], -R116.reuse ;  /* 0x00008f0017837a23 */ /* 0x100fe20000010874 */
[----:B------:R-:W-:Y:S01]  /*6340*/  MUFU.EX2 R107, R107 ;  /* 0x0000006b006b7308 */ /* 0x000fe20000000800 */
[--C-:B------:R-:W-:Y:S01]  /*6350*/  FFMA.FTZ R126, R21, c[0x0][0x23c], -R116.reuse ;  /* 0x00008f00157e7a23 */ /* 0x100fe20000010874 */
[----:B------:R-:W-:Y:S01]  /*6360*/  LDSM.16.MT88.4 R24, [R156+0x8800] ;  /* 0x008800009c18783b */ /* 0x000fe20000004200 */
[----:B------:R-:W-:Y:S02]  /*6370*/  FFMA.FTZ R135, R179, c[0x0][0x23c], -R116 ;  /* 0x00008f00b3877a23 */ /* 0x000fe40000010874 */
[--C-:B------:R-:W-:Y:S01]  /*6380*/  FFMA.FTZ R128, R35, c[0x0][0x23c], -R118.reuse ;  /* 0x00008f0023807a23 */ /* 0x100fe20000010876 */
[----:B------:R-:W-:Y:S01]  /*6390*/  LDSM.16.MT88.4 R20, [R153+0x8800] ;  /* 0x008800009914783b */ /* 0x000fe20000004200 */
[----:B------:R-:W-:Y:S01]  /*63a0*/  FFMA.FTZ R167, R33, c[0x0][0x23c], -R118 ;  /* 0x00008f0021a77a23 */ /* 0x000fe20000010876 */
[----:B------:R-:W2:Y:S01]  /*63b0*/  MUFU.EX2 R106, R106 ;  /* 0x0000006a006a7308 */ /* 0x000ea20000000800 */
[----:B-1----:R-:W-:Y:S01]  /*63c0*/  F2FP.PACK_AB R4, R108, R109 ;  /* 0x0000006d6c04723e */ /* 0x002fe200000000ff */
[----:B------:R-:W-:Y:S01]  /*63d0*/  LDSM.16.MT88.4 R32, [R153+0xa800] ;  /* 0x00a800009920783b */ /* 0x000fe20000004200 */
[----:B------:R-:W-:-:S02]  /*63e0*/  FFMA.FTZ R134, R137, c[0x0][0x23c], -R116 ;  /* 0x00008f0089867a23 */ /* 0x000fc40000010874 */
[--C-:B------:R-:W-:Y:S02]  /*63f0*/  FFMA.FTZ R130, R31, c[0x0][0x23c], -R118.reuse ;  /* 0x00008f001f827a23 */ /* 0x100fe40000010876 */
[----:B------:R-:W-:Y:S01]  /*6400*/  FFMA.FTZ R143, R143, c[0x0][0x23c], -R118 ;  /* 0x00008f008f8f7a23 */ /* 0x000fe20000010876 */
[----:B------:R-:W1:Y:S01]  /*6410*/  MUFU.EX2 R105, R105 ;  /* 0x0000006900697308 */ /* 0x000e620000000800 */
[--C-:B------:R-:W-:Y:S02]  /*6420*/  FFMA.FTZ R132, R29, c[0x0][0x23c], -R116.reuse ;  /* 0x00008f001d847a23 */ /* 0x100fe40000010874 */
[--C-:B------:R-:W-:Y:S01]  /*6430*/  FFMA.FTZ R141, R141, c[0x0][0x23c], -R116.reuse ;  /* 0x00008f008d8d7a23 */ /* 0x100fe20000010874 */
[----:B------:R-:W-:Y:S01]  /*6440*/  LDSM.16.MT88.4 R28, [R156+0x9000] ;  /* 0x009000009c1c783b */ /* 0x000fe20000004200 */
[----:B------:R-:W-:Y:S02]  /*6450*/  FFMA.FTZ R137, R139, c[0x0][0x23c], -R116 ;  /* 0x00008f008b897a23 */ /* 0x000fe40000010874 */
[--C-:B------:R-:W-:Y:S01]  /*6460*/  FFMA.FTZ R127, R127, c[0x0][0x23c], -R118.reuse ;  /* 0x00008f007f7f7a23 */ /* 0x100fe20000010876 */
[----:B------:R-:W-:Y:S01]  /*6470*/  MUFU.EX2 R0, R0 ;  /* 0x0000000000007308 */ /* 0x000fe20000000800 */
[----:B--2---:R-:W-:Y:S01]  /*6480*/  F2FP.PACK_AB R6, R106, R107 ;  /* 0x0000006b6a06723e */ /* 0x004fe200000000ff */
[----:B------:R-:W-:-:S02]  /*6490*/  FFMA.FTZ R136, R125, c[0x0][0x23c], -R118 ;  /* 0x00008f007d887a23 */ /* 0x000fc40000010876 */
[--C-:B------:R-:W-:Y:S02]  /*64a0*/  FFMA.FTZ R121, R121, c[0x0][0x23c], -R118.reuse ;  /* 0x00008f0079797a23 */ /* 0x100fe40000010876 */
[----:B------:R-:W-:Y:S02]  /*64b0*/  FFMA.FTZ R118, R133, c[0x0][0x23c], -R118 ;  /* 0x00008f0085767a23 */ /* 0x000fe40000010876 */
[----:B------:R-:W2:Y:S01]  /*64c0*/  MUFU.EX2 R113, R113 ;  /* 0x0000007100717308 */ /* 0x000ea20000000800 */
[----:B-1----:R-:W-:Y:S01]  /*64d0*/  F2FP.PACK_AB R5, R104, R105 ;  /* 0x000000696805723e */ /* 0x002fe200000000ff */
[--C-:B------:R-:W-:Y:S02]  /*64e0*/  FFMA.FTZ R119, R119, c[0x0][0x23c], -R116.reuse ;  /* 0x00008f0077777a23 */ /* 0x100fe40000010874 */
[--C-:B------:R-:W-:Y:S02]  /*64f0*/  FFMA.FTZ R138, R123, c[0x0][0x23c], -R116.reuse ;  /* 0x00008f007b8a7a23 */ /* 0x100fe40000010874 */
[----:B------:R-:W-:-:S02]  /*6500*/  FFMA.FTZ R117, R117, c[0x0][0x23c], -R116 ;  /* 0x00008f0075757a23 */ /* 0x000fc40000010874 */
[----:B------:R-:W1:Y:S08]  /*6510*/  MUFU.EX2 R114, R114 ;  /* 0x0000007200727308 */ /* 0x000e700000000800 */
        /* <DEDUP_REMOVED lines=20> */
[----:B------:R-:W2:Y:S01]  /*6660*/  LDSM.16.MT88.4 R8, [R152+0x8000] ;  /* 0x008000009808783b */ /* 0x000ea20000004200 */
[----:B------:R-:W-:Y:S01]  /*6670*/  FMUL.FTZ R53, R53, R114 ;  /* 0x0000007235357220 */ /* 0x000fe20000410000 */
[----:B------:R-:W-:Y:S01]  /*6680*/  MUFU.EX2 R129, R129 ;  /* 0x0000008100817308 */ /* 0x000fe20000000800 */
[----:B------:R-:W-:-:S02]  /*6690*/  FMUL.FTZ R54, R54, R112 ;  /* 0x0000007036367220 */ /* 0x000fc40000410000 */
[----:B------:R-:W-:Y:S02]  /*66a0*/  FMUL.FTZ R55, R55, R112 ;  /* 0x0000007037377220 */ /* 0x000fe40000410000 */
[C---:B------:R-:W-:Y:S01]  /*66b0*/  HMMA.16816.F32 R48, R4.reuse, R12, R48 ;  /* 0x0000000c0430723c */ /* 0x040fe20000001830 */
        /* <DEDUP_REMOVED lines=22> */
[----:B------:R-:W1:Y:S01]  /*6820*/  MUFU.EX2 R135, R135 ;  /* 0x0000008700877308 */ /* 0x000e620000000800 */
[-C--:B------:R-:W-:Y:S02]  /*6830*/  FMUL.FTZ R62, R62, R112.reuse ;  /* 0x000000703e3e7220 */ /* 0x080fe40000410000 */
[----:B------:R-:W-:Y:S01]  /*6840*/  FMUL.FTZ R63, R63, R112 ;  /* 0x000000703f3f7220 */ /* 0x000fe20000410000 */
[----:B--2---:R-:W-:Y:S01]  /*6850*/  HMMA.16816.F32 R56, R4, R8, R56 ;  /* 0x000000080438723c */ /* 0x004fe20000001838 */
[-C--:B------:R-:W-:Y:S02]  /*6860*/  FMUL.FTZ R72, R72, R114.reuse ;  /* 0x0000007248487220 */ /* 0x080fe40000410000 */
[----:B------:R-:W-:Y:S01]  /*6870*/  FMUL.FTZ R73, R73, R114 ;  /* 0x0000007249497220 */ /* 0x000fe20000410000 */
[----:B------:R-:W-:Y:S01]  /*6880*/  MUFU.EX2 R128, R128 ;  /* 0x0000008000807308 */ /* 0x000fe20000000800 */
[----:B------:R-:W-:-:S02]  /*6890*/  FMUL.FTZ R74, R74, R112 ;  /* 0x000000704a4a7220 */ /* 0x000fc40000410000 */
[----:B------:R-:W-:Y:S01]  /*68a0*/  FMUL.FTZ R75, R75, R112 ;  /* 0x000000704b4b7220 */ /* 0x000fe20000410000 */
[C---:B------:R-:W-:Y:S01]  /*68b0*/  HMMA.16816.F32 R60, R4.reuse, R10, R60 ;  /* 0x0000000a043c723c */ /* 0x040fe2000000183c */
[----:B------:R-:W2:Y:S01]  /*68c0*/  LDSM.16.MT88.4 R8, [R153+0xa000] ;  /* 0x00a000009908783b */ /* 0x000ea20000004200 */
        /* <DEDUP_REMOVED lines=51> */
[----:B------:R-:W2:Y:S02]  /*6c00*/  MUFU.EX2 R136, R136 ;  /* 0x0000008800887308 */ /* 0x000ea40000000800 */
[----:B------:R-:W-:Y:S01]  /*6c10*/  FADD.FTZ R106, R106, R107 ;  /* 0x0000006b6a6a7221 */ /* 0x000fe20000010000 */
[C---:B-1----:R-:W-:Y:S02]  /*6c20*/  F2FP.PACK_AB R4, R122.reuse, R3 ;  /* 0x000000037a04723e */ /* 0x042fe400000000ff */
        /* <DEDUP_REMOVED lines=12> */
[----:B------:R-:W1:Y:S01]  /*6cf0*/  LDSM.16.MT88.4 R16, [R152+0xa800] ;  /* 0x00a800009810783b */ /* 0x000e620000004200 */
[----:B------:R-:W-:Y:S06]  /*6d00*/  MUFU.EX2 R119, R119 ;  /* 0x0000007700777308 */ /* 0x000fec0000000800 */
[C---:B--2---:R-:W-:Y:S02]  /*6d10*/  HMMA.16816.F32 R40, R4.reuse, R8, R40 ;  /* 0x000000080428723c */ /* 0x044fe40000001828 */
[----:B------:R-:W2:Y:S06]  /*6d20*/  MUFU.EX2 R138, R138 ;  /* 0x0000008a008a7308 */ /* 0x000eac0000000800 */
        /* <DEDUP_REMOVED lines=50> */
[----:B------:R-:W-:Y:S07]  /*7050*/  HMMA.16816.F32 R84, R4, R34, R84 ;  /* 0x000000220454723c */ /* 0x000fee0000001854 */
[----:B------:R-:W-:-:S02]  /*7060*/  F2FP.PACK_AB R4, R136, R127 ;  /* 0x0000007f8804723e */ /* 0x000fc400000000ff */
[----:B--2---:R-:W-:Y:S02]  /*7070*/  F2FP.PACK_AB R5, R138, R119 ;  /* 0x000000778a05723e */ /* 0x004fe400000000ff */
[----:B------:R-:W-:Y:S02]  /*7080*/  F2FP.PACK_AB R6, R118, R121 ;  /* 0x000000797606723e */ /* 0x000fe400000000ff */
[----:B---3--:R-:W-:-:S07]  /*7090*/  F2FP.PACK_AB R7, R101, R100 ;  /* 0x000000646507723e */ /* 0x008fce00000000ff */
[C---:B-----5:R-:W-:Y:S07]  /*70a0*/  HMMA.16816.F32 R56, R4.reuse, R20, R56 ;  /* 0x000000140438723c */ /* 0x060fee0000001838 */
[----:B------:R-:W-:Y:S01]  /*70b0*/  FFMA.FTZ R21, R185, R112, R105 ;  /* 0x00000070b9157223 */ /* 0x000fe20000010069 */
[----:B-1----:R-:W-:Y:S03]  /*70c0*/  HMMA.16816.F32 R96, R4, R16, R96 ;  /* 0x000000100460723c */ /* 0x002fe60000001860 */
[----:B------:R-:W-:-:S04]  /*70d0*/  FADD.FTZ R21, R104, R21 ;  /* 0x0000001568157221 */ /* 0x000fc80000010000 */
[----:B------:R-:W-:Y:S01]  /*70e0*/  FADD.FTZ R0, R0, R21 ;  /* 0x0000001500007221 */ /* 0x000fe20000010000 */
[C---:B------:R-:W-:Y:S01]  /*70f0*/  HMMA.16816.F32 R36, R4.reuse, R18, R36 ;  /* 0x000000120424723c */ /* 0x040fe20000001824 */
[----:B------:R-:W1:Y:S02]  /*7100*/  LDSM.16.MT88.4 R16, [R153+0xb800] ;  /* 0x00b800009910783b */ /* 0x000e640000004200 */
        /* <DEDUP_REMOVED lines=9> */
[----:B------:R-:W2:Y:S01]  /*71a0*/  LDSM.16.MT88.4 R12, [R152+0xb800] ;  /* 0x00b80000980c783b */ /* 0x000ea20000004200 */
        /* <DEDUP_REMOVED lines=15> */
[----:B------:R-:W-:Y:S01]  /*72a0*/  FADD.FTZ R185, R101, R100 ;  /* 0x0000006465b97221 */ /* 0x000fe20000010000 */
[----:B------:R-:W-:-:S04]  /*72b0*/  MOV R100, R111 ;  /* 0x0000006f00647202 */ /* 0x000fc80000000f00 */
[C---:B------:R-:W-:Y:S08]  /*72c0*/  HMMA.16816.F32 R52, R4.reuse, R26, R52 ;  /* 0x0000001a0434723c */ /* 0x040ff00000001834 */
[C---:B------:R-:W-:Y:S08]  /*72d0*/  HMMA.16816.F32 R60, R4.reuse, R22, R60 ;  /* 0x00000016043c723c */ /* 0x040ff0000000183c */
[C---:B------:R-:W-:Y:S08]  /*72e0*/  HMMA.16816.F32 R92, R4.reuse, R10, R92 ;  /* 0x0000000a045c723c */ /* 0x040ff0000000185c */
[C---:B-1----:R-:W-:Y:S08]  /*72f0*/  HMMA.16816.F32 R76, R4.reuse, R16, R76 ;  /* 0x00000010044c723c */ /* 0x042ff0000000184c */
[C---:B------:R-:W-:Y:S08]  /*7300*/  HMMA.16816.F32 R80, R4.reuse, R18, R80 ;  /* 0x000000120450723c */ /* 0x040ff00000001850 */
[C---:B--2---:R-:W-:Y:S08]  /*7310*/  HMMA.16816.F32 R88, R4.reuse, R12, R88 ;  /* 0x0000000c0458723c */ /* 0x044ff00000001858 */
[----:B------:R-:W-:Y:S11]  /*7320*/  HMMA.16816.F32 R84, R4, R14, R84 ;  /* 0x0000000e0454723c */ /* 0x000ff60000001854 */
[----:B------:R-:W-:Y:S08]  /*7330*/  @!UPT UIADD3 URZ, URZ, URZ, URZ ;  /* 0x0000003f3f3ff290 */ /* 0x000ff0000fffe03f */
.L_x_7323:
        /* <DEDUP_REMOVED lines=10> */
[----:B------:R-:W-:-:S02]  /*73e0*/  SHF.L.U32 R179, R179, 0x5, RZ ;  /* 0x00000005b3b37819 */ /* 0x000fc400000006ff */
[----:B------:R-:W-:Y:S02]  /*73f0*/  SHF.R.S32.HI R180, RZ, 0x1f, R181 ;  /* 0x0000001fffb47819 */ /* 0x000fe400000114b5 */
[----:B------:R-:W-:Y:S02]  /*7400*/  SHF.R.S32.HI R182, RZ, 0x1f, R183 ;  /* 0x0000001fffb67819 */ /* 0x000fe400000114b7 */
.L_x_7333:
        /* <DEDUP_REMOVED lines=65> */
.L_x_7330:
[C---:B------:R-:W-:Y:S04]  /*7820*/  LEA R166, P1, R6.reuse, R166, 0x1 ;  /* 0x000000a606a67211 */ /* 0x040fe800078208ff */
[----:B------:R-:W-:Y:S02]  /*7830*/  LEA.HI.X R165, R6, R165, R2, 0x1, P1 ;  /* 0x000000a506a57211 */ /* 0x000fe400008f0c02 */
[-C--:B------:R-:W-:Y:S03]  /*7840*/  IADD3 R102, P1, R166, R179.reuse, RZ ;  /* 0x000000b3a6667210 */ /* 0x080fe60007f3e0ff */
[----:B------:R-:W-:Y:S02]  /*7850*/  IMAD.MOV.U32 R167, RZ, RZ, R165 ;  /* 0x000000ffffa77224 */ /* 0x000fe400078e00a5 */
[--C-:B------:R-:W-:Y:S01]  /*7860*/  IMAD.X R103, R165, 0x1, R178.reuse, P1 ;  /* 0x00000001a5677824 */ /* 0x100fe200008e06b2 */
[-C--:B------:R-:W-:Y:S02]  /*7870*/  IADD3 R2, P1, R102, R179.reuse, RZ ;  /* 0x000000b366027210 */ /* 0x080fe40007f3e0ff */
[----:B------:R-:W-:Y:S01]  /*7880*/  @!PT LDS RZ, [RZ] ;  /* 0x00000000fffff984 */ /* 0x000fe20000000800 */
[----:B------:R-:W-:Y:S01]  /*7890*/  @!PT LDS RZ, [RZ] ;  /* 0x00000000fffff984 */ /* 0x000fe20000000800 */
[----:B------:R-:W-:Y:S01]  /*78a0*/  @!PT LDS RZ, [RZ] ;  /* 0x00000000fffff984 */ /* 0x000fe20000000800 */
[----:B------:R1:W-:Y:S03]  /*78b0*/  LDGSTS.E.BYPASS.LTC128B.128 [R171+0x8000], [R166.64] ;  /* 0x08000000a6ab7fae */ /* 0x0003e6000b901d44 */
[--C-:B------:R-:W-:Y:S01]  /*78c0*/  IMAD.X R3, R103, 0x1, R178.reuse, P1 ;  /* 0x0000000167037824 */ /* 0x100fe200008e06b2 */
[----:B------:R1:W-:Y:S01]  /*78d0*/  LDGSTS.E.BYPASS.LTC128B.128 [R171+0xa000], [R166.64+0x80] ;  /* 0x0a000080a6ab7fae */ /* 0x0003e2000b901d44 */
[----:B------:R-:W-:Y:S03]  /*78e0*/  IADD3 R188, P1, R2, R179, RZ ;  /* 0x000000b302bc7210 */ /* 0x000fe60007f3e0ff */
[----:B------:R1:W-:Y:S02]  /*78f0*/  LDGSTS.E.BYPASS.LTC128B.128 [R171+0x8800], [R102.64] ;  /* 0x0880000066ab7fae */ /* 0x0003e4000b901d44 */
[----:B------:R-:W-:Y:S01]  /*7900*/  IMAD.X R189, R3, 0x1, R178, P1 ;  /* 0x0000000103bd7824 */ /* 0x000fe200008e06b2 */
[----:B------:R-:W-:Y:S01]  /*7910*/  ISETP.GT.AND P1, PT, R169, R164, PT ;  /* 0x000000a4a900720c */ /* 0x000fe20003f24270 */
[----:B------:R1:W-:Y:S04]  /*7920*/  LDGSTS.E.BYPASS.LTC128B.128 [R171+0xa800], [R102.64+0x80] ;  /* 0x0a80008066ab7fae */ /* 0x0003e8000b901d44 */
[----:B------:R1:W-:Y:S04]  /*7930*/  LDGSTS.E.BYPASS.LTC128B.128 [R171+0x9000], [R2.64] ;  /* 0x0900000002ab7fae */ /* 0x0003e8000b901d44 */
        /* <DEDUP_REMOVED lines=174> */
.L_x_7332:
        /* <DEDUP_REMOVED lines=20> */
.L_x_7331:
        /* <DEDUP_REMOVED lines=90> */
[--C-:B------:R-:W-:Y:S01]  /*8b00*/  FFMA.FTZ R133, R28, c[0x0][0x23c], -R122.reuse ;  /* 0x00008f001c857a23 */ /* 0x100fe2000001087a */
[----:B------:R-:W-:Y:S01]  /*8b10*/  MUFU.EX2 R103, R103 ;  /* 0x0000006700677308 */ /* 0x000fe20000000800 */
[--C-:B------:R-:W-:Y:S02]  /*8b20*/  FFMA.FTZ R134, R29, c[0x0][0x23c], -R122.reuse ;  /* 0x00008f001d867a23 */ /* 0x100fe4000001087a */
[--C-:B------:R-:W-:Y:S02]  /*8b30*/  FFMA.FTZ R135, R30, c[0x0][0x23c], -R119.reuse ;  /* 0x00008f001e877a23 */ /* 0x100fe40000010877 */
[--C-:B------:R-:W-:Y:S02]  /*8b40*/  FFMA.FTZ R136, R31, c[0x0][0x23c], -R119.reuse ;  /* 0x00008f001f887a23 */ /* 0x100fe40000010877 */
[----:B------:R-:W-:Y:S01]  /*8b50*/  LDSM.16.MT88.4 R28, [R152+0xb000] ;  /* 0x00b00000981c783b */ /* 0x000fe20000004200 */
[--C-:B------:R-:W-:Y:S02]  /*8b60*/  FFMA.FTZ R137, R32, c[0x0][0x23c], -R122.reuse ;  /* 0x00008f0020897a23 */ /* 0x100fe4000001087a */
[----:B------:R-:W2:Y:S01]  /*8b70*/  MUFU.EX2 R116, R116 ;  /* 0x0000007400747308 */ /* 0x000ea20000000800 */
[--C-:B------:R-:W-:Y:S02]  /*8b80*/  FFMA.FTZ R138, R34, c[0x0][0x23c], -R119.reuse ;  /* 0x00008f00228a7a23 */ /* 0x100fe40000010877 */
        /* <DEDUP_REMOVED lines=24> */
[----:B------:R-:W-:Y:S01]  /*8d10*/  MUFU.EX2 R130, R130 ;  /* 0x0000008200827308 */ /* 0x000fe20000000800 */
[----:B------:R-:W-:Y:S02]  /*8d20*/  FMUL.FTZ R67, R0, R67 ;  /* 0x0000004300437220 */ /* 0x000fe40000410000 */
[----:B------:R-:W-:Y:S01]  /*8d30*/  FMUL.FTZ R68, R2, R68 ;  /* 0x0000004402447220 */ /* 0x000fe20000410000 */
[----:B---3--:R-:W-:Y:S01]  /*8d40*/  F2FP.PACK_AB R99, R118, R117 ;  /* 0x000000757663723e */ /* 0x008fe200000000ff */
[----:B------:R-:W-:Y:S02]  /*8d50*/  FMUL.FTZ R69, R2, R69 ;  /* 0x0000004502457220 */ /* 0x000fe40000410000 */
[C---:B------:R-:W-:Y:S02]  /*8d60*/  FMUL.FTZ R70, R0.reuse, R70 ;  /* 0x0000004600467220 */ /* 0x040fe40000410000 */
[----:B------:R-:W-:Y:S01]  /*8d70*/  FMUL.FTZ R71, R0, R71 ;  /* 0x0000004700477220 */ /* 0x000fe20000410000 */
[----:B------:R-:W-:Y:S01]  /*8d80*/  MUFU.EX2 R131, R131 ;  /* 0x0000008300837308 */ /* 0x000fe20000000800 */
[C---:B-1----:R-:W-:Y:S05]  /*8d90*/  HMMA.16816.F32 R8, R96.reuse, R104, R8 ;  /* 0x000000686008723c */ /* 0x042fea0000001808 */
[--C-:B------:R-:W-:Y:S02]  /*8da0*/  FFMA.FTZ R120, R12, c[0x0][0x23c], -R122.reuse ;  /* 0x00008f000c787a23 */ /* 0x100fe4000001087a */
[C---:B------:R-:W-:Y:S01]  /*8db0*/  FMUL.FTZ R12, R2.reuse, R92 ;  /* 0x0000005c020c7220 */ /* 0x040fe20000410000 */
[C---:B------:R-:W-:Y:S01]  /*8dc0*/  HMMA.16816.F32 R36, R96.reuse, R106, R36 ;  /* 0x0000006a6024723c */ /* 0x040fe20000001824 */
[----:B------:R-:W1:Y:S01]  /*8dd0*/  LDSM.16.MT88.4 R104, [R152+0x8000] ;  /* 0x008000009868783b */ /* 0x000e620000004200 */
[----:B------:R-:W-:Y:S02]  /*8de0*/  MUFU.EX2 R132, R132 ;  /* 0x0000008400847308 */ /* 0x000fe40000000800 */
[--C-:B------:R-:W-:Y:S02]  /*8df0*/  FFMA.FTZ R121, R13, c[0x0][0x23c], -R122.reuse ;  /* 0x00008f000d797a23 */ /* 0x100fe4000001087a */
[----:B------:R-:W-:Y:S02]  /*8e00*/  FMUL.FTZ R13, R2, R93 ;  /* 0x0000005d020d7220 */ /* 0x000fe40000410000 */
[C---:B------:R-:W-:Y:S04]  /*8e10*/  HMMA.16816.F32 R40, R96.reuse, R108, R40 ;  /* 0x0000006c6028723c */ /* 0x040fe80000001828 */
[--C-:B------:R-:W-:Y:S01]  /*8e20*/  FFMA.FTZ R123, R14, c[0x0][0x23c], -R119.reuse ;  /* 0x00008f000e7b7a23 */ /* 0x100fe20000010877 */
[----:B------:R-:W-:Y:S01]  /*8e30*/  MUFU.EX2 R120, R120 ;  /* 0x0000007800787308 */ /* 0x000fe20000000800 */
[C---:B------:R-:W-:Y:S02]  /*8e40*/  FMUL.FTZ R14, R0.reuse, R94 ;  /* 0x0000005e000e7220 */ /* 0x040fe40000410000 */
[C---:B------:R-:W-:Y:S01]  /*8e50*/  HMMA.16816.F32 R44, R96.reuse, R110, R44 ;  /* 0x0000006e602c723c */ /* 0x040fe2000000182c */
[----:B------:R-:W2:Y:S03]  /*8e60*/  LDSM.16.MT88.4 R108, [R156+0xa000] ;  /* 0x00a000009c6c783b */ /* 0x000ea60000004200 */
[--C-:B------:R-:W-:Y:S02]  /*8e70*/  FFMA.FTZ R124, R15, c[0x0][0x23c], -R119.reuse ;  /* 0x00008f000f7c7a23 */ /* 0x100fe40000010877 */
[----:B------:R-:W-:Y:S01]  /*8e80*/  FMUL.FTZ R15, R0, R95 ;  /* 0x0000005f000f7220 */ /* 0x000fe20000410000 */
[----:B------:R-:W3:Y:S01]  /*8e90*/  MUFU.EX2 R121, R121 ;  /* 0x0000007900797308 */ /* 0x000ee20000000800 */
[C---:B------:R-:W-:Y:S01]  /*8ea0*/  HMMA.16816.F32 R48, R96.reuse, R112, R48 ;  /* 0x000000706030723c */ /* 0x040fe20000001830 */
[----:B------:R-:W-:Y:S03]  /*8eb0*/  LDSM.16.MT88.4 R92, [R152+0xa000] ;  /* 0x00a00000985c783b */ /* 0x000fe60000004200 */
[C---:B------:R-:W-:Y:S02]  /*8ec0*/  FMUL.FTZ R72, R2.reuse, R72 ;  /* 0x0000004802487220 */ /* 0x040fe40000410000 */
[----:B------:R-:W-:Y:S02]  /*8ed0*/  FMUL.FTZ R73, R2, R73 ;  /* 0x0000004902497220 */ /* 0x000fe40000410000 */
[C---:B------:R-:W-:Y:S01]  /*8ee0*/  HMMA.16816.F32 R52, R96.reuse, R114, R52 ;  /* 0x000000726034723c */ /* 0x040fe20000001834 */
[----:B------:R-:W4:Y:S01]  /*8ef0*/  LDSM.16.MT88.4 R112, [R154+0xa000] ;  /* 0x00a000009a70783b */ /* 0x000f220000004200 */
[----:B------:R-:W-:Y:S02]  /*8f00*/  MUFU.EX2 R123, R123 ;  /* 0x0000007b007b7308 */ /* 0x000fe40000000800 */
[C---:B------:R-:W-:Y:S02]  /*8f10*/  FMUL.FTZ R74, R0.reuse, R74 ;  /* 0x0000004a004a7220 */ /* 0x040fe40000410000 */
[----:B------:R-:W-:Y:S02]  /*8f20*/  FMUL.FTZ R75, R0, R75 ;  /* 0x0000004b004b7220 */ /* 0x000fe40000410000 */
[C---:B------:R-:W-:Y:S01]  /*8f30*/  FMUL.FTZ R76, R2.reuse, R76 ;  /* 0x0000004c024c7220 */ /* 0x040fe20000410000 */
[C---:B-1----:R-:W-:Y:S03]  /*8f40*/  HMMA.16816.F32 R56, R96.reuse, R104, R56 ;  /* 0x000000686038723c */ /* 0x042fe60000001838 */
[----:B------:R-:W-:Y:S01]  /*8f50*/  FMUL.FTZ R77, R2, R77 ;  /* 0x0000004d024d7220 */ /* 0x000fe20000410000 */
[----:B------:R-:W1:Y:S01]  /*8f60*/  MUFU.EX2 R124, R124 ;  /* 0x0000007c007c7308 */ /* 0x000e620000000800 */
[C---:B------:R-:W-:Y:S02]  /*8f70*/  FMUL.FTZ R78, R0.reuse, R78 ;  /* 0x0000004e004e7220 */ /* 0x040fe40000410000 */
[----:B------:R-:W-:Y:S01]  /*8f80*/  FMUL.FTZ R79, R0, R79 ;  /* 0x0000004f004f7220 */ /* 0x000fe20000410000 */
[C---:B------:R-:W-:Y:S01]  /*8f90*/  HMMA.16816.F32 R60, R96.reuse, R106, R60 ;  /* 0x0000006a603c723c */ /* 0x040fe2000000183c */
[----:B------:R-:W5:Y:S03]  /*8fa0*/  LDSM.16.MT88.4 R104, [R153+0xa000] ;  /* 0x00a000009968783b */ /* 0x000f660000004200 */
[--C-:B------:R-:W-:Y:S02]  /*8fb0*/  FFMA.FTZ R125, R16, c[0x0][0x23c], -R122.reuse ;  /* 0x00008f00107d7a23 */ /* 0x100fe4000001087a */
[----:B------:R-:W-:Y:S01]  /*8fc0*/  FFMA.FTZ R126, R17, c[0x0][0x23c], -R122 ;  /* 0x00008f00117e7a23 */ /* 0x000fe2000001087a */
[----:B------:R-:W-:Y:S01]  /*8fd0*/  MUFU.EX2 R133, R133 ;  /* 0x0000008500857308 */ /* 0x000fe20000000800 */
[C---:B--2---:R-:W-:Y:S04]  /*8fe0*/  HMMA.16816.F32 R64, R96.reuse, R108, R64 ;  /* 0x0000006c6040723c */ /* 0x044fe80000001840 */
[--C-:B------:R-:W-:Y:S02]  /*8ff0*/  FFMA.FTZ R127, R18, c[0x0][0x23c], -R119.reuse ;  /* 0x00008f00127f7a23 */ /* 0x100fe40000010877 */
[----:B------:R-:W-:Y:S02]  /*9000*/  FFMA.FTZ R128, R19, c[0x0][0x23c], -R119 ;  /* 0x00008f0013807a23 */ /* 0x000fe40000010877 */
[C---:B------:R-:W-:Y:S01]  /*9010*/  HMMA.16816.F32 R68, R96.reuse, R110, R68 ;  /* 0x0000006e6044723c */ /* 0x040fe20000001844 */
[----:B------:R-:W2:Y:S01]  /*9020*/  LDSM.16.MT88.4 R108, [R156+0x8800] ;  /* 0x008800009c6c783b */ /* 0x000ea20000004200 */
[----:B------:R-:W-:Y:S02]  /*9030*/  MUFU.EX2 R125, R125 ;  /* 0x0000007d007d7308 */ /* 0x000fe40000000800 */
[C---:B------:R-:W-:Y:S02]  /*9040*/  FMUL.FTZ R80, R2.reuse, R80 ;  /* 0x0000005002507220 */ /* 0x040fe40000410000 */
[----:B------:R-:W-:Y:S02]  /*9050*/  FMUL.FTZ R81, R2, R81 ;  /* 0x0000005102517220 */ /* 0x000fe40000410000 */
[C---:B----4-:R-:W-:Y:S04]  /*9060*/  HMMA.16816.F32 R72, R96.reuse, R112, R72 ;  /* 0x000000706048723c */ /* 0x050fe80000001848 */
[----:B------:R-:W4:Y:S01]  /*9070*/  MUFU.EX2 R126, R126 ;  /* 0x0000007e007e7308 */ /* 0x000f220000000800 */
[C---:B------:R-:W-:Y:S02]  /*9080*/  FMUL.FTZ R82, R0.reuse, R82 ;  /* 0x0000005200527220 */ /* 0x040fe40000410000 */
[----:B------:R-:W-:Y:S01]  /*9090*/  FMUL.FTZ R83, R0, R83 ;  /* 0x0000005300537220 */ /* 0x000fe20000410000 */
[C---:B------:R-:W-:Y:S01]  /*90a0*/  HMMA.16816.F32 R12, R96.reuse, R114, R12 ;  /* 0x00000072600c723c */ /* 0x040fe2000000180c */
[----:B------:R-:W-:Y:S03]  /*90b0*/  LDSM.16.MT88.4 R112, [R153+0x8800] ;  /* 0x008800009970783b */ /* 0x000fe60000004200 */
[C---:B------:R-:W-:Y:S01]  /*90c0*/  FMUL.FTZ R16, R2.reuse, R88 ;  /* 0x0000005802107220 */ /* 0x040fe20000410000 */
[----:B---3--:R-:W-:Y:S01]  /*90d0*/  F2FP.PACK_AB R88, R121, R120 ;  /* 0x000000787958723e */ /* 0x008fe200000000ff */
[----:B------:R-:W-:Y:S01]  /*90e0*/  MUFU.EX2 R127, R127 ;  /* 0x0000007f007f7308 */ /* 0x000fe20000000800 */
[----:B------:R-:W-:Y:S01]  /*90f0*/  FMUL.FTZ R17, R2, R89 ;  /* 0x0000005902117220 */ /* 0x000fe20000410000 */
[----:B-1----:R-:W-:Y:S01]  /*9100*/  F2FP.PACK_AB R89, R124, R123 ;  /* 0x0000007b7c59723e */ /* 0x002fe200000000ff */
[C---:B-----5:R-:W-:Y:S03]  /*9110*/  HMMA.16816.F32 R76, R96.reuse, R104, R76 ;  /* 0x00000068604c723c */ /* 0x060fe6000000184c */
[C---:B------:R-:W-:Y:S02]  /*9120*/  FMUL.FTZ R18, R0.reuse, R90 ;  /* 0x0000005a00127220 */ /* 0x040fe40000410000 */
[----:B------:R-:W-:Y:S02]  /*9130*/  FMUL.FTZ R19, R0, R91 ;  /* 0x0000005b00137220 */ /* 0x000fe40000410000 */
[----:B------:R-:W1:Y:S01]  /*9140*/  MUFU.EX2 R128, R128 ;  /* 0x0000008000807308 */ /* 0x000e620000000800 */
[C---:B------:R-:W-:Y:S01]  /*9150*/  HMMA.16816.F32 R80, R96.reuse, R106, R80 ;  /* 0x0000006a6050723c */ /* 0x040fe20000001850 */
[----:B------:R-:W3:Y:S03]  /*9160*/  LDSM.16.MT88.4 R104, [R154+0x8800] ;  /* 0x008800009a68783b */ /* 0x000ee60000004200 */
[----:B----4-:R-:W-:Y:S01]  /*9170*/  F2FP.PACK_AB R90, R126, R125 ;  /* 0x0000007d7e5a723e */ /* 0x010fe200000000ff */
[C---:B------:R-:W-:Y:S02]  /*9180*/  FMUL.FTZ R84, R2.reuse, R84 ;  /* 0x0000005402547220 */ /* 0x040fe40000410000 */
[----:B------:R-:W-:Y:S01]  /*9190*/  FMUL.FTZ R85, R2, R85 ;  /* 0x0000005502557220 */ /* 0x000fe20000410000 */
[C---:B------:R-:W-:Y:S01]  /*91a0*/  HMMA.16816.F32 R16, R96.reuse, R92, R16 ;  /* 0x0000005c6010723c */ /* 0x040fe20000001810 */
[----:B------:R-:W-:Y:S03]  /*91b0*/  MUFU.EX2 R134, R134 ;  /* 0x0000008600867308 */ /* 0x000fe60000000800 */
[C---:B------:R-:W-:Y:S02]  /*91c0*/  FMUL.FTZ R86, R0.reuse, R86 ;  /* 0x0000005600567220 */ /* 0x040fe40000410000 */
[----:B------:R-:W-:Y:S02]  /*91d0*/  FMUL.FTZ R87, R0, R87 ;  /* 0x0000005700577220 */ /* 0x000fe40000410000 */
[----:B------:R-:W-:Y:S03]  /*91e0*/  FFMA.FTZ R102, R2, R187, R102 ;  /* 0x000000bb02667223 */ /* 0x000fe60000010066 */
[----:B------:R-:W-:Y:S01]  /*91f0*/  MUFU.EX2 R135, R135 ;  /* 0x0000008700877308 */ /* 0x000fe20000000800 */
[----:B------:R-:W-:Y:S01]  /*9200*/  FFMA.FTZ R6, R0, R185, R6 ;  /* 0x000000b900067223 */ /* 0x000fe20000010006 */
[----:B------:R-:W-:Y:S01]  /*9210*/  HMMA.16816.F32 R84, R96, R94, R84 ;  /* 0x0000005e6054723c */ /* 0x000fe20000001854 */
[----:B------:R-:W4:Y:S02]  /*9220*/  LDSM.16.MT88.4 R92, [R152+0x8800] ;  /* 0x00880000985c783b */ /* 0x000f240000004200 */
[----:B-1----:R-:W-:Y:S01]  /*9230*/  F2FP.PACK_AB R91, R128, R127 ;  /* 0x0000007f805b723e */ /* 0x002fe200000000ff */
[----:B------:R-:W-:Y:S02]  /*9240*/  FADD.FTZ R102, R5, R102 ;  /* 0x0000006605667221 */ /* 0x000fe40000010000 */
[----:B------:R-:W-:Y:S02]  /*9250*/  FADD.FTZ R6, R7, R6 ;  /* 0x0000000607067221 */ /* 0x000fe40000010000 */
[----:B------:R-:W-:Y:S01]  /*9260*/  MUFU.EX2 R136, R136 ;  /* 0x0000008800887308 */ /* 0x000fe20000000800 */
[----:B------:R-:W1:Y:S01]  /*9270*/  LDSM.16.MT88.4 R96, [R156+0xa800] ;  /* 0x00a800009c60783b */ /* 0x000e620000004200 */
[C---:B--2---:R-:W-:Y:S05]  /*9280*/  HMMA.16816.F32 R8, R88.reuse, R108, R8 ;  /* 0x0000006c5808723c */ /* 0x044fea0000001808 */
[----:B------:R-:W-:Y:S02]  /*9290*/  FADD.FTZ R5, R103, R102 ;  /* 0x0000006667057221 */ /* 0x000fe40000010000 */
[----:B------:R-:W-:Y:S01]  /*92a0*/  FADD.FTZ R117, R117, R6 ;  /* 0x0000000675757221 */ /* 0x000fe20000010000 */
[C---:B------:R-:W-:Y:S01]  /*92b0*/  HMMA.16816.F32 R36, R88.reuse, R110, R36 ;  /* 0x0000006e5824723c */ /* 0x040fe20000001824 */
[----:B------:R-:W-:Y:S01]  /*92c0*/  LDSM.16.MT88.4 R108, [R154+0x9000] ;  /* 0x009000009a6c783b */ /* 0x000fe20000004200 */
        /* <DEDUP_REMOVED lines=17> */
[C---:B----4-:R-:W-:Y:S01]  /*93e0*/  HMMA.16816.F32 R56, R88.reuse, R92, R56 ;  /* 0x0000005c5838723c */ /* 0x050fe20000001838 */
[----:B------:R-:W3:Y:S01]  /*93f0*/  LDSM.16.MT88.4 R20, [R153+0xa800] ;  /* 0x00a800009914783b */ /* 0x000ee20000004200 */
[----:B------:R-:W4:Y:S02]  /*9400*/  MUFU.EX2 R112, R112 ;  /* 0x0000007000707308 */ /* 0x000f240000000800 */
[--C-:B------:R-:W-:Y:S02]  /*9410*/  FFMA.FTZ R114, R24, c[0x0][0x23c], -R122.reuse ;  /* 0x00008f0018727a23 */ /* 0x100fe4000001087a */
[--C-:B------:R-:W-:Y:S02]  /*9420*/  FFMA.FTZ R115, R25, c[0x0][0x23c], -R122.reuse ;  /* 0x00008f0019737a23 */ /* 0x100fe4000001087a */
[C---:B------:R-:W-:Y:S01]  /*9430*/  HMMA.16816.F32 R60, R88.reuse, R94, R60 ;  /* 0x0000005e583c723c */ /* 0x040fe2000000183c */
[----:B------:R-:W5:Y:S03]  /*9440*/  LDSM.16.MT88.4 R92, [R152+0xa800] ;  /* 0x00a80000985c783b */ /* 0x000f660000004200 */
[----:B------:R-:W-:Y:S01]  /*9450*/  FFMA.FTZ R122, R33, c[0x0][0x23c], -R122 ;  /* 0x00008f00217a7a23 */ /* 0x000fe2000001087a */
[----:B------:R-:W3:Y:S01]  /*9460*/  MUFU.EX2 R113, R113 ;  /* 0x0000007100717308 */ /* 0x000ee20000000800 */
[----:B------:R-:W-:Y:S02]  /*9470*/  FFMA.FTZ R119, R35, c[0x0][0x23c], -R119 ;  /* 0x00008f0023777a23 */ /* 0x000fe40000010877 */
[C---:B-1----:R-:W-:Y:S01]  /*9480*/  HMMA.16816.F32 R64, R88.reuse, R96, R64 ;  /* 0x000000605840723c */ /* 0x042fe20000001840 */
[----:B------:R-:W-:Y:S03]  /*9490*/  LDSM.16.MT88.4 R24, [R153+0x9000] ;  /* 0x009000009918783b */ /* 0x000fe60000004200 */
[----:B------:R-:W-:Y:S02]  /*94a0*/  FADD.FTZ R126, R126, R125 ;  /* 0x0000007d7e7e7221 */ /* 0x000fe40000010000 */
[----:B------:R-:W-:Y:S01]  /*94b0*/  FADD.FTZ R5, R128, R5 ;  /* 0x0000000580057221 */ /* 0x000fe20000010000 */
[----:B------:R-:W-:Y:S01]  /*94c0*/  MUFU.EX2 R114, R114 ;  /* 0x0000007200727308 */ /* 0x000fe20000000800 */
[C---:B------:R-:W-:Y:S01]  /*94d0*/  HMMA.16816.F32 R68, R88.reuse, R98, R68 ;  /* 0x000000625844723c */ /* 0x040fe20000001844 */
[----:B------:R-:W1:Y:S03]  /*94e0*/  LDSM.16.MT88.4 R96, [R156+0x9000] ;  /* 0x009000009c60783b */ /* 0x000e660000004200 */
[----:B----4-:R-:W-:Y:S04]  /*94f0*/  FADD.FTZ R0, R112, R5 ;  /* 0x0000000570007221 */ /* 0x010fe80000010000 */
[C---:B--2---:R-:W-:Y:S01]  /*9500*/  HMMA.16816.F32 R72, R88.reuse, R104, R72 ;  /* 0x000000685848723c */ /* 0x044fe20000001848 */
[----:B------:R-:W-:Y:S01]  /*9510*/  LDSM.16.MT88.4 R32, [R154+0x9800] ;  /* 0x009800009a20783b */ /* 0x000fe20000004200 */
[----:B------:R-:W2:Y:S02]  /*9520*/  MUFU.EX2 R115, R115 ;  /* 0x0000007300737308 */ /* 0x000ea40000000800 */
[C---:B---3--:R-:W-:Y:S04]  /*9530*/  FADD.FTZ R0, R113.reuse, R0 ;  /* 0x0000000071007221 */ /* 0x048fe80000010000 */
[C---:B------:R-:W-:Y:S01]  /*9540*/  HMMA.16816.F32 R12, R88.reuse, R106, R12 ;  /* 0x0000006a580c723c */ /* 0x040fe2000000180c */
[----:B------:R-:W3:Y:S03]  /*9550*/  LDSM.16.MT88.4 R104, [R152+0x9000] ;  /* 0x009000009868783b */ /* 0x000ee60000004200 */
[----:B------:R-:W4:Y:S04]  /*9560*/  MUFU.EX2 R122, R122 ;  /* 0x0000007a007a7308 */ /* 0x000f280000000800 */
[C---:B------:R-:W-:Y:S06]  /*9570*/  HMMA.16816.F32 R76, R88.reuse, R20, R76 ;  /* 0x00000014584c723c */ /* 0x040fec000000184c */
[----:B------:R-:W1:Y:S01]  /*9580*/  MUFU.EX2 R119, R119 ;  /* 0x0000007700777308 */ /* 0x000e620000000800 */
[----:B------:R-:W-:Y:S01]  /*9590*/  F2FP.PACK_AB R20, R130, R129 ;  /* 0x000000818214723e */ /* 0x000fe200000000ff */
[C---:B------:R-:W-:Y:S04]  /*95a0*/  HMMA.16816.F32 R80, R88.reuse, R22, R80 ;  /* 0x000000165850723c */ /* 0x040fe80000001850 */
[----:B------:R-:W-:Y:S01]  /*95b0*/  F2FP.PACK_AB R21, R113, R112 ;  /* 0x000000707115723e */ /* 0x000fe200000000ff */
[----:B------:R-:W-:Y:S02]  /*95c0*/  FADD.FTZ R129, R129, R126 ;  /* 0x0000007e81817221 */ /* 0x000fe40000010000 */
[----:B--2---:R-:W-:Y:S01]  /*95d0*/  F2FP.PACK_AB R22, R115, R114 ;  /* 0x000000727316723e */ /* 0x004fe200000000ff */
[C---:B-----5:R-:W-:Y:S04]  /*95e0*/  HMMA.16816.F32 R16, R88.reuse, R92, R16 ;  /* 0x0000005c5810723c */ /* 0x060fe80000001810 */
[----:B------:R-:W-:Y:S01]  /*95f0*/  F2FP.PACK_AB R23, R132, R131 ;  /* 0x000000838417723e */ /* 0x000fe200000000ff */
[----:B------:R-:W-:Y:S02]  /*9600*/  FADD.FTZ R5, R130, R129 ;  /* 0x0000008182057221 */ /* 0x000fe40000010000 */
[----:B------:R-:W-:Y:S01]  /*9610*/  FADD.FTZ R131, R131, R0 ;  /* 0x0000000083837221 */ /* 0x000fe20000010000 */
[----:B------:R-:W-:Y:S01]  /*9620*/  HMMA.16816.F32 R84, R88, R94, R84 ;  /* 0x0000005e5854723c */ /* 0x000fe20000001854 */
[----:B------:R-:W2:Y:S03]  /*9630*/  LDSM.16.MT88.4 R88, [R156+0xb000] ;  /* 0x00b000009c58783b */ /* 0x000ea60000004200 */
[----:B------:R-:W-:Y:S02]  /*9640*/  FADD.FTZ R114, R114, R5 ;  /* 0x0000000572727221 */ /* 0x000fe40000010000 */
[----:B------:R-:W-:Y:S02]  /*9650*/  FADD.FTZ R132, R132, R131 ;  /* 0x0000008384847221 */ /* 0x000fe40000010000 */
[C---:B-1----:R-:W-:Y:S01]  /*9660*/  HMMA.16816.F32 R8, R20.reuse, R96, R8 ;  /* 0x000000601408723c */ /* 0x042fe20000001808 */
[----:B------:R-:W1:Y:S04]  /*9670*/  LDSM.16.MT88.4 R92, [R154+0xb000] ;  /* 0x00b000009a5c783b */ /* 0x000e680000004200 */
[----:B------:R-:W-:Y:S03]  /*9680*/  FADD.FTZ R0, R115, R114 ;  /* 0x0000007273007221 */ /* 0x000fe60000010000 */
[C---:B------:R-:W-:Y:S08]  /*9690*/  HMMA.16816.F32 R36, R20.reuse, R98, R36 ;  /* 0x000000621424723c */ /* 0x040ff00000001824 */
        /* <DEDUP_REMOVED lines=17> */
[----:B------:R-:W3:Y:S07]  /*97b0*/  LDSM.16.MT88.4 R24, [R154+0xb800] ;  /* 0x00b800009a18783b */ /* 0x000eee0000004200 */
[C---:B------:R-:W-:Y:S08]  /*97c0*/  HMMA.16816.F32 R16, R20.reuse, R28, R16 ;  /* 0x0000001c1410723c */ /* 0x040ff00000001810 */
[----:B------:R-:W-:Y:S01]  /*97d0*/  HMMA.16816.F32 R84, R20, R30, R84 ;  /* 0x0000001e1454723c */ /* 0x000fe20000001854 */
[----:B------:R-:W-:Y:S06]  /*97e0*/  LDSM.16.MT88.4 R28, [R152+0xb800] ;  /* 0x00b80000981c783b */ /* 0x000fec0000004200 */
[----:B------:R-:W-:Y:S01]  /*97f0*/  F2FP.PACK_AB R20, R134, R133 ;  /* 0x000000858614723e */ /* 0x000fe200000000ff */
[----:B------:R-:W-:Y:S01]  /*9800*/  FADD.FTZ R133, R133, R0 ;  /* 0x0000000085857221 */ /* 0x000fe20000010000 */
[----:B------:R-:W-:Y:S03]  /*9810*/  F2FP.PACK_AB R21, R136, R135 ;  /* 0x000000878815723e */ /* 0x000fe600000000ff */
[----:B----4-:R-:W-:Y:S01]  /*9820*/  F2FP.PACK_AB R22, R122, R137 ;  /* 0x000000897a16723e */ /* 0x010fe200000000ff */
[----:B------:R-:W-:Y:S01]  /*9830*/  FADD.FTZ R135, R135, R132 ;  /* 0x0000008487877221 */ /* 0x000fe20000010000 */
[----:B------:R-:W-:Y:S01]  /*9840*/  F2FP.PACK_AB R23, R119, R138 ;  /* 0x0000008a7717723e */ /* 0x000fe200000000ff */
[----:B------:R-:W-:Y:S01]  /*9850*/  FADD.FTZ R134, R134, R133 ;  /* 0x0000008586867221 */ /* 0x000fe20000010000 */
[----:B------:R-:W-:Y:S01]  /*9860*/  MOV R0, R3 ;  /* 0x0000000300007202 */ /* 0x000fe20000000f00 */
[----:B------:R-:W-:Y:S02]  /*9870*/  FADD.FTZ R135, R136, R135 ;  /* 0x0000008788877221 */ /* 0x000fe40000010000 */
[----:B------:R-:W-:Y:S02]  /*9880*/  FADD.FTZ R137, R137, R134 ;  /* 0x0000008689897221 */ /* 0x000fe40000010000 */
[C---:B--2---:R-:W-:Y:S01]  /*9890*/  HMMA.16816.F32 R96, R20.reuse, R88, R8 ;  /* 0x000000581460723c */ /* 0x044fe20000001808 */
[----:B------:R-:W2:Y:S02]  /*98a0*/  LDSM.16.MT88.4 R8, [R153+0xb800] ;  /* 0x00b800009908783b */ /* 0x000ea40000004200 */
[----:B------:R-:W-:Y:S02]  /*98b0*/  FADD.FTZ R138, R138, R135 ;  /* 0x000000878a8a7221 */ /* 0x000fe40000010000 */
[----:B------:R-:W-:Y:S02]  /*98c0*/  FADD.FTZ R187, R122, R137 ;  /* 0x000000897abb7221 */ /* 0x000fe40000010000 */
[----:B------:R-:W-:Y:S01]  /*98d0*/  FADD.FTZ R185, R119, R138 ;  /* 0x0000008a77b97221 */ /* 0x000fe20000010000 */
        /* <DEDUP_REMOVED lines=9> */
[C---:B---3--:R-:W-:Y:S08]  /*9970*/  HMMA.16816.F32 R72, R20.reuse, R24, R72 ;  /* 0x000000181448723c */ /* 0x048ff00000001848 */
[C---:B------:R-:W-:Y:S08]  /*9980*/  HMMA.16816.F32 R92, R20.reuse, R26, R12 ;  /* 0x0000001a145c723c */ /* 0x040ff0000000180c */
[C---:B--2---:R-:W-:Y:S08]  /*9990*/  HMMA.16816.F32 R76, R20.reuse, R8, R76 ;  /* 0x00000008144c723c */ /* 0x044ff0000000184c */
[C---:B------:R-:W-:Y:S08]  /*99a0*/  HMMA.16816.F32 R80, R20.reuse, R10, R80 ;  /* 0x0000000a1450723c */ /* 0x040ff00000001850 */
[C---:B------:R-:W-:Y:S08]  /*99b0*/  HMMA.16816.F32 R88, R20.reuse, R28, R16 ;  /* 0x0000001c1458723c */ /* 0x040ff00000001810 */
[----:B------:R-:W-:Y:S01]  /*99c0*/  HMMA.16816.F32 R84, R20, R30, R84 ;  /* 0x0000001e1454723c */ /* 0x000fe20000001854 */
[----:B------:R-:W-:-:S07]  /*99d0*/  @P1 BRA `(.L_x_7333) ;  /* 0xffffda3000001947 */ /* 0x000fce000383ffff */
.L_x_7329:
[----:B------:R-:W1:Y:S01]  /*99e0*/  SHFL.BFLY PT, R2, R185, 0x2, 0x1f ;  /* 0x0c401f00b9027f89 */ /* 0x000e6200000e0000 */
[----:B------:R-:W-:Y:S01]  /*99f0*/  MOV R8, 0x3f800000 ;  /* 0x3f80000000087802 */ /* 0x000fe20000000f00 */
[----:B------:R-:W-:Y:S02]  /*9a00*/  BSSY B0, `(.L_x_7334) ;  /* 0x00000d4000007945 */ /* 0x000fe40003800000 */
[----:B------:R-:W2:Y:S04]  /*9a10*/  SHFL.BFLY PT, R0, R187, 0x2, 0x1f ;  /* 0x0c401f00bb007f89 */ /* 0x000ea800000e0000 */
[----:B------:R-:W3:Y:S04]  /*9a20*/  S2R R15, SR_TID.X ;  /* 0x00000000000f7919 */ /* 0x000ee80000002100 */
[----:B------:R-:W-:Y:S01]  /*9a30*/  BAR.SYNC.DEFER_BLOCKING 0x0 ;  /* 0x0000000000007b1d */ /* 0x000fe20000010000 */
[----:B-1----:R-:W-:-:S05]  /*9a40*/  FADD.FTZ R7, R2, R185 ;  /* 0x000000b902077221 */ /* 0x002fca0000010000 */
[----:B------:R-:W1:Y:S01]  /*9a50*/  S2R R2, SR_TID.X ;  /* 0x0000000000027919 */ /* 0x000e620000002100 */
[----:B--2---:R-:W-:-:S03]  /*9a60*/  FADD.FTZ R0, R0, R187 ;  /* 0x000000bb00007221 */ /* 0x004fc60000010000 */
[----:B------:R-:W2:Y:S04]  /*9a70*/  SHFL.BFLY PT, R4, R7, 0x1, 0x1f ;  /* 0x0c201f0007047f89 */ /* 0x000ea800000e0000 */
[----:B------:R-:W4:Y:S01]  /*9a80*/  SHFL.BFLY PT, R5, R0, 0x1, 0x1f ;  /* 0x0c201f0000057f89 */ /* 0x000f2200000e0000 */
[----:B-1----:R-:W-:-:S04]  /*9a90*/  SHF.R.S32.HI R11, RZ, 0x1f, R2 ;  /* 0x0000001fff0b7819 */ /* 0x002fc80000011402 */
[----:B------:R-:W-:Y:S01]  /*9aa0*/  LEA.HI R10, R11, R2, RZ, 0x2 ;  /* 0x000000020b0a7211 */ /* 0x000fe200078f10ff */
[----:B--2---:R-:W-:Y:S01]  /*9ab0*/  FADD.FTZ R4, R7, R4 ;  /* 0x0000000407047221 */ /* 0x004fe20000010000 */
[----:B------:R-:W-:Y:S01]  /*9ac0*/  MOV R7, 0x3f800000 ;  /* 0x3f80000000077802 */ /* 0x000fe20000000f00 */
[----:B----4-:R-:W-:Y:S01]  /*9ad0*/  FADD.FTZ R5, R0, R5 ;  /* 0x0000000500057221 */ /* 0x010fe20000010000 */
[--C-:B------:R-:W-:Y:S02]  /*9ae0*/  SHF.R.S32.HI R13, RZ, 0x2, R10.reuse ;  /* 0x00000002ff0d7819 */ /* 0x100fe4000001140a */
[----:B------:R-:W-:Y:S02]  /*9af0*/  SHF.R.S32.HI R6, RZ, 0x1f, R10 ;  /* 0x0000001fff067819 */ /* 0x000fe4000001140a */
[----:B---3--:R-:W-:Y:S02]  /*9b00*/  SHF.R.S32.HI R0, RZ, 0x1f, R15 ;  /* 0x0000001fff007819 */ /* 0x008fe4000001140f */
[----:B------:R-:W-:-:S02]  /*9b10*/  LEA.HI R6, R6, R13, RZ, 0x3 ;  /* 0x0000000d06067211 */ /* 0x000fc400078f18ff */
[----:B------:R-:W-:Y:S02]  /*9b20*/  FSETP.NE.FTZ.AND P4, PT, R5, RZ, PT ;  /* 0x000000ff0500720b */ /* 0x000fe40003f95000 */
[----:B------:R-:W-:Y:S02]  /*9b30*/  FSETP.NE.FTZ.AND P3, PT, R4, RZ, PT ;  /* 0x000000ff0400720b */ /* 0x000fe40003f75000 */
[----:B------:R-:W-:Y:S02]  /*9b40*/  LEA.HI R9, R0, R15, RZ, 0x4 ;  /* 0x0000000f00097211 */ /* 0x000fe400078f20ff */
[----:B------:R-:W-:Y:S02]  /*9b50*/  LOP3.LUT R6, R6, 0xfffffff8, RZ, 0xc0, !PT ;  /* 0xfffffff806067812 */ /* 0x000fe400078ec0ff */
[----:B------:R-:W-:Y:S02]  /*9b60*/  LOP3.LUT R0, R9, 0xfffffff0, RZ, 0xc0, !PT ;  /* 0xfffffff009007812 */ /* 0x000fe400078ec0ff */
[----:B------:R-:W-:-:S02]  /*9b70*/  IADD3 R6, R13, -R6, RZ ;  /* 0x800000060d067210 */ /* 0x000fc40007ffe0ff */
[----:B------:R-:W-:Y:S01]  /*9b80*/  LOP3.LUT R13, R10, 0x1ffffffc, RZ, 0xc0, !PT ;  /* 0x1ffffffc0a0d7812 */ /* 0x000fe200078ec0ff */
[----:B------:R-:W1:Y:S01]  /*9b90*/  @P4 MUFU.RCP R8, R5 ;  /* 0x0000000500084308 */ /* 0x000e620000001000 */
[----:B------:R-:W-:Y:S02]  /*9ba0*/  IADD3 R0, -R0, R15, RZ ;  /* 0x0000000f00007210 */ /* 0x000fe40007ffe1ff */
[----:B------:R-:W-:Y:S02]  /*9bb0*/  SHF.R.S32.HI R10, RZ, 0x4, R9 ;  /* 0x00000004ff0a7819 */ /* 0x000fe40000011409 */
[----:B------:R-:W-:Y:S02]  /*9bc0*/  IADD3 R12, -R13, R2, RZ ;  /* 0x000000020d0c7210 */ /* 0x000fe40007ffe1ff */
[----:B------:R-:W-:Y:S01]  /*9bd0*/  LOP3.LUT R14, R6, 0x1, RZ, 0xc0, !PT ;  /* 0x00000001060e7812 */ /* 0x000fe200078ec0ff */
[----:B------:R-:W2:Y:S01]  /*9be0*/  @P3 MUFU.RCP R7, R4 ;  /* 0x0000000400073308 */ /* 0x000ea20000001000 */
[----:B------:R-:W-:-:S02]  /*9bf0*/  SHF.L.U32 R13, R10, 0x6, RZ ;  /* 0x000000060a0d7819 */ /* 0x000fc400000006ff */
[----:B------:R-:W-:Y:S02]  /*9c00*/  LEA.HI R15, R0, R0, RZ, 0x1 ;  /* 0x00000000000f7211 */ /* 0x000fe400078f08ff */
        /* <DEDUP_REMOVED lines=9> */
[----:B------:R-:W-:Y:S01]  /*9ca0*/  SHF.R.S32.HI R9, RZ, 0x5, R11 ;  /* 0x00000005ff097819 */ /* 0x000fe2000001140b */
[----:B--2---:R-:W-:Y:S01]  /*9cb0*/  FMUL.FTZ R99, R7, R99 ;  /* 0x0000006307637220 */ /* 0x004fe20000410000 */
[----:B------:R-:W-:Y:S01]  /*9cc0*/  LOP3.LUT R17, R17, 0x1c0, RZ, 0xc0, !PT ;  /* 0x000001c011117812 */ /* 0x000fe200078ec0ff */
[----:B------:R-:W-:Y:S01]  /*9cd0*/  FMUL.FTZ R98, R7, R98 ;  /* 0x0000006207627220 */ /* 0x000fe20000410000 */
[----:B------:R-:W-:Y:S01]  /*9ce0*/  LOP3.LUT R14, R13, 0x38, R14, 0xf8, !PT ;  /* 0x000000380d0e7812 */ /* 0x000fe200078ef80e */
[----:B------:R-:W-:Y:S01]  /*9cf0*/  FMUL.FTZ R39, R7, R39 ;  /* 0x0000002707277220 */ /* 0x000fe20000410000 */
[----:B------:R-:W-:Y:S01]  /*9d00*/  LEA R12, R9, R12, 0x9 ;  /* 0x0000000c090c7211 */ /* 0x000fe200078e48ff */
[----:B------:R-:W-:Y:S01]  /*9d10*/  FMUL.FTZ R38, R7, R38 ;  /* 0x0000002607267220 */ /* 0x000fe20000410000 */
[----:B------:R-:W-:Y:S01]  /*9d20*/  LEA.HI R17, R17, R17, RZ, 0x1d ;  /* 0x0000001111117211 */ /* 0x000fe200078fe8ff */
[C---:B------:R-:W-:Y:S01]  /*9d30*/  FMUL.FTZ R40, R8.reuse, R40 ;  /* 0x0000002808287220 */ /* 0x040fe20000410000 */
[----:B------:R-:W-:Y:S01]  /*9d40*/  SHF.R.U32.HI R13, RZ, 0x3, R13 ;  /* 0x00000003ff0d7819 */ /* 0x000fe2000001160d */
[----:B------:R-:W-:Y:S01]  /*9d50*/  FMUL.FTZ R41, R8, R41 ;  /* 0x0000002908297220 */ /* 0x000fe20000410000 */
[----:B------:R-:W-:Y:S01]  /*9d60*/  LOP3.LUT R15, R15, 0xffffffe, RZ, 0xc0, !PT ;  /* 0x0ffffffe0f0f7812 */ /* 0x000fe200078ec0ff */
[C---:B------:R-:W-:Y:S01]  /*9d70*/  FMUL.FTZ R43, R7.reuse, R43 ;  /* 0x0000002b072b7220 */ /* 0x040fe20000410000 */
[----:B------:R-:W-:Y:S01]  /*9d80*/  LEA R12, R12, R17, 0x1 ;  /* 0x000000110c0c7211 */ /* 0x000fe200078e08ff */
[C---:B------:R-:W-:Y:S01]  /*9d90*/  FMUL.FTZ R42, R7.reuse, R42 ;  /* 0x0000002a072a7220 */ /* 0x040fe20000410000 */
[----:B------:R-:W-:Y:S01]  /*9da0*/  LOP3.LUT R13, R14, R13, RZ, 0x3c, !PT ;  /* 0x0000000d0e0d7212 */ /* 0x000fe200078e3cff */
[----:B------:R-:W-:Y:S01]  /*9db0*/  FMUL.FTZ R44, R8, R44 ;  /* 0x0000002c082c7220 */ /* 0x000fe20000410000 */
[----:B------:R-:W-:Y:S01]  /*9dc0*/  IADD3 R14, R0, -R15, RZ ;  /* 0x8000000f000e7210 */ /* 0x000fe20007ffe0ff */
[----:B------:R-:W-:Y:S01]  /*9dd0*/  FMUL.FTZ R45, R8, R45 ;  /* 0x0000002d082d7220 */ /* 0x000fe20000410000 */
[----:B------:R-:W-:Y:S01]  /*9de0*/  R2P PR, R6, 0x6 ;  /* 0x0000000606007804 */ /* 0x000fe20000000000 */
[C---:B------:R-:W-:Y:S01]  /*9df0*/  FMUL.FTZ R47, R7.reuse, R47 ;  /* 0x0000002f072f7220 */ /* 0x040fe20000410000 */
[----:B------:R-:W-:Y:S01]  /*9e00*/  LEA R6, R14, R13, 0x2 ;  /* 0x0000000d0e067211 */ /* 0x000fe200078e10ff */
[----:B------:R-:W-:Y:S01]  /*9e10*/  FMUL.FTZ R46, R7, R46 ;  /* 0x0000002e072e7220 */ /* 0x000fe20000410000 */
[----:B------:R-:W-:Y:S01]  /*9e20*/  MOV R13, 0x80 ;  /* 0x00000080000d7802 */ /* 0x000fe20000000f00 */
[C---:B------:R-:W-:Y:S01]  /*9e30*/  FMUL.FTZ R48, R8.reuse, R48 ;  /* 0x0000003008307220 */ /* 0x040fe20000410000 */
[----:B------:R1:W-:Y:S01]  /*9e40*/  STS.64 [R12.X4], R96 ;  /* 0x000000600c007388 */ /* 0x0003e20000004a00 */
[C---:B------:R-:W-:Y:S01]  /*9e50*/  FMUL.FTZ R49, R8.reuse, R49 ;  /* 0x0000003108317220 */ /* 0x040fe20000410000 */
[----:B------:R-:W-:Y:S01]  /*9e60*/  SEL R16, R13, 0xffffff80, !P2 ;  /* 0xffffff800d107807 */ /* 0x000fe20005000000 */
[C---:B------:R-:W-:Y:S01]  /*9e70*/  FMUL.FTZ R51, R7.reuse, R51 ;  /* 0x0000003307337220 */ /* 0x040fe20000410000 */
[----:B------:R-:W-:Y:S01]  /*9e80*/  STS.64 [R12.X4+0x800], R98 ;  /* 0x000800620c007388 */ /* 0x000fe20000004a00 */
[----:B------:R-:W-:Y:S01]  /*9e90*/  FMUL.FTZ R50, R7, R50 ;  /* 0x0000003207327220 */ /* 0x000fe20000410000 */
[----:B------:R-:W-:Y:S01]  /*9ea0*/  LOP3.LUT R11, R11, 0xffffffe0, RZ, 0xc0, !PT ;  /* 0xffffffe00b0b7812 */ /* 0x000fe200078ec0ff */
[C---:B------:R-:W-:Y:S01]  /*9eb0*/  FMUL.FTZ R52, R8.reuse, R52 ;  /* 0x0000003408347220 */ /* 0x040fe20000410000 */
[----:B------:R-:W2:Y:S01]  /*9ec0*/  @P4 MUFU.LG2 R5, R5 ;  /* 0x0000000500054308 */ /* 0x000ea20000000c00 */
        /* <DEDUP_REMOVED lines=9> */
[----:B------:R-:W-:Y:S02]  /*9f60*/  FMUL.FTZ R58, R7, R58 ;  /* 0x0000003a073a7220 */ /* 0x000fe40000410000 */
[C---:B------:R-:W-:Y:S02]  /*9f70*/  FMUL.FTZ R60, R8.reuse, R60 ;  /* 0x0000003c083c7220 */ /* 0x040fe40000410000 */
[----:B------:R-:W-:-:S02]  /*9f80*/  FMUL.FTZ R61, R8, R61 ;  /* 0x0000003d083d7220 */ /* 0x000fc40000410000 */
[C---:B------:R-:W-:Y:S01]  /*9f90*/  FMUL.FTZ R63, R7.reuse, R63 ;  /* 0x0000003f073f7220 */ /* 0x040fe20000410000 */
[----:B-1----:R-:W1:Y:S01]  /*9fa0*/  S2R R96, SR_CTAID.Z ;  /* 0x0000000000607919 */ /* 0x002e620000002700 */
        /* <DEDUP_REMOVED lines=35> */
[----:B--2---:R-:W-:Y:S01]  /*a1e0*/  @P4 FMUL.FTZ R5, R5, 0.69314718246459960938 ;  /* 0x3f31721805054820 */ /* 0x004fe20000410000 */
[----:B------:R-:W-:Y:S01]  /*a1f0*/  SEL R8, R8, 0xffffffc0, !P1 ;  /* 0xffffffc008087807 */ /* 0x000fe20004800000 */
[----:B---3--:R-:W-:Y:S01]  /*a200*/  @P3 FMUL.FTZ R4, R4, 0.69314718246459960938 ;  /* 0x3f31721804043820 */ /* 0x008fe20000410000 */
[C---:B------:R-:W-:Y:S01]  /*a210*/  IADD3 R15, R7.reuse, -0x20, RZ ;  /* 0xffffffe0070f7810 */ /* 0x040fe20007ffe0ff */
[----:B------:R-:W-:Y:S01]  /*a220*/  @P4 FFMA.FTZ R2, R100, c[0x0][0x238], R5 ;  /* 0x00008e0064024a23 */ /* 0x000fe20000010005 */
[----:B------:R-:W-:-:S02]  /*a230*/  @P0 IADD3 R15, R7, 0x20, RZ ;  /* 0x00000020070f0810 */ /* 0x000fc40007ffe0ff */
[C---:B------:R-:W-:Y:S02]  /*a240*/  IADD3 R14, R7.reuse, R8, RZ ;  /* 0x00000008070e7210 */ /* 0x040fe40007ffe0ff */
[-C--:B------:R-:W-:Y:S01]  /*a250*/  IADD3 R13, R8, R15.reuse, RZ ;  /* 0x0000000f080d7210 */ /* 0x080fe20007ffe0ff */
[----:B------:R-:W-:Y:S01]  /*a260*/  STS.64 [R15], R36 ;  /* 0x000000240f007388 */ /* 0x000fe20000000a00 */
[-C--:B------:R-:W-:Y:S02]  /*a270*/  IADD3 R17, R7, R16.reuse, RZ ;  /* 0x0000001007117210 */ /* 0x080fe40007ffe0ff */
[----:B------:R-:W-:Y:S01]  /*a280*/  IADD3 R18, R16, R15, RZ ;  /* 0x0000000f10127210 */ /* 0x000fe20007ffe0ff */
[----:B------:R-:W-:Y:S01]  /*a290*/  STS.64 [R15+0x800], R38 ;  /* 0x000800260f007388 */ /* 0x000fe20000000a00 */
[-C--:B------:R-:W-:Y:S02]  /*a2a0*/  IADD3 R19, R14, R16.reuse, RZ ;  /* 0x000000100e137210 */ /* 0x080fe40007ffe0ff */
[----:B------:R-:W-:Y:S01]  /*a2b0*/  IADD3 R16, R13, R16, RZ ;  /* 0x000000100d107210 */ /* 0x000fe20007ffe0ff */
[----:B------:R-:W-:Y:S01]  /*a2c0*/  STS.64 [R14], R40 ;  /* 0x000000280e007388 */ /* 0x000fe20000000a00 */
[----:B------:R-:W-:-:S03]  /*a2d0*/  LOP3.LUT P0, RZ, R11, 0x3, RZ, 0xc0, !PT ;  /* 0x000000030bff7812 */ /* 0x000fc6000780c0ff */
        /* <DEDUP_REMOVED lines=17> */
[----:B------:R-:W2:Y:S04]  /*a3f0*/  S2R R7, SR_CTAID.Y ;  /* 0x0000000000077919 */ /* 0x000ea80000002600 */
[----:B------:R-:W-:Y:S04]  /*a400*/  STS.64 [R13+0x4000], R92 ;  /* 0x0040005c0d007388 */ /* 0x000fe80000000a00 */
[----:B------:R-:W-:Y:S04]  /*a410*/  STS.64 [R13+0x4800], R94 ;  /* 0x0048005e0d007388 */ /* 0x000fe80000000a00 */
[----:B------:R3:W-:Y:S04]  /*a420*/  STS.64 [R17+0x4000], R76 ;  /* 0x0040004c11007388 */ /* 0x0007e80000000a00 */
[----:B------:R-:W-:Y:S04]  /*a430*/  STS.64 [R17+0x4800], R78 ;  /* 0x0048004e11007388 */ /* 0x000fe80000000a00 */
[----:B------:R-:W-:Y:S04]  /*a440*/  STS.64 [R18+0x4000], R80 ;  /* 0x0040005012007388 */ /* 0x000fe80000000a00 */
[----:B------:R-:W-:Y:S04]  /*a450*/  STS.64 [R18+0x4800], R82 ;  /* 0x0048005212007388 */ /* 0x000fe80000000a00 */
[----:B------:R-:W4:Y:S04]  /*a460*/  S2R R8, SR_CTAID.X ;  /* 0x0000000000087919 */ /* 0x000f280000002500 */
[----:B------:R-:W-:Y:S04]  /*a470*/  STS.64 [R19+0x4000], R88 ;  /* 0x0040005813007388 */ /* 0x000fe80000000a00 */
[----:B------:R-:W-:Y:S01]  /*a480*/  STS.64 [R19+0x4800], R90 ;  /* 0x0048005a13007388 */ /* 0x000fe20000000a00 */
[----:B---3--:R-:W-:-:S03]  /*a490*/  SHF.R.S32.HI R76, RZ, 0x1f, R9 ;  /* 0x0000001fff4c7819 */ /* 0x008fc60000011409 */
[----:B------:R-:W-:Y:S01]  /*a4a0*/  STS.64 [R16+0x4000], R84 ;  /* 0x0040005410007388 */ /* 0x000fe20000000a00 */
[----:B------:R-:W-:Y:S01]  /*a4b0*/  IADD3 R77, -R168, RZ, RZ ;  /* 0x000000ffa84d7210 */ /* 0x000fe20007ffe1ff */
[----:B--2---:R-:W-:Y:S01]  /*a4c0*/  IMAD R168, R7, c[0x0][0x210], R168 ;  /* 0x0000840007a87a24 */ /* 0x004fe200078e02a8 */
[----:B------:R-:W-:Y:S01]  /*a4d0*/  LEA.HI R76, R76, R9, RZ, 0x2 ;  /* 0x000000094c4c7211 */ /* 0x000fe200078f10ff */
[----:B------:R-:W-:Y:S02]  /*a4e0*/  STS.64 [R16+0x4800], R86 ;  /* 0x0048005610007388 */ /* 0x000fe40000000a00 */
[----:B-1----:R-:W-:Y:S01]  /*a4f0*/  IMAD R77, R77, c[0x0][0x1c0], R96 ;  /* 0x000070004d4d7a24 */ /* 0x002fe200078e0260 */
[----:B------:R-:W-:Y:S01]  /*a500*/  LOP3.LUT R76, R76, 0xffffffc, RZ, 0xc0, !PT ;  /* 0x0ffffffc4c4c7812 */ /* 0x000fe200078ec0ff */
[----:B------:R-:W-:Y:S02]  /*a510*/  BAR.SYNC.DEFER_BLOCKING 0x0 ;  /* 0x0000000000007b1d */ /* 0x000fe40000010000 */
[----:B------:R-:W-:Y:S01]  /*a520*/  IMAD R77, R168, c[0x0][0x1c0], R77 ;  /* 0x00007000a84d7a24 */ /* 0x000fe200078e024d */
[----:B------:R-:W-:-:S02]  /*a530*/  IADD3 R9, R9, -R76, RZ ;  /* 0x8000004c09097210 */ /* 0x000fc40007ffe0ff */
[----:B----4-:R-:W-:Y:S02]  /*a540*/  SHF.L.U32 R8, R8, 0x6, RZ ;  /* 0x0000000608087819 */ /* 0x010fe400000006ff */
[----:B------:R-:W-:-:S03]  /*a550*/  LEA R9, R9, R170, 0x4 ;  /* 0x000000aa09097211 */ /* 0x000fc600078e20ff */
        /* <DEDUP_REMOVED lines=30> */
.L_x_7335:
[----:B--234-:R-:W-:Y:S05]  /*a740*/  BSYNC B0 ;  /* 0x0000000000007941 */ /* 0x01cfea0003800000 */
.L_x_7334:
[----:B------:R-:W-:Y:S01]  /*a750*/  IMAD.SHL.U32 R4, R0, 0x4, RZ ;  /* 0x0000000400047824 */ /* 0x000fe200078e00ff */
[----:B------:R-:W-:Y:S01]  /*a760*/  IADD3 R2, R10, 0x8, RZ ;  /* 0x000000080a027810 */ /* 0x000fe20007ffe0ff */
        /* <DEDUP_REMOVED lines=8> */
[----:B------:R-:W-:Y:S02]  /*a7f0*/  IADD3 R3, P0, R8, R4, RZ ;  /* 0x0000000408037210 */ /* 0x000fe40007f1e0ff */
        /* <DEDUP_REMOVED lines=31> */
.L_x_7336:
        /* <DEDUP_REMOVED lines=9> */
.L_x_8280:


//--------------------- .text._ZN5flash24flash_fwd_splitkv_kernelI23Flash_fwd_kernel_traitsILi128ELi64ELi64ELi4ELb0ELb0EN7cutlass6half_tE19Flash_kernel_traitsILi128ELi64ELi64ELi4ES3_EELb1ELb0ELb0ELb0ELb1ELb1ELb1ELb0EEEvNS_16Flash_fwd_paramsE --------------------------
	.section	.text._ZN5flash24flash_fwd_splitkv_kernelI23Flash_fwd_kernel_traitsILi128ELi64ELi64ELi4ELb0ELb0EN7cutlass6half_tE19Flash_kernel_traitsILi128ELi64ELi64ELi4ES3_EELb1ELb0ELb0ELb0ELb1ELb1ELb1ELb0EEEvNS_16Flash_fwd_paramsE,"ax",@progbits
	.sectioninfo	@"SHI_REGISTERS=226"
	.align	128
        .global         _ZN5flash24flash_fwd_splitkv_kernelI23Flash_fwd_kernel_traitsILi128ELi64ELi64ELi4ELb0ELb0EN7cutlass6half_tE19Flash_kernel_traitsILi128ELi64ELi64ELi4ES3_EELb1ELb0ELb0ELb0ELb1ELb1ELb1ELb0EEEvNS_16Flash_fwd_paramsE
        .type           _ZN5flash24flash_fwd_splitkv_kernelI23Flash_fwd_kernel_traitsILi128ELi64ELi64ELi4ELb0ELb0EN7cutlass6half_tE19Flash_kernel_traitsILi128ELi64ELi64ELi4ES3_EELb1ELb0ELb0ELb0ELb1ELb1ELb1ELb0EEEvNS_16Flash_fwd_paramsE,@function
        .size           _ZN5flash24flash_fwd_splitkv_kernelI23Flash_fwd_kernel_traitsILi128ELi64ELi64ELi4ELb0ELb0EN7cutlass6half_tE19Flash_kernel_traitsILi128ELi64ELi64ELi4ES3_EELb1ELb0ELb0ELb0ELb1ELb1ELb1ELb0EEEvNS_16Flash_fwd_paramsE,(.L_x_8281 - _ZN5flash24flash_fwd_splitkv_kernelI23Flash_fwd_kernel_traitsILi128ELi64ELi64ELi4ELb0ELb0EN7cutlass6half_tE19Flash_kernel_traitsILi128ELi64ELi64ELi4ES3_EELb1ELb0ELb0ELb0ELb1ELb1ELb1ELb0EEEvNS_16Flash_fwd_paramsE)
        .other          _ZN5flash24flash_fwd_splitkv_kernelI23Flash_fwd_kernel_traitsILi128ELi64ELi64ELi4ELb0ELb0EN7cutlass6half_tE19Flash_kernel_traitsILi128ELi64ELi64ELi4ES3_EELb1ELb0ELb0ELb0ELb1ELb1ELb1ELb0EEEvNS_16Flash_fwd_paramsE,@"STO_CUDA_ENTRY STV_DEFAULT"
_ZN5flash24flash_fwd_splitkv_kernelI23Flash_fwd_kernel_traitsILi128ELi64ELi64ELi4ELb0ELb0EN7cutlass6half_tE19Flash_kernel_traitsILi128ELi64ELi64ELi4ES3_EELb1ELb0ELb0ELb0ELb1ELb1ELb1ELb0EEEvNS_16Flash_fwd_paramsE:
.text._ZN5flash24flash_fwd_splitkv_kernelI23Flash_fwd_kernel_traitsILi128ELi64ELi64ELi4ELb0ELb0EN7cutlass6half_tE19Flash_kernel_traitsILi128ELi64ELi64ELi4ES3_EELb1ELb0ELb0ELb0ELb1ELb1ELb1ELb0EEEvNS_16Flash_fwd_paramsE:
        /* <DEDUP_REMOVED lines=53> */
.L_x_7337:
[----:B-1-34-:R-:W-:Y:S02]  /*0350*/  MOV R2, c[0x0][0x218] ;  /* 0x0000860000027a02 */ /* 0x01afe40000000f00 */
.L_x_7338:
        /* <DEDUP_REMOVED lines=24> */
[----:B------:R-:W-:-:S04]  /*04e0*/  LOP3.LUT R8, R8, c[0x0][0x10], RZ, 0x3c, !PT ;  /* 0x0000040008087a12 */ /* 0x000fc800078e3cff */
[----:B------:R-:W-:Y:S01]  /*04f0*/  ISETP.GE.AND P0, PT, R8, RZ, PT ;  /* 0x000000ff0800720c */ /* 0x000fe20003f06270 */
[----:B-1----:R-:W-:Y:S02]  /*0500*/  IMAD.MOV R9, RZ, RZ, -R11 ;  /* 0x000000ffff097224 */ /* 0x002fe400078e0a0b */
        /* <DEDUP_REMOVED lines=21> */
[C---:B------:R-:W-:Y:S01]  /*0660*/  IMAD R172, R0.reuse, R7, RZ ;  /* 0x0000000700ac7224 */ /* 0x040fe200078e02ff */
[----:B------:R-:W-:Y:S01]  /*0670*/  SHF.R.S32.HI R9, RZ, 0x6, R9 ;  /* 0x00000006ff097819 */ /* 0x000fe20000011409 */
[----:B------:R-:W1:Y:S01]  /*0680*/  S2R R6, SR_TID.X ;  /* 0x0000000000067919 */ /* 0x000e620000002100 */
        /* <DEDUP_REMOVED lines=19> */
[----:B------:R-:W-:Y:S01]  /*07c0*/  IADD3 R10, R0, 0x18, RZ ;  /* 0x00000018000a7810 */ /* 0x000fe20007ffe0ff */
[----:B------:R-:W-:Y:S01]  /*07d0*/  IMAD R3, R3, c[0x0][0x214], R98 ;  /* 0x0000850003037a24 */ /* 0x000fe200078e0262 */
[-C--:B------:R-:W-:Y:S02]  /*07e0*/  ISETP.GE.AND P2, PT, R4, R95.reuse, PT ;  /* 0x0000005f0400720c */ /* 0x080fe40003f46270 */
[----:B------:R-:W-:Y:S01]  /*07f0*/  SHF.R.S32.HI R9, RZ, 0x1f, R8 ;  /* 0x0000001fff097819 */ /* 0x000fe20000011408 */
[----:B------:R-:W-:Y:S01]  /*0800*/  IMAD R5, R3, c[0x0][0x22c], RZ ;  /* 0x00008b0003057a24 */ /* 0x000fe200078e02ff */
[----:B------:R-:W-:-:S02]  /*0810*/  ISETP.GE.AND P3, PT, R0, R95, PT ;  /* 0x0000005f0000720c */ /* 0x000fc40003f66270 */
[-C--:B------:R-:W-:Y:S01]  /*0820*/  ISETP.GE.AND P1, PT, R10, R95.reuse, PT ;  /* 0x0000005f0a00720c */ /* 0x080fe20003f26270 */
[----:B------:R-:W-:Y:S01]  /*0830*/  IMAD.WIDE R8, R0, 0x80, R8 ;  /* 0x0000008000087825 */ /* 0x000fe200078e0208 */
[----:B------:R-:W-:Y:S02]  /*0840*/  ISETP.GE.OR P5, PT, R4, R95, P6 ;  /* 0x0000005f0400720c */ /* 0x000fe400037a6670 */
[C---:B------:R-:W-:Y:S02]  /*0850*/  IADD3 R6, R0.reuse, 0x28, RZ ;  /* 0x0000002800067810 */ /* 0x040fe40007ffe0ff */
[C---:B------:R-:W-:Y:S02]  /*0860*/  IADD3 R2, P0, R5.reuse, R8, RZ ;  /* 0x0000000805027210 */ /* 0x040fe40007f1e0ff */
[----:B------:R-:W-:Y:S02]  /*0870*/  IADD3 R8, R0, 0x20, RZ ;  /* 0x0000002000087810 */ /* 0x000fe40007ffe0ff */
[----:B------:R-:W-:-:S02]  /*0880*/  LEA.HI.X.SX32 R5, R5, R9, 0x1, P0 ;  /* 0x0000000905057211 */ /* 0x000fc400000f0eff */
[----:B------:R-:W-:Y:S02]  /*0890*/  LEA R14, P0, R2, c[0x0][0x1d8], 0x2 ;  /* 0x00007600020e7a11 */ /* 0x000fe400078010ff */
[-C--:B------:R-:W-:Y:S02]  /*08a0*/  ISETP.GE.AND P4, PT, R8, R95.reuse, PT ;  /* 0x0000005f0800720c */ /* 0x080fe40003f86270 */
        /* <DEDUP_REMOVED lines=53> */
.L_x_7339:
        /* <DEDUP_REMOVED lines=92> */
.L_x_7340:
        /* <DEDUP_REMOVED lines=15> */
.L_x_7342:
        /* <DEDUP_REMOVED lines=50> */
.L_x_7341:
        /* <DEDUP_REMOVED lines=38> */
[C---:B------:R-:W-:Y:S01]  /*1830*/  IADD3.X R19, R13.reuse, R4, RZ, P2, !PT ;  /* 0x000000040d137210 */ /* 0x040fe200017fe4ff */
[----:B------:R-:W-:Y:S01]  /*1840*/  IMAD.X R23, R13, 0x1, R0, P3 ;  /* 0x000000010d177824 */ /* 0x000fe200018e0600 */
[----:B------:R-:W-:Y:S01]  /*1850*/  ISETP.GE.AND P2, PT, R15, R171, PT ;  /* 0x000000ab0f00720c */ /* 0x000fe20003f46270 */
[----:B------:R-:W-:Y:S01]  /*1860*/  IMAD.X R21, R13, 0x1, R12, P1 ;  /* 0x000000010d157824 */ /* 0x000fe200008e060c */
[C---:B------:R-:W-:Y:S01]  /*1870*/  IADD3 R13, R16.reuse, 0x20, RZ ;  /* 0x00000020100d7810 */ /* 0x040fe20007ffe0ff */
[C---:B------:R-:W-:Y:S01]  /*1880*/  IMAD.WIDE.U32 R22, R16.reuse, c[0x0][0x198], R22 ;  /* 0x0000660010167a25 */ /* 0x040fe200078e0016 */
[----:B------:R-:W-:-:S02]  /*1890*/  IADD3 R106, P1, R16, R11, RZ ;  /* 0x0000000b106a7210 */ /* 0x000fc40007f3e0ff */
[-C--:B------:R-:W-:Y:S01]  /*18a0*/  ISETP.GE.AND P5, PT, R13, R171.reuse, PT ;  /* 0x000000ab0d00720c */ /* 0x080fe20003fa6270 */
[----:B------:R-:W-:Y:S01]  /*18b0*/  IMAD.WIDE.U32 R26, R26, c[0x0][0x1a8], R20 ;  /* 0x00006a001a1a7a25 */ /* 0x000fe200078e0014 */
[----:B------:R-:W-:Y:S02]  /*18c0*/  IADD3 R11, R16, 0x30, RZ ;  /* 0x00000030100b7810 */ /* 0x000fe40007ffe0ff */
[----:B------:R-:W-:Y:S01]  /*18d0*/  LEA.HI R2, R9, R6, RZ, 0x6 ;  /* 0x0000000609027211 */ /* 0x000fe200078f30ff */
[----:B------:R-:W-:Y:S01]  /*18e0*/  IMAD.X R0, R17, 0x1, R7, P1 ;  /* 0x0000000111007824 */ /* 0x000fe200008e0607 */
[----:B------:R-:W-:Y:S01]  /*18f0*/  ISETP.GE.AND P4, PT, R11, R171, PT ;  /* 0x000000ab0b00720c */ /* 0x000fe20003f86270 */
[----:B------:R-:W-:Y:S01]  /*1900*/  IMAD.MOV.U32 R102, RZ, RZ, R22 ;  /* 0x000000ffff667224 */ /* 0x000fe200078e0016 */
[----:B------:R-:W-:Y:S01]  /*1910*/  @!P2 IADD3 R22, P1, R32, 0x10, RZ ;  /* 0x000000102016a810 */ /* 0x000fe20007f3e0ff */
[----:B------:R-:W-:Y:S01]  /*1920*/  IMAD.IADD R29, R27, 0x1, R28 ;  /* 0x000000011b1d7824 */ /* 0x000fe200078e021c */
[----:B------:R-:W-:Y:S01]  /*1930*/  @!P2 MOV R30, R26 ;  /* 0x0000001a001ea202 */ /* 0x000fe20000000f00 */
[----:B------:R-:W-:-:S02]  /*1940*/  @!P6 IMAD R4, R33, c[0x0][0x190], RZ ;  /* 0x000064002104ea24 */ /* 0x000fc400078e02ff */
[C---:B------:R-:W-:Y:S01]  /*1950*/  @!P5 IADD3 R20, P3, R32.reuse, 0x20, RZ ;  /* 0x000000202014d810 */ /* 0x040fe20007f7e0ff */
[--C-:B------:R-:W-:Y:S02]  /*1960*/  @!P2 IMAD.X R17, RZ, RZ, R33.reuse, P1 ;  /* 0x000000ffff11a224 */ /* 0x100fe400008e0621 */
[----:B------:R-:W-:Y:S02]  /*1970*/  @!P6 IMAD.MOV.U32 R28, RZ, RZ, R26 ;  /* 0x000000ffff1ce224 */ /* 0x000fe400078e001a */
[----:B------:R-:W-:Y:S01]  /*1980*/  @!P5 IMAD.X R3, RZ, RZ, R33, P3 ;  /* 0x000000ffff03d224 */ /* 0x000fe200018e0621 */
[----:B------:R-:W-:Y:S01]  /*1990*/  @!P4 IADD3 R14, P1, R32, 0x30, RZ ;  /* 0x00000030200ec810 */ /* 0x000fe20007f3e0ff */
[----:B------:R-:W-:Y:S02]  /*19a0*/  IMAD.SHL.U32 R2, R2, 0x8, RZ ;  /* 0x0000000802027824 */ /* 0x000fe400078e00ff */
[----:B------:R-:W-:Y:S02]  /*19b0*/  IMAD R103, R16, c[0x0][0x19c], R103 ;  /* 0x0000670010677a24 */ /* 0x000fe400078e0267 */
[--C-:B------:R-:W-:Y:S01]  /*19c0*/  @!P2 IMAD.MOV.U32 R31, RZ, RZ, R29.reuse ;  /* 0x000000ffff1fa224 */ /* 0x100fe200078e001d */
[----:B------:R-:W-:Y:S01]  /*19d0*/  LOP3.LUT R179, R179, 0xfffffe00, R2, 0xf8, !PT ;  /* 0xfffffe00b3b37812 */ /* 0x000fe200078ef802 */
[--C-:B------:R-:W-:Y:S01]  /*19e0*/  @!P5 IMAD.MOV.U32 R25, RZ, RZ, R29.reuse ;  /* 0x000000ffff19d224 */ /* 0x100fe200078e001d */
[----:B------:R-:W-:Y:S01]  /*19f0*/  IADD3 R103, R23, R103, RZ ;  /* 0x0000006717677210 */ /* 0x000fe20007ffe0ff */
[----:B------:R-:W-:Y:S01]  /*1a00*/  @!P4 IMAD.MOV.U32 R27, RZ, RZ, R29 ;  /* 0x000000ffff1bc224 */ /* 0x000fe200078e001d */
[----:B------:R-:W-:Y:S01]  /*1a10*/  SHF.L.U32 R179, R179, 0x1, RZ ;  /* 0x00000001b3b37819 */ /* 0x000fe200000006ff */
[----:B------:R-:W-:-:S02]  /*1a20*/  @!P5 IMAD R3, R3, c[0x0][0x190], RZ ;  /* 0x000064000303da24 */ /* 0x000fc400078e02ff */
[----:B------:R-:W-:Y:S02]  /*1a30*/  @!P5 IMAD.MOV.U32 R24, RZ, RZ, R26 ;  /* 0x000000ffff18d224 */ /* 0x000fe400078e001a */
[C---:B------:R-:W-:Y:S02]  /*1a40*/  @!P6 IMAD R4, R32.reuse, c[0x0][0x194], R4 ;  /* 0x000065002004ea24 */ /* 0x040fe400078e0204 */
[----:B------:R-:W-:Y:S02]  /*1a50*/  @!P2 IMAD R17, R17, c[0x0][0x190], RZ ;  /* 0x000064001111aa24 */ /* 0x000fe400078e02ff */
[----:B------:R-:W-:-:S04]  /*1a60*/  @!P6 IMAD.WIDE.U32 R28, R32, c[0x0][0x190], R28 ;  /* 0x00006400201cea25 */ /* 0x000fc800078e001c */
[----:B------:R-:W-:Y:S01]  /*1a70*/  @!P5 IMAD R2, R20, c[0x0][0x194], R3 ;  /* 0x000065001402da24 */ /* 0x000fe200078e0203 */
[----:B------:R-:W-:Y:S01]  /*1a80*/  @!P6 IADD3 R4, R29, R4, RZ ;  /* 0x000000041d04e210 */ /* 0x000fe20007ffe0ff */
[----:B------:R-:W-:Y:S02]  /*1a90*/  @!P4 IMAD.X R7, RZ, RZ, R33, P1 ;  /* 0x000000ffff07c224 */ /* 0x000fe400008e0621 */
[----:B------:R-:W-:Y:S02]  /*1aa0*/  @!P2 IMAD R12, R22, c[0x0][0x194], R17 ;  /* 0x00006500160caa24 */ /* 0x000fe400078e0211 */
[----:B------:R-:W-:Y:S01]  /*1ab0*/  @!P5 IMAD.WIDE.U32 R20, R20, c[0x0][0x190], R24 ;  /* 0x000064001414da25 */ /* 0x000fe200078e0018 */
[----:B------:R-:W-:-:S03]  /*1ac0*/  @!P6 LEA R24, P1, R28, c[0x0][0x160], 0x1 ;  /* 0x000058001c18ea11 */ /* 0x000fc600078208ff */
[----:B------:R-:W-:Y:S01]  /*1ad0*/  @!P2 IMAD.WIDE.U32 R22, R22, c[0x0][0x190], R30 ;  /* 0x000064001616aa25 */ /* 0x000fe200078e001e */
[----:B------:R-:W-:Y:S02]  /*1ae0*/  @!P6 LEA.HI.X R25, R28, c[0x0][0x164], R4, 0x1, P1 ;  /* 0x000059001c19ea11 */ /* 0x000fe400008f0c04 */
[----:B------:R-:W-:Y:S01]  /*1af0*/  @!P5 LEA R28, P1, R20, c[0x0][0x160], 0x1 ;  /* 0x00005800141cda11 */ /* 0x000fe200078208ff */
[----:B------:R-:W-:Y:S01]  /*1b00*/  IMAD.SHL.U32 R3, R177, 0x40, RZ ;  /* 0x00000040b1037824 */ /* 0x000fe200078e00ff */
[----:B------:R-:W-:Y:S01]  /*1b10*/  @!P2 LEA R30, P3, R22, c[0x0][0x160], 0x1 ;  /* 0x00005800161eaa11 */ /* 0x000fe200078608ff */
[----:B------:R-:W-:Y:S01]  /*1b20*/  @!P2 IMAD.IADD R12, R23, 0x1, R12 ;  /* 0x00000001170ca824 */ /* 0x000fe200078e020c */
[----:B------:R-:W-:Y:S01]  /*1b30*/  @!PT LDS RZ, [RZ] ;  /* 0x00000000fffff984 */ /* 0x000fe20000000800 */
[----:B------:R-:W-:Y:S01]  /*1b40*/  @!PT LDS RZ, [RZ] ;  /* 0x00000000fffff984 */ /* 0x000fe20000000800 */
[----:B------:R-:W-:Y:S01]  /*1b50*/  @!PT LDS RZ, [RZ] ;  /* 0x00000000fffff984 */ /* 0x000fe20000000800 */
[----:B------:R1:W-:Y:S01]  /*1b60*/  @!P6 LDGSTS.E.BYPASS.LTC128B.128 [R179], [R24.64] ;  /* 0x0000000018b3efae */ /* 0x0003e2000b901d44 */
[----:B------:R-:W-:Y:S02]  /*1b70*/  IMAD.IADD R4, R92, 0x1, -R3 ;  /* 0x000000015c047824 */ /* 0x000fe400078e0a03 */
[----:B------:R-:W-:Y:S01]  /*1b80*/  @!P4 IMAD R7, R7, c[0x0][0x190], RZ ;  /* 0x000064000707ca24 */ /* 0x000fe200078e02ff */
[----:B------:R-:W-:Y:S01]  /*1b90*/  @!P2 LEA.HI.X R31, R22, c[0x0][0x164], R12, 0x1, P3 ;  /* 0x00005900161faa11 */ /* 0x000fe200018f0c0c */
[----:B------:R-:W-:Y:S01]  /*1ba0*/  @!P5 IMAD.IADD R17, R21, 0x1, R2 ;  /* 0x000000011511d824 */ /* 0x000fe200078e0202 */
[----:B------:R-:W-:Y:S01]  /*1bb0*/  ISETP.GE.AND P3, PT, R15, R4, PT ;  /* 0x000000040f00720c */ /* 0x000fe20003f66270 */
[C---:B------:R-:W-:Y:S01]  /*1bc0*/  @!P4 IMAD R7, R14.reuse, c[0x0][0x194], R7 ;  /* 0x000065000e07ca24 */ /* 0x040fe200078e0207 */
[----:B------:R1:W-:Y:S01]  /*1bd0*/  @!P6 LDGSTS.E.BYPASS.LTC128B.128 [R179+0x2000], [R24.64+0x80] ;  /* 0x0200008018b3efae */ /* 0x0003e2000b901d44 */
[----:B------:R-:W-:Y:S01]  /*1be0*/  @!P4 IMAD.WIDE.U32 R26, R14, c[0x0][0x190], R26 ;  /* 0x000064000e1aca25 */ /* 0x000fe200078e001a */
[----:B------:R-:W-:-:S02]  /*1bf0*/  @!P5 LEA.HI.X R29, R20, c[0x0][0x164], R17, 0x1, P1 ;  /* 0x00005900141dda11 */ /* 0x000fc400008f0c11 */
[----:B------:R2:W-:Y:S01]  /*1c00*/  @!P2 LDGSTS.E.BYPASS.LTC128B.128 [R179+0x800], [R30.64] ;  /* 0x008000001eb3afae */ /* 0x0005e2000b901d44 */
[----:B------:R-:W-:Y:S01]  /*1c10*/  IMAD.MOV.U32 R2, RZ, RZ, c[0x0][0x198] ;  /* 0x00006600ff027624 */ /* 0x000fe200078e00ff */
[----:B------:R-:W-:Y:S01]  /*1c20*/  ISETP.GE.AND P1, PT, R13, R4, PT ;  /* 0x000000040d00720c */ /* 0x000fe20003f26270 */
[----:B------:R-:W-:Y:S01]  /*1c30*/  @!P4 IMAD.IADD R17, R27, 0x1, R7 ;  /* 0x000000011b11c824 */ /* 0x000fe200078e0207 */
[----:B------:R2:W-:Y:S01]  /*1c40*/  @!P2 LDGSTS.E.BYPASS.LTC128B.128 [R179+0x2800], [R30.64+0x80] ;  /* 0x028000801eb3afae */ /* 0x0005e2000b901d44 */
[----:B------:R-:W-:Y:S01]  /*1c50*/  @!P4 LEA R20, P6, R26, c[0x0][0x160], 0x1 ;  /* 0x000058001a14ca11 */ /* 0x000fe200078c08ff */
[----:B------:R-:W-:Y:S01]  /*1c60*/  IMAD.MOV.U32 R7, RZ, RZ, c[0x0][0x19c] ;  /* 0x00006700ff077624 */ /* 0x000fe200078e00ff */
[----:B------:R-:W-:Y:S01]  /*1c70*/  @!P3 LEA R12, P2, R2, R102, 0x4 ;  /* 0x00000066020cb211 */ /* 0x000fe200078420ff */
[----:B------:R2:W-:Y:S01]  /*1c80*/  @!P5 LDGSTS.E.BYPASS.LTC128B.128 [R179+0x1000], [R28.64] ;  /* 0x010000001cb3dfae */ /* 0x0005e2000b901d44 */
[----:B------:R-:W-:Y:S01]  /*1c90*/  @!P4 LEA.HI.X R21, R26, c[0x0][0x164], R17, 0x1, P6 ;  /* 0x000059001a15ca11 */ /* 0x000fe200030f0c11 */
[C---:B------:R-:W-:Y:S01]  /*1ca0*/  IMAD.WIDE.U32 R26, R2.reuse, 0x20, RZ ;  /* 0x00000020021a7825 */ /* 0x040fe200078e00ff */
[----:B------:R-:W-:Y:S01]  /*1cb0*/  @!P3 LEA.HI.X R17, R2, R103, R7, 0x4, P2 ;  /* 0x000000670211b211 */ /* 0x000fe200010f2407 */
[----:B------:R2:W-:Y:S01]  /*1cc0*/  @!P5 LDGSTS.E.BYPASS.LTC128B.128 [R179+0x3000], [R28.64+0x80] ;  /* 0x030000801cb3dfae */ /* 0x0005e2000b901d44 */
[----:B------:R-:W-:Y:S01]  /*1cd0*/  @!P3 LEA R22, P2, R12, c[0x0][0x168], 0x1 ;  /* 0x00005a000c16ba11 */ /* 0x000fe200078408ff */
[----:B------:R-:W-:Y:S01]  /*1ce0*/  IMAD.WIDE.U32 R18, R10, c[0x0][0x1b8], R18 ;  /* 0x00006e000a127a25 */ /* 0x000fe200078e0012 */
[----:B------:R-:W-:Y:S01]  /*1cf0*/  ISETP.GE.AND P6, PT, R16, R4, PT ;  /* 0x000000041000720c */ /* 0x000fe20003fc6270 */
[----:B------:R3:W-:Y:S01]  /*1d00*/  @!P4 LDGSTS.E.BYPASS.LTC128B.128 [R179+0x1800], [R20.64] ;  /* 0x0180000014b3cfae */ /* 0x0007e2000b901d44 */
[----:B------:R-:W-:Y:S01]  /*1d10*/  @!P3 LEA.HI.X R23, R12, c[0x0][0x16c], R17, 0x1, P2 ;  /* 0x00005b000c17ba11 */ /* 0x000fe200010f0c11 */
[----:B------:R-:W-:Y:S01]  /*1d20*/  IMAD.SHL.U32 R12, R7, 0x20, RZ ;  /* 0x00000020070c7824 */ /* 0x000fe200078e00ff */
[----:B------:R-:W-:Y:S01]  /*1d30*/  @!P1 IADD3 R14, P2, R102, R26, RZ ;  /* 0x0000001a660e9210 */ /* 0x000fe20007f5e0ff */
[----:B------:R3:W-:Y:S01]  /*1d40*/  @!P4 LDGSTS.E.BYPASS.LTC128B.128 [R179+0x3800], [R20.64+0x80] ;  /* 0x0380008014b3cfae */ /* 0x0007e2000b901d44 */
[----:B------:R-:W-:-:S02]  /*1d50*/  ISETP.GE.AND P4, PT, R13, R4, PT ;  /* 0x000000040d00720c */ /* 0x000fc40003f86270 */
[----:B------:R-:W-:Y:S02]  /*1d60*/  @!P1 IADD3.X R17, R103, R27, R12, P2, !PT ;  /* 0x0000001b67119210 */ /* 0x000fe400017fe40c */
[C---:B-1----:R-:W-:Y:S02]  /*1d70*/  @!P1 LEA R24, P2, R14.reuse, c[0x0][0x168], 0x1 ;  /* 0x00005a000e189a11 */ /* 0x042fe400078408ff */
[----:B------:R-:W-:Y:S02]  /*1d80*/  LEA.HI R12, R9, R6, RZ, 0x4 ;  /* 0x00000006090c7211 */ /* 0x000fe400078f20ff */
[----:B------:R-:W-:Y:S01]  /*1d90*/  @!P1 LEA.HI.X R25, R14, c[0x0][0x16c], R17, 0x1, P2 ;  /* 0x00005b000e199a11 */ /* 0x000fe200010f0c11 */
[----:B------:R-:W-:Y:S01]  /*1da0*/  IMAD.SHL.U32 R17, R16, 0x8, RZ ;  /* 0x0000000810117824 */ /* 0x000fe200078e00ff */
[----:B------:R-:W-:Y:S02]  /*1db0*/  ISETP.GE.AND P2, PT, R11, R4, PT ;  /* 0x000000040b00720c */ /* 0x000fe40003f46270 */
[----:B------:R-:W-:-:S02]  /*1dc0*/  @!P6 LEA R26, P5, R102, c[0x0][0x168], 0x1 ;  /* 0x00005a00661aea11 */ /* 0x000fc400078a08ff */
[----:B------:R-:W-:Y:S02]  /*1dd0*/  SHF.R.S32.HI R13, RZ, 0x4, R12 ;  /* 0x00000004ff0d7819 */ /* 0x000fe4000001140c */
[--C-:B------:R-:W-:Y:S02]  /*1de0*/  @!P6 LEA.HI.X R27, R102, c[0x0][0x16c], R103.reuse, 0x1, P5 ;  /* 0x00005b00661bea11 */ /* 0x100fe400028f0c67 */
[----:B------:R-:W-:Y:S02]  /*1df0*/  LEA.HI R14, R13, R13, RZ, 0x1 ;  /* 0x0000000d0d0e7211 */ /* 0x000fe400078f08ff */
[----:B------:R-:W-:Y:S01]  /*1e00*/  ISETP.GE.AND P5, PT, R15, R4, PT ;  /* 0x000000040f00720c */ /* 0x000fe20003fa6270 */
[----:B------:R1:W-:Y:S01]  /*1e10*/  @!P6 LDGSTS.E.BYPASS.LTC128B.128 [R179+0x4000], [R26.64] ;  /* 0x040000001ab3efae */ /* 0x0003e2000b901d44 */
[----:B------:R-:W-:Y:S01]  /*1e20*/  IMAD R15, R8, c[0x0][0x1b8], RZ ;  /* 0x00006e00080f7a24 */ /* 0x000fe200078e02ff */
[----:B------:R-:W-:Y:S01]  /*1e30*/  LOP3.LUT R14, R14, 0xfffffffe, RZ, 0xc0, !PT ;  /* 0xfffffffe0e0e7812 */ /* 0x000fe200078ec0ff */
[----:B------:R-:W-:Y:S01]  /*1e40*/  @!P2 IMAD R7, R7, 0x30, RZ ;  /* 0x000000300707a824 */ /* 0x000fe200078e02ff */
[----:B------:R1:W-:Y:S01]  /*1e50*/  @!P6 LDGSTS.E.BYPASS.LTC128B.128 [R179+0x6000], [R26.64+0x80] ;  /* 0x060000801ab3efae */ /* 0x0003e2000b901d44 */
[----:B---3--:R-:W-:Y:S01]  /*1e60*/  @!P2 IMAD.WIDE.U32 R20, R2, 0x30, R102 ;  /* 0x000000300214a825 */ /* 0x008fe200078e0066 */
[----:B------:R-:W-:-:S02]  /*1e70*/  IADD3 R13, R13, -R14, RZ ;  /* 0x8000000e0d0d7210 */ /* 0x000fc40007ffe0ff */
[----:B------:R3:W-:Y:S01]  /*1e80*/  @!P3 LDGSTS.E.BYPASS.LTC128B.128 [R179+0x4800], [R22.64] ;  /* 0x0480000016b3bfae */ /* 0x0007e2000b901d44 */
[----:B------:R-:W-:Y:S01]  /*1e90*/  IMAD R15, R10, c[0x0][0x1bc], R15 ;  /* 0x00006f000a0f7a24 */ /* 0x000fe200078e020f */
[----:B------:R-:W-:Y:S02]  /*1ea0*/  @!P2 IADD3 R10, R21, R7, RZ ;  /* 0x00000007150aa210 */ /* 0x000fe40007ffe0ff */
[----:B------:R3:W-:Y:S01]  /*1eb0*/  @!P3 LDGSTS.E.BYPASS.LTC128B.128 [R179+0x6800], [R22.64+0x80] ;  /* 0x0680008016b3bfae */ /* 0x0007e2000b901d44 */
[----:B------:R-:W-:Y:S01]  /*1ec0*/  IMAD.IADD R19, R19, 0x1, R15 ;  /* 0x0000000113137824 */ /* 0x000fe200078e020f */
[-C--:B------:R-:W-:Y:S02]  /*1ed0*/  ISETP.GE.AND P3, PT, R11, R4.reuse, PT ;  /* 0x000000040b00720c */ /* 0x080fe40003f66270 */
[----:B------:R1:W-:Y:S01]  /*1ee0*/  @!P1 LDGSTS.E.BYPASS.LTC128B.128 [R179+0x5000], [R24.64] ;  /* 0x0500000018b39fae */ /* 0x0003e2000b901d44 */
[----:B------:R-:W-:Y:S02]  /*1ef0*/  LOP3.LUT R11, R12, 0xfffffff0, RZ, 0xc0, !PT ;  /* 0xfffffff00c0b7812 */ /* 0x000fe400078ec0ff */
[----:B------:R-:W-:Y:S01]  /*1f00*/  ISETP.GE.AND P6, PT, R16, R4, PT ;  /* 0x000000041000720c */ /* 0x000fe20003fc6270 */
[----:B------:R1:W-:Y:S01]  /*1f10*/  @!P1 LDGSTS.E.BYPASS.LTC128B.128 [R179+0x7000], [R24.64+0x80] ;  /* 0x0700008018b39fae */ /* 0x0003e2000b901d44 */
[----:B------:R-:W-:Y:S01]  /*1f20*/  @!P2 LEA R14, P1, R20, c[0x0][0x168], 0x1 ;  /* 0x00005a00140eaa11 */ /* 0x000fe200078208ff */
[----:B------:R-:W-:-:S02]  /*1f30*/  IMAD.IADD R11, R6, 0x1, -R11 ;  /* 0x00000001060b7824 */ /* 0x000fc400078e0a0b */
[----:B------:R-:W-:Y:S01]  /*1f40*/  IMAD.SHL.U32 R4, R5, 0x40, RZ ;  /* 0x0000004005047824 */ /* 0x000fe200078e00ff */
[----:B------:R-:W-:Y:S01]  /*1f50*/  @!P2 LEA.HI.X R15, R20, c[0x0][0x16c], R10, 0x1, P1 ;  /* 0x00005b00140faa11 */ /* 0x000fe200008f0c0a */
[----:B------:R-:W-:Y:S01]  /*1f60*/  @!P4 IMAD.MOV.U32 R10, RZ, RZ, c[0x0][0x1a4] ;  /* 0x00006900ff0ac624 */ /* 0x000fe200078e00ff */
[----:B------:R-:W-:Y:S02]  /*1f70*/  SHF.R.S32.HI R8, RZ, 0x1f, R11 ;  /* 0x0000001fff087819 */ /* 0x000fe4000001140b */
[----:B------:R-:W-:Y:S01]  /*1f80*/  LOP3.LUT R4, R4, 0x1c0, RZ, 0xc0, !PT ;  /* 0x000001c004047812 */ /* 0x000fe200078ec0ff */
[----:B------:R4:W-:Y:S01]  /*1f90*/  @!P2 LDGSTS.E.BYPASS.LTC128B.128 [R179+0x5800], [R14.64] ;  /* 0x058000000eb3afae */ /* 0x0009e2000b901d44 */
[----:B------:R-:W-:Y:S02]  /*1fa0*/  LEA.HI R8, R8, R11, RZ, 0x3 ;  /* 0x0000000b08087211 */ /* 0x000fe400078f18ff */
[----:B------:R-:W-:Y:S01]  /*1fb0*/  LOP3.LUT R17, R4, 0x8, R17, 0xf8, !PT ;  /* 0x0000000804117812 */ /* 0x000fe200078ef811 */
[----:B------:R4:W-:Y:S01]  /*1fc0*/  @!P2 LDGSTS.E.BYPASS.LTC128B.128 [R179+0x7800], [R14.64+0x80] ;  /* 0x078000800eb3afae */ /* 0x0009e2000b901d44 */
[C---:B------:R-:W-:Y:S01]  /*1fd0*/  LOP3.LUT R12, R8.reuse, 0xfffffff8, RZ, 0xc0, !PT ;  /* 0xfffffff8080c7812 */ /* 0x040fe200078ec0ff */
[----:B------:R-:W-:Y:S01]  /*1fe0*/  IMAD.SHL.U32 R93, R8, 0x40, RZ ;  /* 0x00000040085d7824 */ /* 0x000fe200078e00ff */
[----:B------:R-:W-:Y:S01]  /*1ff0*/  SHF.R.U32.HI R4, RZ, 0x3, R4 ;  /* 0x00000003ff047819 */ /* 0x000fe20000011604 */
[----:B------:R-:W0:Y:S02]  /*2000*/  LDGDEPBAR ;  /* 0x00000000000079af */ /* 0x000e240000000000 */
[----:B------:R-:W-:Y:S01]  /*2010*/  IMAD.IADD R7, R11, 0x1, -R12 ;  /* 0x000000010b077824 */ /* 0x000fe200078e0a0c */
[----:B------:R-:W-:Y:S01]  /*2020*/  LOP3.LUT R4, R17, R4, RZ, 0x3c, !PT ;  /* 0x0000000411047212 */ /* 0x000fe200078e3cff */
[----:B------:R-:W-:Y:S01]  /*2030*/  IMAD R11, R0, c[0x0][0x1a0], RZ ;  /* 0x00006800000b7a24 */ /* 0x000fe200078e02ff */
[----:B------:R-:W-:Y:S01]  /*2040*/  LOP3.LUT R93, R93, 0xfffffe00, RZ, 0xc0, !PT ;  /* 0xfffffe005d5d7812 */ /* 0x000fe200078ec0ff */
        /* <DEDUP_REMOVED lines=8> */
[----:B------:R-:W-:Y:S01]  /*20d0*/  MOV R0, 0x20 ;  /* 0x0000002000007802 */ /* 0x000fe20000000f00 */
[----:B------:R-:W-:Y:S01]  /*20e0*/  @!P3 IMAD.MOV.U32 R18, RZ, RZ, c[0x0][0x1a0] ;  /* 0x00006800ff12b624 */ /* 0x000fe200078e00ff */
[----:B------:R-:W-:Y:S01]  /*20f0*/  LEA.HI.X R173, R106, c[0x0][0x174], R104, 0x1, P1 ;  /* 0x00005d006aad7a11 */ /* 0x000fe200008f0c68 */
[----:B------:R-:W-:Y:S01]  /*2100*/  IMAD R9, R94, 0x400, R93 ;  /* 0x000004005e097824 */ /* 0x000fe200078e025d */
[----:B------:R-:W-:Y:S01]  /*2110*/  LOP3.LUT R11, R4, 0x8, R13, 0xf8, !PT ;  /* 0x00000008040b7812 */ /* 0x000fe200078ef80d */
[----:B------:R-:W-:-:S04]  /*2120*/  DEPBAR.LE SB0, 0x0 ;  /* 0x000080000000791a */ /* 0x000fc80000000000 */
[----:B------:R-:W-:Y:S01]  /*2130*/  BAR.SYNC.DEFER_BLOCKING 0x0 ;  /* 0x0000000000007b1d */ /* 0x000fe20000010000 */
[----:B----4-:R-:W-:Y:S01]  /*2140*/  IMAD.WIDE.U32 R14, R0, c[0x0][0x1a0], RZ ;  /* 0x00006800000e7a25 */ /* 0x010fe200078e00ff */
[----:B------:R-:W-:Y:S02]  /*2150*/  SHF.R.U32.HI R4, RZ, 0x3, R4 ;  /* 0x00000003ff047819 */ /* 0x000fe40000011604 */
[----:B------:R-:W-:Y:S01]  /*2160*/  @!P4 MOV R13, c[0x0][0x1a0] ;  /* 0x00006800000dca02 */ /* 0x000fe20000000f00 */
[----:B------:R-:W-:Y:S01]  /*2170*/  @!P3 IMAD.MOV.U32 R175, RZ, RZ, R173 ;  /* 0x000000ffffafb224 */ /* 0x000fe200078e00ad */
[----:B------:R-:W-:Y:S01]  /*2180*/  @!P5 IADD3 R16, P2, R174, R14, RZ ;  /* 0x0000000eae10d210 */ /* 0x000fe20007f5e0ff */
[----:B------:R-:W-:Y:S01]  /*2190*/  IMAD R12, R0, c[0x0][0x1a4], RZ ;  /* 0x00006900000c7a24 */ /* 0x000fe200078e02ff */
[----:B------:R-:W-:Y:S01]  /*21a0*/  LOP3.LUT R4, R11, R4, RZ, 0x3c, !PT ;  /* 0x000000040b047212 */ /* 0x000fe200078e3cff */
[----:B------:R-:W-:Y:S01]  /*21b0*/  @!P3 IMAD.WIDE.U32 R18, R18, 0x60, R174 ;  /* 0x000000601212b825 */ /* 0x000fe200078e00ae */
[----:B------:R-:W-:-:S02]  /*21c0*/  @!P6 MOV R175, R173 ;  /* 0x000000ad00afe202 */ /* 0x000fc40000000f00 */
[----:B------:R-:W-:Y:S01]  /*21d0*/  @!P4 LEA R14, P1, R13, R174, 0x6 ;  /* 0x000000ae0d0ec211 */ /* 0x000fe200078230ff */
[----:B------:R-:W-:Y:S01]  /*21e0*/  @!P3 IMAD.MOV.U32 R11, RZ, RZ, c[0x0][0x1a4] ;  /* 0x00006900ff0bb624 */ /* 0x000fe200078e00ff */
[----:B------:R-:W-:Y:S01]  /*21f0*/  @!P5 IADD3.X R17, R173, R15, R12, P2, !PT ;  /* 0x0000000fad11d210 */ /* 0x000fe200017fe40c */
[C---:B------:R-:W-:Y:S01]  /*2200*/  IMAD.IADD R170, R4.reuse, 0x1, R9 ;  /* 0x0000000104aa7824 */ /* 0x040fe200078e0209 */
[----:B------:R-:W-:Y:S01]  /*2210*/  @!P4 LEA.HI.X R15, R13, R173, R10, 0x6, P1 ;  /* 0x000000ad0d0fc211 */ /* 0x000fe200008f340a */
[----:B------:R-:W-:Y:S01]  /*2220*/  @!P3 IMAD R11, R11, 0x60, RZ ;  /* 0x000000600b0bb824 */ /* 0x000fe200078e02ff */
[----:B------:R-:W-:Y:S01]  /*2230*/  LOP3.LUT R164, R4, R93, RZ, 0xfc, !PT ;  /* 0x0000005d04a47212 */ /* 0x000fe200078efcff */
[----:B------:R-:W-:Y:S02]  /*2240*/  @!P3 IMAD.MOV.U32 R10, RZ, RZ, R18 ;  /* 0x000000ffff0ab224 */ /* 0x000fe400078e0012 */
[----:B------:R-:W-:Y:S02]  /*2250*/  @!P3 IMAD.IADD R11, R19, 0x1, R11 ;  /* 0x00000001130bb824 */ /* 0x000fe400078e020b */
[----:B------:R-:W-:Y:S01]  /*2260*/  IMAD.SHL.U32 R169, R169, 0x2, RZ ;  /* 0x00000002a9a97824 */ /* 0x000fe200078e00ff */
[----:B------:R-:W-:Y:S01]  /*2270*/  @P6 STS.128 [R179+0x8000], RZ ;  /* 0x008000ffb3006388 */ /* 0x000fe20000000c00 */
[----:B------:R-:W-:-:S03]  /*2280*/  IMAD.SHL.U32 R170, R170, 0x2, RZ ;  /* 0x00000002aaaa7824 */ /* 0x000fc600078e00ff */
[----:B------:R-:W-:Y:S01]  /*2290*/  @P6 STS.128 [R179+0xa000], RZ ;  /* 0x00a000ffb3006388 */ /* 0x000fe20000000c00 */
[C---:B------:R-:W-:Y:S02]  /*22a0*/  IADD3 R8, R169.reuse, 0x4000, RZ ;  /* 0x00004000a9087810 */ /* 0x040fe40007ffe0ff */
[----:B------:R-:W-:Y:S01]  /*22b0*/  IADD3 R167, R169, 0x4020, RZ ;  /* 0x00004020a9a77810 */ /* 0x000fe20007ffe0ff */
        /* <DEDUP_REMOVED lines=28> */
[----:B------:R-:W-:Y:S02]  /*2480*/  R2P PR, R7, 0x6 ;  /* 0x0000000607007804 */ /* 0x000fe40000000000 */
[----:B------:R-:W-:Y:S01]  /*2490*/  MOV R7, 0x10 ;  /* 0x0000001000077802 */ /* 0x000fe20000000f00 */
[----:B-1----:R-:W3:Y:S03]  /*24a0*/  LDSM.16.M88.4 R16, [R169+0x4000] ;  /* 0x00400000a910783b */ /* 0x002ee60000000200 */
[----:B------:R-:W-:Y:S01]  /*24b0*/  SEL R7, R7, 0xfffffff0, !P1 ;  /* 0xfffffff007077807 */ /* 0x000fe20004800000 */
[----:B------:R-:W1:Y:S01]  /*24c0*/  LDSM.16.M88.4 R44, [R169+0x4800] ;  /* 0x00480000a92c783b */ /* 0x000e620000000200 */
[----:B------:R-:W-:Y:S02]  /*24d0*/  LOP3.LUT P1, RZ, R5, 0x4, RZ, 0xc0, !PT ;  /* 0x0000000405ff7812 */ /* 0x000fe4000782c0ff */
[----:B------:R-:W-:Y:S01]  /*24e0*/  @P3 IADD3 R167, R8, -0x20, RZ ;  /* 0xffffffe008a73810 */ /* 0x000fe20007ffe0ff */
[----:B------:R-:W-:Y:S01]  /*24f0*/  IMAD R168, R7, 0x2, R170 ;  /* 0x0000000207a87824 */ /* 0x000fe200078e02aa */
[----:B------:R-:W-:Y:S01]  /*2500*/  LDSM.16.M88.4 R64, [R169+0x5000] ;  /* 0x00500000a940783b */ /* 0x000fe20000000200 */
[----:B------:R-:W-:-:S02]  /*2510*/  SEL R5, R0, 0xffffffe0, !P2 ;  /* 0xffffffe000057807 */ /* 0x000fc40005000000 */
[----:B------:R-:W-:Y:S01]  /*2520*/  SEL R0, R0, 0xffffffe0, !P1 ;  /* 0xffffffe000007807 */ /* 0x000fe20004800000 */
[----:B------:R-:W-:Y:S01]  /*2530*/  LDSM.16.M88.4 R52, [R167] ;  /* 0x00000000a734783b */ /* 0x000fe20000000200 */
[----:B------:R-:W-:Y:S01]  /*2540*/  ISETP.GT.AND P2, PT, R177, R172, PT ;  /* 0x000000acb100720c */ /* 0x000fe20003f44270 */
[C---:B------:R-:W-:Y:S01]  /*2550*/  IMAD R166, R5.reuse, 0x2, R170 ;  /* 0x0000000205a67824 */ /* 0x040fe200078e02aa */
[C---:B------:R-:W-:Y:S01]  /*2560*/  LEA R156, R0.reuse, R167, 0x1 ;  /* 0x000000a7009c7211 */ /* 0x040fe200078e08ff */
[----:B------:R-:W-:Y:S01]  /*2570*/  IMAD R163, R0, 0x2, R169 ;  /* 0x0000000200a37824 */ /* 0x000fe200078e02a9 */
[----:B------:R-:W-:Y:S01]  /*2580*/  LDSM.16.M88.4 R36, [R169+0x5800] ;  /* 0x00580000a924783b */ /* 0x000fe20000000200 */
[----:B------:R-:W-:Y:S01]  /*2590*/  IMAD R165, R5, 0x2, R168 ;  /* 0x0000000205a57824 */ /* 0x000fe200078e02a8 */
[C---:B------:R-:W-:Y:S02]  /*25a0*/  IADD3 R159, R167.reuse, 0x800, RZ ;  /* 0x00000800a79f7810 */ /* 0x040fe40007ffe0ff */
[----:B--2---:R-:W2:Y:S01]  /*25b0*/  LDSM.16.M88.4 R8, [R168] ;  /* 0x00000000a808783b */ /* 0x004ea20000000200 */
[----:B------:R-:W-:-:S02]  /*25c0*/  IADD3 R158, R167, 0x1000, RZ ;  /* 0x00001000a79e7810 */ /* 0x000fc40007ffe0ff */
[C---:B------:R-:W-:Y:S01]  /*25d0*/  IADD3 R157, R167.reuse, 0x1800, RZ ;  /* 0x00001800a79d7810 */ /* 0x040fe20007ffe0ff */
[----:B------:R-:W-:Y:S01]  /*25e0*/  LDSM.16.M88.4 R56, [R166] ;  /* 0x00000000a638783b */ /* 0x000fe20000000200 */
[C---:B------:R-:W-:Y:S02]  /*25f0*/  @!P2 LEA R182, P1, R102.reuse, c[0x0][0x168], 0x1 ;  /* 0x00005a0066b6aa11 */ /* 0x040fe400078208ff */
[C---:B------:R-:W-:Y:S01]  /*2600*/  IADD3 R155, R167.reuse, 0x2000, RZ ;  /* 0x00002000a79b7810 */ /* 0x040fe20007ffe0ff */
[----:B------:R-:W4:Y:S01]  /*2610*/  LDSM.16.M88.4 R12, [R163+0x4000] ;  /* 0x00400000a30c783b */ /* 0x000f220000000200 */
[----:B------:R-:W-:Y:S02]  /*2620*/  @!P2 LEA.HI.X R183, R102, c[0x0][0x16c], R103, 0x1, P1 ;  /* 0x00005b0066b7aa11 */ /* 0x000fe400008f0c67 */
[C---:B------:R-:W-:Y:S01]  /*2630*/  IADD3 R154, R167.reuse, 0x2800, RZ ;  /* 0x00002800a79a7810 */ /* 0x040fe20007ffe0ff */
[----:B------:R-:W4:Y:S01]  /*2640*/  LDSM.16.M88.4 R28, [R167+0x800] ;  /* 0x00080000a71c783b */ /* 0x000f220000000200 */
[----:B------:R-:W-:-:S02]  /*2650*/  IADD3 R153, R167, 0x3000, RZ ;  /* 0x00003000a7997810 */ /* 0x000fc40007ffe0ff */
[----:B------:R-:W-:Y:S01]  /*2660*/  IADD3 R152, R167, 0x3800, RZ ;  /* 0x00003800a7987810 */ /* 0x000fe20007ffe0ff */
[----:B------:R-:W4:Y:S01]  /*2670*/  LDSM.16.M88.4 R24, [R167+0x1000] ;  /* 0x00100000a718783b */ /* 0x000f220000000200 */
[C---:B---3--:R-:W-:Y:S03]  /*2680*/  HMMA.16816.F32 R20, R40.reuse, R16, RZ ;  /* 0x000000102814723c */ /* 0x048fe600000018ff */
[----:B------:R-:W-:Y:S04]  /*2690*/  LDSM.16.M88.4 R80, [R165] ;  /* 0x00000000a550783b */ /* 0x000fe80000000200 */
[----:B------:R-:W3:Y:S01]  /*26a0*/  LDSM.16.M88.4 R72, [R156] ;  /* 0x000000009c48783b */ /* 0x000ee20000000200 */
[C---:B------:R-:W-:Y:S03]  /*26b0*/  HMMA.16816.F32 R16, R40.reuse, R18, RZ ;  /* 0x000000122810723c */ /* 0x040fe600000018ff */
[----:B------:R-:W3:Y:S04]  /*26c0*/  LDSM.16.M88.4 R48, [R167+0x1800] ;  /* 0x00180000a730783b */ /* 0x000ee80000000200 */
[----:B------:R-:W-:Y:S01]  /*26d0*/  LDSM.16.M88.4 R88, [R156+0x800] ;  /* 0x000800009c58783b */ /* 0x000fe20000000200 */
[----:B-1----:R-:W-:Y:S03]  /*26e0*/  HMMA.16816.F32 R32, R40, R44, RZ ;  /* 0x0000002c2820723c */ /* 0x002fe600000018ff */
[----:B------:R-:W-:Y:S04]  /*26f0*/  LDSM.16.M88.4 R76, [R156+0x1000] ;  /* 0x001000009c4c783b */ /* 0x000fe80000000200 */
[----:B------:R-:W-:Y:S01]  /*2700*/  LDSM.16.M88.4 R84, [R169+0x6800] ;  /* 0x00680000a954783b */ /* 0x000fe20000000200 */
[C---:B--2---:R-:W-:Y:S03]  /*2710*/  HMMA.16816.F32 R20, R8.reuse, R52, R20 ;  /* 0x000000340814723c */ /* 0x044fe60000001814 */
[----:B------:R-:W0:Y:S05]  /*2720*/  LDGDEPBAR ;  /* 0x00000000000079af */ /* 0x000e2a0000000000 */
[----:B------:R-:W-:Y:S01]  /*2730*/  HMMA.16816.F32 R16, R8, R54, R16 ;  /* 0x000000360810723c */ /* 0x000fe20000001810 */
[----:B------:R-:W-:Y:S07]  /*2740*/  LDSM.16.M88.4 R52, [R170+0x2000] ;  /* 0x00200000aa34783b */ /* 0x000fee0000000200 */
[C---:B------:R-:W-:Y:S08]  /*2750*/  HMMA.16816.F32 R68, R40.reuse, R64, RZ ;  /* 0x000000402844723c */ /* 0x040ff000000018ff */
[C---:B------:R-:W-:Y:S08]  /*2760*/  HMMA.16816.F32 R44, R40.reuse, R46, RZ ;  /* 0x0000002e282c723c */ /* 0x040ff000000018ff */
[----:B------:R-:W-:Y:S08]  /*2770*/  HMMA.16816.F32 R64, R40, R66, RZ ;  /* 0x000000422840723c */ /* 0x000ff000000018ff */
[----:B----4-:R-:W-:Y:S08]  /*2780*/  HMMA.16816.F32 R20, R56, R12, R20 ;  /* 0x0000000c3814723c */ /* 0x010ff00000001814 */
[----:B------:R-:W-:Y:S08]  /*2790*/  HMMA.16816.F32 R60, R40, R36, RZ ;  /* 0x00000024283c723c */ /* 0x000ff000000018ff */
[----:B------:R-:W-:Y:S01]  /*27a0*/  HMMA.16816.F32 R16, R56, R14, R16 ;  /* 0x0000000e3810723c */ /* 0x000fe20000001810 */
[----:B------:R-:W-:Y:S07]  /*27b0*/  LDSM.16.M88.4 R12, [R163+0x5800] ;  /* 0x00580000a30c783b */ /* 0x000fee0000000200 */
[----:B------:R-:W-:Y:S01]  /*27c0*/  HMMA.16816.F32 R40, R40, R38, RZ ;  /* 0x000000262828723c */ /* 0x000fe200000018ff */
[----:B------:R-:W1:Y:S07]  /*27d0*/  LDSM.16.M88.4 R36, [R169+0x6000] ;  /* 0x00600000a924783b */ /* 0x000e6e0000000200 */
[C---:B------:R-:W-:Y:S08]  /*27e0*/  HMMA.16816.F32 R32, R8.reuse, R28, R32 ;  /* 0x0000001c0820723c */ /* 0x040ff00000001820 */
[C---:B------:R-:W-:Y:S01]  /*27f0*/  HMMA.16816.F32 R44, R8.reuse, R30, R44 ;  /* 0x0000001e082c723c */ /* 0x040fe2000000182c */
[----:B------:R-:W2:Y:S07]  /*2800*/  LDSM.16.M88.4 R28, [R163+0x4800] ;  /* 0x00480000a31c783b */ /* 0x000eae0000000200 */
[C---:B------:R-:W-:Y:S08]  /*2810*/  HMMA.16816.F32 R68, R8.reuse, R24, R68 ;  /* 0x000000180844723c */ /* 0x040ff00000001844 */
[----:B------:R-:W-:Y:S01]  /*2820*/  HMMA.16816.F32 R64, R8, R26, R64 ;  /* 0x0000001a0840723c */ /* 0x000fe20000001840 */
[----:B------:R-:W4:Y:S07]  /*2830*/  LDSM.16.M88.4 R24, [R163+0x5000] ;  /* 0x00500000a318783b */ /* 0x000f2e0000000200 */
[----:B---3--:R-:W-:Y:S08]  /*2840*/  HMMA.16816.F32 R20, R80, R72, R20 ;  /* 0x000000485014723c */ /* 0x008ff00000001814 */
[----:B------:R-:W-:Y:S08]  /*2850*/  HMMA.16816.F32 R60, R8, R48, R60 ;  /* 0x00000030083c723c */ /* 0x000ff0000000183c */
[----:B------:R-:W-:Y:S01]  /*2860*/  HMMA.16816.F32 R16, R80, R74, R16 ;  /* 0x0000004a5010723c */ /* 0x000fe20000001810 */
[----:B------:R-:W-:Y:S07]  /*2870*/  LDSM.16.M88.4 R72, [R156+0x1800] ;  /* 0x001800009c48783b */ /* 0x000fee0000000200 */
[----:B------:R-:W-:Y:S01]  /*2880*/  HMMA.16816.F32 R8, R8, R50, R40 ;  /* 0x000000320808723c */ /* 0x000fe20000001828 */
[----:B------:R-:W-:Y:S04]  /*2890*/  LDSM.16.M88.4 R40, [R168+0x2000] ;  /* 0x00200000a828783b */ /* 0x000fe80000000200 */
[----:B------:R-:W3:Y:S03]  /*28a0*/  LDSM.16.M88.4 R48, [R167+0x2000] ;  /* 0x00200000a730783b */ /* 0x000ee60000000200 */
[C---:B-1----:R-:W-:Y:S08]  /*28b0*/  HMMA.16816.F32 R20, R52.reuse, R36, R20 ;  /* 0x000000243414723c */ /* 0x042ff00000001814 */
[----:B------:R-:W-:Y:S01]  /*28c0*/  HMMA.16816.F32 R16, R52, R38, R16 ;  /* 0x000000263410723c */ /* 0x000fe20000001810 */
[----:B------:R-:W-:Y:S07]  /*28d0*/  LDSM.16.M88.4 R36, [R167+0x2800] ;  /* 0x00280000a724783b */ /* 0x000fee0000000200 */
[C---:B--2---:R-:W-:Y:S08]  /*28e0*/  HMMA.16816.F32 R32, R56.reuse, R28, R32 ;  /* 0x0000001c3820723c */ /* 0x044ff00000001820 */
[C---:B------:R-:W-:Y:S01]  /*28f0*/  HMMA.16816.F32 R44, R56.reuse, R30, R44 ;  /* 0x0000001e382c723c */ /* 0x040fe2000000182c */
[----:B------:R-:W-:Y:S07]  /*2900*/  LDSM.16.M88.4 R28, [R166+0x2000] ;  /* 0x00200000a61c783b */ /* 0x000fee0000000200 */
[C---:B----4-:R-:W-:Y:S08]  /*2910*/  HMMA.16816.F32 R68, R56.reuse, R24, R68 ;  /* 0x000000183844723c */ /* 0x050ff00000001844 */
[----:B------:R-:W-:Y:S01]  /*2920*/  HMMA.16816.F32 R64, R56, R26, R64 ;  /* 0x0000001a3840723c */ /* 0x000fe20000001840 */
[----:B------:R-:W1:Y:S07]  /*2930*/  LDSM.16.M88.4 R24, [R163+0x6000] ;  /* 0x00600000a318783b */ /* 0x000e6e0000000200 */
[----:B---3--:R-:W-:Y:S08]  /*2940*/  HMMA.16816.F32 R20, R40, R48, R20 ;  /* 0x000000302814723c */ /* 0x008ff00000001814 */
[----:B------:R-:W-:Y:S08]  /*2950*/  HMMA.16816.F32 R60, R56, R12, R60 ;  /* 0x0000000c383c723c */ /* 0x000ff0000000183c */
[----:B------:R-:W-:Y:S01]  /*2960*/  HMMA.16816.F32 R16, R40, R50, R16 ;  /* 0x000000322810723c */ /* 0x000fe20000001810 */
[----:B------:R-:W2:Y:S07]  /*2970*/  LDSM.16.M88.4 R48, [R169+0x7000] ;  /* 0x00700000a930783b */ /* 0x000eae0000000200 */
[----:B------:R-:W-:Y:S01]  /*2980*/  HMMA.16816.F32 R56, R56, R14, R8 ;  /* 0x0000000e3838723c */ /* 0x000fe20000001808 */
[----:B------:R-:W-:Y:S04]  /*2990*/  LDSM.16.M88.4 R12, [R165+0x2000] ;  /* 0x00200000a50c783b */ /* 0x000fe80000000200 */
[----:B------:R-:W3:Y:S03]  /*29a0*/  LDSM.16.M88.4 R8, [R156+0x2000] ;  /* 0x002000009c08783b */ /* 0x000ee60000000200 */
[C---:B------:R-:W-:Y:S08]  /*29b0*/  HMMA.16816.F32 R32, R80.reuse, R88, R32 ;  /* 0x000000585020723c */ /* 0x040ff00000001820 */
[C---:B------:R-:W-:Y:S08]  /*29c0*/  HMMA.16816.F32 R44, R80.reuse, R90, R44 ;  /* 0x0000005a502c723c */ /* 0x040ff0000000182c */
[----:B------:R-:W-:Y:S01]  /*29d0*/  HMMA.16816.F32 R88, R80, R76, R68 ;  /* 0x0000004c5058723c */ /* 0x000fe20000001844 */
[----:B------:R-:W-:Y:S07]  /*29e0*/  LDSM.16.M88.4 R68, [R163+0x6800] ;  /* 0x00680000a344783b */ /* 0x000fee0000000200 */
[C---:B-1----:R-:W-:Y:S08]  /*29f0*/  HMMA.16816.F32 R20, R28.reuse, R24, R20 ;  /* 0x000000181c14723c */ /* 0x042ff00000001814 */
[----:B------:R-:W-:Y:S01]  /*2a00*/  HMMA.16816.F32 R16, R28, R26, R16 ;  /* 0x0000001a1c10723c */ /* 0x000fe20000001810 */
[----:B------:R-:W1:Y:S07]  /*2a10*/  LDSM.16.M88.4 R24, [R167+0x3000] ;  /* 0x00300000a718783b */ /* 0x000e6e0000000200 */
[----:B------:R-:W-:Y:S01]  /*2a20*/  HMMA.16816.F32 R64, R80, R78, R64 ;  /* 0x0000004e5040723c */ /* 0x000fe20000001840 */
[----:B------:R-:W4:Y:S07]  /*2a30*/  LDSM.16.M88.4 R76, [R169+0x7800] ;  /* 0x00780000a94c783b */ /* 0x000f2e0000000200 */
[----:B--2---:R-:W-:Y:S08]  /*2a40*/  HMMA.16816.F32 R88, R52, R48, R88 ;  /* 0x000000303458723c */ /* 0x004ff00000001858 */
[----:B---3--:R-:W-:Y:S08]  /*2a50*/  HMMA.16816.F32 R20, R12, R8, R20 ;  /* 0x000000080c14723c */ /* 0x008ff00000001814 */
[C---:B------:R-:W-:Y:S08]  /*2a60*/  HMMA.16816.F32 R60, R80.reuse, R72, R60 ;  /* 0x00000048503c723c */ /* 0x040ff0000000183c */
[----:B------:R-:W-:Y:S01]  /*2a70*/  HMMA.16816.F32 R72, R80, R74, R56 ;  /* 0x0000004a5048723c */ /* 0x000fe20000001838 */
[----:B------:R-:W-:Y:S07]  /*2a80*/  LDSM.16.M88.4 R56, [R156+0x2800] ;  /* 0x002800009c38783b */ /* 0x000fee0000000200 */
[----:B------:R-:W-:Y:S01]  /*2a90*/  HMMA.16816.F32 R64, R52, R50, R64 ;  /* 0x000000323440723c */ /* 0x000fe20000001840 */
[----:B------:R-:W-:-:S02]  /*2aa0*/  FMUL.FTZ R48, R20, c[0x0][0x2ec] ;  /* 0x0000bb0014307a20 */ /* 0x000fc40000410000 */
[----:B------:R-:W-:-:S04]  /*2ab0*/  FMUL.FTZ R49, R21, c[0x0][0x2ec] ;  /* 0x0000bb0015317a20 */ /* 0x000fc80000410000 */
[----:B------:R-:W2:Y:S01]  /*2ac0*/  MUFU.TANH R48, R48 ;  /* 0x0000003000307308 */ /* 0x000ea20000002400 */
[----:B-1----:R-:W-:Y:S07]  /*2ad0*/  HMMA.16816.F32 R88, R40, R24, R88 ;  /* 0x000000182858723c */ /* 0x002fee0000001858 */
[----:B------:R-:W-:Y:S01]  /*2ae0*/  FMUL.FTZ R24, R22, c[0x0][0x2ec] ;  /* 0x0000bb0016187a20 */ /* 0x000fe20000410000 */
[----:B------:R-:W-:Y:S01]  /*2af0*/  HMMA.16816.F32 R16, R12, R10, R16 ;  /* 0x0000000a0c10723c */ /* 0x000fe20000001810 */
[----:B------:R-:W-:Y:S01]  /*2b00*/  FMUL.FTZ R25, R23, c[0x0][0x2ec] ;  /* 0x0000bb0017197a20 */ /* 0x000fe20000410000 */
[----:B------:R-:W-:Y:S01]  /*2b10*/  LDSM.16.M88.4 R8, [R163+0x7000] ;  /* 0x00700000a308783b */ /* 0x000fe20000000200 */
[----:B------:R-:W1:Y:S03]  /*2b20*/  MUFU.TANH R49, R49 ;  /* 0x0000003100317308 */ /* 0x000e660000002400 */
[----:B------:R-:W3:Y:S02]  /*2b30*/  LDSM.16.M88.4 R20, [R167+0x3800] ;  /* 0x00380000a714783b */ /* 0x000ee40000000200 */
[C---:B------:R-:W-:Y:S03]  /*2b40*/  HMMA.16816.F32 R32, R52.reuse, R84, R32 ;  /* 0x000000543420723c */ /* 0x040fe60000001820 */
[----:B------:R-:W1:Y:S05]  /*2b50*/  MUFU.TANH R24, R24 ;  /* 0x0000001800187308 */ /* 0x000e6a0000002400 */
[C---:B------:R-:W-:Y:S03]  /*2b60*/  HMMA.16816.F32 R44, R52.reuse, R86, R44 ;  /* 0x00000056342c723c */ /* 0x040fe6000000182c */
[----:B------:R-:W1:Y:S05]  /*2b70*/  MUFU.TANH R25, R25 ;  /* 0x0000001900197308 */ /* 0x000e6a0000002400 */
[----:B----4-:R-:W-:Y:S01]  /*2b80*/  HMMA.16816.F32 R60, R52, R76, R60 ;  /* 0x0000004c343c723c */ /* 0x010fe2000000183c */
[----:B------:R-:W-:-:S02]  /*2b90*/  FMUL.FTZ R50, R16, c[0x0][0x2ec] ;  /* 0x0000bb0010327a20 */ /* 0x000fc40000410000 */
[----:B------:R-:W-:-:S04]  /*2ba0*/  FMUL.FTZ R51, R17, c[0x0][0x2ec] ;  /* 0x0000bb0011337a20 */ /* 0x000fc80000410000 */
[----:B------:R-:W4:Y:S01]  /*2bb0*/  MUFU.TANH R50, R50 ;  /* 0x0000003200327308 */ /* 0x000f220000002400 */
[----:B------:R-:W-:Y:S07]  /*2bc0*/  HMMA.16816.F32 R72, R52, R78, R72 ;  /* 0x0000004e3448723c */ /* 0x000fee0000001848 */
[----:B------:R-:W1:Y:S01]  /*2bd0*/  MUFU.TANH R51, R51 ;  /* 0x0000003300337308 */ /* 0x000e620000002400 */
[C---:B------:R-:W-:Y:S07]  /*2be0*/  HMMA.16816.F32 R64, R40.reuse, R26, R64 ;  /* 0x0000001a2840723c */ /* 0x040fee0000001840 */
[----:B------:R-:W-:Y:S01]  /*2bf0*/  FMUL.FTZ R26, R18, c[0x0][0x2ec] ;  /* 0x0000bb00121a7a20 */ /* 0x000fe20000410000 */
[----:B------:R-:W-:Y:S01]  /*2c00*/  HMMA.16816.F32 R32, R40, R36, R32 ;  /* 0x000000242820723c */ /* 0x000fe20000001820 */
[----:B------:R-:W-:-:S02]  /*2c10*/  FMUL.FTZ R27, R19, c[0x0][0x2ec] ;  /* 0x0000bb00131b7a20 */ /* 0x000fc40000410000 */
[----:B------:R-:W1:Y:S02]  /*2c20*/  LDSM.16.M88.4 R16, [R163+0x7800] ;  /* 0x00780000a310783b */ /* 0x000e640000000200 */
[----:B------:R-:W1:Y:S03]  /*2c30*/  MUFU.TANH R26, R26 ;  /* 0x0000001a001a7308 */ /* 0x000e660000002400 */
[C---:B------:R-:W-:Y:S01]  /*2c40*/  HMMA.16816.F32 R44, R40.reuse, R38, R44 ;  /* 0x00000026282c723c */ /* 0x040fe2000000182c */
[----:B------:R-:W1:Y:S04]  /*2c50*/  LDSM.16.M88.4 R36, [R156+0x3000] ;  /* 0x003000009c24783b */ /* 0x000e680000000200 */
[----:B------:R-:W1:Y:S03]  /*2c60*/  MUFU.TANH R27, R27 ;  /* 0x0000001b001b7308 */ /* 0x000e660000002400 */
[C---:B---3--:R-:W-:Y:S08]  /*2c70*/  HMMA.16816.F32 R60, R40.reuse, R20, R60 ;  /* 0x00000014283c723c */ /* 0x048ff0000000183c */
[----:B------:R-:W-:Y:S08]  /*2c80*/  HMMA.16816.F32 R72, R40, R22, R72 ;  /* 0x000000162848723c */ /* 0x000ff00000001848 */
[C---:B------:R-:W-:Y:S08]  /*2c90*/  HMMA.16816.F32 R88, R28.reuse, R8, R88 ;  /* 0x000000081c58723c */ /* 0x040ff00000001858 */
[----:B------:R-:W-:Y:S01]  /*2ca0*/  HMMA.16816.F32 R64, R28, R10, R64 ;  /* 0x0000000a1c40723c */ /* 0x000fe20000001840 */
[----:B------:R-:W3:Y:S01]  /*2cb0*/  LDSM.16.M88.4 R8, [R156+0x3800] ;  /* 0x003800009c08783b */ /* 0x000ee20000000200 */
[----:B------:R-:W-:-:S06]  /*2cc0*/  DEPBAR.LE SB0, 0x0 ;  /* 0x000080000000791a */ /* 0x000fcc0000000000 */
[C---:B------:R-:W-:Y:S08]  /*2cd0*/  HMMA.16816.F32 R32, R28.reuse, R68, R32 ;  /* 0x000000441c20723c */ /* 0x040ff00000001820 */
[C---:B------:R-:W-:Y:S08]  /*2ce0*/  HMMA.16816.F32 R44, R28.reuse, R70, R44 ;  /* 0x000000461c2c723c */ /* 0x040ff0000000182c */
[C---:B-1----:R-:W-:Y:S08]  /*2cf0*/  HMMA.16816.F32 R60, R28.reuse, R16, R60 ;  /* 0x000000101c3c723c */ /* 0x042ff0000000183c */
[----:B------:R-:W-:Y:S08]  /*2d00*/  HMMA.16816.F32 R72, R28, R18, R72 ;  /* 0x000000121c48723c */ /* 0x000ff00000001848 */
[C---:B------:R-:W-:Y:S08]  /*2d10*/  HMMA.16816.F32 R32, R12.reuse, R56, R32 ;  /* 0x000000380c20723c */ /* 0x040ff00000001820 */
[C---:B------:R-:W-:Y:S08]  /*2d20*/  HMMA.16816.F32 R44, R12.reuse, R58, R44 ;  /* 0x0000003a0c2c723c */ /* 0x040ff0000000182c */
[C---:B------:R-:W-:Y:S08]  /*2d30*/  HMMA.16816.F32 R88, R12.reuse, R36, R88 ;  /* 0x000000240c58723c */ /* 0x040ff00000001858 */
[----:B------:R-:W-:Y:S01]  /*2d40*/  HMMA.16816.F32 R64, R12, R38, R64 ;  /* 0x000000260c40723c */ /* 0x000fe20000001840 */
[----:B------:R-:W-:-:S02]  /*2d50*/  FMUL.FTZ R20, R34, c[0x0][0x2ec] ;  /* 0x0000bb0022147a20 */ /* 0x000fc40000410000 */
[----:B------:R-:W-:Y:S02]  /*2d60*/  FMUL.FTZ R21, R35, c[0x0][0x2ec] ;  /* 0x0000bb0023157a20 */ /* 0x000fe40000410000 */
[----:B------:R-:W-:Y:S02]  /*2d70*/  FMUL.FTZ R32, R32, c[0x0][0x2ec] ;  /* 0x0000bb0020207a20 */ /* 0x000fe40000410000 */
[----:B------:R-:W-:Y:S01]  /*2d80*/  FMUL.FTZ R33, R33, c[0x0][0x2ec] ;  /* 0x0000bb0021217a20 */ /* 0x000fe20000410000 */
[----:B---3--:R-:W-:Y:S01]  /*2d90*/  HMMA.16816.F32 R60, R12, R8, R60 ;  /* 0x000000080c3c723c */ /* 0x008fe2000000183c */
[----:B------:R-:W-:Y:S01]  /*2da0*/  FMUL.FTZ R35, R44, c[0x0][0x2ec] ;  /* 0x0000bb002c237a20 */ /* 0x000fe20000410000 */
[----:B------:R-:W1:Y:S01]  /*2db0*/  MUFU.TANH R20, R20 ;  /* 0x0000001400147308 */ /* 0x000e620000002400 */
[----:B------:R-:W-:Y:S02]  /*2dc0*/  FMUL.FTZ R34, R45, c[0x0][0x2ec] ;  /* 0x0000bb002d227a20 */ /* 0x000fe40000410000 */
[----:B------:R-:W-:-:S02]  /*2dd0*/  FMUL.FTZ R16, R46, c[0x0][0x2ec] ;  /* 0x0000bb002e107a20 */ /* 0x000fc40000410000 */
[----:B------:R-:W-:Y:S01]  /*2de0*/  LOP3.LUT R9, R96, 0xffffffe0, RZ, 0xc0, !PT ;  /* 0xffffffe060097812 */ /* 0x000fe200078ec0ff */
[----:B------:R-:W-:Y:S01]  /*2df0*/  HMMA.16816.F32 R72, R12, R10, R72 ;  /* 0x0000000a0c48723c */ /* 0x000fe20000001848 */
[----:B------:R-:W-:Y:S01]  /*2e00*/  FMUL.FTZ R17, R47, c[0x0][0x2ec] ;  /* 0x0000bb002f117a20 */ /* 0x000fe20000410000 */
[----:B------:R-:W3:Y:S01]  /*2e10*/  MUFU.TANH R32, R32 ;  /* 0x0000002000207308 */ /* 0x000ee20000002400 */
[----:B------:R-:W-:Y:S02]  /*2e20*/  FMUL.FTZ R23, R88, c[0x0][0x2ec] ;  /* 0x0000bb0058177a20 */ /* 0x000fe40000410000 */
[----:B------:R-:W-:Y:S02]  /*2e30*/  IMAD.IADD R9, R6, 0x1, -R9 ;  /* 0x0000000106097824 */ /* 0x000fe400078e0a09 */
[----:B------:R-:W-:Y:S02]  /*2e40*/  FMUL.FTZ R22, R89, c[0x0][0x2ec] ;  /* 0x0000bb0059167a20 */ /* 0x000fe40000410000 */
[----:B------:R-:W-:Y:S01]  /*2e50*/  FMUL.FTZ R36, R90, c[0x0][0x2ec] ;  /* 0x0000bb005a247a20 */ /* 0x000fe20000410000 */
[----:B------:R-:W-:Y:S01]  /*2e60*/  SHF.R.S32.HI R0, RZ, 0x1f, R9 ;  /* 0x0000001fff007819 */ /* 0x000fe20000011409 */
[----:B------:R-:W-:Y:S01]  /*2e70*/  FMUL.FTZ R30, R65, c[0x0][0x2ec] ;  /* 0x0000bb00411e7a20 */ /* 0x000fe20000410000 */
[----:B------:R-:W1:Y:S01]  /*2e80*/  MUFU.TANH R33, R33 ;  /* 0x0000002100217308 */ /* 0x000e620000002400 */
[----:B------:R-:W-:Y:S01]  /*2e90*/  FMUL.FTZ R91, R91, c[0x0][0x2ec] ;  /* 0x0000bb005b5b7a20 */ /* 0x000fe20000410000 */
[----:B------:R-:W-:Y:S01]  /*2ea0*/  LEA.HI R0, R0, R9, RZ, 0x2 ;  /* 0x0000000900007211 */ /* 0x000fe200078f10ff */
[----:B------:R-:W-:-:S02]  /*2eb0*/  IMAD R9, R94, 0x10, R98 ;  /* 0x000000105e097824 */ /* 0x000fc400078e0262 */
[----:B------:R-:W-:Y:S01]  /*2ec0*/  FMUL.FTZ R64, R64, c[0x0][0x2ec] ;  /* 0x0000bb0040407a20 */ /* 0x000fe20000410000 */
[----:B------:R-:W-:Y:S01]  /*2ed0*/  SHF.R.S32.HI R178, RZ, 0x2, R0 ;  /* 0x00000002ffb27819 */ /* 0x000fe20000011400 */
[----:B------:R-:W-:Y:S01]  /*2ee0*/  FMUL.FTZ R66, R66, c[0x0][0x2ec] ;  /* 0x0000bb0042427a20 */ /* 0x000fe20000410000 */
[----:B------:R-:W1:Y:S01]  /*2ef0*/  MUFU.TANH R21, R21 ;  /* 0x0000001500157308 */ /* 0x000e620000002400 */
[----:B------:R-:W-:Y:S01]  /*2f00*/  FMUL.FTZ R67, R67, c[0x0][0x2ec] ;  /* 0x0000bb0043437a20 */ /* 0x000fe20000410000 */
[----:B------:R-:W-:Y:S01]  /*2f10*/  IADD3 R9, R9, 0x1, R178 ;  /* 0x0000000109097810 */ /* 0x000fe20007ffe0b2 */
[----:B------:R-:W-:Y:S02]  /*2f20*/  FMUL.FTZ R60, R60, c[0x0][0x2ec] ;  /* 0x0000bb003c3c7a20 */ /* 0x000fe40000410000 */
[----:B------:R-:W-:Y:S01]  /*2f30*/  FMUL.FTZ R61, R61, c[0x0][0x2ec] ;  /* 0x0000bb003d3d7a20 */ /* 0x000fe20000410000 */
[----:B------:R-:W-:Y:S01]  /*2f40*/  IADD3 R9, R92, R9, -R95 ;  /* 0x000000095c097210 */ /* 0x000fe20007ffe85f */
[----:B------:R-:W-:Y:S01]  /*2f50*/  FMUL.FTZ R62, R62, c[0x0][0x2ec] ;  /* 0x0000bb003e3e7a20 */ /* 0x000fe20000410000 */
[----:B------:R-:W1:Y:S01]  /*2f60*/  MUFU.TANH R35, R35 ;  /* 0x0000002300237308 */ /* 0x000e620000002400 */
[----:B------:R-:W-:Y:S01]  /*2f70*/  FMUL.FTZ R63, R63, c[0x0][0x2ec] ;  /* 0x0000bb003f3f7a20 */ /* 0x000fe20000410000 */
[----:B------:R-:W-:Y:S01]  /*2f80*/  IADD3 R175, R9, c[0x0][0x2e8], RZ ;  /* 0x0000ba0009af7a10 */ /* 0x000fe20007ffe0ff */
[----:B------:R-:W-:-:S02]  /*2f90*/  FMUL.FTZ R72, R72, c[0x0][0x2ec] ;  /* 0x0000bb0048487a20 */ /* 0x000fc40000410000 */
[----:B------:R-:W-:Y:S01]  /*2fa0*/  FMUL.FTZ R73, R73, c[0x0][0x2ec] ;  /* 0x0000bb0049497a20 */ /* 0x000fe20000410000 */
[----:B------:R-:W-:Y:S01]  /*2fb0*/  IADD3 R9, R175, 0x8, RZ ;  /* 0x00000008af097810 */ /* 0x000fe20007ffe0ff */
[----:B------:R-:W-:Y:S01]  /*2fc0*/  FMUL.FTZ R74, R74, c[0x0][0x2ec] ;  /* 0x0000bb004a4a7a20 */ /* 0x000fe20000410000 */
[----:B------:R-:W1:Y:S01]  /*2fd0*/  MUFU.TANH R34, R34 ;  /* 0x0000002200227308 */ /* 0x000e620000002400 */
[----:B------:R-:W-:Y:S01]  /*2fe0*/  FMUL.FTZ R75, R75, c[0x0][0x2ec] ;  /* 0x0000bb004b4b7a20 */ /* 0x000fe20000410000 */
[-C--:B------:R-:W-:Y:S02]  /*2ff0*/  IMNMX R175, R175, R92.reuse, PT ;  /* 0x0000005cafaf7217 */ /* 0x080fe40003800200 */
[----:B------:R-:W-:-:S04]  /*3000*/  IMNMX R0, R9, R92, PT ;  /* 0x0000005c09007217 */ /* 0x000fc80003800200 */
[----:B------:R-:W1:Y:S08]  /*3010*/  MUFU.TANH R16, R16 ;  /* 0x0000001000107308 */ /* 0x000e700000002400 */
[----:B------:R-:W1:Y:S08]  /*3020*/  MUFU.TANH R17, R17 ;  /* 0x0000001100117308 */ /* 0x000e700000002400 */
[----:B------:R-:W1:Y:S08]  /*3030*/  MUFU.TANH R23, R23 ;  /* 0x0000001700177308 */ /* 0x000e700000002400 */
[----:B------:R-:W1:Y:S08]  /*3040*/  MUFU.TANH R22, R22 ;  /* 0x0000001600167308 */ /* 0x000e700000002400 */
[----:B------:R-:W1:Y:S08]  /*3050*/  MUFU.TANH R36, R36 ;  /* 0x0000002400247308 */ /* 0x000e700000002400 */
[----:B------:R1:W1:Y:S08]  /*3060*/  MUFU.TANH R150, R91 ;  /* 0x0000005b00967308 */ /* 0x0002700000002400 */
[----:B------:R1:W1:Y:S08]  /*3070*/  MUFU.TANH R126, R64 ;  /* 0x00000040007e7308 */ /* 0x0002700000002400 */
        /* <DEDUP_REMOVED lines=71> */
.L_x_7344:
[----:B------:R-:W-:-:S04]  /*34f0*/  LEA R6, -R2, RZ, 0x6 ;  /* 0x000000ff02067211 */ /* 0x000fc800078e31ff */
[----:B------:R-:W-:Y:S02]  /*3500*/  SHF.R.S32.HI R4, RZ, 0x1f, R6 ;  /* 0x0000001fff047819 */ /* 0x000fe40000011406 */
.L_x_7345:
        /* <DEDUP_REMOVED lines=25> */
.L_x_7343:
        /* <DEDUP_REMOVED lines=14> */
[C---:B------:R-:W-:Y:S01]  /*3780*/  IADD3 R6, R3.reuse, 0x10, RZ ;  /* 0x0000001003067810 */ /* 0x040fe20007ffe0ff */
        /* <DEDUP_REMOVED lines=8> */
[CC--:B------:R-:W-:Y:S02]  /*3810*/  ISETP.GE.AND P5, PT, R6.reuse, R175.reuse, PT ;  /* 0x000000af0600720c */ /* 0x0c0fe40003fa6270 */
[----:B------:R-:W-:Y:S02]  /*3820*/  ISETP.GE.AND P2, PT, R6, R0, PT ;  /* 0x000000000600720c */ /* 0x000fe40003f46270 */
[----:B------:R-:W-:Y:S02]  /*3830*/  FSEL R50, R50, -INF , !P6 ;  /* 0xff80000032327808 */ /* 0x000fe40007000000 */
[----:B------:R-:W-:Y:S02]  /*3840*/  FSEL R38, R26, -INF , !P1 ;  /* 0xff8000001a267808 */ /* 0x000fe40004800000 */
[----:B------:R-:W-:Y:S02]  /*3850*/  IADD3 R6, R3, 0x18, RZ ;  /* 0x0000001803067810 */ /* 0x000fe40007ffe0ff */
[----:B------:R-:W-:-:S02]  /*3860*/  ISETP.GE.AND P6, PT, R4, R175, PT ;  /* 0x000000af0400720c */ /* 0x000fc40003fc6270 */
[----:B------:R-:W-:Y:S02]  /*3870*/  ISETP.GE.AND P1, PT, R4, R0, PT ;  /* 0x000000000400720c */ /* 0x000fe40003f26270 */
[C---:B------:R-:W-:Y:S02]  /*3880*/  IADD3 R4, R3.reuse, 0x19, RZ ;  /* 0x0000001903047810 */ /* 0x040fe40007ffe0ff */
[----:B------:R-:W-:Y:S02]  /*3890*/  IADD3 R9, R3, 0x20, RZ ;  /* 0x0000002003097810 */ /* 0x000fe40007ffe0ff */
[----:B------:R-:W-:Y:S02]  /*38a0*/  FSEL R44, R51, -INF , !P4 ;  /* 0xff800000332c7808 */ /* 0x000fe40006000000 */
[----:B------:R-:W-:Y:S02]  /*38b0*/  FSEL R26, R27, -INF , !P3 ;  /* 0xff8000001b1a7808 */ /* 0x000fe40005800000 */
[----:B------:R-:W-:-:S02]  /*38c0*/  ISETP.GE.AND P4, PT, R6, R175, PT ;  /* 0x000000af0600720c */ /* 0x000fc40003f86270 */
[----:B------:R-:W-:Y:S02]  /*38d0*/  ISETP.GE.AND P3, PT, R6, R0, PT ;  /* 0x000000000600720c */ /* 0x000fe40003f66270 */
[----:B------:R-:W-:Y:S02]  /*38e0*/  FSEL R18, R32, -INF , !P5 ;  /* 0xff80000020127808 */ /* 0x000fe40006800000 */
[-C--:B------:R-:W-:Y:S02]  /*38f0*/  ISETP.GE.AND P5, PT, R4, R175.reuse, PT ;  /* 0x000000af0400720c */ /* 0x080fe40003fa6270 */
[----:B-1----:R-:W-:Y:S02]  /*3900*/  FSEL R6, R33, -INF , !P6 ;  /* 0xff80000021067808 */ /* 0x002fe40007000000 */
[----:B------:R-:W-:Y:S02]  /*3910*/  FSEL R12, R21, -INF , !P1 ;  /* 0xff800000150c7808 */ /* 0x000fe40004800000 */
[----:B------:R-:W-:-:S02]  /*3920*/  ISETP.GE.AND P6, PT, R3, R175, PT ;  /* 0x000000af0300720c */ /* 0x000fc40003fc6270 */
[----:B------:R-:W-:Y:S02]  /*3930*/  ISETP.GE.AND P1, PT, R9, R175, PT ;  /* 0x000000af0900720c */ /* 0x000fe40003f26270 */
[----:B------:R-:W-:Y:S02]  /*3940*/  FSEL R10, R16, -INF , !P3 ;  /* 0xff800000100a7808 */ /* 0x000fe40005800000 */
[----:B------:R-:W-:Y:S02]  /*3950*/  FSEL R16, R34, -INF , !P5 ;  /* 0xff80000022107808 */ /* 0x000fe40006800000 */
[----:B------:R-:W-:Y:S02]  /*3960*/  FSEL R48, R48, -INF , !P6 ;  /* 0xff80000030307808 */ /* 0x000fe40007000000 */
[----:B------:R-:W-:Y:S02]  /*3970*/  FSEL R34, R23, -INF , !P1 ;  /* 0xff80000017227808 */ /* 0x000fe40004800000 */
[----:B------:R-:W-:-:S02]  /*3980*/  ISETP.GE.AND P1, PT, R3, R0, PT ;  /* 0x000000000300720c */ /* 0x000fc40003f26270 */
[----:B------:R-:W-:Y:S02]  /*3990*/  FMNMX.FTZ R11, R48, R42, !PT ;  /* 0x0000002a300b7209 */ /* 0x000fe40007810000 */
[----:B------:R-:W-:Y:S02]  /*39a0*/  FSEL R24, R24, -INF , !P1 ;  /* 0xff80000018187808 */ /* 0x000fe40004800000 */
[----:B------:R-:W-:Y:S02]  /*39b0*/  FSEL R14, R20, -INF , !P2 ;  /* 0xff800000140e7808 */ /* 0x000fe40005000000 */
[----:B------:R-:W-:Y:S02]  /*39c0*/  IADD3 R8, R3, 0x21, RZ ;  /* 0x0000002103087810 */ /* 0x000fe40007ffe0ff */
[----:B------:R-:W-:Y:S02]  /*39d0*/  ISETP.GE.AND P2, PT, R4, R0, PT ;  /* 0x000000000400720c */ /* 0x000fe40003f46270 */
[----:B------:R-:W-:-:S02]  /*39e0*/  FMNMX.FTZ R11, R50, R11, !PT ;  /* 0x0000000b320b7209 */ /* 0x000fc40007810000 */
[----:B------:R-:W-:Y:S02]  /*39f0*/  FMNMX.FTZ R15, R24, R40, !PT ;  /* 0x00000028180f7209 */ /* 0x000fe40007810000 */
[C---:B------:R-:W-:Y:S02]  /*3a00*/  ISETP.GE.AND P6, PT, R8.reuse, R175, PT ;  /* 0x000000af0800720c */ /* 0x040fe40003fc6270 */
[----:B------:R-:W-:Y:S02]  /*3a10*/  ISETP.GE.AND P3, PT, R8, R0, PT ;  /* 0x000000000800720c */ /* 0x000fe40003f66270 */
[----:B------:R-:W-:Y:S02]  /*3a20*/  FSEL R8, R17, -INF , !P2 ;  /* 0xff80000011087808 */ /* 0x000fe40005000000 */
[----:B------:R-:W-:Y:S02]  /*3a30*/  FMNMX.FTZ R17, R44, R11, !PT ;  /* 0x0000000b2c117209 */ /* 0x000fe40007810000 */
[----:B------:R-:W-:-:S02]  /*3a40*/  FMNMX.FTZ R15, R38, R15, !PT ;  /* 0x0000000f260f7209 */ /* 0x000fc40007810000 */
[----:B------:R-:W-:Y:S02]  /*3a50*/  FMNMX.FTZ R17, R18, R17, !PT ;  /* 0x0000001112117209 */ /* 0x000fe40007810000 */
[----:B------:R-:W-:Y:S02]  /*3a60*/  FMNMX.FTZ R15, R26, R15, !PT ;  /* 0x0000000f1a0f7209 */ /* 0x000fe40007810000 */
[----:B------:R-:W-:Y:S02]  /*3a70*/  FSEL R4, R35, -INF , !P4 ;  /* 0xff80000023047808 */ /* 0x000fe40006000000 */
[----:B------:R-:W-:Y:S02]  /*3a80*/  FMNMX.FTZ R17, R6, R17, !PT ;  /* 0x0000001106117209 */ /* 0x000fe40007810000 */
[----:B------:R-:W-:Y:S02]  /*3a90*/  FMNMX.FTZ R15, R14, R15, !PT ;  /* 0x0000000f0e0f7209 */ /* 0x000fe40007810000 */
[----:B------:R-:W-:-:S02]  /*3aa0*/  FMNMX.FTZ R17, R4, R17, !PT ;  /* 0x0000001104117209 */ /* 0x000fc40007810000 */
[----:B------:R-:W-:Y:S02]  /*3ab0*/  FMNMX.FTZ R15, R12, R15, !PT ;  /* 0x0000000f0c0f7209 */ /* 0x000fe40007810000 */
[----:B------:R-:W-:Y:S02]  /*3ac0*/  ISETP.GE.AND P4, PT, R9, R0, PT ;  /* 0x000000000900720c */ /* 0x000fe40003f86270 */
[----:B------:R-:W-:Y:S02]  /*3ad0*/  IADD3 R9, R3, 0x28, RZ ;  /* 0x0000002803097810 */ /* 0x000fe40007ffe0ff */
[----:B------:R-:W-:Y:S02]  /*3ae0*/  FMNMX.FTZ R17, R16, R17, !PT ;  /* 0x0000001110117209 */ /* 0x000fe40007810000 */
[----:B------:R-:W-:Y:S02]  /*3af0*/  FMNMX.FTZ R15, R10, R15, !PT ;  /* 0x0000000f0a0f7209 */ /* 0x000fe40007810000 */
[----:B------:R-:W-:-:S02]  /*3b00*/  ISETP.GE.AND P5, PT, R9, R175, PT ;  /* 0x000000af0900720c */ /* 0x000fc40003fa6270 */
[----:B------:R-:W-:Y:S02]  /*3b10*/  ISETP.GE.AND P2, PT, R9, R0, PT ;  /* 0x000000000900720c */ /* 0x000fe40003f46270 */
[----:B------:R-:W-:Y:S02]  /*3b20*/  IADD3 R9, R3, 0x29, RZ ;  /* 0x0000002903097810 */ /* 0x000fe40007ffe0ff */
[----:B------:R-:W-:Y:S02]  /*3b30*/  FSEL R32, R22, -INF , !P6 ;  /* 0xff80000016207808 */ /* 0x000fe40007000000 */
[----:B------:R-:W-:Y:S02]  /*3b40*/  FMNMX.FTZ R17, R34, R17, !PT ;  /* 0x0000001122117209 */ /* 0x000fe40007810000 */
[----:B------:R-:W-:Y:S02]  /*3b50*/  FSEL R28, R36, -INF , !P4 ;  /* 0xff800000241c7808 */ /* 0x000fe40006000000 */
[----:B------:R-:W-:-:S02]  /*3b60*/  FMNMX.FTZ R15, R8, R15, !PT ;  /* 0x0000000f080f7209 */ /* 0x000fc40007810000 */
[----:B------:R-:W-:Y:S02]  /*3b70*/  ISETP.GE.AND P4, PT, R9, R175, PT ;  /* 0x000000af0900720c */ /* 0x000fe40003f86270 */
[----:B------:R-:W-:Y:S02]  /*3b80*/  IADD3 R13, R3, 0x30, RZ ;  /* 0x00000030030d7810 */ /* 0x000fe40007ffe0ff */
        /* <DEDUP_REMOVED lines=18> */
[----:B------:R-:W-:Y:S02]  /*3cb0*/  IADD3 R3, R3, 0x39, RZ ;  /* 0x0000003903037810 */ /* 0x000fe40007ffe0ff */
        /* <DEDUP_REMOVED lines=9> */
[-C--:B------:R-:W-:Y:S02]  /*3d50*/  ISETP.GE.AND P2, PT, R9, R0.reuse, PT ;  /* 0x000000000900720c */ /* 0x080fe40003f46270 */
[----:B------:R-:W-:Y:S02]  /*3d60*/  FSEL R136, R136, -INF , !P1 ;  /* 0xff80000088887808 */ /* 0x000fe40004800000 */
[----:B------:R-:W-:Y:S02]  /*3d70*/  FMNMX.FTZ R15, R138, R15, !PT ;  /* 0x0000000f8a0f7209 */ /* 0x000fe40007810000 */
[----:B------:R-:W-:Y:S02]  /*3d80*/  FSEL R140, R140, -INF , !P6 ;  /* 0xff8000008c8c7808 */ /* 0x000fe40007000000 */
[----:B------:R-:W-:Y:S02]  /*3d90*/  FMNMX.FTZ R17, R142, R17, !PT ;  /* 0x000000118e117209 */ /* 0x000fe40007810000 */
[----:B------:R-:W-:-:S02]  /*3da0*/  ISETP.GE.AND P1, PT, R3, R0, PT ;  /* 0x000000000300720c */ /* 0x000fc40003f26270 */
[----:B------:R-:W-:Y:S02]  /*3db0*/  FSEL R134, R134, -INF , !P2 ;  /* 0xff80000086867808 */ /* 0x000fe40005000000 */
[----:B------:R-:W-:Y:S02]  /*3dc0*/  FMNMX.FTZ R15, R136, R15, !PT ;  /* 0x0000000f880f7209 */ /* 0x000fe40007810000 */
[----:B------:R-:W-:Y:S02]  /*3dd0*/  FMNMX.FTZ R13, R140, R17, !PT ;  /* 0x000000118c0d7209 */ /* 0x000fe40007810000 */
[----:B------:R-:W-:Y:S02]  /*3de0*/  FSEL R130, R130, -INF , !P1 ;  /* 0xff80000082827808 */ /* 0x000fe40004800000 */
[----:B------:R-:W-:Y:S01]  /*3df0*/  FMNMX.FTZ R15, R134, R15, !PT ;  /* 0x0000000f860f7209 */ /* 0x000fe20007810000 */
[----:B------:R-:W1:Y:S01]  /*3e00*/  SHFL.BFLY PT, R20, R13, 0x2, 0x1f ;  /* 0x0c401f000d147f89 */ /* 0x000e6200000e0000 */
[----:B------:R-:W-:-:S02]  /*3e10*/  ISETP.GT.AND P4, PT, R177, R172, PT ;  /* 0x000000acb100720c */ /* 0x000fc40003f84270 */
        /* <DEDUP_REMOVED lines=17> */
[--C-:B------:R-:W-:Y:S02]  /*3f30*/  FFMA.FTZ R116, R50, c[0x0][0x23c], -R135.reuse ;  /* 0x00008f0032747a23 */ /* 0x100fe40000010887 */
[----:B------:R-:W-:Y:S01]  /*3f40*/  FFMA.FTZ R113, R44, c[0x0][0x23c], -R135 ;  /* 0x00008f002c717a23 */ /* 0x000fe20000010887 */
[----:B------:R-:W-:Y:S01]  /*3f50*/  LDSM.16.MT88.4 R48, [R162+0xa000] ;  /* 0x00a00000a230783b */ /* 0x000fe20000004200 */
[--C-:B------:R-:W-:Y:S01]  /*3f60*/  FFMA.FTZ R122, R40, c[0x0][0x23c], -R129.reuse ;  /* 0x00008f00287a7a23 */ /* 0x100fe20000010881 */
[----:B------:R-:W-:Y:S01]  /*3f70*/  MUFU.EX2 R118, R118 ;  /* 0x0000007600767308 */ /* 0x000fe20000000800 */
[--C-:B------:R-:W-:Y:S01]  /*3f80*/  FFMA.FTZ R121, R24, c[0x0][0x23c], -R129.reuse ;  /* 0x00008f0018797a23 */ /* 0x100fe20000010881 */
[----:B------:R-:W1:Y:S01]  /*3f90*/  LDSM.16.MT88.4 R40, [R164+0xa000] ;  /* 0x00a00000a428783b */ /* 0x000e620000004200 */
[----:B------:R-:W-:-:S02]  /*3fa0*/  FFMA.FTZ R123, R38, c[0x0][0x23c], -R129 ;  /* 0x00008f00267b7a23 */ /* 0x000fc40000010881 */
[----:B------:R-:W-:Y:S02]  /*3fb0*/  FFMA.FTZ R114, R26, c[0x0][0x23c], -R129 ;  /* 0x00008f001a727a23 */ /* 0x000fe40000010881 */
        /* <DEDUP_REMOVED lines=9> */
[--C-:B------:R-:W-:Y:S01]  /*4050*/  FFMA.FTZ R110, R12, c[0x0][0x23c], -R129.reuse ;  /* 0x00008f000c6e7a23 */ /* 0x100fe20000010881 */
[----:B------:R-:W4:Y:S01]  /*4060*/  LDSM.16.MT88.4 R16, [R162+0x8800] ;  /* 0x00880000a210783b */ /* 0x000f220000004200 */
[----:B------:R-:W-:-:S02]  /*4070*/  FFMA.FTZ R120, R10, c[0x0][0x23c], -R129 ;  /* 0x00008f000a787a23 */ /* 0x000fc40000010881 */
[----:B------:R-:W-:Y:S01]  /*4080*/  FFMA.FTZ R109, R8, c[0x0][0x23c], -R129 ;  /* 0x00008f00086d7a23 */ /* 0x000fe20000010881 */
[----:B------:R-:W5:Y:S01]  /*4090*/  LDSM.16.MT88.4 R12, [R160+0x8800] ;  /* 0x00880000a00c783b */ /* 0x000f620000004200 */
[--C-:B------:R-:W-:Y:S01]  /*40a0*/  FFMA.FTZ R124, R34, c[0x0][0x23c], -R135.reuse ;  /* 0x00008f00227c7a23 */ /* 0x100fe20000010887 */
[----:B------:R-:W1:Y:S01]  /*40b0*/  MUFU.EX2 R113, R113 ;  /* 0x0000007100717308 */ /* 0x000e620000000800 */
[----:B--2---:R-:W-:Y:S01]  /*40c0*/  F2FP.PACK_AB R64, R117, R118 ;  /* 0x000000767540723e */ /* 0x004fe200000000ff */
[----:B------:R-:W2:Y:S01]  /*40d0*/  LDSM.16.MT88.4 R8, [R164+0xa800] ;  /* 0x00a80000a408783b */ /* 0x000ea20000004200 */
        /* <DEDUP_REMOVED lines=9> */
[----:B------:R-:W-:Y:S01]  /*4170*/  FFMA.FTZ R133, R148, c[0x0][0x23c], -R129 ;  /* 0x00008f0094857a23 */ /* 0x000fe20000010881 */
[----:B------:R-:W3:Y:S01]  /*4180*/  MUFU.EX2 R122, R122 ;  /* 0x0000007a007a7308 */ /* 0x000ee20000000800 */
        /* <DEDUP_REMOVED lines=9> */
[----:B------:R-:W1:Y:S01]  /*4220*/  MUFU.EX2 R114, R114 ;  /* 0x0000007200727308 */ /* 0x000e620000000800 */
[----:B---3--:R-:W-:Y:S01]  /*4230*/  F2FP.PACK_AB R65, R122, R121 ;  /* 0x000000797a41723e */ /* 0x008fe200000000ff */
[----:B------:R-:W-:-:S02]  /*4240*/  FFMA.FTZ R193, R130, c[0x0][0x23c], -R129 ;  /* 0x00008f0082c17a23 */ /* 0x000fc40000010881 */
[----:B------:R-:W-:Y:S02]  /*4250*/  FADD.FTZ R117, R118, R117 ;  /* 0x0000007576757221 */ /* 0x000fe40000010000 */
[----:B------:R-:W-:Y:S02]  /*4260*/  FADD.FTZ R122, R121, R122 ;  /* 0x0000007a797a7221 */ /* 0x000fe40000010000 */
[----:B------:R-:W-:Y:S01]  /*4270*/  MUFU.EX2 R115, R115 ;  /* 0x0000007300737308 */ /* 0x000fe20000000800 */
[----:B------:R-:W-:-:S04]  /*4280*/  FADD.FTZ R116, R116, R117 ;  /* 0x0000007574747221 */ /* 0x000fc80000010000 */
[----:B------:R-:W-:Y:S01]  /*4290*/  FADD.FTZ R116, R113, R116 ;  /* 0x0000007471747221 */ /* 0x000fe20000010000 */
[----:B-1----:R-:W-:Y:S02]  /*42a0*/  F2FP.PACK_AB R67, R114, R123 ;  /* 0x0000007b7243723e */ /* 0x002fe400000000ff */
        /* <DEDUP_REMOVED lines=53> */
[C---:B-----5:R-:W-:Y:S02]  /*4600*/  HMMA.16816.F32 R72, R4.reuse, R12, R72 ;  /* 0x0000000c0448723c */ /* 0x060fe40000001848 */
        /* <DEDUP_REMOVED lines=151> */
.L_x_7347:
[----:B------:R-:W-:-:S05]  /*4f80*/  IMAD.MOV.U32 R6, RZ, RZ, c[0x0][0x1a0] ;  /* 0x00006800ff067624 */ /* 0x000fca00078e00ff */
[----:B------:R-:W-:-:S04]  /*4f90*/  LEA R6, -R6, RZ, 0x6 ;  /* 0x000000ff06067211 */ /* 0x000fc800078e31ff */
[----:B------:R-:W-:Y:S02]  /*4fa0*/  SHF.R.S32.HI R5, RZ, 0x1f, R6 ;  /* 0x0000001fff057819 */ /* 0x000fe40000011406 */
.L_x_7348:
[----:B------:R-:W-:Y:S01]  /*4fb0*/  IMAD.MOV.U32 R4, RZ, RZ, c[0x0][0x1a0] ;  /* 0x00006800ff047624 */ /* 0x000fe200078e00ff */
[C---:B------:R-:W-:Y:S01]  /*4fc0*/  LEA R174, P2, R6.reuse, R174, 0x1 ;  /* 0x000000ae06ae7211 */ /* 0x040fe200078408ff */
[----:B------:R-:W-:Y:S01]  /*4fd0*/  IMAD.MOV.U32 R185, RZ, RZ, 0x5 ;  /* 0x00000005ffb97424 */ /* 0x000fe200078e00ff */
[----:B------:R-:W-:Y:S01]  /*4fe0*/  IADD3 R106, P1, R6, R106, RZ ;  /* 0x0000006a066a7210 */ /* 0x000fe20007f3e0ff */
[----:B------:R-:W-:Y:S01]  /*4ff0*/  IMAD.SHL.U32 R7, R4, 0x20, RZ ;  /* 0x0000002004077824 */ /* 0x000fe200078e00ff */
        /* <DEDUP_REMOVED lines=16> */
[----:B------:R-:W-:-:S02]  /*5100*/  IMAD.X R7, R9, 0x1, R4, P1 ;  /* 0x0000000109077824 */ /* 0x000fc400008e0604 */
[----:B------:R2:W-:Y:S02]  /*5110*/  LDGSTS.E.BYPASS.LTC128B.128 [R179+0xa000], [R10.64+0x80] ;  /* 0x0a0000800ab37fae */ /* 0x0005e4000b901d44 */
[----:B------:R-:W-:Y:S01]  /*5120*/  IMAD.X R21, R7, 0x1, R4, P2 ;  /* 0x0000000107157824 */ /* 0x000fe200010e0604 */
[----:B------:R-:W-:Y:S01]  /*5130*/  ISETP.GE.AND P2, PT, R184, R175, PT ;  /* 0x000000afb800720c */ /* 0x000fe20003f46270 */
        /* <DEDUP_REMOVED lines=8> */
[----:B------:R-:W-:Y:S04]  /*51c0*/  LDSM.16.M88.4 R136, [R168] ;  /* 0x00000000a888783b */ /* 0x000fe80000000200 */
[----:B------:R-:W-:Y:S04]  /*51d0*/  LDSM.16.M88.4 R124, [R167] ;  /* 0x00000000a77c783b */ /* 0x000fe80000000200 */
[----:B------:R-:W5:Y:S04]  /*51e0*/  LDSM.16.M88.4 R116, [R169+0x4800] ;  /* 0x00480000a974783b */ /* 0x000f680000000200 */
[----:B------:R-:W5:Y:S04]  /*51f0*/  LDSM.16.M88.4 R108, [R169+0x5000] ;  /* 0x00500000a96c783b */ /* 0x000f680000000200 */
[----:B------:R-:W-:Y:S04]  /*5200*/  LDSM.16.M88.4 R24, [R166] ;  /* 0x00000000a618783b */ /* 0x000fe80000000200 */
[----:B------:R-:W5:Y:S04]  /*5210*/  LDSM.16.M88.4 R148, [R163+0x4000] ;  /* 0x00400000a394783b */ /* 0x000f680000000200 */
[----:B------:R-:W5:Y:S04]  /*5220*/  LDSM.16.M88.4 R32, [R169+0x5800] ;  /* 0x00580000a920783b */ /* 0x000f680000000200 */
[----:B----4-:R-:W4:Y:S04]  /*5230*/  LDSM.16.M88.4 R20, [R159] ;  /* 0x000000009f14783b */ /* 0x010f280000000200 */
[----:B--2---:R-:W2:Y:S01]  /*5240*/  LDSM.16.M88.4 R8, [R158] ;  /* 0x000000009e08783b */ /* 0x004ea20000000200 */
[C---:B-1----:R-:W-:Y:S03]  /*5250*/  HMMA.16816.F32 R16, R128.reuse, R12, RZ ;  /* 0x0000000c8010723c */ /* 0x042fe600000018ff */
[----:B------:R-:W-:Y:S04]  /*5260*/  LDSM.16.M88.4 R140, [R165] ;  /* 0x00000000a58c783b */ /* 0x000fe80000000200 */
[----:B------:R-:W1:Y:S01]  /*5270*/  LDSM.16.M88.4 R120, [R156] ;  /* 0x000000009c78783b */ /* 0x000e620000000200 */
[C---:B------:R-:W-:Y:S03]  /*5280*/  HMMA.16816.F32 R12, R128.reuse, R14, RZ ;  /* 0x0000000e800c723c */ /* 0x040fe600000018ff */
[----:B------:R-:W1:Y:S04]  /*5290*/  LDSM.16.M88.4 R144, [R157] ;  /* 0x000000009d90783b */ /* 0x000e680000000200 */
[----:B---3--:R-:W3:Y:S01]  /*52a0*/  LDSM.16.M88.4 R4, [R163+0x4800] ;  /* 0x00480000a304783b */ /* 0x008ee20000000200 */
[----:B-----5:R-:W-:Y:S03]  /*52b0*/  HMMA.16816.F32 R28, R128, R116, RZ ;  /* 0x00000074801c723c */ /* 0x020fe600000018ff */
[----:B------:R-:W5:Y:S04]  /*52c0*/  LDSM.16.M88.4 R104, [R163+0x5000] ;  /* 0x00500000a368783b */ /* 0x000f680000000200 */
[----:B------:R-:W0:Y:S01]  /*52d0*/  LDGDEPBAR ;  /* 0x00000000000079af */ /* 0x000e220000000000 */
[C---:B------:R-:W-:Y:S08]  /*52e0*/  HMMA.16816.F32 R16, R136.reuse, R124, R16 ;  /* 0x0000007c8810723c */ /* 0x040ff00000001810 */
[----:B------:R-:W-:Y:S01]  /*52f0*/  HMMA.16816.F32 R12, R136, R126, R12 ;  /* 0x0000007e880c723c */ /* 0x000fe2000000180c */
[----:B------:R-:W-:Y:S07]  /*5300*/  LDSM.16.M88.4 R124, [R170+0x2000] ;  /* 0x00200000aa7c783b */ /* 0x000fee0000000200 */
[C---:B------:R-:W-:Y:S08]  /*5310*/  HMMA.16816.F32 R112, R128.reuse, R108, RZ ;  /* 0x0000006c8070723c */ /* 0x040ff000000018ff */
        /* <DEDUP_REMOVED lines=8> */
[C---:B----4-:R-:W-:Y:S08]  /*53a0*/  HMMA.16816.F32 R28, R136.reuse, R20, R28 ;  /* 0x00000014881c723c */ /* 0x050ff0000000181c */
[C---:B------:R-:W-:Y:S01]  /*53b0*/  HMMA.16816.F32 R116, R136.reuse, R22, R116 ;  /* 0x000000168874723c */ /* 0x040fe20000001874 */
[----:B------:R-:W-:Y:S07]  /*53c0*/  LDSM.16.M88.4 R20, [R156+0x800] ;  /* 0x000800009c14783b */ /* 0x000fee0000000200 */
[C---:B--2---:R-:W-:Y:S08]  /*53d0*/  HMMA.16816.F32 R112, R136.reuse, R8, R112 ;  /* 0x000000088870723c */ /* 0x044ff00000001870 */
        /* <DEDUP_REMOVED lines=14> */
[----:B------:R-:W1:Y:S07]  /*54c0*/  LDSM.16.M88.4 R104, [R168+0x2000] ;  /* 0x00200000a868783b */ /* 0x000e6e0000000200 */
[C---:B--2---:R-:W-:Y:S08]  /*54d0*/  HMMA.16816.F32 R16, R124.reuse, R8, R16 ;  /* 0x000000087c10723c */ /* 0x044ff00000001810 */
        /* <DEDUP_REMOVED lines=8> */
[----:B------:R-:W2:Y:S07]  /*5560*/  LDSM.16.M88.4 R20, [R163+0x6000] ;  /* 0x00600000a314783b */ /* 0x000eae0000000200 */
[C---:B-1----:R-:W-:Y:S08]  /*5570*/  HMMA.16816.F32 R16, R104.reuse, R148, R16 ;  /* 0x000000946810723c */ /* 0x042ff00000001810 */
[----:B------:R-:W-:Y:S08]  /*5580*/  HMMA.16816.F32 R12, R104, R150, R12 ;  /* 0x00000096680c723c */ /* 0x000ff0000000180c */
[C---:B------:R-:W-:Y:S08]  /*5590*/  HMMA.16816.F32 R112, R140.reuse, R4, R112 ;  /* 0x000000048c70723c */ /* 0x040ff00000001870 */
[----:B------:R-:W-:Y:S01]  /*55a0*/  HMMA.16816.F32 R108, R140, R6, R108 ;  /* 0x000000068c6c723c */ /* 0x000fe2000000186c */
[----:B------:R-:W1:Y:S07]  /*55b0*/  LDSM.16.M88.4 R4, [R156+0x2000] ;  /* 0x002000009c04783b */ /* 0x000e6e0000000200 */
[C---:B------:R-:W-:Y:S08]  /*55c0*/  HMMA.16816.F32 R28, R124.reuse, R144, R28 ;  /* 0x000000907c1c723c */ /* 0x040ff0000000181c */
[----:B------:R-:W-:Y:S08]  /*55d0*/  HMMA.16816.F32 R116, R124, R146, R116 ;  /* 0x000000927c74723c */ /* 0x000ff00000001874 */
[C---:B--2---:R-:W-:Y:S08]  /*55e0*/  HMMA.16816.F32 R16, R24.reuse, R20, R16 ;  /* 0x000000141810723c */ /* 0x044ff00000001810 */
[----:B------:R-:W-:Y:S01]  /*55f0*/  HMMA.16816.F32 R12, R24, R22, R12 ;  /* 0x00000016180c723c */ /* 0x000fe2000000180c */
[----:B------:R-:W2:Y:S07]  /*5600*/  LDSM.16.M88.4 R20, [R153] ;  /* 0x000000009914783b */ /* 0x000eae0000000200 */
        /* <DEDUP_REMOVED lines=8> */
[C---:B-1----:R-:W-:Y:S08]  /*5690*/  HMMA.16816.F32 R16, R8.reuse, R4, R16 ;  /* 0x000000040810723c */ /* 0x042ff00000001810 */
[----:B------:R-:W-:Y:S01]  /*56a0*/  HMMA.16816.F32 R12, R8, R6, R12 ;  /* 0x00000006080c723c */ /* 0x000fe2000000180c */
[----:B------:R-:W1:Y:S07]  /*56b0*/  LDSM.16.M88.4 R4, [R163+0x7000] ;  /* 0x00700000a304783b */ /* 0x000e6e0000000200 */
[----:B------:R-:W-:Y:S08]  /*56c0*/  HMMA.16816.F32 R128, R140, R138, R128 ;  /* 0x0000008a8c80723c */ /* 0x000ff00000001880 */
[----:B--2---:R-:W-:Y:S01]  /*56d0*/  HMMA.16816.F32 R144, R104, R20, R144 ;  /* 0x000000146890723c */ /* 0x004fe20000001890 */
[----:B------:R-:W-:-:S02]  /*56e0*/  FMUL.FTZ R16, R16, c[0x0][0x2ec] ;  /* 0x0000bb0010107a20 */ /* 0x000fc40000410000 */
[----:B------:R-:W-:Y:S02]  /*56f0*/  FMUL.FTZ R17, R17, c[0x0][0x2ec] ;  /* 0x0000bb0011117a20 */ /* 0x000fe40000410000 */
[----:B------:R-:W-:Y:S01]  /*5700*/  MUFU.TANH R120, R16 ;  /* 0x0000001000787308 */ /* 0x000fe20000002400 */
[----:B------:R-:W-:Y:S02]  /*5710*/  FMUL.FTZ R122, R18, c[0x0][0x2ec] ;  /* 0x0000bb00127a7a20 */ /* 0x000fe40000410000 */
[----:B------:R-:W-:Y:S01]  /*5720*/  HMMA.16816.F32 R108, R104, R22, R108 ;  /* 0x00000016686c723c */ /* 0x000fe2000000186c */
[----:B------:R-:W2:Y:S01]  /*5730*/  LDSM.16.M88.4 R20, [R152] ;  /* 0x000000009814783b */ /* 0x000ea20000000200 */
[----:B------:R-:W-:Y:S02]  /*5740*/  FMUL.FTZ R12, R12, c[0x0][0x2ec] ;  /* 0x0000bb000c0c7a20 */ /* 0x000fe40000410000 */
[----:B------:R-:W-:Y:S01]  /*5750*/  FMUL.FTZ R13, R13, c[0x0][0x2ec] ;  /* 0x0000bb000d0d7a20 */ /* 0x000fe20000410000 */
[----:B------:R5:W-:Y:S01]  /*5760*/  MUFU.TANH R121, R17 ;  /* 0x0000001100797308 */ /* 0x000be20000002400 */
[----:B------:R-:W-:-:S02]  /*5770*/  FMUL.FTZ R14, R14, c[0x0][0x2ec] ;  /* 0x0000bb000e0e7a20 */ /* 0x000fc40000410000 */
[----:B---3--:R-:W-:Y:S01]  /*5780*/  HMMA.16816.F32 R28, R24, R132, R28 ;  /* 0x00000084181c723c */ /* 0x008fe2000000181c */
[----:B------:R-:W-:-:S04]  /*5790*/  FMUL.FTZ R15, R15, c[0x0][0x2ec] ;  /* 0x0000bb000f0f7a20 */ /* 0x000fc80000410000 */
[----:B------:R-:W-:Y:S03]  /*57a0*/  MUFU.TANH R123, R12 ;  /* 0x0000000c007b7308 */ /* 0x000fe60000002400 */
[----:B----4-:R-:W-:Y:S05]  /*57b0*/  HMMA.16816.F32 R128, R124, R34, R128 ;  /* 0x000000227c80723c */ /* 0x010fea0000001880 */
[----:B------:R-:W-:Y:S03]  /*57c0*/  MUFU.TANH R122, R122 ;  /* 0x0000007a007a7308 */ /* 0x000fe60000002400 */
[C---:B------:R-:W-:Y:S08]  /*57d0*/  HMMA.16816.F32 R116, R24.reuse, R134, R116 ;  /* 0x000000861874723c */ /* 0x040ff00000001874 */
[C---:B-1----:R-:W-:Y:S08]  /*57e0*/  HMMA.16816.F32 R144, R24.reuse, R4, R144 ;  /* 0x000000041890723c */ /* 0x042ff00000001890 */
[----:B------:R-:W-:Y:S01]  /*57f0*/  HMMA.16816.F32 R108, R24, R6, R108 ;  /* 0x00000006186c723c */ /* 0x000fe2000000186c */
[----:B------:R-:W1:Y:S07]  /*5800*/  LDSM.16.M88.4 R4, [R163+0x7800] ;  /* 0x00780000a304783b */ /* 0x000e6e0000000200 */
[----:B------:R-:W-:Y:S08]  /*5810*/  HMMA.16816.F32 R148, R124, R32, R148 ;  /* 0x000000207c94723c */ /* 0x000ff00000001894 */
[----:B------:R-:W-:Y:S01]  /*5820*/  HMMA.16816.F32 R28, R8, R112, R28 ;  /* 0x00000070081c723c */ /* 0x000fe2000000181c */
[----:B------:R-:W3:Y:S06]  /*5830*/  MUFU.TANH R112, R13 ;  /* 0x0000000d00707308 */ /* 0x000eec0000002400 */
[----:B------:R-:W-:Y:S01]  /*5840*/  FMUL.FTZ R113, R19, c[0x0][0x2ec] ;  /* 0x0000bb0013717a20 */ /* 0x000fe20000410000 */
[----:B--2---:R-:W-:Y:S01]  /*5850*/  HMMA.16816.F32 R128, R104, R22, R128 ;  /* 0x000000166880723c */ /* 0x004fe20000001880 */
[----:B-----5:R-:W2:Y:S04]  /*5860*/  LDSM.16.M88.4 R16, [R156+0x3000] ;  /* 0x003000009c10783b */ /* 0x020ea80000000200 */
[----:B------:R-:W4:Y:S03]  /*5870*/  MUFU.TANH R113, R113 ;  /* 0x0000007100717308 */ /* 0x000f260000002400 */
[----:B------:R-:W-:Y:S05]  /*5880*/  HMMA.16816.F32 R116, R8, R114, R116 ;  /* 0x000000720874723c */ /* 0x000fea0000001874 */
[----:B------:R-:W-:Y:S03]  /*5890*/  MUFU.TANH R114, R14 ;  /* 0x0000000e00727308 */ /* 0x000fe60000002400 */
[----:B------:R-:W-:Y:S01]  /*58a0*/  HMMA.16816.F32 R148, R104, R20, R148 ;  /* 0x000000146894723c */ /* 0x000fe20000001894 */
[----:B------:R-:W-:-:S02]  /*58b0*/  FMUL.FTZ R28, R28, c[0x0][0x2ec] ;  /* 0x0000bb001c1c7a20 */ /* 0x000fc40000410000 */
[----:B------:R-:W-:Y:S02]  /*58c0*/  FMUL.FTZ R29, R29, c[0x0][0x2ec] ;  /* 0x0000bb001d1d7a20 */ /* 0x000fe40000410000 */
[----:B------:R5:W-:Y:S03]  /*58d0*/  MUFU.TANH R115, R15 ;  /* 0x0000000f00737308 */ /* 0x000be60000002400 */
[----:B-1----:R-:W-:Y:S05]  /*58e0*/  HMMA.16816.F32 R128, R24, R6, R128 ;  /* 0x000000061880723c */ /* 0x002fea0000001880 */
[----:B------:R-:W-:Y:S02]  /*58f0*/  MUFU.TANH R28, R28 ;  /* 0x0000001c001c7308 */ /* 0x000fe40000002400 */
[----:B------:R-:W-:Y:S01]  /*5900*/  IADD3 R7, R184, 0x9, RZ ;  /* 0x00000009b8077810 */ /* 0x000fe20007ffe0ff */
[----:B------:R-:W-:-:S02]  /*5910*/  FMUL.FTZ R32, R116, c[0x0][0x2ec] ;  /* 0x0000bb0074207a20 */ /* 0x000fc40000410000 */
[----:B------:R-:W-:Y:S01]  /*5920*/  FMUL.FTZ R33, R117, c[0x0][0x2ec] ;  /* 0x0000bb0075217a20 */ /* 0x000fe20000410000 */
[----:B------:R-:W-:Y:S01]  /*5930*/  ISETP.GE.AND P6, PT, R7, R175, PT ;  /* 0x000000af0700720c */ /* 0x000fe20003fc6270 */
[----:B------:R-:W-:Y:S01]  /*5940*/  FMUL.FTZ R21, R118, c[0x0][0x2ec] ;  /* 0x0000bb0076157a20 */ /* 0x000fe20000410000 */
[----:B-----5:R-:W1:Y:S01]  /*5950*/  LDSM.16.M88.4 R12, [R156+0x3800] ;  /* 0x003800009c0c783b */ /* 0x020e620000000200 */
[----:B------:R-:W-:Y:S01]  /*5960*/  MUFU.TANH R29, R29 ;  /* 0x0000001d001d7308 */ /* 0x000fe20000002400 */
[----:B---3--:R-:W-:Y:S01]  /*5970*/  FSEL R112, R112, -INF , !P6 ;  /* 0xff80000070707808 */ /* 0x008fe20007000000 */
[----:B------:R-:W-:Y:S01]  /*5980*/  HMMA.16816.F32 R148, R24, R4, R148 ;  /* 0x000000041894723c */ /* 0x000fe20000001894 */
[----:B------:R-:W-:-:S05]  /*5990*/  DEPBAR.LE SB0, 0x0 ;  /* 0x000080000000791a */ /* 0x000fca0000000000 */
[----:B------:R-:W-:Y:S01]  /*59a0*/  MUFU.TANH R32, R32 ;  /* 0x0000002000207308 */ /* 0x000fe20000002400 */
[----:B------:R-:W-:Y:S01]  /*59b0*/  IADD3 R5, R184, 0x1, RZ ;  /* 0x00000001b8057810 */ /* 0x000fe20007ffe0ff */
[C---:B--2---:R-:W-:Y:S03]  /*59c0*/  HMMA.16816.F32 R144, R8.reuse, R16, R144 ;  /* 0x000000100890723c */ /* 0x044fe60000001890 */
[CC--:B------:R-:W-:Y:S02]  /*59d0*/  ISETP.GE.AND P4, PT, R5.reuse, R175.reuse, PT ;  /* 0x000000af0500720c */ /* 0x0c0fe40003f86270 */
[-C--:B------:R-:W-:Y:S01]  /*59e0*/  ISETP.GE.AND P3, PT, R5, R0.reuse, PT ;  /* 0x000000000500720c */ /* 0x080fe20003f66270 */
[----:B------:R-:W-:Y:S01]  /*59f0*/  MUFU.TANH R33, R33 ;  /* 0x0000002100217308 */ /* 0x000fe20000002400 */
[----:B------:R-:W-:Y:S01]  /*5a00*/  FMUL.FTZ R16, R30, c[0x0][0x2ec] ;  /* 0x0000bb001e107a20 */ /* 0x000fe20000410000 */
[----:B------:R-:W-:Y:S01]  /*5a10*/  HMMA.16816.F32 R108, R8, R18, R108 ;  /* 0x00000012086c723c */ /* 0x000fe2000000186c */
[----:B------:R-:W-:Y:S01]  /*5a20*/  IADD3 R5, R184, 0x8, RZ ;  /* 0x00000008b8057810 */ /* 0x000fe20007ffe0ff */
[----:B------:R-:W-:Y:S01]  /*5a30*/  FMUL.FTZ R17, R31, c[0x0][0x2ec] ;  /* 0x0000bb001f117a20 */ /* 0x000fe20000410000 */
[----:B----4-:R-:W-:Y:S01]  /*5a40*/  FSEL R113, R113, -INF , !P3 ;  /* 0xff80000071717808 */ /* 0x010fe20005800000 */
[----:B------:R-:W-:Y:S01]  /*5a50*/  FMUL.FTZ R31, R119, c[0x0][0x2ec] ;  /* 0x0000bb00771f7a20 */ /* 0x000fe20000410000 */
[C---:B------:R-:W-:Y:S01]  /*5a60*/  ISETP.GE.AND P1, PT, R5.reuse, R175, PT ;  /* 0x000000af0500720c */ /* 0x040fe20003f26270 */
[----:B------:R-:W-:Y:S01]  /*5a70*/  MUFU.TANH R16, R16 ;  /* 0x0000001000107308 */ /* 0x000fe20000002400 */
[----:B------:R-:W-:-:S02]  /*5a80*/  ISETP.GE.AND P5, PT, R5, R0, PT ;  /* 0x000000000500720c */ /* 0x000fc40003fa6270 */
[----:B------:R-:W-:Y:S02]  /*5a90*/  FSEL R5, R120, -INF , !P2 ;  /* 0xff80000078057808 */ /* 0x000fe40005000000 */
[-C--:B------:R-:W-:Y:S02]  /*5aa0*/  ISETP.GE.AND P2, PT, R7, R0.reuse, PT ;  /* 0x000000000700720c */ /* 0x080fe40003f46270 */
[C---:B------:R-:W-:Y:S01]  /*5ab0*/  IADD3 R7, R184.reuse, 0x11, RZ ;  /* 0x00000011b8077810 */ /* 0x040fe20007ffe0ff */
[----:B------:R-:W2:Y:S01]  /*5ac0*/  MUFU.TANH R17, R17 ;  /* 0x0000001100117308 */ /* 0x000ea20000002400 */
[----:B------:R-:W-:Y:S01]  /*5ad0*/  IADD3 R18, R184, 0x18, RZ ;  /* 0x00000018b8127810 */ /* 0x000fe20007ffe0ff */
[----:B------:R-:W-:Y:S01]  /*5ae0*/  FMUL.FTZ R4, R145, c[0x0][0x2ec] ;  /* 0x0000bb0091047a20 */ /* 0x000fe20000410000 */
[----:B------:R-:W-:Y:S01]  /*5af0*/  ISETP.GE.AND P3, PT, R7, R0, PT ;  /* 0x000000000700720c */ /* 0x000fe20003f66270 */
[----:B------:R-:W-:Y:S02]  /*5b00*/  FMUL.FTZ R135, R147, c[0x0][0x2ec] ;  /* 0x0000bb0093877a20 */ /* 0x000fe40000410000 */
[----:B------:R-:W-:Y:S01]  /*5b10*/  FMUL.FTZ R146, R146, c[0x0][0x2ec] ;  /* 0x0000bb0092927a20 */ /* 0x000fe20000410000 */
[----:B-1----:R-:W-:Y:S01]  /*5b20*/  HMMA.16816.F32 R128, R8, R14, R128 ;  /* 0x0000000e0880723c */ /* 0x002fe20000001880 */
[----:B------:R-:W1:Y:S01]  /*5b30*/  MUFU.TANH R4, R4 ;  /* 0x0000000400047308 */ /* 0x000e620000002400 */
[----:B------:R-:W-:-:S02]  /*5b40*/  FMUL.FTZ R34, R144, c[0x0][0x2ec] ;  /* 0x0000bb0090227a20 */ /* 0x000fc40000410000 */
[----:B------:R-:W-:Y:S02]  /*5b50*/  FMUL.FTZ R110, R110, c[0x0][0x2ec] ;  /* 0x0000bb006e6e7a20 */ /* 0x000fe40000410000 */
[----:B------:R-:W-:Y:S01]  /*5b60*/  FMUL.FTZ R30, R108, c[0x0][0x2ec] ;  /* 0x0000bb006c1e7a20 */ /* 0x000fe20000410000 */
[----:B------:R-:W-:Y:S01]  /*5b70*/  IADD3 R15, R184, 0x19, RZ ;  /* 0x00000019b80f7810 */ /* 0x000fe20007ffe0ff */
[----:B------:R-:W-:Y:S01]  /*5b80*/  HMMA.16816.F32 R148, R8, R12, R148 ;  /* 0x0000000c0894723c */ /* 0x000fe20000001894 */
[----:B------:R-:W3:Y:S01]  /*5b90*/  MUFU.TANH R31, R31 ;  /* 0x0000001f001f7308 */ /* 0x000ee20000002400 */
[----:B--2---:R-:W-:Y:S01]  /*5ba0*/  FSEL R23, R17, -INF , !P3 ;  /* 0xff80000011177808 */ /* 0x004fe20005800000 */
[----:B------:R-:W-:-:S04]  /*5bb0*/  FMUL.FTZ R6, R109, c[0x0][0x2ec] ;  /* 0x0000bb006d067a20 */ /* 0x000fc80000410000 */
[----:B------:R-:W-:Y:S01]  /*5bc0*/  FSEL R12, R121, -INF , !P4 ;  /* 0xff800000790c7808 */ /* 0x000fe20006000000 */
[----:B------:R-:W-:Y:S01]  /*5bd0*/  FMUL.FTZ R11, R111, c[0x0][0x2ec] ;  /* 0x0000bb006f0b7a20 */ /* 0x000fe20000410000 */
[C---:B------:R-:W-:Y:S01]  /*5be0*/  IADD3 R8, R184.reuse, 0x10, RZ ;  /* 0x00000010b8087810 */ /* 0x040fe20007ffe0ff */
[----:B------:R-:W2:Y:S01]  /*5bf0*/  MUFU.TANH R13, R146 ;  /* 0x00000092000d7308 */ /* 0x000ea20000002400 */
[-C--:B------:R-:W-:Y:S02]  /*5c00*/  ISETP.GE.AND P4, PT, R184, R0.reuse, PT ;  /* 0x00000000b800720c */ /* 0x080fe40003f86270 */
[----:B------:R-:W-:Y:S02]  /*5c10*/  FSEL R10, R123, -INF , !P1 ;  /* 0xff8000007b0a7808 */ /* 0x000fe40004800000 */
[-C--:B------:R-:W-:Y:S01]  /*5c20*/  ISETP.GE.AND P1, PT, R8, R175.reuse, PT ;  /* 0x000000af0800720c */ /* 0x080fe20003f26270 */
[----:B------:R-:W-:Y:S01]  /*5c30*/  FMUL.FTZ R120, R128, c[0x0][0x2ec] ;  /* 0x0000bb0080787a20 */ /* 0x000fe20000410000 */
[-C--:B------:R-:W-:Y:S01]  /*5c40*/  ISETP.GE.AND P6, PT, R8, R0.reuse, PT ;  /* 0x000000000800720c */ /* 0x080fe20003fc6270 */
[----:B------:R-:W4:Y:S01]  /*5c50*/  MUFU.TANH R135, R135 ;  /* 0x0000008700877308 */ /* 0x000f220000002400 */
[----:B------:R-:W-:Y:S01]  /*5c60*/  FSEL R8, R122, -INF , !P4 ;  /* 0xff8000007a087808 */ /* 0x000fe20006000000 */
[----:B------:R-:W-:Y:S01]  /*5c70*/  FMUL.FTZ R118, R129, c[0x0][0x2ec] ;  /* 0x0000bb0081767a20 */ /* 0x000fe20000410000 */
[-C--:B------:R-:W-:Y:S01]  /*5c80*/  ISETP.GE.AND P4, PT, R7, R175.reuse, PT ;  /* 0x000000af0700720c */ /* 0x080fe20003f86270 */
[----:B------:R-:W-:Y:S01]  /*5c90*/  FMUL.FTZ R117, R130, c[0x0][0x2ec] ;  /* 0x0000bb0082757a20 */ /* 0x000fe20000410000 */
[----:B------:R-:W-:Y:S01]  /*5ca0*/  FSEL R26, R28, -INF , !P1 ;  /* 0xff8000001c1a7808 */ /* 0x000fe20004800000 */
[----:B------:R-:W-:Y:S01]  /*5cb0*/  FMUL.FTZ R14, R148, c[0x0][0x2ec] ;  /* 0x0000bb00940e7a20 */ /* 0x000fe20000410000 */
[----:B------:R-:W-:Y:S01]  /*5cc0*/  FSEL R24, R29, -INF , !P4 ;  /* 0xff8000001d187808 */ /* 0x000fe20006000000 */
[----:B------:R-:W5:Y:S01]  /*5cd0*/  MUFU.TANH R133, R110 ;  /* 0x0000006e00857308 */ /* 0x000f620000002400 */
[-C--:B------:R-:W-:Y:S01]  /*5ce0*/  ISETP.GE.AND P1, PT, R15, R175.reuse, PT ;  /* 0x000000af0f00720c */ /* 0x080fe20003f26270 */
[----:B------:R-:W-:Y:S01]  /*5cf0*/  FMUL.FTZ R122, R149, c[0x0][0x2ec] ;  /* 0x0000bb00957a7a20 */ /* 0x000fe20000410000 */
[----:B------:R-:W-:Y:S01]  /*5d00*/  ISETP.GE.AND P4, PT, R15, R0, PT ;  /* 0x000000000f00720c */ /* 0x000fe20003f86270 */
[----:B------:R-:W-:Y:S01]  /*5d10*/  FMUL.FTZ R121, R150, c[0x0][0x2ec] ;  /* 0x0000bb0096797a20 */ /* 0x000fe20000410000 */
[----:B------:R-:W-:Y:S01]  /*5d20*/  IADD3 R15, R184, 0x21, RZ ;  /* 0x00000021b80f7810 */ /* 0x000fe20007ffe0ff */
[----:B------:R-:W-:Y:S01]  /*5d30*/  FMUL.FTZ R119, R151, c[0x0][0x2ec] ;  /* 0x0000bb0097777a20 */ /* 0x000fe20000410000 */
[----:B------:R-:W-:Y:S01]  /*5d40*/  FSEL R9, R114, -INF , !P5 ;  /* 0xff80000072097808 */ /* 0x000fe20006800000 */
[----:B------:R-:W1:Y:S01]  /*5d50*/  MUFU.TANH R120, R120 ;  /* 0x0000007800787308 */ /* 0x000e620000002400 */
[----:B------:R-:W-:Y:S01]  /*5d60*/  FSEL R7, R115, -INF , !P2 ;  /* 0xff80000073077808 */ /* 0x000fe20005000000 */
[----:B------:R-:W-:Y:S01]  /*5d70*/  FMUL.FTZ R115, R131, c[0x0][0x2ec] ;  /* 0x0000bb0083737a20 */ /* 0x000fe20000410000 */
[----:B------:R-:W-:-:S02]  /*5d80*/  ISETP.GE.AND P5, PT, R18, R175, PT ;  /* 0x000000af1200720c */ /* 0x000fc40003fa6270 */
[-C--:B------:R-:W-:Y:S02]  /*5d90*/  ISETP.GE.AND P2, PT, R18, R0.reuse, PT ;  /* 0x000000001200720c */ /* 0x080fe40003f46270 */
[----:B------:R-:W-:Y:S01]  /*5da0*/  FSEL R25, R16, -INF , !P6 ;  /* 0xff80000010197808 */ /* 0x000fe20007000000 */
[----:B------:R-:W2:Y:S01]  /*5db0*/  MUFU.TANH R21, R21 ;  /* 0x0000001500157308 */ /* 0x000ea20000002400 */
[----:B------:R-:W-:Y:S02]  /*5dc0*/  IADD3 R18, R184, 0x20, RZ ;  /* 0x00000020b8127810 */ /* 0x000fe40007ffe0ff */
[----:B------:R-:W-:Y:S02]  /*5dd0*/  ISETP.GE.AND P6, PT, R15, R175, PT ;  /* 0x000000af0f00720c */ /* 0x000fe40003fc6270 */
[----:B------:R-:W-:Y:S02]  /*5de0*/  FSEL R22, R32, -INF , !P5 ;  /* 0xff80000020167808 */ /* 0x000fe40006800000 */
[----:B------:R-:W-:Y:S01]  /*5df0*/  FSEL R20, R33, -INF , !P1 ;  /* 0xff80000021147808 */ /* 0x000fe20004800000 */
[----:B------:R-:W5:Y:S01]  /*5e00*/  MUFU.TANH R34, R34 ;  /* 0x0000002200227308 */ /* 0x000f620000002400 */
[----:B------:R-:W-:-:S02]  /*5e10*/  ISETP.GE.AND P1, PT, R18, R0, PT ;  /* 0x000000001200720c */ /* 0x000fc40003f26270 */
[----:B------:R-:W-:Y:S02]  /*5e20*/  ISETP.GE.AND P3, PT, R15, R0, PT ;  /* 0x000000000f00720c */ /* 0x000fe40003f66270 */
[----:B-1----:R-:W-:Y:S02]  /*5e30*/  FSEL R32, R4, -INF , !P6 ;  /* 0xff80000004207808 */ /* 0x002fe40007000000 */
[C---:B------:R-:W-:Y:S01]  /*5e40*/  IADD3 R16, R184.reuse, 0x28, RZ ;  /* 0x00000028b8107810 */ /* 0x040fe20007ffe0ff */
[----:B------:R-:W1:Y:S01]  /*5e50*/  MUFU.TANH R30, R30 ;  /* 0x0000001e001e7308 */ /* 0x000e620000002400 */
[----:B------:R-:W-:Y:S02]  /*5e60*/  IADD3 R4, R184, 0x31, RZ ;  /* 0x00000031b8047810 */ /* 0x000fe40007ffe0ff */
[----:B---3--:R-:W-:Y:S02]  /*5e70*/  FSEL R31, R31, -INF , !P4 ;  /* 0xff8000001f1f7808 */ /* 0x008fe40006000000 */
[----:B--2---:R-:W-:-:S02]  /*5e80*/  FSEL R29, R13, -INF , !P1 ;  /* 0xff8000000d1d7808 */ /* 0x004fc40004800000 */
[----:B----4-:R-:W-:Y:S01]  /*5e90*/  FSEL R135, R135, -INF , !P3 ;  /* 0xff80000087877808 */ /* 0x010fe20005800000 */
[----:B------:R-:W2:Y:S01]  /*5ea0*/  MUFU.TANH R6, R6 ;  /* 0x0000000600067308 */ /* 0x000ea20000002400 */
[-C--:B------:R-:W-:Y:S02]  /*5eb0*/  ISETP.GE.AND P4, PT, R16, R0.reuse, PT ;  /* 0x000000001000720c */ /* 0x080fe40003f86270 */
[C---:B------:R-:W-:Y:S02]  /*5ec0*/  ISETP.GE.AND P1, PT, R4.reuse, R175, PT ;  /* 0x000000af0400720c */ /* 0x040fe40003f26270 */
[----:B------:R-:W-:Y:S02]  /*5ed0*/  ISETP.GE.AND P3, PT, R4, R0, PT ;  /* 0x000000000400720c */ /* 0x000fe40003f66270 */
[----:B------:R-:W-:Y:S01]  /*5ee0*/  IADD3 R4, R184, 0x38, RZ ;  /* 0x00000038b8047810 */ /* 0x000fe20007ffe0ff */
[----:B------:R-:W3:Y:S01]  /*5ef0*/  MUFU.TANH R11, R11 ;  /* 0x0000000b000b7308 */ /* 0x000ee20000002400 */
[----:B-----5:R-:W-:-:S02]  /*5f00*/  FSEL R133, R133, -INF , !P4 ;  /* 0xff80000085857808 */ /* 0x020fc40006000000 */
[-C--:B------:R-:W-:Y:S02]  /*5f10*/  ISETP.GE.AND P4, PT, R4, R175.reuse, PT ;  /* 0x000000af0400720c */ /* 0x080fe40003f86270 */
[----:B------:R-:W-:Y:S02]  /*5f20*/  ISETP.GE.AND P5, PT, R18, R175, PT ;  /* 0x000000af1200720c */ /* 0x000fe40003fa6270 */
[----:B------:R-:W-:Y:S01]  /*5f30*/  IADD3 R15, R184, 0x29, RZ ;  /* 0x00000029b80f7810 */ /* 0x000fe20007ffe0ff */
[----:B------:R-:W4:Y:S01]  /*5f40*/  MUFU.TANH R14, R14 ;  /* 0x0000000e000e7308 */ /* 0x000f220000002400 */
[----:B------:R-:W-:Y:S02]  /*5f50*/  FSEL R120, R120, -INF , !P4 ;  /* 0xff80000078787808 */ /* 0x000fe40006000000 */
[----:B------:R-:W-:Y:S02]  /*5f60*/  FSEL R21, R21, -INF , !P2 ;  /* 0xff80000015157808 */ /* 0x000fe40005000000 */
[----:B------:R-:W-:-:S02]  /*5f70*/  FSEL R34, R34, -INF , !P5 ;  /* 0xff80000022227808 */ /* 0x000fc40006800000 */
[----:B------:R-:W-:Y:S01]  /*5f80*/  ISETP.GT.AND P4, PT, R177, R172, PT ;  /* 0x000000acb100720c */ /* 0x000fe20003f84270 */
[----:B------:R-:W5:Y:S01]  /*5f90*/  MUFU.TANH R122, R122 ;  /* 0x0000007a007a7308 */ /* 0x000f620000002400 */
[-C--:B------:R-:W-:Y:S02]  /*5fa0*/  ISETP.GE.AND P2, PT, R16, R175.reuse, PT ;  /* 0x000000af1000720c */ /* 0x080fe40003f46270 */
[C---:B------:R-:W-:Y:S02]  /*5fb0*/  ISETP.GE.AND P5, PT, R15.reuse, R175, PT ;  /* 0x000000af0f00720c */ /* 0x040fe40003fa6270 */
[----:B------:R-:W-:Y:S02]  /*5fc0*/  ISETP.GE.AND P6, PT, R15, R0, PT ;  /* 0x000000000f00720c */ /* 0x000fe40003fc6270 */
[----:B------:R-:W-:Y:S01]  /*5fd0*/  IADD3 R15, R184, 0x30, RZ ;  /* 0x00000030b80f7810 */ /* 0x000fe20007ffe0ff */
[----:B------:R-:W5:Y:S01]  /*5fe0*/  MUFU.TANH R118, R118 ;  /* 0x0000007600767308 */ /* 0x000f620000002400 */
[----:B-1----:R-:W-:-:S02]  /*5ff0*/  FSEL R30, R30, -INF , !P2 ;  /* 0xff8000001e1e7808 */ /* 0x002fc40005000000 */
[----:B------:R-:W-:Y:S02]  /*6000*/  ISETP.GE.AND P2, PT, R15, R175, PT ;  /* 0x000000af0f00720c */ /* 0x000fe40003f46270 */
[----:B------:R-:W-:Y:S02]  /*6010*/  IADD3 R184, R184, 0x39, RZ ;  /* 0x00000039b8b87810 */ /* 0x000fe40007ffe0ff */
[----:B--2---:R-:W-:Y:S01]  /*6020*/  FSEL R28, R6, -INF , !P5 ;  /* 0xff800000061c7808 */ /* 0x004fe20006800000 */
[----:B------:R-:W1:Y:S01]  /*6030*/  MUFU.TANH R121, R121 ;  /* 0x0000007900797308 */ /* 0x000e620000002400 */
[----:B---3--:R-:W-:Y:S02]  /*6040*/  FSEL R131, R11, -INF , !P6 ;  /* 0xff8000000b837808 */ /* 0x008fe40007000000 */
[----:B----4-:R-:W-:Y:S02]  /*6050*/  FSEL R128, R14, -INF , !P2 ;  /* 0xff8000000e807808 */ /* 0x010fe40005000000 */
[----:B-----5:R-:W-:Y:S01]  /*6060*/  FSEL R122, R122, -INF , !P1 ;  /* 0xff8000007a7a7808 */ /* 0x020fe20004800000 */
[----:B------:R-:W-:Y:S01]  /*6070*/  BAR.SYNC.DEFER_BLOCKING 0x0 ;  /* 0x0000000000007b1d */ /* 0x000fe20000010000 */
[----:B------:R-:W-:-:S02]  /*6080*/  ISETP.GE.AND P5, PT, R15, R0, PT ;  /* 0x000000000f00720c */ /* 0x000fc40003fa6270 */
[----:B------:R-:W-:Y:S02]  /*6090*/  ISETP.GE.AND P6, PT, R184, R175, PT ;  /* 0x000000afb800720c */ /* 0x000fe40003fc6270 */
[-C--:B------:R-:W-:Y:S01]  /*60a0*/  ISETP.GE.AND P2, PT, R4, R0.reuse, PT ;  /* 0x000000000400720c */ /* 0x080fe20003f46270 */
[----:B------:R-:W2:Y:S01]  /*60b0*/  MUFU.TANH R119, R119 ;  /* 0x0000007700777308 */ /* 0x000ea20000002400 */
[----:B------:R-:W-:Y:S02]  /*60c0*/  ISETP.GE.AND P1, PT, R184, R0, PT ;  /* 0x00000000b800720c */ /* 0x000fe40003f26270 */
[----:B------:R-:W-:Y:S02]  /*60d0*/  FSEL R118, R118, -INF , !P6 ;  /* 0xff80000076767808 */ /* 0x000fe40007000000 */
[----:B-1----:R-:W-:-:S03]  /*60e0*/  FSEL R121, R121, -INF , !P5 ;  /* 0xff80000079797808 */ /* 0x002fc60006800000 */
[----:B------:R-:W1:Y:S08]  /*60f0*/  MUFU.TANH R117, R117 ;  /* 0x0000007500757308 */ /* 0x000e700000002400 */
[----:B------:R-:W3:Y:S01]  /*6100*/  MUFU.TANH R115, R115 ;  /* 0x0000007300737308 */ /* 0x000ee20000002400 */
[----:B--2---:R-:W-:Y:S02]  /*6110*/  FSEL R119, R119, -INF , !P3 ;  /* 0xff80000077777808 */ /* 0x004fe40005800000 */
[----:B-1----:R-:W-:-:S02]  /*6120*/  FSEL R117, R117, -INF , !P2 ;  /* 0xff80000075757808 */ /* 0x002fc40005000000 */
[----:B---3--:R-:W-:Y:S01]  /*6130*/  FSEL R115, R115, -INF , !P1 ;  /* 0xff80000073737808 */ /* 0x008fe20004800000 */
        /* <DEDUP_REMOVED lines=59> */
.L_x_7350:
[----:B------:R-:W-:-:S04]  /*64f0*/  LEA R14, -R2, RZ, 0x6 ;  /* 0x000000ff020e7211 */ /* 0x000fc800078e31ff */
[----:B------:R-:W-:Y:S02]  /*6500*/  SHF.R.S32.HI R0, RZ, 0x1f, R14 ;  /* 0x0000001fff007819 */ /* 0x000fe4000001140e */
.L_x_7351:
        /* <DEDUP_REMOVED lines=24> */
.L_x_7349:
        /* <DEDUP_REMOVED lines=49> */
[----:B------:R-:W-:Y:S01]  /*69a0*/  FFMA.FTZ R109, R5, c[0x0][0x23c], -R123 ;  /* 0x00008f00056d7a23 */ /* 0x000fe2000001087b */
[----:B------:R-:W-:Y:S01]  /*69b0*/  FSEL R5, R111, RZ, P2 ;  /* 0x000000ff6f057208 */ /* 0x000fe20001000000 */
[--C-:B------:R-:W-:Y:S02]  /*69c0*/  FFMA.FTZ R105, R8, c[0x0][0x23c], -R116.reuse ;  /* 0x00008f0008697a23 */ /* 0x100fe40000010874 */
[----:B------:R-:W-:Y:S01]  /*69d0*/  FFMA.FTZ R0, R9, c[0x0][0x23c], -R116 ;  /* 0x00008f0009007a23 */ /* 0x000fe20000010874 */
[----:B------:R-:W-:Y:S01]  /*69e0*/  MUFU.EX2 R107, R107 ;  /* 0x0000006b006b7308 */ /* 0x000fe20000000800 */
[----:B------:R-:W1:Y:S01]  /*69f0*/  LDSM.16.MT88.4 R8, [R164+0x8000] ;  /* 0x00800000a408783b */ /* 0x000e620000004200 */
[----:B------:R-:W-:Y:S02]  /*6a00*/  FADD.FTZ R4, R100, -R5 ;  /* 0x8000000564047221 */ /* 0x000fe40000010000 */
[----:B------:R-:W-:Y:S01]  /*6a10*/  FADD.FTZ R6, R3, -R6 ;  /* 0x8000000603067221 */ /* 0x000fe20000010000 */
[----:B------:R-:W-:Y:S01]  /*6a20*/  LDSM.16.MT88.4 R100, [R161+0xb000] ;  /* 0x00b00000a164783b */ /* 0x000fe20000004200 */
[----:B------:R-:W-:-:S02]  /*6a30*/  FFMA.FTZ R106, R112, c[0x0][0x23c], -R123 ;  /* 0x00008f00706a7a23 */ /* 0x000fc4000001087b */
[--C-:B------:R-:W-:Y:S01]  /*6a40*/  FFMA.FTZ R104, R113, c[0x0][0x23c], -R116.reuse ;  /* 0x00008f0071687a23 */ /* 0x100fe20000010874 */
[----:B------:R-:W-:Y:S01]  /*6a50*/  MUFU.EX2 R109, R109 ;  /* 0x0000006d006d7308 */ /* 0x000fe20000000800 */
[--C-:B------:R-:W-:Y:S02]  /*6a60*/  FFMA.FTZ R108, R12, c[0x0][0x23c], -R123.reuse ;  /* 0x00008f000c6c7a23 */ /* 0x100fe4000001087b */
[----:B------:R-:W-:Y:S01]  /*6a70*/  FFMA.FTZ R113, R7, c[0x0][0x23c], -R116 ;  /* 0x00008f0007717a23 */ /* 0x000fe20000010874 */
[----:B------:R-:W2:Y:S01]  /*6a80*/  LDSM.16.MT88.4 R12, [R161+0x8000] ;  /* 0x00800000a10c783b */ /* 0x000ea20000004200 */
[----:B------:R-:W-:Y:S02]  /*6a90*/  FMUL.FTZ R114, R4, c[0x0][0x23c] ;  /* 0x00008f0004727a20 */ /* 0x000fe40000410000 */
[----:B------:R-:W-:Y:S01]  /*6aa0*/  FMUL.FTZ R112, R6, c[0x0][0x23c] ;  /* 0x00008f0006707a20 */ /* 0x000fe20000410000 */
        /* <DEDUP_REMOVED lines=8> */
[----:B------:R-:W-:Y:S01]  /*6b30*/  LDSM.16.MT88.4 R24, [R164+0x8800] ;  /* 0x00880000a418783b */ /* 0x000fe20000004200 */
[----:B------:R-:W-:-:S02]  /*6b40*/  FFMA.FTZ R129, R21, c[0x0][0x23c], -R116 ;  /* 0x00008f0015817a23 */ /* 0x000fc40000010874 */
[----:B------:R-:W-:Y:S01]  /*6b50*/  FFMA.FTZ R132, R31, c[0x0][0x23c], -R116 ;  /* 0x00008f001f847a23 */ /* 0x000fe20000010874 */
[----:B------:R-:W-:Y:S01]  /*6b60*/  MUFU.EX2 R105, R105 ;  /* 0x0000006900697308 */ /* 0x000fe20000000800 */
[----:B---3--:R-:W-:Y:S01]  /*6b70*/  F2FP.PACK_AB R4, R108, R109 ;  /* 0x0000006d6c04723e */ /* 0x008fe200000000ff */
[----:B------:R-:W-:Y:S01]  /*6b80*/  LDSM.16.MT88.4 R20, [R161+0x8800] ;  /* 0x00880000a114783b */ /* 0x000fe20000004200 */
[--C-:B------:R-:W-:Y:S02]  /*6b90*/  FFMA.FTZ R134, R34, c[0x0][0x23c], -R123.reuse ;  /* 0x00008f0022867a23 */ /* 0x100fe4000001087b */
[--C-:B------:R-:W-:Y:S02]  /*6ba0*/  FFMA.FTZ R137, R32, c[0x0][0x23c], -R123.reuse ;  /* 0x00008f0020897a23 */ /* 0x100fe4000001087b */
[----:B------:R-:W-:Y:S01]  /*6bb0*/  LDSM.16.MT88.4 R32, [R161+0xa800] ;  /* 0x00a80000a120783b */ /* 0x000fe20000004200 */
[----:B------:R-:W3:Y:S01]  /*6bc0*/  MUFU.EX2 R104, R104 ;  /* 0x0000006800687308 */ /* 0x000ee20000000800 */
[----:B----4-:R-:W-:Y:S01]  /*6bd0*/  F2FP.PACK_AB R6, R106, R107 ;  /* 0x0000006b6a06723e */ /* 0x010fe200000000ff */
[----:B------:R-:W-:-:S02]  /*6be0*/  FFMA.FTZ R136, R30, c[0x0][0x23c], -R123 ;  /* 0x00008f001e887a23 */ /* 0x000fc4000001087b */
[--C-:B------:R-:W-:Y:S02]  /*6bf0*/  FFMA.FTZ R139, R28, c[0x0][0x23c], -R123.reuse ;  /* 0x00008f001c8b7a23 */ /* 0x100fe4000001087b */
[--C-:B------:R-:W-:Y:S02]  /*6c00*/  FFMA.FTZ R138, R29, c[0x0][0x23c], -R116.reuse ;  /* 0x00008f001d8a7a23 */ /* 0x100fe40000010874 */
[----:B------:R-:W-:Y:S01]  /*6c10*/  MUFU.EX2 R0, R0 ;  /* 0x0000000000007308 */ /* 0x000fe20000000800 */
[--C-:B------:R-:W-:Y:S01]  /*6c20*/  FFMA.FTZ R135, R135, c[0x0][0x23c], -R116.reuse ;  /* 0x00008f0087877a23 */ /* 0x100fe20000010874 */
[----:B------:R-:W-:Y:S01]  /*6c30*/  LDSM.16.MT88.4 R28, [R164+0x9000] ;  /* 0x00900000a41c783b */ /* 0x000fe20000004200 */
        /* <DEDUP_REMOVED lines=8> */
[----:B------:R-:W3:Y:S01]  /*6cc0*/  MUFU.EX2 R114, R114 ;  /* 0x0000007200727308 */ /* 0x000ee20000000800 */
[--C-:B------:R-:W-:Y:S02]  /*6cd0*/  FFMA.FTZ R118, R121, c[0x0][0x23c], -R116.reuse ;  /* 0x00008f0079767a23 */ /* 0x100fe40000010874 */
[--C-:B------:R-:W-:Y:S02]  /*6ce0*/  FFMA.FTZ R119, R119, c[0x0][0x23c], -R116.reuse ;  /* 0x00008f0077777a23 */ /* 0x100fe40000010874 */
[----:B------:R-:W-:-:S03]  /*6cf0*/  FFMA.FTZ R117, R117, c[0x0][0x23c], -R116 ;  /* 0x00008f0075757a23 */ /* 0x000fc60000010874 */
        /* <DEDUP_REMOVED lines=112> */
[----:B---3--:R-:W-:Y:S02]  /*7400*/  F2FP.PACK_AB R4, R126, R3 ;  /* 0x000000037e04723e */ /* 0x008fe400000000ff */
        /* <DEDUP_REMOVED lines=58> */
[----:B------:R-:W2:Y:S07]  /*77b0*/  LDSM.16.MT88.4 R28, [R162+0x9800] ;  /* 0x00980000a21c783b */ /* 0x000eae0000004200 */
[C---:B----4-:R-:W-:Y:S08]  /*77c0*/  HMMA.16816.F32 R36, R4.reuse, R8, R36 ;  /* 0x000000080424723c */ /* 0x050ff00000001824 */
[C---:B------:R-:W-:Y:S01]  /*77d0*/  HMMA.16816.F32 R40, R4.reuse, R10, R40 ;  /* 0x0000000a0428723c */ /* 0x040fe20000001828 */
[----:B------:R-:W-:Y:S07]  /*77e0*/  LDSM.16.MT88.4 R8, [R162+0xb800] ;  /* 0x00b80000a208783b */ /* 0x000fee0000004200 */
        /* <DEDUP_REMOVED lines=36> */
[----:B-1----:R-:W-:Y:S01]  /*7a30*/  HMMA.16816.F32 R80, R4, R24, R80 ;  /* 0x000000180450723c */ /* 0x002fe20000001850 */
[----:B------:R-:W-:Y:S02]  /*7a40*/  MOV R3, R110 ;  /* 0x0000006e00037202 */ /* 0x000fe40000000f00 */
        /* <DEDUP_REMOVED lines=11> */
[----:B------:R-:W-:Y:S11]  /*7b00*/  HMMA.16816.F32 R64, R4, R14, R64 ;  /* 0x0000000e0440723c */ /* 0x000ff60000001840 */
[----:B------:R-:W-:Y:S08]  /*7b10*/  @!UPT UIADD3 URZ, URZ, URZ, URZ ;  /* 0x0000003f3f3ff290 */ /* 0x000ff0000fffe03f */
.L_x_7346:
        /* <DEDUP_REMOVED lines=13> */
.L_x_7356:
        /* <DEDUP_REMOVED lines=65> */
.L_x_7353:
[C---:B------:R-:W-:Y:S04]  /*8000*/  LEA R174, P1, R6.reuse, R174, 0x1 ;  /* 0x000000ae06ae7211 */ /* 0x040fe800078208ff */
[----:B------:R-:W-:Y:S02]  /*8010*/  LEA.HI.X R173, R6, R173, R2, 0x1, P1 ;  /* 0x000000ad06ad7211 */ /* 0x000fe400008f0c02 */
[----:B------:R-:W-:Y:S02]  /*8020*/  IADD3 R100, P1, R174, R187, RZ ;  /* 0x000000bbae647210 */ /* 0x000fe40007f3e0ff */
[----:B------:R-:W-:Y:S02]  /*8030*/  MOV R175, R173 ;  /* 0x000000ad00af7202 */ /* 0x000fe40000000f00 */
[-C--:B------:R-:W-:Y:S02]  /*8040*/  IADD3.X R101, R173, R186.reuse, RZ, P1, !PT ;  /* 0x000000baad657210 */ /* 0x080fe40000ffe4ff */
[-C--:B------:R-:W-:Y:S01]  /*8050*/  IADD3 R2, P1, R100, R187.reuse, RZ ;  /* 0x000000bb64027210 */ /* 0x080fe20007f3e0ff */
[----:B------:R-:W-:Y:S01]  /*8060*/  @!PT LDS RZ, [RZ] ;  /* 0x00000000fffff984 */ /* 0x000fe20000000800 */
[----:B------:R-:W-:Y:S01]  /*8070*/  @!PT LDS RZ, [RZ] ;  /* 0x00000000fffff984 */ /* 0x000fe20000000800 */
[----:B------:R-:W-:Y:S01]  /*8080*/  @!PT LDS RZ, [RZ] ;  /* 0x00000000fffff984 */ /* 0x000fe20000000800 */
[----:B------:R1:W-:Y:S03]  /*8090*/  LDGSTS.E.BYPASS.LTC128B.128 [R179+0x8000], [R174.64] ;  /* 0x08000000aeb37fae */ /* 0x0003e6000b901d44 */
[-C--:B------:R-:W-:Y:S02]  /*80a0*/  IADD3.X R3, R101, R186.reuse, RZ, P1, !PT ;  /* 0x000000ba65037210 */ /* 0x080fe40000ffe4ff */
[----:B------:R-:W-:Y:S02]  /*80b0*/  IADD3 R196, P1, R2, R187, RZ ;  /* 0x000000bb02c47210 */ /* 0x000fe40007f3e0ff */
[----:B------:R1:W-:Y:S02]  /*80c0*/  LDGSTS.E.BYPASS.LTC128B.128 [R179+0xa000], [R174.64+0x80] ;  /* 0x0a000080aeb37fae */ /* 0x0003e4000b901d44 */
[----:B------:R-:W-:Y:S02]  /*80d0*/  IADD3.X R197, R3, R186, RZ, P1, !PT ;  /* 0x000000ba03c57210 */ /* 0x000fe40000ffe4ff */
[----:B------:R-:W-:Y:S03]  /*80e0*/  ISETP.GT.AND P1, PT, R177, R172, PT ;  /* 0x000000acb100720c */ /* 0x000fe60003f24270 */
[----:B------:R2:W-:Y:S07]  /*80f0*/  LDGSTS.E.BYPASS.LTC128B.128 [R179+0x8800], [R100.64] ;  /* 0x0880000064b37fae */ /* 0x0005ee000b901d44 */
[----:B------:R2:W-:Y:S07]  /*8100*/  LDGSTS.E.BYPASS.LTC128B.128 [R179+0xa800], [R100.64+0x80] ;  /* 0x0a80008064b37fae */ /* 0x0005ee000b901d44 */
[----:B------:R3:W-:Y:S07]  /*8110*/  LDGSTS.E.BYPASS.LTC128B.128 [R179+0x9000], [R2.64] ;  /* 0x0900000002b37fae */ /* 0x0007ee000b901d44 */
[----:B------:R3:W-:Y:S07]  /*8120*/  LDGSTS.E.BYPASS.LTC128B.128 [R179+0xb000], [R2.64+0x80] ;  /* 0x0b00008002b37fae */ /* 0x0007ee000b901d44 */
[----:B------:R4:W-:Y:S07]  /*8130*/  LDGSTS.E.BYPASS.LTC128B.128 [R179+0x9800], [R196.64] ;  /* 0x09800000c4b37fae */ /* 0x0009ee000b901d44 */
[----:B------:R4:W-:Y:S07]  /*8140*/  LDGSTS.E.BYPASS.LTC128B.128 [R179+0xb800], [R196.64+0x80] ;  /* 0x0b800080c4b37fae */ /* 0x0009ee000b901d44 */
[----:B------:R-:W-:Y:S07]  /*8150*/  LDSM.16.M88.4 R104, [R170] ;  /* 0x00000000aa68783b */ /* 0x000fee0000000200 */
[----:B------:R-:W5:Y:S07]  /*8160*/  LDSM.16.M88.4 R108, [R169+0x4000] ;  /* 0x00400000a96c783b */ /* 0x000f6e0000000200 */
        /* <DEDUP_REMOVED lines=9> */
[C---:B-1----:R-:W-:Y:S04]  /*8200*/  HMMA.16816.F32 R12, R104.reuse, R112, RZ ;  /* 0x00000070680c723c */ /* 0x042fe800000018ff */
[----:B------:R-:W1:Y:S04]  /*8210*/  LDSM.16.M88.4 R136, [R158] ;  /* 0x000000009e88783b */ /* 0x000e680000000200 */
[C---:B------:R-:W-:Y:S03]  /*8220*/  HMMA.16816.F32 R16, R104.reuse, R114, RZ ;  /* 0x000000726810723c */ /* 0x040fe600000018ff */
[----:B------:R-:W1:Y:S05]  /*8230*/  LDSM.16.M88.4 R140, [R157] ;  /* 0x000000009d8c783b */ /* 0x000e6a0000000200 */
[C---:B------:R-:W-:Y:S02]  /*8240*/  HMMA.16816.F32 R20, R104.reuse, R116, RZ ;  /* 0x000000746814723c */ /* 0x040fe400000018ff */
[----:B------:R-:W-:Y:S06]  /*8250*/  LDSM.16.M88.4 R144, [R166] ;  /* 0x00000000a690783b */ /* 0x000fec0000000200 */
[C---:B------:R-:W-:Y:S01]  /*8260*/  HMMA.16816.F32 R24, R104.reuse, R118, RZ ;  /* 0x000000766818723c */ /* 0x040fe200000018ff */
[----:B------:R-:W1:Y:S07]  /*8270*/  LDSM.16.M88.4 R148, [R163+0x4000] ;  /* 0x00400000a394783b */ /* 0x000e6e0000000200 */
[C---:B--2---:R-:W-:Y:S01]  /*8280*/  HMMA.16816.F32 R28, R104.reuse, R120, RZ ;  /* 0x00000078681c723c */ /* 0x044fe200000018ff */
[----:B------:R-:W-:Y:S07]  /*8290*/  LDSM.16.M88.4 R108, [R163+0x5000] ;  /* 0x00500000a36c783b */ /* 0x000fee0000000200 */
[----:B------:R-:W-:Y:S01]  /*82a0*/  HMMA.16816.F32 R32, R104, R122, RZ ;  /* 0x0000007a6820723c */ /* 0x000fe200000018ff */
[----:B------:R-:W2:Y:S07]  /*82b0*/  LDSM.16.M88.4 R104, [R163+0x4800] ;  /* 0x00480000a368783b */ /* 0x000eae0000000200 */
[C---:B-----5:R-:W-:Y:S01]  /*82c0*/  HMMA.16816.F32 R4, R124.reuse, R128, R4 ;  /* 0x000000807c04723c */ /* 0x060fe20000001804 */
[----:B------:R-:W5:Y:S07]  /*82d0*/  LDSM.16.M88.4 R112, [R163+0x5800] ;  /* 0x00580000a370783b */ /* 0x000f6e0000000200 */
[C---:B------:R-:W-:Y:S01]  /*82e0*/  HMMA.16816.F32 R8, R124.reuse, R130, R8 ;  /* 0x000000827c08723c */ /* 0x040fe20000001808 */
[----:B------:R-:W-:Y:S07]  /*82f0*/  LDSM.16.M88.4 R116, [R165] ;  /* 0x00000000a574783b */ /* 0x000fee0000000200 */
[C---:B---3--:R-:W-:Y:S01]  /*8300*/  HMMA.16816.F32 R12, R124.reuse, R132, R12 ;  /* 0x000000847c0c723c */ /* 0x048fe2000000180c */
[----:B------:R-:W3:Y:S07]  /*8310*/  LDSM.16.M88.4 R120, [R156] ;  /* 0x000000009c78783b */ /* 0x000eee0000000200 */
[C---:B------:R-:W-:Y:S01]  /*8320*/  HMMA.16816.F32 R16, R124.reuse, R134, R16 ;  /* 0x000000867c10723c */ /* 0x040fe20000001810 */
[----:B------:R-:W-:Y:S07]  /*8330*/  LDSM.16.M88.4 R128, [R156+0x1000] ;  /* 0x001000009c80783b */ /* 0x000fee0000000200 */
[C---:B-1----:R-:W-:Y:S01]  /*8340*/  HMMA.16816.F32 R20, R124.reuse, R136, R20 ;  /* 0x000000887c14723c */ /* 0x042fe20000001814 */
[----:B------:R-:W-:Y:S07]  /*8350*/  LDSM.16.M88.4 R132, [R156+0x1800] ;  /* 0x001800009c84783b */ /* 0x000fee0000000200 */
[C---:B------:R-:W-:Y:S01]  /*8360*/  HMMA.16816.F32 R24, R124.reuse, R138, R24 ;  /* 0x0000008a7c18723c */ /* 0x040fe20000001818 */
[----:B------:R-:W-:Y:S07]  /*8370*/  LDSM.16.M88.4 R136, [R170+0x2000] ;  /* 0x00200000aa88783b */ /* 0x000fee0000000200 */
[C---:B------:R-:W-:Y:S08]  /*8380*/  HMMA.16816.F32 R28, R124.reuse, R140, R28 ;  /* 0x0000008c7c1c723c */ /* 0x040ff0000000181c */
[----:B------:R-:W-:Y:S01]  /*8390*/  HMMA.16816.F32 R32, R124, R142, R32 ;  /* 0x0000008e7c20723c */ /* 0x000fe20000001820 */
[----:B------:R-:W1:Y:S07]  /*83a0*/  LDSM.16.M88.4 R124, [R156+0x800] ;  /* 0x000800009c7c783b */ /* 0x000e6e0000000200 */
[C---:B------:R-:W-:Y:S01]  /*83b0*/  HMMA.16816.F32 R4, R144.reuse, R148, R4 ;  /* 0x000000949004723c */ /* 0x040fe20000001804 */
[----:B------:R-:W1:Y:S07]  /*83c0*/  LDSM.16.M88.4 R140, [R169+0x6000] ;  /* 0x00600000a98c783b */ /* 0x000e6e0000000200 */
[C---:B------:R-:W-:Y:S01]  /*83d0*/  HMMA.16816.F32 R8, R144.reuse, R150, R8 ;  /* 0x000000969008723c */ /* 0x040fe20000001808 */
[----:B------:R-:W-:Y:S07]  /*83e0*/  LDSM.16.M88.4 R148, [R155] ;  /* 0x000000009b94783b */ /* 0x000fee0000000200 */
[C---:B--2---:R-:W-:Y:S08]  /*83f0*/  HMMA.16816.F32 R12, R144.reuse, R104, R12 ;  /* 0x00000068900c723c */ /* 0x044ff0000000180c */
[C---:B------:R-:W-:Y:S01]  /*8400*/  HMMA.16816.F32 R16, R144.reuse, R106, R16 ;  /* 0x0000006a9010723c */ /* 0x040fe20000001810 */
[----:B------:R-:W2:Y:S07]  /*8410*/  LDSM.16.M88.4 R104, [R169+0x6800] ;  /* 0x00680000a968783b */ /* 0x000eae0000000200 */
[C---:B------:R-:W-:Y:S08]  /*8420*/  HMMA.16816.F32 R20, R144.reuse, R108, R20 ;  /* 0x0000006c9014723c */ /* 0x040ff00000001814 */
[C---:B------:R-:W-:Y:S01]  /*8430*/  HMMA.16816.F32 R24, R144.reuse, R110, R24 ;  /* 0x0000006e9018723c */ /* 0x040fe20000001818 */
[----:B------:R-:W2:Y:S07]  /*8440*/  LDSM.16.M88.4 R108, [R169+0x7000] ;  /* 0x00700000a96c783b */ /* 0x000eae0000000200 */
[C---:B-----5:R-:W-:Y:S08]  /*8450*/  HMMA.16816.F32 R28, R144.reuse, R112, R28 ;  /* 0x00000070901c723c */ /* 0x060ff0000000181c */
[----:B------:R-:W-:Y:S01]  /*8460*/  HMMA.16816.F32 R32, R144, R114, R32 ;  /* 0x000000729020723c */ /* 0x000fe20000001820 */
[----:B------:R-:W5:Y:S07]  /*8470*/  LDSM.16.M88.4 R112, [R169+0x7800] ;  /* 0x00780000a970783b */ /* 0x000f6e0000000200 */
[C---:B---3--:R-:W-:Y:S01]  /*8480*/  HMMA.16816.F32 R4, R116.reuse, R120, R4 ;  /* 0x000000787404723c */ /* 0x048fe20000001804 */
[----:B------:R-:W3:Y:S07]  /*8490*/  LDSM.16.M88.4 R144, [R168+0x2000] ;  /* 0x00200000a890783b */ /* 0x000eee0000000200 */
[C---:B------:R-:W-:Y:S01]  /*84a0*/  HMMA.16816.F32 R8, R116.reuse, R122, R8 ;  /* 0x0000007a7408723c */ /* 0x040fe20000001808 */
[----:B------:R-:W-:Y:S07]  /*84b0*/  LDSM.16.M88.4 R120, [R153] ;  /* 0x000000009978783b */ /* 0x000fee0000000200 */
        /* <DEDUP_REMOVED lines=8> */
[----:B------:R-:W1:Y:S07]  /*8540*/  LDSM.16.M88.4 R116, [R154] ;  /* 0x000000009a74783b */ /* 0x000e6e0000000200 */
[----:B------:R-:W1:Y:S01]  /*8550*/  LDSM.16.M88.4 R132, [R163+0x6000] ;  /* 0x00600000a384783b */ /* 0x000e620000000200 */
        /* <DEDUP_REMOVED lines=8> */
[----:B------:R-:W1:Y:S07]  /*85e0*/  LDSM.16.M88.4 R108, [R163+0x7000] ;  /* 0x00700000a36c783b */ /* 0x000e6e0000000200 */
[C---:B-----5:R-:W-:Y:S08]  /*85f0*/  HMMA.16816.F32 R28, R136.reuse, R112, R28 ;  /* 0x00000070881c723c */ /* 0x060ff0000000181c */
[----:B------:R-:W-:Y:S01]  /*8600*/  HMMA.16816.F32 R32, R136, R114, R32 ;  /* 0x000000728820723c */ /* 0x000fe20000001820 */
[----:B------:R-:W5:Y:S07]  /*8610*/  LDSM.16.M88.4 R112, [R163+0x7800] ;  /* 0x00780000a370783b */ /* 0x000f6e0000000200 */
[----:B------:R-:W2:Y:S01]  /*8620*/  LDSM.16.M88.4 R136, [R165+0x2000] ;  /* 0x00200000a588783b */ /* 0x000ea20000000200 */
[C---:B---3--:R-:W-:Y:S08]  /*8630*/  HMMA.16816.F32 R4, R144.reuse, R148, R4 ;  /* 0x000000949004723c */ /* 0x048ff00000001804 */
[C---:B------:R-:W-:Y:S08]  /*8640*/  HMMA.16816.F32 R8, R144.reuse, R150, R8 ;  /* 0x000000969008723c */ /* 0x040ff00000001808 */
[C---:B-1----:R-:W-:Y:S08]  /*8650*/  HMMA.16816.F32 R12, R144.reuse, R116, R12 ;  /* 0x00000074900c723c */ /* 0x042ff0000000180c */
        /* <DEDUP_REMOVED lines=9> */
[----:B------:R-:W1:Y:S07]  /*86f0*/  LDSM.16.M88.4 R104, [R156+0x2800] ;  /* 0x002800009c68783b */ /* 0x000e6e0000000200 */
[C---:B------:R-:W-:Y:S08]  /*8700*/  HMMA.16816.F32 R20, R128.reuse, R108, R20 ;  /* 0x0000006c8014723c */ /* 0x040ff00000001814 */
[C---:B------:R-:W-:Y:S01]  /*8710*/  HMMA.16816.F32 R24, R128.reuse, R110, R24 ;  /* 0x0000006e8018723c */ /* 0x040fe20000001818 */
[----:B------:R-:W2:Y:S07]  /*8720*/  LDSM.16.M88.4 R108, [R156+0x3000] ;  /* 0x003000009c6c783b */ /* 0x000eae0000000200 */
[C---:B-----5:R-:W-:Y:S08]  /*8730*/  HMMA.16816.F32 R28, R128.reuse, R112, R28 ;  /* 0x00000070801c723c */ /* 0x060ff0000000181c */
        /* <DEDUP_REMOVED lines=44> */
[----:B----4-:R-:W-:Y:S02]  /*8a00*/  FMUL.FTZ R196, R29, c[0x0][0x2ec] ;  /* 0x0000bb001dc47a20 */ /* 0x010fe40000410000 */
[----:B------:R-:W-:Y:S02]  /*8a10*/  FMUL.FTZ R199, R30, c[0x0][0x2ec] ;  /* 0x0000bb001ec77a20 */ /* 0x000fe40000410000 */
[----:B------:R-:W-:Y:S01]  /*8a20*/  FMUL.FTZ R197, R31, c[0x0][0x2ec] ;  /* 0x0000bb001fc57a20 */ /* 0x000fe20000410000 */
[----:B------:R-:W4:Y:S01]  /*8a30*/  MUFU.TANH R221, R221 ;  /* 0x000000dd00dd7308 */ /* 0x000f220000002400 */
        /* <DEDUP_REMOVED lines=91> */
.L_x_7355:
        /* <DEDUP_REMOVED lines=20> */
.L_x_7354:
        /* <DEDUP_REMOVED lines=213> */
[----:B------:R-:W-:Y:S03]  /*9e80*/  LDSM.16.MT88.4 R76, [R162+0xa800] ;  /* 0x00a80000a24c783b */ /* 0x000fe60000004200 */
[----:B------:R-:W-:Y:S03]  /*9e90*/  FADD.FTZ R122, R122, R123 ;  /* 0x0000007b7a7a7221 */ /* 0x000fe60000010000 */
[----:B------:R-:W-:Y:S01]  /*9ea0*/  MUFU.EX2 R140, R140 ;  /* 0x0000008c008c7308 */ /* 0x000fe20000000800 */
[C---:B-----5:R-:W-:Y:S08]  /*9eb0*/  HMMA.16816.F32 R4, R68.reuse, R72, R4 ;  /* 0x000000484404723c */ /* 0x060ff00000001804 */
[C---:B------:R-:W-:Y:S01]  /*9ec0*/  HMMA.16816.F32 R8, R68.reuse, R74, R8 ;  /* 0x0000004a4408723c */ /* 0x040fe20000001808 */
[----:B------:R-:W1:Y:S01]  /*9ed0*/  LDSM.16.MT88.4 R72, [R164+0xa800] ;  /* 0x00a80000a448783b */ /* 0x000e620000004200 */
[----:B------:R-:W-:Y:S06]  /*9ee0*/  MUFU.EX2 R141, R141 ;  /* 0x0000008d008d7308 */ /* 0x000fec0000000800 */
[C---:B------:R-:W-:Y:S04]  /*9ef0*/  HMMA.16816.F32 R12, R68.reuse, R80, R12 ;  /* 0x00000050440c723c */ /* 0x040fe8000000180c */
[----:B------:R-:W-:Y:S04]  /*9f00*/  MUFU.EX2 R142, R142 ;  /* 0x0000008e008e7308 */ /* 0x000fe80000000800 */
[C---:B------:R-:W-:Y:S01]  /*9f10*/  HMMA.16816.F32 R16, R68.reuse, R82, R16 ;  /* 0x000000524410723c */ /* 0x040fe20000001810 */
[----:B------:R-:W2:Y:S05]  /*9f20*/  LDSM.16.MT88.4 R80, [R161+0xa800] ;  /* 0x00a80000a150783b */ /* 0x000eaa0000004200 */
[----:B------:R-:W-:Y:S02]  /*9f30*/  MUFU.EX2 R143, R143 ;  /* 0x0000008f008f7308 */ /* 0x000fe40000000800 */
[C---:B------:R-:W-:Y:S08]  /*9f40*/  HMMA.16816.F32 R20, R68.reuse, R84, R20 ;  /* 0x000000544414723c */ /* 0x040ff00000001814 */
        /* <DEDUP_REMOVED lines=27> */
[----:B------:R-:W-:Y:S02]  /*a100*/  F2FP.PACK_AB R68, R137, R136 ;  /* 0x000000888944723e */ /* 0x000fe400000000ff */
[----:B------:R-:W-:Y:S03]  /*a110*/  F2FP.PACK_AB R69, R139, R138 ;  /* 0x0000008a8b45723e */ /* 0x000fe600000000ff */
[----:B------:R-:W-:Y:S02]  /*a120*/  F2FP.PACK_AB R70, R141, R140 ;  /* 0x0000008c8d46723e */ /* 0x000fe400000000ff */
[----:B------:R-:W-:Y:S02]  /*a130*/  F2FP.PACK_AB R71, R143, R142 ;  /* 0x0000008e8f47723e */ /* 0x000fe400000000ff */
[----:B---3--:R-:W-:Y:S05]  /*a140*/  F2FP.PACK_AB R104, R145, R144 ;  /* 0x000000909168723e */ /* 0x008fea00000000ff */
[C---:B------:R-:W-:Y:S03]  /*a150*/  HMMA.16816.F32 R4, R68.reuse, R72, R4 ;  /* 0x000000484404723c */ /* 0x040fe60000001804 */
[----:B------:R-:W-:Y:S05]  /*a160*/  F2FP.PACK_AB R107, R101, R102 ;  /* 0x00000066656b723e */ /* 0x000fea00000000ff */
[C---:B------:R-:W-:Y:S01]  /*a170*/  HMMA.16816.F32 R8, R68.reuse, R74, R8 ;  /* 0x0000004a4408723c */ /* 0x040fe20000001808 */
[----:B------:R-:W1:Y:S07]  /*a180*/  LDSM.16.MT88.4 R72, [R164+0xb000] ;  /* 0x00b00000a448783b */ /* 0x000e6e0000004200 */
[C---:B------:R-:W-:Y:S08]  /*a190*/  HMMA.16816.F32 R12, R68.reuse, R88, R12 ;  /* 0x00000058440c723c */ /* 0x040ff0000000180c */
[C---:B------:R-:W-:Y:S08]  /*a1a0*/  HMMA.16816.F32 R16, R68.reuse, R90, R16 ;  /* 0x0000005a4410723c */ /* 0x040ff00000001810 */
[C---:B-----5:R-:W-:Y:S08]  /*a1b0*/  HMMA.16816.F32 R20, R68.reuse, R76, R20 ;  /* 0x0000004c4414723c */ /* 0x060ff00000001814 */
[C---:B------:R-:W-:Y:S01]  /*a1c0*/  HMMA.16816.F32 R24, R68.reuse, R78, R24 ;  /* 0x0000004e4418723c */ /* 0x040fe20000001818 */
[----:B------:R-:W3:Y:S07]  /*a1d0*/  LDSM.16.MT88.4 R76, [R161+0xb000] ;  /* 0x00b00000a14c783b */ /* 0x000eee0000004200 */
[C---:B--2---:R-:W-:Y:S08]  /*a1e0*/  HMMA.16816.F32 R28, R68.reuse, R80, R28 ;  /* 0x00000050441c723c */ /* 0x044ff0000000181c */
[C---:B------:R-:W-:Y:S01]  /*a1f0*/  HMMA.16816.F32 R32, R68.reuse, R82, R32 ;  /* 0x000000524420723c */ /* 0x040fe20000001820 */
[----:B------:R-:W2:Y:S07]  /*a200*/  LDSM.16.MT88.4 R80, [R160+0xb000] ;  /* 0x00b00000a050783b */ /* 0x000eae0000004200 */
[C---:B-1----:R-:W-:Y:S08]  /*a210*/  HMMA.16816.F32 R36, R68.reuse, R72, R36 ;  /* 0x000000484424723c */ /* 0x042ff00000001824 */
[C---:B------:R-:W-:Y:S01]  /*a220*/  HMMA.16816.F32 R40, R68.reuse, R74, R40 ;  /* 0x0000004a4428723c */ /* 0x040fe20000001828 */
[----:B------:R-:W-:Y:S07]  /*a230*/  LDSM.16.MT88.4 R72, [R161+0x9800] ;  /* 0x00980000a148783b */ /* 0x000fee0000004200 */
[C---:B------:R-:W-:Y:S08]  /*a240*/  HMMA.16816.F32 R44, R68.reuse, R84, R44 ;  /* 0x00000054442c723c */ /* 0x040ff0000000182c */
[C---:B------:R-:W-:Y:S01]  /*a250*/  HMMA.16816.F32 R48, R68.reuse, R86, R48 ;  /* 0x000000564430723c */ /* 0x040fe20000001830 */
[----:B------:R-:W1:Y:S07]  /*a260*/  LDSM.16.MT88.4 R84, [R162+0x9800] ;  /* 0x00980000a254783b */ /* 0x000e6e0000004200 */
        /* <DEDUP_REMOVED lines=32> */
[----:B------:R-:W-:Y:S03]  /*a470*/  FADD.FTZ R143, R143, R142 ;  /* 0x0000008e8f8f7221 */ /* 0x000fe60000010000 */
[----:B------:R-:W-:Y:S01]  /*a480*/  FADD.FTZ R5, R133, R0 ;  /* 0x0000000085057221 */ /* 0x000fe20000010000 */
[C---:B------:R-:W-:Y:S04]  /*a490*/  HMMA.16816.F32 R56, R104.reuse, R6, R56 ;  /* 0x000000066838723c */ /* 0x040fe80000001838 */
[----:B------:R-:W-:Y:S01]  /*a4a0*/  FADD.FTZ R5, R132, R5 ;  /* 0x0000000584057221 */ /* 0x000fe20000010000 */
[----:B------:R-:W-:Y:S01]  /*a4b0*/  MOV R0, R3 ;  /* 0x0000000300007202 */ /* 0x000fe20000000f00 */
[----:B------:R-:W-:Y:S02]  /*a4c0*/  FADD.FTZ R146, R146, R143 ;  /* 0x0000008f92927221 */ /* 0x000fe40000010000 */
[----:B------:R-:W-:Y:S01]  /*a4d0*/  FADD.FTZ R136, R136, R5 ;  /* 0x0000000588887221 */ /* 0x000fe20000010000 */
[C---:B---3--:R-:W-:Y:S03]  /*a4e0*/  HMMA.16816.F32 R60, R104.reuse, R8, R60 ;  /* 0x00000008683c723c */ /* 0x048fe6000000183c */
        /* <DEDUP_REMOVED lines=12> */
.L_x_7352:
        /* <DEDUP_REMOVED lines=70> */
[----:B------:R-:W-:Y:S01]  /*aa10*/  STS.64 [R12.X4], R96 ;  /* 0x000000600c007388 */ /* 0x000fe20000004a00 */
[C---:B------:R-:W-:Y:S01]  /*aa20*/  FMUL.FTZ R81, R8.reuse, R81 ;  /* 0x0000005108517220 */ /* 0x040fe20000410000 */
[----:B------:R-:W-:Y:S01]  /*aa30*/  SEL R16, R13, 0xffffff80, !P2 ;  /* 0xffffff800d107807 */ /* 0x000fe20005000000 */
[C---:B------:R-:W-:Y:S01]  /*aa40*/  FMUL.FTZ R83, R7.reuse, R83 ;  /* 0x0000005307537220 */ /* 0x040fe20000410000 */
[----:B------:R-:W-:Y:S01]  /*aa50*/  STS.64 [R12.X4+0x800], R98 ;  /* 0x000800620c007388 */ /* 0x000fe20000004a00 */
[----:B------:R-:W-:Y:S01]  /*aa60*/  FMUL.FTZ R82, R7, R82 ;  /* 0x0000005207527220 */ /* 0x000fe20000410000 */
[----:B------:R-:W-:Y:S01]  /*aa70*/  LOP3.LUT R11, R11, 0xffffffe0, RZ, 0xc0, !PT ;  /* 0xffffffe00b0b7812 */ /* 0x000fe200078ec0ff */
        /* <DEDUP_REMOVED lines=8> */
[----:B------:R-:W2:Y:S01]  /*ab00*/  @P3 MUFU.LG2 R4, R4 ;  /* 0x0000000400043308 */ /* 0x000ea20000000c00 */
        /* <DEDUP_REMOVED lines=74> */
[----:B-1----:R-:W1:Y:S04]  /*afb0*/  S2R R80, SR_CTAID.Z ;  /* 0x0000000000507919 */ /* 0x002e680000002700 */
[----:B------:R-:W2:Y:S04]  /*afc0*/  S2R R7, SR_CTAID.Y ;  /* 0x0000000000077919 */ /* 0x000ea80000002600 */
[----:B------:R-:W-:Y:S04]  /*afd0*/  STS.64 [R13+0x4000], R48 ;  /* 0x004000300d007388 */ /* 0x000fe80000000a00 */
[----:B------:R-:W-:Y:S04]  /*afe0*/  STS.64 [R13+0x4800], R50 ;  /* 0x004800320d007388 */ /* 0x000fe80000000a00 */
[----:B------:R-:W-:Y:S04]  /*aff0*/  STS.64 [R17+0x4000], R52 ;  /* 0x0040003411007388 */ /* 0x000fe80000000a00 */
[----:B------:R-:W-:Y:S04]  /*b000*/  STS.64 [R17+0x4800], R54 ;  /* 0x0048003611007388 */ /* 0x000fe80000000a00 */
[----:B------:R-:W-:Y:S04]  /*b010*/  STS.64 [R18+0x4000], R56 ;  /* 0x0040003812007388 */ /* 0x000fe80000000a00 */
[----:B------:R-:W-:Y:S04]  /*b020*/  STS.64 [R18+0x4800], R58 ;  /* 0x0048003a12007388 */ /* 0x000fe80000000a00 */
[----:B------:R-:W3:Y:S04]  /*b030*/  S2R R8, SR_CTAID.X ;  /* 0x0000000000087919 */ /* 0x000ee80000002500 */
[----:B------:R-:W-:Y:S04]  /*b040*/  STS.64 [R19+0x4000], R60 ;  /* 0x0040003c13007388 */ /* 0x000fe80000000a00 */
[----:B------:R-:W-:Y:S04]  /*b050*/  STS.64 [R19+0x4800], R62 ;  /* 0x0048003e13007388 */ /* 0x000fe80000000a00 */
[----:B------:R4:W-:Y:S04]  /*b060*/  STS.64 [R16+0x4000], R64 ;  /* 0x0040004010007388 */ /* 0x0009e80000000a00 */
[----:B------:R-:W-:Y:S04]  /*b070*/  STS.64 [R16+0x4800], R66 ;  /* 0x0048004210007388 */ /* 0x000fe80000000a00 */
[----:B------:R-:W-:Y:S01]  /*b080*/  BAR.SYNC.DEFER_BLOCKING 0x0 ;  /* 0x0000000000007b1d */ /* 0x000fe20000010000 */
[----:B---3--:R-:W-:-:S02]  /*b090*/  SHF.L.U32 R8, R8, 0x6, RZ ;  /* 0x0000000608087819 */ /* 0x008fc400000006ff */
[----:B----4-:R-:W-:Y:S02]  /*b0a0*/  SHF.R.S32.HI R64, RZ, 0x1f, R9 ;  /* 0x0000001fff407819 */ /* 0x010fe40000011409 */
[----:B------:R-:W-:Y:S01]  /*b0b0*/  IADD3 R65, -R176, RZ, RZ ;  /* 0x000000ffb0417210 */ /* 0x000fe20007ffe1ff */
[----:B--2---:R-:W-:Y:S01]  /*b0c0*/  IMAD R176, R7, c[0x0][0x210], R176 ;  /* 0x0000840007b07a24 */ /* 0x004fe200078e02b0 */
[----:B------:R-:W-:Y:S01]  /*b0d0*/  LEA.HI R64, R64, R9, RZ, 0x2 ;  /* 0x0000000940407211 */ /* 0x000fe200078f10ff */
[----:B------:R-:W2:Y:S02]  /*b0e0*/  LDS.128 R76, [R6.X4] ;  /* 0x00000000064c7984 */ /* 0x000ea40000004c00 */
[----:B-1----:R-:W-:Y:S01]  /*b0f0*/  IMAD R65, R65, c[0x0][0x1c0], R80 ;  /* 0x0000700041417a24 */ /* 0x002fe200078e0250 */
[----:B------:R-:W-:Y:S01]  /*b100*/  LOP3.LUT R64, R64, 0xffffffc, RZ, 0xc0, !PT ;  /* 0x0ffffffc40407812 */ /* 0x000fe200078ec0ff */
[----:B------:R-:W1:Y:S02]  /*b110*/  LDS.128 R72, [R6.X4+0x800] ;  /* 0x0008000006487984 */ /* 0x000e640000004c00 */
[----:B------:R-:W-:Y:S01]  /*b120*/  IMAD R65, R176, c[0x0][0x1c0], R65 ;  /* 0x00007000b0417a24 */ /* 0x000fe200078e0241 */
[----:B------:R-:W-:Y:S01]  /*b130*/  IADD3 R9, R9, -R64, RZ ;  /* 0x8000004009097210 */ /* 0x000fe20007ffe0ff */
[----:B------:R-:W3:Y:S02]  /*b140*/  LDS.128 R68, [R6.X4+0x1000] ;  /* 0x0010000006447984 */ /* 0x000ee40000004c00 */
[----:B------:R-:W-:Y:S01]  /*b150*/  IMAD R8, R65, c[0x0][0x214], R8 ;  /* 0x0000850041087a24 */ /* 0x000fe200078e0208 */
[----:B------:R-:W-:Y:S01]  /*b160*/  LEA R9, R9, R178, 0x4 ;  /* 0x000000b209097211 */ /* 0x000fe200078e20ff */
        /* <DEDUP_REMOVED lines=26> */
.L_x_7358:
[----:B--234-:R-:W-:Y:S05]  /*b310*/  BSYNC B0 ;  /* 0x0000000000007941 */ /* 0x01cfea0003800000 */
.L_x_7357:
        /* <DEDUP_REMOVED lines=18> */
[----:B-1----:R1:W-:Y:S01]  /*b440*/  @!P5 STG.E.128 [R4.64+0x1000], R72 ;  /* 0x001000480400d986 */ /* 0x0023e2000c101d04 */
[----:B------:R-:W-:-:S02]  /*b450*/  ISETP.GE.AND P6, PT, R10, R171, PT ;  /* 0x000000ab0a00720c */ /* 0x000fc40003fc6270 */
[C---:B------:R-:W-:Y:S01]  /*b460*/  IADD3 R0, R10.reuse, 0x28, RZ ;  /* 0x000000280a007810 */ /* 0x040fe20007ffe0ff */
[----:B------:R1:W-:Y:S01]  /*b470*/  @!P5 STG.E.128 [R4.64+0x1100], R32 ;  /* 0x001100200400d986 */ /* 0x0003e2000c101d04 */
        /* <DEDUP_REMOVED lines=20> */
.L_x_7359:
        /* <DEDUP_REMOVED lines=12> */
.L_x_8281:


//--------------------- .text._ZN5flash24flash_fwd_splitkv_kernelI23Flash_fwd_kernel_traitsILi128ELi64ELi64ELi4ELb0ELb0EN7cutlass6half_tE19Flash_kernel_traitsILi128ELi64ELi64ELi4ES3_EELb1ELb0ELb1ELb0ELb0ELb0ELb1ELb0EEEvNS_16Flash_fwd_paramsE --------------------------
	.section	.text._ZN5flash24flash_fwd_splitkv_kernelI23Flash_fwd_kernel_traitsILi128ELi64ELi64ELi4ELb0ELb0EN7cutlass6half_tE19Flash_kernel_traitsILi128ELi64ELi64ELi4ES3_EELb1ELb0ELb1ELb0ELb0ELb0ELb1ELb0EEEvNS_16Flash_fwd_paramsE,"ax",@progbits
	.sectioninfo	@"SHI_REGISTERS=201"
	.align	128
        .global         _ZN5flash24flash_fwd_splitkv_kernelI23Flash_fwd_kernel_traitsILi128ELi64ELi64ELi4ELb0ELb0EN7cutlass6half_tE19Flash_kernel_traitsILi128ELi64ELi64ELi4ES3_EELb1ELb0ELb1ELb0ELb0ELb0ELb1ELb0EEEvNS_16Flash_fwd_paramsE
        .type           _ZN5flash24flash_fwd_splitkv_kernelI23Flash_fwd_kernel_traitsILi128ELi64ELi64ELi4ELb0ELb0EN7cutlass6half_tE19Flash_kernel_traitsILi128ELi64ELi64ELi4ES3_EELb1ELb0ELb1ELb0ELb0ELb0ELb1ELb0EEEvNS_16Flash_fwd_paramsE,@function
        .size           _ZN5flash24flash_fwd_splitkv_kernelI23Flash_fwd_kernel_traitsILi128ELi64ELi64ELi4ELb0ELb0EN7cutlass6half_tE19Flash_kernel_traitsILi128ELi64ELi64ELi4ES3_EELb1ELb0ELb1ELb0ELb0ELb0ELb1ELb0EEEvNS_16Flash_fwd_paramsE,(.L_x_8282 - _ZN5flash24flash_fwd_splitkv_kernelI23Flash_fwd_kernel_traitsILi128ELi64ELi64ELi4ELb0ELb0EN7cutlass6half_tE19Flash_kernel_traitsILi128ELi64ELi64ELi4ES3_EELb1ELb0ELb1ELb0ELb0ELb0ELb1ELb0EEEvNS_16Flash_fwd_paramsE)
        .other          _ZN5flash24flash_fwd_splitkv_kernelI23Flash_fwd_kernel_traitsILi128ELi64ELi64ELi4ELb0ELb0EN7cutlass6half_tE19Flash_kernel_traitsILi128ELi64ELi64ELi4ES3_EELb1ELb0ELb1ELb0ELb0ELb0ELb1ELb0EEEvNS_16Flash_fwd_paramsE,@"STO_CUDA_ENTRY STV_DEFAULT"
_ZN5flash24flash_fwd_splitkv_kernelI23Flash_fwd_kernel_traitsILi128ELi64ELi64ELi4ELb0ELb0EN7cutlass6half_tE19Flash_kernel_traitsILi128ELi64ELi64ELi4ES3_EELb1ELb0ELb1ELb0ELb0ELb0ELb1ELb0EEEvNS_16Flash_fwd_paramsE:
.text._ZN5flash24flash_fwd_splitkv_kernelI23Flash_fwd_kernel_traitsILi128ELi64ELi64ELi4ELb0ELb0EN7cutlass6half_tE19Flash_kernel_traitsILi128ELi64ELi64ELi4ES3_EELb1ELb0ELb1ELb0ELb0ELb0ELb1ELb0EEEvNS_16Flash_fwd_paramsE:
        /* <DEDUP_REMOVED lines=53> */
.L_x_7360:
[----:B-1-34-:R-:W-:Y:S02]  /*0350*/  MOV R4, c[0x0][0x218] ;  /* 0x0000860000047a02 */ /* 0x01afe40000000f00 */
.L_x_7361:
        /* <DEDUP_REMOVED lines=62> */
[----:B------:R-:W-:-:S04]  /*0740*/  LEA.HI R2, R3, R154, RZ, 0x4 ;  /* 0x0000009a03027211 */ /* 0x000fc800078f20ff */
[----:B------:R-:W-:Y:S02]  /*0750*/  LOP3.LUT R3, R2, 0xfffffff0, RZ, 0xc0, !PT ;  /* 0xfffffff002037812 */ /* 0x000fe400078ec0ff */
[----:B------:R-:W-:-:S03]  /*0760*/  SHF.R.S32.HI R0, RZ, 0x4, R2 ;  /* 0x00000004ff007819 */ /* 0x000fc60000011402 */
[----:B------:R-:W-:Y:S01]  /*0770*/  IMAD.IADD R154, R154, 0x1, -R3 ;  /* 0x000000019a9a7824 */ /* 0x000fe200078e0a03 */
[----:B------:R-:W-:Y:S01]  /*0780*/  ISETP.GE.AND P1, PT, R0, R83, PT ;  /* 0x000000530000720c */ /* 0x000fe20003f26270 */
[----:B------:R-:W-:Y:S02]  /*0790*/  IMAD R3, R159, c[0x0][0x1c0], R20 ;  /* 0x000070009f037a24 */ /* 0x000fe400078e0214 */
[----:B------:R-:W-:Y:S02]  /*07a0*/  IMAD.SHL.U32 R4, R154, 0x4, RZ ;  /* 0x000000049a047824 */ /* 0x000fe400078e00ff */
[----:B------:R-:W-:-:S03]  /*07b0*/  IMAD R3, R3, c[0x0][0x214], R86 ;  /* 0x0000850003037a24 */ /* 0x000fc600078e0256 */
[----:B------:R-:W-:Y:S01]  /*07c0*/  SHF.R.S32.HI R5, RZ, 0x1f, R4 ;  /* 0x0000001fff057819 */ /* 0x000fe20000011404 */
[----:B------:R-:W-:-:S04]  /*07d0*/  IMAD R7, R3, c[0x0][0x22c], RZ ;  /* 0x00008b0003077a24 */ /* 0x000fc800078e02ff */
        /* <DEDUP_REMOVED lines=11> */
.L_x_7364:
[----:B------:R-:W-:Y:S05]  /*0890*/  BSYNC B0 ;  /* 0x0000000000007941 */ /* 0x000fea0003800000 */
.L_x_7363:
        /* <DEDUP_REMOVED lines=8> */
.L_x_7366:
[----:B------:R-:W-:Y:S05]  /*0920*/  BSYNC B0 ;  /* 0x0000000000007941 */ /* 0x000fea0003800000 */
.L_x_7365:
        /* <DEDUP_REMOVED lines=8> */
.L_x_7368:
[----:B------:R-:W-:Y:S05]  /*09b0*/  BSYNC B0 ;  /* 0x0000000000007941 */ /* 0x000fea0003800000 */
.L_x_7367:
        /* <DEDUP_REMOVED lines=8> */
.L_x_7370:
[----:B------:R-:W-:Y:S05]  /*0a40*/  BSYNC B0 ;  /* 0x0000000000007941 */ /* 0x000fea0003800000 */
.L_x_7369:
        /* <DEDUP_REMOVED lines=8> */
.L_x_7372:
[----:B------:R-:W-:Y:S05]  /*0ad0*/  BSYNC B0 ;  /* 0x0000000000007941 */ /* 0x000fea0003800000 */
.L_x_7371:
        /* <DEDUP_REMOVED lines=8> */
.L_x_7374:
[----:B------:R-:W-:Y:S05]  /*0b60*/  BSYNC B0 ;  /* 0x0000000000007941 */ /* 0x000fea0003800000 */
.L_x_7373:
        /* <DEDUP_REMOVED lines=8> */
.L_x_7376:
[----:B------:R-:W-:Y:S05]  /*0bf0*/  BSYNC B0 ;  /* 0x0000000000007941 */ /* 0x000fea0003800000 */
.L_x_7375:
        /* <DEDUP_REMOVED lines=8> */
.L_x_7378:
[----:B------:R-:W-:Y:S05]  /*0c80*/  BSYNC B0 ;  /* 0x0000000000007941 */ /* 0x000fea0003800000 */
.L_x_7377:
        /* <DEDUP_REMOVED lines=32> */
.L_x_7362:
        /* <DEDUP_REMOVED lines=46> */
[----:B------:R-:W-:Y:S02]  /*1170*/  IABS R3, c[0x0][0x1c8] ;  /* 0x0000720000037a13 */ /* 0x000fe40000000000 */
        /* <DEDUP_REMOVED lines=45> */
.L_x_7379:
        /* <DEDUP_REMOVED lines=15> */
.L_x_7381:
[----:B------:R-:W-:Y:S01]  /*1540*/  IABS R7, c[0x0][0x1c8] ;  /* 0x0000720000077a13 */ /* 0x000fe20000000000 */
[----:B------:R-:W-:Y:S01]  /*1550*/  @P4 IMAD.IADD R10, R3, 0x1, R10 ;  /* 0x00000001030a4824 */ /* 0x000fe200078e020a */
[----:B------:R-:W-:Y:S02]  /*1560*/  MOV R8, RZ ;  /* 0x000000ff00087202 */ /* 0x000fe40000000f00 */
[----:B------:R-:W1:Y:S01]  /*1570*/  I2F.RP R13, R7 ;  /* 0x00000007000d7306 */ /* 0x000e620000209400 */
[----:B------:R-:W-:-:S04]  /*1580*/  @P4 IMAD.WIDE.U32 R26, R10, c[0x0][0x1a0], RZ ;  /* 0x000068000a1a4a25 */ /* 0x000fc800078e00ff */
[----:B------:R-:W-:-:S03]  /*1590*/  @P4 IMAD R10, R10, c[0x0][0x1a4], R27 ;  /* 0x000069000a0a4a24 */ /* 0x000fc600078e021b */
[----:B-1----:R-:W1:Y:S02]  /*15a0*/  MUFU.RCP R12, R13 ;  /* 0x0000000d000c7308 */ /* 0x002e640000001000 */
[----:B-1----:R-:W-:Y:S02]  /*15b0*/  IADD3 R12, R12, 0xffffffe, RZ ;  /* 0x0ffffffe0c0c7810 */ /* 0x002fe40007ffe0ff */
[----:B------:R-:W-:-:S04]  /*15c0*/  MOV R13, R5 ;  /* 0x00000005000d7202 */ /* 0x000fc80000000f00 */
[----:B------:R-:W1:Y:S02]  /*15d0*/  F2I.FTZ.U32.TRUNC.NTZ R9, R12 ;  /* 0x0000000c00097305 */ /* 0x000e64000021f000 */
[----:B-1----:R-:W-:Y:S02]  /*15e0*/  IMAD.MOV R0, RZ, RZ, -R9 ;  /* 0x000000ffff007224 */ /* 0x002fe400078e0a09 */
[----:B------:R-:W-:Y:S02]  /*15f0*/  IMAD.MOV.U32 R12, RZ, RZ, R6 ;  /* 0x000000ffff0c7224 */ /* 0x000fe400078e0006 */
        /* <DEDUP_REMOVED lines=39> */
.L_x_7380:
[----:B------:R-:W-:Y:S01]  /*1870*/  ISETP.NE.AND P1, PT, R11, -0x1, PT ;  /* 0xffffffff0b00780c */ /* 0x000fe20003f25270 */
[----:B------:R-:W-:Y:S01]  /*1880*/  IMAD.IADD R147, R83, 0x1, -R86 ;  /* 0x0000000153937824 */ /* 0x000fe200078e0a56 */
[----:B------:R-:W-:Y:S01]  /*1890*/  SHF.R.S32.HI R5, RZ, 0x1f, R154 ;  /* 0x0000001fff057819 */ /* 0x000fe2000001149a */
[----:B------:R-:W-:Y:S01]  /*18a0*/  BSSY B0, `(.L_x_7382) ;  /* 0x000005e000007945 */ /* 0x000fe20003800000 */
[----:B------:R-:W-:Y:S02]  /*18b0*/  SHF.R.S32.HI R21, RZ, 0x1f, R20 ;  /* 0x0000001fff157819 */ /* 0x000fe40000011414 */
[CC--:B------:R-:W-:Y:S02]  /*18c0*/  LEA.HI R18, R5.reuse, R154.reuse, RZ, 0x3 ;  /* 0x0000009a05127211 */ /* 0x0c0fe400078f18ff */
[----:B------:R-:W-:Y:S02]  /*18d0*/  LEA.HI R4, R5, R154, RZ, 0x4 ;  /* 0x0000009a05047211 */ /* 0x000fe400078f20ff */
[----:B------:R-:W-:-:S02]  /*18e0*/  LOP3.LUT R13, R18, 0xfffffff8, RZ, 0xc0, !PT ;  /* 0xfffffff8120d7812 */ /* 0x000fc400078ec0ff */
[----:B------:R-:W-:Y:S01]  /*18f0*/  SHF.R.S32.HI R18, RZ, 0x3, R18 ;  /* 0x00000003ff127819 */ /* 0x000fe20000011412 */
[----:B------:R-:W-:Y:S01]  /*1900*/  @!P1 IMAD.WIDE.U32 R14, R159, c[0x0][0x178], RZ ;  /* 0x00005e009f0e9a25 */ /* 0x000fe200078e00ff */
[----:B-----5:R-:W-:Y:S02]  /*1910*/  @!P1 SHF.R.S32.HI R2, RZ, 0x1f, R159 ;  /* 0x0000001fff029819 */ /* 0x020fe4000001149f */
[----:B------:R-:W-:Y:S01]  /*1920*/  SHF.R.S32.HI R19, RZ, 0x1f, R18 ;  /* 0x0000001fff137819 */ /* 0x000fe20000011412 */
[----:B------:R-:W-:Y:S01]  /*1930*/  @P1 IMAD.WIDE.U32 R22, R11, c[0x0][0x190], RZ ;  /* 0x000064000b161a25 */ /* 0x000fe200078e00ff */
[----:B------:R-:W-:-:S03]  /*1940*/  LEA.HI R84, R5, R154, RZ, 0x5 ;  /* 0x0000009a05547211 */ /* 0x000fc600078f28ff */
[----:B------:R-:W-:Y:S02]  /*1950*/  @!P1 IMAD R2, R2, c[0x0][0x178], RZ ;  /* 0x00005e0002029a24 */ /* 0x000fe400078e02ff */
[----:B------:R-:W-:Y:S02]  /*1960*/  @!P1 IMAD.MOV.U32 R22, RZ, RZ, R14 ;  /* 0x000000ffff169224 */ /* 0x000fe400078e000e */
[----:B------:R-:W-:Y:S02]  /*1970*/  @!P1 IMAD R3, R159, c[0x0][0x17c], R2 ;  /* 0x00005f009f039a24 */ /* 0x000fe400078e0202 */
[----:B------:R-:W-:Y:S02]  /*1980*/  IMAD.IADD R2, R154, 0x1, -R13 ;  /* 0x000000019a027824 */ /* 0x000fe400078e0a0d */
[----:B------:R-:W-:Y:S02]  /*1990*/  @P1 IMAD R11, R11, c[0x0][0x194], R23 ;  /* 0x000065000b0b1a24 */ /* 0x000fe400078e0217 */
[----:B------:R-:W-:Y:S01]  /*19a0*/  @!P1 IMAD.IADD R11, R15, 0x1, R3 ;  /* 0x000000010f0b9824 */ /* 0x000fe200078e0203 */
[----:B------:R-:W-:Y:S01]  /*19b0*/  SHF.L.U32 R158, R2, 0x3, RZ ;  /* 0x00000003029e7819 */ /* 0x000fe200000006ff */
[----:B------:R-:W-:Y:S01]  /*19c0*/  IMAD.SHL.U32 R17, R18, 0x40, RZ ;  /* 0x0000004012117824 */ /* 0x000fe200078e00ff */
[----:B------:R-:W-:Y:S01]  /*19d0*/  LOP3.LUT R3, R4, 0xfffffff0, RZ, 0xc0, !PT ;  /* 0xfffffff004037812 */ /* 0x000fe200078ec0ff */
[----:B------:R-:W-:Y:S01]  /*19e0*/  IMAD.WIDE R30, R31, 0x40, R18 ;  /* 0x000000401f1e7825 */ /* 0x000fe200078e0212 */
[----:B------:R-:W-:-:S02]  /*19f0*/  SHF.R.S32.HI R13, RZ, 0x1f, R158 ;  /* 0x0000001fff0d7819 */ /* 0x000fc4000001149e */
[C---:B------:R-:W-:Y:S02]  /*1a00*/  IADD3 R22, P1, R158.reuse, R22, RZ ;  /* 0x000000169e167210 */ /* 0x040fe40007f3e0ff */
[----:B------:R-:W-:Y:S02]  /*1a10*/  IADD3 R3, -R3, R154, RZ ;  /* 0x0000009a03037210 */ /* 0x000fe40007ffe1ff */
[----:B------:R-:W-:Y:S01]  /*1a20*/  LOP3.LUT R17, R17, 0x1c0, RZ, 0xc0, !PT ;  /* 0x000001c011117812 */ /* 0x000fe200078ec0ff */
[----:B------:R-:W-:Y:S01]  /*1a30*/  IMAD.X R23, R13, 0x1, R11, P1 ;  /* 0x000000010d177824 */ /* 0x000fe200008e060b */
[----:B------:R-:W-:Y:S01]  /*1a40*/  IADD3 R26, P2, R158, R26, RZ ;  /* 0x0000001a9e1a7210 */ /* 0x000fe20007f5e0ff */
[----:B------:R-:W-:Y:S01]  /*1a50*/  IMAD R11, R6, c[0x0][0x1b8], RZ ;  /* 0x00006e00060b7a24 */ /* 0x000fe200078e02ff */
[----:B------:R-:W-:Y:S01]  /*1a60*/  IADD3 R28, P3, R158, R28, RZ ;  /* 0x0000001c9e1c7210 */ /* 0x000fe20007f7e0ff */
[----:B------:R-:W-:Y:S01]  /*1a70*/  IMAD.WIDE.U32 R22, R20, c[0x0][0x1a8], R22 ;  /* 0x00006a0014167a25 */ /* 0x000fe200078e0016 */
[----:B------:R-:W-:-:S02]  /*1a80*/  SHF.R.S32.HI R14, RZ, 0x1f, R3 ;  /* 0x0000001fff0e7819 */ /* 0x000fc40000011403 */
[----:B------:R-:W-:Y:S01]  /*1a90*/  LOP3.LUT R15, R17, 0x38, R158, 0xf8, !PT ;  /* 0x00000038110f7812 */ /* 0x000fe200078ef89e */
[C---:B------:R-:W-:Y:S01]  /*1aa0*/  IMAD.X R27, R13.reuse, 0x1, R10, P2 ;  /* 0x000000010d1b7824 */ /* 0x040fe200010e060a */
[----:B------:R-:W-:Y:S01]  /*1ab0*/  SHF.R.U32.HI R12, RZ, 0x3, R17 ;  /* 0x00000003ff0c7819 */ /* 0x000fe20000011611 */
[----:B------:R-:W-:Y:S01]  /*1ac0*/  IMAD.X R29, R13, 0x1, R8, P3 ;  /* 0x000000010d1d7824 */ /* 0x000fe200018e0608 */
[----:B------:R-:W-:Y:S01]  /*1ad0*/  LEA.HI R6, R5, R154, RZ, 0x6 ;  /* 0x0000009a05067211 */ /* 0x000fe200078f30ff */
[----:B------:R-:W-:Y:S01]  /*1ae0*/  IMAD R13, R19, c[0x0][0x198], RZ ;  /* 0x00006600130d7a24 */ /* 0x000fe200078e02ff */
[----:B------:R-:W-:Y:S01]  /*1af0*/  IADD3 R9, P1, R18, R9, RZ ;  /* 0x0000000912097210 */ /* 0x000fe20007f3e0ff */
[----:B------:R-:W-:Y:S01]  /*1b00*/  IMAD R11, R0, c[0x0][0x1bc], R11 ;  /* 0x00006f00000b7a24 */ /* 0x000fe200078e020b */
[----:B------:R-:W-:Y:S01]  /*1b10*/  LEA.HI R14, R14, R3, RZ, 0x3 ;  /* 0x000000030e0e7211 */ /* 0x000fe200078f18ff */
[----:B------:R-:W-:Y:S01]  /*1b20*/  IMAD.WIDE.U32 R26, R0, c[0x0][0x1b8], R26 ;  /* 0x00006e00001a7a25 */ /* 0x000fe200078e001a */
[----:B------:R-:W-:-:S02]  /*1b30*/  LOP3.LUT R12, R15, R12, RZ, 0x3c, !PT ;  /* 0x0000000c0f0c7212 */ /* 0x000fc400078e3cff */
[----:B------:R-:W-:Y:S01]  /*1b40*/  LOP3.LUT R0, R14, 0xfffffff8, RZ, 0xc0, !PT ;  /* 0xfffffff80e007812 */ /* 0x000fe200078ec0ff */
[----:B------:R-:W-:Y:S01]  /*1b50*/  IMAD.SHL.U32 R15, R6, 0x8, RZ ;  /* 0x00000008060f7824 */ /* 0x000fe200078e00ff */
[C---:B------:R-:W-:Y:S01]  /*1b60*/  ISETP.GE.AND P3, PT, R18.reuse, R147, PT ;  /* 0x000000931200720c */ /* 0x040fe20003f66270 */
[----:B------:R-:W-:Y:S01]  /*1b70*/  IMAD.X R7, R19, 0x1, R7, P1 ;  /* 0x0000000113077824 */ /* 0x000fe200008e0607 */
[----:B------:R-:W-:Y:S01]  /*1b80*/  MOV R5, 0x20 ;  /* 0x0000002000057802 */ /* 0x000fe20000000f00 */
[----:B------:R-:W-:Y:S01]  /*1b90*/  IMAD R13, R18, c[0x0][0x19c], R13 ;  /* 0x00006700120d7a24 */ /* 0x000fe200078e020d */
[----:B------:R-:W-:Y:S01]  /*1ba0*/  LOP3.LUT R156, R12, 0xfffffe00, R15, 0xf8, !PT ;  /* 0xfffffe000c9c7812 */ /* 0x000fe200078ef80f */
[----:B------:R-:W-:Y:S01]  /*1bb0*/  IMAD.WIDE.U32 R28, R18, c[0x0][0x198], R28 ;  /* 0x00006600121c7a25 */ /* 0x000fe200078e001c */
[----:B------:R-:W-:Y:S02]  /*1bc0*/  IADD3 R12, R3, -R0, RZ ;  /* 0x80000000030c7210 */ /* 0x000fe40007ffe0ff */
[----:B------:R-:W-:Y:S01]  /*1bd0*/  SHF.R.S32.HI R4, RZ, 0x4, R4 ;  /* 0x00000004ff047819 */ /* 0x000fe20000011404 */
[----:B------:R-:W-:Y:S01]  /*1be0*/  IMAD.IADD R27, R27, 0x1, R11 ;  /* 0x000000011b1b7824 */ /* 0x000fe200078e020b */
[----:B------:R-:W-:Y:S01]  /*1bf0*/  R2P PR, R12, 0x6 ;  /* 0x000000060c007804 */ /* 0x000fe20000000000 */
[----:B------:R-:W-:Y:S01]  /*1c00*/  IMAD R0, R7, c[0x0][0x1a0], RZ ;  /* 0x0000680007007a24 */ /* 0x000fe200078e02ff */
[----:B------:R-:W-:Y:S01]  /*1c10*/  IADD3 R157, R158, 0x40, RZ ;  /* 0x000000409e9d7810 */ /* 0x000fe20007ffe0ff */
[----:B------:R-:W-:-:S02]  /*1c20*/  IMAD.IADD R116, R29, 0x1, R13 ;  /* 0x000000011d747824 */ /* 0x000fc400078e020d */
[----:B------:R-:W-:Y:S01]  /*1c30*/  IMAD R29, R21, c[0x0][0x1a8], RZ ;  /* 0x00006a00151d7a24 */ /* 0x000fe200078e02ff */
[----:B------:R-:W-:Y:S01]  /*1c40*/  SEL R5, R5, 0xffffffe0, !P2 ;  /* 0xffffffe005057807 */ /* 0x000fe20005000000 */
[C---:B------:R-:W-:Y:S02]  /*1c50*/  IMAD R3, R9.reuse, c[0x0][0x1a4], R0 ;  /* 0x0000690009037a24 */ /* 0x040fe400078e0200 */
[----:B------:R-:W-:Y:S01]  /*1c60*/  IMAD.WIDE.U32 R26, R9, c[0x0][0x1a0], R26 ;  /* 0x00006800091a7a25 */ /* 0x000fe200078e001a */
[----:B------:R-:W-:Y:S02]  /*1c70*/  LOP3.LUT R9, R84, 0xffffffe0, RZ, 0xc0, !PT ;  /* 0xffffffe054097812 */ /* 0x000fe400078ec0ff */
[----:B------:R-:W-:Y:S01]  /*1c80*/  SHF.R.S32.HI R84, RZ, 0x5, R84 ;  /* 0x00000005ff547819 */ /* 0x000fe20000011454 */
[----:B------:R-:W-:Y:S02]  /*1c90*/  IMAD.MOV.U32 R7, RZ, RZ, 0x10 ;  /* 0x00000010ff077424 */ /* 0x000fe400078e00ff */
[----:B------:R-:W-:-:S02]  /*1ca0*/  IMAD R29, R20, c[0x0][0x1ac], R29 ;  /* 0x00006b00141d7a24 */ /* 0x000fc400078e021d */
[----:B------:R-:W-:Y:S01]  /*1cb0*/  IMAD.MOV.U32 R117, RZ, RZ, R28 ;  /* 0x000000ffff757224 */ /* 0x000fe200078e001c */
[----:B------:R-:W-:Y:S01]  /*1cc0*/  SEL R7, R7, 0xfffffff0, !P1 ;  /* 0xfffffff007077807 */ /* 0x000fe20004800000 */
[----:B------:R-:W-:Y:S01]  /*1cd0*/  IMAD.IADD R10, R154, 0x1, -R9 ;  /* 0x000000019a0a7824 */ /* 0x000fe200078e0a09 */
[----:B------:R-:W-:Y:S01]  /*1ce0*/  IADD3 R29, R23, R29, RZ ;  /* 0x0000001d171d7210 */ /* 0x000fe20007ffe0ff */
        /* <DEDUP_REMOVED lines=25> */
.L_x_7383:
[----:B------:R-:W-:Y:S05]  /*1e80*/  BSYNC B0 ;  /* 0x0000000000007941 */ /* 0x000fea0003800000 */
.L_x_7382:
        /* <DEDUP_REMOVED lines=29> */
.L_x_7385:
[----:B------:R-:W-:Y:S05]  /*2060*/  BSYNC B0 ;  /* 0x0000000000007941 */ /* 0x000fea0003800000 */
.L_x_7384:
        /* <DEDUP_REMOVED lines=29> */
.L_x_7387:
[----:B------:R-:W-:Y:S05]  /*2240*/  BSYNC B0 ;  /* 0x0000000000007941 */ /* 0x000fea0003800000 */
.L_x_7386:
        /* <DEDUP_REMOVED lines=28> */
.L_x_7389:
[----:B------:R-:W-:Y:S05]  /*2410*/  BSYNC B0 ;  /* 0x0000000000007941 */ /* 0x000fea0003800000 */
.L_x_7388:
        /* <DEDUP_REMOVED lines=23> */
.L_x_7391:
[----:B------:R-:W-:Y:S05]  /*2590*/  BSYNC B0 ;  /* 0x0000000000007941 */ /* 0x000fea0003800000 */
.L_x_7390:
        /* <DEDUP_REMOVED lines=25> */
.L_x_7393:
[----:B------:R-:W-:Y:S05]  /*2730*/  BSYNC B0 ;  /* 0x0000000000007941 */ /* 0x000fea0003800000 */
.L_x_7392:
        /* <DEDUP_REMOVED lines=23> */
.L_x_7395:
[----:B------:R-:W-:Y:S05]  /*28b0*/  BSYNC B0 ;  /* 0x0000000000007941 */ /* 0x000fea0003800000 */
.L_x_7394:
[----:B------:R-:W-:Y:S01]  /*28c0*/  ISETP.GE.AND P1, PT, R13, R8, PT ;  /* 0x000000080d00720c */ /* 0x000fe20003f26270 */
[----:B------:R-:W-:-:S12]  /*28d0*/  BSSY B0, `(.L_x_7396) ;  /* 0x0000018000007945 */ /* 0x000fd80003800000 */
[----:B------:R-:W-:Y:S05]  /*28e0*/  @P1 BRA `(.L_x_7397) ;  /* 0x0000016000001947 */ /* 0x000fea0003800000 */
[----:B------:R-:W-:Y:S01]  /*28f0*/  ISETP.GE.AND P3, PT, R158, c[0x0][0x220], PT ;  /* 0x000088009e007a0c */ /* 0x000fe20003f66270 */
[----:B---3--:R-:W-:Y:S01]  /*2900*/  IMAD.MOV.U32 R22, RZ, RZ, R117 ;  /* 0x000000ffff167224 */ /* 0x008fe200078e0075 */
[----:B------:R-:W-:Y:S01]  /*2910*/  ISETP.GE.AND P2, PT, R157, c[0x0][0x220], PT ;  /* 0x000088009d007a0c */ /* 0x000fe20003f46270 */
[----:B------:R-:W-:Y:S01]  /*2920*/  IMAD.MOV.U32 R23, RZ, RZ, R116 ;  /* 0x000000ffff177224 */ /* 0x000fe200078e0074 */
[----:B------:R-:W-:Y:S02]  /*2930*/  ULDC UR4, c[0x0][0x19c] ;  /* 0x0000670000047ab9 */ /* 0x000fe40000000800 */
[----:B------:R-:W-:Y:S01]  /*2940*/  UIMAD UR4, UR4, 0x30, URZ ;  /* 0x00000030040478a4 */ /* 0x000fe2000f8e023f */
[----:B--2---:R-:W-:-:S05]  /*2950*/  IMAD.WIDE.U32 R28, R6, 0x30, R22 ;  /* 0x00000030061c7825 */ /* 0x004fca00078e0016 */
[----:B------:R-:W-:Y:S01]  /*2960*/  IADD3 R0, R29, UR4, RZ ;  /* 0x000000041d007c10 */ /* 0x000fe2000fffe0ff */
[----:B------:R2:W-:Y:S01]  /*2970*/  @P3 STS.128 [R156+0x5800], RZ ;  /* 0x005800ff9c003388 */ /* 0x0005e20000000c00 */
[C---:B------:R-:W-:Y:S02]  /*2980*/  @!P3 LEA R30, P4, R28.reuse, c[0x0][0x168], 0x1 ;  /* 0x00005a001c1eba11 */ /* 0x040fe400078808ff */
        /* <DEDUP_REMOVED lines=12> */
.L_x_7397:
[----:B------:R-:W-:Y:S05]  /*2a50*/  BSYNC B0 ;  /* 0x0000000000007941 */ /* 0x000fea0003800000 */
.L_x_7396:
        /* <DEDUP_REMOVED lines=40> */
.L_x_7399:
[----:B---3--:R-:W-:Y:S05]  /*2ce0*/  BSYNC B0 ;  /* 0x0000000000007941 */ /* 0x008fea0003800000 */
.L_x_7398:
        /* <DEDUP_REMOVED lines=25> */
.L_x_7401:
[----:B------:R-:W-:Y:S05]  /*2e80*/  BSYNC B0 ;  /* 0x0000000000007941 */ /* 0x000fea0003800000 */
.L_x_7400:
        /* <DEDUP_REMOVED lines=9> */
[----:B----4-:R-:W-:-:S07]  /*2f20*/  SHF.L.U64.HI R16, R10, R9, c[0x0][0x1a4] ;  /* 0x000069000a107619 */ /* 0x010fce0000010209 */
        /* <DEDUP_REMOVED lines=15> */
.L_x_7403:
[----:B------:R-:W-:Y:S05]  /*3020*/  BSYNC B0 ;  /* 0x0000000000007941 */ /* 0x000fea0003800000 */
.L_x_7402:
        /* <DEDUP_REMOVED lines=11> */
[----:B----4-:R-:W-:-:S05]  /*30e0*/  @!P2 IMAD.WIDE.U32 R16, R10, 0x60, R168 ;  /* 0x000000600a10a825 */ /* 0x010fca00078e00a8 */
        /* <DEDUP_REMOVED lines=16> */
.L_x_7405:
[----:B------:R-:W-:Y:S05]  /*31f0*/  BSYNC B0 ;  /* 0x0000000000007941 */ /* 0x000fea0003800000 */
.L_x_7404:
[----:B------:R-:W-:Y:S01]  /*3200*/  LEA.HI R145, R4, R4, RZ, 0x1 ;  /* 0x0000000404917211 */ /* 0x000fe200078f08ff */
[----:B------:R-:W-:Y:S01]  /*3210*/  IMAD.SHL.U32 R12, R12, 0x40, RZ ;  /* 0x000000400c0c7824 */ /* 0x000fe200078e00ff */
[C---:B------:R-:W-:Y:S01]  /*3220*/  R2P PR, R2.reuse, 0x6 ;  /* 0x0000000602007804 */ /* 0x040fe20000000000 */
[----:B--2---:R-:W-:Y:S01]  /*3230*/  IMAD.SHL.U32 R8, R2, 0x40, RZ ;  /* 0x0000004002087824 */ /* 0x004fe200078e00ff */
        /* <DEDUP_REMOVED lines=21> */
[----:B------:R-:W-:Y:S01]  /*3390*/  IMAD.SHL.U32 R145, R145, 0x2, RZ ;  /* 0x0000000291917824 */ /* 0x000fe200078e00ff */
[----:B------:R-:W-:Y:S01]  /*33a0*/  LOP3.LUT R4, R4, R81, RZ, 0xfc, !PT ;  /* 0x0000005104047212 */ /* 0x000fe200078efcff */
[----:B------:R-:W-:Y:S01]  /*33b0*/  IMAD.SHL.U32 R146, R146, 0x2, RZ ;  /* 0x0000000292927824 */ /* 0x000fe200078e00ff */
[----:B------:R-:W-:Y:S02]  /*33c0*/  IADD3 R119, R119, c[0x0][0x2e8], RZ ;  /* 0x0000ba0077777a10 */ /* 0x000fe40007ffe0ff */
[----:B----4-:R-:W-:Y:S01]  /*33d0*/  LDSM.16.M88.4 R20, [R145+0x4000] ;  /* 0x004000009114783b */ /* 0x010fe20000000200 */
[----:B------:R-:W-:Y:S01]  /*33e0*/  IADD3 R2, R145, 0x4000, RZ ;  /* 0x0000400091027810 */ /* 0x000fe20007ffe0ff */
[----:B------:R-:W-:Y:S01]  /*33f0*/  IMAD R144, R7, 0x2, R146 ;  /* 0x0000000207907824 */ /* 0x000fe200078e0292 */
[----:B------:R-:W-:Y:S01]  /*3400*/  IADD3 R143, R145, 0x4020, RZ ;  /* 0x00004020918f7810 */ /* 0x000fe20007ffe0ff */
[----:B------:R-:W2:Y:S01]  /*3410*/  LDSM.16.M88.4 R48, [R146] ;  /* 0x000000009230783b */ /* 0x000ea20000000200 */
[----:B------:R-:W-:Y:S01]  /*3420*/  @P1 IADD3 R143, R2, -0x20, RZ ;  /* 0xffffffe0028f1810 */ /* 0x000fe20007ffe0ff */
[----:B------:R-:W-:-:S02]  /*3430*/  IMAD.MOV.U32 R2, RZ, RZ, 0x40 ;  /* 0x00000040ff027424 */ /* 0x000fc400078e00ff */
[----:B------:R-:W4:Y:S01]  /*3440*/  LDSM.16.M88.4 R12, [R145+0x4800] ;  /* 0x00480000910c783b */ /* 0x000f220000000200 */
[----:B------:R-:W-:Y:S01]  /*3450*/  IMAD R142, R5, 0x2, R146 ;  /* 0x00000002058e7824 */ /* 0x000fe200078e0292 */
[----:B------:R-:W-:Y:S01]  /*3460*/  IADD3 R135, R143, 0x800, RZ ;  /* 0x000008008f877810 */ /* 0x000fe20007ffe0ff */
[----:B------:R-:W-:Y:S01]  /*3470*/  IMAD R141, R5, 0x2, R144 ;  /* 0x00000002058d7824 */ /* 0x000fe200078e0290 */
[----:B------:R-:W5:Y:S01]  /*3480*/  LDSM.16.M88.4 R72, [R145+0x5000] ;  /* 0x005000009148783b */ /* 0x000f620000000200 */
[----:B------:R-:W-:Y:S02]  /*3490*/  SEL R2, R2, 0xffffffc0, !P2 ;  /* 0xffffffc002027807 */ /* 0x000fe40005000000 */
[C---:B------:R-:W-:Y:S01]  /*34a0*/  IADD3 R134, R143.reuse, 0x1000, RZ ;  /* 0x000010008f867810 */ /* 0x040fe20007ffe0ff */
[----:B------:R-:W1:Y:S01]  /*34b0*/  LDSM.16.M88.4 R36, [R145+0x5800] ;  /* 0x005800009124783b */ /* 0x000e620000000200 */
[----:B------:R-:W-:Y:S01]  /*34c0*/  IADD3 R133, R143, 0x1800, RZ ;  /* 0x000018008f857810 */ /* 0x000fe20007ffe0ff */
[----:B------:R-:W-:Y:S01]  /*34d0*/  IMAD.IADD R139, R145, 0x1, R2 ;  /* 0x00000001918b7824 */ /* 0x000fe200078e0202 */
[C---:B------:R-:W-:Y:S01]  /*34e0*/  IADD3 R131, R143.reuse, 0x2000, RZ ;  /* 0x000020008f837810 */ /* 0x040fe20007ffe0ff */
[----:B-1----:R-:W-:Y:S01]  /*34f0*/  LDSM.16.M88.4 R32, [R143] ;  /* 0x000000008f20783b */ /* 0x002fe20000000200 */
[----:B------:R-:W-:Y:S01]  /*3500*/  IMAD.IADD R132, R2, 0x1, R143 ;  /* 0x0000000102847824 */ /* 0x000fe200078e028f */
[----:B------:R-:W-:Y:S01]  /*3510*/  IADD3 R130, R143, 0x2800, RZ ;  /* 0x000028008f827810 */ /* 0x000fe20007ffe0ff */
[----:B------:R-:W-:Y:S01]  /*3520*/  IMAD.IADD R2, R3, 0x1, R154 ;  /* 0x0000000103027824 */ /* 0x000fe200078e029a */
[----:B------:R-:W1:Y:S01]  /*3530*/  LDSM.16.M88.4 R60, [R144] ;  /* 0x00000000903c783b */ /* 0x000e620000000200 */
[----:B------:R-:W-:-:S02]  /*3540*/  IADD3 R129, R143, 0x3000, RZ ;  /* 0x000030008f817810 */ /* 0x000fc40007ffe0ff */
[----:B------:R-:W-:Y:S01]  /*3550*/  IADD3 R128, R143, 0x3800, RZ ;  /* 0x000038008f807810 */ /* 0x000fe20007ffe0ff */
[----:B------:R-:W3:Y:S04]  /*3560*/  LDSM.16.M88.4 R68, [R143+0x800] ;  /* 0x000800008f44783b */ /* 0x000ee80000000200 */
[----:B------:R-:W1:Y:S04]  /*3570*/  LDSM.16.M88.4 R64, [R143+0x1000] ;  /* 0x001000008f40783b */ /* 0x000e680000000200 */
[----:B------:R-:W1:Y:S04]  /*3580*/  LDSM.16.M88.4 R56, [R143+0x1800] ;  /* 0x001800008f38783b */ /* 0x000e680000000200 */
[----:B------:R-:W-:Y:S01]  /*3590*/  LDSM.16.M88.4 R40, [R139+0x4000] ;  /* 0x004000008b28783b */ /* 0x000fe20000000200 */
[C---:B--2---:R-:W-:Y:S03]  /*35a0*/  HMMA.16816.F32 R28, R48.reuse, R20, RZ ;  /* 0x00000014301c723c */ /* 0x044fe600000018ff */
[----:B------:R-:W2:Y:S04]  /*35b0*/  LDSM.16.M88.4 R44, [R142] ;  /* 0x000000008e2c783b */ /* 0x000ea80000000200 */
[----:B------:R-:W-:Y:S01]  /*35c0*/  LDSM.16.M88.4 R76, [R139+0x5800] ;  /* 0x005800008b4c783b */ /* 0x000fe20000000200 */
[C---:B------:R-:W-:Y:S08]  /*35d0*/  HMMA.16816.F32 R20, R48.reuse, R22, RZ ;  /* 0x000000163014723c */ /* 0x040ff000000018ff */
[C---:B----4-:R-:W-:Y:S08]  /*35e0*/  HMMA.16816.F32 R16, R48.reuse, R12, RZ ;  /* 0x0000000c3010723c */ /* 0x050ff000000018ff */
[C---:B-----5:R-:W-:Y:S08]  /*35f0*/  HMMA.16816.F32 R8, R48.reuse, R72, RZ ;  /* 0x000000483008723c */ /* 0x060ff000000018ff */
[C---:B------:R-:W-:Y:S08]  /*3600*/  HMMA.16816.F32 R12, R48.reuse, R14, RZ ;  /* 0x0000000e300c723c */ /* 0x040ff000000018ff */
[C---:B------:R-:W-:Y:S08]  /*3610*/  HMMA.16816.F32 R72, R48.reuse, R74, RZ ;  /* 0x0000004a3048723c */ /* 0x040ff000000018ff */
[C---:B------:R-:W-:Y:S08]  /*3620*/  HMMA.16816.F32 R52, R48.reuse, R36, RZ ;  /* 0x000000243034723c */ /* 0x040ff000000018ff */
[----:B------:R-:W-:Y:S01]  /*3630*/  HMMA.16816.F32 R48, R48, R38, RZ ;  /* 0x000000263030723c */ /* 0x000fe200000018ff */
[----:B------:R-:W4:Y:S07]  /*3640*/  LDSM.16.M88.4 R36, [R139+0x4800] ;  /* 0x004800008b24783b */ /* 0x000f2e0000000200 */
[C---:B-1----:R-:W-:Y:S08]  /*3650*/  HMMA.16816.F32 R28, R60.reuse, R32, R28 ;  /* 0x000000203c1c723c */ /* 0x042ff0000000181c */
[C---:B------:R-:W-:Y:S01]  /*3660*/  HMMA.16816.F32 R20, R60.reuse, R34, R20 ;  /* 0x000000223c14723c */ /* 0x040fe20000001814 */
[----:B------:R-:W1:Y:S07]  /*3670*/  LDSM.16.M88.4 R32, [R139+0x5000] ;  /* 0x005000008b20783b */ /* 0x000e6e0000000200 */
[C---:B---3--:R-:W-:Y:S08]  /*3680*/  HMMA.16816.F32 R16, R60.reuse, R68, R16 ;  /* 0x000000443c10723c */ /* 0x048ff00000001810 */
[C---:B------:R-:W-:Y:S01]  /*3690*/  HMMA.16816.F32 R12, R60.reuse, R70, R12 ;  /* 0x000000463c0c723c */ /* 0x040fe2000000180c */
[----:B------:R-:W-:Y:S07]  /*36a0*/  LDSM.16.M88.4 R68, [R141] ;  /* 0x000000008d44783b */ /* 0x000fee0000000200 */
[C---:B------:R-:W-:Y:S08]  /*36b0*/  HMMA.16816.F32 R8, R60.reuse, R64, R8 ;  /* 0x000000403c08723c */ /* 0x040ff00000001808 */
[C---:B------:R-:W-:Y:S01]  /*36c0*/  HMMA.16816.F32 R72, R60.reuse, R66, R72 ;  /* 0x000000423c48723c */ /* 0x040fe20000001848 */
[----:B------:R-:W3:Y:S07]  /*36d0*/  LDSM.16.M88.4 R64, [R132] ;  /* 0x000000008440783b */ /* 0x000eee0000000200 */
[C---:B------:R-:W-:Y:S08]  /*36e0*/  HMMA.16816.F32 R52, R60.reuse, R56, R52 ;  /* 0x000000383c34723c */ /* 0x040ff00000001834 */
[----:B------:R-:W-:Y:S01]  /*36f0*/  HMMA.16816.F32 R48, R60, R58, R48 ;  /* 0x0000003a3c30723c */ /* 0x000fe20000001830 */
[----:B------:R-:W-:Y:S04]  /*3700*/  LDSM.16.M88.4 R56, [R146+0x2000] ;  /* 0x002000009238783b */ /* 0x000fe80000000200 */
[----:B------:R-:W-:Y:S03]  /*3710*/  LDSM.16.M88.4 R60, [R145+0x7000] ;  /* 0x00700000913c783b */ /* 0x000fe60000000200 */
[C---:B--2---:R-:W-:Y:S08]  /*3720*/  HMMA.16816.F32 R28, R44.reuse, R40, R28 ;  /* 0x000000282c1c723c */ /* 0x044ff0000000181c */
[C---:B------:R-:W-:Y:S01]  /*3730*/  HMMA.16816.F32 R20, R44.reuse, R42, R20 ;  /* 0x0000002a2c14723c */ /* 0x040fe20000001814 */
[----:B------:R-:W2:Y:S07]  /*3740*/  LDSM.16.M88.4 R40, [R132+0x800] ;  /* 0x000800008428783b */ /* 0x000eae0000000200 */
        /* <DEDUP_REMOVED lines=8> */
[----:B------:R-:W5:Y:S04]  /*37d0*/  LDSM.16.M88.4 R44, [R145+0x6000] ;  /* 0x00600000912c783b */ /* 0x000f680000000200 */
[----:B------:R-:W-:Y:S03]  /*37e0*/  LDSM.16.M88.4 R76, [R145+0x7800] ;  /* 0x00780000914c783b */ /* 0x000fe60000000200 */
[C---:B---3--:R-:W-:Y:S08]  /*37f0*/  HMMA.16816.F32 R28, R68.reuse, R64, R28 ;  /* 0x00000040441c723c */ /* 0x048ff0000000181c */
[C---:B------:R-:W-:Y:S01]  /*3800*/  HMMA.16816.F32 R20, R68.reuse, R66, R20 ;  /* 0x000000424414723c */ /* 0x040fe20000001814 */
[----:B------:R-:W3:Y:S07]  /*3810*/  LDSM.16.M88.4 R64, [R145+0x6800] ;  /* 0x006800009140783b */ /* 0x000eee0000000200 */
[C---:B--2---:R-:W-:Y:S08]  /*3820*/  HMMA.16816.F32 R16, R68.reuse, R40, R16 ;  /* 0x000000284410723c */ /* 0x044ff00000001810 */
[C---:B------:R-:W-:Y:S01]  /*3830*/  HMMA.16816.F32 R12, R68.reuse, R42, R12 ;  /* 0x0000002a440c723c */ /* 0x040fe2000000180c */
[----:B------:R-:W-:Y:S07]  /*3840*/  LDSM.16.M88.4 R40, [R144+0x2000] ;  /* 0x002000009028783b */ /* 0x000fee0000000200 */
[C---:B----4-:R-:W-:Y:S08]  /*3850*/  HMMA.16816.F32 R8, R68.reuse, R36, R8 ;  /* 0x000000244408723c */ /* 0x050ff00000001808 */
[C---:B------:R-:W-:Y:S01]  /*3860*/  HMMA.16816.F32 R72, R68.reuse, R38, R72 ;  /* 0x000000264448723c */ /* 0x040fe20000001848 */
[----:B------:R-:W2:Y:S07]  /*3870*/  LDSM.16.M88.4 R36, [R143+0x2000] ;  /* 0x002000008f24783b */ /* 0x000eae0000000200 */
[C---:B-1----:R-:W-:Y:S08]  /*3880*/  HMMA.16816.F32 R52, R68.reuse, R32, R52 ;  /* 0x000000204434723c */ /* 0x042ff00000001834 */
[----:B------:R-:W-:Y:S01]  /*3890*/  HMMA.16816.F32 R48, R68, R34, R48 ;  /* 0x000000224430723c */ /* 0x000fe20000001830 */
[----:B------:R-:W1:Y:S04]  /*38a0*/  LDSM.16.M88.4 R32, [R143+0x2800] ;  /* 0x002800008f20783b */ /* 0x000e680000000200 */
[----:B------:R-:W-:Y:S03]  /*38b0*/  LDSM.16.M88.4 R68, [R143+0x3800] ;  /* 0x003800008f44783b */ /* 0x000fe60000000200 */
[C---:B-----5:R-:W-:Y:S08]  /*38c0*/  HMMA.16816.F32 R28, R56.reuse, R44, R28 ;  /* 0x0000002c381c723c */ /* 0x060ff0000000181c */
[C---:B------:R-:W-:Y:S01]  /*38d0*/  HMMA.16816.F32 R20, R56.reuse, R46, R20 ;  /* 0x0000002e3814723c */ /* 0x040fe20000001814 */
[----:B------:R-:W-:Y:S07]  /*38e0*/  LDSM.16.M88.4 R44, [R143+0x3000] ;  /* 0x003000008f2c783b */ /* 0x000fee0000000200 */
[C---:B---3--:R-:W-:Y:S08]  /*38f0*/  HMMA.16816.F32 R16, R56.reuse, R64, R16 ;  /* 0x000000403810723c */ /* 0x048ff00000001810 */
[C---:B------:R-:W-:Y:S08]  /*3900*/  HMMA.16816.F32 R12, R56.reuse, R66, R12 ;  /* 0x00000042380c723c */ /* 0x040ff0000000180c */
[C---:B------:R-:W-:Y:S08]  /*3910*/  HMMA.16816.F32 R8, R56.reuse, R60, R8 ;  /* 0x0000003c3808723c */ /* 0x040ff00000001808 */
[C---:B------:R-:W-:Y:S01]  /*3920*/  HMMA.16816.F32 R72, R56.reuse, R62, R72 ;  /* 0x0000003e3848723c */ /* 0x040fe20000001848 */
[----:B------:R-:W-:Y:S07]  /*3930*/  LDSM.16.M88.4 R60, [R139+0x6000] ;  /* 0x006000008b3c783b */ /* 0x000fee0000000200 */
[----:B------:R-:W-:Y:S01]  /*3940*/  HMMA.16816.F32 R64, R56, R76, R52 ;  /* 0x0000004c3840723c */ /* 0x000fe20000001834 */
[----:B------:R-:W3:Y:S07]  /*3950*/  LDSM.16.M88.4 R52, [R142+0x2000] ;  /* 0x002000008e34783b */ /* 0x000eee0000000200 */
[----:B--2---:R-:W-:Y:S08]  /*3960*/  HMMA.16816.F32 R28, R40, R36, R28 ;  /* 0x00000024281c723c */ /* 0x004ff0000000181c */
[----:B------:R-:W-:Y:S01]  /*3970*/  HMMA.16816.F32 R48, R56, R78, R48 ;  /* 0x0000004e3830723c */ /* 0x000fe20000001830 */
[----:B------:R-:W2:Y:S07]  /*3980*/  LDSM.16.M88.4 R56, [R139+0x6800] ;  /* 0x006800008b38783b */ /* 0x000eae0000000200 */
[C---:B------:R-:W-:Y:S01]  /*3990*/  HMMA.16816.F32 R20, R40.reuse, R38, R20 ;  /* 0x000000262814723c */ /* 0x040fe20000001814 */
[----:B------:R-:W-:Y:S07]  /*39a0*/  LDSM.16.M88.4 R36, [R132+0x2000] ;  /* 0x002000008424783b */ /* 0x000fee0000000200 */
[C---:B-1----:R-:W-:Y:S01]  /*39b0*/  HMMA.16816.F32 R76, R40.reuse, R32, R16 ;  /* 0x00000020284c723c */ /* 0x042fe20000001810 */
[----:B------:R-:W1:Y:S07]  /*39c0*/  LDSM.16.M88.4 R16, [R141+0x2000] ;  /* 0x002000008d10783b */ /* 0x000e6e0000000200 */
[----:B------:R-:W-:Y:S01]  /*39d0*/  HMMA.16816.F32 R12, R40, R34, R12 ;  /* 0x00000022280c723c */ /* 0x000fe2000000180c */
[----:B------:R-:W-:Y:S07]  /*39e0*/  LDSM.16.M88.4 R32, [R132+0x2800] ;  /* 0x002800008420783b */ /* 0x000fee0000000200 */
[C---:B---3--:R-:W-:Y:S08]  /*39f0*/  HMMA.16816.F32 R28, R52.reuse, R60, R28 ;  /* 0x0000003c341c723c */ /* 0x048ff0000000181c */
[----:B------:R-:W-:Y:S01]  /*3a00*/  HMMA.16816.F32 R60, R52, R62, R20 ;  /* 0x0000003e343c723c */ /* 0x000fe20000001814 */
[----:B------:R-:W3:Y:S07]  /*3a10*/  LDSM.16.M88.4 R20, [R139+0x7000] ;  /* 0x007000008b14783b */ /* 0x000eee0000000200 */
[----:B------:R-:W-:Y:S01]  /*3a20*/  HMMA.16816.F32 R8, R40, R44, R8 ;  /* 0x0000002c2808723c */ /* 0x000fe20000001808 */
[----:B------:R-:W-:Y:S07]  /*3a30*/  I2F R45, R2 ;  /* 0x00000002002d7306 */ /* 0x000fee0000201400 */
[----:B--2---:R-:W-:Y:S07]  /*3a40*/  HMMA.16816.F32 R76, R52, R56, R76 ;  /* 0x00000038344c723c */ /* 0x004fee000000184c */
[----:B------:R-:W-:Y:S01]  /*3a50*/  IADD3 R56, R2, 0x9, RZ ;  /* 0x0000000902387810 */ /* 0x000fe20007ffe0ff */
[C---:B-1----:R-:W-:Y:S07]  /*3a60*/  HMMA.16816.F32 R28, R16.reuse, R36, R28 ;  /* 0x00000024101c723c */ /* 0x042fee000000181c */
[C---:B------:R-:W-:Y:S01]  /*3a70*/  IADD3 R37, R119.reuse, 0x8, RZ ;  /* 0x0000000877257810 */ /* 0x040fe20007ffe0ff */
[----:B------:R-:W-:Y:S01]  /*3a80*/  HMMA.16816.F32 R60, R16, R38, R60 ;  /* 0x00000026103c723c */ /* 0x000fe2000000183c */
[----:B------:R-:W-:-:S02]  /*3a90*/  IMNMX R119, R119, R82, PT ;  /* 0x0000005277777217 */ /* 0x000fc40003800200 */
[----:B------:R-:W-:Y:S02]  /*3aa0*/  IMNMX R118, R37, R82, PT ;  /* 0x0000005225767217 */ /* 0x000fe40003800200 */
[----:B------:R-:W1:Y:S01]  /*3ab0*/  LDSM.16.M88.4 R36, [R139+0x7800] ;  /* 0x007800008b24783b */ /* 0x000e620000000200 */
[C---:B------:R-:W-:Y:S02]  /*3ac0*/  ISETP.GE.AND P6, PT, R56.reuse, R119, PT ;  /* 0x000000773800720c */ /* 0x040fe40003fc6270 */
[----:B------:R-:W-:Y:S01]  /*3ad0*/  HMMA.16816.F32 R72, R40, R46, R72 ;  /* 0x0000002e2848723c */ /* 0x000fe20000001848 */
[----:B------:R-:W-:-:S06]  /*3ae0*/  ISETP.GE.AND P4, PT, R56, R118, PT ;  /* 0x000000763800720c */ /* 0x000fcc0003f86270 */
[C---:B------:R-:W-:Y:S01]  /*3af0*/  IADD3 R46, R2.reuse, 0x10, RZ ;  /* 0x00000010022e7810 */ /* 0x040fe20007ffe0ff */
[C---:B------:R-:W-:Y:S08]  /*3b00*/  HMMA.16816.F32 R64, R40.reuse, R68, R64 ;  /* 0x000000442840723c */ /* 0x040ff00000001840 */
[----:B------:R-:W-:Y:S07]  /*3b10*/  HMMA.16816.F32 R48, R40, R70, R48 ;  /* 0x000000462830723c */ /* 0x000fee0000001830 */
[----:B------:R-:W-:Y:S01]  /*3b20*/  SHF.R.S32.HI R41, RZ, 0x1f, R84 ;  /* 0x0000001fff297819 */ /* 0x000fe20000011454 */
[----:B------:R-:W-:Y:S01]  /*3b30*/  HMMA.16816.F32 R12, R52, R58, R12 ;  /* 0x0000003a340c723c */ /* 0x000fe2000000180c */
[----:B------:R-:W-:-:S02]  /*3b40*/  IADD3 R40, R2, 0x1, RZ ;  /* 0x0000000102287810 */ /* 0x000fc40007ffe0ff */
[----:B------:R-:W-:Y:S02]  /*3b50*/  LEA.HI R41, R41, R84, RZ, 0x2 ;  /* 0x0000005429297211 */ /* 0x000fe400078f10ff */
[----:B------:R-:W2:Y:S01]  /*3b60*/  I2F R44, R40 ;  /* 0x00000028002c7306 */ /* 0x000ea20000201400 */
[C---:B------:R-:W-:Y:S02]  /*3b70*/  ISETP.GE.AND P5, PT, R40.reuse, R119, PT ;  /* 0x000000772800720c */ /* 0x040fe40003fa6270 */
[----:B------:R-:W-:Y:S01]  /*3b80*/  LOP3.LUT R41, R41, 0xfffffffc, RZ, 0xc0, !PT ;  /* 0xfffffffc29297812 */ /* 0x000fe200078ec0ff */
[----:B---3--:R-:W-:Y:S01]  /*3b90*/  HMMA.16816.F32 R8, R52, R20, R8 ;  /* 0x000000143408723c */ /* 0x008fe20000001808 */
[----:B------:R-:W-:-:S03]  /*3ba0*/  ISETP.GE.AND P1, PT, R40, R118, PT ;  /* 0x000000762800720c */ /* 0x000fc60003f26270 */
[----:B------:R-:W-:Y:S01]  /*3bb0*/  IMAD.IADD R162, R84, 0x1, -R41 ;  /* 0x0000000154a27824 */ /* 0x000fe200078e0a29 */
[----:B------:R-:W-:Y:S01]  /*3bc0*/  IADD3 R41, R2, 0x8, RZ ;  /* 0x0000000802297810 */ /* 0x000fe20007ffe0ff */
[----:B------:R-:W3:Y:S02]  /*3bd0*/  I2F R20, R56 ;  /* 0x0000003800147306 */ /* 0x000ee40000201400 */
[----:B------:R-:W-:Y:S01]  /*3be0*/  HMMA.16816.F32 R76, R16, R32, R76 ;  /* 0x00000020104c723c */ /* 0x000fe2000000184c */
[C---:B------:R-:W-:Y:S02]  /*3bf0*/  ISETP.GE.AND P3, PT, R41.reuse, R119, PT ;  /* 0x000000772900720c */ /* 0x040fe40003f66270 */
[----:B------:R-:W-:Y:S01]  /*3c00*/  ISETP.GE.AND P2, PT, R41, R118, PT ;  /* 0x000000762900720c */ /* 0x000fe20003f46270 */
[CC--:B--2---:R-:W-:Y:S02]  /*3c10*/  FFMA.FTZ R29, R0.reuse, R44.reuse, R29 ;  /* 0x0000002c001d7223 */ /* 0x0c4fe4000001001d */
[----:B------:R2:W4:Y:S01]  /*3c20*/  I2F R47, R41 ;  /* 0x00000029002f7306 */ /* 0x0005220000201400 */
[----:B------:R-:W-:Y:S01]  /*3c30*/  FFMA.FTZ R31, R0, R44, R31 ;  /* 0x0000002c001f7223 */ /* 0x000fe2000001001f */
[----:B------:R-:W-:Y:S01]  /*3c40*/  HMMA.16816.F32 R72, R52, R22, R72 ;  /* 0x000000163448723c */ /* 0x000fe20000001848 */
[----:B------:R-:W-:-:S02]  /*3c50*/  FSEL R32, R29, -INF , !P5 ;  /* 0xff8000001d207808 */ /* 0x000fc40006800000 */
[----:B------:R-:W-:Y:S02]  /*3c60*/  ISETP.GE.AND P5, PT, R46, R119, PT ;  /* 0x000000772e00720c */ /* 0x000fe40003fa6270 */
[----:B------:R-:W-:Y:S01]  /*3c70*/  FSEL R31, R31, -INF , !P1 ;  /* 0xff8000001f1f7808 */ /* 0x000fe20004800000 */
[----:B------:R-:W5:Y:S01]  /*3c80*/  I2F R21, R46 ;  /* 0x0000002e00157306 */ /* 0x000f620000201400 */
[-C--:B---3--:R-:W-:Y:S01]  /*3c90*/  FFMA.FTZ R61, R0, R20.reuse, R61 ;  /* 0x00000014003d7223 */ /* 0x088fe2000001003d */
[----:B------:R-:W-:Y:S01]  /*3ca0*/  IADD3 R22, R2, 0x18, RZ ;  /* 0x0000001802167810 */ /* 0x000fe20007ffe0ff */
[----:B------:R-:W-:Y:S01]  /*3cb0*/  FFMA.FTZ R63, R0, R20, R63 ;  /* 0x00000014003f7223 */ /* 0x000fe2000001003f */
[----:B------:R-:W-:Y:S01]  /*3cc0*/  HMMA.16816.F32 R12, R16, R34, R12 ;  /* 0x00000022100c723c */ /* 0x000fe2000000180c */
[-C--:B------:R-:W-:Y:S02]  /*3cd0*/  ISETP.GE.AND P1, PT, R46, R118.reuse, PT ;  /* 0x000000762e00720c */ /* 0x080fe40003f26270 */
[----:B------:R-:W-:Y:S01]  /*3ce0*/  IADD3 R33, R2, 0x11, RZ ;  /* 0x0000001102217810 */ /* 0x000fe20007ffe0ff */
[----:B--2---:R-:W2:Y:S01]  /*3cf0*/  LDSM.16.M88.4 R40, [R132+0x3000] ;  /* 0x003000008428783b */ /* 0x004ea20000000200 */
[----:B------:R3:W3:Y:S01]  /*3d00*/  I2F R35, R22 ;  /* 0x0000001600237306 */ /* 0x0006e20000201400 */
[CC--:B----4-:R-:W-:Y:S01]  /*3d10*/  FFMA.FTZ R44, R0.reuse, R47.reuse, R60 ;  /* 0x0000002f002c7223 */ /* 0x0d0fe2000001003c */
[----:B------:R-:W-:Y:S01]  /*3d20*/  FSEL R34, R61, -INF , !P6 ;  /* 0xff8000003d227808 */ /* 0x000fe20007000000 */
[C---:B-1----:R-:W-:Y:S01]  /*3d30*/  HMMA.16816.F32 R64, R52.reuse, R36, R64 ;  /* 0x000000243440723c */ /* 0x042fe20000001840 */
[----:B------:R-:W-:Y:S01]  /*3d40*/  FSEL R61, R63, -INF , !P4 ;  /* 0xff8000003f3d7808 */ /* 0x000fe20006000000 */
[----:B------:R-:W-:Y:S01]  /*3d50*/  FFMA.FTZ R59, R0, R47, R62 ;  /* 0x0000002f003b7223 */ /* 0x000fe2000001003e */
[----:B------:R-:W-:Y:S01]  /*3d60*/  ISETP.GE.AND P6, PT, R22, R119, PT ;  /* 0x000000771600720c */ /* 0x000fe20003fc6270 */
[-C--:B-----5:R-:W-:Y:S01]  /*3d70*/  FFMA.FTZ R46, R0, R21.reuse, R76 ;  /* 0x00000015002e7223 */ /* 0x0a0fe2000001004c */
[----:B------:R-:W-:Y:S01]  /*3d80*/  ISETP.GE.AND P4, PT, R22, R118, PT ;  /* 0x000000761600720c */ /* 0x000fe20003f86270 */
[----:B------:R-:W1:Y:S01]  /*3d90*/  I2F R29, R33 ;  /* 0x00000021001d7306 */ /* 0x000e620000201400 */
[----:B------:R-:W-:Y:S01]  /*3da0*/  FFMA.FTZ R37, R0, R21, R78 ;  /* 0x0000001500257223 */ /* 0x000fe2000001004e */
[----:B------:R-:W-:Y:S01]  /*3db0*/  IADD3 R47, R2, 0x19, RZ ;  /* 0x00000019022f7810 */ /* 0x000fe20007ffe0ff */
[----:B------:R-:W-:Y:S01]  /*3dc0*/  HMMA.16816.F32 R48, R52, R38, R48 ;  /* 0x000000263430723c */ /* 0x000fe20000001830 */
[----:B------:R-:W-:-:S02]  /*3dd0*/  FSEL R44, R44, -INF , !P3 ;  /* 0xff8000002c2c7808 */ /* 0x000fc40005800000 */
[----:B------:R-:W-:Y:S01]  /*3de0*/  FSEL R59, R59, -INF , !P2 ;  /* 0xff8000003b3b7808 */ /* 0x000fe20005000000 */
[----:B---3--:R-:W3:Y:S01]  /*3df0*/  LDSM.16.M88.4 R20, [R132+0x3800] ;  /* 0x003800008414783b */ /* 0x008ee20000000200 */
[----:B------:R-:W-:Y:S01]  /*3e00*/  ISETP.GE.AND P3, PT, R33, R119, PT ;  /* 0x000000772100720c */ /* 0x000fe20003f66270 */
[----:B------:R-:W-:-:S04]  /*3e10*/  DEPBAR.LE SB0, 0x0 ;  /* 0x000080000000791a */ /* 0x000fc80000000000 */
[----:B------:R-:W-:Y:S01]  /*3e20*/  ISETP.GE.AND P2, PT, R33, R118, PT ;  /* 0x000000762100720c */ /* 0x000fe20003f46270 */
[----:B------:R-:W-:Y:S01]  /*3e30*/  FFMA.FTZ R12, R0, R35, R12 ;  /* 0x00000023000c7223 */ /* 0x000fe2000001000c */
[----:B------:R-:W4:Y:S01]  /*3e40*/  I2F R33, R47 ;  /* 0x0000002f00217306 */ /* 0x000f220000201400 */
[----:B------:R-:W-:Y:S01]  /*3e50*/  IADD3 R56, R2, 0x20, RZ ;  /* 0x0000002002387810 */ /* 0x000fe20007ffe0ff */
[-C--:B-1----:R-:W-:Y:S01]  /*3e60*/  FFMA.FTZ R36, R0, R29.reuse, R77 ;  /* 0x0000001d00247223 */ /* 0x082fe2000001004d */
[----:B------:R-:W-:Y:S01]  /*3e70*/  IADD3 R38, R2, 0x28, RZ ;  /* 0x0000002802267810 */ /* 0x000fe20007ffe0ff */
[----:B------:R-:W-:Y:S01]  /*3e80*/  FFMA.FTZ R57, R0, R29, R79 ;  /* 0x0000001d00397223 */ /* 0x000fe2000001004f */
[----:B------:R-:W-:Y:S01]  /*3e90*/  FSEL R46, R46, -INF , !P5 ;  /* 0xff8000002e2e7808 */ /* 0x000fe20006800000 */
[----:B------:R-:W-:Y:S01]  /*3ea0*/  FFMA.FTZ R29, R0, R35, R14 ;  /* 0x00000023001d7223 */ /* 0x000fe2000001000e */
[----:B------:R-:W-:Y:S02]  /*3eb0*/  FSEL R14, R12, -INF , !P6 ;  /* 0xff8000000c0e7808 */ /* 0x000fe40007000000 */
[----:B------:R-:W-:-:S02]  /*3ec0*/  FSEL R37, R37, -INF , !P1 ;  /* 0xff80000025257808 */ /* 0x000fc40004800000 */
[C---:B------:R-:W-:Y:S02]  /*3ed0*/  ISETP.GE.AND P5, PT, R47.reuse, R119, PT ;  /* 0x000000772f00720c */ /* 0x040fe40003fa6270 */
[----:B------:R-:W-:Y:S01]  /*3ee0*/  ISETP.GE.AND P1, PT, R47, R118, PT ;  /* 0x000000762f00720c */ /* 0x000fe20003f26270 */
[C---:B--2---:R-:W-:Y:S01]  /*3ef0*/  HMMA.16816.F32 R8, R16.reuse, R40, R8 ;  /* 0x000000281008723c */ /* 0x044fe20000001808 */
[----:B------:R-:W1:Y:S01]  /*3f00*/  I2F R41, R56 ;  /* 0x0000003800297306 */ /* 0x000e620000201400 */
[CC--:B----4-:R-:W-:Y:S01]  /*3f10*/  FFMA.FTZ R12, R0.reuse, R33.reuse, R13 ;  /* 0x00000021000c7223 */ /* 0x0d0fe2000001000d */
[----:B------:R-:W-:Y:S01]  /*3f20*/  FSEL R29, R29, -INF , !P4 ;  /* 0xff8000001d1d7808 */ /* 0x000fe20006000000 */
[----:B------:R-:W-:Y:S01]  /*3f30*/  FFMA.FTZ R47, R0, R33, R15 ;  /* 0x00000021002f7223 */ /* 0x000fe2000001000f */
[C---:B------:R-:W-:Y:S02]  /*3f40*/  IADD3 R15, R2.reuse, 0x29, RZ ;  /* 0x00000029020f7810 */ /* 0x040fe40007ffe0ff */
[----:B------:R-:W-:Y:S01]  /*3f50*/  IADD3 R40, R2, 0x21, RZ ;  /* 0x0000002102287810 */ /* 0x000fe20007ffe0ff */
[----:B------:R-:W-:Y:S01]  /*3f60*/  HMMA.16816.F32 R72, R16, R42, R72 ;  /* 0x0000002a1048723c */ /* 0x000fe20000001848 */
[----:B------:R-:W2:Y:S01]  /*3f70*/  I2F R13, R38 ;  /* 0x00000026000d7306 */ /* 0x000ea20000201400 */
[----:B------:R-:W-:-:S02]  /*3f80*/  FSEL R36, R36, -INF , !P3 ;  /* 0xff80000024247808 */ /* 0x000fc40005800000 */
[-C--:B------:R-:W-:Y:S02]  /*3f90*/  ISETP.GE.AND P4, PT, R40, R118.reuse, PT ;  /* 0x000000762800720c */ /* 0x080fe40003f86270 */
[----:B------:R-:W-:Y:S02]  /*3fa0*/  FSEL R57, R57, -INF , !P2 ;  /* 0xff80000039397808 */ /* 0x000fe40005000000 */
[C---:B------:R-:W-:Y:S01]  /*3fb0*/  ISETP.GE.AND P3, PT, R56.reuse, R119, PT ;  /* 0x000000773800720c */ /* 0x040fe20003f66270 */
[----:B------:R-:W4:Y:S01]  /*3fc0*/  I2F R35, R40 ;  /* 0x0000002800237306 */ /* 0x000f220000201400 */
[C---:B---3--:R-:W-:Y:S01]  /*3fd0*/  HMMA.16816.F32 R64, R16.reuse, R20, R64 ;  /* 0x000000141040723c */ /* 0x048fe20000001840 */
[----:B------:R-:W-:Y:S02]  /*3fe0*/  ISETP.GE.AND P2, PT, R56, R118, PT ;  /* 0x000000763800720c */ /* 0x000fe40003f46270 */
[----:B------:R-:W-:Y:S02]  /*3ff0*/  FSEL R12, R12, -INF , !P5 ;  /* 0xff8000000c0c7808 */ /* 0x000fe40006800000 */
[----:B------:R-:W-:Y:S01]  /*4000*/  FSEL R47, R47, -INF , !P1 ;  /* 0xff8000002f2f7808 */ /* 0x000fe20004800000 */
[----:B-1----:R-:W-:Y:S01]  /*4010*/  FFMA.FTZ R122, R0, R41, R8 ;  /* 0x00000029007a7223 */ /* 0x002fe20000010008 */
[----:B------:R-:W-:Y:S01]  /*4020*/  ISETP.GE.AND P6, PT, R40, R119, PT ;  /* 0x000000772800720c */ /* 0x000fe20003fc6270 */
[----:B------:R-:W-:Y:S01]  /*4030*/  HMMA.16816.F32 R48, R16, R22, R48 ;  /* 0x000000161030723c */ /* 0x000fe20000001830 */
[----:B------:R-:W-:Y:S01]  /*4040*/  FFMA.FTZ R123, R0, R41, R10 ;  /* 0x00000029007b7223 */ /* 0x000fe2000001000a */
[----:B------:R-:W-:Y:S01]  /*4050*/  IADD3 R10, R2, 0x30, RZ ;  /* 0x00000030020a7810 */ /* 0x000fe20007ffe0ff */
[----:B------:R-:W1:Y:S01]  /*4060*/  I2F R8, R15 ;  /* 0x0000000f00087306 */ /* 0x000e620000201400 */
[----:B------:R-:W-:-:S02]  /*4070*/  FSEL R122, R122, -INF , !P3 ;  /* 0xff8000007a7a7808 */ /* 0x000fc40005800000 */
[CC--:B--2---:R-:W-:Y:S01]  /*4080*/  FFMA.FTZ R72, R0.reuse, R13.reuse, R72 ;  /* 0x0000000d00487223 */ /* 0x0c4fe20000010048 */
[----:B------:R-:W-:Y:S01]  /*4090*/  FSEL R123, R123, -INF , !P2 ;  /* 0xff8000007b7b7808 */ /* 0x000fe20005000000 */
[----:B------:R-:W-:Y:S01]  /*40a0*/  FFMA.FTZ R74, R0, R13, R74 ;  /* 0x0000000d004a7223 */ /* 0x000fe2000001004a */
[----:B------:R-:W-:Y:S01]  /*40b0*/  IADD3 R13, R2, 0x38, RZ ;  /* 0x00000038020d7810 */ /* 0x000fe20007ffe0ff */
[C---:B----4-:R-:W-:Y:S01]  /*40c0*/  FFMA.FTZ R124, R0.reuse, R35, R9 ;  /* 0x00000023007c7223 */ /* 0x050fe20000010009 */
[C---:B------:R-:W-:Y:S01]  /*40d0*/  ISETP.GE.AND P3, PT, R15.reuse, R119, PT ;  /* 0x000000770f00720c */ /* 0x040fe20003f66270 */
[----:B------:R-:W-:Y:S01]  /*40e0*/  FFMA.FTZ R11, R0, R35, R11 ;  /* 0x00000023000b7223 */ /* 0x000fe2000001000b */
[----:B------:R-:W2:Y:S01]  /*40f0*/  I2F R9, R10 ;  /* 0x0000000a00097306 */ /* 0x000ea20000201400 */
[----:B------:R-:W-:Y:S02]  /*4100*/  ISETP.GE.AND P2, PT, R15, R118, PT ;  /* 0x000000760f00720c */ /* 0x000fe40003f46270 */
[----:B------:R-:W-:-:S02]  /*4110*/  ISETP.GE.AND P5, PT, R38, R119, PT ;  /* 0x000000772600720c */ /* 0x000fc40003fa6270 */
[----:B------:R-:W-:Y:S01]  /*4120*/  FSEL R163, R11, -INF , !P4 ;  /* 0xff8000000ba37808 */ /* 0x000fe20006000000 */
[-C--:B-1----:R-:W-:Y:S01]  /*4130*/  FFMA.FTZ R73, R0, R8.reuse, R73 ;  /* 0x0000000800497223 */ /* 0x082fe20000010049 */
[----:B------:R-:W-:Y:S01]  /*4140*/  IADD3 R11, R2, 0x31, RZ ;  /* 0x00000031020b7810 */ /* 0x000fe20007ffe0ff */
[----:B------:R-:W1:Y:S01]  /*4150*/  I2F R17, R13 ;  /* 0x0000000d00117306 */ /* 0x000e620000201400 */
[----:B------:R-:W-:Y:S01]  /*4160*/  FFMA.FTZ R75, R0, R8, R75 ;  /* 0x00000008004b7223 */ /* 0x000fe2000001004b */
[----:B------:R-:W-:Y:S02]  /*4170*/  IADD3 R8, R2, 0x39, RZ ;  /* 0x0000003902087810 */ /* 0x000fe40007ffe0ff */
[----:B------:R-:W-:Y:S02]  /*4180*/  FSEL R126, R73, -INF , !P3 ;  /* 0xff800000497e7808 */ /* 0x000fe40005800000 */
[----:B------:R-:W-:Y:S02]  /*4190*/  ISETP.GE.AND P3, PT, R13, R119, PT ;  /* 0x000000770d00720c */ /* 0x000fe40003f66270 */
[----:B------:R-:W3:Y:S01]  /*41a0*/  I2F R15, R11 ;  /* 0x0000000b000f7306 */ /* 0x000ee20000201400 */
[-C--:B--2---:R-:W-:Y:S01]  /*41b0*/  FFMA.FTZ R64, R0, R9.reuse, R64 ;  /* 0x0000000900407223 */ /* 0x084fe20000010040 */
[----:B------:R-:W-:Y:S01]  /*41c0*/  ISETP.GE.AND P1, PT, R38, R118, PT ;  /* 0x000000762600720c */ /* 0x000fe20003f26270 */
[----:B------:R-:W-:Y:S01]  /*41d0*/  FFMA.FTZ R66, R0, R9, R66 ;  /* 0x0000000900427223 */ /* 0x000fe20000010042 */
[----:B------:R-:W-:-:S02]  /*41e0*/  FSEL R124, R124, -INF , !P6 ;  /* 0xff8000007c7c7808 */ /* 0x000fc40007000000 */
[----:B------:R-:W-:Y:S02]  /*41f0*/  FSEL R164, R72, -INF , !P5 ;  /* 0xff80000048a47808 */ /* 0x000fe40006800000 */
[----:B------:R-:W2:Y:S01]  /*4200*/  I2F R9, R8 ;  /* 0x0000000800097306 */ /* 0x000ea20000201400 */
[-C--:B-1----:R-:W-:Y:S01]  /*4210*/  FFMA.FTZ R48, R0, R17.reuse, R48 ;  /* 0x0000001100307223 */ /* 0x082fe20000010030 */
[----:B------:R-:W-:Y:S01]  /*4220*/  FSEL R165, R74, -INF , !P1 ;  /* 0xff8000004aa57808 */ /* 0x000fe20004800000 */
[----:B------:R-:W-:Y:S01]  /*4230*/  FFMA.FTZ R50, R0, R17, R50 ;  /* 0x0000001100327223 */ /* 0x000fe20000010032 */
[----:B------:R-:W-:Y:S02]  /*4240*/  ISETP.GE.AND P6, PT, R10, R119, PT ;  /* 0x000000770a00720c */ /* 0x000fe40003fc6270 */
[----:B------:R-:W-:Y:S02]  /*4250*/  FSEL R115, R48, -INF , !P3 ;  /* 0xff80000030737808 */ /* 0x000fe40005800000 */
[----:B------:R-:W-:Y:S01]  /*4260*/  ISETP.GT.AND P3, PT, R155, R148, PT ;  /* 0x000000949b00720c */ /* 0x000fe20003f64270 */
[-C--:B---3--:R-:W-:Y:S01]  /*4270*/  FFMA.FTZ R65, R0, R15.reuse, R65 ;  /* 0x0000000f00417223 */ /* 0x088fe20000010041 */
[----:B------:R-:W-:Y:S01]  /*4280*/  ISETP.GE.AND P4, PT, R10, R118, PT ;  /* 0x000000760a00720c */ /* 0x000fe20003f86270 */
[----:B------:R-:W-:Y:S01]  /*4290*/  FFMA.FTZ R67, R0, R15, R67 ;  /* 0x0000000f00437223 */ /* 0x000fe20000010043 */
[----:B------:R-:W-:Y:S01]  /*42a0*/  BAR.SYNC.DEFER_BLOCKING 0x0 ;  /* 0x0000000000007b1d */ /* 0x000fe20000010000 */
[----:B------:R-:W-:-:S02]  /*42b0*/  ISETP.GE.AND P5, PT, R11, R119, PT ;  /* 0x000000770b00720c */ /* 0x000fc40003fa6270 */
[----:B------:R-:W-:Y:S01]  /*42c0*/  ISETP.GE.AND P1, PT, R11, R118, PT ;  /* 0x000000760b00720c */ /* 0x000fe20003f26270 */
[-C--:B--2---:R-:W-:Y:S01]  /*42d0*/  FFMA.FTZ R49, R0, R9.reuse, R49 ;  /* 0x0000000900317223 */ /* 0x084fe20000010031 */
[----:B------:R-:W-:Y:S01]  /*42e0*/  FSEL R111, R64, -INF , !P6 ;  /* 0xff800000406f7808 */ /* 0x000fe20007000000 */
[----:B------:R-:W-:Y:S01]  /*42f0*/  FFMA.FTZ R51, R0, R9, R51 ;  /* 0x0000000900337223 */ /* 0x000fe20000010033 */
[----:B------:R-:W-:Y:S02]  /*4300*/  FSEL R109, R66, -INF , !P4 ;  /* 0xff800000426d7808 */ /* 0x000fe40006000000 */
[----:B------:R-:W-:Y:S02]  /*4310*/  FSEL R110, R65, -INF , !P5 ;  /* 0xff800000416e7808 */ /* 0x000fe40006800000 */
[----:B------:R-:W-:Y:S02]  /*4320*/  FSEL R108, R67, -INF , !P1 ;  /* 0xff800000436c7808 */ /* 0x000fe40004800000 */
        /* <DEDUP_REMOVED lines=8> */
[----:B------:R-:W-:-:S02]  /*43b0*/  FSEL R2, R2, -INF , !P6 ;  /* 0xff80000002027808 */ /* 0x000fc40007000000 */
[----:B------:R-:W-:Y:S02]  /*43c0*/  FSEL R113, R50, -INF , !P2 ;  /* 0xff80000032717808 */ /* 0x000fe40005000000 */
[----:B------:R-:W-:Y:S02]  /*43d0*/  FSEL R8, R8, -INF , !P4 ;  /* 0xff80000008087808 */ /* 0x000fe40006000000 */
[----:B------:R-:W-:Y:S02]  /*43e0*/  FSEL R114, R49, -INF , !P5 ;  /* 0xff80000031727808 */ /* 0x000fe40006800000 */
[----:B------:R-:W-:Y:S01]  /*43f0*/  FSEL R112, R51, -INF , !P1 ;  /* 0xff80000033707808 */ /* 0x000fe20004800000 */
[----:B------:R-:W-:Y:S05]  /*4400*/  @!P3 BRA `(.L_x_7406) ;  /* 0x000009100000b947 */ /* 0x000fea0003800000 */
[----:B------:R-:W-:Y:S05]  /*4410*/  @!P0 BRA `(.L_x_7407) ;  /* 0x0000038000008947 */ /* 0x000fea0003800000 */
        /* <DEDUP_REMOVED lines=56> */
.L_x_7407:
[----:B------:R-:W-:-:S04]  /*47a0*/  LEA R16, -R6, RZ, 0x6 ;  /* 0x000000ff06107211 */ /* 0x000fc800078e31ff */
[----:B------:R-:W-:Y:S02]  /*47b0*/  SHF.R.S32.HI R11, RZ, 0x1f, R16 ;  /* 0x0000001fff0b7819 */ /* 0x000fe40000011410 */
.L_x_7408:
        /* <DEDUP_REMOVED lines=82> */
.L_x_7410:
[----:B------:R-:W-:Y:S05]  /*4ce0*/  BSYNC B0 ;  /* 0x0000000000007941 */ /* 0x000fea0003800000 */
.L_x_7409:
[----:B------:R-:W0:Y:S01]  /*4cf0*/  LDGDEPBAR ;  /* 0x00000000000079af */ /* 0x000e220000000000 */
[----:B------:R-:W-:-:S04]  /*4d00*/  IADD3 R117, P1, R16, R117, RZ ;  /* 0x0000007510757210 */ /* 0x000fc80007f3e0ff */
[----:B------:R-:W-:Y:S02]  /*4d10*/  IADD3.X R116, R11, R116, RZ, P1, !PT ;  /* 0x000000740b747210 */ /* 0x000fe40000ffe4ff */
.L_x_7406:
        /* <DEDUP_REMOVED lines=32> */
[-C--:B------:R-:W-:Y:S01]  /*4f20*/  LEA R138, R7, R140.reuse, 0x1 ;  /* 0x0000008c078a7211 */ /* 0x080fe200078e08ff */
[----:B------:R-:W2:Y:S01]  /*4f30*/  SHFL.BFLY PT, R10, R11, 0x2, 0x1f ;  /* 0x0c401f000b0a7f89 */ /* 0x000ea200000e0000 */
[----:B------:R-:W-:Y:S02]  /*4f40*/  FMNMX.FTZ R16, R112, R3, !PT ;  /* 0x0000000370107209 */ /* 0x000fe40007810000 */
[C---:B------:R-:W-:Y:S01]  /*4f50*/  LEA R137, R5.reuse, R140, 0x1 ;  /* 0x0000008c05897211 */ /* 0x040fe200078e08ff */
[----:B-1----:R-:W-:Y:S01]  /*4f60*/  LDSM.16.MT88.4 R40, [R138+0x8000] ;  /* 0x008000008a28783b */ /* 0x002fe20000004200 */
[----:B------:R-:W-:-:S03]  /*4f70*/  LEA R136, R5, R138, 0x1 ;  /* 0x0000008a05887211 */ /* 0x000fc600078e08ff */
[----:B------:R-:W1:Y:S04]  /*4f80*/  SHFL.BFLY PT, R9, R16, 0x2, 0x1f ;  /* 0x0c401f0010097f89 */ /* 0x000e6800000e0000 */
[----:B------:R-:W-:Y:S04]  /*4f90*/  LDSM.16.MT88.4 R48, [R137+0x8000] ;  /* 0x008000008930783b */ /* 0x000fe80000004200 */
[----:B------:R-:W-:Y:S04]  /*4fa0*/  LDSM.16.MT88.4 R72, [R138+0xa000] ;  /* 0x00a000008a48783b */ /* 0x000fe80000004200 */
[----:B------:R-:W-:Y:S01]  /*4fb0*/  LDSM.16.MT88.4 R80, [R137+0xa000] ;  /* 0x00a000008950783b */ /* 0x000fe20000004200 */
[----:B--2---:R-:W-:-:S03]  /*4fc0*/  FMNMX.FTZ R10, R11, R10, !PT ;  /* 0x0000000a0b0a7209 */ /* 0x004fc60007810000 */
[----:B------:R-:W-:Y:S04]  /*4fd0*/  LDSM.16.MT88.4 R20, [R136+0x8800] ;  /* 0x008800008814783b */ /* 0x000fe80000004200 */
[----:B------:R-:W2:Y:S01]  /*4fe0*/  SHFL.BFLY PT, R3, R10, 0x1, 0x1f ;  /* 0x0c201f000a037f89 */ /* 0x000ea200000e0000 */
[----:B-1----:R-:W-:-:S03]  /*4ff0*/  FMNMX.FTZ R9, R16, R9, !PT ;  /* 0x0000000910097209 */ /* 0x002fc60007810000 */
[----:B------:R-:W-:Y:S04]  /*5000*/  LDSM.16.MT88.4 R16, [R137+0x8800] ;  /* 0x008800008910783b */ /* 0x000fe80000004200 */
[----:B------:R-:W1:Y:S01]  /*5010*/  SHFL.BFLY PT, R6, R9, 0x1, 0x1f ;  /* 0x0c201f0009067f89 */ /* 0x000e6200000e0000 */
[----:B--2---:R-:W-:-:S04]  /*5020*/  FMNMX.FTZ R3, R10, R3, !PT ;  /* 0x000000030a037209 */ /* 0x004fc80007810000 */
[C---:B------:R-:W-:Y:S01]  /*5030*/  FSETP.NEU.FTZ.AND P1, PT, R3.reuse, -INF , PT ;  /* 0xff8000000300780b */ /* 0x040fe20003f3d000 */
[----:B------:R-:W-:-:S05]  /*5040*/  FMUL.FTZ R121, R3, c[0x0][0x23c] ;  /* 0x00008f0003797a20 */ /* 0x000fca0000410000 */
[----:B------:R-:W-:-:S05]  /*5050*/  FSEL R121, R121, RZ, P1 ;  /* 0x000000ff79797208 */ /* 0x000fca0000800000 */
[--C-:B------:R-:W-:Y:S01]  /*5060*/  FFMA.FTZ R105, R2, c[0x0][0x23c], -R121.reuse ;  /* 0x00008f0002697a23 */ /* 0x100fe20000010879 */
[----:B-1----:R-:W-:Y:S01]  /*5070*/  FMNMX.FTZ R2, R9, R6, !PT ;  /* 0x0000000609027209 */ /* 0x002fe20007810000 */
        /* <DEDUP_REMOVED lines=8> */
[--C-:B------:R-:W-:Y:S01]  /*5100*/  FFMA.FTZ R102, R36, c[0x0][0x23c], -R121.reuse ;  /* 0x00008f0024667a23 */ /* 0x100fe20000010879 */
[----:B------:R-:W-:Y:S01]  /*5110*/  LEA R166, P1, R117, c[0x0][0x168], 0x1 ;  /* 0x00005a0075a67a11 */ /* 0x000fe200078208ff */
[----:B------:R-:W-:Y:S01]  /*5120*/  FFMA.FTZ R32, R14, c[0x0][0x23c], -R121 ;  /* 0x00008f000e207a23 */ /* 0x000fe20000010879 */
[----:B------:R-:W1:Y:S01]  /*5130*/  MUFU.EX2 R104, R104 ;  /* 0x0000006800687308 */ /* 0x000e620000000800 */
[----:B------:R-:W-:-:S02]  /*5140*/  FFMA.FTZ R107, R8, c[0x0][0x23c], -R120 ;  /* 0x00008f00086b7a23 */ /* 0x000fc40000010878 */
[--C-:B------:R-:W-:Y:S01]  /*5150*/  FFMA.FTZ R106, R31, c[0x0][0x23c], -R120.reuse ;  /* 0x00008f001f6a7a23 */ /* 0x100fe20000010878 */
[----:B------:R-:W-:Y:S01]  /*5160*/  LDSM.16.MT88.4 R8, [R138+0x8800] ;  /* 0x008800008a08783b */ /* 0x000fe20000004200 */
[--C-:B------:R-:W-:Y:S02]  /*5170*/  FFMA.FTZ R103, R59, c[0x0][0x23c], -R120.reuse ;  /* 0x00008f003b677a23 */ /* 0x100fe40000010878 */
[--C-:B------:R-:W-:Y:S01]  /*5180*/  FFMA.FTZ R100, R61, c[0x0][0x23c], -R120.reuse ;  /* 0x00008f003d647a23 */ /* 0x100fe20000010878 */
[----:B------:R-:W-:Y:S01]  /*5190*/  MUFU.EX2 R35, R35 ;  /* 0x0000002300237308 */ /* 0x000fe20000000800 */
[----:B------:R-:W-:Y:S02]  /*51a0*/  FFMA.FTZ R31, R12, c[0x0][0x23c], -R121 ;  /* 0x00008f000c1f7a23 */ /* 0x000fe40000010879 */
[--C-:B------:R-:W-:Y:S01]  /*51b0*/  FFMA.FTZ R101, R37, c[0x0][0x23c], -R120.reuse ;  /* 0x00008f0025657a23 */ /* 0x100fe20000010878 */
[----:B------:R-:W-:Y:S01]  /*51c0*/  LDSM.16.MT88.4 R12, [R140+0x8800] ;  /* 0x008800008c0c783b */ /* 0x000fe20000004200 */
[----:B------:R-:W-:-:S02]  /*51d0*/  FFMA.FTZ R30, R57, c[0x0][0x23c], -R120 ;  /* 0x00008f00391e7a23 */ /* 0x000fc40000010878 */
[--C-:B------:R-:W-:Y:S01]  /*51e0*/  FFMA.FTZ R29, R29, c[0x0][0x23c], -R120.reuse ;  /* 0x00008f001d1d7a23 */ /* 0x100fe20000010878 */
[----:B------:R-:W2:Y:S01]  /*51f0*/  MUFU.EX2 R34, R34 ;  /* 0x0000002200227308 */ /* 0x000ea20000000800 */
        /* <DEDUP_REMOVED lines=10> */
[----:B------:R-:W3:Y:S01]  /*52a0*/  MUFU.EX2 R106, R106 ;  /* 0x0000006a006a7308 */ /* 0x000ee20000000800 */
[----:B--2---:R-:W-:Y:S01]  /*52b0*/  F2FP.PACK_AB R86, R34, R35 ;  /* 0x000000232256723e */ /* 0x004fe200000000ff */
        /* <DEDUP_REMOVED lines=8> */
[----:B------:R-:W2:Y:S01]  /*5340*/  MUFU.EX2 R100, R100 ;  /* 0x0000006400647308 */ /* 0x000ea20000000800 */
[----:B---3--:R-:W-:Y:S01]  /*5350*/  F2FP.PACK_AB R85, R106, R107 ;  /* 0x0000006b6a55723e */ /* 0x008fe200000000ff */
[----:B------:R-:W-:-:S02]  /*5360*/  FADD.FTZ R106, R107, R106 ;  /* 0x0000006a6b6a7221 */ /* 0x000fc40000010000 */
[----:B------:R-:W-:-:S04]  /*5370*/  FADD.FTZ R35, R35, R104 ;  /* 0x0000006823237221 */ /* 0x000fc80000010000 */
[----:B------:R-:W-:Y:S01]  /*5380*/  MUFU.EX2 R33, R33 ;  /* 0x0000002100217308 */ /* 0x000fe20000000800 */
[----:B------:R-:W-:Y:S01]  /*5390*/  FADD.FTZ R34, R34, R35 ;  /* 0x0000002322227221 */ /* 0x000fe20000010000 */
[----:B--2---:R-:W-:-:S06]  /*53a0*/  F2FP.PACK_AB R87, R100, R103 ;  /* 0x000000676457723e */ /* 0x004fcc00000000ff */
[----:B------:R-:W2:Y:S01]  /*53b0*/  MUFU.EX2 R102, R102 ;  /* 0x0000006600667308 */ /* 0x000ea20000000800 */
[----:B------:R-:W-:-:S04]  /*53c0*/  FADD.FTZ R103, R103, R106 ;  /* 0x0000006a67677221 */ /* 0x000fc80000010000 */
[----:B------:R-:W-:Y:S01]  /*53d0*/  FADD.FTZ R100, R100, R103 ;  /* 0x0000006764647221 */ /* 0x000fe20000010000 */
[C---:B------:R-:W-:Y:S02]  /*53e0*/  HMMA.16816.F32 R36, R84.reuse, R40, RZ ;  /* 0x000000285424723c */ /* 0x040fe400000018ff */
[----:B------:R-:W-:Y:S06]  /*53f0*/  MUFU.EX2 R32, R32 ;  /* 0x0000002000207308 */ /* 0x000fec0000000800 */
[----:B------:R-:W-:Y:S02]  /*5400*/  HMMA.16816.F32 R40, R84, R42, RZ ;  /* 0x0000002a5428723c */ /* 0x000fe400000018ff */
[----:B------:R-:W3:Y:S01]  /*5410*/  MUFU.EX2 R31, R31 ;  /* 0x0000001f001f7308 */ /* 0x000ee20000000800 */
[----:B--2---:R-:W-:-:S05]  /*5420*/  F2FP.PACK_AB R4, R102, R33 ;  /* 0x000000216604723e */ /* 0x004fca00000000ff */
[C---:B------:R-:W-:Y:S02]  /*5430*/  HMMA.16816.F32 R96, R84.reuse, R92, RZ ;  /* 0x0000005c5460723c */ /* 0x040fe400000018ff */
[----:B------:R-:W-:Y:S06]  /*5440*/  MUFU.EX2 R101, R101 ;  /* 0x0000006500657308 */ /* 0x000fec0000000800 */
[----:B------:R-:W-:Y:S02]  /*5450*/  HMMA.16816.F32 R92, R84, R94, RZ ;  /* 0x0000005e545c723c */ /* 0x000fe400000018ff */
[----:B------:R-:W2:Y:S01]  /*5460*/  MUFU.EX2 R30, R30 ;  /* 0x0000001e001e7308 */ /* 0x000ea20000000800 */
[----:B---3--:R-:W-:-:S05]  /*5470*/  F2FP.PACK_AB R6, R31, R32 ;  /* 0x000000201f06723e */ /* 0x008fca00000000ff */
[C---:B------:R-:W-:Y:S02]  /*5480*/  HMMA.16816.F32 R60, R84.reuse, R64, RZ ;  /* 0x00000040543c723c */ /* 0x040fe400000018ff */
[----:B------:R-:W-:Y:S06]  /*5490*/  MUFU.EX2 R29, R29 ;  /* 0x0000001d001d7308 */ /* 0x000fec0000000800 */
[----:B------:R-:W-:Y:S02]  /*54a0*/  HMMA.16816.F32 R64, R84, R66, RZ ;  /* 0x000000425440723c */ /* 0x000fe400000018ff */
[----:B------:R-:W3:Y:S01]  /*54b0*/  MUFU.EX2 R28, R28 ;  /* 0x0000001c001c7308 */ /* 0x000ee20000000800 */
[----:B--2---:R-:W-:Y:S01]  /*54c0*/  F2FP.PACK_AB R5, R30, R101 ;  /* 0x000000651e05723e */ /* 0x004fe200000000ff */
[----:B------:R-:W-:-:S04]  /*54d0*/  FADD.FTZ R101, R101, R100 ;  /* 0x0000006465657221 */ /* 0x000fc80000010000 */
[C---:B------:R-:W-:Y:S01]  /*54e0*/  HMMA.16816.F32 R44, R84.reuse, R48, RZ ;  /* 0x00000030542c723c */ /* 0x040fe200000018ff */
[----:B------:R-:W-:Y:S01]  /*54f0*/  FADD.FTZ R30, R30, R101 ;  /* 0x000000651e1e7221 */ /* 0x000fe20000010000 */
[----:B------:R-:W-:Y:S06]  /*5500*/  MUFU.EX2 R125, R125 ;  /* 0x0000007d007d7308 */ /* 0x000fec0000000800 */
[----:B------:R-:W-:Y:S01]  /*5510*/  HMMA.16816.F32 R48, R84, R50, RZ ;  /* 0x000000325430723c */ /* 0x000fe200000018ff */
[----:B---3--:R-:W-:Y:S01]  /*5520*/  F2FP.PACK_AB R7, R28, R29 ;  /* 0x0000001d1c07723e */ /* 0x008fe200000000ff */
[----:B------:R-:W2:Y:S01]  /*5530*/  MUFU.EX2 R124, R124 ;  /* 0x0000007c007c7308 */ /* 0x000ea20000000800 */
        /* <DEDUP_REMOVED lines=13> */
[----:B------:R-:W-:Y:S06]  /*5610*/  MUFU.EX2 R115, R115 ;  /* 0x0000007300737308 */ /* 0x000fec0000000800 */
[C---:B------:R-:W-:Y:S02]  /*5620*/  HMMA.16816.F32 R68, R84.reuse, R72, RZ ;  /* 0x000000485444723c */ /* 0x040fe400000018ff */
[----:B------:R-:W-:Y:S06]  /*5630*/  MUFU.EX2 R168, R168 ;  /* 0x000000a800a87308 */ /* 0x000fec0000000800 */
[C---:B------:R-:W-:Y:S02]  /*5640*/  HMMA.16816.F32 R76, R84.reuse, R80, RZ ;  /* 0x00000050544c723c */ /* 0x040fe400000018ff */
[----:B------:R-:W-:Y:S06]  /*5650*/  MUFU.EX2 R109, R109 ;  /* 0x0000006d006d7308 */ /* 0x000fec0000000800 */
[----:B------:R-:W-:Y:S02]  /*5660*/  HMMA.16816.F32 R56, R84, R58, RZ ;  /* 0x0000003a5438723c */ /* 0x000fe400000018ff */
[----:B------:R-:W-:Y:S06]  /*5670*/  MUFU.EX2 R108, R108 ;  /* 0x0000006c006c7308 */ /* 0x000fec0000000800 */
[C---:B-1----:R-:W-:Y:S02]  /*5680*/  HMMA.16816.F32 R60, R4.reuse, R8, R60 ;  /* 0x00000008043c723c */ /* 0x042fe4000000183c */
[----:B------:R-:W-:Y:S06]  /*5690*/  MUFU.EX2 R112, R113 ;  /* 0x0000007100707308 */ /* 0x000fec0000000800 */
[----:B------:R-:W-:Y:S01]  /*56a0*/  HMMA.16816.F32 R64, R4, R10, R64 ;  /* 0x0000000a0440723c */ /* 0x000fe20000001840 */
[----:B------:R-:W1:Y:S01]  /*56b0*/  LDSM.16.MT88.4 R8, [R136+0xa800] ;  /* 0x00a800008808783b */ /* 0x000e620000004200 */
[----:B------:R-:W-:Y:S06]  /*56c0*/  MUFU.EX2 R167, R167 ;  /* 0x000000a700a77308 */ /* 0x000fec0000000800 */
[C---:B------:R-:W-:Y:S08]  /*56d0*/  HMMA.16816.F32 R72, R84.reuse, R74, RZ ;  /* 0x0000004a5448723c */ /* 0x040ff000000018ff */
[C---:B------:R-:W-:Y:S08]  /*56e0*/  HMMA.16816.F32 R80, R84.reuse, R82, RZ ;  /* 0x000000525450723c */ /* 0x040ff000000018ff */
[C---:B---3--:R-:W-:Y:S08]  /*56f0*/  HMMA.16816.F32 R88, R84.reuse, R12, RZ ;  /* 0x0000000c5458723c */ /* 0x048ff000000018ff */
[----:B------:R-:W-:Y:S01]  /*5700*/  HMMA.16816.F32 R84, R84, R14, RZ ;  /* 0x0000000e5454723c */ /* 0x000fe200000018ff */
[----:B------:R-:W3:Y:S07]  /*5710*/  LDSM.16.MT88.4 R12, [R137+0xa800] ;  /* 0x00a80000890c783b */ /* 0x000eee0000004200 */
        /* <DEDUP_REMOVED lines=9> */
[----:B------:R-:W-:Y:S01]  /*57b0*/  FFMA.FTZ R20, R127, c[0x0][0x23c], -R120 ;  /* 0x00008f007f147a23 */ /* 0x000fe20000010878 */
[----:B------:R-:W-:-:S03]  /*57c0*/  LEA.HI.X R165, R117, c[0x0][0x16c], R116, 0x1, P1 ;  /* 0x00005b0075a57a11 */ /* 0x000fc600008f0c74 */
[----:B------:R-:W-:Y:S02]  /*57d0*/  MUFU.EX2 R21, R21 ;  /* 0x0000001500157308 */ /* 0x000fe40000000800 */
[----:B------:R-:W-:Y:S01]  /*57e0*/  FFMA.FTZ R23, R126, c[0x0][0x23c], -R121 ;  /* 0x00008f007e177a23 */ /* 0x000fe20000010879 */
[----:B---3--:R-:W-:Y:S01]  /*57f0*/  HMMA.16816.F32 R76, R4, R12, R76 ;  /* 0x0000000c044c723c */ /* 0x008fe2000000184c */
[----:B------:R-:W-:-:S04]  /*5800*/  FFMA.FTZ R22, R163, c[0x0][0x23c], -R120 ;  /* 0x00008f00a3167a23 */ /* 0x000fc80000010878 */
[----:B------:R-:W-:Y:S03]  /*5810*/  MUFU.EX2 R23, R23 ;  /* 0x0000001700177308 */ /* 0x000fe60000000800 */
[C---:B----4-:R-:W-:Y:S05]  /*5820*/  HMMA.16816.F32 R68, R4.reuse, R16, R68 ;  /* 0x000000100444723c */ /* 0x050fea0000001844 */
[----:B------:R-:W3:Y:S03]  /*5830*/  MUFU.EX2 R22, R22 ;  /* 0x0000001600167308 */ /* 0x000ee60000000800 */
[C---:B------:R-:W-:Y:S01]  /*5840*/  HMMA.16816.F32 R72, R4.reuse, R18, R72 ;  /* 0x000000120448723c */ /* 0x040fe20000001848 */
[----:B------:R-:W4:Y:S04]  /*5850*/  LDSM.16.MT88.4 R16, [R138+0x9000] ;  /* 0x009000008a10783b */ /* 0x000f280000004200 */
[----:B------:R-:W5:Y:S03]  /*5860*/  MUFU.EX2 R20, R20 ;  /* 0x0000001400147308 */ /* 0x000f660000000800 */
[----:B------:R-:W-:Y:S01]  /*5870*/  HMMA.16816.F32 R80, R4, R14, R80 ;  /* 0x0000000e0450723c */ /* 0x000fe20000001850 */
[----:B------:R-:W4:Y:S06]  /*5880*/  LDSM.16.MT88.4 R12, [R136+0x9000] ;  /* 0x00900000880c783b */ /* 0x000f2c0000004200 */
[----:B--2---:R-:W-:-:S02]  /*5890*/  F2FP.PACK_AB R4, R124, R125 ;  /* 0x0000007d7c04723e */ /* 0x004fc400000000ff */
[----:B---3--:R-:W-:Y:S01]  /*58a0*/  F2FP.PACK_AB R5, R22, R123 ;  /* 0x0000007b1605723e */ /* 0x008fe200000000ff */
[----:B------:R-:W-:Y:S01]  /*58b0*/  FADD.FTZ R123, R123, R28 ;  /* 0x0000001c7b7b7221 */ /* 0x000fe20000010000 */
[----:B------:R-:W-:Y:S02]  /*58c0*/  F2FP.PACK_AB R6, R23, R122 ;  /* 0x0000007a1706723e */ /* 0x000fe400000000ff */
[----:B-----5:R-:W-:Y:S01]  /*58d0*/  F2FP.PACK_AB R7, R20, R21 ;  /* 0x000000151407723e */ /* 0x020fe200000000ff */
[----:B------:R-:W-:-:S04]  /*58e0*/  FADD.FTZ R22, R22, R123 ;  /* 0x0000007b16167221 */ /* 0x000fc80000010000 */
[----:B------:R-:W-:Y:S02]  /*58f0*/  FADD.FTZ R21, R21, R22 ;  /* 0x0000001615157221 */ /* 0x000fe40000010000 */
[----:B-1----:R-:W-:Y:S02]  /*5900*/  HMMA.16816.F32 R96, R4, R8, R96 ;  /* 0x000000080460723c */ /* 0x002fe40000001860 */
[----:B------:R-:W-:-:S06]  /*5910*/  FADD.FTZ R20, R20, R21 ;  /* 0x0000001514147221 */ /* 0x000fcc0000010000 */
[C---:B------:R-:W-:Y:S01]  /*5920*/  HMMA.16816.F32 R92, R4.reuse, R10, R92 ;  /* 0x0000000a045c723c */ /* 0x040fe2000000185c */
[----:B------:R-:W1:Y:S07]  /*5930*/  LDSM.16.MT88.4 R8, [R137+0x9000] ;  /* 0x009000008908783b */ /* 0x000e6e0000004200 */
[C---:B----4-:R-:W-:Y:S08]  /*5940*/  HMMA.16816.F32 R36, R4.reuse, R16, R36 ;  /* 0x000000100424723c */ /* 0x050ff00000001824 */
[C---:B------:R-:W-:Y:S08]  /*5950*/  HMMA.16816.F32 R52, R4.reuse, R12, R52 ;  /* 0x0000000c0434723c */ /* 0x040ff00000001834 */
        /* <DEDUP_REMOVED lines=9> */
[----:B------:R-:W-:Y:S07]  /*59f0*/  LDSM.16.MT88.4 R12, [R138+0x9800] ;  /* 0x009800008a0c783b */ /* 0x000fee0000004200 */
[C---:B---3--:R-:W-:Y:S08]  /*5a00*/  HMMA.16816.F32 R68, R4.reuse, R16, R68 ;  /* 0x000000100444723c */ /* 0x048ff00000001844 */
[C---:B------:R-:W-:Y:S01]  /*5a10*/  HMMA.16816.F32 R72, R4.reuse, R18, R72 ;  /* 0x000000120448723c */ /* 0x040fe20000001848 */
[----:B------:R-:W-:Y:S07]  /*5a20*/  LDSM.16.MT88.4 R16, [R140+0x9800] ;  /* 0x009800008c10783b */ /* 0x000fee0000004200 */
[C---:B-1----:R-:W-:Y:S08]  /*5a30*/  HMMA.16816.F32 R60, R4.reuse, R8, R60 ;  /* 0x00000008043c723c */ /* 0x042ff0000000183c */
[C---:B------:R-:W-:Y:S01]  /*5a40*/  HMMA.16816.F32 R64, R4.reuse, R10, R64 ;  /* 0x0000000a0440723c */ /* 0x040fe20000001840 */
[----:B------:R-:W1:Y:S07]  /*5a50*/  LDSM.16.MT88.4 R8, [R136+0xb000] ;  /* 0x00b000008808783b */ /* 0x000e6e0000004200 */
        /* <DEDUP_REMOVED lines=10> */
[----:B------:R-:W-:Y:S02]  /*5b00*/  HMMA.16816.F32 R36, R4, R12, R36 ;  /* 0x0000000c0424723c */ /* 0x000fe40000001824 */
[----:B------:R-:W-:-:S06]  /*5b10*/  FADD.FTZ R167, R167, R112 ;  /* 0x00000070a7a77221 */ /* 0x000fcc0000010000 */
        /* <DEDUP_REMOVED lines=14> */
[C---:B---3--:R-:W-:Y:S07]  /*5c00*/  HMMA.16816.F32 R52, R4.reuse, R16, R52 ;  /* 0x000000100434723c */ /* 0x048fee0000001834 */
[----:B------:R-:W-:Y:S01]  /*5c10*/  FADD.FTZ R17, R33, R34 ;  /* 0x0000002221117221 */ /* 0x000fe20000010000 */
[----:B------:R-:W-:Y:S03]  /*5c20*/  HMMA.16816.F32 R56, R4, R18, R56 ;  /* 0x000000120438723c */ /* 0x000fe60000001838 */
[----:B------:R-:W-:-:S05]  /*5c30*/  FADD.FTZ R17, R102, R17 ;  /* 0x0000001166117221 */ /* 0x000fca0000010000 */
        /* <DEDUP_REMOVED lines=78> */
.L_x_7412:
[----:B------:R-:W-:-:S05]  /*6120*/  IMAD.MOV.U32 R5, RZ, RZ, c[0x0][0x1a0] ;  /* 0x00006800ff057624 */ /* 0x000fca00078e00ff */
[----:B------:R-:W-:-:S04]  /*6130*/  LEA R5, -R5, RZ, 0x6 ;  /* 0x000000ff05057211 */ /* 0x000fc800078e31ff */
[----:B------:R-:W-:Y:S02]  /*6140*/  SHF.R.S32.HI R6, RZ, 0x1f, R5 ;  /* 0x0000001fff067819 */ /* 0x000fe40000011405 */
.L_x_7413:
        /* <DEDUP_REMOVED lines=75> */
[----:B------:R-:W3:Y:S04]  /*6600*/  LDSM.16.M88.4 R4, [R145+0x4000] ;  /* 0x004000009104783b */ /* 0x000ee80000000200 */
[----:B------:R-:W5:Y:S04]  /*6610*/  LDSM.16.M88.4 R28, [R145+0x4800] ;  /* 0x00480000911c783b */ /* 0x000f680000000200 */
[----:B------:R-:W1:Y:S04]  /*6620*/  LDSM.16.M88.4 R20, [R145+0x5000] ;  /* 0x005000009114783b */ /* 0x000e680000000200 */
[----:B------:R-:W4:Y:S04]  /*6630*/  LDSM.16.M88.4 R108, [R145+0x5800] ;  /* 0x00580000916c783b */ /* 0x000f280000000200 */
[----:B------:R-:W-:Y:S04]  /*6640*/  LDSM.16.M88.4 R100, [R144] ;  /* 0x000000009064783b */ /* 0x000fe80000000200 */
[----:B------:R-:W2:Y:S04]  /*6650*/  LDSM.16.M88.4 R104, [R143] ;  /* 0x000000008f68783b */ /* 0x000ea80000000200 */
[----:B------:R-:W1:Y:S04]  /*6660*/  LDSM.16.M88.4 R112, [R135] ;  /* 0x000000008770783b */ /* 0x000e680000000200 */
[----:B------:R-:W0:Y:S01]  /*6670*/  LDGDEPBAR ;  /* 0x00000000000079af */ /* 0x000e220000000000 */
[C---:B---3--:R-:W-:Y:S08]  /*6680*/  HMMA.16816.F32 R8, R12.reuse, R4, RZ ;  /* 0x000000040c08723c */ /* 0x048ff000000018ff */
[C---:B------:R-:W-:Y:S08]  /*6690*/  HMMA.16816.F32 R4, R12.reuse, R6, RZ ;  /* 0x000000060c04723c */ /* 0x040ff000000018ff */
[C---:B-----5:R-:W-:Y:S08]  /*66a0*/  HMMA.16816.F32 R32, R12.reuse, R28, RZ ;  /* 0x0000001c0c20723c */ /* 0x060ff000000018ff */
[C---:B-1----:R-:W-:Y:S08]  /*66b0*/  HMMA.16816.F32 R24, R12.reuse, R20, RZ ;  /* 0x000000140c18723c */ /* 0x042ff000000018ff */
[C---:B------:R-:W-:Y:S08]  /*66c0*/  HMMA.16816.F32 R28, R12.reuse, R30, RZ ;  /* 0x0000001e0c1c723c */ /* 0x040ff000000018ff */
[C---:B------:R-:W-:Y:S08]  /*66d0*/  HMMA.16816.F32 R20, R12.reuse, R22, RZ ;  /* 0x000000160c14723c */ /* 0x040ff000000018ff */
[C---:B----4-:R-:W-:Y:S08]  /*66e0*/  HMMA.16816.F32 R16, R12.reuse, R108, RZ ;  /* 0x0000006c0c10723c */ /* 0x050ff000000018ff */
[----:B------:R-:W-:Y:S01]  /*66f0*/  HMMA.16816.F32 R12, R12, R110, RZ ;  /* 0x0000006e0c0c723c */ /* 0x000fe200000018ff */
[----:B------:R-:W1:Y:S07]  /*6700*/  LDSM.16.M88.4 R108, [R134] ;  /* 0x00000000866c783b */ /* 0x000e6e0000000200 */
[C---:B--2---:R-:W-:Y:S08]  /*6710*/  HMMA.16816.F32 R8, R100.reuse, R104, R8 ;  /* 0x000000686408723c */ /* 0x044ff00000001808 */
[C---:B------:R-:W-:Y:S01]  /*6720*/  HMMA.16816.F32 R4, R100.reuse, R106, R4 ;  /* 0x0000006a6404723c */ /* 0x040fe20000001804 */
[----:B------:R-:W2:Y:S07]  /*6730*/  LDSM.16.M88.4 R104, [R133] ;  /* 0x000000008568783b */ /* 0x000eae0000000200 */
[C---:B------:R-:W-:Y:S08]  /*6740*/  HMMA.16816.F32 R32, R100.reuse, R112, R32 ;  /* 0x000000706420723c */ /* 0x040ff00000001820 */
[C---:B------:R-:W-:Y:S01]  /*6750*/  HMMA.16816.F32 R28, R100.reuse, R114, R28 ;  /* 0x00000072641c723c */ /* 0x040fe2000000181c */
[----:B------:R-:W-:Y:S07]  /*6760*/  LDSM.16.M88.4 R112, [R139+0x4000] ;  /* 0x004000008b70783b */ /* 0x000fee0000000200 */
[C---:B-1----:R-:W-:Y:S08]  /*6770*/  HMMA.16816.F32 R24, R100.reuse, R108, R24 ;  /* 0x0000006c6418723c */ /* 0x042ff00000001818 */
[C---:B------:R-:W-:Y:S01]  /*6780*/  HMMA.16816.F32 R20, R100.reuse, R110, R20 ;  /* 0x0000006e6414723c */ /* 0x040fe20000001814 */
[----:B------:R-:W1:Y:S07]  /*6790*/  LDSM.16.M88.4 R108, [R142] ;  /* 0x000000008e6c783b */ /* 0x000e6e0000000200 */
[C---:B--2---:R-:W-:Y:S08]  /*67a0*/  HMMA.16816.F32 R16, R100.reuse, R104, R16 ;  /* 0x000000686410723c */ /* 0x044ff00000001810 */
        /* <DEDUP_REMOVED lines=8> */
[----:B------:R-:W-:Y:S07]  /*6830*/  LDSM.16.M88.4 R104, [R132] ;  /* 0x000000008468783b */ /* 0x000fee0000000200 */
[C---:B---3--:R-:W-:Y:S08]  /*6840*/  HMMA.16816.F32 R24, R108.reuse, R100, R24 ;  /* 0x000000646c18723c */ /* 0x048ff00000001818 */
        /* <DEDUP_REMOVED lines=27> */
[----:B------:R-:W2:Y:S07]  /*6a00*/  LDSM.16.M88.4 R100, [R144+0x2000] ;  /* 0x002000009064783b */ /* 0x000eae0000000200 */
[C---:B-1----:R-:W-:Y:S08]  /*6a10*/  HMMA.16816.F32 R16, R108.reuse, R112, R16 ;  /* 0x000000706c10723c */ /* 0x042ff00000001810 */
[----:B------:R-:W-:Y:S01]  /*6a20*/  HMMA.16816.F32 R12, R108, R114, R12 ;  /* 0x000000726c0c723c */ /* 0x000fe2000000180c */
[----:B------:R-:W1:Y:S04]  /*6a30*/  LDSM.16.M88.4 R112, [R130] ;  /* 0x000000008270783b */ /* 0x000e680000000200 */
[----:B------:R-:W3:Y:S03]  /*6a40*/  LDSM.16.M88.4 R108, [R129] ;  /* 0x00000000816c783b */ /* 0x000ee60000000200 */
[C---:B--2---:R-:W-:Y:S08]  /*6a50*/  HMMA.16816.F32 R8, R100.reuse, R104, R8 ;  /* 0x000000686408723c */ /* 0x044ff00000001808 */
[C---:B------:R-:W-:Y:S01]  /*6a60*/  HMMA.16816.F32 R4, R100.reuse, R106, R4 ;  /* 0x0000006a6404723c */ /* 0x040fe20000001804 */
[----:B------:R-:W2:Y:S07]  /*6a70*/  LDSM.16.M88.4 R104, [R128] ;  /* 0x000000008068783b */ /* 0x000eae0000000200 */
[C---:B-1----:R-:W-:Y:S08]  /*6a80*/  HMMA.16816.F32 R32, R100.reuse, R112, R32 ;  /* 0x000000706420723c */ /* 0x042ff00000001820 */
[C---:B------:R-:W-:Y:S01]  /*6a90*/  HMMA.16816.F32 R28, R100.reuse, R114, R28 ;  /* 0x00000072641c723c */ /* 0x040fe2000000181c */
[----:B------:R-:W-:Y:S07]  /*6aa0*/  LDSM.16.M88.4 R112, [R139+0x6000] ;  /* 0x006000008b70783b */ /* 0x000fee0000000200 */
[C---:B---3--:R-:W-:Y:S08]  /*6ab0*/  HMMA.16816.F32 R24, R100.reuse, R108, R24 ;  /* 0x0000006c6418723c */ /* 0x048ff00000001818 */
        /* <DEDUP_REMOVED lines=14> */
[----:B------:R-:W2:Y:S07]  /*6ba0*/  LDSM.16.M88.4 R108, [R139+0x7800] ;  /* 0x007800008b6c783b */ /* 0x000eae0000000200 */
[C---:B-1----:R-:W-:Y:S08]  /*6bb0*/  HMMA.16816.F32 R8, R112.reuse, R100, R8 ;  /* 0x000000647008723c */ /* 0x042ff00000001808 */
[----:B------:R-:W-:Y:S01]  /*6bc0*/  HMMA.16816.F32 R4, R112, R102, R4 ;  /* 0x000000667004723c */ /* 0x000fe20000001804 */
[----:B------:R-:W1:Y:S07]  /*6bd0*/  LDSM.16.M88.4 R100, [R132+0x3800] ;  /* 0x003800008464783b */ /* 0x000e6e0000000200 */
[C---:B--2---:R-:W-:Y:S08]  /*6be0*/  HMMA.16816.F32 R16, R104.reuse, R108, R16 ;  /* 0x0000006c6810723c */ /* 0x044ff00000001810 */
[----:B------:R-:W-:Y:S01]  /*6bf0*/  HMMA.16816.F32 R12, R104, R110, R12 ;  /* 0x0000006e680c723c */ /* 0x000fe2000000180c */
[----:B------:R-:W2:Y:S04]  /*6c00*/  LDSM.16.M88.4 R104, [R132+0x3000] ;  /* 0x003000008468783b */ /* 0x000ea80000000200 */
[----:B------:R-:W3:Y:S01]  /*6c10*/  LDSM.16.M88.4 R108, [R132+0x2800] ;  /* 0x00280000846c783b */ /* 0x000ee20000000200 */
[----:B------:R-:W-:Y:S11]  /*6c20*/  DEPBAR.LE SB0, 0x0 ;  /* 0x000080000000791a */ /* 0x000ff60000000000 */
[----:B------:R-:W-:Y:S07]  /*6c30*/  @!UPT UIADD3 URZ, URZ, URZ, URZ ;  /* 0x0000003f3f3ff290 */ /* 0x000fee000fffe03f */
[C---:B-1----:R-:W-:Y:S07]  /*6c40*/  HMMA.16816.F32 R12, R112.reuse, R102, R12 ;  /* 0x00000066700c723c */ /* 0x042fee000000180c */
[----:B------:R-:W-:Y:S01]  /*6c50*/  IMAD R102, R155, 0x40, R154 ;  /* 0x000000409b667824 */ /* 0x000fe200078e029a */
[----:B------:R-:W-:Y:S04]  /*6c60*/  HMMA.16816.F32 R16, R112, R100, R16 ;  /* 0x000000647010723c */ /* 0x000fe80000001810 */
[----:B------:R-:W-:-:S04]  /*6c70*/  IADD3 R103, R102, 0x9, RZ ;  /* 0x0000000966677810 */ /* 0x000fc80007ffe0ff */
[C---:B--2---:R-:W-:Y:S01]  /*6c80*/  HMMA.16816.F32 R20, R112.reuse, R106, R20 ;  /* 0x0000006a7014723c */ /* 0x044fe20000001814 */
[----:B------:R-:W1:Y:S06]  /*6c90*/  I2F R100, R103 ;  /* 0x0000006700647306 */ /* 0x000e6c0000201400 */
[----:B------:R-:W-:Y:S01]  /*6ca0*/  IADD3 R106, R102, 0x1, RZ ;  /* 0x00000001666a7810 */ /* 0x000fe20007ffe0ff */
[----:B------:R-:W-:Y:S03]  /*6cb0*/  HMMA.16816.F32 R24, R112, R104, R24 ;  /* 0x000000687018723c */ /* 0x000fe60000001818 */
[----:B------:R-:W2:Y:S01]  /*6cc0*/  I2F R105, R106 ;  /* 0x0000006a00697306 */ /* 0x000ea20000201400 */
[----:B------:R-:W-:Y:S01]  /*6cd0*/  BAR.SYNC.DEFER_BLOCKING 0x0 ;  /* 0x0000000000007b1d */ /* 0x000fe20000010000 */
[----:B------:R-:W-:-:S02]  /*6ce0*/  ISETP.GE.AND P4, PT, R106, R118, PT ;  /* 0x000000766a00720c */ /* 0x000fc40003f86270 */
[----:B------:R-:W-:Y:S01]  /*6cf0*/  IADD3 R104, R102, 0x8, RZ ;  /* 0x0000000866687810 */ /* 0x000fe20007ffe0ff */
[C---:B---3--:R-:W-:Y:S01]  /*6d00*/  HMMA.16816.F32 R32, R112.reuse, R108, R32 ;  /* 0x0000006c7020723c */ /* 0x048fe20000001820 */
[-C--:B------:R-:W-:Y:S01]  /*6d10*/  ISETP.GE.AND P6, PT, R106, R119.reuse, PT ;  /* 0x000000776a00720c */ /* 0x080fe20003fc6270 */
[----:B-1----:R-:W-:Y:S01]  /*6d20*/  FFMA.FTZ R5, R0, R100, R5 ;  /* 0x0000006400057223 */ /* 0x002fe20000010005 */
[----:B------:R-:W1:Y:S01]  /*6d30*/  I2F R101, R104 ;  /* 0x0000006800657306 */ /* 0x000e620000201400 */
[C---:B------:R-:W-:Y:S02]  /*6d40*/  ISETP.GE.AND P3, PT, R104.reuse, R119, PT ;  /* 0x000000776800720c */ /* 0x040fe40003f66270 */
[----:B------:R-:W-:Y:S02]  /*6d50*/  ISETP.GE.AND P5, PT, R104, R118, PT ;  /* 0x000000766800720c */ /* 0x000fe40003fa6270 */
[----:B------:R-:W-:Y:S01]  /*6d60*/  HMMA.16816.F32 R28, R112, R110, R28 ;  /* 0x0000006e701c723c */ /* 0x000fe2000000181c */
[----:B--2---:R-:W-:-:S02]  /*6d70*/  FFMA.FTZ R11, R0, R105, R11 ;  /* 0x00000069000b7223 */ /* 0x004fc4000001000b */
[----:B------:R-:W-:Y:S01]  /*6d80*/  FFMA.FTZ R108, R0, R105, R9 ;  /* 0x00000069006c7223 */ /* 0x000fe20000010009 */
[----:B------:R-:W-:-:S03]  /*6d90*/  IADD3 R9, R102, 0x10, RZ ;  /* 0x0000001066097810 */ /* 0x000fc60007ffe0ff */
[----:B------:R-:W-:Y:S02]  /*6da0*/  FSEL R112, R11, -INF , !P4 ;  /* 0xff8000000b707808 */ /* 0x000fe40006000000 */
[----:B------:R-:W2:Y:S01]  /*6db0*/  I2F R11, R9 ;  /* 0x00000009000b7306 */ /* 0x000ea20000201400 */
[-C--:B-1----:R-:W-:Y:S01]  /*6dc0*/  FFMA.FTZ R198, R0, R101.reuse, R4 ;  /* 0x0000006500c67223 */ /* 0x082fe20000010004 */
[----:B------:R-:W-:Y:S01]  /*6dd0*/  FSEL R108, R108, -INF , !P6 ;  /* 0xff8000006c6c7808 */ /* 0x000fe20007000000 */
[----:B------:R-:W-:Y:S01]  /*6de0*/  FFMA.FTZ R6, R0, R101, R6 ;  /* 0x0000006500067223 */ /* 0x000fe20000010006 */
[----:B------:R-:W-:Y:S01]  /*6df0*/  IADD3 R101, R102, 0x11, RZ ;  /* 0x0000001166657810 */ /* 0x000fe20007ffe0ff */
[----:B------:R-:W-:Y:S01]  /*6e00*/  FFMA.FTZ R4, R0, R100, R7 ;  /* 0x0000006400047223 */ /* 0x000fe20000010007 */
[----:B------:R-:W-:Y:S02]  /*6e10*/  ISETP.GE.AND P6, PT, R103, R119, PT ;  /* 0x000000776700720c */ /* 0x000fe40003fc6270 */
[----:B------:R-:W1:Y:S01]  /*6e20*/  I2F R100, R101 ;  /* 0x0000006500647306 */ /* 0x000e620000201400 */
[----:B------:R-:W-:-:S02]  /*6e30*/  IADD3 R7, R102, 0x18, RZ ;  /* 0x0000001866077810 */ /* 0x000fc40007ffe0ff */
[----:B------:R-:W-:Y:S02]  /*6e40*/  FSEL R198, R198, -INF , !P3 ;  /* 0xff800000c6c67808 */ /* 0x000fe40005800000 */
[----:B------:R-:W-:Y:S02]  /*6e50*/  FSEL R6, R6, -INF , !P5 ;  /* 0xff80000006067808 */ /* 0x000fe40006800000 */
[C---:B------:R-:W-:Y:S01]  /*6e60*/  ISETP.GE.AND P3, PT, R9.reuse, R119, PT ;  /* 0x000000770900720c */ /* 0x040fe20003f66270 */
[CC--:B--2---:R-:W-:Y:S01]  /*6e70*/  FFMA.FTZ R126, R0.reuse, R11.reuse, R32 ;  /* 0x0000000b007e7223 */ /* 0x0c4fe20000010020 */
[----:B------:R-:W-:Y:S01]  /*6e80*/  ISETP.GE.AND P5, PT, R9, R118, PT ;  /* 0x000000760900720c */ /* 0x000fe20003fa6270 */
[----:B------:R-:W-:Y:S01]  /*6e90*/  FFMA.FTZ R34, R0, R11, R34 ;  /* 0x0000000b00227223 */ /* 0x000fe20000010022 */
[----:B------:R-:W-:Y:S01]  /*6ea0*/  FSEL R196, R5, -INF , !P6 ;  /* 0xff80000005c47808 */ /* 0x000fe20007000000 */
[----:B------:R-:W2:Y:S01]  /*6eb0*/  I2F R9, R7 ;  /* 0x0000000700097306 */ /* 0x000ea20000201400 */
[----:B------:R-:W-:-:S02]  /*6ec0*/  IADD3 R5, R102, 0x19, RZ ;  /* 0x0000001966057810 */ /* 0x000fc40007ffe0ff */
[----:B------:R-:W-:Y:S01]  /*6ed0*/  ISETP.GE.AND P4, PT, R103, R118, PT ;  /* 0x000000766700720c */ /* 0x000fe20003f86270 */
[-C--:B-1----:R-:W-:Y:S01]  /*6ee0*/  FFMA.FTZ R33, R0, R100.reuse, R33 ;  /* 0x0000006400217223 */ /* 0x082fe20000010021 */
[----:B------:R-:W-:Y:S01]  /*6ef0*/  IADD3 R11, R102, 0x20, RZ ;  /* 0x00000020660b7810 */ /* 0x000fe20007ffe0ff */
[----:B------:R-:W-:Y:S01]  /*6f00*/  FFMA.FTZ R35, R0, R100, R35 ;  /* 0x0000006400237223 */ /* 0x000fe20000010023 */
[----:B------:R-:W-:Y:S01]  /*6f10*/  FSEL R4, R4, -INF , !P4 ;  /* 0xff80000004047808 */ /* 0x000fe20006000000 */
[----:B------:R-:W1:Y:S01]  /*6f20*/  I2F R32, R5 ;  /* 0x0000000500207306 */ /* 0x000e620000201400 */
[C---:B------:R-:W-:Y:S02]  /*6f30*/  ISETP.GE.AND P6, PT, R101.reuse, R119, PT ;  /* 0x000000776500720c */ /* 0x040fe40003fc6270 */
[----:B------:R-:W-:Y:S02]  /*6f40*/  ISETP.GE.AND P4, PT, R101, R118, PT ;  /* 0x000000766500720c */ /* 0x000fe40003f86270 */
[----:B------:R-:W-:-:S02]  /*6f50*/  FSEL R126, R126, -INF , !P3 ;  /* 0xff8000007e7e7808 */ /* 0x000fc40005800000 */
[----:B------:R-:W-:Y:S01]  /*6f60*/  FSEL R190, R34, -INF , !P5 ;  /* 0xff80000022be7808 */ /* 0x000fe20006800000 */
[C---:B--2---:R-:W-:Y:S01]  /*6f70*/  FFMA.FTZ R28, R0.reuse, R9, R28 ;  /* 0x00000009001c7223 */ /* 0x044fe2000001001c */
[C---:B------:R-:W-:Y:S01]  /*6f80*/  ISETP.GE.AND P3, PT, R7.reuse, R119, PT ;  /* 0x000000770700720c */ /* 0x040fe20003f66270 */
[C---:B------:R-:W-:Y:S01]  /*6f90*/  FFMA.FTZ R30, R0.reuse, R9, R30 ;  /* 0x00000009001e7223 */ /* 0x040fe2000001001e */
[----:B------:R-:W-:Y:S02]  /*6fa0*/  ISETP.GE.AND P5, PT, R7, R118, PT ;  /* 0x000000760700720c */ /* 0x000fe40003fa6270 */
[----:B------:R-:W2:Y:S01]  /*6fb0*/  I2F R7, R11 ;  /* 0x0000000b00077306 */ /* 0x000ea20000201400 */
[----:B------:R-:W-:Y:S02]  /*6fc0*/  FSEL R122, R33, -INF , !P6 ;  /* 0xff800000217a7808 */ /* 0x000fe40007000000 */
[----:B------:R-:W-:Y:S01]  /*6fd0*/  FSEL R124, R35, -INF , !P4 ;  /* 0xff800000237c7808 */ /* 0x000fe20006000000 */
[CC--:B-1----:R-:W-:Y:S01]  /*6fe0*/  FFMA.FTZ R29, R0.reuse, R32.reuse, R29 ;  /* 0x00000020001d7223 */ /* 0x0c2fe2000001001d */
[C---:B------:R-:W-:Y:S01]  /*6ff0*/  ISETP.GE.AND P6, PT, R5.reuse, R119, PT ;  /* 0x000000770500720c */ /* 0x040fe20003fc6270 */
[----:B------:R-:W-:Y:S01]  /*7000*/  FFMA.FTZ R31, R0, R32, R31 ;  /* 0x00000020001f7223 */ /* 0x000fe2000001001f */
[----:B------:R-:W-:-:S02]  /*7010*/  ISETP.GE.AND P4, PT, R5, R118, PT ;  /* 0x000000760500720c */ /* 0x000fc40003f86270 */
[----:B------:R-:W-:Y:S02]  /*7020*/  IADD3 R5, R102, 0x21, RZ ;  /* 0x0000002166057810 */ /* 0x000fe40007ffe0ff */
[----:B------:R-:W-:Y:S02]  /*7030*/  FSEL R194, R28, -INF , !P3 ;  /* 0xff8000001cc27808 */ /* 0x000fe40005800000 */
[----:B------:R-:W1:Y:S01]  /*7040*/  I2F R9, R5 ;  /* 0x0000000500097306 */ /* 0x000e620000201400 */
[----:B------:R-:W-:Y:S02]  /*7050*/  FSEL R188, R30, -INF , !P5 ;  /* 0xff8000001ebc7808 */ /* 0x000fe40006800000 */
[C---:B------:R-:W-:Y:S01]  /*7060*/  ISETP.GE.AND P3, PT, R11.reuse, R119, PT ;  /* 0x000000770b00720c */ /* 0x040fe20003f66270 */
[CC--:B--2---:R-:W-:Y:S01]  /*7070*/  FFMA.FTZ R24, R0.reuse, R7.reuse, R24 ;  /* 0x0000000700187223 */ /* 0x0c4fe20000010018 */
[----:B------:R-:W-:Y:S01]  /*7080*/  ISETP.GE.AND P5, PT, R11, R118, PT ;  /* 0x000000760b00720c */ /* 0x000fe20003fa6270 */
[----:B------:R-:W-:Y:S01]  /*7090*/  FFMA.FTZ R176, R0, R7, R26 ;  /* 0x0000000700b07223 */ /* 0x000fe2000001001a */
[----:B------:R-:W-:-:S02]  /*70a0*/  IADD3 R11, R102, 0x28, RZ ;  /* 0x00000028660b7810 */ /* 0x000fc40007ffe0ff */
[----:B------:R-:W-:Y:S02]  /*70b0*/  FSEL R192, R29, -INF , !P6 ;  /* 0xff8000001dc07808 */ /* 0x000fe40007000000 */
[----:B------:R-:W-:Y:S02]  /*70c0*/  FSEL R186, R31, -INF , !P4 ;  /* 0xff8000001fba7808 */ /* 0x000fe40006000000 */
[C---:B------:R-:W-:Y:S02]  /*70d0*/  ISETP.GE.AND P6, PT, R5.reuse, R119, PT ;  /* 0x000000770500720c */ /* 0x040fe40003fc6270 */
[----:B------:R-:W-:Y:S01]  /*70e0*/  ISETP.GE.AND P4, PT, R5, R118, PT ;  /* 0x000000760500720c */ /* 0x000fe20003f86270 */
[-C--:B-1----:R-:W-:Y:S01]  /*70f0*/  FFMA.FTZ R25, R0, R9.reuse, R25 ;  /* 0x0000000900197223 */ /* 0x082fe20000010019 */
[----:B------:R-:W1:Y:S01]  /*7100*/  I2F R5, R11 ;  /* 0x0000000b00057306 */ /* 0x000e620000201400 */
[----:B------:R-:W-:Y:S01]  /*7110*/  IADD3 R26, R102, 0x29, RZ ;  /* 0x00000029661a7810 */ /* 0x000fe20007ffe0ff */
[----:B------:R-:W-:Y:S01]  /*7120*/  FFMA.FTZ R27, R0, R9, R27 ;  /* 0x00000009001b7223 */ /* 0x000fe2000001001b */
[----:B------:R-:W-:-:S02]  /*7130*/  FSEL R180, R24, -INF , !P3 ;  /* 0xff80000018b47808 */ /* 0x000fc40005800000 */
[----:B------:R-:W-:Y:S02]  /*7140*/  IADD3 R24, R102, 0x30, RZ ;  /* 0x0000003066187810 */ /* 0x000fe40007ffe0ff */
[----:B------:R-:W-:Y:S01]  /*7150*/  FSEL R176, R176, -INF , !P5 ;  /* 0xff800000b0b07808 */ /* 0x000fe20006800000 */
[----:B------:R-:W2:Y:S01]  /*7160*/  I2F R9, R26 ;  /* 0x0000001a00097306 */ /* 0x000ea20000201400 */
[C---:B------:R-:W-:Y:S02]  /*7170*/  ISETP.GE.AND P3, PT, R11.reuse, R119, PT ;  /* 0x000000770b00720c */ /* 0x040fe40003f66270 */
[----:B------:R-:W-:Y:S02]  /*7180*/  ISETP.GE.AND P5, PT, R11, R118, PT ;  /* 0x000000760b00720c */ /* 0x000fe40003fa6270 */
[----:B------:R-:W-:Y:S02]  /*7190*/  FSEL R178, R25, -INF , !P6 ;  /* 0xff80000019b27808 */ /* 0x000fe40007000000 */
[----:B------:R-:W-:Y:S01]  /*71a0*/  FSEL R174, R27, -INF , !P4 ;  /* 0xff8000001bae7808 */ /* 0x000fe20006000000 */
[----:B------:R-:W3:Y:S01]  /*71b0*/  I2F R7, R24 ;  /* 0x0000001800077306 */ /* 0x000ee20000201400 */
[-C--:B-1----:R-:W-:Y:S01]  /*71c0*/  FFMA.FTZ R182, R0, R5.reuse, R20 ;  /* 0x0000000500b67223 */ /* 0x082fe20000010014 */
[----:B------:R-:W-:Y:S01]  /*71d0*/  IADD3 R20, R102, 0x31, RZ ;  /* 0x0000003166147810 */ /* 0x000fe20007ffe0ff */
[----:B------:R-:W-:Y:S01]  /*71e0*/  FFMA.FTZ R22, R0, R5, R22 ;  /* 0x0000000500167223 */ /* 0x000fe20000010016 */
[----:B------:R-:W-:-:S02]  /*71f0*/  IADD3 R5, R102, 0x38, RZ ;  /* 0x0000003866057810 */ /* 0x000fc40007ffe0ff */
[----:B------:R-:W-:Y:S02]  /*7200*/  FSEL R182, R182, -INF , !P3 ;  /* 0xff800000b6b67808 */ /* 0x000fe40005800000 */
[----:B------:R-:W1:Y:S01]  /*7210*/  I2F R11, R20 ;  /* 0x00000014000b7306 */ /* 0x000e620000201400 */
[----:B--2---:R-:W-:Y:S01]  /*7220*/  FFMA.FTZ R21, R0, R9, R21 ;  /* 0x0000000900157223 */ /* 0x004fe20000010015 */
[----:B------:R-:W-:Y:S01]  /*7230*/  ISETP.GE.AND P3, PT, R24, R119, PT ;  /* 0x000000771800720c */ /* 0x000fe20003f66270 */
[----:B------:R-:W-:Y:S01]  /*7240*/  FFMA.FTZ R23, R0, R9, R23 ;  /* 0x0000000900177223 */ /* 0x000fe20000010017 */
[C---:B------:R-:W-:Y:S02]  /*7250*/  ISETP.GE.AND P6, PT, R26.reuse, R119, PT ;  /* 0x000000771a00720c */ /* 0x040fe40003fc6270 */
[----:B------:R-:W-:Y:S02]  /*7260*/  ISETP.GE.AND P4, PT, R26, R118, PT ;  /* 0x000000761a00720c */ /* 0x000fe40003f86270 */
[----:B------:R-:W2:Y:S01]  /*7270*/  I2F R9, R5 ;  /* 0x0000000500097306 */ /* 0x000ea20000201400 */
[CC--:B---3--:R-:W-:Y:S01]  /*7280*/  FFMA.FTZ R16, R0.reuse, R7.reuse, R16 ;  /* 0x0000000700107223 */ /* 0x0c8fe20000010010 */
[----:B------:R-:W-:Y:S01]  /*7290*/  FSEL R184, R21, -INF , !P6 ;  /* 0xff80000015b87808 */ /* 0x000fe20007000000 */
[----:B------:R-:W-:Y:S01]  /*72a0*/  FFMA.FTZ R18, R0, R7, R18 ;  /* 0x0000000700127223 */ /* 0x000fe20000010012 */
[----:B------:R-:W-:-:S02]  /*72b0*/  FSEL R172, R23, -INF , !P4 ;  /* 0xff80000017ac7808 */ /* 0x000fc40006000000 */
[----:B------:R-:W-:Y:S02]  /*72c0*/  FSEL R100, R16, -INF , !P3 ;  /* 0xff80000010647808 */ /* 0x000fe40005800000 */
[----:B------:R-:W3:Y:S01]  /*72d0*/  I2F R7, R102 ;  /* 0x0000006600077306 */ /* 0x000ee20000201400 */
[----:B-1----:R-:W-:Y:S01]  /*72e0*/  FFMA.FTZ R17, R0, R11, R17 ;  /* 0x0000000b00117223 */ /* 0x002fe20000010011 */
[----:B------:R-:W-:Y:S01]  /*72f0*/  ISETP.GE.AND P3, PT, R102, R119, PT ;  /* 0x000000776600720c */ /* 0x000fe20003f66270 */
[----:B------:R-:W-:Y:S01]  /*7300*/  FFMA.FTZ R19, R0, R11, R19 ;  /* 0x0000000b00137223 */ /* 0x000fe20000010013 */
[----:B------:R-:W-:Y:S02]  /*7310*/  IADD3 R11, R102, 0x39, RZ ;  /* 0x00000039660b7810 */ /* 0x000fe40007ffe0ff */
[----:B------:R-:W-:Y:S01]  /*7320*/  ISETP.GE.AND P6, PT, R20, R119, PT ;  /* 0x000000771400720c */ /* 0x000fe20003fc6270 */
[-C--:B--2---:R-:W-:Y:S01]  /*7330*/  FFMA.FTZ R12, R0, R9.reuse, R12 ;  /* 0x00000009000c7223 */ /* 0x084fe2000001000c */
[-C--:B------:R-:W-:Y:S01]  /*7340*/  ISETP.GE.AND P4, PT, R20, R118.reuse, PT ;  /* 0x000000761400720c */ /* 0x080fe20003f86270 */
[----:B------:R-:W-:Y:S01]  /*7350*/  FFMA.FTZ R14, R0, R9, R14 ;  /* 0x00000009000e7223 */ /* 0x000fe2000001000e */
[----:B------:R-:W-:Y:S01]  /*7360*/  FSEL R164, R22, -INF , !P5 ;  /* 0xff80000016a47808 */ /* 0x000fe20006800000 */
[----:B------:R-:W1:Y:S01]  /*7370*/  I2F R9, R11 ;  /* 0x0000000b00097306 */ /* 0x000e620000201400 */
[----:B------:R-:W-:-:S02]  /*7380*/  ISETP.GE.AND P5, PT, R24, R118, PT ;  /* 0x000000761800720c */ /* 0x000fc40003fa6270 */
[----:B------:R-:W-:Y:S01]  /*7390*/  FSEL R101, R17, -INF , !P6 ;  /* 0xff80000011657808 */ /* 0x000fe20007000000 */
[----:B---3--:R-:W-:Y:S01]  /*73a0*/  FFMA.FTZ R8, R0, R7, R8 ;  /* 0x0000000700087223 */ /* 0x008fe20000010008 */
[----:B------:R-:W-:Y:S02]  /*73b0*/  FSEL R106, R19, -INF , !P4 ;  /* 0xff800000136a7808 */ /* 0x000fe40006000000 */
[----:B------:R-:W-:Y:S02]  /*73c0*/  ISETP.GE.AND P6, PT, R5, R119, PT ;  /* 0x000000770500720c */ /* 0x000fe40003fc6270 */
[----:B------:R-:W-:Y:S02]  /*73d0*/  FSEL R8, R8, -INF , !P3 ;  /* 0xff80000008087808 */ /* 0x000fe40005800000 */
[----:B------:R-:W-:Y:S02]  /*73e0*/  ISETP.GT.AND P3, PT, R155, R148, PT ;  /* 0x000000949b00720c */ /* 0x000fe40003f64270 */
[-C--:B------:R-:W-:Y:S01]  /*73f0*/  ISETP.GE.AND P4, PT, R5, R118.reuse, PT ;  /* 0x000000760500720c */ /* 0x080fe20003f86270 */
[----:B------:R-:W-:Y:S01]  /*7400*/  FFMA.FTZ R5, R0, R7, R10 ;  /* 0x0000000700057223 */ /* 0x000fe2000001000a */
[----:B------:R-:W-:Y:S01]  /*7410*/  FSEL R105, R18, -INF , !P5 ;  /* 0xff80000012697808 */ /* 0x000fe20006800000 */
[-C--:B-1----:R-:W-:Y:S01]  /*7420*/  FFMA.FTZ R13, R0, R9.reuse, R13 ;  /* 0x00000009000d7223 */ /* 0x082fe2000001000d */
        /* <DEDUP_REMOVED lines=42> */
[----:B------:R-:W-:-:S04]  /*76d0*/  ISETP.GE.AND P6, PT, R10, RZ, PT ;  /* 0x000000ff0a00720c */ /* 0x000fc80003fc6270 */
[----:B------:R-:W-:Y:S02]  /*76e0*/  @P4 IADD3 R9, R9, 0x1, RZ ;  /* 0x0000000109094810 */ /* 0x000fe40007ffe0ff */
[----:B------:R-:W-:-:S03]  /*76f0*/  ISETP.NE.AND P4, PT, RZ, c[0x0][0x2d0], PT ;  /* 0x0000b400ff007a0c */ /* 0x000fc60003f85270 */
[----:B------:R-:W-:Y:S01]  /*7700*/  IMAD.MOV.U32 R10, RZ, RZ, R9 ;  /* 0x000000ffff0a7224 */ /* 0x000fe200078e0009 */
[----:B------:R-:W-:-:S03]  /*7710*/  LOP3.LUT R9, RZ, c[0x0][0x2d0], RZ, 0x33, !PT ;  /* 0x0000b400ff097a12 */ /* 0x000fc600078e33ff */
        /* <DEDUP_REMOVED lines=10> */
[----:B------:R-:W-:-:S05]  /*77c0*/  IMAD R10, R7, c[0x0][0x2d0], -R10 ;  /* 0x0000b400070a7a24 */ /* 0x000fca00078e0a0a */
        /* <DEDUP_REMOVED lines=13> */
.L_x_7415:
[----:B------:R-:W-:-:S05]  /*78a0*/  IMAD.MOV.U32 R7, RZ, RZ, c[0x0][0x198] ;  /* 0x00006600ff077624 */ /* 0x000fca00078e00ff */
[----:B------:R-:W-:-:S04]  /*78b0*/  LEA R7, -R7, RZ, 0x6 ;  /* 0x000000ff07077211 */ /* 0x000fc800078e31ff */
[----:B------:R-:W-:Y:S02]  /*78c0*/  SHF.R.S32.HI R10, RZ, 0x1f, R7 ;  /* 0x0000001fff0a7819 */ /* 0x000fe40000011407 */
.L_x_7416:
[----:B------:R-:W-:Y:S01]  /*78d0*/  @!P1 IADD3 R12, P4, R117, R7, RZ ;  /* 0x00000007750c9210 */ /* 0x000fe20007f9e0ff */
[----:B------:R1:W-:Y:S01]  /*78e0*/  @P2 STS.128 [R156+0x4000], RZ ;  /* 0x004000ff9c002388 */ /* 0x0003e20000000c00 */
[C---:B------:R-:W-:Y:S01]  /*78f0*/  @!P2 LEA R22, P5, R7.reuse, R166, 0x1 ;  /* 0x000000a60716a211 */ /* 0x040fe200078a08ff */
[----:B------:R-:W-:Y:S02]  /*7900*/  BSSY B0, `(.L_x_7417) ;  /* 0x0000045000007945 */ /* 0x000fe40003800000 */
[--C-:B------:R-:W-:Y:S01]  /*7910*/  @!P1 IMAD.X R9, R116, 0x1, R10.reuse, P4 ;  /* 0x0000000174099824 */ /* 0x100fe200020e060a */
[C---:B------:R-:W-:Y:S02]  /*7920*/  @!P1 LEA R20, P4, R12.reuse, c[0x0][0x168], 0x1 ;  /* 0x00005a000c149a11 */ /* 0x040fe400078808ff */
        /* <DEDUP_REMOVED lines=11> */
[C---:B------:R-:W-:Y:S02]  /*79e0*/  @!P2 LEA R18, P6, R9.reuse, R166, 0x1 ;  /* 0x000000a60912a211 */ /* 0x040fe400078c08ff */
[C---:B------:R-:W-:Y:S01]  /*79f0*/  @!P1 LEA R16, P4, R14.reuse, c[0x0][0x168], 0x1 ;  /* 0x00005a000e109a11 */ /* 0x040fe200078808ff */
        /* <DEDUP_REMOVED lines=14> */
[----:B------:R1:W-:Y:S04]  /*7ae0*/  @P1 STS.128 [R156+0x6800], RZ ;  /* 0x006800ff9c001388 */ /* 0x0003e80000000c00 */
[----:B------:R-:W-:Y:S01]  /*7af0*/  @!PT LDS RZ, [RZ] ;  /* 0x00000000fffff984 */ /* 0x000fe20000000800 */
[----:B------:R-:W-:Y:S01]  /*7b00*/  @!PT LDS RZ, [RZ] ;  /* 0x00000000fffff984 */ /* 0x000fe20000000800 */
[----:B------:R-:W-:Y:S01]  /*7b10*/  @!PT LDS RZ, [RZ] ;  /* 0x00000000fffff984 */ /* 0x000fe20000000800 */
[----:B------:R1:W-:Y:S01]  /*7b20*/  @!P1 LDGSTS.E.BYPASS.LTC128B.128 [R156+0x6800], [R16.64+0x80] ;  /* 0x06800080109c9fae */ /* 0x0003e2000b901d48 */
[----:B--2---:R-:W-:-:S03]  /*7b30*/  @!P2 LEA R22, P4, R9, R166, 0x1 ;  /* 0x000000a60916a211 */ /* 0x004fc600078808ff */
[----:B------:R1:W-:Y:S01]  /*7b40*/  @P2 STS.128 [R156+0x5000], RZ ;  /* 0x005000ff9c002388 */ /* 0x0003e20000000c00 */
[----:B------:R-:W-:Y:S02]  /*7b50*/  @!P2 LEA.HI.X R23, R9, R165, R12, 0x1, P4 ;  /* 0x000000a50917a211 */ /* 0x000fe400020f0c0c */
[----:B------:R-:W-:-:S03]  /*7b60*/  IADD3 R14, P4, R150, R9, RZ ;  /* 0x00000009960e7210 */ /* 0x000fc60007f9e0ff */
[----:B------:R-:W-:Y:S01]  /*7b70*/  @!PT LDS RZ, [RZ] ;  /* 0x00000000fffff984 */ /* 0x000fe20000000800 */
[----:B------:R-:W-:Y:S01]  /*7b80*/  @!PT LDS RZ, [RZ] ;  /* 0x00000000fffff984 */ /* 0x000fe20000000800 */
[----:B------:R-:W-:Y:S01]  /*7b90*/  @!PT LDS RZ, [RZ] ;  /* 0x00000000fffff984 */ /* 0x000fe20000000800 */
[----:B------:R1:W-:Y:S01]  /*7ba0*/  @!P2 LDGSTS.E.BYPASS.LTC128B.128 [R156+0x5000], [R22.64] ;  /* 0x05000000169cafae */ /* 0x0003e2000b901d48 */
[--C-:B---3--:R-:W-:Y:S02]  /*7bb0*/  @!P1 IMAD.X R20, R116, 0x1, R12.reuse, P5 ;  /* 0x0000000174149824 */ /* 0x108fe400028e060c */
[----:B------:R-:W-:Y:S01]  /*7bc0*/  IMAD.X R9, R149, 0x1, R12, P4 ;  /* 0x0000000195097824 */ /* 0x000fe200020e060c */
[C---:B------:R-:W-:Y:S01]  /*7bd0*/  @!P2 LEA R12, P4, R14.reuse, R166, 0x1 ;  /* 0x000000a60e0ca211 */ /* 0x040fe200078808ff */
[----:B------:R1:W-:Y:S03]  /*7be0*/  @P1 STS.128 [R156+0x7000], RZ ;  /* 0x007000ff9c001388 */ /* 0x0003e60000000c00 */
[----:B------:R-:W-:Y:S02]  /*7bf0*/  @!P2 LEA.HI.X R13, R14, R165, R9, 0x1, P4 ;  /* 0x000000a50e0da211 */ /* 0x000fe400020f0c09 */
[----:B----4-:R-:W-:-:S04]  /*7c00*/  @!P1 LEA R18, P5, R11, c[0x0][0x168], 0x1 ;  /* 0x00005a000b129a11 */ /* 0x010fc800078a08ff */
[----:B------:R-:W-:-:S05]  /*7c10*/  @!P1 LEA.HI.X R19, R11, c[0x0][0x16c], R20, 0x1, P5 ;  /* 0x00005b000b139a11 */ /* 0x000fca00028f0c14 */
        /* <DEDUP_REMOVED lines=19> */
.L_x_7418:
[----:B------:R-:W-:Y:S05]  /*7d50*/  BSYNC B0 ;  /* 0x0000000000007941 */ /* 0x000fea0003800000 */
.L_x_7417:
[----:B------:R-:W0:Y:S01]  /*7d60*/  LDGDEPBAR ;  /* 0x00000000000079af */ /* 0x000e220000000000 */
[----:B------:R-:W-:-:S04]  /*7d70*/  LEA R166, P1, R7, R166, 0x1 ;  /* 0x000000a607a67211 */ /* 0x000fc800078208ff */
[----:B------:R-:W-:Y:S02]  /*7d80*/  LEA.HI.X R165, R7, R165, R10, 0x1, P1 ;  /* 0x000000a507a57211 */ /* 0x000fe400008f0c0a */
.L_x_7414:
        /* <DEDUP_REMOVED lines=51> */
[----:B------:R-:W-:Y:S02]  /*80c0*/  FFMA.FTZ R114, R108, c[0x0][0x23c], -R119 ;  /* 0x00008f006c727a23 */ /* 0x000fe40000010877 */
[----:B------:R-:W-:Y:S01]  /*80d0*/  FFMA.FTZ R113, R5, c[0x0][0x23c], -R117 ;  /* 0x00008f0005717a23 */ /* 0x000fe20000010875 */
[----:B------:R-:W-:Y:S01]  /*80e0*/  FSEL R5, R110, RZ, P1 ;  /* 0x000000ff6e057208 */ /* 0x000fe20000800000 */
[----:B------:R-:W-:Y:S01]  /*80f0*/  FADD.FTZ R115, R3, -R8 ;  /* 0x8000000803737221 */ /* 0x000fe20000010000 */
[----:B------:R-:W-:Y:S01]  /*8100*/  MUFU.EX2 R107, R107 ;  /* 0x0000006b006b7308 */ /* 0x000fe20000000800 */
[----:B------:R-:W-:Y:S01]  /*8110*/  FFMA.FTZ R109, R198, c[0x0][0x23c], -R119 ;  /* 0x00008f00c66d7a23 */ /* 0x000fe20000010877 */
[----:B------:R-:W1:Y:S01]  /*8120*/  LDSM.16.MT88.4 R8, [R140+0x8000] ;  /* 0x008000008c08783b */ /* 0x000e620000004200 */
[----:B------:R-:W-:-:S02]  /*8130*/  FADD.FTZ R2, R2, -R5 ;  /* 0x8000000502027221 */ /* 0x000fc40000010000 */
[----:B------:R-:W-:Y:S02]  /*8140*/  FMUL.FTZ R115, R115, c[0x0][0x23c] ;  /* 0x00008f0073737a20 */ /* 0x000fe40000410000 */
[----:B------:R-:W-:Y:S01]  /*8150*/  FMUL.FTZ R116, R2, c[0x0][0x23c] ;  /* 0x00008f0002747a20 */ /* 0x000fe20000410000 */
[----:B------:R-:W-:Y:S01]  /*8160*/  MUFU.EX2 R114, R114 ;  /* 0x0000007200727308 */ /* 0x000fe20000000800 */
[----:B------:R-:W-:Y:S02]  /*8170*/  FFMA.FTZ R108, R196, c[0x0][0x23c], -R119 ;  /* 0x00008f00c46c7a23 */ /* 0x000fe40000010877 */
        /* <DEDUP_REMOVED lines=14> */
[----:B--2---:R-:W-:Y:S01]  /*8260*/  FMUL.FTZ R4, R96, R115 ;  /* 0x0000007360047220 */ /* 0x004fe20000410000 */
[----:B------:R-:W-:Y:S01]  /*8270*/  F2FP.PACK_AB R96, R114, R107 ;  /* 0x0000006b7260723e */ /* 0x000fe200000000ff */
[-C--:B------:R-:W-:Y:S02]  /*8280*/  FMUL.FTZ R5, R97, R115.reuse ;  /* 0x0000007361057220 */ /* 0x080fe40000410000 */
[-C--:B------:R-:W-:Y:S02]  /*8290*/  FMUL.FTZ R20, R44, R115.reuse ;  /* 0x000000732c147220 */ /* 0x080fe40000410000 */
[----:B------:R-:W-:Y:S01]  /*82a0*/  FMUL.FTZ R21, R45, R115 ;  /* 0x000000732d157220 */ /* 0x000fe20000410000 */
[----:B------:R-:W-:Y:S01]  /*82b0*/  MUFU.EX2 R108, R108 ;  /* 0x0000006c006c7308 */ /* 0x000fe20000000800 */
[----:B---3--:R-:W-:-:S02]  /*82c0*/  FMUL.FTZ R7, R99, R116 ;  /* 0x0000007463077220 */ /* 0x008fc40000410000 */
[-C--:B------:R-:W-:Y:S02]  /*82d0*/  FMUL.FTZ R22, R46, R116.reuse ;  /* 0x000000742e167220 */ /* 0x080fe40000410000 */
[-C--:B------:R-:W-:Y:S02]  /*82e0*/  FMUL.FTZ R23, R47, R116.reuse ;  /* 0x000000742f177220 */ /* 0x080fe40000410000 */
[-C--:B------:R-:W-:Y:S01]  /*82f0*/  FMUL.FTZ R48, R48, R115.reuse ;  /* 0x0000007330307220 */ /* 0x080fe20000410000 */
[----:B------:R-:W-:Y:S01]  /*8300*/  MUFU.EX2 R113, R113 ;  /* 0x0000007100717308 */ /* 0x000fe20000000800 */
[----:B------:R-:W-:Y:S02]  /*8310*/  FMUL.FTZ R49, R49, R115 ;  /* 0x0000007331317220 */ /* 0x000fe40000410000 */
[-C--:B------:R-:W-:Y:S02]  /*8320*/  FMUL.FTZ R50, R50, R116.reuse ;  /* 0x0000007432327220 */ /* 0x080fe40000410000 */
[----:B------:R-:W-:-:S02]  /*8330*/  FMUL.FTZ R51, R51, R116 ;  /* 0x0000007433337220 */ /* 0x000fc40000410000 */
[-C--:B------:R-:W-:Y:S01]  /*8340*/  FMUL.FTZ R44, R68, R115.reuse ;  /* 0x00000073442c7220 */ /* 0x080fe20000410000 */
[----:B------:R-:W2:Y:S01]  /*8350*/  MUFU.EX2 R112, R112 ;  /* 0x0000007000707308 */ /* 0x000ea20000000800 */
[-C--:B------:R-:W-:Y:S02]  /*8360*/  FMUL.FTZ R45, R69, R115.reuse ;  /* 0x00000073452d7220 */ /* 0x080fe40000410000 */
[-C--:B------:R-:W-:Y:S02]  /*8370*/  FMUL.FTZ R46, R70, R116.reuse ;  /* 0x00000074462e7220 */ /* 0x080fe40000410000 */
[----:B------:R-:W-:Y:S02]  /*8380*/  FMUL.FTZ R47, R71, R116 ;  /* 0x00000074472f7220 */ /* 0x000fe40000410000 */
[-C--:B------:R-:W-:Y:S01]  /*8390*/  FMUL.FTZ R72, R72, R115.reuse ;  /* 0x0000007348487220 */ /* 0x080fe20000410000 */
[----:B------:R3:W-:Y:S01]  /*83a0*/  MUFU.EX2 R3, R6 ;  /* 0x0000000600037308 */ /* 0x0007e20000000800 */
[----:B------:R-:W-:-:S02]  /*83b0*/  FMUL.FTZ R73, R73, R115 ;  /* 0x0000007349497220 */ /* 0x000fc40000410000 */
[-C--:B------:R-:W-:Y:S02]  /*83c0*/  FMUL.FTZ R74, R74, R116.reuse ;  /* 0x000000744a4a7220 */ /* 0x080fe40000410000 */
[-C--:B------:R-:W-:Y:S02]  /*83d0*/  FMUL.FTZ R75, R75, R116.reuse ;  /* 0x000000744b4b7220 */ /* 0x080fe40000410000 */
[----:B------:R-:W-:Y:S01]  /*83e0*/  FMUL.FTZ R92, R92, R115 ;  /* 0x000000735c5c7220 */ /* 0x000fe20000410000 */
[----:B------:R-:W4:Y:S01]  /*83f0*/  MUFU.EX2 R2, R2 ;  /* 0x0000000200027308 */ /* 0x000f220000000800 */
[----:B--2---:R-:W-:Y:S01]  /*8400*/  F2FP.PACK_AB R97, R112, R113 ;  /* 0x000000717061723e */ /* 0x004fe200000000ff */
[----:B------:R-:W-:Y:S02]  /*8410*/  FMUL.FTZ R93, R93, R115 ;  /* 0x000000735d5d7220 */ /* 0x000fe40000410000 */
[-C--:B------:R-:W-:Y:S02]  /*8420*/  FMUL.FTZ R94, R94, R116.reuse ;  /* 0x000000745e5e7220 */ /* 0x080fe40000410000 */
[----:B------:R-:W-:-:S02]  /*8430*/  FMUL.FTZ R95, R95, R116 ;  /* 0x000000745f5f7220 */ /* 0x000fc40000410000 */
[-C--:B---3--:R-:W-:Y:S01]  /*8440*/  FMUL.FTZ R6, R98, R116.reuse ;  /* 0x0000007462067220 */ /* 0x088fe20000410000 */
[----:B------:R-:W-:Y:S01]  /*8450*/  F2FP.PACK_AB R98, R108, R109 ;  /* 0x0000006d6c62723e */ /* 0x000fe200000000ff */
[----:B------:R-:W-:Y:S01]  /*8460*/  MUFU.EX2 R127, R127 ;  /* 0x0000007f007f7308 */ /* 0x000fe20000000800 */
[-C--:B------:R-:W-:Y:S02]  /*8470*/  FMUL.FTZ R28, R52, R115.reuse ;  /* 0x00000073341c7220 */ /* 0x080fe40000410000 */
[----:B------:R-:W-:Y:S02]  /*8480*/  FMUL.FTZ R29, R53, R115 ;  /* 0x00000073351d7220 */ /* 0x000fe40000410000 */
[-C--:B------:R-:W-:Y:S01]  /*8490*/  FMUL.FTZ R30, R54, R116.reuse ;  /* 0x00000074361e7220 */ /* 0x080fe20000410000 */
[----:B----4-:R-:W-:Y:S01]  /*84a0*/  F2FP.PACK_AB R99, R2, R3 ;  /* 0x000000030263723e */ /* 0x010fe200000000ff */
[----:B------:R-:W-:Y:S01]  /*84b0*/  FMUL.FTZ R31, R55, R116 ;  /* 0x00000074371f7220 */ /* 0x000fe20000410000 */
[----:B------:R-:W2:Y:S01]  /*84c0*/  MUFU.EX2 R126, R126 ;  /* 0x0000007e007e7308 */ /* 0x000ea20000000800 */
[----:B------:R-:W-:-:S02]  /*84d0*/  FMUL.FTZ R56, R56, R115 ;  /* 0x0000007338387220 */ /* 0x000fc40000410000 */
[-C--:B------:R-:W-:Y:S02]  /*84e0*/  FMUL.FTZ R57, R57, R115.reuse ;  /* 0x0000007339397220 */ /* 0x080fe40000410000 */
[C---:B------:R-:W-:Y:S01]  /*84f0*/  HMMA.16816.F32 R20, R96.reuse, R24, R20 ;  /* 0x000000186014723c */ /* 0x040fe20000001814 */
[-C--:B------:R-:W-:Y:S02]  /*8500*/  FMUL.FTZ R58, R58, R116.reuse ;  /* 0x000000743a3a7220 */ /* 0x080fe40000410000 */
[----:B------:R-:W-:Y:S01]  /*8510*/  MUFU.EX2 R123, R123 ;  /* 0x0000007b007b7308 */ /* 0x000fe20000000800 */
[-C--:B------:R-:W-:Y:S02]  /*8520*/  FMUL.FTZ R59, R59, R116.reuse ;  /* 0x000000743b3b7220 */ /* 0x080fe40000410000 */
[-C--:B------:R-:W-:Y:S02]  /*8530*/  FMUL.FTZ R12, R36, R115.reuse ;  /* 0x00000073240c7220 */ /* 0x080fe40000410000 */
[----:B------:R-:W-:Y:S01]  /*8540*/  HMMA.16816.F32 R24, R96, R26, R48 ;  /* 0x0000001a6018723c */ /* 0x000fe20000001830 */
[----:B------:R-:W3:Y:S01]  /*8550*/  LDSM.16.MT88.4 R48, [R138+0xa000] ;  /* 0x00a000008a30783b */ /* 0x000ee20000004200 */
[----:B------:R-:W-:Y:S01]  /*8560*/  FMUL.FTZ R13, R37, R115 ;  /* 0x00000073250d7220 */ /* 0x000fe20000410000 */
[----:B------:R-:W4:Y:S01]  /*8570*/  MUFU.EX2 R122, R122 ;  /* 0x0000007a007a7308 */ /* 0x000f220000000800 */
[----:B--2---:R-:W-:Y:S01]  /*8580*/  F2FP.PACK_AB R68, R126, R127 ;  /* 0x0000007f7e44723e */ /* 0x004fe200000000ff */
[----:B------:R-:W-:-:S02]  /*8590*/  FMUL.FTZ R14, R38, R116 ;  /* 0x00000074260e7220 */ /* 0x000fc40000410000 */
[-C--:B------:R-:W-:Y:S01]  /*85a0*/  FMUL.FTZ R15, R39, R116.reuse ;  /* 0x00000074270f7220 */ /* 0x080fe20000410000 */
[C---:B-1----:R-:W-:Y:S01]  /*85b0*/  HMMA.16816.F32 R4, R96.reuse, R8, R4 ;  /* 0x000000086004723c */ /* 0x042fe20000001804 */
[-C--:B------:R-:W-:Y:S02]  /*85c0*/  FMUL.FTZ R40, R40, R115.reuse ;  /* 0x0000007328287220 */ /* 0x080fe40000410000 */
[----:B------:R-:W-:Y:S01]  /*85d0*/  MUFU.EX2 R125, R125 ;  /* 0x0000007d007d7308 */ /* 0x000fe20000000800 */
[----:B------:R-:W-:Y:S02]  /*85e0*/  FMUL.FTZ R41, R41, R115 ;  /* 0x0000007329297220 */ /* 0x000fe40000410000 */
[-C--:B------:R-:W-:Y:S02]  /*85f0*/  FMUL.FTZ R42, R42, R116.reuse ;  /* 0x000000742a2a7220 */ /* 0x080fe40000410000 */
[----:B------:R-:W-:Y:S01]  /*8600*/  HMMA.16816.F32 R8, R96, R10, R92 ;  /* 0x0000000a6008723c */ /* 0x000fe2000000185c */
[----:B------:R-:W-:Y:S01]  /*8610*/  FMUL.FTZ R43, R43, R116 ;  /* 0x000000742b2b7220 */ /* 0x000fe20000410000 */
[----:B------:R-:W-:Y:S01]  /*8620*/  LDSM.16.MT88.4 R92, [R140+0x9000] ;  /* 0x009000008c5c783b */ /* 0x000fe20000004200 */
[----:B------:R-:W1:Y:S01]  /*8630*/  MUFU.EX2 R124, R124 ;  /* 0x0000007c007c7308 */ /* 0x000e620000000800 */
[----:B----4-:R-:W-:Y:S01]  /*8640*/  F2FP.PACK_AB R70, R122, R123 ;  /* 0x0000007b7a46723e */ /* 0x010fe200000000ff */
[----:B------:R-:W-:-:S02]  /*8650*/  FMUL.FTZ R52, R76, R115 ;  /* 0x000000734c347220 */ /* 0x000fc40000410000 */
[-C--:B------:R-:W-:Y:S01]  /*8660*/  FMUL.FTZ R53, R77, R115.reuse ;  /* 0x000000734d357220 */ /* 0x080fe20000410000 */
[C---:B------:R-:W-:Y:S01]  /*8670*/  HMMA.16816.F32 R28, R96.reuse, R32, R28 ;  /* 0x00000020601c723c */ /* 0x040fe2000000181c */
[-C--:B------:R-:W-:Y:S02]  /*8680*/  FMUL.FTZ R54, R78, R116.reuse ;  /* 0x000000744e367220 */ /* 0x080fe40000410000 */
[----:B------:R-:W-:Y:S01]  /*8690*/  MUFU.EX2 R121, R121 ;  /* 0x0000007900797308 */ /* 0x000fe20000000800 */
[----:B------:R-:W-:Y:S02]  /*86a0*/  FMUL.FTZ R55, R79, R116 ;  /* 0x000000744f377220 */ /* 0x000fe40000410000 */
[-C--:B------:R-:W-:Y:S01]  /*86b0*/  FMUL.FTZ R80, R80, R115.reuse ;  /* 0x0000007350507220 */ /* 0x080fe20000410000 */
[----:B------:R-:W2:Y:S01]  /*86c0*/  LDSM.16.MT88.4 R76, [R137+0x8800] ;  /* 0x00880000894c783b */ /* 0x000ea20000004200 */
[----:B------:R-:W-:Y:S01]  /*86d0*/  HMMA.16816.F32 R32, R96, R34, R56 ;  /* 0x000000226020723c */ /* 0x000fe20000001838 */
[----:B------:R-:W-:-:S02]  /*86e0*/  FMUL.FTZ R81, R81, R115 ;  /* 0x0000007351517220 */ /* 0x000fc40000410000 */
[----:B------:R-:W4:Y:S01]  /*86f0*/  MUFU.EX2 R120, R120 ;  /* 0x0000007800787308 */ /* 0x000f220000000800 */
[----:B-1----:R-:W-:Y:S01]  /*8700*/  F2FP.PACK_AB R69, R124, R125 ;  /* 0x0000007d7c45723e */ /* 0x002fe200000000ff */
[----:B------:R-:W1:Y:S01]  /*8710*/  LDSM.16.MT88.4 R56, [R137+0xa000] ;  /* 0x00a000008938783b */ /* 0x000e620000004200 */
[-C--:B------:R-:W-:Y:S02]  /*8720*/  FMUL.FTZ R82, R82, R116.reuse ;  /* 0x0000007452527220 */ /* 0x080fe40000410000 */
[----:B------:R-:W-:Y:S01]  /*8730*/  HMMA.16816.F32 R12, R96, R16, R12 ;  /* 0x00000010600c723c */ /* 0x000fe2000000180c */
[----:B------:R-:W-:Y:S02]  /*8740*/  FMUL.FTZ R83, R83, R116 ;  /* 0x0000007453537220 */ /* 0x000fe40000410000 */
[-C--:B------:R-:W-:Y:S02]  /*8750*/  FMUL.FTZ R36, R60, R115.reuse ;  /* 0x000000733c247220 */ /* 0x080fe40000410000 */
[----:B------:R-:W-:-:S02]  /*8760*/  FMUL.FTZ R37, R61, R115 ;  /* 0x000000733d257220 */ /* 0x000fc40000410000 */
[-C--:B------:R-:W-:Y:S01]  /*8770*/  FMUL.FTZ R38, R62, R116.reuse ;  /* 0x000000743e267220 */ /* 0x080fe20000410000 */
[----:B---3--:R-:W-:Y:S01]  /*8780*/  HMMA.16816.F32 R44, R96, R48, R44 ;  /* 0x00000030602c723c */ /* 0x008fe2000000182c */
[----:B------:R-:W-:Y:S01]  /*8790*/  FMUL.FTZ R39, R63, R116 ;  /* 0x000000743f277220 */ /* 0x000fe20000410000 */
[----:B----4-:R-:W-:Y:S01]  /*87a0*/  F2FP.PACK_AB R71, R120, R121 ;  /* 0x000000797847723e */ /* 0x010fe200000000ff */
[-C--:B------:R-:W-:Y:S02]  /*87b0*/  FMUL.FTZ R64, R64, R115.reuse ;  /* 0x0000007340407220 */ /* 0x080fe40000410000 */
[----:B------:R-:W-:-:S03]  /*87c0*/  FMUL.FTZ R65, R65, R115 ;  /* 0x0000007341417220 */ /* 0x000fc60000410000 */
[C---:B------:R-:W-:Y:S01]  /*87d0*/  HMMA.16816.F32 R48, R96.reuse, R50, R72 ;  /* 0x000000326030723c */ /* 0x040fe20000001848 */
[----:B------:R-:W3:Y:S01]  /*87e0*/  LDSM.16.MT88.4 R72, [R140+0x8800] ;  /* 0x008800008c48783b */ /* 0x000ee20000004200 */
[-C--:B------:R-:W-:Y:S02]  /*87f0*/  FMUL.FTZ R66, R66, R116.reuse ;  /* 0x0000007442427220 */ /* 0x080fe40000410000 */
[----:B------:R-:W-:Y:S02]  /*8800*/  FMUL.FTZ R67, R67, R116 ;  /* 0x0000007443437220 */ /* 0x000fe40000410000 */
[-C--:B------:R-:W-:Y:S02]  /*8810*/  FMUL.FTZ R60, R88, R115.reuse ;  /* 0x00000073583c7220 */ /* 0x080fe40000410000 */
[----:B------:R-:W-:Y:S01]  /*8820*/  HMMA.16816.F32 R16, R96, R18, R40 ;  /* 0x000000126010723c */ /* 0x000fe20000001828 */
[----:B------:R-:W4:Y:S01]  /*8830*/  LDSM.16.MT88.4 R40, [R140+0xa000] ;  /* 0x00a000008c28783b */ /* 0x000f220000004200 */
[----:B------:R-:W-:-:S02]  /*8840*/  FMUL.FTZ R61, R89, R115 ;  /* 0x00000073593d7220 */ /* 0x000fc40000410000 */
[-C--:B------:R-:W-:Y:S02]  /*8850*/  FMUL.FTZ R62, R90, R116.reuse ;  /* 0x000000745a3e7220 */ /* 0x080fe40000410000 */
[-C--:B------:R-:W-:Y:S02]  /*8860*/  FMUL.FTZ R63, R91, R116.reuse ;  /* 0x000000745b3f7220 */ /* 0x080fe40000410000 */
[----:B--2---:R-:W-:Y:S01]  /*8870*/  HMMA.16816.F32 R20, R68, R76, R20 ;  /* 0x0000004c4414723c */ /* 0x004fe20000001814 */
[-C--:B------:R-:W-:Y:S02]  /*8880*/  FMUL.FTZ R84, R84, R115.reuse ;  /* 0x0000007354547220 */ /* 0x080fe40000410000 */
[----:B------:R-:W-:Y:S02]  /*8890*/  FMUL.FTZ R85, R85, R115 ;  /* 0x0000007355557220 */ /* 0x000fe40000410000 */
[-C--:B------:R-:W-:Y:S02]  /*88a0*/  FMUL.FTZ R86, R86, R116.reuse ;  /* 0x0000007456567220 */ /* 0x080fe40000410000 */
[----:B------:R-:W-:Y:S01]  /*88b0*/  FMUL.FTZ R87, R87, R116 ;  /* 0x0000007457577220 */ /* 0x000fe20000410000 */
[----:B-1----:R-:W-:Y:S01]  /*88c0*/  HMMA.16816.F32 R52, R96, R56, R52 ;  /* 0x000000386034723c */ /* 0x002fe20000001834 */
[----:B------:R-:W-:-:S02]  /*88d0*/  FFMA.FTZ R171, R180, c[0x0][0x23c], -R119 ;  /* 0x00008f00b4ab7a23 */ /* 0x000fc40000010877 */
[--C-:B------:R-:W-:Y:S02]  /*88e0*/  FFMA.FTZ R180, R178, c[0x0][0x23c], -R119.reuse ;  /* 0x00008f00b2b47a23 */ /* 0x100fe40000010877 */
[--C-:B------:R-:W-:Y:S02]  /*88f0*/  FFMA.FTZ R163, R182, c[0x0][0x23c], -R119.reuse ;  /* 0x00008f00b6a37a23 */ /* 0x100fe40000010877 */
[----:B------:R-:W-:Y:S01]  /*8900*/  FFMA.FTZ R178, R184, c[0x0][0x23c], -R119 ;  /* 0x00008f00b8b27a23 */ /* 0x000fe20000010877 */
[----:B------:R-:W-:Y:S01]  /*8910*/  HMMA.16816.F32 R56, R96, R58, R80 ;  /* 0x0000003a6038723c */ /* 0x000fe20000001850 */
[----:B------:R-:W1:Y:S01]  /*8920*/  LDSM.16.MT88.4 R80, [R138+0x8800] ;  /* 0x008800008a50783b */ /* 0x000e620000004200 */
[--C-:B------:R-:W-:Y:S01]  /*8930*/  FFMA.FTZ R175, R176, c[0x0][0x23c], -R117.reuse ;  /* 0x00008f00b0af7a23 */ /* 0x100fe20000010875 */
[----:B------:R-:W-:Y:S01]  /*8940*/  MUFU.EX2 R171, R171 ;  /* 0x000000ab00ab7308 */ /* 0x000fe20000000800 */
[--C-:B------:R-:W-:Y:S02]  /*8950*/  FFMA.FTZ R174, R174, c[0x0][0x23c], -R117.reuse ;  /* 0x00008f00aeae7a23 */ /* 0x100fe40000010875 */
[----:B------:R-:W-:-:S02]  /*8960*/  FFMA.FTZ R164, R164, c[0x0][0x23c], -R117 ;  /* 0x00008f00a4a47a23 */ /* 0x000fc40000010875 */
[C---:B------:R-:W-:Y:S01]  /*8970*/  HMMA.16816.F32 R24, R68.reuse, R78, R24 ;  /* 0x0000004e4418723c */ /* 0x040fe20000001818 */
[----:B------:R-:W2:Y:S01]  /*8980*/  LDSM.16.MT88.4 R76, [R138+0xa800] ;  /* 0x00a800008a4c783b */ /* 0x000ea20000004200 */
[----:B------:R-:W-:Y:S01]  /*8990*/  FFMA.FTZ R173, R172, c[0x0][0x23c], -R117 ;  /* 0x00008f00acad7a23 */ /* 0x000fe20000010875 */
[----:B------:R-:W-:Y:S01]  /*89a0*/  MUFU.EX2 R180, R180 ;  /* 0x000000b400b47308 */ /* 0x000fe20000000800 */
[--C-:B------:R-:W-:Y:S02]  /*89b0*/  FFMA.FTZ R172, R100, c[0x0][0x23c], -R119.reuse ;  /* 0x00008f0064ac7a23 */ /* 0x100fe40000010877 */
[--C-:B------:R-:W-:Y:S02]  /*89c0*/  FFMA.FTZ R177, R101, c[0x0][0x23c], -R119.reuse ;  /* 0x00008f0065b17a23 */ /* 0x100fe40000010877 */
[----:B---3--:R-:W-:Y:S01]  /*89d0*/  HMMA.16816.F32 R4, R68, R72, R4 ;  /* 0x000000484404723c */ /* 0x008fe20000001804 */
[----:B------:R-:W-:Y:S02]  /*89e0*/  FFMA.FTZ R176, R103, c[0x0][0x23c], -R119 ;  /* 0x00008f0067b07a23 */ /* 0x000fe40000010877 */
[----:B------:R-:W-:Y:S01]  /*89f0*/  MUFU.EX2 R163, R163 ;  /* 0x000000a300a37308 */ /* 0x000fe20000000800 */
[----:B------:R-:W-:-:S02]  /*8a00*/  FFMA.FTZ R179, R105, c[0x0][0x23c], -R117 ;  /* 0x00008f0069b37a23 */ /* 0x000fc40000010875 */
[--C-:B------:R-:W-:Y:S02]  /*8a10*/  FFMA.FTZ R182, R106, c[0x0][0x23c], -R117.reuse ;  /* 0x00008f006ab67a23 */ /* 0x100fe40000010875 */
[----:B------:R-:W-:Y:S01]  /*8a20*/  HMMA.16816.F32 R8, R68, R74, R8 ;  /* 0x0000004a4408723c */ /* 0x000fe20000001808 */
[----:B------:R-:W3:Y:S01]  /*8a30*/  LDSM.16.MT88.4 R72, [R136+0x8800] ;  /* 0x008800008848783b */ /* 0x000ee20000004200 */
[--C-:B------:R-:W-:Y:S01]  /*8a40*/  FFMA.FTZ R181, R104, c[0x0][0x23c], -R117.reuse ;  /* 0x00008f0068b57a23 */ /* 0x100fe20000010875 */
[----:B------:R-:W-:Y:S01]  /*8a50*/  MUFU.EX2 R178, R178 ;  /* 0x000000b200b27308 */ /* 0x000fe20000000800 */
[----:B------:R-:W-:Y:S02]  /*8a60*/  FFMA.FTZ R118, R118, c[0x0][0x23c], -R117 ;  /* 0x00008f0076767a23 */ /* 0x000fe40000010875 */
[----:B------:R-:W-:Y:S02]  /*8a70*/  FFMA.FTZ R115, R168, R115, R107 ;  /* 0x00000073a8737223 */ /* 0x000fe4000001006b */
[----:B----4-:R-:W-:Y:S01]  /*8a80*/  HMMA.16816.F32 R36, R96, R40, R36 ;  /* 0x000000286024723c */ /* 0x010fe20000001824 */
[----:B------:R-:W-:-:S02]  /*8a90*/  FFMA.FTZ R113, R167, R116, R113 ;  /* 0x00000074a7717223 */ /* 0x000fc40000010071 */
[----:B------:R-:W4:Y:S01]  /*8aa0*/  MUFU.EX2 R175, R175 ;  /* 0x000000af00af7308 */ /* 0x000f220000000800 */
[----:B------:R-:W-:Y:S02]  /*8ab0*/  FADD.FTZ R114, R114, R115 ;  /* 0x0000007372727221 */ /* 0x000fe40000010000 */
[----:B------:R-:W-:Y:S02]  /*8ac0*/  FADD.FTZ R112, R112, R113 ;  /* 0x0000007170707221 */ /* 0x000fe40000010000 */
[----:B------:R-:W-:Y:S01]  /*8ad0*/  HMMA.16816.F32 R40, R96, R42, R64 ;  /* 0x0000002a6028723c */ /* 0x000fe20000001840 */
[----:B------:R-:W5:Y:S01]  /*8ae0*/  LDSM.16.MT88.4 R64, [R136+0xa000] ;  /* 0x00a000008840783b */ /* 0x000f620000004200 */
[----:B------:R-:W-:Y:S01]  /*8af0*/  FADD.FTZ R109, R109, R114 ;  /* 0x000000726d6d7221 */ /* 0x000fe20000010000 */
[----:B------:R-:W2:Y:S01]  /*8b00*/  MUFU.EX2 R174, R174 ;  /* 0x000000ae00ae7308 */ /* 0x000ea20000000800 */
[----:B------:R-:W-:Y:S02]  /*8b10*/  FADD.FTZ R3, R3, R112 ;  /* 0x0000007003037221 */ /* 0x000fe40000010000 */
[----:B------:R-:W-:-:S02]  /*8b20*/  FADD.FTZ R108, R108, R109 ;  /* 0x0000006d6c6c7221 */ /* 0x000fc40000010000 */
[C---:B-1----:R-:W-:Y:S01]  /*8b30*/  HMMA.16816.F32 R12, R68.reuse, R80, R12 ;  /* 0x00000050440c723c */ /* 0x042fe2000000180c */
[----:B------:R-:W-:Y:S02]  /*8b40*/  FADD.FTZ R2, R2, R3 ;  /* 0x0000000302027221 */ /* 0x000fe40000010000 */
[----:B------:R-:W1:Y:S01]  /*8b50*/  MUFU.EX2 R164, R164 ;  /* 0x000000a400a47308 */ /* 0x000e620000000800 */
[----:B------:R-:W-:Y:S02]  /*8b60*/  FADD.FTZ R127, R127, R108 ;  /* 0x0000006c7f7f7221 */ /* 0x000fe40000010000 */
[----:B------:R-:W-:Y:S02]  /*8b70*/  FADD.FTZ R125, R125, R2 ;  /* 0x000000027d7d7221 */ /* 0x000fe40000010000 */
[----:B------:R-:W-:Y:S01]  /*8b80*/  HMMA.16816.F32 R16, R68, R82, R16 ;  /* 0x000000524410723c */ /* 0x000fe20000001810 */
[----:B------:R-:W5:Y:S01]  /*8b90*/  LDSM.16.MT88.4 R80, [R140+0xa800] ;  /* 0x00a800008c50783b */ /* 0x000f620000004200 */
[----:B------:R-:W-:Y:S01]  /*8ba0*/  FADD.FTZ R126, R126, R127 ;  /* 0x0000007f7e7e7221 */ /* 0x000fe20000010000 */
[----:B------:R-:W1:Y:S01]  /*8bb0*/  MUFU.EX2 R173, R173 ;  /* 0x000000ad00ad7308 */ /* 0x000e620000000800 */
[----:B------:R-:W-:-:S02]  /*8bc0*/  FADD.FTZ R124, R124, R125 ;  /* 0x0000007d7c7c7221 */ /* 0x000fc40000010000 */
[----:B------:R-:W-:Y:S02]  /*8bd0*/  FADD.FTZ R123, R123, R126 ;  /* 0x0000007e7b7b7221 */ /* 0x000fe40000010000 */
[C---:B--2---:R-:W-:Y:S01]  /*8be0*/  HMMA.16816.F32 R44, R68.reuse, R76, R44 ;  /* 0x0000004c442c723c */ /* 0x044fe2000000182c */
[----:B------:R-:W-:Y:S02]  /*8bf0*/  FADD.FTZ R121, R121, R124 ;  /* 0x0000007c79797221 */ /* 0x000fe40000010000 */
[----:B------:R-:W-:Y:S01]  /*8c00*/  MUFU.EX2 R172, R172 ;  /* 0x000000ac00ac7308 */ /* 0x000fe20000000800 */
[----:B------:R-:W-:Y:S02]  /*8c10*/  FADD.FTZ R122, R122, R123 ;  /* 0x0000007b7a7a7221 */ /* 0x000fe40000010000 */
[----:B------:R-:W-:Y:S02]  /*8c20*/  FADD.FTZ R120, R120, R121 ;  /* 0x0000007978787221 */ /* 0x000fe40000010000 */
[----:B---3--:R-:W-:Y:S02]  /*8c30*/  HMMA.16816.F32 R28, R68, R72, R28 ;  /* 0x00000048441c723c */ /* 0x008fe4000000181c */
[----:B----4-:R-:W-:Y:S01]  /*8c40*/  FADD.FTZ R3, R175, R120 ;  /* 0x00000078af037221 */ /* 0x010fe20000010000 */
[----:B------:R-:W2:Y:S03]  /*8c50*/  MUFU.EX2 R177, R177 ;  /* 0x000000b100b17308 */ /* 0x000ea60000000800 */
[----:B------:R-:W-:-:S02]  /*8c60*/  FADD.FTZ R3, R174, R3 ;  /* 0x00000003ae037221 */ /* 0x000fc40000010000 */
[----:B------:R-:W-:Y:S01]  /*8c70*/  HMMA.16816.F32 R32, R68, R74, R32 ;  /* 0x0000004a4420723c */ /* 0x000fe20000001820 */
[----:B------:R-:W3:Y:S01]  /*8c80*/  LDSM.16.MT88.4 R72, [R137+0xa800] ;  /* 0x00a800008948783b */ /* 0x000ee20000004200 */
[----:B-1----:R-:W-:Y:S01]  /*8c90*/  FADD.FTZ R2, R164, R3 ;  /* 0x00000003a4027221 */ /* 0x002fe20000010000 */
[----:B------:R-:W-:Y:S03]  /*8ca0*/  MUFU.EX2 R176, R176 ;  /* 0x000000b000b07308 */ /* 0x000fe60000000800 */
[----:B------:R-:W-:Y:S02]  /*8cb0*/  FADD.FTZ R2, R173, R2 ;  /* 0x00000002ad027221 */ /* 0x000fe40000010000 */
[----:B-----5:R-:W-:Y:S03]  /*8cc0*/  HMMA.16816.F32 R60, R96, R64, R60 ;  /* 0x00000040603c723c */ /* 0x020fe6000000183c */
[----:B------:R-:W-:Y:S01]  /*8cd0*/  MUFU.EX2 R179, R179 ;  /* 0x000000b300b37308 */ /* 0x000fe20000000800 */
[----:B--2---:R-:W-:-:S04]  /*8ce0*/  F2FP.PACK_AB R104, R177, R172 ;  /* 0x000000acb168723e */ /* 0x004fc800000000ff */
[----:B------:R-:W-:Y:S03]  /*8cf0*/  HMMA.16816.F32 R64, R96, R66, R84 ;  /* 0x000000426040723c */ /* 0x000fe60000001854 */
[----:B------:R-:W1:Y:S05]  /*8d00*/  MUFU.EX2 R182, R182 ;  /* 0x000000b600b67308 */ /* 0x000e6a0000000800 */
[C---:B------:R-:W-:Y:S03]  /*8d10*/  HMMA.16816.F32 R36, R68.reuse, R80, R36 ;  /* 0x000000504424723c */ /* 0x040fe60000001824 */
[----:B------:R-:W2:Y:S05]  /*8d20*/  MUFU.EX2 R181, R181 ;  /* 0x000000b500b57308 */ /* 0x000eaa0000000800 */
[----:B------:R-:W-:Y:S01]  /*8d30*/  HMMA.16816.F32 R40, R68, R82, R40 ;  /* 0x000000524428723c */ /* 0x000fe20000001828 */
[----:B------:R-:W-:Y:S02]  /*8d40*/  LDSM.16.MT88.4 R80, [R137+0xb000] ;  /* 0x00b000008950783b */ /* 0x000fe40000004200 */
[----:B------:R-:W4:Y:S01]  /*8d50*/  MUFU.EX2 R118, R118 ;  /* 0x0000007600767308 */ /* 0x000f220000000800 */
[----:B-1----:R-:W-:Y:S01]  /*8d60*/  F2FP.PACK_AB R105, R182, R179 ;  /* 0x000000b3b669723e */ /* 0x002fe200000000ff */
[----:B------:R-:W-:Y:S01]  /*8d70*/  FADD.FTZ R179, R179, R2 ;  /* 0x00000002b3b37221 */ /* 0x000fe20000010000 */
[----:B------:R-:W-:-:S02]  /*8d80*/  MOV R2, R110 ;  /* 0x0000006e00027202 */ /* 0x000fc40000000f00 */
[----:B------:R-:W-:Y:S01]  /*8d90*/  HMMA.16816.F32 R48, R68, R78, R48 ;  /* 0x0000004e4430723c */ /* 0x000fe20000001830 */
[----:B------:R-:W-:-:S04]  /*8da0*/  FADD.FTZ R182, R182, R179 ;  /* 0x000000b3b6b67221 */ /* 0x000fc80000010000 */
[----:B--2---:R-:W-:-:S03]  /*8db0*/  FADD.FTZ R167, R181, R182 ;  /* 0x000000b6b5a77221 */ /* 0x004fc60000010000 */
[----:B---3--:R-:W-:Y:S01]  /*8dc0*/  HMMA.16816.F32 R52, R68, R72, R52 ;  /* 0x000000484434723c */ /* 0x008fe20000001834 */
[C---:B----4-:R-:W-:Y:S01]  /*8dd0*/  F2FP.PACK_AB R107, R118.reuse, R181 ;  /* 0x000000b5766b723e */ /* 0x050fe200000000ff */
[----:B------:R-:W-:-:S06]  /*8de0*/  FADD.FTZ R167, R118, R167 ;  /* 0x000000a776a77221 */ /* 0x000fcc0000010000 */
[C---:B------:R-:W-:Y:S01]  /*8df0*/  HMMA.16816.F32 R56, R68.reuse, R74, R56 ;  /* 0x0000004a4438723c */ /* 0x040fe20000001838 */
[----:B------:R-:W1:Y:S07]  /*8e00*/  LDSM.16.MT88.4 R72, [R136+0xa800] ;  /* 0x00a800008848783b */ /* 0x000e6e0000004200 */
        /* <DEDUP_REMOVED lines=11> */
[----:B------:R-:W2:Y:S01]  /*8ec0*/  LDSM.16.MT88.4 R4, [R136+0x9000] ;  /* 0x009000008804783b */ /* 0x000ea20000004200 */
[----:B------:R-:W-:-:S04]  /*8ed0*/  FADD.FTZ R3, R178, R163 ;  /* 0x000000a3b2037221 */ /* 0x000fc80000010000 */
[----:B------:R-:W-:Y:S01]  /*8ee0*/  FADD.FTZ R172, R172, R3 ;  /* 0x00000003acac7221 */ /* 0x000fe20000010000 */
[----:B------:R-:W-:Y:S01]  /*8ef0*/  MOV R3, R111 ;  /* 0x0000006f00037202 */ /* 0x000fe20000000f00 */
[----:B------:R-:W-:Y:S01]  /*8f00*/  HMMA.16816.F32 R92, R68, R94, R8 ;  /* 0x0000005e445c723c */ /* 0x000fe20000001808 */
[----:B------:R-:W3:Y:S01]  /*8f10*/  LDSM.16.MT88.4 R8, [R137+0x9000] ;  /* 0x009000008908783b */ /* 0x000ee20000004200 */
[----:B------:R-:W-:-:S06]  /*8f20*/  FADD.FTZ R172, R177, R172 ;  /* 0x000000acb1ac7221 */ /* 0x000fcc0000010000 */
[C---:B------:R-:W-:Y:S08]  /*8f30*/  HMMA.16816.F32 R76, R68.reuse, R80, R52 ;  /* 0x00000050444c723c */ /* 0x040ff00000001834 */
[C---:B-1----:R-:W-:Y:S08]  /*8f40*/  HMMA.16816.F32 R84, R68.reuse, R72, R12 ;  /* 0x000000484454723c */ /* 0x042ff0000000180c */
[C---:B------:R-:W-:Y:S01]  /*8f50*/  HMMA.16816.F32 R16, R68.reuse, R74, R16 ;  /* 0x0000004a4410723c */ /* 0x040fe20000001810 */
[----:B------:R-:W1:Y:S07]  /*8f60*/  LDSM.16.MT88.4 R72, [R138+0xb000] ;  /* 0x00b000008a48783b */ /* 0x000e6e0000004200 */
[C---:B------:R-:W-:Y:S01]  /*8f70*/  HMMA.16816.F32 R80, R68.reuse, R82, R56 ;  /* 0x000000524450723c */ /* 0x040fe20000001838 */
[----:B------:R-:W-:Y:S07]  /*8f80*/  LDSM.16.MT88.4 R56, [R136+0x9800] ;  /* 0x009800008838783b */ /* 0x000fee0000004200 */
[C---:B--2---:R-:W-:Y:S08]  /*8f90*/  HMMA.16816.F32 R28, R68.reuse, R4, R28 ;  /* 0x00000004441c723c */ /* 0x044ff0000000181c */
[C---:B---3--:R-:W-:Y:S08]  /*8fa0*/  HMMA.16816.F32 R20, R68.reuse, R8, R20 ;  /* 0x000000084414723c */ /* 0x048ff00000001814 */
[C---:B------:R-:W-:Y:S01]  /*8fb0*/  HMMA.16816.F32 R24, R68.reuse, R10, R24 ;  /* 0x0000000a4418723c */ /* 0x040fe20000001818 */
[----:B------:R-:W2:Y:S07]  /*8fc0*/  LDSM.16.MT88.4 R8, [R140+0xb000] ;  /* 0x00b000008c08783b */ /* 0x000eae0000004200 */
[C---:B------:R-:W-:Y:S08]  /*8fd0*/  HMMA.16816.F32 R32, R68.reuse, R6, R32 ;  /* 0x000000064420723c */ /* 0x040ff00000001820 */
[C---:B-1----:R-:W-:Y:S08]  /*8fe0*/  HMMA.16816.F32 R4, R68.reuse, R72, R44 ;  /* 0x000000484404723c */ /* 0x042ff0000000182c */
[C---:B------:R-:W-:Y:S01]  /*8ff0*/  HMMA.16816.F32 R72, R68.reuse, R74, R48 ;  /* 0x0000004a4448723c */ /* 0x040fe20000001830 */
[----:B------:R-:W-:Y:S07]  /*9000*/  LDSM.16.MT88.4 R48, [R137+0x9800] ;  /* 0x009800008930783b */ /* 0x000fee0000004200 */
[C---:B--2---:R-:W-:Y:S01]  /*9010*/  HMMA.16816.F32 R12, R68.reuse, R8, R36 ;  /* 0x00000008440c723c */ /* 0x044fe20000001824 */
[----:B------:R-:W1:Y:S07]  /*9020*/  LDSM.16.MT88.4 R36, [R140+0x9800] ;  /* 0x009800008c24783b */ /* 0x000e6e0000004200 */
[----:B------:R-:W-:Y:S07]  /*9030*/  HMMA.16816.F32 R8, R68, R10, R40 ;  /* 0x0000000a4408723c */ /* 0x000fee0000001828 */
[----:B------:R-:W-:-:S02]  /*9040*/  FFMA.FTZ R40, R102, c[0x0][0x23c], -R119 ;  /* 0x00008f0066287a23 */ /* 0x000fc40000010877 */
[----:B------:R-:W2:Y:S02]  /*9050*/  LDSM.16.MT88.4 R100, [R136+0xb000] ;  /* 0x00b000008864783b */ /* 0x000ea40000004200 */
[----:B------:R3:W4:Y:S02]  /*9060*/  MUFU.EX2 R119, R40 ;  /* 0x0000002800777308 */ /* 0x0007240000000800 */
[----:B---3--:R-:W3:Y:S01]  /*9070*/  LDSM.16.MT88.4 R40, [R138+0x9800] ;  /* 0x009800008a28783b */ /* 0x008ee20000004200 */
[----:B----4-:R-:W-:Y:S01]  /*9080*/  F2FP.PACK_AB R106, R176, R119 ;  /* 0x00000077b06a723e */ /* 0x010fe200000000ff */
[----:B------:R-:W-:-:S04]  /*9090*/  FADD.FTZ R119, R119, R172 ;  /* 0x000000ac77777221 */ /* 0x000fc80000010000 */
[----:B------:R-:W-:Y:S02]  /*90a0*/  FADD.FTZ R168, R176, R119 ;  /* 0x00000077b0a87221 */ /* 0x000fe40000010000 */
[C---:B-1----:R-:W-:Y:S08]  /*90b0*/  HMMA.16816.F32 R96, R104.reuse, R36, R96 ;  /* 0x000000246860723c */ /* 0x042ff00000001860 */
[----:B------:R-:W-:Y:S08]  /*90c0*/  HMMA.16816.F32 R92, R104, R38, R92 ;  /* 0x00000026685c723c */ /* 0x000ff0000000185c */
[C---:B--2---:R-:W-:Y:S08]  /*90d0*/  HMMA.16816.F32 R88, R68.reuse, R100, R60 ;  /* 0x000000644458723c */ /* 0x044ff0000000183c */
[----:B------:R-:W-:Y:S01]  /*90e0*/  HMMA.16816.F32 R100, R68, R102, R64 ;  /* 0x000000664464723c */ /* 0x000fe20000001840 */
[----:B------:R-:W1:Y:S07]  /*90f0*/  LDSM.16.MT88.4 R64, [R140+0xb800] ;  /* 0x00b800008c40783b */ /* 0x000e6e0000004200 */
[C---:B---3--:R-:W-:Y:S01]  /*9100*/  HMMA.16816.F32 R36, R104.reuse, R40, R84 ;  /* 0x000000286824723c */ /* 0x048fe20000001854 */
[----:B------:R-:W2:Y:S07]  /*9110*/  LDSM.16.MT88.4 R84, [R136+0xb800] ;  /* 0x00b800008854783b */ /* 0x000eae0000004200 */
[C---:B------:R-:W-:Y:S01]  /*9120*/  HMMA.16816.F32 R40, R104.reuse, R42, R16 ;  /* 0x0000002a6828723c */ /* 0x040fe20000001810 */
[----:B------:R-:W3:Y:S07]  /*9130*/  LDSM.16.MT88.4 R16, [R138+0xb800] ;  /* 0x00b800008a10783b */ /* 0x000eee0000004200 */
[C---:B------:R-:W-:Y:S08]  /*9140*/  HMMA.16816.F32 R44, R104.reuse, R48, R20 ;  /* 0x00000030682c723c */ /* 0x040ff00000001814 */
[C---:B------:R-:W-:Y:S08]  /*9150*/  HMMA.16816.F32 R52, R104.reuse, R56, R28 ;  /* 0x000000386834723c */ /* 0x040ff0000000181c */
[C---:B------:R-:W-:Y:S08]  /*9160*/  HMMA.16816.F32 R48, R104.reuse, R50, R24 ;  /* 0x000000326830723c */ /* 0x040ff00000001818 */
[C---:B-1----:R-:W-:Y:S01]  /*9170*/  HMMA.16816.F32 R60, R104.reuse, R64, R12 ;  /* 0x00000040683c723c */ /* 0x042fe2000000180c */
[----:B------:R-:W1:Y:S07]  /*9180*/  LDSM.16.MT88.4 R12, [R137+0xb800] ;  /* 0x00b80000890c783b */ /* 0x000e6e0000004200 */
[C---:B--2---:R-:W-:Y:S08]  /*9190*/  HMMA.16816.F32 R88, R104.reuse, R84, R88 ;  /* 0x000000546858723c */ /* 0x044ff00000001858 */
[C---:B------:R-:W-:Y:S08]  /*91a0*/  HMMA.16816.F32 R56, R104.reuse, R58, R32 ;  /* 0x0000003a6838723c */ /* 0x040ff00000001820 */
[C---:B------:R-:W-:Y:S08]  /*91b0*/  HMMA.16816.F32 R64, R104.reuse, R66, R8 ;  /* 0x000000426840723c */ /* 0x040ff00000001808 */
[C---:B---3--:R-:W-:Y:S08]  /*91c0*/  HMMA.16816.F32 R68, R104.reuse, R16, R4 ;  /* 0x000000106844723c */ /* 0x048ff00000001804 */
[C---:B------:R-:W-:Y:S08]  /*91d0*/  HMMA.16816.F32 R72, R104.reuse, R18, R72 ;  /* 0x000000126848723c */ /* 0x040ff00000001848 */
[C---:B-1----:R-:W-:Y:S08]  /*91e0*/  HMMA.16816.F32 R76, R104.reuse, R12, R76 ;  /* 0x0000000c684c723c */ /* 0x042ff0000000184c */
[C---:B------:R-:W-:Y:S08]  /*91f0*/  HMMA.16816.F32 R80, R104.reuse, R14, R80 ;  /* 0x0000000e6850723c */ /* 0x040ff00000001850 */
[----:B------:R-:W-:Y:S11]  /*9200*/  HMMA.16816.F32 R84, R104, R86, R100 ;  /* 0x000000566854723c */ /* 0x000ff60000001864 */
[----:B------:R-:W-:Y:S08]  /*9210*/  @!UPT UIADD3 URZ, URZ, URZ, URZ ;  /* 0x0000003f3f3ff290 */ /* 0x000ff0000fffe03f */
.L_x_7411:
        /* <DEDUP_REMOVED lines=11> */
.L_x_7423:
        /* <DEDUP_REMOVED lines=66> */
.L_x_7420:
        /* <DEDUP_REMOVED lines=237> */
.L_x_7422:
        /* <DEDUP_REMOVED lines=63> */
.L_x_7421:
[----:B------:R-:W-:Y:S04]  /*a9b0*/  LEA R2, R155, R154, 0x6 ;  /* 0x0000009a9b027211 */ /* 0x000fe800078e30ff */
        /* <DEDUP_REMOVED lines=34> */
[-C--:B------:R-:W-:Y:S01]  /*abe0*/  FFMA.FTZ R15, R0, R106.reuse, R15 ;  /* 0x0000006a000f7223 */ /* 0x080fe2000001000f */
[----:B------:R-:W-:Y:S01]  /*abf0*/  FMNMX.FTZ R108, R4, R101, !PT ;  /* 0x00000065046c7209 */ /* 0x000fe20007810000 */
[----:B------:R-:W-:Y:S01]  /*ac00*/  FFMA.FTZ R13, R0, R106, R13 ;  /* 0x0000006a000d7223 */ /* 0x000fe2000001000d */
[----:B------:R-:W-:Y:S01]  /*ac10*/  IADD3 R106, R2, 0x38, RZ ;  /* 0x00000038026a7810 */ /* 0x000fe20007ffe0ff */
[----:B------:R-:W-:Y:S01]  /*ac20*/  FFMA.FTZ R18, R0, R109, R18 ;  /* 0x0000006d00127223 */ /* 0x000fe20000010012 */
[----:B------:R-:W-:Y:S01]  /*ac30*/  FMNMX.FTZ R110, R10, R115, !PT ;  /* 0x000000730a6e7209 */ /* 0x000fe20007810000 */
[C---:B------:R-:W-:Y:S01]  /*ac40*/  FFMA.FTZ R16, R0.reuse, R109, R16 ;  /* 0x0000006d00107223 */ /* 0x040fe20000010010 */
[----:B------:R-:W-:Y:S01]  /*ac50*/  FMNMX.FTZ R115, R5, R108, !PT ;  /* 0x0000006c05737209 */ /* 0x000fe20007810000 */
[CC--:B------:R-:W-:Y:S01]  /*ac60*/  FFMA.FTZ R11, R0.reuse, R102.reuse, R11 ;  /* 0x00000066000b7223 */ /* 0x0c0fe2000001000b */
[----:B------:R1:W2:Y:S01]  /*ac70*/  I2F R109, R106 ;  /* 0x0000006a006d7306 */ /* 0x0002a20000201400 */
[----:B------:R-:W-:Y:S01]  /*ac80*/  FFMA.FTZ R9, R0, R102, R9 ;  /* 0x0000006600097223 */ /* 0x000fe20000010009 */
[----:B------:R-:W-:Y:S01]  /*ac90*/  IADD3 R102, R2, 0x31, RZ ;  /* 0x0000003102667810 */ /* 0x000fe20007ffe0ff */
[-C--:B------:R-:W-:Y:S01]  /*aca0*/  FFMA.FTZ R14, R0, R113.reuse, R14 ;  /* 0x00000071000e7223 */ /* 0x080fe2000001000e */
[----:B------:R-:W-:Y:S01]  /*acb0*/  IADD3 R2, R2, 0x39, RZ ;  /* 0x0000003902027810 */ /* 0x000fe20007ffe0ff */
[C---:B------:R-:W-:Y:S01]  /*acc0*/  FFMA.FTZ R12, R0.reuse, R113, R12 ;  /* 0x00000071000c7223 */ /* 0x040fe2000001000c */
[----:B------:R-:W-:Y:S01]  /*acd0*/  FMNMX.FTZ R113, R11, R110, !PT ;  /* 0x0000006e0b717209 */ /* 0x000fe20007810000 */
[-C--:B------:R-:W-:Y:S01]  /*ace0*/  FFMA.FTZ R19, R0, R104.reuse, R19 ;  /* 0x0000006800137223 */ /* 0x080fe20000010013 */
        /* <DEDUP_REMOVED lines=13> */
[----:B------:R-:W4:Y:S01]  /*adc0*/  I2F R2, R2 ;  /* 0x0000000200027306 */ /* 0x000f220000201400 */
[----:B------:R-:W-:Y:S01]  /*add0*/  FMNMX.FTZ R115, R19, R108, !PT ;  /* 0x0000006c13737209 */ /* 0x000fe20007810000 */
[----:B------:R-:W-:Y:S01]  /*ade0*/  FFMA.FTZ R21, R0, R100, R21 ;  /* 0x0000006400157223 */ /* 0x000fe20000010015 */
[----:B------:R-:W-:Y:S01]  /*adf0*/  FMNMX.FTZ R104, R16, R113, !PT ;  /* 0x0000007110687209 */ /* 0x000fe20007810000 */
[----:B------:R-:W-:Y:S01]  /*ae00*/  FFMA.FTZ R27, R0, R3, R27 ;  /* 0x00000003001b7223 */ /* 0x000fe2000001001b */
[----:B-1----:R-:W-:Y:S01]  /*ae10*/  FMNMX.FTZ R106, R22, R115, !PT ;  /* 0x00000073166a7209 */ /* 0x002fe20007810000 */
[C---:B------:R-:W-:Y:S01]  /*ae20*/  FFMA.FTZ R24, R0.reuse, R107, R24 ;  /* 0x0000006b00187223 */ /* 0x040fe20000010018 */
[----:B------:R-:W-:Y:S01]  /*ae30*/  FMNMX.FTZ R111, R17, R104, !PT ;  /* 0x00000068116f7209 */ /* 0x000fe20007810000 */
[C---:B------:R-:W-:Y:S01]  /*ae40*/  FFMA.FTZ R25, R0.reuse, R3, R25 ;  /* 0x0000000300197223 */ /* 0x040fe20000010019 */
[----:B------:R-:W-:Y:S01]  /*ae50*/  FMNMX.FTZ R113, R23, R106, !PT ;  /* 0x0000006a17717209 */ /* 0x000fe20007810000 */
[----:B------:R-:W-:Y:S01]  /*ae60*/  FFMA.FTZ R28, R0, R105, R28 ;  /* 0x00000069001c7223 */ /* 0x000fe2000001001c */
[----:B------:R-:W-:Y:S01]  /*ae70*/  FMNMX.FTZ R100, R20, R111, !PT ;  /* 0x0000006f14647209 */ /* 0x000fe20007810000 */
[----:B--2---:R-:W-:Y:S01]  /*ae80*/  FFMA.FTZ R34, R0, R109, R34 ;  /* 0x0000006d00227223 */ /* 0x004fe20000010022 */
[----:B------:R-:W-:Y:S01]  /*ae90*/  FMNMX.FTZ R104, R26, R113, !PT ;  /* 0x000000711a687209 */ /* 0x000fe20007810000 */
[C---:B---3--:R-:W-:Y:S01]  /*aea0*/  FFMA.FTZ R31, R0.reuse, R102, R31 ;  /* 0x00000066001f7223 */ /* 0x048fe2000001001f */
[----:B------:R-:W-:Y:S01]  /*aeb0*/  FMNMX.FTZ R107, R21, R100, !PT ;  /* 0x00000064156b7209 */ /* 0x000fe20007810000 */
[C---:B------:R-:W-:Y:S01]  /*aec0*/  FFMA.FTZ R29, R0.reuse, R102, R29 ;  /* 0x00000066001d7223 */ /* 0x040fe2000001001d */
[----:B------:R-:W-:Y:S01]  /*aed0*/  FMNMX.FTZ R111, R27, R104, !PT ;  /* 0x000000681b6f7209 */ /* 0x000fe20007810000 */
[----:B------:R-:W-:Y:S01]  /*aee0*/  FFMA.FTZ R32, R0, R109, R32 ;  /* 0x0000006d00207223 */ /* 0x000fe20000010020 */
[----:B------:R-:W-:Y:S02]  /*aef0*/  FMNMX.FTZ R100, R24, R107, !PT ;  /* 0x0000006b18647209 */ /* 0x000fe40007810000 */
[----:B------:R-:W-:Y:S02]  /*af00*/  FMNMX.FTZ R104, R30, R111, !PT ;  /* 0x0000006f1e687209 */ /* 0x000fe40007810000 */
[----:B------:R-:W-:Y:S01]  /*af10*/  FMNMX.FTZ R105, R25, R100, !PT ;  /* 0x0000006419697209 */ /* 0x000fe20007810000 */
[C---:B----4-:R-:W-:Y:S01]  /*af20*/  FFMA.FTZ R35, R0.reuse, R2, R35 ;  /* 0x0000000200237223 */ /* 0x050fe20000010023 */
[----:B------:R-:W-:Y:S01]  /*af30*/  FMNMX.FTZ R3, R31, R104, !PT ;  /* 0x000000681f037209 */ /* 0x000fe20007810000 */
[----:B------:R-:W-:Y:S01]  /*af40*/  FFMA.FTZ R33, R0, R2, R33 ;  /* 0x0000000200217223 */ /* 0x000fe20000010021 */
[----:B------:R-:W-:Y:S01]  /*af50*/  FMNMX.FTZ R102, R28, R105, !PT ;  /* 0x000000691c667209 */ /* 0x000fe20007810000 */
[----:B------:R-:W-:Y:S01]  /*af60*/  LDSM.16.MT88.4 R108, [R138+0x8000] ;  /* 0x008000008a6c783b */ /* 0x000fe20000004200 */
        /* <DEDUP_REMOVED lines=27> */
[----:B------:R-:W-:Y:S01]  /*b120*/  ISETP.GT.AND P1, PT, R155, R148, PT ;  /* 0x000000949b00720c */ /* 0x000fe20003f24270 */
[--C-:B------:R-:W-:Y:S02]  /*b130*/  FFMA.FTZ R114, R8, c[0x0][0x23c], -R118.reuse ;  /* 0x00008f0008727a23 */ /* 0x100fe40000010876 */
[----:B------:R-:W-:Y:S02]  /*b140*/  FFMA.FTZ R113, R9, c[0x0][0x23c], -R118 ;  /* 0x00008f0009717a23 */ /* 0x000fe40000010876 */
[--C-:B------:R-:W-:Y:S02]  /*b150*/  FFMA.FTZ R117, R6, c[0x0][0x23c], -R122.reuse ;  /* 0x00008f0006757a23 */ /* 0x100fe4000001087a */
[----:B------:R-:W-:Y:S01]  /*b160*/  FFMA.FTZ R112, R7, c[0x0][0x23c], -R122 ;  /* 0x00008f0007707a23 */ /* 0x000fe2000001087a */
[----:B------:R-:W3:Y:S01]  /*b170*/  MUFU.EX2 R101, R101 ;  /* 0x0000006500657308 */ /* 0x000ee20000000800 */
[--C-:B------:R-:W-:Y:S02]  /*b180*/  FFMA.FTZ R116, R4, c[0x0][0x23c], -R118.reuse ;  /* 0x00008f0004747a23 */ /* 0x100fe40000010876 */
[--C-:B------:R-:W-:Y:S02]  /*b190*/  FFMA.FTZ R115, R5, c[0x0][0x23c], -R118.reuse ;  /* 0x00008f0005737a23 */ /* 0x100fe40000010876 */
[--C-:B------:R-:W-:Y:S02]  /*b1a0*/  FFMA.FTZ R125, R24, c[0x0][0x23c], -R118.reuse ;  /* 0x00008f00187d7a23 */ /* 0x100fe40000010876 */
[----:B------:R-:W-:Y:S02]  /*b1b0*/  FFMA.FTZ R172, R25, c[0x0][0x23c], -R118 ;  /* 0x00008f0019ac7a23 */ /* 0x000fe40000010876 */
[--C-:B------:R-:W-:Y:S01]  /*b1c0*/  FFMA.FTZ R127, R30, c[0x0][0x23c], -R122.reuse ;  /* 0x00008f001e7f7a23 */ /* 0x100fe2000001087a */
[----:B------:R-:W-:Y:S01]  /*b1d0*/  MUFU.EX2 R117, R117 ;  /* 0x0000007500757308 */ /* 0x000fe20000000800 */
[----:B------:R-:W-:Y:S02]  /*b1e0*/  FFMA.FTZ R174, R31, c[0x0][0x23c], -R122 ;  /* 0x00008f001fae7a23 */ /* 0x000fe4000001087a */
[--C-:B------:R-:W-:Y:S02]  /*b1f0*/  FFMA.FTZ R171, R28, c[0x0][0x23c], -R118.reuse ;  /* 0x00008f001cab7a23 */ /* 0x100fe40000010876 */
        /* <DEDUP_REMOVED lines=8> */
[----:B------:R-:W3:Y:S01]  /*b280*/  LDSM.16.MT88.4 R92, [R137+0x8000] ;  /* 0x00800000895c783b */ /* 0x000ee20000004200 */
        /* <DEDUP_REMOVED lines=32> */
[----:B------:R-:W4:Y:S01]  /*b490*/  MUFU.EX2 R113, R113 ;  /* 0x0000007100717308 */ /* 0x000f220000000800 */
[----:B------:R-:W-:Y:S02]  /*b4a0*/  FFMA.FTZ R176, R29, c[0x0][0x23c], -R118 ;  /* 0x00008f001db07a23 */ /* 0x000fe40000010876 */
[----:B------:R-:W-:Y:S01]  /*b4b0*/  LDSM.16.MT88.4 R28, [R137+0x9800] ;  /* 0x00980000891c783b */ /* 0x000fe20000004200 */
        /* <DEDUP_REMOVED lines=10> */
[----:B------:R-:W-:Y:S01]  /*b560*/  MUFU.EX2 R172, R172 ;  /* 0x000000ac00ac7308 */ /* 0x000fe20000000800 */
[C---:B------:R-:W-:Y:S02]  /*b570*/  FMUL.FTZ R70, R100.reuse, R70 ;  /* 0x0000004664467220 */ /* 0x040fe40000410000 */
[C---:B------:R-:W-:Y:S01]  /*b580*/  FMUL.FTZ R71, R100.reuse, R71 ;  /* 0x0000004764477220 */ /* 0x040fe20000410000 */
[----:B----4-:R-:W-:Y:S01]  /*b590*/  F2FP.PACK_AB R98, R113, R114 ;  /* 0x000000727162723e */ /* 0x010fe200000000ff */
[C---:B------:R-:W-:Y:S02]  /*b5a0*/  FMUL.FTZ R68, R101.reuse, R68 ;  /* 0x0000004465447220 */ /* 0x040fe40000410000 */
[C---:B------:R-:W-:Y:S02]  /*b5b0*/  FMUL.FTZ R69, R101.reuse, R69 ;  /* 0x0000004565457220 */ /* 0x040fe40000410000 */
[C---:B------:R-:W-:Y:S01]  /*b5c0*/  FMUL.FTZ R74, R100.reuse, R74 ;  /* 0x0000004a644a7220 */ /* 0x040fe20000410000 */
[----:B------:R-:W-:Y:S01]  /*b5d0*/  MUFU.EX2 R127, R127 ;  /* 0x0000007f007f7308 */ /* 0x000fe20000000800 */
[C---:B-1----:R-:W-:Y:S05]  /*b5e0*/  HMMA.16816.F32 R4, R96.reuse, R104, R4 ;  /* 0x000000686004723c */ /* 0x042fea0000001804 */
        /* <DEDUP_REMOVED lines=16> */
[C---:B---3--:R-:W-:Y:S04]  /*b6f0*/  HMMA.16816.F32 R44, R96.reuse, R92, R44 ;  /* 0x0000005c602c723c */ /* 0x048fe8000000182c */
[----:B------:R-:W-:Y:S02]  /*b700*/  FMUL.FTZ R83, R100, R83 ;  /* 0x0000005364537220 */ /* 0x000fe40000410000 */
[C---:B------:R-:W-:Y:S02]  /*b710*/  FMUL.FTZ R80, R101.reuse, R80 ;  /* 0x0000005065507220 */ /* 0x040fe40000410000 */
[C---:B------:R-:W-:Y:S01]  /*b720*/  HMMA.16816.F32 R48, R96.reuse, R94, R48 ;  /* 0x0000005e6030723c */ /* 0x040fe20000001830 */
[----:B------:R-:W3:Y:S03]  /*b730*/  LDSM.16.MT88.4 R92, [R138+0xa000] ;  /* 0x00a000008a5c783b */ /* 0x000ee60000004200 */
[----:B------:R-:W-:Y:S02]  /*b740*/  FMUL.FTZ R81, R101, R81 ;  /* 0x0000005165517220 */ /* 0x000fe40000410000 */
[--C-:B------:R-:W-:Y:S02]  /*b750*/  FFMA.FTZ R120, R14, c[0x0][0x23c], -R122.reuse ;  /* 0x00008f000e787a23 */ /* 0x100fe4000001087a */
[C---:B------:R-:W-:Y:S01]  /*b760*/  FMUL.FTZ R14, R100.reuse, R90 ;  /* 0x0000005a640e7220 */ /* 0x040fe20000410000 */
[C---:B-1----:R-:W-:Y:S03]  /*b770*/  HMMA.16816.F32 R52, R96.reuse, R104, R52 ;  /* 0x000000686034723c */ /* 0x042fe60000001834 */
[----:B------:R-:W-:Y:S01]  /*b780*/  FFMA.FTZ R119, R15, c[0x0][0x23c], -R122 ;  /* 0x00008f000f777a23 */ /* 0x000fe2000001087a */
[----:B------:R-:W-:Y:S01]  /*b790*/  MUFU.EX2 R120, R120 ;  /* 0x0000007800787308 */ /* 0x000fe20000000800 */
[----:B------:R-:W-:Y:S02]  /*b7a0*/  FMUL.FTZ R15, R100, R91 ;  /* 0x0000005b640f7220 */ /* 0x000fe40000410000 */
[--C-:B------:R-:W-:Y:S01]  /*b7b0*/  FFMA.FTZ R123, R20, c[0x0][0x23c], -R118.reuse ;  /* 0x00008f00147b7a23 */ /* 0x100fe20000010876 */
[C---:B------:R-:W-:Y:S01]  /*b7c0*/  HMMA.16816.F32 R56, R96.reuse, R106, R56 ;  /* 0x0000006a6038723c */ /* 0x040fe20000001838 */
[----:B------:R-:W1:Y:S03]  /*b7d0*/  LDSM.16.MT88.4 R104, [R137+0xa000] ;  /* 0x00a000008968783b */ /* 0x000e660000004200 */
[----:B------:R-:W-:Y:S02]  /*b7e0*/  FFMA.FTZ R126, R21, c[0x0][0x23c], -R118 ;  /* 0x00008f00157e7a23 */ /* 0x000fe40000010876 */
[----:B------:R-:W-:Y:S01]  /*b7f0*/  MUFU.EX2 R119, R119 ;  /* 0x0000007700777308 */ /* 0x000fe20000000800 */
[----:B------:R-:W-:Y:S01]  /*b800*/  FFMA.FTZ R121, R18, c[0x0][0x23c], -R122 ;  /* 0x00008f0012797a23 */ /* 0x000fe2000001087a */
[C---:B--2---:R-:W-:Y:S04]  /*b810*/  HMMA.16816.F32 R60, R96.reuse, R108, R60 ;  /* 0x0000006c603c723c */ /* 0x044fe8000000183c */
[----:B------:R-:W-:Y:S02]  /*b820*/  FFMA.FTZ R18, R12, c[0x0][0x23c], -R118 ;  /* 0x00008f000c127a23 */ /* 0x000fe40000010876 */
[----:B------:R-:W-:Y:S02]  /*b830*/  FMUL.FTZ R12, R101, R88 ;  /* 0x00000058650c7220 */ /* 0x000fe40000410000 */
[C---:B------:R-:W-:Y:S01]  /*b840*/  HMMA.16816.F32 R64, R96.reuse, R110, R64 ;  /* 0x0000006e6040723c */ /* 0x040fe20000001840 */
[----:B------:R-:W2:Y:S01]  /*b850*/  LDSM.16.MT88.4 R108, [R136+0xa000] ;  /* 0x00a00000886c783b */ /* 0x000ea20000004200 */
[----:B------:R-:W-:Y:S02]  /*b860*/  MUFU.EX2 R121, R121 ;  /* 0x0000007900797308 */ /* 0x000fe40000000800 */
[--C-:B------:R-:W-:Y:S02]  /*b870*/  FFMA.FTZ R124, R19, c[0x0][0x23c], -R122.reuse ;  /* 0x00008f00137c7a23 */ /* 0x100fe4000001087a */
[----:B------:R-:W-:Y:S02]  /*b880*/  FMUL.FTZ R19, R100, R87 ;  /* 0x0000005764137220 */ /* 0x000fe40000410000 */
[C---:B---3--:R-:W-:Y:S04]  /*b890*/  HMMA.16816.F32 R68, R96.reuse, R92, R68 ;  /* 0x0000005c6044723c */ /* 0x048fe80000001844 */
[----:B------:R-:W3:Y:S01]  /*b8a0*/  MUFU.EX2 R124, R124 ;  /* 0x0000007c007c7308 */ /* 0x000ee20000000800 */
[----:B------:R-:W-:Y:S02]  /*b8b0*/  FFMA.FTZ R34, R34, c[0x0][0x23c], -R122 ;  /* 0x00008f0022227a23 */ /* 0x000fe4000001087a */
[----:B------:R-:W-:Y:S01]  /*b8c0*/  FFMA.FTZ R32, R32, c[0x0][0x23c], -R118 ;  /* 0x00008f0020207a23 */ /* 0x000fe20000010876 */
[C---:B------:R-:W-:Y:S01]  /*b8d0*/  HMMA.16816.F32 R72, R96.reuse, R94, R72 ;  /* 0x0000005e6048723c */ /* 0x040fe20000001848 */
[----:B------:R-:W-:Y:S03]  /*b8e0*/  LDSM.16.MT88.4 R92, [R138+0x8800] ;  /* 0x008800008a5c783b */ /* 0x000fe60000004200 */
[----:B------:R-:W-:Y:S02]  /*b8f0*/  FFMA.FTZ R117, R100, R167, R117 ;  /* 0x000000a764757223 */ /* 0x000fe40000010075 */
[----:B------:R-:W-:Y:S01]  /*b900*/  MUFU.EX2 R123, R123 ;  /* 0x0000007b007b7308 */ /* 0x000fe20000000800 */
[----:B------:R-:W-:Y:S01]  /*b910*/  FFMA.FTZ R116, R101, R168, R116 ;  /* 0x000000a865747223 */ /* 0x000fe20000010074 */
[C---:B-1----:R-:W-:Y:S04]  /*b920*/  HMMA.16816.F32 R76, R96.reuse, R104, R76 ;  /* 0x00000068604c723c */ /* 0x042fe8000000184c */
[----:B------:R-:W-:Y:S02]  /*b930*/  FADD.FTZ R112, R112, R117 ;  /* 0x0000007570707221 */ /* 0x000fe40000010000 */
[----:B------:R-:W-:Y:S02]  /*b940*/  FADD.FTZ R115, R115, R116 ;  /* 0x0000007473737221 */ /* 0x000fe40000010000 */
[--C-:B------:R-:W-:Y:S01]  /*b950*/  FFMA.FTZ R105, R13, c[0x0][0x23c], -R118.reuse ;  /* 0x00008f000d697a23 */ /* 0x100fe20000010876 */
[C---:B------:R-:W-:Y:S01]  /*b960*/  HMMA.16816.F32 R80, R96.reuse, R106, R80 ;  /* 0x0000006a6050723c */ /* 0x040fe20000001850 */
[----:B------:R1:W-:Y:S02]  /*b970*/  MUFU.EX2 R104, R18 ;  /* 0x0000001200687308 */ /* 0x0003e40000000800 */
[----:B------:R-:W-:Y:S01]  /*b980*/  FMUL.FTZ R13, R101, R89 ;  /* 0x00000059650d7220 */ /* 0x000fe20000410000 */
[----:B---3--:R-:W-:Y:S01]  /*b990*/  F2FP.PACK_AB R87, R124, R121 ;  /* 0x000000797c57723e */ /* 0x008fe200000000ff */
[----:B------:R-:W3:Y:S02]  /*b9a0*/  LDSM.16.MT88.4 R88, [R140+0x8800] ;  /* 0x008800008c58783b */ /* 0x000ee40000004200 */
[--C-:B------:R-:W-:Y:S02]  /*b9b0*/  FFMA.FTZ R106, R16, c[0x0][0x23c], -R118.reuse ;  /* 0x00008f00106a7a23 */ /* 0x100fe40000010876 */
[----:B------:R-:W-:Y:S01]  /*b9c0*/  FFMA.FTZ R107, R17, c[0x0][0x23c], -R118 ;  /* 0x00008f00116b7a23 */ /* 0x000fe20000010876 */
[C---:B--2---:R-:W-:Y:S01]  /*b9d0*/  HMMA.16816.F32 R12, R96.reuse, R108, R12 ;  /* 0x0000006c600c723c */ /* 0x044fe2000000180c */
[----:B------:R-:W2:Y:S02]  /*b9e0*/  MUFU.EX2 R105, R105 ;  /* 0x0000006900697308 */ /* 0x000ea40000000800 */
[C---:B------:R-:W-:Y:S02]  /*b9f0*/  FMUL.FTZ R16, R101.reuse, R84 ;  /* 0x0000005465107220 */ /* 0x040fe40000410000 */
[----:B------:R-:W-:Y:S01]  /*ba00*/  FMUL.FTZ R17, R101, R85 ;  /* 0x0000005565117220 */ /* 0x000fe20000410000 */
[----:B------:R-:W-:Y:S01]  /*ba10*/  F2FP.PACK_AB R85, R119, R120 ;  /* 0x000000787755723e */ /* 0x000fe200000000ff */
[--C-:B------:R-:W-:Y:S01]  /*ba20*/  FFMA.FTZ R108, R26, c[0x0][0x23c], -R122.reuse ;  /* 0x00008f001a6c7a23 */ /* 0x100fe2000001087a */
[----:B------:R-:W-:Y:S01]  /*ba30*/  MOV R101, R3 ;  /* 0x0000000300657202 */ /* 0x000fe20000000f00 */
[----:B------:R-:W-:Y:S02]  /*ba40*/  FFMA.FTZ R109, R27, c[0x0][0x23c], -R122 ;  /* 0x00008f001b6d7a23 */ /* 0x000fe4000001087a */
[----:B------:R-:W-:Y:S01]  /*ba50*/  MUFU.EX2 R106, R106 ;  /* 0x0000006a006a7308 */ /* 0x000fe20000000800 */
[----:B------:R-:W-:Y:S01]  /*ba60*/  LDSM.16.MT88.4 R24, [R137+0x9000] ;  /* 0x009000008918783b */ /* 0x000fe20000004200 */
[----:B------:R-:W-:Y:S02]  /*ba70*/  FFMA.FTZ R118, R33, c[0x0][0x23c], -R118 ;  /* 0x00008f0021767a23 */ /* 0x000fe40000010876 */
[----:B-1----:R-:W-:Y:S02]  /*ba80*/  FMUL.FTZ R18, R100, R86 ;  /* 0x0000005664127220 */ /* 0x002fe40000410000 */
[----:B------:R-:W-:Y:S04]  /*ba90*/  FADD.FTZ R114, R114, R115 ;  /* 0x0000007372727221 */ /* 0x000fe80000010000 */
[----:B------:R-:W1:Y:S01]  /*baa0*/  MUFU.EX2 R107, R107 ;  /* 0x0000006b006b7308 */ /* 0x000e620000000800 */
[----:B------:R-:W-:Y:S01]  /*bab0*/  HMMA.16816.F32 R16, R96, R110, R16 ;  /* 0x0000006e6010723c */ /* 0x000fe20000001810 */
[----:B------:R-:W4:Y:S02]  /*bac0*/  LDSM.16.MT88.4 R96, [R137+0x8800] ;  /* 0x008800008960783b */ /* 0x000f240000004200 */
[----:B--2---:R-:W-:Y:S01]  /*bad0*/  F2FP.PACK_AB R84, R105, R104 ;  /* 0x000000686954723e */ /* 0x004fe200000000ff */
[----:B------:R-:W-:Y:S03]  /*bae0*/  FADD.FTZ R113, R113, R114 ;  /* 0x0000007271717221 */ /* 0x000fe60000010000 */
[--C-:B------:R-:W-:Y:S01]  /*baf0*/  FFMA.FTZ R110, R22, c[0x0][0x23c], -R122.reuse ;  /* 0x00008f00166e7a23 */ /* 0x100fe2000001087a */
[----:B------:R-:W-:Y:S01]  /*bb00*/  F2FP.PACK_AB R22, R172, R125 ;  /* 0x0000007dac16723e */ /* 0x000fe200000000ff */
[--C-:B------:R-:W-:Y:S01]  /*bb10*/  FFMA.FTZ R111, R23, c[0x0][0x23c], -R122.reuse ;  /* 0x00008f00176f7a23 */ /* 0x100fe2000001087a */
[----:B------:R-:W-:Y:S02]  /*bb20*/  MUFU.EX2 R108, R108 ;  /* 0x0000006c006c7308 */ /* 0x000fe40000000800 */
[----:B------:R-:W-:Y:S02]  /*bb30*/  FFMA.FTZ R122, R35, c[0x0][0x23c], -R122 ;  /* 0x00008f00237a7a23 */ /* 0x000fe4000001087a */
[----:B------:R-:W-:Y:S04]  /*bb40*/  FADD.FTZ R104, R104, R113 ;  /* 0x0000007168687221 */ /* 0x000fe80000010000 */
[----:B------:R-:W-:Y:S02]  /*bb50*/  FADD.FTZ R105, R105, R104 ;  /* 0x0000006869697221 */ /* 0x000fe40000010000 */
[----:B------:R-:W-:Y:S01]  /*bb60*/  MUFU.EX2 R110, R110 ;  /* 0x0000006e006e7308 */ /* 0x000fe20000000800 */
[----:B-1----:R-:W-:Y:S07]  /*bb70*/  F2FP.PACK_AB R86, R107, R106 ;  /* 0x0000006a6b56723e */ /* 0x002fee00000000ff */
[C---:B---3--:R-:W-:Y:S02]  /*bb80*/  HMMA.16816.F32 R4, R84.reuse, R88, R4 ;  /* 0x000000585404723c */ /* 0x048fe40000001804 */
[----:B------:R-:W1:Y:S06]  /*bb90*/  MUFU.EX2 R111, R111 ;  /* 0x0000006f006f7308 */ /* 0x000e6c0000000800 */
[C---:B------:R-:W-:Y:S01]  /*bba0*/  HMMA.16816.F32 R8, R84.reuse, R90, R8 ;  /* 0x0000005a5408723c */ /* 0x040fe20000001808 */
[----:B------:R-:W2:Y:S03]  /*bbb0*/  LDSM.16.MT88.4 R88, [R136+0x8800] ;  /* 0x008800008858783b */ /* 0x000ea60000004200 */
[----:B------:R-:W3:Y:S04]  /*bbc0*/  MUFU.EX2 R109, R109 ;  /* 0x0000006d006d7308 */ /* 0x000ee80000000800 */
[C---:B------:R-:W-:Y:S06]  /*bbd0*/  HMMA.16816.F32 R36, R84.reuse, R92, R36 ;  /* 0x0000005c5424723c */ /* 0x040fec0000001824 */
[----:B------:R-:W5:Y:S02]  /*bbe0*/  MUFU.EX2 R126, R126 ;  /* 0x0000007e007e7308 */ /* 0x000f640000000800 */
[C---:B------:R-:W-:Y:S01]  /*bbf0*/  HMMA.16816.F32 R40, R84.reuse, R94, R40 ;  /* 0x0000005e5428723c */ /* 0x040fe20000001828 */
[----:B------:R-:W2:Y:S03]  /*bc00*/  LDSM.16.MT88.4 R92, [R140+0xa800] ;  /* 0x00a800008c5c783b */ /* 0x000ea60000004200 */
[----:B-1----:R-:W-:Y:S04]  /*bc10*/  F2FP.PACK_AB R21, R111, R110 ;  /* 0x0000006e6f15723e */ /* 0x002fe800000000ff */
[----:B------:R-:W-:Y:S01]  /*bc20*/  MUFU.EX2 R34, R34 ;  /* 0x0000002200227308 */ /* 0x000fe20000000800 */
[C---:B----4-:R-:W-:Y:S03]  /*bc30*/  HMMA.16816.F32 R44, R84.reuse, R96, R44 ;  /* 0x00000060542c723c */ /* 0x050fe6000000182c */
[----:B---3--:R-:W-:Y:S05]  /*bc40*/  F2FP.PACK_AB R23, R109, R108 ;  /* 0x0000006c6d17723e */ /* 0x008fea00000000ff */
[C---:B------:R-:W-:Y:S01]  /*bc50*/  HMMA.16816.F32 R48, R84.reuse, R98, R48 ;  /* 0x000000625430723c */ /* 0x040fe20000001830 */
[----:B------:R-:W1:Y:S01]  /*bc60*/  LDSM.16.MT88.4 R96, [R138+0xa800] ;  /* 0x00a800008a60783b */ /* 0x000e620000004200 */
[----:B------:R-:W3:Y:S02]  /*bc70*/  MUFU.EX2 R35, R122 ;  /* 0x0000007a00237308 */ /* 0x000ee40000000800 */
[----:B-----5:R-:W-:Y:S04]  /*bc80*/  F2FP.PACK_AB R20, R126, R123 ;  /* 0x0000007b7e14723e */ /* 0x020fe800000000ff */
[C---:B--2---:R-:W-:Y:S04]  /*bc90*/  HMMA.16816.F32 R52, R84.reuse, R88, R52 ;  /* 0x000000585434723c */ /* 0x044fe80000001834 */
[----:B------:R-:W-:Y:S04]  /*bca0*/  MUFU.EX2 R32, R32 ;  /* 0x0000002000207308 */ /* 0x000fe80000000800 */
[C---:B------:R-:W-:Y:S01]  /*bcb0*/  HMMA.16816.F32 R56, R84.reuse, R90, R56 ;  /* 0x0000005a5438723c */ /* 0x040fe20000001838 */
[----:B------:R-:W2:Y:S05]  /*bcc0*/  LDSM.16.MT88.4 R88, [R137+0xa800] ;  /* 0x00a800008958783b */ /* 0x000eaa0000004200 */
[----:B------:R-:W4:Y:S02]  /*bcd0*/  MUFU.EX2 R33, R118 ;  /* 0x0000007600217308 */ /* 0x000f240000000800 */
[C---:B------:R-:W-:Y:S08]  /*bce0*/  HMMA.16816.F32 R60, R84.reuse, R92, R60 ;  /* 0x0000005c543c723c */ /* 0x040ff0000000183c */
[C---:B------:R-:W-:Y:S01]  /*bcf0*/  HMMA.16816.F32 R64, R84.reuse, R94, R64 ;  /* 0x0000005e5440723c */ /* 0x040fe20000001840 */
[----:B------:R-:W5:Y:S07]  /*bd00*/  LDSM.16.MT88.4 R92, [R136+0xa800] ;  /* 0x00a80000885c783b */ /* 0x000f6e0000004200 */
[C---:B-1----:R-:W-:Y:S08]  /*bd10*/  HMMA.16816.F32 R68, R84.reuse, R96, R68 ;  /* 0x000000605444723c */ /* 0x042ff00000001844 */
[C---:B------:R-:W-:Y:S01]  /*bd20*/  HMMA.16816.F32 R72, R84.reuse, R98, R72 ;  /* 0x000000625448723c */ /* 0x040fe20000001848 */
[----:B------:R-:W-:Y:S07]  /*bd30*/  LDSM.16.MT88.4 R96, [R138+0x9000] ;  /* 0x009000008a60783b */ /* 0x000fee0000004200 */
[C---:B--2---:R-:W-:Y:S08]  /*bd40*/  HMMA.16816.F32 R76, R84.reuse, R88, R76 ;  /* 0x00000058544c723c */ /* 0x044ff0000000184c */
        /* <DEDUP_REMOVED lines=26> */
[----:B------:R-:W-:Y:S03]  /*bef0*/  F2FP.PACK_AB R84, R176, R171 ;  /* 0x000000abb054723e */ /* 0x000fe600000000ff */
[----:B---3--:R-:W-:Y:S01]  /*bf00*/  F2FP.PACK_AB R87, R35, R34 ;  /* 0x000000222357723e */ /* 0x008fe200000000ff */
[C---:B-1----:R-:W-:Y:S04]  /*bf10*/  HMMA.16816.F32 R12, R20.reuse, R88, R12 ;  /* 0x00000058140c723c */ /* 0x042fe8000000180c */
[----:B----4-:R-:W-:Y:S04]  /*bf20*/  F2FP.PACK_AB R86, R33, R32 ;  /* 0x000000202156723e */ /* 0x010fe800000000ff */
[----:B------:R-:W-:Y:S01]  /*bf30*/  HMMA.16816.F32 R16, R20, R90, R16 ;  /* 0x0000005a1410723c */ /* 0x000fe20000001810 */
[----:B------:R-:W-:Y:S07]  /*bf40*/  LDSM.16.MT88.4 R20, [R138+0xb800] ;  /* 0x00b800008a14783b */ /* 0x000fee0000004200 */
[C---:B------:R-:W-:Y:S01]  /*bf50*/  HMMA.16816.F32 R96, R84.reuse, R92, R4 ;  /* 0x0000005c5460723c */ /* 0x040fe20000001804 */
[----:B------:R-:W1:Y:S07]  /*bf60*/  LDSM.16.MT88.4 R4, [R136+0x9800] ;  /* 0x009800008804783b */ /* 0x000e6e0000004200 */
        /* <DEDUP_REMOVED lines=13> */
[----:B------:R-:W-:Y:S01]  /*c040*/  MOV R103, R2 ;  /* 0x0000000200677202 */ /* 0x000fe20000000f00 */
[----:B------:R-:W-:Y:S03]  /*c050*/  FADD.FTZ R9, R102, R9 ;  /* 0x0000000966097221 */ /* 0x000fe60000010000 */
[C---:B------:R-:W-:Y:S04]  /*c060*/  HMMA.16816.F32 R68, R84.reuse, R20, R68 ;  /* 0x000000145444723c */ /* 0x040fe80000001844 */
[----:B------:R-:W-:Y:S04]  /*c070*/  FADD.FTZ R8, R120, R9 ;  /* 0x0000000978087221 */ /* 0x000fe80000010000 */
[----:B------:R-:W-:Y:S01]  /*c080*/  FADD.FTZ R8, R119, R8 ;  /* 0x0000000877087221 */ /* 0x000fe20000010000 */
[C---:B------:R-:W-:Y:S03]  /*c090*/  HMMA.16816.F32 R72, R84.reuse, R22, R72 ;  /* 0x000000165448723c */ /* 0x040fe60000001848 */
[----:B------:R-:W-:Y:S02]  /*c0a0*/  FADD.FTZ R9, R121, R8 ;  /* 0x0000000879097221 */ /* 0x000fe40000010000 */
[----:B------:R-:W-:Y:S02]  /*c0b0*/  FADD.FTZ R8, R106, R105 ;  /* 0x000000696a087221 */ /* 0x000fe40000010000 */
[----:B------:R-:W-:Y:S01]  /*c0c0*/  FADD.FTZ R9, R124, R9 ;  /* 0x000000097c097221 */ /* 0x000fe20000010000 */
[C---:B---3--:R-:W-:Y:S04]  /*c0d0*/  HMMA.16816.F32 R76, R84.reuse, R24, R76 ;  /* 0x00000018544c723c */ /* 0x048fe8000000184c */
[----:B------:R-:W-:Y:S02]  /*c0e0*/  FADD.FTZ R8, R107, R8 ;  /* 0x000000086b087221 */ /* 0x000fe40000010000 */
[----:B------:R-:W-:Y:S02]  /*c0f0*/  FADD.FTZ R110, R110, R9 ;  /* 0x000000096e6e7221 */ /* 0x000fe40000010000 */
[----:B------:R-:W-:Y:S01]  /*c100*/  FADD.FTZ R123, R123, R8 ;  /* 0x000000087b7b7221 */ /* 0x000fe20000010000 */
[C---:B------:R-:W-:Y:S03]  /*c110*/  HMMA.16816.F32 R80, R84.reuse, R26, R80 ;  /* 0x0000001a5450723c */ /* 0x040fe60000001850 */
[----:B------:R-:W-:Y:S02]  /*c120*/  FADD.FTZ R111, R111, R110 ;  /* 0x0000006e6f6f7221 */ /* 0x000fe40000010000 */
[----:B------:R-:W-:Y:S03]  /*c130*/  FADD.FTZ R126, R126, R123 ;  /* 0x0000007b7e7e7221 */ /* 0x000fe60000010000 */
[C---:B-1----:R-:W-:Y:S04]  /*c140*/  HMMA.16816.F32 R88, R84.reuse, R4, R12 ;  /* 0x000000045458723c */ /* 0x042fe8000000180c */
[----:B------:R-:W-:Y:S03]  /*c150*/  FADD.FTZ R125, R125, R126 ;  /* 0x0000007e7d7d7221 */ /* 0x000fe60000010000 */
        /* <DEDUP_REMOVED lines=13> */
.L_x_7419:
        /* <DEDUP_REMOVED lines=164> */
[----:B-1----:R-:W-:-:S03]  /*cc70*/  IADD3 R14, -R159, RZ, RZ ;  /* 0x000000ff9f0e7210 */ /* 0x002fc60007ffe1ff */
        /* <DEDUP_REMOVED lines=8> */
[----:B-1----:R-:W-:-:S03]  /*cd00*/  LOP3.LUT R13, R0, 0xffffffe0, RZ, 0xc0, !PT ;  /* 0xffffffe0000d7812 */ /* 0x002fc600078ec0ff */
[----:B------:R1:W1:Y:S01]  /*cd10*/  LDS.128 R72, [R7.X4] ;  /* 0x0000000007487984 */ /* 0x0002620000004c00 */
[----:B------:R-:W-:Y:S01]  /*cd20*/  MOV R0, 0xff800000 ;  /* 0xff80000000007802 */ /* 0x000fe20000000f00 */
[----:B------:R-:W-:Y:S01]  /*cd30*/  @P4 FFMA.FTZ R0, R3, c[0x0][0x238], R6 ;  /* 0x00008e0003004a23 */ /* 0x000fe20000010006 */
[----:B------:R-:W-:Y:S01]  /*cd40*/  IADD3 R13, -R13, R4, RZ ;  /* 0x000000040d0d7210 */ /* 0x000fe20007ffe1ff */
[----:B------:R1:W1:Y:S01]  /*cd50*/  LDS.128 R68, [R7.X4+0x800] ;  /* 0x0008000007447984 */ /* 0x0002620000004c00 */
[----:B------:R-:W-:Y:S01]  /*cd60*/  MOV R4, 0xff800000 ;  /* 0xff80000000047802 */ /* 0x000fe20000000f00 */
[----:B--2---:R-:W-:Y:S01]  /*cd70*/  IMAD R9, R14, c[0x0][0x1c0], R9 ;  /* 0x000070000e097a24 */ /* 0x004fe200078e0209 */
[----:B------:R-:W-:Y:S01]  /*cd80*/  LOP3.LUT P0, RZ, R13, 0x3, RZ, 0xc0, !PT ;  /* 0x000000030dff7812 */ /* 0x000fe2000780c0ff */
[----:B------:R2:W1:Y:S01]  /*cd90*/  LDS.128 R64, [R7.X4+0x1000] ;  /* 0x0010000007407984 */ /* 0x0004620000004c00 */
[----:B------:R-:W-:Y:S01]  /*cda0*/  SHF.R.S32.HI R13, RZ, 0x1f, R12 ;  /* 0x0000001fff0d7819 */ /* 0x000fe2000001140c */
[----:B---3--:R-:W-:-:S02]  /*cdb0*/  IMAD R8, R8, c[0x0][0x210], R159 ;  /* 0x0000840008087a24 */ /* 0x008fc400078e029f */
[----:B------:R2:W3:Y:S01]  /*cdc0*/  LDS.128 R60, [R7.X4+0x1800] ;  /* 0x00180000073c7984 */ /* 0x0004e20000004c00 */
[----:B------:R-:W-:Y:S01]  /*cdd0*/  @P3 FFMA.FTZ R4, R2, c[0x0][0x238], R5 ;  /* 0x00008e0002043a23 */ /* 0x000fe20000010005 */
[----:B----4-:R-:W-:Y:S01]  /*cde0*/  SHF.L.U32 R11, R11, 0x6, RZ ;  /* 0x000000060b0b7819 */ /* 0x010fe200000006ff */
[----:B------:R-:W-:Y:S01]  /*cdf0*/  IMAD R8, R8, c[0x0][0x1c0], R9 ;  /* 0x0000700008087a24 */ /* 0x000fe200078e0209 */
[----:B------:R2:W4:Y:S03]  /*ce00*/  LDS.128 R56, [R7.X4+0x2000] ;  /* 0x0020000007387984 */ /* 0x0005260000004c00 */
[----:B------:R-:W-:Y:S01]  /*ce10*/  IMAD R11, R8, c[0x0][0x214], R11 ;  /* 0x00008500080b7a24 */ /* 0x000fe200078e020b */
        /* <DEDUP_REMOVED lines=22> */
.L_x_7425:
[----:B---34-:R-:W-:Y:S05]  /*cf80*/  BSYNC B0 ;  /* 0x0000000000007941 */ /* 0x018fea0003800000 */
.L_x_7424:
        /* <DEDUP_REMOVED lines=15> */
.L_x_7427:
[----:B------:R-:W-:Y:S05]  /*d080*/  BSYNC B0 ;  /* 0x0000000000007941 */ /* 0x000fea0003800000 */
.L_x_7426:
        /* <DEDUP_REMOVED lines=8> */
.L_x_7429:
[----:B------:R-:W-:Y:S05]  /*d110*/  BSYNC B0 ;  /* 0x0000000000007941 */ /* 0x000fea0003800000 */
.L_x_7428:
        /* <DEDUP_REMOVED lines=8> */
.L_x_7431:
[----:B------:R-:W-:Y:S05]  /*d1a0*/  BSYNC B0 ;  /* 0x0000000000007941 */ /* 0x000fea0003800000 */
.L_x_7430:
        /* <DEDUP_REMOVED lines=8> */
.L_x_7433:
[----:B------:R-:W-:Y:S05]  /*d230*/  BSYNC B0 ;  /* 0x0000000000007941 */ /* 0x000fea0003800000 */
.L_x_7432:
        /* <DEDUP_REMOVED lines=8> */
.L_x_7435:
[----:B------:R-:W-:Y:S05]  /*d2c0*/  BSYNC B0 ;  /* 0x0000000000007941 */ /* 0x000fea0003800000 */
.L_x_7434:
        /* <DEDUP_REMOVED lines=8> */
.L_x_7437:
[----:B------:R-:W-:Y:S05]  /*d350*/  BSYNC B0 ;  /* 0x0000000000007941 */ /* 0x000fea0003800000 */
.L_x_7436:
        /* <DEDUP_REMOVED lines=8> */
.L_x_7439:
[----:B------:R-:W-:Y:S05]  /*d3e0*/  BSYNC B0 ;  /* 0x0000000000007941 */ /* 0x000fea0003800000 */
.L_x_7438:
        /* <DEDUP_REMOVED lines=9> */
.L_x_7440:
        /* <DEDUP_REMOVED lines=16> */
.L_x_8282:


//--------------------- .text._ZN5flash24flash_fwd_splitkv_kernelI23Flash_fwd_kernel_traitsILi128ELi64ELi64ELi4ELb0ELb0EN7cutlass6half_tE19Flash_kernel_traitsILi128ELi64ELi64ELi4ES3_EELb1ELb0ELb1ELb0ELb0ELb1ELb1ELb0EEEvNS_16Flash_fwd_paramsE --------------------------
	.section	.text._ZN5flash24flash_fwd_splitkv_kernelI23Flash_fwd_kernel_traitsILi128ELi64ELi64ELi4ELb0ELb0EN7cutlass6half_tE19Flash_kernel_traitsILi128ELi64ELi64ELi4ES3_EELb1ELb0ELb1ELb0ELb0ELb1ELb1ELb0EEEvNS_16Flash_fwd_paramsE,"ax",@progbits
	.sectioninfo	@"SHI_REGISTERS=197"
	.align	128
        .global         _ZN5flash24flash_fwd_splitkv_kernelI23Flash_fwd_kernel_traitsILi128ELi64ELi64ELi4ELb0ELb0EN7cutlass6half_tE19Flash_kernel_traitsILi128ELi64ELi64ELi4ES3_EELb1ELb0ELb1ELb0ELb0ELb1ELb1ELb0EEEvNS_16Flash_fwd_paramsE
        .type           _ZN5flash24flash_fwd_splitkv_kernelI23Flash_fwd_kernel_traitsILi128ELi64ELi64ELi4ELb0ELb0EN7cutlass6half_tE19Flash_kernel_traitsILi128ELi64ELi64ELi4ES3_EELb1ELb0ELb1ELb0ELb0ELb1ELb1ELb0EEEvNS_16Flash_fwd_paramsE,@function
        .size           _ZN5flash24flash_fwd_splitkv_kernelI23Flash_fwd_kernel_traitsILi128ELi64ELi64ELi4ELb0ELb0EN7cutlass6half_tE19Flash_kernel_traitsILi128ELi64ELi64ELi4ES3_EELb1ELb0ELb1ELb0ELb0ELb1ELb1ELb0EEEvNS_16Flash_fwd_paramsE,(.L_x_8283 - _ZN5flash24flash_fwd_splitkv_kernelI23Flash_fwd_kernel_traitsILi128ELi64ELi64ELi4ELb0ELb0EN7cutlass6half_tE19Flash_kernel_traitsILi128ELi64ELi64ELi4ES3_EELb1ELb0ELb1ELb0ELb0ELb1ELb1ELb0EEEvNS_16Flash_fwd_paramsE)
        .other          _ZN5flash24flash_fwd_splitkv_kernelI23Flash_fwd_kernel_traitsILi128ELi64ELi64ELi4ELb0ELb0EN7cutlass6half_tE19Flash_kernel_traitsILi128ELi64ELi64ELi4ES3_EELb1ELb0ELb1ELb0ELb0ELb1ELb1ELb0EEEvNS_16Flash_fwd_paramsE,@"STO_CUDA_ENTRY STV_DEFAULT"
_ZN5flash24flash_fwd_splitkv_kernelI23Flash_fwd_kernel_traitsILi128ELi64ELi64ELi4ELb0ELb0EN7cutlass6half_tE19Flash_kernel_traitsILi128ELi64ELi64ELi4ES3_EELb1ELb0ELb1ELb0ELb0ELb1ELb1ELb0EEEvNS_16Flash_fwd_paramsE:
.text._ZN5flash24flash_fwd_splitkv_kernelI23Flash_fwd_kernel_traitsILi128ELi64ELi64ELi4ELb0ELb0EN7cutlass6half_tE19Flash_kernel_traitsILi128ELi64ELi64ELi4ES3_EELb1ELb0ELb1ELb0ELb0ELb1ELb1ELb0EEEvNS_16Flash_fwd_paramsE:
        /* <DEDUP_REMOVED lines=53> */
.L_x_7441:
[----:B-1-34-:R-:W-:Y:S02]  /*0350*/  MOV R2, c[0x0][0x218] ;  /* 0x0000860000027a02 */ /* 0x01afe40000000f00 */
.L_x_7442:
        /* <DEDUP_REMOVED lines=14> */
[----:B------:R-:W2:Y:S02]  /*0440*/  S2R R155, SR_TID.X ;  /* 0x00000000009b7919 */ /* 0x000ea40000002100 */
[----:B------:R-:W3:Y:S02]  /*0450*/  I2F.RP R0, R4 ;  /* 0x0000000400007306 */ /* 0x000ee40000209400 */
[----:B------:R-:W-:-:S04]  /*0460*/  IADD3 R7, R7, 0x3f, RZ ;  /* 0x0000003f07077810 */ /* 0x000fc80007ffe0ff */
[----:B------:R-:W-:-:S04]  /*0470*/  SHF.R.S32.HI R6, RZ, 0x1f, R7 ;  /* 0x0000001fff067819 */ /* 0x000fc80000011407 */
[----:B------:R-:W-:-:S04]  /*0480*/  LEA.HI R6, R6, R7, RZ, 0x6 ;  /* 0x0000000706067211 */ /* 0x000fc800078f30ff */
[----:B------:R-:W-:Y:S01]  /*0490*/  LEA.HI.SX32 R6, R6, c[0x0][0x10], 0x1a ;  /* 0x0000040006067a11 */ /* 0x000fe200078fd2ff */
[----:B-1-3--:R-:W1:Y:S03]  /*04a0*/  MUFU.RCP R8, R0 ;  /* 0x0000000000087308 */ /* 0x00ae660000001000 */
        /* <DEDUP_REMOVED lines=24> */
[----:B------:R-:W-:Y:S02]  /*0630*/  IADD3 R2, R27, 0x3f, RZ ;  /* 0x0000003f1b027810 */ /* 0x000fe40007ffe0ff */
[----:B------:R-:W-:Y:S01]  /*0640*/  SHF.R.S32.HI R26, RZ, 0x6, R26 ;  /* 0x00000006ff1a7819 */ /* 0x000fe2000001141a */
        /* <DEDUP_REMOVED lines=11> */
[----:B--2---:R-:W-:Y:S01]  /*0700*/  SHF.R.S32.HI R0, RZ, 0x1f, R155 ;  /* 0x0000001fff007819 */ /* 0x004fe2000001149b */
        /* <DEDUP_REMOVED lines=24> */
.L_x_7445:
[----:B------:R-:W-:Y:S05]  /*0890*/  BSYNC B0 ;  /* 0x0000000000007941 */ /* 0x000fea0003800000 */
.L_x_7444:
        /* <DEDUP_REMOVED lines=8> */
.L_x_7447:
[----:B------:R-:W-:Y:S05]  /*0920*/  BSYNC B0 ;  /* 0x0000000000007941 */ /* 0x000fea0003800000 */
.L_x_7446:
        /* <DEDUP_REMOVED lines=8> */
.L_x_7449:
[----:B------:R-:W-:Y:S05]  /*09b0*/  BSYNC B0 ;  /* 0x0000000000007941 */ /* 0x000fea0003800000 */
.L_x_7448:
        /* <DEDUP_REMOVED lines=8> */
.L_x_7451:
[----:B------:R-:W-:Y:S05]  /*0a40*/  BSYNC B0 ;  /* 0x0000000000007941 */ /* 0x000fea0003800000 */
.L_x_7450:
        /* <DEDUP_REMOVED lines=8> */
.L_x_7453:
[----:B------:R-:W-:Y:S05]  /*0ad0*/  BSYNC B0 ;  /* 0x0000000000007941 */ /* 0x000fea0003800000 */
.L_x_7452:
        /* <DEDUP_REMOVED lines=8> */
.L_x_7455:
[----:B------:R-:W-:Y:S05]  /*0b60*/  BSYNC B0 ;  /* 0x0000000000007941 */ /* 0x000fea0003800000 */
.L_x_7454:
        /* <DEDUP_REMOVED lines=8> */
.L_x_7457:
[----:B------:R-:W-:Y:S05]  /*0bf0*/  BSYNC B0 ;  /* 0x0000000000007941 */ /* 0x000fea0003800000 */
.L_x_7456:
        /* <DEDUP_REMOVED lines=8> */
.L_x_7459:
[----:B------:R-:W-:Y:S05]  /*0c80*/  BSYNC B0 ;  /* 0x0000000000007941 */ /* 0x000fea0003800000 */
.L_x_7458:
        /* <DEDUP_REMOVED lines=32> */
.L_x_7443:
        /* <DEDUP_REMOVED lines=71> */
[----:B------:R-:W-:-:S09]  /*1300*/  @!P1 IADD3 R2, -R2, RZ, RZ ;  /* 0x000000ff02029210 */ /* 0x000fd20007ffe1ff */
        /* <DEDUP_REMOVED lines=19> */
.L_x_7460:
        /* <DEDUP_REMOVED lines=15> */
.L_x_7462:
[----:B------:R-:W-:Y:S01]  /*1530*/  IABS R7, c[0x0][0x1c8] ;  /* 0x0000720000077a13 */ /* 0x000fe20000000000 */
[----:B------:R-:W-:Y:S01]  /*1540*/  @P4 IMAD.IADD R10, R3, 0x1, R10 ;  /* 0x00000001030a4824 */ /* 0x000fe200078e020a */
[----:B------:R-:W-:Y:S02]  /*1550*/  MOV R8, RZ ;  /* 0x000000ff00087202 */ /* 0x000fe40000000f00 */
[----:B------:R-:W1:Y:S01]  /*1560*/  I2F.RP R14, R7 ;  /* 0x00000007000e7306 */ /* 0x000e620000209400 */
[----:B------:R-:W-:Y:S01]  /*1570*/  MOV R15, R5 ;  /* 0x00000005000f7202 */ /* 0x000fe20000000f00 */
[----:B------:R-:W-:-:S04]  /*1580*/  @P4 IMAD.WIDE.U32 R20, R10, c[0x0][0x1a0], RZ ;  /* 0x000068000a144a25 */ /* 0x000fc800078e00ff */
[----:B------:R-:W-:Y:S02]  /*1590*/  @P4 IMAD R10, R10, c[0x0][0x1a4], R21 ;  /* 0x000069000a0a4a24 */ /* 0x000fe400078e0215 */
[----:B-1----:R-:W1:Y:S02]  /*15a0*/  MUFU.RCP R13, R14 ;  /* 0x0000000e000d7308 */ /* 0x002e640000001000 */
[----:B-1----:R-:W-:Y:S01]  /*15b0*/  IADD3 R13, R13, 0xffffffe, RZ ;  /* 0x0ffffffe0d0d7810 */ /* 0x002fe20007ffe0ff */
[----:B------:R-:W-:-:S05]  /*15c0*/  IMAD.MOV.U32 R14, RZ, RZ, R6 ;  /* 0x000000ffff0e7224 */ /* 0x000fca00078e0006 */
        /* <DEDUP_REMOVED lines=41> */
.L_x_7461:
[----:B------:R-:W-:Y:S01]  /*1860*/  ISETP.NE.AND P1, PT, R12, -0x1, PT ;  /* 0xffffffff0c00780c */ /* 0x000fe20003f25270 */
[----:B------:R-:W-:Y:S01]  /*1870*/  IMAD.IADD R148, R85, 0x1, -R84 ;  /* 0x0000000155947824 */ /* 0x000fe200078e0a54 */
[----:B-----5:R-:W-:Y:S01]  /*1880*/  SHF.R.S32.HI R0, RZ, 0x1f, R155 ;  /* 0x0000001fff007819 */ /* 0x020fe2000001149b */
[----:B------:R-:W-:Y:S03]  /*1890*/  BSSY B0, `(.L_x_7463) ;  /* 0x000005d000007945 */ /* 0x000fe60003800000 */
[CC--:B------:R-:W-:Y:S02]  /*18a0*/  LEA.HI R18, R0.reuse, R155.reuse, RZ, 0x3 ;  /* 0x0000009b00127211 */ /* 0x0c0fe400078f18ff */
[----:B------:R-:W-:Y:S02]  /*18b0*/  LEA.HI R5, R0, R155, RZ, 0x4 ;  /* 0x0000009b00057211 */ /* 0x000fe400078f20ff */
[----:B------:R-:W-:-:S02]  /*18c0*/  LOP3.LUT R14, R18, 0xfffffff8, RZ, 0xc0, !PT ;  /* 0xfffffff8120e7812 */ /* 0x000fc400078ec0ff */
[----:B------:R-:W-:Y:S01]  /*18d0*/  SHF.R.S32.HI R18, RZ, 0x3, R18 ;  /* 0x00000003ff127819 */ /* 0x000fe20000011412 */
[----:B------:R-:W-:Y:S01]  /*18e0*/  @P1 IMAD.WIDE.U32 R16, R12, c[0x0][0x190], RZ ;  /* 0x000064000c101a25 */ /* 0x000fe200078e00ff */
[----:B------:R-:W-:Y:S02]  /*18f0*/  @!P1 SHF.R.S32.HI R3, RZ, 0x1f, R160 ;  /* 0x0000001fff039819 */ /* 0x000fe400000114a0 */
[----:B------:R-:W-:Y:S01]  /*1900*/  SHF.R.S32.HI R19, RZ, 0x1f, R18 ;  /* 0x0000001fff137819 */ /* 0x000fe20000011412 */
[----:B------:R-:W-:-:S04]  /*1910*/  @!P1 IMAD.WIDE.U32 R30, R160, c[0x0][0x178], RZ ;  /* 0x00005e00a01e9a25 */ /* 0x000fc800078e00ff */
[----:B------:R-:W-:Y:S02]  /*1920*/  @!P1 IMAD R3, R3, c[0x0][0x178], RZ ;  /* 0x00005e0003039a24 */ /* 0x000fe400078e02ff */
[----:B------:R-:W-:Y:S02]  /*1930*/  @P1 IMAD R12, R12, c[0x0][0x194], R17 ;  /* 0x000065000c0c1a24 */ /* 0x000fe400078e0211 */
[----:B------:R-:W-:Y:S02]  /*1940*/  @!P1 IMAD R4, R160, c[0x0][0x17c], R3 ;  /* 0x00005f00a0049a24 */ /* 0x000fe400078e0203 */
[----:B------:R-:W-:Y:S02]  /*1950*/  IMAD.IADD R3, R155, 0x1, -R14 ;  /* 0x000000019b037824 */ /* 0x000fe400078e0a0e */
[----:B------:R-:W-:Y:S01]  /*1960*/  @!P1 IMAD.IADD R12, R31, 0x1, R4 ;  /* 0x000000011f0c9824 */ /* 0x000fe200078e0204 */
[----:B------:R-:W-:Y:S01]  /*1970*/  LOP3.LUT R4, R5, 0xfffffff0, RZ, 0xc0, !PT ;  /* 0xfffffff005047812 */ /* 0x000fe200078ec0ff */
[----:B------:R-:W-:Y:S01]  /*1980*/  IMAD.SHL.U32 R14, R18, 0x40, RZ ;  /* 0x00000040120e7824 */ /* 0x000fe200078e00ff */
[----:B------:R-:W-:Y:S01]  /*1990*/  SHF.R.S32.HI R5, RZ, 0x4, R5 ;  /* 0x00000004ff057819 */ /* 0x000fe20000011405 */
[----:B------:R-:W-:-:S02]  /*19a0*/  @!P1 IMAD.MOV.U32 R16, RZ, RZ, R30 ;  /* 0x000000ffff109224 */ /* 0x000fc400078e001e */
[----:B------:R-:W-:Y:S01]  /*19b0*/  IMAD.SHL.U32 R159, R3, 0x8, RZ ;  /* 0x00000008039f7824 */ /* 0x000fe200078e00ff */
[----:B------:R-:W-:Y:S01]  /*19c0*/  LOP3.LUT R14, R14, 0x1c0, RZ, 0xc0, !PT ;  /* 0x000001c00e0e7812 */ /* 0x000fe200078ec0ff */
[----:B------:R-:W-:Y:S02]  /*19d0*/  IMAD.IADD R4, R155, 0x1, -R4 ;  /* 0x000000019b047824 */ /* 0x000fe400078e0a04 */
[----:B------:R-:W-:Y:S01]  /*19e0*/  IMAD R23, R19, c[0x0][0x198], RZ ;  /* 0x0000660013177a24 */ /* 0x000fe200078e02ff */
[----:B------:R-:W-:Y:S01]  /*19f0*/  IADD3 R28, P3, R159, R28, RZ ;  /* 0x0000001c9f1c7210 */ /* 0x000fe20007f7e0ff */
[----:B------:R-:W-:Y:S01]  /*1a00*/  IMAD.WIDE R34, R35, 0x40, R18 ;  /* 0x0000004023227825 */ /* 0x000fe200078e0212 */
[----:B------:R-:W-:Y:S02]  /*1a10*/  SHF.R.S32.HI R13, RZ, 0x1f, R159 ;  /* 0x0000001fff0d7819 */ /* 0x000fe4000001149f */
[C---:B------:R-:W-:Y:S01]  /*1a20*/  IADD3 R16, P1, R159.reuse, R16, RZ ;  /* 0x000000109f107210 */ /* 0x040fe20007f3e0ff */
[----:B------:R-:W-:Y:S01]  /*1a30*/  IMAD R23, R18, c[0x0][0x19c], R23 ;  /* 0x0000670012177a24 */ /* 0x000fe200078e0217 */
[----:B------:R-:W-:Y:S01]  /*1a40*/  IADD3 R20, P2, R159, R20, RZ ;  /* 0x000000149f147210 */ /* 0x000fe20007f5e0ff */
[C---:B------:R-:W-:Y:S01]  /*1a50*/  IMAD.X R29, R13.reuse, 0x1, R8, P3 ;  /* 0x000000010d1d7824 */ /* 0x040fe200018e0608 */
[----:B------:R-:W-:Y:S01]  /*1a60*/  LOP3.LUT R15, R14, 0x38, R159, 0xf8, !PT ;  /* 0x000000380e0f7812 */ /* 0x000fe200078ef89f */
[C---:B------:R-:W-:Y:S01]  /*1a70*/  IMAD.X R17, R13.reuse, 0x1, R12, P1 ;  /* 0x000000010d117824 */ /* 0x040fe200008e060c */
[----:B------:R-:W-:Y:S01]  /*1a80*/  SHF.R.U32.HI R14, RZ, 0x3, R14 ;  /* 0x00000003ff0e7819 */ /* 0x000fe2000001160e */
[----:B------:R-:W-:Y:S01]  /*1a90*/  IMAD.WIDE.U32 R120, R18, c[0x0][0x198], R28 ;  /* 0x0000660012787a25 */ /* 0x000fe200078e001c */
[----:B------:R-:W-:-:S02]  /*1aa0*/  IADD3.X R21, R13, R10, RZ, P2, !PT ;  /* 0x0000000a0d157210 */ /* 0x000fc400017fe4ff */
[----:B------:R-:W-:Y:S01]  /*1ab0*/  SHF.R.S32.HI R31, RZ, 0x1f, R4 ;  /* 0x0000001fff1f7819 */ /* 0x000fe20000011404 */
[----:B------:R-:W-:Y:S01]  /*1ac0*/  IMAD R13, R6, c[0x0][0x1b8], RZ ;  /* 0x00006e00060d7a24 */ /* 0x000fe200078e02ff */
[----:B------:R-:W-:Y:S01]  /*1ad0*/  LOP3.LUT R15, R15, R14, RZ, 0x3c, !PT ;  /* 0x0000000e0f0f7212 */ /* 0x000fe200078e3cff */
[----:B------:R-:W-:Y:S01]  /*1ae0*/  IMAD.IADD R121, R121, 0x1, R23 ;  /* 0x0000000179797824 */ /* 0x000fe200078e0217 */
[----:B------:R-:W-:Y:S01]  /*1af0*/  LEA.HI R14, R31, R4, RZ, 0x3 ;  /* 0x000000041f0e7211 */ /* 0x000fe200078f18ff */
[----:B------:R-:W-:Y:S01]  /*1b00*/  IMAD R13, R2, c[0x0][0x1bc], R13 ;  /* 0x00006f00020d7a24 */ /* 0x000fe200078e020d */
[----:B------:R-:W-:Y:S01]  /*1b10*/  IADD3 R9, P1, R18, R9, RZ ;  /* 0x0000000912097210 */ /* 0x000fe20007f3e0ff */
[----:B------:R-:W-:Y:S01]  /*1b20*/  IMAD.WIDE.U32 R30, R2, c[0x0][0x1b8], R20 ;  /* 0x00006e00021e7a25 */ /* 0x000fe200078e0014 */
[----:B------:R-:W-:Y:S02]  /*1b30*/  LOP3.LUT R21, R14, 0xfffffff8, RZ, 0xc0, !PT ;  /* 0xfffffff80e157812 */ /* 0x000fe400078ec0ff */
[----:B------:R-:W-:Y:S01]  /*1b40*/  ISETP.GE.AND P3, PT, R18, R148, PT ;  /* 0x000000941200720c */ /* 0x000fe20003f66270 */
[----:B------:R-:W-:Y:S01]  /*1b50*/  IMAD.IADD R31, R31, 0x1, R13 ;  /* 0x000000011f1f7824 */ /* 0x000fe200078e020d */
[-C--:B------:R-:W-:Y:S01]  /*1b60*/  LEA.HI R6, R0, R155.reuse, RZ, 0x6 ;  /* 0x0000009b00067211 */ /* 0x080fe200078f30ff */
[----:B------:R-:W-:Y:S01]  /*1b70*/  IMAD.X R7, R19, 0x1, R7, P1 ;  /* 0x0000000113077824 */ /* 0x000fe200008e0607 */
[----:B------:R-:W-:Y:S01]  /*1b80*/  SHF.R.S32.HI R23, RZ, 0x1f, R22 ;  /* 0x0000001fff177819 */ /* 0x000fe20000011416 */
[----:B------:R-:W-:Y:S01]  /*1b90*/  IMAD.IADD R12, R4, 0x1, -R21 ;  /* 0x00000001040c7824 */ /* 0x000fe200078e0a15 */
[----:B------:R-:W-:Y:S01]  /*1ba0*/  SHF.L.U32 R6, R6, 0x3, RZ ;  /* 0x0000000306067819 */ /* 0x000fe200000006ff */
[----:B------:R-:W-:Y:S01]  /*1bb0*/  IMAD.WIDE.U32 R28, R9, c[0x0][0x1a0], R30 ;  /* 0x00006800091c7a25 */ /* 0x000fe200078e001e */
[----:B------:R-:W-:-:S02]  /*1bc0*/  LEA.HI R31, R0, R155, RZ, 0x5 ;  /* 0x0000009b001f7211 */ /* 0x000fc400078f28ff */
[----:B------:R-:W-:Y:S01]  /*1bd0*/  LOP3.LUT R157, R15, 0xfffffe00, R6, 0xf8, !PT ;  /* 0xfffffe000f9d7812 */ /* 0x000fe200078ef806 */
[----:B------:R-:W-:Y:S01]  /*1be0*/  IMAD R2, R7, c[0x0][0x1a0], RZ ;  /* 0x0000680007027a24 */ /* 0x000fe200078e02ff */
[----:B------:R-:W-:Y:S01]  /*1bf0*/  LOP3.LUT R0, R31, 0xffffffe0, RZ, 0xc0, !PT ;  /* 0xffffffe01f007812 */ /* 0x000fe200078ec0ff */
[----:B------:R-:W-:Y:S01]  /*1c00*/  IMAD R33, R23, c[0x0][0x1a8], RZ ;  /* 0x00006a0017217a24 */ /* 0x000fe200078e02ff */
[----:B------:R-:W-:Y:S01]  /*1c10*/  R2P PR, R12, 0x6 ;  /* 0x000000060c007804 */ /* 0x000fe20000000000 */
[----:B------:R-:W-:Y:S01]  /*1c20*/  IMAD.MOV.U32 R4, RZ, RZ, 0x20 ;  /* 0x00000020ff047424 */ /* 0x000fe200078e00ff */
[----:B------:R-:W-:Y:S01]  /*1c30*/  MOV R6, 0x10 ;  /* 0x0000001000067802 */ /* 0x000fe20000000f00 */
[----:B------:R-:W-:Y:S01]  /*1c40*/  IMAD R7, R9, c[0x0][0x1a4], R2 ;  /* 0x0000690009077a24 */ /* 0x000fe200078e0202 */
[----:B------:R-:W-:Y:S01]  /*1c50*/  SHF.R.S32.HI R31, RZ, 0x5, R31 ;  /* 0x00000005ff1f7819 */ /* 0x000fe2000001141f */
[C---:B------:R-:W-:Y:S01]  /*1c60*/  IMAD R33, R22.reuse, c[0x0][0x1ac], R33 ;  /* 0x00006b0016217a24 */ /* 0x040fe200078e0221 */
[----:B------:R-:W-:Y:S01]  /*1c70*/  IADD3 R158, R159, 0x40, RZ ;  /* 0x000000409f9e7810 */ /* 0x000fe20007ffe0ff */
[----:B------:R-:W-:Y:S01]  /*1c80*/  IMAD.WIDE.U32 R16, R22, c[0x0][0x1a8], R16 ;  /* 0x00006a0016107a25 */ /* 0x000fe200078e0010 */
[----:B------:R-:W-:-:S02]  /*1c90*/  SHF.L.U32 R157, R157, 0x1, RZ ;  /* 0x000000019d9d7819 */ /* 0x000fc400000006ff */
[----:B------:R-:W-:Y:S01]  /*1ca0*/  SEL R6, R6, 0xfffffff0, !P1 ;  /* 0xfffffff006067807 */ /* 0x000fe20004800000 */
[----:B------:R-:W-:Y:S01]  /*1cb0*/  IMAD.IADD R21, R155, 0x1, -R0 ;  /* 0x000000019b157824 */ /* 0x000fe200078e0a00 */
[----:B------:R-:W-:Y:S01]  /*1cc0*/  SEL R4, R4, 0xffffffe0, !P2 ;  /* 0xffffffe004047807 */ /* 0x000fe20005000000 */
        /* <DEDUP_REMOVED lines=25> */
.L_x_7464:
[----:B------:R-:W-:Y:S05]  /*1e60*/  BSYNC B0 ;  /* 0x0000000000007941 */ /* 0x000fea0003800000 */
.L_x_7463:
        /* <DEDUP_REMOVED lines=29> */
.L_x_7466:
[----:B------:R-:W-:Y:S05]  /*2040*/  BSYNC B0 ;  /* 0x0000000000007941 */ /* 0x000fea0003800000 */
.L_x_7465:
        /* <DEDUP_REMOVED lines=29> */
.L_x_7468:
[----:B------:R-:W-:Y:S05]  /*2220*/  BSYNC B0 ;  /* 0x0000000000007941 */ /* 0x000fea0003800000 */
.L_x_7467:
        /* <DEDUP_REMOVED lines=28> */
.L_x_7470:
[----:B------:R-:W-:Y:S05]  /*23f0*/  BSYNC B0 ;  /* 0x0000000000007941 */ /* 0x000fea0003800000 */
.L_x_7469:
        /* <DEDUP_REMOVED lines=23> */
.L_x_7472:
[----:B------:R-:W-:Y:S05]  /*2570*/  BSYNC B0 ;  /* 0x0000000000007941 */ /* 0x000fea0003800000 */
.L_x_7471:
        /* <DEDUP_REMOVED lines=25> */
.L_x_7474:
[----:B------:R-:W-:Y:S05]  /*2710*/  BSYNC B0 ;  /* 0x0000000000007941 */ /* 0x000fea0003800000 */
.L_x_7473:
        /* <DEDUP_REMOVED lines=23> */
.L_x_7476:
[----:B------:R-:W-:Y:S05]  /*2890*/  BSYNC B0 ;  /* 0x0000000000007941 */ /* 0x000fea0003800000 */
.L_x_7475:
[----:B------:R-:W-:Y:S01]  /*28a0*/  ISETP.GE.AND P1, PT, R13, R8, PT ;  /* 0x000000080d00720c */ /* 0x000fe20003f26270 */
[----:B------:R-:W-:-:S12]  /*28b0*/  BSSY B0, `(.L_x_7477) ;  /* 0x0000016000007945 */ /* 0x000fd80003800000 */
        /* <DEDUP_REMOVED lines=21> */
.L_x_7478:
[----:B------:R-:W-:Y:S05]  /*2a10*/  BSYNC B0 ;  /* 0x0000000000007941 */ /* 0x000fea0003800000 */
.L_x_7477:
[----:B------:R-:W-:Y:S01]  /*2a20*/  SHF.R.S32.HI R0, RZ, 0x1f, R160 ;  /* 0x0000001fff007819 */ /* 0x000fe200000114a0 */
[----:B------:R-:W-:Y:S01]  /*2a30*/  IMAD.WIDE.U32 R22, R160, c[0x0][0x320], R22 ;  /* 0x0000c800a0167a25 */ /* 0x000fe200078e0016 */
[----:B------:R-:W0:Y:S03]  /*2a40*/  LDGDEPBAR ;  /* 0x00000000000079af */ /* 0x000e260000000000 */
[----:B--23--:R-:W-:Y:S01]  /*2a50*/  IMAD R17, R0, c[0x0][0x320], RZ ;  /* 0x0000c80000117a24 */ /* 0x00cfe200078e02ff */
[----:B------:R-:W-:-:S03]  /*2a60*/  LEA R16, P1, R22, c[0x0][0x318], 0x2 ;  /* 0x0000c60016107a11 */ /* 0x000fc600078210ff */
[----:B------:R-:W-:-:S04]  /*2a70*/  IMAD R17, R160, c[0x0][0x324], R17 ;  /* 0x0000c900a0117a24 */ /* 0x000fc800078e0211 */
[----:B------:R-:W-:-:S05]  /*2a80*/  IMAD.IADD R17, R23, 0x1, R17 ;  /* 0x0000000117117824 */ /* 0x000fca00078e0211 */
[----:B------:R-:W-:-:S06]  /*2a90*/  LEA.HI.X R17, R22, c[0x0][0x31c], R17, 0x2, P1 ;  /* 0x0000c70016117a11 */ /* 0x000fcc00008f1411 */
[----:B------:R-:W2:Y:S01]  /*2aa0*/  LDG.E R17, [R16.64] ;  /* 0x0000000810117981 */ /* 0x000ea2000c1e1900 */
[----:B------:R-:W-:Y:S01]  /*2ab0*/  ISETP.GE.AND P2, PT, R18, R8, PT ;  /* 0x000000081200720c */ /* 0x000fe20003f46270 */
[----:B------:R-:W-:-:S04]  /*2ac0*/  DEPBAR.LE SB0, 0x0 ;  /* 0x000080000000791a */ /* 0x000fc80000000000 */
[----:B------:R-:W-:Y:S01]  /*2ad0*/  BAR.SYNC.DEFER_BLOCKING 0x0 ;  /* 0x0000000000007b1d */ /* 0x000fe20000010000 */
[----:B------:R-:W-:Y:S01]  /*2ae0*/  SHF.R.S32.HI R154, RZ, 0x1f, R21 ;  /* 0x0000001fff9a7819 */ /* 0x000fe20000011415 */
[----:B------:R-:W-:Y:S01]  /*2af0*/  IMAD.SHL.U32 R155, R155, 0x2, RZ ;  /* 0x000000029b9b7824 */ /* 0x000fe200078e00ff */
[----:B------:R-:W-:Y:S02]  /*2b00*/  LEA R172, P1, R28, c[0x0][0x170], 0x1 ;  /* 0x00005c001cac7a11 */ /* 0x000fe400078208ff */
[----:B------:R-:W-:Y:S01]  /*2b10*/  LEA.HI R154, R154, R21, RZ, 0x2 ;  /* 0x000000159a9a7211 */ /* 0x000fe200078f10ff */
[----:B------:R-:W2:Y:S01]  /*2b20*/  MUFU.RCP R0, c[0x0][0x238] ;  /* 0x00008e0000007b08 */ /* 0x000ea20000001000 */
[----:B------:R-:W-:Y:S01]  /*2b30*/  BSSY B0, `(.L_x_7479) ;  /* 0x0000017000007945 */ /* 0x000fe20003800000 */
[----:B------:R-:W-:Y:S02]  /*2b40*/  LOP3.LUT R155, R155, 0x6, RZ, 0xc0, !PT ;  /* 0x000000069b9b7812 */ /* 0x000fe400078ec0ff */
[----:B------:R-:W-:-:S02]  /*2b50*/  LEA.HI.X R169, R28, c[0x0][0x174], R24, 0x1, P1 ;  /* 0x00005d001ca97a11 */ /* 0x000fc400008f0c18 */
        /* <DEDUP_REMOVED lines=20> */
.L_x_7480:
[----:B---3--:R-:W-:Y:S05]  /*2ca0*/  BSYNC B0 ;  /* 0x0000000000007941 */ /* 0x008fea0003800000 */
.L_x_7479:
        /* <DEDUP_REMOVED lines=25> */
.L_x_7482:
[----:B------:R-:W-:Y:S05]  /*2e40*/  BSYNC B0 ;  /* 0x0000000000007941 */ /* 0x000fea0003800000 */
.L_x_7481:
        /* <DEDUP_REMOVED lines=25> */
.L_x_7484:
[----:B------:R-:W-:Y:S05]  /*2fe0*/  BSYNC B0 ;  /* 0x0000000000007941 */ /* 0x000fea0003800000 */
.L_x_7483:
        /* <DEDUP_REMOVED lines=28> */
.L_x_7486:
[----:B------:R-:W-:Y:S05]  /*31b0*/  BSYNC B0 ;  /* 0x0000000000007941 */ /* 0x000fea0003800000 */
.L_x_7485:
        /* <DEDUP_REMOVED lines=20> */
[----:B------:R-:W-:Y:S02]  /*3300*/  LOP3.LUT R5, R8, R9, RZ, 0x3c, !PT ;  /* 0x0000000908057212 */ /* 0x000fe400078e3cff */
[C---:B------:R-:W-:Y:S01]  /*3310*/  IADD3 R89, R87.reuse, 0x1, RZ ;  /* 0x0000000157597810 */ /* 0x040fe20007ffe0ff */
[----:B------:R-:W-:Y:S01]  /*3320*/  IMAD R146, R146, 0x200, R11 ;  /* 0x0000020092927824 */ /* 0x000fe200078e020b */
[----:B------:R-:W-:Y:S01]  /*3330*/  IADD3 R129, R87, 0x21, RZ ;  /* 0x0000002157817810 */ /* 0x000fe20007ffe0ff */
[----:B------:R-:W-:Y:S01]  /*3340*/  IMAD.IADD R147, R5, 0x1, R10 ;  /* 0x0000000105937824 */ /* 0x000fe200078e020a */
[C---:B------:R-:W-:Y:S01]  /*3350*/  IADD3 R97, R87.reuse, 0x8, RZ ;  /* 0x0000000857617810 */ /* 0x040fe20007ffe0ff */
[----:B------:R-:W-:Y:S01]  /*3360*/  IMAD.SHL.U32 R146, R146, 0x2, RZ ;  /* 0x0000000292927824 */ /* 0x000fe200078e00ff */
[----:B------:R-:W-:Y:S01]  /*3370*/  IADD3 R99, R87, 0x9, RZ ;  /* 0x0000000957637810 */ /* 0x000fe20007ffe0ff */
[----:B------:R-:W-:Y:S01]  /*3380*/  IMAD.SHL.U32 R147, R147, 0x2, RZ ;  /* 0x0000000293937824 */ /* 0x000fe200078e00ff */
[----:B------:R-:W-:Y:S01]  /*3390*/  I2F R91, R89 ;  /* 0x00000059005b7306 */ /* 0x000fe20000201400 */
[----:B------:R-:W-:Y:S01]  /*33a0*/  IADD3 R103, R87, 0x10, RZ ;  /* 0x0000001057677810 */ /* 0x000fe20007ffe0ff */
[----:B------:R-:W-:Y:S01]  /*33b0*/  LDSM.16.M88.4 R52, [R146+0x4000] ;  /* 0x004000009234783b */ /* 0x000fe20000000200 */
[----:B------:R-:W-:Y:S01]  /*33c0*/  IADD3 R3, R146, 0x4000, RZ ;  /* 0x0000400092037810 */ /* 0x000fe20007ffe0ff */
[--C-:B------:R-:W-:Y:S01]  /*33d0*/  IMAD R145, R6, 0x2, R147.reuse ;  /* 0x0000000206917824 */ /* 0x100fe200078e0293 */
[----:B------:R-:W-:Y:S01]  /*33e0*/  IADD3 R144, R146, 0x4020, RZ ;  /* 0x0000402092907810 */ /* 0x000fe20007ffe0ff */
[----:B------:R-:W2:Y:S01]  /*33f0*/  LDSM.16.M88.4 R80, [R147] ;  /* 0x000000009350783b */ /* 0x000ea20000000200 */
[----:B------:R-:W-:Y:S01]  /*3400*/  @P1 IADD3 R144, R3, -0x20, RZ ;  /* 0xffffffe003901810 */ /* 0x000fe20007ffe0ff */
[----:B------:R-:W-:Y:S01]  /*3410*/  IMAD.MOV.U32 R3, RZ, RZ, 0x40 ;  /* 0x00000040ff037424 */ /* 0x000fe200078e00ff */
[----:B------:R-:W-:Y:S01]  /*3420*/  I2F R123, R129 ;  /* 0x00000081007b7306 */ /* 0x000fe20000201400 */
[----:B----4-:R-:W4:Y:S01]  /*3430*/  LDSM.16.M88.4 R20, [R146+0x4800] ;  /* 0x004800009214783b */ /* 0x010f220000000200 */
[C---:B------:R-:W-:Y:S01]  /*3440*/  IMAD R143, R4.reuse, 0x2, R147 ;  /* 0x00000002048f7824 */ /* 0x040fe200078e0293 */
[----:B------:R-:W-:Y:S01]  /*3450*/  IADD3 R107, R87, 0x11, RZ ;  /* 0x00000011576b7810 */ /* 0x000fe20007ffe0ff */
[----:B------:R-:W-:Y:S01]  /*3460*/  IMAD R142, R4, 0x2, R145 ;  /* 0x00000002048e7824 */ /* 0x000fe200078e0291 */
[----:B------:R-:W5:Y:S01]  /*3470*/  LDSM.16.M88.4 R12, [R146+0x5000] ;  /* 0x00500000920c783b */ /* 0x000f620000000200 */
[----:B------:R-:W-:-:S02]  /*3480*/  SEL R3, R3, 0xffffffc0, !P2 ;  /* 0xffffffc003037807 */ /* 0x000fc40005000000 */
[----:B------:R-:W-:Y:S01]  /*3490*/  I2F R93, R97 ;  /* 0x00000061005d7306 */ /* 0x000fe20000201400 */
[----:B------:R-:W1:Y:S01]  /*34a0*/  LDSM.16.M88.4 R48, [R146+0x5800] ;  /* 0x005800009230783b */ /* 0x000e620000000200 */
[----:B------:R-:W-:Y:S01]  /*34b0*/  IADD3 R113, R87, 0x18, RZ ;  /* 0x0000001857717810 */ /* 0x000fe20007ffe0ff */
[----:B------:R-:W-:Y:S01]  /*34c0*/  IMAD.IADD R140, R146, 0x1, R3 ;  /* 0x00000001928c7824 */ /* 0x000fe200078e0203 */
[----:B------:R-:W-:Y:S01]  /*34d0*/  LOP3.LUT R5, R5, R30, RZ, 0xfc, !PT ;  /* 0x0000001e05057212 */ /* 0x000fe200078efcff */
[----:B------:R-:W-:Y:S01]  /*34e0*/  LDSM.16.M88.4 R44, [R144] ;  /* 0x00000000902c783b */ /* 0x000fe20000000200 */
[----:B------:R-:W-:Y:S01]  /*34f0*/  IMAD.IADD R133, R3, 0x1, R144 ;  /* 0x0000000103857824 */ /* 0x000fe200078e0290 */
[C---:B------:R-:W-:Y:S01]  /*3500*/  IADD3 R109, R87.reuse, 0x19, RZ ;  /* 0x00000019576d7810 */ /* 0x040fe20007ffe0ff */
[----:B------:R-:W-:Y:S01]  /*3510*/  I2F R95, R99 ;  /* 0x00000063005f7306 */ /* 0x000fe20000201400 */
[----:B------:R-:W3:Y:S01]  /*3520*/  LDSM.16.M88.4 R64, [R145] ;  /* 0x000000009140783b */ /* 0x000ee20000000200 */
[----:B------:R-:W-:-:S02]  /*3530*/  IADD3 R117, R87, 0x20, RZ ;  /* 0x0000002057757810 */ /* 0x000fc40007ffe0ff */
[C---:B------:R-:W-:Y:S01]  /*3540*/  IADD3 R131, R87.reuse, 0x29, RZ ;  /* 0x0000002957837810 */ /* 0x040fe20007ffe0ff */
[----:B------:R-:W1:Y:S01]  /*3550*/  LDSM.16.M88.4 R40, [R144+0x800] ;  /* 0x000800009028783b */ /* 0x000e620000000200 */
[C---:B------:R-:W-:Y:S02]  /*3560*/  IADD3 R175, R87.reuse, 0x38, RZ ;  /* 0x0000003857af7810 */ /* 0x040fe40007ffe0ff */
[----:B------:R-:W-:Y:S01]  /*3570*/  I2F R101, R103 ;  /* 0x0000006700657306 */ /* 0x000fe20000201400 */
[----:B-1----:R-:W1:Y:S01]  /*3580*/  LDSM.16.M88.4 R36, [R144+0x1000] ;  /* 0x001000009024783b */ /* 0x002e620000000200 */
[C---:B------:R-:W-:Y:S02]  /*3590*/  IADD3 R125, R87.reuse, 0x28, RZ ;  /* 0x00000028577d7810 */ /* 0x040fe40007ffe0ff */
[C---:B------:R-:W-:Y:S01]  /*35a0*/  IADD3 R139, R87.reuse, 0x30, RZ ;  /* 0x00000030578b7810 */ /* 0x040fe20007ffe0ff */
[----:B------:R-:W1:Y:S01]  /*35b0*/  LDSM.16.M88.4 R68, [R144+0x1800] ;  /* 0x001800009044783b */ /* 0x000e620000000200 */
[----:B------:R-:W-:-:S02]  /*35c0*/  IADD3 R173, R87, 0x31, RZ ;  /* 0x0000003157ad7810 */ /* 0x000fc40007ffe0ff */
[----:B------:R-:W-:Y:S01]  /*35d0*/  I2F R105, R107 ;  /* 0x0000006b00697306 */ /* 0x000fe20000201400 */
[----:B------:R-:W-:Y:S01]  /*35e0*/  LDSM.16.M88.4 R60, [R140+0x4000] ;  /* 0x004000008c3c783b */ /* 0x000fe20000000200 */
[----:B------:R-:W-:Y:S02]  /*35f0*/  IADD3 R167, R87, 0x39, RZ ;  /* 0x0000003957a77810 */ /* 0x000fe40007ffe0ff */
[C---:B------:R-:W-:Y:S01]  /*3600*/  IADD3 R136, R144.reuse, 0x800, RZ ;  /* 0x0000080090887810 */ /* 0x040fe20007ffe0ff */
[----:B--2---:R-:W-:Y:S01]  /*3610*/  HMMA.16816.F32 R56, R80, R52, RZ ;  /* 0x000000345038723c */ /* 0x004fe200000018ff */
[----:B------:R-:W-:Y:S01]  /*3620*/  LDSM.16.M88.4 R72, [R133] ;  /* 0x000000008548783b */ /* 0x000fe20000000200 */
[C---:B------:R-:W-:Y:S01]  /*3630*/  IADD3 R134, R144.reuse, 0x1800, RZ ;  /* 0x0000180090867810 */ /* 0x040fe20007ffe0ff */
[----:B------:R-:W-:Y:S01]  /*3640*/  I2F R111, R113 ;  /* 0x00000071006f7306 */ /* 0x000fe20000201400 */
[C---:B------:R-:W-:Y:S01]  /*3650*/  IADD3 R132, R144.reuse, 0x2000, RZ ;  /* 0x0000200090847810 */ /* 0x040fe20007ffe0ff */
[----:B------:R-:W-:Y:S01]  /*3660*/  LDSM.16.M88.4 R76, [R142] ;  /* 0x000000008e4c783b */ /* 0x000fe20000000200 */
[----:B------:R-:W-:-:S02]  /*3670*/  IADD3 R106, R144, 0x3000, RZ ;  /* 0x00003000906a7810 */ /* 0x000fc40007ffe0ff */
[C---:B------:R-:W-:Y:S03]  /*3680*/  HMMA.16816.F32 R52, R80.reuse, R54, RZ ;  /* 0x000000365034723c */ /* 0x040fe600000018ff */
[----:B------:R-:W-:Y:S05]  /*3690*/  I2F R119, R109 ;  /* 0x0000006d00777306 */ /* 0x000fea0000201400 */
[C---:B----4-:R-:W-:Y:S03]  /*36a0*/  HMMA.16816.F32 R32, R80.reuse, R20, RZ ;  /* 0x000000145020723c */ /* 0x050fe600000018ff */
[----:B------:R-:W-:Y:S05]  /*36b0*/  I2F R115, R117 ;  /* 0x0000007500737306 */ /* 0x000fea0000201400 */
[C---:B------:R-:W-:Y:S03]  /*36c0*/  HMMA.16816.F32 R20, R80.reuse, R22, RZ ;  /* 0x000000165014723c */ /* 0x040fe600000018ff */
[----:B------:R-:W-:Y:S05]  /*36d0*/  I2F R127, R131 ;  /* 0x00000083007f7306 */ /* 0x000fea0000201400 */
[C---:B-----5:R-:W-:Y:S03]  /*36e0*/  HMMA.16816.F32 R16, R80.reuse, R12, RZ ;  /* 0x0000000c5010723c */ /* 0x060fe600000018ff */
[----:B------:R-:W-:Y:S05]  /*36f0*/  I2F R171, R175 ;  /* 0x000000af00ab7306 */ /* 0x000fea0000201400 */
[C---:B------:R-:W-:Y:S03]  /*3700*/  HMMA.16816.F32 R12, R80.reuse, R14, RZ ;  /* 0x0000000e500c723c */ /* 0x040fe600000018ff */
[----:B------:R-:W-:Y:S05]  /*3710*/  I2F R137, R125 ;  /* 0x0000007d00897306 */ /* 0x000fea0000201400 */
[C---:B------:R-:W-:Y:S03]  /*3720*/  HMMA.16816.F32 R8, R80.reuse, R48, RZ ;  /* 0x000000305008723c */ /* 0x040fe600000018ff */
[----:B------:R-:W-:Y:S05]  /*3730*/  I2F R135, R139 ;  /* 0x0000008b00877306 */ /* 0x000fea0000201400 */
[----:B------:R-:W-:Y:S01]  /*3740*/  HMMA.16816.F32 R80, R80, R50, RZ ;  /* 0x000000325050723c */ /* 0x000fe200000018ff */
[----:B------:R-:W2:Y:S02]  /*3750*/  LDSM.16.M88.4 R48, [R143] ;  /* 0x000000008f30783b */ /* 0x000ea40000000200 */
[----:B------:R-:W-:Y:S05]  /*3760*/  I2F R141, R173 ;  /* 0x000000ad008d7306 */ /* 0x000fea0000201400 */
[C---:B---3--:R-:W-:Y:S03]  /*3770*/  HMMA.16816.F32 R56, R64.reuse, R44, R56 ;  /* 0x0000002c4038723c */ /* 0x048fe60000001838 */
[----:B------:R-:W-:Y:S05]  /*3780*/  I2F R3, R87 ;  /* 0x0000005700037306 */ /* 0x000fea0000201400 */
[C---:B------:R-:W-:Y:S01]  /*3790*/  HMMA.16816.F32 R52, R64.reuse, R46, R52 ;  /* 0x0000002e4034723c */ /* 0x040fe20000001834 */
[----:B------:R-:W3:Y:S02]  /*37a0*/  LDSM.16.M88.4 R44, [R140+0x4800] ;  /* 0x004800008c2c783b */ /* 0x000ee40000000200 */
[----:B------:R-:W-:Y:S05]  /*37b0*/  I2F R177, R167 ;  /* 0x000000a700b17306 */ /* 0x000fea0000201400 */
[C---:B------:R-:W-:Y:S08]  /*37c0*/  HMMA.16816.F32 R32, R64.reuse, R40, R32 ;  /* 0x000000284020723c */ /* 0x040ff00000001820 */
        /* <DEDUP_REMOVED lines=13> */
[C---:B------:R-:W-:Y:S08]  /*38a0*/  HMMA.16816.F32 R20, R48.reuse, R46, R20 ;  /* 0x0000002e3014723c */ /* 0x040ff00000001814 */
[C---:B----4-:R-:W-:Y:S08]  /*38b0*/  HMMA.16816.F32 R16, R48.reuse, R40, R16 ;  /* 0x000000283010723c */ /* 0x050ff00000001810 */
[C---:B------:R-:W-:Y:S01]  /*38c0*/  HMMA.16816.F32 R44, R48.reuse, R42, R12 ;  /* 0x0000002a302c723c */ /* 0x040fe2000000180c */
[----:B------:R-:W-:Y:S04]  /*38d0*/  LDSM.16.M88.4 R12, [R146+0x6000] ;  /* 0x00600000920c783b */ /* 0x000fe80000000200 */
[----:B------:R-:W3:Y:S03]  /*38e0*/  LDSM.16.M88.4 R40, [R147+0x2000] ;  /* 0x002000009328783b */ /* 0x000ee60000000200 */
[C---:B-1----:R-:W-:Y:S08]  /*38f0*/  HMMA.16816.F32 R8, R48.reuse, R36, R8 ;  /* 0x000000243008723c */ /* 0x042ff00000001808 */
[----:B------:R-:W-:Y:S01]  /*3900*/  HMMA.16816.F32 R80, R48, R38, R80 ;  /* 0x000000263050723c */ /* 0x000fe20000001850 */
[----:B------:R-:W1:Y:S04]  /*3910*/  LDSM.16.M88.4 R36, [R146+0x6800] ;  /* 0x006800009224783b */ /* 0x000e680000000200 */
[----:B------:R-:W-:Y:S03]  /*3920*/  LDSM.16.M88.4 R48, [R144+0x2000] ;  /* 0x002000009030783b */ /* 0x000fe60000000200 */
[C---:B------:R-:W-:Y:S08]  /*3930*/  HMMA.16816.F32 R56, R76.reuse, R72, R56 ;  /* 0x000000484c38723c */ /* 0x040ff00000001838 */
[C---:B------:R-:W-:Y:S01]  /*3940*/  HMMA.16816.F32 R52, R76.reuse, R74, R52 ;  /* 0x0000004a4c34723c */ /* 0x040fe20000001834 */
[----:B------:R-:W-:Y:S07]  /*3950*/  LDSM.16.M88.4 R72, [R133+0x2000] ;  /* 0x002000008548783b */ /* 0x000fee0000000200 */
[C---:B-----5:R-:W-:Y:S08]  /*3960*/  HMMA.16816.F32 R32, R76.reuse, R68, R32 ;  /* 0x000000444c20723c */ /* 0x060ff00000001820 */
[C---:B------:R-:W-:Y:S08]  /*3970*/  HMMA.16816.F32 R20, R76.reuse, R70, R20 ;  /* 0x000000464c14723c */ /* 0x040ff00000001814 */
[C---:B------:R-:W-:Y:S08]  /*3980*/  HMMA.16816.F32 R16, R76.reuse, R64, R16 ;  /* 0x000000404c10723c */ /* 0x040ff00000001810 */
[C---:B------:R-:W-:Y:S08]  /*3990*/  HMMA.16816.F32 R44, R76.reuse, R66, R44 ;  /* 0x000000424c2c723c */ /* 0x040ff0000000182c */
[C---:B--2---:R-:W-:Y:S01]  /*39a0*/  HMMA.16816.F32 R64, R76.reuse, R60, R8 ;  /* 0x0000003c4c40723c */ /* 0x044fe20000001808 */
[----:B------:R-:W2:Y:S07]  /*39b0*/  LDSM.16.M88.4 R8, [R145+0x2000] ;  /* 0x002000009108783b */ /* 0x000eae0000000200 */
[----:B------:R-:W-:Y:S01]  /*39c0*/  HMMA.16816.F32 R80, R76, R62, R80 ;  /* 0x0000003e4c50723c */ /* 0x000fe20000001850 */
[----:B------:R-:W4:Y:S07]  /*39d0*/  LDSM.16.M88.4 R60, [R146+0x7000] ;  /* 0x00700000923c783b */ /* 0x000f2e0000000200 */
[C---:B---3--:R-:W-:Y:S08]  /*39e0*/  HMMA.16816.F32 R56, R40.reuse, R12, R56 ;  /* 0x0000000c2838723c */ /* 0x048ff00000001838 */
[C---:B------:R-:W-:Y:S01]  /*39f0*/  HMMA.16816.F32 R68, R40.reuse, R14, R52 ;  /* 0x0000000e2844723c */ /* 0x040fe20000001834 */
[----:B------:R-:W-:Y:S04]  /*3a00*/  LDSM.16.M88.4 R52, [R140+0x6000] ;  /* 0x006000008c34783b */ /* 0x000fe80000000200 */
[----:B------:R-:W3:Y:S03]  /*3a10*/  LDSM.16.M88.4 R12, [R143+0x2000] ;  /* 0x002000008f0c783b */ /* 0x000ee60000000200 */
[C---:B-1----:R-:W-:Y:S08]  /*3a20*/  HMMA.16816.F32 R32, R40.reuse, R36, R32 ;  /* 0x000000242820723c */ /* 0x042ff00000001820 */
[----:B------:R-:W-:Y:S01]  /*3a30*/  HMMA.16816.F32 R20, R40, R38, R20 ;  /* 0x000000262814723c */ /* 0x000fe20000001814 */
[----:B------:R-:W1:Y:S07]  /*3a40*/  LDSM.16.M88.4 R36, [R144+0x2800] ;  /* 0x002800009024783b */ /* 0x000e6e0000000200 */
[C---:B--2---:R-:W-:Y:S08]  /*3a50*/  HMMA.16816.F32 R56, R8.reuse, R48, R56 ;  /* 0x000000300838723c */ /* 0x044ff00000001838 */
[----:B------:R-:W-:Y:S01]  /*3a60*/  HMMA.16816.F32 R68, R8, R50, R68 ;  /* 0x000000320844723c */ /* 0x000fe20000001844 */
[----:B------:R-:W2:Y:S07]  /*3a70*/  LDSM.16.M88.4 R48, [R140+0x6800] ;  /* 0x006800008c30783b */ /* 0x000eae0000000200 */
[----:B----4-:R-:W-:Y:S01]  /*3a80*/  HMMA.16816.F32 R76, R40, R60, R16 ;  /* 0x0000003c284c723c */ /* 0x010fe20000001810 */
[----:B------:R-:W4:Y:S07]  /*3a90*/  LDSM.16.M88.4 R16, [R142+0x2000] ;  /* 0x002000008e10783b */ /* 0x000f2e0000000200 */
[C---:B---3--:R-:W-:Y:S08]  /*3aa0*/  HMMA.16816.F32 R56, R12.reuse, R52, R56 ;  /* 0x000000340c38723c */ /* 0x048ff00000001838 */
[----:B------:R-:W-:Y:S01]  /*3ab0*/  HMMA.16816.F32 R68, R12, R54, R68 ;  /* 0x000000360c44723c */ /* 0x000fe20000001844 */
[----:B------:R-:W3:Y:S07]  /*3ac0*/  LDSM.16.M88.4 R52, [R144+0x3000] ;  /* 0x003000009034783b */ /* 0x000eee0000000200 */
[C---:B-1----:R-:W-:Y:S08]  /*3ad0*/  HMMA.16816.F32 R32, R8.reuse, R36, R32 ;  /* 0x000000240820723c */ /* 0x042ff00000001820 */
[----:B------:R-:W-:Y:S01]  /*3ae0*/  HMMA.16816.F32 R36, R8, R38, R20 ;  /* 0x000000260824723c */ /* 0x000fe20000001814 */
[----:B------:R-:W1:Y:S07]  /*3af0*/  LDSM.16.M88.4 R20, [R133+0x2800] ;  /* 0x002800008514783b */ /* 0x000e6e0000000200 */
[----:B------:R-:W-:Y:S01]  /*3b00*/  HMMA.16816.F32 R60, R40, R62, R44 ;  /* 0x0000003e283c723c */ /* 0x000fe2000000182c */
[----:B------:R-:W-:Y:S07]  /*3b10*/  LDSM.16.M88.4 R44, [R133+0x3000] ;  /* 0x00300000852c783b */ /* 0x000fee0000000200 */
[C---:B--2---:R-:W-:Y:S08]  /*3b20*/  HMMA.16816.F32 R32, R12.reuse, R48, R32 ;  /* 0x000000300c20723c */ /* 0x044ff00000001820 */
[----:B------:R-:W-:Y:S01]  /*3b30*/  HMMA.16816.F32 R36, R12, R50, R36 ;  /* 0x000000320c24723c */ /* 0x000fe20000001824 */
[----:B------:R-:W2:Y:S07]  /*3b40*/  LDSM.16.M88.4 R48, [R146+0x7800] ;  /* 0x007800009230783b */ /* 0x000eae0000000200 */
[C---:B----4-:R-:W-:Y:S08]  /*3b50*/  HMMA.16816.F32 R56, R16.reuse, R72, R56 ;  /* 0x000000481038723c */ /* 0x050ff00000001838 */
[----:B------:R-:W-:Y:S01]  /*3b60*/  HMMA.16816.F32 R68, R16, R74, R68 ;  /* 0x0000004a1044723c */ /* 0x000fe20000001844 */
[----:B------:R-:W4:Y:S07]  /*3b70*/  LDSM.16.M88.4 R72, [R140+0x7000] ;  /* 0x007000008c48783b */ /* 0x000f2e0000000200 */
[----:B---3--:R-:W-:Y:S08]  /*3b80*/  HMMA.16816.F32 R76, R8, R52, R76 ;  /* 0x00000034084c723c */ /* 0x008ff0000000184c */
[----:B-1----:R-:W-:Y:S01]  /*3b90*/  HMMA.16816.F32 R32, R16, R20, R32 ;  /* 0x000000141020723c */ /* 0x002fe20000001820 */
[----:B------:R-:W-:-:S02]  /*3ba0*/  FMUL.FTZ R52, R58, c[0x0][0x2ec] ;  /* 0x0000bb003a347a20 */ /* 0x000fc40000410000 */
[----:B------:R-:W-:Y:S02]  /*3bb0*/  FMUL.FTZ R53, R57, c[0x0][0x2ec] ;  /* 0x0000bb0039357a20 */ /* 0x000fe40000410000 */
[----:B------:R-:W-:Y:S02]  /*3bc0*/  FMUL.FTZ R57, R59, c[0x0][0x2ec] ;  /* 0x0000bb003b397a20 */ /* 0x000fe40000410000 */
[----:B------:R-:W-:Y:S01]  /*3bd0*/  FMUL.FTZ R56, R56, c[0x0][0x2ec] ;  /* 0x0000bb0038387a20 */ /* 0x000fe20000410000 */
[----:B------:R-:W-:Y:S01]  /*3be0*/  HMMA.16816.F32 R36, R16, R22, R36 ;  /* 0x000000161024723c */ /* 0x000fe20000001824 */
[----:B------:R-:W1:Y:S01]  /*3bf0*/  LDSM.16.M88.4 R20, [R144+0x3800] ;  /* 0x003800009014783b */ /* 0x000e620000000200 */
[----:B------:R-:W-:Y:S01]  /*3c00*/  FMUL.FTZ R58, R68, c[0x0][0x2ec] ;  /* 0x0000bb00443a7a20 */ /* 0x000fe20000410000 */
[----:B------:R-:W-:Y:S01]  /*3c10*/  MUFU.TANH R53, R53 ;  /* 0x0000003500357308 */ /* 0x000fe20000002400 */
[----:B------:R-:W-:Y:S02]  /*3c20*/  FMUL.FTZ R59, R69, c[0x0][0x2ec] ;  /* 0x0000bb00453b7a20 */ /* 0x000fe40000410000 */
[----:B------:R-:W-:-:S02]  /*3c30*/  FMUL.FTZ R69, R70, c[0x0][0x2ec] ;  /* 0x0000bb0046457a20 */ /* 0x000fc40000410000 */
[----:B--2---:R-:W-:Y:S01]  /*3c40*/  HMMA.16816.F32 R80, R40, R50, R80 ;  /* 0x000000322850723c */ /* 0x004fe20000001850 */
[----:B------:R-:W-:Y:S02]  /*3c50*/  FMUL.FTZ R70, R71, c[0x0][0x2ec] ;  /* 0x0000bb0047467a20 */ /* 0x000fe40000410000 */
[----:B------:R-:W-:Y:S05]  /*3c60*/  MUFU.TANH R57, R57 ;  /* 0x0000003900397308 */ /* 0x000fea0000002400 */
[----:B------:R-:W-:Y:S01]  /*3c70*/  HMMA.16816.F32 R60, R8, R54, R60 ;  /* 0x00000036083c723c */ /* 0x000fe2000000183c */
[----:B------:R-:W-:Y:S02]  /*3c80*/  FMUL.FTZ R68, R32, c[0x0][0x2ec] ;  /* 0x0000bb0020447a20 */ /* 0x000fe40000410000 */
[----:B------:R-:W-:Y:S04]  /*3c90*/  MUFU.TANH R69, R69 ;  /* 0x0000004500457308 */ /* 0x000fe80000002400 */
[----:B------:R-:W-:Y:S01]  /*3ca0*/  FMUL.FTZ R54, R33, c[0x0][0x2ec] ;  /* 0x0000bb0021367a20 */ /* 0x000fe20000410000 */
[----:B----4-:R-:W-:Y:S01]  /*3cb0*/  HMMA.16816.F32 R76, R12, R72, R76 ;  /* 0x000000480c4c723c */ /* 0x010fe2000000184c */
[----:B------:R-:W-:-:S02]  /*3cc0*/  FMUL.FTZ R55, R35, c[0x0][0x2ec] ;  /* 0x0000bb0023377a20 */ /* 0x000fc40000410000 */
[----:B------:R-:W-:Y:S01]  /*3cd0*/  FMUL.FTZ R36, R36, c[0x0][0x2ec] ;  /* 0x0000bb0024247a20 */ /* 0x000fe20000410000 */
[----:B------:R-:W2:Y:S04]  /*3ce0*/  MUFU.TANH R70, R70 ;  /* 0x0000004600467308 */ /* 0x000ea80000002400 */
[----:B------:R-:W-:Y:S04]  /*3cf0*/  HMMA.16816.F32 R64, R40, R48, R64 ;  /* 0x000000302840723c */ /* 0x000fe80000001840 */
[----:B------:R-:W3:Y:S03]  /*3d00*/  MUFU.TANH R58, R58 ;  /* 0x0000003a003a7308 */ /* 0x000ee60000002400 */
[----:B------:R-:W-:Y:S01]  /*3d10*/  FMUL.FTZ R48, R34, c[0x0][0x2ec] ;  /* 0x0000bb0022307a20 */ /* 0x000fe20000410000 */
[----:B------:R-:W-:Y:S01]  /*3d20*/  HMMA.16816.F32 R60, R12, R74, R60 ;  /* 0x0000004a0c3c723c */ /* 0x000fe2000000183c */
[----:B------:R-:W4:Y:S01]  /*3d30*/  LDSM.16.M88.4 R32, [R140+0x7800] ;  /* 0x007800008c20783b */ /* 0x000f220000000200 */
[----:B------:R-:W-:Y:S01]  /*3d40*/  FMUL.FTZ R49, R37, c[0x0][0x2ec] ;  /* 0x0000bb0025317a20 */ /* 0x000fe20000410000 */
[----:B------:R-:W-:Y:S01]  /*3d50*/  SHF.R.S32.HI R42, RZ, 0x1f, R31 ;  /* 0x0000001fff2a7819 */ /* 0x000fe2000001141f */
[----:B------:R-:W-:Y:S01]  /*3d60*/  IMAD R41, R31, 0x10, R84 ;  /* 0x000000101f297824 */ /* 0x000fe200078e0254 */
[----:B------:R-:W-:Y:S01]  /*3d70*/  MUFU.TANH R68, R68 ;  /* 0x0000004400447308 */ /* 0x000fe20000002400 */
[----:B--2---:R-:W-:-:S02]  /*3d80*/  FFMA.FTZ R70, R0, R95, R70 ;  /* 0x0000005f00467223 */ /* 0x004fc40000010046 */
[----:B-1----:R-:W-:Y:S01]  /*3d90*/  HMMA.16816.F32 R80, R8, R22, R80 ;  /* 0x000000160850723c */ /* 0x002fe20000001850 */
[----:B------:R-:W-:Y:S02]  /*3da0*/  IADD3 R50, R41, 0x1, R154 ;  /* 0x0000000129327810 */ /* 0x000fe40007ffe09a */
[----:B------:R-:W-:Y:S02]  /*3db0*/  LEA.HI R41, R42, R31, RZ, 0x2 ;  /* 0x0000001f2a297211 */ /* 0x000fe400078f10ff */
[----:B------:R-:W-:Y:S01]  /*3dc0*/  IADD3 R85, R27, R50, -R85 ;  /* 0x000000321b557210 */ /* 0x000fe20007ffe855 */
[----:B------:R-:W-:Y:S01]  /*3dd0*/  MUFU.TANH R48, R48 ;  /* 0x0000003000307308 */ /* 0x000fe20000002400 */
[----:B------:R-:W-:Y:S01]  /*3de0*/  LOP3.LUT R42, R41, 0xfffffffc, RZ, 0xc0, !PT ;  /* 0xfffffffc292a7812 */ /* 0x000fe200078ec0ff */
[----:B------:R-:W-:Y:S01]  /*3df0*/  HMMA.16816.F32 R76, R16, R44, R76 ;  /* 0x0000002c104c723c */ /* 0x000fe2000000184c */
[----:B------:R-:W-:-:S03]  /*3e00*/  IADD3 R122, R85, c[0x0][0x2e8], RZ ;  /* 0x0000ba00557a7a10 */ /* 0x000fc60007ffe0ff */
[----:B------:R-:W-:Y:S01]  /*3e10*/  IMAD.IADD R161, R31, 0x1, -R42 ;  /* 0x000000011fa17824 */ /* 0x000fe200078e0a2a */
[C---:B------:R-:W-:Y:S01]  /*3e20*/  IADD3 R104, R122.reuse, 0x8, RZ ;  /* 0x000000087a687810 */ /* 0x040fe20007ffe0ff */
[----:B------:R1:W-:Y:S01]  /*3e30*/  MUFU.TANH R45, R36 ;  /* 0x00000024002d7308 */ /* 0x0003e20000002400 */
[-C--:B------:R-:W-:Y:S01]  /*3e40*/  IMNMX R122, R122, R27.reuse, PT ;  /* 0x0000001b7a7a7217 */ /* 0x080fe20003800200 */
[----:B------:R-:W-:Y:S01]  /*3e50*/  HMMA.16816.F32 R64, R8, R20, R64 ;  /* 0x000000140840723c */ /* 0x000fe20000001840 */
[----:B------:R-:W-:Y:S01]  /*3e60*/  IMNMX R104, R104, R27, PT ;  /* 0x0000001b68687217 */ /* 0x000fe20003800200 */
[----:B------:R-:W-:Y:S01]  /*3e70*/  FFMA.FTZ R27, R0, R93, R69 ;  /* 0x0000005d001b7223 */ /* 0x000fe20000010045 */
[C---:B------:R-:W-:Y:S02]  /*3e80*/  ISETP.GE.AND P5, PT, R89.reuse, R122, PT ;  /* 0x0000007a5900720c */ /* 0x040fe40003fa6270 */
[-C--:B------:R-:W-:Y:S01]  /*3e90*/  ISETP.GE.AND P1, PT, R89, R104.reuse, PT ;  /* 0x000000685900720c */ /* 0x080fe20003f26270 */
[----:B------:R-:W2:Y:S01]  /*3ea0*/  MUFU.TANH R44, R55 ;  /* 0x00000037002c7308 */ /* 0x000ea20000002400 */
[----:B------:R-:W-:Y:S01]  /*3eb0*/  FMUL.FTZ R20, R38, c[0x0][0x2ec] ;  /* 0x0000bb0026147a20 */ /* 0x000fe20000410000 */
[----:B------:R-:W-:Y:S01]  /*3ec0*/  HMMA.16816.F32 R60, R16, R46, R60 ;  /* 0x0000002e103c723c */ /* 0x000fe2000000183c */
[----:B------:R-:W-:Y:S01]  /*3ed0*/  FMUL.FTZ R21, R39, c[0x0][0x2ec] ;  /* 0x0000bb0027157a20 */ /* 0x000fe20000410000 */
[-C--:B------:R-:W-:Y:S01]  /*3ee0*/  ISETP.GE.AND P2, PT, R97, R104.reuse, PT ;  /* 0x000000686100720c */ /* 0x080fe20003f46270 */
[CC--:B------:R-:W-:Y:S01]  /*3ef0*/  FFMA.FTZ R8, R0.reuse, R91.reuse, R53 ;  /* 0x0000005b00087223 */ /* 0x0c0fe20000010035 */
[----:B------:R-:W-:Y:S01]  /*3f00*/  ISETP.GE.AND P4, PT, R99, R104, PT ;  /* 0x000000686300720c */ /* 0x000fe20003f86270 */
[----:B------:R-:W-:Y:S01]  /*3f10*/  FFMA.FTZ R9, R0, R91, R57 ;  /* 0x0000005b00097223 */ /* 0x000fe20000010039 */
[----:B-1----:R-:W1:Y:S01]  /*3f20*/  LDSM.16.M88.4 R36, [R133+0x3800] ;  /* 0x003800008524783b */ /* 0x002e620000000200 */
[----:B------:R-:W5:Y:S01]  /*3f30*/  MUFU.TANH R20, R20 ;  /* 0x0000001400147308 */ /* 0x000f620000002400 */
[----:B------:R-:W-:Y:S01]  /*3f40*/  FMUL.FTZ R22, R79, c[0x0][0x2ec] ;  /* 0x0000bb004f167a20 */ /* 0x000fe20000410000 */
[C---:B----4-:R-:W-:Y:S01]  /*3f50*/  HMMA.16816.F32 R80, R12.reuse, R34, R80 ;  /* 0x000000220c50723c */ /* 0x050fe20000001850 */
[----:B------:R-:W-:Y:S01]  /*3f60*/  FMUL.FTZ R30, R78, c[0x0][0x2ec] ;  /* 0x0000bb004e1e7a20 */ /* 0x000fe20000410000 */
[-C--:B------:R-:W-:Y:S01]  /*3f70*/  ISETP.GE.AND P3, PT, R97, R122.reuse, PT ;  /* 0x0000007a6100720c */ /* 0x080fe20003f66270 */
[----:B------:R-:W-:Y:S01]  /*3f80*/  FMUL.FTZ R40, R76, c[0x0][0x2ec] ;  /* 0x0000bb004c287a20 */ /* 0x000fe20000410000 */
[----:B------:R-:W-:Y:S01]  /*3f90*/  FSEL R8, R8, -INF , !P5 ;  /* 0xff80000008087808 */ /* 0x000fe20006800000 */
[C---:B---3--:R-:W-:Y:S01]  /*3fa0*/  FFMA.FTZ R10, R0.reuse, R93, R58 ;  /* 0x0000005d000a7223 */ /* 0x048fe2000001003a */
[----:B------:R-:W3:Y:S01]  /*3fb0*/  MUFU.TANH R22, R22 ;  /* 0x0000001600167308 */ /* 0x000ee20000002400 */
[----:B------:R-:W-:Y:S01]  /*3fc0*/  FSEL R9, R9, -INF , !P1 ;  /* 0xff80000009097808 */ /* 0x000fe20004800000 */
[----:B------:R-:W-:Y:S01]  /*3fd0*/  HMMA.16816.F32 R64, R12, R32, R64 ;  /* 0x000000200c40723c */ /* 0x000fe20000001840 */
[C---:B------:R-:W-:Y:S01]  /*3fe0*/  ISETP.GE.AND P5, PT, R103.reuse, R122, PT ;  /* 0x0000007a6700720c */ /* 0x040fe20003fa6270 */
[----:B--2---:R-:W-:Y:S01]  /*3ff0*/  FFMA.FTZ R11, R0, R105, R44 ;  /* 0x00000069000b7223 */ /* 0x004fe2000001002c */
[-C--:B------:R-:W-:Y:S01]  /*4000*/  ISETP.GE.AND P1, PT, R103, R104.reuse, PT ;  /* 0x000000686700720c */ /* 0x080fe20003f26270 */
[----:B------:R-:W-:Y:S01]  /*4010*/  FMUL.FTZ R77, R77, c[0x0][0x2ec] ;  /* 0x0000bb004d4d7a20 */ /* 0x000fe20000410000 */
[----:B------:R-:W-:Y:S01]  /*4020*/  FSEL R27, R27, -INF , !P2 ;  /* 0xff8000001b1b7808 */ /* 0x000fe20005000000 */
[----:B------:R-:W2:Y:S01]  /*4030*/  MUFU.TANH R54, R54 ;  /* 0x0000003600367308 */ /* 0x000ea20000002400 */
[----:B------:R-:W-:Y:S01]  /*4040*/  FMUL.FTZ R33, R61, c[0x0][0x2ec] ;  /* 0x0000bb003d217a20 */ /* 0x000fe20000410000 */
[----:B------:R-:W-:Y:S01]  /*4050*/  FSEL R15, R70, -INF , !P4 ;  /* 0xff800000460f7808 */ /* 0x000fe20006000000 */
[----:B------:R-:W-:Y:S01]  /*4060*/  FFMA.FTZ R13, R0, R101, R48 ;  /* 0x00000065000d7223 */ /* 0x000fe20000010030 */
[-C--:B------:R-:W-:Y:S01]  /*4070*/  ISETP.GE.AND P2, PT, R107, R104.reuse, PT ;  /* 0x000000686b00720c */ /* 0x080fe20003f46270 */
[----:B------:R-:W-:Y:S01]  /*4080*/  FMUL.FTZ R32, R60, c[0x0][0x2ec] ;  /* 0x0000bb003c207a20 */ /* 0x000fe20000410000 */
[----:B------:R-:W-:Y:S01]  /*4090*/  ISETP.GE.AND P4, PT, R113, R104, PT ;  /* 0x000000687100720c */ /* 0x000fe20003f86270 */
[C---:B-----5:R-:W-:Y:S01]  /*40a0*/  FFMA.FTZ R20, R0.reuse, R111, R20 ;  /* 0x0000006f00147223 */ /* 0x060fe20000010014 */
[----:B------:R-:W-:Y:S01]  /*40b0*/  MUFU.TANH R49, R49 ;  /* 0x0000003100317308 */ /* 0x000fe20000002400 */
[----:B---3--:R-:W-:Y:S01]  /*40c0*/  FFMA.FTZ R165, R0, R123, R22 ;  /* 0x0000007b00a57223 */ /* 0x008fe20000010016 */
[----:B------:R-:W-:Y:S01]  /*40d0*/  FSEL R10, R10, -INF , !P3 ;  /* 0xff8000000a0a7808 */ /* 0x000fe20005800000 */
[----:B------:R-:W-:Y:S01]  /*40e0*/  FMUL.FTZ R34, R62, c[0x0][0x2ec] ;  /* 0x0000bb003e227a20 */ /* 0x000fe20000410000 */
[----:B------:R-:W-:Y:S01]  /*40f0*/  ISETP.GE.AND P3, PT, R107, R122, PT ;  /* 0x0000007a6b00720c */ /* 0x000fe20003f66270 */
[----:B------:R-:W-:Y:S01]  /*4100*/  FMUL.FTZ R35, R63, c[0x0][0x2ec] ;  /* 0x0000bb003f237a20 */ /* 0x000fe20000410000 */
[----:B------:R-:W-:Y:S01]  /*4110*/  FSEL R13, R13, -INF , !P1 ;  /* 0xff8000000d0d7808 */ /* 0x000fe20004800000 */
[C---:B------:R-:W-:Y:S01]  /*4120*/  FFMA.FTZ R45, R0.reuse, R111, R45 ;  /* 0x0000006f002d7223 */ /* 0x040fe2000001002d */
[----:B------:R-:W3:Y:S01]  /*4130*/  MUFU.TANH R21, R21 ;  /* 0x0000001500157308 */ /* 0x000ee20000002400 */
[----:B--2---:R-:W-:Y:S01]  /*4140*/  FFMA.FTZ R12, R0, R105, R54 ;  /* 0x00000069000c7223 */ /* 0x004fe20000010036 */
[----:B------:R-:W-:Y:S01]  /*4150*/  ISETP.GE.AND P1, PT, R109, R104, PT ;  /* 0x000000686d00720c */ /* 0x000fe20003f26270 */
[----:B------:R-:W-:-:S04]  /*4160*/  DEPBAR.LE SB0, 0x0 ;  /* 0x000080000000791a */ /* 0x000fc80000000000 */
[C---:B-1----:R-:W-:Y:S01]  /*4170*/  HMMA.16816.F32 R80, R16.reuse, R38, R80 ;  /* 0x000000261050723c */ /* 0x042fe20000001850 */
[----:B------:R-:W1:Y:S01]  /*4180*/  MUFU.TANH R30, R30 ;  /* 0x0000001e001e7308 */ /* 0x000e620000002400 */
[----:B------:R-:W-:Y:S02]  /*4190*/  FSEL R11, R11, -INF , !P2 ;  /* 0xff8000000b0b7808 */ /* 0x000fe40005000000 */
[----:B------:R-:W-:Y:S02]  /*41a0*/  FSEL R23, R20, -INF , !P4 ;  /* 0xff80000014177808 */ /* 0x000fe40006000000 */
[----:B------:R-:W-:Y:S02]  /*41b0*/  ISETP.GE.AND P2, PT, R117, R104, PT ;  /* 0x000000687500720c */ /* 0x000fe40003f46270 */
[----:B------:R-:W-:Y:S01]  /*41c0*/  HMMA.16816.F32 R64, R16, R36, R64 ;  /* 0x000000241040723c */ /* 0x000fe20000001840 */
[----:B------:R-:W2:Y:S01]  /*41d0*/  MUFU.TANH R40, R40 ;  /* 0x0000002800287308 */ /* 0x000ea20000002400 */
[----:B---3--:R-:W-:Y:S01]  /*41e0*/  FFMA.FTZ R21, R0, R119, R21 ;  /* 0x0000007700157223 */ /* 0x008fe20000010015 */
[----:B------:R-:W-:-:S02]  /*41f0*/  FSEL R12, R12, -INF , !P3 ;  /* 0xff8000000c0c7808 */ /* 0x000fc40005800000 */
[----:B------:R-:W-:Y:S02]  /*4200*/  ISETP.GE.AND P3, PT, R117, R122, PT ;  /* 0x0000007a7500720c */ /* 0x000fe40003f66270 */
[C---:B------:R-:W-:Y:S01]  /*4210*/  FFMA.FTZ R36, R0.reuse, R101, R68 ;  /* 0x0000006500247223 */ /* 0x040fe20000010044 */
[----:B------:R-:W-:Y:S01]  /*4220*/  FSEL R21, R21, -INF , !P1 ;  /* 0xff80000015157808 */ /* 0x000fe20004800000 */
[----:B------:R-:W3:Y:S01]  /*4230*/  MUFU.TANH R59, R59 ;  /* 0x0000003b003b7308 */ /* 0x000ee20000002400 */
[C---:B------:R-:W-:Y:S01]  /*4240*/  FFMA.FTZ R16, R0.reuse, R119, R49 ;  /* 0x0000007700107223 */ /* 0x040fe20000010031 */
[----:B------:R-:W-:Y:S01]  /*4250*/  ISETP.GE.AND P1, PT, R125, R104, PT ;  /* 0x000000687d00720c */ /* 0x000fe20003f26270 */
[-C--:B-1----:R-:W-:Y:S01]  /*4260*/  FFMA.FTZ R30, R0, R115.reuse, R30 ;  /* 0x00000073001e7223 */ /* 0x082fe2000001001e */
[----:B------:R-:W-:Y:S02]  /*4270*/  FSEL R36, R36, -INF , !P5 ;  /* 0xff80000024247808 */ /* 0x000fe40006800000 */
[-C--:B------:R-:W-:Y:S01]  /*4280*/  ISETP.GE.AND P5, PT, R109, R122.reuse, PT ;  /* 0x0000007a6d00720c */ /* 0x080fe20003fa6270 */
        /* <DEDUP_REMOVED lines=11> */
[-C--:B------:R-:W-:Y:S01]  /*4340*/  ISETP.GE.AND P6, PT, R99, R122.reuse, PT ;  /* 0x0000007a6300720c */ /* 0x080fe20003fc6270 */
[----:B------:R-:W-:Y:S01]  /*4350*/  FMUL.FTZ R37, R64, c[0x0][0x2ec] ;  /* 0x0000bb0040257a20 */ /* 0x000fe20000410000 */
[----:B------:R-:W-:Y:S01]  /*4360*/  FSEL R128, R40, -INF , !P3 ;  /* 0xff80000028807808 */ /* 0x000fe20005800000 */
[----:B------:R-:W-:Y:S01]  /*4370*/  FMUL.FTZ R20, R67, c[0x0][0x2ec] ;  /* 0x0000bb0043147a20 */ /* 0x000fe20000410000 */
[----:B------:R-:W-:Y:S01]  /*4380*/  ISETP.GE.AND P3, PT, R131, R122, PT ;  /* 0x0000007a8300720c */ /* 0x000fe20003f66270 */
[C---:B---3--:R-:W-:Y:S01]  /*4390*/  FFMA.FTZ R59, R0.reuse, R95, R59 ;  /* 0x0000005f003b7223 */ /* 0x048fe2000001003b */
[----:B------:R-:W3:Y:S01]  /*43a0*/  MUFU.TANH R32, R32 ;  /* 0x0000002000207308 */ /* 0x000ee20000002400 */
[----:B------:R-:W-:Y:S01]  /*43b0*/  FMUL.FTZ R30, R81, c[0x0][0x2ec] ;  /* 0x0000bb00511e7a20 */ /* 0x000fe20000410000 */
[----:B------:R-:W-:Y:S01]  /*43c0*/  ISETP.GE.AND P4, PT, R129, R104, PT ;  /* 0x000000688100720c */ /* 0x000fe20003f86270 */
[----:B-1----:R-:W-:Y:S01]  /*43d0*/  FFMA.FTZ R33, R0, R127, R33 ;  /* 0x0000007f00217223 */ /* 0x002fe20000010021 */
[----:B------:R-:W-:-:S02]  /*43e0*/  FSEL R14, R59, -INF , !P6 ;  /* 0xff8000003b0e7808 */ /* 0x000fc40007000000 */
[-C--:B------:R-:W-:Y:S02]  /*43f0*/  ISETP.GE.AND P6, PT, R113, R122.reuse, PT ;  /* 0x0000007a7100720c */ /* 0x080fe40003fc6270 */
[----:B------:R-:W1:Y:S01]  /*4400*/  MUFU.TANH R31, R77 ;  /* 0x0000004d001f7308 */ /* 0x000e620000002400 */
[----:B------:R-:W-:Y:S01]  /*4410*/  FSEL R130, R33, -INF , !P3 ;  /* 0xff80000021827808 */ /* 0x000fe20005800000 */
[----:B--2---:R-:W-:Y:S01]  /*4420*/  FFMA.FTZ R22, R0, R171, R22 ;  /* 0x000000ab00167223 */ /* 0x004fe20000010016 */
[----:B------:R-:W-:Y:S02]  /*4430*/  ISETP.GE.AND P3, PT, R175, R122, PT ;  /* 0x0000007aaf00720c */ /* 0x000fe40003f66270 */
[----:B------:R-:W-:Y:S02]  /*4440*/  FSEL R18, R45, -INF , !P6 ;  /* 0xff8000002d127808 */ /* 0x000fe40007000000 */
[----:B------:R-:W-:Y:S01]  /*4450*/  FSEL R117, R22, -INF , !P3 ;  /* 0xff80000016757808 */ /* 0x000fe20005800000 */
[----:B------:R-:W2:Y:S01]  /*4460*/  MUFU.TANH R34, R34 ;  /* 0x0000002200227308 */ /* 0x000ea20000002400 */
[----:B---3--:R-:W-:Y:S01]  /*4470*/  FFMA.FTZ R32, R0, R137, R32 ;  /* 0x0000008900207223 */ /* 0x008fe20000010020 */
[----:B------:R-:W-:-:S02]  /*4480*/  ISETP.GT.AND P3, PT, R156, R149, PT ;  /* 0x000000959c00720c */ /* 0x000fc40003f64270 */
[----:B------:R-:W-:Y:S02]  /*4490*/  ISETP.GE.AND P6, PT, R129, R122, PT ;  /* 0x0000007a8100720c */ /* 0x000fe40003fc6270 */
        /* <DEDUP_REMOVED lines=8> */
[----:B------:R-:W-:Y:S02]  /*4520*/  ISETP.GE.AND P4, PT, R139, R104, PT ;  /* 0x000000688b00720c */ /* 0x000fe40003f86270 */
[-C--:B------:R-:W-:Y:S02]  /*4530*/  ISETP.GE.AND P5, PT, R173, R122.reuse, PT ;  /* 0x0000007aad00720c */ /* 0x080fe40003fa6270 */
[----:B------:R-:W-:Y:S02]  /*4540*/  FSEL R131, R34, -INF , !P1 ;  /* 0xff80000022837808 */ /* 0x000fe40004800000 */
[----:B------:R-:W2:Y:S01]  /*4550*/  MUFU.TANH R35, R35 ;  /* 0x0000002300237308 */ /* 0x000ea20000002400 */
[----:B---3--:R-:W-:Y:S01]  /*4560*/  FFMA.FTZ R17, R0, R141, R17 ;  /* 0x0000008d00117223 */ /* 0x008fe20000010011 */
[----:B------:R-:W-:-:S02]  /*4570*/  ISETP.GE.AND P6, PT, R139, R122, PT ;  /* 0x0000007a8b00720c */ /* 0x000fc40003fc6270 */
[----:B------:R-:W-:Y:S02]  /*4580*/  ISETP.GE.AND P1, PT, R173, R104, PT ;  /* 0x00000068ad00720c */ /* 0x000fe40003f26270 */
[----:B------:R-:W-:Y:S02]  /*4590*/  FSEL R118, R17, -INF , !P5 ;  /* 0xff80000011767808 */ /* 0x000fe40006800000 */
[----:B------:R-:W3:Y:S01]  /*45a0*/  MUFU.TANH R37, R37 ;  /* 0x0000002500257308 */ /* 0x000ee20000002400 */
[----:B-1----:R-:W-:Y:S01]  /*45b0*/  FFMA.FTZ R19, R0, R135, R19 ;  /* 0x0000008700137223 */ /* 0x002fe20000010013 */
[----:B------:R-:W-:Y:S02]  /*45c0*/  ISETP.GE.AND P5, PT, R167, R122, PT ;  /* 0x0000007aa700720c */ /* 0x000fe40003fa6270 */
[----:B------:R-:W-:Y:S02]  /*45d0*/  IADD3 R107, R144, 0x2800, RZ ;  /* 0x00002800906b7810 */ /* 0x000fe40007ffe0ff */
[----:B------:R-:W-:-:S02]  /*45e0*/  FSEL R115, R19, -INF , !P4 ;  /* 0xff80000013737808 */ /* 0x000fc40006000000 */
[----:B------:R-:W1:Y:S01]  /*45f0*/  MUFU.TANH R20, R20 ;  /* 0x0000001400147308 */ /* 0x000e620000002400 */
[----:B--2---:R-:W-:Y:S01]  /*4600*/  FFMA.FTZ R35, R0, R127, R35 ;  /* 0x0000007f00237223 */ /* 0x004fe20000010023 */
[-C--:B------:R-:W-:Y:S02]  /*4610*/  ISETP.GE.AND P4, PT, R87, R104.reuse, PT ;  /* 0x000000685700720c */ /* 0x080fe40003f86270 */
[----:B------:R-:W-:Y:S02]  /*4620*/  IADD3 R105, R144, 0x3800, RZ ;  /* 0x0000380090697810 */ /* 0x000fe40007ffe0ff */
[----:B------:R-:W-:Y:S02]  /*4630*/  FSEL R129, R35, -INF , !P2 ;  /* 0xff80000023817808 */ /* 0x000fe40005000000 */
[----:B------:R-:W2:Y:S01]  /*4640*/  MUFU.TANH R56, R56 ;  /* 0x0000003800387308 */ /* 0x000ea20000002400 */
[----:B---3--:R-:W-:Y:S01]  /*4650*/  FFMA.FTZ R37, R0, R135, R37 ;  /* 0x0000008700257223 */ /* 0x008fe20000010025 */
[----:B------:R-:W-:-:S02]  /*4660*/  ISETP.GE.AND P2, PT, R175, R104, PT ;  /* 0x00000068af00720c */ /* 0x000fc40003f46270 */
[----:B------:R-:W-:Y:S02]  /*4670*/  IADD3 R135, R144, 0x1000, RZ ;  /* 0x0000100090877810 */ /* 0x000fe40007ffe0ff */
[----:B------:R-:W-:Y:S02]  /*4680*/  FSEL R119, R37, -INF , !P6 ;  /* 0xff80000025777808 */ /* 0x000fe40007000000 */
[----:B------:R-:W3:Y:S01]  /*4690*/  MUFU.TANH R52, R52 ;  /* 0x0000003400347308 */ /* 0x000ee20000002400 */
[----:B-1----:R-:W-:Y:S01]  /*46a0*/  FFMA.FTZ R20, R0, R141, R20 ;  /* 0x0000008d00147223 */ /* 0x002fe20000010014 */
[----:B------:R-:W-:Y:S01]  /*46b0*/  BAR.SYNC.DEFER_BLOCKING 0x0 ;  /* 0x0000000000007b1d */ /* 0x000fe20000010000 */
[----:B------:R-:W-:-:S03]  /*46c0*/  ISETP.GE.AND P6, PT, R87, R122, PT ;  /* 0x0000007a5700720c */ /* 0x000fc60003fc6270 */
[----:B------:R-:W-:Y:S02]  /*46d0*/  FSEL R114, R20, -INF , !P1 ;  /* 0xff80000014727808 */ /* 0x000fe40004800000 */
[----:B------:R-:W1:Y:S01]  /*46e0*/  MUFU.TANH R30, R30 ;  /* 0x0000001e001e7308 */ /* 0x000e620000002400 */
[----:B--2---:R-:W-:Y:S01]  /*46f0*/  FFMA.FTZ R19, R0, R3, R56 ;  /* 0x0000000300137223 */ /* 0x004fe20000010038 */
[----:B------:R-:W-:-:S04]  /*4700*/  ISETP.GE.AND P1, PT, R167, R104, PT ;  /* 0x00000068a700720c */ /* 0x000fc80003f26270 */
[----:B------:R-:W-:Y:S02]  /*4710*/  FSEL R19, R19, -INF , !P6 ;  /* 0xff80000013137808 */ /* 0x000fe40007000000 */
[----:B------:R-:W2:Y:S01]  /*4720*/  MUFU.TANH R113, R82 ;  /* 0x0000005200717308 */ /* 0x000ea20000002400 */
[----:B---3--:R-:W-:-:S05]  /*4730*/  FFMA.FTZ R17, R0, R3, R52 ;  /* 0x0000000300117223 */ /* 0x008fca0000010034 */
[----:B------:R-:W-:Y:S02]  /*4740*/  FSEL R17, R17, -INF , !P4 ;  /* 0xff80000011117808 */ /* 0x000fe40006000000 */
        /* <DEDUP_REMOVED lines=66> */
.L_x_7488:
[----:B------:R-:W-:-:S04]  /*4b70*/  LEA R25, -R7, RZ, 0x6 ;  /* 0x000000ff07197211 */ /* 0x000fc800078e31ff */
[----:B------:R-:W-:Y:S02]  /*4b80*/  SHF.R.S32.HI R22, RZ, 0x1f, R25 ;  /* 0x0000001fff167819 */ /* 0x000fe40000011419 */
.L_x_7489:
        /* <DEDUP_REMOVED lines=82> */
.L_x_7491:
[----:B------:R-:W-:Y:S05]  /*50b0*/  BSYNC B0 ;  /* 0x0000000000007941 */ /* 0x000fea0003800000 */
.L_x_7490:
[----:B------:R-:W0:Y:S01]  /*50c0*/  LDGDEPBAR ;  /* 0x00000000000079af */ /* 0x000e220000000000 */
[----:B------:R-:W-:-:S04]  /*50d0*/  IADD3 R120, P1, R25, R120, RZ ;  /* 0x0000007819787210 */ /* 0x000fc80007f3e0ff */
[----:B------:R-:W-:Y:S02]  /*50e0*/  IADD3.X R121, R22, R121, RZ, P1, !PT ;  /* 0x0000007916797210 */ /* 0x000fe40000ffe4ff */
.L_x_7487:
        /* <DEDUP_REMOVED lines=61> */
[--C-:B------:R-:W-:Y:S01]  /*54c0*/  FFMA.FTZ R112, R17, c[0x0][0x23c], -R124.reuse ;  /* 0x00008f0011707a23 */ /* 0x100fe2000001087c */
[----:B------:R-:W-:Y:S01]  /*54d0*/  LEA.HI.X R166, R120, c[0x0][0x16c], R121, 0x1, P1 ;  /* 0x00005b0078a67a11 */ /* 0x000fe200008f0c79 */
[----:B------:R-:W-:-:S02]  /*54e0*/  FFMA.FTZ R109, R9, c[0x0][0x23c], -R124 ;  /* 0x00008f00096d7a23 */ /* 0x000fc4000001087c */
[--C-:B------:R-:W-:Y:S02]  /*54f0*/  FFMA.FTZ R102, R27, c[0x0][0x23c], -R124.reuse ;  /* 0x00008f001b667a23 */ /* 0x100fe4000001087c */
[--C-:B------:R-:W-:Y:S01]  /*5500*/  FFMA.FTZ R101, R15, c[0x0][0x23c], -R124.reuse ;  /* 0x00008f000f657a23 */ /* 0x100fe2000001087c */
[----:B------:R-:W1:Y:S01]  /*5510*/  MUFU.EX2 R103, R103 ;  /* 0x0000006700677308 */ /* 0x000e620000000800 */
[----:B------:R-:W-:Y:S02]  /*5520*/  FFMA.FTZ R27, R11, c[0x0][0x23c], -R124 ;  /* 0x00008f000b1b7a23 */ /* 0x000fe4000001087c */
[----:B------:R-:W2:Y:S01]  /*5530*/  LDSM.16.MT88.4 R8, [R139+0x8800] ;  /* 0x008800008b08783b */ /* 0x000ea20000004200 */
[--C-:B------:R-:W-:Y:S02]  /*5540*/  FFMA.FTZ R33, R36, c[0x0][0x23c], -R123.reuse ;  /* 0x00008f0024217a23 */ /* 0x100fe4000001087b */
        /* <DEDUP_REMOVED lines=12> */
[--C-:B------:R-:W-:Y:S01]  /*5610*/  FFMA.FTZ R127, R164, c[0x0][0x23c], -R123.reuse ;  /* 0x00008f00a47f7a23 */ /* 0x100fe2000001087b */
        /* <DEDUP_REMOVED lines=30> */
[----:B---3--:R-:W-:-:S05]  /*5800*/  F2FP.PACK_AB R4, R108, R33 ;  /* 0x000000216c04723e */ /* 0x008fca00000000ff */
[C---:B------:R-:W-:Y:S02]  /*5810*/  HMMA.16816.F32 R96, R64.reuse, R92, RZ ;  /* 0x0000005c4060723c */ /* 0x040fe400000018ff */
[----:B------:R-:W-:Y:S06]  /*5820*/  MUFU.EX2 R100, R100 ;  /* 0x0000006400647308 */ /* 0x000fec0000000800 */
[----:B------:R-:W-:Y:S02]  /*5830*/  HMMA.16816.F32 R92, R64, R94, RZ ;  /* 0x0000005e405c723c */ /* 0x000fe400000018ff */
[----:B------:R-:W3:Y:S01]  /*5840*/  MUFU.EX2 R27, R27 ;  /* 0x0000001b001b7308 */ /* 0x000ee20000000800 */
[----:B----4-:R-:W-:-:S05]  /*5850*/  F2FP.PACK_AB R6, R31, R32 ;  /* 0x000000201f06723e */ /* 0x010fca00000000ff */
        /* <DEDUP_REMOVED lines=54> */
[----:B-1----:R-:W-:Y:S01]  /*5bc0*/  HMMA.16816.F32 R52, R4, R12, R52 ;  /* 0x0000000c0434723c */ /* 0x002fe20000001834 */
[----:B------:R-:W-:-:S04]  /*5bd0*/  FFMA.FTZ R22, R165, c[0x0][0x23c], -R124 ;  /* 0x00008f00a5167a23 */ /* 0x000fc8000001087c */
[----:B------:R-:W-:Y:S03]  /*5be0*/  MUFU.EX2 R23, R23 ;  /* 0x0000001700177308 */ /* 0x000fe60000000800 */
[C---:B----4-:R-:W-:Y:S05]  /*5bf0*/  HMMA.16816.F32 R44, R4.reuse, R16, R44 ;  /* 0x00000010042c723c */ /* 0x050fea000000182c */
[----:B------:R-:W1:Y:S03]  /*5c00*/  MUFU.EX2 R22, R22 ;  /* 0x0000001600167308 */ /* 0x000e660000000800 */
[C---:B------:R-:W-:Y:S01]  /*5c10*/  HMMA.16816.F32 R48, R4.reuse, R18, R48 ;  /* 0x000000120430723c */ /* 0x040fe20000001830 */
[----:B------:R-:W4:Y:S04]  /*5c20*/  LDSM.16.MT88.4 R16, [R139+0x9000] ;  /* 0x009000008b10783b */ /* 0x000f280000004200 */
[----:B------:R-:W5:Y:S03]  /*5c30*/  MUFU.EX2 R20, R20 ;  /* 0x0000001400147308 */ /* 0x000f660000000800 */
[----:B------:R-:W-:Y:S01]  /*5c40*/  HMMA.16816.F32 R56, R4, R14, R56 ;  /* 0x0000000e0438723c */ /* 0x000fe20000001838 */
[----:B------:R-:W4:Y:S06]  /*5c50*/  LDSM.16.MT88.4 R12, [R137+0x9000] ;  /* 0x00900000890c783b */ /* 0x000f2c0000004200 */
[----:B---3--:R-:W-:-:S02]  /*5c60*/  F2FP.PACK_AB R4, R127, R128 ;  /* 0x000000807f04723e */ /* 0x008fc400000000ff */
[----:B-1----:R-:W-:Y:S01]  /*5c70*/  F2FP.PACK_AB R5, R22, R125 ;  /* 0x0000007d1605723e */ /* 0x002fe200000000ff */
[----:B------:R-:W-:Y:S01]  /*5c80*/  FADD.FTZ R125, R125, R30 ;  /* 0x0000001e7d7d7221 */ /* 0x000fe20000010000 */
[----:B------:R-:W-:Y:S02]  /*5c90*/  F2FP.PACK_AB R6, R23, R126 ;  /* 0x0000007e1706723e */ /* 0x000fe400000000ff */
[----:B-----5:R-:W-:Y:S01]  /*5ca0*/  F2FP.PACK_AB R7, R20, R21 ;  /* 0x000000151407723e */ /* 0x020fe200000000ff */
[----:B------:R-:W-:-:S04]  /*5cb0*/  FADD.FTZ R22, R22, R125 ;  /* 0x0000007d16167221 */ /* 0x000fc80000010000 */
[----:B------:R-:W-:Y:S02]  /*5cc0*/  FADD.FTZ R21, R21, R22 ;  /* 0x0000001615157221 */ /* 0x000fe40000010000 */
[----:B--2---:R-:W-:Y:S02]  /*5cd0*/  HMMA.16816.F32 R96, R4, R8, R96 ;  /* 0x000000080460723c */ /* 0x004fe40000001860 */
[----:B------:R-:W-:-:S06]  /*5ce0*/  FADD.FTZ R20, R20, R21 ;  /* 0x0000001514147221 */ /* 0x000fcc0000010000 */
        /* <DEDUP_REMOVED lines=40> */
[C---:B--2---:R-:W-:Y:S07]  /*5f70*/  HMMA.16816.F32 R72, R4.reuse, R16, R72 ;  /* 0x000000100448723c */ /* 0x044fee0000001848 */
[----:B------:R-:W-:Y:S01]  /*5f80*/  FADD.FTZ R17, R33, R34 ;  /* 0x0000002221117221 */ /* 0x000fe20000010000 */
[----:B------:R-:W-:Y:S03]  /*5f90*/  HMMA.16816.F32 R68, R4, R18, R68 ;  /* 0x000000120444723c */ /* 0x000fe60000001844 */
[----:B------:R-:W-:-:S04]  /*5fa0*/  FADD.FTZ R17, R108, R17 ;  /* 0x000000116c117221 */ /* 0x000fc80000010000 */
[----:B------:R-:W-:-:S04]  /*5fb0*/  FADD.FTZ R32, R32, R17 ;  /* 0x0000001120207221 */ /* 0x000fc80000010000 */
        /* <DEDUP_REMOVED lines=84> */
.L_x_7493:
[----:B------:R-:W-:-:S05]  /*6500*/  IMAD.MOV.U32 R4, RZ, RZ, c[0x0][0x1a0] ;  /* 0x00006800ff047624 */ /* 0x000fca00078e00ff */
[----:B------:R-:W-:-:S04]  /*6510*/  LEA R4, -R4, RZ, 0x6 ;  /* 0x000000ff04047211 */ /* 0x000fc800078e31ff */
[----:B------:R-:W-:Y:S02]  /*6520*/  SHF.R.S32.HI R7, RZ, 0x1f, R4 ;  /* 0x0000001fff077819 */ /* 0x000fe40000011404 */
.L_x_7494:
        /* <DEDUP_REMOVED lines=31> */
[----:B------:R-:W-:-:S02]  /*6720*/  @!P1 IADD3 R6, P5, R4, R28, RZ ;  /* 0x0000001c04069210 */ /* 0x000fc40007fbe0ff */
        /* <DEDUP_REMOVED lines=43> */
[----:B------:R-:W2:Y:S04]  /*69e0*/  LDSM.16.M88.4 R28, [R146+0x4800] ;  /* 0x00480000921c783b */ /* 0x000ea80000000200 */
[----:B------:R-:W5:Y:S04]  /*69f0*/  LDSM.16.M88.4 R20, [R146+0x5000] ;  /* 0x005000009214783b */ /* 0x000f680000000200 */
[----:B------:R-:W4:Y:S04]  /*6a00*/  LDSM.16.M88.4 R112, [R146+0x5800] ;  /* 0x005800009270783b */ /* 0x000f280000000200 */
[----:B------:R-:W-:Y:S04]  /*6a10*/  LDSM.16.M88.4 R100, [R145] ;  /* 0x000000009164783b */ /* 0x000fe80000000200 */
[----:B------:R-:W1:Y:S04]  /*6a20*/  LDSM.16.M88.4 R108, [R144] ;  /* 0x00000000906c783b */ /* 0x000e680000000200 */
[----:B------:R-:W1:Y:S04]  /*6a30*/  LDSM.16.M88.4 R116, [R136] ;  /* 0x000000008874783b */ /* 0x000e680000000200 */
[----:B------:R-:W0:Y:S01]  /*6a40*/  LDGDEPBAR ;  /* 0x00000000000079af */ /* 0x000e220000000000 */
[C---:B---3--:R-:W-:Y:S08]  /*6a50*/  HMMA.16816.F32 R8, R12.reuse, R4, RZ ;  /* 0x000000040c08723c */ /* 0x048ff000000018ff */
[C---:B------:R-:W-:Y:S08]  /*6a60*/  HMMA.16816.F32 R4, R12.reuse, R6, RZ ;  /* 0x000000060c04723c */ /* 0x040ff000000018ff */
[C---:B--2---:R-:W-:Y:S08]  /*6a70*/  HMMA.16816.F32 R32, R12.reuse, R28, RZ ;  /* 0x0000001c0c20723c */ /* 0x044ff000000018ff */
[C---:B-----5:R-:W-:Y:S08]  /*6a80*/  HMMA.16816.F32 R24, R12.reuse, R20, RZ ;  /* 0x000000140c18723c */ /* 0x060ff000000018ff */
[C---:B------:R-:W-:Y:S08]  /*6a90*/  HMMA.16816.F32 R28, R12.reuse, R30, RZ ;  /* 0x0000001e0c1c723c */ /* 0x040ff000000018ff */
[C---:B------:R-:W-:Y:S08]  /*6aa0*/  HMMA.16816.F32 R20, R12.reuse, R22, RZ ;  /* 0x000000160c14723c */ /* 0x040ff000000018ff */
[C---:B----4-:R-:W-:Y:S08]  /*6ab0*/  HMMA.16816.F32 R16, R12.reuse, R112, RZ ;  /* 0x000000700c10723c */ /* 0x050ff000000018ff */
[----:B------:R-:W-:Y:S01]  /*6ac0*/  HMMA.16816.F32 R12, R12, R114, RZ ;  /* 0x000000720c0c723c */ /* 0x000fe200000018ff */
[----:B------:R-:W2:Y:S07]  /*6ad0*/  LDSM.16.M88.4 R112, [R135] ;  /* 0x000000008770783b */ /* 0x000eae0000000200 */
        /* <DEDUP_REMOVED lines=18> */
[----:B------:R-:W-:Y:S07]  /*6c00*/  LDSM.16.M88.4 R108, [R133] ;  /* 0x00000000856c783b */ /* 0x000fee0000000200 */
[C---:B---3--:R-:W-:Y:S08]  /*6c10*/  HMMA.16816.F32 R24, R112.reuse, R100, R24 ;  /* 0x000000647018723c */ /* 0x048ff00000001818 */
        /* <DEDUP_REMOVED lines=27> */
[----:B------:R-:W1:Y:S07]  /*6dd0*/  LDSM.16.M88.4 R100, [R145+0x2000] ;  /* 0x002000009164783b */ /* 0x000e6e0000000200 */
        /* <DEDUP_REMOVED lines=9> */
[----:B------:R-:W-:Y:S07]  /*6e70*/  LDSM.16.M88.4 R112, [R140+0x6800] ;  /* 0x006800008c70783b */ /* 0x000fee0000000200 */
[C---:B---3--:R-:W-:Y:S08]  /*6e80*/  HMMA.16816.F32 R32, R100.reuse, R116, R32 ;  /* 0x000000746420723c */ /* 0x048ff00000001820 */
[C---:B------:R-:W-:Y:S01]  /*6e90*/  HMMA.16816.F32 R28, R100.reuse, R118, R28 ;  /* 0x00000076641c723c */ /* 0x040fe2000000181c */
[----:B------:R-:W-:Y:S07]  /*6ea0*/  LDSM.16.M88.4 R116, [R140+0x6000] ;  /* 0x006000008c74783b */ /* 0x000fee0000000200 */
[C---:B-1----:R-:W-:Y:S08]  /*6eb0*/  HMMA.16816.F32 R16, R100.reuse, R108, R16 ;  /* 0x0000006c6410723c */ /* 0x042ff00000001810 */
[----:B------:R-:W-:Y:S01]  /*6ec0*/  HMMA.16816.F32 R12, R100, R110, R12 ;  /* 0x0000006e640c723c */ /* 0x000fe2000000180c */
[----:B------:R-:W1:Y:S04]  /*6ed0*/  LDSM.16.M88.4 R108, [R143+0x2000] ;  /* 0x002000008f6c783b */ /* 0x000e680000000200 */
[----:B------:R-:W2:Y:S03]  /*6ee0*/  LDSM.16.M88.4 R100, [R140+0x7000] ;  /* 0x007000008c64783b */ /* 0x000ea60000000200 */
        /* <DEDUP_REMOVED lines=9> */
[C---:B-1----:R-:W-:Y:S08]  /*6f80*/  HMMA.16816.F32 R16, R108.reuse, R112, R16 ;  /* 0x000000706c10723c */ /* 0x042ff00000001810 */
[----:B------:R-:W-:Y:S01]  /*6f90*/  HMMA.16816.F32 R12, R108, R114, R12 ;  /* 0x000000726c0c723c */ /* 0x000fe2000000180c */
[----:B------:R-:W1:Y:S04]  /*6fa0*/  LDSM.16.M88.4 R108, [R133+0x3000] ;  /* 0x00300000856c783b */ /* 0x000e680000000200 */
[----:B------:R-:W3:Y:S03]  /*6fb0*/  LDSM.16.M88.4 R112, [R133+0x2800] ;  /* 0x002800008570783b */ /* 0x000ee60000000200 */
[C---:B--2---:R-:W-:Y:S08]  /*6fc0*/  HMMA.16816.F32 R8, R116.reuse, R100, R8 ;  /* 0x000000647408723c */ /* 0x044ff00000001808 */
[----:B------:R-:W-:Y:S01]  /*6fd0*/  HMMA.16816.F32 R4, R116, R102, R4 ;  /* 0x000000667404723c */ /* 0x000fe20000001804 */
[----:B------:R-:W2:Y:S01]  /*6fe0*/  LDSM.16.M88.4 R100, [R133+0x3800] ;  /* 0x003800008564783b */ /* 0x000ea20000000200 */
[----:B------:R-:W-:-:S06]  /*6ff0*/  DEPBAR.LE SB0, 0x0 ;  /* 0x000080000000791a */ /* 0x000fcc0000000000 */
[C---:B-1----:R-:W-:Y:S07]  /*7000*/  HMMA.16816.F32 R24, R116.reuse, R108, R24 ;  /* 0x0000006c7418723c */ /* 0x042fee0000001818 */
[----:B------:R-:W-:Y:S01]  /*7010*/  IMAD R109, R156, 0x40, R155 ;  /* 0x000000409c6d7824 */ /* 0x000fe200078e029b */
[----:B------:R-:W-:Y:S04]  /*7020*/  HMMA.16816.F32 R20, R116, R110, R20 ;  /* 0x0000006e7414723c */ /* 0x000fe80000001814 */
[----:B------:R-:W-:-:S04]  /*7030*/  IADD3 R173, R109, 0x9, RZ ;  /* 0x000000096dad7810 */ /* 0x000fc80007ffe0ff */
[----:B------:R-:W-:Y:S01]  /*7040*/  FMUL.FTZ R4, R4, c[0x0][0x2ec] ;  /* 0x0000bb0004047a20 */ /* 0x000fe20000410000 */
[C---:B---3--:R-:W-:Y:S01]  /*7050*/  HMMA.16816.F32 R32, R116.reuse, R112, R32 ;  /* 0x000000707420723c */ /* 0x048fe20000001820 */
[----:B------:R-:W-:Y:S01]  /*7060*/  FMUL.FTZ R6, R6, c[0x0][0x2ec] ;  /* 0x0000bb0006067a20 */ /* 0x000fe20000410000 */
[----:B------:R-:W-:Y:S01]  /*7070*/  IADD3 R111, R109, 0x8, RZ ;  /* 0x000000086d6f7810 */ /* 0x000fe20007ffe0ff */
[----:B------:R-:W-:Y:S02]  /*7080*/  FMUL.FTZ R5, R5, c[0x0][0x2ec] ;  /* 0x0000bb0005057a20 */ /* 0x000fe40000410000 */
[----:B------:R-:W-:Y:S01]  /*7090*/  FMUL.FTZ R7, R7, c[0x0][0x2ec] ;  /* 0x0000bb0007077a20 */ /* 0x000fe20000410000 */
[----:B------:R-:W-:Y:S01]  /*70a0*/  MUFU.TANH R4, R4 ;  /* 0x0000000400047308 */ /* 0x000fe20000002400 */
[----:B------:R-:W-:Y:S01]  /*70b0*/  ISETP.GE.AND P3, PT, R111, R122, PT ;  /* 0x0000007a6f00720c */ /* 0x000fe20003f66270 */
[----:B------:R-:W-:Y:S01]  /*70c0*/  HMMA.16816.F32 R28, R116, R114, R28 ;  /* 0x00000072741c723c */ /* 0x000fe2000000181c */
[----:B------:R-:W-:Y:S01]  /*70d0*/  FMUL.FTZ R165, R27, c[0x0][0x2ec] ;  /* 0x0000bb001ba57a20 */ /* 0x000fe20000410000 */
[----:B------:R-:W-:Y:S01]  /*70e0*/  ISETP.GE.AND P5, PT, R111, R104, PT ;  /* 0x000000686f00720c */ /* 0x000fe20003fa6270 */
[----:B------:R-:W-:-:S02]  /*70f0*/  FMUL.FTZ R24, R24, c[0x0][0x2ec] ;  /* 0x0000bb0018187a20 */ /* 0x000fc40000410000 */
[----:B------:R-:W-:Y:S01]  /*7100*/  FMUL.FTZ R26, R26, c[0x0][0x2ec] ;  /* 0x0000bb001a1a7a20 */ /* 0x000fe20000410000 */
[----:B------:R-:W-:Y:S01]  /*7110*/  MUFU.TANH R6, R6 ;  /* 0x0000000600067308 */ /* 0x000fe20000002400 */
[----:B------:R-:W-:Y:S01]  /*7120*/  IADD3 R115, R109, 0x1, RZ ;  /* 0x000000016d737810 */ /* 0x000fe20007ffe0ff */
[C---:B--2---:R-:W-:Y:S01]  /*7130*/  HMMA.16816.F32 R16, R116.reuse, R100, R16 ;  /* 0x000000647410723c */ /* 0x044fe20000001810 */
[----:B------:R-:W-:Y:S02]  /*7140*/  FMUL.FTZ R27, R21, c[0x0][0x2ec] ;  /* 0x0000bb00151b7a20 */ /* 0x000fe40000410000 */
[----:B------:R-:W-:Y:S01]  /*7150*/  FMUL.FTZ R20, R20, c[0x0][0x2ec] ;  /* 0x0000bb0014147a20 */ /* 0x000fe20000410000 */
[----:B------:R-:W-:Y:S01]  /*7160*/  ISETP.GE.AND P6, PT, R115, R122, PT ;  /* 0x0000007a7300720c */ /* 0x000fe20003fc6270 */
[----:B------:R-:W-:Y:S01]  /*7170*/  FMUL.FTZ R22, R22, c[0x0][0x2ec] ;  /* 0x0000bb0016167a20 */ /* 0x000fe20000410000 */
[----:B------:R1:W-:Y:S01]  /*7180*/  I2F R113, R115 ;  /* 0x0000007300717306 */ /* 0x0003e20000201400 */
[----:B------:R-:W-:Y:S01]  /*7190*/  FMUL.FTZ R101, R8, c[0x0][0x2ec] ;  /* 0x0000bb0008657a20 */ /* 0x000fe20000410000 */
[----:B------:R-:W-:Y:S01]  /*71a0*/  HMMA.16816.F32 R12, R116, R102, R12 ;  /* 0x00000066740c723c */ /* 0x000fe2000000180c */
[----:B------:R-:W-:Y:S01]  /*71b0*/  FMUL.FTZ R8, R9, c[0x0][0x2ec] ;  /* 0x0000bb0009087a20 */ /* 0x000fe20000410000 */
[----:B------:R-:W-:Y:S01]  /*71c0*/  ISETP.GE.AND P4, PT, R115, R104, PT ;  /* 0x000000687300720c */ /* 0x000fe20003f86270 */
[----:B------:R-:W-:-:S02]  /*71d0*/  FMUL.FTZ R9, R10, c[0x0][0x2ec] ;  /* 0x0000bb000a097a20 */ /* 0x000fc40000410000 */
[----:B------:R-:W-:Y:S01]  /*71e0*/  FMUL.FTZ R10, R11, c[0x0][0x2ec] ;  /* 0x0000bb000b0a7a20 */ /* 0x000fe20000410000 */
[----:B------:R2:W3:Y:S01]  /*71f0*/  I2F R103, R111 ;  /* 0x0000006f00677306 */ /* 0x0004e20000201400 */
[----:B------:R-:W-:Y:S02]  /*7200*/  FMUL.FTZ R119, R33, c[0x0][0x2ec] ;  /* 0x0000bb0021777a20 */ /* 0x000fe40000410000 */
[----:B------:R-:W-:Y:S02]  /*7210*/  FMUL.FTZ R171, R35, c[0x0][0x2ec] ;  /* 0x0000bb0023ab7a20 */ /* 0x000fe40000410000 */
[----:B------:R-:W-:Y:S02]  /*7220*/  FMUL.FTZ R169, R31, c[0x0][0x2ec] ;  /* 0x0000bb001fa97a20 */ /* 0x000fe40000410000 */
[----:B------:R-:W-:Y:S01]  /*7230*/  FMUL.FTZ R31, R25, c[0x0][0x2ec] ;  /* 0x0000bb00191f7a20 */ /* 0x000fe20000410000 */
[----:B------:R-:W4:Y:S01]  /*7240*/  MUFU.TANH R8, R8 ;  /* 0x0000000800087308 */ /* 0x000f220000002400 */
[----:B------:R-:W-:Y:S01]  /*7250*/  FMUL.FTZ R34, R34, c[0x0][0x2ec] ;  /* 0x0000bb0022227a20 */ /* 0x000fe20000410000 */
[----:B-1----:R-:W-:Y:S01]  /*7260*/  IADD3 R115, R109, 0x18, RZ ;  /* 0x000000186d737810 */ /* 0x002fe20007ffe0ff */
[----:B------:R-:W-:-:S02]  /*7270*/  FMUL.FTZ R21, R16, c[0x0][0x2ec] ;  /* 0x0000bb0010157a20 */ /* 0x000fc40000410000 */
[----:B------:R-:W-:Y:S02]  /*7280*/  FMUL.FTZ R32, R32, c[0x0][0x2ec] ;  /* 0x0000bb0020207a20 */ /* 0x000fe40000410000 */
[----:B------:R-:W-:Y:S01]  /*7290*/  FMUL.FTZ R28, R28, c[0x0][0x2ec] ;  /* 0x0000bb001c1c7a20 */ /* 0x000fe20000410000 */
[----:B------:R-:W1:Y:S01]  /*72a0*/  MUFU.TANH R10, R10 ;  /* 0x0000000a000a7308 */ /* 0x000e620000002400 */
[----:B--2---:R-:W-:Y:S01]  /*72b0*/  IADD3 R111, R109, 0x11, RZ ;  /* 0x000000116d6f7810 */ /* 0x004fe20007ffe0ff */
[CC--:B---3--:R-:W-:Y:S02]  /*72c0*/  FFMA.FTZ R4, R0.reuse, R103.reuse, R4 ;  /* 0x0000006700047223 */ /* 0x0c8fe40000010004 */
[----:B------:R-:W-:Y:S02]  /*72d0*/  FFMA.FTZ R6, R0, R103, R6 ;  /* 0x0000006700067223 */ /* 0x000fe40000010006 */
[----:B------:R-:W-:Y:S02]  /*72e0*/  FMUL.FTZ R103, R18, c[0x0][0x2ec] ;  /* 0x0000bb0012677a20 */ /* 0x000fe40000410000 */
[----:B------:R-:W-:Y:S01]  /*72f0*/  MUFU.TANH R5, R5 ;  /* 0x0000000500057308 */ /* 0x000fe20000002400 */
[----:B----4-:R-:W-:Y:S01]  /*7300*/  FFMA.FTZ R11, R0, R113, R8 ;  /* 0x00000071000b7223 */ /* 0x010fe20000010008 */
[----:B------:R-:W-:Y:S01]  /*7310*/  FSEL R6, R6, -INF , !P5 ;  /* 0xff80000006067808 */ /* 0x000fe20006800000 */
[----:B------:R-:W-:-:S02]  /*7320*/  FMUL.FTZ R30, R30, c[0x0][0x2ec] ;  /* 0x0000bb001e1e7a20 */ /* 0x000fc40000410000 */
[----:B------:R-:W-:Y:S01]  /*7330*/  FMUL.FTZ R35, R29, c[0x0][0x2ec] ;  /* 0x0000bb001d237a20 */ /* 0x000fe20000410000 */
[----:B------:R-:W-:Y:S01]  /*7340*/  FSEL R11, R11, -INF , !P6 ;  /* 0xff8000000b0b7808 */ /* 0x000fe20007000000 */
[----:B------:R-:W-:Y:S01]  /*7350*/  FMUL.FTZ R23, R23, c[0x0][0x2ec] ;  /* 0x0000bb0017177a20 */ /* 0x000fe20000410000 */
[----:B------:R-:W-:Y:S01]  /*7360*/  MUFU.TANH R7, R7 ;  /* 0x0000000700077308 */ /* 0x000fe20000002400 */
[----:B-1----:R-:W-:Y:S01]  /*7370*/  FFMA.FTZ R8, R0, R113, R10 ;  /* 0x0000007100087223 */ /* 0x002fe2000001000a */
[----:B------:R-:W-:Y:S01]  /*7380*/  IADD3 R113, R109, 0x10, RZ ;  /* 0x000000106d717810 */ /* 0x000fe20007ffe0ff */
[----:B------:R-:W-:Y:S01]  /*7390*/  FMUL.FTZ R19, R19, c[0x0][0x2ec] ;  /* 0x0000bb0013137a20 */ /* 0x000fe20000410000 */
[----:B------:R-:W-:Y:S01]  /*73a0*/  ISETP.GE.AND P6, PT, R173, R122, PT ;  /* 0x0000007aad00720c */ /* 0x000fe20003fc6270 */
[----:B------:R-:W-:Y:S01]  /*73b0*/  FMUL.FTZ R17, R17, c[0x0][0x2ec] ;  /* 0x0000bb0011117a20 */ /* 0x000fe20000410000 */
[----:B------:R-:W-:Y:S01]  /*73c0*/  FSEL R8, R8, -INF , !P4 ;  /* 0xff80000008087808 */ /* 0x000fe20006000000 */
[----:B------:R-:W-:Y:S01]  /*73d0*/  FMUL.FTZ R13, R13, c[0x0][0x2ec] ;  /* 0x0000bb000d0d7a20 */ /* 0x000fe20000410000 */
[----:B------:R-:W1:Y:S01]  /*73e0*/  I2F R16, R173 ;  /* 0x000000ad00107306 */ /* 0x000e620000201400 */
[-C--:B------:R-:W-:Y:S01]  /*73f0*/  ISETP.GE.AND P4, PT, R173, R104.reuse, PT ;  /* 0x00000068ad00720c */ /* 0x080fe20003f86270 */
[----:B------:R-:W-:Y:S01]  /*7400*/  FMUL.FTZ R15, R15, c[0x0][0x2ec] ;  /* 0x0000bb000f0f7a20 */ /* 0x000fe20000410000 */
[----:B------:R-:W-:-:S05]  /*7410*/  ISETP.GE.AND P5, PT, R113, R104, PT ;  /* 0x000000687100720c */ /* 0x000fca0003fa6270 */
[----:B------:R-:W-:Y:S08]  /*7420*/  MUFU.TANH R25, R20 ;  /* 0x0000001400197308 */ /* 0x000ff00000002400 */
[----:B------:R-:W-:Y:S01]  /*7430*/  MUFU.TANH R119, R119 ;  /* 0x0000007700777308 */ /* 0x000fe20000002400 */
[CC--:B-1----:R-:W-:Y:S02]  /*7440*/  FFMA.FTZ R5, R0.reuse, R16.reuse, R5 ;  /* 0x0000001000057223 */ /* 0x0c2fe40000010005 */
[----:B------:R-:W-:Y:S01]  /*7450*/  FFMA.FTZ R18, R0, R16, R7 ;  /* 0x0000001000127223 */ /* 0x000fe20000010007 */
[----:B------:R-:W-:-:S02]  /*7460*/  FSEL R7, R4, -INF , !P3 ;  /* 0xff80000004077808 */ /* 0x000fc40005800000 */
[----:B------:R-:W-:Y:S02]  /*7470*/  FSEL R5, R5, -INF , !P6 ;  /* 0xff80000005057808 */ /* 0x000fe40007000000 */
[----:B------:R-:W-:Y:S01]  /*7480*/  MUFU.TANH R171, R171 ;  /* 0x000000ab00ab7308 */ /* 0x000fe20000002400 */
[----:B------:R-:W-:Y:S02]  /*7490*/  FSEL R4, R18, -INF , !P4 ;  /* 0xff80000012047808 */ /* 0x000fe40006000000 */
[C---:B------:R-:W-:Y:S02]  /*74a0*/  ISETP.GE.AND P6, PT, R111.reuse, R122, PT ;  /* 0x0000007a6f00720c */ /* 0x040fe40003fc6270 */
[----:B------:R-:W-:Y:S02]  /*74b0*/  ISETP.GE.AND P4, PT, R111, R104, PT ;  /* 0x000000686f00720c */ /* 0x000fe40003f86270 */
[----:B------:R-:W-:Y:S01]  /*74c0*/  ISETP.GE.AND P3, PT, R113, R122, PT ;  /* 0x0000007a7100720c */ /* 0x000fe20003f66270 */
[----:B------:R1:W2:Y:S08]  /*74d0*/  I2F R20, R111 ;  /* 0x0000006f00147306 */ /* 0x0002b00000201400 */
[----:B------:R-:W-:Y:S08]  /*74e0*/  MUFU.TANH R129, R34 ;  /* 0x0000002200817308 */ /* 0x000ff00000002400 */
[----:B------:R-:W3:Y:S01]  /*74f0*/  I2F R10, R113 ;  /* 0x00000071000a7306 */ /* 0x000ee20000201400 */
[----:B-1----:R-:W-:Y:S01]  /*7500*/  IADD3 R111, R109, 0x19, RZ ;  /* 0x000000196d6f7810 */ /* 0x002fe20007ffe0ff */
[----:B--2---:R-:W-:-:S02]  /*7510*/  FFMA.FTZ R119, R0, R20, R119 ;  /* 0x0000001400777223 */ /* 0x004fc40000010077 */
[----:B------:R-:W-:-:S04]  /*7520*/  FFMA.FTZ R171, R0, R20, R171 ;  /* 0x0000001400ab7223 */ /* 0x000fc800000100ab */
[----:B------:R-:W1:Y:S01]  /*7530*/  MUFU.TANH R117, R32 ;  /* 0x0000002000757308 */ /* 0x000e620000002400 */
[----:B------:R-:W-:Y:S02]  /*7540*/  FSEL R184, R171, -INF , !P4 ;  /* 0xff800000abb87808 */ /* 0x000fe40006000000 */
[----:B------:R-:W-:-:S05]  /*7550*/  ISETP.GE.AND P4, PT, R111, R104, PT ;  /* 0x000000686f00720c */ /* 0x000fca0003f86270 */
[----:B------:R-:W-:Y:S01]  /*7560*/  MUFU.TANH R33, R28 ;  /* 0x0000001c00217308 */ /* 0x000fe20000002400 */
[C---:B---3--:R-:W-:Y:S01]  /*7570*/  FFMA.FTZ R128, R0.reuse, R10, R129 ;  /* 0x0000000a00807223 */ /* 0x048fe20000010081 */
[----:B------:R-:W-:Y:S02]  /*7580*/  IADD3 R113, R109, 0x20, RZ ;  /* 0x000000206d717810 */ /* 0x000fe40007ffe0ff */
[----:B------:R-:W-:Y:S02]  /*7590*/  FSEL R129, R119, -INF , !P6 ;  /* 0xff80000077817808 */ /* 0x000fe40007000000 */
[----:B------:R-:W-:Y:S02]  /*75a0*/  ISETP.GE.AND P6, PT, R111, R122, PT ;  /* 0x0000007a6f00720c */ /* 0x000fe40003fc6270 */
[----:B------:R-:W-:Y:S01]  /*75b0*/  MUFU.TANH R127, R30 ;  /* 0x0000001e007f7308 */ /* 0x000fe20000002400 */
[----:B-1----:R-:W-:Y:S01]  /*75c0*/  FFMA.FTZ R117, R0, R10, R117 ;  /* 0x0000000a00757223 */ /* 0x002fe20000010075 */
[----:B------:R-:W-:-:S02]  /*75d0*/  FSEL R128, R128, -INF , !P5 ;  /* 0xff80000080807808 */ /* 0x000fc40006800000 */
[----:B------:R-:W-:Y:S02]  /*75e0*/  ISETP.GE.AND P5, PT, R115, R104, PT ;  /* 0x000000687300720c */ /* 0x000fe40003fa6270 */
[----:B------:R-:W-:Y:S02]  /*75f0*/  FSEL R177, R117, -INF , !P3 ;  /* 0xff80000075b17808 */ /* 0x000fe40005800000 */
[----:B------:R-:W1:Y:S01]  /*7600*/  I2F R16, R115 ;  /* 0x0000007300107306 */ /* 0x000e620000201400 */
[----:B------:R-:W-:-:S07]  /*7610*/  ISETP.GE.AND P3, PT, R115, R122, PT ;  /* 0x0000007a7300720c */ /* 0x000fce0003f66270 */
[----:B------:R-:W-:Y:S08]  /*7620*/  MUFU.TANH R35, R35 ;  /* 0x0000002300237308 */ /* 0x000ff00000002400 */
[----:B------:R2:W3:Y:S01]  /*7630*/  I2F R18, R111 ;  /* 0x0000006f00127306 */ /* 0x0004e20000201400 */
[CC--:B-1----:R-:W-:Y:S01]  /*7640*/  FFMA.FTZ R175, R0.reuse, R16.reuse, R33 ;  /* 0x0000001000af7223 */ /* 0x0c2fe20000010021 */
[----:B------:R-:W-:Y:S01]  /*7650*/  IADD3 R115, R109, 0x28, RZ ;  /* 0x000000286d737810 */ /* 0x000fe20007ffe0ff */
[----:B------:R-:W-:-:S02]  /*7660*/  FFMA.FTZ R127, R0, R16, R127 ;  /* 0x00000010007f7223 */ /* 0x000fc4000001007f */
[----:B------:R-:W-:Y:S01]  /*7670*/  FMUL.FTZ R33, R12, c[0x0][0x2ec] ;  /* 0x0000bb000c217a20 */ /* 0x000fe20000410000 */
[----:B------:R-:W-:Y:S02]  /*7680*/  FSEL R175, R175, -INF , !P3 ;  /* 0xff800000afaf7808 */ /* 0x000fe40005800000 */
[----:B------:R-:W-:Y:S01]  /*7690*/  MUFU.TANH R29, R24 ;  /* 0x00000018001d7308 */ /* 0x000fe20000002400 */
[----:B------:R-:W-:Y:S02]  /*76a0*/  FSEL R182, R127, -INF , !P5 ;  /* 0xff8000007fb67808 */ /* 0x000fe40006800000 */
[C---:B------:R-:W-:Y:S02]  /*76b0*/  ISETP.GE.AND P3, PT, R113.reuse, R122, PT ;  /* 0x0000007a7100720c */ /* 0x040fe40003f66270 */
[----:B------:R-:W-:Y:S02]  /*76c0*/  ISETP.GE.AND P5, PT, R113, R104, PT ;  /* 0x000000687100720c */ /* 0x000fe40003fa6270 */
[----:B--2---:R-:W-:Y:S01]  /*76d0*/  IADD3 R111, R109, 0x21, RZ ;  /* 0x000000216d6f7810 */ /* 0x004fe20007ffe0ff */
[----:B------:R-:W-:Y:S01]  /*76e0*/  MUFU.TANH R131, R26 ;  /* 0x0000001a00837308 */ /* 0x000fe20000002400 */
[----:B---3--:R-:W-:-:S05]  /*76f0*/  FFMA.FTZ R35, R0, R18, R35 ;  /* 0x0000001200237223 */ /* 0x008fca0000010023 */
[----:B------:R-:W-:Y:S02]  /*7700*/  FSEL R127, R35, -INF , !P6 ;  /* 0xff800000237f7808 */ /* 0x000fe40007000000 */
[----:B------:R-:W1:Y:S01]  /*7710*/  I2F R10, R113 ;  /* 0x00000071000a7306 */ /* 0x000e620000201400 */
[----:B------:R-:W-:Y:S02]  /*7720*/  IADD3 R35, R109, 0x29, RZ ;  /* 0x000000296d237810 */ /* 0x000fe40007ffe0ff */
[----:B------:R-:W-:-:S05]  /*7730*/  ISETP.GE.AND P6, PT, R111, R122, PT ;  /* 0x0000007a6f00720c */ /* 0x000fca0003fc6270 */
[----:B------:R-:W2:Y:S08]  /*7740*/  MUFU.TANH R169, R169 ;  /* 0x000000a900a97308 */ /* 0x000eb00000002400 */
[----:B------:R-:W-:Y:S01]  /*7750*/  MUFU.TANH R31, R31 ;  /* 0x0000001f001f7308 */ /* 0x000fe20000002400 */
[CC--:B-1----:R-:W-:Y:S02]  /*7760*/  FFMA.FTZ R173, R0.reuse, R10.reuse, R29 ;  /* 0x0000000a00ad7223 */ /* 0x0c2fe4000001001d */
[----:B------:R-:W-:-:S02]  /*7770*/  FFMA.FTZ R131, R0, R10, R131 ;  /* 0x0000000a00837223 */ /* 0x000fc40000010083 */
[----:B------:R-:W-:Y:S01]  /*7780*/  FMUL.FTZ R29, R14, c[0x0][0x2ec] ;  /* 0x0000bb000e1d7a20 */ /* 0x000fe20000410000 */
[----:B------:R-:W-:Y:S02]  /*7790*/  FSEL R173, R173, -INF , !P3 ;  /* 0xff800000adad7808 */ /* 0x000fe40005800000 */
[----:B------:R-:W1:Y:S01]  /*77a0*/  I2F R16, R111 ;  /* 0x0000006f00107306 */ /* 0x000e620000201400 */
[----:B--2---:R-:W-:Y:S01]  /*77b0*/  FFMA.FTZ R169, R0, R18, R169 ;  /* 0x0000001200a97223 */ /* 0x004fe200000100a9 */
[----:B------:R-:W-:Y:S02]  /*77c0*/  ISETP.GE.AND P3, PT, R115, R122, PT ;  /* 0x0000007a7300720c */ /* 0x000fe40003f66270 */
[----:B------:R-:W-:Y:S02]  /*77d0*/  FSEL R178, R131, -INF , !P5 ;  /* 0xff80000083b27808 */ /* 0x000fe40006800000 */
[----:B------:R-:W-:Y:S01]  /*77e0*/  FSEL R180, R169, -INF , !P4 ;  /* 0xff800000a9b47808 */ /* 0x000fe20006000000 */
[----:B------:R-:W-:Y:S01]  /*77f0*/  IMAD.MOV.U32 R169, RZ, RZ, R125 ;  /* 0x000000ffffa97224 */ /* 0x000fe200078e007d */
[----:B------:R-:W-:Y:S01]  /*7800*/  MUFU.TANH R123, R22 ;  /* 0x00000016007b7308 */ /* 0x000fe20000002400 */
[----:B------:R-:W-:-:S02]  /*7810*/  ISETP.GE.AND P4, PT, R111, R104, PT ;  /* 0x000000686f00720c */ /* 0x000fc40003f86270 */
[----:B------:R-:W-:-:S05]  /*7820*/  ISETP.GE.AND P5, PT, R115, R104, PT ;  /* 0x000000687300720c */ /* 0x000fca0003fa6270 */
[----:B------:R-:W2:Y:S01]  /*7830*/  I2F R12, R115 ;  /* 0x00000073000c7306 */ /* 0x000ea20000201400 */
[----:B-1----:R-:W-:Y:S01]  /*7840*/  FFMA.FTZ R31, R0, R16, R31 ;  /* 0x00000010001f7223 */ /* 0x002fe2000001001f */
[----:B------:R-:W-:-:S04]  /*7850*/  IADD3 R111, R109, 0x30, RZ ;  /* 0x000000306d6f7810 */ /* 0x000fc80007ffe0ff */
[----:B------:R-:W-:Y:S02]  /*7860*/  FSEL R171, R31, -INF , !P6 ;  /* 0xff8000001fab7808 */ /* 0x000fe40007000000 */
[----:B------:R-:W-:Y:S01]  /*7870*/  MUFU.TANH R27, R27 ;  /* 0x0000001b001b7308 */ /* 0x000fe20000002400 */
[----:B------:R-:W-:Y:S02]  /*7880*/  IADD3 R31, R109, 0x31, RZ ;  /* 0x000000316d1f7810 */ /* 0x000fe40007ffe0ff */
[----:B------:R-:W-:-:S05]  /*7890*/  ISETP.GE.AND P6, PT, R35, R122, PT ;  /* 0x0000007a2300720c */ /* 0x000fca0003fc6270 */
[----:B------:R-:W-:Y:S01]  /*78a0*/  MUFU.TANH R23, R23 ;  /* 0x0000001700177308 */ /* 0x000fe20000002400 */
[CC--:B--2---:R-:W-:Y:S02]  /*78b0*/  FFMA.FTZ R25, R0.reuse, R12.reuse, R25 ;  /* 0x0000000c00197223 */ /* 0x0c4fe40000010019 */
[----:B------:R-:W-:-:S05]  /*78c0*/  FFMA.FTZ R123, R0, R12, R123 ;  /* 0x0000000c007b7223 */ /* 0x000fca000001007b */
[----:B------:R-:W1:Y:S01]  /*78d0*/  I2F R10, R35 ;  /* 0x00000023000a7306 */ /* 0x000e620000201400 */
[----:B------:R-:W-:Y:S02]  /*78e0*/  FSEL R174, R123, -INF , !P5 ;  /* 0xff8000007bae7808 */ /* 0x000fe40006800000 */
[----:B------:R-:W-:-:S05]  /*78f0*/  ISETP.GE.AND P5, PT, R111, R104, PT ;  /* 0x000000686f00720c */ /* 0x000fca0003fa6270 */
[----:B------:R-:W2:Y:S08]  /*7900*/  MUFU.TANH R165, R165 ;  /* 0x000000a500a57308 */ /* 0x000eb00000002400 */
[----:B------:R-:W-:Y:S01]  /*7910*/  MUFU.TANH R21, R21 ;  /* 0x0000001500157308 */ /* 0x000fe20000002400 */
[CC--:B-1----:R-:W-:Y:S02]  /*7920*/  FFMA.FTZ R27, R0.reuse, R10.reuse, R27 ;  /* 0x0000000a001b7223 */ /* 0x0c2fe4000001001b */
[----:B------:R-:W-:Y:S01]  /*7930*/  FFMA.FTZ R164, R0, R10, R23 ;  /* 0x0000000a00a47223 */ /* 0x000fe20000010017 */
[----:B------:R-:W-:-:S02]  /*7940*/  IADD3 R23, R109, 0x38, RZ ;  /* 0x000000386d177810 */ /* 0x000fc40007ffe0ff */
[----:B------:R-:W-:Y:S02]  /*7950*/  FSEL R131, R27, -INF , !P6 ;  /* 0xff8000001b837808 */ /* 0x000fe40007000000 */
[----:B------:R-:W-:Y:S01]  /*7960*/  MUFU.TANH R19, R19 ;  /* 0x0000001300137308 */ /* 0x000fe20000002400 */
[----:B--2---:R-:W-:Y:S01]  /*7970*/  FFMA.FTZ R165, R0, R16, R165 ;  /* 0x0000001000a57223 */ /* 0x004fe200000100a5 */
[----:B------:R-:W-:-:S04]  /*7980*/  ISETP.GE.AND P6, PT, R31, R122, PT ;  /* 0x0000007a1f00720c */ /* 0x000fc80003fc6270 */
[----:B------:R-:W-:Y:S02]  /*7990*/  FSEL R176, R165, -INF , !P4 ;  /* 0xff800000a5b07808 */ /* 0x000fe40006000000 */
[----:B------:R-:W1:Y:S01]  /*79a0*/  I2F R14, R111 ;  /* 0x0000006f000e7306 */ /* 0x000e620000201400 */
[----:B------:R-:W-:Y:S02]  /*79b0*/  FSEL R165, R25, -INF , !P3 ;  /* 0xff80000019a57808 */ /* 0x000fe40005800000 */
[----:B------:R-:W-:Y:S02]  /*79c0*/  ISETP.GE.AND P3, PT, R111, R122, PT ;  /* 0x0000007a6f00720c */ /* 0x000fe40003f66270 */
[----:B------:R-:W-:-:S03]  /*79d0*/  ISETP.GE.AND P4, PT, R35, R104, PT ;  /* 0x000000682300720c */ /* 0x000fc60003f86270 */
[----:B------:R-:W2:Y:S01]  /*79e0*/  I2F R12, R31 ;  /* 0x0000001f000c7306 */ /* 0x000ea20000201400 */
[----:B------:R-:W-:Y:S02]  /*79f0*/  FSEL R164, R164, -INF , !P4 ;  /* 0xff800000a4a47808 */ /* 0x000fe40006000000 */
[----:B------:R-:W-:-:S05]  /*7a00*/  ISETP.GE.AND P4, PT, R31, R104, PT ;  /* 0x000000681f00720c */ /* 0x000fca0003f86270 */
[----:B------:R-:W3:Y:S01]  /*7a10*/  MUFU.TANH R17, R17 ;  /* 0x0000001100117308 */ /* 0x000ee20000002400 */
[----:B-1----:R-:W-:-:S05]  /*7a20*/  FFMA.FTZ R21, R0, R14, R21 ;  /* 0x0000000e00157223 */ /* 0x002fca0000010015 */
[----:B------:R-:W-:Y:S02]  /*7a30*/  FSEL R118, R21, -INF , !P3 ;  /* 0xff80000015767808 */ /* 0x000fe40005800000 */
[----:B------:R-:W-:Y:S01]  /*7a40*/  MUFU.TANH R101, R101 ;  /* 0x0000006500657308 */ /* 0x000fe20000002400 */
[----:B--2---:R-:W-:Y:S01]  /*7a50*/  FFMA.FTZ R116, R0, R12, R19 ;  /* 0x0000000c00747223 */ /* 0x004fe20000010013 */
[C---:B------:R-:W-:Y:S02]  /*7a60*/  IADD3 R19, R109.reuse, 0x39, RZ ;  /* 0x000000396d137810 */ /* 0x040fe40007ffe0ff */
[----:B------:R-:W-:Y:S02]  /*7a70*/  ISETP.GE.AND P3, PT, R109, R122, PT ;  /* 0x0000007a6d00720c */ /* 0x000fe40003f66270 */
[----:B------:R-:W-:Y:S02]  /*7a80*/  FSEL R116, R116, -INF , !P4 ;  /* 0xff80000074747808 */ /* 0x000fe40006000000 */
[----:B------:R-:W1:Y:S01]  /*7a90*/  I2F R10, R109 ;  /* 0x0000006d000a7306 */ /* 0x000e620000201400 */
[----:B---3--:R-:W-:Y:S01]  /*7aa0*/  FFMA.FTZ R123, R0, R12, R17 ;  /* 0x0000000c007b7223 */ /* 0x008fe20000010011 */
[----:B------:R-:W-:-:S04]  /*7ab0*/  ISETP.GE.AND P4, PT, R23, R104, PT ;  /* 0x000000681700720c */ /* 0x000fc80003f86270 */
[----:B------:R-:W-:Y:S02]  /*7ac0*/  FSEL R123, R123, -INF , !P6 ;  /* 0xff8000007b7b7808 */ /* 0x000fe40007000000 */
[----:B------:R-:W2:Y:S01]  /*7ad0*/  MUFU.TANH R9, R9 ;  /* 0x0000000900097308 */ /* 0x000ea20000002400 */
[----:B------:R-:W-:-:S07]  /*7ae0*/  ISETP.GE.AND P6, PT, R23, R122, PT ;  /* 0x0000007a1700720c */ /* 0x000fce0003fc6270 */
[----:B------:R-:W3:Y:S01]  /*7af0*/  MUFU.TANH R103, R103 ;  /* 0x0000006700677308 */ /* 0x000ee20000002400 */
[----:B-1----:R-:W-:-:S07]  /*7b00*/  FFMA.FTZ R101, R0, R10, R101 ;  /* 0x0000000a00657223 */ /* 0x002fce0000010065 */
[----:B------:R-:W-:Y:S01]  /*7b10*/  MUFU.TANH R33, R33 ;  /* 0x0000002100217308 */ /* 0x000fe20000002400 */
[----:B--2---:R-:W-:Y:S01]  /*7b20*/  FFMA.FTZ R9, R0, R10, R9 ;  /* 0x0000000a00097223 */ /* 0x004fe20000010009 */
[----:B------:R-:W-:Y:S01]  /*7b30*/  FSEL R10, R101, -INF , !P3 ;  /* 0xff800000650a7808 */ /* 0x000fe20005800000 */
[----:B------:R-:W-:Y:S01]  /*7b40*/  BAR.SYNC.DEFER_BLOCKING 0x0 ;  /* 0x0000000000007b1d */ /* 0x000fe20000010000 */
[----:B------:R-:W-:Y:S01]  /*7b50*/  ISETP.GT.AND P3, PT, R156, R149, PT ;  /* 0x000000959c00720c */ /* 0x000fe20003f64270 */
[----:B---3--:R-:W-:-:S04]  /*7b60*/  FFMA.FTZ R103, R0, R14, R103 ;  /* 0x0000000e00677223 */ /* 0x008fc80000010067 */
[----:B------:R-:W-:Y:S01]  /*7b70*/  MUFU.TANH R29, R29 ;  /* 0x0000001d001d7308 */ /* 0x000fe20000002400 */
[----:B------:R-:W-:Y:S02]  /*7b80*/  FSEL R103, R103, -INF , !P5 ;  /* 0xff80000067677808 */ /* 0x000fe40006800000 */
[----:B------:R-:W-:-:S05]  /*7b90*/  ISETP.GE.AND P5, PT, R109, R104, PT ;  /* 0x000000686d00720c */ /* 0x000fca0003fa6270 */
[----:B------:R-:W1:Y:S01]  /*7ba0*/  I2F R16, R23 ;  /* 0x0000001700107306 */ /* 0x000e620000201400 */
[----:B------:R-:W-:-:S07]  /*7bb0*/  FSEL R9, R9, -INF , !P5 ;  /* 0xff80000009097808 */ /* 0x000fce0006800000 */
[----:B------:R-:W-:Y:S08]  /*7bc0*/  MUFU.TANH R13, R13 ;  /* 0x0000000d000d7308 */ /* 0x000ff00000002400 */
[----:B------:R-:W2:Y:S01]  /*7bd0*/  I2F R17, R19 ;  /* 0x0000001300117306 */ /* 0x000ea20000201400 */
[CC--:B-1----:R-:W-:Y:S02]  /*7be0*/  FFMA.FTZ R33, R0.reuse, R16.reuse, R33 ;  /* 0x0000001000217223 */ /* 0x0c2fe40000010021 */
[----:B------:R-:W-:-:S03]  /*7bf0*/  FFMA.FTZ R29, R0, R16, R29 ;  /* 0x00000010001d7223 */ /* 0x000fc6000001001d */
[----:B------:R-:W-:Y:S02]  /*7c00*/  FSEL R119, R33, -INF , !P6 ;  /* 0xff80000021777808 */ /* 0x000fe40007000000 */
[----:B------:R-:W1:Y:S01]  /*7c10*/  MUFU.TANH R15, R15 ;  /* 0x0000000f000f7308 */ /* 0x000e620000002400 */
[----:B------:R-:W-:Y:S02]  /*7c20*/  FSEL R102, R29, -INF , !P4 ;  /* 0xff8000001d667808 */ /* 0x000fe40006000000 */
[C---:B------:R-:W-:Y:S02]  /*7c30*/  ISETP.GE.AND P6, PT, R19.reuse, R122, PT ;  /* 0x0000007a1300720c */ /* 0x040fe40003fc6270 */
[----:B------:R-:W-:Y:S01]  /*7c40*/  ISETP.GE.AND P4, PT, R19, R104, PT ;  /* 0x000000681300720c */ /* 0x000fe20003f86270 */
[----:B--2---:R-:W-:-:S05]  /*7c50*/  FFMA.FTZ R13, R0, R17, R13 ;  /* 0x00000011000d7223 */ /* 0x004fca000001000d */
[----:B------:R-:W-:Y:S01]  /*7c60*/  FSEL R122, R13, -INF , !P6 ;  /* 0xff8000000d7a7808 */ /* 0x000fe20007000000 */
[----:B-1----:R-:W-:-:S05]  /*7c70*/  FFMA.FTZ R15, R0, R17, R15 ;  /* 0x00000011000f7223 */ /* 0x002fca000001000f */
[----:B------:R-:W-:Y:S01]  /*7c80*/  FSEL R115, R15, -INF , !P4 ;  /* 0xff8000000f737808 */ /* 0x000fe20006000000 */
[----:B------:R-:W-:Y:S05]  /*7c90*/  @!P3 BRA `(.L_x_7495) ;  /* 0x000008b00000b947 */ /* 0x000fea0003800000 */
[----:B------:R-:W-:Y:S05]  /*7ca0*/  @!P0 BRA `(.L_x_7496) ;  /* 0x000003b000008947 */ /* 0x000fea0003800000 */
[----:B------:R-:W-:Y:S01]  /*7cb0*/  IABS R12, c[0x0][0x2d0] ;  /* 0x0000b400000c7a13 */ /* 0x000fe20000000000 */
[----:B------:R-:W-:Y:S02]  /*7cc0*/  IMAD.SHL.U32 R14, R156, 0x40, RZ ;  /* 0x000000409c0e7824 */ /* 0x000fe400078e00ff */
[----:B------:R-:W-:Y:S01]  /*7cd0*/  IMAD.MOV.U32 R18, RZ, RZ, RZ ;  /* 0x000000ffff127224 */ /* 0x000fe200078e00ff */
[----:B------:R-:W1:Y:S02]  /*7ce0*/  I2F.RP R15, R12 ;  /* 0x0000000c000f7306 */ /* 0x000e640000209400 */
[----:B------:R-:W-:-:S06]  /*7cf0*/  IABS R16, R14 ;  /* 0x0000000e00107213 */ /* 0x000fcc0000000000 */
[----:B-1----:R-:W1:Y:S02]  /*7d00*/  MUFU.RCP R19, R15 ;  /* 0x0000000f00137308 */ /* 0x002e640000001000 */
[----:B-1----:R-:W-:-:S06]  /*7d10*/  IADD3 R19, R19, 0xffffffe, RZ ;  /* 0x0ffffffe13137810 */ /* 0x002fcc0007ffe0ff */
[----:B------:R-:W1:Y:S02]  /*7d20*/  F2I.FTZ.U32.TRUNC.NTZ R19, R19 ;  /* 0x0000001300137305 */ /* 0x000e64000021f000 */
[----:B-1----:R-:W-:-:S04]  /*7d30*/  IMAD.MOV R13, RZ, RZ, -R19 ;  /* 0x000000ffff0d7224 */ /* 0x002fc800078e0a13 */
[----:B------:R-:W-:-:S04]  /*7d40*/  IMAD R13, R13, R12, RZ ;  /* 0x0000000c0d0d7224 */ /* 0x000fc800078e02ff */
[----:B------:R-:W-:Y:S01]  /*7d50*/  IMAD.HI.U32 R13, R19, R13, R18 ;  /* 0x0000000d130d7227 */ /* 0x000fe200078e0012 */
[C---:B------:R-:W-:Y:S02]  /*7d60*/  IADD3 R18, R14.reuse, -0x40, RZ ;  /* 0xffffffc00e127810 */ /* 0x040fe40007ffe0ff */
[----:B------:R-:W-:Y:S02]  /*7d70*/  LOP3.LUT R14, R14, c[0x0][0x2d0], RZ, 0x3c, !PT ;  /* 0x0000b4000e0e7a12 */ /* 0x000fe400078e3cff */
[----:B------:R-:W-:Y:S01]  /*7d80*/  IABS R15, R18 ;  /* 0x00000012000f7213 */ /* 0x000fe20000000000 */
[----:B------:R-:W-:Y:S01]  /*7d90*/  IMAD.HI.U32 R19, R13, R16, RZ ;  /* 0x000000100d137227 */ /* 0x000fe200078e00ff */
[----:B------:R-:W-:-:S03]  /*7da0*/  LOP3.LUT R18, R18, c[0x0][0x2d0], RZ, 0x3c, !PT ;  /* 0x0000b40012127a12 */ /* 0x000fc600078e3cff */
        /* <DEDUP_REMOVED lines=43> */
.L_x_7496:
[----:B------:R-:W-:-:S05]  /*8060*/  IMAD.MOV.U32 R12, RZ, RZ, c[0x0][0x198] ;  /* 0x00006600ff0c7624 */ /* 0x000fca00078e00ff */
[----:B------:R-:W-:-:S04]  /*8070*/  LEA R12, -R12, RZ, 0x6 ;  /* 0x000000ff0c0c7211 */ /* 0x000fc800078e31ff */
[----:B------:R-:W-:Y:S02]  /*8080*/  SHF.R.S32.HI R13, RZ, 0x1f, R12 ;  /* 0x0000001fff0d7819 */ /* 0x000fe4000001140c */
.L_x_7497:
[----:B------:R-:W-:Y:S01]  /*8090*/  @!P1 IADD3 R15, P4, R120, R12, RZ ;  /* 0x0000000c780f9210 */ /* 0x000fe20007f9e0ff */
[----:B------:R1:W-:Y:S01]  /*80a0*/  @P2 STS.128 [R157+0x4000], RZ ;  /* 0x004000ff9d002388 */ /* 0x0003e20000000c00 */
[C---:B------:R-:W-:Y:S01]  /*80b0*/  @!P2 LEA R24, P5, R12.reuse, R168, 0x1 ;  /* 0x000000a80c18a211 */ /* 0x040fe200078a08ff */
[----:B------:R-:W-:Y:S01]  /*80c0*/  BSSY B0, `(.L_x_7498) ;  /* 0x0000045000007945 */ /* 0x000fe20003800000 */
[----:B------:R-:W-:Y:S01]  /*80d0*/  @!P2 IADD3 R17, P6, R151, R12, RZ ;  /* 0x0000000c9711a210 */ /* 0x000fe20007fde0ff */
[--C-:B------:R-:W-:Y:S01]  /*80e0*/  @!P1 IMAD.X R14, R121, 0x1, R13.reuse, P4 ;  /* 0x00000001790e9824 */ /* 0x100fe200020e060d */
[C---:B------:R-:W-:Y:S02]  /*80f0*/  @!P1 LEA R22, P4, R15.reuse, c[0x0][0x168], 0x1 ;  /* 0x00005a000f169a11 */ /* 0x040fe400078808ff */
[--C-:B------:R-:W-:Y:S02]  /*8100*/  @!P2 LEA.HI.X R25, R12, R166, R13.reuse, 0x1, P5 ;  /* 0x000000a60c19a211 */ /* 0x100fe400028f0c0d */
[----:B------:R-:W-:Y:S01]  /*8110*/  @!P1 LEA.HI.X R23, R15, c[0x0][0x16c], R14, 0x1, P4 ;  /* 0x00005b000f179a11 */ /* 0x000fe200020f0c0e */
[----:B------:R-:W-:Y:S01]  /*8120*/  @!P2 IMAD.X R15, R150, 0x1, R13, P6 ;  /* 0x00000001960fa824 */ /* 0x000fe200030e060d */
[----:B------:R-:W-:Y:S01]  /*8130*/  @!P1 IADD3 R19, P5, P4, R120, R12, R151 ;  /* 0x0000000c78139210 */ /* 0x000fe20007cbe097 */
[----:B------:R-:W-:Y:S01]  /*8140*/  @!PT LDS RZ, [RZ] ;  /* 0x00000000fffff984 */ /* 0x000fe20000000800 */
[----:B------:R-:W-:Y:S01]  /*8150*/  @!PT LDS RZ, [RZ] ;  /* 0x00000000fffff984 */ /* 0x000fe20000000800 */
[----:B------:R-:W-:Y:S01]  /*8160*/  @!PT LDS RZ, [RZ] ;  /* 0x00000000fffff984 */ /* 0x000fe20000000800 */
[----:B------:R2:W-:Y:S01]  /*8170*/  @!P2 LDGSTS.E.BYPASS.LTC128B.128 [R157+0x4000], [R24.64] ;  /* 0x04000000189dafae */ /* 0x0005e2000b901d48 */
[----:B------:R-:W-:-:S02]  /*8180*/  @!P2 LEA R20, P6, R17, R168, 0x1 ;  /* 0x000000a81114a211 */ /* 0x000fc400078c08ff */
[-C--:B------:R-:W-:Y:S01]  /*8190*/  @!P1 IADD3.X R14, R121, R13.reuse, R150, P5, P4 ;  /* 0x0000000d790e9210 */ /* 0x080fe20002fe8496 */
[----:B------:R1:W-:Y:S01]  /*81a0*/  @P1 STS.128 [R157+0x6000], RZ ;  /* 0x006000ff9d001388 */ /* 0x0003e20000000c00 */
[----:B------:R-:W-:Y:S02]  /*81b0*/  @!P1 LEA R16, P4, R19, c[0x0][0x168], 0x1 ;  /* 0x00005a0013109a11 */ /* 0x000fe400078808ff */
[----:B------:R-:W-:Y:S01]  /*81c0*/  @!P2 LEA.HI.X R21, R17, R166, R15, 0x1, P6 ;  /* 0x000000a61115a211 */ /* 0x000fe200030f0c0f */
[----:B------:R-:W-:Y:S01]  /*81d0*/  @!PT LDS RZ, [RZ] ;  /* 0x00000000fffff984 */ /* 0x000fe20000000800 */
[----:B------:R-:W-:Y:S01]  /*81e0*/  @!PT LDS RZ, [RZ] ;  /* 0x00000000fffff984 */ /* 0x000fe20000000800 */
[----:B------:R-:W-:Y:S01]  /*81f0*/  @!PT LDS RZ, [RZ] ;  /* 0x00000000fffff984 */ /* 0x000fe20000000800 */
[----:B------:R3:W-:Y:S01]  /*8200*/  @!P1 LDGSTS.E.BYPASS.LTC128B.128 [R157+0x6000], [R22.64+0x80] ;  /* 0x06000080169d9fae */ /* 0x0007e2000b901d48 */
[----:B------:R-:W-:Y:S02]  /*8210*/  @!P1 LEA.HI.X R17, R19, c[0x0][0x16c], R14, 0x1, P4 ;  /* 0x00005b0013119a11 */ /* 0x000fe400020f0c0e */
[----:B------:R-:W-:Y:S01]  /*8220*/  IADD3 R15, P5, P4, R151, R12, R151 ;  /* 0x0000000c970f7210 */ /* 0x000fe20007cbe097 */
[----:B------:R1:W-:Y:S03]  /*8230*/  @P2 STS.128 [R157+0x4800], RZ ;  /* 0x004800ff9d002388 */ /* 0x0003e60000000c00 */
[----:B------:R-:W-:Y:S01]  /*8240*/  IADD3.X R14, R150, R13, R150, P5, P4 ;  /* 0x0000000d960e7210 */ /* 0x000fe20002fe8496 */
[----:B------:R-:W-:Y:S01]  /*8250*/  @!PT LDS RZ, [RZ] ;  /* 0x00000000fffff984 */ /* 0x000fe20000000800 */
[----:B------:R-:W-:Y:S01]  /*8260*/  @!PT LDS RZ, [RZ] ;  /* 0x00000000fffff984 */ /* 0x000fe20000000800 */
[----:B------:R-:W-:Y:S01]  /*8270*/  @!PT LDS RZ, [RZ] ;  /* 0x00000000fffff984 */ /* 0x000fe20000000800 */
[----:B------:R4:W-:Y:S01]  /*8280*/  @!P2 LDGSTS.E.BYPASS.LTC128B.128 [R157+0x4800], [R20.64] ;  /* 0x04800000149dafae */ /* 0x0009e2000b901d48 */
[----:B------:R-:W-:-:S03]  /*8290*/  @!P1 IADD3 R18, P5, R120, R15, RZ ;  /* 0x0000000f78129210 */ /* 0x000fc60007fbe0ff */
[----:B------:R1:W-:Y:S02]  /*82a0*/  @P1 STS.128 [R157+0x6800], RZ ;  /* 0x006800ff9d001388 */ /* 0x0003e40000000c00 */
[----:B------:R-:W-:Y:S02]  /*82b0*/  @!P1 IMAD.X R19, R121, 0x1, R14, P5 ;  /* 0x0000000179139824 */ /* 0x000fe400028e060e */
        /* <DEDUP_REMOVED lines=11> */
[----:B------:R1:W-:Y:S02]  /*8370*/  @!P2 LDGSTS.E.BYPASS.LTC128B.128 [R157+0x5000], [R24.64] ;  /* 0x05000000189dafae */ /* 0x0003e4000b901d48 */
[----:B------:R-:W-:Y:S01]  /*8380*/  IMAD.X R14, R150, 0x1, R14, P4 ;  /* 0x00000001960e7824 */ /* 0x000fe200020e060e */
[C---:B---3--:R-:W-:Y:S01]  /*8390*/  @!P2 LEA R22, P4, R15.reuse, R168, 0x1 ;  /* 0x000000a80f16a211 */ /* 0x048fe200078808ff */
[----:B------:R1:W-:Y:S01]  /*83a0*/  @P1 STS.128 [R157+0x7000], RZ ;  /* 0x007000ff9d001388 */ /* 0x0003e20000000c00 */
[C---:B----4-:R-:W-:Y:S02]  /*83b0*/  @!P1 LEA R20, P5, R18.reuse, c[0x0][0x168], 0x1 ;  /* 0x00005a0012149a11 */ /* 0x050fe400078a08ff */
[----:B------:R-:W-:Y:S02]  /*83c0*/  @!P2 LEA.HI.X R23, R15, R166, R14, 0x1, P4 ;  /* 0x000000a60f17a211 */ /* 0x000fe400020f0c0e */
        /* <DEDUP_REMOVED lines=20> */
.L_x_7499:
[----:B------:R-:W-:Y:S05]  /*8510*/  BSYNC B0 ;  /* 0x0000000000007941 */ /* 0x000fea0003800000 */
.L_x_7498:
[----:B------:R-:W0:Y:S01]  /*8520*/  LDGDEPBAR ;  /* 0x00000000000079af */ /* 0x000e220000000000 */
[----:B------:R-:W-:-:S04]  /*8530*/  LEA R168, P1, R12, R168, 0x1 ;  /* 0x000000a80ca87211 */ /* 0x000fc800078208ff */
[----:B------:R-:W-:Y:S02]  /*8540*/  LEA.HI.X R166, R12, R166, R13, 0x1, P1 ;  /* 0x000000a60ca67211 */ /* 0x000fe400008f0c0d */
.L_x_7495:
[----:B------:R-:W-:Y:S01]  /*8550*/  FMNMX.FTZ R12, R3, R10, !PT ;  /* 0x0000000a030c7209 */ /* 0x000fe20007810000 */
[----:B------:R-:W-:Y:S01]  /*8560*/  LDSM.16.MT88.4 R32, [R137+0x8000] ;  /* 0x008000008920783b */ /* 0x000fe20000004200 */
[----:B------:R-:W-:Y:S02]  /*8570*/  FMNMX.FTZ R13, R2, R9, !PT ;  /* 0x00000009020d7209 */ /* 0x000fe40007810000 */
[----:B------:R-:W-:Y:S01]  /*8580*/  FMNMX.FTZ R12, R11, R12, !PT ;  /* 0x0000000c0b0c7209 */ /* 0x000fe20007810000 */
[----:B-1----:R-:W-:Y:S01]  /*8590*/  LDSM.16.MT88.4 R24, [R138+0x8000] ;  /* 0x008000008a18783b */ /* 0x002fe20000004200 */
        /* <DEDUP_REMOVED lines=38> */
[----:B------:R-:W-:-:S05]  /*8800*/  FMUL.FTZ R120, R110, c[0x0][0x23c] ;  /* 0x00008f006e787a20 */ /* 0x000fca0000410000 */
[----:B------:R-:W-:Y:S02]  /*8810*/  FSEL R120, R120, RZ, P2 ;  /* 0x000000ff78787208 */ /* 0x000fe40001000000 */
[----:B--2---:R-:W-:-:S03]  /*8820*/  FMNMX.FTZ R108, R13, R108, !PT ;  /* 0x0000006c0d6c7209 */ /* 0x004fc60007810000 */
[--C-:B------:R-:W-:Y:S02]  /*8830*/  FFMA.FTZ R104, R5, c[0x0][0x23c], -R120.reuse ;  /* 0x00008f0005687a23 */ /* 0x100fe40000010878 */
[--C-:B------:R-:W-:Y:S01]  /*8840*/  FFMA.FTZ R100, R10, c[0x0][0x23c], -R120.reuse ;  /* 0x00008f000a647a23 */ /* 0x100fe20000010878 */
[C---:B------:R-:W-:Y:S01]  /*8850*/  FSETP.NEU.FTZ.AND P1, PT, R108.reuse, -INF , PT ;  /* 0xff8000006c00780b */ /* 0x040fe20003f3d000 */
[C---:B------:R-:W-:Y:S02]  /*8860*/  FMUL.FTZ R117, R108.reuse, c[0x0][0x23c] ;  /* 0x00008f006c757a20 */ /* 0x040fe40000410000 */
[--C-:B------:R-:W-:Y:S01]  /*8870*/  FFMA.FTZ R113, R11, c[0x0][0x23c], -R120.reuse ;  /* 0x00008f000b717a23 */ /* 0x100fe20000010878 */
[----:B------:R-:W-:Y:S01]  /*8880*/  FSEL R5, R108, RZ, P1 ;  /* 0x000000ff6c057208 */ /* 0x000fe20000800000 */
[--C-:B------:R-:W-:Y:S01]  /*8890*/  FFMA.FTZ R109, R7, c[0x0][0x23c], -R120.reuse ;  /* 0x00008f00076d7a23 */ /* 0x100fe20000010878 */
[----:B------:R-:W-:Y:S01]  /*88a0*/  FSEL R117, R117, RZ, P1 ;  /* 0x000000ff75757208 */ /* 0x000fe20000800000 */
[----:B------:R-:W-:Y:S01]  /*88b0*/  MUFU.EX2 R100, R100 ;  /* 0x0000006400647308 */ /* 0x000fe20000000800 */
[----:B------:R-:W-:-:S02]  /*88c0*/  FFMA.FTZ R125, R127, c[0x0][0x23c], -R120 ;  /* 0x00008f007f7d7a23 */ /* 0x000fc40000010878 */
[----:B------:R-:W-:Y:S02]  /*88d0*/  FADD.FTZ R2, R2, -R5 ;  /* 0x8000000502027221 */ /* 0x000fe40000010000 */
[--C-:B------:R-:W-:Y:S01]  /*88e0*/  FFMA.FTZ R111, R8, c[0x0][0x23c], -R117.reuse ;  /* 0x00008f00086f7a23 */ /* 0x100fe20000010875 */
[----:B------:R-:W-:Y:S01]  /*88f0*/  FSEL R8, R110, RZ, P2 ;  /* 0x000000ff6e087208 */ /* 0x000fe20001000000 */
[----:B------:R-:W-:Y:S01]  /*8900*/  FMUL.FTZ R114, R2, c[0x0][0x23c] ;  /* 0x00008f0002727a20 */ /* 0x000fe20000410000 */
[----:B------:R-:W-:Y:S01]  /*8910*/  MUFU.EX2 R113, R113 ;  /* 0x0000007100717308 */ /* 0x000fe20000000800 */
[--C-:B------:R-:W-:Y:S02]  /*8920*/  FFMA.FTZ R112, R9, c[0x0][0x23c], -R117.reuse ;  /* 0x00008f0009707a23 */ /* 0x100fe40000010875 */
[----:B------:R-:W-:Y:S02]  /*8930*/  FADD.FTZ R101, R3, -R8 ;  /* 0x8000000803657221 */ /* 0x000fe40000010000 */
[--C-:B------:R-:W-:Y:S01]  /*8940*/  FFMA.FTZ R2, R4, c[0x0][0x23c], -R117.reuse ;  /* 0x00008f0004027a23 */ /* 0x100fe20000010875 */
[----:B------:R-:W-:Y:S01]  /*8950*/  LDSM.16.MT88.4 R8, [R141+0x8000] ;  /* 0x008000008d08783b */ /* 0x000fe20000004200 */
[----:B------:R-:W-:Y:S01]  /*8960*/  FMUL.FTZ R101, R101, c[0x0][0x23c] ;  /* 0x00008f0065657a20 */ /* 0x000fe20000410000 */
[----:B------:R-:W1:Y:S01]  /*8970*/  MUFU.EX2 R114, R114 ;  /* 0x0000007200727308 */ /* 0x000e620000000800 */
[----:B------:R-:W-:-:S02]  /*8980*/  FFMA.FTZ R6, R6, c[0x0][0x23c], -R117 ;  /* 0x00008f0006067a23 */ /* 0x000fc40000010875 */
[--C-:B------:R-:W-:Y:S02]  /*8990*/  FFMA.FTZ R130, R177, c[0x0][0x23c], -R120.reuse ;  /* 0x00008f00b1827a23 */ /* 0x100fe40000010878 */
[--C-:B------:R-:W-:Y:S02]  /*89a0*/  FFMA.FTZ R129, R129, c[0x0][0x23c], -R120.reuse ;  /* 0x00008f0081817a23 */ /* 0x100fe40000010878 */
[----:B------:R-:W-:Y:S01]  /*89b0*/  FFMA.FTZ R126, R175, c[0x0][0x23c], -R120 ;  /* 0x00008f00af7e7a23 */ /* 0x000fe20000010878 */
[----:B------:R-:W2:Y:S01]  /*89c0*/  MUFU.EX2 R101, R101 ;  /* 0x0000006500657308 */ /* 0x000ea20000000800 */
[--C-:B------:R-:W-:Y:S02]  /*89d0*/  FFMA.FTZ R128, R128, c[0x0][0x23c], -R117.reuse ;  /* 0x00008f0080807a23 */ /* 0x100fe40000010875 */
[--C-:B------:R-:W-:Y:S02]  /*89e0*/  FFMA.FTZ R127, R184, c[0x0][0x23c], -R117.reuse ;  /* 0x00008f00b87f7a23 */ /* 0x100fe40000010875 */
[----:B------:R-:W-:-:S02]  /*89f0*/  FFMA.FTZ R124, R182, c[0x0][0x23c], -R117 ;  /* 0x00008f00b67c7a23 */ /* 0x000fc40000010875 */
[----:B------:R-:W-:Y:S01]  /*8a00*/  FFMA.FTZ R121, R180, c[0x0][0x23c], -R117 ;  /* 0x00008f00b4797a23 */ /* 0x000fe20000010875 */
[----:B------:R-:W-:Y:S01]  /*8a10*/  MUFU.EX2 R109, R109 ;  /* 0x0000006d006d7308 */ /* 0x000fe20000000800 */
[-C--:B-1----:R-:W-:Y:S02]  /*8a20*/  FMUL.FTZ R30, R74, R114.reuse ;  /* 0x000000724a1e7220 */ /* 0x082fe40000410000 */
[-C--:B------:R-:W-:Y:S02]  /*8a30*/  FMUL.FTZ R31, R75, R114.reuse ;  /* 0x000000724b1f7220 */ /* 0x080fe40000410000 */
[-C--:B------:R-:W-:Y:S02]  /*8a40*/  FMUL.FTZ R7, R99, R114.reuse ;  /* 0x0000007263077220 */ /* 0x080fe40000410000 */
[----:B------:R-:W-:Y:S01]  /*8a50*/  FMUL.FTZ R70, R70, R114 ;  /* 0x0000007246467220 */ /* 0x000fe20000410000 */
[----:B------:R-:W-:Y:S01]  /*8a60*/  MUFU.EX2 R104, R104 ;  /* 0x0000006800687308 */ /* 0x000fe20000000800 */
[----:B--2---:R-:W-:-:S02]  /*8a70*/  FMUL.FTZ R28, R72, R101 ;  /* 0x00000065481c7220 */ /* 0x004fc40000410000 */
[-C--:B------:R-:W-:Y:S02]  /*8a80*/  FMUL.FTZ R29, R73, R101.reuse ;  /* 0x00000065491d7220 */ /* 0x080fe40000410000 */
[----:B------:R-:W1:Y:S01]  /*8a90*/  LDSM.16.MT88.4 R72, [R141+0xa000] ;  /* 0x00a000008d48783b */ /* 0x000e620000004200 */
[-C--:B------:R-:W-:Y:S01]  /*8aa0*/  FMUL.FTZ R4, R96, R101.reuse ;  /* 0x0000006560047220 */ /* 0x080fe20000410000 */
[----:B------:R-:W-:Y:S01]  /*8ab0*/  F2FP.PACK_AB R96, R113, R100 ;  /* 0x000000647160723e */ /* 0x000fe200000000ff */
[----:B------:R-:W-:Y:S01]  /*8ac0*/  MUFU.EX2 R112, R112 ;  /* 0x0000007000707308 */ /* 0x000fe20000000800 */
[-C--:B------:R-:W-:Y:S02]  /*8ad0*/  FMUL.FTZ R5, R97, R101.reuse ;  /* 0x0000006561057220 */ /* 0x080fe40000410000 */
[-C--:B------:R-:W-:Y:S02]  /*8ae0*/  FMUL.FTZ R68, R68, R101.reuse ;  /* 0x0000006544447220 */ /* 0x080fe40000410000 */
[----:B------:R-:W-:-:S02]  /*8af0*/  FMUL.FTZ R69, R69, R101 ;  /* 0x0000006545457220 */ /* 0x000fc40000410000 */
[-C--:B------:R-:W-:Y:S01]  /*8b00*/  FMUL.FTZ R71, R71, R114.reuse ;  /* 0x0000007247477220 */ /* 0x080fe20000410000 */
[----:B------:R-:W2:Y:S01]  /*8b10*/  MUFU.EX2 R111, R111 ;  /* 0x0000006f006f7308 */ /* 0x000ea20000000800 */
[-C--:B------:R-:W-:Y:S02]  /*8b20*/  FMUL.FTZ R36, R36, R101.reuse ;  /* 0x0000006524247220 */ /* 0x080fe40000410000 */
[-C--:B------:R-:W-:Y:S02]  /*8b30*/  FMUL.FTZ R37, R37, R101.reuse ;  /* 0x0000006525257220 */ /* 0x080fe40000410000 */
[-C--:B------:R-:W-:Y:S02]  /*8b40*/  FMUL.FTZ R38, R38, R114.reuse ;  /* 0x0000007226267220 */ /* 0x080fe40000410000 */
[----:B------:R-:W-:Y:S01]  /*8b50*/  FMUL.FTZ R39, R39, R114 ;  /* 0x0000007227277220 */ /* 0x000fe20000410000 */
[----:B------:R3:W-:Y:S01]  /*8b60*/  MUFU.EX2 R3, R6 ;  /* 0x0000000600037308 */ /* 0x0007e20000000800 */
[----:B------:R-:W-:-:S02]  /*8b70*/  FMUL.FTZ R40, R40, R101 ;  /* 0x0000006528287220 */ /* 0x000fc40000410000 */
[-C--:B------:R-:W-:Y:S02]  /*8b80*/  FMUL.FTZ R41, R41, R101.reuse ;  /* 0x0000006529297220 */ /* 0x080fe40000410000 */
[-C--:B------:R-:W-:Y:S02]  /*8b90*/  FMUL.FTZ R42, R42, R114.reuse ;  /* 0x000000722a2a7220 */ /* 0x080fe40000410000 */
[----:B------:R-:W-:Y:S01]  /*8ba0*/  FMUL.FTZ R43, R43, R114 ;  /* 0x000000722b2b7220 */ /* 0x000fe20000410000 */
[----:B------:R-:W4:Y:S01]  /*8bb0*/  MUFU.EX2 R2, R2 ;  /* 0x0000000200027308 */ /* 0x000f220000000800 */
[----:B--2---:R-:W-:Y:S01]  /*8bc0*/  F2FP.PACK_AB R97, R111, R112 ;  /* 0x000000706f61723e */ /* 0x004fe200000000ff */
[-C--:B------:R-:W-:Y:S02]  /*8bd0*/  FMUL.FTZ R44, R44, R101.reuse ;  /* 0x000000652c2c7220 */ /* 0x080fe40000410000 */
[----:B------:R-:W-:Y:S02]  /*8be0*/  FMUL.FTZ R45, R45, R101 ;  /* 0x000000652d2d7220 */ /* 0x000fe40000410000 */
[----:B------:R-:W-:-:S02]  /*8bf0*/  FMUL.FTZ R46, R46, R114 ;  /* 0x000000722e2e7220 */ /* 0x000fc40000410000 */
[-C--:B---3--:R-:W-:Y:S01]  /*8c00*/  FMUL.FTZ R6, R98, R114.reuse ;  /* 0x0000007262067220 */ /* 0x088fe20000410000 */
[----:B------:R-:W-:Y:S01]  /*8c10*/  F2FP.PACK_AB R98, R104, R109 ;  /* 0x0000006d6862723e */ /* 0x000fe200000000ff */
[-C--:B------:R-:W-:Y:S01]  /*8c20*/  FMUL.FTZ R47, R47, R114.reuse ;  /* 0x000000722f2f7220 */ /* 0x080fe20000410000 */
[----:B------:R-:W-:Y:S01]  /*8c30*/  MUFU.EX2 R130, R130 ;  /* 0x0000008200827308 */ /* 0x000fe20000000800 */
[-C--:B------:R-:W-:Y:S02]  /*8c40*/  FMUL.FTZ R48, R48, R101.reuse ;  /* 0x0000006530307220 */ /* 0x080fe40000410000 */
[----:B------:R-:W-:Y:S01]  /*8c50*/  FMUL.FTZ R49, R49, R101 ;  /* 0x0000006531317220 */ /* 0x000fe20000410000 */
[----:B----4-:R-:W-:Y:S01]  /*8c60*/  F2FP.PACK_AB R99, R2, R3 ;  /* 0x000000030263723e */ /* 0x010fe200000000ff */
[-C--:B------:R-:W-:Y:S02]  /*8c70*/  FMUL.FTZ R50, R50, R114.reuse ;  /* 0x0000007232327220 */ /* 0x080fe40000410000 */
[----:B------:R-:W-:Y:S01]  /*8c80*/  FMUL.FTZ R51, R51, R114 ;  /* 0x0000007233337220 */ /* 0x000fe20000410000 */
[----:B------:R-:W2:Y:S01]  /*8c90*/  MUFU.EX2 R129, R129 ;  /* 0x0000008100817308 */ /* 0x000ea20000000800 */
[----:B------:R-:W-:-:S02]  /*8ca0*/  FMUL.FTZ R20, R80, R101 ;  /* 0x0000006550147220 */ /* 0x000fc40000410000 */
[C---:B------:R-:W-:Y:S01]  /*8cb0*/  HMMA.16816.F32 R28, R96.reuse, R32, R28 ;  /* 0x00000020601c723c */ /* 0x040fe2000000181c */
[-C--:B------:R-:W-:Y:S02]  /*8cc0*/  FMUL.FTZ R21, R81, R101.reuse ;  /* 0x0000006551157220 */ /* 0x080fe40000410000 */
[-C--:B------:R-:W-:Y:S02]  /*8cd0*/  FMUL.FTZ R22, R82, R114.reuse ;  /* 0x0000007252167220 */ /* 0x080fe40000410000 */
[----:B------:R-:W-:Y:S01]  /*8ce0*/  FMUL.FTZ R23, R83, R114 ;  /* 0x0000007253177220 */ /* 0x000fe20000410000 */
[----:B------:R-:W-:Y:S01]  /*8cf0*/  MUFU.EX2 R126, R126 ;  /* 0x0000007e007e7308 */ /* 0x000fe20000000800 */
[-C--:B------:R-:W-:Y:S01]  /*8d00*/  FMUL.FTZ R52, R52, R101.reuse ;  /* 0x0000006534347220 */ /* 0x080fe20000410000 */
[----:B------:R-:W-:Y:S01]  /*8d10*/  HMMA.16816.F32 R32, R96, R34, R68 ;  /* 0x000000226020723c */ /* 0x000fe20000001844 */
[----:B------:R-:W3:Y:S01]  /*8d20*/  LDSM.16.MT88.4 R68, [R139+0xa000] ;  /* 0x00a000008b44783b */ /* 0x000ee20000004200 */
[----:B------:R-:W-:-:S02]  /*8d30*/  FMUL.FTZ R53, R53, R101 ;  /* 0x0000006535357220 */ /* 0x000fc40000410000 */
[-C--:B------:R-:W-:Y:S01]  /*8d40*/  FMUL.FTZ R54, R54, R114.reuse ;  /* 0x0000007236367220 */ /* 0x080fe20000410000 */
[----:B------:R-:W-:Y:S01]  /*8d50*/  LDSM.16.MT88.4 R80, [R139+0x8800] ;  /* 0x008800008b50783b */ /* 0x000fe20000004200 */
[-C--:B------:R-:W-:Y:S01]  /*8d60*/  FMUL.FTZ R55, R55, R114.reuse ;  /* 0x0000007237377220 */ /* 0x080fe20000410000 */
[----:B------:R-:W-:Y:S01]  /*8d70*/  MUFU.EX2 R125, R125 ;  /* 0x0000007d007d7308 */ /* 0x000fe20000000800 */
[C---:B-1----:R-:W-:Y:S01]  /*8d80*/  HMMA.16816.F32 R36, R96.reuse, R72, R36 ;  /* 0x000000486024723c */ /* 0x042fe20000001824 */
[-C--:B------:R-:W-:Y:S02]  /*8d90*/  FMUL.FTZ R56, R56, R101.reuse ;  /* 0x0000006538387220 */ /* 0x080fe40000410000 */
[-C--:B------:R-:W-:Y:S02]  /*8da0*/  FMUL.FTZ R57, R57, R101.reuse ;  /* 0x0000006539397220 */ /* 0x080fe40000410000 */
[-C--:B------:R-:W-:Y:S02]  /*8db0*/  FMUL.FTZ R58, R58, R114.reuse ;  /* 0x000000723a3a7220 */ /* 0x080fe40000410000 */
[----:B------:R-:W-:Y:S01]  /*8dc0*/  FMUL.FTZ R59, R59, R114 ;  /* 0x000000723b3b7220 */ /* 0x000fe20000410000 */
[----:B------:R-:W-:Y:S01]  /*8dd0*/  HMMA.16816.F32 R40, R96, R74, R40 ;  /* 0x0000004a6028723c */ /* 0x000fe20000001828 */
[----:B------:R-:W1:Y:S01]  /*8de0*/  LDSM.16.MT88.4 R72, [R138+0xa000] ;  /* 0x00a000008a48783b */ /* 0x000e620000004200 */
[-C--:B------:R-:W-:Y:S01]  /*8df0*/  FMUL.FTZ R76, R76, R101.reuse ;  /* 0x000000654c4c7220 */ /* 0x080fe20000410000 */
[----:B------:R-:W-:Y:S01]  /*8e00*/  MUFU.EX2 R128, R128 ;  /* 0x0000008000807308 */ /* 0x000fe20000000800 */
        /* <DEDUP_REMOVED lines=8> */
[----:B------:R-:W-:Y:S01]  /*8e90*/  FMUL.FTZ R95, R95, R114 ;  /* 0x000000725f5f7220 */ /* 0x000fe20000410000 */
[----:B------:R-:W-:Y:S01]  /*8ea0*/  HMMA.16816.F32 R24, R96, R26, R76 ;  /* 0x0000001a6018723c */ /* 0x000fe2000000184c */
[----:B------:R-:W-:Y:S01]  /*8eb0*/  LDSM.16.MT88.4 R76, [R138+0x8800] ;  /* 0x008800008a4c783b */ /* 0x000fe20000004200 */
[----:B------:R-:W-:Y:S01]  /*8ec0*/  MUFU.EX2 R124, R124 ;  /* 0x0000007c007c7308 */ /* 0x000fe20000000800 */
[----:B------:R-:W-:-:S02]  /*8ed0*/  FMUL.FTZ R60, R60, R101 ;  /* 0x000000653c3c7220 */ /* 0x000fc40000410000 */
[-C--:B------:R-:W-:Y:S02]  /*8ee0*/  FMUL.FTZ R61, R61, R101.reuse ;  /* 0x000000653d3d7220 */ /* 0x080fe40000410000 */
[-C--:B------:R-:W-:Y:S01]  /*8ef0*/  FMUL.FTZ R62, R62, R114.reuse ;  /* 0x000000723e3e7220 */ /* 0x080fe20000410000 */
[C---:B---3--:R-:W-:Y:S01]  /*8f00*/  HMMA.16816.F32 R44, R96.reuse, R68, R44 ;  /* 0x00000044602c723c */ /* 0x048fe2000000182c */
[-C--:B------:R-:W-:Y:S01]  /*8f10*/  FMUL.FTZ R63, R63, R114.reuse ;  /* 0x000000723f3f7220 */ /* 0x080fe20000410000 */
[----:B------:R-:W3:Y:S01]  /*8f20*/  MUFU.EX2 R121, R121 ;  /* 0x0000007900797308 */ /* 0x000ee20000000800 */
[-C--:B------:R-:W-:Y:S02]  /*8f30*/  FMUL.FTZ R64, R64, R101.reuse ;  /* 0x0000006540407220 */ /* 0x080fe40000410000 */
[----:B------:R-:W-:Y:S02]  /*8f40*/  FMUL.FTZ R65, R65, R101 ;  /* 0x0000006541417220 */ /* 0x000fe40000410000 */
[-C--:B------:R-:W-:Y:S01]  /*8f50*/  FMUL.FTZ R66, R66, R114.reuse ;  /* 0x0000007242427220 */ /* 0x080fe20000410000 */
[----:B------:R-:W-:Y:S01]  /*8f60*/  HMMA.16816.F32 R48, R96, R70, R48 ;  /* 0x000000466030723c */ /* 0x000fe20000001830 */
[----:B------:R-:W5:Y:S01]  /*8f70*/  LDSM.16.MT88.4 R68, [R137+0xa000] ;  /* 0x00a000008944783b */ /* 0x000f620000004200 */
[----:B------:R-:W-:-:S02]  /*8f80*/  FMUL.FTZ R67, R67, R114 ;  /* 0x0000007243437220 */ /* 0x000fc40000410000 */
[-C--:B------:R-:W-:Y:S02]  /*8f90*/  FMUL.FTZ R12, R88, R101.reuse ;  /* 0x00000065580c7220 */ /* 0x080fe40000410000 */
[-C--:B------:R-:W-:Y:S02]  /*8fa0*/  FMUL.FTZ R13, R89, R101.reuse ;  /* 0x00000065590d7220 */ /* 0x080fe40000410000 */
[C---:B-1----:R-:W-:Y:S01]  /*8fb0*/  HMMA.16816.F32 R52, R96.reuse, R72, R52 ;  /* 0x000000486034723c */ /* 0x042fe20000001834 */
[-C--:B------:R-:W-:Y:S02]  /*8fc0*/  FMUL.FTZ R14, R90, R114.reuse ;  /* 0x000000725a0e7220 */ /* 0x080fe40000410000 */
[-C--:B------:R-:W-:Y:S02]  /*8fd0*/  FMUL.FTZ R15, R91, R114.reuse ;  /* 0x000000725b0f7220 */ /* 0x080fe40000410000 */
[-C--:B------:R-:W-:Y:S02]  /*8fe0*/  FMUL.FTZ R84, R84, R101.reuse ;  /* 0x0000006554547220 */ /* 0x080fe40000410000 */
[----:B------:R-:W-:Y:S01]  /*8ff0*/  FMUL.FTZ R85, R85, R101 ;  /* 0x0000006555557220 */ /* 0x000fe20000410000 */
[----:B------:R-:W-:Y:S01]  /*9000*/  HMMA.16816.F32 R56, R96, R74, R56 ;  /* 0x0000004a6038723c */ /* 0x000fe20000001838 */
[----:B------:R-:W1:Y:S01]  /*9010*/  LDSM.16.MT88.4 R72, [R141+0x8800] ;  /* 0x008800008d48783b */ /* 0x000e620000004200 */
[----:B------:R-:W-:-:S02]  /*9020*/  FMUL.FTZ R86, R86, R114 ;  /* 0x0000007256567220 */ /* 0x000fc40000410000 */
[----:B------:R-:W-:Y:S02]  /*9030*/  FMUL.FTZ R87, R87, R114 ;  /* 0x0000007257577220 */ /* 0x000fe40000410000 */
[--C-:B------:R-:W-:Y:S02]  /*9040*/  FFMA.FTZ R182, R171, c[0x0][0x23c], -R120.reuse ;  /* 0x00008f00abb67a23 */ /* 0x100fe40000010878 */
[C---:B------:R-:W-:Y:S01]  /*9050*/  HMMA.16816.F32 R4, R96.reuse, R8, R4 ;  /* 0x000000086004723c */ /* 0x040fe20000001804 */
[--C-:B------:R-:W-:Y:S02]  /*9060*/  FFMA.FTZ R180, R131, c[0x0][0x23c], -R120.reuse ;  /* 0x00008f0083b47a23 */ /* 0x100fe40000010878 */
[--C-:B------:R-:W-:Y:S01]  /*9070*/  FFMA.FTZ R173, R173, c[0x0][0x23c], -R120.reuse ;  /* 0x00008f00adad7a23 */ /* 0x100fe20000010878 */
[----:B------:R-:W-:Y:S01]  /*9080*/  MUFU.EX2 R182, R182 ;  /* 0x000000b600b67308 */ /* 0x000fe20000000800 */
[----:B------:R-:W-:Y:S02]  /*9090*/  FFMA.FTZ R165, R165, c[0x0][0x23c], -R120 ;  /* 0x00008f00a5a57a23 */ /* 0x000fe40000010878 */
[--C-:B------:R-:W-:Y:S01]  /*90a0*/  FFMA.FTZ R171, R178, c[0x0][0x23c], -R117.reuse ;  /* 0x00008f00b2ab7a23 */ /* 0x100fe20000010875 */
[----:B------:R-:W-:Y:S01]  /*90b0*/  HMMA.16816.F32 R8, R96, R10, R92 ;  /* 0x0000000a6008723c */ /* 0x000fe2000000185c */
[--C-:B------:R-:W-:Y:S01]  /*90c0*/  FFMA.FTZ R176, R176, c[0x0][0x23c], -R117.reuse ;  /* 0x00008f00b0b07a23 */ /* 0x100fe20000010875 */
[----:B------:R-:W-:Y:S01]  /*90d0*/  LDSM.16.MT88.4 R92, [R141+0x9800] ;  /* 0x009800008d5c783b */ /* 0x000fe20000004200 */
[--C-:B------:R-:W-:Y:S01]  /*90e0*/  FFMA.FTZ R131, R174, c[0x0][0x23c], -R117.reuse ;  /* 0x00008f00ae837a23 */ /* 0x100fe20000010875 */
[----:B------:R-:W-:Y:S01]  /*90f0*/  MUFU.EX2 R173, R173 ;  /* 0x000000ad00ad7308 */ /* 0x000fe20000000800 */
[----:B------:R-:W-:-:S02]  /*9100*/  FFMA.FTZ R164, R164, c[0x0][0x23c], -R117 ;  /* 0x00008f00a4a47a23 */ /* 0x000fc40000010875 */
[--C-:B------:R-:W-:Y:S01]  /*9110*/  FFMA.FTZ R118, R118, c[0x0][0x23c], -R120.reuse ;  /* 0x00008f0076767a23 */ /* 0x100fe20000010878 */
[C---:B------:R-:W-:Y:S01]  /*9120*/  HMMA.16816.F32 R12, R96.reuse, R16, R12 ;  /* 0x00000010600c723c */ /* 0x040fe2000000180c */
[--C-:B------:R-:W-:Y:S02]  /*9130*/  FFMA.FTZ R123, R123, c[0x0][0x23c], -R120.reuse ;  /* 0x00008f007b7b7a23 */ /* 0x100fe40000010878 */
[--C-:B------:R-:W-:Y:S01]  /*9140*/  FFMA.FTZ R119, R119, c[0x0][0x23c], -R120.reuse ;  /* 0x00008f0077777a23 */ /* 0x100fe20000010878 */
[----:B------:R-:W-:Y:S01]  /*9150*/  MUFU.EX2 R165, R165 ;  /* 0x000000a500a57308 */ /* 0x000fe20000000800 */
[----:B------:R-:W-:Y:S02]  /*9160*/  FFMA.FTZ R120, R122, c[0x0][0x23c], -R120 ;  /* 0x00008f007a787a23 */ /* 0x000fe40000010878 */
[--C-:B------:R-:W-:Y:S01]  /*9170*/  FFMA.FTZ R175, R116, c[0x0][0x23c], -R117.reuse ;  /* 0x00008f0074af7a23 */ /* 0x100fe20000010875 */
[----:B-----5:R-:W-:Y:S01]  /*9180*/  HMMA.16816.F32 R60, R96, R68, R60 ;  /* 0x00000044603c723c */ /* 0x020fe2000000183c */
[----:B------:R-:W-:-:S02]  /*9190*/  FFMA.FTZ R122, R103, c[0x0][0x23c], -R117 ;  /* 0x00008f00677a7a23 */ /* 0x000fc40000010875 */
[--C-:B------:R-:W-:Y:S01]  /*91a0*/  FFMA.FTZ R116, R102, c[0x0][0x23c], -R117.reuse ;  /* 0x00008f0066747a23 */ /* 0x100fe20000010875 */
[----:B------:R-:W-:Y:S01]  /*91b0*/  MUFU.EX2 R180, R180 ;  /* 0x000000b400b47308 */ /* 0x000fe20000000800 */
[----:B------:R-:W-:Y:S02]  /*91c0*/  FFMA.FTZ R115, R115, c[0x0][0x23c], -R117 ;  /* 0x00008f0073737a23 */ /* 0x000fe40000010875 */
[----:B--2---:R-:W-:Y:S01]  /*91d0*/  F2FP.PACK_AB R68, R129, R130 ;  /* 0x000000828144723e */ /* 0x004fe200000000ff */
[----:B------:R-:W-:Y:S01]  /*91e0*/  HMMA.16816.F32 R64, R96, R70, R64 ;  /* 0x000000466040723c */ /* 0x000fe20000001840 */
[----:B----4-:R-:W-:Y:S01]  /*91f0*/  F2FP.PACK_AB R69, R127, R128 ;  /* 0x000000807f45723e */ /* 0x010fe200000000ff */
[----:B------:R-:W-:Y:S02]  /*9200*/  FFMA.FTZ R170, R170, R101, R100 ;  /* 0x00000065aaaa7223 */ /* 0x000fe40000010064 */
[----:B------:R-:W-:Y:S01]  /*9210*/  MUFU.EX2 R171, R171 ;  /* 0x000000ab00ab7308 */ /* 0x000fe20000000800 */
[----:B------:R-:W-:-:S02]  /*9220*/  FFMA.FTZ R112, R167, R114, R112 ;  /* 0x00000072a7707223 */ /* 0x000fc40000010070 */
[----:B------:R-:W-:Y:S01]  /*9230*/  F2FP.PACK_AB R70, R125, R126 ;  /* 0x0000007e7d46723e */ /* 0x000fe200000000ff */
[----:B------:R-:W-:Y:S01]  /*9240*/  HMMA.16816.F32 R16, R96, R18, R84 ;  /* 0x000000126010723c */ /* 0x000fe20000001854 */
[----:B---3--:R-:W-:Y:S01]  /*9250*/  F2FP.PACK_AB R71, R121, R124 ;  /* 0x0000007c7947723e */ /* 0x008fe200000000ff */
[----:B------:R-:W-:Y:S01]  /*9260*/  LDSM.16.MT88.4 R84, [R139+0x9800] ;  /* 0x009800008b54783b */ /* 0x000fe20000004200 */
[----:B------:R-:W-:Y:S01]  /*9270*/  FADD.FTZ R170, R113, R170 ;  /* 0x000000aa71aa7221 */ /* 0x000fe20000010000 */
[----:B------:R-:W-:Y:S01]  /*9280*/  MUFU.EX2 R176, R176 ;  /* 0x000000b000b07308 */ /* 0x000fe20000000800 */
[----:B------:R-:W-:Y:S02]  /*9290*/  FADD.FTZ R112, R111, R112 ;  /* 0x000000706f707221 */ /* 0x000fe40000010000 */
[----:B------:R-:W-:Y:S01]  /*92a0*/  FADD.FTZ R109, R109, R170 ;  /* 0x000000aa6d6d7221 */ /* 0x000fe20000010000 */
[C---:B-1----:R-:W-:Y:S04]  /*92b0*/  HMMA.16816.F32 R4, R68.reuse, R72, R4 ;  /* 0x000000484404723c */ /* 0x042fe80000001804 */
[----:B------:R-:W-:Y:S04]  /*92c0*/  MUFU.EX2 R131, R131 ;  /* 0x0000008300837308 */ /* 0x000fe80000000800 */
[C---:B------:R-:W-:Y:S01]  /*92d0*/  HMMA.16816.F32 R8, R68.reuse, R74, R8 ;  /* 0x0000004a4408723c */ /* 0x040fe20000001808 */
[----:B------:R-:W1:Y:S03]  /*92e0*/  LDSM.16.MT88.4 R72, [R137+0x8800] ;  /* 0x008800008948783b */ /* 0x000e660000004200 */
[----:B------:R-:W-:Y:S04]  /*92f0*/  MUFU.EX2 R164, R164 ;  /* 0x000000a400a47308 */ /* 0x000fe80000000800 */
[C---:B------:R-:W-:Y:S04]  /*9300*/  HMMA.16816.F32 R20, R68.reuse, R76, R20 ;  /* 0x0000004c4414723c */ /* 0x040fe80000001814 */
[----:B------:R-:W-:Y:S04]  /*9310*/  MUFU.EX2 R118, R118 ;  /* 0x0000007600767308 */ /* 0x000fe80000000800 */
[C---:B------:R-:W-:Y:S01]  /*9320*/  HMMA.16816.F32 R24, R68.reuse, R78, R24 ;  /* 0x0000004e4418723c */ /* 0x040fe20000001818 */
[----:B------:R-:W2:Y:S03]  /*9330*/  LDSM.16.MT88.4 R76, [R139+0xa800] ;  /* 0x00a800008b4c783b */ /* 0x000ea60000004200 */
[----:B------:R-:W3:Y:S04]  /*9340*/  MUFU.EX2 R123, R123 ;  /* 0x0000007b007b7308 */ /* 0x000ee80000000800 */
[C---:B------:R-:W-:Y:S04]  /*9350*/  HMMA.16816.F32 R12, R68.reuse, R80, R12 ;  /* 0x00000050440c723c */ /* 0x040fe8000000180c */
[----:B------:R-:W-:Y:S04]  /*9360*/  MUFU.EX2 R119, R119 ;  /* 0x0000007700777308 */ /* 0x000fe80000000800 */
[----:B------:R-:W-:Y:S01]  /*9370*/  HMMA.16816.F32 R16, R68, R82, R16 ;  /* 0x000000524410723c */ /* 0x000fe20000001810 */
[----:B------:R-:W4:Y:S03]  /*9380*/  LDSM.16.MT88.4 R80, [R141+0xa800] ;  /* 0x00a800008d50783b */ /* 0x000f260000004200 */
[----:B------:R-:W5:Y:S01]  /*9390*/  MUFU.EX2 R120, R120 ;  /* 0x0000007800787308 */ /* 0x000f620000000800 */
[----:B---3--:R-:W-:-:S03]  /*93a0*/  F2FP.PACK_AB R100, R123, R118 ;  /* 0x000000767b64723e */ /* 0x008fc600000000ff */
[C---:B-1----:R-:W-:Y:S04]  /*93b0*/  HMMA.16816.F32 R28, R68.reuse, R72, R28 ;  /* 0x00000048441c723c */ /* 0x042fe8000000181c */
[----:B------:R-:W-:Y:S04]  /*93c0*/  MUFU.EX2 R122, R122 ;  /* 0x0000007a007a7308 */ /* 0x000fe80000000800 */
[----:B------:R-:W-:Y:S01]  /*93d0*/  HMMA.16816.F32 R32, R68, R74, R32 ;  /* 0x0000004a4420723c */ /* 0x000fe20000001820 */
[----:B------:R-:W1:Y:S03]  /*93e0*/  LDSM.16.MT88.4 R72, [R138+0xa800] ;  /* 0x00a800008a48783b */ /* 0x000e660000004200 */
[----:B------:R-:W3:Y:S01]  /*93f0*/  MUFU.EX2 R175, R175 ;  /* 0x000000af00af7308 */ /* 0x000ee20000000800 */
[----:B-----5:R-:W-:-:S03]  /*9400*/  F2FP.PACK_AB R102, R120, R119 ;  /* 0x000000777866723e */ /* 0x020fc600000000ff */
[C---:B--2---:R-:W-:Y:S04]  /*9410*/  HMMA.16816.F32 R44, R68.reuse, R76, R44 ;  /* 0x0000004c442c723c */ /* 0x044fe8000000182c */
[----:B------:R-:W-:Y:S04]  /*9420*/  MUFU.EX2 R116, R116 ;  /* 0x0000007400747308 */ /* 0x000fe80000000800 */
[----:B------:R-:W-:Y:S01]  /*9430*/  HMMA.16816.F32 R48, R68, R78, R48 ;  /* 0x0000004e4430723c */ /* 0x000fe20000001830 */
[----:B------:R-:W2:Y:S03]  /*9440*/  LDSM.16.MT88.4 R76, [R137+0xa800] ;  /* 0x00a80000894c783b */ /* 0x000ea60000004200 */
[----:B------:R-:W5:Y:S01]  /*9450*/  MUFU.EX2 R115, R115 ;  /* 0x0000007300737308 */ /* 0x000f620000000800 */
[----:B---3--:R-:W-:-:S03]  /*9460*/  F2FP.PACK_AB R101, R175, R122 ;  /* 0x0000007aaf65723e */ /* 0x008fc600000000ff */
[C---:B----4-:R-:W-:Y:S08]  /*9470*/  HMMA.16816.F32 R36, R68.reuse, R80, R36 ;  /* 0x000000504424723c */ /* 0x050ff00000001824 */
[----:B------:R-:W-:Y:S01]  /*9480*/  HMMA.16816.F32 R40, R68, R82, R40 ;  /* 0x000000524428723c */ /* 0x000fe20000001828 */
[----:B------:R-:W3:Y:S01]  /*9490*/  LDSM.16.MT88.4 R80, [R139+0x9000] ;  /* 0x009000008b50783b */ /* 0x000ee20000004200 */
[----:B-----5:R-:W-:-:S06]  /*94a0*/  F2FP.PACK_AB R103, R115, R116 ;  /* 0x000000747367723e */ /* 0x020fcc00000000ff */
        /* <DEDUP_REMOVED lines=10> */
[C---:B---3--:R-:W-:Y:S08]  /*9550*/  HMMA.16816.F32 R12, R68.reuse, R80, R12 ;  /* 0x00000050440c723c */ /* 0x048ff0000000180c */
[C---:B-1----:R-:W-:Y:S08]  /*9560*/  HMMA.16816.F32 R4, R68.reuse, R72, R4 ;  /* 0x000000484404723c */ /* 0x042ff00000001804 */
[C---:B------:R-:W-:Y:S01]  /*9570*/  HMMA.16816.F32 R8, R68.reuse, R74, R8 ;  /* 0x0000004a4408723c */ /* 0x040fe20000001808 */
[----:B------:R-:W1:Y:S07]  /*9580*/  LDSM.16.MT88.4 R72, [R137+0x9000] ;  /* 0x009000008948783b */ /* 0x000e6e0000004200 */
[C---:B--2---:R-:W-:Y:S08]  /*9590*/  HMMA.16816.F32 R20, R68.reuse, R76, R20 ;  /* 0x0000004c4414723c */ /* 0x044ff00000001814 */
[C---:B------:R-:W-:Y:S01]  /*95a0*/  HMMA.16816.F32 R24, R68.reuse, R78, R24 ;  /* 0x0000004e4418723c */ /* 0x040fe20000001818 */
[----:B------:R-:W2:Y:S07]  /*95b0*/  LDSM.16.MT88.4 R76, [R139+0xb000] ;  /* 0x00b000008b4c783b */ /* 0x000eae0000004200 */
[----:B------:R-:W-:Y:S01]  /*95c0*/  HMMA.16816.F32 R16, R68, R82, R16 ;  /* 0x000000524410723c */ /* 0x000fe20000001810 */
[----:B------:R-:W3:Y:S07]  /*95d0*/  LDSM.16.MT88.4 R80, [R141+0xb000] ;  /* 0x00b000008d50783b */ /* 0x000eee0000004200 */
[C---:B------:R-:W-:Y:S01]  /*95e0*/  HMMA.16816.F32 R96, R100.reuse, R92, R4 ;  /* 0x0000005c6460723c */ /* 0x040fe20000001804 */
[----:B------:R-:W4:Y:S07]  /*95f0*/  LDSM.16.MT88.4 R4, [R141+0xb800] ;  /* 0x00b800008d04783b */ /* 0x000f2e0000004200 */
        /* <DEDUP_REMOVED lines=10> */
[C---:B------:R-:W-:Y:S01]  /*96a0*/  HMMA.16816.F32 R92, R100.reuse, R94, R8 ;  /* 0x0000005e645c723c */ /* 0x040fe20000001808 */
[----:B------:R-:W3:Y:S07]  /*96b0*/  LDSM.16.MT88.4 R8, [R138+0xb800] ;  /* 0x00b800008a08783b */ /* 0x000eee0000004200 */
[C---:B----4-:R-:W-:Y:S08]  /*96c0*/  HMMA.16816.F32 R36, R100.reuse, R4, R36 ;  /* 0x000000046424723c */ /* 0x050ff00000001824 */
[----:B------:R-:W-:Y:S01]  /*96d0*/  HMMA.16816.F32 R40, R100, R6, R40 ;  /* 0x000000066428723c */ /* 0x000fe20000001828 */
[----:B------:R-:W4:Y:S07]  /*96e0*/  LDSM.16.MT88.4 R4, [R137+0xb800] ;  /* 0x00b800008904783b */ /* 0x000f2e0000004200 */
[C---:B-1----:R-:W-:Y:S08]  /*96f0*/  HMMA.16816.F32 R52, R68.reuse, R72, R52 ;  /* 0x000000484434723c */ /* 0x042ff00000001834 */
[C---:B------:R-:W-:Y:S08]  /*9700*/  HMMA.16816.F32 R56, R68.reuse, R74, R56 ;  /* 0x0000004a4438723c */ /* 0x040ff00000001838 */
[C---:B--2---:R-:W-:Y:S08]  /*9710*/  HMMA.16816.F32 R60, R68.reuse, R76, R60 ;  /* 0x0000004c443c723c */ /* 0x044ff0000000183c */
[----:B------:R-:W-:Y:S01]  /*9720*/  HMMA.16816.F32 R64, R68, R78, R64 ;  /* 0x0000004e4440723c */ /* 0x000fe20000001840 */
[----:B------:R-:W1:Y:S04]  /*9730*/  LDSM.16.MT88.4 R76, [R138+0x9800] ;  /* 0x009800008a4c783b */ /* 0x000e680000004200 */
[----:B------:R-:W2:Y:S03]  /*9740*/  LDSM.16.MT88.4 R68, [R137+0x9800] ;  /* 0x009800008944783b */ /* 0x000ea60000004200 */
[C---:B------:R-:W-:Y:S07]  /*9750*/  HMMA.16816.F32 R44, R100.reuse, R12, R44 ;  /* 0x0000000c642c723c */ /* 0x040fee000000182c */
[----:B------:R-:W-:Y:S01]  /*9760*/  FADD.FTZ R13, R3, R112 ;  /* 0x00000070030d7221 */ /* 0x000fe20000010000 */
[----:B---3--:R-:W-:Y:S01]  /*9770*/  HMMA.16816.F32 R52, R100, R8, R52 ;  /* 0x000000086434723c */ /* 0x008fe20000001834 */
[----:B------:R-:W-:-:S02]  /*9780*/  FADD.FTZ R3, R104, R109 ;  /* 0x0000006d68037221 */ /* 0x000fc40000010000 */
[----:B------:R-:W-:Y:S02]  /*9790*/  FADD.FTZ R13, R2, R13 ;  /* 0x0000000d020d7221 */ /* 0x000fe40000010000 */
[----:B------:R-:W-:Y:S02]  /*97a0*/  FADD.FTZ R130, R130, R3 ;  /* 0x0000000382827221 */ /* 0x000fe40000010000 */
[----:B------:R-:W-:Y:S01]  /*97b0*/  FADD.FTZ R128, R128, R13 ;  /* 0x0000000d80807221 */ /* 0x000fe20000010000 */
[----:B----4-:R-:W-:Y:S01]  /*97c0*/  HMMA.16816.F32 R60, R100, R4, R60 ;  /* 0x00000004643c723c */ /* 0x010fe2000000183c */
[----:B------:R-:W-:Y:S02]  /*97d0*/  FADD.FTZ R129, R129, R130 ;  /* 0x0000008281817221 */ /* 0x000fe40000010000 */
[----:B------:R-:W-:Y:S02]  /*97e0*/  FADD.FTZ R127, R127, R128 ;  /* 0x000000807f7f7221 */ /* 0x000fe40000010000 */
[----:B------:R-:W-:-:S02]  /*97f0*/  FADD.FTZ R2, R126, R129 ;  /* 0x000000817e027221 */ /* 0x000fc40000010000 */
[----:B------:R-:W-:Y:S01]  /*9800*/  FADD.FTZ R8, R124, R127 ;  /* 0x0000007f7c087221 */ /* 0x000fe20000010000 */
[C---:B------:R-:W-:Y:S01]  /*9810*/  HMMA.16816.F32 R84, R100.reuse, R86, R16 ;  /* 0x000000566454723c */ /* 0x040fe20000001810 */
[----:B------:R-:W-:Y:S02]  /*9820*/  FADD.FTZ R2, R125, R2 ;  /* 0x000000027d027221 */ /* 0x000fe40000010000 */
[----:B------:R-:W-:Y:S02]  /*9830*/  FADD.FTZ R8, R121, R8 ;  /* 0x0000000879087221 */ /* 0x000fe40000010000 */
[----:B------:R-:W-:Y:S01]  /*9840*/  FADD.FTZ R173, R173, R2 ;  /* 0x00000002adad7221 */ /* 0x000fe20000010000 */
[----:B------:R-:W-:Y:S01]  /*9850*/  MOV R2, R108 ;  /* 0x0000006c00027202 */ /* 0x000fe20000000f00 */
[----:B------:R-:W-:Y:S01]  /*9860*/  FADD.FTZ R171, R171, R8 ;  /* 0x00000008abab7221 */ /* 0x000fe20000010000 */
[----:B------:R-:W-:Y:S01]  /*9870*/  HMMA.16816.F32 R48, R100, R14, R48 ;  /* 0x0000000e6430723c */ /* 0x000fe20000001830 */
[----:B------:R-:W-:-:S02]  /*9880*/  FADD.FTZ R182, R182, R173 ;  /* 0x000000adb6b67221 */ /* 0x000fc40000010000 */
[----:B------:R-:W-:Y:S02]  /*9890*/  FADD.FTZ R176, R176, R171 ;  /* 0x000000abb0b07221 */ /* 0x000fe40000010000 */
[----:B------:R-:W-:Y:S02]  /*98a0*/  FADD.FTZ R3, R165, R182 ;  /* 0x000000b6a5037221 */ /* 0x000fe40000010000 */
[----:B------:R-:W-:Y:S01]  /*98b0*/  FADD.FTZ R5, R131, R176 ;  /* 0x000000b083057221 */ /* 0x000fe20000010000 */
[C---:B-1----:R-:W-:Y:S01]  /*98c0*/  HMMA.16816.F32 R80, R100.reuse, R76, R20 ;  /* 0x0000004c6450723c */ /* 0x042fe20000001814 */
[----:B------:R-:W-:Y:S02]  /*98d0*/  FADD.FTZ R3, R180, R3 ;  /* 0x00000003b4037221 */ /* 0x000fe40000010000 */
[----:B------:R-:W-:Y:S02]  /*98e0*/  FADD.FTZ R5, R164, R5 ;  /* 0x00000005a4057221 */ /* 0x000fe40000010000 */
[----:B------:R-:W-:Y:S01]  /*98f0*/  FADD.FTZ R118, R118, R3 ;  /* 0x0000000376767221 */ /* 0x000fe20000010000 */
[----:B------:R-:W-:Y:S01]  /*9900*/  MOV R3, R110 ;  /* 0x0000006e00037202 */ /* 0x000fe20000000f00 */
[----:B------:R-:W-:Y:S01]  /*9910*/  FADD.FTZ R122, R122, R5 ;  /* 0x000000057a7a7221 */ /* 0x000fe20000010000 */
[----:B--2---:R-:W-:Y:S01]  /*9920*/  HMMA.16816.F32 R72, R100, R68, R28 ;  /* 0x000000446448723c */ /* 0x004fe2000000181c */
[----:B------:R-:W-:-:S02]  /*9930*/  FADD.FTZ R118, R123, R118 ;  /* 0x000000767b767221 */ /* 0x000fc40000010000 */
[----:B------:R-:W-:Y:S02]  /*9940*/  FADD.FTZ R175, R175, R122 ;  /* 0x0000007aafaf7221 */ /* 0x000fe40000010000 */
[----:B------:R-:W-:Y:S02]  /*9950*/  FADD.FTZ R119, R119, R118 ;  /* 0x0000007677777221 */ /* 0x000fe40000010000 */
[----:B------:R-:W-:Y:S01]  /*9960*/  FADD.FTZ R116, R116, R175 ;  /* 0x000000af74747221 */ /* 0x000fe20000010000 */
[----:B------:R-:W-:Y:S01]  /*9970*/  HMMA.16816.F32 R76, R100, R78, R24 ;  /* 0x0000004e644c723c */ /* 0x000fe20000001818 */
[----:B------:R-:W-:Y:S02]  /*9980*/  FADD.FTZ R170, R120, R119 ;  /* 0x0000007778aa7221 */ /* 0x000fe40000010000 */
[----:B------:R-:W-:-:S05]  /*9990*/  FADD.FTZ R167, R115, R116 ;  /* 0x0000007473a77221 */ /* 0x000fca0000010000 */
[C---:B------:R-:W-:Y:S08]  /*99a0*/  HMMA.16816.F32 R68, R100.reuse, R70, R32 ;  /* 0x000000466444723c */ /* 0x040ff00000001820 */
[C---:B------:R-:W-:Y:S08]  /*99b0*/  HMMA.16816.F32 R56, R100.reuse, R10, R56 ;  /* 0x0000000a6438723c */ /* 0x040ff00000001838 */
[----:B------:R-:W-:Y:S11]  /*99c0*/  HMMA.16816.F32 R64, R100, R6, R64 ;  /* 0x000000066440723c */ /* 0x000ff60000001840 */
[----:B------:R-:W-:Y:S08]  /*99d0*/  @!UPT UIADD3 URZ, URZ, URZ, URZ ;  /* 0x0000003f3f3ff290 */ /* 0x000ff0000fffe03f */
.L_x_7492:
        /* <DEDUP_REMOVED lines=11> */
.L_x_7504:
        /* <DEDUP_REMOVED lines=65> */
.L_x_7501:
        /* <DEDUP_REMOVED lines=70> */
[C---:B-1----:R-:W-:Y:S08]  /*a300*/  HMMA.16816.F32 R4, R108.reuse, R112, RZ ;  /* 0x000000706c04723c */ /* 0x042ff000000018ff */
[C---:B------:R-:W-:Y:S01]  /*a310*/  HMMA.16816.F32 R8, R108.reuse, R114, RZ ;  /* 0x000000726c08723c */ /* 0x040fe200000018ff */
[----:B------:R-:W-:Y:S07]  /*a320*/  LDSM.16.M88.4 R112, [R145] ;  /* 0x000000009170783b */ /* 0x000fee0000000200 */
[C---:B--2---:R-:W-:Y:S08]  /*a330*/  HMMA.16816.F32 R12, R108.reuse, R116, RZ ;  /* 0x000000746c0c723c */ /* 0x044ff000000018ff */
[C---:B------:R-:W-:Y:S01]  /*a340*/  HMMA.16816.F32 R16, R108.reuse, R118, RZ ;  /* 0x000000766c10723c */ /* 0x040fe200000018ff */
[----:B------:R-:W1:Y:S07]  /*a350*/  LDSM.16.M88.4 R116, [R144] ;  /* 0x000000009074783b */ /* 0x000e6e0000000200 */
[C---:B------:R-:W-:Y:S08]  /*a360*/  HMMA.16816.F32 R20, R108.reuse, R120, RZ ;  /* 0x000000786c14723c */ /* 0x040ff000000018ff */
[C---:B------:R-:W-:Y:S01]  /*a370*/  HMMA.16816.F32 R24, R108.reuse, R122, RZ ;  /* 0x0000007a6c18723c */ /* 0x040fe200000018ff */
[----:B------:R-:W2:Y:S07]  /*a380*/  LDSM.16.M88.4 R120, [R136] ;  /* 0x000000008878783b */ /* 0x000eae0000000200 */
[C---:B---3--:R-:W-:Y:S08]  /*a390*/  HMMA.16816.F32 R28, R108.reuse, R124, RZ ;  /* 0x0000007c6c1c723c */ /* 0x048ff000000018ff */
        /* <DEDUP_REMOVED lines=92> */
[----:B-----5:R-:W-:Y:S02]  /*a960*/  FMUL.FTZ R175, R6, c[0x0][0x2ec] ;  /* 0x0000bb0006af7a20 */ /* 0x020fe40000410000 */
[----:B------:R3:W2:Y:S01]  /*a970*/  MUFU.TANH R126, R100 ;  /* 0x00000064007e7308 */ /* 0x0006a20000002400 */
[----:B------:R-:W-:Y:S02]  /*a980*/  FMUL.FTZ R177, R7, c[0x0][0x2ec] ;  /* 0x0000bb0007b17a20 */ /* 0x000fe40000410000 */
[----:B------:R-:W-:Y:S04]  /*a990*/  FMUL.FTZ R102, R16, c[0x0][0x2ec] ;  /* 0x0000bb0010667a20 */ /* 0x000fe80000410000 */
[----:B------:R-:W-:Y:S02]  /*a9a0*/  FMUL.FTZ R179, R8, c[0x0][0x2ec] ;  /* 0x0000bb0008b37a20 */ /* 0x000fe40000410000 */
[----:B----4-:R-:W-:Y:S01]  /*a9b0*/  FMUL.FTZ R181, R9, c[0x0][0x2ec] ;  /* 0x0000bb0009b57a20 */ /* 0x010fe20000410000 */
[----:B------:R4:W2:Y:S01]  /*a9c0*/  MUFU.TANH R128, R102 ;  /* 0x0000006600807308 */ /* 0x0008a20000002400 */
        /* <DEDUP_REMOVED lines=13> */
[----:B----4-:R-:W-:Y:S03]  /*aaa0*/  FMUL.FTZ R102, R25, c[0x0][0x2ec] ;  /* 0x0000bb0019667a20 */ /* 0x010fe60000410000 */
[----:B------:R-:W-:Y:S02]  /*aab0*/  FMUL.FTZ R176, R21, c[0x0][0x2ec] ;  /* 0x0000bb0015b07a20 */ /* 0x000fe40000410000 */
[----:B------:R4:W1:Y:S01]  /*aac0*/  MUFU.TANH R130, R102 ;  /* 0x0000006600827308 */ /* 0x0008620000002400 */
[----:B------:R-:W-:Y:S02]  /*aad0*/  FMUL.FTZ R186, R22, c[0x0][0x2ec] ;  /* 0x0000bb0016ba7a20 */ /* 0x000fe40000410000 */
[----:B------:R-:W-:Y:S02]  /*aae0*/  FMUL.FTZ R172, R31, c[0x0][0x2ec] ;  /* 0x0000bb001fac7a20 */ /* 0x000fe40000410000 */
[----:B------:R-:W-:Y:S02]  /*aaf0*/  FMUL.FTZ R184, R23, c[0x0][0x2ec] ;  /* 0x0000bb0017b87a20 */ /* 0x000fe40000410000 */
[----:B------:R-:W-:Y:S02]  /*ab00*/  FMUL.FTZ R174, R24, c[0x0][0x2ec] ;  /* 0x0000bb0018ae7a20 */ /* 0x000fe40000410000 */
        /* <DEDUP_REMOVED lines=9> */
[----:B----4-:R-:W-:Y:S07]  /*aba0*/  FMUL.FTZ R102, R35, c[0x0][0x2ec] ;  /* 0x0000bb0023667a20 */ /* 0x010fee0000410000 */
[----:B------:R4:W1:Y:S01]  /*abb0*/  MUFU.TANH R116, R169 ;  /* 0x000000a900747308 */ /* 0x0008620000002400 */
[----:B-----5:R-:W-:Y:S09]  /*abc0*/  MOV R172, R2 ;  /* 0x0000000200ac7202 */ /* 0x020ff20000000f00 */
[----:B------:R-:W1:Y:S01]  /*abd0*/  MUFU.TANH R175, R175 ;  /* 0x000000af00af7308 */ /* 0x000e620000002400 */
[----:B---3--:R-:W-:Y:S09]  /*abe0*/  FMUL.FTZ R100, R33, c[0x0][0x2ec] ;  /* 0x0000bb0021647a20 */ /* 0x008ff20000410000 */
[----:B------:R-:W3:Y:S01]  /*abf0*/  MUFU.TANH R177, R177 ;  /* 0x000000b100b17308 */ /* 0x000ee20000002400 */
[----:B----4-:R-:W-:Y:S09]  /*ac00*/  MOV R169, R3 ;  /* 0x0000000300a97202 */ /* 0x010ff20000000f00 */
[----:B------:R-:W4:Y:S10]  /*ac10*/  MUFU.TANH R179, R179 ;  /* 0x000000b300b37308 */ /* 0x000f340000002400 */
        /* <DEDUP_REMOVED lines=19> */
[----:B------:R-:W1:Y:S01]  /*ad50*/  MUFU.TANH R102, R102 ;  /* 0x0000006600667308 */ /* 0x000e620000002400 */
        /* <DEDUP_REMOVED lines=10> */
[----:B------:R-:W-:Y:S02]  /*ae00*/  IABS R6, R3 ;  /* 0x0000000300067213 */ /* 0x000fe40000000000 */
[C---:B------:R-:W-:Y:S02]  /*ae10*/  IADD3 R9, R3.reuse, -0x40, RZ ;  /* 0xffffffc003097810 */ /* 0x040fe40007ffe0ff */
[----:B------:R-:W-:Y:S02]  /*ae20*/  LOP3.LUT R3, R3, c[0x0][0x2d0], RZ, 0x3c, !PT ;  /* 0x0000b40003037a12 */ /* 0x000fe400078e3cff */
[----:B------:R-:W-:Y:S02]  /*ae30*/  IABS R4, R9 ;  /* 0x0000000900047213 */ /* 0x000fe40000000000 */
        /* <DEDUP_REMOVED lines=49> */
.L_x_7503:
        /* <DEDUP_REMOVED lines=63> */
.L_x_7502:
[----:B--234-:R-:W-:Y:S01]  /*b540*/  LEA R2, R156, R155, 0x6 ;  /* 0x0000009b9c027211 */ /* 0x01cfe200078e30ff */
[----:B------:R-:W-:Y:S03]  /*b550*/  LDSM.16.MT88.4 R28, [R138+0x8000] ;  /* 0x008000008a1c783b */ /* 0x000fe60000004200 */
        /* <DEDUP_REMOVED lines=60> */
[----:B------:R-:W2:Y:S01]  /*b920*/  I2F R15, R8 ;  /* 0x00000008000f7306 */ /* 0x000ea20000201400 */
[----:B------:R-:W-:Y:S01]  /*b930*/  IADD3 R3, R2, 0x39, RZ ;  /* 0x0000003902037810 */ /* 0x000fe20007ffe0ff */
        /* <DEDUP_REMOVED lines=8> */
[----:B------:R-:W3:Y:S01]  /*b9c0*/  I2F R3, R3 ;  /* 0x0000000300037306 */ /* 0x000ee20000201400 */
[----:B------:R-:W-:Y:S01]  /*b9d0*/  FMNMX.FTZ R19, R184, R19, !PT ;  /* 0x00000013b8137209 */ /* 0x000fe20007810000 */
[----:B------:R-:W-:Y:S01]  /*b9e0*/  FFMA.FTZ R174, R0, R9, R174 ;  /* 0x0000000900ae7223 */ /* 0x000fe200000100ae */
[----:B------:R-:W-:Y:S01]  /*b9f0*/  FMNMX.FTZ R21, R178, R21, !PT ;  /* 0x00000015b2157209 */ /* 0x000fe20007810000 */
[----:B------:R-:W-:Y:S01]  /*ba00*/  FFMA.FTZ R130, R0, R5, R130 ;  /* 0x0000000500827223 */ /* 0x000fe20000010082 */
[----:B------:R-:W-:Y:S01]  /*ba10*/  FMNMX.FTZ R19, R182, R19, !PT ;  /* 0x00000013b6137209 */ /* 0x000fe20007810000 */
[----:B-1----:R-:W-:Y:S01]  /*ba20*/  FFMA.FTZ R120, R0, R13, R120 ;  /* 0x0000000d00787223 */ /* 0x002fe20000010078 */
[----:B------:R-:W-:Y:S01]  /*ba30*/  FMNMX.FTZ R21, R176, R21, !PT ;  /* 0x00000015b0157209 */ /* 0x000fe20007810000 */
[----:B------:R-:W-:Y:S01]  /*ba40*/  FFMA.FTZ R118, R0, R7, R118 ;  /* 0x0000000700767223 */ /* 0x000fe20000010076 */
[----:B------:R-:W-:Y:S01]  /*ba50*/  FMNMX.FTZ R2, R180, R19, !PT ;  /* 0x00000013b4027209 */ /* 0x000fe20007810000 */
[----:B------:R-:W-:Y:S01]  /*ba60*/  FFMA.FTZ R117, R0, R13, R117 ;  /* 0x0000000d00757223 */ /* 0x000fe20000010075 */
[----:B------:R-:W-:Y:S02]  /*ba70*/  FMNMX.FTZ R21, R174, R21, !PT ;  /* 0x00000015ae157209 */ /* 0x000fe40007810000 */
[----:B------:R-:W-:Y:S01]  /*ba80*/  FMNMX.FTZ R5, R123, R2, !PT ;  /* 0x000000027b057209 */ /* 0x000fe20007810000 */
[----:B--2---:R-:W-:Y:S01]  /*ba90*/  FFMA.FTZ R103, R0, R15, R103 ;  /* 0x0000000f00677223 */ /* 0x004fe20000010067 */
[----:B------:R-:W-:Y:S01]  /*baa0*/  FMNMX.FTZ R21, R130, R21, !PT ;  /* 0x0000001582157209 */ /* 0x000fe20007810000 */
[----:B------:R-:W-:Y:S01]  /*bab0*/  FFMA.FTZ R116, R0, R15, R116 ;  /* 0x0000000f00747223 */ /* 0x000fe20000010074 */
[----:B------:R-:W-:Y:S01]  /*bac0*/  FMNMX.FTZ R2, R120, R5, !PT ;  /* 0x0000000578027209 */ /* 0x000fe20007810000 */
[----:B------:R-:W-:Y:S01]  /*bad0*/  LDSM.16.MT88.4 R12, [R141+0x8000] ;  /* 0x008000008d0c783b */ /* 0x000fe20000004200 */
[----:B------:R-:W-:Y:S02]  /*bae0*/  FMNMX.FTZ R4, R118, R21, !PT ;  /* 0x0000001576047209 */ /* 0x000fe40007810000 */
[----:B------:R-:W-:Y:S02]  /*baf0*/  FMNMX.FTZ R7, R103, R2, !PT ;  /* 0x0000000267077209 */ /* 0x000fe40007810000 */
[----:B------:R-:W-:Y:S01]  /*bb00*/  FMNMX.FTZ R11, R117, R4, !PT ;  /* 0x00000004750b7209 */ /* 0x000fe20007810000 */
[CC--:B---3--:R-:W-:Y:S02]  /*bb10*/  FFMA.FTZ R102, R0.reuse, R3.reuse, R102 ;  /* 0x0000000300667223 */ /* 0x0c8fe40000010066 */
[----:B------:R-:W-:Y:S01]  /*bb20*/  FFMA.FTZ R114, R0, R3, R114 ;  /* 0x0000000300727223 */ /* 0x000fe20000010072 */
[----:B------:R-:W-:Y:S01]  /*bb30*/  FMNMX.FTZ R11, R116, R11, !PT ;  /* 0x0000000b740b7209 */ /* 0x000fe20007810000 */
[----:B------:R-:W-:Y:S01]  /*bb40*/  LDSM.16.MT88.4 R20, [R139+0x8000] ;  /* 0x008000008b14783b */ /* 0x000fe20000004200 */
[----:B------:R-:W-:Y:S02]  /*bb50*/  FMNMX.FTZ R6, R102, R7, !PT ;  /* 0x0000000766067209 */ /* 0x000fe40007810000 */
[----:B------:R-:W-:Y:S05]  /*bb60*/  FMNMX.FTZ R9, R114, R11, !PT ;  /* 0x0000000b72097209 */ /* 0x000fea0007810000 */
        /* <DEDUP_REMOVED lines=21> */
[----:B------:R-:W-:Y:S01]  /*bcc0*/  ISETP.GT.AND P1, PT, R156, R149, PT ;  /* 0x000000959c00720c */ /* 0x000fe20003f24270 */
[--C-:B------:R-:W-:Y:S02]  /*bcd0*/  FFMA.FTZ R109, R183, c[0x0][0x23c], -R125.reuse ;  /* 0x00008f00b76d7a23 */ /* 0x100fe4000001087d */
        /* <DEDUP_REMOVED lines=103> */
[----:B------:R-:W-:Y:S02]  /*c350*/  FFMA.FTZ R130, R103, c[0x0][0x23c], -R125 ;  /* 0x00008f0067827a23 */ /* 0x000fe4000001087d */
[C---:B------:R-:W-:Y:S03]  /*c360*/  HMMA.16816.F32 R20, R96.reuse, R28, R20 ;  /* 0x0000001c6014723c */ /* 0x040fe60000001814 */
[C---:B------:R-:W-:Y:S01]  /*c370*/  FFMA.FTZ R115, R100.reuse, R167, R115 ;  /* 0x000000a764737223 */ /* 0x040fe20000010073 */
[----:B------:R-:W-:Y:S01]  /*c380*/  MUFU.EX2 R177, R177 ;  /* 0x000000b100b17308 */ /* 0x000fe20000000800 */
[C---:B------:R-:W-:Y:S02]  /*c390*/  FFMA.FTZ R113, R101.reuse, R170, R113 ;  /* 0x000000aa65717223 */ /* 0x040fe40000010071 */
        /* <DEDUP_REMOVED lines=9> */
[C---:B-1----:R-:W-:Y:S02]  /*c430*/  HMMA.16816.F32 R28, R96.reuse, R88, R28 ;  /* 0x00000058601c723c */ /* 0x042fe4000000181c */
[----:B------:R-:W-:Y:S01]  /*c440*/  MUFU.EX2 R122, R122 ;  /* 0x0000007a007a7308 */ /* 0x000fe20000000800 */
[--C-:B------:R-:W-:Y:S02]  /*c450*/  FFMA.FTZ R124, R124, c[0x0][0x23c], -R125.reuse ;  /* 0x00008f007c7c7a23 */ /* 0x100fe4000001087d */
[----:B------:R-:W-:Y:S02]  /*c460*/  FFMA.FTZ R127, R192, c[0x0][0x23c], -R125 ;  /* 0x00008f00c07f7a23 */ /* 0x000fe4000001087d */
[--C-:B------:R-:W-:Y:S01]  /*c470*/  FFMA.FTZ R126, R126, c[0x0][0x23c], -R119.reuse ;  /* 0x00008f007e7e7a23 */ /* 0x100fe20000010877 */
[C---:B------:R-:W-:Y:S04]  /*c480*/  HMMA.16816.F32 R32, R96.reuse, R90, R32 ;  /* 0x0000005a6020723c */ /* 0x040fe80000001820 */
[----:B------:R-:W1:Y:S01]  /*c490*/  MUFU.EX2 R121, R121 ;  /* 0x0000007900797308 */ /* 0x000e620000000800 */
[--C-:B------:R-:W-:Y:S02]  /*c4a0*/  FFMA.FTZ R129, R190, c[0x0][0x23c], -R119.reuse ;  /* 0x00008f00be817a23 */ /* 0x100fe40000010877 */
[--C-:B------:R-:W-:Y:S01]  /*c4b0*/  FFMA.FTZ R128, R128, c[0x0][0x23c], -R119.reuse ;  /* 0x00008f0080807a23 */ /* 0x100fe20000010877 */
[C---:B------:R-:W-:Y:S04]  /*c4c0*/  HMMA.16816.F32 R36, R96.reuse, R76, R36 ;  /* 0x0000004c6024723c */ /* 0x040fe80000001824 */
[----:B------:R-:W-:Y:S02]  /*c4d0*/  FFMA.FTZ R131, R188, c[0x0][0x23c], -R119 ;  /* 0x00008f00bc837a23 */ /* 0x000fe40000010877 */
[----:B------:R-:W-:Y:S01]  /*c4e0*/  MUFU.EX2 R124, R124 ;  /* 0x0000007c007c7308 */ /* 0x000fe20000000800 */
[--C-:B------:R-:W-:Y:S01]  /*c4f0*/  FFMA.FTZ R123, R123, c[0x0][0x23c], -R125.reuse ;  /* 0x00008f007b7b7a23 */ /* 0x100fe2000001087d */
[C---:B------:R-:W-:Y:S01]  /*c500*/  HMMA.16816.F32 R40, R96.reuse, R78, R40 ;  /* 0x0000004e6028723c */ /* 0x040fe20000001828 */
[----:B------:R-:W3:Y:S03]  /*c510*/  LDSM.16.MT88.4 R76, [R137+0xa000] ;  /* 0x00a00000894c783b */ /* 0x000ee60000004200 */
[--C-:B------:R-:W-:Y:S02]  /*c520*/  FFMA.FTZ R120, R120, c[0x0][0x23c], -R125.reuse ;  /* 0x00008f0078787a23 */ /* 0x100fe4000001087d */
[----:B------:R-:W-:Y:S02]  /*c530*/  FFMA.FTZ R125, R102, c[0x0][0x23c], -R125 ;  /* 0x00008f00667d7a23 */ /* 0x000fe4000001087d */
[----:B------:R-:W4:Y:S01]  /*c540*/  MUFU.EX2 R127, R127 ;  /* 0x0000007f007f7308 */ /* 0x000f220000000800 */
[--C-:B------:R-:W-:Y:S01]  /*c550*/  FFMA.FTZ R118, R118, c[0x0][0x23c], -R119.reuse ;  /* 0x00008f0076767a23 */ /* 0x100fe20000010877 */
[C---:B--2---:R-:W-:Y:S03]  /*c560*/  HMMA.16816.F32 R44, R96.reuse, R72, R44 ;  /* 0x00000048602c723c */ /* 0x044fe6000000182c */
[--C-:B------:R-:W-:Y:S02]  /*c570*/  FFMA.FTZ R117, R117, c[0x0][0x23c], -R119.reuse ;  /* 0x00008f0075757a23 */ /* 0x100fe40000010877 */
[--C-:B------:R-:W-:Y:S03]  /*c580*/  FFMA.FTZ R116, R116, c[0x0][0x23c], -R119.reuse ;  /* 0x00008f0074747a23 */ /* 0x100fe60000010877 */
[----:B------:R-:W-:Y:S01]  /*c590*/  MUFU.EX2 R126, R126 ;  /* 0x0000007e007e7308 */ /* 0x000fe20000000800 */
[C---:B------:R-:W-:Y:S01]  /*c5a0*/  HMMA.16816.F32 R48, R96.reuse, R74, R48 ;  /* 0x0000004a6030723c */ /* 0x040fe20000001830 */
[----:B------:R-:W2:Y:S02]  /*c5b0*/  LDSM.16.MT88.4 R72, [R141+0x8800] ;  /* 0x008800008d48783b */ /* 0x000ea40000004200 */
[----:B------:R-:W-:Y:S02]  /*c5c0*/  FFMA.FTZ R119, R114, c[0x0][0x23c], -R119 ;  /* 0x00008f0072777a23 */ /* 0x000fe40000010877 */
[----:B------:R-:W-:Y:S03]  /*c5d0*/  FADD.FTZ R108, R108, R115 ;  /* 0x000000736c6c7221 */ /* 0x000fe60000010000 */
[C---:B------:R-:W-:Y:S01]  /*c5e0*/  HMMA.16816.F32 R52, R96.reuse, R68, R52 ;  /* 0x000000446034723c */ /* 0x040fe20000001834 */
[----:B------:R-:W5:Y:S03]  /*c5f0*/  MUFU.EX2 R129, R129 ;  /* 0x0000008100817308 */ /* 0x000f660000000800 */
[----:B------:R-:W-:Y:S03]  /*c600*/  FADD.FTZ R112, R112, R113 ;  /* 0x0000007170707221 */ /* 0x000fe60000010000 */
[----:B-1----:R-:W-:Y:S01]  /*c610*/  F2FP.PACK_AB R69, R121, R122 ;  /* 0x0000007a7945723e */ /* 0x002fe200000000ff */
[C---:B------:R-:W-:Y:S03]  /*c620*/  HMMA.16816.F32 R56, R96.reuse, R70, R56 ;  /* 0x000000466038723c */ /* 0x040fe60000001838 */
[----:B------:R-:W-:Y:S04]  /*c630*/  MUFU.EX2 R128, R128 ;  /* 0x0000008000807308 */ /* 0x000fe80000000800 */
[----:B----4-:R-:W-:Y:S01]  /*c640*/  F2FP.PACK_AB R71, R127, R124 ;  /* 0x0000007c7f47723e */ /* 0x010fe200000000ff */
[C---:B---3--:R-:W-:Y:S05]  /*c650*/  HMMA.16816.F32 R60, R96.reuse, R76, R60 ;  /* 0x0000004c603c723c */ /* 0x048fea000000183c */
[----:B------:R-:W1:Y:S03]  /*c660*/  MUFU.EX2 R131, R131 ;  /* 0x0000008300837308 */ /* 0x000e660000000800 */
[----:B------:R-:W-:Y:S01]  /*c670*/  HMMA.16816.F32 R64, R96, R78, R64 ;  /* 0x0000004e6040723c */ /* 0x000fe20000001840 */
[----:B------:R-:W3:Y:S03]  /*c680*/  LDSM.16.MT88.4 R76, [R138+0x8800] ;  /* 0x008800008a4c783b */ /* 0x000ee60000004200 */
[----:B-----5:R-:W-:Y:S03]  /*c690*/  F2FP.PACK_AB R68, R129, R126 ;  /* 0x0000007e8144723e */ /* 0x020fe600000000ff */
[----:B------:R-:W-:Y:S10]  /*c6a0*/  MUFU.EX2 R123, R123 ;  /* 0x0000007b007b7308 */ /* 0x000ff40000000800 */
[----:B------:R-:W4:Y:S01]  /*c6b0*/  MUFU.EX2 R120, R120 ;  /* 0x0000007800787308 */ /* 0x000f220000000800 */
[----:B-1----:R-:W-:Y:S09]  /*c6c0*/  F2FP.PACK_AB R70, R131, R128 ;  /* 0x000000808346723e */ /* 0x002ff200000000ff */
        /* <DEDUP_REMOVED lines=70> */
[C---:B------:R-:W-:Y:S04]  /*cb30*/  HMMA.16816.F32 R76, R100.reuse, R74, R24 ;  /* 0x0000004a644c723c */ /* 0x040fe80000001818 */
[----:B------:R-:W-:Y:S04]  /*cb40*/  FADD.FTZ R126, R126, R17 ;  /* 0x000000117e7e7221 */ /* 0x000fe80000010000 */
[C---:B--2---:R-:W-:Y:S04]  /*cb50*/  HMMA.16816.F32 R72, R100.reuse, R68, R28 ;  /* 0x000000446448723c */ /* 0x044fe8000000181c */
[----:B------:R-:W-:Y:S04]  /*cb60*/  FADD.FTZ R129, R129, R126 ;  /* 0x0000007e81817221 */ /* 0x000fe80000010000 */
[C---:B------:R-:W-:Y:S08]  /*cb70*/  HMMA.16816.F32 R68, R100.reuse, R70, R32 ;  /* 0x000000466444723c */ /* 0x040ff00000001820 */
[C---:B---3--:R-:W-:Y:S08]  /*cb80*/  HMMA.16816.F32 R36, R100.reuse, R4, R36 ;  /* 0x000000046424723c */ /* 0x048ff00000001824 */
[C---:B------:R-:W-:Y:S01]  /*cb90*/  HMMA.16816.F32 R40, R100.reuse, R6, R40 ;  /* 0x000000066428723c */ /* 0x040fe20000001828 */
[----:B------:R-:W1:Y:S07]  /*cba0*/  LDSM.16.MT88.4 R4, [R137+0xb800] ;  /* 0x00b800008904783b */ /* 0x000e6e0000004200 */
[C---:B----4-:R-:W-:Y:S07]  /*cbb0*/  HMMA.16816.F32 R44, R100.reuse, R8, R44 ;  /* 0x00000008642c723c */ /* 0x050fee000000182c */
[----:B------:R-:W-:Y:S01]  /*cbc0*/  FADD.FTZ R9, R109, R108 ;  /* 0x0000006c6d097221 */ /* 0x000fe20000010000 */
[C---:B------:R-:W-:Y:S04]  /*cbd0*/  HMMA.16816.F32 R48, R100.reuse, R10, R48 ;  /* 0x0000000a6430723c */ /* 0x040fe80000001830 */
[----:B------:R-:W-:Y:S01]  /*cbe0*/  FADD.FTZ R9, R104, R9 ;  /* 0x0000000968097221 */ /* 0x000fe20000010000 */
[----:B------:R-:W-:Y:S02]  /*cbf0*/  MOV R104, R3 ;  /* 0x0000000300687202 */ /* 0x000fe40000000f00 */
[----:B------:R-:W-:Y:S01]  /*cc00*/  FADD.FTZ R10, R128, R129 ;  /* 0x00000081800a7221 */ /* 0x000fe20000010000 */
[C---:B-----5:R-:W-:Y:S04]  /*cc10*/  HMMA.16816.F32 R52, R100.reuse, R12, R52 ;  /* 0x0000000c6434723c */ /* 0x060fe80000001834 */
        /* <DEDUP_REMOVED lines=14> */
[----:B------:R-:W-:Y:S01]  /*cd00*/  FADD.FTZ R180, R180, R171 ;  /* 0x000000abb4b47221 */ /* 0x000fe20000010000 */
[----:B------:R-:W-:Y:S01]  /*cd10*/  MOV R101, R2 ;  /* 0x0000000200657202 */ /* 0x000fe20000000f00 */
        /* <DEDUP_REMOVED lines=10> */
.L_x_7500:
        /* <DEDUP_REMOVED lines=158> */
[----:B------:R-:W-:Y:S04]  /*d7a0*/  STS.64 [R12+0x4800], R50 ;  /* 0x004800320c007388 */ /* 0x000fe80000000a00 */
[----:B------:R-:W-:Y:S04]  /*d7b0*/  STS.64 [R16+0x4000], R52 ;  /* 0x0040003410007388 */ /* 0x000fe80000000a00 */
[----:B------:R-:W-:Y:S01]  /*d7c0*/  STS.64 [R16+0x4800], R54 ;  /* 0x0048003610007388 */ /* 0x000fe20000000a00 */
[----:B-1----:R-:W-:-:S03]  /*d7d0*/  SHF.L.U32 R14, R10, 0x2, RZ ;  /* 0x000000020a0e7819 */ /* 0x002fc600000006ff */
[----:B------:R-:W-:Y:S04]  /*d7e0*/  STS.64 [R18+0x4000], R56 ;  /* 0x0040003812007388 */ /* 0x000fe80000000a00 */
[----:B------:R-:W-:Y:S01]  /*d7f0*/  STS.64 [R18+0x4800], R58 ;  /* 0x0048003a12007388 */ /* 0x000fe20000000a00 */
[----:B--2---:R-:W-:-:S03]  /*d800*/  IADD3 R15, -R160, RZ, RZ ;  /* 0x000000ffa00f7210 */ /* 0x004fc60007ffe1ff */
[----:B------:R-:W-:Y:S04]  /*d810*/  STS.64 [R19+0x4000], R60 ;  /* 0x0040003c13007388 */ /* 0x000fe80000000a00 */
[----:B------:R-:W-:Y:S04]  /*d820*/  STS.64 [R19+0x4800], R62 ;  /* 0x0048003e13007388 */ /* 0x000fe80000000a00 */
[----:B------:R1:W-:Y:S04]  /*d830*/  STS.64 [R17+0x4000], R64 ;  /* 0x0040004011007388 */ /* 0x0003e80000000a00 */
[----:B------:R2:W-:Y:S04]  /*d840*/  STS.64 [R17+0x4800], R66 ;  /* 0x0048004211007388 */ /* 0x0005e80000000a00 */
[----:B------:R-:W-:Y:S06]  /*d850*/  BAR.SYNC.DEFER_BLOCKING 0x0 ;  /* 0x0000000000007b1d */ /* 0x000fec0000010000 */
[----:B------:R-:W3:Y:S04]  /*d860*/  S2R R8, SR_CTAID.Z ;  /* 0x0000000000087919 */ /* 0x000ee80000002700 */
[----:B------:R-:W4:Y:S04]  /*d870*/  S2R R9, SR_CTAID.Y ;  /* 0x0000000000097919 */ /* 0x000f280000002600 */
[----:B------:R-:W5:Y:S01]  /*d880*/  S2R R11, SR_CTAID.X ;  /* 0x00000000000b7919 */ /* 0x000f620000002500 */
[----:B-1----:R-:W-:-:S02]  /*d890*/  LOP3.LUT R65, R0, 0xffffffe0, RZ, 0xc0, !PT ;  /* 0xffffffe000417812 */ /* 0x002fc400078ec0ff */
[----:B------:R-:W-:Y:S01]  /*d8a0*/  MOV R0, 0xff800000 ;  /* 0xff80000000007802 */ /* 0x000fe20000000f00 */
[----:B------:R-:W-:Y:S01]  /*d8b0*/  @P4 FFMA.FTZ R0, R3, c[0x0][0x238], R6 ;  /* 0x00008e0003004a23 */ /* 0x000fe20000010006 */
[----:B------:R-:W-:Y:S01]  /*d8c0*/  IADD3 R65, -R65, R4, RZ ;  /* 0x0000000441417210 */ /* 0x000fe20007ffe1ff */
[----:B------:R2:W1:Y:S01]  /*d8d0*/  LDS.128 R80, [R7.X4] ;  /* 0x0000000007507984 */ /* 0x0004620000004c00 */
[----:B------:R-:W-:Y:S01]  /*d8e0*/  MOV R4, 0xff800000 ;  /* 0xff80000000047802 */ /* 0x000fe20000000f00 */
[----:B------:R-:W-:Y:S01]  /*d8f0*/  @P3 FFMA.FTZ R4, R2, c[0x0][0x238], R5 ;  /* 0x00008e0002043a23 */ /* 0x000fe20000010005 */
[----:B------:R-:W-:Y:S01]  /*d900*/  LOP3.LUT P0, RZ, R65, 0x3, RZ, 0xc0, !PT ;  /* 0x0000000341ff7812 */ /* 0x000fe2000780c0ff */
[----:B------:R2:W1:Y:S01]  /*d910*/  LDS.128 R76, [R7.X4+0x800] ;  /* 0x00080000074c7984 */ /* 0x0004620000004c00 */
[----:B---3--:R-:W-:Y:S01]  /*d920*/  IMAD R8, R15, c[0x0][0x1c0], R8 ;  /* 0x000070000f087a24 */ /* 0x008fe200078e0208 */
[----:B------:R-:W-:Y:S02]  /*d930*/  SHF.R.S32.HI R15, RZ, 0x1f, R14 ;  /* 0x0000001fff0f7819 */ /* 0x000fe4000001140e */
[----:B------:R2:W3:Y:S01]  /*d940*/  LDS.128 R72, [R7.X4+0x1000] ;  /* 0x0010000007487984 */ /* 0x0004e20000004c00 */
[----:B----4-:R-:W-:-:S03]  /*d950*/  IMAD R9, R9, c[0x0][0x210], R160 ;  /* 0x0000840009097a24 */ /* 0x010fc600078e02a0 */
[----:B------:R2:W4:Y:S01]  /*d960*/  LDS.128 R68, [R7.X4+0x1800] ;  /* 0x0018000007447984 */ /* 0x0005220000004c00 */
[----:B-----5:R-:W-:Y:S01]  /*d970*/  SHF.L.U32 R11, R11, 0x6, RZ ;  /* 0x000000060b0b7819 */ /* 0x020fe200000006ff */
[----:B------:R-:W-:Y:S02]  /*d980*/  IMAD R8, R9, c[0x0][0x1c0], R8 ;  /* 0x0000700009087a24 */ /* 0x000fe400078e0208 */
[----:B------:R2:W1:Y:S02]  /*d990*/  LDS.128 R56, [R7.X4+0x2000] ;  /* 0x0020000007387984 */ /* 0x0004640000004c00 */
        /* <DEDUP_REMOVED lines=20> */
[----:B--2---:R-:W-:-:S05]  /*dae0*/  LEA.HI.X R7, R2, c[0x0][0x20c], R3, 0x2, P0 ;  /* 0x0000830002077a11 */ /* 0x004fca00000f1403 */
[----:B------:R2:W-:Y:S04]  /*daf0*/  @!P2 STG.E [R6.64], R0 ;  /* 0x000000000600a986 */ /* 0x0005e8000c101908 */
[----:B------:R2:W-:Y:S02]  /*db00*/  @!P1 STG.E [R6.64+0x20], R4 ;  /* 0x0000200406009986 */ /* 0x0005e4000c101908 */
.L_x_7506:
[----:B---34-:R-:W-:Y:S05]  /*db10*/  BSYNC B0 ;  /* 0x0000000000007941 */ /* 0x018fea0003800000 */
.L_x_7505:
[C---:B--2---:R-:W-:Y:S01]  /*db20*/  IMAD.WIDE R4, R13.reuse, 0x80, R14 ;  /* 0x000000800d047825 */ /* 0x044fe200078e020e */
        /* <DEDUP_REMOVED lines=14> */
.L_x_7508:
[----:B------:R-:W-:Y:S05]  /*dc10*/  BSYNC B0 ;  /* 0x0000000000007941 */ /* 0x000fea0003800000 */
.L_x_7507:
        /* <DEDUP_REMOVED lines=8> */
.L_x_7510:
[----:B------:R-:W-:Y:S05]  /*dca0*/  BSYNC B0 ;  /* 0x0000000000007941 */ /* 0x000fea0003800000 */
.L_x_7509:
        /* <DEDUP_REMOVED lines=8> */
.L_x_7512:
[----:B------:R-:W-:Y:S05]  /*dd30*/  BSYNC B0 ;  /* 0x0000000000007941 */ /* 0x000fea0003800000 */
.L_x_7511:
        /* <DEDUP_REMOVED lines=8> */
.L_x_7514:
[----:B------:R-:W-:Y:S05]  /*ddc0*/  BSYNC B0 ;  /* 0x0000000000007941 */ /* 0x000fea0003800000 */
.L_x_7513:
        /* <DEDUP_REMOVED lines=8> */
.L_x_7516:
[----:B------:R-:W-:Y:S05]  /*de50*/  BSYNC B0 ;  /* 0x0000000000007941 */ /* 0x000fea0003800000 */
.L_x_7515:
        /* <DEDUP_REMOVED lines=8> */
.L_x_7518:
[----:B------:R-:W-:Y:S05]  /*dee0*/  BSYNC B0 ;  /* 0x0000000000007941 */ /* 0x000fea0003800000 */
.L_x_7517:
        /* <DEDUP_REMOVED lines=8> */
.L_x_7520:
[----:B------:R-:W-:Y:S05]  /*df70*/  BSYNC B0 ;  /* 0x0000000000007941 */ /* 0x000fea0003800000 */
.L_x_7519:
        /* <DEDUP_REMOVED lines=9> */
.L_x_7521:
        /* <DEDUP_REMOVED lines=15> */
.L_x_8283:


//--------------------- .text._ZN5flash24flash_fwd_splitkv_kernelI23Flash_fwd_kernel_traitsILi128ELi64ELi64ELi4ELb0ELb0EN7cutlass6half_tE19Flash_kernel_traitsILi128ELi64ELi64ELi4ES3_EELb1ELb0ELb0ELb0ELb1ELb0ELb1ELb1EEEvNS_16Flash_fwd_paramsE --------------------------
	.section	.text._ZN5flash24flash_fwd_splitkv_kernelI23Flash_fwd_kernel_traitsILi128ELi64ELi64ELi4ELb0ELb0EN7cutlass6half_tE19Flash_kernel_traitsILi128ELi64ELi64ELi4ES3_EELb1ELb0ELb0ELb0ELb1ELb0ELb1ELb1EEEvNS_16Flash_fwd_paramsE,"ax",@progbits
	.sectioninfo	@"SHI_REGISTERS=175"
	.align	128
        .global         _ZN5flash24flash_fwd_splitkv_kernelI23Flash_fwd_kernel_traitsILi128ELi64ELi64ELi4ELb0ELb0EN7cutlass6half_tE19Flash_kernel_traitsILi128ELi64ELi64ELi4ES3_EELb1ELb0ELb0ELb0ELb1ELb0ELb1ELb1EEEvNS_16Flash_fwd_paramsE
        .type           _ZN5flash24flash_fwd_splitkv_kernelI23Flash_fwd_kernel_traitsILi128ELi64ELi64ELi4ELb0ELb0EN7cutlass6half_tE19Flash_kernel_traitsILi128ELi64ELi64ELi4ES3_EELb1ELb0ELb0ELb0ELb1ELb0ELb1ELb1EEEvNS_16Flash_fwd_paramsE,@function
        .size           _ZN5flash24flash_fwd_splitkv_kernelI23Flash_fwd_kernel_traitsILi128ELi64ELi64ELi4ELb0ELb0EN7cutlass6half_tE19Flash_kernel_traitsILi128ELi64ELi64ELi4ES3_EELb1ELb0ELb0ELb0ELb1ELb0ELb1ELb1EEEvNS_16Flash_fwd_paramsE,(.L_x_8284 - _ZN5flash24flash_fwd_splitkv_kernelI23Flash_fwd_kernel_traitsILi128ELi64ELi64ELi4ELb0ELb0EN7cutlass6half_tE19Flash_kernel_traitsILi128ELi64ELi64ELi4ES3_EELb1ELb0ELb0ELb0ELb1ELb0ELb1ELb1EEEvNS_16Flash_fwd_paramsE)
        .other          _ZN5flash24flash_fwd_splitkv_kernelI23Flash_fwd_kernel_traitsILi128ELi64ELi64ELi4ELb0ELb0EN7cutlass6half_tE19Flash_kernel_traitsILi128ELi64ELi64ELi4ES3_EELb1ELb0ELb0ELb0ELb1ELb0ELb1ELb1EEEvNS_16Flash_fwd_paramsE,@"STO_CUDA_ENTRY STV_DEFAULT"
_ZN5flash24flash_fwd_splitkv_kernelI23Flash_fwd_kernel_traitsILi128ELi64ELi64ELi4ELb0ELb0EN7cutlass6half_tE19Flash_kernel_traitsILi128ELi64ELi64ELi4ES3_EELb1ELb0ELb0ELb0ELb1ELb0ELb1ELb1EEEvNS_16Flash_fwd_paramsE:
.text._ZN5flash24flash_fwd_splitkv_kernelI23Flash_fwd_kernel_traitsILi128ELi64ELi64ELi4ELb0ELb0EN7cutlass6half_tE19Flash_kernel_traitsILi128ELi64ELi64ELi4ES3_EELb1ELb0ELb0ELb0ELb1ELb0ELb1ELb1EEEvNS_16Flash_fwd_paramsE:
[----:B------:R-:W-:Y:S02]  /*0000*/  MOV R1, c[0x0][0x28] ;  /* 0x00000a0000017a02 */ /* 0x000fe40000000f00 */
[----:B------:R-:W1:Y:S01]  /*0010*/  I2F.U32.RP R4, c[0x0][0x1c0] ;  /* 0x0000700000047b06 */ /* 0x000e620000209000 */
[----:B------:R-:W2:Y:S01]  /*0020*/  S2R R5, SR_CTAID.Z ;  /* 0x0000000000057919 */ /* 0x000ea20000002700 */
[----:B------:R-:W-:Y:S01]  /*0030*/  IMAD.MOV.U32 R2, RZ, RZ, RZ ;  /* 0x000000ffff027224 */ /* 0x000fe200078e00ff */
[----:B------:R-:W-:Y:S01]  /*0040*/  ISETP.NE.U32.AND P0, PT, RZ, c[0x0][0x1c0], PT ;  /* 0x00007000ff007a0c */ /* 0x000fe20003f05070 */
[----:B------:R-:W-:Y:S01]  /*0050*/  IMAD.MOV.U32 R76, RZ, RZ, 0x4 ;  /* 0x00000004ff4c7424 */ /* 0x000fe200078e00ff */
[----:B------:R-:W-:Y:S01]  /*0060*/  ISETP.NE.U32.AND P5, PT, RZ, c[0x0][0x250], PT ;  /* 0x00009400ff007a0c */ /* 0x000fe20003fa5070 */
[----:B------:R-:W-:-:S03]  /*0070*/  ULDC.64 UR6, c[0x0][0x118] ;  /* 0x0000460000067ab9 */ /* 0x000fc60000000a00 */
        /* <DEDUP_REMOVED lines=45> */
.L_x_7522:
[----:B-1-34-:R-:W-:Y:S02]  /*0350*/  MOV R5, c[0x0][0x218] ;  /* 0x0000860000057a02 */ /* 0x01afe40000000f00 */
.L_x_7523:
        /* <DEDUP_REMOVED lines=47> */
[----:B------:R-:W-:-:S03]  /*0650*/  IADD3 R7, -R156, 0x7f, R57 ;  /* 0x0000007f9c077810 */ /* 0x000fc60007ffe139 */
[----:B------:R-:W-:Y:S01]  /*0660*/  @!P0 IMAD.MOV R2, RZ, RZ, -R2 ;  /* 0x000000ffff028224 */ /* 0x000fe200078e0a02 */
[----:B------:R-:W-:Y:S02]  /*0670*/  @!P1 LOP3.LUT R2, RZ, c[0x0][0x10], RZ, 0x33, !PT ;  /* 0x00000400ff029a12 */ /* 0x000fe400078e33ff */
[----:B------:R-:W-:-:S03]  /*0680*/  IADD3 R7, R7, c[0x0][0x2e8], R56 ;  /* 0x0000ba0007077a10 */ /* 0x000fc60007ffe038 */
[----:B------:R-:W-:Y:S01]  /*0690*/  IMAD R155, R2, R0, RZ ;  /* 0x00000000029b7224 */ /* 0x000fe200078e02ff */
[----:B------:R-:W-:-:S03]  /*06a0*/  SHF.R.S32.HI R102, RZ, 0x1f, R7 ;  /* 0x0000001fff667819 */ /* 0x000fc60000011407 */
[----:B------:R-:W-:Y:S01]  /*06b0*/  IMAD.IADD R2, R2, 0x1, R155 ;  /* 0x0000000102027824 */ /* 0x000fe200078e029b */
[----:B------:R-:W-:-:S04]  /*06c0*/  LEA.HI R102, R102, R7, RZ, 0x6 ;  /* 0x0000000766667211 */ /* 0x000fc800078f30ff */
[----:B------:R-:W-:Y:S02]  /*06d0*/  SHF.R.S32.HI R102, RZ, 0x6, R102 ;  /* 0x00000006ff667819 */ /* 0x000fe40000011466 */
        /* <DEDUP_REMOVED lines=21> */
[-C--:B------:R-:W-:Y:S02]  /*0830*/  ISETP.GE.AND P2, PT, R4, R57.reuse, PT ;  /* 0x000000390400720c */ /* 0x080fe40003f46270 */
[CC--:B------:R-:W-:Y:S01]  /*0840*/  ISETP.GE.AND P3, PT, R0.reuse, R57.reuse, PT ;  /* 0x000000390000720c */ /* 0x0c0fe20003f66270 */
[----:B------:R-:W-:Y:S01]  /*0850*/  IMAD.WIDE R6, R0, 0x80, R6 ;  /* 0x0000008000067825 */ /* 0x000fe200078e0206 */
[-C--:B------:R-:W-:Y:S02]  /*0860*/  ISETP.GE.AND P1, PT, R10, R57.reuse, PT ;  /* 0x000000390a00720c */ /* 0x080fe40003f26270 */
[----:B------:R-:W-:-:S02]  /*0870*/  ISETP.GE.AND P4, PT, R8, R57, PT ;  /* 0x000000390800720c */ /* 0x000fc40003f86270 */
[C---:B------:R-:W-:Y:S02]  /*0880*/  IADD3 R2, P0, R5.reuse, R6, RZ ;  /* 0x0000000605027210 */ /* 0x040fe40007f1e0ff */
[----:B------:R-:W-:Y:S02]  /*0890*/  ISETP.GE.OR P5, PT, R4, R57, P6 ;  /* 0x000000390400720c */ /* 0x000fe400037a6670 */
[----:B------:R-:W-:Y:S02]  /*08a0*/  LEA.HI.X.SX32 R5, R5, R7, 0x1, P0 ;  /* 0x0000000705057211 */ /* 0x000fe400000f0eff */
[----:B------:R-:W-:Y:S02]  /*08b0*/  LEA R14, P0, R2, c[0x0][0x1d8], 0x2 ;  /* 0x00007600020e7a11 */ /* 0x000fe400078010ff */
[----:B------:R-:W-:Y:S02]  /*08c0*/  IADD3 R6, R0, 0x28, RZ ;  /* 0x0000002800067810 */ /* 0x000fe40007ffe0ff */
[----:B------:R-:W-:-:S02]  /*08d0*/  LEA.HI.X R15, R2, c[0x0][0x1dc], R5, 0x2, P0 ;  /* 0x00007700020f7a11 */ /* 0x000fc400000f1405 */
[-C--:B------:R-:W-:Y:S02]  /*08e0*/  ISETP.GE.AND P0, PT, R12, R57.reuse, PT ;  /* 0x000000390c00720c */ /* 0x080fe40003f06270 */
[C---:B------:R-:W-:Y:S01]  /*08f0*/  IADD3 R4, R0.reuse, 0x30, RZ ;  /* 0x0000003000047810 */ /* 0x040fe20007ffe0ff */
[----:B------:R1:W-:Y:S01]  /*0900*/  @!P3 STG.E.128 [R14.64], RZ ;  /* 0x000000ff0e00b986 */ /* 0x0003e2000c101d06 */
[----:B------:R-:W-:Y:S02]  /*0910*/  IADD3 R2, R0, 0x38, RZ ;  /* 0x0000003800027810 */ /* 0x000fe40007ffe0ff */
        /* <DEDUP_REMOVED lines=48> */
.L_x_7524:
        /* <DEDUP_REMOVED lines=52> */
[----:B---3--:R-:W-:Y:S01]  /*0f60*/  IADD3 R2, RZ, -R11, RZ ;  /* 0x8000000bff027210 */ /* 0x008fe20007ffe0ff */
        /* <DEDUP_REMOVED lines=15> */
[----:B-1----:R-:W-:-:S05]  /*1060*/  IMAD R13, R0, c[0x0][0x2d0], R7 ;  /* 0x0000b400000d7a24 */ /* 0x002fca00078e0207 */
        /* <DEDUP_REMOVED lines=26> */
.L_x_7525:
        /* <DEDUP_REMOVED lines=16> */
.L_x_7527:
[----:B------:R-:W-:Y:S01]  /*1310*/  IABS R5, c[0x0][0x1c8] ;  /* 0x0000720000057a13 */ /* 0x000fe20000000000 */
[----:B------:R-:W-:Y:S01]  /*1320*/  IMAD.MOV.U32 R6, RZ, RZ, RZ ;  /* 0x000000ffff067224 */ /* 0x000fe200078e00ff */
[----:B------:R-:W-:Y:S02]  /*1330*/  @P4 IADD3 R15, R8, R15, RZ ;  /* 0x0000000f080f4210 */ /* 0x000fe40007ffe0ff */
[----:B------:R-:W1:Y:S08]  /*1340*/  I2F.RP R13, R5 ;  /* 0x00000005000d7306 */ /* 0x000e700000209400 */
[----:B-1----:R-:W1:Y:S02]  /*1350*/  MUFU.RCP R12, R13 ;  /* 0x0000000d000c7308 */ /* 0x002e640000001000 */
[----:B-1----:R-:W-:-:S06]  /*1360*/  IADD3 R12, R12, 0xffffffe, RZ ;  /* 0x0ffffffe0c0c7810 */ /* 0x002fcc0007ffe0ff */
[----:B------:R-:W1:Y:S02]  /*1370*/  F2I.FTZ.U32.TRUNC.NTZ R7, R12 ;  /* 0x0000000c00077305 */ /* 0x000e64000021f000 */
[----:B-1----:R-:W-:Y:S02]  /*1380*/  IMAD.MOV R0, RZ, RZ, -R7 ;  /* 0x000000ffff007224 */ /* 0x002fe400078e0a07 */
[----:B------:R-:W-:-:S04]  /*1390*/  @P4 IMAD.WIDE.U32 R12, R15, c[0x0][0x1a0], RZ ;  /* 0x000068000f0c4a25 */ /* 0x000fc800078e00ff */
[----:B------:R-:W-:Y:S01]  /*13a0*/  IMAD R2, R0, R5, RZ ;  /* 0x0000000500027224 */ /* 0x000fe200078e02ff */
[----:B------:R-:W-:Y:S01]  /*13b0*/  IABS R0, R132 ;  /* 0x0000008400007213 */ /* 0x000fe20000000000 */
[----:B------:R-:W-:Y:S02]  /*13c0*/  @P4 IMAD R15, R15, c[0x0][0x1a4], R13 ;  /* 0x000069000f0f4a24 */ /* 0x000fe400078e020d */
[----:B------:R-:W-:Y:S01]  /*13d0*/  IMAD.HI.U32 R7, R7, R2, R6 ;  /* 0x0000000207077227 */ /* 0x000fe200078e0006 */
[----:B------:R-:W-:-:S05]  /*13e0*/  MOV R6, R0 ;  /* 0x0000000000067202 */ /* 0x000fca0000000f00 */
[----:B------:R-:W-:Y:S01]  /*13f0*/  IMAD.HI.U32 R2, R7, R6, RZ ;  /* 0x0000000607027227 */ /* 0x000fe200078e00ff */
[----:B------:R-:W-:-:S03]  /*1400*/  LEA R7, R102, 0xffffffc0, 0x6 ;  /* 0xffffffc066077811 */ /* 0x000fc600078e30ff */
[----:B------:R-:W-:Y:S02]  /*1410*/  IMAD.MOV R0, RZ, RZ, -R2 ;  /* 0x000000ffff007224 */ /* 0x000fe400078e0a02 */
[----:B------:R-:W-:-:S04]  /*1420*/  IMAD.WIDE.U32 R10, R7, c[0x0][0x198], R10 ;  /* 0x00006600070a7a25 */ /* 0x000fc800078e000a */
[----:B------:R-:W-:Y:S01]  /*1430*/  IMAD R0, R5, R0, R6 ;  /* 0x0000000005007224 */ /* 0x000fe200078e0206 */
[----:B------:R-:W-:Y:S01]  /*1440*/  MOV R128, R10 ;  /* 0x0000000a00807202 */ /* 0x000fe20000000f00 */
[----:B------:R-:W-:-:S03]  /*1450*/  IMAD.MOV.U32 R13, RZ, RZ, R7 ;  /* 0x000000ffff0d7224 */ /* 0x000fc600078e0007 */
        /* <DEDUP_REMOVED lines=32> */
.L_x_7526:
        /* <DEDUP_REMOVED lines=30> */
[----:B------:R-:W-:Y:S01]  /*1840*/  LOP3.LUT R21, R17, 0x38, R16, 0xf8, !PT ;  /* 0x0000003811157812 */ /* 0x000fe200078ef810 */
[----:B------:R-:W-:Y:S01]  /*1850*/  IMAD.WIDE R22, R23, 0x40, R130 ;  /* 0x0000004017167825 */ /* 0x000fe200078e0282 */
[----:B------:R-:W-:Y:S02]  /*1860*/  SHF.R.S32.HI R17, RZ, 0x1f, R16 ;  /* 0x0000001fff117819 */ /* 0x000fe40000011410 */
[----:B------:R-:W-:Y:S01]  /*1870*/  IADD3 R14, P0, R16, R6, RZ ;  /* 0x00000006100e7210 */ /* 0x000fe20007f1e0ff */
[----:B------:R-:W-:Y:S01]  /*1880*/  IMAD R3, R0, c[0x0][0x1b8], RZ ;  /* 0x00006e0000037a24 */ /* 0x000fe200078e02ff */
[----:B------:R-:W-:Y:S01]  /*1890*/  IADD3 R18, P1, R16, R18, RZ ;  /* 0x0000001210127210 */ /* 0x000fe20007f3e0ff */
[----:B------:R-:W-:Y:S01]  /*18a0*/  IMAD R121, R130, R123, R120 ;  /* 0x0000007b82797224 */ /* 0x000fe200078e0278 */
[----:B------:R-:W-:Y:S01]  /*18b0*/  LEA.HI R6, R4, R53, RZ, 0x6 ;  /* 0x0000003504067211 */ /* 0x000fe200078f30ff */
[----:B------:R-:W-:Y:S01]  /*18c0*/  IMAD.X R15, R17, 0x1, R15, P0 ;  /* 0x00000001110f7824 */ /* 0x000fe200000e060f */
[----:B------:R-:W-:Y:S01]  /*18d0*/  IADD3 R104, P0, R130, R13, RZ ;  /* 0x0000000d82687210 */ /* 0x000fe20007f1e0ff */
[----:B------:R-:W-:Y:S01]  /*18e0*/  IMAD R3, R2, c[0x0][0x1bc], R3 ;  /* 0x00006f0002037a24 */ /* 0x000fe200078e0203 */
[----:B------:R-:W-:Y:S01]  /*18f0*/  LOP3.LUT R8, R21, R8, RZ, 0x3c, !PT ;  /* 0x0000000815087212 */ /* 0x000fe200078e3cff */
[----:B------:R-:W-:Y:S01]  /*1900*/  IMAD R13, R23, c[0x0][0x190], RZ ;  /* 0x00006400170d7a24 */ /* 0x000fe200078e02ff */
[----:B------:R-:W-:Y:S01]  /*1910*/  LOP3.LUT R4, R59, 0xfffffff0, RZ, 0xc0, !PT ;  /* 0xfffffff03b047812 */ /* 0x000fe200078ec0ff */
[----:B------:R-:W-:Y:S01]  /*1920*/  IMAD.X R5, R131, 0x1, R5, P0 ;  /* 0x0000000183057824 */ /* 0x000fe200000e0605 */
[----:B------:R-:W-:Y:S01]  /*1930*/  IADD3 R128, P0, R16, R128, RZ ;  /* 0x0000008010807210 */ /* 0x000fe20007f1e0ff */
[----:B------:R-:W-:Y:S01]  /*1940*/  IMAD.WIDE.U32 R14, R2, c[0x0][0x1b8], R14 ;  /* 0x00006e00020e7a25 */ /* 0x000fe200078e000e */
[----:B------:R-:W-:-:S02]  /*1950*/  SHF.L.U32 R97, R139, 0x4, RZ ;  /* 0x000000048b617819 */ /* 0x000fc400000006ff */
[----:B------:R-:W-:Y:S01]  /*1960*/  SHF.R.S32.HI R59, RZ, 0x4, R59 ;  /* 0x00000004ff3b7819 */ /* 0x000fe2000001143b */
[----:B------:R-:W-:Y:S01]  /*1970*/  IMAD R5, R5, c[0x0][0x1a0], RZ ;  /* 0x0000680005057a24 */ /* 0x000fe200078e02ff */
[----:B------:R-:W-:Y:S01]  /*1980*/  IADD3 R125, -R4, R53, RZ ;  /* 0x00000035047d7210 */ /* 0x000fe20007ffe1ff */
[----:B------:R-:W-:Y:S01]  /*1990*/  IMAD.X R19, R17, 0x1, R19, P1 ;  /* 0x0000000111137824 */ /* 0x000fe200008e0613 */
[----:B------:R-:W-:Y:S01]  /*19a0*/  SHF.R.S32.HI R111, RZ, 0x1f, R121 ;  /* 0x0000001fff6f7819 */ /* 0x000fe20000011479 */
[----:B------:R-:W-:Y:S01]  /*19b0*/  IMAD R101, R104, c[0x0][0x1a4], R5 ;  /* 0x0000690068657a24 */ /* 0x000fe200078e0205 */
[----:B------:R-:W-:Y:S01]  /*19c0*/  SHF.R.S32.HI R5, RZ, 0x1f, R62 ;  /* 0x0000001fff057819 */ /* 0x000fe2000001143e */
[C---:B------:R-:W-:Y:S02]  /*19d0*/  IMAD R13, R22.reuse, c[0x0][0x194], R13 ;  /* 0x00006500160d7a24 */ /* 0x040fe400078e020d */
[----:B------:R-:W-:Y:S01]  /*19e0*/  IMAD.IADD R15, R15, 0x1, R3 ;  /* 0x000000010f0f7824 */ /* 0x000fe200078e0203 */
[----:B------:R-:W-:Y:S01]  /*19f0*/  LEA.HI R60, R5, R62, RZ, 0x6 ;  /* 0x0000003e053c7211 */ /* 0x000fe200078f30ff */
[----:B------:R-:W-:Y:S01]  /*1a00*/  IMAD.X R129, R17, 0x1, R11, P0 ;  /* 0x0000000111817824 */ /* 0x000fe200000e060b */
[----:B------:R-:W-:Y:S01]  /*1a10*/  SHF.R.S32.HI R3, RZ, 0x1f, R132 ;  /* 0x0000001fff037819 */ /* 0x000fe20000011484 */
[----:B------:R-:W-:Y:S01]  /*1a20*/  IMAD.WIDE.U32 R22, R22, c[0x0][0x190], R18 ;  /* 0x0000640016167a25 */ /* 0x000fe200078e0012 */
[----:B------:R-:W-:-:S02]  /*1a30*/  SHF.R.S32.HI R60, RZ, 0x6, R60 ;  /* 0x00000006ff3c7819 */ /* 0x000fc4000001143c */
[----:B------:R-:W-:Y:S01]  /*1a40*/  SHF.L.U32 R19, R6, 0x3, RZ ;  /* 0x0000000306137819 */ /* 0x000fe200000006ff */
[----:B------:R-:W-:Y:S01]  /*1a50*/  IMAD R3, R3, c[0x0][0x1a8], RZ ;  /* 0x00006a0003037a24 */ /* 0x000fe200078e02ff */
[----:B------:R-:W-:Y:S01]  /*1a60*/  IMNMX R60, R155, R60, !PT ;  /* 0x0000003c9b3c7217 */ /* 0x000fe20007800200 */
[----:B------:R-:W-:Y:S01]  /*1a70*/  IMAD R5, R131, c[0x0][0x198], RZ ;  /* 0x0000660083057a24 */ /* 0x000fe200078e02ff */
[----:B------:R-:W-:Y:S01]  /*1a80*/  IADD3 R23, R23, R13, RZ ;  /* 0x0000000d17177210 */ /* 0x000fe20007ffe0ff */
[----:B------:R-:W-:Y:S01]  /*1a90*/  IMAD R127, R132, c[0x0][0x1ac], R3 ;  /* 0x00006b00847f7a24 */ /* 0x000fe200078e0203 */
[----:B------:R-:W-:Y:S01]  /*1aa0*/  ISETP.GT.AND P0, PT, R102, R60, PT ;  /* 0x0000003c6600720c */ /* 0x000fe20003f04270 */
[----:B------:R-:W-:Y:S01]  /*1ab0*/  IMAD.MOV.U32 R3, RZ, RZ, c[0x0][0x1a0] ;  /* 0x00006800ff037624 */ /* 0x000fe200078e00ff */
[----:B------:R-:W-:Y:S01]  /*1ac0*/  LOP3.LUT R6, R54, 0xffffffe0, RZ, 0xc0, !PT ;  /* 0xffffffe036067812 */ /* 0x000fe200078ec0ff */
[----:B------:R-:W-:Y:S01]  /*1ad0*/  IMAD.WIDE.U32 R132, R132, c[0x0][0x1a8], R22 ;  /* 0x00006a0084847a25 */ /* 0x000fe200078e0016 */
[----:B------:R-:W-:-:S02]  /*1ae0*/  LOP3.LUT R126, R8, 0xfffffe00, R19, 0xf8, !PT ;  /* 0xfffffe00087e7812 */ /* 0x000fc400078ef813 */
[----:B------:R-:W-:Y:S01]  /*1af0*/  SHF.L.U64.HI R98, R3, R76, c[0x0][0x1a4] ;  /* 0x0000690003627619 */ /* 0x000fe2000001024c */
[----:B------:R-:W-:Y:S01]  /*1b00*/  IMAD R5, R130, c[0x0][0x19c], R5 ;  /* 0x0000670082057a24 */ /* 0x000fe200078e0205 */
[----:B------:R-:W-:Y:S01]  /*1b10*/  SHF.R.S32.HI R54, RZ, 0x5, R54 ;  /* 0x00000005ff367819 */ /* 0x000fe20000011436 */
[----:B------:R-:W-:Y:S01]  /*1b20*/  IMAD.IADD R120, R120, 0x1, R121 ;  /* 0x0000000178787824 */ /* 0x000fe200078e0279 */
[----:B------:R-:W-:Y:S01]  /*1b30*/  IADD3 R127, R133, R127, RZ ;  /* 0x0000007f857f7210 */ /* 0x000fe20007ffe0ff */
        /* <DEDUP_REMOVED lines=10> */
[----:B-1----:R-:W-:Y:S01]  /*1be0*/  SHF.R.S32.HI R5, RZ, 0x1f, R7 ;  /* 0x0000001fff057819 */ /* 0x002fe20000011407 */
        /* <DEDUP_REMOVED lines=8> */
[----:B------:R-:W-:Y:S01]  /*1c70*/  IMAD R8, R9, c[0x0][0x278], RZ ;  /* 0x00009e0009087a24 */ /* 0x000fe200078e02ff */
[----:B------:R-:W-:Y:S01]  /*1c80*/  ULDC.64 UR4, c[0x0][0x1a0] ;  /* 0x0000680000047ab9 */ /* 0x000fe20000000a00 */
[C---:B------:R-:W-:Y:S01]  /*1c90*/  IMAD.WIDE.U32 R12, R157.reuse, c[0x0][0x278], R16 ;  /* 0x00009e009d0c7a25 */ /* 0x040fe200078e0010 */
[----:B------:R-:W-:Y:S01]  /*1ca0*/  UIMAD UR10, UR9, UR5, URZ ;  /* 0x00000005090a72a4 */ /* 0x000fe2000f8e023f */
[----:B------:R-:W-:Y:S01]  /*1cb0*/  IADD3 R114, R122, 0x40, RZ ;  /* 0x000000407a727810 */ /* 0x000fe20007ffe0ff */
[----:B------:R-:W-:Y:S01]  /*1cc0*/  UMOV UR8, 0x60 ;  /* 0x0000006000087882 */ /* 0x000fe20000000000 */
[----:B------:R-:W-:Y:S01]  /*1cd0*/  IMAD R8, R157, c[0x0][0x27c], R8 ;  /* 0x00009f009d087a24 */ /* 0x000fe200078e0208 */
[----:B------:R-:W-:Y:S01]  /*1ce0*/  LEA.HI.X R83, R128, c[0x0][0x16c], R52, 0x1, P2 ;  /* 0x00005b0080537a11 */ /* 0x000fe200010f0c34 */
[----:B------:R-:W-:Y:S01]  /*1cf0*/  IMAD R9, R5, c[0x0][0x290], RZ ;  /* 0x0000a40005097a24 */ /* 0x000fe200078e02ff */
[----:B------:R-:W-:Y:S01]  /*1d00*/  UIMAD UR11, UR8, UR5, URZ ;  /* 0x00000005080b72a4 */ /* 0x000fe2000f8e023f */
[----:B------:R-:W-:Y:S01]  /*1d10*/  IMAD.IADD R11, R11, 0x1, R4 ;  /* 0x000000010b0b7824 */ /* 0x000fe200078e0204 */
[----:B------:R-:W-:Y:S01]  /*1d20*/  UIMAD.WIDE.U32 UR12, UR8, UR4, URZ ;  /* 0x00000004080c72a5 */ /* 0x000fe2000f8e003f */
[----:B------:R-:W-:Y:S01]  /*1d30*/  IMAD.IADD R13, R13, 0x1, R8 ;  /* 0x000000010d0d7824 */ /* 0x000fe200078e0208 */
[----:B------:R-:W-:Y:S01]  /*1d40*/  ULDC UR5, c[0x0][0x294] ;  /* 0x0000a50000057ab9 */ /* 0x000fe20000000800 */
[----:B------:R-:W-:Y:S01]  /*1d50*/  IMAD R5, R5, c[0x0][0x288], RZ ;  /* 0x0000a20005057a24 */ /* 0x000fe200078e02ff */
[----:B------:R-:W-:Y:S01]  /*1d60*/  UIMAD UR5, UR8, UR5, URZ ;  /* 0x00000005080572a4 */ /* 0x000fe2000f8e023f */
[----:B------:R-:W-:Y:S01]  /*1d70*/  IMAD R9, R6, c[0x0][0x294], R9 ;  /* 0x0000a50006097a24 */ /* 0x000fe200078e0209 */
[----:B------:R-:W-:Y:S01]  /*1d80*/  IADD3 R119, R130, 0x10, RZ ;  /* 0x0000001082777810 */ /* 0x000fe20007ffe0ff */
[----:B------:R-:W-:Y:S01]  /*1d90*/  IMAD.WIDE.U32 R10, R6, c[0x0][0x290], R10 ;  /* 0x0000a400060a7a25 */ /* 0x000fe200078e000a */
[C---:B------:R-:W-:Y:S01]  /*1da0*/  IADD3 R118, R130.reuse, 0x20, RZ ;  /* 0x0000002082767810 */ /* 0x040fe20007ffe0ff */
[----:B------:R-:W-:Y:S01]  /*1db0*/  ULDC UR4, c[0x0][0x230] ;  /* 0x00008c0000047ab9 */ /* 0x000fe20000000800 */
[----:B------:R-:W-:Y:S01]  /*1dc0*/  IADD3 R116, R130, 0x30, RZ ;  /* 0x0000003082747810 */ /* 0x000fe20007ffe0ff */
[C---:B------:R-:W-:Y:S01]  /*1dd0*/  IMAD R4, R6.reuse, c[0x0][0x28c], R5 ;  /* 0x0000a30006047a24 */ /* 0x040fe200078e0205 */
[----:B------:R-:W-:Y:S01]  /*1de0*/  SHF.R.S32.HI R109, RZ, 0x1f, R122 ;  /* 0x0000001fff6d7819 */ /* 0x000fe2000001147a */
[----:B------:R-:W-:Y:S01]  /*1df0*/  IMAD.WIDE.U32 R12, R6, c[0x0][0x288], R12 ;  /* 0x0000a200060c7a25 */ /* 0x000fe200078e000c */
[----:B------:R-:W-:Y:S01]  /*1e00*/  SHF.R.S32.HI R107, RZ, 0x1f, R114 ;  /* 0x0000001fff6b7819 */ /* 0x000fe20000011472 */
[----:B------:R-:W-:-:S02]  /*1e10*/  UIADD3 UR11, UR13, UR11, URZ ;  /* 0x0000000b0d0b7290 */ /* 0x000fc4000fffe03f */
[----:B------:R-:W-:Y:S01]  /*1e20*/  IMAD.IADD R9, R11, 0x1, R9 ;  /* 0x000000010b097824 */ /* 0x000fe200078e0209 */
[----:B------:R-:W-:Y:S01]  /*1e30*/  ULDC.U8 UR8, c[0x0][0x313] ;  /* 0x0000c4c000087ab9 */ /* 0x000fe20000000000 */
[----:B------:R-:W-:Y:S02]  /*1e40*/  IMAD.MOV.U32 R8, RZ, RZ, R10 ;  /* 0x000000ffff087224 */ /* 0x000fe400078e000a */
[C---:B------:R-:W-:Y:S02]  /*1e50*/  IMAD R89, R0.reuse, c[0x0][0x2a0], RZ ;  /* 0x0000a80000597a24 */ /* 0x040fe400078e02ff */
[----:B------:R-:W-:Y:S02]  /*1e60*/  IMAD.IADD R5, R13, 0x1, R4 ;  /* 0x000000010d057824 */ /* 0x000fe400078e0204 */
[----:B------:R-:W-:Y:S02]  /*1e70*/  IMAD R91, R0, c[0x0][0x298], RZ ;  /* 0x0000a600005b7a24 */ /* 0x000fe400078e02ff */
[----:B------:R-:W-:Y:S01]  /*1e80*/  IMAD.MOV.U32 R4, RZ, RZ, R12 ;  /* 0x000000ffff047224 */ /* 0x000fe200078e000c */
[----:B------:R-:W-:Y:S01]  /*1e90*/  IADD3 R12, R16, 0x40, RZ ;  /* 0x00000040100c7810 */ /* 0x000fe20007ffe0ff */
[----:B------:R-:W-:-:S02]  /*1ea0*/  IMAD.IADD R94, R94, 0x1, R7 ;  /* 0x000000015e5e7824 */ /* 0x000fc400078e0207 */
[----:B------:R-:W-:-:S04]  /*1eb0*/  IMAD.WIDE.U32 R6, R3, 0x20, RZ ;  /* 0x0000002003067825 */ /* 0x000fc800078e00ff */
[C---:B------:R-:W-:Y:S01]  /*1ec0*/  IMAD R89, R2.reuse, c[0x0][0x2a4], R89 ;  /* 0x0000a90002597a24 */ /* 0x040fe200078e0259 */
[----:B------:R-:W-:Y:S01]  /*1ed0*/  IADD3 R80, R7, UR10, RZ ;  /* 0x0000000a07507c10 */ /* 0x000fe2000fffe0ff */
[C---:B------:R-:W-:Y:S01]  /*1ee0*/  IMAD R91, R2.reuse, c[0x0][0x29c], R91 ;  /* 0x0000a700025b7a24 */ /* 0x040fe200078e025b */
[----:B------:R-:W-:Y:S01]  /*1ef0*/  ULDC UR10, c[0x0][0x19c] ;  /* 0x00006700000a7ab9 */ /* 0x000fe20000000800 */
[----:B------:R-:W-:Y:S01]  /*1f00*/  IMAD.WIDE.U32 R8, R2, c[0x0][0x2a0], R8 ;  /* 0x0000a80002087a25 */ /* 0x000fe200078e0008 */
[----:B------:R-:W-:Y:S01]  /*1f10*/  UIMAD UR10, UR9, UR10, URZ ;  /* 0x0000000a090a72a4 */ /* 0x000fe2000f8e023f */
[----:B------:R-:W-:Y:S02]  /*1f20*/  SHF.L.U64.HI R80, R6, 0x1, R80 ;  /* 0x0000000106507819 */ /* 0x000fe40000010250 */
        /* <DEDUP_REMOVED lines=8> */
[----:B------:R-:W-:Y:S01]  /*1fb0*/  IADD3 R71, P4, P0, R97, 0x40, R97 ;  /* 0x0000004061477810 */ /* 0x000fe2000789e061 */
[----:B------:R-:W-:Y:S01]  /*1fc0*/  IMAD.MOV.U32 R136, RZ, RZ, c[0x0][0x290] ;  /* 0x0000a400ff887624 */ /* 0x000fe200078e00ff */
[----:B------:R-:W-:Y:S01]  /*1fd0*/  SHF.R.S32.HI R43, RZ, 0x1f, R94 ;  /* 0x0000001fff2b7819 */ /* 0x000fe2000001145e */
[----:B------:R-:W-:Y:S01]  /*1fe0*/  IMAD.MOV.U32 R65, RZ, RZ, 0x5 ;  /* 0x00000005ff417424 */ /* 0x000fe200078e00ff */
[----:B------:R-:W-:Y:S01]  /*1ff0*/  IADD3.X R70, R96, RZ, R96, P4, P0 ;  /* 0x000000ff60467210 */ /* 0x000fe200027e0460 */
[----:B------:R-:W-:Y:S01]  /*2000*/  IMAD.IADD R113, R122, 0x1, R114 ;  /* 0x000000017a717824 */ /* 0x000fe200078e0272 */
[-C--:B------:R-:W-:Y:S01]  /*2010*/  IADD3 R44, P5, R121, R94.reuse, RZ ;  /* 0x0000005e792c7210 */ /* 0x080fe20007fbe0ff */
[----:B------:R-:W-:Y:S01]  /*2020*/  IMAD.SHL.U32 R79, R136, 0x20, RZ ;  /* 0x00000020884f7824 */ /* 0x000fe200078e00ff */
[----:B------:R-:W-:Y:S01]  /*2030*/  IADD3 R94, P4, R120, R94, RZ ;  /* 0x0000005e785e7210 */ /* 0x000fe20007f9e0ff */
[----:B------:R-:W-:Y:S01]  /*2040*/  IMAD.SHL.U32 R77, R136, 0x10, RZ ;  /* 0x00000010884d7824 */ /* 0x000fe200078e00ff */
[----:B------:R-:W-:Y:S01]  /*2050*/  LEA.HI.X R89, R8, c[0x0][0x274], R89, 0x1, P1 ;  /* 0x00009d0008597a11 */ /* 0x000fe200008f0c59 */
[----:B------:R-:W-:Y:S01]  /*2060*/  IMAD.WIDE.U32 R138, R139, 0x20, RZ ;  /* 0x000000208b8a7825 */ /* 0x000fe200078e00ff */
[----:B------:R-:W-:-:S02]  /*2070*/  LEA R86, P1, R104, c[0x0][0x170], 0x1 ;  /* 0x00005c0068567a11 */ /* 0x000fc400078208ff */
[----:B------:R-:W-:Y:S01]  /*2080*/  SHF.L.U32 R64, R66, 0x4, RZ ;  /* 0x0000000442407819 */ /* 0x000fe200000006ff */
[----:B------:R-:W-:Y:S01]  /*2090*/  IMAD.X R95, R110, 0x1, R43, P4 ;  /* 0x000000016e5f7824 */ /* 0x000fe200020e062b */
[----:B------:R-:W-:Y:S01]  /*20a0*/  LEA.HI.X R87, R104, c[0x0][0x174], R101, 0x1, P1 ;  /* 0x00005d0068577a11 */ /* 0x000fe200008f0c65 */
[----:B------:R-:W-:Y:S01]  /*20b0*/  IMAD.X R43, R111, 0x1, R43, P5 ;  /* 0x000000016f2b7824 */ /* 0x000fe200028e062b */
[-C--:B------:R-:W-:Y:S01]  /*20c0*/  SHF.L.U64.HI R63, R66, R76.reuse, c[0x0][0x28c] ;  /* 0x0000a300423f7619 */ /* 0x080fe2000001024c */
[----:B------:R-:W-:Y:S01]  /*20d0*/  IMAD.SHL.U32 R117, R123, 0x20, RZ ;  /* 0x000000207b757824 */ /* 0x000fe200078e00ff */
[C---:B------:R-:W-:Y:S01]  /*20e0*/  SHF.L.U64.HI R95, R94.reuse, 0x1, R95 ;  /* 0x000000015e5f7819 */ /* 0x040fe2000001025f */
[----:B------:R-:W-:Y:S01]  /*20f0*/  IMAD.SHL.U32 R94, R94, 0x2, RZ ;  /* 0x000000025e5e7824 */ /* 0x000fe200078e00ff */
[C---:B------:R-:W-:Y:S01]  /*2100*/  SHF.L.U64.HI R43, R44.reuse, 0x1, R43 ;  /* 0x000000012c2b7819 */ /* 0x040fe2000001022b */
[----:B------:R-:W-:Y:S01]  /*2110*/  IMAD.SHL.U32 R44, R44, 0x2, RZ ;  /* 0x000000022c2c7824 */ /* 0x000fe200078e00ff */
[----:B------:R-:W-:Y:S01]  /*2120*/  IADD3 R75, P0, R97, R71, RZ ;  /* 0x00000047614b7210 */ /* 0x000fe20007f1e0ff */
[----:B------:R-:W-:Y:S01]  /*2130*/  IMAD R115, R123, 0x30, RZ ;  /* 0x000000307b737824 */ /* 0x000fe200078e02ff */
[----:B------:R-:W-:Y:S01]  /*2140*/  IADD3 R69, P2, P1, R64, 0x40, R64 ;  /* 0x0000004040457810 */ /* 0x000fe2000795e040 */
[----:B------:R-:W-:Y:S01]  /*2150*/  IMAD.MOV.U32 R61, RZ, RZ, c[0x0][0x290] ;  /* 0x0000a400ff3d7624 */ /* 0x000fe200078e00ff */
[----:B------:R-:W-:Y:S01]  /*2160*/  SHF.L.U64.HI R76, R136, R76, c[0x0][0x294] ;  /* 0x0000a500884c7619 */ /* 0x000fe2000001024c */
[----:B------:R-:W-:Y:S01]  /*2170*/  IMAD.X R74, R96, 0x1, R70, P0 ;  /* 0x00000001604a7824 */ /* 0x000fe200000e0646 */
[C---:B------:R-:W-:Y:S01]  /*2180*/  SHF.L.U64.HI R78, R136.reuse, R65, c[0x0][0x294] ;  /* 0x0000a500884e7619 */ /* 0x040fe20000010241 */
[----:B------:R-:W-:Y:S01]  /*2190*/  IMAD.WIDE.U32 R136, R136, 0x60, RZ ;  /* 0x0000006088887825 */ /* 0x000fe200078e00ff */
[----:B------:R-:W-:-:S02]  /*21a0*/  IADD3.X R68, R63, RZ, R63, P2, P1 ;  /* 0x000000ff3f447210 */ /* 0x000fc400017e243f */
[----:B------:R-:W-:Y:S01]  /*21b0*/  IADD3 R73, P5, R69, R64, RZ ;  /* 0x0000004045497210 */ /* 0x000fe20007fbe0ff */
[----:B------:R-:W-:Y:S01]  /*21c0*/  IMAD.SHL.U32 R81, R6, 0x2, RZ ;  /* 0x0000000206517824 */ /* 0x000fe200078e00ff */
[----:B------:R-:W-:Y:S01]  /*21d0*/  IADD3 R92, P4, R94, c[0x0][0x2b0], RZ ;  /* 0x0000ac005e5c7a10 */ /* 0x000fe20007f9e0ff */
[----:B------:R-:W-:Y:S01]  /*21e0*/  IMAD.MOV.U32 R11, RZ, RZ, R102 ;  /* 0x000000ffff0b7224 */ /* 0x000fe200078e0066 */
[----:B------:R-:W-:Y:S01]  /*21f0*/  IADD3 R10, P1, R44, c[0x0][0x2b0], RZ ;  /* 0x0000ac002c0a7a10 */ /* 0x000fe20007f3e0ff */
[----:B------:R-:W-:Y:S01]  /*2200*/  IMAD.X R72, R68, 0x1, R63, P5 ;  /* 0x0000000144487824 */ /* 0x000fe200028e063f */
[----:B------:R-:W-:Y:S01]  /*2210*/  IADD3 R112, R122, R113, RZ ;  /* 0x000000717a707210 */ /* 0x000fe20007ffe0ff */
[----:B------:R-:W-:Y:S01]  /*2220*/  IMAD.U32 R61, R61, -0x40, RZ ;  /* 0xffffffc03d3d7824 */ /* 0x000fe200078e00ff */
[----:B------:R-:W-:Y:S02]  /*2230*/  IADD3 R94, P2, R94, c[0x0][0x2a8], RZ ;  /* 0x0000aa005e5e7a10 */ /* 0x000fe40007f5e0ff */
        /* <DEDUP_REMOVED lines=9> */
[----:B------:R-:W-:-:S02]  /*22d0*/  SHF.R.S32.HI R108, RZ, 0x1f, R117 ;  /* 0x0000001fff6c7819 */ /* 0x000fc40000011475 */
[----:B------:R-:W-:Y:S02]  /*22e0*/  SHF.R.S32.HI R106, RZ, 0x1f, R115 ;  /* 0x0000001fff6a7819 */ /* 0x000fe40000011473 */
[----:B------:R-:W-:Y:S02]  /*22f0*/  IADD3 R67, R139, UR10, RZ ;  /* 0x0000000a8b437c10 */ /* 0x000fe4000fffe0ff */
[----:B------:R-:W-:Y:S02]  /*2300*/  SHF.R.S32.HI R103, RZ, 0x1f, R113 ;  /* 0x0000001fff677819 */ /* 0x000fe40000011471 */
[----:B------:R-:W-:Y:S02]  /*2310*/  IADD3 R82, R137, UR5, RZ ;  /* 0x0000000589527c10 */ /* 0x000fe4000fffe0ff */
[----:B------:R-:W-:Y:S02]  /*2320*/  SHF.R.S32.HI R100, RZ, 0x1f, R112 ;  /* 0x0000001fff647819 */ /* 0x000fe40000011470 */
[----:B------:R-:W-:-:S02]  /*2330*/  IADD3.X R95, R95, c[0x0][0x2ac], RZ, P2, !PT ;  /* 0x0000ab005f5f7a10 */ /* 0x000fc400017fe4ff */
[----:B------:R-:W-:Y:S02]  /*2340*/  IADD3.X R43, R43, c[0x0][0x2ac], RZ, P0, !PT ;  /* 0x0000ab002b2b7a10 */ /* 0x000fe400007fe4ff */
.L_x_7566:
[----:B------:R-:W-:Y:S01]  /*2350*/  IMAD.SHL.U32 R14, R11, 0x40, RZ ;  /* 0x000000400b0e7824 */ /* 0x000fe200078e00ff */
[----:B------:R-:W-:Y:S04]  /*2360*/  ISETP.NE.AND P6, PT, RZ, UR4, PT ;  /* 0x00000004ff007c0c */ /* 0x000fe8000bfc5270 */
[----:B------:R-:W-:Y:S05]  /*2370*/  IADD3 R13, R14, -0x40, RZ ;  /* 0xffffffc00e0d7810 */ /* 0x000fea0007ffe0ff */
[--C-:B------:R-:W-:Y:S02]  /*2380*/  IMAD.IADD R15, R56, 0x1, -R13.reuse ;  /* 0x00000001380f7824 */ /* 0x100fe400078e0a0d */
[----:B------:R-:W-:Y:S03]  /*2390*/  IMAD.IADD R3, R62, 0x1, -R13 ;  /* 0x000000013e037824 */ /* 0x000fe600078e0a0d */
[CC--:B------:R-:W-:Y:S02]  /*23a0*/  ISETP.GE.AND P1, PT, R130.reuse, R15.reuse, PT ;  /* 0x0000000f8200720c */ /* 0x0c0fe40003f26270 */
[C---:B------:R-:W-:Y:S02]  /*23b0*/  ISETP.GE.AND P5, PT, R119.reuse, R15, PT ;  /* 0x0000000f7700720c */ /* 0x040fe40003fa6270 */
[-C--:B------:R-:W-:Y:S02]  /*23c0*/  ISETP.GE.AND P1, PT, R130, R3.reuse, !P1 ;  /* 0x000000038200720c */ /* 0x080fe40004f26270 */
[----:B------:R-:W-:Y:S02]  /*23d0*/  ISETP.GE.AND P5, PT, R119, R3, !P5 ;  /* 0x000000037700720c */ /* 0x000fe40006fa6270 */
[-C--:B------:R-:W-:Y:S02]  /*23e0*/  ISETP.GE.AND P4, PT, R118, R15.reuse, PT ;  /* 0x0000000f7600720c */ /* 0x080fe40003f86270 */
[----:B------:R-:W-:Y:S02]  /*23f0*/  ISETP.GE.AND P2, PT, R116, R15, PT ;  /* 0x0000000f7400720c */ /* 0x000fe40003f46270 */
[-C--:B------:R-:W-:Y:S02]  /*2400*/  ISETP.GE.AND P4, PT, R118, R3.reuse, !P4 ;  /* 0x000000037600720c */ /* 0x080fe40006786270 */
[----:B------:R-:W-:Y:S03]  /*2410*/  ISETP.GE.AND P2, PT, R116, R3, !P2 ;  /* 0x000000037400720c */ /* 0x000fe60005746270 */
[----:B---3--:R-:W2:Y:S02]  /*2420*/  @P1 LDG.E.128 R24, [R88.64] ;  /* 0x0000000658181981 */ /* 0x008ea4000c1e1d00 */
[C---:B------:R-:W-:Y:S05]  /*2430*/  @P5 IADD3 R18, P0, R88.reuse, R77, RZ ;  /* 0x0000004d58125210 */ /* 0x040fea0007f1e0ff */
[----:B------:R-:W-:Y:S01]  /*2440*/  @P5 IMAD.X R19, R89, 0x1, R76, P0 ;  /* 0x0000000159135824 */ /* 0x000fe200000e064c */
        /* <DEDUP_REMOVED lines=8> */
[----:B--2---:R1:W-:Y:S04]  /*24d0*/  @P1 STG.E.128 [R86.64], R24 ;  /* 0x0000001856001986 */ /* 0x0043e8000c101d06 */
        /* <DEDUP_REMOVED lines=26> */
[----:B------:R-:W-:Y:S02]  /*2680*/  ISETP.GE.AND P1, PT, R12, UR4, PT ;  /* 0x000000040c007c0c */ /* 0x000fe4000bf26270 */
[----:B------:R-:W-:Y:S09]  /*2690*/  MOV R85, R83 ;  /* 0x0000005300557202 */ /* 0x000ff20000000f00 */
[----:B------:R-:W-:Y:S02]  /*26a0*/  @!P0 MOV R8, R10 ;  /* 0x0000000a00088202 */ /* 0x000fe40000000f00 */
[----:B------:R-:W-:Y:S03]  /*26b0*/  @!P0 MOV R42, R44 ;  /* 0x0000002c002a8202 */ /* 0x000fe60000000f00 */
[----:B------:R1:W3:Y:S06]  /*26c0*/  @!P0 LDG.E.64 R18, [R8.64] ;  /* 0x0000000608128981 */ /* 0x0002ec000c1e1b00 */
[----:B------:R4:W5:Y:S01]  /*26d0*/  @!P0 LDG.E.64 R32, [R42.64] ;  /* 0x000000062a208981 */ /* 0x000962000c1e1b00 */
[----:B-1----:R-:W-:Y:S02]  /*26e0*/  @!P1 MOV R8, R10 ;  /* 0x0000000a00089202 */ /* 0x002fe40000000f00 */
[----:B----4-:R-:W-:Y:S01]  /*26f0*/  @!P1 MOV R42, R44 ;  /* 0x0000002c002a9202 */ /* 0x010fe20000000f00 */
[----:B-----5:R-:W-:Y:S01]  /*2700*/  @!P0 HADD2.F32 R30, -RZ, R32.H0_H0 ;  /* 0x20000020ff1e8230 */ /* 0x020fe20000004100 */
        /* <DEDUP_REMOVED lines=92> */
.L_x_7532:
[----:B------:R-:W-:Y:S05]  /*2cd0*/  BSYNC B0 ;  /* 0x0000000000007941 */ /* 0x000fea0003800000 */
.L_x_7531:
[----:B------:R-:W-:Y:S01]  /*2ce0*/  BSSY B0, `(.L_x_7533) ;  /* 0x000006e000007945 */ /* 0x000fe20003800000 */
[----:B------:R-:W-:-:S05]  /*2cf0*/  @!P5 BRA `(.L_x_7534) ;  /* 0x000006c00000d947 */ /* 0x000fca0003800000 */
[----:B------:R-:W-:Y:S02]  /*2d00*/  LEA R46, P1, R64, R90, 0x1 ;  /* 0x0000005a402e7211 */ /* 0x000fe400078208ff */
[----:B------:R-:W-:Y:S02]  /*2d10*/  ISETP.GE.AND P0, PT, R16, UR4, PT ;  /* 0x0000000410007c0c */ /* 0x000fe4000bf06270 */
[----:B------:R-:W-:Y:S02]  /*2d20*/  SHF.L.U32 R41, R122, 0x1, RZ ;  /* 0x000000017a297819 */ /* 0x000fe400000006ff */
[----:B------:R-:W-:Y:S02]  /*2d30*/  LEA.HI.X R47, R64, R91, R63, 0x1, P1 ;  /* 0x0000005b402f7211 */ /* 0x000fe400008f0c3f */
[C---:B------:R-:W-:Y:S02]  /*2d40*/  IADD3 R28, P1, R41.reuse, R10, RZ ;  /* 0x0000000a291c7210 */ /* 0x040fe40007f3e0ff */
[----:B------:R-:W-:Y:S01]  /*2d50*/  SHF.L.U64.HI R36, R122, 0x1, R109 ;  /* 0x000000017a247819 */ /* 0x000fe2000001026d */
[----:B---3--:R-:W2:Y:S01]  /*2d60*/  LDG.E.128 R24, [R46.64] ;  /* 0x000000062e187981 */ /* 0x008ea2000c1e1d00 */
        /* <DEDUP_REMOVED lines=101> */
.L_x_7534:
[----:B------:R-:W-:Y:S05]  /*33c0*/  BSYNC B0 ;  /* 0x0000000000007941 */ /* 0x000fea0003800000 */
.L_x_7533:
[----:B------:R-:W-:Y:S01]  /*33d0*/  BSSY B0, `(.L_x_7535) ;  /* 0x0000072000007945 */ /* 0x000fe20003800000 */
[----:B------:R-:W-:-:S05]  /*33e0*/  @!P4 BRA `(.L_x_7536) ;  /* 0x000007000000c947 */ /* 0x000fca0003800000 */
[----:B------:R-:W-:Y:S02]  /*33f0*/  LEA R46, P1, R66, R90, 0x1 ;  /* 0x0000005a422e7211 */ /* 0x000fe400078208ff */
[----:B------:R-:W-:Y:S02]  /*3400*/  ISETP.GE.AND P0, PT, R16, UR4, PT ;  /* 0x0000000410007c0c */ /* 0x000fe4000bf06270 */
[----:B------:R-:W-:Y:S02]  /*3410*/  SHF.L.U32 R45, R117, 0x1, RZ ;  /* 0x00000001752d7819 */ /* 0x000fe400000006ff */
[----:B------:R-:W-:Y:S02]  /*3420*/  LEA.HI.X R47, R66, R91, R65, 0x1, P1 ;  /* 0x0000005b422f7211 */ /* 0x000fe400008f0c41 */
[----:B------:R-:W-:Y:S02]  /*3430*/  IADD3 R28, P1, R45, R10, RZ ;  /* 0x0000000a2d1c7210 */ /* 0x000fe40007f3e0ff */
[----:B------:R-:W-:Y:S01]  /*3440*/  SHF.L.U64.HI R36, R117, 0x1, R108 ;  /* 0x0000000175247819 */ /* 0x000fe2000001026c */
[----:B---3--:R-:W2:Y:S01]  /*3450*/  LDG.E.128 R24, [R46.64] ;  /* 0x000000062e187981 */ /* 0x008ea2000c1e1d00 */
[----:B-1----:R-:W-:Y:S02]  /*3460*/  IADD3 R40, P4, R45, R44, RZ ;  /* 0x0000002c2d287210 */ /* 0x002fe40007f9e0ff */
[C---:B------:R-:W-:Y:S02]  /*3470*/  IADD3.X R29, R36.reuse, R9, RZ, P1, !PT ;  /* 0x00000009241d7210 */ /* 0x040fe40000ffe4ff */
[----:B------:R-:W-:Y:S02]  /*3480*/  IADD3.X R41, R36, R43, RZ, P4, !PT ;  /* 0x0000002b24297210 */ /* 0x000fe400027fe4ff */
[C---:B------:R-:W-:Y:S01]  /*3490*/  LEA R48, P4, R69.reuse, R90, 0x1 ;  /* 0x0000005a45307211 */ /* 0x040fe200078808ff */
        /* <DEDUP_REMOVED lines=101> */
.L_x_7536:
[----:B------:R-:W-:Y:S05]  /*3af0*/  BSYNC B0 ;  /* 0x0000000000007941 */ /* 0x000fea0003800000 */
.L_x_7535:
[----:B------:R-:W-:Y:S01]  /*3b00*/  BSSY B0, `(.L_x_7537) ;  /* 0x0000076000007945 */ /* 0x000fe20003800000 */
[----:B------:R-:W-:-:S05]  /*3b10*/  @!P2 BRA `(.L_x_7538) ;  /* 0x000007400000a947 */ /* 0x000fca0003800000 */
[----:B-1----:R-:W-:Y:S02]  /*3b20*/  MOV R41, 0x60 ;  /* 0x0000006000297802 */ /* 0x002fe40000000f00 */
[----:B------:R-:W-:Y:S02]  /*3b30*/  ISETP.GE.AND P0, PT, R16, UR4, PT ;  /* 0x0000000410007c0c */ /* 0x000fe4000bf06270 */
[----:B------:R-:W-:Y:S01]  /*3b40*/  SHF.L.U32 R45, R115, 0x1, RZ ;  /* 0x00000001732d7819 */ /* 0x000fe200000006ff */
[----:B------:R-:W-:Y:S01]  /*3b50*/  IMAD.WIDE.U32 R46, R41, c[0x0][0x288], R90 ;  /* 0x0000a200292e7a25 */ /* 0x000fe200078e005a */
[----:B------:R-:W-:Y:S02]  /*3b60*/  SHF.L.U64.HI R36, R115, 0x1, R106 ;  /* 0x0000000173247819 */ /* 0x000fe4000001026a */
[----:B------:R-:W-:Y:S01]  /*3b70*/  IADD3 R28, P1, R45, R10, RZ ;  /* 0x0000000a2d1c7210 */ /* 0x000fe20007f3e0ff */
[----:B------:R-:W-:Y:S01]  /*3b80*/  IMAD R40, R41, c[0x0][0x28c], RZ ;  /* 0x0000a30029287a24 */ /* 0x000fe200078e02ff */
[----:B------:R-:W-:Y:S02]  /*3b90*/  IADD3 R38, P2, R45, R44, RZ ;  /* 0x0000002c2d267210 */ /* 0x000fe40007f5e0ff */
[C---:B------:R-:W-:Y:S02]  /*3ba0*/  IADD3.X R29, R36.reuse, R9, RZ, P1, !PT ;  /* 0x00000009241d7210 */ /* 0x040fe40000ffe4ff */
[----:B------:R-:W-:Y:S02]  /*3bb0*/  IADD3 R47, R47, R40, RZ ;  /* 0x000000282f2f7210 */ /* 0x000fe40007ffe0ff */
[----:B------:R-:W-:Y:S01]  /*3bc0*/  IADD3.X R39, R36, R43, RZ, P2, !PT ;  /* 0x0000002b24277210 */ /* 0x000fe200017fe4ff */
[----:B---3--:R-:W2:Y:S01]  /*3bd0*/  @!P0 LDG.E.64 R18, [R28.64] ;  /* 0x000000061c128981 */ /* 0x008ea2000c1e1b00 */
[----:B------:R-:W-:Y:S02]  /*3be0*/  MOV R85, R83 ;  /* 0x0000005300557202 */ /* 0x000fe40000000f00 */
[----:B------:R-:W-:Y:S03]  /*3bf0*/  ISETP.GE.AND P1, PT, R12, UR4, PT ;  /* 0x000000040c007c0c */ /* 0x000fe6000bf26270 */
[C---:B------:R-:W-:Y:S01]  /*3c00*/  IMAD.WIDE.U32 R48, R41.reuse, c[0x0][0x198], R84 ;  /* 0x0000660029307a25 */ /* 0x040fe200078e0054 */
[----:B------:R1:W3:Y:S03]  /*3c10*/  LDG.E.128 R24, [R46.64] ;  /* 0x000000062e187981 */ /* 0x0002e6000c1e1d00 */
[----:B------:R-:W-:Y:S04]  /*3c20*/  IMAD R41, R41, c[0x0][0x19c], RZ ;  /* 0x0000670029297a24 */ /* 0x000fe800078e02ff */
[----:B------:R-:W-:Y:S01]  /*3c30*/  IMAD.IADD R49, R49, 0x1, R41 ;  /* 0x0000000131317824 */ /* 0x000fe200078e0229 */
[----:B------:R-:W4:Y:S01]  /*3c40*/  @!P0 LDG.E.64 R34, [R38.64] ;  /* 0x0000000626228981 */ /* 0x000f22000c1e1b00 */
[----:B-1----:R-:W-:Y:S01]  /*3c50*/  LEA R46, P2, R73, R90, 0x1 ;  /* 0x0000005a492e7211 */ /* 0x002fe200078408ff */
[----:B----4-:R-:W-:Y:S01]  /*3c60*/  @!P0 HADD2.F32 R32, -RZ, R34.H0_H0 ;  /* 0x20000022ff208230 */ /* 0x010fe20000004100 */
[----:B---3--:R-:W-:Y:S01]  /*3c70*/  @!P0 MOV R15, R24 ;  /* 0x00000018000f8202 */ /* 0x008fe20000000f00 */
[--C-:B--2---:R-:W-:Y:S01]  /*3c80*/  @!P0 HADD2.F32 R22, -RZ, R18.reuse.H0_H0 ;  /* 0x20000012ff168230 */ /* 0x104fe20000004100 */
        /* <DEDUP_REMOVED lines=43> */
[----:B------:R2:W1:Y:S08]  /*3f40*/  LDG.E.128 R20, [R46.64] ;  /* 0x000000062e147981 */ /* 0x000470000c1e1d00 */
[----:B------:R-:W3:Y:S06]  /*3f50*/  @!P1 LDG.E.64 R18, [R28.64+0x40] ;  /* 0x000040061c129981 */ /* 0x000eec000c1e1b00 */
[----:B------:R-:W4:Y:S01]  /*3f60*/  @!P1 LDG.E.64 R34, [R38.64+0x40] ;  /* 0x0000400626229981 */ /* 0x000f22000c1e1b00 */
[C---:B--2---:R-:W-:Y:S04]  /*3f70*/  LEA R46, P0, R75.reuse, R84, 0x1 ;  /* 0x000000544b2e7211 */ /* 0x044fe800078008ff */
[----:B------:R-:W-:Y:S01]  /*3f80*/  LEA.HI.X R47, R75, R83, R74, 0x1, P0 ;  /* 0x000000534b2f7211 */ /* 0x000fe200000f0c4a */
[----:B-1----:R-:W-:Y:S01]  /*3f90*/  @!P1 IMAD.MOV.U32 R27, RZ, RZ, R21 ;  /* 0x000000ffff1b9224 */ /* 0x002fe200078e0015 */
[----:B------:R-:W-:Y:S02]  /*3fa0*/  @!P1 MOV R15, R20 ;  /* 0x00000014000f9202 */ /* 0x000fe40000000f00 */
[----:B------:R-:W-:Y:S03]  /*3fb0*/  @!P1 MOV R26, R22 ;  /* 0x00000016001a9202 */ /* 0x000fe60000000f00 */
[--C-:B------:R-:W-:Y:S02]  /*3fc0*/  @!P1 HADD2.F32 R31, -RZ, R15.reuse.H1_H1 ;  /* 0x3000000fff1f9230 */ /* 0x100fe40000004100 */
[--C-:B---3--:R-:W-:Y:S02]  /*3fd0*/  @!P1 HADD2.F32 R30, -RZ, R18.reuse.H0_H0 ;  /* 0x20000012ff1e9230 */ /* 0x108fe40000004100 */
[----:B------:R-:W-:Y:S02]  /*3fe0*/  @!P1 HADD2.F32 R25, -RZ, R15.H0_H0 ;  /* 0x2000000fff199230 */ /* 0x000fe40000004100 */
[----:B------:R-:W-:Y:S01]  /*3ff0*/  @!P1 HADD2.F32 R24, -RZ, R18.H1_H1 ;  /* 0x30000012ff189230 */ /* 0x000fe20000004100 */
        /* <DEDUP_REMOVED lines=38> */
.L_x_7538:
[----:B------:R-:W-:Y:S05]  /*4260*/  BSYNC B0 ;  /* 0x0000000000007941 */ /* 0x000fea0003800000 */
.L_x_7537:
[----:B------:R-:W-:Y:S01]  /*4270*/  IMAD.MOV.U32 R0, RZ, RZ, c[0x0][0x230] ;  /* 0x00008c00ff007624 */ /* 0x000fe200078e00ff */
[----:B------:R-:W-:Y:S01]  /*4280*/  ULDC UR4, c[0x0][0x230] ;  /* 0x00008c0000047ab9 */ /* 0x000fe20000000800 */
[----:B------:R-:W-:Y:S02]  /*4290*/  IMAD.MOV.U32 R42, RZ, RZ, R44 ;  /* 0x000000ffff2a7224 */ /* 0x000fe400078e002c */
[----:B------:R-:W-:Y:S02]  /*42a0*/  IMAD.U32 R3, R0, -0x20, RZ ;  /* 0xffffffe000037824 */ /* 0x000fe400078e00ff */
[----:B------:R-:W-:Y:S03]  /*42b0*/  IMAD.MOV.U32 R8, RZ, RZ, R10 ;  /* 0x000000ffff087224 */ /* 0x000fe600078e000a */
[C---:B------:R-:W-:Y:S02]  /*42c0*/  LEA R44, P1, R3.reuse, R42, 0x1 ;  /* 0x0000002a032c7211 */ /* 0x040fe400078208ff */
[C---:B------:R-:W-:Y:S02]  /*42d0*/  LEA R10, P0, R3.reuse, R8, 0x1 ;  /* 0x00000008030a7211 */ /* 0x040fe400078008ff */
[C---:B------:R-:W-:Y:S02]  /*42e0*/  LEA.HI.X.SX32 R43, R3.reuse, R43, 0x1, P1 ;  /* 0x0000002b032b7211 */ /* 0x040fe400008f0eff */
[----:B------:R-:W-:Y:S01]  /*42f0*/  LEA.HI.X.SX32 R9, R3, R9, 0x1, P0 ;  /* 0x0000000903097211 */ /* 0x000fe200000f0eff */
[----:B------:R-:W-:-:S05]  /*4300*/  BRA `(.L_x_7539) ;  /* 0x000033c000007947 */ /* 0x000fca0003800000 */
.L_x_7530:
        /* <DEDUP_REMOVED lines=9> */
[----:B---3--:R-:W-:Y:S01]  /*43a0*/  HADD2.F32 R33, -RZ, R36.H1_H1 ;  /* 0x30000024ff217230 */ /* 0x008fe20000004100 */
        /* <DEDUP_REMOVED lines=81> */
.L_x_7543:
[----:B------:R-:W-:Y:S05]  /*48c0*/  BSYNC B0 ;  /* 0x0000000000007941 */ /* 0x000fea0003800000 */
.L_x_7542:
[----:B------:R-:W-:Y:S01]  /*48d0*/  IMAD.MOV.U32 R85, RZ, RZ, R83 ;  /* 0x000000ffff557224 */ /* 0x000fe200078e0053 */
[----:B------:R-:W-:Y:S01]  /*48e0*/  ISETP.GE.AND P0, PT, R12, UR4, PT ;  /* 0x000000040c007c0c */ /* 0x000fe2000bf06270 */
[----:B------:R-:W-:Y:S01]  /*48f0*/  BSSY B0, `(.L_x_7544) ;  /* 0x000005a000007945 */ /* 0x000fe20003800000 */
[----:B------:R-:W-:Y:S02]  /*4900*/  IADD3 R144, P1, R90, 0x80, RZ ;  /* 0x000000805a907810 */ /* 0x000fe40007f3e0ff */
[----:B-----5:R2:W-:Y:S03]  /*4910*/  STG.E.128 [R84.64], R36 ;  /* 0x0000002454007986 */ /* 0x0205e6000c101d06 */
[----:B------:R-:W-:Y:S01]  /*4920*/  IMAD.X R145, RZ, RZ, R91, P1 ;  /* 0x000000ffff917224 */ /* 0x000fe200008e065b */
[----:B--2---:R2:W5:Y:S05]  /*4930*/  LDG.E.128 R36, [R90.64+0x80] ;  /* 0x000080065a247981 */ /* 0x00456a000c1e1d00 */
        /* <DEDUP_REMOVED lines=85> */
.L_x_7545:
[----:B------:R-:W-:Y:S05]  /*4e90*/  BSYNC B0 ;  /* 0x0000000000007941 */ /* 0x000fea0003800000 */
.L_x_7544:
[----:B-----5:R4:W-:Y:S02]  /*4ea0*/  STG.E.128 [R84.64+0x80], R36 ;  /* 0x0000802454007986 */ /* 0x0209e4000c101d06 */
.L_x_7541:
[----:B------:R-:W-:Y:S05]  /*4eb0*/  BSYNC B1 ;  /* 0x0000000000017941 */ /* 0x000fea0003800000 */
.L_x_7540:
        /* <DEDUP_REMOVED lines=22> */
[----:B----4-:R-:W-:Y:S02]  /*5020*/  IADD3 R85, P5, R122, R140, RZ ;  /* 0x0000008c7a557210 */ /* 0x010fe40007fbe0ff */
[----:B------:R-:W-:Y:S02]  /*5030*/  LEA.HI.X.SX32 R19, R141, R147, 0x1, P0 ;  /* 0x000000938d137211 */ /* 0x000fe400000f0eff */
[----:B------:R-:W-:Y:S02]  /*5040*/  LEA.HI.X.SX32 R140, R140, R109, 0x1, P5 ;  /* 0x0000006d8c8c7211 */ /* 0x000fe400028f0eff */
[C---:B------:R-:W-:Y:S01]  /*5050*/  LEA R142, P0, R85.reuse, R92, 0x1 ;  /* 0x0000005c558e7211 */ /* 0x040fe200078008ff */
[----:B------:R-:W4:Y:S01]  /*5060*/  LDG.E.128 R24, [R18.64] ;  /* 0x0000000612187981 */ /* 0x000f22000c1e1d00 */
[----:B------:R-:W-:Y:S02]  /*5070*/  @P1 IADD3 R144, RZ, -UR5, RZ ;  /* 0x80000005ff901c10 */ /* 0x000fe4000fffe0ff */
[----:B------:R-:W-:Y:S02]  /*5080*/  LEA.HI.X R143, R85, R93, R140, 0x1, P0 ;  /* 0x0000005d558f7211 */ /* 0x000fe400000f0c8c */
[----:B------:R-:W-:Y:S04]  /*5090*/  IADD3 R85, P0, R122, R144, RZ ;  /* 0x000000907a557210 */ /* 0x000fe80007f1e0ff */
[----:B------:R-:W-:Y:S01]  /*50a0*/  LEA.HI.X.SX32 R144, R144, R109, 0x1, P0 ;  /* 0x0000006d90907211 */ /* 0x000fe200000f0eff */
[----:B--2---:R-:W2:Y:S01]  /*50b0*/  LDG.E.128 R140, [R142.64] ;  /* 0x000000068e8c7981 */ /* 0x004ea2000c1e1d00 */
[C---:B------:R-:W-:Y:S04]  /*50c0*/  LEA R36, P0, R85.reuse, R94, 0x1 ;  /* 0x0000005e55247211 */ /* 0x040fe800078008ff */
[----:B------:R-:W-:Y:S05]  /*50d0*/  LEA.HI.X R37, R85, R95, R144, 0x1, P0 ;  /* 0x0000005f55257211 */ /* 0x000fea00000f0c90 */
[----:B---3--:R1:W3:Y:S02]  /*50e0*/  LDG.E.128 R48, [R36.64] ;  /* 0x0000000624307981 */ /* 0x0082e4000c1e1d00 */
[----:B-1----:R-:W-:Y:S02]  /*50f0*/  HADD2.F32 R36, -RZ, R47.H0_H0 ;  /* 0x2000002fff247230 */ /* 0x002fe40000004100 */
[--C-:B----4-:R-:W-:Y:S01]  /*5100*/  HADD2.F32 R30, -RZ, R24.reuse.H0_H0 ;  /* 0x20000018ff1e7230 */ /* 0x110fe20000004100 */
[----:B------:R-:W-:Y:S01]  /*5110*/  MOV R31, R25 ;  /* 0x00000019001f7202 */ /* 0x000fe20000000f00 */
[----:B------:R-:W-:Y:S01]  /*5120*/  HADD2.F32 R28, -RZ, R24.H1_H1 ;  /* 0x30000018ff1c7230 */ /* 0x000fe20000004100 */
[----:B------:R-:W-:Y:S02]  /*5130*/  MOV R21, R27 ;  /* 0x0000001b00157202 */ /* 0x000fe40000000f00 */
[----:B------:R-:W-:Y:S01]  /*5140*/  MOV R22, R26 ;  /* 0x0000001a00167202 */ /* 0x000fe20000000f00 */
[--C-:B------:R-:W-:Y:S02]  /*5150*/  HADD2.F32 R26, -RZ, R31.reuse.H0_H0 ;  /* 0x2000001fff1a7230 */ /* 0x100fe40000004100 */
[----:B------:R-:W-:Y:S02]  /*5160*/  HADD2.F32 R24, -RZ, R31.H1_H1 ;  /* 0x3000001fff187230 */ /* 0x000fe40000004100 */
        /* <DEDUP_REMOVED lines=11> */
[----:B------:R-:W-:Y:S01]  /*5220*/  @!P1 FADD.FTZ R23, -R23, -RZ ;  /* 0x800000ff17179221 */ /* 0x000fe20000010100 */
[----:B------:R-:W-:Y:S01]  /*5230*/  HADD2.F32 R34, -RZ, R48.H1_H1 ;  /* 0x30000030ff227230 */ /* 0x000fe20000004100 */
[----:B------:R-:W-:Y:S01]  /*5240*/  FMUL.FTZ R2, R28, R27 ;  /* 0x0000001b1c027220 */ /* 0x000fe20000410000 */
[----:B------:R-:W-:Y:S01]  /*5250*/  HADD2.F32 R18, -RZ, R143.H0_H0 ;  /* 0x2000008fff127230 */ /* 0x000fe20000004100 */
[----:B------:R-:W-:Y:S01]  /*5260*/  FMUL.FTZ R3, R26, R25 ;  /* 0x000000191a037220 */ /* 0x000fe20000410000 */
[--C-:B------:R-:W-:Y:S01]  /*5270*/  HADD2.F32 R25, -RZ, R22.reuse.H0_H0 ;  /* 0x20000016ff197230 */ /* 0x100fe20000004100 */
[----:B------:R-:W-:Y:S01]  /*5280*/  @!P1 FADD.FTZ R20, -R20, -RZ ;  /* 0x800000ff14149221 */ /* 0x000fe20000010100 */
[----:B------:R-:W-:Y:S01]  /*5290*/  HADD2.F32 R37, -RZ, R49.H0_H0 ;  /* 0x20000031ff257230 */ /* 0x000fe20000004100 */
[----:B------:R-:W-:Y:S01]  /*52a0*/  FFMA.FTZ R0, R33, R32, R0 ;  /* 0x0000002021007223 */ /* 0x000fe20000010000 */
[----:B------:R-:W-:Y:S01]  /*52b0*/  HADD2.F32 R15, -RZ, R143.H1_H1 ;  /* 0x3000008fff0f7230 */ /* 0x000fe20000004100 */
        /* <DEDUP_REMOVED lines=32> */
.L_x_7549:
[----:B------:R-:W-:Y:S05]  /*54c0*/  BSYNC B0 ;  /* 0x0000000000007941 */ /* 0x000fea0003800000 */
.L_x_7548:
        /* <DEDUP_REMOVED lines=27> */
[----:B------:R-:W3:Y:S01]  /*5680*/  LDG.E.128 R24, [R18.64] ;  /* 0x0000000612187981 */ /* 0x000ee2000c1e1d00 */
[----:B------:R-:W-:Y:S02]  /*5690*/  @P1 IADD3 R146, RZ, -UR5, RZ ;  /* 0x80000005ff921c10 */ /* 0x000fe4000fffe0ff */
[----:B------:R-:W-:Y:S02]  /*56a0*/  LEA.HI.X R143, R85, R93, R140, 0x1, P0 ;  /* 0x0000005d558f7211 */ /* 0x000fe400000f0c8c */
[----:B------:R-:W-:Y:S04]  /*56b0*/  IADD3 R85, P0, R114, R146, RZ ;  /* 0x0000009272557210 */ /* 0x000fe80007f1e0ff */
[----:B------:R-:W-:Y:S01]  /*56c0*/  LEA.HI.X.SX32 R146, R146, R107, 0x1, P0 ;  /* 0x0000006b92927211 */ /* 0x000fe200000f0eff */
[----:B------:R-:W4:Y:S01]  /*56d0*/  LDG.E.128 R140, [R142.64] ;  /* 0x000000068e8c7981 */ /* 0x000f22000c1e1d00 */
[C---:B------:R-:W-:Y:S04]  /*56e0*/  LEA R36, P0, R85.reuse, R94, 0x1 ;  /* 0x0000005e55247211 */ /* 0x040fe800078008ff */
[----:B------:R-:W-:Y:S05]  /*56f0*/  LEA.HI.X R37, R85, R95, R146, 0x1, P0 ;  /* 0x0000005f55257211 */ /* 0x000fea00000f0c92 */
[----:B--2---:R1:W2:Y:S02]  /*5700*/  LDG.E.128 R48, [R36.64] ;  /* 0x0000000624307981 */ /* 0x0042a4000c1e1d00 */
[----:B-1----:R-:W-:Y:S02]  /*5710*/  HADD2.F32 R36, -RZ, R47.H0_H0 ;  /* 0x2000002fff247230 */ /* 0x002fe40000004100 */
[--C-:B---3--:R-:W-:Y:S01]  /*5720*/  HADD2.F32 R30, -RZ, R24.reuse.H0_H0 ;  /* 0x20000018ff1e7230 */ /* 0x108fe20000004100 */
[----:B------:R-:W-:Y:S01]  /*5730*/  MOV R31, R25 ;  /* 0x00000019001f7202 */ /* 0x000fe20000000f00 */
[----:B------:R-:W-:Y:S01]  /*5740*/  HADD2.F32 R28, -RZ, R24.H1_H1 ;  /* 0x30000018ff1c7230 */ /* 0x000fe20000004100 */
[----:B------:R-:W-:Y:S02]  /*5750*/  MOV R21, R27 ;  /* 0x0000001b00157202 */ /* 0x000fe40000000f00 */
[----:B------:R-:W-:Y:S01]  /*5760*/  MOV R22, R26 ;  /* 0x0000001a00167202 */ /* 0x000fe20000000f00 */
[--C-:B------:R-:W-:Y:S02]  /*5770*/  HADD2.F32 R26, -RZ, R31.reuse.H0_H0 ;  /* 0x2000001fff1a7230 */ /* 0x100fe40000004100 */
[----:B------:R-:W-:Y:S02]  /*5780*/  HADD2.F32 R24, -RZ, R31.H1_H1 ;  /* 0x3000001fff187230 */ /* 0x000fe40000004100 */
[--C-:B----4-:R-:W-:Y:S02]  /*5790*/  HADD2.F32 R29, -RZ, R140.reuse.H0_H0 ;  /* 0x2000008cff1d7230 */ /* 0x110fe40000004100 */
[----:B------:R-:W-:Y:S02]  /*57a0*/  HADD2.F32 R27, -RZ, R140.H1_H1 ;  /* 0x3000008cff1b7230 */ /* 0x000fe40000004100 */
[--C-:B------:R-:W-:Y:S01]  /*57b0*/  HADD2.F32 R25, -RZ, R141.reuse.H0_H0 ;  /* 0x2000008dff197230 */ /* 0x100fe20000004100 */
[----:B------:R-:W-:Y:S01]  /*57c0*/  @!P1 FADD.FTZ R29, -R29, -RZ ;  /* 0x800000ff1d1d9221 */ /* 0x000fe20000010100 */
[----:B------:R-:W-:Y:S01]  /*57d0*/  HADD2.F32 R23, -RZ, R141.H1_H1 ;  /* 0x3000008dff177230 */ /* 0x000fe20000004100 */
[----:B------:R-:W-:Y:S01]  /*57e0*/  @!P1 FADD.FTZ R27, -R27, -RZ ;  /* 0x800000ff1b1b9221 */ /* 0x000fe20000010100 */
[----:B------:R-:W-:Y:S01]  /*57f0*/  HADD2.F32 R20, -RZ, R142.H0_H0 ;  /* 0x2000008eff147230 */ /* 0x000fe20000004100 */
[----:B------:R-:W-:Y:S01]  /*5800*/  @!P1 FADD.FTZ R25, -R25, -RZ ;  /* 0x800000ff19199221 */ /* 0x000fe20000010100 */
[----:B--2---:R-:W-:Y:S01]  /*5810*/  HADD2.F32 R32, -RZ, R48.H0_H0 ;  /* 0x20000030ff207230 */ /* 0x004fe20000004100 */
        /* <DEDUP_REMOVED lines=44> */
.L_x_7551:
[----:B------:R-:W-:Y:S05]  /*5ae0*/  BSYNC B0 ;  /* 0x0000000000007941 */ /* 0x000fea0003800000 */
.L_x_7550:
[----:B-----5:R1:W-:Y:S02]  /*5af0*/  STG.E.128 [R144.64+0x80], R32 ;  /* 0x0000802090007986 */ /* 0x0203e4000c101d06 */
.L_x_7547:
[----:B------:R-:W-:Y:S05]  /*5b00*/  BSYNC B1 ;  /* 0x0000000000017941 */ /* 0x000fea0003800000 */
.L_x_7546:
[----:B------:R-:W-:Y:S01]  /*5b10*/  BSSY B1, `(.L_x_7552) ;  /* 0x00000c6000017945 */ /* 0x000fe20003800000 */
[----:B------:R-:W-:-:S05]  /*5b20*/  @!P4 BRA `(.L_x_7553) ;  /* 0x00000c400000c947 */ /* 0x000fca0003800000 */
[C---:B------:R-:W-:Y:S01]  /*5b30*/  LEA R142, P0, R66.reuse, R90, 0x1 ;  /* 0x0000005a428e7211 */ /* 0x040fe200078008ff */
[----:B------:R-:W-:Y:S03]  /*5b40*/  BSSY B0, `(.L_x_7554) ;  /* 0x000005d000007945 */ /* 0x000fe60003800000 */
[----:B------:R-:W-:Y:S02]  /*5b50*/  LEA.HI.X R143, R66, R91, R65, 0x1, P0 ;  /* 0x0000005b428f7211 */ /* 0x000fe400000f0c41 */
[----:B------:R-:W-:Y:S03]  /*5b60*/  ISETP.GE.AND P0, PT, R16, UR4, PT ;  /* 0x0000000410007c0c */ /* 0x000fe6000bf06270 */
[----:B-1-3--:R1:W5:Y:S10]  /*5b70*/  LDG.E.128 R32, [R142.64] ;  /* 0x000000068e207981 */ /* 0x00a374000c1e1d00 */
        /* <DEDUP_REMOVED lines=15> */
[----:B----4-:R-:W-:Y:S02]  /*5c70*/  IADD3 R85, P4, R117, R140, RZ ;  /* 0x0000008c75557210 */ /* 0x010fe40007f9e0ff */
[----:B------:R-:W-:Y:S02]  /*5c80*/  LEA.HI.X.SX32 R19, R141, R143, 0x1, P0 ;  /* 0x0000008f8d137211 */ /* 0x000fe400000f0eff */
[----:B------:R-:W-:Y:S02]  /*5c90*/  LEA.HI.X.SX32 R140, R140, R108, 0x1, P4 ;  /* 0x0000006c8c8c7211 */ /* 0x000fe400020f0eff */
[C---:B-1----:R-:W-:Y:S01]  /*5ca0*/  LEA R142, P0, R85.reuse, R92, 0x1 ;  /* 0x0000005c558e7211 */ /* 0x042fe200078008ff */
        /* <DEDUP_REMOVED lines=70> */
.L_x_7555:
[----:B------:R-:W-:Y:S05]  /*6110*/  BSYNC B0 ;  /* 0x0000000000007941 */ /* 0x000fea0003800000 */
.L_x_7554:
[C---:B------:R-:W-:Y:S01]  /*6120*/  LEA R2, P1, R138.reuse, R84, 0x1 ;  /* 0x000000548a027211 */ /* 0x040fe200078208ff */
[----:B------:R-:W-:Y:S01]  /*6130*/  BSSY B0, `(.L_x_7556) ;  /* 0x0000060000007945 */ /* 0x000fe20003800000 */
[C---:B-1----:R-:W-:Y:S02]  /*6140*/  LEA R142, P0, R69.reuse, R90, 0x1 ;  /* 0x0000005a458e7211 */ /* 0x042fe400078008ff */
        /* <DEDUP_REMOVED lines=94> */
.L_x_7557:
[----:B------:R-:W-:Y:S05]  /*6730*/  BSYNC B0 ;  /* 0x0000000000007941 */ /* 0x000fea0003800000 */
.L_x_7556:
[C---:B------:R-:W-:Y:S04]  /*6740*/  LEA R2, P0, R71.reuse, R84, 0x1 ;  /* 0x0000005447027211 */ /* 0x040fe800078008ff */
[----:B------:R-:W-:Y:S05]  /*6750*/  LEA.HI.X R3, R71, R83, R70, 0x1, P0 ;  /* 0x0000005347037211 */ /* 0x000fea00000f0c46 */
[----:B-----5:R3:W-:Y:S04]  /*6760*/  STG.E.128 [R2.64], R32 ;  /* 0x0000002002007986 */ /* 0x0207e8000c101d06 */
.L_x_7553:
[----:B------:R-:W-:Y:S05]  /*6770*/  BSYNC B1 ;  /* 0x0000000000017941 */ /* 0x000fea0003800000 */
.L_x_7552:
        /* <DEDUP_REMOVED lines=8> */
[----:B---3--:R1:W5:Y:S01]  /*6800*/  LDG.E.128 R32, [R142.64] ;  /* 0x000000068e207981 */ /* 0x008362000c1e1d00 */
        /* <DEDUP_REMOVED lines=89> */
.L_x_7561:
[----:B------:R-:W-:Y:S05]  /*6da0*/  BSYNC B0 ;  /* 0x0000000000007941 */ /* 0x000fea0003800000 */
.L_x_7560:
[----:B----4-:R-:W-:Y:S01]  /*6db0*/  IMAD.MOV.U32 R85, RZ, RZ, R83 ;  /* 0x000000ffff557224 */ /* 0x010fe200078e0053 */
[----:B-1----:R-:W-:Y:S01]  /*6dc0*/  LEA R142, P0, R73, R90, 0x1 ;  /* 0x0000005a498e7211 */ /* 0x002fe200078008ff */
[C---:B------:R-:W-:Y:S01]  /*6dd0*/  IMAD R0, R145.reuse, c[0x0][0x19c], RZ ;  /* 0x0000670091007a24 */ /* 0x040fe200078e02ff */
[----:B------:R-:W-:Y:S01]  /*6de0*/  BSSY B0, `(.L_x_7562) ;  /* 0x0000060000007945 */ /* 0x000fe20003800000 */
[----:B------:R-:W-:Y:S01]  /*6df0*/  IMAD.WIDE.U32 R2, R145, c[0x0][0x198], R84 ;  /* 0x0000660091027a25 */ /* 0x000fe200078e0054 */
[----:B------:R-:W-:Y:S02]  /*6e00*/  LEA.HI.X R143, R73, R91, R72, 0x1, P0 ;  /* 0x0000005b498f7211 */ /* 0x000fe400000f0c48 */
[----:B------:R-:W-:Y:S02]  /*6e10*/  ISETP.GE.AND P0, PT, R12, UR4, PT ;  /* 0x000000040c007c0c */ /* 0x000fe4000bf06270 */
[----:B------:R-:W-:Y:S05]  /*6e20*/  IADD3 R3, R3, R0, RZ ;  /* 0x0000000003037210 */ /* 0x000fea0007ffe0ff */
[----:B-----5:R1:W-:Y:S04]  /*6e30*/  STG.E.128 [R2.64], R32 ;  /* 0x0000002002007986 */ /* 0x0203e8000c101d06 */
[----:B-1----:R1:W5:Y:S02]  /*6e40*/  LDG.E.128 R32, [R142.64] ;  /* 0x000000068e207981 */ /* 0x002364000c1e1d00 */
        /* <DEDUP_REMOVED lines=14> */
[----:B------:R-:W-:Y:S02]  /*6f30*/  IADD3 R85, P2, R112, R141, RZ ;  /* 0x0000008d70557210 */ /* 0x000fe40007f5e0ff */
[C---:B------:R-:W-:Y:S02]  /*6f40*/  LEA R18, P0, R140.reuse, R142, 0x1 ;  /* 0x0000008e8c127211 */ /* 0x040fe400078008ff */
[----:B------:R-:W-:Y:S02]  /*6f50*/  @P1 IADD3 R145, RZ, -UR5, RZ ;  /* 0x80000005ff911c10 */ /* 0x000fe4000fffe0ff */
[----:B------:R-:W-:Y:S02]  /*6f60*/  LEA.HI.X.SX32 R19, R140, R143, 0x1, P0 ;  /* 0x0000008f8c137211 */ /* 0x000fe400000f0eff */
[----:B------:R-:W-:Y:S02]  /*6f70*/  LEA.HI.X.SX32 R140, R141, R100, 0x1, P2 ;  /* 0x000000648d8c7211 */ /* 0x000fe400010f0eff */
[C---:B-1----:R-:W-:Y:S01]  /*6f80*/  LEA R142, P0, R85.reuse, R92, 0x1 ;  /* 0x0000005c558e7211 */ /* 0x042fe200078008ff */
[----:B------:R-:W3:Y:S03]  /*6f90*/  LDG.E.128 R24, [R18.64] ;  /* 0x0000000612187981 */ /* 0x000ee6000c1e1d00 */
        /* <DEDUP_REMOVED lines=68> */
.L_x_7563:
[----:B------:R-:W-:Y:S05]  /*73e0*/  BSYNC B0 ;  /* 0x0000000000007941 */ /* 0x000fea0003800000 */
.L_x_7562:
[C---:B------:R-:W-:Y:S04]  /*73f0*/  LEA R2, P0, R75.reuse, R84, 0x1 ;  /* 0x000000544b027211 */ /* 0x040fe800078008ff */
[----:B------:R-:W-:Y:S05]  /*7400*/  LEA.HI.X R3, R75, R83, R74, 0x1, P0 ;  /* 0x000000534b037211 */ /* 0x000fea00000f0c4a */
[----:B-----5:R3:W-:Y:S04]  /*7410*/  STG.E.128 [R2.64], R32 ;  /* 0x0000002002007986 */ /* 0x0207e8000c101d06 */
.L_x_7559:
[----:B------:R-:W-:Y:S05]  /*7420*/  BSYNC B1 ;  /* 0x0000000000017941 */ /* 0x000fea0003800000 */
.L_x_7558:
[----:B---3--:R-:W-:Y:S01]  /*7430*/  IMAD.MOV.U32 R3, RZ, RZ, c[0x0][0x230] ;  /* 0x00008c00ff037624 */ /* 0x008fe200078e00ff */
[----:B------:R-:W-:Y:S03]  /*7440*/  ULDC UR4, c[0x0][0x230] ;  /* 0x00008c0000047ab9 */ /* 0x000fe60000000800 */
[----:B------:R-:W-:Y:S05]  /*7450*/  IMAD.U32 R3, R3, -0x20, RZ ;  /* 0xffffffe003037824 */ /* 0x000fea00078e00ff */
[C---:B------:R-:W-:Y:S02]  /*7460*/  LEA R94, P1, R3.reuse, R94, 0x1 ;  /* 0x0000005e035e7211 */ /* 0x040fe400078208ff */
[C---:B------:R-:W-:Y:S02]  /*7470*/  LEA R92, P0, R3.reuse, R92, 0x1 ;  /* 0x0000005c035c7211 */ /* 0x040fe400078008ff */
[C---:B------:R-:W-:Y:S02]  /*7480*/  LEA.HI.X.SX32 R95, R3.reuse, R95, 0x1, P1 ;  /* 0x0000005f035f7211 */ /* 0x040fe400008f0eff */
[----:B------:R-:W-:Y:S01]  /*7490*/  LEA.HI.X.SX32 R93, R3, R93, 0x1, P0 ;  /* 0x0000005d035d7211 */ /* 0x000fe200000f0eff */
[----:B------:R-:W-:-:S05]  /*74a0*/  BRA `(.L_x_7539) ;  /* 0x0000022000007947 */ /* 0x000fca0003800000 */
.L_x_7529:
[----:B---3--:R-:W2:Y:S01]  /*74b0*/  @P1 LDG.E.128 R4, [R90.64] ;  /* 0x000000065a041981 */ /* 0x008ea2000c1e1d00 */
[----:B------:R-:W-:Y:S01]  /*74c0*/  @P1 IMAD.MOV.U32 R85, RZ, RZ, R83 ;  /* 0x000000ffff551224 */ /* 0x000fe200078e0053 */
        /* <DEDUP_REMOVED lines=13> */
[----:B--2---:R1:W-:Y:S04]  /*75a0*/  @P1 STG.E.128 [R84.64+0x80], R24 ;  /* 0x0000801854001986 */ /* 0x0043e8000c101d06 */
[----:B------:R-:W2:Y:S01]  /*75b0*/  @P5 LDG.E.128 R28, [R18.64] ;  /* 0x00000006121c5981 */ /* 0x000ea2000c1e1d00 */
[----:B-1----:R-:W-:Y:S03]  /*75c0*/  @P2 IMAD.MOV.U32 R85, RZ, RZ, R83 ;  /* 0x000000ffff552224 */ /* 0x002fe600078e0053 */
[----:B--2---:R1:W-:Y:S04]  /*75d0*/  @P5 STG.E.128 [R36.64], R28 ;  /* 0x0000001c24005986 */ /* 0x0043e8000c101d06 */
[----:B------:R2:W3:Y:S02]  /*75e0*/  @P5 LDG.E.128 R20, [R18.64+0x80] ;  /* 0x0000800612145981 */ /* 0x0004e4000c1e1d00 */
[C---:B--2---:R-:W-:Y:S04]  /*75f0*/  @P2 IMAD.WIDE.U32 R18, R3.reuse, c[0x0][0x288], R90 ;  /* 0x0000a20003122a25 */ /* 0x044fe800078e005a */
[----:B-1----:R-:W-:Y:S01]  /*7600*/  @P2 IMAD.WIDE.U32 R28, R3, c[0x0][0x198], R84 ;  /* 0x00006600031c2a25 */ /* 0x002fe200078e0054 */
[----:B------:R-:W-:Y:S03]  /*7610*/  @P2 IADD3 R19, R19, R0, RZ ;  /* 0x0000000013132210 */ /* 0x000fe60007ffe0ff */
[----:B------:R-:W-:Y:S05]  /*7620*/  @P2 IMAD R3, R3, c[0x0][0x19c], RZ ;  /* 0x0000670003032a24 */ /* 0x000fea00078e02ff */
[----:B------:R-:W-:Y:S01]  /*7630*/  @P2 IADD3 R29, R29, R3, RZ ;  /* 0x000000031d1d2210 */ /* 0x000fe20007ffe0ff */
        /* <DEDUP_REMOVED lines=9> */
.L_x_7539:
[----:B------:R-:W-:Y:S04]  /*76d0*/  IMAD.MOV.U32 R0, RZ, RZ, c[0x0][0x288] ;  /* 0x0000a200ff007624 */ /* 0x000fe800078e00ff */
[----:B------:R-:W-:Y:S05]  /*76e0*/  IMAD.U32 R3, R0, -0x40, RZ ;  /* 0xffffffc000037824 */ /* 0x000fea00078e00ff */
[C---:B-12---:R-:W-:Y:S04]  /*76f0*/  LEA R90, P0, R3.reuse, R90, 0x1 ;  /* 0x0000005a035a7211 */ /* 0x046fe800078008ff */
[----:B------:R-:W-:Y:S01]  /*7700*/  LEA.HI.X.SX32 R91, R3, R91, 0x1, P0 ;  /* 0x0000005b035b7211 */ /* 0x000fe200000f0eff */
[----:B------:R-:W-:-:S05]  /*7710*/  @!P3 BRA `(.L_x_7564) ;  /* 0x000004b00000b947 */ /* 0x000fca0003800000 */
[----:B------:R-:W-:Y:S04]  /*7720*/  IADD3 R3, R11, -0x1, RZ ;  /* 0xffffffff0b037810 */ /* 0x000fe80007ffe0ff */
[----:B------:R-:W-:Y:S11]  /*7730*/  ISETP.GT.AND P0, PT, R3, R60, PT ;  /* 0x0000003c0300720c */ /* 0x000ff60003f04270 */
[----:B------:R-:W-:Y:S02]  /*7740*/  @!UPT UIADD3 URZ, URZ, URZ, URZ ;  /* 0x0000003f3f3ff290 */ /* 0x000fe4000fffe03f */
[----:B------:R-:W-:-:S05]  /*7750*/  @!P0 BRA `(.L_x_7565) ;  /* 0x0000050000008947 */ /* 0x000fca0003800000 */
[----:B---3--:R-:W-:Y:S01]  /*7760*/  IMAD.MOV.U32 R20, RZ, RZ, RZ ;  /* 0x000000ffff147224 */ /* 0x008fe200078e00ff */
        /* <DEDUP_REMOVED lines=70> */
.L_x_7564:
[----:B----4-:R-:W-:Y:S01]  /*7bd0*/  MOV R85, R83 ;  /* 0x0000005300557202 */ /* 0x010fe20000000f00 */
[----:B------:R-:W-:Y:S02]  /*7be0*/  IMAD.MOV.U32 R2, RZ, RZ, c[0x0][0x1a0] ;  /* 0x00006800ff027624 */ /* 0x000fe400078e00ff */
[----:B------:R-:W-:Y:S03]  /*7bf0*/  IMAD.MOV.U32 R0, RZ, RZ, c[0x0][0x198] ;  /* 0x00006600ff007624 */ /* 0x000fe600078e00ff */
[----:B------:R-:W-:Y:S01]  /*7c00*/  LEA R3, -R2, RZ, 0x6 ;  /* 0x000000ff02037211 */ /* 0x000fe200078e31ff */
[----:B---3--:R-:W-:Y:S03]  /*7c10*/  IMAD.U32 R5, R0, -0x40, RZ ;  /* 0xffffffc000057824 */ /* 0x008fe600078e00ff */
[----:B------:R-:W-:Y:S02]  /*7c20*/  LEA R86, P1, R3, R86, 0x1 ;  /* 0x0000005603567211 */ /* 0x000fe400078208ff */
[----:B------:R-:W-:Y:S02]  /*7c30*/  LEA R84, P0, R5, R84, 0x1 ;  /* 0x0000005405547211 */ /* 0x000fe400078008ff */
[----:B------:R-:W-:Y:S02]  /*7c40*/  LEA.HI.X.SX32 R87, R3, R87, 0x1, P1 ;  /* 0x0000005703577211 */ /* 0x000fe400008f0eff */
[----:B------:R-:W-:Y:S02]  /*7c50*/  LEA.HI.X.SX32 R83, R5, R85, 0x1, P0 ;  /* 0x0000005505537211 */ /* 0x000fe400000f0eff */
.L_x_7565:
[----:B------:R-:W-:Y:S04]  /*7c60*/  IADD3 R11, R11, -0x1, RZ ;  /* 0xffffffff0b0b7810 */ /* 0x000fe80007ffe0ff */
[----:B------:R-:W-:Y:S11]  /*7c70*/  ISETP.GT.AND P0, PT, R11, R60, PT ;  /* 0x0000003c0b00720c */ /* 0x000ff60003f04270 */
[----:B------:R-:W-:Y:S02]  /*7c80*/  @!UPT UIADD3 URZ, URZ, URZ, URZ ;  /* 0x0000003f3f3ff290 */ /* 0x000fe4000fffe03f */
[----:B------:R-:W-:-:S05]  /*7c90*/  @P0 BRA `(.L_x_7566) ;  /* 0xffffa6b000000947 */ /* 0x000fca000383ffff */
.L_x_7528:
[----:B-1----:R-:W-:Y:S01]  /*7ca0*/  BAR.SYNC.DEFER_BLOCKING 0x0 ;  /* 0x0000000000007b1d */ /* 0x002fe20000010000 */
[----:B------:R-:W-:Y:S01]  /*7cb0*/  ISETP.NE.AND P0, PT, RZ, c[0x0][0x230], PT ;  /* 0x00008c00ff007a0c */ /* 0x000fe20003f05270 */
[----:B------:R-:W-:Y:S01]  /*7cc0*/  IMAD.MOV.U32 R3, RZ, RZ, c[0x0][0x190] ;  /* 0x00006400ff037624 */ /* 0x000fe200078e00ff */
[----:B------:R-:W-:Y:S01]  /*7cd0*/  SHF.L.U32 R160, R126, 0x1, RZ ;  /* 0x000000017ea07819 */ /* 0x000fe200000006ff */
[----:B------:R-:W-:Y:S02]  /*7ce0*/  IMAD.MOV.U32 R0, RZ, RZ, 0x4 ;  /* 0x00000004ff007424 */ /* 0x000fe400078e00ff */
[----:B------:R-:W-:Y:S01]  /*7cf0*/  BSSY B2, `(.L_x_7567) ;  /* 0x00004c9000027945 */ /* 0x000fe20003800000 */
[C---:B---3--:R-:W-:Y:S02]  /*7d00*/  IMAD.SHL.U32 R7, R3.reuse, 0x10, RZ ;  /* 0x0000001003077824 */ /* 0x048fe400078e00ff */
        /* <DEDUP_REMOVED lines=9> */
[----:B------:R-:W-:Y:S01]  /*7da0*/  IMAD.MOV.U32 R126, RZ, RZ, R132 ;  /* 0x000000ffff7e7224 */ /* 0x000fe200078e0084 */
[----:B------:R-:W-:Y:S01]  /*7db0*/  LEA R32, P2, R132, c[0x0][0x160], 0x1 ;  /* 0x0000580084207a11 */ /* 0x000fe200078408ff */
[----:B------:R-:W-:Y:S01]  /*7dc0*/  IMAD.X R7, R5, 0x1, R127, P1 ;  /* 0x0000000105077824 */ /* 0x000fe200008e067f */
[C---:B------:R-:W-:Y:S01]  /*7dd0*/  LEA.HI.X R5, R3.reuse, R127, R4, 0x5, P0 ;  /* 0x0000007f03057211 */ /* 0x040fe200000f2c04 */
[----:B------:R-:W-:Y:S01]  /*7de0*/  ULDC.U8 UR4, c[0x0][0x313] ;  /* 0x0000c4c000047ab9 */ /* 0x000fe20000000000 */
        /* <DEDUP_REMOVED lines=8> */
[----:B------:R-:W-:Y:S02]  /*7e70*/  LEA R28, P4, R0, c[0x0][0x160], 0x1 ;  /* 0x00005800001c7a11 */ /* 0x000fe400078808ff */
[----:B------:R-:W-:Y:S02]  /*7e80*/  LEA R14, P2, R126, c[0x0][0x160], 0x1 ;  /* 0x000058007e0e7a11 */ /* 0x000fe400078408ff */
[----:B------:R-:W-:Y:S02]  /*7e90*/  ISETP.GT.AND P1, PT, R53, -0x8, !P1 ;  /* 0xfffffff83500780c */ /* 0x000fe40004f24270 */
[----:B------:R-:W-:-:S02]  /*7ea0*/  LEA.HI.X R29, R0, c[0x0][0x164], R5, 0x1, P4 ;  /* 0x00005900001d7a11 */ /* 0x000fc400020f0c05 */
[----:B--2---:R-:W-:-:S05]  /*7eb0*/  IADD3 R2, R2, R62, R57 ;  /* 0x0000003e02027210 */ /* 0x004fca0007ffe039 */
[----:B------:R-:W-:Y:S02]  /*7ec0*/  IMAD R4, R123, R2, RZ ;  /* 0x000000027b047224 */ /* 0x000fe400078e02ff */
[----:B------:R-:W-:-:S03]  /*7ed0*/  IMAD.IADD R2, R127, 0x1, R3 ;  /* 0x000000017f027824 */ /* 0x000fc600078e0203 */
[-C--:B------:R-:W-:Y:S02]  /*7ee0*/  IADD3 R9, P6, R121, R4.reuse, RZ ;  /* 0x0000000479097210 */ /* 0x080fe40007fde0ff */
[----:B------:R-:W-:Y:S02]  /*7ef0*/  IADD3 R3, P5, R120, R4, RZ ;  /* 0x0000000478037210 */ /* 0x000fe40007fbe0ff */
[----:B------:R-:W-:Y:S02]  /*7f00*/  SHF.R.S32.HI R4, RZ, 0x1f, R4 ;  /* 0x0000001fff047819 */ /* 0x000fe40000011404 */
[----:B------:R-:W-:-:S03]  /*7f10*/  LEA.HI.X R15, R126, c[0x0][0x164], R2, 0x1, P2 ;  /* 0x000059007e0f7a11 */ /* 0x000fc600010f0c02 */
        /* <DEDUP_REMOVED lines=53> */
.L_x_7573:
[----:B------:R-:W-:Y:S05]  /*8270*/  BSYNC B0 ;  /* 0x0000000000007941 */ /* 0x000fea0003800000 */
.L_x_7572:
        /* <DEDUP_REMOVED lines=45> */
.L_x_7575:
[----:B------:R-:W-:Y:S05]  /*8550*/  BSYNC B0 ;  /* 0x0000000000007941 */ /* 0x000fea0003800000 */
.L_x_7574:
[----:B------:R3:W-:Y:S02]  /*8560*/  STS.128 [R160+0x2000], R20 ;  /* 0x00200014a0007388 */ /* 0x0007e40000000c00 */
.L_x_7571:
[----:B------:R-:W-:Y:S05]  /*8570*/  BSYNC B1 ;  /* 0x0000000000017941 */ /* 0x000fea0003800000 */
.L_x_7570:
        /* <DEDUP_REMOVED lines=57> */
.L_x_7579:
[----:B------:R-:W-:Y:S05]  /*8910*/  BSYNC B0 ;  /* 0x0000000000007941 */ /* 0x000fea0003800000 */
.L_x_7578:
        /* <DEDUP_REMOVED lines=44> */
.L_x_7581:
[----:B------:R-:W-:Y:S05]  /*8be0*/  BSYNC B0 ;  /* 0x0000000000007941 */ /* 0x000fea0003800000 */
.L_x_7580:
[----:B------:R2:W-:Y:S02]  /*8bf0*/  STS.128 [R160+0x2800], R24 ;  /* 0x00280018a0007388 */ /* 0x0005e40000000c00 */
.L_x_7577:
[----:B------:R-:W-:Y:S05]  /*8c00*/  BSYNC B1 ;  /* 0x0000000000017941 */ /* 0x000fea0003800000 */
.L_x_7576:
        /* <DEDUP_REMOVED lines=58> */
.L_x_7585:
[----:B-1----:R-:W-:Y:S05]  /*8fb0*/  BSYNC B0 ;  /* 0x0000000000007941 */ /* 0x002fea0003800000 */
.L_x_7584:
        /* <DEDUP_REMOVED lines=44> */
.L_x_7587:
[----:B------:R-:W-:Y:S05]  /*9280*/  BSYNC B0 ;  /* 0x0000000000007941 */ /* 0x000fea0003800000 */
.L_x_7586:
[----:B------:R2:W-:Y:S02]  /*9290*/  STS.128 [R160+0x3000], R28 ;  /* 0x0030001ca0007388 */ /* 0x0005e40000000c00 */
.L_x_7583:
[----:B------:R-:W-:Y:S05]  /*92a0*/  BSYNC B1 ;  /* 0x0000000000017941 */ /* 0x000fea0003800000 */
.L_x_7582:
        /* <DEDUP_REMOVED lines=56> */
.L_x_7590:
[----:B-1----:R-:W-:Y:S05]  /*9630*/  BSYNC B0 ;  /* 0x0000000000007941 */ /* 0x002fea0003800000 */
.L_x_7589:
        /* <DEDUP_REMOVED lines=47> */
.L_x_7592:
[----:B------:R-:W-:Y:S05]  /*9930*/  BSYNC B0 ;  /* 0x0000000000007941 */ /* 0x000fea0003800000 */
.L_x_7591:
[----:B------:R2:W-:Y:S01]  /*9940*/  STS.128 [R160+0x3800], R8 ;  /* 0x00380008a0007388 */ /* 0x0005e20000000c00 */
[----:B------:R-:W-:Y:S05]  /*9950*/  BRA `(.L_x_7588) ;  /* 0x0000302000007947 */ /* 0x000fea0003800000 */
.L_x_7569:
        /* <DEDUP_REMOVED lines=86> */
.L_x_7596:
[----:B------:R-:W-:Y:S05]  /*9ec0*/  BSYNC B0 ;  /* 0x0000000000007941 */ /* 0x000fea0003800000 */
.L_x_7595:
        /* <DEDUP_REMOVED lines=86> */
.L_x_7598:
[----:B------:R-:W-:Y:S05]  /*a430*/  BSYNC B0 ;  /* 0x0000000000007941 */ /* 0x000fea0003800000 */
.L_x_7597:
[----:B------:R3:W-:Y:S02]  /*a440*/  STS.128 [R160+0x2000], R24 ;  /* 0x00200018a0007388 */ /* 0x0007e40000000c00 */
.L_x_7594:
[----:B------:R-:W-:Y:S05]  /*a450*/  BSYNC B1 ;  /* 0x0000000000017941 */ /* 0x000fea0003800000 */
.L_x_7593:
        /* <DEDUP_REMOVED lines=91> */
.L_x_7602:
[----:B------:R-:W-:Y:S05]  /*aa10*/  BSYNC B0 ;  /* 0x0000000000007941 */ /* 0x000fea0003800000 */
.L_x_7601:
        /* <DEDUP_REMOVED lines=89> */
.L_x_7604:
[----:B------:R-:W-:Y:S05]  /*afb0*/  BSYNC B0 ;  /* 0x0000000000007941 */ /* 0x000fea0003800000 */
.L_x_7603:
[----:B------:R1:W-:Y:S02]  /*afc0*/  STS.128 [R160+0x2800], R20 ;  /* 0x00280014a0007388 */ /* 0x0003e40000000c00 */
.L_x_7600:
[----:B------:R-:W-:Y:S05]  /*afd0*/  BSYNC B1 ;  /* 0x0000000000017941 */ /* 0x000fea0003800000 */
.L_x_7599:
        /* <DEDUP_REMOVED lines=92> */
.L_x_7608:
[----:B------:R-:W-:Y:S05]  /*b5a0*/  BSYNC B0 ;  /* 0x0000000000007941 */ /* 0x000fea0003800000 */
.L_x_7607:
        /* <DEDUP_REMOVED lines=89> */
.L_x_7610:
[----:B------:R-:W-:Y:S05]  /*bb40*/  BSYNC B0 ;  /* 0x0000000000007941 */ /* 0x000fea0003800000 */
.L_x_7609:
[----:B------:R3:W-:Y:S02]  /*bb50*/  STS.128 [R160+0x3000], R20 ;  /* 0x00300014a0007388 */ /* 0x0007e40000000c00 */
.L_x_7606:
[----:B------:R-:W-:Y:S05]  /*bb60*/  BSYNC B1 ;  /* 0x0000000000017941 */ /* 0x000fea0003800000 */
.L_x_7605:
        /* <DEDUP_REMOVED lines=91> */
.L_x_7612:
[----:B------:R-:W-:Y:S05]  /*c120*/  BSYNC B0 ;  /* 0x0000000000007941 */ /* 0x000fea0003800000 */
.L_x_7611:
        /* <DEDUP_REMOVED lines=92> */
.L_x_7614:
[----:B------:R-:W-:Y:S05]  /*c6f0*/  BSYNC B0 ;  /* 0x0000000000007941 */ /* 0x000fea0003800000 */
.L_x_7613:
[----:B------:R3:W-:Y:S01]  /*c700*/  STS.128 [R160+0x3800], R20 ;  /* 0x00380014a0007388 */ /* 0x0007e20000000c00 */
[----:B------:R-:W-:Y:S05]  /*c710*/  BRA `(.L_x_7588) ;  /* 0x0000026000007947 */ /* 0x000fea0003800000 */
.L_x_7568:
        /* <DEDUP_REMOVED lines=38> */
.L_x_7588:
[----:B------:R-:W-:Y:S05]  /*c980*/  BSYNC B2 ;  /* 0x0000000000027941 */ /* 0x000fea0003800000 */
.L_x_7567:
[----:B------:R-:W-:Y:S01]  /*c990*/  IADD3 R164, R102, -0x1, RZ ;  /* 0xffffffff66a47810 */ /* 0x000fe20007ffe0ff */
[----:B-12---:R-:W-:Y:S01]  /*c9a0*/  IMAD.SHL.U32 R8, R58, 0x40, RZ ;  /* 0x000000403a087824 */ /* 0x006fe200078e00ff */
[----:B------:R-:W-:Y:S01]  /*c9b0*/  LEA R162, P1, R128, c[0x0][0x168], 0x1 ;  /* 0x00005a0080a27a11 */ /* 0x000fe200078208ff */
[----:B------:R-:W-:Y:S01]  /*c9c0*/  IMAD.SHL.U32 R7, R130, 0x8, RZ ;  /* 0x0000000882077824 */ /* 0x000fe200078e00ff */
[----:B------:R-:W-:Y:S01]  /*c9d0*/  LEA.HI R4, R59, R59, RZ, 0x1 ;  /* 0x0000003b3b047211 */ /* 0x000fe200078f08ff */
[----:B------:R-:W-:Y:S01]  /*c9e0*/  IMAD.SHL.U32 R3, R164, 0x40, RZ ;  /* 0x00000040a4037824 */ /* 0x000fe200078e00ff */
[----:B------:R-:W-:-:S02]  /*c9f0*/  LEA.HI.X R161, R128, c[0x0][0x16c], R52, 0x1, P1 ;  /* 0x00005b0080a17a11 */ /* 0x000fc400008f0c34 */
[----:B------:R-:W-:Y:S01]  /*ca00*/  LOP3.LUT R4, R4, 0xfffffffe, RZ, 0xc0, !PT ;  /* 0xfffffffe04047812 */ /* 0x000fe200078ec0ff */
[----:B------:R-:W-:Y:S01]  /*ca10*/  IMAD.IADD R5, R56, 0x1, -R3 ;  /* 0x0000000138057824 */ /* 0x000fe200078e0a03 */
[----:B------:R-:W-:Y:S02]  /*ca20*/  LOP3.LUT R8, R8, 0x1c0, RZ, 0xc0, !PT ;  /* 0x000001c008087812 */ /* 0x000fe400078ec0ff */
[----:B------:R-:W-:Y:S01]  /*ca30*/  SHF.R.S32.HI R168, RZ, 0x1f, R55 ;  /* 0x0000001fffa87819 */ /* 0x000fe20000011437 */
[----:B------:R-:W-:Y:S01]  /*ca40*/  IMAD.IADD R59, R59, 0x1, -R4 ;  /* 0x000000013b3b7824 */ /* 0x000fe200078e0a04 */
[-C--:B------:R-:W-:Y:S02]  /*ca50*/  ISETP.GE.AND P0, PT, R130, R5.reuse, PT ;  /* 0x000000058200720c */ /* 0x080fe40003f06270 */
[-C--:B------:R-:W-:Y:S02]  /*ca60*/  ISETP.GE.AND P5, PT, R2, R5.reuse, PT ;  /* 0x000000050200720c */ /* 0x080fe40003fa6270 */
[----:B------:R-:W-:-:S02]  /*ca70*/  ISETP.GE.AND P6, PT, R0, R5, PT ;  /* 0x000000050000720c */ /* 0x000fc40003fc6270 */
[-C--:B------:R-:W-:Y:S02]  /*ca80*/  ISETP.GE.AND P4, PT, R12, R5.reuse, PT ;  /* 0x000000050c00720c */ /* 0x080fe40003f86270 */
[----:B------:R-:W-:Y:S02]  /*ca90*/  ISETP.GE.AND P2, PT, R0, R5, PT ;  /* 0x000000050000720c */ /* 0x000fe40003f46270 */
[----:B------:R-:W-:Y:S02]  /*caa0*/  LOP3.LUT R7, R8, 0x8, R7, 0xf8, !PT ;  /* 0x0000000808077812 */ /* 0x000fe400078ef807 */
[----:B------:R-:W-:Y:S01]  /*cab0*/  SHF.R.U32.HI R8, RZ, 0x3, R8 ;  /* 0x00000003ff087819 */ /* 0x000fe20000011608 */
[----:B------:R-:W-:Y:S01]  /*cac0*/  @!P0 IMAD.MOV.U32 R163, RZ, RZ, R161 ;  /* 0x000000ffffa38224 */ /* 0x000fe200078e00a1 */
[----:B------:R-:W-:Y:S01]  /*cad0*/  LEA.HI R168, R168, R55, RZ, 0x2 ;  /* 0x00000037a8a87211 */ /* 0x000fe200078f10ff */
[----:B------:R-:W-:Y:S01]  /*cae0*/  @!P5 IMAD.MOV.U32 R0, RZ, RZ, c[0x0][0x198] ;  /* 0x00006600ff00d624 */ /* 0x000fe200078e00ff */
[----:B------:R-:W-:Y:S01]  /*caf0*/  LOP3.LUT R8, R7, R8, RZ, 0x3c, !PT ;  /* 0x0000000807087212 */ /* 0x000fe200078e3cff */
[----:B------:R-:W-:Y:S01]  /*cb00*/  @!P5 IMAD.MOV.U32 R4, RZ, RZ, c[0x0][0x19c] ;  /* 0x00006700ff04d624 */ /* 0x000fe200078e00ff */
[CC--:B------:R-:W-:Y:S01]  /*cb10*/  @!P6 LEA R14, P1, R97.reuse, R162.reuse, 0x1 ;  /* 0x000000a2610ee211 */ /* 0x0c0fe200078208ff */
[----:B------:R-:W-:Y:S01]  /*cb20*/  @!PT LDS RZ, [RZ] ;  /* 0x00000000fffff984 */ /* 0x000fe20000000800 */
[----:B------:R-:W-:Y:S01]  /*cb30*/  @!PT LDS RZ, [RZ] ;  /* 0x00000000fffff984 */ /* 0x000fe20000000800 */
[----:B------:R-:W-:Y:S01]  /*cb40*/  @!PT LDS RZ, [RZ] ;  /* 0x00000000fffff984 */ /* 0x000fe20000000800 */
[----:B------:R1:W-:Y:S01]  /*cb50*/  @!P0 LDGSTS.E.BYPASS.LTC128B.128 [R160+0x4000], [R162.64] ;  /* 0x04000000a2a08fae */ /* 0x0003e2000b901d46 */
[----:B------:R-:W-:Y:S01]  /*cb60*/  @!P4 IMAD.MOV.U32 R13, RZ, RZ, c[0x0][0x198] ;  /* 0x00006600ff0dc624 */ /* 0x000fe200078e00ff */
[----:B------:R-:W-:Y:S01]  /*cb70*/  SHF.R.S32.HI R168, RZ, 0x2, R168 ;  /* 0x00000002ffa87819 */ /* 0x000fe200000114a8 */
[----:B------:R-:W-:Y:S01]  /*cb80*/  @!P4 IMAD.MOV.U32 R6, RZ, RZ, c[0x0][0x19c] ;  /* 0x00006700ff06c624 */ /* 0x000fe200078e00ff */
[----:B------:R1:W-:Y:S01]  /*cb90*/  @!P0 LDGSTS.E.BYPASS.LTC128B.128 [R160+0x6000], [R162.64+0x80] ;  /* 0x06000080a2a08fae */ /* 0x0003e2000b901d46 */
[----:B------:R-:W-:Y:S01]  /*cba0*/  @!P6 LEA.HI.X R15, R97, R161, R96, 0x1, P1 ;  /* 0x000000a1610fe211 */ /* 0x000fe200008f0c60 */
[----:B------:R-:W-:Y:S01]  /*cbb0*/  IMAD R153, R59, 0x200, R8 ;  /* 0x000002003b997824 */ /* 0x000fe200078e0208 */
[----:B------:R-:W-:Y:S01]  /*cbc0*/  @!P5 LEA R10, P0, R0, R162, 0x6 ;  /* 0x000000a2000ad211 */ /* 0x000fe200078030ff */
[----:B------:R-:W-:Y:S01]  /*cbd0*/  @!P4 IMAD R6, R6, 0x60, RZ ;  /* 0x000000600606c824 */ /* 0x000fe200078e02ff */
[----:B------:R-:W-:Y:S01]  /*cbe0*/  ISETP.GE.AND P1, PT, R12, R5, PT ;  /* 0x000000050c00720c */ /* 0x000fe20003f26270 */
[----:B------:R2:W-:Y:S01]  /*cbf0*/  @!P6 LDGSTS.E.BYPASS.LTC128B.128 [R160+0x4800], [R14.64] ;  /* 0x048000000ea0efae */ /* 0x0005e2000b901d46 */
[----:B------:R-:W-:Y:S01]  /*cc00*/  @!P5 LEA.HI.X R11, R0, R161, R4, 0x6, P0 ;  /* 0x000000a1000bd211 */ /* 0x000fe200000f3404 */
[----:B------:R-:W-:Y:S01]  /*cc10*/  IMAD.SHL.U32 R153, R153, 0x2, RZ ;  /* 0x0000000299997824 */ /* 0x000fe200078e00ff */
[----:B------:R-:W-:Y:S01]  /*cc20*/  SHF.R.S32.HI R0, RZ, 0x1f, R125 ;  /* 0x0000001fff007819 */ /* 0x000fe2000001147d */
[----:B------:R2:W-:Y:S01]  /*cc30*/  @!P6 LDGSTS.E.BYPASS.LTC128B.128 [R160+0x6800], [R14.64+0x80] ;  /* 0x068000800ea0efae */ /* 0x0005e2000b901d46 */
[----:B------:R-:W-:Y:S01]  /*cc40*/  LEA R166, P0, R104, c[0x0][0x170], 0x1 ;  /* 0x00005c0068a67a11 */ /* 0x000fe200078008ff */
[----:B------:R-:W-:Y:S01]  /*cc50*/  IMAD.MOV.U32 R7, RZ, RZ, 0x10 ;  /* 0x00000010ff077424 */ /* 0x000fe200078e00ff */
[----:B------:R-:W-:Y:S01]  /*cc60*/  LEA.HI R0, R0, R125, RZ, 0x3 ;  /* 0x0000007d00007211 */ /* 0x000fe200078f18ff */
[----:B------:R5:W-:Y:S01]  /*cc70*/  @!P5 LDGSTS.E.BYPASS.LTC128B.128 [R160+0x5000], [R10.64] ;  /* 0x050000000aa0dfae */ /* 0x000be2000b901d46 */
[----:B------:R-:W-:-:S02]  /*cc80*/  ISETP.GE.AND P6, PT, R130, R5, PT ;  /* 0x000000058200720c */ /* 0x000fc40003fc6270 */
[----:B------:R-:W-:Y:S01]  /*cc90*/  LOP3.LUT R4, R0, 0xfffffff8, RZ, 0xc0, !PT ;  /* 0xfffffff800047812 */ /* 0x000fe200078ec0ff */
[----:B------:R5:W-:Y:S01]  /*cca0*/  @!P5 LDGSTS.E.BYPASS.LTC128B.128 [R160+0x7000], [R10.64+0x80] ;  /* 0x070000800aa0dfae */ /* 0x000be2000b901d46 */
[----:B------:R-:W-:Y:S01]  /*ccb0*/  ISETP.GE.AND P5, PT, R2, R5, PT ;  /* 0x000000050200720c */ /* 0x000fe20003fa6270 */
[----:B------:R-:W-:Y:S01]  /*ccc0*/  IMAD.SHL.U32 R5, R59, 0x8, RZ ;  /* 0x000000083b057824 */ /* 0x000fe200078e00ff */
[----:B------:R-:W-:Y:S01]  /*ccd0*/  LEA.HI.X R165, R104, c[0x0][0x174], R101, 0x1, P0 ;  /* 0x00005d0068a57a11 */ /* 0x000fe200000f0c65 */
[----:B------:R-:W-:Y:S01]  /*cce0*/  IMAD.IADD R125, R125, 0x1, -R4 ;  /* 0x000000017d7d7824 */ /* 0x000fe200078e0a04 */
[C---:B------:R-:W-:Y:S01]  /*ccf0*/  IADD3 R151, R153.reuse, 0x4020, RZ ;  /* 0x0000402099977810 */ /* 0x040fe20007ffe0ff */
[----:B------:R-:W-:Y:S01]  /*cd00*/  IMAD.SHL.U32 R59, R0, 0x40, RZ ;  /* 0x00000040003b7824 */ /* 0x000fe200078e00ff */
[----:B------:R-:W-:Y:S01]  /*cd10*/  IADD3 R0, R153, 0x4000, RZ ;  /* 0x0000400099007810 */ /* 0x000fe20007ffe0ff */
[----:B------:R-:W-:Y:S02]  /*cd20*/  @!P1 IMAD.MOV.U32 R16, RZ, RZ, c[0x0][0x1a0] ;  /* 0x00006800ff109624 */ /* 0x000fe400078e00ff */
[----:B-1----:R-:W-:Y:S01]  /*cd30*/  @!P4 IMAD.MOV.U32 R163, RZ, RZ, R161 ;  /* 0x000000ffffa3c224 */ /* 0x002fe200078e00a1 */
[----:B------:R-:W-:Y:S01]  /*cd40*/  LOP3.LUT R59, R59, 0xfffffe00, RZ, 0xc0, !PT ;  /* 0xfffffe003b3b7812 */ /* 0x000fe200078ec0ff */
[----:B------:R-:W-:-:S02]  /*cd50*/  @!P1 IMAD.MOV.U32 R167, RZ, RZ, R165 ;  /* 0x000000ffffa79224 */ /* 0x000fc400078e00a5 */
[----:B------:R-:W-:-:S04]  /*cd60*/  @!P4 IMAD.WIDE.U32 R12, R13, 0x60, R162 ;  /* 0x000000600d0cc825 */ /* 0x000fc800078e00a2 */
[----:B------:R-:W-:Y:S02]  /*cd70*/  @!P5 IMAD.MOV.U32 R2, RZ, RZ, c[0x0][0x1a0] ;  /* 0x00006800ff02d624 */ /* 0x000fe400078e00ff */
[----:B--2---:R-:W-:Y:S02]  /*cd80*/  @!P4 IMAD.IADD R15, R13, 0x1, R6 ;  /* 0x000000010d0fc824 */ /* 0x004fe400078e0206 */
[----:B------:R-:W-:Y:S02]  /*cd90*/  @!P4 IMAD.MOV.U32 R14, RZ, RZ, R12 ;  /* 0x000000ffff0ec224 */ /* 0x000fe400078e000c */
[----:B------:R-:W-:Y:S02]  /*cda0*/  IMAD.SHL.U32 R6, R125, 0x40, RZ ;  /* 0x000000407d067824 */ /* 0x000fe400078e00ff */
[----:B------:R-:W-:Y:S01]  /*cdb0*/  @!P5 IMAD.MOV.U32 R4, RZ, RZ, c[0x0][0x1a4] ;  /* 0x00006900ff04d624 */ /* 0x000fe200078e00ff */
[----:B------:R1:W-:Y:S01]  /*cdc0*/  @!P4 LDGSTS.E.BYPASS.LTC128B.128 [R160+0x5800], [R14.64] ;  /* 0x058000000ea0cfae */ /* 0x0003e2000b901d46 */
[C---:B-----5:R-:W-:Y:S01]  /*cdd0*/  @!P2 LEA R10, P0, R99.reuse, R166, 0x1 ;  /* 0x000000a6630aa211 */ /* 0x060fe200078008ff */
[----:B------:R-:W-:Y:S01]  /*cde0*/  @!P1 IMAD.WIDE.U32 R16, R16, 0x60, R166 ;  /* 0x0000006010109825 */ /* 0x000fe200078e00a6 */
[----:B------:R-:W-:Y:S01]  /*cdf0*/  LOP3.LUT R6, R6, 0x1c0, RZ, 0xc0, !PT ;  /* 0x000001c006067812 */ /* 0x000fe200078ec0ff */
[----:B------:R1:W-:Y:S01]  /*ce00*/  @!P4 LDGSTS.E.BYPASS.LTC128B.128 [R160+0x7800], [R14.64+0x80] ;  /* 0x078000800ea0cfae */ /* 0x0003e2000b901d46 */
[----:B------:R-:W-:Y:S01]  /*ce10*/  @!P2 LEA.HI.X R11, R99, R165, R98, 0x1, P0 ;  /* 0x000000a5630ba211 */ /* 0x000fe200000f0c62 */
[----:B------:R-:W-:Y:S01]  /*ce20*/  @!P1 IMAD.MOV.U32 R12, RZ, RZ, c[0x0][0x1a4] ;  /* 0x00006900ff0c9624 */ /* 0x000fe200078e00ff */
[----:B------:R-:W-:Y:S01]  /*ce30*/  LOP3.LUT R5, R6, 0x8, R5, 0xf8, !PT ;  /* 0x0000000806057812 */ /* 0x000fe200078ef805 */
[----:B------:R-:W0:Y:S01]  /*ce40*/  LDGDEPBAR ;  /* 0x00000000000079af */ /* 0x000e220000000000 */
[----:B------:R-:W-:Y:S01]  /*ce50*/  SHF.R.U32.HI R6, RZ, 0x3, R6 ;  /* 0x00000003ff067819 */ /* 0x000fe20000011606 */
[----:B------:R-:W-:-:S02]  /*ce60*/  @!P6 IMAD.MOV.U32 R167, RZ, RZ, R165 ;  /* 0x000000ffffa7e224 */ /* 0x000fc400078e00a5 */
[----:B------:R-:W-:-:S04]  /*ce70*/  @!P1 IMAD R12, R12, 0x60, RZ ;  /* 0x000000600c0c9824 */ /* 0x000fc800078e02ff */
[----:B------:R-:W-:Y:S02]  /*ce80*/  @!P1 IMAD.IADD R13, R17, 0x1, R12 ;  /* 0x00000001110d9824 */ /* 0x000fe400078e020c */
[----:B------:R-:W-:Y:S01]  /*ce90*/  @!P1 IMAD.MOV.U32 R12, RZ, RZ, R16 ;  /* 0x000000ffff0c9224 */ /* 0x000fe200078e0010 */
[----:B-1----:R-:W-:Y:S01]  /*cea0*/  @!P5 LEA R14, P0, R2, R166, 0x6 ;  /* 0x000000a6020ed211 */ /* 0x002fe200078030ff */
[----:B------:R-:W-:-:S04]  /*ceb0*/  DEPBAR.LE SB0, 0x0 ;  /* 0x000080000000791a */ /* 0x000fc80000000000 */
[----:B------:R-:W-:Y:S01]  /*cec0*/  BAR.SYNC.DEFER_BLOCKING 0x0 ;  /* 0x0000000000007b1d */ /* 0x000fe20000010000 */
[----:B------:R-:W-:Y:S02]  /*ced0*/  @!P5 LEA.HI.X R15, R2, R165, R4, 0x6, P0 ;  /* 0x000000a5020fd211 */ /* 0x000fe400000f3404 */
[----:B------:R-:W-:Y:S01]  /*cee0*/  LOP3.LUT R4, R5, R6, RZ, 0x3c, !PT ;  /* 0x0000000605047212 */ /* 0x000fe200078e3cff */
[----:B------:R-:W-:-:S04]  /*cef0*/  IMAD R5, R54, 0x400, R59 ;  /* 0x0000040036057824 */ /* 0x000fc800078e023b */
[----:B------:R-:W-:Y:S02]  /*cf00*/  IMAD.IADD R154, R4, 0x1, R5 ;  /* 0x00000001049a7824 */ /* 0x000fe400078e0205 */
[----:B------:R-:W-:Y:S02]  /*cf10*/  IMAD.MOV.U32 R5, RZ, RZ, 0x20 ;  /* 0x00000020ff057424 */ /* 0x000fe400078e00ff */
        /* <DEDUP_REMOVED lines=30> */
[----:B---3--:R-:W-:Y:S02]  /*d100*/  LDSM.16.M88.4 R28, [R154] ;  /* 0x000000009a1c783b */ /* 0x008fe40000000200 */
[----:B------:R-:W-:Y:S02]  /*d110*/  SEL R7, R7, 0xfffffff0, !P1 ;  /* 0xfffffff007077807 */ /* 0x000fe40004800000 */
[----:B--2---:R-:W5:Y:S01]  /*d120*/  LDSM.16.M88.4 R8, [R153+0x4000] ;  /* 0x004000009908783b */ /* 0x004f620000000200 */
[----:B------:R-:W-:Y:S02]  /*d130*/  SEL R5, R5, 0xffffffe0, !P2 ;  /* 0xffffffe005057807 */ /* 0x000fe40005000000 */
[----:B------:R-:W-:Y:S01]  /*d140*/  R2P PR, R58, 0x6 ;  /* 0x000000063a007804 */ /* 0x000fe20000000000 */
[----:B------:R-:W2:Y:S01]  /*d150*/  LDSM.16.M88.4 R44, [R153+0x4800] ;  /* 0x00480000992c783b */ /* 0x000ea20000000200 */
[--C-:B------:R-:W-:Y:S02]  /*d160*/  IMAD R152, R7, 0x2, R154.reuse ;  /* 0x0000000207987824 */ /* 0x100fe400078e029a */
[C---:B------:R-:W-:Y:S01]  /*d170*/  IMAD R150, R5.reuse, 0x2, R154 ;  /* 0x0000000205967824 */ /* 0x040fe200078e029a */
[----:B----4-:R-:W3:Y:S01]  /*d180*/  LDSM.16.M88.4 R36, [R153+0x5000] ;  /* 0x005000009924783b */ /* 0x010ee20000000200 */
[----:B------:R-:W-:-:S03]  /*d190*/  IMAD R149, R5, 0x2, R152 ;  /* 0x0000000205957824 */ /* 0x000fc600078e0298 */
[----:B------:R-:W4:Y:S04]  /*d1a0*/  LDSM.16.M88.4 R16, [R153+0x5800] ;  /* 0x005800009910783b */ /* 0x000f280000000200 */
[----:B------:R-:W-:Y:S01]  /*d1b0*/  @P1 IADD3 R151, R0, -0x20, RZ ;  /* 0xffffffe000971810 */ /* 0x000fe20007ffe0ff */
[----:B------:R-:W-:Y:S01]  /*d1c0*/  LDSM.16.M88.4 R72, [R152] ;  /* 0x000000009848783b */ /* 0x000fe20000000200 */
[----:B------:R-:W-:Y:S02]  /*d1d0*/  IMAD.MOV.U32 R0, RZ, RZ, 0x40 ;  /* 0x00000040ff007424 */ /* 0x000fe400078e00ff */
[C---:B------:R-:W-:Y:S01]  /*d1e0*/  IADD3 R143, R151.reuse, 0x800, RZ ;  /* 0x00000800978f7810 */ /* 0x040fe20007ffe0ff */
[----:B------:R-:W1:Y:S01]  /*d1f0*/  LDSM.16.M88.4 R76, [R151] ;  /* 0x00000000974c783b */ /* 0x000e620000000200 */
[----:B------:R-:W-:-:S02]  /*d200*/  IADD3 R142, R151, 0x1000, RZ ;  /* 0x00001000978e7810 */ /* 0x000fc40007ffe0ff */
[----:B------:R-:W-:Y:S01]  /*d210*/  SEL R0, R0, 0xffffffc0, !P2 ;  /* 0xffffffc000007807 */ /* 0x000fe20005000000 */
[----:B------:R-:W1:Y:S01]  /*d220*/  LDSM.16.M88.4 R68, [R151+0x800] ;  /* 0x000800009744783b */ /* 0x000e620000000200 */
[C---:B------:R-:W-:Y:S02]  /*d230*/  IADD3 R141, R151.reuse, 0x1800, RZ ;  /* 0x00001800978d7810 */ /* 0x040fe40007ffe0ff */
[----:B------:R-:W-:Y:S01]  /*d240*/  IADD3 R139, R151, 0x2000, RZ ;  /* 0x00002000978b7810 */ /* 0x000fe20007ffe0ff */
[----:B------:R-:W1:Y:S01]  /*d250*/  LDSM.16.M88.4 R64, [R151+0x1000] ;  /* 0x001000009740783b */ /* 0x000e620000000200 */
[----:B------:R-:W-:Y:S01]  /*d260*/  IMAD.IADD R147, R153, 0x1, R0 ;  /* 0x0000000199937824 */ /* 0x000fe200078e0200 */
[----:B------:R-:W-:Y:S01]  /*d270*/  IADD3 R138, R151, 0x2800, RZ ;  /* 0x00002800978a7810 */ /* 0x000fe20007ffe0ff */
[----:B------:R-:W-:Y:S01]  /*d280*/  IMAD.IADD R140, R0, 0x1, R151 ;  /* 0x00000001008c7824 */ /* 0x000fe200078e0297 */
[----:B------:R-:W1:Y:S01]  /*d290*/  LDSM.16.M88.4 R60, [R151+0x1800] ;  /* 0x00180000973c783b */ /* 0x000e620000000200 */
[----:B------:R-:W-:Y:S01]  /*d2a0*/  IMAD.SHL.U32 R0, R53, 0x2, RZ ;  /* 0x0000000235007824 */ /* 0x000fe200078e00ff */
[----:B------:R-:W-:-:S02]  /*d2b0*/  IADD3 R137, R151, 0x3000, RZ ;  /* 0x0000300097897810 */ /* 0x000fc40007ffe0ff */
[----:B------:R-:W-:Y:S01]  /*d2c0*/  LDSM.16.M88.4 R24, [R150] ;  /* 0x000000009618783b */ /* 0x000fe20000000200 */
[----:B------:R-:W-:Y:S01]  /*d2d0*/  IADD3 R136, R151, 0x3800, RZ ;  /* 0x0000380097887810 */ /* 0x000fe20007ffe0ff */
[----:B-----5:R-:W-:Y:S02]  /*d2e0*/  HMMA.16816.F32 R12, R28, R8, RZ ;  /* 0x000000081c0c723c */ /* 0x020fe400000018ff */
[----:B------:R-:W5:Y:S01]  /*d2f0*/  LDSM.16.M88.4 R20, [R147+0x4000] ;  /* 0x004000009314783b */ /* 0x000f620000000200 */
[----:B------:R-:W-:-:S03]  /*d300*/  LOP3.LUT R0, R0, 0x6, RZ, 0xc0, !PT ;  /* 0x0000000600007812 */ /* 0x000fc600078ec0ff */
[----:B------:R-:W-:Y:S02]  /*d310*/  LDSM.16.M88.4 R88, [R147+0x5000] ;  /* 0x005000009358783b */ /* 0x000fe40000000200 */
[C---:B------:R-:W-:Y:S02]  /*d320*/  HMMA.16816.F32 R8, R28.reuse, R10, RZ ;  /* 0x0000000a1c08723c */ /* 0x040fe400000018ff */
[----:B------:R-:W-:Y:S04]  /*d330*/  LDSM.16.M88.4 R84, [R147+0x5800] ;  /* 0x005800009354783b */ /* 0x000fe80000000200 */
[----:B------:R-:W-:Y:S02]  /*d340*/  LDSM.16.M88.4 R80, [R149] ;  /* 0x000000009550783b */ /* 0x000fe40000000200 */
[C---:B--2---:R-:W-:Y:S02]  /*d350*/  HMMA.16816.F32 R48, R28.reuse, R44, RZ ;  /* 0x0000002c1c30723c */ /* 0x044fe400000018ff */
[----:B------:R-:W0:Y:S06]  /*d360*/  LDGDEPBAR ;  /* 0x00000000000079af */ /* 0x000e2c0000000000 */
[C---:B---3--:R-:W-:Y:S08]  /*d370*/  HMMA.16816.F32 R40, R28.reuse, R36, RZ ;  /* 0x000000241c28723c */ /* 0x048ff000000018ff */
[C---:B------:R-:W-:Y:S08]  /*d380*/  HMMA.16816.F32 R44, R28.reuse, R46, RZ ;  /* 0x0000002e1c2c723c */ /* 0x040ff000000018ff */
[C---:B------:R-:W-:Y:S08]  /*d390*/  HMMA.16816.F32 R36, R28.reuse, R38, RZ ;  /* 0x000000261c24723c */ /* 0x040ff000000018ff */
[C---:B----4-:R-:W-:Y:S08]  /*d3a0*/  HMMA.16816.F32 R32, R28.reuse, R16, RZ ;  /* 0x000000101c20723c */ /* 0x050ff000000018ff */
[----:B------:R-:W-:Y:S01]  /*d3b0*/  HMMA.16816.F32 R28, R28, R18, RZ ;  /* 0x000000121c1c723c */ /* 0x000fe200000018ff */
[----:B------:R-:W2:Y:S07]  /*d3c0*/  LDSM.16.M88.4 R16, [R147+0x4800] ;  /* 0x004800009310783b */ /* 0x000eae0000000200 */
        /* <DEDUP_REMOVED lines=8> */
[----:B------:R-:W3:Y:S07]  /*d450*/  LDSM.16.M88.4 R64, [R140+0x800] ;  /* 0x000800008c40783b */ /* 0x000eee0000000200 */
[C---:B------:R-:W-:Y:S08]  /*d460*/  HMMA.16816.F32 R32, R72.reuse, R60, R32 ;  /* 0x0000003c4820723c */ /* 0x040ff00000001820 */
[----:B------:R-:W-:Y:S01]  /*d470*/  HMMA.16816.F32 R28, R72, R62, R28 ;  /* 0x0000003e481c723c */ /* 0x000fe2000000181c */
[----:B------:R-:W4:Y:S07]  /*d480*/  LDSM.16.M88.4 R60, [R140+0x1000] ;  /* 0x001000008c3c783b */ /* 0x000f2e0000000200 */
[C---:B-----5:R-:W-:Y:S08]  /*d490*/  HMMA.16816.F32 R12, R24.reuse, R20, R12 ;  /* 0x00000014180c723c */ /* 0x060ff0000000180c */
[C---:B------:R-:W-:Y:S01]  /*d4a0*/  HMMA.16816.F32 R8, R24.reuse, R22, R8 ;  /* 0x000000161808723c */ /* 0x040fe20000001808 */
[----:B------:R-:W5:Y:S07]  /*d4b0*/  LDSM.16.M88.4 R20, [R140+0x1800] ;  /* 0x001800008c14783b */ /* 0x000f6e0000000200 */
[C---:B--2---:R-:W-:Y:S01]  /*d4c0*/  HMMA.16816.F32 R72, R24.reuse, R16, R48 ;  /* 0x000000101848723c */ /* 0x044fe20000001830 */
[----:B------:R-:W2:Y:S07]  /*d4d0*/  LDSM.16.M88.4 R48, [R153+0x6000] ;  /* 0x006000009930783b */ /* 0x000eae0000000200 */
        /* <DEDUP_REMOVED lines=12> */
[C---:B---3--:R-:W-:Y:S08]  /*d5a0*/  HMMA.16816.F32 R72, R80.reuse, R64, R72 ;  /* 0x000000405048723c */ /* 0x048ff00000001848 */
[C---:B------:R-:W-:Y:S01]  /*d5b0*/  HMMA.16816.F32 R44, R80.reuse, R66, R44 ;  /* 0x00000042502c723c */ /* 0x040fe2000000182c */
[----:B------:R-:W-:Y:S07]  /*d5c0*/  LDSM.16.M88.4 R64, [R147+0x7000] ;  /* 0x007000009340783b */ /* 0x000fee0000000200 */
[C---:B----4-:R-:W-:Y:S08]  /*d5d0*/  HMMA.16816.F32 R40, R80.reuse, R60, R40 ;  /* 0x0000003c5028723c */ /* 0x050ff00000001828 */
[C---:B------:R-:W-:Y:S01]  /*d5e0*/  HMMA.16816.F32 R36, R80.reuse, R62, R36 ;  /* 0x0000003e5024723c */ /* 0x040fe20000001824 */
[----:B------:R-:W-:Y:S07]  /*d5f0*/  LDSM.16.M88.4 R60, [R147+0x6000] ;  /* 0x00600000933c783b */ /* 0x000fee0000000200 */
[C---:B-----5:R-:W-:Y:S08]  /*d600*/  HMMA.16816.F32 R32, R80.reuse, R20, R32 ;  /* 0x000000145020723c */ /* 0x060ff00000001820 */
[----:B------:R-:W-:Y:S01]  /*d610*/  HMMA.16816.F32 R28, R80, R22, R28 ;  /* 0x00000016501c723c */ /* 0x000fe2000000181c */
[----:B------:R-:W3:Y:S07]  /*d620*/  LDSM.16.M88.4 R20, [R151+0x2800] ;  /* 0x002800009714783b */ /* 0x000eee0000000200 */
        /* <DEDUP_REMOVED lines=14> */
[C---:B---3--:R-:W-:Y:S08]  /*d710*/  HMMA.16816.F32 R72, R76.reuse, R20, R72 ;  /* 0x000000144c48723c */ /* 0x048ff00000001848 */
[C---:B------:R-:W-:Y:S01]  /*d720*/  HMMA.16816.F32 R44, R76.reuse, R22, R44 ;  /* 0x000000164c2c723c */ /* 0x040fe2000000182c */
[----:B------:R-:W3:Y:S07]  /*d730*/  LDSM.16.M88.4 R20, [R147+0x7800] ;  /* 0x007800009314783b */ /* 0x000eee0000000200 */
[C---:B--2---:R-:W-:Y:S08]  /*d740*/  HMMA.16816.F32 R40, R76.reuse, R48, R40 ;  /* 0x000000304c28723c */ /* 0x044ff00000001828 */
[C---:B------:R-:W-:Y:S01]  /*d750*/  HMMA.16816.F32 R68, R76.reuse, R50, R36 ;  /* 0x000000324c44723c */ /* 0x040fe20000001824 */
[----:B------:R-:W-:Y:S04]  /*d760*/  LDSM.16.M88.4 R36, [R149+0x2000] ;  /* 0x002000009524783b */ /* 0x000fe80000000200 */
[----:B------:R-:W2:Y:S03]  /*d770*/  LDSM.16.M88.4 R48, [R140+0x2000] ;  /* 0x002000008c30783b */ /* 0x000ea60000000200 */
[C---:B----4-:R-:W-:Y:S08]  /*d780*/  HMMA.16816.F32 R32, R76.reuse, R16, R32 ;  /* 0x000000104c20723c */ /* 0x050ff00000001820 */
[----:B------:R-:W-:Y:S01]  /*d790*/  HMMA.16816.F32 R28, R76, R18, R28 ;  /* 0x000000124c1c723c */ /* 0x000fe2000000181c */
[----:B------:R-:W4:Y:S07]  /*d7a0*/  LDSM.16.M88.4 R16, [R140+0x2800] ;  /* 0x002800008c10783b */ /* 0x000f2e0000000200 */
[C---:B-1----:R-:W-:Y:S08]  /*d7b0*/  HMMA.16816.F32 R12, R8.reuse, R60, R12 ;  /* 0x0000003c080c723c */ /* 0x042ff0000000180c */
[C---:B------:R-:W-:Y:S08]  /*d7c0*/  HMMA.16816.F32 R84, R8.reuse, R62, R84 ;  /* 0x0000003e0854723c */ /* 0x040ff00000001854 */
[C---:B------:R-:W-:Y:S08]  /*d7d0*/  HMMA.16816.F32 R72, R8.reuse, R24, R72 ;  /* 0x000000180848723c */ /* 0x040ff00000001848 */
[C---:B------:R-:W-:Y:S01]  /*d7e0*/  HMMA.16816.F32 R44, R8.reuse, R26, R44 ;  /* 0x0000001a082c723c */ /* 0x040fe2000000182c */
[----:B------:R-:W1:Y:S07]  /*d7f0*/  LDSM.16.M88.4 R24, [R140+0x3000] ;  /* 0x003000008c18783b */ /* 0x000e6e0000000200 */
[C---:B------:R-:W-:Y:S08]  /*d800*/  HMMA.16816.F32 R40, R8.reuse, R64, R40 ;  /* 0x000000400828723c */ /* 0x040ff00000001828 */
[C---:B------:R-:W-:Y:S08]  /*d810*/  HMMA.16816.F32 R68, R8.reuse, R66, R68 ;  /* 0x000000420844723c */ /* 0x040ff00000001844 */
[C---:B---3--:R-:W-:Y:S07]  /*d820*/  HMMA.16816.F32 R32, R8.reuse, R20, R32 ;  /* 0x000000140820723c */ /* 0x048fee0000001820 */
[----:B------:R-:W-:Y:S01]  /*d830*/  IMAD R21, R54, 0x10, R57 ;  /* 0x0000001036157824 */ /* 0x000fe200078e0239 */
[----:B------:R-:W-:Y:S01]  /*d840*/  HMMA.16816.F32 R28, R8, R22, R28 ;  /* 0x00000016081c723c */ /* 0x000fe2000000181c */
[----:B------:R-:W3:Y:S01]  /*d850*/  LDSM.16.M88.4 R8, [R140+0x3800] ;  /* 0x003800008c08783b */ /* 0x000ee20000000200 */
[----:B------:R-:W-:-:S04]  /*d860*/  DEPBAR.LE SB0, 0x0 ;  /* 0x000080000000791a */ /* 0x000fc80000000000 */
[----:B------:R-:W-:Y:S02]  /*d870*/  IADD3 R21, R21, 0x1, R168 ;  /* 0x0000000115157810 */ /* 0x000fe40007ffe0a8 */
[----:B--2---:R-:W-:Y:S02]  /*d880*/  HMMA.16816.F32 R12, R36, R48, R12 ;  /* 0x00000030240c723c */ /* 0x004fe4000000180c */
[----:B------:R-:W-:-:S05]  /*d890*/  IADD3 R21, R56, R21, -R156 ;  /* 0x0000001538157210 */ /* 0x000fca0007ffe89c */
[----:B------:R-:W-:Y:S01]  /*d8a0*/  IADD3 R49, R21, c[0x0][0x2e8], RZ ;  /* 0x0000ba0015317a10 */ /* 0x000fe20007ffe0ff */
[C---:B------:R-:W-:Y:S01]  /*d8b0*/  HMMA.16816.F32 R84, R36.reuse, R50, R84 ;  /* 0x000000322454723c */ /* 0x040fe20000001854 */
[----:B------:R-:W-:Y:S01]  /*d8c0*/  IMAD.IADD R21, R3, 0x1, R0 ;  /* 0x0000000103157824 */ /* 0x000fe200078e0200 */
[----:B------:R-:W-:Y:S02]  /*d8d0*/  LOP3.LUT R0, R4, R59, RZ, 0xfc, !PT ;  /* 0x0000003b04007212 */ /* 0x000fe400078efcff */
[C---:B------:R-:W-:Y:S02]  /*d8e0*/  IADD3 R103, R49.reuse, 0x8, RZ ;  /* 0x0000000831677810 */ /* 0x040fe40007ffe0ff */
[-C--:B------:R-:W-:Y:S02]  /*d8f0*/  IMNMX R2, R49, R56.reuse, PT ;  /* 0x0000003831027217 */ /* 0x080fe40003800200 */
[----:B----4-:R-:W-:Y:S01]  /*d900*/  HMMA.16816.F32 R72, R36, R16, R72 ;  /* 0x000000102448723c */ /* 0x010fe20000001848 */
[----:B------:R-:W-:-:S02]  /*d910*/  IMNMX R103, R103, R56, PT ;  /* 0x0000003867677217 */ /* 0x000fc40003800200 */
[C---:B------:R-:W-:Y:S02]  /*d920*/  IADD3 R4, R21.reuse, 0x1, RZ ;  /* 0x0000000115047810 */ /* 0x040fe40007ffe0ff */
[C---:B------:R-:W-:Y:S02]  /*d930*/  IADD3 R6, R21.reuse, 0x9, RZ ;  /* 0x0000000915067810 */ /* 0x040fe40007ffe0ff */
[----:B------:R-:W-:Y:S01]  /*d940*/  IADD3 R16, R21, 0x8, RZ ;  /* 0x0000000815107810 */ /* 0x000fe20007ffe0ff */
[----:B------:R-:W-:Y:S01]  /*d950*/  HMMA.16816.F32 R44, R36, R18, R44 ;  /* 0x00000012242c723c */ /* 0x000fe2000000182c */
[CC--:B------:R-:W-:Y:S02]  /*d960*/  ISETP.GE.AND P1, PT, R4.reuse, R2.reuse, PT ;  /* 0x000000020400720c */ /* 0x0c0fe40003f26270 */
[----:B------:R-:W-:Y:S02]  /*d970*/  ISETP.GE.AND P6, PT, R4, R103, PT ;  /* 0x000000670400720c */ /* 0x000fe40003fc6270 */
[----:B------:R-:W-:-:S02]  /*d980*/  ISETP.GE.AND P0, PT, R16, R2, PT ;  /* 0x000000021000720c */ /* 0x000fc40003f06270 */
[C---:B------:R-:W-:Y:S01]  /*d990*/  IADD3 R4, R21.reuse, 0x10, RZ ;  /* 0x0000001015047810 */ /* 0x040fe20007ffe0ff */
[C---:B-1----:R-:W-:Y:S01]  /*d9a0*/  HMMA.16816.F32 R40, R36.reuse, R24, R40 ;  /* 0x000000182428723c */ /* 0x042fe20000001828 */
[-C--:B------:R-:W-:Y:S02]  /*d9b0*/  ISETP.GE.AND P4, PT, R16, R103.reuse, PT ;  /* 0x000000671000720c */ /* 0x080fe40003f86270 */
[C---:B------:R-:W-:Y:S02]  /*d9c0*/  ISETP.GE.AND P5, PT, R6.reuse, R2, PT ;  /* 0x000000020600720c */ /* 0x040fe40003fa6270 */
[----:B------:R-:W-:Y:S02]  /*d9d0*/  ISETP.GE.AND P2, PT, R6, R103, PT ;  /* 0x000000670600720c */ /* 0x000fe40003f46270 */
[----:B------:R-:W-:Y:S01]  /*d9e0*/  IADD3 R6, R21, 0x11, RZ ;  /* 0x0000001115067810 */ /* 0x000fe20007ffe0ff */
[----:B------:R-:W-:Y:S01]  /*d9f0*/  HMMA.16816.F32 R68, R36, R26, R68 ;  /* 0x0000001a2444723c */ /* 0x000fe20000001844 */
[----:B------:R-:W-:-:S02]  /*da00*/  FSEL R50, R13, -INF , !P1 ;  /* 0xff8000000d327808 */ /* 0x000fc40004800000 */
[----:B------:R-:W-:Y:S02]  /*da10*/  FSEL R84, R84, -INF , !P0 ;  /* 0xff80000054547808 */ /* 0x000fe40004000000 */
[C---:B------:R-:W-:Y:S02]  /*da20*/  ISETP.GE.AND P1, PT, R4.reuse, R2, PT ;  /* 0x000000020400720c */ /* 0x040fe40003f26270 */
[----:B------:R-:W-:Y:S01]  /*da30*/  ISETP.GE.AND P0, PT, R4, R103, PT ;  /* 0x000000670400720c */ /* 0x000fe20003f06270 */
[----:B---3--:R-:W-:Y:S01]  /*da40*/  HMMA.16816.F32 R32, R36, R8, R32 ;  /* 0x000000082420723c */ /* 0x008fe20000001820 */
[----:B------:R-:W-:Y:S02]  /*da50*/  IADD3 R4, R21, 0x18, RZ ;  /* 0x0000001815047810 */ /* 0x000fe40007ffe0ff */
[----:B------:R-:W-:Y:S02]  /*da60*/  FSEL R86, R86, -INF , !P4 ;  /* 0xff80000056567808 */ /* 0x000fe40006000000 */
[----:B------:R-:W-:-:S02]  /*da70*/  FSEL R48, R85, -INF , !P5 ;  /* 0xff80000055307808 */ /* 0x000fc40006800000 */
[CC--:B------:R-:W-:Y:S01]  /*da80*/  ISETP.GE.AND P4, PT, R6.reuse, R2.reuse, PT ;  /* 0x000000020600720c */ /* 0x0c0fe20003f86270 */
[----:B------:R-:W-:Y:S01]  /*da90*/  HMMA.16816.F32 R28, R36, R10, R28 ;  /* 0x0000000a241c723c */ /* 0x000fe2000000181c */
[----:B------:R-:W-:Y:S02]  /*daa0*/  ISETP.GE.AND P5, PT, R6, R103, PT ;  /* 0x000000670600720c */ /* 0x000fe40003fa6270 */
[----:B------:R-:W-:Y:S02]  /*dab0*/  FSEL R18, R87, -INF , !P2 ;  /* 0xff80000057127808 */ /* 0x000fe40005000000 */
[----:B------:R-:W-:Y:S02]  /*dac0*/  IADD3 R6, R21, 0x19, RZ ;  /* 0x0000001915067810 */ /* 0x000fe40007ffe0ff */
[----:B------:R-:W-:Y:S02]  /*dad0*/  ISETP.GE.AND P2, PT, R4, R2, PT ;  /* 0x000000020400720c */ /* 0x000fe40003f46270 */
[----:B------:R-:W-:-:S02]  /*dae0*/  FSEL R72, R72, -INF , !P1 ;  /* 0xff80000048487808 */ /* 0x000fc40004800000 */
[-C--:B------:R-:W-:Y:S02]  /*daf0*/  ISETP.GE.AND P1, PT, R4, R103.reuse, PT ;  /* 0x000000670400720c */ /* 0x080fe40003f26270 */
[----:B------:R-:W-:Y:S02]  /*db00*/  IADD3 R13, R21, 0x20, RZ ;  /* 0x00000020150d7810 */ /* 0x000fe40007ffe0ff */
[----:B------:R-:W-:Y:S02]  /*db10*/  FSEL R74, R74, -INF , !P0 ;  /* 0xff8000004a4a7808 */ /* 0x000fe40004000000 */
[----:B------:R-:W-:Y:S02]  /*db20*/  FSEL R4, R73, -INF , !P4 ;  /* 0xff80000049047808 */ /* 0x000fe40006000000 */
[C---:B------:R-:W-:Y:S02]  /*db30*/  ISETP.GE.AND P0, PT, R6.reuse, R2, PT ;  /* 0x000000020600720c */ /* 0x040fe40003f06270 */
[----:B------:R-:W-:-:S02]  /*db40*/  ISETP.GE.AND P4, PT, R6, R103, PT ;  /* 0x000000670600720c */ /* 0x000fc40003f86270 */
[----:B------:R-:W-:Y:S02]  /*db50*/  FSEL R22, R75, -INF , !P5 ;  /* 0xff8000004b167808 */ /* 0x000fe40006800000 */
[----:B------:R-:W-:Y:S02]  /*db60*/  FSEL R6, R44, -INF , !P2 ;  /* 0xff8000002c067808 */ /* 0x000fe40005000000 */
[C---:B------:R-:W-:Y:S02]  /*db70*/  ISETP.GE.AND P5, PT, R13.reuse, R2, PT ;  /* 0x000000020d00720c */ /* 0x040fe40003fa6270 */
[----:B------:R-:W-:Y:S02]  /*db80*/  ISETP.GE.AND P2, PT, R13, R103, PT ;  /* 0x000000670d00720c */ /* 0x000fe40003f46270 */
[C---:B------:R-:W-:Y:S02]  /*db90*/  IADD3 R17, R21.reuse, 0x21, RZ ;  /* 0x0000002115117810 */ /* 0x040fe40007ffe0ff */
[----:B------:R-:W-:-:S02]  /*dba0*/  IADD3 R13, R21, 0x28, RZ ;  /* 0x00000028150d7810 */ /* 0x000fc40007ffe0ff */
[----:B------:R-:W-:Y:S02]  /*dbb0*/  FSEL R16, R45, -INF , !P0 ;  /* 0xff8000002d107808 */ /* 0x000fe40004000000 */
[----:B------:R-:W-:Y:S02]  /*dbc0*/  FSEL R8, R47, -INF , !P4 ;  /* 0xff8000002f087808 */ /* 0x000fe40006000000 */
[----:B------:R-:W-:Y:S02]  /*dbd0*/  ISETP.GE.AND P0, PT, R17, R103, PT ;  /* 0x000000671100720c */ /* 0x000fe40003f06270 */
[----:B------:R-:W-:Y:S02]  /*dbe0*/  ISETP.GE.AND P4, PT, R13, R2, PT ;  /* 0x000000020d00720c */ /* 0x000fe40003f86270 */
[----:B------:R-:W-:Y:S02]  /*dbf0*/  IADD3 R9, R21, 0x30, RZ ;  /* 0x0000003015097810 */ /* 0x000fe40007ffe0ff */
[----:B------:R-:W-:-:S02]  /*dc00*/  FSEL R24, R43, -INF , !P0 ;  /* 0xff8000002b187808 */ /* 0x000fc40004000000 */
[----:B------:R-:W-:Y:S01]  /*dc10*/  FSEL R118, R68, -INF , !P4 ;  /* 0xff80000044767808 */ /* 0x000fe20006000000 */
[----:B------:R-:W-:Y:S01]  /*dc20*/  BAR.SYNC.DEFER_BLOCKING 0x0 ;  /* 0x0000000000007b1d */ /* 0x000fe20000010000 */
[CC--:B------:R-:W-:Y:S02]  /*dc30*/  ISETP.GE.AND P0, PT, R9.reuse, R2.reuse, PT ;  /* 0x000000020900720c */ /* 0x0c0fe40003f06270 */
[----:B------:R-:W-:Y:S02]  /*dc40*/  ISETP.GE.AND P4, PT, R9, R103, PT ;  /* 0x000000670900720c */ /* 0x000fe40003f86270 */
[----:B------:R-:W-:Y:S02]  /*dc50*/  FSEL R20, R46, -INF , !P1 ;  /* 0xff8000002e147808 */ /* 0x000fe40004800000 */
[----:B------:R-:W-:Y:S02]  /*dc60*/  ISETP.GE.AND P1, PT, R17, R2, PT ;  /* 0x000000021100720c */ /* 0x000fe40003f26270 */
[----:B------:R-:W-:-:S02]  /*dc70*/  FSEL R126, R32, -INF , !P0 ;  /* 0xff800000207e7808 */ /* 0x000fc40004000000 */
[----:B------:R-:W-:Y:S02]  /*dc80*/  FSEL R120, R34, -INF , !P4 ;  /* 0xff80000022787808 */ /* 0x000fe40006000000 */
[C---:B------:R-:W-:Y:S02]  /*dc90*/  IADD3 R17, R21.reuse, 0x29, RZ ;  /* 0x0000002915117810 */ /* 0x040fe40007ffe0ff */
[C---:B------:R-:W-:Y:S02]  /*dca0*/  IADD3 R9, R21.reuse, 0x31, RZ ;  /* 0x0000003115097810 */ /* 0x040fe40007ffe0ff */
[C---:B------:R-:W-:Y:S02]  /*dcb0*/  IADD3 R11, R21.reuse, 0x38, RZ ;  /* 0x00000038150b7810 */ /* 0x040fe40007ffe0ff */
[C---:B------:R-:W-:Y:S02]  /*dcc0*/  ISETP.GE.AND P0, PT, R21.reuse, R2, PT ;  /* 0x000000021500720c */ /* 0x040fe40003f06270 */
[----:B------:R-:W-:-:S02]  /*dcd0*/  ISETP.GE.AND P4, PT, R21, R103, PT ;  /* 0x000000671500720c */ /* 0x000fc40003f86270 */
[----:B------:R-:W-:Y:S02]  /*dce0*/  IADD3 R21, R21, 0x39, RZ ;  /* 0x0000003915157810 */ /* 0x000fe40007ffe0ff */
[----:B------:R-:W-:Y:S02]  /*dcf0*/  FSEL R12, R12, -INF , !P0 ;  /* 0xff8000000c0c7808 */ /* 0x000fe40004000000 */
[----:B------:R-:W-:Y:S02]  /*dd00*/  ISETP.GE.AND P0, PT, R21, R103, PT ;  /* 0x000000671500720c */ /* 0x000fe40003f06270 */
[----:B------:R-:W-:Y:S02]  /*dd10*/  FSEL R116, R40, -INF , !P5 ;  /* 0xff80000028747808 */ /* 0x000fe40006800000 */
[----:B------:R-:W-:Y:S02]  /*dd20*/  FSEL R112, R31, -INF , !P0 ;  /* 0xff8000001f707808 */ /* 0x000fe40004000000 */
[----:B------:R-:W-:-:S02]  /*dd30*/  ISETP.GT.AND P0, PT, R164, R155, PT ;  /* 0x0000009ba400720c */ /* 0x000fc40003f04270 */
[-C--:B------:R-:W-:Y:S02]  /*dd40*/  ISETP.GE.AND P5, PT, R13, R103.reuse, PT ;  /* 0x000000670d00720c */ /* 0x080fe40003fa6270 */
[----:B------:R-:W-:Y:S02]  /*dd50*/  FSEL R26, R42, -INF , !P2 ;  /* 0xff8000002a1a7808 */ /* 0x000fe40005000000 */
[----:B------:R-:W-:Y:S02]  /*dd60*/  FSEL R130, R41, -INF , !P1 ;  /* 0xff80000029827808 */ /* 0x000fe40004800000 */
[----:B------:R-:W-:Y:S02]  /*dd70*/  FSEL R134, R70, -INF , !P5 ;  /* 0xff80000046867808 */ /* 0x000fe40006800000 */
[C---:B------:R-:W-:Y:S02]  /*dd80*/  ISETP.GE.AND P2, PT, R17.reuse, R2, PT ;  /* 0x000000021100720c */ /* 0x040fe40003f46270 */
[----:B------:R-:W-:-:S02]  /*dd90*/  ISETP.GE.AND P1, PT, R17, R103, PT ;  /* 0x000000671100720c */ /* 0x000fc40003f26270 */
[----:B------:R-:W-:Y:S02]  /*dda0*/  ISETP.GE.AND P5, PT, R9, R2, PT ;  /* 0x000000020900720c */ /* 0x000fe40003fa6270 */
[----:B------:R-:W-:Y:S02]  /*ddb0*/  FSEL R170, R69, -INF , !P2 ;  /* 0xff80000045aa7808 */ /* 0x000fe40005000000 */
[----:B------:R-:W-:Y:S02]  /*ddc0*/  FSEL R132, R71, -INF , !P1 ;  /* 0xff80000047847808 */ /* 0x000fe40004800000 */
[----:B------:R-:W-:Y:S02]  /*ddd0*/  FSEL R10, R15, -INF , !P6 ;  /* 0xff8000000f0a7808 */ /* 0x000fe40007000000 */
[----:B------:R-:W-:Y:S02]  /*dde0*/  FSEL R122, R33, -INF , !P5 ;  /* 0xff800000217a7808 */ /* 0x000fe40006800000 */
[----:B------:R-:W-:-:S02]  /*ddf0*/  ISETP.GE.AND P2, PT, R9, R103, PT ;  /* 0x000000670900720c */ /* 0x000fc40003f46270 */
[CC--:B------:R-:W-:Y:S02]  /*de00*/  ISETP.GE.AND P6, PT, R11.reuse, R2.reuse, PT ;  /* 0x000000020b00720c */ /* 0x0c0fe40003fc6270 */
[----:B------:R-:W-:Y:S02]  /*de10*/  ISETP.GE.AND P1, PT, R11, R103, PT ;  /* 0x000000670b00720c */ /* 0x000fe40003f26270 */
        /* <DEDUP_REMOVED lines=66> */
.L_x_7616:
[----:B------:R-:W-:-:S05]  /*e240*/  IMAD.MOV.U32 R3, RZ, RZ, c[0x0][0x198] ;  /* 0x00006600ff037624 */ /* 0x000fca00078e00ff */
[----:B------:R-:W-:-:S04]  /*e250*/  LEA R3, -R3, RZ, 0x6 ;  /* 0x000000ff03037211 */ /* 0x000fc800078e31ff */
[----:B------:R-:W-:Y:S02]  /*e260*/  SHF.R.S32.HI R28, RZ, 0x1f, R3 ;  /* 0x0000001fff1c7819 */ /* 0x000fe40000011403 */
.L_x_7617:
        /* <DEDUP_REMOVED lines=29> */
.L_x_7615:
        /* <DEDUP_REMOVED lines=33> */
[C---:B------:R-:W-:Y:S02]  /*e650*/  LEA R145, R5.reuse, R148, 0x1 ;  /* 0x0000009405917211 */ /* 0x040fe400078e08ff */
        /* <DEDUP_REMOVED lines=31> */
[----:B------:R-:W1:Y:S01]  /*e850*/  MUFU.EX2 R106, R106 ;  /* 0x0000006a006a7308 */ /* 0x000e620000000800 */
[--C-:B------:R-:W-:Y:S02]  /*e860*/  FFMA.FTZ R28, R4, c[0x0][0x23c], -R127.reuse ;  /* 0x00008f00041c7a23 */ /* 0x100fe4000001087f */
[----:B------:R-:W-:Y:S02]  /*e870*/  FFMA.FTZ R29, R6, c[0x0][0x23c], -R127 ;  /* 0x00008f00061d7a23 */ /* 0x000fe4000001087f */
[----:B------:R-:W2:Y:S01]  /*e880*/  LDSM.16.MT88.4 R4, [R144+0xa000] ;  /* 0x00a000009004783b */ /* 0x000ea20000004200 */
[----:B------:R-:W-:-:S02]  /*e890*/  FFMA.FTZ R31, R8, c[0x0][0x23c], -R117 ;  /* 0x00008f00081f7a23 */ /* 0x000fc40000010875 */
[----:B------:R-:W-:Y:S01]  /*e8a0*/  MUFU.EX2 R109, R109 ;  /* 0x0000006d006d7308 */ /* 0x000fe20000000800 */
[----:B------:R-:W3:Y:S01]  /*e8b0*/  LDSM.16.MT88.4 R8, [R145+0x8800] ;  /* 0x008800009108783b */ /* 0x000ee20000004200 */
[--C-:B------:R-:W-:Y:S02]  /*e8c0*/  FFMA.FTZ R107, R72, c[0x0][0x23c], -R127.reuse ;  /* 0x00008f00486b7a23 */ /* 0x100fe4000001087f */
[----:B------:R-:W-:Y:S02]  /*e8d0*/  FFMA.FTZ R0, R16, c[0x0][0x23c], -R127 ;  /* 0x00008f0010007a23 */ /* 0x000fe4000001087f */
[--C-:B------:R-:W-:Y:S01]  /*e8e0*/  FFMA.FTZ R33, R74, c[0x0][0x23c], -R117.reuse ;  /* 0x00008f004a217a23 */ /* 0x100fe20000010875 */
[----:B------:R-:W4:Y:S01]  /*e8f0*/  LDSM.16.MT88.4 R16, [R148+0x8800] ;  /* 0x008800009410783b */ /* 0x000f220000004200 */
[----:B------:R-:W5:Y:S01]  /*e900*/  MUFU.EX2 R30, R30 ;  /* 0x0000001e001e7308 */ /* 0x000f620000000800 */
[----:B-1----:R-:W-:Y:S01]  /*e910*/  F2FP.PACK_AB R84, R106, R111 ;  /* 0x0000006f6a54723e */ /* 0x002fe200000000ff */
[----:B------:R-:W-:-:S02]  /*e920*/  FFMA.FTZ R32, R22, c[0x0][0x23c], -R117 ;  /* 0x00008f0016207a23 */ /* 0x000fc40000010875 */
[----:B------:R-:W-:Y:S02]  /*e930*/  FFMA.FTZ R34, R20, c[0x0][0x23c], -R117 ;  /* 0x00008f0014227a23 */ /* 0x000fe40000010875 */
[----:B------:R-:W1:Y:S01]  /*e940*/  LDSM.16.MT88.4 R20, [R144+0x8800] ;  /* 0x008800009014783b */ /* 0x000e620000004200 */
[--C-:B------:R-:W-:Y:S01]  /*e950*/  FFMA.FTZ R119, R130, c[0x0][0x23c], -R127.reuse ;  /* 0x00008f0082777a23 */ /* 0x100fe2000001087f */
[----:B------:R-:W-:Y:S01]  /*e960*/  MUFU.EX2 R113, R113 ;  /* 0x0000007100717308 */ /* 0x000fe20000000800 */
[--C-:B------:R-:W-:Y:S02]  /*e970*/  FFMA.FTZ R116, R116, c[0x0][0x23c], -R127.reuse ;  /* 0x00008f0074747a23 */ /* 0x100fe4000001087f */
[--C-:B------:R-:W-:Y:S02]  /*e980*/  FFMA.FTZ R118, R118, c[0x0][0x23c], -R127.reuse ;  /* 0x00008f0076767a23 */ /* 0x100fe4000001087f */
[----:B------:R-:W-:Y:S02]  /*e990*/  FFMA.FTZ R121, R170, c[0x0][0x23c], -R127 ;  /* 0x00008f00aa797a23 */ /* 0x000fe4000001087f */
[--C-:B------:R-:W-:Y:S01]  /*e9a0*/  FFMA.FTZ R130, R26, c[0x0][0x23c], -R117.reuse ;  /* 0x00008f001a827a23 */ /* 0x100fe20000010875 */
[----:B------:R-:W2:Y:S01]  /*e9b0*/  MUFU.EX2 R110, R110 ;  /* 0x0000006e006e7308 */ /* 0x000ea20000000800 */
[----:B-----5:R-:W-:Y:S01]  /*e9c0*/  F2FP.PACK_AB R86, R30, R109 ;  /* 0x0000006d1e56723e */ /* 0x020fe200000000ff */
[----:B------:R-:W-:-:S02]  /*e9d0*/  FFMA.FTZ R129, R24, c[0x0][0x23c], -R117 ;  /* 0x00008f0018817a23 */ /* 0x000fc40000010875 */
[--C-:B------:R-:W-:Y:S01]  /*e9e0*/  FFMA.FTZ R128, R134, c[0x0][0x23c], -R117.reuse ;  /* 0x00008f0086807a23 */ /* 0x100fe20000010875 */
[----:B------:R-:W-:Y:S01]  /*e9f0*/  LDSM.16.MT88.4 R24, [R146+0x9000] ;  /* 0x009000009218783b */ /* 0x000fe20000004200 */
[----:B------:R-:W-:Y:S02]  /*ea00*/  FFMA.FTZ R123, R132, c[0x0][0x23c], -R117 ;  /* 0x00008f00847b7a23 */ /* 0x000fe40000010875 */
[----:B------:R-:W-:Y:S01]  /*ea10*/  MUFU.EX2 R108, R108 ;  /* 0x0000006c006c7308 */ /* 0x000fe20000000800 */
[----:B------:R-:W-:Y:S02]  /*ea20*/  FFMA.FTZ R171, R124, c[0x0][0x23c], -R127 ;  /* 0x00008f007cab7a23 */ /* 0x000fe4000001087f */
[--C-:B------:R-:W-:Y:S02]  /*ea30*/  FFMA.FTZ R114, R114, c[0x0][0x23c], -R117.reuse ;  /* 0x00008f0072727a23 */ /* 0x100fe40000010875 */
[----:B------:R-:W-:Y:S02]  /*ea40*/  FFMA.FTZ R169, R112, c[0x0][0x23c], -R117 ;  /* 0x00008f0070a97a23 */ /* 0x000fe40000010875 */
[----:B------:R-:W-:Y:S01]  /*ea50*/  FADD.FTZ R106, R111, R106 ;  /* 0x0000006a6f6a7221 */ /* 0x000fe20000010000 */
[----:B------:R-:W5:Y:S01]  /*ea60*/  MUFU.EX2 R35, R35 ;  /* 0x0000002300237308 */ /* 0x000f620000000800 */
[----:B--2---:R-:W-:Y:S01]  /*ea70*/  F2FP.PACK_AB R85, R110, R113 ;  /* 0x000000716e55723e */ /* 0x004fe200000000ff */
[----:B------:R-:W-:-:S02]  /*ea80*/  FADD.FTZ R113, R113, R110 ;  /* 0x0000006e71717221 */ /* 0x000fc40000010000 */
[----:B------:R-:W-:-:S04]  /*ea90*/  FADD.FTZ R109, R109, R106 ;  /* 0x0000006a6d6d7221 */ /* 0x000fc80000010000 */
[----:B------:R-:W-:Y:S01]  /*eaa0*/  MUFU.EX2 R107, R107 ;  /* 0x0000006b006b7308 */ /* 0x000fe20000000800 */
[----:B------:R-:W-:Y:S01]  /*eab0*/  FADD.FTZ R30, R30, R109 ;  /* 0x0000006d1e1e7221 */ /* 0x000fe20000010000 */
[----:B-----5:R-:W-:-:S06]  /*eac0*/  F2FP.PACK_AB R87, R35, R108 ;  /* 0x0000006c2357723e */ /* 0x020fcc00000000ff */
[----:B------:R-:W2:Y:S01]  /*ead0*/  MUFU.EX2 R28, R28 ;  /* 0x0000001c001c7308 */ /* 0x000ea20000000800 */
        /* <DEDUP_REMOVED lines=46> */
[----:B------:R-:W-:-:S02]  /*edc0*/  FADD.FTZ R29, R0, R29 ;  /* 0x0000001d001d7221 */ /* 0x000fc40000010000 */
        /* <DEDUP_REMOVED lines=46> */
[----:B------:R-:W-:Y:S01]  /*f0b0*/  FFMA.FTZ R27, R120, c[0x0][0x23c], -R117 ;  /* 0x00008f00781b7a23 */ /* 0x000fe20000010875 */
[----:B--2---:R-:W-:Y:S01]  /*f0c0*/  HMMA.16816.F32 R56, R4, R8, R56 ;  /* 0x000000080438723c */ /* 0x004fe20000001838 */
[----:B------:R-:W-:-:S02]  /*f0d0*/  FFMA.FTZ R26, R125, c[0x0][0x23c], -R127 ;  /* 0x00008f007d1a7a23 */ /* 0x000fc4000001087f */
[----:B------:R-:W-:Y:S02]  /*f0e0*/  FFMA.FTZ R120, R115, c[0x0][0x23c], -R117 ;  /* 0x00008f0073787a23 */ /* 0x000fe40000010875 */
        /* <DEDUP_REMOVED lines=8> */
[----:B------:R-:W-:-:S04]  /*f170*/  FFMA.FTZ R25, R122, c[0x0][0x23c], -R127 ;  /* 0x00008f007a197a23 */ /* 0x000fc8000001087f */
[----:B------:R-:W-:Y:S03]  /*f180*/  MUFU.EX2 R24, R24 ;  /* 0x0000001800187308 */ /* 0x000fe60000000800 */
[C---:B------:R-:W-:Y:S01]  /*f190*/  HMMA.16816.F32 R68, R4.reuse, R18, R68 ;  /* 0x000000120444723c */ /* 0x040fe20000001844 */
[----:B------:R-:W2:Y:S04]  /*f1a0*/  LDSM.16.MT88.4 R16, [R145+0x9800] ;  /* 0x009800009110783b */ /* 0x000ea80000004200 */
[----:B------:R-:W4:Y:S03]  /*f1b0*/  MUFU.EX2 R25, R25 ;  /* 0x0000001900197308 */ /* 0x000f260000000800 */
[C---:B---3--:R-:W-:Y:S08]  /*f1c0*/  HMMA.16816.F32 R88, R4.reuse, R20, R88 ;  /* 0x000000140458723c */ /* 0x048ff00000001858 */
[C---:B------:R-:W-:Y:S08]  /*f1d0*/  HMMA.16816.F32 R84, R4.reuse, R22, R84 ;  /* 0x000000160454723c */ /* 0x040ff00000001854 */
[C---:B-1----:R-:W-:Y:S08]  /*f1e0*/  HMMA.16816.F32 R76, R4.reuse, R8, R76 ;  /* 0x00000008044c723c */ /* 0x042ff0000000184c */
[----:B------:R-:W-:Y:S01]  /*f1f0*/  HMMA.16816.F32 R80, R4, R10, R80 ;  /* 0x0000000a0450723c */ /* 0x000fe20000001850 */
[----:B------:R-:W1:Y:S06]  /*f200*/  LDSM.16.MT88.4 R8, [R146+0x9800] ;  /* 0x009800009208783b */ /* 0x000e6c0000004200 */
[----:B----4-:R-:W-:Y:S01]  /*f210*/  F2FP.PACK_AB R4, R25, R24 ;  /* 0x000000181904723e */ /* 0x010fe200000000ff */
        /* <DEDUP_REMOVED lines=15> */
[C---:B-1----:R-:W-:Y:S08]  /*f310*/  HMMA.16816.F32 R40, R4.reuse, R8, R40 ;  /* 0x000000080428723c */ /* 0x042ff00000001828 */
[C---:B------:R-:W-:Y:S01]  /*f320*/  HMMA.16816.F32 R44, R4.reuse, R10, R44 ;  /* 0x0000000a042c723c */ /* 0x040fe2000000182c */
[----:B------:R-:W1:Y:S07]  /*f330*/  LDSM.16.MT88.4 R8, [R148+0xb800] ;  /* 0x00b800009408783b */ /* 0x000e6e0000004200 */
        /* <DEDUP_REMOVED lines=79> */
.L_x_7619:
[----:B------:R-:W-:-:S05]  /*f830*/  IMAD.MOV.U32 R5, RZ, RZ, c[0x0][0x1a0] ;  /* 0x00006800ff057624 */ /* 0x000fca00078e00ff */
[----:B------:R-:W-:-:S04]  /*f840*/  LEA R5, -R5, RZ, 0x6 ;  /* 0x000000ff05057211 */ /* 0x000fc800078e31ff */
[----:B------:R-:W-:Y:S02]  /*f850*/  SHF.R.S32.HI R0, RZ, 0x1f, R5 ;  /* 0x0000001fff007819 */ /* 0x000fe40000011405 */
.L_x_7620:
        /* <DEDUP_REMOVED lines=26> */
[----:B------:R4:W-:Y:S01]  /*fa00*/  LDGSTS.E.BYPASS.LTC128B.128 [R160+0xb000], [R10.64+0x80] ;  /* 0x0b0000800aa07fae */ /* 0x0009e2000b901d46 */
[----:B-1----:R-:W-:-:S03]  /*fa10*/  IMAD.SHL.U32 R0, R0, 0x2, RZ ;  /* 0x0000000200007824 */ /* 0x002fc600078e00ff */
[----:B------:R1:W-:Y:S04]  /*fa20*/  LDGSTS.E.BYPASS.LTC128B.128 [R160+0x9800], [R16.64] ;  /* 0x0980000010a07fae */ /* 0x0003e8000b901d46 */
[----:B------:R1:W-:Y:S04]  /*fa30*/  LDGSTS.E.BYPASS.LTC128B.128 [R160+0xb800], [R16.64+0x80] ;  /* 0x0b80008010a07fae */ /* 0x0003e8000b901d46 */
[----:B------:R-:W-:Y:S04]  /*fa40*/  LDSM.16.M88.4 R112, [R154] ;  /* 0x000000009a70783b */ /* 0x000fe80000000200 */
[----:B------:R-:W5:Y:S04]  /*fa50*/  LDSM.16.M88.4 R20, [R153+0x4000] ;  /* 0x004000009914783b */ /* 0x000f680000000200 */
[----:B------:R-:W1:Y:S04]  /*fa60*/  LDSM.16.M88.4 R12, [R153+0x4800] ;  /* 0x00480000990c783b */ /* 0x000e680000000200 */
[----:B---3--:R-:W4:Y:S04]  /*fa70*/  LDSM.16.M88.4 R4, [R153+0x5000] ;  /* 0x005000009904783b */ /* 0x008f280000000200 */
[----:B------:R-:W3:Y:S04]  /*fa80*/  LDSM.16.M88.4 R104, [R153+0x5800] ;  /* 0x005800009968783b */ /* 0x000ee80000000200 */
        /* <DEDUP_REMOVED lines=39> */
[----:B------:R-:W-:Y:S01]  /*fd00*/  HMMA.16816.F32 R112, R104, R122, R112 ;  /* 0x0000007a6870723c */ /* 0x000fe20000001870 */
[----:B------:R-:W3:Y:S04]  /*fd10*/  LDSM.16.M88.4 R120, [R140+0x1800] ;  /* 0x001800008c78783b */ /* 0x000ee80000000200 */
        /* <DEDUP_REMOVED lines=11> */
[----:B------:R-:W-:Y:S04]  /*fdd0*/  LDSM.16.M88.4 R108, [R152+0x2000] ;  /* 0x00200000986c783b */ /* 0x000fe80000000200 */
[----:B------:R-:W3:Y:S03]  /*fde0*/  LDSM.16.M88.4 R120, [R153+0x7800] ;  /* 0x007800009978783b */ /* 0x000ee60000000200 */
        /* <DEDUP_REMOVED lines=9> */
[----:B---3--:R-:W-:Y:S08]  /*fe80*/  HMMA.16816.F32 R116, R124, R120, R116 ;  /* 0x000000787c74723c */ /* 0x008ff00000001874 */
[C---:B----4-:R-:W-:Y:S08]  /*fe90*/  HMMA.16816.F32 R24, R108.reuse, R104, R24 ;  /* 0x000000686c18723c */ /* 0x050ff00000001818 */
[C---:B------:R-:W-:Y:S01]  /*fea0*/  HMMA.16816.F32 R20, R108.reuse, R106, R20 ;  /* 0x0000006a6c14723c */ /* 0x040fe20000001814 */
[----:B------:R-:W-:Y:S07]  /*feb0*/  LDSM.16.M88.4 R104, [R150+0x2000] ;  /* 0x002000009668783b */ /* 0x000fee0000000200 */
[C---:B-1----:R-:W-:Y:S08]  /*fec0*/  HMMA.16816.F32 R16, R108.reuse, R32, R16 ;  /* 0x000000206c10723c */ /* 0x042ff00000001810 */
[C---:B------:R-:W-:Y:S01]  /*fed0*/  HMMA.16816.F32 R12, R108.reuse, R34, R12 ;  /* 0x000000226c0c723c */ /* 0x040fe2000000180c */
[----:B------:R-:W1:Y:S07]  /*fee0*/  LDSM.16.M88.4 R32, [R147+0x6000] ;  /* 0x006000009320783b */ /* 0x000e6e0000000200 */
[C---:B--2---:R-:W-:Y:S08]  /*fef0*/  HMMA.16816.F32 R8, R108.reuse, R28, R8 ;  /* 0x0000001c6c08723c */ /* 0x044ff00000001808 */
[----:B------:R-:W-:Y:S01]  /*ff00*/  HMMA.16816.F32 R4, R108, R30, R4 ;  /* 0x0000001e6c04723c */ /* 0x000fe20000001804 */
[----:B------:R-:W2:Y:S07]  /*ff10*/  LDSM.16.M88.4 R28, [R147+0x6800] ;  /* 0x00680000931c783b */ /* 0x000eae0000000200 */
[----:B------:R-:W-:Y:S01]  /*ff20*/  HMMA.16816.F32 R112, R124, R122, R112 ;  /* 0x0000007a7c70723c */ /* 0x000fe20000001870 */
[----:B------:R-:W3:Y:S07]  /*ff30*/  LDSM.16.M88.4 R120, [R136] ;  /* 0x000000008878783b */ /* 0x000eee0000000200 */
[C---:B-1----:R-:W-:Y:S08]  /*ff40*/  HMMA.16816.F32 R24, R104.reuse, R32, R24 ;  /* 0x000000206818723c */ /* 0x042ff00000001818 */
[C---:B------:R-:W-:Y:S01]  /*ff50*/  HMMA.16816.F32 R20, R104.reuse, R34, R20 ;  /* 0x000000226814723c */ /* 0x040fe20000001814 */
[----:B------:R-:W-:Y:S07]  /*ff60*/  LDSM.16.M88.4 R32, [R149+0x2000] ;  /* 0x002000009520783b */ /* 0x000fee0000000200 */
[C---:B--2---:R-:W-:Y:S08]  /*ff70*/  HMMA.16816.F32 R16, R104.reuse, R28, R16 ;  /* 0x0000001c6810723c */ /* 0x044ff00000001810 */
[----:B------:R-:W-:Y:S01]  /*ff80*/  HMMA.16816.F32 R12, R104, R30, R12 ;  /* 0x0000001e680c723c */ /* 0x000fe2000000180c */
[----:B------:R-:W1:Y:S07]  /*ff90*/  LDSM.16.M88.4 R28, [R140+0x2000] ;  /* 0x002000008c1c783b */ /* 0x000e6e0000000200 */
[C---:B---3--:R-:W-:Y:S08]  /*ffa0*/  HMMA.16816.F32 R116, R108.reuse, R120, R116 ;  /* 0x000000786c74723c */ /* 0x048ff00000001874 */
[----:B------:R-:W-:Y:S01]  /*ffb0*/  HMMA.16816.F32 R112, R108, R122, R112 ;  /* 0x0000007a6c70723c */ /* 0x000fe20000001870 */
[----:B------:R-:W2:Y:S04]  /*ffc0*/  LDSM.16.M88.4 R108, [R147+0x7000] ;  /* 0x00700000936c783b */ /* 0x000ea80000000200 */
[----:B------:R-:W3:Y:S03]  /*ffd0*/  LDSM.16.M88.4 R120, [R147+0x7800] ;  /* 0x007800009378783b */ /* 0x000ee60000000200 */
[C---:B-1----:R-:W-:Y:S07]  /*ffe0*/  HMMA.16816.F32 R24, R32.reuse, R28, R24 ;  /* 0x0000001c2018723c */ /* 0x042fee0000001818 */
[----:B------:R-:W-:Y:S01]  /*fff0*/  LOP3.LUT R29, R0, 0x6, RZ, 0xc0, !PT ;  /* 0x00000006001d7812 */ /* 0x000fe200078ec0ff */
[----:B------:R-:W-:Y:S04]  /*10000*/  HMMA.16816.F32 R20, R32, R30, R20 ;  /* 0x0000001e2014723c */ /* 0x000fe80000001814 */
[----:B------:R-:W-:-:S04]  /*10010*/  IMAD R102, R164, 0x40, R29 ;  /* 0x00000040a4667824 */ /* 0x000fc800078e021d */
[C---:B--2---:R-:W-:Y:S01]  /*10020*/  HMMA.16816.F32 R8, R104.reuse, R108, R8 ;  /* 0x0000006c6808723c */ /* 0x044fe20000001808 */
[C---:B------:R-:W-:Y:S02]  /*10030*/  IADD3 R0, R102.reuse, 0x1, RZ ;  /* 0x0000000166007810 */ /* 0x040fe40007ffe0ff */
[-C--:B------:R-:W-:Y:S02]  /*10040*/  ISETP.GE.AND P2, PT, R102, R2.reuse, PT ;  /* 0x000000026600720c */ /* 0x080fe40003f46270 */
[C---:B------:R-:W-:Y:S02]  /*10050*/  ISETP.GE.AND P4, PT, R0.reuse, R2, PT ;  /* 0x000000020000720c */ /* 0x040fe40003f86270 */
[----:B------:R-:W-:Y:S01]  /*10060*/  ISETP.GE.AND P1, PT, R0, R103, PT ;  /* 0x000000670000720c */ /* 0x000fe20003f26270 */
[----:B------:R-:W-:Y:S01]  /*10070*/  HMMA.16816.F32 R4, R104, R110, R4 ;  /* 0x0000006e6804723c */ /* 0x000fe20000001804 */
[----:B------:R-:W1:Y:S01]  /*10080*/  LDSM.16.M88.4 R108, [R140+0x2800] ;  /* 0x002800008c6c783b */ /* 0x000e620000000200 */
[----:B------:R-:W-:-:S02]  /*10090*/  IADD3 R0, R102, 0x8, RZ ;  /* 0x0000000866007810 */ /* 0x000fc40007ffe0ff */
[CC--:B------:R-:W-:Y:S02]  /*100a0*/  ISETP.GE.AND P0, PT, R102.reuse, R103.reuse, PT ;  /* 0x000000676600720c */ /* 0x0c0fe40003f06270 */
[----:B------:R-:W-:Y:S02]  /*100b0*/  IADD3 R28, R102, 0x9, RZ ;  /* 0x00000009661c7810 */ /* 0x000fe40007ffe0ff */
[C---:B---3--:R-:W-:Y:S01]  /*100c0*/  HMMA.16816.F32 R116, R104.reuse, R120, R116 ;  /* 0x000000786874723c */ /* 0x048fe20000001874 */
[CC--:B------:R-:W-:Y:S02]  /*100d0*/  ISETP.GE.AND P6, PT, R0.reuse, R2.reuse, PT ;  /* 0x000000020000720c */ /* 0x0c0fe40003fc6270 */
[----:B------:R-:W-:Y:S02]  /*100e0*/  ISETP.GE.AND P5, PT, R0, R103, PT ;  /* 0x000000670000720c */ /* 0x000fe40003fa6270 */
[----:B------:R-:W-:Y:S02]  /*100f0*/  FSEL R127, R24, -INF , !P2 ;  /* 0xff800000187f7808 */ /* 0x000fe40005000000 */
[----:B------:R-:W-:Y:S01]  /*10100*/  FSEL R0, R26, -INF , !P0 ;  /* 0xff8000001a007808 */ /* 0x000fe20004000000 */
[----:B------:R-:W-:Y:S01]  /*10110*/  HMMA.16816.F32 R112, R104, R122, R112 ;  /* 0x0000007a6870723c */ /* 0x000fe20000001870 */
[----:B------:R-:W2:Y:S01]  /*10120*/  LDSM.16.M88.4 R104, [R140+0x3000] ;  /* 0x003000008c68783b */ /* 0x000ea20000000200 */
[----:B------:R-:W-:-:S02]  /*10130*/  ISETP.GE.AND P2, PT, R28, R2, PT ;  /* 0x000000021c00720c */ /* 0x000fc40003f46270 */
[----:B------:R-:W-:Y:S02]  /*10140*/  ISETP.GE.AND P0, PT, R28, R103, PT ;  /* 0x000000671c00720c */ /* 0x000fe40003f06270 */
[----:B------:R-:W3:Y:S01]  /*10150*/  LDSM.16.M88.4 R28, [R140+0x3800] ;  /* 0x003800008c1c783b */ /* 0x000ee20000000200 */
[----:B------:R-:W-:Y:S01]  /*10160*/  IADD3 R26, R102, 0x10, RZ ;  /* 0x00000010661a7810 */ /* 0x000fe20007ffe0ff */
[----:B------:R-:W-:-:S04]  /*10170*/  DEPBAR.LE SB0, 0x0 ;  /* 0x000080000000791a */ /* 0x000fc80000000000 */
[----:B------:R-:W-:Y:S02]  /*10180*/  FSEL R130, R27, -INF , !P1 ;  /* 0xff8000001b827808 */ /* 0x000fe40004800000 */
[----:B------:R-:W-:Y:S02]  /*10190*/  IADD3 R24, R102, 0x11, RZ ;  /* 0x0000001166187810 */ /* 0x000fe40007ffe0ff */
[----:B------:R-:W-:Y:S02]  /*101a0*/  ISETP.GE.AND P1, PT, R26, R103, PT ;  /* 0x000000671a00720c */ /* 0x000fe40003f26270 */
[----:B------:R-:W-:Y:S02]  /*101b0*/  FSEL R25, R25, -INF , !P4 ;  /* 0xff80000019197808 */ /* 0x000fe40006000000 */
[----:B------:R-:W-:Y:S02]  /*101c0*/  FSEL R132, R22, -INF , !P5 ;  /* 0xff80000016847808 */ /* 0x000fe40006800000 */
[----:B------:R-:W-:-:S02]  /*101d0*/  ISETP.GE.AND P4, PT, R26, R2, PT ;  /* 0x000000021a00720c */ /* 0x000fc40003f86270 */
[-C--:B------:R-:W-:Y:S01]  /*101e0*/  ISETP.GE.AND P5, PT, R24, R103.reuse, PT ;  /* 0x000000671800720c */ /* 0x080fe20003fa6270 */
[C---:B-1----:R-:W-:Y:S01]  /*101f0*/  HMMA.16816.F32 R16, R32.reuse, R108, R16 ;  /* 0x0000006c2010723c */ /* 0x042fe20000001810 */
[----:B------:R-:W-:Y:S02]  /*10200*/  IADD3 R22, R102, 0x18, RZ ;  /* 0x0000001866167810 */ /* 0x000fe40007ffe0ff */
[----:B------:R-:W-:Y:S02]  /*10210*/  FSEL R131, R20, -INF , !P6 ;  /* 0xff80000014837808 */ /* 0x000fe40007000000 */
[----:B------:R-:W-:Y:S02]  /*10220*/  FSEL R129, R21, -INF , !P2 ;  /* 0xff80000015817808 */ /* 0x000fe40005000000 */
[----:B------:R-:W-:Y:S01]  /*10230*/  FSEL R108, R23, -INF , !P0 ;  /* 0xff800000176c7808 */ /* 0x000fe20004000000 */
[----:B------:R-:W-:Y:S01]  /*10240*/  HMMA.16816.F32 R12, R32, R110, R12 ;  /* 0x0000006e200c723c */ /* 0x000fe2000000180c */
[----:B------:R-:W-:-:S02]  /*10250*/  ISETP.GE.AND P0, PT, R22, R103, PT ;  /* 0x000000671600720c */ /* 0x000fc40003f06270 */
[----:B------:R-:W-:Y:S02]  /*10260*/  IADD3 R20, R102, 0x19, RZ ;  /* 0x0000001966147810 */ /* 0x000fe40007ffe0ff */
[-C--:B------:R-:W-:Y:S02]  /*10270*/  ISETP.GE.AND P2, PT, R22, R2.reuse, PT ;  /* 0x000000021600720c */ /* 0x080fe40003f46270 */
[----:B------:R-:W-:Y:S01]  /*10280*/  ISETP.GE.AND P6, PT, R24, R2, PT ;  /* 0x000000021800720c */ /* 0x000fe20003fc6270 */
[C---:B--2---:R-:W-:Y:S08]  /*10290*/  HMMA.16816.F32 R8, R32.reuse, R104, R8 ;  /* 0x000000682008723c */ /* 0x044ff00000001808 */
[----:B---3--:R-:W-:Y:S01]  /*102a0*/  HMMA.16816.F32 R116, R32, R28, R116 ;  /* 0x0000001c2074723c */ /* 0x008fe20000001874 */
[----:B------:R-:W-:-:S02]  /*102b0*/  FSEL R128, R18, -INF , !P1 ;  /* 0xff80000012807808 */ /* 0x000fc40004800000 */
[----:B------:R-:W-:Y:S02]  /*102c0*/  IADD3 R18, R102, 0x20, RZ ;  /* 0x0000002066127810 */ /* 0x000fe40007ffe0ff */
[----:B------:R-:W-:Y:S02]  /*102d0*/  FSEL R125, R16, -INF , !P4 ;  /* 0xff800000107d7808 */ /* 0x000fe40006000000 */
[----:B------:R-:W-:Y:S01]  /*102e0*/  FSEL R110, R19, -INF , !P5 ;  /* 0xff800000136e7808 */ /* 0x000fe20006800000 */
[----:B------:R-:W-:Y:S01]  /*102f0*/  HMMA.16816.F32 R4, R32, R106, R4 ;  /* 0x0000006a2004723c */ /* 0x000fe20000001804 */
[----:B------:R-:W-:Y:S01]  /*10300*/  IADD3 R16, R102, 0x21, RZ ;  /* 0x0000002166107810 */ /* 0x000fe20007ffe0ff */
[----:B------:R-:W-:Y:S01]  /*10310*/  BAR.SYNC.DEFER_BLOCKING 0x0 ;  /* 0x0000000000007b1d */ /* 0x000fe20000010000 */
[----:B------:R-:W-:Y:S02]  /*10320*/  ISETP.GE.AND P5, PT, R18, R103, PT ;  /* 0x000000671200720c */ /* 0x000fe40003fa6270 */
[----:B------:R-:W-:-:S02]  /*10330*/  FSEL R126, R14, -INF , !P0 ;  /* 0xff8000000e7e7808 */ /* 0x000fc40004000000 */
[-C--:B------:R-:W-:Y:S01]  /*10340*/  ISETP.GE.AND P0, PT, R16, R103.reuse, PT ;  /* 0x000000671000720c */ /* 0x080fe20003f06270 */
[----:B------:R-:W-:Y:S01]  /*10350*/  HMMA.16816.F32 R112, R32, R30, R112 ;  /* 0x0000001e2070723c */ /* 0x000fe20000001870 */
[----:B------:R-:W-:Y:S02]  /*10360*/  FSEL R22, R10, -INF , !P5 ;  /* 0xff8000000a167808 */ /* 0x000fe40006800000 */
[----:B------:R-:W-:Y:S02]  /*10370*/  IADD3 R10, R102, 0x30, RZ ;  /* 0x00000030660a7810 */ /* 0x000fe40007ffe0ff */
[C---:B------:R-:W-:Y:S02]  /*10380*/  ISETP.GE.AND P4, PT, R20.reuse, R2, PT ;  /* 0x000000021400720c */ /* 0x040fe40003f86270 */
[----:B------:R-:W-:Y:S02]  /*10390*/  ISETP.GE.AND P1, PT, R20, R103, PT ;  /* 0x000000671400720c */ /* 0x000fe40003f26270 */
[----:B------:R-:W-:-:S02]  /*103a0*/  FSEL R20, R11, -INF , !P0 ;  /* 0xff8000000b147808 */ /* 0x000fc40004000000 */
[----:B------:R-:W-:Y:S02]  /*103b0*/  ISETP.GE.AND P0, PT, R10, R103, PT ;  /* 0x000000670a00720c */ /* 0x000fe40003f06270 */
[----:B------:R-:W-:Y:S02]  /*103c0*/  FSEL R101, R17, -INF , !P6 ;  /* 0xff80000011657808 */ /* 0x000fe40007000000 */
[----:B------:R-:W-:Y:S02]  /*103d0*/  ISETP.GE.AND P6, PT, R18, R2, PT ;  /* 0x000000021200720c */ /* 0x000fe40003fc6270 */
[----:B------:R-:W-:Y:S02]  /*103e0*/  IADD3 R14, R102, 0x28, RZ ;  /* 0x00000028660e7810 */ /* 0x000fe40007ffe0ff */
[----:B------:R-:W-:Y:S02]  /*103f0*/  FSEL R104, R118, -INF , !P0 ;  /* 0xff80000076687808 */ /* 0x000fe40004000000 */
[----:B------:R-:W-:-:S02]  /*10400*/  FSEL R111, R12, -INF , !P2 ;  /* 0xff8000000c6f7808 */ /* 0x000fc40005000000 */
[----:B------:R-:W-:Y:S02]  /*10410*/  FSEL R124, R15, -INF , !P1 ;  /* 0xff8000000f7c7808 */ /* 0x000fe40004800000 */
[----:B------:R-:W-:Y:S02]  /*10420*/  ISETP.GT.AND P0, PT, R164, R155, PT ;  /* 0x0000009ba400720c */ /* 0x000fe40003f04270 */
[-C--:B------:R-:W-:Y:S02]  /*10430*/  ISETP.GE.AND P2, PT, R16, R2.reuse, PT ;  /* 0x000000021000720c */ /* 0x080fe40003f46270 */
[----:B------:R-:W-:Y:S02]  /*10440*/  ISETP.GE.AND P1, PT, R14, R2, PT ;  /* 0x000000020e00720c */ /* 0x000fe40003f26270 */
[----:B------:R-:W-:Y:S02]  /*10450*/  FSEL R21, R8, -INF , !P6 ;  /* 0xff80000008157808 */ /* 0x000fe40007000000 */
[----:B------:R-:W-:-:S02]  /*10460*/  IADD3 R12, R102, 0x29, RZ ;  /* 0x00000029660c7810 */ /* 0x000fc40007ffe0ff */
[----:B------:R-:W-:Y:S02]  /*10470*/  IADD3 R8, R102, 0x31, RZ ;  /* 0x0000003166087810 */ /* 0x000fe40007ffe0ff */
[----:B------:R-:W-:Y:S02]  /*10480*/  FSEL R109, R13, -INF , !P4 ;  /* 0xff8000000d6d7808 */ /* 0x000fe40006000000 */
[----:B------:R-:W-:Y:S02]  /*10490*/  FSEL R23, R9, -INF , !P2 ;  /* 0xff80000009177808 */ /* 0x000fe40005000000 */
[----:B------:R-:W-:Y:S02]  /*104a0*/  FSEL R123, R4, -INF , !P1 ;  /* 0xff800000047b7808 */ /* 0x000fe40004800000 */
[----:B------:R-:W-:Y:S02]  /*104b0*/  ISETP.GE.AND P4, PT, R14, R103, PT ;  /* 0x000000670e00720c */ /* 0x000fe40003f86270 */
[----:B------:R-:W-:-:S02]  /*104c0*/  ISETP.GE.AND P6, PT, R12, R2, PT ;  /* 0x000000020c00720c */ /* 0x000fc40003fc6270 */
[----:B------:R-:W-:Y:S02]  /*104d0*/  ISETP.GE.AND P5, PT, R12, R103, PT ;  /* 0x000000670c00720c */ /* 0x000fe40003fa6270 */
        /* <DEDUP_REMOVED lines=79> */
.L_x_7622:
[----:B------:R-:W-:-:S05]  /*109d0*/  IMAD.MOV.U32 R6, RZ, RZ, c[0x0][0x198] ;  /* 0x00006600ff067624 */ /* 0x000fca00078e00ff */
[----:B------:R-:W-:-:S04]  /*109e0*/  LEA R6, -R6, RZ, 0x6 ;  /* 0x000000ff06067211 */ /* 0x000fc800078e31ff */
[----:B------:R-:W-:Y:S02]  /*109f0*/  SHF.R.S32.HI R2, RZ, 0x1f, R6 ;  /* 0x0000001fff027819 */ /* 0x000fe40000011406 */
.L_x_7623:
        /* <DEDUP_REMOVED lines=24> */
.L_x_7621:
        /* <DEDUP_REMOVED lines=61> */
[----:B------:R-:W-:Y:S01]  /*10f50*/  FFMA.FTZ R31, R108, c[0x0][0x23c], -R35 ;  /* 0x00008f006c1f7a23 */ /* 0x000fe20000010823 */
[----:B------:R-:W1:Y:S01]  /*10f60*/  MUFU.EX2 R28, R28 ;  /* 0x0000001c001c7308 */ /* 0x000e620000000800 */
[----:B------:R-:W-:Y:S02]  /*10f70*/  FMUL.FTZ R32, R4, c[0x0][0x23c] ;  /* 0x00008f0004207a20 */ /* 0x000fe40000410000 */
[----:B------:R-:W-:Y:S02]  /*10f80*/  FMUL.FTZ R3, R6, c[0x0][0x23c] ;  /* 0x00008f0006037a20 */ /* 0x000fe40000410000 */
[--C-:B------:R-:W-:Y:S02]  /*10f90*/  FFMA.FTZ R103, R111, c[0x0][0x23c], -R106.reuse ;  /* 0x00008f006f677a23 */ /* 0x100fe4000001086a */
        /* <DEDUP_REMOVED lines=25> */
[--C-:B------:R-:W-:Y:S02]  /*11130*/  FFMA.FTZ R105, R105, c[0x0][0x23c], -R106.reuse ;  /* 0x00008f0069697a23 */ /* 0x100fe4000001086a */
[----:B------:R-:W-:Y:S01]  /*11140*/  FFMA.FTZ R106, R113, c[0x0][0x23c], -R106 ;  /* 0x00008f00716a7a23 */ /* 0x000fe2000001086a */
[----:B------:R-:W2:Y:S01]  /*11150*/  MUFU.EX2 R31, R31 ;  /* 0x0000001f001f7308 */ /* 0x000ea20000000800 */
[----:B-1----:R-:W-:Y:S01]  /*11160*/  F2FP.PACK_AB R5, R2, R24 ;  /* 0x000000180205723e */ /* 0x002fe200000000ff */
[----:B------:R-:W-:-:S02]  /*11170*/  FFMA.FTZ R104, R104, c[0x0][0x23c], -R35 ;  /* 0x00008f0068687a23 */ /* 0x000fc40000010823 */
[--C-:B------:R-:W-:Y:S02]  /*11180*/  FFMA.FTZ R113, R102, c[0x0][0x23c], -R35.reuse ;  /* 0x00008f0066717a23 */ /* 0x100fe40000010823 */
[--C-:B------:R-:W-:Y:S02]  /*11190*/  FFMA.FTZ R34, R34, c[0x0][0x23c], -R35.reuse ;  /* 0x00008f0022227a23 */ /* 0x100fe40000010823 */
[----:B------:R-:W1:Y:S01]  /*111a0*/  MUFU.EX2 R32, R32 ;  /* 0x0000002000207308 */ /* 0x000e620000000800 */
[----:B------:R-:W-:-:S07]  /*111b0*/  FFMA.FTZ R33, R33, c[0x0][0x23c], -R35 ;  /* 0x00008f0021217a23 */ /* 0x000fce0000010823 */
        /* <DEDUP_REMOVED lines=126> */
[----:B-----5:R-:W-:Y:S01]  /*119a0*/  HMMA.16816.F32 R96, R4, R16, R96 ;  /* 0x000000100460723c */ /* 0x020fe20000001860 */
[----:B------:R-:W-:Y:S01]  /*119b0*/  FADD.FTZ R3, R103, R0 ;  /* 0x0000000067037221 */ /* 0x000fe20000010000 */
[----:B------:R-:W-:Y:S03]  /*119c0*/  MUFU.EX2 R106, R106 ;  /* 0x0000006a006a7308 */ /* 0x000fe60000000800 */
[----:B------:R-:W-:-:S03]  /*119d0*/  FADD.FTZ R3, R108, R3 ;  /* 0x000000036c037221 */ /* 0x000fc60000010000 */
        /* <DEDUP_REMOVED lines=32> */
[----:B------:R-:W-:Y:S02]  /*11be0*/  F2FP.PACK_AB R7, R123, R122 ;  /* 0x0000007a7b07723e */ /* 0x000fe400000000ff */
[----:B------:R-:W-:Y:S01]  /*11bf0*/  MOV R3, R29 ;  /* 0x0000001d00037202 */ /* 0x000fe20000000f00 */
[----:B------:R-:W-:-:S04]  /*11c00*/  FADD.FTZ R0, R116, R115 ;  /* 0x0000007374007221 */ /* 0x000fc80000010000 */
        /* <DEDUP_REMOVED lines=27> */
[----:B--2---:R-:W-:-:S02]  /*11dc0*/  F2FP.PACK_AB R5, R113, R104 ;  /* 0x000000687105723e */ /* 0x004fc400000000ff */
[----:B------:R-:W-:Y:S01]  /*11dd0*/  F2FP.PACK_AB R6, R106, R105 ;  /* 0x000000696a06723e */ /* 0x000fe200000000ff */
[----:B------:R-:W-:Y:S01]  /*11de0*/  FADD.FTZ R120, R120, R107 ;  /* 0x0000006b78787221 */ /* 0x000fe20000010000 */
[----:B---3--:R-:W-:-:S03]  /*11df0*/  F2FP.PACK_AB R7, R33, R34 ;  /* 0x000000222107723e */ /* 0x008fc600000000ff */
[----:B------:R-:W-:-:S04]  /*11e00*/  FADD.FTZ R105, R105, R120 ;  /* 0x0000007869697221 */ /* 0x000fc80000010000 */
[----:B------:R-:W-:Y:S01]  /*11e10*/  HMMA.16816.F32 R96, R4, R20, R96 ;  /* 0x000000140460723c */ /* 0x000fe20000001860 */
[----:B------:R-:W-:-:S07]  /*11e20*/  FADD.FTZ R171, R106, R105 ;  /* 0x000000696aab7221 */ /* 0x000fce0000010000 */
[C---:B------:R-:W-:Y:S01]  /*11e30*/  HMMA.16816.F32 R36, R4.reuse, R22, R36 ;  /* 0x000000160424723c */ /* 0x040fe20000001824 */
[----:B------:R-:W2:Y:S07]  /*11e40*/  LDSM.16.MT88.4 R20, [R148+0xb800] ;  /* 0x00b800009414783b */ /* 0x000eae0000004200 */
[C---:B-1----:R-:W-:Y:S08]  /*11e50*/  HMMA.16816.F32 R40, R4.reuse, R16, R40 ;  /* 0x000000100428723c */ /* 0x042ff00000001828 */
[C---:B----4-:R-:W-:Y:S08]  /*11e60*/  HMMA.16816.F32 R48, R4.reuse, R8, R48 ;  /* 0x000000080430723c */ /* 0x050ff00000001830 */
[C---:B------:R-:W-:Y:S01]  /*11e70*/  HMMA.16816.F32 R52, R4.reuse, R10, R52 ;  /* 0x0000000a0434723c */ /* 0x040fe20000001834 */
[----:B------:R-:W1:Y:S07]  /*11e80*/  LDSM.16.MT88.4 R8, [R145+0xb800] ;  /* 0x00b800009108783b */ /* 0x000e6e0000004200 */
[C---:B------:R-:W-:Y:S01]  /*11e90*/  HMMA.16816.F32 R44, R4.reuse, R18, R44 ;  /* 0x00000012042c723c */ /* 0x040fe2000000182c */
[----:B------:R-:W3:Y:S07]  /*11ea0*/  LDSM.16.MT88.4 R16, [R146+0xb800] ;  /* 0x00b800009210783b */ /* 0x000eee0000004200 */
[C---:B------:R-:W-:Y:S08]  /*11eb0*/  HMMA.16816.F32 R56, R4.reuse, R12, R56 ;  /* 0x0000000c0438723c */ /* 0x040ff00000001838 */
[C---:B------:R-:W-:Y:S01]  /*11ec0*/  HMMA.16816.F32 R60, R4.reuse, R14, R60 ;  /* 0x0000000e043c723c */ /* 0x040fe2000000183c */
[----:B------:R-:W4:Y:S07]  /*11ed0*/  LDSM.16.MT88.4 R12, [R144+0xb800] ;  /* 0x00b80000900c783b */ /* 0x000f2e0000004200 */
[C---:B--2---:R-:W-:Y:S08]  /*11ee0*/  HMMA.16816.F32 R64, R4.reuse, R20, R64 ;  /* 0x000000140440723c */ /* 0x044ff00000001840 */
[C---:B------:R-:W-:Y:S08]  /*11ef0*/  HMMA.16816.F32 R68, R4.reuse, R22, R68 ;  /* 0x000000160444723c */ /* 0x040ff00000001844 */
[C---:B-1----:R-:W-:Y:S07]  /*11f00*/  HMMA.16816.F32 R76, R4.reuse, R8, R76 ;  /* 0x00000008044c723c */ /* 0x042fee000000184c */
        /* <DEDUP_REMOVED lines=10> */
[----:B----4-:R-:W-:Y:S03]  /*11fb0*/  HMMA.16816.F32 R88, R4, R12, R88 ;  /* 0x0000000c0458723c */ /* 0x010fe60000001858 */
[----:B------:R-:W-:-:S04]  /*11fc0*/  FADD.FTZ R113, R113, R104 ;  /* 0x0000006871717221 */ /* 0x000fc80000010000 */
[----:B------:R-:W-:Y:S01]  /*11fd0*/  FADD.FTZ R34, R34, R113 ;  /* 0x0000007122227221 */ /* 0x000fe20000010000 */
[----:B------:R-:W-:Y:S03]  /*11fe0*/  HMMA.16816.F32 R84, R4, R14, R84 ;  /* 0x0000000e0454723c */ /* 0x000fe60000001854 */
[----:B------:R-:W-:Y:S11]  /*11ff0*/  FADD.FTZ R169, R33, R34 ;  /* 0x0000002221a97221 */ /* 0x000ff60000010000 */
[----:B------:R-:W-:Y:S05]  /*12000*/  @!UPT UIADD3 URZ, URZ, URZ, URZ ;  /* 0x0000003f3f3ff290 */ /* 0x000fea000fffe03f */
.L_x_7618:
[----:B------:R-:W-:Y:S05]  /*12010*/  @!P0 BRA `(.L_x_7624) ;  /* 0x000026d000008947 */ /* 0x000fea0003800000 */
[----:B------:R-:W-:Y:S01]  /*12020*/  ULDC.64 UR4, c[0x0][0x1a0] ;  /* 0x0000680000047ab9 */ /* 0x000fe20000000a00 */
[----:B------:R-:W-:Y:S01]  /*12030*/  IMAD.MOV.U32 R0, RZ, RZ, R3 ;  /* 0x000000ffff007224 */ /* 0x000fe200078e0003 */
[----:B------:R-:W-:Y:S01]  /*12040*/  ULEA UR9, -UR4, URZ, 0x6 ;  /* 0x0000003f04097291 */ /* 0x000fe2000f8e313f */
[----:B------:R-:W-:Y:S01]  /*12050*/  IMAD.MOV.U32 R101, RZ, RZ, R100 ;  /* 0x000000ffff657224 */ /* 0x000fe200078e0064 */
[----:B------:R-:W-:Y:S02]  /*12060*/  UMOV UR8, 0x5 ;  /* 0x0000000500087882 */ /* 0x000fe40000000000 */
[----:B------:R-:W-:-:S02]  /*12070*/  USHF.R.S32.HI UR13, URZ, 0x1f, UR9 ;  /* 0x0000001f3f0d7899 */ /* 0x000fc40008011409 */
[----:B------:R-:W-:Y:S01]  /*12080*/  USHF.L.U64.HI UR10, UR4, UR8, UR5 ;  /* 0x00000008040a7299 */ /* 0x000fe20008010205 */
[----:B------:R-:W-:Y:S01]  /*12090*/  MOV R172, UR9 ;  /* 0x0000000900ac7c02 */ /* 0x000fe20008000f00 */
[----:B------:R-:W-:Y:S02]  /*120a0*/  USHF.L.U32 UR11, UR4, 0x5, URZ ;  /* 0x00000005040b7899 */ /* 0x000fe4000800063f */
[----:B------:R-:W-:Y:S01]  /*120b0*/  MOV R170, UR13 ;  /* 0x0000000d00aa7c02 */ /* 0x000fe20008000f00 */
[----:B------:R-:W-:Y:S02]  /*120c0*/  ULDC.64 UR4, c[0x0][0x198] ;  /* 0x0000660000047ab9 */ /* 0x000fe40000000a00 */
[----:B------:R-:W-:Y:S02]  /*120d0*/  ULEA UR12, -UR4, URZ, 0x6 ;  /* 0x0000003f040c7291 */ /* 0x000fe4000f8e313f */
[----:B------:R-:W-:Y:S02]  /*120e0*/  USHF.L.U64.HI UR5, UR4, UR8, UR5 ;  /* 0x0000000804057299 */ /* 0x000fe40008010205 */
[----:B------:R-:W-:-:S02]  /*120f0*/  USHF.L.U32 UR4, UR4, 0x5, URZ ;  /* 0x0000000504047899 */ /* 0x000fc4000800063f */
[----:B------:R-:W-:Y:S02]  /*12100*/  USHF.R.S32.HI UR8, URZ, 0x1f, UR12 ;  /* 0x0000001f3f087899 */ /* 0x000fe4000801140c */
.L_x_7628:
        /* <DEDUP_REMOVED lines=65> */
.L_x_7625:
        /* <DEDUP_REMOVED lines=38> */
[----:B------:R-:W-:Y:S07]  /*12780*/  LDSM.16.M88.4 R116, [R147+0x4000] ;  /* 0x004000009374783b */ /* 0x000fee0000000200 */
        /* <DEDUP_REMOVED lines=153> */
.L_x_7627:
        /* <DEDUP_REMOVED lines=21> */
.L_x_7626:
        /* <DEDUP_REMOVED lines=236> */
[C---:B--2---:R-:W-:Y:S04]  /*14130*/  FADD.FTZ R0, R113.reuse, R0 ;  /* 0x0000000071007221 */ /* 0x044fe80000010000 */
[C---:B-1----:R-:W-:Y:S08]  /*14140*/  HMMA.16816.F32 R72, R88.reuse, R104, R72 ;  /* 0x000000685848723c */ /* 0x042ff00000001848 */
[C---:B------:R-:W-:Y:S01]  /*14150*/  HMMA.16816.F32 R12, R88.reuse, R106, R12 ;  /* 0x0000006a580c723c */ /* 0x040fe2000000180c */
[----:B------:R-:W1:Y:S07]  /*14160*/  LDSM.16.MT88.4 R104, [R144+0x9000] ;  /* 0x009000009068783b */ /* 0x000e6e0000004200 */
[C---:B-----5:R-:W-:Y:S07]  /*14170*/  HMMA.16816.F32 R76, R88.reuse, R20, R76 ;  /* 0x00000014584c723c */ /* 0x060fee000000184c */
[----:B------:R-:W-:Y:S01]  /*14180*/  F2FP.PACK_AB R20, R130, R129 ;  /* 0x000000818214723e */ /* 0x000fe200000000ff */
[C---:B------:R-:W-:Y:S04]  /*14190*/  HMMA.16816.F32 R80, R88.reuse, R22, R80 ;  /* 0x000000165850723c */ /* 0x040fe80000001850 */
[----:B------:R-:W-:Y:S01]  /*141a0*/  F2FP.PACK_AB R21, R113, R112 ;  /* 0x000000707115723e */ /* 0x000fe200000000ff */
[----:B------:R-:W-:Y:S02]  /*141b0*/  FADD.FTZ R129, R129, R126 ;  /* 0x0000007e81817221 */ /* 0x000fe40000010000 */
[----:B----4-:R-:W-:Y:S01]  /*141c0*/  F2FP.PACK_AB R22, R115, R114 ;  /* 0x000000727316723e */ /* 0x010fe200000000ff */
[C---:B------:R-:W-:Y:S04]  /*141d0*/  HMMA.16816.F32 R16, R88.reuse, R92, R16 ;  /* 0x0000005c5810723c */ /* 0x040fe80000001810 */
[----:B------:R-:W-:Y:S01]  /*141e0*/  F2FP.PACK_AB R23, R132, R131 ;  /* 0x000000838417723e */ /* 0x000fe200000000ff */
[----:B------:R-:W-:Y:S03]  /*141f0*/  FADD.FTZ R5, R130, R129 ;  /* 0x0000008182057221 */ /* 0x000fe60000010000 */
[----:B------:R-:W-:Y:S01]  /*14200*/  HMMA.16816.F32 R84, R88, R94, R84 ;  /* 0x0000005e5854723c */ /* 0x000fe20000001854 */
[----:B------:R-:W2:Y:S03]  /*14210*/  LDSM.16.MT88.4 R88, [R148+0xb000] ;  /* 0x00b000009458783b */ /* 0x000ea60000004200 */
[----:B------:R-:W-:Y:S02]  /*14220*/  FADD.FTZ R114, R114, R5 ;  /* 0x0000000572727221 */ /* 0x000fe40000010000 */
[----:B------:R-:W-:Y:S01]  /*14230*/  FADD.FTZ R5, R131, R0 ;  /* 0x0000000083057221 */ /* 0x000fe20000010000 */
[----:B------:R-:W-:Y:S01]  /*14240*/  MOV R0, R3 ;  /* 0x0000000300007202 */ /* 0x000fe20000000f00 */
[C---:B---3--:R-:W-:Y:S01]  /*14250*/  HMMA.16816.F32 R8, R20.reuse, R96, R8 ;  /* 0x000000601408723c */ /* 0x048fe20000001808 */
[----:B------:R-:W3:Y:S04]  /*14260*/  LDSM.16.MT88.4 R92, [R146+0xb000] ;  /* 0x00b00000925c783b */ /* 0x000ee80000004200 */
[----:B------:R-:W-:Y:S02]  /*14270*/  FADD.FTZ R115, R115, R114 ;  /* 0x0000007273737221 */ /* 0x000fe40000010000 */
[----:B------:R-:W-:Y:S01]  /*14280*/  FFMA.FTZ R96, R31, c[0x0][0x23c], -R119 ;  /* 0x00008f001f607a23 */ /* 0x000fe20000010877 */
[C---:B------:R-:W-:Y:S04]  /*14290*/  HMMA.16816.F32 R36, R20.reuse, R98, R36 ;  /* 0x000000621424723c */ /* 0x040fe80000001824 */
[----:B------:R-:W-:Y:S04]  /*142a0*/  FADD.FTZ R5, R132, R5 ;  /* 0x0000000584057221 */ /* 0x000fe80000010000 */
        /* <DEDUP_REMOVED lines=68> */
.L_x_7624:
[----:B------:R-:W1:Y:S01]  /*146f0*/  SHFL.BFLY PT, R0, R171, 0x2, 0x1f ;  /* 0x0c401f00ab007f89 */ /* 0x000e6200000e0000 */
[----:B------:R-:W-:Y:S01]  /*14700*/  MOV R8, 0x3f800000 ;  /* 0x3f80000000087802 */ /* 0x000fe20000000f00 */
[----:B------:R-:W-:Y:S02]  /*14710*/  BSSY B0, `(.L_x_7629) ;  /* 0x00000d5000007945 */ /* 0x000fe40003800000 */
[----:B------:R-:W2:Y:S04]  /*14720*/  SHFL.BFLY PT, R2, R169, 0x2, 0x1f ;  /* 0x0c401f00a9027f89 */ /* 0x000ea800000e0000 */
[----:B------:R-:W3:Y:S04]  /*14730*/  S2R R15, SR_TID.X ;  /* 0x00000000000f7919 */ /* 0x000ee80000002100 */
[----:B------:R-:W-:Y:S01]  /*14740*/  BAR.SYNC.DEFER_BLOCKING 0x0 ;  /* 0x0000000000007b1d */ /* 0x000fe20000010000 */
[----:B-1----:R-:W-:-:S02]  /*14750*/  FADD.FTZ R0, R0, R171 ;  /* 0x000000ab00007221 */ /* 0x002fc40000010000 */
[----:B--2---:R-:W-:-:S03]  /*14760*/  FADD.FTZ R7, R2, R169 ;  /* 0x000000a902077221 */ /* 0x004fc60000010000 */
[----:B------:R-:W1:Y:S04]  /*14770*/  SHFL.BFLY PT, R5, R0, 0x1, 0x1f ;  /* 0x0c201f0000057f89 */ /* 0x000e6800000e0000 */
[----:B------:R-:W2:Y:S04]  /*14780*/  S2R R2, SR_TID.X ;  /* 0x0000000000027919 */ /* 0x000ea80000002100 */
[----:B------:R-:W4:Y:S01]  /*14790*/  SHFL.BFLY PT, R4, R7, 0x1, 0x1f ;  /* 0x0c201f0007047f89 */ /* 0x000f2200000e0000 */
[----:B-1----:R-:W-:Y:S01]  /*147a0*/  FADD.FTZ R5, R0, R5 ;  /* 0x0000000500057221 */ /* 0x002fe20000010000 */
[----:B---3--:R-:W-:-:S02]  /*147b0*/  SHF.R.S32.HI R0, RZ, 0x1f, R15 ;  /* 0x0000001fff007819 */ /* 0x008fc4000001140f */
[----:B--2---:R-:W-:Y:S02]  /*147c0*/  SHF.R.S32.HI R11, RZ, 0x1f, R2 ;  /* 0x0000001fff0b7819 */ /* 0x004fe40000011402 */
[----:B------:R-:W-:Y:S02]  /*147d0*/  LEA.HI R9, R0, R15, RZ, 0x4 ;  /* 0x0000000f00097211 */ /* 0x000fe400078f20ff */
[----:B------:R-:W-:Y:S01]  /*147e0*/  LEA.HI R10, R11, R2, RZ, 0x2 ;  /* 0x000000020b0a7211 */ /* 0x000fe200078f10ff */
[----:B----4-:R-:W-:Y:S01]  /*147f0*/  FADD.FTZ R4, R7, R4 ;  /* 0x0000000407047221 */ /* 0x010fe20000010000 */
[----:B------:R-:W-:Y:S02]  /*14800*/  LOP3.LUT R0, R9, 0xfffffff0, RZ, 0xc0, !PT ;  /* 0xfffffff009007812 */ /* 0x000fe400078ec0ff */
[--C-:B------:R-:W-:Y:S02]  /*14810*/  SHF.R.S32.HI R13, RZ, 0x2, R10.reuse ;  /* 0x00000002ff0d7819 */ /* 0x100fe4000001140a */
[----:B------:R-:W-:-:S02]  /*14820*/  SHF.R.S32.HI R6, RZ, 0x1f, R10 ;  /* 0x0000001fff067819 */ /* 0x000fc4000001140a */
[----:B------:R-:W-:Y:S02]  /*14830*/  FSETP.NE.FTZ.AND P4, PT, R5, RZ, PT ;  /* 0x000000ff0500720b */ /* 0x000fe40003f95000 */
[----:B------:R-:W-:Y:S02]  /*14840*/  FSETP.NE.FTZ.AND P3, PT, R4, RZ, PT ;  /* 0x000000ff0400720b */ /* 0x000fe40003f75000 */
[----:B------:R-:W-:Y:S02]  /*14850*/  LEA.HI R6, R6, R13, RZ, 0x3 ;  /* 0x0000000d06067211 */ /* 0x000fe400078f18ff */
[----:B------:R-:W-:Y:S02]  /*14860*/  IADD3 R0, -R0, R15, RZ ;  /* 0x0000000f00007210 */ /* 0x000fe40007ffe1ff */
[----:B------:R-:W-:Y:S02]  /*14870*/  LOP3.LUT R6, R6, 0xfffffff8, RZ, 0xc0, !PT ;  /* 0xfffffff806067812 */ /* 0x000fe400078ec0ff */
[----:B------:R-:W-:-:S02]  /*14880*/  LEA.HI R11, R11, R2, RZ, 0x5 ;  /* 0x000000020b0b7211 */ /* 0x000fc400078f28ff */
[----:B------:R-:W-:Y:S01]  /*14890*/  LOP3.LUT R15, R10, 0x1ffffffc, RZ, 0xc0, !PT ;  /* 0x1ffffffc0a0f7812 */ /* 0x000fe200078ec0ff */
[----:B------:R-:W1:Y:S01]  /*148a0*/  @P4 MUFU.RCP R8, R5 ;  /* 0x0000000500084308 */ /* 0x000e620000001000 */
[----:B------:R-:W-:Y:S02]  /*148b0*/  MOV R7, 0x3f800000 ;  /* 0x3f80000000077802 */ /* 0x000fe40000000f00 */
[----:B------:R-:W-:Y:S02]  /*148c0*/  IADD3 R6, R13, -R6, RZ ;  /* 0x800000060d067210 */ /* 0x000fe40007ffe0ff */
[----:B------:R-:W-:Y:S02]  /*148d0*/  SHF.R.S32.HI R10, RZ, 0x5, R11 ;  /* 0x00000005ff0a7819 */ /* 0x000fe4000001140b */
[----:B------:R-:W-:Y:S01]  /*148e0*/  IADD3 R15, -R15, R2, RZ ;  /* 0x000000020f0f7210 */ /* 0x000fe20007ffe1ff */
[----:B------:R-:W2:Y:S01]  /*148f0*/  @P3 MUFU.RCP R7, R4 ;  /* 0x0000000400073308 */ /* 0x000ea20000001000 */
[----:B------:R-:W-:-:S02]  /*14900*/  SHF.R.S32.HI R9, RZ, 0x4, R9 ;  /* 0x00000004ff097819 */ /* 0x000fc40000011409 */
[----:B------:R-:W-:Y:S02]  /*14910*/  LOP3.LUT R14, R6, 0x1, RZ, 0xc0, !PT ;  /* 0x00000001060e7812 */ /* 0x000fe400078ec0ff */
[----:B------:R-:W-:Y:S02]  /*14920*/  LEA R12, R10, R15, 0x9 ;  /* 0x0000000f0a0c7211 */ /* 0x000fe400078e48ff */
[----:B------:R-:W-:Y:S01]  /*14930*/  SHF.L.U32 R13, R9, 0x6, RZ ;  /* 0x00000006090d7819 */ /* 0x000fe200000006ff */
[----:B-1----:R-:W-:Y:S01]  /*14940*/  FMUL.FTZ R96, R8, R96 ;  /* 0x0000006008607220 */ /* 0x002fe20000410000 */
[----:B------:R-:W-:Y:S01]  /*14950*/  LEA.HI R15, R0, R0, RZ, 0x1 ;  /* 0x00000000000f7211 */ /* 0x000fe200078f08ff */
[----:B------:R-:W-:Y:S01]  /*14960*/  FMUL.FTZ R97, R8, R97 ;  /* 0x0000006108617220 */ /* 0x000fe20000410000 */
[----:B------:R-:W-:Y:S01]  /*14970*/  SHF.L.U32 R17, R6, 0x6, RZ ;  /* 0x0000000606117819 */ /* 0x000fe200000006ff */
[----:B------:R-:W-:Y:S01]  /*14980*/  FMUL.FTZ R36, R8, R36 ;  /* 0x0000002408247220 */ /* 0x000fe20000410000 */
[----:B------:R-:W-:Y:S01]  /*14990*/  ISETP.NE.U32.AND P0, PT, R14, 0x1, PT ;  /* 0x000000010e00780c */ /* 0x000fe20003f05070 */
[C---:B------:R-:W-:Y:S01]  /*149a0*/  FMUL.FTZ R37, R8.reuse, R37 ;  /* 0x0000002508257220 */ /* 0x040fe20000410000 */
[----:B------:R-:W-:Y:S01]  /*149b0*/  LOP3.LUT R13, R13, 0x1c0, RZ, 0xc0, !PT ;  /* 0x000001c00d0d7812 */ /* 0x000fe200078ec0ff */
[----:B--2---:R-:W-:Y:S01]  /*149c0*/  FMUL.FTZ R99, R7, R99 ;  /* 0x0000006307637220 */ /* 0x004fe20000410000 */
[----:B------:R-:W-:Y:S01]  /*149d0*/  SHF.L.U32 R14, R15, 0x2, RZ ;  /* 0x000000020f0e7819 */ /* 0x000fe200000006ff */
[----:B------:R-:W-:Y:S01]  /*149e0*/  FMUL.FTZ R98, R7, R98 ;  /* 0x0000006207627220 */ /* 0x000fe20000410000 */
[----:B------:R-:W-:Y:S01]  /*149f0*/  LOP3.LUT R17, R17, 0x1c0, RZ, 0xc0, !PT ;  /* 0x000001c011117812 */ /* 0x000fe200078ec0ff */
[----:B------:R-:W-:Y:S01]  /*14a00*/  FMUL.FTZ R39, R7, R39 ;  /* 0x0000002707277220 */ /* 0x000fe20000410000 */
[----:B------:R-:W-:Y:S01]  /*14a10*/  LOP3.LUT R14, R13, 0x38, R14, 0xf8, !PT ;  /* 0x000000380d0e7812 */ /* 0x000fe200078ef80e */
        /* <DEDUP_REMOVED lines=114> */
[----:B------:R4:W-:Y:S04]  /*15140*/  STS.64 [R17+0x4800], R78 ;  /* 0x0048004e11007388 */ /* 0x0009e80000000a00 */
[----:B------:R-:W-:Y:S04]  /*15150*/  STS.64 [R18+0x4000], R80 ;  /* 0x0040005012007388 */ /* 0x000fe80000000a00 */
[----:B------:R-:W-:Y:S01]  /*15160*/  STS.64 [R18+0x4800], R82 ;  /* 0x0048005212007388 */ /* 0x000fe20000000a00 */
[----:B--2---:R-:W-:-:S03]  /*15170*/  IMAD R8, R8, c[0x0][0x210], R157 ;  /* 0x0000840008087a24 */ /* 0x004fc600078e029d */
[----:B------:R-:W2:Y:S04]  /*15180*/  S2R R7, SR_CTAID.X ;  /* 0x0000000000077919 */ /* 0x000ea80000002500 */
[----:B------:R-:W-:Y:S04]  /*15190*/  STS.64 [R19+0x4000], R88 ;  /* 0x0040005813007388 */ /* 0x000fe80000000a00 */
[----:B------:R-:W-:Y:S01]  /*151a0*/  STS.64 [R19+0x4800], R90 ;  /* 0x0048005a13007388 */ /* 0x000fe20000000a00 */
[----:B---3--:R-:W-:-:S03]  /*151b0*/  IADD3 R77, -R157, RZ, RZ ;  /* 0x000000ff9d4d7210 */ /* 0x008fc60007ffe1ff */
[----:B------:R-:W-:Y:S01]  /*151c0*/  STS.64 [R16+0x4000], R84 ;  /* 0x0040005410007388 */ /* 0x000fe20000000a00 */
[----:B----4-:R-:W-:-:S03]  /*151d0*/  SHF.R.S32.HI R79, RZ, 0x1f, R10 ;  /* 0x0000001fff4f7819 */ /* 0x010fc6000001140a */
[----:B------:R-:W-:Y:S01]  /*151e0*/  STS.64 [R16+0x4800], R86 ;  /* 0x0048005610007388 */ /* 0x000fe20000000a00 */
[----:B-1----:R-:W-:Y:S01]  /*151f0*/  IMAD R77, R77, c[0x0][0x1c0], R96 ;  /* 0x000070004d4d7a24 */ /* 0x002fe200078e0260 */
[----:B------:R-:W-:Y:S02]  /*15200*/  LEA.HI R79, R79, R10, RZ, 0x2 ;  /* 0x0000000a4f4f7211 */ /* 0x000fe400078f10ff */
[----:B------:R-:W-:Y:S01]  /*15210*/  BAR.SYNC.DEFER_BLOCKING 0x0 ;  /* 0x0000000000007b1d */ /* 0x000fe20000010000 */
[----:B------:R-:W-:Y:S01]  /*15220*/  IMAD R8, R8, c[0x0][0x1c0], R77 ;  /* 0x0000700008087a24 */ /* 0x000fe200078e024d */
[----:B------:R-:W-:Y:S02]  /*15230*/  LOP3.LUT R79, R79, 0xffffffc, RZ, 0xc0, !PT ;  /* 0x0ffffffc4f4f7812 */ /* 0x000fe400078ec0ff */
[----:B--2---:R-:W-:Y:S02]  /*15240*/  SHF.L.U32 R11, R7, 0x6, RZ ;  /* 0x00000006070b7819 */ /* 0x004fe400000006ff */
[----:B------:R-:W-:-:S03]  /*15250*/  IADD3 R79, R10, -R79, RZ ;  /* 0x8000004f0a4f7210 */ /* 0x000fc60007ffe0ff */
[----:B------:R-:W-:Y:S01]  /*15260*/  IMAD R8, R8, c[0x0][0x214], R11 ;  /* 0x0000850008087a24 */ /* 0x000fe200078e020b */
        /* <DEDUP_REMOVED lines=31> */
.L_x_7630:
[----:B--234-:R-:W-:Y:S05]  /*15460*/  BSYNC B0 ;  /* 0x0000000000007941 */ /* 0x01cfea0003800000 */
.L_x_7629:
[----:B------:R-:W-:Y:S01]  /*15470*/  IMAD.SHL.U32 R10, R0, 0x4, RZ ;  /* 0x00000004000a7824 */ /* 0x000fe200078e00ff */
[----:B------:R-:W-:Y:S01]  /*15480*/  IADD3 R5, R9, 0x8, RZ ;  /* 0x0000000809057810 */ /* 0x000fe20007ffe0ff */
[----:B------:R-:W-:Y:S01]  /*15490*/  IMAD R156, R7, -0x40, R156 ;  /* 0xffffffc0079c7824 */ /* 0x000fe200078e029c */
[----:B------:R-:W-:Y:S01]  /*154a0*/  IADD3 R3, R9, 0x10, RZ ;  /* 0x0000001009037810 */ /* 0x000fe20007ffe0ff */
[----:B------:R-:W-:Y:S01]  /*154b0*/  IMAD R8, R8, c[0x0][0x22c], RZ ;  /* 0x00008b0008087a24 */ /* 0x000fe200078e02ff */
        /* <DEDUP_REMOVED lines=38> */
.L_x_7631:
        /* <DEDUP_REMOVED lines=14> */
.L_x_8284:


//--------------------- .text._ZN5flash24flash_fwd_splitkv_kernelI23Flash_fwd_kernel_traitsILi128ELi64ELi64ELi4ELb0ELb0EN7cutlass6half_tE19Flash_kernel_traitsILi128ELi64ELi64ELi4ES3_EELb1ELb0ELb0ELb0ELb1ELb1ELb1ELb1EEEvNS_16Flash_fwd_paramsE --------------------------
	.section	.text._ZN5flash24flash_fwd_splitkv_kernelI23Flash_fwd_kernel_traitsILi128ELi64ELi64ELi4ELb0ELb0EN7cutlass6half_tE19Flash_kernel_traitsILi128ELi64ELi64ELi4ES3_EELb1ELb0ELb0ELb0ELb1ELb1ELb1ELb1EEEvNS_16Flash_fwd_paramsE,"ax",@progbits
	.sectioninfo	@"SHI_REGISTERS=197"
	.align	128
        .global         _ZN5flash24flash_fwd_splitkv_kernelI23Flash_fwd_kernel_traitsILi128ELi64ELi64ELi4ELb0ELb0EN7cutlass6half_tE19Flash_kernel_traitsILi128ELi64ELi64ELi4ES3_EELb1ELb0ELb0ELb0ELb1ELb1ELb1ELb1EEEvNS_16Flash_fwd_paramsE
        .type           _ZN5flash24flash_fwd_splitkv_kernelI23Flash_fwd_kernel_traitsILi128ELi64ELi64ELi4ELb0ELb0EN7cutlass6half_tE19Flash_kernel_traitsILi128ELi64ELi64ELi4ES3_EELb1ELb0ELb0ELb0ELb1ELb1ELb1ELb1EEEvNS_16Flash_fwd_paramsE,@function
        .size           _ZN5flash24flash_fwd_splitkv_kernelI23Flash_fwd_kernel_traitsILi128ELi64ELi64ELi4ELb0ELb0EN7cutlass6half_tE19Flash_kernel_traitsILi128ELi64ELi64ELi4ES3_EELb1ELb0ELb0ELb0ELb1ELb1ELb1ELb1EEEvNS_16Flash_fwd_paramsE,(.L_x_8285 - _ZN5flash24flash_fwd_splitkv_kernelI23Flash_fwd_kernel_traitsILi128ELi64ELi64ELi4ELb0ELb0EN7cutlass6half_tE19Flash_kernel_traitsILi128ELi64ELi64ELi4ES3_EELb1ELb0ELb0ELb0ELb1ELb1ELb1ELb1EEEvNS_16Flash_fwd_paramsE)
        .other          _ZN5flash24flash_fwd_splitkv_kernelI23Flash_fwd_kernel_traitsILi128ELi64ELi64ELi4ELb0ELb0EN7cutlass6half_tE19Flash_kernel_traitsILi128ELi64ELi64ELi4ES3_EELb1ELb0ELb0ELb0ELb1ELb1ELb1ELb1EEEvNS_16Flash_fwd_paramsE,@"STO_CUDA_ENTRY STV_DEFAULT"
_ZN5flash24flash_fwd_splitkv_kernelI23Flash_fwd_kernel_traitsILi128ELi64ELi64ELi4ELb0ELb0EN7cutlass6half_tE19Flash_kernel_traitsILi128ELi64ELi64ELi4ES3_EELb1ELb0ELb0ELb0ELb1ELb1ELb1ELb1EEEvNS_16Flash_fwd_paramsE:
.text._ZN5flash24flash_fwd_splitkv_kernelI23Flash_fwd_kernel_traitsILi128ELi64ELi64ELi4ELb0ELb0EN7cutlass6half_tE19Flash_kernel_traitsILi128ELi64ELi64ELi4ES3_EELb1ELb0ELb0ELb0ELb1ELb1ELb1ELb1EEEvNS_16Flash_fwd_paramsE:
        /* <DEDUP_REMOVED lines=53> */
.L_x_7632:
[----:B-1-34-:R-:W-:Y:S02]  /*0350*/  MOV R5, c[0x0][0x218] ;  /* 0x0000860000057a02 */ /* 0x01afe40000000f00 */
.L_x_7633:
        /* <DEDUP_REMOVED lines=140> */
.L_x_7634:
        /* <DEDUP_REMOVED lines=95> */
.L_x_7635:
        /* <DEDUP_REMOVED lines=16> */
.L_x_7637:
        /* <DEDUP_REMOVED lines=53> */
.L_x_7636:
        /* <DEDUP_REMOVED lines=207> */
.L_x_7676:
        /* <DEDUP_REMOVED lines=152> */
.L_x_7642:
[----:B------:R-:W-:Y:S05]  /*2cd0*/  BSYNC B0 ;  /* 0x0000000000007941 */ /* 0x000fea0003800000 */
.L_x_7641:
        /* <DEDUP_REMOVED lines=110> */
.L_x_7644:
[----:B------:R-:W-:Y:S05]  /*33c0*/  BSYNC B0 ;  /* 0x0000000000007941 */ /* 0x000fea0003800000 */
.L_x_7643:
        /* <DEDUP_REMOVED lines=114> */
.L_x_7646:
[----:B------:R-:W-:Y:S05]  /*3af0*/  BSYNC B0 ;  /* 0x0000000000007941 */ /* 0x000fea0003800000 */
.L_x_7645:
        /* <DEDUP_REMOVED lines=118> */
.L_x_7648:
[----:B------:R-:W-:Y:S05]  /*4260*/  BSYNC B0 ;  /* 0x0000000000007941 */ /* 0x000fea0003800000 */
.L_x_7647:
        /* <DEDUP_REMOVED lines=10> */
.L_x_7640:
        /* <DEDUP_REMOVED lines=91> */
.L_x_7653:
[----:B------:R-:W-:Y:S05]  /*48c0*/  BSYNC B0 ;  /* 0x0000000000007941 */ /* 0x000fea0003800000 */
.L_x_7652:
        /* <DEDUP_REMOVED lines=92> */
.L_x_7655:
[----:B------:R-:W-:Y:S05]  /*4e90*/  BSYNC B0 ;  /* 0x0000000000007941 */ /* 0x000fea0003800000 */
.L_x_7654:
[----:B-----5:R4:W-:Y:S02]  /*4ea0*/  STG.E.128 [R84.64+0x80], R36 ;  /* 0x0000802454007986 */ /* 0x0209e4000c101d06 */
.L_x_7651:
[----:B------:R-:W-:Y:S05]  /*4eb0*/  BSYNC B1 ;  /* 0x0000000000017941 */ /* 0x000fea0003800000 */
.L_x_7650:
        /* <DEDUP_REMOVED lines=96> */
.L_x_7659:
[----:B------:R-:W-:Y:S05]  /*54c0*/  BSYNC B0 ;  /* 0x0000000000007941 */ /* 0x000fea0003800000 */
.L_x_7658:
        /* <DEDUP_REMOVED lines=97> */
.L_x_7661:
[----:B------:R-:W-:Y:S05]  /*5ae0*/  BSYNC B0 ;  /* 0x0000000000007941 */ /* 0x000fea0003800000 */
.L_x_7660:
[----:B-----5:R1:W-:Y:S02]  /*5af0*/  STG.E.128 [R144.64+0x80], R32 ;  /* 0x0000802090007986 */ /* 0x0203e4000c101d06 */
.L_x_7657:
[----:B------:R-:W-:Y:S05]  /*5b00*/  BSYNC B1 ;  /* 0x0000000000017941 */ /* 0x000fea0003800000 */
.L_x_7656:
        /* <DEDUP_REMOVED lines=96> */
.L_x_7665:
[----:B------:R-:W-:Y:S05]  /*6110*/  BSYNC B0 ;  /* 0x0000000000007941 */ /* 0x000fea0003800000 */
.L_x_7664:
        /* <DEDUP_REMOVED lines=97> */
.L_x_7667:
[----:B------:R-:W-:Y:S05]  /*6730*/  BSYNC B0 ;  /* 0x0000000000007941 */ /* 0x000fea0003800000 */
.L_x_7666:
[C---:B------:R-:W-:Y:S04]  /*6740*/  LEA R2, P0, R71.reuse, R84, 0x1 ;  /* 0x0000005447027211 */ /* 0x040fe800078008ff */
[----:B------:R-:W-:Y:S05]  /*6750*/  LEA.HI.X R3, R71, R83, R70, 0x1, P0 ;  /* 0x0000005347037211 */ /* 0x000fea00000f0c46 */
[----:B-----5:R3:W-:Y:S04]  /*6760*/  STG.E.128 [R2.64], R32 ;  /* 0x0000002002007986 */ /* 0x0207e8000c101d06 */
.L_x_7663:
[----:B------:R-:W-:Y:S05]  /*6770*/  BSYNC B1 ;  /* 0x0000000000017941 */ /* 0x000fea0003800000 */
.L_x_7662:
        /* <DEDUP_REMOVED lines=98> */
.L_x_7671:
[----:B------:R-:W-:Y:S05]  /*6da0*/  BSYNC B0 ;  /* 0x0000000000007941 */ /* 0x000fea0003800000 */
.L_x_7670:
        /* <DEDUP_REMOVED lines=99> */
.L_x_7673:
[----:B------:R-:W-:Y:S05]  /*73e0*/  BSYNC B0 ;  /* 0x0000000000007941 */ /* 0x000fea0003800000 */
.L_x_7672:
[C---:B------:R-:W-:Y:S04]  /*73f0*/  LEA R2, P0, R75.reuse, R84, 0x1 ;  /* 0x000000544b027211 */ /* 0x040fe800078008ff */
[----:B------:R-:W-:Y:S05]  /*7400*/  LEA.HI.X R3, R75, R83, R74, 0x1, P0 ;  /* 0x000000534b037211 */ /* 0x000fea00000f0c4a */
[----:B-----5:R3:W-:Y:S04]  /*7410*/  STG.E.128 [R2.64], R32 ;  /* 0x0000002002007986 */ /* 0x0207e8000c101d06 */
.L_x_7669:
[----:B------:R-:W-:Y:S05]  /*7420*/  BSYNC B1 ;  /* 0x0000000000017941 */ /* 0x000fea0003800000 */
.L_x_7668:
        /* <DEDUP_REMOVED lines=8> */
.L_x_7639:
        /* <DEDUP_REMOVED lines=34> */
.L_x_7649:
        /* <DEDUP_REMOVED lines=80> */
.L_x_7674:
        /* <DEDUP_REMOVED lines=9> */
.L_x_7675:
[----:B------:R-:W-:Y:S04]  /*7c60*/  IADD3 R11, R11, -0x1, RZ ;  /* 0xffffffff0b0b7810 */ /* 0x000fe80007ffe0ff */
[----:B------:R-:W-:Y:S11]  /*7c70*/  ISETP.GT.AND P0, PT, R11, R60, PT ;  /* 0x0000003c0b00720c */ /* 0x000ff60003f04270 */
[----:B------:R-:W-:Y:S02]  /*7c80*/  @!UPT UIADD3 URZ, URZ, URZ, URZ ;  /* 0x0000003f3f3ff290 */ /* 0x000fe4000fffe03f */
[----:B------:R-:W-:-:S05]  /*7c90*/  @P0 BRA `(.L_x_7676) ;  /* 0xffffa6b000000947 */ /* 0x000fca000383ffff */
.L_x_7638:
        /* <DEDUP_REMOVED lines=93> */
.L_x_7683:
[----:B------:R-:W-:Y:S05]  /*8270*/  BSYNC B0 ;  /* 0x0000000000007941 */ /* 0x000fea0003800000 */
.L_x_7682:
        /* <DEDUP_REMOVED lines=45> */
.L_x_7685:
[----:B------:R-:W-:Y:S05]  /*8550*/  BSYNC B0 ;  /* 0x0000000000007941 */ /* 0x000fea0003800000 */
.L_x_7684:
[----:B------:R3:W-:Y:S02]  /*8560*/  STS.128 [R160+0x2000], R20 ;  /* 0x00200014a0007388 */ /* 0x0007e40000000c00 */
.L_x_7681:
[----:B------:R-:W-:Y:S05]  /*8570*/  BSYNC B1 ;  /* 0x0000000000017941 */ /* 0x000fea0003800000 */
.L_x_7680:
        /* <DEDUP_REMOVED lines=57> */
.L_x_7689:
[----:B------:R-:W-:Y:S05]  /*8910*/  BSYNC B0 ;  /* 0x0000000000007941 */ /* 0x000fea0003800000 */
.L_x_7688:
        /* <DEDUP_REMOVED lines=44> */
.L_x_7691:
[----:B------:R-:W-:Y:S05]  /*8be0*/  BSYNC B0 ;  /* 0x0000000000007941 */ /* 0x000fea0003800000 */
.L_x_7690:
[----:B------:R2:W-:Y:S02]  /*8bf0*/  STS.128 [R160+0x2800], R24 ;  /* 0x00280018a0007388 */ /* 0x0005e40000000c00 */
.L_x_7687:
[----:B------:R-:W-:Y:S05]  /*8c00*/  BSYNC B1 ;  /* 0x0000000000017941 */ /* 0x000fea0003800000 */
.L_x_7686:
        /* <DEDUP_REMOVED lines=58> */
.L_x_7695:
[----:B-1----:R-:W-:Y:S05]  /*8fb0*/  BSYNC B0 ;  /* 0x0000000000007941 */ /* 0x002fea0003800000 */
.L_x_7694:
        /* <DEDUP_REMOVED lines=44> */
.L_x_7697:
[----:B------:R-:W-:Y:S05]  /*9280*/  BSYNC B0 ;  /* 0x0000000000007941 */ /* 0x000fea0003800000 */
.L_x_7696:
[----:B------:R2:W-:Y:S02]  /*9290*/  STS.128 [R160+0x3000], R28 ;  /* 0x0030001ca0007388 */ /* 0x0005e40000000c00 */
.L_x_7693:
[----:B------:R-:W-:Y:S05]  /*92a0*/  BSYNC B1 ;  /* 0x0000000000017941 */ /* 0x000fea0003800000 */
.L_x_7692:
        /* <DEDUP_REMOVED lines=56> */
.L_x_7700:
[----:B-1----:R-:W-:Y:S05]  /*9630*/  BSYNC B0 ;  /* 0x0000000000007941 */ /* 0x002fea0003800000 */
.L_x_7699:
        /* <DEDUP_REMOVED lines=47> */
.L_x_7702:
[----:B------:R-:W-:Y:S05]  /*9930*/  BSYNC B0 ;  /* 0x0000000000007941 */ /* 0x000fea0003800000 */
.L_x_7701:
[----:B------:R2:W-:Y:S01]  /*9940*/  STS.128 [R160+0x3800], R8 ;  /* 0x00380008a0007388 */ /* 0x0005e20000000c00 */
[----:B------:R-:W-:Y:S05]  /*9950*/  BRA `(.L_x_7698) ;  /* 0x0000302000007947 */ /* 0x000fea0003800000 */
.L_x_7679:
        /* <DEDUP_REMOVED lines=86> */
.L_x_7706:
[----:B------:R-:W-:Y:S05]  /*9ec0*/  BSYNC B0 ;  /* 0x0000000000007941 */ /* 0x000fea0003800000 */
.L_x_7705:
        /* <DEDUP_REMOVED lines=86> */
.L_x_7708:
[----:B------:R-:W-:Y:S05]  /*a430*/  BSYNC B0 ;  /* 0x0000000000007941 */ /* 0x000fea0003800000 */
.L_x_7707:
[----:B------:R3:W-:Y:S02]  /*a440*/  STS.128 [R160+0x2000], R24 ;  /* 0x00200018a0007388 */ /* 0x0007e40000000c00 */
.L_x_7704:
[----:B------:R-:W-:Y:S05]  /*a450*/  BSYNC B1 ;  /* 0x0000000000017941 */ /* 0x000fea0003800000 */
.L_x_7703:
        /* <DEDUP_REMOVED lines=91> */
.L_x_7712:
[----:B------:R-:W-:Y:S05]  /*aa10*/  BSYNC B0 ;  /* 0x0000000000007941 */ /* 0x000fea0003800000 */
.L_x_7711:
        /* <DEDUP_REMOVED lines=89> */
.L_x_7714:
[----:B------:R-:W-:Y:S05]  /*afb0*/  BSYNC B0 ;  /* 0x0000000000007941 */ /* 0x000fea0003800000 */
.L_x_7713:
[----:B------:R1:W-:Y:S02]  /*afc0*/  STS.128 [R160+0x2800], R20 ;  /* 0x00280014a0007388 */ /* 0x0003e40000000c00 */
.L_x_7710:
[----:B------:R-:W-:Y:S05]  /*afd0*/  BSYNC B1 ;  /* 0x0000000000017941 */ /* 0x000fea0003800000 */
.L_x_7709:
        /* <DEDUP_REMOVED lines=92> */
.L_x_7718:
[----:B------:R-:W-:Y:S05]  /*b5a0*/  BSYNC B0 ;  /* 0x0000000000007941 */ /* 0x000fea0003800000 */
.L_x_7717:
        /* <DEDUP_REMOVED lines=89> */
.L_x_7720:
[----:B------:R-:W-:Y:S05]  /*bb40*/  BSYNC B0 ;  /* 0x0000000000007941 */ /* 0x000fea0003800000 */
.L_x_7719:
[----:B------:R3:W-:Y:S02]  /*bb50*/  STS.128 [R160+0x3000], R20 ;  /* 0x00300014a0007388 */ /* 0x0007e40000000c00 */
.L_x_7716:
[----:B------:R-:W-:Y:S05]  /*bb60*/  BSYNC B1 ;  /* 0x0000000000017941 */ /* 0x000fea0003800000 */
.L_x_7715:
        /* <DEDUP_REMOVED lines=91> */
.L_x_7722:
[----:B------:R-:W-:Y:S05]  /*c120*/  BSYNC B0 ;  /* 0x0000000000007941 */ /* 0x000fea0003800000 */
.L_x_7721:
        /* <DEDUP_REMOVED lines=92> */
.L_x_7724:
[----:B------:R-:W-:Y:S05]  /*c6f0*/  BSYNC B0 ;  /* 0x0000000000007941 */ /* 0x000fea0003800000 */
.L_x_7723:
[----:B------:R3:W-:Y:S01]  /*c700*/  STS.128 [R160+0x3800], R20 ;  /* 0x00380014a0007388 */ /* 0x0007e20000000c00 */
[----:B------:R-:W-:Y:S05]  /*c710*/  BRA `(.L_x_7698) ;  /* 0x0000026000007947 */ /* 0x000fea0003800000 */
.L_x_7678:
        /* <DEDUP_REMOVED lines=38> */
.L_x_7698:
[----:B------:R-:W-:Y:S05]  /*c980*/  BSYNC B2 ;  /* 0x0000000000027941 */ /* 0x000fea0003800000 */
.L_x_7677:
[----:B------:R-:W-:Y:S01]  /*c990*/  IADD3 R164, R102, -0x1, RZ ;  /* 0xffffffff66a47810 */ /* 0x000fe20007ffe0ff */
[----:B------:R-:W-:Y:S01]  /*c9a0*/  IMAD.SHL.U32 R131, R130, 0x8, RZ ;  /* 0x0000000882837824 */ /* 0x000fe200078e00ff */
[----:B------:R-:W-:Y:S01]  /*c9b0*/  LEA R162, P0, R128, c[0x0][0x168], 0x1 ;  /* 0x00005a0080a27a11 */ /* 0x000fe200078008ff */
[----:B------:R-:W-:Y:S01]  /*c9c0*/  IMAD R57, R54, 0x10, R57 ;  /* 0x0000001036397824 */ /* 0x000fe200078e0239 */
[----:B-1----:R-:W-:Y:S01]  /*c9d0*/  LEA.HI R6, R59, R59, RZ, 0x1 ;  /* 0x0000003b3b067211 */ /* 0x002fe200078f08ff */
[----:B------:R-:W-:Y:S01]  /*c9e0*/  IMAD.SHL.U32 R3, R164, 0x40, RZ ;  /* 0x00000040a4037824 */ /* 0x000fe200078e00ff */
[----:B------:R-:W-:-:S02]  /*c9f0*/  LEA.HI.X R161, R128, c[0x0][0x16c], R52, 0x1, P0 ;  /* 0x00005b0080a17a11 */ /* 0x000fc400000f0c34 */
[----:B------:R-:W-:Y:S01]  /*ca00*/  LOP3.LUT R6, R6, 0xfffffffe, RZ, 0xc0, !PT ;  /* 0xfffffffe06067812 */ /* 0x000fe200078ec0ff */
[----:B------:R-:W-:Y:S01]  /*ca10*/  IMAD.IADD R5, R56, 0x1, -R3 ;  /* 0x0000000138057824 */ /* 0x000fe200078e0a03 */
[----:B------:R-:W-:-:S03]  /*ca20*/  SHF.R.S32.HI R168, RZ, 0x1f, R55 ;  /* 0x0000001fffa87819 */ /* 0x000fc60000011437 */
[----:B------:R-:W-:Y:S01]  /*ca30*/  IMAD.IADD R59, R59, 0x1, -R6 ;  /* 0x000000013b3b7824 */ /* 0x000fe200078e0a06 */
[-C--:B------:R-:W-:Y:S02]  /*ca40*/  ISETP.GE.AND P1, PT, R12, R5.reuse, PT ;  /* 0x000000050c00720c */ /* 0x080fe40003f26270 */
[-C--:B------:R-:W-:Y:S02]  /*ca50*/  ISETP.GE.AND P5, PT, R0, R5.reuse, PT ;  /* 0x000000050000720c */ /* 0x080fe40003fa6270 */
[-C--:B------:R-:W-:Y:S02]  /*ca60*/  ISETP.GE.AND P2, PT, R2, R5.reuse, PT ;  /* 0x000000050200720c */ /* 0x080fe40003f46270 */
[-C--:B------:R-:W-:Y:S02]  /*ca70*/  ISETP.GE.AND P4, PT, R130, R5.reuse, PT ;  /* 0x000000058200720c */ /* 0x080fe40003f86270 */
[----:B------:R-:W-:Y:S02]  /*ca80*/  ISETP.GE.AND P6, PT, R0, R5, PT ;  /* 0x000000050000720c */ /* 0x000fe40003fc6270 */
[----:B------:R-:W-:-:S02]  /*ca90*/  SHF.R.S32.HI R0, RZ, 0x1f, R125 ;  /* 0x0000001fff007819 */ /* 0x000fc4000001147d */
[----:B------:R-:W-:Y:S01]  /*caa0*/  LEA.HI R168, R168, R55, RZ, 0x2 ;  /* 0x00000037a8a87211 */ /* 0x000fe200078f10ff */
[----:B------:R-:W-:Y:S02]  /*cab0*/  @!P1 IMAD.MOV.U32 R4, RZ, RZ, c[0x0][0x198] ;  /* 0x00006600ff049624 */ /* 0x000fe400078e00ff */
[----:B------:R-:W-:Y:S01]  /*cac0*/  @!P1 IMAD.MOV.U32 R163, RZ, RZ, R161 ;  /* 0x000000ffffa39224 */ /* 0x000fe200078e00a1 */
[C---:B--2---:R-:W-:Y:S01]  /*cad0*/  @!P5 LEA R8, P0, R97.reuse, R162, 0x1 ;  /* 0x000000a26108d211 */ /* 0x044fe200078008ff */
[----:B------:R-:W-:Y:S01]  /*cae0*/  @!P1 IMAD.MOV.U32 R6, RZ, RZ, c[0x0][0x19c] ;  /* 0x00006700ff069624 */ /* 0x000fe200078e00ff */
[----:B------:R-:W-:Y:S01]  /*caf0*/  SHF.R.S32.HI R168, RZ, 0x2, R168 ;  /* 0x00000002ffa87819 */ /* 0x000fe200000114a8 */
[----:B------:R-:W-:Y:S01]  /*cb00*/  @!P1 IMAD.WIDE.U32 R10, R4, 0x60, R162 ;  /* 0x00000060040a9825 */ /* 0x000fe200078e00a2 */
[----:B------:R-:W-:Y:S02]  /*cb10*/  @!P5 LEA.HI.X R9, R97, R161, R96, 0x1, P0 ;  /* 0x000000a16109d211 */ /* 0x000fe400000f0c60 */
[----:B------:R-:W-:Y:S01]  /*cb20*/  IADD3 R57, R57, 0x1, R168 ;  /* 0x0000000139397810 */ /* 0x000fe20007ffe0a8 */
[----:B------:R-:W-:-:S02]  /*cb30*/  @!P2 IMAD.MOV.U32 R4, RZ, RZ, c[0x0][0x198] ;  /* 0x00006600ff04a624 */ /* 0x000fc400078e00ff */
[----:B------:R-:W-:Y:S02]  /*cb40*/  @!P1 IMAD R7, R6, 0x60, RZ ;  /* 0x0000006006079824 */ /* 0x000fe400078e02ff */
[----:B------:R-:W-:Y:S01]  /*cb50*/  @!P2 IMAD.MOV.U32 R6, RZ, RZ, c[0x0][0x19c] ;  /* 0x00006700ff06a624 */ /* 0x000fe200078e00ff */
[C---:B------:R-:W-:Y:S01]  /*cb60*/  @!P2 LEA R14, P0, R4.reuse, R162, 0x6 ;  /* 0x000000a2040ea211 */ /* 0x040fe200078030ff */
[----:B------:R-:W-:Y:S02]  /*cb70*/  @!P4 IMAD.MOV.U32 R163, RZ, RZ, R161 ;  /* 0x000000ffffa3c224 */ /* 0x000fe400078e00a1 */
[----:B------:R-:W-:Y:S01]  /*cb80*/  @!P1 IMAD.IADD R11, R11, 0x1, R7 ;  /* 0x000000010b0b9824 */ /* 0x000fe200078e0207 */
[----:B------:R-:W-:Y:S01]  /*cb90*/  @!P2 LEA.HI.X R15, R4, R161, R6, 0x6, P0 ;  /* 0x000000a1040fa211 */ /* 0x000fe200000f3406 */
[----:B------:R-:W-:Y:S01]  /*cba0*/  IMAD.SHL.U32 R4, R58, 0x40, RZ ;  /* 0x000000403a047824 */ /* 0x000fe200078e00ff */
[----:B------:R-:W-:Y:S01]  /*cbb0*/  @!PT LDS RZ, [RZ] ;  /* 0x00000000fffff984 */ /* 0x000fe20000000800 */
[----:B------:R-:W-:Y:S01]  /*cbc0*/  @!PT LDS RZ, [RZ] ;  /* 0x00000000fffff984 */ /* 0x000fe20000000800 */
[----:B------:R-:W-:Y:S01]  /*cbd0*/  @!PT LDS RZ, [RZ] ;  /* 0x00000000fffff984 */ /* 0x000fe20000000800 */
[----:B------:R1:W-:Y:S01]  /*cbe0*/  @!P4 LDGSTS.E.BYPASS.LTC128B.128 [R160+0x4000], [R162.64] ;  /* 0x04000000a2a0cfae */ /* 0x0003e2000b901d46 */
[----:B------:R-:W-:-:S03]  /*cbf0*/  LEA R166, P0, R104, c[0x0][0x170], 0x1 ;  /* 0x00005c0068a67a11 */ /* 0x000fc600078008ff */
[----:B------:R1:W-:Y:S01]  /*cc00*/  @!P4 LDGSTS.E.BYPASS.LTC128B.128 [R160+0x6000], [R162.64+0x80] ;  /* 0x06000080a2a0cfae */ /* 0x0003e2000b901d46 */
[-C--:B------:R-:W-:Y:S02]  /*cc10*/  ISETP.GE.AND P4, PT, R12, R5.reuse, PT ;  /* 0x000000050c00720c */ /* 0x080fe40003f86270 */
[----:B------:R-:W-:Y:S01]  /*cc20*/  LEA.HI.X R165, R104, c[0x0][0x174], R101, 0x1, P0 ;  /* 0x00005d0068a57a11 */ /* 0x000fe200000f0c65 */
[----:B------:R2:W-:Y:S01]  /*cc30*/  @!P5 LDGSTS.E.BYPASS.LTC128B.128 [R160+0x4800], [R8.64] ;  /* 0x0480000008a0dfae */ /* 0x0005e2000b901d46 */
[----:B------:R-:W-:Y:S02]  /*cc40*/  LOP3.LUT R4, R4, 0x1c0, RZ, 0xc0, !PT ;  /* 0x000001c004047812 */ /* 0x000fe400078ec0ff */
[C---:B------:R-:W-:Y:S01]  /*cc50*/  @!P6 LEA R6, P0, R99.reuse, R166, 0x1 ;  /* 0x000000a66306e211 */ /* 0x040fe200078008ff */
[----:B------:R2:W-:Y:S01]  /*cc60*/  @!P5 LDGSTS.E.BYPASS.LTC128B.128 [R160+0x6800], [R8.64+0x80] ;  /* 0x0680008008a0dfae */ /* 0x0005e2000b901d46 */
[----:B------:R-:W-:Y:S02]  /*cc70*/  ISETP.GE.AND P5, PT, R2, R5, PT ;  /* 0x000000050200720c */ /* 0x000fe40003fa6270 */
[----:B------:R-:W-:Y:S01]  /*cc80*/  @!P6 LEA.HI.X R7, R99, R165, R98, 0x1, P0 ;  /* 0x000000a56307e211 */ /* 0x000fe200000f0c62 */
[----:B------:R5:W-:Y:S02]  /*cc90*/  @!P2 LDGSTS.E.BYPASS.LTC128B.128 [R160+0x5000], [R14.64] ;  /* 0x050000000ea0afae */ /* 0x000be4000b901d46 */
[----:B------:R-:W-:-:S02]  /*cca0*/  @!P4 IMAD.MOV.U32 R12, RZ, RZ, c[0x0][0x1a0] ;  /* 0x00006800ff0cc624 */ /* 0x000fc400078e00ff */
[----:B------:R5:W-:Y:S01]  /*ccb0*/  @!P2 LDGSTS.E.BYPASS.LTC128B.128 [R160+0x7000], [R14.64+0x80] ;  /* 0x070000800ea0afae */ /* 0x000be2000b901d46 */
[----:B------:R-:W-:-:S03]  /*ccc0*/  @!P4 IMAD.MOV.U32 R167, RZ, RZ, R165 ;  /* 0x000000ffffa7c224 */ /* 0x000fc600078e00a5 */
[----:B------:R3:W-:Y:S01]  /*ccd0*/  @!P1 LDGSTS.E.BYPASS.LTC128B.128 [R160+0x5800], [R10.64] ;  /* 0x058000000aa09fae */ /* 0x0007e2000b901d46 */
[----:B------:R-:W-:-:S03]  /*cce0*/  @!P4 IMAD.WIDE.U32 R12, R12, 0x60, R166 ;  /* 0x000000600c0cc825 */ /* 0x000fc600078e00a6 */
[----:B------:R3:W-:Y:S01]  /*ccf0*/  @!P1 LDGSTS.E.BYPASS.LTC128B.128 [R160+0x7800], [R10.64+0x80] ;  /* 0x078000800aa09fae */ /* 0x0007e2000b901d46 */
[----:B------:R-:W-:Y:S02]  /*cd00*/  ISETP.GE.AND P1, PT, R130, R5, PT ;  /* 0x000000058200720c */ /* 0x000fe40003f26270 */
[----:B------:R-:W-:Y:S01]  /*cd10*/  SHF.R.U32.HI R5, RZ, 0x3, R4 ;  /* 0x00000003ff057819 */ /* 0x000fe20000011604 */
[----:B------:R-:W0:Y:S01]  /*cd20*/  LDGDEPBAR ;  /* 0x00000000000079af */ /* 0x000e220000000000 */
[----:B--2---:R-:W-:Y:S01]  /*cd30*/  LEA.HI R8, R0, R125, RZ, 0x3 ;  /* 0x0000007d00087211 */ /* 0x004fe200078f18ff */
[----:B------:R-:W-:Y:S01]  /*cd40*/  @!P4 IMAD.MOV.U32 R9, RZ, RZ, c[0x0][0x1a4] ;  /* 0x00006900ff09c624 */ /* 0x000fe200078e00ff */
[----:B------:R-:W-:-:S07]  /*cd50*/  LOP3.LUT R0, R4, 0x8, R131, 0xf8, !PT ;  /* 0x0000000804007812 */ /* 0x000fce00078ef883 */
[----:B------:R-:W-:Y:S01]  /*cd60*/  @!P1 IMAD.MOV.U32 R167, RZ, RZ, R165 ;  /* 0x000000ffffa79224 */ /* 0x000fe200078e00a5 */
[----:B------:R-:W-:Y:S01]  /*cd70*/  LOP3.LUT R2, R8, 0xfffffff8, RZ, 0xc0, !PT ;  /* 0xfffffff808027812 */ /* 0x000fe200078ec0ff */
[----:B------:R-:W-:Y:S01]  /*cd80*/  IMAD.SHL.U32 R4, R59, 0x8, RZ ;  /* 0x000000083b047824 */ /* 0x000fe200078e00ff */
[----:B------:R-:W-:Y:S01]  /*cd90*/  LOP3.LUT R0, R0, R5, RZ, 0x3c, !PT ;  /* 0x0000000500007212 */ /* 0x000fe200078e3cff */
[----:B------:R-:W-:Y:S02]  /*cda0*/  IMAD.SHL.U32 R8, R8, 0x40, RZ ;  /* 0x0000004008087824 */ /* 0x000fe400078e00ff */
[----:B------:R-:W-:Y:S02]  /*cdb0*/  IMAD.IADD R5, R125, 0x1, -R2 ;  /* 0x000000017d057824 */ /* 0x000fe400078e0a02 */
[----:B------:R-:W-:Y:S01]  /*cdc0*/  IMAD R153, R59, 0x200, R0 ;  /* 0x000002003b997824 */ /* 0x000fe200078e0200 */
[----:B------:R-:W-:Y:S01]  /*cdd0*/  LOP3.LUT R59, R8, 0xfffffe00, RZ, 0xc0, !PT ;  /* 0xfffffe00083b7812 */ /* 0x000fe200078ec0ff */
[----:B------:R-:W-:-:S02]  /*cde0*/  @!P5 IMAD.MOV.U32 R0, RZ, RZ, c[0x0][0x1a0] ;  /* 0x00006800ff00d624 */ /* 0x000fc400078e00ff */
[----:B------:R-:W-:Y:S01]  /*cdf0*/  @!P5 IMAD.MOV.U32 R2, RZ, RZ, c[0x0][0x1a4] ;  /* 0x00006900ff02d624 */ /* 0x000fe200078e00ff */
[----:B------:R-:W-:-:S04]  /*ce00*/  DEPBAR.LE SB0, 0x0 ;  /* 0x000080000000791a */ /* 0x000fc80000000000 */
[----:B------:R-:W-:Y:S01]  /*ce10*/  BAR.SYNC.DEFER_BLOCKING 0x0 ;  /* 0x0000000000007b1d */ /* 0x000fe20000010000 */
[----:B------:R-:W-:Y:S02]  /*ce20*/  @!P4 IMAD R9, R9, 0x60, RZ ;  /* 0x000000600909c824 */ /* 0x000fe400078e02ff */
[----:B------:R-:W-:Y:S02]  /*ce30*/  @!P4 IMAD.MOV.U32 R8, RZ, RZ, R12 ;  /* 0x000000ffff08c224 */ /* 0x000fe400078e000c */
[----:B------:R-:W-:Y:S02]  /*ce40*/  @!P4 IMAD.IADD R9, R13, 0x1, R9 ;  /* 0x000000010d09c824 */ /* 0x000fe400078e0209 */
[----:B------:R-:W-:-:S05]  /*ce50*/  IMAD.SHL.U32 R153, R153, 0x2, RZ ;  /* 0x0000000299997824 */ /* 0x000fca00078e00ff */
        /* <DEDUP_REMOVED lines=10> */
[C---:B---3--:R-:W-:Y:S01]  /*cf00*/  @!P5 LEA R10, P0, R0.reuse, R166, 0x6 ;  /* 0x000000a6000ad211 */ /* 0x048fe200078030ff */
[----:B------:R-:W-:Y:S03]  /*cf10*/  @P6 STS.128 [R160+0x8800], RZ ;  /* 0x008800ffa0006388 */ /* 0x000fe60000000c00 */
[----:B------:R-:W-:Y:S01]  /*cf20*/  LOP3.LUT R5, R5, 0x1c0, RZ, 0xc0, !PT ;  /* 0x000001c005057812 */ /* 0x000fe200078ec0ff */
[----:B------:R-:W-:Y:S01]  /*cf30*/  @P6 STS.128 [R160+0xa800], RZ ;  /* 0x00a800ffa0006388 */ /* 0x000fe20000000c00 */
[----:B------:R-:W-:-:S02]  /*cf40*/  @!P5 LEA.HI.X R11, R0, R165, R2, 0x6, P0 ;  /* 0x000000a5000bd211 */ /* 0x000fc400000f3402 */
[----:B------:R-:W-:Y:S01]  /*cf50*/  LOP3.LUT R4, R5, 0x8, R4, 0xf8, !PT ;  /* 0x0000000805047812 */ /* 0x000fe200078ef804 */
[----:B------:R-:W-:Y:S01]  /*cf60*/  @!PT LDS RZ, [RZ] ;  /* 0x00000000fffff984 */ /* 0x000fe20000000800 */
[----:B------:R-:W-:Y:S01]  /*cf70*/  @!PT LDS RZ, [RZ] ;  /* 0x00000000fffff984 */ /* 0x000fe20000000800 */
[----:B------:R-:W-:Y:S01]  /*cf80*/  @!PT LDS RZ, [RZ] ;  /* 0x00000000fffff984 */ /* 0x000fe20000000800 */
[----:B------:R2:W-:Y:S01]  /*cf90*/  @!P6 LDGSTS.E.BYPASS.LTC128B.128 [R160+0x8800], [R6.64] ;  /* 0x0880000006a0efae */ /* 0x0005e2000b901d46 */
[----:B------:R-:W-:Y:S02]  /*cfa0*/  SHF.R.U32.HI R5, RZ, 0x3, R5 ;  /* 0x00000003ff057819 */ /* 0x000fe40000011605 */
[----:B------:R-:W-:Y:S01]  /*cfb0*/  IADD3 R0, R153, 0x4000, RZ ;  /* 0x0000400099007810 */ /* 0x000fe20007ffe0ff */
[----:B------:R2:W-:Y:S01]  /*cfc0*/  @!P6 LDGSTS.E.BYPASS.LTC128B.128 [R160+0xa800], [R6.64+0x80] ;  /* 0x0a80008006a0efae */ /* 0x0005e2000b901d46 */
[----:B------:R-:W-:Y:S01]  /*cfd0*/  LOP3.LUT R4, R4, R5, RZ, 0x3c, !PT ;  /* 0x0000000504047212 */ /* 0x000fe200078e3cff */
[----:B------:R-:W-:Y:S02]  /*cfe0*/  IMAD R5, R54, 0x400, R59 ;  /* 0x0000040036057824 */ /* 0x000fe400078e023b */
[----:B------:R-:W-:Y:S02]  /*cff0*/  @P5 STS.128 [R160+0x9000], RZ ;  /* 0x009000ffa0005388 */ /* 0x000fe40000000c00 */
[----:B------:R-:W-:-:S02]  /*d000*/  IMAD.IADD R154, R4, 0x1, R5 ;  /* 0x00000001049a7824 */ /* 0x000fc400078e0205 */
[----:B------:R-:W-:Y:S01]  /*d010*/  @P5 STS.128 [R160+0xb000], RZ ;  /* 0x00b000ffa0005388 */ /* 0x000fe20000000c00 */
[----:B------:R-:W-:Y:S02]  /*d020*/  IMAD.MOV.U32 R5, RZ, RZ, 0x20 ;  /* 0x00000020ff057424 */ /* 0x000fe400078e00ff */
[----:B------:R-:W-:Y:S01]  /*d030*/  IMAD.SHL.U32 R154, R154, 0x2, RZ ;  /* 0x000000029a9a7824 */ /* 0x000fe200078e00ff */
[----:B------:R-:W-:Y:S01]  /*d040*/  @!PT LDS RZ, [RZ] ;  /* 0x00000000fffff984 */ /* 0x000fe20000000800 */
[----:B------:R-:W-:Y:S01]  /*d050*/  @!PT LDS RZ, [RZ] ;  /* 0x00000000fffff984 */ /* 0x000fe20000000800 */
[----:B------:R-:W-:Y:S01]  /*d060*/  @!PT LDS RZ, [RZ] ;  /* 0x00000000fffff984 */ /* 0x000fe20000000800 */
[----:B------:R3:W-:Y:S02]  /*d070*/  @!P5 LDGSTS.E.BYPASS.LTC128B.128 [R160+0x9000], [R10.64] ;  /* 0x090000000aa0dfae */ /* 0x0007e4000b901d46 */
[----:B------:R-:W-:Y:S02]  /*d080*/  SEL R5, R5, 0xffffffe0, !P2 ;  /* 0xffffffe005057807 */ /* 0x000fe40005000000 */
[----:B------:R3:W-:Y:S03]  /*d090*/  @!P5 LDGSTS.E.BYPASS.LTC128B.128 [R160+0xb000], [R10.64+0x80] ;  /* 0x0b0000800aa0dfae */ /* 0x0007e6000b901d46 */
[----:B------:R-:W-:Y:S01]  /*d0a0*/  IMAD R150, R5, 0x2, R154 ;  /* 0x0000000205967824 */ /* 0x000fe200078e029a */
[----:B------:R-:W-:Y:S04]  /*d0b0*/  @P4 STS.128 [R160+0x9800], RZ ;  /* 0x009800ffa0004388 */ /* 0x000fe80000000c00 */
[----:B------:R-:W-:Y:S01]  /*d0c0*/  @P4 STS.128 [R160+0xb800], RZ ;  /* 0x00b800ffa0004388 */ /* 0x000fe20000000c00 */
[----:B--2---:R-:W-:-:S03]  /*d0d0*/  IMAD.MOV.U32 R7, RZ, RZ, 0x10 ;  /* 0x00000010ff077424 */ /* 0x004fc600078e00ff */
[----:B------:R-:W-:Y:S01]  /*d0e0*/  @!PT LDS RZ, [RZ] ;  /* 0x00000000fffff984 */ /* 0x000fe20000000800 */
[----:B------:R-:W-:Y:S01]  /*d0f0*/  @!PT LDS RZ, [RZ] ;  /* 0x00000000fffff984 */ /* 0x000fe20000000800 */
[----:B------:R-:W-:Y:S01]  /*d100*/  @!PT LDS RZ, [RZ] ;  /* 0x00000000fffff984 */ /* 0x000fe20000000800 */
[----:B------:R3:W-:Y:S04]  /*d110*/  @!P4 LDGSTS.E.BYPASS.LTC128B.128 [R160+0x9800], [R8.64] ;  /* 0x0980000008a0cfae */ /* 0x0007e8000b901d46 */
[----:B------:R3:W-:Y:S01]  /*d120*/  @!P4 LDGSTS.E.BYPASS.LTC128B.128 [R160+0xb800], [R8.64+0x80] ;  /* 0x0b80008008a0cfae */ /* 0x0007e2000b901d46 */
[----:B------:R-:W-:Y:S02]  /*d130*/  SEL R7, R7, 0xfffffff0, !P1 ;  /* 0xfffffff007077807 */ /* 0x000fe40004800000 */
[----:B------:R-:W-:Y:S01]  /*d140*/  R2P PR, R58, 0x6 ;  /* 0x000000063a007804 */ /* 0x000fe20000000000 */
[----:B-----5:R-:W-:Y:S02]  /*d150*/  LDSM.16.M88.4 R12, [R154] ;  /* 0x000000009a0c783b */ /* 0x020fe40000000200 */
[----:B------:R-:W-:-:S02]  /*d160*/  IMAD R152, R7, 0x2, R154 ;  /* 0x0000000207987824 */ /* 0x000fc400078e029a */
[----:B------:R-:W2:Y:S02]  /*d170*/  LDSM.16.M88.4 R20, [R153+0x4000] ;  /* 0x004000009914783b */ /* 0x000ea40000000200 */
[----:B------:R-:W-:Y:S02]  /*d180*/  IMAD R149, R5, 0x2, R152 ;  /* 0x0000000205957824 */ /* 0x000fe400078e0298 */
[----:B------:R-:W-:Y:S04]  /*d190*/  LDSM.16.M88.4 R64, [R152] ;  /* 0x000000009840783b */ /* 0x000fe80000000200 */
[----:B------:R-:W-:Y:S01]  /*d1a0*/  @P1 IADD3 R151, R0, -0x20, RZ ;  /* 0xffffffe000971810 */ /* 0x000fe20007ffe0ff */
[----:B----4-:R-:W4:Y:S01]  /*d1b0*/  LDSM.16.M88.4 R36, [R153+0x4800] ;  /* 0x004800009924783b */ /* 0x010f220000000200 */
[----:B------:R-:W-:-:S02]  /*d1c0*/  IMAD.MOV.U32 R0, RZ, RZ, 0x40 ;  /* 0x00000040ff007424 */ /* 0x000fc400078e00ff */
[C---:B------:R-:W-:Y:S01]  /*d1d0*/  IADD3 R143, R151.reuse, 0x800, RZ ;  /* 0x00000800978f7810 */ /* 0x040fe20007ffe0ff */
[----:B------:R-:W-:Y:S01]  /*d1e0*/  LDSM.16.M88.4 R32, [R151] ;  /* 0x000000009720783b */ /* 0x000fe20000000200 */
[C---:B------:R-:W-:Y:S02]  /*d1f0*/  IADD3 R142, R151.reuse, 0x1000, RZ ;  /* 0x00001000978e7810 */ /* 0x040fe40007ffe0ff */
[----:B------:R-:W-:Y:S01]  /*d200*/  SEL R0, R0, 0xffffffc0, !P2 ;  /* 0xffffffc000007807 */ /* 0x000fe20005000000 */
[----:B------:R-:W5:Y:S01]  /*d210*/  LDSM.16.M88.4 R48, [R153+0x5000] ;  /* 0x005000009930783b */ /* 0x000f620000000200 */
[C---:B------:R-:W-:Y:S02]  /*d220*/  IADD3 R141, R151.reuse, 0x1800, RZ ;  /* 0x00001800978d7810 */ /* 0x040fe40007ffe0ff */
[----:B------:R-:W-:Y:S01]  /*d230*/  IADD3 R139, R151, 0x2000, RZ ;  /* 0x00002000978b7810 */ /* 0x000fe20007ffe0ff */
[----:B---3--:R-:W3:Y:S01]  /*d240*/  LDSM.16.M88.4 R8, [R153+0x5800] ;  /* 0x005800009908783b */ /* 0x008ee20000000200 */
[----:B------:R-:W-:Y:S01]  /*d250*/  IMAD.IADD R147, R153, 0x1, R0 ;  /* 0x0000000199937824 */ /* 0x000fe200078e0200 */
[C---:B------:R-:W-:Y:S01]  /*d260*/  IADD3 R138, R151.reuse, 0x2800, RZ ;  /* 0x00002800978a7810 */ /* 0x040fe20007ffe0ff */
[----:B------:R-:W-:Y:S01]  /*d270*/  IMAD.IADD R140, R0, 0x1, R151 ;  /* 0x00000001008c7824 */ /* 0x000fe200078e0297 */
[----:B------:R-:W-:Y:S01]  /*d280*/  LDSM.16.M88.4 R72, [R150] ;  /* 0x000000009648783b */ /* 0x000fe20000000200 */
[----:B------:R-:W-:-:S02]  /*d290*/  IADD3 R137, R151, 0x3000, RZ ;  /* 0x0000300097897810 */ /* 0x000fc40007ffe0ff */
[----:B------:R-:W-:Y:S01]  /*d2a0*/  IADD3 R136, R151, 0x3800, RZ ;  /* 0x0000380097887810 */ /* 0x000fe20007ffe0ff */
[----:B------:R-:W1:Y:S04]  /*d2b0*/  LDSM.16.M88.4 R44, [R147+0x4000] ;  /* 0x00400000932c783b */ /* 0x000e680000000200 */
[----:B------:R-:W1:Y:S04]  /*d2c0*/  LDSM.16.M88.4 R80, [R151+0x800] ;  /* 0x000800009750783b */ /* 0x000e680000000200 */
[----:B------:R-:W1:Y:S01]  /*d2d0*/  LDSM.16.M88.4 R24, [R151+0x1000] ;  /* 0x001000009718783b */ /* 0x000e620000000200 */
[C---:B--2---:R-:W-:Y:S03]  /*d2e0*/  HMMA.16816.F32 R16, R12.reuse, R20, RZ ;  /* 0x000000140c10723c */ /* 0x044fe600000018ff */
[----:B------:R-:W2:Y:S04]  /*d2f0*/  LDSM.16.M88.4 R68, [R151+0x1800] ;  /* 0x001800009744783b */ /* 0x000ea80000000200 */
[----:B------:R-:W-:Y:S01]  /*d300*/  LDSM.16.M88.4 R84, [R149] ;  /* 0x000000009554783b */ /* 0x000fe20000000200 */
[C---:B------:R-:W-:Y:S03]  /*d310*/  HMMA.16816.F32 R20, R12.reuse, R22, RZ ;  /* 0x000000160c14723c */ /* 0x040fe600000018ff */
[----:B------:R-:W-:Y:S04]  /*d320*/  LDSM.16.M88.4 R40, [R147+0x5000] ;  /* 0x005000009328783b */ /* 0x000fe80000000200 */
[----:B------:R-:W-:Y:S01]  /*d330*/  LDSM.16.M88.4 R96, [R140+0x1000] ;  /* 0x001000008c60783b */ /* 0x000fe20000000200 */
[C---:B----4-:R-:W-:Y:S03]  /*d340*/  HMMA.16816.F32 R28, R12.reuse, R36, RZ ;  /* 0x000000240c1c723c */ /* 0x050fe600000018ff */
[----:B------:R-:W-:Y:S04]  /*d350*/  LDSM.16.M88.4 R88, [R140+0x2000] ;  /* 0x002000008c58783b */ /* 0x000fe80000000200 */
[----:B------:R-:W-:Y:S01]  /*d360*/  LDSM.16.M88.4 R92, [R151+0x2800] ;  /* 0x00280000975c783b */ /* 0x000fe20000000200 */
[----:B-----5:R-:W-:Y:S03]  /*d370*/  HMMA.16816.F32 R60, R12, R48, RZ ;  /* 0x000000300c3c723c */ /* 0x020fe600000018ff */
[----:B------:R-:W0:Y:S05]  /*d380*/  LDGDEPBAR ;  /* 0x00000000000079af */ /* 0x000e2a0000000000 */
[----:B------:R-:W-:Y:S08]  /*d390*/  HMMA.16816.F32 R20, R64, R34, R20 ;  /* 0x000000224014723c */ /* 0x000ff00000001814 */
[C---:B------:R-:W-:Y:S08]  /*d3a0*/  HMMA.16816.F32 R36, R12.reuse, R38, RZ ;  /* 0x000000260c24723c */ /* 0x040ff000000018ff */
[C---:B------:R-:W-:Y:S08]  /*d3b0*/  HMMA.16816.F32 R48, R12.reuse, R50, RZ ;  /* 0x000000320c30723c */ /* 0x040ff000000018ff */
[C---:B---3--:R-:W-:Y:S08]  /*d3c0*/  HMMA.16816.F32 R76, R12.reuse, R8, RZ ;  /* 0x000000080c4c723c */ /* 0x048ff000000018ff */
[----:B------:R-:W-:Y:S01]  /*d3d0*/  HMMA.16816.F32 R12, R12, R10, RZ ;  /* 0x0000000a0c0c723c */ /* 0x000fe200000018ff */
[----:B------:R-:W-:Y:S07]  /*d3e0*/  LDSM.16.M88.4 R8, [R147+0x4800] ;  /* 0x004800009308783b */ /* 0x000fee0000000200 */
[----:B------:R-:W-:Y:S01]  /*d3f0*/  HMMA.16816.F32 R16, R64, R32, R16 ;  /* 0x000000204010723c */ /* 0x000fe20000001810 */
[----:B------:R-:W3:Y:S07]  /*d400*/  LDSM.16.M88.4 R32, [R140] ;  /* 0x000000008c20783b */ /* 0x000eee0000000200 */
[----:B-1----:R-:W-:Y:S08]  /*d410*/  HMMA.16816.F32 R20, R72, R46, R20 ;  /* 0x0000002e4814723c */ /* 0x002ff00000001814 */
        /* <DEDUP_REMOVED lines=9> */
[----:B------:R-:W1:Y:S03]  /*d4b0*/  LDSM.16.M88.4 R64, [R153+0x6000] ;  /* 0x006000009940783b */ /* 0x000e660000000200 */
[----:B---3--:R-:W-:Y:S08]  /*d4c0*/  HMMA.16816.F32 R20, R84, R34, R20 ;  /* 0x000000225414723c */ /* 0x008ff00000001814 */
        /* <DEDUP_REMOVED lines=50> */
[----:B-1----:R-:W1:Y:S07]  /*d7f0*/  LDSM.16.M88.4 R20, [R151+0x3800] ;  /* 0x003800009714783b */ /* 0x002e6e0000000200 */
[----:B------:R-:W-:Y:S01]  /*d800*/  HMMA.16816.F32 R16, R8, R88, R16 ;  /* 0x000000580810723c */ /* 0x000fe20000001810 */
[----:B------:R-:W4:Y:S07]  /*d810*/  LDSM.16.M88.4 R88, [R147+0x7000] ;  /* 0x007000009358783b */ /* 0x000f2e0000000200 */
[C---:B--2---:R-:W-:Y:S08]  /*d820*/  HMMA.16816.F32 R72, R68.reuse, R94, R72 ;  /* 0x0000005e4448723c */ /* 0x044ff00000001848 */
[----:B------:R-:W-:Y:S08]  /*d830*/  HMMA.16816.F32 R76, R68, R92, R76 ;  /* 0x0000005c444c723c */ /* 0x000ff0000000184c */
[----:B---3--:R-:W-:Y:S01]  /*d840*/  HMMA.16816.F32 R28, R8, R24, R28 ;  /* 0x00000018081c723c */ /* 0x008fe2000000181c */
[----:B------:R-:W-:-:S02]  /*d850*/  FMUL.FTZ R17, R17, c[0x0][0x2ec] ;  /* 0x0000bb0011117a20 */ /* 0x000fc40000410000 */
[----:B------:R-:W-:Y:S02]  /*d860*/  FMUL.FTZ R18, R18, c[0x0][0x2ec] ;  /* 0x0000bb0012127a20 */ /* 0x000fe40000410000 */
[----:B------:R-:W-:Y:S01]  /*d870*/  FMUL.FTZ R6, R16, c[0x0][0x2ec] ;  /* 0x0000bb0010067a20 */ /* 0x000fe20000410000 */
[----:B------:R-:W2:Y:S01]  /*d880*/  MUFU.TANH R33, R17 ;  /* 0x0000001100217308 */ /* 0x000ea20000002400 */
[----:B------:R-:W-:Y:S01]  /*d890*/  FMUL.FTZ R34, R19, c[0x0][0x2ec] ;  /* 0x0000bb0013227a20 */ /* 0x000fe20000410000 */
        /* <DEDUP_REMOVED lines=28> */
[C---:B------:R-:W-:Y:S01]  /*da60*/  HMMA.16816.F32 R48, R8.reuse, R18, R48 ;  /* 0x000000120830723c */ /* 0x040fe20000001830 */
[----:B------:R-:W-:Y:S01]  /*da70*/  FMUL.FTZ R37, R39, c[0x0][0x2ec] ;  /* 0x0000bb0027257a20 */ /* 0x000fe20000410000 */
[----:B------:R-:W-:Y:S05]  /*da80*/  MUFU.TANH R6, R6 ;  /* 0x0000000600067308 */ /* 0x000fea0000002400 */
[----:B------:R-:W-:Y:S01]  /*da90*/  IMAD.SHL.U32 R18, R53, 0x2, RZ ;  /* 0x0000000235127824 */ /* 0x000fe200078e00ff */
[----:B------:R-:W-:Y:S01]  /*daa0*/  IADD3 R19, R56, R57, -R156 ;  /* 0x0000003938137210 */ /* 0x000fe20007ffe89c */
[----:B--2---:R-:W-:Y:S01]  /*dab0*/  HMMA.16816.F32 R72, R8, R22, R72 ;  /* 0x000000160848723c */ /* 0x004fe20000001848 */
[----:B-1----:R-:W-:Y:S01]  /*dac0*/  LOP3.LUT R0, R4, R59, RZ, 0xfc, !PT ;  /* 0x0000003b04007212 */ /* 0x002fe200078efcff */
[----:B------:R-:W1:Y:S01]  /*dad0*/  MUFU.TANH R16, R16 ;  /* 0x0000001000107308 */ /* 0x000e620000002400 */
[----:B------:R-:W-:-:S02]  /*dae0*/  LOP3.LUT R18, R18, 0x6, RZ, 0xc0, !PT ;  /* 0x0000000612127812 */ /* 0x000fc400078ec0ff */
[----:B------:R-:W-:Y:S02]  /*daf0*/  IADD3 R19, R19, c[0x0][0x2e8], RZ ;  /* 0x0000ba0013137a10 */ /* 0x000fe40007ffe0ff */
[----:B------:R-:W-:Y:S01]  /*db00*/  FMUL.FTZ R60, R60, c[0x0][0x2ec] ;  /* 0x0000bb003c3c7a20 */ /* 0x000fe20000410000 */
[----:B------:R-:W-:Y:S01]  /*db10*/  HMMA.16816.F32 R76, R8, R20, R76 ;  /* 0x00000014084c723c */ /* 0x000fe2000000184c */
[----:B------:R-:W-:Y:S01]  /*db20*/  IMAD.IADD R18, R3, 0x1, R18 ;  /* 0x0000000103127824 */ /* 0x000fe200078e0212 */
[----:B------:R-:W-:Y:S01]  /*db30*/  IADD3 R103, R19, 0x8, RZ ;  /* 0x0000000813677810 */ /* 0x000fe20007ffe0ff */
[----:B------:R-:W-:Y:S01]  /*db40*/  FMUL.FTZ R61, R61, c[0x0][0x2ec] ;  /* 0x0000bb003d3d7a20 */ /* 0x000fe20000410000 */
[-C--:B------:R-:W-:Y:S01]  /*db50*/  IMNMX R2, R19, R56.reuse, PT ;  /* 0x0000003813027217 */ /* 0x080fe20003800200 */
[----:B------:R-:W-:Y:S01]  /*db60*/  FMUL.FTZ R63, R63, c[0x0][0x2ec] ;  /* 0x0000bb003f3f7a20 */ /* 0x000fe20000410000 */
[----:B------:R-:W-:Y:S01]  /*db70*/  IMNMX R103, R103, R56, PT ;  /* 0x0000003867677217 */ /* 0x000fe20003800200 */
[----:B------:R-:W-:Y:S01]  /*db80*/  FMUL.FTZ R25, R49, c[0x0][0x2ec] ;  /* 0x0000bb0031197a20 */ /* 0x000fe20000410000 */
[C---:B------:R-:W-:Y:S01]  /*db90*/  IADD3 R19, R18.reuse, 0x1, RZ ;  /* 0x0000000112137810 */ /* 0x040fe20007ffe0ff */
[----:B------:R-:W2:Y:S01]  /*dba0*/  MUFU.TANH R121, R60 ;  /* 0x0000003c00797308 */ /* 0x000ea20000002400 */
[----:B------:R-:W-:Y:S01]  /*dbb0*/  IADD3 R4, R18, 0x8, RZ ;  /* 0x0000000812047810 */ /* 0x000fe20007ffe0ff */
[----:B------:R-:W-:Y:S01]  /*dbc0*/  FMUL.FTZ R62, R62, c[0x0][0x2ec] ;  /* 0x0000bb003e3e7a20 */ /* 0x000fe20000410000 */
[CC--:B------:R-:W-:Y:S01]  /*dbd0*/  ISETP.GE.AND P5, PT, R19.reuse, R2.reuse, PT ;  /* 0x000000021300720c */ /* 0x0c0fe20003fa6270 */
[----:B------:R-:W-:Y:S01]  /*dbe0*/  FMUL.FTZ R27, R48, c[0x0][0x2ec] ;  /* 0x0000bb00301b7a20 */ /* 0x000fe20000410000 */
[-C--:B------:R-:W-:Y:S01]  /*dbf0*/  ISETP.GE.AND P1, PT, R19, R103.reuse, PT ;  /* 0x000000671300720c */ /* 0x080fe20003f26270 */
[----:B------:R-:W-:Y:S01]  /*dc00*/  FMUL.FTZ R26, R50, c[0x0][0x2ec] ;  /* 0x0000bb00321a7a20 */ /* 0x000fe20000410000 */
[CC--:B------:R-:W-:Y:S01]  /*dc10*/  ISETP.GE.AND P0, PT, R4.reuse, R2.reuse, PT ;  /* 0x000000020400720c */ /* 0x0c0fe20003f06270 */
[----:B------:R-:W1:Y:S01]  /*dc20*/  MUFU.TANH R119, R61 ;  /* 0x0000003d00777308 */ /* 0x000e620000002400 */
[-C--:B------:R-:W-:Y:S01]  /*dc30*/  ISETP.GE.AND P2, PT, R4, R103.reuse, PT ;  /* 0x000000670400720c */ /* 0x080fe20003f46270 */
[----:B------:R-:W-:Y:S01]  /*dc40*/  FMUL.FTZ R72, R72, c[0x0][0x2ec] ;  /* 0x0000bb0048487a20 */ /* 0x000fe20000410000 */
[C---:B------:R-:W-:Y:S01]  /*dc50*/  IADD3 R4, R18.reuse, 0x9, RZ ;  /* 0x0000000912047810 */ /* 0x040fe20007ffe0ff */
[----:B------:R-:W-:Y:S01]  /*dc60*/  FMUL.FTZ R24, R51, c[0x0][0x2ec] ;  /* 0x0000bb0033187a20 */ /* 0x000fe20000410000 */
[----:B------:R-:W-:Y:S01]  /*dc70*/  IADD3 R12, R18, 0x10, RZ ;  /* 0x00000010120c7810 */ /* 0x000fe20007ffe0ff */
[----:B------:R-:W-:Y:S01]  /*dc80*/  FMUL.FTZ R73, R73, c[0x0][0x2ec] ;  /* 0x0000bb0049497a20 */ /* 0x000fe20000410000 */
        /* <DEDUP_REMOVED lines=12> */
[----:B------:R-:W-:Y:S01]  /*dd50*/  IADD3 R12, R18, 0x18, RZ ;  /* 0x00000018120c7810 */ /* 0x000fe20007ffe0ff */
[----:B------:R-:W-:Y:S01]  /*dd60*/  FMUL.FTZ R74, R74, c[0x0][0x2ec] ;  /* 0x0000bb004a4a7a20 */ /* 0x000fe20000410000 */
[----:B------:R-:W-:Y:S01]  /*dd70*/  FSEL R19, R40, -INF , !P6 ;  /* 0xff80000028137808 */ /* 0x000fe20007000000 */
[----:B------:R-:W-:Y:S01]  /*dd80*/  FMUL.FTZ R75, R75, c[0x0][0x2ec] ;  /* 0x0000bb004b4b7a20 */ /* 0x000fe20000410000 */
[----:B------:R-:W-:Y:S01]  /*dd90*/  FSEL R58, R58, -INF , !P4 ;  /* 0xff8000003a3a7808 */ /* 0x000fe20006000000 */
[----:B------:R-:W1:Y:S01]  /*dda0*/  MUFU.TANH R124, R72 ;  /* 0x00000048007c7308 */ /* 0x000e620000002400 */
[----:B------:R-:W-:-:S02]  /*ddb0*/  IADD3 R13, R18, 0x11, RZ ;  /* 0x00000011120d7810 */ /* 0x000fc40007ffe0ff */
[CC--:B------:R-:W-:Y:S02]  /*ddc0*/  ISETP.GE.AND P6, PT, R12.reuse, R2.reuse, PT ;  /* 0x000000020c00720c */ /* 0x0c0fe40003fc6270 */
[----:B------:R-:W-:Y:S02]  /*ddd0*/  ISETP.GE.AND P4, PT, R12, R103, PT ;  /* 0x000000670c00720c */ /* 0x000fe40003f86270 */
[----:B------:R-:W-:Y:S01]  /*dde0*/  IADD3 R12, R18, 0x19, RZ ;  /* 0x00000019120c7810 */ /* 0x000fe20007ffe0ff */
[----:B------:R-:W1:Y:S01]  /*ddf0*/  MUFU.TANH R37, R37 ;  /* 0x0000002500257308 */ /* 0x000e620000002400 */
[----:B------:R-:W-:Y:S02]  /*de00*/  FSEL R35, R35, -INF , !P0 ;  /* 0xff80000023237808 */ /* 0x000fe40004000000 */
[----:B------:R-:W-:Y:S02]  /*de10*/  ISETP.GE.AND P0, PT, R13, R2, PT ;  /* 0x000000020d00720c */ /* 0x000fe40003f06270 */
[----:B-----5:R-:W-:-:S02]  /*de20*/  FSEL R15, R28, -INF , !P5 ;  /* 0xff8000001c0f7808 */ /* 0x020fc40006800000 */
[----:B------:R-:W-:Y:S01]  /*de30*/  IADD3 R20, R18, 0x20, RZ ;  /* 0x0000002012147810 */ /* 0x000fe20007ffe0ff */
[----:B------:R-:W5:Y:S01]  /*de40*/  MUFU.TANH R130, R62 ;  /* 0x0000003e00827308 */ /* 0x000f620000002400 */
[----:B------:R-:W-:Y:S02]  /*de50*/  ISETP.GE.AND P5, PT, R12, R2, PT ;  /* 0x000000020c00720c */ /* 0x000fe40003fa6270 */
[----:B------:R-:W-:Y:S02]  /*de60*/  IADD3 R8, R18, 0x21, RZ ;  /* 0x0000002112087810 */ /* 0x000fe40007ffe0ff */
[----:B------:R-:W-:Y:S02]  /*de70*/  FSEL R4, R41, -INF , !P2 ;  /* 0xff80000029047808 */ /* 0x000fe40005000000 */
[----:B------:R-:W-:Y:S01]  /*de80*/  ISETP.GE.AND P2, PT, R13, R103, PT ;  /* 0x000000670d00720c */ /* 0x000fe20003f46270 */
[----:B------:R-:W2:Y:S01]  /*de90*/  MUFU.TANH R27, R27 ;  /* 0x0000001b001b7308 */ /* 0x000ea20000002400 */
[----:B----4-:R-:W-:-:S02]  /*dea0*/  FSEL R13, R29, -INF , !P0 ;  /* 0xff8000001d0d7808 */ /* 0x010fc40004000000 */
[----:B---3--:R-:W-:Y:S02]  /*deb0*/  FSEL R11, R17, -INF , !P6 ;  /* 0xff800000110b7808 */ /* 0x008fe40007000000 */
[----:B------:R-:W-:Y:S02]  /*dec0*/  FSEL R10, R36, -INF , !P4 ;  /* 0xff800000240a7808 */ /* 0x000fe40006000000 */
[-C--:B------:R-:W-:Y:S01]  /*ded0*/  ISETP.GE.AND P0, PT, R20, R2.reuse, PT ;  /* 0x000000021400720c */ /* 0x080fe20003f06270 */
[----:B------:R-:W3:Y:S01]  /*dee0*/  MUFU.TANH R26, R26 ;  /* 0x0000001a001a7308 */ /* 0x000ee20000002400 */
[C---:B------:R-:W-:Y:S02]  /*def0*/  ISETP.GE.AND P6, PT, R8.reuse, R2, PT ;  /* 0x000000020800720c */ /* 0x040fe40003fc6270 */
[----:B------:R-:W-:Y:S02]  /*df00*/  ISETP.GE.AND P4, PT, R8, R103, PT ;  /* 0x000000670800720c */ /* 0x000fe40003f86270 */
[----:B-1----:R-:W-:-:S02]  /*df10*/  FSEL R9, R16, -INF , !P5 ;  /* 0xff80000010097808 */ /* 0x002fc40006800000 */
[C---:B------:R-:W-:Y:S01]  /*df20*/  IADD3 R17, R18.reuse, 0x29, RZ ;  /* 0x0000002912117810 */ /* 0x040fe20007ffe0ff */
[----:B------:R-:W1:Y:S01]  /*df30*/  MUFU.TANH R131, R76 ;  /* 0x0000004c00837308 */ /* 0x000e620000002400 */
[----:B------:R-:W-:Y:S02]  /*df40*/  IADD3 R16, R18, 0x30, RZ ;  /* 0x0000003012107810 */ /* 0x000fe40007ffe0ff */
[----:B--2---:R-:W-:Y:S02]  /*df50*/  FSEL R121, R121, -INF , !P0 ;  /* 0xff80000079797808 */ /* 0x004fe40004000000 */
[----:B------:R-:W-:Y:S02]  /*df60*/  FSEL R119, R119, -INF , !P6 ;  /* 0xff80000077777808 */ /* 0x000fe40007000000 */
[----:B------:R-:W-:Y:S01]  /*df70*/  FSEL R122, R122, -INF , !P4 ;  /* 0xff8000007a7a7808 */ /* 0x000fe20006000000 */
[----:B------:R-:W2:Y:S01]  /*df80*/  MUFU.TANH R120, R78 ;  /* 0x0000004e00787308 */ /* 0x000ea20000002400 */
[----:B------:R-:W-:-:S02]  /*df90*/  ISETP.GE.AND P0, PT, R17, R2, PT ;  /* 0x000000021100720c */ /* 0x000fc40003f06270 */
[C---:B------:R-:W-:Y:S02]  /*dfa0*/  ISETP.GE.AND P6, PT, R16.reuse, R2, PT ;  /* 0x000000021000720c */ /* 0x040fe40003fc6270 */
[-C--:B------:R-:W-:Y:S02]  /*dfb0*/  ISETP.GE.AND P4, PT, R16, R103.reuse, PT ;  /* 0x000000671000720c */ /* 0x080fe40003f86270 */
[----:B------:R-:W-:Y:S01]  /*dfc0*/  IADD3 R16, R18, 0x38, RZ ;  /* 0x0000003812107810 */ /* 0x000fe20007ffe0ff */
[----:B------:R-:W4:Y:S01]  /*dfd0*/  MUFU.TANH R24, R24 ;  /* 0x0000001800187308 */ /* 0x000f220000002400 */
[----:B------:R-:W-:Y:S02]  /*dfe0*/  FSEL R14, R30, -INF , !P1 ;  /* 0xff8000001e0e7808 */ /* 0x000fe40004800000 */
[----:B------:R-:W-:Y:S02]  /*dff0*/  ISETP.GE.AND P1, PT, R12, R103, PT ;  /* 0x000000670c00720c */ /* 0x000fe40003f26270 */
[----:B------:R-:W-:-:S02]  /*e000*/  FSEL R25, R25, -INF , !P0 ;  /* 0xff80000019197808 */ /* 0x000fc40004000000 */
[----:B------:R-:W-:Y:S01]  /*e010*/  FSEL R12, R31, -INF , !P2 ;  /* 0xff8000001f0c7808 */ /* 0x000fe20005000000 */
[----:B------:R-:W1:Y:S01]  /*e020*/  MUFU.TANH R125, R77 ;  /* 0x0000004d007d7308 */ /* 0x000e620000002400 */
[----:B------:R-:W-:Y:S02]  /*e030*/  ISETP.GE.AND P0, PT, R16, R2, PT ;  /* 0x000000021000720c */ /* 0x000fe40003f06270 */
[----:B------:R-:W-:Y:S02]  /*e040*/  ISETP.GE.AND P2, PT, R20, R103, PT ;  /* 0x000000671400720c */ /* 0x000fe40003f46270 */
[----:B------:R-:W-:Y:S02]  /*e050*/  IADD3 R20, R18, 0x28, RZ ;  /* 0x0000002812147810 */ /* 0x000fe40007ffe0ff */
[----:B------:R-:W-:Y:S01]  /*e060*/  FSEL R124, R124, -INF , !P0 ;  /* 0xff8000007c7c7808 */ /* 0x000fe20004000000 */
[----:B------:R-:W1:Y:S01]  /*e070*/  MUFU.TANH R115, R79 ;  /* 0x0000004f00737308 */ /* 0x000e620000002400 */
[----:B------:R-:W-:-:S02]  /*e080*/  FSEL R8, R37, -INF , !P1 ;  /* 0xff80000025087808 */ /* 0x000fc40004800000 */
[----:B-----5:R-:W-:Y:S02]  /*e090*/  FSEL R130, R130, -INF , !P2 ;  /* 0xff80000082827808 */ /* 0x020fe40005000000 */
[----:B------:R-:W-:Y:S02]  /*e0a0*/  ISETP.GT.AND P0, PT, R164, R155, PT ;  /* 0x0000009ba400720c */ /* 0x000fe40003f04270 */
[C---:B------:R-:W-:Y:S01]  /*e0b0*/  ISETP.GE.AND P5, PT, R20.reuse, R2, PT ;  /* 0x000000021400720c */ /* 0x040fe20003fa6270 */
[----:B------:R-:W-:Y:S01]  /*e0c0*/  MUFU.TANH R123, R73 ;  /* 0x00000049007b7308 */ /* 0x000fe20000002400 */
[----:B------:R-:W-:Y:S01]  /*e0d0*/  BAR.SYNC.DEFER_BLOCKING 0x0 ;  /* 0x0000000000007b1d */ /* 0x000fe20000010000 */
[-C--:B------:R-:W-:Y:S02]  /*e0e0*/  ISETP.GE.AND P1, PT, R20, R103.reuse, PT ;  /* 0x000000671400720c */ /* 0x080fe40003f26270 */
[----:B------:R-:W-:Y:S02]  /*e0f0*/  ISETP.GE.AND P2, PT, R17, R103, PT ;  /* 0x000000671100720c */ /* 0x000fe40003f46270 */
[----:B------:R-:W-:-:S02]  /*e100*/  IADD3 R17, R18, 0x31, RZ ;  /* 0x0000003112117810 */ /* 0x000fc40007ffe0ff */
[----:B------:R-:W5:Y:S01]  /*e110*/  MUFU.TANH R114, R74 ;  /* 0x0000004a00727308 */ /* 0x000f620000002400 */
[----:B------:R-:W-:Y:S02]  /*e120*/  FSEL R27, R27, -INF , !P5 ;  /* 0xff8000001b1b7808 */ /* 0x000fe40006800000 */
[----:B---3--:R-:W-:Y:S02]  /*e130*/  FSEL R26, R26, -INF , !P1 ;  /* 0xff8000001a1a7808 */ /* 0x008fe40004800000 */
[----:B-1----:R-:W-:Y:S02]  /*e140*/  FSEL R131, R131, -INF , !P6 ;  /* 0xff80000083837808 */ /* 0x002fe40007000000 */
[----:B--2---:R-:W-:Y:S01]  /*e150*/  FSEL R120, R120, -INF , !P4 ;  /* 0xff80000078787808 */ /* 0x004fe20006000000 */
[----:B------:R-:W1:Y:S01]  /*e160*/  MUFU.TANH R112, R75 ;  /* 0x0000004b00707308 */ /* 0x000e620000002400 */
[C---:B------:R-:W-:Y:S02]  /*e170*/  ISETP.GE.AND P5, PT, R17.reuse, R2, PT ;  /* 0x000000021100720c */ /* 0x040fe40003fa6270 */
[----:B------:R-:W-:-:S02]  /*e180*/  ISETP.GE.AND P1, PT, R17, R103, PT ;  /* 0x000000671100720c */ /* 0x000fc40003f26270 */
[C---:B------:R-:W-:Y:S02]  /*e190*/  ISETP.GE.AND P6, PT, R18.reuse, R2, PT ;  /* 0x000000021200720c */ /* 0x040fe40003fc6270 */
[C---:B------:R-:W-:Y:S02]  /*e1a0*/  ISETP.GE.AND P4, PT, R18.reuse, R103, PT ;  /* 0x000000671200720c */ /* 0x040fe40003f86270 */
[----:B------:R-:W-:Y:S02]  /*e1b0*/  IADD3 R18, R18, 0x39, RZ ;  /* 0x0000003912127810 */ /* 0x000fe40007ffe0ff */
[----:B----4-:R-:W-:Y:S02]  /*e1c0*/  FSEL R24, R24, -INF , !P2 ;  /* 0xff80000018187808 */ /* 0x010fe40005000000 */
[----:B------:R-:W-:Y:S02]  /*e1d0*/  FSEL R125, R125, -INF , !P5 ;  /* 0xff8000007d7d7808 */ /* 0x000fe40006800000 */
[----:B------:R-:W-:-:S02]  /*e1e0*/  FSEL R115, R115, -INF , !P1 ;  /* 0xff80000073737808 */ /* 0x000fc40004800000 */
[-C--:B------:R-:W-:Y:S02]  /*e1f0*/  ISETP.GE.AND P2, PT, R16, R103.reuse, PT ;  /* 0x000000671000720c */ /* 0x080fe40003f46270 */
[C---:B------:R-:W-:Y:S02]  /*e200*/  ISETP.GE.AND P5, PT, R18.reuse, R2, PT ;  /* 0x000000021200720c */ /* 0x040fe40003fa6270 */
[----:B------:R-:W-:Y:S02]  /*e210*/  ISETP.GE.AND P1, PT, R18, R103, PT ;  /* 0x000000671200720c */ /* 0x000fe40003f26270 */
[----:B-----5:R-:W-:Y:S02]  /*e220*/  FSEL R114, R114, -INF , !P2 ;  /* 0xff80000072727808 */ /* 0x020fe40005000000 */
        /* <DEDUP_REMOVED lines=64> */
.L_x_7726:
[----:B------:R-:W-:-:S05]  /*e630*/  IMAD.MOV.U32 R3, RZ, RZ, c[0x0][0x198] ;  /* 0x00006600ff037624 */ /* 0x000fca00078e00ff */
[----:B------:R-:W-:-:S04]  /*e640*/  LEA R3, -R3, RZ, 0x6 ;  /* 0x000000ff03037211 */ /* 0x000fc800078e31ff */
[----:B------:R-:W-:Y:S02]  /*e650*/  SHF.R.S32.HI R16, RZ, 0x1f, R3 ;  /* 0x0000001fff107819 */ /* 0x000fe40000011403 */
.L_x_7727:
        /* <DEDUP_REMOVED lines=29> */
.L_x_7725:
        /* <DEDUP_REMOVED lines=65> */
[----:B------:R-:W-:Y:S01]  /*ec40*/  LDSM.16.MT88.4 R4, [R144+0xa000] ;  /* 0x00a000009004783b */ /* 0x000fe20000004200 */
[----:B------:R-:W-:Y:S01]  /*ec50*/  MUFU.EX2 R111, R111 ;  /* 0x0000006f006f7308 */ /* 0x000fe20000000800 */
[--C-:B------:R-:W-:Y:S02]  /*ec60*/  FFMA.FTZ R107, R15, c[0x0][0x23c], -R126.reuse ;  /* 0x00008f000f6b7a23 */ /* 0x100fe4000001087e */
[----:B------:R-:W1:Y:S01]  /*ec70*/  LDSM.16.MT88.4 R56, [R145+0xa000] ;  /* 0x00a000009138783b */ /* 0x000e620000004200 */
[----:B------:R-:W-:Y:S02]  /*ec80*/  FFMA.FTZ R28, R13, c[0x0][0x23c], -R126 ;  /* 0x00008f000d1c7a23 */ /* 0x000fe4000001087e */
[----:B------:R-:W-:-:S02]  /*ec90*/  FFMA.FTZ R33, R14, c[0x0][0x23c], -R117 ;  /* 0x00008f000e217a23 */ /* 0x000fc40000010875 */
[----:B------:R-:W2:Y:S01]  /*eca0*/  MUFU.EX2 R106, R106 ;  /* 0x0000006a006a7308 */ /* 0x000ea20000000800 */
[--C-:B------:R-:W-:Y:S02]  /*ecb0*/  FFMA.FTZ R32, R12, c[0x0][0x23c], -R117.reuse ;  /* 0x00008f000c207a23 */ /* 0x100fe40000010875 */
[----:B------:R-:W3:Y:S01]  /*ecc0*/  LDSM.16.MT88.4 R12, [R146+0x8800] ;  /* 0x00880000920c783b */ /* 0x000ee20000004200 */
[--C-:B------:R-:W-:Y:S02]  /*ecd0*/  FFMA.FTZ R29, R11, c[0x0][0x23c], -R126.reuse ;  /* 0x00008f000b1d7a23 */ /* 0x100fe4000001087e */
[----:B------:R-:W-:Y:S02]  /*ece0*/  FFMA.FTZ R0, R9, c[0x0][0x23c], -R126 ;  /* 0x00008f0009007a23 */ /* 0x000fe4000001087e */
[----:B------:R-:W4:Y:S01]  /*ecf0*/  MUFU.EX2 R30, R30 ;  /* 0x0000001e001e7308 */ /* 0x000f220000000800 */
[--C-:B------:R-:W-:Y:S02]  /*ed00*/  FFMA.FTZ R34, R10, c[0x0][0x23c], -R117.reuse ;  /* 0x00008f000a227a23 */ /* 0x100fe40000010875 */
[----:B------:R-:W-:-:S02]  /*ed10*/  FFMA.FTZ R31, R8, c[0x0][0x23c], -R117 ;  /* 0x00008f00081f7a23 */ /* 0x000fc40000010875 */
[----:B------:R-:W5:Y:S01]  /*ed20*/  LDSM.16.MT88.4 R8, [R145+0x8800] ;  /* 0x008800009108783b */ /* 0x000f620000004200 */
[--C-:B------:R-:W-:Y:S02]  /*ed30*/  FFMA.FTZ R116, R121, c[0x0][0x23c], -R126.reuse ;  /* 0x00008f0079747a23 */ /* 0x100fe4000001087e */
[----:B------:R-:W-:Y:S01]  /*ed40*/  MUFU.EX2 R113, R113 ;  /* 0x0000007100717308 */ /* 0x000fe20000000800 */
[----:B--2---:R-:W-:Y:S01]  /*ed50*/  F2FP.PACK_AB R64, R106, R111 ;  /* 0x0000006f6a40723e */ /* 0x004fe200000000ff */
[----:B------:R-:W-:Y:S02]  /*ed60*/  FFMA.FTZ R128, R122, c[0x0][0x23c], -R117 ;  /* 0x00008f007a807a23 */ /* 0x000fe40000010875 */
[--C-:B------:R-:W-:Y:S02]  /*ed70*/  FFMA.FTZ R119, R119, c[0x0][0x23c], -R126.reuse ;  /* 0x00008f0077777a23 */ /* 0x100fe4000001087e */
[--C-:B------:R-:W-:Y:S02]  /*ed80*/  FFMA.FTZ R118, R27, c[0x0][0x23c], -R126.reuse ;  /* 0x00008f001b767a23 */ /* 0x100fe4000001087e */
[----:B------:R-:W2:Y:S01]  /*ed90*/  MUFU.EX2 R110, R110 ;  /* 0x0000006e006e7308 */ /* 0x000ea20000000800 */
[----:B----4-:R-:W-:Y:S01]  /*eda0*/  F2FP.PACK_AB R66, R30, R109 ;  /* 0x0000006d1e42723e */ /* 0x010fe200000000ff */
[----:B------:R-:W-:-:S02]  /*edb0*/  FFMA.FTZ R121, R25, c[0x0][0x23c], -R126 ;  /* 0x00008f0019797a23 */ /* 0x000fc4000001087e */
[--C-:B------:R-:W-:Y:S02]  /*edc0*/  FFMA.FTZ R129, R130, c[0x0][0x23c], -R117.reuse ;  /* 0x00008f0082817a23 */ /* 0x100fe40000010875 */
[--C-:B------:R-:W-:Y:S02]  /*edd0*/  FFMA.FTZ R127, R26, c[0x0][0x23c], -R117.reuse ;  /* 0x00008f001a7f7a23 */ /* 0x100fe40000010875 */
[----:B------:R-:W-:Y:S01]  /*ede0*/  MUFU.EX2 R108, R108 ;  /* 0x0000006c006c7308 */ /* 0x000fe20000000800 */
[--C-:B------:R-:W-:Y:S02]  /*edf0*/  FFMA.FTZ R122, R24, c[0x0][0x23c], -R117.reuse ;  /* 0x00008f00187a7a23 */ /* 0x100fe40000010875 */
[----:B------:R-:W-:Y:S01]  /*ee00*/  LDSM.16.MT88.4 R24, [R146+0x9000] ;  /* 0x009000009218783b */ /* 0x000fe20000004200 */
[----:B------:R-:W-:Y:S02]  /*ee10*/  FFMA.FTZ R171, R123, c[0x0][0x23c], -R126 ;  /* 0x00008f007bab7a23 */ /* 0x000fe4000001087e */
[----:B------:R-:W-:-:S02]  /*ee20*/  FFMA.FTZ R114, R114, c[0x0][0x23c], -R117 ;  /* 0x00008f0072727a23 */ /* 0x000fc40000010875 */
[----:B------:R-:W4:Y:S01]  /*ee30*/  MUFU.EX2 R35, R35 ;  /* 0x0000002300237308 */ /* 0x000f220000000800 */
[----:B--2---:R-:W-:Y:S01]  /*ee40*/  F2FP.PACK_AB R65, R110, R113 ;  /* 0x000000716e41723e */ /* 0x004fe200000000ff */
[----:B------:R-:W-:Y:S02]  /*ee50*/  FFMA.FTZ R169, R112, c[0x0][0x23c], -R117 ;  /* 0x00008f0070a97a23 */ /* 0x000fe40000010875 */
[----:B------:R-:W-:Y:S02]  /*ee60*/  FADD.FTZ R106, R111, R106 ;  /* 0x0000006a6f6a7221 */ /* 0x000fe40000010000 */
[----:B------:R-:W-:Y:S02]  /*ee70*/  FADD.FTZ R113, R113, R110 ;  /* 0x0000006e71717221 */ /* 0x000fe40000010000 */
[----:B------:R-:W-:Y:S01]  /*ee80*/  MUFU.EX2 R107, R107 ;  /* 0x0000006b006b7308 */ /* 0x000fe20000000800 */
[----:B------:R-:W-:-:S04]  /*ee90*/  FADD.FTZ R109, R109, R106 ;  /* 0x0000006a6d6d7221 */ /* 0x000fc80000010000 */
[----:B------:R-:W-:Y:S01]  /*eea0*/  FADD.FTZ R30, R30, R109 ;  /* 0x0000006d1e1e7221 */ /* 0x000fe20000010000 */
[----:B----4-:R-:W-:Y:S02]  /*eeb0*/  F2FP.PACK_AB R67, R35, R108 ;  /* 0x0000006c2343723e */ /* 0x010fe400000000ff */
        /* <DEDUP_REMOVED lines=35> */
[----:B----4-:R-:W-:Y:S01]  /*f0f0*/  F2FP.PACK_AB R5, R32, R33 ;  /* 0x000000212005723e */ /* 0x010fe200000000ff */
[----:B------:R-:W-:Y:S01]  /*f100*/  MUFU.EX2 R114, R114 ;  /* 0x0000007200727308 */ /* 0x000fe20000000800 */
        /* <DEDUP_REMOVED lines=10> */
[----:B------:R-:W-:-:S02]  /*f1b0*/  FADD.FTZ R29, R0, R29 ;  /* 0x0000001d001d7221 */ /* 0x000fc40000010000 */
[----:B------:R-:W-:-:S05]  /*f1c0*/  FADD.FTZ R34, R31, R34 ;  /* 0x000000221f227221 */ /* 0x000fca0000010000 */
        /* <DEDUP_REMOVED lines=8> */
[C---:B------:R-:W-:Y:S08]  /*f250*/  HMMA.16816.F32 R72, R4.reuse, R20, R72 ;  /* 0x000000140448723c */ /* 0x040ff00000001848 */
[C---:B--2---:R-:W-:Y:S08]  /*f260*/  HMMA.16816.F32 R44, R4.reuse, R12, R44 ;  /* 0x0000000c042c723c */ /* 0x044ff0000000182c */
[C---:B------:R-:W-:Y:S01]  /*f270*/  HMMA.16816.F32 R48, R4.reuse, R14, R48 ;  /* 0x0000000e0430723c */ /* 0x040fe20000001830 */
[----:B------:R-:W2:Y:S07]  /*f280*/  LDSM.16.MT88.4 R12, [R144+0xa800] ;  /* 0x00a80000900c783b */ /* 0x000eae0000004200 */
[C---:B---3--:R-:W-:Y:S08]  /*f290*/  HMMA.16816.F32 R52, R4.reuse, R8, R52 ;  /* 0x000000080434723c */ /* 0x048ff00000001834 */
[C---:B------:R-:W-:Y:S01]  /*f2a0*/  HMMA.16816.F32 R56, R4.reuse, R10, R56 ;  /* 0x0000000a0438723c */ /* 0x040fe20000001838 */
[----:B------:R-:W3:Y:S07]  /*f2b0*/  LDSM.16.MT88.4 R8, [R148+0x9000] ;  /* 0x009000009408783b */ /* 0x000eee0000004200 */
[C---:B------:R-:W-:Y:S01]  /*f2c0*/  HMMA.16816.F32 R68, R4.reuse, R22, R68 ;  /* 0x000000160444723c */ /* 0x040fe20000001844 */
[----:B------:R-:W5:Y:S07]  /*f2d0*/  LDSM.16.MT88.4 R20, [R145+0x9000] ;  /* 0x009000009114783b */ /* 0x000f6e0000004200 */
        /* <DEDUP_REMOVED lines=23> */
[----:B------:R-:W3:Y:S07]  /*f450*/  LDSM.16.MT88.4 R20, [R144+0xb000] ;  /* 0x00b000009014783b */ /* 0x000eee0000004200 */
[C---:B--2---:R-:W-:Y:S08]  /*f460*/  HMMA.16816.F32 R44, R4.reuse, R12, R44 ;  /* 0x0000000c042c723c */ /* 0x044ff0000000182c */
[C---:B------:R-:W-:Y:S01]  /*f470*/  HMMA.16816.F32 R48, R4.reuse, R14, R48 ;  /* 0x0000000e0430723c */ /* 0x040fe20000001830 */
[----:B------:R-:W-:Y:S07]  /*f480*/  LDSM.16.MT88.4 R12, [R148+0x9800] ;  /* 0x00980000940c783b */ /* 0x000fee0000004200 */
[C---:B------:R-:W-:Y:S07]  /*f490*/  HMMA.16816.F32 R84, R4.reuse, R26, R84 ;  /* 0x0000001a0454723c */ /* 0x040fee0000001854 */
[----:B------:R-:W-:Y:S01]  /*f4a0*/  FFMA.FTZ R27, R120, c[0x0][0x23c], -R117 ;  /* 0x00008f00781b7a23 */ /* 0x000fe20000010875 */
[----:B-1----:R-:W-:Y:S01]  /*f4b0*/  HMMA.16816.F32 R72, R4, R8, R72 ;  /* 0x000000080448723c */ /* 0x002fe20000001848 */
        /* <DEDUP_REMOVED lines=118> */
.L_x_7729:
[----:B------:R-:W-:-:S05]  /*fc20*/  IMAD.MOV.U32 R5, RZ, RZ, c[0x0][0x1a0] ;  /* 0x00006800ff057624 */ /* 0x000fca00078e00ff */
[----:B------:R-:W-:-:S04]  /*fc30*/  LEA R5, -R5, RZ, 0x6 ;  /* 0x000000ff05057211 */ /* 0x000fc800078e31ff */
[----:B------:R-:W-:Y:S02]  /*fc40*/  SHF.R.S32.HI R0, RZ, 0x1f, R5 ;  /* 0x0000001fff007819 */ /* 0x000fe40000011405 */
.L_x_7730:
        /* <DEDUP_REMOVED lines=129> */
[----:B------:R-:W4:Y:S01]  /*10460*/  MUFU.TANH R0, R0 ;  /* 0x0000000000007308 */ /* 0x000f220000002400 */
[----:B------:R-:W-:-:S03]  /*10470*/  FMUL.FTZ R6, R6, c[0x0][0x2ec] ;  /* 0x0000bb0006067a20 */ /* 0x000fc60000410000 */
[----:B------:R-:W-:Y:S02]  /*10480*/  FMUL.FTZ R15, R108, c[0x0][0x2ec] ;  /* 0x0000bb006c0f7a20 */ /* 0x000fe40000410000 */
[----:B------:R-:W-:Y:S01]  /*10490*/  FMUL.FTZ R110, R110, c[0x0][0x2ec] ;  /* 0x0000bb006e6e7a20 */ /* 0x000fe20000410000 */
[----:B-1----:R-:W1:Y:S01]  /*104a0*/  LDSM.16.M88.4 R8, [R140+0x3000] ;  /* 0x003000008c08783b */ /* 0x002e620000000200 */
[----:B------:R-:W-:Y:S01]  /*104b0*/  MUFU.TANH R12, R4 ;  /* 0x00000004000c7308 */ /* 0x000fe20000002400 */
[----:B------:R-:W-:Y:S02]  /*104c0*/  FMUL.FTZ R14, R109, c[0x0][0x2ec] ;  /* 0x0000bb006d0e7a20 */ /* 0x000fe40000410000 */
[----:B------:R-:W-:Y:S01]  /*104d0*/  FMUL.FTZ R111, R111, c[0x0][0x2ec] ;  /* 0x0000bb006f6f7a20 */ /* 0x000fe20000410000 */
[----:B--2---:R-:W-:Y:S01]  /*104e0*/  HMMA.16816.F32 R32, R16, R20, R32 ;  /* 0x000000141020723c */ /* 0x004fe20000001820 */
[----:B------:R-:W-:-:S03]  /*104f0*/  FMUL.FTZ R107, R107, c[0x0][0x2ec] ;  /* 0x0000bb006b6b7a20 */ /* 0x000fc60000410000 */
[----:B------:R-:W-:Y:S03]  /*10500*/  MUFU.TANH R13, R5 ;  /* 0x00000005000d7308 */ /* 0x000fe60000002400 */
[----:B------:R-:W-:Y:S01]  /*10510*/  FMUL.FTZ R21, R7, c[0x0][0x2ec] ;  /* 0x0000bb0007157a20 */ /* 0x000fe20000410000 */
[----:B------:R-:W-:Y:S04]  /*10520*/  HMMA.16816.F32 R28, R16, R22, R28 ;  /* 0x00000016101c723c */ /* 0x000fe8000000181c */
[----:B------:R2:W-:Y:S03]  /*10530*/  MUFU.TANH R20, R6 ;  /* 0x0000000600147308 */ /* 0x0005e60000002400 */
[----:B------:R-:W-:-:S02]  /*10540*/  FMUL.FTZ R22, R105, c[0x0][0x2ec] ;  /* 0x0000bb0069167a20 */ /* 0x000fc40000410000 */
[----:B------:R-:W5:Y:S01]  /*10550*/  S2R R105, SR_TID.X ;  /* 0x0000000000697919 */ /* 0x000f620000002100 */
[----:B------:R-:W-:Y:S02]  /*10560*/  FMUL.FTZ R23, R104, c[0x0][0x2ec] ;  /* 0x0000bb0068177a20 */ /* 0x000fe40000410000 */
[----:B------:R-:W3:Y:S01]  /*10570*/  MUFU.TANH R116, R116 ;  /* 0x0000007400747308 */ /* 0x000ee20000002400 */
[----:B------:R-:W-:Y:S01]  /*10580*/  FMUL.FTZ R104, R106, c[0x0][0x2ec] ;  /* 0x0000bb006a687a20 */ /* 0x000fe20000410000 */
[----:B--2---:R-:W2:Y:S06]  /*10590*/  LDSM.16.M88.4 R4, [R147+0x7800] ;  /* 0x007800009304783b */ /* 0x004eac0000000200 */
        /* <DEDUP_REMOVED lines=8> */
[----:B------:R-:W-:Y:S02]  /*10620*/  FMUL.FTZ R119, R33, c[0x0][0x2ec] ;  /* 0x0000bb0021777a20 */ /* 0x000fe40000410000 */
[----:B-----5:R-:W-:-:S05]  /*10630*/  IMAD.SHL.U32 R33, R105, 0x2, RZ ;  /* 0x0000000269217824 */ /* 0x020fca00078e00ff */
[----:B------:R-:W5:Y:S01]  /*10640*/  MUFU.TANH R14, R14 ;  /* 0x0000000e000e7308 */ /* 0x000f620000002400 */
[----:B------:R-:W-:Y:S01]  /*10650*/  FMUL.FTZ R32, R32, c[0x0][0x2ec] ;  /* 0x0000bb0020207a20 */ /* 0x000fe20000410000 */
[----:B------:R-:W-:Y:S01]  /*10660*/  LOP3.LUT R33, R33, 0x6, RZ, 0xc0, !PT ;  /* 0x0000000621217812 */ /* 0x000fe200078ec0ff */
[----:B------:R-:W-:Y:S01]  /*10670*/  FMUL.FTZ R30, R30, c[0x0][0x2ec] ;  /* 0x0000bb001e1e7a20 */ /* 0x000fe20000410000 */
[----:B--2---:R-:W-:Y:S01]  /*10680*/  HMMA.16816.F32 R124, R16, R6, R124 ;  /* 0x00000006107c723c */ /* 0x004fe2000000187c */
[----:B------:R-:W-:-:S03]  /*10690*/  FMUL.FTZ R31, R31, c[0x0][0x2ec] ;  /* 0x0000bb001f1f7a20 */ /* 0x000fc60000410000 */
[----:B------:R-:W2:Y:S03]  /*106a0*/  MUFU.TANH R120, R111 ;  /* 0x0000006f00787308 */ /* 0x000ea60000002400 */
[----:B------:R-:W-:Y:S01]  /*106b0*/  IMAD R6, R164, 0x40, R33 ;  /* 0x00000040a4067824 */ /* 0x000fe200078e0221 */
[----:B------:R-:W-:Y:S04]  /*106c0*/  HMMA.16816.F32 R24, R16, R4, R24 ;  /* 0x000000041018723c */ /* 0x000fe80000001818 */
[----:B------:R-:W2:Y:S01]  /*106d0*/  MUFU.TANH R23, R23 ;  /* 0x0000001700177308 */ /* 0x000ea20000002400 */
[C---:B------:R-:W-:Y:S02]  /*106e0*/  IADD3 R7, R6.reuse, 0x1, RZ ;  /* 0x0000000106077810 */ /* 0x040fe40007ffe0ff */
[-C--:B------:R-:W-:Y:S01]  /*106f0*/  ISETP.GE.AND P2, PT, R6, R2.reuse, PT ;  /* 0x000000020600720c */ /* 0x080fe20003f46270 */
[----:B------:R-:W-:Y:S01]  /*10700*/  FMUL.FTZ R5, R34, c[0x0][0x2ec] ;  /* 0x0000bb0022057a20 */ /* 0x000fe20000410000 */
[----:B------:R-:W-:Y:S01]  /*10710*/  IADD3 R4, R6, 0x8, RZ ;  /* 0x0000000806047810 */ /* 0x000fe20007ffe0ff */
[----:B------:R-:W-:Y:S01]  /*10720*/  FMUL.FTZ R16, R28, c[0x0][0x2ec] ;  /* 0x0000bb001c107a20 */ /* 0x000fe20000410000 */
[CC--:B------:R-:W-:Y:S01]  /*10730*/  ISETP.GE.AND P1, PT, R7.reuse, R2.reuse, PT ;  /* 0x000000020700720c */ /* 0x0c0fe20003f26270 */
[----:B------:R-:W-:Y:S01]  /*10740*/  MUFU.TANH R22, R22 ;  /* 0x0000001600167308 */ /* 0x000fe20000002400 */
[-C--:B------:R-:W-:Y:S01]  /*10750*/  ISETP.GE.AND P4, PT, R7, R103.reuse, PT ;  /* 0x000000670700720c */ /* 0x080fe20003f86270 */
[----:B------:R-:W-:Y:S01]  /*10760*/  FMUL.FTZ R17, R35, c[0x0][0x2ec] ;  /* 0x0000bb0023117a20 */ /* 0x000fe20000410000 */
[----:B------:R-:W-:Y:S01]  /*10770*/  ISETP.GE.AND P5, PT, R6, R103, PT ;  /* 0x000000670600720c */ /* 0x000fe20003fa6270 */
[----:B-1----:R-:W-:Y:S01]  /*10780*/  HMMA.16816.F32 R124, R112, R10, R124 ;  /* 0x0000000a707c723c */ /* 0x002fe2000000187c */
[----:B------:R-:W-:-:S03]  /*10790*/  ISETP.GE.AND P0, PT, R4, R2, PT ;  /* 0x000000020400720c */ /* 0x000fc60003f06270 */
[----:B------:R-:W1:Y:S01]  /*107a0*/  MUFU.TANH R104, R104 ;  /* 0x0000006800687308 */ /* 0x000e620000002400 */
[----:B------:R-:W-:Y:S02]  /*107b0*/  ISETP.GE.AND P6, PT, R4, R103, PT ;  /* 0x000000670400720c */ /* 0x000fe40003fc6270 */
[----:B---3--:R-:W-:Y:S01]  /*107c0*/  FSEL R7, R102, -INF , !P2 ;  /* 0xff80000066077808 */ /* 0x008fe20005000000 */
[----:B------:R-:W-:Y:S01]  /*107d0*/  HMMA.16816.F32 R24, R112, R8, R24 ;  /* 0x000000087018723c */ /* 0x000fe20000001818 */
[----:B------:R-:W-:-:S03]  /*107e0*/  IADD3 R10, R6, 0x10, RZ ;  /* 0x00000010060a7810 */ /* 0x000fc60007ffe0ff */
[----:B------:R-:W3:Y:S01]  /*107f0*/  MUFU.TANH R118, R107 ;  /* 0x0000006b00767308 */ /* 0x000ee20000002400 */
[----:B----4-:R-:W-:Y:S02]  /*10800*/  FSEL R11, R0, -INF , !P1 ;  /* 0xff800000000b7808 */ /* 0x010fe40004800000 */
[----:B------:R-:W-:Y:S01]  /*10810*/  FSEL R4, R116, -INF , !P5 ;  /* 0xff80000074047808 */ /* 0x000fe20006800000 */
[----:B------:R-:W-:Y:S01]  /*10820*/  FMUL.FTZ R9, R29, c[0x0][0x2ec] ;  /* 0x0000bb001d097a20 */ /* 0x000fe20000410000 */
[----:B------:R-:W-:Y:S02]  /*10830*/  IADD3 R8, R6, 0x9, RZ ;  /* 0x0000000906087810 */ /* 0x000fe40007ffe0ff */
[----:B------:R-:W-:Y:S01]  /*10840*/  FSEL R0, R101, -INF , !P4 ;  /* 0xff80000065007808 */ /* 0x000fe20006000000 */
[----:B------:R-:W4:Y:S01]  /*10850*/  MUFU.TANH R5, R5 ;  /* 0x0000000500057308 */ /* 0x000f220000002400 */
[C---:B------:R-:W-:Y:S02]  /*10860*/  ISETP.GE.AND P2, PT, R8.reuse, R2, PT ;  /* 0x000000020800720c */ /* 0x040fe40003f46270 */
[----:B------:R-:W-:-:S02]  /*10870*/  ISETP.GE.AND P5, PT, R8, R103, PT ;  /* 0x000000670800720c */ /* 0x000fc40003fa6270 */
[-C--:B------:R-:W-:Y:S01]  /*10880*/  ISETP.GE.AND P1, PT, R10, R2.reuse, PT ;  /* 0x000000020a00720c */ /* 0x080fe20003f26270 */
[----:B------:R-:W-:Y:S01]  /*10890*/  FMUL.FTZ R109, R124, c[0x0][0x2ec] ;  /* 0x0000bb007c6d7a20 */ /* 0x000fe20000410000 */
[-C--:B------:R-:W-:Y:S01]  /*108a0*/  ISETP.GE.AND P4, PT, R10, R103.reuse, PT ;  /* 0x000000670a00720c */ /* 0x080fe20003f86270 */
[----:B------:R-:W1:Y:S01]  /*108b0*/  MUFU.TANH R117, R32 ;  /* 0x0000002000757308 */ /* 0x000e620000002400 */
[----:B------:R-:W-:Y:S01]  /*108c0*/  IADD3 R8, R6, 0x11, RZ ;  /* 0x0000001106087810 */ /* 0x000fe20007ffe0ff */
[----:B------:R-:W-:Y:S01]  /*108d0*/  FMUL.FTZ R34, R126, c[0x0][0x2ec] ;  /* 0x0000bb007e227a20 */ /* 0x000fe20000410000 */
[----:B------:R-:W-:Y:S01]  /*108e0*/  IADD3 R18, R6, 0x19, RZ ;  /* 0x0000001906127810 */ /* 0x000fe20007ffe0ff */
[----:B------:R-:W-:Y:S01]  /*108f0*/  FMUL.FTZ R33, R127, c[0x0][0x2ec] ;  /* 0x0000bb007f217a20 */ /* 0x000fe20000410000 */
[----:B------:R-:W-:Y:S01]  /*10900*/  FSEL R19, R12, -INF , !P0 ;  /* 0xff8000000c137808 */ /* 0x000fe20004000000 */
[----:B------:R-:W-:Y:S01]  /*10910*/  FMUL.FTZ R24, R24, c[0x0][0x2ec] ;  /* 0x0000bb0018187a20 */ /* 0x000fe20000410000 */
[----:B------:R-:W-:Y:S01]  /*10920*/  FSEL R10, R20, -INF , !P6 ;  /* 0xff800000140a7808 */ /* 0x000fe20007000000 */
[----:B------:R-:W1:Y:S01]  /*10930*/  MUFU.TANH R16, R16 ;  /* 0x0000001000107308 */ /* 0x000e620000002400 */
[----:B------:R-:W-:Y:S01]  /*10940*/  FSEL R115, R15, -INF , !P1 ;  /* 0xff8000000f737808 */ /* 0x000fe20004800000 */
[----:B------:R-:W-:Y:S01]  /*10950*/  FMUL.FTZ R25, R25, c[0x0][0x2ec] ;  /* 0x0000bb0019197a20 */ /* 0x000fe20000410000 */
[----:B------:R-:W-:Y:S01]  /*10960*/  FSEL R110, R110, -INF , !P4 ;  /* 0xff8000006e6e7808 */ /* 0x000fe20006000000 */
[----:B------:R-:W-:Y:S01]  /*10970*/  FMUL.FTZ R26, R26, c[0x0][0x2ec] ;  /* 0x0000bb001a1a7a20 */ /* 0x000fe20000410000 */
[CC--:B------:R-:W-:Y:S01]  /*10980*/  ISETP.GE.AND P0, PT, R8.reuse, R2.reuse, PT ;  /* 0x000000020800720c */ /* 0x0c0fe20003f06270 */
[----:B------:R-:W-:Y:S01]  /*10990*/  FMUL.FTZ R27, R27, c[0x0][0x2ec] ;  /* 0x0000bb001b1b7a20 */ /* 0x000fe20000410000 */
[----:B------:R-:W-:Y:S01]  /*109a0*/  ISETP.GE.AND P6, PT, R8, R103, PT ;  /* 0x000000670800720c */ /* 0x000fe20003fc6270 */
[----:B------:R-:W1:Y:S01]  /*109b0*/  MUFU.TANH R114, R30 ;  /* 0x0000001e00727308 */ /* 0x000e620000002400 */
[----:B------:R-:W-:-:S02]  /*109c0*/  ISETP.GE.AND P1, PT, R18, R2, PT ;  /* 0x000000021200720c */ /* 0x000fc40003f26270 */
[----:B------:R-:W-:Y:S02]  /*109d0*/  ISETP.GE.AND P4, PT, R18, R103, PT ;  /* 0x000000671200720c */ /* 0x000fe40003f86270 */
[C---:B------:R-:W-:Y:S02]  /*109e0*/  IADD3 R20, R6.reuse, 0x18, RZ ;  /* 0x0000001806147810 */ /* 0x040fe40007ffe0ff */
[----:B------:R-:W-:Y:S01]  /*109f0*/  IADD3 R18, R6, 0x20, RZ ;  /* 0x0000002006127810 */ /* 0x000fe20007ffe0ff */
[----:B------:R-:W1:Y:S01]  /*10a00*/  MUFU.TANH R9, R9 ;  /* 0x0000000900097308 */ /* 0x000e620000002400 */
[----:B------:R-:W-:Y:S02]  /*10a10*/  FSEL R13, R13, -INF , !P2 ;  /* 0xff8000000d0d7808 */ /* 0x000fe40005000000 */
[----:B------:R-:W-:Y:S02]  /*10a20*/  FSEL R8, R21, -INF , !P5 ;  /* 0xff80000015087808 */ /* 0x000fe40006800000 */
[----:B-----5:R-:W-:Y:S01]  /*10a30*/  FSEL R101, R14, -INF , !P0 ;  /* 0xff8000000e657808 */ /* 0x020fe20004000000 */
[----:B------:R-:W-:Y:S01]  /*10a40*/  FMUL.FTZ R14, R125, c[0x0][0x2ec] ;  /* 0x0000bb007d0e7a20 */ /* 0x000fe20000410000 */
[----:B--2---:R-:W-:Y:S01]  /*10a50*/  FSEL R120, R120, -INF , !P6 ;  /* 0xff80000078787808 */ /* 0x004fe20007000000 */
[----:B------:R-:W2:Y:S01]  /*10a60*/  MUFU.TANH R109, R109 ;  /* 0x0000006d006d7308 */ /* 0x000ea20000002400 */
[----:B------:R-:W-:-:S02]  /*10a70*/  ISETP.GE.AND P2, PT, R20, R2, PT ;  /* 0x000000021400720c */ /* 0x000fc40003f46270 */
[-C--:B------:R-:W-:Y:S02]  /*10a80*/  ISETP.GE.AND P5, PT, R20, R103.reuse, PT ;  /* 0x000000671400720c */ /* 0x080fe40003fa6270 */
[C---:B------:R-:W-:Y:S02]  /*10a90*/  ISETP.GE.AND P0, PT, R18.reuse, R2, PT ;  /* 0x000000021200720c */ /* 0x040fe40003f06270 */
[----:B------:R-:W-:Y:S01]  /*10aa0*/  ISETP.GE.AND P6, PT, R18, R103, PT ;  /* 0x000000671200720c */ /* 0x000fe20003fc6270 */
[----:B------:R-:W5:Y:S01]  /*10ab0*/  MUFU.TANH R119, R119 ;  /* 0x0000007700777308 */ /* 0x000f620000002400 */
[C---:B------:R-:W-:Y:S02]  /*10ac0*/  IADD3 R15, R6.reuse, 0x21, RZ ;  /* 0x00000021060f7810 */ /* 0x040fe40007ffe0ff */
[----:B------:R-:W-:Y:S02]  /*10ad0*/  IADD3 R18, R6, 0x28, RZ ;  /* 0x0000002806127810 */ /* 0x000fe40007ffe0ff */
[----:B------:R-:W-:-:S02]  /*10ae0*/  FSEL R105, R23, -INF , !P2 ;  /* 0xff80000017697808 */ /* 0x000fc40005000000 */
[----:B-1----:R-:W-:Y:S01]  /*10af0*/  FSEL R112, R104, -INF , !P5 ;  /* 0xff80000068707808 */ /* 0x002fe20006800000 */
[----:B------:R-:W1:Y:S01]  /*10b00*/  MUFU.TANH R17, R17 ;  /* 0x0000001100117308 */ /* 0x000e620000002400 */
[----:B------:R-:W-:Y:S02]  /*10b10*/  FSEL R113, R22, -INF , !P1 ;  /* 0xff80000016717808 */ /* 0x000fe40004800000 */
[----:B---3--:R-:W-:Y:S02]  /*10b20*/  FSEL R118, R118, -INF , !P4 ;  /* 0xff80000076767808 */ /* 0x008fe40006000000 */
[CC--:B------:R-:W-:Y:S02]  /*10b30*/  ISETP.GE.AND P2, PT, R15.reuse, R2.reuse, PT ;  /* 0x000000020f00720c */ /* 0x0c0fe40003f46270 */
[----:B------:R-:W-:Y:S01]  /*10b40*/  ISETP.GE.AND P5, PT, R15, R103, PT ;  /* 0x000000670f00720c */ /* 0x000fe20003fa6270 */
[----:B------:R-:W3:Y:S01]  /*10b50*/  MUFU.TANH R12, R31 ;  /* 0x0000001f000c7308 */ /* 0x000ee20000002400 */
[----:B------:R-:W-:-:S02]  /*10b60*/  ISETP.GE.AND P1, PT, R18, R2, PT ;  /* 0x000000021200720c */ /* 0x000fc40003f26270 */
[----:B------:R-:W-:Y:S02]  /*10b70*/  ISETP.GE.AND P4, PT, R18, R103, PT ;  /* 0x000000671200720c */ /* 0x000fe40003f86270 */
[----:B----4-:R-:W-:Y:S02]  /*10b80*/  FSEL R116, R5, -INF , !P6 ;  /* 0xff80000005747808 */ /* 0x010fe40007000000 */
[C---:B------:R-:W-:Y:S01]  /*10b90*/  IADD3 R15, R6.reuse, 0x29, RZ ;  /* 0x00000029060f7810 */ /* 0x040fe20007ffe0ff */
[----:B------:R-:W4:Y:S01]  /*10ba0*/  MUFU.TANH R111, R24 ;  /* 0x00000018006f7308 */ /* 0x000f220000002400 */
[----:B------:R-:W-:Y:S02]  /*10bb0*/  IADD3 R5, R6, 0x31, RZ ;  /* 0x0000003106057810 */ /* 0x000fe40007ffe0ff */
[----:B------:R-:W-:Y:S02]  /*10bc0*/  FSEL R117, R117, -INF , !P0 ;  /* 0xff80000075757808 */ /* 0x000fe40004000000 */
[----:B------:R-:W-:-:S02]  /*10bd0*/  FSEL R23, R16, -INF , !P1 ;  /* 0xff80000010177808 */ /* 0x000fc40004800000 */
[----:B------:R-:W-:Y:S01]  /*10be0*/  FSEL R114, R114, -INF , !P4 ;  /* 0xff80000072727808 */ /* 0x000fe20006000000 */
[----:B------:R-:W1:Y:S01]  /*10bf0*/  MUFU.TANH R107, R25 ;  /* 0x00000019006b7308 */ /* 0x000e620000002400 */
[-C--:B------:R-:W-:Y:S02]  /*10c00*/  ISETP.GE.AND P0, PT, R15, R2.reuse, PT ;  /* 0x000000020f00720c */ /* 0x080fe40003f06270 */
[C---:B------:R-:W-:Y:S02]  /*10c10*/  ISETP.GE.AND P1, PT, R5.reuse, R2, PT ;  /* 0x000000020500720c */ /* 0x040fe40003f26270 */
[----:B------:R-:W-:Y:S02]  /*10c20*/  ISETP.GE.AND P4, PT, R5, R103, PT ;  /* 0x000000670500720c */ /* 0x000fe40003f86270 */
[----:B------:R-:W-:Y:S01]  /*10c30*/  IADD3 R5, R6, 0x38, RZ ;  /* 0x0000003806057810 */ /* 0x000fe20007ffe0ff */
[----:B------:R-:W1:Y:S01]  /*10c40*/  MUFU.TANH R14, R14 ;  /* 0x0000000e000e7308 */ /* 0x000e620000002400 */
[----:B------:R-:W-:-:S02]  /*10c50*/  FSEL R21, R9, -INF , !P0 ;  /* 0xff80000009157808 */ /* 0x000fc40004000000 */
[----:B------:R-:W-:Y:S02]  /*10c60*/  ISETP.GE.AND P0, PT, R5, R2, PT ;  /* 0x000000020500720c */ /* 0x000fe40003f06270 */
[----:B------:R-:W-:Y:S02]  /*10c70*/  ISETP.GE.AND P6, PT, R15, R103, PT ;  /* 0x000000670f00720c */ /* 0x000fe40003fc6270 */
[----:B--2---:R-:W-:Y:S01]  /*10c80*/  FSEL R109, R109, -INF , !P0 ;  /* 0xff8000006d6d7808 */ /* 0x004fe20004000000 */
[----:B------:R-:W2:Y:S01]  /*10c90*/  MUFU.TANH R104, R26 ;  /* 0x0000001a00687308 */ /* 0x000ea20000002400 */
[----:B------:R-:W-:Y:S02]  /*10ca0*/  ISETP.GT.AND P0, PT, R164, R155, PT ;  /* 0x0000009ba400720c */ /* 0x000fe40003f04270 */
[----:B------:R-:W-:Y:S02]  /*10cb0*/  IADD3 R15, R6, 0x30, RZ ;  /* 0x00000030060f7810 */ /* 0x000fe40007ffe0ff */
[----:B-----5:R-:W-:-:S02]  /*10cc0*/  FSEL R119, R119, -INF , !P2 ;  /* 0xff80000077777808 */ /* 0x020fc40005000000 */
[----:B------:R-:W-:Y:S01]  /*10cd0*/  ISETP.GE.AND P2, PT, R15, R2, PT ;  /* 0x000000020f00720c */ /* 0x000fe20003f46270 */
[----:B------:R-:W5:Y:S01]  /*10ce0*/  MUFU.TANH R102, R27 ;  /* 0x0000001b00667308 */ /* 0x000f620000002400 */
[----:B------:R-:W-:Y:S02]  /*10cf0*/  IADD3 R6, R6, 0x39, RZ ;  /* 0x0000003906067810 */ /* 0x000fe40007ffe0ff */
[----:B-1----:R-:W-:Y:S02]  /*10d00*/  FSEL R22, R17, -INF , !P5 ;  /* 0xff80000011167808 */ /* 0x002fe40006800000 */
[----:B---3--:R-:W-:Y:S02]  /*10d10*/  FSEL R20, R12, -INF , !P6 ;  /* 0xff8000000c147808 */ /* 0x008fe40007000000 */
[----:B----4-:R-:W-:Y:S01]  /*10d20*/  FSEL R111, R111, -INF , !P2 ;  /* 0xff8000006f6f7808 */ /* 0x010fe20005000000 */
[----:B------:R-:W1:Y:S01]  /*10d30*/  MUFU.TANH R34, R34 ;  /* 0x0000002200227308 */ /* 0x000e620000002400 */
[----:B------:R-:W-:Y:S01]  /*10d40*/  FSEL R107, R107, -INF , !P1 ;  /* 0xff8000006b6b7808 */ /* 0x000fe20004800000 */
[----:B------:R-:W-:Y:S01]  /*10d50*/  BAR.SYNC.DEFER_BLOCKING 0x0 ;  /* 0x0000000000007b1d */ /* 0x000fe20000010000 */
[----:B------:R-:W-:-:S02]  /*10d60*/  ISETP.GE.AND P5, PT, R15, R103, PT ;  /* 0x000000670f00720c */ /* 0x000fc40003fa6270 */
[C---:B------:R-:W-:Y:S02]  /*10d70*/  ISETP.GE.AND P6, PT, R6.reuse, R2, PT ;  /* 0x000000020600720c */ /* 0x040fe40003fc6270 */
[-C--:B------:R-:W-:Y:S01]  /*10d80*/  ISETP.GE.AND P2, PT, R5, R103.reuse, PT ;  /* 0x000000670500720c */ /* 0x080fe20003f46270 */
[----:B------:R-:W3:Y:S01]  /*10d90*/  MUFU.TANH R33, R33 ;  /* 0x0000002100217308 */ /* 0x000ee20000002400 */
[----:B------:R-:W-:Y:S02]  /*10da0*/  ISETP.GE.AND P1, PT, R6, R103, PT ;  /* 0x000000670600720c */ /* 0x000fe40003f26270 */
[----:B------:R-:W-:Y:S02]  /*10db0*/  FSEL R103, R14, -INF , !P6 ;  /* 0xff8000000e677808 */ /* 0x000fe40007000000 */
[----:B--2---:R-:W-:Y:S02]  /*10dc0*/  FSEL R104, R104, -INF , !P5 ;  /* 0xff80000068687808 */ /* 0x004fe40006800000 */
[----:B-----5:R-:W-:-:S02]  /*10dd0*/  FSEL R102, R102, -INF , !P4 ;  /* 0xff80000066667808 */ /* 0x020fc40006000000 */
        /* <DEDUP_REMOVED lines=61> */
[----:B------:R-:W-:Y:S05]  /*111b0*/  BRA `(.L_x_7733) ;  /* 0x0000003000007947 */ /* 0x000fea0003800000 */
.L_x_7732:
[----:B------:R-:W-:-:S05]  /*111c0*/  IMAD.MOV.U32 R14, RZ, RZ, c[0x0][0x198] ;  /* 0x00006600ff0e7624 */ /* 0x000fca00078e00ff */
[----:B------:R-:W-:-:S04]  /*111d0*/  LEA R14, -R14, RZ, 0x6 ;  /* 0x000000ff0e0e7211 */ /* 0x000fc800078e31ff */
[----:B------:R-:W-:Y:S02]  /*111e0*/  SHF.R.S32.HI R2, RZ, 0x1f, R14 ;  /* 0x0000001fff027819 */ /* 0x000fe4000001140e */
.L_x_7733:
        /* <DEDUP_REMOVED lines=24> */
.L_x_7731:
        /* <DEDUP_REMOVED lines=32> */
[----:B------:R-:W2:Y:S04]  /*11570*/  SHFL.BFLY PT, R5, R6, 0x2, 0x1f ;  /* 0x0c401f0006057f89 */ /* 0x000ea800000e0000 */
[----:B------:R-:W3:Y:S01]  /*11580*/  SHFL.BFLY PT, R2, R9, 0x2, 0x1f ;  /* 0x0c401f0009027f89 */ /* 0x000ee200000e0000 */
[----:B--2---:R-:W-:Y:S02]  /*11590*/  FMNMX.FTZ R5, R6, R5, !PT ;  /* 0x0000000506057209 */ /* 0x004fe40007810000 */
[----:B---3--:R-:W-:-:S03]  /*115a0*/  FMNMX.FTZ R2, R9, R2, !PT ;  /* 0x0000000209027209 */ /* 0x008fc60007810000 */
[----:B------:R-:W2:Y:S04]  /*115b0*/  SHFL.BFLY PT, R30, R5, 0x1, 0x1f ;  /* 0x0c201f00051e7f89 */ /* 0x000ea800000e0000 */
[----:B------:R-:W3:Y:S01]  /*115c0*/  SHFL.BFLY PT, R29, R2, 0x1, 0x1f ;  /* 0x0c201f00021d7f89 */ /* 0x000ee200000e0000 */
[----:B--2---:R-:W-:-:S04]  /*115d0*/  FMNMX.FTZ R30, R5, R30, !PT ;  /* 0x0000001e051e7209 */ /* 0x004fc80007810000 */
[C---:B------:R-:W-:Y:S01]  /*115e0*/  FSETP.NEU.FTZ.AND P2, PT, R30.reuse, -INF , PT ;  /* 0xff8000001e00780b */ /* 0x040fe20003f5d000 */
[----:B------:R-:W-:Y:S01]  /*115f0*/  FMUL.FTZ R106, R30, c[0x0][0x23c] ;  /* 0x00008f001e6a7a20 */ /* 0x000fe20000410000 */
[----:B---3--:R-:W-:Y:S02]  /*11600*/  FMNMX.FTZ R29, R2, R29, !PT ;  /* 0x0000001d021d7209 */ /* 0x008fe40007810000 */
[----:B------:R-:W-:Y:S02]  /*11610*/  FSEL R5, R30, RZ, P2 ;  /* 0x000000ff1e057208 */ /* 0x000fe40001000000 */
[----:B------:R-:W-:Y:S01]  /*11620*/  FSEL R106, R106, RZ, P2 ;  /* 0x000000ff6a6a7208 */ /* 0x000fe20001000000 */
[C---:B------:R-:W-:Y:S01]  /*11630*/  FMUL.FTZ R35, R29.reuse, c[0x0][0x23c] ;  /* 0x00008f001d237a20 */ /* 0x040fe20000410000 */
[----:B------:R-:W-:-:S03]  /*11640*/  FSETP.NEU.FTZ.AND P1, PT, R29, -INF , PT ;  /* 0xff8000001d00780b */ /* 0x000fc60003f3d000 */
[--C-:B-1----:R-:W-:Y:S01]  /*11650*/  FFMA.FTZ R25, R13, c[0x0][0x23c], -R106.reuse ;  /* 0x00008f000d197a23 */ /* 0x102fe2000001086a */
[----:B------:R-:W-:Y:S01]  /*11660*/  FSEL R35, R35, RZ, P1 ;  /* 0x000000ff23237208 */ /* 0x000fe20000800000 */
[----:B------:R-:W1:Y:S01]  /*11670*/  LDSM.16.MT88.4 R12, [R148+0x8000] ;  /* 0x00800000940c783b */ /* 0x000e620000004200 */
[----:B------:R-:W-:Y:S01]  /*11680*/  FSEL R6, R29, RZ, P1 ;  /* 0x000000ff1d067208 */ /* 0x000fe20000800000 */
[----:B------:R-:W-:Y:S02]  /*11690*/  FFMA.FTZ R27, R11, c[0x0][0x23c], -R106 ;  /* 0x00008f000b1b7a23 */ /* 0x000fe4000001086a */
[--C-:B------:R-:W-:Y:S01]  /*116a0*/  FFMA.FTZ R24, R4, c[0x0][0x23c], -R35.reuse ;  /* 0x00008f0004187a23 */ /* 0x100fe20000010823 */
[----:B------:R-:W-:Y:S01]  /*116b0*/  MUFU.EX2 R25, R25 ;  /* 0x0000001900197308 */ /* 0x000fe20000000800 */
[--C-:B------:R-:W-:Y:S02]  /*116c0*/  FFMA.FTZ R2, R0, c[0x0][0x23c], -R35.reuse ;  /* 0x00008f0000027a23 */ /* 0x100fe40000010823 */
[----:B------:R-:W-:-:S02]  /*116d0*/  FFMA.FTZ R0, R10, c[0x0][0x23c], -R35 ;  /* 0x00008f000a007a23 */ /* 0x000fc40000010823 */
[----:B------:R-:W-:Y:S02]  /*116e0*/  FADD.FTZ R4, R100, -R5 ;  /* 0x8000000564047221 */ /* 0x000fe40000010000 */
[----:B------:R-:W-:Y:S01]  /*116f0*/  FFMA.FTZ R31, R8, c[0x0][0x23c], -R35 ;  /* 0x00008f00081f7a23 */ /* 0x000fe20000010823 */
[----:B------:R-:W-:Y:S01]  /*11700*/  MUFU.EX2 R27, R27 ;  /* 0x0000001b001b7308 */ /* 0x000fe20000000800 */
[----:B------:R-:W-:Y:S01]  /*11710*/  FADD.FTZ R6, R3, -R6 ;  /* 0x8000000603067221 */ /* 0x000fe20000010000 */
[----:B------:R-:W2:Y:S01]  /*11720*/  LDSM.16.MT88.4 R8, [R146+0x8000] ;  /* 0x008000009208783b */ /* 0x000ea20000004200 */
[--C-:B------:R-:W-:Y:S02]  /*11730*/  FFMA.FTZ R28, R7, c[0x0][0x23c], -R106.reuse ;  /* 0x00008f00071c7a23 */ /* 0x100fe4000001086a */
[--C-:B------:R-:W-:Y:S02]  /*11740*/  FFMA.FTZ R26, R19, c[0x0][0x23c], -R106.reuse ;  /* 0x00008f00131a7a23 */ /* 0x100fe4000001086a */
[----:B------:R-:W-:Y:S01]  /*11750*/  FMUL.FTZ R32, R4, c[0x0][0x23c] ;  /* 0x00008f0004207a20 */ /* 0x000fe20000410000 */
[----:B------:R-:W-:Y:S01]  /*11760*/  MUFU.EX2 R24, R24 ;  /* 0x0000001800187308 */ /* 0x000fe20000000800 */
[----:B------:R-:W-:Y:S01]  /*11770*/  FMUL.FTZ R3, R6, c[0x0][0x23c] ;  /* 0x00008f0006037a20 */ /* 0x000fe20000410000 */
[----:B------:R-:W3:Y:S01]  /*11780*/  LDSM.16.MT88.4 R16, [R145+0x8000] ;  /* 0x008000009110783b */ /* 0x000ee20000004200 */
[----:B------:R-:W-:-:S02]  /*11790*/  FFMA.FTZ R100, R115, c[0x0][0x23c], -R106 ;  /* 0x00008f0073647a23 */ /* 0x000fc4000001086a */
[--C-:B------:R-:W-:Y:S02]  /*117a0*/  FFMA.FTZ R108, R113, c[0x0][0x23c], -R106.reuse ;  /* 0x00008f00716c7a23 */ /* 0x100fe4000001086a */
[--C-:B------:R-:W-:Y:S01]  /*117b0*/  FFMA.FTZ R101, R101, c[0x0][0x23c], -R106.reuse ;  /* 0x00008f0065657a23 */ /* 0x100fe2000001086a */
[----:B------:R-:W4:Y:S01]  /*117c0*/  MUFU.EX2 R28, R28 ;  /* 0x0000001c001c7308 */ /* 0x000f220000000800 */
[----:B------:R-:W-:Y:S02]  /*117d0*/  FFMA.FTZ R105, R105, c[0x0][0x23c], -R106 ;  /* 0x00008f0069697a23 */ /* 0x000fe4000001086a */
[--C-:B------:R-:W-:Y:S02]  /*117e0*/  FFMA.FTZ R110, R110, c[0x0][0x23c], -R35.reuse ;  /* 0x00008f006e6e7a23 */ /* 0x100fe40000010823 */
[--C-:B------:R-:W-:Y:S02]  /*117f0*/  FFMA.FTZ R113, R120, c[0x0][0x23c], -R35.reuse ;  /* 0x00008f0078717a23 */ /* 0x100fe40000010823 */
[--C-:B------:R-:W-:Y:S01]  /*11800*/  FFMA.FTZ R112, R112, c[0x0][0x23c], -R35.reuse ;  /* 0x00008f0070707a23 */ /* 0x100fe20000010823 */
[----:B------:R-:W5:Y:S01]  /*11810*/  MUFU.EX2 R26, R26 ;  /* 0x0000001a001a7308 */ /* 0x000f620000000800 */
[----:B------:R-:W-:-:S02]  /*11820*/  FFMA.FTZ R115, R118, c[0x0][0x23c], -R35 ;  /* 0x00008f0076737a23 */ /* 0x000fc40000010823 */
[--C-:B------:R-:W-:Y:S02]  /*11830*/  FFMA.FTZ R118, R119, c[0x0][0x23c], -R106.reuse ;  /* 0x00008f0077767a23 */ /* 0x100fe4000001086a */
[--C-:B------:R-:W-:Y:S02]  /*11840*/  FFMA.FTZ R117, R117, c[0x0][0x23c], -R106.reuse ;  /* 0x00008f0075757a23 */ /* 0x100fe4000001086a */
[--C-:B------:R-:W-:Y:S01]  /*11850*/  FFMA.FTZ R119, R23, c[0x0][0x23c], -R106.reuse ;  /* 0x00008f0017777a23 */ /* 0x100fe2000001086a */
[----:B------:R-:W1:Y:S01]  /*11860*/  MUFU.EX2 R2, R2 ;  /* 0x0000000200027308 */ /* 0x000e620000000800 */
[----:B----4-:R-:W-:Y:S01]  /*11870*/  F2FP.PACK_AB R4, R27, R28 ;  /* 0x0000001c1b04723e */ /* 0x010fe200000000ff */
[----:B------:R-:W-:Y:S02]  /*11880*/  FFMA.FTZ R120, R21, c[0x0][0x23c], -R106 ;  /* 0x00008f0015787a23 */ /* 0x000fe4000001086a */
[--C-:B------:R-:W-:Y:S02]  /*11890*/  FFMA.FTZ R116, R116, c[0x0][0x23c], -R35.reuse ;  /* 0x00008f0074747a23 */ /* 0x100fe40000010823 */
[----:B------:R-:W-:-:S02]  /*118a0*/  FFMA.FTZ R121, R22, c[0x0][0x23c], -R35 ;  /* 0x00008f0016797a23 */ /* 0x000fc40000010823 */
[----:B------:R-:W-:Y:S01]  /*118b0*/  MUFU.EX2 R0, R0 ;  /* 0x0000000000007308 */ /* 0x000fe20000000800 */
[----:B-----5:R-:W-:Y:S01]  /*118c0*/  F2FP.PACK_AB R6, R25, R26 ;  /* 0x0000001a1906723e */ /* 0x020fe200000000ff */
[--C-:B------:R-:W-:Y:S02]  /*118d0*/  FFMA.FTZ R114, R114, c[0x0][0x23c], -R35.reuse ;  /* 0x00008f0072727a23 */ /* 0x100fe40000010823 */
[----:B------:R-:W-:Y:S02]  /*118e0*/  FFMA.FTZ R123, R20, c[0x0][0x23c], -R35 ;  /* 0x00008f00147b7a23 */ /* 0x000fe40000010823 */
[----:B------:R-:W-:Y:S01]  /*118f0*/  LDSM.16.MT88.4 R20, [R145+0x9000] ;  /* 0x009000009114783b */ /* 0x000fe20000004200 */
[--C-:B------:R-:W-:Y:S01]  /*11900*/  FFMA.FTZ R122, R107, c[0x0][0x23c], -R106.reuse ;  /* 0x00008f006b7a7a23 */ /* 0x100fe2000001086a */
[----:B------:R-:W4:Y:S01]  /*11910*/  MUFU.EX2 R31, R31 ;  /* 0x0000001f001f7308 */ /* 0x000f220000000800 */
        /* <DEDUP_REMOVED lines=9> */
[----:B------:R-:W5:Y:S01]  /*119b0*/  MUFU.EX2 R3, R3 ;  /* 0x0000000300037308 */ /* 0x000f620000000800 */
[----:B----4-:R-:W-:Y:S01]  /*119c0*/  F2FP.PACK_AB R7, R31, R0 ;  /* 0x000000001f07723e */ /* 0x010fe200000000ff */
[----:B-1----:R-:W-:-:S06]  /*119d0*/  FMUL.FTZ R96, R96, R32 ;  /* 0x0000002060607220 */ /* 0x002fcc0000410000 */
[----:B------:R-:W-:Y:S01]  /*119e0*/  MUFU.EX2 R100, R100 ;  /* 0x0000006400647308 */ /* 0x000fe20000000800 */
[-C--:B------:R-:W-:Y:S02]  /*119f0*/  FMUL.FTZ R97, R97, R32.reuse ;  /* 0x0000002061617220 */ /* 0x080fe40000410000 */
[-C--:B------:R-:W-:Y:S02]  /*11a00*/  FMUL.FTZ R92, R92, R32.reuse ;  /* 0x000000205c5c7220 */ /* 0x080fe40000410000 */
[----:B------:R-:W-:Y:S02]  /*11a10*/  FMUL.FTZ R93, R93, R32 ;  /* 0x000000205d5d7220 */ /* 0x000fe40000410000 */
[-C--:B-----5:R-:W-:Y:S01]  /*11a20*/  FMUL.FTZ R98, R98, R3.reuse ;  /* 0x0000000362627220 */ /* 0x0a0fe20000410000 */
        /* <DEDUP_REMOVED lines=12> */
[----:B------:R-:W4:Y:S01]  /*11af0*/  LDSM.16.MT88.4 R12, [R144+0x8000] ;  /* 0x00800000900c783b */ /* 0x000f220000004200 */
        /* <DEDUP_REMOVED lines=16> */
[-C--:B------:R-:W-:Y:S01]  /*11c00*/  FMUL.FTZ R79, R79, R3.reuse ;  /* 0x000000034f4f7220 */ /* 0x080fe20000410000 */
[----:B---3--:R-:W-:Y:S01]  /*11c10*/  HMMA.16816.F32 R80, R4, R16, R80 ;  /* 0x000000100450723c */ /* 0x008fe20000001850 */
[-C--:B------:R-:W-:Y:S02]  /*11c20*/  FMUL.FTZ R72, R72, R32.reuse ;  /* 0x0000002048487220 */ /* 0x080fe40000410000 */
[----:B------:R-:W-:Y:S01]  /*11c30*/  FMUL.FTZ R73, R73, R32 ;  /* 0x0000002049497220 */ /* 0x000fe20000410000 */
[----:B------:R-:W-:Y:S01]  /*11c40*/  MUFU.EX2 R112, R112 ;  /* 0x0000007000707308 */ /* 0x000fe20000000800 */
[----:B------:R-:W-:-:S02]  /*11c50*/  FMUL.FTZ R74, R74, R3 ;  /* 0x000000034a4a7220 */ /* 0x000fc40000410000 */
[-C--:B------:R-:W-:Y:S01]  /*11c60*/  FMUL.FTZ R75, R75, R3.reuse ;  /* 0x000000034b4b7220 */ /* 0x080fe20000410000 */
[C---:B------:R-:W-:Y:S01]  /*11c70*/  HMMA.16816.F32 R76, R4.reuse, R18, R76 ;  /* 0x00000012044c723c */ /* 0x040fe2000000184c */
[-C--:B------:R-:W-:Y:S01]  /*11c80*/  FMUL.FTZ R68, R68, R32.reuse ;  /* 0x0000002044447220 */ /* 0x080fe20000410000 */
[----:B------:R-:W3:Y:S01]  /*11c90*/  LDSM.16.MT88.4 R16, [R146+0xa000] ;  /* 0x00a000009210783b */ /* 0x000ee20000004200 */
[-C--:B------:R-:W-:Y:S01]  /*11ca0*/  FMUL.FTZ R69, R69, R32.reuse ;  /* 0x0000002045457220 */ /* 0x080fe20000410000 */
[----:B------:R-:W1:Y:S01]  /*11cb0*/  MUFU.EX2 R115, R115 ;  /* 0x0000007300737308 */ /* 0x000e620000000800 */
[-C--:B------:R-:W-:Y:S02]  /*11cc0*/  FMUL.FTZ R70, R70, R3.reuse ;  /* 0x0000000346467220 */ /* 0x080fe40000410000 */
[----:B------:R-:W-:Y:S01]  /*11cd0*/  FMUL.FTZ R71, R71, R3 ;  /* 0x0000000347477220 */ /* 0x000fe20000410000 */
[----:B----4-:R-:W-:Y:S01]  /*11ce0*/  HMMA.16816.F32 R72, R4, R12, R72 ;  /* 0x0000000c0448723c */ /* 0x010fe20000001848 */
[----:B------:R-:W-:-:S02]  /*11cf0*/  FMUL.FTZ R36, R36, R32 ;  /* 0x0000002024247220 */ /* 0x000fc40000410000 */
[-C--:B------:R-:W-:Y:S01]  /*11d00*/  FMUL.FTZ R37, R37, R32.reuse ;  /* 0x0000002025257220 */ /* 0x080fe20000410000 */
[----:B------:R-:W-:Y:S01]  /*11d10*/  MUFU.EX2 R117, R117 ;  /* 0x0000007500757308 */ /* 0x000fe20000000800 */
[-C--:B------:R-:W-:Y:S02]  /*11d20*/  FMUL.FTZ R38, R38, R3.reuse ;  /* 0x0000000326267220 */ /* 0x080fe40000410000 */
[-C--:B------:R-:W-:Y:S01]  /*11d30*/  FMUL.FTZ R39, R39, R3.reuse ;  /* 0x0000000327277220 */ /* 0x080fe20000410000 */
[----:B------:R-:W-:Y:S01]  /*11d40*/  HMMA.16816.F32 R68, R4, R14, R68 ;  /* 0x0000000e0444723c */ /* 0x000fe20000001844 */
[-C--:B------:R-:W-:Y:S01]  /*11d50*/  FMUL.FTZ R40, R40, R32.reuse ;  /* 0x0000002028287220 */ /* 0x080fe20000410000 */
[----:B------:R-:W4:Y:S01]  /*11d60*/  LDSM.16.MT88.4 R12, [R145+0xa000] ;  /* 0x00a00000910c783b */ /* 0x000f220000004200 */
        /* <DEDUP_REMOVED lines=18> */
[----:B---3--:R-:W-:Y:S01]  /*11e90*/  HMMA.16816.F32 R44, R4, R16, R44 ;  /* 0x00000010042c723c */ /* 0x008fe2000000182c */
        /* <DEDUP_REMOVED lines=9> */
[----:B------:R-:W1:Y:S01]  /*11f30*/  MUFU.EX2 R121, R121 ;  /* 0x0000007900797308 */ /* 0x000e620000000800 */
[----:B------:R-:W-:Y:S02]  /*11f40*/  FMUL.FTZ R59, R59, R3 ;  /* 0x000000033b3b7220 */ /* 0x000fe40000410000 */
[-C--:B------:R-:W-:Y:S01]  /*11f50*/  FMUL.FTZ R60, R60, R32.reuse ;  /* 0x000000203c3c7220 */ /* 0x080fe20000410000 */
[----:B----4-:R-:W-:Y:S01]  /*11f60*/  HMMA.16816.F32 R52, R4, R12, R52 ;  /* 0x0000000c0434723c */ /* 0x010fe20000001834 */
        /* <DEDUP_REMOVED lines=20> */
[----:B------:R-:W2:Y:S01]  /*120b0*/  MUFU.EX2 R122, R122 ;  /* 0x0000007a007a7308 */ /* 0x000ea20000000800 */
[----:B------:R-:W-:Y:S01]  /*120c0*/  FADD.FTZ R0, R0, R3 ;  /* 0x0000000300007221 */ /* 0x000fe20000010000 */
[----:B-1----:R-:W-:Y:S01]  /*120d0*/  F2FP.PACK_AB R4, R101, R100 ;  /* 0x000000646504723e */ /* 0x002fe200000000ff */
[----:B------:R-:W-:Y:S01]  /*120e0*/  FADD.FTZ R25, R25, R26 ;  /* 0x0000001a19197221 */ /* 0x000fe20000010000 */
[----:B-----5:R-:W-:Y:S01]  /*120f0*/  F2FP.PACK_AB R5, R113, R110 ;  /* 0x0000006e7105723e */ /* 0x020fe200000000ff */
[----:B------:R-:W-:Y:S01]  /*12100*/  FADD.FTZ R31, R31, R0 ;  /* 0x000000001f1f7221 */ /* 0x000fe20000010000 */
[----:B------:R-:W-:Y:S01]  /*12110*/  F2FP.PACK_AB R6, R108, R105 ;  /* 0x000000696c06723e */ /* 0x000fe200000000ff */
[----:B------:R-:W-:Y:S01]  /*12120*/  FADD.FTZ R0, R100, R25 ;  /* 0x0000001964007221 */ /* 0x000fe20000010000 */
[----:B------:R-:W-:Y:S01]  /*12130*/  F2FP.PACK_AB R7, R115, R112 ;  /* 0x000000707307723e */ /* 0x000fe200000000ff */
[----:B------:R-:W-:Y:S01]  /*12140*/  MUFU.EX2 R107, R107 ;  /* 0x0000006b006b7308 */ /* 0x000fe20000000800 */
[----:B------:R-:W-:Y:S01]  /*12150*/  FADD.FTZ R110, R110, R31 ;  /* 0x0000001f6e6e7221 */ /* 0x000fe20000010000 */
[----:B------:R-:W-:Y:S01]  /*12160*/  MOV R3, R29 ;  /* 0x0000001d00037202 */ /* 0x000fe20000000f00 */
[----:B------:R-:W-:Y:S01]  /*12170*/  FADD.FTZ R0, R101, R0 ;  /* 0x0000000065007221 */ /* 0x000fe20000010000 */
[----:B------:R-:W-:Y:S01]  /*12180*/  MOV R100, R30 ;  /* 0x0000001e00647202 */ /* 0x000fe20000000f00 */
        /* <DEDUP_REMOVED lines=8> */
[----:B------:R-:W1:Y:S01]  /*12210*/  LDSM.16.MT88.4 R16, [R144+0x8800] ;  /* 0x008800009010783b */ /* 0x000e620000004200 */
[----:B------:R-:W-:Y:S06]  /*12220*/  MUFU.EX2 R103, R103 ;  /* 0x0000006700677308 */ /* 0x000fec0000000800 */
[C---:B----4-:R-:W-:Y:S02]  /*12230*/  HMMA.16816.F32 R88, R4.reuse, R12, R88 ;  /* 0x0000000c0458723c */ /* 0x050fe40000001858 */
[----:B------:R-:W3:Y:S06]  /*12240*/  MUFU.EX2 R102, R102 ;  /* 0x0000006600667308 */ /* 0x000eec0000000800 */
[C---:B------:R-:W-:Y:S01]  /*12250*/  HMMA.16816.F32 R84, R4.reuse, R14, R84 ;  /* 0x0000000e0454723c */ /* 0x040fe20000001854 */
[----:B------:R-:W4:Y:S01]  /*12260*/  LDSM.16.MT88.4 R12, [R148+0xa800] ;  /* 0x00a80000940c783b */ /* 0x000f220000004200 */
[----:B------:R-:W-:Y:S06]  /*12270*/  MUFU.EX2 R34, R34 ;  /* 0x0000002200227308 */ /* 0x000fec0000000800 */
[C---:B--2---:R-:W-:Y:S02]  /*12280*/  HMMA.16816.F32 R80, R4.reuse, R8, R80 ;  /* 0x000000080450723c */ /* 0x044fe40000001850 */
[----:B------:R-:W2:Y:S06]  /*12290*/  MUFU.EX2 R33, R33 ;  /* 0x0000002100217308 */ /* 0x000eac0000000800 */
        /* <DEDUP_REMOVED lines=59> */
[----:B--2---:R-:W-:Y:S01]  /*12650*/  F2FP.PACK_AB R7, R33, R34 ;  /* 0x000000222107723e */ /* 0x004fe200000000ff */
        /* <DEDUP_REMOVED lines=24> */
[----:B------:R-:W-:Y:S11]  /*127e0*/  HMMA.16816.F32 R64, R4, R14, R64 ;  /* 0x0000000e0440723c */ /* 0x000ff60000001840 */
[----:B------:R-:W-:Y:S08]  /*127f0*/  @!UPT UIADD3 URZ, URZ, URZ, URZ ;  /* 0x0000003f3f3ff290 */ /* 0x000ff0000fffe03f */
.L_x_7728:
[----:B------:R-:W-:Y:S05]  /*12800*/  @!P0 BRA `(.L_x_7734) ;  /* 0x00002ad000008947 */ /* 0x000fea0003800000 */
[----:B------:R-:W-:Y:S01]  /*12810*/  ULDC.64 UR4, c[0x0][0x1a0] ;  /* 0x0000680000047ab9 */ /* 0x000fe20000000a00 */
[----:B------:R-:W-:Y:S01]  /*12820*/  IMAD.MOV.U32 R0, RZ, RZ, R3 ;  /* 0x000000ffff007224 */ /* 0x000fe200078e0003 */
[----:B------:R-:W-:Y:S01]  /*12830*/  ULEA UR9, -UR4, URZ, 0x6 ;  /* 0x0000003f04097291 */ /* 0x000fe2000f8e313f */
[----:B------:R-:W-:Y:S01]  /*12840*/  IMAD.MOV.U32 R103, RZ, RZ, R100 ;  /* 0x000000ffff677224 */ /* 0x000fe200078e0064 */
[----:B------:R-:W-:-:S02]  /*12850*/  UMOV UR8, 0x5 ;  /* 0x0000000500087882 */ /* 0x000fc40000000000 */
[----:B------:R-:W-:Y:S02]  /*12860*/  USHF.R.S32.HI UR13, URZ, 0x1f, UR9 ;  /* 0x0000001f3f0d7899 */ /* 0x000fe40008011409 */
[----:B------:R-:W-:Y:S01]  /*12870*/  USHF.L.U64.HI UR10, UR4, UR8, UR5 ;  /* 0x00000008040a7299 */ /* 0x000fe20008010205 */
[----:B------:R-:W-:Y:S01]  /*12880*/  MOV R172, UR9 ;  /* 0x0000000900ac7c02 */ /* 0x000fe20008000f00 */
[----:B------:R-:W-:Y:S02]  /*12890*/  USHF.L.U32 UR11, UR4, 0x5, URZ ;  /* 0x00000005040b7899 */ /* 0x000fe4000800063f */
[----:B------:R-:W-:Y:S01]  /*128a0*/  MOV R170, UR13 ;  /* 0x0000000d00aa7c02 */ /* 0x000fe20008000f00 */
[----:B------:R-:W-:Y:S02]  /*128b0*/  ULDC.64 UR4, c[0x0][0x198] ;  /* 0x0000660000047ab9 */ /* 0x000fe40000000a00 */
[----:B------:R-:W-:Y:S02]  /*128c0*/  ULEA UR12, -UR4, URZ, 0x6 ;  /* 0x0000003f040c7291 */ /* 0x000fe4000f8e313f */
[----:B------:R-:W-:-:S02]  /*128d0*/  USHF.L.U64.HI UR5, UR4, UR8, UR5 ;  /* 0x0000000804057299 */ /* 0x000fc40008010205 */
[----:B------:R-:W-:Y:S02]  /*128e0*/  USHF.L.U32 UR4, UR4, 0x5, URZ ;  /* 0x0000000504047899 */ /* 0x000fe4000800063f */
[----:B------:R-:W-:Y:S02]  /*128f0*/  USHF.R.S32.HI UR8, URZ, 0x1f, UR12 ;  /* 0x0000001f3f087899 */ /* 0x000fe4000801140c */
.L_x_7738:
        /* <DEDUP_REMOVED lines=65> */
.L_x_7735:
        /* <DEDUP_REMOVED lines=23> */
[----:B------:R-:W4:Y:S07]  /*12e80*/  LDSM.16.M88.4 R112, [R153+0x4800] ;  /* 0x004800009970783b */ /* 0x000f2e0000000200 */
[----:B------:R-:W5:Y:S07]  /*12e90*/  LDSM.16.M88.4 R116, [R153+0x5000] ;  /* 0x005000009974783b */ /* 0x000f6e0000000200 */
[----:B------:R-:W0:Y:S07]  /*12ea0*/  LDGDEPBAR ;  /* 0x00000000000079af */ /* 0x000e2e0000000000 */
[----:B------:R-:W1:Y:S07]  /*12eb0*/  LDSM.16.M88.4 R120, [R153+0x5800] ;  /* 0x005800009978783b */ /* 0x000e6e0000000200 */
[----:B------:R-:W-:Y:S01]  /*12ec0*/  LDSM.16.M88.4 R124, [R152] ;  /* 0x00000000987c783b */ /* 0x000fe20000000200 */
[C---:B--2---:R-:W-:Y:S06]  /*12ed0*/  HMMA.16816.F32 R4, R104.reuse, R108, RZ ;  /* 0x0000006c6804723c */ /* 0x044fec00000018ff */
[----:B------:R-:W2:Y:S02]  /*12ee0*/  LDSM.16.M88.4 R128, [R151] ;  /* 0x000000009780783b */ /* 0x000ea40000000200 */
[C---:B------:R-:W-:Y:S05]  /*12ef0*/  HMMA.16816.F32 R8, R104.reuse, R110, RZ ;  /* 0x0000006e6808723c */ /* 0x040fea00000018ff */
[----:B------:R-:W2:Y:S03]  /*12f00*/  LDSM.16.M88.4 R132, [R143] ;  /* 0x000000008f84783b */ /* 0x000ea60000000200 */
[C---:B----4-:R-:W-:Y:S04]  /*12f10*/  HMMA.16816.F32 R12, R104.reuse, R112, RZ ;  /* 0x00000070680c723c */ /* 0x050fe800000018ff */
[----:B------:R-:W4:Y:S04]  /*12f20*/  LDSM.16.M88.4 R108, [R142] ;  /* 0x000000008e6c783b */ /* 0x000f280000000200 */
[C---:B------:R-:W-:Y:S03]  /*12f30*/  HMMA.16816.F32 R16, R104.reuse, R114, RZ ;  /* 0x000000726810723c */ /* 0x040fe600000018ff */
[----:B------:R-:W3:Y:S05]  /*12f40*/  LDSM.16.M88.4 R112, [R141] ;  /* 0x000000008d70783b */ /* 0x000eea0000000200 */
[C---:B-----5:R-:W-:Y:S08]  /*12f50*/  HMMA.16816.F32 R20, R104.reuse, R116, RZ ;  /* 0x000000746814723c */ /* 0x060ff000000018ff */
[C---:B------:R-:W-:Y:S01]  /*12f60*/  HMMA.16816.F32 R24, R104.reuse, R118, RZ ;  /* 0x000000766818723c */ /* 0x040fe200000018ff */
[----:B------:R-:W-:Y:S07]  /*12f70*/  LDSM.16.M88.4 R116, [R147+0x4000] ;  /* 0x004000009374783b */ /* 0x000fee0000000200 */
[C---:B-1----:R-:W-:Y:S08]  /*12f80*/  HMMA.16816.F32 R28, R104.reuse, R120, RZ ;  /* 0x00000078681c723c */ /* 0x042ff000000018ff */
[----:B------:R-:W-:Y:S01]  /*12f90*/  HMMA.16816.F32 R32, R104, R122, RZ ;  /* 0x0000007a6820723c */ /* 0x000fe200000018ff */
[----:B------:R-:W1:Y:S07]  /*12fa0*/  LDSM.16.M88.4 R104, [R150] ;  /* 0x000000009668783b */ /* 0x000e6e0000000200 */
[C---:B--2---:R-:W-:Y:S01]  /*12fb0*/  HMMA.16816.F32 R4, R124.reuse, R128, R4 ;  /* 0x000000807c04723c */ /* 0x044fe20000001804 */
[----:B------:R-:W2:Y:S07]  /*12fc0*/  LDSM.16.M88.4 R120, [R147+0x4800] ;  /* 0x004800009378783b */ /* 0x000eae0000000200 */
[C---:B------:R-:W-:Y:S01]  /*12fd0*/  HMMA.16816.F32 R8, R124.reuse, R130, R8 ;  /* 0x000000827c08723c */ /* 0x040fe20000001808 */
[----:B------:R-:W5:Y:S07]  /*12fe0*/  LDSM.16.M88.4 R128, [R147+0x5000] ;  /* 0x005000009380783b */ /* 0x000f6e0000000200 */
[C---:B------:R-:W-:Y:S08]  /*12ff0*/  HMMA.16816.F32 R12, R124.reuse, R132, R12 ;  /* 0x000000847c0c723c */ /* 0x040ff0000000180c */
[C---:B------:R-:W-:Y:S08]  /*13000*/  HMMA.16816.F32 R16, R124.reuse, R134, R16 ;  /* 0x000000867c10723c */ /* 0x040ff00000001810 */
[C---:B----4-:R-:W-:Y:S08]  /*13010*/  HMMA.16816.F32 R20, R124.reuse, R108, R20 ;  /* 0x0000006c7c14723c */ /* 0x050ff00000001814 */
[C---:B------:R-:W-:Y:S01]  /*13020*/  HMMA.16816.F32 R24, R124.reuse, R110, R24 ;  /* 0x0000006e7c18723c */ /* 0x040fe20000001818 */
[----:B------:R-:W4:Y:S07]  /*13030*/  LDSM.16.M88.4 R108, [R147+0x5800] ;  /* 0x00580000936c783b */ /* 0x000f2e0000000200 */
[C---:B---3--:R-:W-:Y:S08]  /*13040*/  HMMA.16816.F32 R28, R124.reuse, R112, R28 ;  /* 0x000000707c1c723c */ /* 0x048ff0000000181c */
        /* <DEDUP_REMOVED lines=9> */
[C---:B-----5:R-:W-:Y:S08]  /*130e0*/  HMMA.16816.F32 R20, R104.reuse, R128, R20 ;  /* 0x000000806814723c */ /* 0x060ff00000001814 */
[C---:B------:R-:W-:Y:S01]  /*130f0*/  HMMA.16816.F32 R24, R104.reuse, R130, R24 ;  /* 0x000000826818723c */ /* 0x040fe20000001818 */
[----:B------:R-:W3:Y:S07]  /*13100*/  LDSM.16.M88.4 R128, [R140+0x1800] ;  /* 0x001800008c80783b */ /* 0x000eee0000000200 */
[C---:B----4-:R-:W-:Y:S08]  /*13110*/  HMMA.16816.F32 R28, R104.reuse, R108, R28 ;  /* 0x0000006c681c723c */ /* 0x050ff0000000181c */
[----:B------:R-:W-:Y:S01]  /*13120*/  HMMA.16816.F32 R32, R104, R110, R32 ;  /* 0x0000006e6820723c */ /* 0x000fe20000001820 */
[----:B------:R-:W-:Y:S07]  /*13130*/  LDSM.16.M88.4 R104, [R154+0x2000] ;  /* 0x002000009a68783b */ /* 0x000fee0000000200 */
[C---:B-1----:R-:W-:Y:S01]  /*13140*/  HMMA.16816.F32 R4, R112.reuse, R116, R4 ;  /* 0x000000747004723c */ /* 0x042fe20000001804 */
[----:B------:R-:W1:Y:S07]  /*13150*/  LDSM.16.M88.4 R108, [R153+0x6000] ;  /* 0x00600000996c783b */ /* 0x000e6e0000000200 */
        /* <DEDUP_REMOVED lines=8> */
[C---:B---3--:R-:W-:Y:S08]  /*131e0*/  HMMA.16816.F32 R28, R112.reuse, R128, R28 ;  /* 0x00000080701c723c */ /* 0x048ff0000000181c */
[----:B------:R-:W-:Y:S01]  /*131f0*/  HMMA.16816.F32 R32, R112, R130, R32 ;  /* 0x000000827020723c */ /* 0x000fe20000001820 */
[----:B------:R-:W-:Y:S07]  /*13200*/  LDSM.16.M88.4 R112, [R139] ;  /* 0x000000008b70783b */ /* 0x000fee0000000200 */
[C---:B-1----:R-:W-:Y:S01]  /*13210*/  HMMA.16816.F32 R4, R104.reuse, R108, R4 ;  /* 0x0000006c6804723c */ /* 0x042fe20000001804 */
[----:B------:R-:W-:Y:S07]  /*13220*/  LDSM.16.M88.4 R128, [R136] ;  /* 0x000000008880783b */ /* 0x000fee0000000200 */
[C---:B------:R-:W-:Y:S01]  /*13230*/  HMMA.16816.F32 R8, R104.reuse, R110, R8 ;  /* 0x0000006e6808723c */ /* 0x040fe20000001808 */
[----:B------:R-:W1:Y:S07]  /*13240*/  LDSM.16.M88.4 R108, [R152+0x2000] ;  /* 0x00200000986c783b */ /* 0x000e6e0000000200 */
[C---:B----4-:R-:W-:Y:S08]  /*13250*/  HMMA.16816.F32 R12, R104.reuse, R116, R12 ;  /* 0x00000074680c723c */ /* 0x050ff0000000180c */
[C---:B------:R-:W-:Y:S01]  /*13260*/  HMMA.16816.F32 R16, R104.reuse, R118, R16 ;  /* 0x000000766810723c */ /* 0x040fe20000001810 */
[----:B------:R-:W3:Y:S07]  /*13270*/  LDSM.16.M88.4 R116, [R138] ;  /* 0x000000008a74783b */ /* 0x000eee0000000200 */
[C---:B--2---:R-:W-:Y:S08]  /*13280*/  HMMA.16816.F32 R20, R104.reuse, R120, R20 ;  /* 0x000000786814723c */ /* 0x044ff00000001814 */
[C---:B------:R-:W-:Y:S01]  /*13290*/  HMMA.16816.F32 R24, R104.reuse, R122, R24 ;  /* 0x0000007a6818723c */ /* 0x040fe20000001818 */
[----:B------:R-:W2:Y:S07]  /*132a0*/  LDSM.16.M88.4 R120, [R137] ;  /* 0x000000008978783b */ /* 0x000eae0000000200 */
[C---:B-----5:R-:W-:Y:S08]  /*132b0*/  HMMA.16816.F32 R28, R104.reuse, R124, R28 ;  /* 0x0000007c681c723c */ /* 0x060ff0000000181c */
        /* <DEDUP_REMOVED lines=15> */
[----:B------:R-:W5:Y:S01]  /*133b0*/  LDSM.16.M88.4 R128, [R140+0x2000] ;  /* 0x002000008c80783b */ /* 0x000f620000000200 */
        /* <DEDUP_REMOVED lines=9> */
[C---:B-----5:R-:W-:Y:S08]  /*13450*/  HMMA.16816.F32 R4, R120.reuse, R128, R4 ;  /* 0x000000807804723c */ /* 0x060ff00000001804 */
        /* <DEDUP_REMOVED lines=119> */
[-C--:B-1----:R-:W-:Y:S02]  /*13bd0*/  LEA R14, P1, R7, R158.reuse, 0x2 ;  /* 0x0000009e070e7211 */ /* 0x082fe400078210ff */
        /* <DEDUP_REMOVED lines=19> */
.L_x_7737:
        /* <DEDUP_REMOVED lines=21> */
.L_x_7736:
        /* <DEDUP_REMOVED lines=208> */
[----:B------:R-:W-:Y:S03]  /*14b60*/  LDSM.16.MT88.4 R76, [R146+0xa800] ;  /* 0x00a80000924c783b */ /* 0x000fe60000004200 */
        /* <DEDUP_REMOVED lines=84> */
[C---:B------:R-:W-:Y:S08]  /*150b0*/  HMMA.16816.F32 R68, R104.reuse, R70, R32 ;  /* 0x000000466844723c */ /* 0x040ff00000001820 */
[C---:B------:R-:W-:Y:S08]  /*150c0*/  HMMA.16816.F32 R36, R104.reuse, R108, R36 ;  /* 0x0000006c6824723c */ /* 0x040ff00000001824 */
[C---:B------:R-:W-:Y:S08]  /*150d0*/  HMMA.16816.F32 R40, R104.reuse, R110, R40 ;  /* 0x0000006e6828723c */ /* 0x040ff00000001828 */
[C---:B----4-:R-:W-:Y:S07]  /*150e0*/  HMMA.16816.F32 R44, R104.reuse, R4, R44 ;  /* 0x00000004682c723c */ /* 0x050fee000000182c */
[----:B------:R-:W-:Y:S01]  /*150f0*/  FADD.FTZ R5, R117, R118 ;  /* 0x0000007675057221 */ /* 0x000fe20000010000 */
[C---:B------:R-:W-:Y:S04]  /*15100*/  HMMA.16816.F32 R48, R104.reuse, R6, R48 ;  /* 0x000000066830723c */ /* 0x040fe80000001830 */
[----:B------:R-:W-:Y:S04]  /*15110*/  FADD.FTZ R5, R116, R5 ;  /* 0x0000000574057221 */ /* 0x000fe80000010000 */
[----:B------:R-:W-:Y:S01]  /*15120*/  FADD.FTZ R0, R120, R5 ;  /* 0x0000000578007221 */ /* 0x000fe20000010000 */
[C---:B-----5:R-:W-:Y:S03]  /*15130*/  HMMA.16816.F32 R52, R104.reuse, R8, R52 ;  /* 0x000000086834723c */ /* 0x060fe60000001834 */
[----:B------:R-:W-:Y:S04]  /*15140*/  FADD.FTZ R0, R121, R0 ;  /* 0x0000000079007221 */ /* 0x000fe80000010000 */
[----:B------:R-:W-:Y:S01]  /*15150*/  FADD.FTZ R125, R125, R0 ;  /* 0x000000007d7d7221 */ /* 0x000fe20000010000 */
[C---:B------:R-:W-:Y:S04]  /*15160*/  HMMA.16816.F32 R56, R104.reuse, R10, R56 ;  /* 0x0000000a6838723c */ /* 0x040fe80000001838 */
[----:B------:R-:W-:Y:S02]  /*15170*/  FADD.FTZ R0, R126, R123 ;  /* 0x0000007b7e007221 */ /* 0x000fe40000010000 */
[----:B------:R-:W-:Y:S02]  /*15180*/  FADD.FTZ R124, R124, R125 ;  /* 0x0000007d7c7c7221 */ /* 0x000fe40000010000 */
[----:B------:R-:W-:Y:S01]  /*15190*/  FADD.FTZ R0, R127, R0 ;  /* 0x000000007f007221 */ /* 0x000fe20000010000 */
[C---:B-1----:R-:W-:Y:S03]  /*151a0*/  HMMA.16816.F32 R60, R104.reuse, R12, R60 ;  /* 0x0000000c683c723c */ /* 0x042fe6000000183c */
[----:B------:R-:W-:Y:S02]  /*151b0*/  FADD.FTZ R163, R163, R124 ;  /* 0x0000007ca3a37221 */ /* 0x000fe40000010000 */
[----:B------:R-:W-:Y:S01]  /*151c0*/  FADD.FTZ R175, R175, R0 ;  /* 0x00000000afaf7221 */ /* 0x000fe20000010000 */
[----:B------:R-:W-:Y:S01]  /*151d0*/  MOV R0, R3 ;  /* 0x0000000300007202 */ /* 0x000fe20000000f00 */
        /* <DEDUP_REMOVED lines=16> */
.L_x_7734:
        /* <DEDUP_REMOVED lines=167> */
[----:B------:R-:W-:Y:S01]  /*15d50*/  STS.64 [R18+0x4800], R58 ;  /* 0x0048003a12007388 */ /* 0x000fe20000000a00 */
[----:B--2---:R-:W-:-:S03]  /*15d60*/  IMAD R8, R8, c[0x0][0x210], R157 ;  /* 0x0000840008087a24 */ /* 0x004fc600078e029d */
[----:B------:R-:W2:Y:S04]  /*15d70*/  S2R R7, SR_CTAID.X ;  /* 0x0000000000077919 */ /* 0x000ea80000002500 */
[----:B------:R-:W-:Y:S04]  /*15d80*/  STS.64 [R19+0x4000], R60 ;  /* 0x0040003c13007388 */ /* 0x000fe80000000a00 */
[----:B------:R-:W-:Y:S04]  /*15d90*/  STS.64 [R19+0x4800], R62 ;  /* 0x0048003e13007388 */ /* 0x000fe80000000a00 */
[----:B------:R3:W-:Y:S04]  /*15da0*/  STS.64 [R16+0x4000], R64 ;  /* 0x0040004010007388 */ /* 0x0007e80000000a00 */
[----:B------:R4:W-:Y:S04]  /*15db0*/  STS.64 [R16+0x4800], R66 ;  /* 0x0048004210007388 */ /* 0x0009e80000000a00 */
[----:B------:R-:W-:Y:S01]  /*15dc0*/  BAR.SYNC.DEFER_BLOCKING 0x0 ;  /* 0x0000000000007b1d */ /* 0x000fe20000010000 */
[----:B--2---:R-:W-:-:S02]  /*15dd0*/  SHF.L.U32 R11, R7, 0x6, RZ ;  /* 0x00000006070b7819 */ /* 0x004fc400000006ff */
[----:B---3--:R-:W-:Y:S02]  /*15de0*/  IADD3 R65, -R157, RZ, RZ ;  /* 0x000000ff9d417210 */ /* 0x008fe40007ffe1ff */
[----:B----4-:R-:W-:-:S03]  /*15df0*/  SHF.R.S32.HI R67, RZ, 0x1f, R10 ;  /* 0x0000001fff437819 */ /* 0x010fc6000001140a */
[----:B-1----:R-:W-:Y:S01]  /*15e00*/  IMAD R65, R65, c[0x0][0x1c0], R80 ;  /* 0x0000700041417a24 */ /* 0x002fe200078e0250 */
[----:B------:R-:W1:Y:S01]  /*15e10*/  LDS.128 R76, [R6.X4] ;  /* 0x00000000064c7984 */ /* 0x000e620000004c00 */
[----:B------:R-:W-:Y:S02]  /*15e20*/  LEA.HI R67, R67, R10, RZ, 0x2 ;  /* 0x0000000a43437211 */ /* 0x000fe400078f10ff */
[----:B------:R-:W-:Y:S01]  /*15e30*/  IMAD R8, R8, c[0x0][0x1c0], R65 ;  /* 0x0000700008087a24 */ /* 0x000fe200078e0241 */
[----:B------:R-:W2:Y:S01]  /*15e40*/  LDS.128 R72, [R6.X4+0x800] ;  /* 0x0008000006487984 */ /* 0x000ea20000004c00 */
[----:B------:R-:W-:Y:S02]  /*15e50*/  LOP3.LUT R67, R67, 0xffffffc, RZ, 0xc0, !PT ;  /* 0x0ffffffc43437812 */ /* 0x000fe400078ec0ff */
[----:B------:R-:W-:Y:S01]  /*15e60*/  IMAD R8, R8, c[0x0][0x214], R11 ;  /* 0x0000850008087a24 */ /* 0x000fe200078e020b */
[----:B------:R-:W3:Y:S01]  /*15e70*/  LDS.128 R68, [R6.X4+0x1000] ;  /* 0x0010000006447984 */ /* 0x000ee20000004c00 */
[----:B------:R-:W-:-:S03]  /*15e80*/  IADD3 R67, R10, -R67, RZ ;  /* 0x800000430a437210 */ /* 0x000fc60007ffe0ff */
[----:B------:R-:W4:Y:S01]  /*15e90*/  LDS.128 R56, [R6.X4+0x1800] ;  /* 0x0018000006387984 */ /* 0x000f220000004c00 */
        /* <DEDUP_REMOVED lines=27> */
.L_x_7740:
[----:B--234-:R-:W-:Y:S05]  /*16050*/  BSYNC B0 ;  /* 0x0000000000007941 */ /* 0x01cfea0003800000 */
.L_x_7739:
        /* <DEDUP_REMOVED lines=43> */
.L_x_7741:
        /* <DEDUP_REMOVED lines=15> */
.L_x_8285:


//--------------------- .text._ZN5flash24flash_fwd_splitkv_kernelI23Flash_fwd_kernel_traitsILi128ELi64ELi64ELi4ELb0ELb0EN7cutlass6half_tE19Flash_kernel_traitsILi128ELi64ELi64ELi4ES3_EELb1ELb0ELb1ELb0ELb0ELb0ELb1ELb1EEEvNS_16Flash_fwd_paramsE --------------------------
	.section	.text._ZN5flash24flash_fwd_splitkv_kernelI23Flash_fwd_kernel_traitsILi128ELi64ELi64ELi4ELb0ELb0EN7cutlass6half_tE19Flash_kernel_traitsILi128ELi64ELi64ELi4ES3_EELb1ELb0ELb1ELb0ELb0ELb0ELb1ELb1EEEvNS_16Flash_fwd_paramsE,"ax",@progbits
	.sectioninfo	@"SHI_REGISTERS=190"
	.align	128
        .global         _ZN5flash24flash_fwd_splitkv_kernelI23Flash_fwd_kernel_traitsILi128ELi64ELi64ELi4ELb0ELb0EN7cutlass6half_tE19Flash_kernel_traitsILi128ELi64ELi64ELi4ES3_EELb1ELb0ELb1ELb0ELb0ELb0ELb1ELb1EEEvNS_16Flash_fwd_paramsE
        .type           _ZN5flash24flash_fwd_splitkv_kernelI23Flash_fwd_kernel_traitsILi128ELi64ELi64ELi4ELb0ELb0EN7cutlass6half_tE19Flash_kernel_traitsILi128ELi64ELi64ELi4ES3_EELb1ELb0ELb1ELb0ELb0ELb0ELb1ELb1EEEvNS_16Flash_fwd_paramsE,@function
        .size           _ZN5flash24flash_fwd_splitkv_kernelI23Flash_fwd_kernel_traitsILi128ELi64ELi64ELi4ELb0ELb0EN7cutlass6half_tE19Flash_kernel_traitsILi128ELi64ELi64ELi4ES3_EELb1ELb0ELb1ELb0ELb0ELb0ELb1ELb1EEEvNS_16Flash_fwd_paramsE,(.L_x_8286 - _ZN5flash24flash_fwd_splitkv_kernelI23Flash_fwd_kernel_traitsILi128ELi64ELi64ELi4ELb0ELb0EN7cutlass6half_tE19Flash_kernel_traitsILi128ELi64ELi64ELi4ES3_EELb1ELb0ELb1ELb0ELb0ELb0ELb1ELb1EEEvNS_16Flash_fwd_paramsE)
        .other          _ZN5flash24flash_fwd_splitkv_kernelI23Flash_fwd_kernel_traitsILi128ELi64ELi64ELi4ELb0ELb0EN7cutlass6half_tE19Flash_kernel_traitsILi128ELi64ELi64ELi4ES3_EELb1ELb0ELb1ELb0ELb0ELb0ELb1ELb1EEEvNS_16Flash_fwd_paramsE,@"STO_CUDA_ENTRY STV_DEFAULT"
_ZN5flash24flash_fwd_splitkv_kernelI23Flash_fwd_kernel_traitsILi128ELi64ELi64ELi4ELb0ELb0EN7cutlass6half_tE19Flash_kernel_traitsILi128ELi64ELi64ELi4ES3_EELb1ELb0ELb1ELb0ELb0ELb0ELb1ELb1EEEvNS_16Flash_fwd_paramsE:
.text._ZN5flash24flash_fwd_splitkv_kernelI23Flash_fwd_kernel_traitsILi128ELi64ELi64ELi4ELb0ELb0EN7cutlass6half_tE19Flash_kernel_traitsILi128ELi64ELi64ELi4ES3_EELb1ELb0ELb1ELb0ELb0ELb0ELb1ELb1EEEvNS_16Flash_fwd_paramsE:
        /* <DEDUP_REMOVED lines=53> */
.L_x_7742:
[----:B-1-34-:R-:W-:Y:S02]  /*0350*/  MOV R3, c[0x0][0x218] ;  /* 0x0000860000037a02 */ /* 0x01afe40000000f00 */
.L_x_7743:
        /* <DEDUP_REMOVED lines=84> */
.L_x_7746:
[----:B------:R-:W-:Y:S05]  /*08a0*/  BSYNC B0 ;  /* 0x0000000000007941 */ /* 0x000fea0003800000 */
.L_x_7745:
        /* <DEDUP_REMOVED lines=8> */
.L_x_7748:
[----:B------:R-:W-:Y:S05]  /*0930*/  BSYNC B0 ;  /* 0x0000000000007941 */ /* 0x000fea0003800000 */
.L_x_7747:
        /* <DEDUP_REMOVED lines=8> */
.L_x_7750:
[----:B------:R-:W-:Y:S05]  /*09c0*/  BSYNC B0 ;  /* 0x0000000000007941 */ /* 0x000fea0003800000 */
.L_x_7749:
        /* <DEDUP_REMOVED lines=8> */
.L_x_7752:
[----:B------:R-:W-:Y:S05]  /*0a50*/  BSYNC B0 ;  /* 0x0000000000007941 */ /* 0x000fea0003800000 */
.L_x_7751:
        /* <DEDUP_REMOVED lines=8> */
.L_x_7754:
[----:B------:R-:W-:Y:S05]  /*0ae0*/  BSYNC B0 ;  /* 0x0000000000007941 */ /* 0x000fea0003800000 */
.L_x_7753:
        /* <DEDUP_REMOVED lines=8> */
.L_x_7756:
[----:B------:R-:W-:Y:S05]  /*0b70*/  BSYNC B0 ;  /* 0x0000000000007941 */ /* 0x000fea0003800000 */
.L_x_7755:
        /* <DEDUP_REMOVED lines=8> */
.L_x_7758:
[----:B------:R-:W-:Y:S05]  /*0c00*/  BSYNC B0 ;  /* 0x0000000000007941 */ /* 0x000fea0003800000 */
.L_x_7757:
        /* <DEDUP_REMOVED lines=8> */
.L_x_7760:
[----:B------:R-:W-:Y:S05]  /*0c90*/  BSYNC B0 ;  /* 0x0000000000007941 */ /* 0x000fea0003800000 */
.L_x_7759:
        /* <DEDUP_REMOVED lines=32> */
.L_x_7744:
        /* <DEDUP_REMOVED lines=47> */
[----:B------:R-:W-:Y:S02]  /*1190*/  IABS R3, R134 ;  /* 0x0000008600037213 */ /* 0x000fe40000000000 */
[----:B------:R-:W1:Y:S08]  /*11a0*/  I2F.RP R6, R5 ;  /* 0x0000000500067306 */ /* 0x000e700000209400 */
[----:B-1----:R-:W1:Y:S02]  /*11b0*/  MUFU.RCP R10, R6 ;  /* 0x00000006000a7308 */ /* 0x002e640000001000 */
[----:B-1----:R-:W-:-:S06]  /*11c0*/  IADD3 R10, R10, 0xffffffe, RZ ;  /* 0x0ffffffe0a0a7810 */ /* 0x002fcc0007ffe0ff */
[----:B------:R-:W1:Y:S02]  /*11d0*/  F2I.FTZ.U32.TRUNC.NTZ R11, R10 ;  /* 0x0000000a000b7305 */ /* 0x000e64000021f000 */
[----:B-1----:R-:W-:Y:S01]  /*11e0*/  IMAD.MOV R0, RZ, RZ, -R11 ;  /* 0x000000ffff007224 */ /* 0x002fe200078e0a0b */
[----:B------:R-:W-:-:S03]  /*11f0*/  MOV R10, RZ ;  /* 0x000000ff000a7202 */ /* 0x000fc60000000f00 */
[----:B------:R-:W-:-:S04]  /*1200*/  IMAD R2, R0, R5, RZ ;  /* 0x0000000500027224 */ /* 0x000fc800078e02ff */
        /* <DEDUP_REMOVED lines=30> */
[----:B------:R-:W-:Y:S01]  /*13f0*/  IMAD R5, R0, c[0x0][0x1b0], RZ ;  /* 0x00006c0000057a24 */ /* 0x000fe200078e02ff */
[----:B------:R-:W-:Y:S01]  /*1400*/  IADD3 R9, R19, R9, RZ ;  /* 0x0000000913097210 */ /* 0x000fe20007ffe0ff */
[----:B------:R-:W-:-:S04]  /*1410*/  IMAD.WIDE.U32 R16, R2, c[0x0][0x1b0], R16 ;  /* 0x00006c0002107a25 */ /* 0x000fc800078e0010 */
[----:B------:R-:W-:Y:S01]  /*1420*/  IMAD R5, R2, c[0x0][0x1b4], R5 ;  /* 0x00006d0002057a24 */ /* 0x000fe200078e0205 */
[----:B------:R-:W-:Y:S01]  /*1430*/  MOV R4, R16 ;  /* 0x0000001000047202 */ /* 0x000fe20000000f00 */
[----:B------:R-:W-:Y:S02]  /*1440*/  IMAD.MOV.U32 R6, RZ, RZ, R18 ;  /* 0x000000ffff067224 */ /* 0x000fe400078e0012 */
[----:B------:R-:W-:Y:S01]  /*1450*/  IMAD.IADD R5, R17, 0x1, R5 ;  /* 0x0000000111057824 */ /* 0x000fe200078e0205 */
[----:B------:R-:W-:Y:S05]  /*1460*/  BRA `(.L_x_7762) ;  /* 0x0000047000007947 */ /* 0x000fea0003800000 */
.L_x_7761:
        /* <DEDUP_REMOVED lines=17> */
.L_x_7763:
[----:B------:R-:W-:Y:S02]  /*1580*/  IABS R6, c[0x0][0x1c8] ;  /* 0x0000720000067a13 */ /* 0x000fe40000000000 */
[----:B------:R-:W-:Y:S02]  /*1590*/  IABS R4, R134 ;  /* 0x0000008600047213 */ /* 0x000fe40000000000 */
[----:B------:R-:W1:Y:S01]  /*15a0*/  I2F.RP R7, R6 ;  /* 0x0000000600077306 */ /* 0x000e620000209400 */
[----:B------:R-:W-:-:S05]  /*15b0*/  @P4 IADD3 R9, R10, R9, RZ ;  /* 0x000000090a094210 */ /* 0x000fca0007ffe0ff */
[----:B------:R-:W-:-:S04]  /*15c0*/  @P4 IMAD.WIDE.U32 R18, R9, c[0x0][0x1a0], RZ ;  /* 0x0000680009124a25 */ /* 0x000fc800078e00ff */
[----:B------:R-:W-:Y:S01]  /*15d0*/  @P4 IMAD R9, R9, c[0x0][0x1a4], R19 ;  /* 0x0000690009094a24 */ /* 0x000fe200078e0213 */
[----:B-1----:R-:W1:Y:S02]  /*15e0*/  MUFU.RCP R16, R7 ;  /* 0x0000000700107308 */ /* 0x002e640000001000 */
[----:B-1----:R-:W-:Y:S02]  /*15f0*/  IADD3 R16, R16, 0xffffffe, RZ ;  /* 0x0ffffffe10107810 */ /* 0x002fe40007ffe0ff */
[----:B------:R-:W-:-:S04]  /*1600*/  LEA R7, R102, 0xffffffc0, 0x6 ;  /* 0xffffffc066077811 */ /* 0x000fc800078e30ff */
[----:B------:R-:W1:Y:S01]  /*1610*/  F2I.FTZ.U32.TRUNC.NTZ R17, R16 ;  /* 0x0000001000117305 */ /* 0x000e62000021f000 */
[----:B------:R-:W-:Y:S02]  /*1620*/  IMAD.MOV.U32 R11, RZ, RZ, R7 ;  /* 0x000000ffff0b7224 */ /* 0x000fe400078e0007 */
[----:B-1----:R-:W-:Y:S01]  /*1630*/  IMAD.MOV R2, RZ, RZ, -R17 ;  /* 0x000000ffff027224 */ /* 0x002fe200078e0a11 */
[----:B------:R-:W-:-:S03]  /*1640*/  MOV R16, RZ ;  /* 0x000000ff00107202 */ /* 0x000fc60000000f00 */
[----:B------:R-:W-:-:S04]  /*1650*/  IMAD R3, R2, R6, RZ ;  /* 0x0000000602037224 */ /* 0x000fc800078e02ff */
[----:B------:R-:W-:Y:S01]  /*1660*/  IMAD.HI.U32 R3, R17, R3, R16 ;  /* 0x0000000311037227 */ /* 0x000fe200078e0010 */
[----:B------:R-:W-:-:S03]  /*1670*/  MOV R16, R0 ;  /* 0x0000000000107202 */ /* 0x000fc60000000f00 */
[----:B------:R-:W-:Y:S02]  /*1680*/  IMAD.MOV.U32 R17, RZ, RZ, R5 ;  /* 0x000000ffff117224 */ /* 0x000fe400078e0005 */
[----:B------:R-:W-:-:S04]  /*1690*/  IMAD.HI.U32 R2, R3, R4, RZ ;  /* 0x0000000403027227 */ /* 0x000fc800078e00ff */
[----:B------:R-:W-:Y:S02]  /*16a0*/  IMAD.MOV R3, RZ, RZ, -R2 ;  /* 0x000000ffff037224 */ /* 0x000fe400078e0a02 */
[----:B------:R-:W-:-:S04]  /*16b0*/  IMAD.WIDE.U32 R16, R7, c[0x0][0x198], R16 ;  /* 0x0000660007107a25 */ /* 0x000fc800078e0010 */
        /* <DEDUP_REMOVED lines=8> */
[----:B------:R-:W-:Y:S02]  /*1740*/  SHF.R.S32.HI R3, RZ, 0x1f, R7 ;  /* 0x0000001fff037819 */ /* 0x000fe40000011407 */
[----:B------:R-:W-:-:S03]  /*1750*/  @P4 MOV R6, R18 ;  /* 0x0000001200064202 */ /* 0x000fc60000000f00 */
        /* <DEDUP_REMOVED lines=24> */
.L_x_7762:
[----:B------:R1:W5:Y:S01]  /*18e0*/  @P5 LDG.E R98, [R142.64] ;  /* 0x000000068e625981 */ /* 0x000362000c1e1900 */
[----:B------:R-:W-:Y:S01]  /*18f0*/  SHF.R.S32.HI R52, RZ, 0x1f, R113 ;  /* 0x0000001fff347819 */ /* 0x000fe20000011471 */
[----:B------:R-:W-:Y:S01]  /*1900*/  IMAD.MOV.U32 R17, RZ, RZ, 0x2 ;  /* 0x00000002ff117424 */ /* 0x000fe200078e00ff */
[----:B------:R-:W-:Y:S01]  /*1910*/  ISETP.NE.AND P0, PT, R13, -0x1, PT ;  /* 0xffffffff0d00780c */ /* 0x000fe20003f05270 */
[----:B------:R-:W-:Y:S01]  /*1920*/  IMAD.MOV.U32 R128, RZ, RZ, c[0x0][0x230] ;  /* 0x00008c00ff807624 */ /* 0x000fe200078e00ff */
[CC--:B------:R-:W-:Y:S01]  /*1930*/  LEA.HI R56, R52.reuse, R113.reuse, RZ, 0x3 ;  /* 0x0000007134387211 */ /* 0x0c0fe200078f18ff */
[----:B------:R-:W-:Y:S01]  /*1940*/  IMAD.MOV.U32 R24, RZ, RZ, RZ ;  /* 0x000000ffff187224 */ /* 0x000fe200078e00ff */
[----:B------:R-:W-:Y:S01]  /*1950*/  LEA.HI R12, R52, R113, RZ, 0x6 ;  /* 0x00000071340c7211 */ /* 0x000fe200078f30ff */
[----:B------:R-:W-:Y:S01]  /*1960*/  IMAD.MOV.U32 R25, RZ, RZ, c[0x0][0x230] ;  /* 0x00008c00ff197624 */ /* 0x000fe200078e00ff */
[----:B------:R-:W-:Y:S01]  /*1970*/  SHF.R.S32.HI R132, RZ, 0x3, R56 ;  /* 0x00000003ff847819 */ /* 0x000fe20000011438 */
[----:B------:R-:W-:Y:S01]  /*1980*/  IMAD.MOV.U32 R67, RZ, RZ, 0x20 ;  /* 0x00000020ff437424 */ /* 0x000fe200078e00ff */
[----:B------:R-:W-:Y:S01]  /*1990*/  LOP3.LUT R56, R56, 0xfffffff8, RZ, 0xc0, !PT ;  /* 0xfffffff838387812 */ /* 0x000fe200078ec0ff */
[----:B------:R-:W-:Y:S01]  /*19a0*/  IMAD.HI.U32 R128, R17, R128, R24 ;  /* 0x0000008011807227 */ /* 0x000fe200078e0018 */
[----:B------:R-:W-:-:S02]  /*19b0*/  SHF.R.S32.HI R133, RZ, 0x1f, R132 ;  /* 0x0000001fff857819 */ /* 0x000fc40000011484 */
[----:B------:R-:W-:Y:S01]  /*19c0*/  IADD3 R56, -R56, R113, RZ ;  /* 0x0000007138387210 */ /* 0x000fe20007ffe1ff */
[----:B------:R-:W-:Y:S01]  /*19d0*/  @!P0 IMAD R10, R112, c[0x0][0x178], RZ ;  /* 0x00005e00700a8a24 */ /* 0x000fe200078e02ff */
[----:B------:R-:W-:Y:S01]  /*19e0*/  SHF.L.U32 R131, R12, 0x3, RZ ;  /* 0x000000030c837819 */ /* 0x000fe200000006ff */
[C---:B------:R-:W-:Y:S01]  /*19f0*/  IMAD.SHL.U32 R19, R132.reuse, 0x40, RZ ;  /* 0x0000004084137824 */ /* 0x040fe200078e00ff */
[----:B------:R-:W-:Y:S01]  /*1a00*/  IADD3 R104, P1, R132, R11, RZ ;  /* 0x0000000b84687210 */ /* 0x000fe20007f3e0ff */
[----:B------:R-:W-:Y:S01]  /*1a10*/  @P0 IMAD.WIDE.U32 R22, R13, c[0x0][0x190], RZ ;  /* 0x000064000d160a25 */ /* 0x000fe200078e00ff */
[----:B------:R-:W-:Y:S02]  /*1a20*/  LEA.HI R58, R52, R113, RZ, 0x4 ;  /* 0x00000071343a7211 */ /* 0x000fe400078f20ff */
[----:B------:R-:W-:Y:S01]  /*1a30*/  LOP3.LUT R19, R19, 0x1c0, RZ, 0xc0, !PT ;  /* 0x000001c013137812 */ /* 0x000fe200078ec0ff */
[----:B------:R-:W-:Y:S01]  /*1a40*/  @!P0 IMAD.WIDE.U32 R20, R153, c[0x0][0x178], RZ ;  /* 0x00005e0099148a25 */ /* 0x000fe200078e00ff */
[----:B------:R-:W-:-:S02]  /*1a50*/  SHF.R.S32.HI R127, RZ, 0x1, R128 ;  /* 0x00000001ff7f7819 */ /* 0x000fc40000011480 */
[----:B------:R-:W-:Y:S01]  /*1a60*/  SHF.R.S32.HI R135, RZ, 0x1f, R134 ;  /* 0x0000001fff877819 */ /* 0x000fe20000011486 */
[----:B------:R-:W-:Y:S01]  /*1a70*/  @!P0 IMAD R10, R153, c[0x0][0x17c], R10 ;  /* 0x00005f00990a8a24 */ /* 0x000fe200078e020a */
[----:B------:R-:W-:Y:S01]  /*1a80*/  LEA.HI R52, R52, R113, RZ, 0x5 ;  /* 0x0000007134347211 */ /* 0x000fe200078f28ff */
[----:B------:R-:W-:Y:S01]  /*1a90*/  IMAD.SHL.U32 R16, R56, 0x8, RZ ;  /* 0x0000000838107824 */ /* 0x000fe200078e00ff */
[----:B------:R-:W-:Y:S01]  /*1aa0*/  MOV R45, 0x10 ;  /* 0x00000010002d7802 */ /* 0x000fe20000000f00 */
[----:B------:R-:W-:Y:S01]  /*1ab0*/  @P0 IMAD R13, R13, c[0x0][0x194], R23 ;  /* 0x000065000d0d0a24 */ /* 0x000fe200078e0217 */
[----:B------:R-:W-:Y:S01]  /*1ac0*/  LOP3.LUT R130, R52, 0xffffffe0, RZ, 0xc0, !PT ;  /* 0xffffffe034827812 */ /* 0x000fe200078ec0ff */
[----:B-----5:R-:W-:Y:S01]  /*1ad0*/  @P0 IMAD.MOV.U32 R8, RZ, RZ, R22 ;  /* 0x000000ffff080224 */ /* 0x020fe200078e0016 */
[----:B------:R-:W-:Y:S01]  /*1ae0*/  LOP3.LUT R17, R19, 0x38, R16, 0xf8, !PT ;  /* 0x0000003813117812 */ /* 0x000fe200078ef810 */
[----:B------:R-:W-:Y:S01]  /*1af0*/  @!P0 IMAD.IADD R13, R21, 0x1, R10 ;  /* 0x00000001150d8824 */ /* 0x000fe200078e020a */
[----:B------:R-:W-:Y:S01]  /*1b00*/  SHF.R.U32.HI R10, RZ, 0x3, R19 ;  /* 0x00000003ff0a7819 */ /* 0x000fe20000011613 */
[----:B------:R-:W-:Y:S01]  /*1b10*/  @!P0 IMAD.MOV.U32 R8, RZ, RZ, R20 ;  /* 0x000000ffff088224 */ /* 0x000fe200078e0014 */
[----:B------:R-:W-:Y:S01]  /*1b20*/  IADD3 R12, R16, 0x40, RZ ;  /* 0x00000040100c7810 */ /* 0x000fe20007ffe0ff */
[----:B------:R-:W-:Y:S01]  /*1b30*/  IMAD.WIDE R14, R15, 0x40, R132 ;  /* 0x000000400f0e7825 */ /* 0x000fe200078e0284 */
[----:B------:R-:W-:-:S02]  /*1b40*/  LOP3.LUT R10, R17, R10, RZ, 0x3c, !PT ;  /* 0x0000000a110a7212 */ /* 0x000fc400078e3cff */
[C---:B------:R-:W-:Y:S01]  /*1b50*/  IADD3 R18, P0, R16.reuse, R8, RZ ;  /* 0x0000000810127210 */ /* 0x040fe20007f1e0ff */
[----:B------:R-:W-:Y:S01]  /*1b60*/  IMAD R138, R15, c[0x0][0x190], RZ ;  /* 0x000064000f8a7a24 */ /* 0x000fe200078e02ff */
[----:B------:R-:W-:Y:S01]  /*1b70*/  SHF.R.S32.HI R17, RZ, 0x1f, R16 ;  /* 0x0000001fff117819 */ /* 0x000fe20000011410 */
[----:B------:R-:W-:Y:S01]  /*1b80*/  IMAD.X R3, R133, 0x1, R3, P1 ;  /* 0x0000000185037824 */ /* 0x000fe200008e0603 */
[----:B------:R-:W-:Y:S01]  /*1b90*/  ISETP.GE.AND P1, PT, R16, c[0x0][0x220], PT ;  /* 0x0000880010007a0c */ /* 0x000fe20003f26270 */
[----:B------:R-:W-:Y:S01]  /*1ba0*/  IMAD R138, R14, c[0x0][0x194], R138 ;  /* 0x000065000e8a7a24 */ /* 0x000fe200078e028a */
[----:B------:R-:W-:Y:S01]  /*1bb0*/  LOP3.LUT R131, R10, 0xfffffe00, R131, 0xf8, !PT ;  /* 0xfffffe000a837812 */ /* 0x000fe200078ef883 */
[----:B------:R-:W-:Y:S01]  /*1bc0*/  IMAD.X R19, R17, 0x1, R13, P0 ;  /* 0x0000000111137824 */ /* 0x000fe200000e060d */
[----:B------:R-:W-:Y:S01]  /*1bd0*/  LOP3.LUT R10, R58, 0xfffffff0, RZ, 0xc0, !PT ;  /* 0xfffffff03a0a7812 */ /* 0x000fe200078ec0ff */
[----:B------:R-:W-:Y:S01]  /*1be0*/  IMAD R13, R0, c[0x0][0x1b8], RZ ;  /* 0x00006e00000d7a24 */ /* 0x000fe200078e02ff */
[----:B------:R-:W-:Y:S01]  /*1bf0*/  SHF.R.S32.HI R58, RZ, 0x4, R58 ;  /* 0x00000004ff3a7819 */ /* 0x000fe2000001143a */
[----:B------:R-:W-:Y:S01]  /*1c00*/  IMAD.WIDE.U32 R18, R14, c[0x0][0x190], R18 ;  /* 0x000064000e127a25 */ /* 0x000fe200078e0012 */
[----:B------:R-:W-:-:S02]  /*1c10*/  IADD3 R14, P0, R16, R6, RZ ;  /* 0x00000006100e7210 */ /* 0x000fc40007f1e0ff */
[----:B------:R-:W-:Y:S01]  /*1c20*/  SEL R6, RZ, 0x1, P1 ;  /* 0x00000001ff067807 */ /* 0x000fe20000800000 */
[----:B------:R-:W-:Y:S01]  /*1c30*/  IMAD.IADD R59, R113, 0x1, -R10 ;  /* 0x00000001713b7824 */ /* 0x000fe200078e0a0a */
[----:B------:R-:W-:Y:S01]  /*1c40*/  SHF.R.S32.HI R52, RZ, 0x5, R52 ;  /* 0x00000005ff347819 */ /* 0x000fe20000011434 */
[----:B------:R-:W-:Y:S01]  /*1c50*/  IMAD.X R15, R17, 0x1, R9, P0 ;  /* 0x00000001110f7824 */ /* 0x000fe200000e0609 */
[----:B------:R-:W-:Y:S01]  /*1c60*/  ISETP.GE.AND P0, PT, R12, c[0x0][0x220], PT ;  /* 0x000088000c007a0c */ /* 0x000fe20003f06270 */
[----:B------:R-:W-:Y:S01]  /*1c70*/  IMAD.SHL.U32 R124, R56, 0x4, RZ ;  /* 0x00000004387c7824 */ /* 0x000fe200078e00ff */
[----:B------:R-:W-:Y:S01]  /*1c80*/  SHF.R.S32.HI R9, RZ, 0x1f, R62 ;  /* 0x0000001fff097819 */ /* 0x000fe2000001143e */
[C---:B------:R-:W-:Y:S01]  /*1c90*/  IMAD R8, R2.reuse, c[0x0][0x1bc], R13 ;  /* 0x00006f0002087a24 */ /* 0x040fe200078e020d */
[----:B------:R-:W-:Y:S01]  /*1ca0*/  SEL R129, RZ, 0xffffffff, P0 ;  /* 0xffffffffff817807 */ /* 0x000fe20000000000 */
[----:B------:R-:W-:Y:S01]  /*1cb0*/  IMAD.WIDE.U32 R14, R2, c[0x0][0x1b8], R14 ;  /* 0x00006e00020e7a25 */ /* 0x000fe200078e000e */
[----:B------:R-:W-:-:S02]  /*1cc0*/  SHF.R.S32.HI R60, RZ, 0x1f, R59 ;  /* 0x0000001fff3c7819 */ /* 0x000fc4000001143b */
[----:B------:R-:W-:Y:S01]  /*1cd0*/  SHF.L.U32 R129, R129, 0x1, RZ ;  /* 0x0000000181817819 */ /* 0x000fe200000006ff */
[----:B------:R-:W-:Y:S01]  /*1ce0*/  IMAD R3, R3, c[0x0][0x1a0], RZ ;  /* 0x0000680003037a24 */ /* 0x000fe200078e02ff */
[----:B------:R-:W-:Y:S01]  /*1cf0*/  IADD3 R136, P0, R16, R4, RZ ;  /* 0x0000000410887210 */ /* 0x000fe20007f1e0ff */
[----:B------:R-:W-:Y:S01]  /*1d00*/  IMAD.IADD R139, R19, 0x1, R138 ;  /* 0x00000001138b7824 */ /* 0x000fe200078e028a */
[----:B------:R-:W-:Y:S01]  /*1d10*/  LOP3.LUT R129, R129, 0x2, R6, 0xe2, !PT ;  /* 0x0000000281817812 */ /* 0x000fe200078ee206 */
[----:B------:R-:W-:Y:S01]  /*1d20*/  IMAD R165, R133, c[0x0][0x198], RZ ;  /* 0x0000660085a57a24 */ /* 0x000fe200078e02ff */
[----:B------:R-:W-:Y:S01]  /*1d30*/  LEA.HI R6, R9, R62, RZ, 0x6 ;  /* 0x0000003e09067211 */ /* 0x000fe200078f30ff */
[----:B------:R-:W-:Y:S01]  /*1d40*/  IMAD.X R137, R17, 0x1, R5, P0 ;  /* 0x0000000111897824 */ /* 0x000fe200000e0605 */
[----:B------:R-:W-:Y:S01]  /*1d50*/  LEA.HI R60, R60, R59, RZ, 0x3 ;  /* 0x0000003b3c3c7211 */ /* 0x000fe200078f18ff */
[----:B------:R-:W-:Y:S01]  /*1d60*/  IMAD R125, R132, R127, R124 ;  /* 0x0000007f847d7224 */ /* 0x000fe200078e027c */
[----:B------:R-:W-:Y:S01]  /*1d70*/  SHF.R.S32.HI R6, RZ, 0x6, R6 ;  /* 0x00000006ff067819 */ /* 0x000fe20000011406 */
[----:B------:R-:W-:Y:S01]  /*1d80*/  IMAD.IADD R15, R15, 0x1, R8 ;  /* 0x000000010f0f7824 */ /* 0x000fe200078e0208 */
[----:B------:R-:W-:Y:S01]  /*1d90*/  LOP3.LUT R10, R60, 0xfffffff8, RZ, 0xc0, !PT ;  /* 0xfffffff83c0a7812 */ /* 0x000fe200078ec0ff */
[----:B------:R-:W-:Y:S01]  /*1da0*/  IMAD.MOV.U32 R138, RZ, RZ, R18 ;  /* 0x000000ffff8a7224 */ /* 0x000fe200078e0012 */
[----:B------:R-:W-:Y:S01]  /*1db0*/  IMNMX R61, R147, R6, !PT ;  /* 0x00000006933d7217 */ /* 0x000fe20007800200 */
[----:B------:R-:W-:Y:S01]  /*1dc0*/  IMAD R141, R135, c[0x0][0x1a8], RZ ;  /* 0x00006a00878d7a24 */ /* 0x000fe200078e02ff */
[----:B------:R-:W-:Y:S01]  /*1dd0*/  IADD3 R130, -R130, R113, RZ ;  /* 0x0000007182827210 */ /* 0x000fe20007ffe1ff */
[----:B------:R-:W-:Y:S01]  /*1de0*/  IMAD.IADD R59, R59, 0x1, -R10 ;  /* 0x000000013b3b7824 */ /* 0x000fe200078e0a0a */
[----:B------:R-:W-:Y:S01]  /*1df0*/  ISETP.GT.AND P0, PT, R102, R61, PT ;  /* 0x0000003d6600720c */ /* 0x000fe20003f04270 */
[----:B------:R-:W-:Y:S01]  /*1e00*/  IMAD R101, R104, c[0x0][0x1a4], R3 ;  /* 0x0000690068657a24 */ /* 0x000fe200078e0203 */
[----:B------:R-:W-:Y:S01]  /*1e10*/  SHF.R.S32.HI R111, RZ, 0x1f, R125 ;  /* 0x0000001fff6f7819 */ /* 0x000fe2000001147d */
[----:B------:R-:W-:Y:S01]  /*1e20*/  IMAD.MOV.U32 R157, RZ, RZ, c[0x0][0x198] ;  /* 0x00006600ff9d7624 */ /* 0x000fe200078e00ff */
[----:B------:R-:W-:Y:S01]  /*1e30*/  R2P PR, R59, 0x6 ;  /* 0x000000063b007804 */ /* 0x000fe20000000000 */
[----:B------:R-:W-:-:S02]  /*1e40*/  IMAD.MOV.U32 R3, RZ, RZ, c[0x0][0x1a0] ;  /* 0x00006800ff037624 */ /* 0x000fc400078e00ff */
[----:B------:R-:W-:Y:S01]  /*1e50*/  IMAD R165, R132, c[0x0][0x19c], R165 ;  /* 0x0000670084a57a24 */ /* 0x000fe200078e02a5 */
[CC--:B------:R-:W-:Y:S01]  /*1e60*/  SHF.L.U64.HI R148, R157.reuse, R80.reuse, c[0x0][0x19c] ;  /* 0x000067009d947619 */ /* 0x0c0fe20000010250 */
[----:B------:R-:W-:Y:S01]  /*1e70*/  IMAD.IADD R124, R124, 0x1, R125 ;  /* 0x000000017c7c7824 */ /* 0x000fe200078e027d */
[----:B------:R-:W-:Y:S01]  /*1e80*/  SHF.L.U32 R149, R157, 0x4, RZ ;  /* 0x000000049d957819 */ /* 0x000fe200000006ff */
[----:B------:R-:W-:Y:S01]  /*1e90*/  IMAD.WIDE.U32 R136, R132, c[0x0][0x198], R136 ;  /* 0x0000660084887a25 */ /* 0x000fe200078e0088 */
[----:B------:R-:W-:Y:S02]  /*1ea0*/  SHF.L.U64.HI R150, R3, R80, c[0x0][0x1a4] ;  /* 0x0000690003967619 */ /* 0x000fe40000010250 */
        /* <DEDUP_REMOVED lines=24> */
[C---:B------:R-:W-:Y:S01]  /*2030*/  IMAD R6, R153.reuse, c[0x0][0x284], R6 ;  /* 0x0000a10099067a24 */ /* 0x040fe200078e0206 */
        /* <DEDUP_REMOVED lines=109> */
.L_x_7833:
        /* <DEDUP_REMOVED lines=15> */
.L_x_7766:
[----:B------:R-:W-:Y:S05]  /*2800*/  BSYNC B0 ;  /* 0x0000000000007941 */ /* 0x000fea0003800000 */
.L_x_7765:
        /* <DEDUP_REMOVED lines=15> */
.L_x_7768:
[----:B------:R-:W-:Y:S05]  /*2900*/  BSYNC B0 ;  /* 0x0000000000007941 */ /* 0x000fea0003800000 */
.L_x_7767:
        /* <DEDUP_REMOVED lines=15> */
.L_x_7770:
[----:B------:R-:W-:Y:S05]  /*2a00*/  BSYNC B0 ;  /* 0x0000000000007941 */ /* 0x000fea0003800000 */
.L_x_7769:
        /* <DEDUP_REMOVED lines=15> */
.L_x_7772:
[----:B------:R-:W-:Y:S05]  /*2b00*/  BSYNC B0 ;  /* 0x0000000000007941 */ /* 0x000fea0003800000 */
.L_x_7771:
        /* <DEDUP_REMOVED lines=66> */
.L_x_7778:
[----:B------:R-:W-:Y:S05]  /*2f30*/  BSYNC B0 ;  /* 0x0000000000007941 */ /* 0x000fea0003800000 */
.L_x_7777:
        /* <DEDUP_REMOVED lines=54> */
.L_x_7776:
[----:B------:R-:W-:Y:S05]  /*32a0*/  BSYNC B1 ;  /* 0x0000000000017941 */ /* 0x000fea0003800000 */
.L_x_7775:
        /* <DEDUP_REMOVED lines=64> */
.L_x_7782:
[----:B------:R-:W-:Y:S05]  /*36b0*/  BSYNC B0 ;  /* 0x0000000000007941 */ /* 0x000fea0003800000 */
.L_x_7781:
        /* <DEDUP_REMOVED lines=56> */
.L_x_7780:
[----:B------:R-:W-:Y:S05]  /*3a40*/  BSYNC B1 ;  /* 0x0000000000017941 */ /* 0x000fea0003800000 */
.L_x_7779:
        /* <DEDUP_REMOVED lines=64> */
.L_x_7786:
[----:B------:R-:W-:Y:S05]  /*3e50*/  BSYNC B0 ;  /* 0x0000000000007941 */ /* 0x000fea0003800000 */
.L_x_7785:
        /* <DEDUP_REMOVED lines=56> */
.L_x_7784:
[----:B------:R-:W-:Y:S05]  /*41e0*/  BSYNC B1 ;  /* 0x0000000000017941 */ /* 0x000fea0003800000 */
.L_x_7783:
        /* <DEDUP_REMOVED lines=68> */
.L_x_7790:
[----:B------:R-:W-:Y:S05]  /*4630*/  BSYNC B0 ;  /* 0x0000000000007941 */ /* 0x000fea0003800000 */
.L_x_7789:
        /* <DEDUP_REMOVED lines=56> */
.L_x_7788:
[----:B------:R-:W-:Y:S05]  /*49c0*/  BSYNC B1 ;  /* 0x0000000000017941 */ /* 0x000fea0003800000 */
.L_x_7787:
        /* <DEDUP_REMOVED lines=9> */
.L_x_7774:
        /* <DEDUP_REMOVED lines=95> */
.L_x_7797:
[----:B------:R-:W-:Y:S05]  /*5050*/  BSYNC B0 ;  /* 0x0000000000007941 */ /* 0x000fea0003800000 */
.L_x_7796:
[----:B------:R-:W-:Y:S05]  /*5060*/  MOV R89, R87 ;  /* 0x0000005700597202 */ /* 0x000fea0000000f00 */
[----:B-----5:R2:W-:Y:S02]  /*5070*/  STG.E.128 [R88.64], R36 ;  /* 0x0000002458007986 */ /* 0x0205e4000c101d06 */
.L_x_7795:
[----:B------:R-:W-:Y:S05]  /*5080*/  BSYNC B1 ;  /* 0x0000000000017941 */ /* 0x000fea0003800000 */
.L_x_7794:
        /* <DEDUP_REMOVED lines=93> */
.L_x_7799:
[----:B------:R-:W-:Y:S05]  /*5660*/  BSYNC B0 ;  /* 0x0000000000007941 */ /* 0x000fea0003800000 */
.L_x_7798:
[----:B------:R-:W-:Y:S05]  /*5670*/  MOV R89, R87 ;  /* 0x0000005700597202 */ /* 0x000fea0000000f00 */
[----:B-----5:R3:W-:Y:S02]  /*5680*/  STG.E.128 [R88.64+0x80], R36 ;  /* 0x0000802458007986 */ /* 0x0207e4000c101d06 */
.L_x_7793:
[----:B------:R-:W-:Y:S05]  /*5690*/  BSYNC B2 ;  /* 0x0000000000027941 */ /* 0x000fea0003800000 */
.L_x_7792:
        /* <DEDUP_REMOVED lines=100> */
.L_x_7805:
[----:B------:R-:W-:Y:S05]  /*5ce0*/  BSYNC B0 ;  /* 0x0000000000007941 */ /* 0x000fea0003800000 */
.L_x_7804:
[C---:B------:R-:W-:Y:S04]  /*5cf0*/  LEA R2, P0, R149.reuse, R88, 0x1 ;  /* 0x0000005895027211 */ /* 0x040fe800078008ff */
[----:B------:R-:W-:Y:S05]  /*5d00*/  LEA.HI.X R3, R149, R87, R148, 0x1, P0 ;  /* 0x0000005795037211 */ /* 0x000fea00000f0c94 */
[----:B-----5:R1:W-:Y:S04]  /*5d10*/  STG.E.128 [R2.64], R32 ;  /* 0x0000002002007986 */ /* 0x0203e8000c101d06 */
.L_x_7803:
[----:B------:R-:W-:Y:S05]  /*5d20*/  BSYNC B1 ;  /* 0x0000000000017941 */ /* 0x000fea0003800000 */
.L_x_7802:
        /* <DEDUP_REMOVED lines=97> */
.L_x_7807:
[----:B------:R-:W-:Y:S05]  /*6340*/  BSYNC B0 ;  /* 0x0000000000007941 */ /* 0x000fea0003800000 */
.L_x_7806:
[C---:B------:R-:W-:Y:S04]  /*6350*/  LEA R2, P0, R72.reuse, R88, 0x1 ;  /* 0x0000005848027211 */ /* 0x040fe800078008ff */
[----:B------:R-:W-:Y:S05]  /*6360*/  LEA.HI.X R3, R72, R87, R73, 0x1, P0 ;  /* 0x0000005748037211 */ /* 0x000fea00000f0c49 */
[----:B-----5:R4:W-:Y:S04]  /*6370*/  STG.E.128 [R2.64], R32 ;  /* 0x0000002002007986 */ /* 0x0209e8000c101d06 */
.L_x_7801:
[----:B------:R-:W-:Y:S05]  /*6380*/  BSYNC B2 ;  /* 0x0000000000027941 */ /* 0x000fea0003800000 */
.L_x_7800:
        /* <DEDUP_REMOVED lines=100> */
.L_x_7813:
[----:B------:R-:W-:Y:S05]  /*69d0*/  BSYNC B0 ;  /* 0x0000000000007941 */ /* 0x000fea0003800000 */
.L_x_7812:
[C---:B------:R-:W-:Y:S04]  /*69e0*/  LEA R2, P0, R156.reuse, R88, 0x1 ;  /* 0x000000589c027211 */ /* 0x040fe800078008ff */
[----:B------:R-:W-:Y:S05]  /*69f0*/  LEA.HI.X R3, R156, R87, R67, 0x1, P0 ;  /* 0x000000579c037211 */ /* 0x000fea00000f0c43 */
[----:B-----5:R4:W-:Y:S04]  /*6a00*/  STG.E.128 [R2.64], R32 ;  /* 0x0000002002007986 */ /* 0x0209e8000c101d06 */
.L_x_7811:
[----:B------:R-:W-:Y:S05]  /*6a10*/  BSYNC B1 ;  /* 0x0000000000017941 */ /* 0x000fea0003800000 */
.L_x_7810:
        /* <DEDUP_REMOVED lines=97> */
.L_x_7815:
[----:B------:R-:W-:Y:S05]  /*7030*/  BSYNC B0 ;  /* 0x0000000000007941 */ /* 0x000fea0003800000 */
.L_x_7814:
[C---:B------:R-:W-:Y:S04]  /*7040*/  LEA R2, P0, R74.reuse, R88, 0x1 ;  /* 0x000000584a027211 */ /* 0x040fe800078008ff */
[----:B------:R-:W-:Y:S05]  /*7050*/  LEA.HI.X R3, R74, R87, R75, 0x1, P0 ;  /* 0x000000574a037211 */ /* 0x000fea00000f0c4b */
[----:B-----5:R4:W-:Y:S04]  /*7060*/  STG.E.128 [R2.64], R32 ;  /* 0x0000002002007986 */ /* 0x0209e8000c101d06 */
.L_x_7809:
[----:B------:R-:W-:Y:S05]  /*7070*/  BSYNC B2 ;  /* 0x0000000000027941 */ /* 0x000fea0003800000 */
.L_x_7808:
        /* <DEDUP_REMOVED lines=102> */
.L_x_7821:
[----:B------:R-:W-:Y:S05]  /*76e0*/  BSYNC B0 ;  /* 0x0000000000007941 */ /* 0x000fea0003800000 */
.L_x_7820:
[C---:B------:R-:W-:Y:S01]  /*76f0*/  IMAD R0, R159.reuse, c[0x0][0x19c], RZ ;  /* 0x000067009f007a24 */ /* 0x040fe200078e02ff */
[----:B--23--:R-:W-:Y:S05]  /*7700*/  MOV R89, R87 ;  /* 0x0000005700597202 */ /* 0x00cfea0000000f00 */
[----:B------:R-:W-:Y:S05]  /*7710*/  IMAD.WIDE.U32 R2, R159, c[0x0][0x198], R88 ;  /* 0x000066009f027a25 */ /* 0x000fea00078e0058 */
[----:B------:R-:W-:Y:S05]  /*7720*/  IADD3 R3, R3, R0, RZ ;  /* 0x0000000003037210 */ /* 0x000fea0007ffe0ff */
[----:B-----5:R2:W-:Y:S02]  /*7730*/  STG.E.128 [R2.64], R32 ;  /* 0x0000002002007986 */ /* 0x0205e4000c101d06 */
.L_x_7819:
[----:B------:R-:W-:Y:S05]  /*7740*/  BSYNC B1 ;  /* 0x0000000000017941 */ /* 0x000fea0003800000 */
.L_x_7818:
        /* <DEDUP_REMOVED lines=24> */
[----:B-1----:R-:W-:Y:S02]  /*78d0*/  LEA R160, P0, R89, R96, 0x1 ;  /* 0x0000006059a07211 */ /* 0x002fe400078008ff */
        /* <DEDUP_REMOVED lines=72> */
.L_x_7823:
[----:B------:R-:W-:Y:S05]  /*7d60*/  BSYNC B0 ;  /* 0x0000000000007941 */ /* 0x000fea0003800000 */
.L_x_7822:
[C---:B------:R-:W-:Y:S04]  /*7d70*/  LEA R2, P0, R79.reuse, R88, 0x1 ;  /* 0x000000584f027211 */ /* 0x040fe800078008ff */
[----:B------:R-:W-:Y:S05]  /*7d80*/  LEA.HI.X R3, R79, R87, R78, 0x1, P0 ;  /* 0x000000574f037211 */ /* 0x000fea00000f0c4e */
[----:B-----5:R2:W-:Y:S04]  /*7d90*/  STG.E.128 [R2.64], R32 ;  /* 0x0000002002007986 */ /* 0x0205e8000c101d06 */
.L_x_7817:
[----:B------:R-:W-:Y:S05]  /*7da0*/  BSYNC B2 ;  /* 0x0000000000027941 */ /* 0x000fea0003800000 */
.L_x_7816:
        /* <DEDUP_REMOVED lines=8> */
.L_x_7773:
        /* <DEDUP_REMOVED lines=10> */
.L_x_7825:
[----:B------:R-:W-:Y:S05]  /*7ed0*/  BSYNC B0 ;  /* 0x0000000000007941 */ /* 0x000fea0003800000 */
.L_x_7824:
        /* <DEDUP_REMOVED lines=16> */
.L_x_7827:
[----:B------:R-:W-:Y:S05]  /*7fe0*/  BSYNC B0 ;  /* 0x0000000000007941 */ /* 0x000fea0003800000 */
.L_x_7826:
        /* <DEDUP_REMOVED lines=16> */
.L_x_7829:
[----:B------:R-:W-:Y:S05]  /*80f0*/  BSYNC B0 ;  /* 0x0000000000007941 */ /* 0x000fea0003800000 */
.L_x_7828:
        /* <DEDUP_REMOVED lines=21> */
.L_x_7830:
[----:B------:R-:W-:Y:S05]  /*8250*/  BSYNC B0 ;  /* 0x0000000000007941 */ /* 0x000fea0003800000 */
.L_x_7791:
        /* <DEDUP_REMOVED lines=80> */
.L_x_7831:
        /* <DEDUP_REMOVED lines=9> */
.L_x_7832:
[----:B------:R-:W-:Y:S04]  /*87f0*/  IADD3 R11, R11, -0x1, RZ ;  /* 0xffffffff0b0b7810 */ /* 0x000fe80007ffe0ff */
[----:B------:R-:W-:Y:S11]  /*8800*/  ISETP.GT.AND P0, PT, R11, R61, PT ;  /* 0x0000003d0b00720c */ /* 0x000ff60003f04270 */
[----:B------:R-:W-:Y:S02]  /*8810*/  @!UPT UIADD3 URZ, URZ, URZ, URZ ;  /* 0x0000003f3f3ff290 */ /* 0x000fe4000fffe03f */
[----:B------:R-:W-:-:S05]  /*8820*/  @P0 BRA `(.L_x_7833) ;  /* 0xffff9ee000000947 */ /* 0x000fca000383ffff */
.L_x_7764:
        /* <DEDUP_REMOVED lines=81> */
[----:B------:R-:W-:Y:S01]  /*8d40*/  HADD2.F32 R13, -RZ, R8.H1_H1 ;  /* 0x30000008ff0d7230 */ /* 0x000fe20000004100 */
[----:B------:R-:W-:-:S02]  /*8d50*/  FFMA.FTZ R7, R20, R11, -R7 ;  /* 0x0000000b14077223 */ /* 0x000fc40000010807 */
[----:B------:R-:W-:Y:S01]  /*8d60*/  FFMA.FTZ R6, R14, R11, R6 ;  /* 0x0000000b0e067223 */ /* 0x000fe20000010006 */
[----:B------:R-:W-:Y:S01]  /*8d70*/  HADD2.F32 R11, -RZ, R8.H0_H0 ;  /* 0x20000008ff0b7230 */ /* 0x000fe20000004100 */
[----:B------:R-:W-:Y:S01]  /*8d80*/  FMUL.FTZ R5, R13, R2 ;  /* 0x000000020d057220 */ /* 0x000fe20000410000 */
[--C-:B------:R-:W-:Y:S01]  /*8d90*/  HADD2.F32 R8, -RZ, R22.reuse.H0_H0 ;  /* 0x20000016ff087230 */ /* 0x100fe20000004100 */
[----:B------:R-:W-:Y:S01]  /*8da0*/  F2FP.PACK_AB R9, R9, R10 ;  /* 0x0000000a0909723e */ /* 0x000fe200000000ff */
[----:B------:R-:W-:Y:S01]  /*8db0*/  HADD2.F32 R22, -RZ, R22.H1_H1 ;  /* 0x30000016ff167230 */ /* 0x000fe20000004100 */
[C---:B------:R-:W-:Y:S02]  /*8dc0*/  FMUL.FTZ R14, R11.reuse, R2 ;  /* 0x000000020b0e7220 */ /* 0x040fe40000410000 */
        /* <DEDUP_REMOVED lines=9> */
.L_x_7842:
[----:B------:R-:W-:Y:S05]  /*8e60*/  BSYNC B0 ;  /* 0x0000000000007941 */ /* 0x000fea0003800000 */
.L_x_7841:
[----:B-----5:R4:W-:Y:S02]  /*8e70*/  STS.128 [R156], R8 ;  /* 0x000000089c007388 */ /* 0x0209e40000000c00 */
.L_x_7840:
[----:B------:R-:W-:Y:S05]  /*8e80*/  BSYNC B1 ;  /* 0x0000000000017941 */ /* 0x000fea0003800000 */
.L_x_7839:
        /* <DEDUP_REMOVED lines=45> */
.L_x_7844:
[----:B------:R-:W-:Y:S05]  /*9160*/  BSYNC B0 ;  /* 0x0000000000007941 */ /* 0x000fea0003800000 */
.L_x_7843:
[----:B-----5:R1:W-:Y:S02]  /*9170*/  STS.128 [R156+0x2000], R8 ;  /* 0x002000089c007388 */ /* 0x0203e40000000c00 */
.L_x_7838:
[----:B------:R-:W-:Y:S05]  /*9180*/  BSYNC B2 ;  /* 0x0000000000027941 */ /* 0x000fea0003800000 */
.L_x_7837:
        /* <DEDUP_REMOVED lines=62> */
.L_x_7850:
[----:B------:R-:W-:Y:S05]  /*9570*/  BSYNC B0 ;  /* 0x0000000000007941 */ /* 0x000fea0003800000 */
.L_x_7849:
[----:B-----5:R4:W-:Y:S02]  /*9580*/  STS.128 [R156+0x800], R8 ;  /* 0x000800089c007388 */ /* 0x0209e40000000c00 */
.L_x_7848:
[----:B------:R-:W-:Y:S05]  /*9590*/  BSYNC B1 ;  /* 0x0000000000017941 */ /* 0x000fea0003800000 */
.L_x_7847:
        /* <DEDUP_REMOVED lines=47> */
.L_x_7852:
[----:B------:R-:W-:Y:S05]  /*9890*/  BSYNC B0 ;  /* 0x0000000000007941 */ /* 0x000fea0003800000 */
.L_x_7851:
[----:B-----5:R4:W-:Y:S02]  /*98a0*/  STS.128 [R156+0x2800], R8 ;  /* 0x002800089c007388 */ /* 0x0209e40000000c00 */
.L_x_7846:
[----:B------:R-:W-:Y:S05]  /*98b0*/  BSYNC B2 ;  /* 0x0000000000027941 */ /* 0x000fea0003800000 */
.L_x_7845:
        /* <DEDUP_REMOVED lines=22> */
[----:B------:R-:W2:Y:S04]  /*9a20*/  LDG.E.64 R4, [R34.64] ;  /* 0x0000000622047981 */ /* 0x000ea8000c1e1b00 */
[----:B------:R-:W4:Y:S01]  /*9a30*/  LDG.E.64 R6, [R32.64] ;  /* 0x0000000620067981 */ /* 0x000f22000c1e1b00 */
[----:B-----5:R-:W-:Y:S01]  /*9a40*/  MOV R24, R10 ;  /* 0x0000000a00187202 */ /* 0x020fe20000000f00 */
[----:B------:R-:W-:Y:S02]  /*9a50*/  HADD2.F32 R25, -RZ, R9.H1_H1 ;  /* 0x30000009ff197230 */ /* 0x000fe40000004100 */
[----:B------:R-:W-:Y:S02]  /*9a60*/  HADD2.F32 R22, -RZ, R11.H1_H1 ;  /* 0x3000000bff167230 */ /* 0x000fe40000004100 */
[----:B------:R-:W-:-:S02]  /*9a70*/  HADD2.F32 R26, -RZ, R9.H0_H0 ;  /* 0x20000009ff1a7230 */ /* 0x000fc40000004100 */
[----:B------:R-:W-:Y:S02]  /*9a80*/  HADD2.F32 R23, -RZ, R11.H0_H0 ;  /* 0x2000000bff177230 */ /* 0x000fe40000004100 */
[----:B--2---:R-:W-:Y:S02]  /*9a90*/  HADD2.F32 R10, -RZ, R4.H1_H1 ;  /* 0x30000004ff0a7230 */ /* 0x004fe40000004100 */
[----:B------:R-:W-:Y:S02]  /*9aa0*/  HADD2.F32 R3, -RZ, R5.H1_H1 ;  /* 0x30000005ff037230 */ /* 0x000fe40000004100 */
[----:B----4-:R-:W-:Y:S01]  /*9ab0*/  HADD2.F32 R20, -RZ, R7.H1_H1 ;  /* 0x30000007ff147230 */ /* 0x010fe20000004100 */
[-C--:B------:R-:W-:Y:S01]  /*9ac0*/  FMUL.FTZ R11, R25, R10.reuse ;  /* 0x0000000a190b7220 */ /* 0x080fe20000410000 */
[----:B------:R-:W-:Y:S01]  /*9ad0*/  HADD2.F32 R13, -RZ, R6.H1_H1 ;  /* 0x30000006ff0d7230 */ /* 0x000fe20000004100 */
[-C--:B------:R-:W-:Y:S01]  /*9ae0*/  FMUL.FTZ R9, R22, R3.reuse ;  /* 0x0000000316097220 */ /* 0x080fe20000410000 */
[----:B------:R-:W-:Y:S01]  /*9af0*/  HADD2.F32 R4, -RZ, R4.H0_H0 ;  /* 0x20000004ff047230 */ /* 0x000fe20000004100 */
[C---:B------:R-:W-:Y:S01]  /*9b00*/  FMUL.FTZ R10, R26.reuse, R10 ;  /* 0x0000000a1a0a7220 */ /* 0x040fe20000410000 */
        /* <DEDUP_REMOVED lines=26> */
.L_x_7858:
[----:B------:R-:W-:Y:S05]  /*9cb0*/  BSYNC B0 ;  /* 0x0000000000007941 */ /* 0x000fea0003800000 */
.L_x_7857:
[----:B-----5:R2:W-:Y:S02]  /*9cc0*/  STS.128 [R156+0x1000], R8 ;  /* 0x001000089c007388 */ /* 0x0205e40000000c00 */
.L_x_7856:
[----:B------:R-:W-:Y:S05]  /*9cd0*/  BSYNC B1 ;  /* 0x0000000000017941 */ /* 0x000fea0003800000 */
.L_x_7855:
        /* <DEDUP_REMOVED lines=36> */
[----:B------:R-:W-:Y:S02]  /*9f20*/  FFMA.FTZ R7, R11, R6, -R7 ;  /* 0x000000060b077223 */ /* 0x000fe40000010807 */
[----:B------:R-:W-:-:S02]  /*9f30*/  FMUL.FTZ R4, R30, R5 ;  /* 0x000000051e047220 */ /* 0x000fc40000410000 */
[C---:B------:R-:W-:Y:S02]  /*9f40*/  FMUL.FTZ R5, R20.reuse, R5 ;  /* 0x0000000514057220 */ /* 0x040fe40000410000 */
[----:B------:R-:W-:Y:S02]  /*9f50*/  FFMA.FTZ R22, R13, R6, R22 ;  /* 0x000000060d167223 */ /* 0x000fe40000010016 */
[-C--:B------:R-:W-:Y:S02]  /*9f60*/  FFMA.FTZ R4, R20, R23.reuse, -R4 ;  /* 0x0000001714047223 */ /* 0x080fe40000010804 */
[----:B------:R-:W-:Y:S01]  /*9f70*/  FFMA.FTZ R5, R30, R23, R5 ;  /* 0x000000171e057223 */ /* 0x000fe20000010005 */
[----:B------:R-:W-:-:S04]  /*9f80*/  F2FP.PACK_AB R28, R22, R7 ;  /* 0x00000007161c723e */ /* 0x000fc800000000ff */
[----:B------:R-:W-:Y:S02]  /*9f90*/  F2FP.PACK_AB R30, R5, R4 ;  /* 0x00000004051e723e */ /* 0x000fe400000000ff */
.L_x_7860:
[----:B------:R-:W-:Y:S05]  /*9fa0*/  BSYNC B0 ;  /* 0x0000000000007941 */ /* 0x000fea0003800000 */
.L_x_7859:
[----:B-----5:R1:W-:Y:S02]  /*9fb0*/  STS.128 [R156+0x3000], R28 ;  /* 0x0030001c9c007388 */ /* 0x0203e40000000c00 */
.L_x_7854:
[----:B------:R-:W-:Y:S05]  /*9fc0*/  BSYNC B2 ;  /* 0x0000000000027941 */ /* 0x000fea0003800000 */
.L_x_7853:
[----:B-1----:R-:W-:-:S04]  /*9fd0*/  IADD3 R28, R132, 0x30, RZ ;  /* 0x00000030841c7810 */ /* 0x002fc80007ffe0ff */
        /* <DEDUP_REMOVED lines=16> */
[----:B--2-4-:R2:W5:Y:S01]  /*a0e0*/  LDG.E.128 R8, [R18.64] ;  /* 0x0000000612087981 */ /* 0x014562000c1e1d00 */
        /* <DEDUP_REMOVED lines=42> */
.L_x_7865:
[----:B------:R-:W-:Y:S05]  /*a390*/  BSYNC B0 ;  /* 0x0000000000007941 */ /* 0x000fea0003800000 */
.L_x_7864:
[----:B-----5:R4:W-:Y:S02]  /*a3a0*/  STS.128 [R156+0x1800], R8 ;  /* 0x001800089c007388 */ /* 0x0209e40000000c00 */
.L_x_7863:
[----:B------:R-:W-:Y:S05]  /*a3b0*/  BSYNC B1 ;  /* 0x0000000000017941 */ /* 0x000fea0003800000 */
.L_x_7862:
        /* <DEDUP_REMOVED lines=8> */
[----:B-----5:R-:W-:Y:S02]  /*a440*/  HADD2.F32 R15, -RZ, R17.H1_H1 ;  /* 0x30000011ff0f7230 */ /* 0x020fe40000004100 */
[----:B------:R-:W-:Y:S02]  /*a450*/  HADD2.F32 R13, -RZ, R19.H1_H1 ;  /* 0x30000013ff0d7230 */ /* 0x000fe40000004100 */
[----:B------:R-:W-:Y:S02]  /*a460*/  HADD2.F32 R20, -RZ, R17.H0_H0 ;  /* 0x20000011ff147230 */ /* 0x000fe40000004100 */
[----:B------:R-:W-:-:S02]  /*a470*/  HADD2.F32 R12, -RZ, R19.H0_H0 ;  /* 0x20000013ff0c7230 */ /* 0x000fc40000004100 */
        /* <DEDUP_REMOVED lines=32> */
.L_x_7867:
[----:B------:R-:W-:Y:S05]  /*a680*/  BSYNC B0 ;  /* 0x0000000000007941 */ /* 0x000fea0003800000 */
.L_x_7866:
[----:B-----5:R2:W-:Y:S01]  /*a690*/  STS.128 [R156+0x3800], R16 ;  /* 0x003800109c007388 */ /* 0x0205e20000000c00 */
[----:B------:R-:W-:Y:S05]  /*a6a0*/  BRA `(.L_x_7861) ;  /* 0x0000353000007947 */ /* 0x000fea0003800000 */
.L_x_7836:
        /* <DEDUP_REMOVED lines=90> */
.L_x_7873:
[----:B------:R-:W-:Y:S05]  /*ac50*/  BSYNC B0 ;  /* 0x0000000000007941 */ /* 0x000fea0003800000 */
.L_x_7872:
[----:B-----5:R4:W-:Y:S02]  /*ac60*/  STS.128 [R156], R24 ;  /* 0x000000189c007388 */ /* 0x0209e40000000c00 */
.L_x_7871:
[----:B------:R-:W-:Y:S05]  /*ac70*/  BSYNC B1 ;  /* 0x0000000000017941 */ /* 0x000fea0003800000 */
.L_x_7870:
        /* <DEDUP_REMOVED lines=86> */
.L_x_7875:
[----:B------:R-:W-:Y:S05]  /*b1e0*/  BSYNC B0 ;  /* 0x0000000000007941 */ /* 0x000fea0003800000 */
.L_x_7874:
[----:B-----5:R1:W-:Y:S02]  /*b1f0*/  STS.128 [R156+0x2000], R24 ;  /* 0x002000189c007388 */ /* 0x0203e40000000c00 */
.L_x_7869:
[----:B------:R-:W-:Y:S05]  /*b200*/  BSYNC B2 ;  /* 0x0000000000027941 */ /* 0x000fea0003800000 */
.L_x_7868:
        /* <DEDUP_REMOVED lines=95> */
.L_x_7881:
[----:B------:R-:W-:Y:S05]  /*b800*/  BSYNC B0 ;  /* 0x0000000000007941 */ /* 0x000fea0003800000 */
.L_x_7880:
[----:B-----5:R4:W-:Y:S02]  /*b810*/  STS.128 [R156+0x800], R24 ;  /* 0x000800189c007388 */ /* 0x0209e40000000c00 */
.L_x_7879:
[----:B------:R-:W-:Y:S05]  /*b820*/  BSYNC B1 ;  /* 0x0000000000017941 */ /* 0x000fea0003800000 */
.L_x_7878:
        /* <DEDUP_REMOVED lines=89> */
.L_x_7883:
[----:B------:R-:W-:Y:S05]  /*bdc0*/  BSYNC B0 ;  /* 0x0000000000007941 */ /* 0x000fea0003800000 */
.L_x_7882:
[----:B-----5:R1:W-:Y:S02]  /*bdd0*/  STS.128 [R156+0x2800], R20 ;  /* 0x002800149c007388 */ /* 0x0203e40000000c00 */
.L_x_7877:
[----:B------:R-:W-:Y:S05]  /*bde0*/  BSYNC B2 ;  /* 0x0000000000027941 */ /* 0x000fea0003800000 */
.L_x_7876:
        /* <DEDUP_REMOVED lines=52> */
[----:B------:R-:W-:Y:S01]  /*c130*/  HADD2.F32 R0, -RZ, R23.H1_H1 ;  /* 0x30000017ff007230 */ /* 0x000fe20000004100 */
[----:B------:R-:W-:Y:S01]  /*c140*/  FMUL.FTZ R35, R35, R4 ;  /* 0x0000000423237220 */ /* 0x000fe20000410000 */
[----:B------:R-:W-:Y:S01]  /*c150*/  HADD2.F32 R4, -RZ, R22.H0_H0 ;  /* 0x20000016ff047230 */ /* 0x000fe20000004100 */
        /* <DEDUP_REMOVED lines=8> */
[----:B---3--:R-:W-:Y:S01]  /*c1e0*/  HADD2.F32 R4, -RZ, R8.H0_H0 ;  /* 0x20000008ff047230 */ /* 0x008fe20000004100 */
        /* <DEDUP_REMOVED lines=32> */
.L_x_7889:
[----:B------:R-:W-:Y:S05]  /*c3f0*/  BSYNC B0 ;  /* 0x0000000000007941 */ /* 0x000fea0003800000 */
.L_x_7888:
[----:B-----5:R4:W-:Y:S02]  /*c400*/  STS.128 [R156+0x1000], R24 ;  /* 0x001000189c007388 */ /* 0x0209e40000000c00 */
.L_x_7887:
[----:B------:R-:W-:Y:S05]  /*c410*/  BSYNC B1 ;  /* 0x0000000000017941 */ /* 0x000fea0003800000 */
.L_x_7886:
        /* <DEDUP_REMOVED lines=89> */
.L_x_7891:
[----:B------:R-:W-:Y:S05]  /*c9b0*/  BSYNC B0 ;  /* 0x0000000000007941 */ /* 0x000fea0003800000 */
.L_x_7890:
[----:B-----5:R4:W-:Y:S02]  /*c9c0*/  STS.128 [R156+0x3000], R24 ;  /* 0x003000189c007388 */ /* 0x0209e40000000c00 */
.L_x_7885:
[----:B------:R-:W-:Y:S05]  /*c9d0*/  BSYNC B2 ;  /* 0x0000000000027941 */ /* 0x000fea0003800000 */
.L_x_7884:
[----:B-1----:R-:W-:-:S04]  /*c9e0*/  IADD3 R28, R132, 0x30, RZ ;  /* 0x00000030841c7810 */ /* 0x002fc80007ffe0ff */
        /* <DEDUP_REMOVED lines=21> */
[----:B----4-:R-:W-:-:S03]  /*cb40*/  IMAD.WIDE R24, R7, 0x2, R18 ;  /* 0x0000000207187825 */ /* 0x010fc600078e0212 */
        /* <DEDUP_REMOVED lines=23> */
[--C-:B------:R-:W-:Y:S01]  /*ccc0*/  HADD2.F32 R6, -RZ, R7.reuse.H0_H0 ;  /* 0x20000007ff067230 */ /* 0x100fe20000004100 */
[----:B------:R-:W-:Y:S01]  /*ccd0*/  @!P1 FADD.FTZ R15, -R15, -RZ ;  /* 0x800000ff0f0f9221 */ /* 0x000fe20000010100 */
        /* <DEDUP_REMOVED lines=15> */
[----:B------:R-:W-:Y:S01]  /*cdd0*/  @!P1 FADD.FTZ R16, -R16, -RZ ;  /* 0x800000ff10109221 */ /* 0x000fe20000010100 */
[----:B---3--:R-:W-:Y:S01]  /*cde0*/  HADD2.F32 R4, -RZ, R8.H0_H0 ;  /* 0x20000008ff047230 */ /* 0x008fe20000004100 */
[----:B------:R-:W-:-:S02]  /*cdf0*/  @!P1 FADD.FTZ R17, -R17, -RZ ;  /* 0x800000ff11119221 */ /* 0x000fc40000010100 */
[----:B------:R-:W-:Y:S01]  /*ce00*/  FMUL.FTZ R6, R15, R6 ;  /* 0x000000060f067220 */ /* 0x000fe20000410000 */
[----:B------:R-:W-:Y:S02]  /*ce10*/  HADD2.F32 R15, -RZ, R20.H1_H1 ;  /* 0x30000014ff0f7230 */ /* 0x000fe40000004100 */
[----:B------:R-:W-:Y:S01]  /*ce20*/  HADD2.F32 R20, -RZ, R8.H1_H1 ;  /* 0x30000008ff147230 */ /* 0x000fe20000004100 */
[----:B------:R-:W-:Y:S01]  /*ce30*/  FMUL.FTZ R25, R25, R16 ;  /* 0x0000001019197220 */ /* 0x000fe20000410000 */
[--C-:B------:R-:W-:Y:S01]  /*ce40*/  HADD2.F32 R8, -RZ, R9.reuse.H0_H0 ;  /* 0x20000009ff087230 */ /* 0x100fe20000004100 */
        /* <DEDUP_REMOVED lines=24> */
.L_x_7895:
[----:B------:R-:W-:Y:S05]  /*cfd0*/  BSYNC B0 ;  /* 0x0000000000007941 */ /* 0x000fea0003800000 */
.L_x_7894:
[----:B-----5:R1:W-:Y:S02]  /*cfe0*/  STS.128 [R156+0x1800], R20 ;  /* 0x001800149c007388 */ /* 0x0203e40000000c00 */
.L_x_7893:
[----:B------:R-:W-:Y:S05]  /*cff0*/  BSYNC B1 ;  /* 0x0000000000017941 */ /* 0x000fea0003800000 */
.L_x_7892:
        /* <DEDUP_REMOVED lines=21> */
[----:B-12---:R-:W2:Y:S01]  /*d150*/  LDG.E.128 R16, [R16.64] ;  /* 0x0000000610107981 */ /* 0x006ea2000c1e1d00 */
        /* <DEDUP_REMOVED lines=14> */
[--C-:B------:R-:W-:Y:S02]  /*d240*/  HADD2.F32 R26, -RZ, R16.reuse.H0_H0 ;  /* 0x20000010ff1a7230 */ /* 0x100fe40000004100 */
[----:B------:R-:W-:Y:S02]  /*d250*/  HADD2.F32 R17, -RZ, R16.H1_H1 ;  /* 0x30000010ff117230 */ /* 0x000fe40000004100 */
[--C-:B---3--:R-:W-:Y:S02]  /*d260*/  HADD2.F32 R0, -RZ, R5.reuse.H0_H0 ;  /* 0x20000005ff007230 */ /* 0x108fe40000004100 */
[----:B------:R-:W-:-:S02]  /*d270*/  HADD2.F32 R5, -RZ, R5.H1_H1 ;  /* 0x30000005ff057230 */ /* 0x000fc40000004100 */
[--C-:B------:R-:W-:Y:S02]  /*d280*/  HADD2.F32 R3, -RZ, R4.reuse.H0_H0 ;  /* 0x20000004ff037230 */ /* 0x100fe40000004100 */
        /* <DEDUP_REMOVED lines=16> */
[----:B------:R-:W-:Y:S02]  /*d390*/  @!P0 FADD.FTZ R6, -R6, -RZ ;  /* 0x800000ff06068221 */ /* 0x000fe40000010100 */
[----:B------:R-:W-:Y:S02]  /*d3a0*/  @!P0 FADD.FTZ R7, -R7, -RZ ;  /* 0x800000ff07078221 */ /* 0x000fe40000010100 */
[----:B------:R-:W-:Y:S01]  /*d3b0*/  FMUL.FTZ R17, R17, R12 ;  /* 0x0000000c11117220 */ /* 0x000fe20000410000 */
[----:B----4-:R-:W-:Y:S01]  /*d3c0*/  HADD2.F32 R12, -RZ, R8.H0_H0 ;  /* 0x20000008ff0c7230 */ /* 0x010fe20000004100 */
[----:B------:R-:W-:Y:S01]  /*d3d0*/  FMUL.FTZ R4, R5, R4 ;  /* 0x0000000405047220 */ /* 0x000fe20000410000 */
[----:B-----5:R-:W-:Y:S01]  /*d3e0*/  HADD2.F32 R5, -RZ, R20.H0_H0 ;  /* 0x20000014ff057230 */ /* 0x020fe20000004100 */
[----:B------:R-:W-:Y:S01]  /*d3f0*/  FMUL.FTZ R6, R3, R6 ;  /* 0x0000000603067220 */ /* 0x000fe20000410000 */
[----:B------:R-:W-:Y:S01]  /*d400*/  HADD2.F32 R3, -RZ, R9.H0_H0 ;  /* 0x20000009ff037230 */ /* 0x000fe20000004100 */
[----:B------:R-:W-:Y:S01]  /*d410*/  FMUL.FTZ R7, R0, R7 ;  /* 0x0000000700077220 */ /* 0x000fe20000410000 */
[----:B------:R-:W-:Y:S01]  /*d420*/  HADD2.F32 R0, -RZ, R21.H0_H0 ;  /* 0x20000015ff007230 */ /* 0x000fe20000004100 */
[----:B------:R-:W-:Y:S01]  /*d430*/  @!P0 FADD.FTZ R13, -R13, -RZ ;  /* 0x800000ff0d0d8221 */ /* 0x000fe20000010100 */
[----:B------:R-:W-:Y:S01]  /*d440*/  HADD2.F32 R18, -RZ, R18.H1_H1 ;  /* 0x30000012ff127230 */ /* 0x000fe20000004100 */
[----:B------:R-:W-:Y:S01]  /*d450*/  FFMA.FTZ R5, R5, R12, R26 ;  /* 0x0000000c05057223 */ /* 0x000fe2000001001a */
[--C-:B------:R-:W-:Y:S01]  /*d460*/  HADD2.F32 R19, -RZ, R11.reuse.H0_H0 ;  /* 0x2000000bff137230 */ /* 0x100fe20000004100 */
[----:B------:R-:W-:Y:S01]  /*d470*/  FFMA.FTZ R0, R0, R3, R15 ;  /* 0x0000000300007223 */ /* 0x000fe2000001000f */
[----:B------:R-:W-:-:S02]  /*d480*/  HADD2.F32 R16, -RZ, R11.H1_H1 ;  /* 0x3000000bff107230 */ /* 0x000fc40000004100 */
        /* <DEDUP_REMOVED lines=21> */
.L_x_7897:
[----:B------:R-:W-:Y:S05]  /*d5e0*/  BSYNC B0 ;  /* 0x0000000000007941 */ /* 0x000fea0003800000 */
.L_x_7896:
[----:B-----5:R1:W-:Y:S01]  /*d5f0*/  STS.128 [R156+0x3800], R20 ;  /* 0x003800149c007388 */ /* 0x0203e20000000c00 */
[----:B------:R-:W-:Y:S05]  /*d600*/  BRA `(.L_x_7861) ;  /* 0x000005d000007947 */ /* 0x000fea0003800000 */
.L_x_7835:
        /* <DEDUP_REMOVED lines=20> */
.L_x_7899:
[----:B------:R-:W-:Y:S05]  /*d750*/  BSYNC B0 ;  /* 0x0000000000007941 */ /* 0x000fea0003800000 */
.L_x_7898:
        /* <DEDUP_REMOVED lines=22> */
.L_x_7901:
[----:B------:R-:W-:Y:S05]  /*d8c0*/  BSYNC B0 ;  /* 0x0000000000007941 */ /* 0x000fea0003800000 */
.L_x_7900:
        /* <DEDUP_REMOVED lines=23> */
.L_x_7903:
[----:B------:R-:W-:Y:S05]  /*da40*/  BSYNC B0 ;  /* 0x0000000000007941 */ /* 0x000fea0003800000 */
.L_x_7902:
        /* <DEDUP_REMOVED lines=25> */
.L_x_7861:
[----:B------:R-:W-:Y:S05]  /*dbe0*/  BSYNC B3 ;  /* 0x0000000000037941 */ /* 0x000fea0003800000 */
.L_x_7834:
        /* <DEDUP_REMOVED lines=24> */
.L_x_7905:
[----:B------:R-:W-:Y:S05]  /*dd70*/  BSYNC B0 ;  /* 0x0000000000007941 */ /* 0x000fea0003800000 */
.L_x_7904:
[----:B------:R-:W-:Y:S01]  /*dd80*/  ISETP.GE.AND P0, PT, R2, R5, PT ;  /* 0x000000050200720c */ /* 0x000fe20003f06270 */
[----:B------:R-:W-:-:S12]  /*dd90*/  BSSY B0, `(.L_x_7906) ;  /* 0x0000015000007945 */ /* 0x000fd80003800000 */
[----:B------:R-:W-:Y:S05]  /*dda0*/  @P0 BRA `(.L_x_7907) ;  /* 0x0000013000000947 */ /* 0x000fea0003800000 */
[C---:B------:R-:W-:Y:S02]  /*ddb0*/  LOP3.LUT R0, R157.reuse, 0x1, RZ, 0xc0, !PT ;  /* 0x000000019d007812 */ /* 0x040fe400078ec0ff */
[----:B------:R-:W-:Y:S02]  /*ddc0*/  LOP3.LUT P0, RZ, R157, 0x2, RZ, 0xc0, !PT ;  /* 0x000000029dff7812 */ /* 0x000fe4000780c0ff */
[----:B------:R-:W-:-:S11]  /*ddd0*/  ISETP.NE.U32.AND P1, PT, R0, 0x1, PT ;  /* 0x000000010000780c */ /* 0x000fd60003f25070 */
[C---:B--2---:R-:W-:Y:S02]  /*dde0*/  @P0 IADD3 R7, P2, R149.reuse, R136, RZ ;  /* 0x0000008895070210 */ /* 0x044fe40007f5e0ff */
        /* <DEDUP_REMOVED lines=15> */
.L_x_7907:
[----:B------:R-:W-:Y:S05]  /*dee0*/  BSYNC B0 ;  /* 0x0000000000007941 */ /* 0x000fea0003800000 */
.L_x_7906:
[----:B------:R-:W-:Y:S01]  /*def0*/  ISETP.GE.AND P0, PT, R14, R5, PT ;  /* 0x000000050e00720c */ /* 0x000fe20003f06270 */
[----:B------:R-:W-:-:S12]  /*df00*/  BSSY B0, `(.L_x_7908) ;  /* 0x0000019000007945 */ /* 0x000fd80003800000 */
[----:B------:R-:W-:Y:S05]  /*df10*/  @P0 BRA `(.L_x_7909) ;  /* 0x0000017000000947 */ /* 0x000fea0003800000 */
[C---:B------:R-:W-:Y:S01]  /*df20*/  LOP3.LUT R0, R157.reuse, 0x1, RZ, 0xc0, !PT ;  /* 0x000000019d007812 */ /* 0x040fe200078ec0ff */
[----:B--2---:R-:W-:Y:S01]  /*df30*/  IMAD.MOV.U32 R9, RZ, RZ, c[0x0][0x198] ;  /* 0x00006600ff097624 */ /* 0x004fe200078e00ff */
[----:B------:R-:W-:Y:S02]  /*df40*/  LOP3.LUT P0, RZ, R157, 0x2, RZ, 0xc0, !PT ;  /* 0x000000029dff7812 */ /* 0x000fe4000780c0ff */
[----:B------:R-:W-:Y:S01]  /*df50*/  ISETP.NE.U32.AND P1, PT, R0, 0x1, PT ;  /* 0x000000010000780c */ /* 0x000fe20003f25070 */
[----:B------:R-:W-:Y:S02]  /*df60*/  IMAD.MOV.U32 R0, RZ, RZ, 0x5 ;  /* 0x00000005ff007424 */ /* 0x000fe400078e00ff */
[----:B------:R-:W-:-:S03]  /*df70*/  IMAD.SHL.U32 R7, R9, 0x20, RZ ;  /* 0x0000002009077824 */ /* 0x000fc600078e00ff */
[----:B------:R-:W-:-:S05]  /*df80*/  SHF.L.U64.HI R0, R9, R0, c[0x0][0x19c] ;  /* 0x0000670009007619 */ /* 0x000fca0000010200 */
[C---:B------:R-:W-:Y:S02]  /*df90*/  @P0 IADD3 R9, P2, R7.reuse, R136, RZ ;  /* 0x0000008807090210 */ /* 0x040fe40007f5e0ff */
        /* <DEDUP_REMOVED lines=15> */
.L_x_7909:
[----:B------:R-:W-:Y:S05]  /*e090*/  BSYNC B0 ;  /* 0x0000000000007941 */ /* 0x000fea0003800000 */
.L_x_7908:
        /* <DEDUP_REMOVED lines=29> */
.L_x_7911:
[----:B------:R-:W-:Y:S05]  /*e270*/  BSYNC B0 ;  /* 0x0000000000007941 */ /* 0x000fea0003800000 */
.L_x_7910:
[----:B------:R-:W-:Y:S01]  /*e280*/  IMAD R112, R112, c[0x0][0x320], RZ ;  /* 0x0000c80070707a24 */ /* 0x000fe200078e02ff */
[----:B------:R-:W0:Y:S01]  /*e290*/  LDGDEPBAR ;  /* 0x00000000000079af */ /* 0x000e220000000000 */
[----:B------:R-:W-:-:S04]  /*e2a0*/  IMAD.WIDE.U32 R134, R153, c[0x0][0x320], R134 ;  /* 0x0000c80099867a25 */ /* 0x000fc800078e0086 */
[----:B------:R-:W-:Y:S01]  /*e2b0*/  IMAD R112, R153, c[0x0][0x324], R112 ;  /* 0x0000c90099707a24 */ /* 0x000fe200078e0270 */
[----:B-12---:R-:W-:-:S03]  /*e2c0*/  LEA R6, P0, R134, c[0x0][0x318], 0x2 ;  /* 0x0000c60086067a11 */ /* 0x006fc600078010ff */
        /* <DEDUP_REMOVED lines=9> */
[C---:B------:R-:W-:Y:S02]  /*e360*/  LEA R168, P0, R104.reuse, c[0x0][0x170], 0x1 ;  /* 0x00005c0068a87a11 */ /* 0x040fe400078008ff */
        /* <DEDUP_REMOVED lines=24> */
.L_x_7913:
[----:B-1----:R-:W-:Y:S05]  /*e4f0*/  BSYNC B0 ;  /* 0x0000000000007941 */ /* 0x002fea0003800000 */
.L_x_7912:
        /* <DEDUP_REMOVED lines=22> */
.L_x_7915:
[----:B------:R-:W-:Y:S05]  /*e660*/  BSYNC B0 ;  /* 0x0000000000007941 */ /* 0x000fea0003800000 */
.L_x_7914:
        /* <DEDUP_REMOVED lines=26> */
.L_x_7917:
[----:B------:R-:W-:Y:S05]  /*e810*/  BSYNC B0 ;  /* 0x0000000000007941 */ /* 0x000fea0003800000 */
.L_x_7916:
        /* <DEDUP_REMOVED lines=28> */
.L_x_7919:
[----:B------:R-:W-:Y:S05]  /*e9e0*/  BSYNC B0 ;  /* 0x0000000000007941 */ /* 0x000fea0003800000 */
.L_x_7918:
[----:B--2---:R-:W-:Y:S01]  /*e9f0*/  LEA.HI R5, R58, R58, RZ, 0x1 ;  /* 0x0000003a3a057211 */ /* 0x004fe200078f08ff */
        /* <DEDUP_REMOVED lines=14> */
[----:B------:R-:W-:Y:S01]  /*eae0*/  I2F R47, R42 ;  /* 0x0000002a002f7306 */ /* 0x000fe20000201400 */
[----:B------:R-:W-:-:S02]  /*eaf0*/  SHF.R.U32.HI R5, RZ, 0x3, R5 ;  /* 0x00000003ff057819 */ /* 0x000fc40000011605 */
[----:B------:R-:W-:Y:S02]  /*eb00*/  LOP3.LUT R2, R59, 0x8, R2, 0xf8, !PT ;  /* 0x000000083b027812 */ /* 0x000fe400078ef802 */
[----:B------:R-:W-:Y:S02]  /*eb10*/  SHF.R.U32.HI R59, RZ, 0x3, R59 ;  /* 0x00000003ff3b7819 */ /* 0x000fe4000001163b */
[----:B------:R-:W-:Y:S01]  /*eb20*/  LOP3.LUT R145, R132, R5, RZ, 0x3c, !PT ;  /* 0x0000000584917212 */ /* 0x000fe200078e3cff */
[----:B------:R-:W-:Y:S01]  /*eb30*/  IMAD R5, R52, 0x400, R41 ;  /* 0x0000040034057824 */ /* 0x000fe200078e0229 */
[----:B------:R-:W-:Y:S01]  /*eb40*/  LOP3.LUT R40, R2, R59, RZ, 0x3c, !PT ;  /* 0x0000003b02287212 */ /* 0x000fe200078e3cff */
[----:B------:R-:W-:Y:S01]  /*eb50*/  IMAD R52, R52, 0x10, R57 ;  /* 0x0000001034347824 */ /* 0x000fe200078e0239 */
[----:B------:R-:W-:Y:S01]  /*eb60*/  IADD3 R46, R42, 0x9, RZ ;  /* 0x000000092a2e7810 */ /* 0x000fe20007ffe0ff */
[----:B------:R-:W-:Y:S02]  /*eb70*/  IMAD R145, R58, 0x200, R145 ;  /* 0x000002003a917824 */ /* 0x000fe400078e0291 */
[----:B------:R-:W-:Y:S01]  /*eb80*/  IMAD.IADD R146, R40, 0x1, R5 ;  /* 0x0000000128927824 */ /* 0x000fe200078e0205 */
[----:B------:R-:W-:Y:S01]  /*eb90*/  IADD3 R103, R52, 0x1, R161 ;  /* 0x0000000134677810 */ /* 0x000fe20007ffe0a1 */
[----:B------:R-:W-:-:S02]  /*eba0*/  IMAD.SHL.U32 R145, R145, 0x2, RZ ;  /* 0x0000000291917824 */ /* 0x000fc400078e00ff */
[----:B------:R-:W-:Y:S01]  /*ebb0*/  IMAD.SHL.U32 R146, R146, 0x2, RZ ;  /* 0x0000000292927824 */ /* 0x000fe200078e00ff */
[----:B------:R-:W-:Y:S02]  /*ebc0*/  IADD3 R103, R54, R103, -R152 ;  /* 0x0000006736677210 */ /* 0x000fe40007ffe898 */
[----:B------:R-:W-:Y:S01]  /*ebd0*/  LDSM.16.M88.4 R20, [R145+0x4800] ;  /* 0x004800009114783b */ /* 0x000fe20000000200 */
[----:B------:R-:W-:Y:S01]  /*ebe0*/  IADD3 R2, R145, 0x4000, RZ ;  /* 0x0000400091027810 */ /* 0x000fe20007ffe0ff */
[--C-:B------:R-:W-:Y:S01]  /*ebf0*/  IMAD R144, R45, 0x2, R146.reuse ;  /* 0x000000022d907824 */ /* 0x100fe200078e0292 */
[----:B------:R-:W-:Y:S01]  /*ec00*/  IADD3 R143, R145, 0x4020, RZ ;  /* 0x00004020918f7810 */ /* 0x000fe20007ffe0ff */
[----:B------:R-:W2:Y:S01]  /*ec10*/  LDSM.16.M88.4 R72, [R146] ;  /* 0x000000009248783b */ /* 0x000ea20000000200 */
[----:B------:R-:W-:Y:S01]  /*ec20*/  @P1 IADD3 R143, R2, -0x20, RZ ;  /* 0xffffffe0028f1810 */ /* 0x000fe20007ffe0ff */
[----:B------:R-:W-:Y:S01]  /*ec30*/  IMAD.MOV.U32 R2, RZ, RZ, 0x40 ;  /* 0x00000040ff027424 */ /* 0x000fe200078e00ff */
[----:B------:R-:W-:Y:S01]  /*ec40*/  IADD3 R103, R103, c[0x0][0x2e8], RZ ;  /* 0x0000ba0067677a10 */ /* 0x000fe20007ffe0ff */
[----:B------:R-:W5:Y:S01]  /*ec50*/  LDSM.16.M88.4 R28, [R145+0x4000] ;  /* 0x00400000911c783b */ /* 0x000f620000000200 */
[----:B------:R-:W-:Y:S01]  /*ec60*/  IMAD R142, R43, 0x2, R146 ;  /* 0x000000022b8e7824 */ /* 0x000fe200078e0292 */
[----:B------:R-:W-:Y:S01]  /*ec70*/  IADD3 R135, R143, 0x800, RZ ;  /* 0x000008008f877810 */ /* 0x000fe20007ffe0ff */
[----:B------:R-:W-:Y:S01]  /*ec80*/  IMAD R141, R43, 0x2, R144 ;  /* 0x000000022b8d7824 */ /* 0x000fe200078e0290 */
[----:B------:R-:W1:Y:S01]  /*ec90*/  LDSM.16.M88.4 R12, [R145+0x5000] ;  /* 0x00500000910c783b */ /* 0x000e620000000200 */
[----:B------:R-:W-:-:S02]  /*eca0*/  SEL R2, R2, 0xffffffc0, !P2 ;  /* 0xffffffc002027807 */ /* 0x000fc40005000000 */
[C---:B------:R-:W-:Y:S01]  /*ecb0*/  IADD3 R134, R143.reuse, 0x1000, RZ ;  /* 0x000010008f867810 */ /* 0x040fe20007ffe0ff */
[----:B------:R-:W-:Y:S01]  /*ecc0*/  LDSM.16.M88.4 R64, [R144] ;  /* 0x000000009040783b */ /* 0x000fe20000000200 */
[----:B------:R-:W-:Y:S01]  /*ecd0*/  IADD3 R133, R143, 0x1800, RZ ;  /* 0x000018008f857810 */ /* 0x000fe20007ffe0ff */
[----:B------:R-:W-:Y:S01]  /*ece0*/  IMAD.IADD R139, R145, 0x1, R2 ;  /* 0x00000001918b7824 */ /* 0x000fe200078e0202 */
[----:B------:R-:W-:Y:S01]  /*ecf0*/  IADD3 R131, R143, 0x2000, RZ ;  /* 0x000020008f837810 */ /* 0x000fe20007ffe0ff */
[----:B------:R-:W3:Y:S01]  /*ed00*/  LDSM.16.M88.4 R4, [R143+0x800] ;  /* 0x000800008f04783b */ /* 0x000ee20000000200 */
[----:B------:R-:W-:Y:S01]  /*ed10*/  IMAD.IADD R132, R2, 0x1, R143 ;  /* 0x0000000102847824 */ /* 0x000fe200078e028f */
[----:B------:R-:W-:Y:S02]  /*ed20*/  LOP3.LUT R2, R40, R41, RZ, 0xfc, !PT ;  /* 0x0000002928027212 */ /* 0x000fe400078efcff */
[----:B------:R-:W4:Y:S01]  /*ed30*/  LDSM.16.M88.4 R80, [R143] ;  /* 0x000000008f50783b */ /* 0x000f220000000200 */
[----:B------:R-:W-:-:S02]  /*ed40*/  IADD3 R40, R42, 0x10, RZ ;  /* 0x000000102a287810 */ /* 0x000fc40007ffe0ff */
[C---:B------:R-:W-:Y:S01]  /*ed50*/  IADD3 R130, R143.reuse, 0x2800, RZ ;  /* 0x000028008f827810 */ /* 0x040fe20007ffe0ff */
[----:B------:R-:W1:Y:S01]  /*ed60*/  LDSM.16.M88.4 R84, [R145+0x5800] ;  /* 0x005800009154783b */ /* 0x000e620000000200 */
[C---:B------:R-:W-:Y:S02]  /*ed70*/  IADD3 R129, R143.reuse, 0x3000, RZ ;  /* 0x000030008f817810 */ /* 0x040fe40007ffe0ff */
[----:B------:R-:W-:Y:S01]  /*ed80*/  IADD3 R128, R143, 0x3800, RZ ;  /* 0x000038008f807810 */ /* 0x000fe20007ffe0ff */
[----:B------:R-:W1:Y:S04]  /*ed90*/  LDSM.16.M88.4 R60, [R143+0x1000] ;  /* 0x001000008f3c783b */ /* 0x000e680000000200 */
[----:B---3--:R-:W-:Y:S04]  /*eda0*/  LDSM.16.M88.4 R36, [R139+0x4000] ;  /* 0x004000008b24783b */ /* 0x008fe80000000200 */
[----:B------:R-:W3:Y:S01]  /*edb0*/  LDSM.16.M88.4 R48, [R142] ;  /* 0x000000008e30783b */ /* 0x000ee20000000200 */
[C---:B--2---:R-:W-:Y:S03]  /*edc0*/  HMMA.16816.F32 R24, R72.reuse, R20, RZ ;  /* 0x000000144818723c */ /* 0x044fe600000018ff */
[----:B------:R-:W2:Y:S04]  /*edd0*/  LDSM.16.M88.4 R68, [R143+0x1800] ;  /* 0x001800008f44783b */ /* 0x000ea80000000200 */
[----:B------:R-:W2:Y:S01]  /*ede0*/  LDSM.16.M88.4 R8, [R139+0x4800] ;  /* 0x004800008b08783b */ /* 0x000ea20000000200 */
[C---:B------:R-:W-:Y:S08]  /*edf0*/  HMMA.16816.F32 R20, R72.reuse, R22, RZ ;  /* 0x000000164814723c */ /* 0x040ff000000018ff */
[C---:B-----5:R-:W-:Y:S08]  /*ee00*/  HMMA.16816.F32 R32, R72.reuse, R28, RZ ;  /* 0x0000001c4820723c */ /* 0x060ff000000018ff */
[C---:B------:R-:W-:Y:S08]  /*ee10*/  HMMA.16816.F32 R28, R72.reuse, R30, RZ ;  /* 0x0000001e481c723c */ /* 0x040ff000000018ff */
[C---:B-1----:R-:W-:Y:S08]  /*ee20*/  HMMA.16816.F32 R16, R72.reuse, R12, RZ ;  /* 0x0000000c4810723c */ /* 0x042ff000000018ff */
[----:B------:R-:W-:Y:S08]  /*ee30*/  HMMA.16816.F32 R12, R72, R14, RZ ;  /* 0x0000000e480c723c */ /* 0x000ff000000018ff */
[C---:B------:R-:W-:Y:S08]  /*ee40*/  HMMA.16816.F32 R24, R64.reuse, R4, R24 ;  /* 0x000000044018723c */ /* 0x040ff00000001818 */
[C---:B------:R-:W-:Y:S01]  /*ee50*/  HMMA.16816.F32 R20, R64.reuse, R6, R20 ;  /* 0x000000064014723c */ /* 0x040fe20000001814 */
[----:B------:R-:W1:Y:S07]  /*ee60*/  LDSM.16.M88.4 R4, [R139+0x5000] ;  /* 0x005000008b04783b */ /* 0x000e6e0000000200 */
[C---:B----4-:R-:W-:Y:S08]  /*ee70*/  HMMA.16816.F32 R32, R64.reuse, R80, R32 ;  /* 0x000000504020723c */ /* 0x050ff00000001820 */
[----:B------:R-:W-:Y:S01]  /*ee80*/  HMMA.16816.F32 R28, R64, R82, R28 ;  /* 0x00000052401c723c */ /* 0x000fe2000000181c */
[----:B------:R-:W-:Y:S07]  /*ee90*/  LDSM.16.M88.4 R80, [R132+0x1800] ;  /* 0x001800008450783b */ /* 0x000fee0000000200 */
[C---:B------:R-:W-:Y:S08]  /*eea0*/  HMMA.16816.F32 R76, R72.reuse, R84, RZ ;  /* 0x00000054484c723c */ /* 0x040ff000000018ff */
[----:B------:R-:W-:Y:S01]  /*eeb0*/  HMMA.16816.F32 R72, R72, R86, RZ ;  /* 0x000000564848723c */ /* 0x000fe200000018ff */
[----:B------:R-:W-:Y:S07]  /*eec0*/  LDSM.16.M88.4 R84, [R141] ;  /* 0x000000008d54783b */ /* 0x000fee0000000200 */
[C---:B------:R-:W-:Y:S08]  /*eed0*/  HMMA.16816.F32 R16, R64.reuse, R60, R16 ;  /* 0x0000003c4010723c */ /* 0x040ff00000001810 */
[----:B------:R-:W-:Y:S01]  /*eee0*/  HMMA.16816.F32 R12, R64, R62, R12 ;  /* 0x0000003e400c723c */ /* 0x000fe2000000180c */
[----:B------:R-:W4:Y:S07]  /*eef0*/  LDSM.16.M88.4 R60, [R139+0x5800] ;  /* 0x005800008b3c783b */ /* 0x000f2e0000000200 */
[C---:B---3--:R-:W-:Y:S08]  /*ef00*/  HMMA.16816.F32 R32, R48.reuse, R36, R32 ;  /* 0x000000243020723c */ /* 0x048ff00000001820 */
[----:B------:R-:W-:Y:S01]  /*ef10*/  HMMA.16816.F32 R28, R48, R38, R28 ;  /* 0x00000026301c723c */ /* 0x000fe2000000181c */
[----:B------:R-:W3:Y:S07]  /*ef20*/  LDSM.16.M88.4 R36, [R132] ;  /* 0x000000008424783b */ /* 0x000eee0000000200 */
[C---:B--2---:R-:W-:Y:S08]  /*ef30*/  HMMA.16816.F32 R76, R64.reuse, R68, R76 ;  /* 0x00000044404c723c */ /* 0x044ff0000000184c */
[----:B------:R-:W-:Y:S01]  /*ef40*/  HMMA.16816.F32 R72, R64, R70, R72 ;  /* 0x000000464048723c */ /* 0x000fe20000001848 */
[----:B------:R-:W-:Y:S04]  /*ef50*/  LDSM.16.M88.4 R64, [R145+0x6000] ;  /* 0x006000009140783b */ /* 0x000fe80000000200 */
[----:B------:R-:W-:Y:S03]  /*ef60*/  LDSM.16.M88.4 R68, [R146+0x2000] ;  /* 0x002000009244783b */ /* 0x000fe60000000200 */
[C---:B------:R-:W-:Y:S08]  /*ef70*/  HMMA.16816.F32 R24, R48.reuse, R8, R24 ;  /* 0x000000083018723c */ /* 0x040ff00000001818 */
[C---:B------:R-:W-:Y:S01]  /*ef80*/  HMMA.16816.F32 R20, R48.reuse, R10, R20 ;  /* 0x0000000a3014723c */ /* 0x040fe20000001814 */
[----:B------:R-:W2:Y:S07]  /*ef90*/  LDSM.16.M88.4 R8, [R132+0x800] ;  /* 0x000800008408783b */ /* 0x000eae0000000200 */
[C---:B-1----:R-:W-:Y:S08]  /*efa0*/  HMMA.16816.F32 R16, R48.reuse, R4, R16 ;  /* 0x000000043010723c */ /* 0x042ff00000001810 */
[C---:B------:R-:W-:Y:S01]  /*efb0*/  HMMA.16816.F32 R12, R48.reuse, R6, R12 ;  /* 0x00000006300c723c */ /* 0x040fe2000000180c */
[----:B------:R-:W1:Y:S07]  /*efc0*/  LDSM.16.M88.4 R4, [R132+0x1000] ;  /* 0x001000008404783b */ /* 0x000e6e0000000200 */
[C---:B----4-:R-:W-:Y:S08]  /*efd0*/  HMMA.16816.F32 R76, R48.reuse, R60, R76 ;  /* 0x0000003c304c723c */ /* 0x050ff0000000184c */
[----:B------:R-:W-:Y:S01]  /*efe0*/  HMMA.16816.F32 R72, R48, R62, R72 ;  /* 0x0000003e3048723c */ /* 0x000fe20000001848 */
[----:B------:R-:W4:Y:S04]  /*eff0*/  LDSM.16.M88.4 R60, [R145+0x6800] ;  /* 0x00680000913c783b */ /* 0x000f280000000200 */
[----:B------:R-:W5:Y:S03]  /*f000*/  LDSM.16.M88.4 R48, [R145+0x7000] ;  /* 0x007000009130783b */ /* 0x000f660000000200 */
[C---:B---3--:R-:W-:Y:S08]  /*f010*/  HMMA.16816.F32 R32, R84.reuse, R36, R32 ;  /* 0x000000245420723c */ /* 0x048ff00000001820 */
        /* <DEDUP_REMOVED lines=8> */
[C---:B------:R-:W-:Y:S08]  /*f0a0*/  HMMA.16816.F32 R76, R84.reuse, R80, R76 ;  /* 0x00000050544c723c */ /* 0x040ff0000000184c */
[----:B------:R-:W-:Y:S01]  /*f0b0*/  HMMA.16816.F32 R72, R84, R82, R72 ;  /* 0x000000525448723c */ /* 0x000fe20000001848 */
[----:B------:R-:W2:Y:S04]  /*f0c0*/  LDSM.16.M88.4 R80, [R143+0x2800] ;  /* 0x002800008f50783b */ /* 0x000ea80000000200 */
[----:B------:R-:W-:Y:S03]  /*f0d0*/  LDSM.16.M88.4 R84, [R143+0x3800] ;  /* 0x003800008f54783b */ /* 0x000fe60000000200 */
[C---:B------:R-:W-:Y:S08]  /*f0e0*/  HMMA.16816.F32 R32, R68.reuse, R64, R32 ;  /* 0x000000404420723c */ /* 0x040ff00000001820 */
[C---:B------:R-:W-:Y:S01]  /*f0f0*/  HMMA.16816.F32 R28, R68.reuse, R66, R28 ;  /* 0x00000042441c723c */ /* 0x040fe2000000181c */
[----:B------:R-:W-:Y:S07]  /*f100*/  LDSM.16.M88.4 R64, [R139+0x6000] ;  /* 0x006000008b40783b */ /* 0x000fee0000000200 */
[C---:B----4-:R-:W-:Y:S08]  /*f110*/  HMMA.16816.F32 R24, R68.reuse, R60, R24 ;  /* 0x0000003c4418723c */ /* 0x050ff00000001818 */
[C---:B------:R-:W-:Y:S01]  /*f120*/  HMMA.16816.F32 R20, R68.reuse, R62, R20 ;  /* 0x0000003e4414723c */ /* 0x040fe20000001814 */
[----:B------:R-:W3:Y:S07]  /*f130*/  LDSM.16.M88.4 R60, [R142+0x2000] ;  /* 0x002000008e3c783b */ /* 0x000eee0000000200 */
[C---:B-----5:R-:W-:Y:S08]  /*f140*/  HMMA.16816.F32 R16, R68.reuse, R48, R16 ;  /* 0x000000304410723c */ /* 0x060ff00000001810 */
[----:B------:R-:W-:Y:S01]  /*f150*/  HMMA.16816.F32 R12, R68, R50, R12 ;  /* 0x00000032440c723c */ /* 0x000fe2000000180c */
[----:B------:R-:W4:Y:S07]  /*f160*/  LDSM.16.M88.4 R48, [R143+0x3000] ;  /* 0x003000008f30783b */ /* 0x000f2e0000000200 */
[----:B-1----:R-:W-:Y:S08]  /*f170*/  HMMA.16816.F32 R32, R8, R4, R32 ;  /* 0x000000040820723c */ /* 0x002ff00000001820 */
[C---:B------:R-:W-:Y:S08]  /*f180*/  HMMA.16816.F32 R76, R68.reuse, R36, R76 ;  /* 0x00000024444c723c */ /* 0x040ff0000000184c */
[----:B------:R-:W-:Y:S01]  /*f190*/  HMMA.16816.F32 R72, R68, R38, R72 ;  /* 0x000000264448723c */ /* 0x000fe20000001848 */
[----:B------:R-:W1:Y:S07]  /*f1a0*/  LDSM.16.M88.4 R36, [R139+0x6800] ;  /* 0x006800008b24783b */ /* 0x000e6e0000000200 */
[C---:B------:R-:W-:Y:S01]  /*f1b0*/  HMMA.16816.F32 R28, R8.reuse, R6, R28 ;  /* 0x00000006081c723c */ /* 0x040fe2000000181c */
[----:B------:R-:W-:Y:S07]  /*f1c0*/  LDSM.16.M88.4 R4, [R141+0x2000] ;  /* 0x002000008d04783b */ /* 0x000fee0000000200 */
[----:B--2---:R-:W-:Y:S01]  /*f1d0*/  HMMA.16816.F32 R68, R8, R80, R24 ;  /* 0x000000500844723c */ /* 0x004fe20000001818 */
[----:B------:R-:W2:Y:S07]  /*f1e0*/  LDSM.16.M88.4 R24, [R132+0x2000] ;  /* 0x002000008418783b */ /* 0x000eae0000000200 */
[C---:B---3--:R-:W-:Y:S08]  /*f1f0*/  HMMA.16816.F32 R32, R60.reuse, R64, R32 ;  /* 0x000000403c20723c */ /* 0x048ff00000001820 */
[----:B------:R-:W-:Y:S08]  /*f200*/  HMMA.16816.F32 R28, R60, R66, R28 ;  /* 0x000000423c1c723c */ /* 0x000ff0000000181c */
[C---:B------:R-:W-:Y:S08]  /*f210*/  HMMA.16816.F32 R20, R8.reuse, R82, R20 ;  /* 0x000000520814723c */ /* 0x040ff00000001814 */
[C---:B----4-:R-:W-:Y:S08]  /*f220*/  HMMA.16816.F32 R16, R8.reuse, R48, R16 ;  /* 0x000000300810723c */ /* 0x050ff00000001810 */
[C---:B------:R-:W-:Y:S01]  /*f230*/  HMMA.16816.F32 R12, R8.reuse, R50, R12 ;  /* 0x00000032080c723c */ /* 0x040fe2000000180c */
[----:B------:R-:W3:Y:S07]  /*f240*/  LDSM.16.M88.4 R48, [R132+0x2800] ;  /* 0x002800008430783b */ /* 0x000eee0000000200 */
[C---:B------:R-:W-:Y:S08]  /*f250*/  HMMA.16816.F32 R76, R8.reuse, R84, R76 ;  /* 0x00000054084c723c */ /* 0x040ff0000000184c */
[----:B------:R-:W-:Y:S01]  /*f260*/  HMMA.16816.F32 R72, R8, R86, R72 ;  /* 0x000000560848723c */ /* 0x000fe20000001848 */
[----:B------:R-:W4:Y:S07]  /*f270*/  LDSM.16.M88.4 R8, [R139+0x7000] ;  /* 0x007000008b08783b */ /* 0x000f2e0000000200 */
[----:B-1----:R-:W-:Y:S07]  /*f280*/  HMMA.16816.F32 R68, R60, R36, R68 ;  /* 0x000000243c44723c */ /* 0x002fee0000001844 */
[C---:B------:R-:W-:Y:S01]  /*f290*/  IADD3 R36, R42.reuse, 0x1, RZ ;  /* 0x000000012a247810 */ /* 0x040fe20007ffe0ff */
[----:B--2---:R-:W-:Y:S01]  /*f2a0*/  HMMA.16816.F32 R32, R4, R24, R32 ;  /* 0x000000180420723c */ /* 0x004fe20000001820 */
[----:B------:R-:W-:-:S02]  /*f2b0*/  IADD3 R37, R42, 0x8, RZ ;  /* 0x000000082a257810 */ /* 0x000fc40007ffe0ff */
[----:B------:R-:W1:Y:S04]  /*f2c0*/  I2F R44, R36 ;  /* 0x00000024002c7306 */ /* 0x000e680000201400 */
[C---:B------:R-:W-:Y:S01]  /*f2d0*/  IADD3 R25, R103.reuse, 0x8, RZ ;  /* 0x0000000867197810 */ /* 0x040fe20007ffe0ff */
[----:B------:R-:W-:Y:S01]  /*f2e0*/  HMMA.16816.F32 R28, R4, R26, R28 ;  /* 0x0000001a041c723c */ /* 0x000fe2000000181c */
[-C--:B------:R-:W-:Y:S02]  /*f2f0*/  IMNMX R103, R103, R54.reuse, PT ;  /* 0x0000003667677217 */ /* 0x080fe40003800200 */
[----:B------:R-:W-:Y:S01]  /*f300*/  IMNMX R124, R25, R54, PT ;  /* 0x00000036197c7217 */ /* 0x000fe20003800200 */
[----:B------:R2:W5:Y:S01]  /*f310*/  I2F R41, R37 ;  /* 0x0000002500297306 */ /* 0x0005620000201400 */
[----:B------:R-:W5:Y:S01]  /*f320*/  LDSM.16.M88.4 R24, [R139+0x7800] ;  /* 0x007800008b18783b */ /* 0x000f620000000200 */
[----:B------:R-:W-:-:S02]  /*f330*/  ISETP.GE.AND P5, PT, R36, R103, PT ;  /* 0x000000672400720c */ /* 0x000fc40003fa6270 */
[----:B---3--:R-:W-:Y:S01]  /*f340*/  HMMA.16816.F32 R68, R4, R48, R68 ;  /* 0x000000300444723c */ /* 0x008fe20000001844 */
[-C--:B------:R-:W-:Y:S02]  /*f350*/  ISETP.GE.AND P0, PT, R36, R124.reuse, PT ;  /* 0x0000007c2400720c */ /* 0x080fe40003f06270 */
[CC--:B------:R-:W-:Y:S02]  /*f360*/  ISETP.GE.AND P4, PT, R37.reuse, R103.reuse, PT ;  /* 0x000000672500720c */ /* 0x0c0fe40003f86270 */
[----:B------:R-:W-:Y:S02]  /*f370*/  ISETP.GE.AND P1, PT, R37, R124, PT ;  /* 0x0000007c2500720c */ /* 0x000fe40003f26270 */
[----:B------:R-:W-:Y:S01]  /*f380*/  ISETP.GE.AND P6, PT, R46, R103, PT ;  /* 0x000000672e00720c */ /* 0x000fe20003fc6270 */
[----:B------:R-:W-:Y:S01]  /*f390*/  HMMA.16816.F32 R20, R60, R38, R20 ;  /* 0x000000263c14723c */ /* 0x000fe20000001814 */
[----:B-1----:R-:W-:Y:S01]  /*f3a0*/  FFMA.FTZ R33, R0, R44, R33 ;  /* 0x0000002c00217223 */ /* 0x002fe20000010021 */
[----:B------:R-:W-:Y:S01]  /*f3b0*/  ISETP.GE.AND P2, PT, R46, R124, PT ;  /* 0x0000007c2e00720c */ /* 0x000fe20003f46270 */
[----:B------:R-:W-:Y:S01]  /*f3c0*/  FFMA.FTZ R48, R0, R44, R35 ;  /* 0x0000002c00307223 */ /* 0x000fe20000010023 */
[----:B--2---:R-:W1:Y:S01]  /*f3d0*/  LDSM.16.M88.4 R36, [R132+0x3000] ;  /* 0x003000008424783b */ /* 0x004e620000000200 */
[----:B------:R-:W-:-:S02]  /*f3e0*/  IADD3 R44, R42, 0x11, RZ ;  /* 0x000000112a2c7810 */ /* 0x000fc40007ffe0ff */
[----:B------:R-:W-:Y:S01]  /*f3f0*/  FSEL R33, R33, -INF , !P5 ;  /* 0xff80000021217808 */ /* 0x000fe20006800000 */
[C---:B----4-:R-:W-:Y:S01]  /*f400*/  HMMA.16816.F32 R16, R60.reuse, R8, R16 ;  /* 0x000000083c10723c */ /* 0x050fe20000001810 */
[----:B------:R-:W2:Y:S01]  /*f410*/  I2F R8, R46 ;  /* 0x0000002e00087306 */ /* 0x000ea20000201400 */
[-C--:B-----5:R-:W-:Y:S01]  /*f420*/  FFMA.FTZ R35, R0, R41.reuse, R28 ;  /* 0x0000002900237223 */ /* 0x0a0fe2000001001c */
[----:B------:R-:W-:Y:S01]  /*f430*/  FSEL R28, R48, -INF , !P0 ;  /* 0xff800000301c7808 */ /* 0x000fe20004000000 */
[----:B------:R-:W-:Y:S01]  /*f440*/  FFMA.FTZ R41, R0, R41, R30 ;  /* 0x0000002900297223 */ /* 0x000fe2000001001e */
[C---:B------:R-:W-:Y:S02]  /*f450*/  ISETP.GE.AND P5, PT, R40.reuse, R103, PT ;  /* 0x000000672800720c */ /* 0x040fe40003fa6270 */
[----:B------:R-:W-:Y:S01]  /*f460*/  ISETP.GE.AND P0, PT, R40, R124, PT ;  /* 0x0000007c2800720c */ /* 0x000fe20003f06270 */
[----:B------:R-:W-:Y:S01]  /*f470*/  HMMA.16816.F32 R12, R60, R10, R12 ;  /* 0x0000000a3c0c723c */ /* 0x000fe2000000180c */
[----:B------:R3:W4:Y:S01]  /*f480*/  I2F R9, R40 ;  /* 0x0000002800097306 */ /* 0x0007220000201400 */
[----:B------:R-:W-:-:S02]  /*f490*/  FSEL R35, R35, -INF , !P4 ;  /* 0xff80000023237808 */ /* 0x000fc40006000000 */
[----:B------:R-:W-:-:S03]  /*f4a0*/  ISETP.GE.AND P4, PT, R44, R103, PT ;  /* 0x000000672c00720c */ /* 0x000fc60003f86270 */
[----:B------:R-:W-:Y:S01]  /*f4b0*/  IADD3 R10, R42, 0x18, RZ ;  /* 0x000000182a0a7810 */ /* 0x000fe20007ffe0ff */
[----:B------:R-:W-:Y:S01]  /*f4c0*/  HMMA.16816.F32 R20, R4, R50, R20 ;  /* 0x000000320414723c */ /* 0x000fe20000001814 */
[CC--:B--2---:R-:W-:Y:S01]  /*f4d0*/  FFMA.FTZ R11, R0.reuse, R8.reuse, R29 ;  /* 0x00000008000b7223 */ /* 0x0c4fe2000001001d */
[----:B------:R2:W5:Y:S01]  /*f4e0*/  I2F R30, R44 ;  /* 0x0000002c001e7306 */ /* 0x0005620000201400 */
[----:B------:R-:W-:Y:S01]  /*f4f0*/  FFMA.FTZ R8, R0, R8, R31 ;  /* 0x0000000800087223 */ /* 0x000fe2000001001f */
[----:B------:R-:W-:Y:S02]  /*f500*/  IADD3 R29, R42, 0x19, RZ ;  /* 0x000000192a1d7810 */ /* 0x000fe40007ffe0ff */
[----:B------:R-:W-:Y:S02]  /*f510*/  FSEL R31, R11, -INF , !P6 ;  /* 0xff8000000b1f7808 */ /* 0x000fe40007000000 */
[----:B------:R-:W-:Y:S01]  /*f520*/  HMMA.16816.F32 R76, R60, R24, R76 ;  /* 0x000000183c4c723c */ /* 0x000fe2000000184c */
[----:B---3--:R-:W-:Y:S01]  /*f530*/  FSEL R40, R41, -INF , !P1 ;  /* 0xff80000029287808 */ /* 0x008fe20004800000 */
[----:B------:R3:W3:Y:S01]  /*f540*/  I2F R49, R10 ;  /* 0x0000000a00317306 */ /* 0x0006e20000201400 */
[----:B------:R-:W-:Y:S01]  /*f550*/  ISETP.GE.AND P1, PT, R44, R124, PT ;  /* 0x0000007c2c00720c */ /* 0x000fe20003f26270 */
[----:B----4-:R-:W-:Y:S01]  /*f560*/  FFMA.FTZ R68, R0, R9, R68 ;  /* 0x0000000900447223 */ /* 0x010fe20000010044 */
[----:B------:R-:W-:-:S02]  /*f570*/  ISETP.GE.AND P6, PT, R10, R103, PT ;  /* 0x000000670a00720c */ /* 0x000fc40003fc6270 */
[----:B------:R-:W-:Y:S01]  /*f580*/  FFMA.FTZ R24, R0, R9, R70 ;  /* 0x0000000900187223 */ /* 0x000fe20000010046 */
[----:B------:R-:W-:Y:S01]  /*f590*/  HMMA.16816.F32 R72, R60, R26, R72 ;  /* 0x0000001a3c48723c */ /* 0x000fe20000001848 */
[----:B------:R-:W-:Y:S01]  /*f5a0*/  IADD3 R46, R42, 0x20, RZ ;  /* 0x000000202a2e7810 */ /* 0x000fe20007ffe0ff */
[----:B------:R-:W4:Y:S01]  /*f5b0*/  I2F R41, R29 ;  /* 0x0000001d00297306 */ /* 0x000f220000201400 */
[----:B--2---:R-:W-:Y:S01]  /*f5c0*/  FSEL R44, R8, -INF , !P2 ;  /* 0xff800000082c7808 */ /* 0x004fe20005000000 */
[----:B-----5:R-:W-:Y:S01]  /*f5d0*/  FFMA.FTZ R69, R0, R30, R69 ;  /* 0x0000001e00457223 */ /* 0x020fe20000010045 */
[----:B------:R-:W-:Y:S01]  /*f5e0*/  ISETP.GE.AND P2, PT, R10, R124, PT ;  /* 0x0000007c0a00720c */ /* 0x000fe20003f46270 */
[----:B------:R-:W-:Y:S01]  /*f5f0*/  FFMA.FTZ R30, R0, R30, R71 ;  /* 0x0000001e001e7223 */ /* 0x000fe20000010047 */
[----:B------:R-:W-:Y:S01]  /*f600*/  FSEL R25, R68, -INF , !P5 ;  /* 0xff80000044197808 */ /* 0x000fe20006800000 */
[C---:B-1----:R-:W-:Y:S01]  /*f610*/  HMMA.16816.F32 R16, R4.reuse, R36, R16 ;  /* 0x000000240410723c */ /* 0x042fe20000001810 */
[----:B------:R-:W-:Y:S01]  /*f620*/  FSEL R24, R24, -INF , !P0 ;  /* 0xff80000018187808 */ /* 0x000fe20004000000 */
[----:B---3--:R-:W1:Y:S01]  /*f630*/  LDSM.16.M88.4 R8, [R132+0x3800] ;  /* 0x003800008408783b */ /* 0x008e620000000200 */
[----:B------:R2:W3:Y:S01]  /*f640*/  I2F R37, R46 ;  /* 0x0000002e00257306 */ /* 0x0004e20000201400 */
[C---:B------:R-:W-:Y:S01]  /*f650*/  ISETP.GE.AND P5, PT, R29.reuse, R103, PT ;  /* 0x000000671d00720c */ /* 0x040fe20003fa6270 */
[CC--:B------:R-:W-:Y:S01]  /*f660*/  FFMA.FTZ R20, R0.reuse, R49.reuse, R20 ;  /* 0x0000003100147223 */ /* 0x0c0fe20000010014 */
[----:B------:R-:W-:Y:S01]  /*f670*/  ISETP.GE.AND P0, PT, R29, R124, PT ;  /* 0x0000007c1d00720c */ /* 0x000fe20003f06270 */
[----:B------:R-:W-:Y:S01]  /*f680*/  FFMA.FTZ R22, R0, R49, R22 ;  /* 0x0000003100167223 */ /* 0x000fe20000010016 */
[----:B------:R-:W-:Y:S01]  /*f690*/  HMMA.16816.F32 R12, R4, R38, R12 ;  /* 0x00000026040c723c */ /* 0x000fe2000000180c */
[----:B------:R-:W-:Y:S01]  /*f6a0*/  FSEL R30, R30, -INF , !P1 ;  /* 0xff8000001e1e7808 */ /* 0x000fe20004800000 */
[----:B----4-:R-:W-:Y:S01]  /*f6b0*/  FFMA.FTZ R21, R0, R41, R21 ;  /* 0x0000002900157223 */ /* 0x010fe20000010015 */
[----:B------:R-:W-:Y:S01]  /*f6c0*/  FSEL R29, R69, -INF , !P4 ;  /* 0xff800000451d7808 */ /* 0x000fe20006000000 */
[----:B------:R-:W-:-:S04]  /*f6d0*/  DEPBAR.LE SB0, 0x0 ;  /* 0x000080000000791a */ /* 0x000fc80000000000 */
[C---:B------:R-:W-:Y:S02]  /*f6e0*/  ISETP.GE.AND P4, PT, R46.reuse, R103, PT ;  /* 0x000000672e00720c */ /* 0x040fe40003f86270 */
[----:B------:R-:W-:Y:S02]  /*f6f0*/  ISETP.GE.AND P1, PT, R46, R124, PT ;  /* 0x0000007c2e00720c */ /* 0x000fe40003f26270 */
[----:B--2---:R-:W-:Y:S02]  /*f700*/  IADD3 R46, R42, 0x28, RZ ;  /* 0x000000282a2e7810 */ /* 0x004fe40007ffe0ff */
[----:B------:R-:W-:Y:S01]  /*f710*/  FSEL R27, R20, -INF , !P6 ;  /* 0xff800000141b7808 */ /* 0x000fe20007000000 */
[----:B------:R-:W-:Y:S01]  /*f720*/  FFMA.FTZ R20, R0, R41, R23 ;  /* 0x0000002900147223 */ /* 0x000fe20000010017 */
[----:B------:R-:W-:Y:S01]  /*f730*/  IADD3 R38, R42, 0x29, RZ ;  /* 0x000000292a267810 */ /* 0x000fe20007ffe0ff */
[----:B------:R-:W2:Y:S01]  /*f740*/  I2F R23, R46 ;  /* 0x0000002e00177306 */ /* 0x000ea20000201400 */
[-C--:B---3--:R-:W-:Y:S01]  /*f750*/  FFMA.FTZ R123, R0, R37.reuse, R16 ;  /* 0x00000025007b7223 */ /* 0x088fe20000010010 */
[----:B------:R-:W-:Y:S01]  /*f760*/  IADD3 R36, R42, 0x21, RZ ;  /* 0x000000212a247810 */ /* 0x000fe20007ffe0ff */
[----:B------:R-:W-:Y:S01]  /*f770*/  FFMA.FTZ R162, R0, R37, R18 ;  /* 0x0000002500a27223 */ /* 0x000fe20000010012 */
[----:B------:R-:W-:-:S02]  /*f780*/  IADD3 R18, R42, 0x30, RZ ;  /* 0x000000302a127810 */ /* 0x000fc40007ffe0ff */
[----:B------:R-:W-:Y:S02]  /*f790*/  FSEL R21, R21, -INF , !P5 ;  /* 0xff80000015157808 */ /* 0x000fe40006800000 */
[----:B------:R-:W3:Y:S01]  /*f7a0*/  I2F R16, R38 ;  /* 0x0000002600107306 */ /* 0x000ee20000201400 */
[----:B------:R-:W-:Y:S02]  /*f7b0*/  FSEL R20, R20, -INF , !P0 ;  /* 0xff80000014147808 */ /* 0x000fe40004000000 */
[C---:B------:R-:W-:Y:S02]  /*f7c0*/  ISETP.GE.AND P5, PT, R46.reuse, R103, PT ;  /* 0x000000672e00720c */ /* 0x040fe40003fa6270 */
[----:B------:R-:W-:Y:S02]  /*f7d0*/  ISETP.GE.AND P0, PT, R46, R124, PT ;  /* 0x0000007c2e00720c */ /* 0x000fe40003f06270 */
[----:B------:R-:W-:Y:S01]  /*f7e0*/  FSEL R123, R123, -INF , !P4 ;  /* 0xff8000007b7b7808 */ /* 0x000fe20006000000 */
[----:B------:R-:W4:Y:S01]  /*f7f0*/  I2F R26, R36 ;  /* 0x00000024001a7306 */ /* 0x000f220000201400 */
[----:B-1----:R-:W-:Y:S01]  /*f800*/  HMMA.16816.F32 R72, R4, R10, R72 ;  /* 0x0000000a0448723c */ /* 0x002fe20000001848 */
[----:B--2---:R-:W-:Y:S01]  /*f810*/  FFMA.FTZ R12, R0, R23, R12 ;  /* 0x00000017000c7223 */ /* 0x004fe2000001000c */
[----:B------:R-:W-:Y:S01]  /*f820*/  ISETP.GE.AND P4, PT, R38, R103, PT ;  /* 0x000000672600720c */ /* 0x000fe20003f86270 */
[----:B------:R-:W-:Y:S01]  /*f830*/  FFMA.FTZ R14, R0, R23, R14 ;  /* 0x00000017000e7223 */ /* 0x000fe2000001000e */
[----:B------:R-:W-:-:S02]  /*f840*/  FSEL R22, R22, -INF , !P2 ;  /* 0xff80000016167808 */ /* 0x000fc40005000000 */
[----:B------:R-:W-:Y:S01]  /*f850*/  FSEL R127, R12, -INF , !P5 ;  /* 0xff8000000c7f7808 */ /* 0x000fe20006800000 */
[-C--:B---3--:R-:W-:Y:S01]  /*f860*/  FFMA.FTZ R13, R0, R16.reuse, R13 ;  /* 0x00000010000d7223 */ /* 0x088fe2000001000d */
[----:B------:R-:W-:Y:S01]  /*f870*/  HMMA.16816.F32 R76, R4, R8, R76 ;  /* 0x00000008044c723c */ /* 0x000fe2000000184c */
[----:B------:R-:W1:Y:S01]  /*f880*/  I2F R9, R18 ;  /* 0x0000001200097306 */ /* 0x000e620000201400 */
[----:B------:R-:W-:Y:S01]  /*f890*/  FSEL R170, R14, -INF , !P0 ;  /* 0xff8000000eaa7808 */ /* 0x000fe20004000000 */
[----:B------:R-:W-:Y:S01]  /*f8a0*/  FFMA.FTZ R15, R0, R16, R15 ;  /* 0x00000010000f7223 */ /* 0x000fe2000001000f */
[----:B------:R-:W-:Y:S02]  /*f8b0*/  FSEL R167, R13, -INF , !P4 ;  /* 0xff8000000da77808 */ /* 0x000fe40006000000 */
[----:B------:R-:W-:Y:S01]  /*f8c0*/  ISETP.GE.AND P6, PT, R36, R103, PT ;  /* 0x000000672400720c */ /* 0x000fe20003fc6270 */
[-C--:B----4-:R-:W-:Y:S01]  /*f8d0*/  FFMA.FTZ R17, R0, R26.reuse, R17 ;  /* 0x0000001a00117223 */ /* 0x090fe20000010011 */
[----:B------:R-:W-:Y:S01]  /*f8e0*/  IADD3 R4, R42, 0x38, RZ ;  /* 0x000000382a047810 */ /* 0x000fe20007ffe0ff */
[----:B------:R-:W-:Y:S01]  /*f8f0*/  FFMA.FTZ R19, R0, R26, R19 ;  /* 0x0000001a00137223 */ /* 0x000fe20000010013 */
[----:B------:R-:W-:-:S02]  /*f900*/  IADD3 R8, R42, 0x31, RZ ;  /* 0x000000312a087810 */ /* 0x000fc40007ffe0ff */
[----:B------:R-:W2:Y:S01]  /*f910*/  I2F R7, R4 ;  /* 0x0000000400077306 */ /* 0x000ea20000201400 */
[----:B------:R-:W-:Y:S02]  /*f920*/  IADD3 R6, R42, 0x39, RZ ;  /* 0x000000392a067810 */ /* 0x000fe40007ffe0ff */
[CC--:B------:R-:W-:Y:S02]  /*f930*/  ISETP.GE.AND P5, PT, R8.reuse, R103.reuse, PT ;  /* 0x000000670800720c */ /* 0x0c0fe40003fa6270 */
[-C--:B------:R-:W-:Y:S02]  /*f940*/  ISETP.GE.AND P0, PT, R8, R124.reuse, PT ;  /* 0x0000007c0800720c */ /* 0x080fe40003f06270 */
[----:B------:R-:W-:Y:S01]  /*f950*/  ISETP.GE.AND P4, PT, R4, R103, PT ;  /* 0x000000670400720c */ /* 0x000fe20003f86270 */
[----:B------:R-:W3:Y:S01]  /*f960*/  I2F R5, R8 ;  /* 0x0000000800057306 */ /* 0x000ee20000201400 */
[-C--:B------:R-:W-:Y:S02]  /*f970*/  ISETP.GE.AND P2, PT, R36, R124.reuse, PT ;  /* 0x0000007c2400720c */ /* 0x080fe40003f46270 */
[----:B------:R-:W-:Y:S01]  /*f980*/  FSEL R162, R162, -INF , !P1 ;  /* 0xff800000a2a27808 */ /* 0x000fe20004800000 */
[-C--:B-1----:R-:W-:Y:S01]  /*f990*/  FFMA.FTZ R76, R0, R9.reuse, R76 ;  /* 0x00000009004c7223 */ /* 0x082fe2000001004c */
[----:B------:R-:W-:Y:S01]  /*f9a0*/  ISETP.GE.AND P1, PT, R38, R124, PT ;  /* 0x0000007c2600720c */ /* 0x000fe20003f26270 */
[C---:B------:R-:W-:Y:S01]  /*f9b0*/  FFMA.FTZ R78, R0.reuse, R9, R78 ;  /* 0x00000009004e7223 */ /* 0x040fe2000001004e */
[----:B------:R-:W-:Y:S01]  /*f9c0*/  FSEL R125, R17, -INF , !P6 ;  /* 0xff800000117d7808 */ /* 0x000fe20007000000 */
[----:B------:R-:W1:Y:S01]  /*f9d0*/  I2F R8, R6 ;  /* 0x0000000600087306 */ /* 0x000e620000201400 */
[CC--:B--2---:R-:W-:Y:S01]  /*f9e0*/  FFMA.FTZ R72, R0.reuse, R7.reuse, R72 ;  /* 0x0000000700487223 */ /* 0x0c4fe20000010048 */
[----:B------:R-:W-:Y:S01]  /*f9f0*/  FSEL R126, R19, -INF , !P2 ;  /* 0xff800000137e7808 */ /* 0x000fe20005000000 */
[----:B------:R-:W-:Y:S01]  /*fa00*/  FFMA.FTZ R74, R0, R7, R74 ;  /* 0x00000007004a7223 */ /* 0x000fe2000001004a */
[----:B------:R-:W-:-:S02]  /*fa10*/  ISETP.GE.AND P6, PT, R18, R103, PT ;  /* 0x000000671200720c */ /* 0x000fc40003fc6270 */
[----:B------:R-:W-:Y:S02]  /*fa20*/  FSEL R121, R72, -INF , !P4 ;  /* 0xff80000048797808 */ /* 0x000fe40006000000 */
[----:B------:R-:W-:Y:S01]  /*fa30*/  ISETP.GT.AND P4, PT, R160, R147, PT ;  /* 0x00000093a000720c */ /* 0x000fe20003f84270 */
[CC--:B---3--:R-:W-:Y:S01]  /*fa40*/  FFMA.FTZ R77, R0.reuse, R5.reuse, R77 ;  /* 0x00000005004d7223 */ /* 0x0c8fe2000001004d */
[----:B------:R-:W-:Y:S01]  /*fa50*/  BAR.SYNC.DEFER_BLOCKING 0x0 ;  /* 0x0000000000007b1d */ /* 0x000fe20000010000 */
[----:B------:R-:W-:Y:S01]  /*fa60*/  FFMA.FTZ R79, R0, R5, R79 ;  /* 0x00000005004f7223 */ /* 0x000fe2000001004f */
[-C--:B------:R-:W-:Y:S01]  /*fa70*/  ISETP.GE.AND P2, PT, R18, R124.reuse, PT ;  /* 0x0000007c1200720c */ /* 0x080fe20003f46270 */
[-C--:B------:R-:W-:Y:S01]  /*fa80*/  FFMA.FTZ R5, R0, R47.reuse, R32 ;  /* 0x0000002f00057223 */ /* 0x080fe20000010020 */
[----:B------:R-:W-:Y:S02]  /*fa90*/  FSEL R166, R15, -INF , !P1 ;  /* 0xff8000000fa67808 */ /* 0x000fe40004800000 */
[----:B------:R-:W-:Y:S01]  /*faa0*/  ISETP.GE.AND P1, PT, R4, R124, PT ;  /* 0x0000007c0400720c */ /* 0x000fe20003f26270 */
[----:B------:R-:W-:Y:S01]  /*fab0*/  FFMA.FTZ R4, R0, R47, R34 ;  /* 0x0000002f00047223 */ /* 0x000fe20000010022 */
[----:B------:R-:W-:Y:S01]  /*fac0*/  FSEL R119, R76, -INF , !P6 ;  /* 0xff8000004c777808 */ /* 0x000fe20007000000 */
[-C--:B-1----:R-:W-:Y:S01]  /*fad0*/  FFMA.FTZ R73, R0, R8.reuse, R73 ;  /* 0x0000000800497223 */ /* 0x082fe20000010049 */
[----:B------:R-:W-:Y:S01]  /*fae0*/  FSEL R118, R78, -INF , !P2 ;  /* 0xff8000004e767808 */ /* 0x000fe20005000000 */
[----:B------:R-:W-:Y:S01]  /*faf0*/  FFMA.FTZ R75, R0, R8, R75 ;  /* 0x00000008004b7223 */ /* 0x000fe2000001004b */
[----:B------:R-:W-:-:S02]  /*fb00*/  FSEL R117, R77, -INF , !P5 ;  /* 0xff8000004d757808 */ /* 0x000fc40006800000 */
[----:B------:R-:W-:Y:S02]  /*fb10*/  FSEL R116, R79, -INF , !P0 ;  /* 0xff8000004f747808 */ /* 0x000fe40004000000 */
[CC--:B------:R-:W-:Y:S02]  /*fb20*/  ISETP.GE.AND P6, PT, R42.reuse, R103.reuse, PT ;  /* 0x000000672a00720c */ /* 0x0c0fe40003fc6270 */
[-C--:B------:R-:W-:Y:S02]  /*fb30*/  ISETP.GE.AND P2, PT, R42, R124.reuse, PT ;  /* 0x0000007c2a00720c */ /* 0x080fe40003f46270 */
[C---:B------:R-:W-:Y:S02]  /*fb40*/  ISETP.GE.AND P5, PT, R6.reuse, R103, PT ;  /* 0x000000670600720c */ /* 0x040fe40003fa6270 */
        /* <DEDUP_REMOVED lines=64> */
[----:B------:R-:W-:Y:S01]  /*ff50*/  IMAD.MOV.U32 R6, RZ, RZ, R10 ;  /* 0x000000ffff067224 */ /* 0x000fe200078e000a */
[----:B------:R-:W-:Y:S05]  /*ff60*/  BRA `(.L_x_7922) ;  /* 0x0000003000007947 */ /* 0x000fea0003800000 */
.L_x_7921:
[----:B------:R-:W-:-:S05]  /*ff70*/  IMAD.MOV.U32 R6, RZ, RZ, c[0x0][0x198] ;  /* 0x00006600ff067624 */ /* 0x000fca00078e00ff */
[----:B------:R-:W-:-:S04]  /*ff80*/  LEA R6, -R6, RZ, 0x6 ;  /* 0x000000ff06067211 */ /* 0x000fc800078e31ff */
[----:B------:R-:W-:Y:S02]  /*ff90*/  SHF.R.S32.HI R3, RZ, 0x1f, R6 ;  /* 0x0000001fff037819 */ /* 0x000fe40000011406 */
.L_x_7922:
        /* <DEDUP_REMOVED lines=75> */
.L_x_7920:
        /* <DEDUP_REMOVED lines=77> */
[--C-:B------:R-:W-:Y:S01]  /*10920*/  FFMA.FTZ R2, R20, c[0x0][0x23c], -R115.reuse ;  /* 0x00008f0014027a23 */ /* 0x100fe20000010873 */
[----:B------:R-:W3:Y:S01]  /*10930*/  MUFU.EX2 R32, R32 ;  /* 0x0000002000207308 */ /* 0x000ee20000000800 */
[----:B--2---:R-:W-:Y:S01]  /*10940*/  F2FP.PACK_AB R80, R108, R111 ;  /* 0x0000006f6c50723e */ /* 0x004fe200000000ff */
[----:B------:R-:W-:Y:S01]  /*10950*/  LDSM.16.MT88.4 R20, [R136+0xa000] ;  /* 0x00a000008814783b */ /* 0x000fe20000004200 */
[----:B------:R-:W-:Y:S02]  /*10960*/  FFMA.FTZ R123, R123, c[0x0][0x23c], -R122 ;  /* 0x00008f007b7b7a23 */ /* 0x000fe4000001087a */
[----:B------:R-:W-:-:S02]  /*10970*/  FFMA.FTZ R162, R162, c[0x0][0x23c], -R115 ;  /* 0x00008f00a2a27a23 */ /* 0x000fc40000010873 */
[--C-:B------:R-:W-:Y:S01]  /*10980*/  FFMA.FTZ R164, R117, c[0x0][0x23c], -R122.reuse ;  /* 0x00008f0075a47a23 */ /* 0x100fe2000001087a */
[----:B------:R-:W-:Y:S01]  /*10990*/  MUFU.EX2 R113, R113 ;  /* 0x0000007100717308 */ /* 0x000fe20000000800 */
[--C-:B------:R-:W-:Y:S02]  /*109a0*/  FFMA.FTZ R117, R121, c[0x0][0x23c], -R122.reuse ;  /* 0x00008f0079757a23 */ /* 0x100fe4000001087a */
[--C-:B------:R-:W-:Y:S02]  /*109b0*/  FFMA.FTZ R118, R118, c[0x0][0x23c], -R115.reuse ;  /* 0x00008f0076767a23 */ /* 0x100fe40000010873 */
[--C-:B------:R-:W-:Y:S02]  /*109c0*/  FFMA.FTZ R121, R116, c[0x0][0x23c], -R115.reuse ;  /* 0x00008f0074797a23 */ /* 0x100fe40000010873 */
[----:B------:R-:W-:Y:S01]  /*109d0*/  FFMA.FTZ R114, R114, c[0x0][0x23c], -R115 ;  /* 0x00008f0072727a23 */ /* 0x000fe20000010873 */
[----:B------:R-:W2:Y:S01]  /*109e0*/  MUFU.EX2 R110, R110 ;  /* 0x0000006e006e7308 */ /* 0x000ea20000000800 */
[----:B---3--:R-:W-:Y:S01]  /*109f0*/  F2FP.PACK_AB R82, R32, R107 ;  /* 0x0000006b2052723e */ /* 0x008fe200000000ff */
[----:B------:R-:W-:-:S02]  /*10a00*/  FFMA.FTZ R119, R119, c[0x0][0x23c], -R122 ;  /* 0x00008f0077777a23 */ /* 0x000fc4000001087a */
[----:B------:R-:W-:Y:S02]  /*10a10*/  FFMA.FTZ R120, R120, c[0x0][0x23c], -R122 ;  /* 0x00008f0078787a23 */ /* 0x000fe4000001087a */
[----:B------:R-:W-:Y:S02]  /*10a20*/  FADD.FTZ R108, R111, R108 ;  /* 0x0000006c6f6c7221 */ /* 0x000fe40000010000 */
[----:B------:R-:W-:Y:S02]  /*10a30*/  MUFU.EX2 R109, R109 ;  /* 0x0000006d006d7308 */ /* 0x000fe40000000800 */
[----:B------:R-:W-:-:S04]  /*10a40*/  FADD.FTZ R107, R107, R108 ;  /* 0x0000006c6b6b7221 */ /* 0x000fc80000010000 */
[----:B------:R-:W-:Y:S02]  /*10a50*/  FADD.FTZ R107, R32, R107 ;  /* 0x0000006b206b7221 */ /* 0x000fe40000010000 */
[----:B------:R-:W3:Y:S01]  /*10a60*/  MUFU.EX2 R34, R34 ;  /* 0x0000002200227308 */ /* 0x000ee20000000800 */
[----:B--2---:R-:W-:Y:S01]  /*10a70*/  F2FP.PACK_AB R81, R110, R113 ;  /* 0x000000716e51723e */ /* 0x004fe200000000ff */
[----:B------:R-:W-:-:S06]  /*10a80*/  FADD.FTZ R110, R113, R110 ;  /* 0x0000006e716e7221 */ /* 0x000fcc0000010000 */
[----:B------:R-:W-:Y:S01]  /*10a90*/  MUFU.EX2 R106, R106 ;  /* 0x0000006a006a7308 */ /* 0x000fe20000000800 */
[----:B---3--:R-:W-:-:S07]  /*10aa0*/  F2FP.PACK_AB R83, R34, R109 ;  /* 0x0000006d2253723e */ /* 0x008fce00000000ff */
        /* <DEDUP_REMOVED lines=42> */
[----:B------:R-:W-:Y:S06]  /*10d50*/  MUFU.EX2 R118, R118 ;  /* 0x0000007600767308 */ /* 0x000fec0000000800 */
[C---:B------:R-:W-:Y:S02]  /*10d60*/  HMMA.16816.F32 R60, R80.reuse, R64, RZ ;  /* 0x00000040503c723c */ /* 0x040fe400000018ff */
[----:B------:R-:W-:Y:S06]  /*10d70*/  MUFU.EX2 R121, R121 ;  /* 0x0000007900797308 */ /* 0x000fec0000000800 */
[C---:B------:R-:W-:Y:S02]  /*10d80*/  HMMA.16816.F32 R76, R80.reuse, R88, RZ ;  /* 0x00000058504c723c */ /* 0x040fe400000018ff */
[----:B------:R-:W-:Y:S06]  /*10d90*/  MUFU.EX2 R114, R114 ;  /* 0x0000007200727308 */ /* 0x000fec0000000800 */
        /* <DEDUP_REMOVED lines=23> */
[--C-:B------:R-:W-:Y:S01]  /*10f10*/  FFMA.FTZ R27, R166, c[0x0][0x23c], -R115.reuse ;  /* 0x00008f00a61b7a23 */ /* 0x100fe20000010873 */
[----:B------:R-:W4:Y:S01]  /*10f20*/  MUFU.EX2 R26, R26 ;  /* 0x0000001a001a7308 */ /* 0x000f220000000800 */
[--C-:B------:R-:W-:Y:S01]  /*10f30*/  FFMA.FTZ R25, R127, c[0x0][0x23c], -R122.reuse ;  /* 0x00008f007f197a23 */ /* 0x100fe2000001087a */
[----:B---3--:R-:W-:Y:S01]  /*10f40*/  HMMA.16816.F32 R60, R4, R16, R60 ;  /* 0x00000010043c723c */ /* 0x008fe2000000183c */
[----:B------:R-:W-:Y:S02]  /*10f50*/  FFMA.FTZ R24, R167, c[0x0][0x23c], -R122 ;  /* 0x00008f00a7187a23 */ /* 0x000fe4000001087a */
[----:B------:R-:W-:-:S03]  /*10f60*/  FFMA.FTZ R115, R112, c[0x0][0x23c], -R115 ;  /* 0x00008f0070737a23 */ /* 0x000fc60000010873 */
[----:B------:R-:W-:Y:S02]  /*10f70*/  MUFU.EX2 R25, R25 ;  /* 0x0000001900197308 */ /* 0x000fe40000000800 */
[----:B------:R-:W-:Y:S01]  /*10f80*/  HMMA.16816.F32 R64, R4, R18, R64 ;  /* 0x000000120440723c */ /* 0x000fe20000001840 */
[----:B------:R-:W3:Y:S05]  /*10f90*/  LDSM.16.MT88.4 R16, [R138+0x9000] ;  /* 0x009000008a10783b */ /* 0x000eea0000004200 */
[----:B------:R-:W5:Y:S01]  /*10fa0*/  MUFU.EX2 R24, R24 ;  /* 0x0000001800187308 */ /* 0x000f620000000800 */
[----:B----4-:R-:W-:Y:S01]  /*10fb0*/  F2FP.PACK_AB R4, R26, R123 ;  /* 0x0000007b1a04723e */ /* 0x010fe200000000ff */
[----:B------:R-:W-:-:S04]  /*10fc0*/  FADD.FTZ R123, R123, R28 ;  /* 0x0000001c7b7b7221 */ /* 0x000fc80000010000 */
[----:B------:R-:W-:Y:S02]  /*10fd0*/  FADD.FTZ R26, R26, R123 ;  /* 0x0000007b1a1a7221 */ /* 0x000fe40000010000 */
[----:B------:R-:W4:Y:S08]  /*10fe0*/  MUFU.EX2 R125, R125 ;  /* 0x0000007d007d7308 */ /* 0x000f300000000800 */
[----:B------:R-:W-:Y:S01]  /*10ff0*/  MUFU.EX2 R126, R126 ;  /* 0x0000007e007e7308 */ /* 0x000fe20000000800 */
[----:B-----5:R-:W-:Y:S01]  /*11000*/  F2FP.PACK_AB R6, R24, R25 ;  /* 0x000000191806723e */ /* 0x020fe200000000ff */
[----:B------:R-:W-:-:S04]  /*11010*/  FADD.FTZ R25, R25, R26 ;  /* 0x0000001a19197221 */ /* 0x000fc80000010000 */
[----:B------:R-:W-:Y:S02]  /*11020*/  FADD.FTZ R24, R24, R25 ;  /* 0x0000001918187221 */ /* 0x000fe40000010000 */
[----:B------:R-:W5:Y:S01]  /*11030*/  MUFU.EX2 R27, R27 ;  /* 0x0000001b001b7308 */ /* 0x000f620000000800 */
[----:B----4-:R-:W-:Y:S01]  /*11040*/  F2FP.PACK_AB R5, R125, R162 ;  /* 0x000000a27d05723e */ /* 0x010fe200000000ff */
[----:B------:R-:W-:-:S04]  /*11050*/  FADD.FTZ R162, R162, R31 ;  /* 0x0000001fa2a27221 */ /* 0x000fc80000010000 */
[----:B------:R-:W-:Y:S02]  /*11060*/  FADD.FTZ R125, R125, R162 ;  /* 0x000000a27d7d7221 */ /* 0x000fe40000010000 */
[----:B------:R-:W4:Y:S01]  /*11070*/  MUFU.EX2 R115, R115 ;  /* 0x0000007300737308 */ /* 0x000f220000000800 */
[----:B-----5:R-:W-:Y:S01]  /*11080*/  F2FP.PACK_AB R7, R27, R126 ;  /* 0x0000007e1b07723e */ /* 0x020fe200000000ff */
[----:B------:R-:W-:-:S04]  /*11090*/  FADD.FTZ R126, R126, R125 ;  /* 0x0000007d7e7e7221 */ /* 0x000fc80000010000 */
[----:B------:R-:W-:Y:S02]  /*110a0*/  FADD.FTZ R27, R27, R126 ;  /* 0x0000007e1b1b7221 */ /* 0x000fe40000010000 */
        /* <DEDUP_REMOVED lines=120> */
.L_x_7924:
[----:B------:R-:W-:-:S05]  /*11830*/  IMAD.MOV.U32 R6, RZ, RZ, c[0x0][0x1a0] ;  /* 0x00006800ff067624 */ /* 0x000fca00078e00ff */
[----:B------:R-:W-:-:S04]  /*11840*/  LEA R6, -R6, RZ, 0x6 ;  /* 0x000000ff06067211 */ /* 0x000fc800078e31ff */
[----:B------:R-:W-:Y:S02]  /*11850*/  SHF.R.S32.HI R2, RZ, 0x1f, R6 ;  /* 0x0000001fff027819 */ /* 0x000fe40000011406 */
.L_x_7925:
        /* <DEDUP_REMOVED lines=48> */
[----:B------:R-:W-:Y:S01]  /*11b60*/  @P2 LEA R108, P1, R104, c[0x0][0x170], 0x1 ;  /* 0x00005c00686c2a11 */ /* 0x000fe200078208ff */
[----:B------:R-:W-:Y:S01]  /*11b70*/  IMAD R2, R160, 0x40, R163 ;  /* 0x00000040a0027824 */ /* 0x000fe200078e02a3 */
[----:B------:R-:W-:Y:S01]  /*11b80*/  @P0 LEA.HI.X R19, R5, R169, R4, 0x1, P4 ;  /* 0x000000a905130211 */ /* 0x000fe200020f0c04 */
[----:B------:R-:W-:Y:S01]  /*11b90*/  @!P2 STS.128 [R156+0xa800], RZ ;  /* 0x00a800ff9c00a388 */ /* 0x000fe20000000c00 */
[----:B------:R-:W-:Y:S01]  /*11ba0*/  @P2 LEA.HI.X R109, R104, c[0x0][0x174], R101, 0x1, P1 ;  /* 0x00005d00686d2a11 */ /* 0x000fe200008f0c65 */
[----:B------:R-:W-:Y:S01]  /*11bb0*/  IMAD.MOV.U32 R168, RZ, RZ, R126 ;  /* 0x000000ffffa87224 */ /* 0x000fe200078e007e */
[----:B------:R-:W-:Y:S01]  /*11bc0*/  IADD3 R101, R2, 0x8, RZ ;  /* 0x0000000802657810 */ /* 0x000fe20007ffe0ff */
[----:B------:R-:W-:Y:S01]  /*11bd0*/  @!PT LDS RZ, [RZ] ;  /* 0x00000000fffff984 */ /* 0x000fe20000000800 */
[----:B------:R-:W-:Y:S01]  /*11be0*/  @!PT LDS RZ, [RZ] ;  /* 0x00000000fffff984 */ /* 0x000fe20000000800 */
[----:B------:R-:W-:Y:S01]  /*11bf0*/  @!PT LDS RZ, [RZ] ;  /* 0x00000000fffff984 */ /* 0x000fe20000000800 */
[----:B------:R2:W-:Y:S01]  /*11c00*/  @P0 LDGSTS.E.BYPASS.LTC128B.128 [R156+0x9000], [R14.64] ;  /* 0x090000000e9c0fae */ /* 0x0005e2000b901d46 */
[----:B------:R-:W-:-:S02]  /*11c10*/  IMAD.MOV.U32 R169, RZ, RZ, R127 ;  /* 0x000000ffffa97224 */ /* 0x000fc400078e007f */
[C---:B------:R-:W-:Y:S01]  /*11c20*/  ISETP.GE.AND P5, PT, R101.reuse, R103, PT ;  /* 0x000000676500720c */ /* 0x040fe20003fa6270 */
        /* <DEDUP_REMOVED lines=11> */
[----:B------:R-:W-:-:S03]  /*11ce0*/  ISETP.GE.AND P0, PT, R101, R124, PT ;  /* 0x0000007c6500720c */ /* 0x000fc60003f06270 */
        /* <DEDUP_REMOVED lines=107> */
[C---:B--2---:R-:W-:Y:S07]  /*123a0*/  HMMA.16816.F32 R8, R120.reuse, R104, R8 ;  /* 0x000000687808723c */ /* 0x044fee0000001808 */
[----:B------:R-:W-:Y:S01]  /*123b0*/  IADD3 R104, R2, 0x1, RZ ;  /* 0x0000000102687810 */ /* 0x000fe20007ffe0ff */
[----:B----4-:R-:W-:Y:S01]  /*123c0*/  HMMA.16816.F32 R16, R120, R108, R16 ;  /* 0x0000006c7810723c */ /* 0x010fe20000001810 */
[----:B------:R-:W1:Y:S02]  /*123d0*/  I2F R109, R101 ;  /* 0x00000065006d7306 */ /* 0x000e640000201400 */
[C---:B------:R-:W-:Y:S01]  /*123e0*/  ISETP.GE.AND P1, PT, R104.reuse, R103, PT ;  /* 0x000000676800720c */ /* 0x040fe20003f26270 */
[----:B------:R-:W-:Y:S01]  /*123f0*/  BAR.SYNC.DEFER_BLOCKING 0x0 ;  /* 0x0000000000007b1d */ /* 0x000fe20000010000 */
[----:B------:R-:W-:-:S02]  /*12400*/  ISETP.GE.AND P4, PT, R104, R124, PT ;  /* 0x0000007c6800720c */ /* 0x000fc40003f86270 */
[C---:B------:R-:W-:Y:S01]  /*12410*/  IADD3 R108, R2.reuse, 0x10, RZ ;  /* 0x00000010026c7810 */ /* 0x040fe20007ffe0ff */
[C---:B------:R-:W-:Y:S02]  /*12420*/  HMMA.16816.F32 R12, R120.reuse, R110, R12 ;  /* 0x0000006e780c723c */ /* 0x040fe4000000180c */
[----:B------:R-:W2:Y:S05]  /*12430*/  I2F R102, R104 ;  /* 0x0000006800667306 */ /* 0x000eaa0000201400 */
[----:B------:R-:W-:Y:S01]  /*12440*/  IADD3 R110, R2, 0x9, RZ ;  /* 0x00000009026e7810 */ /* 0x000fe20007ffe0ff */
[----:B------:R-:W-:Y:S01]  /*12450*/  HMMA.16816.F32 R4, R120, R106, R4 ;  /* 0x0000006a7804723c */ /* 0x000fe20000001804 */
[CC--:B-1----:R-:W-:Y:S01]  /*12460*/  FFMA.FTZ R28, R0.reuse, R109.reuse, R28 ;  /* 0x0000006d001c7223 */ /* 0x0c2fe2000001001c */
[----:B------:R-:W1:Y:S01]  /*12470*/  I2F R105, R108 ;  /* 0x0000006c00697306 */ /* 0x000e620000201400 */
[----:B------:R-:W-:Y:S01]  /*12480*/  FFMA.FTZ R183, R0, R109, R30 ;  /* 0x0000006d00b77223 */ /* 0x000fe2000001001e */
[----:B------:R-:W-:-:S02]  /*12490*/  IADD3 R30, R2, 0x19, RZ ;  /* 0x00000019021e7810 */ /* 0x000fc40007ffe0ff */
[----:B------:R-:W-:Y:S02]  /*124a0*/  FSEL R187, R28, -INF , !P5 ;  /* 0xff8000001cbb7808 */ /* 0x000fe40006800000 */
[----:B------:R-:W-:Y:S02]  /*124b0*/  IADD3 R106, R2, 0x11, RZ ;  /* 0x00000011026a7810 */ /* 0x000fe40007ffe0ff */
[----:B------:R-:W3:Y:S01]  /*124c0*/  I2F R107, R110 ;  /* 0x0000006e006b7306 */ /* 0x000ee20000201400 */
[CC--:B--2---:R-:W-:Y:S01]  /*124d0*/  FFMA.FTZ R33, R0.reuse, R102.reuse, R33 ;  /* 0x0000006600217223 */ /* 0x0c4fe20000010021 */
[----:B------:R-:W-:Y:S01]  /*124e0*/  FSEL R183, R183, -INF , !P0 ;  /* 0xff800000b7b77808 */ /* 0x000fe20004000000 */
[----:B------:R-:W-:Y:S01]  /*124f0*/  FFMA.FTZ R181, R0, R102, R35 ;  /* 0x0000006600b57223 */ /* 0x000fe20000010023 */
[----:B------:R-:W-:Y:S02]  /*12500*/  IADD3 R35, R2, 0x18, RZ ;  /* 0x0000001802237810 */ /* 0x000fe40007ffe0ff */
[----:B------:R-:W-:-:S02]  /*12510*/  FSEL R185, R33, -INF , !P1 ;  /* 0xff80000021b97808 */ /* 0x000fc40004800000 */
[----:B------:R-:W2:Y:S01]  /*12520*/  I2F R101, R106 ;  /* 0x0000006a00657306 */ /* 0x000ea20000201400 */
[----:B------:R-:W-:Y:S01]  /*12530*/  FSEL R181, R181, -INF , !P4 ;  /* 0xff800000b5b57808 */ /* 0x000fe20006000000 */
[----:B-1----:R-:W-:Y:S01]  /*12540*/  FFMA.FTZ R24, R0, R105, R24 ;  /* 0x0000006900187223 */ /* 0x002fe20000010018 */
[----:B------:R-:W-:Y:S01]  /*12550*/  ISETP.GE.AND P4, PT, R108, R103, PT ;  /* 0x000000676c00720c */ /* 0x000fe20003f86270 */
[----:B------:R-:W-:Y:S01]  /*12560*/  FFMA.FTZ R26, R0, R105, R26 ;  /* 0x00000069001a7223 */ /* 0x000fe2000001001a */
[-C--:B------:R-:W-:Y:S02]  /*12570*/  ISETP.GE.AND P1, PT, R110, R124.reuse, PT ;  /* 0x0000007c6e00720c */ /* 0x080fe40003f26270 */
[----:B------:R-:W-:Y:S01]  /*12580*/  ISETP.GE.AND P5, PT, R108, R124, PT ;  /* 0x0000007c6c00720c */ /* 0x000fe20003fa6270 */
[----:B------:R-:W1:Y:S01]  /*12590*/  I2F R33, R35 ;  /* 0x0000002300217306 */ /* 0x000e620000201400 */
[----:B---3--:R-:W-:Y:S01]  /*125a0*/  FFMA.FTZ R31, R0, R107, R31 ;  /* 0x0000006b001f7223 */ /* 0x008fe2000001001f */
[----:B------:R-:W-:Y:S01]  /*125b0*/  ISETP.GE.AND P0, PT, R106, R103, PT ;  /* 0x000000676a00720c */ /* 0x000fe20003f06270 */
[----:B------:R-:W-:Y:S01]  /*125c0*/  FFMA.FTZ R29, R0, R107, R29 ;  /* 0x0000006b001d7223 */ /* 0x000fe2000001001d */
[----:B------:R-:W-:-:S02]  /*125d0*/  IADD3 R102, R2, 0x20, RZ ;  /* 0x0000002002667810 */ /* 0x000fc40007ffe0ff */
[----:B------:R-:W-:Y:S02]  /*125e0*/  FSEL R109, R24, -INF , !P4 ;  /* 0xff800000186d7808 */ /* 0x000fe40006000000 */
[----:B------:R-:W3:Y:S01]  /*125f0*/  I2F R28, R30 ;  /* 0x0000001e001c7306 */ /* 0x000ee20000201400 */
[-C--:B--2---:R-:W-:Y:S01]  /*12600*/  FFMA.FTZ R25, R0, R101.reuse, R25 ;  /* 0x0000006500197223 */ /* 0x084fe20000010019 */
[----:B------:R-:W-:Y:S01]  /*12610*/  IADD3 R24, R2, 0x21, RZ ;  /* 0x0000002102187810 */ /* 0x000fe20007ffe0ff */
[----:B------:R-:W-:Y:S01]  /*12620*/  FFMA.FTZ R113, R0, R101, R27 ;  /* 0x0000006500717223 */ /* 0x000fe2000001001b */
[----:B------:R-:W-:Y:S02]  /*12630*/  IADD3 R27, R2, 0x28, RZ ;  /* 0x00000028021b7810 */ /* 0x000fe40007ffe0ff */
[----:B------:R-:W-:Y:S02]  /*12640*/  FSEL R179, R31, -INF , !P1 ;  /* 0xff8000001fb37808 */ /* 0x000fe40004800000 */
[----:B------:R-:W2:Y:S01]  /*12650*/  I2F R31, R102 ;  /* 0x00000066001f7306 */ /* 0x000ea20000201400 */
[----:B------:R-:W-:Y:S01]  /*12660*/  FSEL R117, R26, -INF , !P5 ;  /* 0xff8000001a757808 */ /* 0x000fe20006800000 */
[CC--:B-1----:R-:W-:Y:S01]  /*12670*/  FFMA.FTZ R20, R0.reuse, R33.reuse, R20 ;  /* 0x0000002100147223 */ /* 0x0c2fe20000010014 */
[----:B------:R-:W-:Y:S01]  /*12680*/  FSEL R175, R25, -INF , !P0 ;  /* 0xff80000019af7808 */ /* 0x000fe20004000000 */
[----:B------:R-:W-:Y:S01]  /*12690*/  FFMA.FTZ R22, R0, R33, R22 ;  /* 0x0000002100167223 */ /* 0x000fe20000010016 */
[----:B------:R-:W-:-:S02]  /*126a0*/  ISETP.GE.AND P1, PT, R35, R103, PT ;  /* 0x000000672300720c */ /* 0x000fc40003f26270 */
[----:B------:R-:W-:Y:S01]  /*126b0*/  ISETP.GE.AND P4, PT, R35, R124, PT ;  /* 0x0000007c2300720c */ /* 0x000fe20003f86270 */
[----:B------:R-:W1:Y:S01]  /*126c0*/  I2F R26, R24 ;  /* 0x00000018001a7306 */ /* 0x000e620000201400 */
[----:B------:R-:W-:Y:S01]  /*126d0*/  FSEL R177, R20, -INF , !P1 ;  /* 0xff80000014b17808 */ /* 0x000fe20004800000 */
[-C--:B---3--:R-:W-:Y:S01]  /*126e0*/  FFMA.FTZ R111, R0, R28.reuse, R21 ;  /* 0x0000001c006f7223 */ /* 0x088fe20000010015 */
[----:B------:R-:W-:Y:S01]  /*126f0*/  ISETP.GE.AND P6, PT, R110, R103, PT ;  /* 0x000000676e00720c */ /* 0x000fe20003fc6270 */
[----:B------:R-:W-:Y:S01]  /*12700*/  FFMA.FTZ R21, R0, R28, R23 ;  /* 0x0000001c00157223 */ /* 0x000fe20000010017 */
[----:B------:R-:W-:Y:S02]  /*12710*/  IADD3 R20, R2, 0x29, RZ ;  /* 0x0000002902147810 */ /* 0x000fe40007ffe0ff */
[----:B------:R-:W-:Y:S01]  /*12720*/  FSEL R23, R22, -INF , !P4 ;  /* 0xff80000016177808 */ /* 0x000fe20006000000 */
[----:B------:R-:W3:Y:S01]  /*12730*/  I2F R25, R27 ;  /* 0x0000001b00197306 */ /* 0x000ee20000201400 */
[----:B------:R-:W-:Y:S01]  /*12740*/  FSEL R29, R29, -INF , !P6 ;  /* 0xff8000001d1d7808 */ /* 0x000fe20007000000 */
[-C--:B--2---:R-:W-:Y:S01]  /*12750*/  FFMA.FTZ R125, R0, R31.reuse, R16 ;  /* 0x0000001f007d7223 */ /* 0x084fe20000010010 */
[----:B------:R-:W-:Y:S01]  /*12760*/  ISETP.GE.AND P6, PT, R106, R124, PT ;  /* 0x0000007c6a00720c */ /* 0x000fe20003fc6270 */
[----:B------:R-:W-:Y:S01]  /*12770*/  FFMA.FTZ R18, R0, R31, R18 ;  /* 0x0000001f00127223 */ /* 0x000fe20000010012 */
[----:B------:R-:W-:-:S02]  /*12780*/  ISETP.GE.AND P5, PT, R30, R103, PT ;  /* 0x000000671e00720c */ /* 0x000fc40003fa6270 */
[----:B------:R-:W-:Y:S01]  /*12790*/  ISETP.GE.AND P0, PT, R30, R124, PT ;  /* 0x0000007c1e00720c */ /* 0x000fe20003f06270 */
[----:B------:R-:W2:Y:S01]  /*127a0*/  I2F R22, R20 ;  /* 0x0000001400167306 */ /* 0x000ea20000201400 */
[----:B------:R-:W-:Y:S01]  /*127b0*/  FSEL R113, R113, -INF , !P6 ;  /* 0xff80000071717808 */ /* 0x000fe20007000000 */
[-C--:B-1----:R-:W-:Y:S01]  /*127c0*/  FFMA.FTZ R19, R0, R26.reuse, R19 ;  /* 0x0000001a00137223 */ /* 0x082fe20000010013 */
[----:B------:R-:W-:Y:S01]  /*127d0*/  ISETP.GE.AND P6, PT, R102, R103, PT ;  /* 0x000000676600720c */ /* 0x000fe20003fc6270 */
[C---:B------:R-:W-:Y:S01]  /*127e0*/  FFMA.FTZ R171, R0.reuse, R26, R17 ;  /* 0x0000001a00ab7223 */ /* 0x040fe20000010011 */
[----:B------:R-:W-:Y:S02]  /*127f0*/  FSEL R111, R111, -INF , !P5 ;  /* 0xff8000006f6f7808 */ /* 0x000fe40006800000 */
[----:B------:R-:W-:Y:S01]  /*12800*/  FSEL R21, R21, -INF , !P0 ;  /* 0xff80000015157808 */ /* 0x000fe20004000000 */
[-C--:B---3--:R-:W-:Y:S01]  /*12810*/  FFMA.FTZ R167, R0, R25.reuse, R12 ;  /* 0x0000001900a77223 */ /* 0x088fe2000001000c */
[----:B------:R-:W-:Y:S01]  /*12820*/  ISETP.GE.AND P5, PT, R24, R124, PT ;  /* 0x0000007c1800720c */ /* 0x000fe20003fa6270 */
[----:B------:R-:W-:Y:S01]  /*12830*/  FFMA.FTZ R14, R0, R25, R14 ;  /* 0x00000019000e7223 */ /* 0x000fe2000001000e */
[----:B------:R-:W-:-:S02]  /*12840*/  ISETP.GE.AND P0, PT, R27, R103, PT ;  /* 0x000000671b00720c */ /* 0x000fc40003f06270 */
[C---:B------:R-:W-:Y:S02]  /*12850*/  IADD3 R16, R2.reuse, 0x30, RZ ;  /* 0x0000003002107810 */ /* 0x040fe40007ffe0ff */
[----:B------:R-:W-:Y:S01]  /*12860*/  IADD3 R17, R2, 0x31, RZ ;  /* 0x0000003102117810 */ /* 0x000fe20007ffe0ff */
[CC--:B--2---:R-:W-:Y:S01]  /*12870*/  FFMA.FTZ R173, R0.reuse, R22.reuse, R13 ;  /* 0x0000001600ad7223 */ /* 0x0c4fe2000001000d */
[----:B------:R-:W-:Y:S01]  /*12880*/  FSEL R125, R125, -INF , !P6 ;  /* 0xff8000007d7d7808 */ /* 0x000fe20007000000 */
[----:B------:R-:W-:Y:S01]  /*12890*/  FFMA.FTZ R119, R0, R22, R15 ;  /* 0x0000001600777223 */ /* 0x000fe2000001000f */
[----:B------:R-:W-:Y:S01]  /*128a0*/  ISETP.GE.AND P6, PT, R27, R124, PT ;  /* 0x0000007c1b00720c */ /* 0x000fe20003fc6270 */
[----:B------:R-:W1:Y:S01]  /*128b0*/  I2F R12, R17 ;  /* 0x00000011000c7306 */ /* 0x000e620000201400 */
[----:B------:R-:W-:Y:S02]  /*128c0*/  FSEL R115, R19, -INF , !P5 ;  /* 0xff80000013737808 */ /* 0x000fe40006800000 */
[----:B------:R-:W-:-:S02]  /*128d0*/  FSEL R167, R167, -INF , !P0 ;  /* 0xff800000a7a77808 */ /* 0x000fc40004000000 */
[CC--:B------:R-:W-:Y:S02]  /*128e0*/  ISETP.GE.AND P5, PT, R16.reuse, R103.reuse, PT ;  /* 0x000000671000720c */ /* 0x0c0fe40003fa6270 */
[-C--:B------:R-:W-:Y:S01]  /*128f0*/  ISETP.GE.AND P0, PT, R16, R124.reuse, PT ;  /* 0x0000007c1000720c */ /* 0x080fe20003f06270 */
[----:B------:R2:W3:Y:S01]  /*12900*/  I2F R27, R16 ;  /* 0x00000010001b7306 */ /* 0x0004e20000201400 */
[----:B------:R-:W-:Y:S02]  /*12910*/  ISETP.GE.AND P4, PT, R24, R103, PT ;  /* 0x000000671800720c */ /* 0x000fe40003f86270 */
[-C--:B------:R-:W-:Y:S02]  /*12920*/  ISETP.GE.AND P1, PT, R102, R124.reuse, PT ;  /* 0x0000007c6600720c */ /* 0x080fe40003f26270 */
[----:B------:R-:W-:Y:S02]  /*12930*/  FSEL R171, R171, -INF , !P4 ;  /* 0xff800000abab7808 */ /* 0x000fe40006000000 */
[----:B------:R-:W-:Y:S01]  /*12940*/  ISETP.GE.AND P4, PT, R20, R124, PT ;  /* 0x0000007c1400720c */ /* 0x000fe20003f86270 */
[-C--:B-1----:R-:W-:Y:S01]  /*12950*/  FFMA.FTZ R105, R0, R12.reuse, R9 ;  /* 0x0000000c00697223 */ /* 0x082fe20000010009 */
[----:B------:R-:W1:Y:S01]  /*12960*/  I2F R15, R2 ;  /* 0x00000002000f7306 */ /* 0x000e620000201400 */
[----:B------:R-:W-:Y:S01]  /*12970*/  FSEL R123, R18, -INF , !P1 ;  /* 0xff800000127b7808 */ /* 0x000fe20004800000 */
[----:B------:R-:W-:Y:S01]  /*12980*/  FFMA.FTZ R11, R0, R12, R11 ;  /* 0x0000000c000b7223 */ /* 0x000fe2000001000b */
[----:B------:R-:W-:-:S02]  /*12990*/  FSEL R119, R119, -INF , !P4 ;  /* 0xff80000077777808 */ /* 0x000fc40006000000 */
[----:B------:R-:W-:Y:S02]  /*129a0*/  ISETP.GE.AND P4, PT, R17, R103, PT ;  /* 0x000000671100720c */ /* 0x000fe40003f86270 */
[----:B--2---:R-:W-:Y:S01]  /*129b0*/  IADD3 R16, R2, 0x38, RZ ;  /* 0x0000003802107810 */ /* 0x004fe20007ffe0ff */
[-C--:B---3--:R-:W-:Y:S01]  /*129c0*/  FFMA.FTZ R106, R0, R27.reuse, R8 ;  /* 0x0000001b006a7223 */ /* 0x088fe20000010008 */
[----:B------:R-:W-:Y:S01]  /*129d0*/  IADD3 R8, R2, 0x39, RZ ;  /* 0x0000003902087810 */ /* 0x000fe20007ffe0ff */
[----:B------:R-:W-:Y:S01]  /*129e0*/  FFMA.FTZ R10, R0, R27, R10 ;  /* 0x0000001b000a7223 */ /* 0x000fe2000001000a */
[----:B------:R-:W2:Y:S01]  /*129f0*/  I2F R13, R16 ;  /* 0x00000010000d7306 */ /* 0x000ea20000201400 */
[----:B------:R-:W-:Y:S02]  /*12a00*/  FSEL R105, R105, -INF , !P4 ;  /* 0xff80000069697808 */ /* 0x000fe40006000000 */
[-C--:B------:R-:W-:Y:S02]  /*12a10*/  ISETP.GE.AND P4, PT, R16, R124.reuse, PT ;  /* 0x0000007c1000720c */ /* 0x080fe40003f86270 */
[----:B------:R-:W-:Y:S01]  /*12a20*/  FSEL R106, R106, -INF , !P5 ;  /* 0xff8000006a6a7808 */ /* 0x000fe20006800000 */
[----:B-1----:R-:W-:Y:S01]  /*12a30*/  FFMA.FTZ R32, R0, R15, R32 ;  /* 0x0000000f00207223 */ /* 0x002fe20000010020 */
[----:B------:R-:W-:Y:S01]  /*12a40*/  ISETP.GE.AND P1, PT, R20, R103, PT ;  /* 0x000000671400720c */ /* 0x000fe20003f26270 */
[----:B------:R-:W1:Y:S01]  /*12a50*/  I2F R9, R8 ;  /* 0x0000000800097306 */ /* 0x000e620000201400 */
[----:B------:R-:W-:-:S02]  /*12a60*/  ISETP.GE.AND P5, PT, R17, R124, PT ;  /* 0x0000007c1100720c */ /* 0x000fc40003fa6270 */
[----:B------:R-:W-:Y:S02]  /*12a70*/  FSEL R35, R10, -INF , !P0 ;  /* 0xff8000000a237808 */ /* 0x000fe40004000000 */
[----:B------:R-:W-:Y:S02]  /*12a80*/  ISETP.GE.AND P0, PT, R16, R103, PT ;  /* 0x000000671000720c */ /* 0x000fe40003f06270 */
[----:B------:R-:W-:Y:S01]  /*12a90*/  FSEL R121, R14, -INF , !P6 ;  /* 0xff8000000e797808 */ /* 0x000fe20007000000 */
[CC--:B--2---:R-:W-:Y:S01]  /*12aa0*/  FFMA.FTZ R6, R0.reuse, R13.reuse, R6 ;  /* 0x0000000d00067223 */ /* 0x0c4fe20000010006 */
[----:B------:R-:W-:Y:S01]  /*12ab0*/  FSEL R173, R173, -INF , !P1 ;  /* 0xff800000adad7808 */ /* 0x000fe20004800000 */
[----:B------:R-:W-:Y:S01]  /*12ac0*/  FFMA.FTZ R4, R0, R13, R4 ;  /* 0x0000000d00047223 */ /* 0x000fe20000010004 */
[----:B------:R-:W-:Y:S02]  /*12ad0*/  FSEL R33, R11, -INF , !P5 ;  /* 0xff8000000b217808 */ /* 0x000fe40006800000 */
[----:B------:R-:W-:-:S02]  /*12ae0*/  FSEL R101, R6, -INF , !P4 ;  /* 0xff80000006657808 */ /* 0x000fc40006000000 */
[----:B------:R-:W-:Y:S01]  /*12af0*/  ISETP.GT.AND P4, PT, R160, R147, PT ;  /* 0x00000093a000720c */ /* 0x000fe20003f84270 */
[----:B-1----:R-:W-:Y:S01]  /*12b00*/  FFMA.FTZ R107, R0, R9, R5 ;  /* 0x00000009006b7223 */ /* 0x002fe20000010005 */
[----:B------:R-:W-:Y:S01]  /*12b10*/  ISETP.GE.AND P6, PT, R2, R103, PT ;  /* 0x000000670200720c */ /* 0x000fe20003fc6270 */
[----:B------:R-:W-:Y:S01]  /*12b20*/  FFMA.FTZ R7, R0, R9, R7 ;  /* 0x0000000900077223 */ /* 0x000fe20000010007 */
[-C--:B------:R-:W-:Y:S01]  /*12b30*/  ISETP.GE.AND P1, PT, R2, R124.reuse, PT ;  /* 0x0000007c0200720c */ /* 0x080fe20003f26270 */
[----:B------:R-:W-:Y:S01]  /*12b40*/  FFMA.FTZ R2, R0, R15, R34 ;  /* 0x0000000f00027223 */ /* 0x000fe20000010022 */
[----:B------:R-:W-:Y:S02]  /*12b50*/  ISETP.GE.AND P5, PT, R8, R103, PT ;  /* 0x000000670800720c */ /* 0x000fe40003fa6270 */
[----:B------:R-:W-:Y:S02]  /*12b60*/  FSEL R103, R4, -INF , !P0 ;  /* 0xff80000004677808 */ /* 0x000fe40004000000 */
[----:B------:R-:W-:-:S02]  /*12b70*/  ISETP.GE.AND P0, PT, R8, R124, PT ;  /* 0x0000007c0800720c */ /* 0x000fc40003f06270 */
        /* <DEDUP_REMOVED lines=65> */
.L_x_7927:
[----:B------:R-:W-:-:S05]  /*12f90*/  IMAD.MOV.U32 R8, RZ, RZ, c[0x0][0x198] ;  /* 0x00006600ff087624 */ /* 0x000fca00078e00ff */
[----:B------:R-:W-:-:S04]  /*12fa0*/  LEA R8, -R8, RZ, 0x6 ;  /* 0x000000ff08087211 */ /* 0x000fc800078e31ff */
[----:B------:R-:W-:Y:S02]  /*12fb0*/  SHF.R.S32.HI R9, RZ, 0x1f, R8 ;  /* 0x0000001fff097819 */ /* 0x000fe40000011408 */
.L_x_7928:
        /* <DEDUP_REMOVED lines=21> */
[-C--:B------:R-:W-:Y:S01]  /*13110*/  @P2 LEA R18, P0, R4, R158.reuse, 0x1 ;  /* 0x0000009e04122211 */ /* 0x080fe200078008ff */
[----:B------:R-:W-:Y:S01]  /*13120*/  @!P1 IMAD.X R9, R148, 0x1, R9, P5 ;  /* 0x0000000194099824 */ /* 0x000fe200028e0609 */
[-C--:B------:R-:W-:Y:S01]  /*13130*/  @!P1 LEA R24, P5, R4, R158.reuse, 0x1 ;  /* 0x0000009e04189211 */ /* 0x080fe200078a08ff */
        /* <DEDUP_REMOVED lines=45> */
.L_x_7926:
        /* <DEDUP_REMOVED lines=62> */
[----:B------:R-:W-:Y:S02]  /*137f0*/  FMUL.FTZ R34, R34, c[0x0][0x23c] ;  /* 0x00008f0022227a20 */ /* 0x000fe40000410000 */
[----:B------:R-:W-:Y:S02]  /*13800*/  FMUL.FTZ R32, R32, c[0x0][0x23c] ;  /* 0x00008f0020207a20 */ /* 0x000fe40000410000 */
[----:B------:R-:W-:Y:S01]  /*13810*/  FFMA.FTZ R3, R179, c[0x0][0x23c], -R104 ;  /* 0x00008f00b3037a23 */ /* 0x000fe20000010868 */
[----:B------:R-:W-:Y:S01]  /*13820*/  MUFU.EX2 R25, R25 ;  /* 0x0000001900197308 */ /* 0x000fe20000000800 */
[----:B------:R-:W-:-:S02]  /*13830*/  FFMA.FTZ R110, R109, c[0x0][0x23c], -R108 ;  /* 0x00008f006d6e7a23 */ /* 0x000fc4000001086c */
[----:B------:R-:W-:Y:S02]  /*13840*/  FFMA.FTZ R114, R113, c[0x0][0x23c], -R104 ;  /* 0x00008f0071727a23 */ /* 0x000fe40000010868 */
[--C-:B------:R-:W-:Y:S02]  /*13850*/  FFMA.FTZ R109, R175, c[0x0][0x23c], -R108.reuse ;  /* 0x00008f00af6d7a23 */ /* 0x100fe4000001086c */
[--C-:B------:R-:W-:Y:S01]  /*13860*/  FFMA.FTZ R100, R177, c[0x0][0x23c], -R108.reuse ;  /* 0x00008f00b1647a23 */ /* 0x100fe2000001086c */
[----:B------:R-:W2:Y:S01]  /*13870*/  MUFU.EX2 R24, R24 ;  /* 0x0000001800187308 */ /* 0x000ea20000000800 */
[----:B-1----:R-:W-:Y:S01]  /*13880*/  F2FP.PACK_AB R4, R30, R31 ;  /* 0x0000001f1e04723e */ /* 0x002fe200000000ff */
[----:B------:R-:W-:Y:S02]  /*13890*/  FFMA.FTZ R111, R111, c[0x0][0x23c], -R108 ;  /* 0x00008f006f6f7a23 */ /* 0x000fe4000001086c */
[--C-:B------:R-:W-:Y:S02]  /*138a0*/  FFMA.FTZ R117, R117, c[0x0][0x23c], -R104.reuse ;  /* 0x00008f0075757a23 */ /* 0x100fe40000010868 */
[----:B------:R-:W-:-:S02]  /*138b0*/  FFMA.FTZ R113, R23, c[0x0][0x23c], -R104 ;  /* 0x00008f0017717a23 */ /* 0x000fc40000010868 */
[----:B------:R-:W-:Y:S01]  /*138c0*/  MUFU.EX2 R29, R29 ;  /* 0x0000001d001d7308 */ /* 0x000fe20000000800 */
[--C-:B------:R-:W-:Y:S02]  /*138d0*/  FFMA.FTZ R112, R21, c[0x0][0x23c], -R104.reuse ;  /* 0x00008f0015707a23 */ /* 0x100fe40000010868 */
[----:B------:R-:W-:Y:S01]  /*138e0*/  LDSM.16.MT88.4 R20, [R140+0xa800] ;  /* 0x00a800008c14783b */ /* 0x000fe20000004200 */
[----:B------:R-:W-:Y:S02]  /*138f0*/  FFMA.FTZ R122, R123, c[0x0][0x23c], -R104 ;  /* 0x00008f007b7a7a23 */ /* 0x000fe40000010868 */
[----:B------:R-:W-:Y:S02]  /*13900*/  FFMA.FTZ R118, R125, c[0x0][0x23c], -R108 ;  /* 0x00008f007d767a23 */ /* 0x000fe4000001086c */
        /* <DEDUP_REMOVED lines=13> */
[----:B------:R-:W-:Y:S02]  /*139e0*/  FFMA.FTZ R103, R103, c[0x0][0x23c], -R108 ;  /* 0x00008f0067677a23 */ /* 0x000fe4000001086c */
[----:B------:R-:W-:Y:S02]  /*139f0*/  FFMA.FTZ R124, R33, c[0x0][0x23c], -R104 ;  /* 0x00008f00217c7a23 */ /* 0x000fe40000010868 */
[----:B------:R-:W1:Y:S01]  /*13a00*/  MUFU.EX2 R32, R32 ;  /* 0x0000002000207308 */ /* 0x000e620000000800 */
[----:B------:R-:W-:Y:S02]  /*13a10*/  FFMA.FTZ R108, R107, c[0x0][0x23c], -R108 ;  /* 0x00008f006b6c7a23 */ /* 0x000fe4000001086c */
[--C-:B------:R-:W-:Y:S02]  /*13a20*/  FFMA.FTZ R35, R35, c[0x0][0x23c], -R104.reuse ;  /* 0x00008f0023237a23 */ /* 0x100fe40000010868 */
[--C-:B------:R-:W-:Y:S02]  /*13a30*/  FFMA.FTZ R33, R101, c[0x0][0x23c], -R104.reuse ;  /* 0x00008f0065217a23 */ /* 0x100fe40000010868 */
[----:B------:R-:W-:Y:S01]  /*13a40*/  FFMA.FTZ R102, R102, c[0x0][0x23c], -R104 ;  /* 0x00008f0066667a23 */ /* 0x000fe20000010868 */
[----:B------:R-:W3:Y:S01]  /*13a50*/  MUFU.EX2 R3, R3 ;  /* 0x0000000300037308 */ /* 0x000ee20000000800 */
[----:B--2---:R-:W-:-:S02]  /*13a60*/  FMUL.FTZ R36, R36, R34 ;  /* 0x0000002224247220 */ /* 0x004fc40000410000 */
[-C--:B------:R-:W-:Y:S02]  /*13a70*/  FMUL.FTZ R37, R37, R34.reuse ;  /* 0x0000002225257220 */ /* 0x080fe40000410000 */
[-C--:B------:R-:W-:Y:S02]  /*13a80*/  FMUL.FTZ R40, R40, R34.reuse ;  /* 0x0000002228287220 */ /* 0x080fe40000410000 */
[----:B------:R-:W-:Y:S01]  /*13a90*/  FMUL.FTZ R41, R41, R34 ;  /* 0x0000002229297220 */ /* 0x000fe20000410000 */
[----:B------:R-:W-:Y:S01]  /*13aa0*/  MUFU.EX2 R110, R110 ;  /* 0x0000006e006e7308 */ /* 0x000fe20000000800 */
[-C--:B-1----:R-:W-:Y:S02]  /*13ab0*/  FMUL.FTZ R38, R38, R32.reuse ;  /* 0x0000002026267220 */ /* 0x082fe40000410000 */
[-C--:B------:R-:W-:Y:S02]  /*13ac0*/  FMUL.FTZ R39, R39, R32.reuse ;  /* 0x0000002027277220 */ /* 0x080fe40000410000 */
[----:B------:R-:W-:-:S02]  /*13ad0*/  FMUL.FTZ R42, R42, R32 ;  /* 0x000000202a2a7220 */ /* 0x000fc40000410000 */
[----:B------:R-:W-:Y:S01]  /*13ae0*/  FMUL.FTZ R43, R43, R32 ;  /* 0x000000202b2b7220 */ /* 0x000fe20000410000 */
[----:B---3--:R-:W-:Y:S01]  /*13af0*/  F2FP.PACK_AB R7, R3, R28 ;  /* 0x0000001c0307723e */ /* 0x008fe200000000ff */
[-C--:B------:R-:W-:Y:S01]  /*13b00*/  FMUL.FTZ R96, R96, R34.reuse ;  /* 0x0000002260607220 */ /* 0x080fe20000410000 */
[----:B------:R-:W1:Y:S01]  /*13b10*/  MUFU.EX2 R109, R109 ;  /* 0x0000006d006d7308 */ /* 0x000e620000000800 */
[----:B------:R-:W-:Y:S02]  /*13b20*/  FMUL.FTZ R97, R97, R34 ;  /* 0x0000002261617220 */ /* 0x000fe40000410000 */
[-C--:B------:R-:W-:Y:S02]  /*13b30*/  FMUL.FTZ R98, R98, R32.reuse ;  /* 0x0000002062627220 */ /* 0x080fe40000410000 */
[----:B------:R-:W-:Y:S01]  /*13b40*/  HMMA.16816.F32 R36, R4, R12, R36 ;  /* 0x0000000c0424723c */ /* 0x000fe20000001824 */
        /* <DEDUP_REMOVED lines=22> */
[----:B------:R-:W4:Y:S01]  /*13cb0*/  MUFU.EX2 R114, R114 ;  /* 0x0000007200727308 */ /* 0x000f220000000800 */
[----:B------:R-:W-:-:S02]  /*13cc0*/  FMUL.FTZ R45, R45, R34 ;  /* 0x000000222d2d7220 */ /* 0x000fc40000410000 */
[-C--:B------:R-:W-:Y:S02]  /*13cd0*/  FMUL.FTZ R46, R46, R32.reuse ;  /* 0x000000202e2e7220 */ /* 0x080fe40000410000 */
[----:B------:R-:W-:Y:S02]  /*13ce0*/  FMUL.FTZ R47, R47, R32 ;  /* 0x000000202f2f7220 */ /* 0x000fe40000410000 */
[-C--:B------:R-:W-:Y:S01]  /*13cf0*/  FMUL.FTZ R48, R48, R34.reuse ;  /* 0x0000002230307220 */ /* 0x080fe20000410000 */
[----:B------:R-:W-:Y:S01]  /*13d00*/  MUFU.EX2 R113, R113 ;  /* 0x0000007100717308 */ /* 0x000fe20000000800 */
[----:B------:R-:W-:Y:S02]  /*13d10*/  FMUL.FTZ R49, R49, R34 ;  /* 0x0000002231317220 */ /* 0x000fe40000410000 */
[-C--:B------:R-:W-:Y:S02]  /*13d20*/  FMUL.FTZ R50, R50, R32.reuse ;  /* 0x0000002032327220 */ /* 0x080fe40000410000 */
[----:B------:R-:W-:-:S02]  /*13d30*/  FMUL.FTZ R51, R51, R32 ;  /* 0x0000002033337220 */ /* 0x000fc40000410000 */
[-C--:B------:R-:W-:Y:S01]  /*13d40*/  FMUL.FTZ R68, R68, R34.reuse ;  /* 0x0000002244447220 */ /* 0x080fe20000410000 */
[----:B------:R-:W5:Y:S01]  /*13d50*/  MUFU.EX2 R112, R112 ;  /* 0x0000007000707308 */ /* 0x000f620000000800 */
[----:B------:R-:W-:Y:S02]  /*13d60*/  FMUL.FTZ R69, R69, R34 ;  /* 0x0000002245457220 */ /* 0x000fe40000410000 */
        /* <DEDUP_REMOVED lines=8> */
[----:B------:R-:W2:Y:S01]  /*13df0*/  LDSM.16.MT88.4 R12, [R138+0xa000] ;  /* 0x00a000008a0c783b */ /* 0x000ea20000004200 */
[----:B------:R-:W-:Y:S02]  /*13e00*/  FMUL.FTZ R75, R75, R32 ;  /* 0x000000204b4b7220 */ /* 0x000fe40000410000 */
[-C--:B------:R-:W-:Y:S01]  /*13e10*/  FMUL.FTZ R60, R60, R34.reuse ;  /* 0x000000223c3c7220 */ /* 0x080fe20000410000 */
[----:B------:R-:W-:Y:S01]  /*13e20*/  MUFU.EX2 R125, R125 ;  /* 0x0000007d007d7308 */ /* 0x000fe20000000800 */
[----:B------:R-:W-:Y:S02]  /*13e30*/  FMUL.FTZ R61, R61, R34 ;  /* 0x000000223d3d7220 */ /* 0x000fe40000410000 */
[----:B---3--:R-:W-:Y:S01]  /*13e40*/  HMMA.16816.F32 R44, R4, R8, R44 ;  /* 0x00000008042c723c */ /* 0x008fe2000000182c */
[----:B------:R-:W-:-:S02]  /*13e50*/  FMUL.FTZ R62, R62, R32 ;  /* 0x000000203e3e7220 */ /* 0x000fc40000410000 */
[----:B------:R-:W-:Y:S02]  /*13e60*/  FMUL.FTZ R63, R63, R32 ;  /* 0x000000203f3f7220 */ /* 0x000fe40000410000 */
[-C--:B------:R-:W-:Y:S01]  /*13e70*/  FMUL.FTZ R64, R64, R34.reuse ;  /* 0x0000002240407220 */ /* 0x080fe20000410000 */
[----:B------:R-:W-:Y:S01]  /*13e80*/  MUFU.EX2 R116, R116 ;  /* 0x0000007400747308 */ /* 0x000fe20000000800 */
[----:B------:R-:W-:Y:S01]  /*13e90*/  FMUL.FTZ R65, R65, R34 ;  /* 0x0000002241417220 */ /* 0x000fe20000410000 */
[----:B------:R-:W-:Y:S01]  /*13ea0*/  HMMA.16816.F32 R48, R4, R10, R48 ;  /* 0x0000000a0430723c */ /* 0x000fe20000001830 */
[----:B------:R-:W3:Y:S01]  /*13eb0*/  LDSM.16.MT88.4 R8, [R140+0xa000] ;  /* 0x00a000008c08783b */ /* 0x000ee20000004200 */
        /* <DEDUP_REMOVED lines=9> */
[----:B------:R-:W-:Y:S02]  /*13f50*/  FMUL.FTZ R81, R81, R34 ;  /* 0x0000002251517220 */ /* 0x000fe40000410000 */
[-C--:B------:R-:W-:Y:S02]  /*13f60*/  FMUL.FTZ R82, R82, R32.reuse ;  /* 0x0000002052527220 */ /* 0x080fe40000410000 */
[----:B------:R-:W-:-:S02]  /*13f70*/  FMUL.FTZ R83, R83, R32 ;  /* 0x0000002053537220 */ /* 0x000fc40000410000 */
[-C--:B------:R-:W-:Y:S01]  /*13f80*/  FMUL.FTZ R76, R76, R34.reuse ;  /* 0x000000224c4c7220 */ /* 0x080fe20000410000 */
[----:B------:R-:W1:Y:S01]  /*13f90*/  MUFU.EX2 R123, R123 ;  /* 0x0000007b007b7308 */ /* 0x000e620000000800 */
[----:B------:R-:W-:Y:S01]  /*13fa0*/  FMUL.FTZ R77, R77, R34 ;  /* 0x000000224d4d7220 */ /* 0x000fe20000410000 */
[C---:B--2---:R-:W-:Y:S01]  /*13fb0*/  HMMA.16816.F32 R68, R4.reuse, R12, R68 ;  /* 0x0000000c0444723c */ /* 0x044fe20000001844 */
[-C--:B------:R-:W-:Y:S02]  /*13fc0*/  FMUL.FTZ R78, R78, R32.reuse ;  /* 0x000000204e4e7220 */ /* 0x080fe40000410000 */
[----:B------:R-:W-:Y:S02]  /*13fd0*/  FMUL.FTZ R79, R79, R32 ;  /* 0x000000204f4f7220 */ /* 0x000fe40000410000 */
[-C--:B------:R-:W-:Y:S01]  /*13fe0*/  FMUL.FTZ R88, R88, R34.reuse ;  /* 0x0000002258587220 */ /* 0x080fe20000410000 */
[----:B------:R-:W-:Y:S01]  /*13ff0*/  MUFU.EX2 R115, R115 ;  /* 0x0000007300737308 */ /* 0x000fe20000000800 */
[----:B------:R-:W-:Y:S01]  /*14000*/  FMUL.FTZ R89, R89, R34 ;  /* 0x0000002259597220 */ /* 0x000fe20000410000 */
[----:B------:R-:W-:Y:S01]  /*14010*/  HMMA.16816.F32 R72, R4, R14, R72 ;  /* 0x0000000e0448723c */ /* 0x000fe20000001848 */
[----:B------:R-:W2:Y:S01]  /*14020*/  LDSM.16.MT88.4 R12, [R136+0xa000] ;  /* 0x00a00000880c783b */ /* 0x000ea20000004200 */
[----:B------:R-:W-:-:S02]  /*14030*/  FMUL.FTZ R90, R90, R32 ;  /* 0x000000205a5a7220 */ /* 0x000fc40000410000 */
[----:B------:R-:W-:Y:S02]  /*14040*/  FMUL.FTZ R91, R91, R32 ;  /* 0x000000205b5b7220 */ /* 0x000fe40000410000 */
[----:B------:R-:W1:Y:S01]  /*14050*/  MUFU.EX2 R120, R120 ;  /* 0x0000007800787308 */ /* 0x000e620000000800 */
[----:B------:R-:W-:Y:S01]  /*14060*/  FFMA.FTZ R31, R165, R34, R31 ;  /* 0x00000022a51f7223 */ /* 0x000fe2000001001f */
[C---:B---3--:R-:W-:Y:S01]  /*14070*/  HMMA.16816.F32 R60, R4.reuse, R8, R60 ;  /* 0x00000008043c723c */ /* 0x048fe2000000183c */
[----:B------:R-:W-:Y:S02]  /*14080*/  FFMA.FTZ R29, R166, R32, R29 ;  /* 0x00000020a61d7223 */ /* 0x000fe4000001001d */
[----:B------:R-:W-:Y:S02]  /*14090*/  FADD.FTZ R30, R30, R31 ;  /* 0x0000001f1e1e7221 */ /* 0x000fe40000010000 */
[----:B------:R-:W-:Y:S01]  /*140a0*/  FADD.FTZ R29, R2, R29 ;  /* 0x0000001d021d7221 */ /* 0x000fe20000010000 */
[----:B------:R-:W-:Y:S02]  /*140b0*/  MUFU.EX2 R106, R106 ;  /* 0x0000006a006a7308 */ /* 0x000fe40000000800 */
[----:B------:R-:W-:Y:S01]  /*140c0*/  HMMA.16816.F32 R64, R4, R10, R64 ;  /* 0x0000000a0440723c */ /* 0x000fe20000001840 */
[----:B------:R-:W3:Y:S01]  /*140d0*/  LDSM.16.MT88.4 R8, [R137+0xa000] ;  /* 0x00a000008908783b */ /* 0x000ee20000004200 */
[----:B------:R-:W-:-:S04]  /*140e0*/  FADD.FTZ R2, R28, R29 ;  /* 0x0000001d1c027221 */ /* 0x000fc80000010000 */
[----:B------:R-:W1:Y:S01]  /*140f0*/  MUFU.EX2 R105, R105 ;  /* 0x0000006900697308 */ /* 0x000e620000000800 */
[----:B------:R-:W-:-:S07]  /*14100*/  FADD.FTZ R2, R3, R2 ;  /* 0x0000000203027221 */ /* 0x000fce0000010000 */
[----:B------:R-:W-:Y:S08]  /*14110*/  MUFU.EX2 R103, R103 ;  /* 0x0000006700677308 */ /* 0x000ff00000000800 */
[----:B------:R-:W-:Y:S01]  /*14120*/  MUFU.EX2 R108, R108 ;  /* 0x0000006c006c7308 */ /* 0x000fe20000000800 */
[C---:B--2---:R-:W-:Y:S07]  /*14130*/  HMMA.16816.F32 R84, R4.reuse, R12, R84 ;  /* 0x0000000c0454723c */ /* 0x044fee0000001854 */
[----:B------:R-:W-:Y:S01]  /*14140*/  MUFU.EX2 R35, R35 ;  /* 0x0000002300237308 */ /* 0x000fe20000000800 */
[C---:B------:R-:W-:Y:S01]  /*14150*/  HMMA.16816.F32 R80, R4.reuse, R14, R80 ;  /* 0x0000000e0450723c */ /* 0x040fe20000001850 */
[----:B------:R-:W2:Y:S06]  /*14160*/  LDSM.16.MT88.4 R12, [R140+0x8800] ;  /* 0x008800008c0c783b */ /* 0x000eac0000004200 */
[----:B------:R-:W1:Y:S01]  /*14170*/  MUFU.EX2 R124, R124 ;  /* 0x0000007c007c7308 */ /* 0x000e620000000800 */
[C---:B---3--:R-:W-:Y:S07]  /*14180*/  HMMA.16816.F32 R76, R4.reuse, R8, R76 ;  /* 0x00000008044c723c */ /* 0x048fee000000184c */
[----:B------:R-:W-:Y:S01]  /*14190*/  MUFU.EX2 R33, R33 ;  /* 0x0000002100217308 */ /* 0x000fe20000000800 */
[----:B------:R-:W-:Y:S01]  /*141a0*/  HMMA.16816.F32 R88, R4, R10, R88 ;  /* 0x0000000a0458723c */ /* 0x000fe20000001858 */
[----:B------:R-:W3:Y:S06]  /*141b0*/  LDSM.16.MT88.4 R8, [R138+0x8800] ;  /* 0x008800008a08783b */ /* 0x000eec0000004200 */
[----:B------:R-:W2:Y:S01]  /*141c0*/  MUFU.EX2 R102, R102 ;  /* 0x0000006600667308 */ /* 0x000ea20000000800 */
[----:B-1----:R-:W-:-:S02]  /*141d0*/  F2FP.PACK_AB R4, R109, R110 ;  /* 0x0000006e6d04723e */ /* 0x002fc400000000ff */
[----:B----4-:R-:W-:Y:S01]  /*141e0*/  F2FP.PACK_AB R5, R114, R117 ;  /* 0x000000757205723e */ /* 0x010fe200000000ff */
[----:B------:R-:W-:Y:S01]  /*141f0*/  FADD.FTZ R117, R117, R2 ;  /* 0x0000000275757221 */ /* 0x000fe20000010000 */
[----:B------:R-:W-:Y:S02]  /*14200*/  F2FP.PACK_AB R6, R111, R100 ;  /* 0x000000646f06723e */ /* 0x000fe400000000ff */
[----:B-----5:R-:W-:Y:S01]  /*14210*/  F2FP.PACK_AB R7, R112, R113 ;  /* 0x000000717007723e */ /* 0x020fe200000000ff */
[----:B------:R-:W-:-:S04]  /*14220*/  FADD.FTZ R114, R114, R117 ;  /* 0x0000007572727221 */ /* 0x000fc80000010000 */
[----:B------:R-:W-:Y:S02]  /*14230*/  FADD.FTZ R3, R113, R114 ;  /* 0x0000007271037221 */ /* 0x000fe40000010000 */
[----:B------:R-:W-:Y:S02]  /*14240*/  HMMA.16816.F32 R60, R4, R20, R60 ;  /* 0x00000014043c723c */ /* 0x000fe4000000183c */
[----:B------:R-:W-:-:S04]  /*14250*/  FADD.FTZ R3, R112, R3 ;  /* 0x0000000370037221 */ /* 0x000fc80000010000 */
[----:B------:R-:W-:Y:S01]  /*14260*/  FADD.FTZ R2, R122, R3 ;  /* 0x000000037a027221 */ /* 0x000fe20000010000 */
[----:B------:R-:W-:Y:S01]  /*14270*/  MOV R3, R26 ;  /* 0x0000001a00037202 */ /* 0x000fe20000000f00 */
[----:B--2---:R-:W-:Y:S02]  /*14280*/  HMMA.16816.F32 R96, R4, R12, R96 ;  /* 0x0000000c0460723c */ /* 0x004fe40000001860 */
[----:B------:R-:W-:-:S06]  /*14290*/  FADD.FTZ R2, R123, R2 ;  /* 0x000000027b027221 */ /* 0x000fcc0000010000 */
        /* <DEDUP_REMOVED lines=25> */
[----:B------:R-:W-:Y:S01]  /*14430*/  F2FP.PACK_AB R7, R120, R115 ;  /* 0x000000737807723e */ /* 0x000fe200000000ff */
[----:B------:R-:W-:-:S04]  /*14440*/  FADD.FTZ R115, R115, R2 ;  /* 0x0000000273737221 */ /* 0x000fc80000010000 */
[----:B------:R-:W-:Y:S02]  /*14450*/  FADD.FTZ R120, R120, R115 ;  /* 0x0000007378787221 */ /* 0x000fe40000010000 */
        /* <DEDUP_REMOVED lines=55> */
[----:B------:R-:W-:-:S03]  /*147d0*/  MOV R100, R27 ;  /* 0x0000001b00647202 */ /* 0x000fc60000000f00 */
        /* <DEDUP_REMOVED lines=10> */
[----:B------:R-:W-:-:S08]  /*14880*/  FADD.FTZ R165, R108, R103 ;  /* 0x000000676ca57221 */ /* 0x000fd00000010000 */
.L_x_7923:
        /* <DEDUP_REMOVED lines=11> */
.L_x_7933:
        /* <DEDUP_REMOVED lines=16> */
[----:B------:R-:W-:Y:S01]  /*14a40*/  ISETP.GE.AND P0, PT, R4, RZ, PT ;  /* 0x000000ff0400720c */ /* 0x000fe20003f06270 */
[----:B------:R-:W-:Y:S01]  /*14a50*/  IMAD.MOV.U32 R4, RZ, RZ, 0x40 ;  /* 0x00000040ff047424 */ /* 0x000fe200078e00ff */
        /* <DEDUP_REMOVED lines=47> */
.L_x_7930:
        /* <DEDUP_REMOVED lines=207> */
[----:B------:R-:W-:Y:S01]  /*15a40*/  ISETP.GE.AND P1, PT, R100, RZ, PT ;  /* 0x000000ff6400720c */ /* 0x000fe20003f26270 */
[----:B------:R-:W-:Y:S01]  /*15a50*/  IMAD.MOV.U32 R100, RZ, RZ, 0x40 ;  /* 0x00000040ff647424 */ /* 0x000fe200078e00ff */
        /* <DEDUP_REMOVED lines=27> */
.L_x_7932:
        /* <DEDUP_REMOVED lines=21> */
[CCC-:B------:R-:W-:Y:S01]  /*15d60*/  @P4 LEA.HI.X R115, R100.reuse, R159.reuse, R101.reuse, 0x1, P6 ;  /* 0x0000009f64734211 */ /* 0x1c0fe200030f0c65 */
        /* <DEDUP_REMOVED lines=41> */
.L_x_7931:
        /* <DEDUP_REMOVED lines=37> */
[C---:B------:R-:W-:Y:S01]  /*16250*/  FFMA.FTZ R13, R0.reuse, R108, R13 ;  /* 0x0000006c000d7223 */ /* 0x040fe2000001000d */
[----:B------:R-:W-:Y:S01]  /*16260*/  IADD3 R108, R3, 0x38, RZ ;  /* 0x00000038036c7810 */ /* 0x000fe20007ffe0ff */
[----:B------:R-:W-:Y:S01]  /*16270*/  FFMA.FTZ R18, R0, R107, R18 ;  /* 0x0000006b00127223 */ /* 0x000fe20000010012 */
[----:B------:R-:W-:Y:S01]  /*16280*/  FMNMX.FTZ R112, R10, R113, !PT ;  /* 0x000000710a707209 */ /* 0x000fe20007810000 */
[C---:B------:R-:W-:Y:S01]  /*16290*/  FFMA.FTZ R16, R0.reuse, R107, R16 ;  /* 0x0000006b00107223 */ /* 0x040fe20000010010 */
[----:B------:R-:W-:Y:S01]  /*162a0*/  FMNMX.FTZ R113, R5, R110, !PT ;  /* 0x0000006e05717209 */ /* 0x000fe20007810000 */
[CC--:B------:R-:W-:Y:S01]  /*162b0*/  FFMA.FTZ R11, R0.reuse, R104.reuse, R11 ;  /* 0x00000068000b7223 */ /* 0x0c0fe2000001000b */
[----:B------:R1:W2:Y:S01]  /*162c0*/  I2F R107, R108 ;  /* 0x0000006c006b7306 */ /* 0x0002a20000201400 */
[C---:B------:R-:W-:Y:S01]  /*162d0*/  FFMA.FTZ R9, R0.reuse, R104, R9 ;  /* 0x0000006800097223 */ /* 0x040fe20000010009 */
[C---:B------:R-:W-:Y:S01]  /*162e0*/  IADD3 R104, R3.reuse, 0x31, RZ ;  /* 0x0000003103687810 */ /* 0x040fe20007ffe0ff */
[CC--:B------:R-:W-:Y:S01]  /*162f0*/  FFMA.FTZ R14, R0.reuse, R111.reuse, R14 ;  /* 0x0000006f000e7223 */ /* 0x0c0fe2000001000e */
        /* <DEDUP_REMOVED lines=36> */
[----:B------:R-:W-:Y:S01]  /*16540*/  FMNMX.FTZ R100, R24, R105, !PT ;  /* 0x0000006918647209 */ /* 0x000fe20007810000 */
[----:B------:R-:W-:Y:S01]  /*16550*/  LDSM.16.MT88.4 R112, [R137+0x8000] ;  /* 0x008000008970783b */ /* 0x000fe20000004200 */
        /* <DEDUP_REMOVED lines=33> */
[--C-:B------:R-:W-:Y:S01]  /*16770*/  FFMA.FTZ R103, R10, c[0x0][0x23c], -R123.reuse ;  /* 0x00008f000a677a23 */ /* 0x100fe2000001087b */
[----:B------:R-:W-:Y:S01]  /*16780*/  ISETP.GT.AND P0, PT, R160, R147, PT ;  /* 0x00000093a000720c */ /* 0x000fe20003f04270 */
[--C-:B------:R-:W-:Y:S02]  /*16790*/  FFMA.FTZ R120, R4, c[0x0][0x23c], -R122.reuse ;  /* 0x00008f0004787a23 */ /* 0x100fe4000001087a */
[--C-:B------:R-:W-:Y:S02]  /*167a0*/  FFMA.FTZ R119, R5, c[0x0][0x23c], -R122.reuse ;  /* 0x00008f0005777a23 */ /* 0x100fe4000001087a */
[--C-:B------:R-:W-:Y:S02]  /*167b0*/  FFMA.FTZ R118, R8, c[0x0][0x23c], -R122.reuse ;  /* 0x00008f0008767a23 */ /* 0x100fe4000001087a */
[--C-:B------:R-:W-:Y:S01]  /*167c0*/  FFMA.FTZ R117, R9, c[0x0][0x23c], -R122.reuse ;  /* 0x00008f0009757a23 */ /* 0x100fe2000001087a */
[----:B------:R-:W-:Y:S01]  /*167d0*/  MUFU.EX2 R121, R121 ;  /* 0x0000007900797308 */ /* 0x000fe20000000800 */
[----:B------:R-:W-:Y:S02]  /*167e0*/  FMUL.FTZ R102, R2, c[0x0][0x23c] ;  /* 0x00008f0002667a20 */ /* 0x000fe40000410000 */
[--C-:B------:R-:W-:Y:S02]  /*167f0*/  FFMA.FTZ R11, R11, c[0x0][0x23c], -R123.reuse ;  /* 0x00008f000b0b7a23 */ /* 0x100fe4000001087b */
        /* <DEDUP_REMOVED lines=16> */
[----:B------:R-:W-:Y:S02]  /*16900*/  FMUL.FTZ R47, R101, R47 ;  /* 0x0000002f652f7220 */ /* 0x000fe40000410000 */
[--C-:B------:R-:W-:Y:S02]  /*16910*/  FFMA.FTZ R173, R28, c[0x0][0x23c], -R122.reuse ;  /* 0x00008f001cad7a23 */ /* 0x100fe4000001087a */
[C---:B---3--:R-:W-:Y:S02]  /*16920*/  FMUL.FTZ R4, R2.reuse, R96 ;  /* 0x0000006002047220 */ /* 0x048fe40000410000 */
        /* <DEDUP_REMOVED lines=12> */
[--C-:B------:R-:W-:Y:S02]  /*169f0*/  FFMA.FTZ R174, R29, c[0x0][0x23c], -R122.reuse ;  /* 0x00008f001dae7a23 */ /* 0x100fe4000001087a */
[----:B------:R-:W-:Y:S01]  /*16a00*/  LDSM.16.MT88.4 R28, [R138+0x9800] ;  /* 0x009800008a1c783b */ /* 0x000fe20000004200 */
[C---:B------:R-:W-:Y:S02]  /*16a10*/  FMUL.FTZ R50, R101.reuse, R50 ;  /* 0x0000003265327220 */ /* 0x040fe40000410000 */
[----:B------:R-:W2:Y:S01]  /*16a20*/  MUFU.EX2 R119, R119 ;  /* 0x0000007700777308 */ /* 0x000ea20000000800 */
[C---:B------:R-:W-:Y:S02]  /*16a30*/  FMUL.FTZ R51, R101.reuse, R51 ;  /* 0x0000003365337220 */ /* 0x040fe40000410000 */
[----:B------:R-:W-:Y:S01]  /*16a40*/  FMUL.FTZ R48, R2, R48 ;  /* 0x0000003002307220 */ /* 0x000fe20000410000 */
[----:B---3--:R-:W-:Y:S01]  /*16a50*/  F2FP.PACK_AB R99, R102, R103 ;  /* 0x000000676663723e */ /* 0x008fe200000000ff */
[C---:B------:R-:W-:Y:S02]  /*16a60*/  FMUL.FTZ R11, R101.reuse, R95 ;  /* 0x0000005f650b7220 */ /* 0x040fe40000410000 */
[----:B------:R-:W3:Y:S01]  /*16a70*/  LDSM.16.MT88.4 R92, [R136+0x8000] ;  /* 0x00800000885c783b */ /* 0x000ee20000004200 */
[C---:B------:R-:W-:Y:S02]  /*16a80*/  FMUL.FTZ R49, R2.reuse, R49 ;  /* 0x0000003102317220 */ /* 0x040fe40000410000 */
[----:B------:R-:W-:Y:S01]  /*16a90*/  MUFU.EX2 R118, R118 ;  /* 0x0000007600767308 */ /* 0x000fe20000000800 */
[C---:B------:R-:W-:Y:S02]  /*16aa0*/  FMUL.FTZ R54, R101.reuse, R54 ;  /* 0x0000003665367220 */ /* 0x040fe40000410000 */
[C---:B------:R-:W-:Y:S02]  /*16ab0*/  FMUL.FTZ R55, R101.reuse, R55 ;  /* 0x0000003765377220 */ /* 0x040fe40000410000 */
[C---:B------:R-:W-:Y:S02]  /*16ac0*/  FMUL.FTZ R52, R2.reuse, R52 ;  /* 0x0000003402347220 */ /* 0x040fe40000410000 */
[C---:B------:R-:W-:Y:S02]  /*16ad0*/  FMUL.FTZ R53, R2.reuse, R53 ;  /* 0x0000003502357220 */ /* 0x040fe40000410000 */
[C---:B------:R-:W-:Y:S01]  /*16ae0*/  FMUL.FTZ R58, R101.reuse, R58 ;  /* 0x0000003a653a7220 */ /* 0x040fe20000410000 */
[----:B------:R-:W4:Y:S01]  /*16af0*/  MUFU.EX2 R117, R117 ;  /* 0x0000007500757308 */ /* 0x000f220000000800 */
[----:B------:R-:W-:Y:S02]  /*16b00*/  FMUL.FTZ R59, R101, R59 ;  /* 0x0000003b653b7220 */ /* 0x000fe40000410000 */
        /* <DEDUP_REMOVED lines=25> */
[C---:B------:R-:W-:Y:S02]  /*16ca0*/  FMUL.FTZ R72, R2.reuse, R72 ;  /* 0x0000004802487220 */ /* 0x040fe40000410000 */
        /* <DEDUP_REMOVED lines=11> */
[----:B------:R-:W-:Y:S02]  /*16d60*/  FMUL.FTZ R77, R2, R77 ;  /* 0x0000004d024d7220 */ /* 0x000fe40000410000 */
[C---:B------:R-:W-:Y:S02]  /*16d70*/  FMUL.FTZ R82, R101.reuse, R82 ;  /* 0x0000005265527220 */ /* 0x040fe40000410000 */
[C---:B------:R-:W-:Y:S01]  /*16d80*/  HMMA.16816.F32 R48, R96.reuse, R114, R48 ;  /* 0x000000726030723c */ /* 0x040fe20000001830 */
[----:B------:R-:W-:Y:S03]  /*16d90*/  MUFU.EX2 R174, R174 ;  /* 0x000000ae00ae7308 */ /* 0x000fe60000000800 */
[--C-:B------:R-:W-:Y:S02]  /*16da0*/  FFMA.FTZ R112, R14, c[0x0][0x23c], -R123.reuse ;  /* 0x00008f000e707a23 */ /* 0x100fe4000001087b */
[----:B------:R-:W-:Y:S02]  /*16db0*/  FMUL.FTZ R14, R101, R90 ;  /* 0x0000005a650e7220 */ /* 0x000fe40000410000 */
[C---:B---3--:R-:W-:Y:S03]  /*16dc0*/  HMMA.16816.F32 R52, R96.reuse, R92, R52 ;  /* 0x0000005c6034723c */ /* 0x048fe60000001834 */
[----:B------:R-:W-:Y:S01]  /*16dd0*/  MUFU.EX2 R112, R112 ;  /* 0x0000007000707308 */ /* 0x000fe20000000800 */
[--C-:B------:R-:W-:Y:S02]  /*16de0*/  FFMA.FTZ R113, R15, c[0x0][0x23c], -R123.reuse ;  /* 0x00008f000f717a23 */ /* 0x100fe4000001087b */
[----:B------:R-:W-:Y:S02]  /*16df0*/  FMUL.FTZ R15, R101, R91 ;  /* 0x0000005b650f7220 */ /* 0x000fe40000410000 */
[C---:B------:R-:W-:Y:S01]  /*16e00*/  HMMA.16816.F32 R56, R96.reuse, R94, R56 ;  /* 0x0000005e6038723c */ /* 0x040fe20000001838 */
[----:B------:R-:W3:Y:S03]  /*16e10*/  LDSM.16.MT88.4 R92, [R137+0xa000] ;  /* 0x00a00000895c783b */ /* 0x000ee60000004200 */
[----:B------:R-:W-:Y:S01]  /*16e20*/  FFMA.FTZ R114, R18, c[0x0][0x23c], -R123 ;  /* 0x00008f0012727a23 */ /* 0x000fe2000001087b */
[----:B------:R-:W4:Y:S01]  /*16e30*/  MUFU.EX2 R113, R113 ;  /* 0x0000007100717308 */ /* 0x000f220000000800 */
[--C-:B------:R-:W-:Y:S02]  /*16e40*/  FFMA.FTZ R115, R17, c[0x0][0x23c], -R122.reuse ;  /* 0x00008f0011737a23 */ /* 0x100fe4000001087a */
[C---:B-1----:R-:W-:Y:S04]  /*16e50*/  HMMA.16816.F32 R60, R96.reuse, R104, R60 ;  /* 0x00000068603c723c */ /* 0x042fe8000000183c */
[C---:B------:R-:W-:Y:S02]  /*16e60*/  FMUL.FTZ R18, R101.reuse, R86 ;  /* 0x0000005665127220 */ /* 0x040fe40000410000 */
[C---:B------:R-:W-:Y:S01]  /*16e70*/  FMUL.FTZ R17, R2.reuse, R85 ;  /* 0x0000005502117220 */ /* 0x040fe20000410000 */
[----:B------:R-:W-:Y:S01]  /*16e80*/  MUFU.EX2 R114, R114 ;  /* 0x0000007200727308 */ /* 0x000fe20000000800 */
[C---:B------:R-:W-:Y:S01]  /*16e90*/  HMMA.16816.F32 R64, R96.reuse, R106, R64 ;  /* 0x0000006a6040723c */ /* 0x040fe20000001840 */
[----:B------:R-:W1:Y:S03]  /*16ea0*/  LDSM.16.MT88.4 R104, [R136+0xa000] ;  /* 0x00a000008868783b */ /* 0x000e660000004200 */
[----:B------:R-:W-:Y:S02]  /*16eb0*/  FMUL.FTZ R83, R101, R83 ;  /* 0x0000005365537220 */ /* 0x000fe40000410000 */
[C---:B------:R-:W-:Y:S02]  /*16ec0*/  FMUL.FTZ R80, R2.reuse, R80 ;  /* 0x0000005002507220 */ /* 0x040fe40000410000 */
[C---:B--2---:R-:W-:Y:S01]  /*16ed0*/  HMMA.16816.F32 R68, R96.reuse, R108, R68 ;  /* 0x0000006c6044723c */ /* 0x044fe20000001844 */
[----:B------:R2:W5:Y:S03]  /*16ee0*/  MUFU.EX2 R109, R19 ;  /* 0x00000013006d7308 */ /* 0x0005660000000800 */
[----:B------:R-:W-:Y:S01]  /*16ef0*/  FMUL.FTZ R81, R2, R81 ;  /* 0x0000005102517220 */ /* 0x000fe20000410000 */
[----:B----4-:R-:W-:Y:S01]  /*16f00*/  F2FP.PACK_AB R85, R113, R112 ;  /* 0x000000707155723e */ /* 0x010fe200000000ff */
[--C-:B------:R-:W-:Y:S02]  /*16f10*/  FFMA.FTZ R124, R20, c[0x0][0x23c], -R122.reuse ;  /* 0x00008f00147c7a23 */ /* 0x100fe4000001087a */
[C---:B------:R-:W-:Y:S03]  /*16f20*/  HMMA.16816.F32 R72, R96.reuse, R110, R72 ;  /* 0x0000006e6048723c */ /* 0x040fe60000001848 */
[----:B------:R-:W-:Y:S01]  /*16f30*/  MUFU.EX2 R115, R115 ;  /* 0x0000007300737308 */ /* 0x000fe20000000800 */
[--C-:B------:R-:W-:Y:S02]  /*16f40*/  FFMA.FTZ R108, R12, c[0x0][0x23c], -R122.reuse ;  /* 0x00008f000c6c7a23 */ /* 0x100fe4000001087a */
[C---:B------:R-:W-:Y:S02]  /*16f50*/  FMUL.FTZ R12, R2.reuse, R88 ;  /* 0x00000058020c7220 */ /* 0x040fe40000410000 */
[--C-:B------:R-:W-:Y:S01]  /*16f60*/  FFMA.FTZ R111, R13, c[0x0][0x23c], -R122.reuse ;  /* 0x00008f000d6f7a23 */ /* 0x100fe2000001087a */
[C---:B---3--:R-:W-:Y:S03]  /*16f70*/  HMMA.16816.F32 R76, R96.reuse, R92, R76 ;  /* 0x0000005c604c723c */ /* 0x048fe6000000184c */
[----:B------:R-:W-:Y:S01]  /*16f80*/  FMUL.FTZ R13, R2, R89 ;  /* 0x00000059020d7220 */ /* 0x000fe20000410000 */
[----:B------:R-:W-:Y:S01]  /*16f90*/  MUFU.EX2 R108, R108 ;  /* 0x0000006c006c7308 */ /* 0x000fe20000000800 */
[----:B------:R-:W3:Y:S01]  /*16fa0*/  LDSM.16.MT88.4 R88, [R140+0x8800] ;  /* 0x008800008c58783b */ /* 0x000ee20000004200 */
[--C-:B------:R-:W-:Y:S02]  /*16fb0*/  FFMA.FTZ R110, R16, c[0x0][0x23c], -R122.reuse ;  /* 0x00008f00106e7a23 */ /* 0x100fe4000001087a */
[----:B--2---:R-:W-:Y:S01]  /*16fc0*/  FMUL.FTZ R19, R101, R87 ;  /* 0x0000005765137220 */ /* 0x004fe20000410000 */
[----:B-----5:R-:W-:Y:S01]  /*16fd0*/  F2FP.PACK_AB R87, R109, R114 ;  /* 0x000000726d57723e */ /* 0x020fe200000000ff */
[C---:B------:R-:W-:Y:S03]  /*16fe0*/  HMMA.16816.F32 R12, R96.reuse, R94, R12 ;  /* 0x0000005e600c723c */ /* 0x040fe6000000180c */
[----:B------:R-:W2:Y:S01]  /*16ff0*/  LDSM.16.MT88.4 R92, [R138+0x8800] ;  /* 0x008800008a5c783b */ /* 0x000ea20000004200 */
[----:B------:R-:W4:Y:S01]  /*17000*/  MUFU.EX2 R111, R111 ;  /* 0x0000006f006f7308 */ /* 0x000f220000000800 */
[C---:B------:R-:W-:Y:S02]  /*17010*/  FMUL.FTZ R16, R2.reuse, R84 ;  /* 0x0000005402107220 */ /* 0x040fe40000410000 */
[----:B------:R-:W-:Y:S02]  /*17020*/  FFMA.FTZ R125, R21, c[0x0][0x23c], -R122 ;  /* 0x00008f00157d7a23 */ /* 0x000fe4000001087a */
[----:B------:R-:W-:Y:S03]  /*17030*/  FFMA.FTZ R121, R101, R166, R121 ;  /* 0x000000a665797223 */ /* 0x000fe60000010079 */
[C---:B-1----:R-:W-:Y:S02]  /*17040*/  HMMA.16816.F32 R16, R96.reuse, R104, R16 ;  /* 0x000000686010723c */ /* 0x042fe40000001810 */
[----:B------:R-:W1:Y:S01]  /*17050*/  MUFU.EX2 R110, R110 ;  /* 0x0000006e006e7308 */ /* 0x000e620000000800 */
[----:B------:R-:W-:Y:S02]  /*17060*/  FFMA.FTZ R120, R2, R165, R120 ;  /* 0x000000a502787223 */ /* 0x000fe40000010078 */
[----:B------:R-:W-:Y:S02]  /*17070*/  FADD.FTZ R116, R116, R121 ;  /* 0x0000007974747221 */ /* 0x000fe40000010000 */
[--C-:B------:R-:W-:Y:S01]  /*17080*/  FFMA.FTZ R104, R22, c[0x0][0x23c], -R123.reuse ;  /* 0x00008f0016687a23 */ /* 0x100fe2000001087b */
[----:B------:R-:W-:Y:S01]  /*17090*/  HMMA.16816.F32 R80, R96, R106, R80 ;  /* 0x0000006a6050723c */ /* 0x000fe20000001850 */
[----:B------:R-:W5:Y:S03]  /*170a0*/  LDSM.16.MT88.4 R96, [R137+0x8800] ;  /* 0x008800008960783b */ /* 0x000f660000004200 */
[--C-:B------:R-:W-:Y:S01]  /*170b0*/  FFMA.FTZ R105, R23, c[0x0][0x23c], -R123.reuse ;  /* 0x00008f0017697a23 */ /* 0x100fe2000001087b */
[----:B------:R-:W-:Y:S01]  /*170c0*/  F2FP.PACK_AB R22, R127, R126 ;  /* 0x0000007e7f16723e */ /* 0x000fe200000000ff */
[----:B------:R-:W-:Y:S01]  /*170d0*/  MUFU.EX2 R104, R104 ;  /* 0x0000006800687308 */ /* 0x000fe20000000800 */
[--C-:B------:R-:W-:Y:S01]  /*170e0*/  FFMA.FTZ R106, R26, c[0x0][0x23c], -R123.reuse ;  /* 0x00008f001a6a7a23 */ /* 0x100fe2000001087b */
[----:B----4-:R-:W-:Y:S01]  /*170f0*/  F2FP.PACK_AB R84, R111, R108 ;  /* 0x0000006c6f54723e */ /* 0x010fe200000000ff */
[--C-:B------:R-:W-:Y:S02]  /*17100*/  FFMA.FTZ R107, R27, c[0x0][0x23c], -R123.reuse ;  /* 0x00008f001b6b7a23 */ /* 0x100fe4000001087b */
[----:B------:R-:W-:Y:S01]  /*17110*/  LDSM.16.MT88.4 R24, [R138+0x9000] ;  /* 0x009000008a18783b */ /* 0x000fe20000004200 */
[----:B------:R-:W-:Y:S02]  /*17120*/  FFMA.FTZ R123, R35, c[0x0][0x23c], -R123 ;  /* 0x00008f00237b7a23 */ /* 0x000fe4000001087b */
[----:B------:R-:W-:Y:S02]  /*17130*/  FADD.FTZ R119, R119, R120 ;  /* 0x0000007877777221 */ /* 0x000fe40000010000 */
[----:B------:R-:W4:Y:S01]  /*17140*/  MUFU.EX2 R105, R105 ;  /* 0x0000006900697308 */ /* 0x000f220000000800 */
[----:B-1----:R-:W-:Y:S01]  /*17150*/  F2FP.PACK_AB R86, R115, R110 ;  /* 0x0000006e7356723e */ /* 0x002fe200000000ff */
[----:B------:R-:W-:Y:S04]  /*17160*/  FADD.FTZ R118, R118, R119 ;  /* 0x0000007776767221 */ /* 0x000fe80000010000 */
[----:B------:R-:W-:Y:S02]  /*17170*/  FADD.FTZ R117, R117, R118 ;  /* 0x0000007675757221 */ /* 0x000fe40000010000 */
[C---:B---3--:R-:W-:Y:S02]  /*17180*/  HMMA.16816.F32 R4, R84.reuse, R88, R4 ;  /* 0x000000585404723c */ /* 0x048fe40000001804 */
[----:B------:R-:W-:Y:S03]  /*17190*/  MUFU.EX2 R106, R106 ;  /* 0x0000006a006a7308 */ /* 0x000fe60000000800 */
[----:B------:R-:W-:Y:S03]  /*171a0*/  FADD.FTZ R108, R108, R117 ;  /* 0x000000756c6c7221 */ /* 0x000fe60000010000 */
[C---:B------:R-:W-:Y:S01]  /*171b0*/  HMMA.16816.F32 R8, R84.reuse, R90, R8 ;  /* 0x0000005a5408723c */ /* 0x040fe20000001808 */
[----:B------:R-:W1:Y:S03]  /*171c0*/  LDSM.16.MT88.4 R88, [R136+0x8800] ;  /* 0x008800008858783b */ /* 0x000e660000004200 */
[----:B------:R-:W3:Y:S01]  /*171d0*/  MUFU.EX2 R107, R107 ;  /* 0x0000006b006b7308 */ /* 0x000ee20000000800 */
[----:B------:R-:W-:Y:S01]  /*171e0*/  FADD.FTZ R111, R111, R108 ;  /* 0x0000006c6f6f7221 */ /* 0x000fe20000010000 */
[----:B----4-:R-:W-:Y:S02]  /*171f0*/  F2FP.PACK_AB R21, R105, R104 ;  /* 0x000000686915723e */ /* 0x010fe400000000ff */
[C---:B--2---:R-:W-:Y:S04]  /*17200*/  HMMA.16816.F32 R36, R84.reuse, R92, R36 ;  /* 0x0000005c5424723c */ /* 0x044fe80000001824 */
[----:B------:R-:W-:Y:S02]  /*17210*/  FADD.FTZ R110, R110, R111 ;  /* 0x0000006f6e6e7221 */ /* 0x000fe40000010000 */
[----:B------:R-:W-:Y:S02]  /*17220*/  MUFU.EX2 R124, R124 ;  /* 0x0000007c007c7308 */ /* 0x000fe40000000800 */
[C---:B------:R-:W-:Y:S01]  /*17230*/  HMMA.16816.F32 R40, R84.reuse, R94, R40 ;  /* 0x0000005e5428723c */ /* 0x040fe20000001828 */
[----:B------:R-:W2:Y:S03]  /*17240*/  LDSM.16.MT88.4 R92, [R140+0xa800] ;  /* 0x00a800008c5c783b */ /* 0x000ea60000004200 */
[----:B------:R-:W-:Y:S04]  /*17250*/  FADD.FTZ R115, R115, R110 ;  /* 0x0000006e73737221 */ /* 0x000fe80000010000 */
[----:B------:R-:W4:Y:S01]  /*17260*/  MUFU.EX2 R125, R125 ;  /* 0x0000007d007d7308 */ /* 0x000f220000000800 */
[C---:B-----5:R-:W-:Y:S03]  /*17270*/  HMMA.16816.F32 R44, R84.reuse, R96, R44 ;  /* 0x00000060542c723c */ /* 0x060fe6000000182c */
[----:B---3--:R-:W-:Y:S05]  /*17280*/  F2FP.PACK_AB R23, R107, R106 ;  /* 0x0000006a6b17723e */ /* 0x008fea00000000ff */
[C---:B------:R-:W-:Y:S01]  /*17290*/  HMMA.16816.F32 R48, R84.reuse, R98, R48 ;  /* 0x000000625430723c */ /* 0x040fe20000001830 */
[----:B------:R-:W3:Y:S01]  /*172a0*/  LDSM.16.MT88.4 R96, [R138+0xa800] ;  /* 0x00a800008a60783b */ /* 0x000ee20000004200 */
[----:B------:R-:W5:Y:S06]  /*172b0*/  MUFU.EX2 R172, R123 ;  /* 0x0000007b00ac7308 */ /* 0x000f6c0000000800 */
[C---:B-1----:R-:W-:Y:S04]  /*172c0*/  HMMA.16816.F32 R52, R84.reuse, R88, R52 ;  /* 0x000000585434723c */ /* 0x042fe80000001834 */
[C---:B----4-:R-:W-:Y:S01]  /*172d0*/  F2FP.PACK_AB R20, R125.reuse, R124 ;  /* 0x0000007c7d14723e */ /* 0x050fe200000000ff */
[----:B------:R-:W-:Y:S03]  /*172e0*/  FADD.FTZ R124, R124, R115 ;  /* 0x000000737c7c7221 */ /* 0x000fe60000010000 */
[C---:B------:R-:W-:Y:S01]  /*172f0*/  HMMA.16816.F32 R56, R84.reuse, R90, R56 ;  /* 0x0000005a5438723c */ /* 0x040fe20000001838 */
[----:B------:R-:W1:Y:S03]  /*17300*/  LDSM.16.MT88.4 R88, [R137+0xa800] ;  /* 0x00a800008958783b */ /* 0x000e660000004200 */
        /* <DEDUP_REMOVED lines=9> */
[----:B------:R-:W-:Y:S07]  /*173a0*/  LDSM.16.MT88.4 R88, [R136+0x9000] ;  /* 0x009000008858783b */ /* 0x000fee0000004200 */
[C---:B--2---:R-:W-:Y:S08]  /*173b0*/  HMMA.16816.F32 R16, R84.reuse, R92, R16 ;  /* 0x0000005c5410723c */ /* 0x044ff00000001810 */
[----:B------:R-:W-:Y:S01]  /*173c0*/  HMMA.16816.F32 R80, R84, R94, R80 ;  /* 0x0000005e5450723c */ /* 0x000fe20000001850 */
[----:B------:R-:W1:Y:S07]  /*173d0*/  LDSM.16.MT88.4 R84, [R137+0x9000] ;  /* 0x009000008954783b */ /* 0x000e6e0000004200 */
[C---:B---3--:R-:W-:Y:S01]  /*173e0*/  HMMA.16816.F32 R4, R20.reuse, R96, R4 ;  /* 0x000000601404723c */ /* 0x048fe20000001804 */
[----:B------:R-:W-:Y:S07]  /*173f0*/  LDSM.16.MT88.4 R92, [R140+0x9800] ;  /* 0x009800008c5c783b */ /* 0x000fee0000004200 */
[C---:B------:R-:W-:Y:S08]  /*17400*/  HMMA.16816.F32 R8, R20.reuse, R98, R8 ;  /* 0x000000621408723c */ /* 0x040ff00000001808 */
        /* <DEDUP_REMOVED lines=12> */
[C---:B-1----:R-:W-:Y:S07]  /*174d0*/  HMMA.16816.F32 R68, R20.reuse, R84, R68 ;  /* 0x000000541444723c */ /* 0x042fee0000001844 */
[--C-:B------:R-:W-:Y:S01]  /*174e0*/  FFMA.FTZ R84, R32, c[0x0][0x23c], -R122.reuse ;  /* 0x00008f0020547a23 */ /* 0x100fe2000001087a */
[C---:B------:R-:W-:Y:S03]  /*174f0*/  HMMA.16816.F32 R72, R20.reuse, R86, R72 ;  /* 0x000000561448723c */ /* 0x040fe60000001848 */
[----:B------:R-:W-:Y:S01]  /*17500*/  MUFU.EX2 R123, R84 ;  /* 0x00000054007b7308 */ /* 0x000fe20000000800 */
[----:B------:R-:W-:Y:S02]  /*17510*/  FFMA.FTZ R122, R33, c[0x0][0x23c], -R122 ;  /* 0x00008f00217a7a23 */ /* 0x000fe4000001087a */
[----:B------:R-:W1:Y:S02]  /*17520*/  LDSM.16.MT88.4 R32, [R137+0x9800] ;  /* 0x009800008920783b */ /* 0x000e640000004200 */
[C---:B---3--:R-:W-:Y:S05]  /*17530*/  HMMA.16816.F32 R76, R20.reuse, R88, R76 ;  /* 0x00000058144c723c */ /* 0x048fea000000184c */
[----:B------:R-:W3:Y:S03]  /*17540*/  MUFU.EX2 R122, R122 ;  /* 0x0000007a007a7308 */ /* 0x000ee60000000800 */
[C---:B------:R-:W-:Y:S01]  /*17550*/  HMMA.16816.F32 R12, R20.reuse, R90, R12 ;  /* 0x0000005a140c723c */ /* 0x040fe2000000180c */
[----:B------:R-:W-:Y:S07]  /*17560*/  LDSM.16.MT88.4 R88, [R137+0xb800] ;  /* 0x00b800008958783b */ /* 0x000fee0000004200 */
[C---:B--2---:R-:W-:Y:S08]  /*17570*/  HMMA.16816.F32 R16, R20.reuse, R24, R16 ;  /* 0x000000181410723c */ /* 0x044ff00000001810 */
[----:B------:R-:W-:Y:S01]  /*17580*/  HMMA.16816.F32 R80, R20, R26, R80 ;  /* 0x0000001a1450723c */ /* 0x000fe20000001850 */
[----:B------:R-:W-:Y:S06]  /*17590*/  LDSM.16.MT88.4 R24, [R138+0xb800] ;  /* 0x00b800008a18783b */ /* 0x000fec0000004200 */
[----:B------:R-:W-:Y:S02]  /*175a0*/  F2FP.PACK_AB R21, R170, R167 ;  /* 0x000000a7aa15723e */ /* 0x000fe400000000ff */
[----:B-----5:R-:W-:Y:S03]  /*175b0*/  F2FP.PACK_AB R23, R172, R171 ;  /* 0x000000abac17723e */ /* 0x020fe600000000ff */
[----:B------:R-:W-:Y:S02]  /*175c0*/  F2FP.PACK_AB R20, R174, R173 ;  /* 0x000000adae14723e */ /* 0x000fe400000000ff */
[----:B---3--:R-:W-:Y:S07]  /*175d0*/  F2FP.PACK_AB R22, R122, R123 ;  /* 0x0000007b7a16723e */ /* 0x008fee00000000ff */
        /* <DEDUP_REMOVED lines=11> */
[C---:B---3--:R-:W-:Y:S07]  /*17690*/  HMMA.16816.F32 R60, R20.reuse, R8, R60 ;  /* 0x00000008143c723c */ /* 0x048fee000000183c */
[----:B------:R-:W-:Y:S01]  /*176a0*/  FADD.FTZ R9, R103, R116 ;  /* 0x0000007467097221 */ /* 0x000fe20000010000 */
[C---:B------:R-:W-:Y:S04]  /*176b0*/  HMMA.16816.F32 R64, R20.reuse, R10, R64 ;  /* 0x0000000a1440723c */ /* 0x040fe80000001840 */
[----:B------:R-:W-:Y:S01]  /*176c0*/  MOV R103, R100 ;  /* 0x0000006400677202 */ /* 0x000fe20000000f00 */
[----:B------:R-:W-:Y:S03]  /*176d0*/  FADD.FTZ R9, R102, R9 ;  /* 0x0000000966097221 */ /* 0x000fe60000010000 */
        /* <DEDUP_REMOVED lines=11> */
[----:B------:R-:W-:Y:S03]  /*17790*/  FADD.FTZ R2, R106, R105 ;  /* 0x000000696a027221 */ /* 0x000fe60000010000 */
[----:B------:R-:W-:Y:S01]  /*177a0*/  FADD.FTZ R4, R126, R125 ;  /* 0x0000007d7e047221 */ /* 0x000fe20000010000 */
[----:B------:R-:W-:Y:S04]  /*177b0*/  HMMA.16816.F32 R80, R20, R6, R80 ;  /* 0x000000061450723c */ /* 0x000fe80000001850 */
[----:B------:R-:W-:Y:S02]  /*177c0*/  FADD.FTZ R2, R107, R2 ;  /* 0x000000026b027221 */ /* 0x000fe40000010000 */
[----:B------:R-:W-:Y:S02]  /*177d0*/  FADD.FTZ R4, R127, R4 ;  /* 0x000000047f047221 */ /* 0x000fe40000010000 */
[----:B------:R-:W-:Y:S01]  /*177e0*/  FADD.FTZ R167, R167, R2 ;  /* 0x00000002a7a77221 */ /* 0x000fe20000010000 */
[----:B------:R-:W-:Y:S03]  /*177f0*/  MOV R2, R3 ;  /* 0x0000000300027202 */ /* 0x000fe60000000f00 */
        /* <DEDUP_REMOVED lines=8> */
.L_x_7929:
        /* <DEDUP_REMOVED lines=39> */
[C---:B-1----:R-:W-:Y:S01]  /*17af0*/  FMUL.FTZ R99, R6.reuse, R99 ;  /* 0x0000006306637220 */ /* 0x042fe20000410000 */
[----:B------:R-:W-:Y:S01]  /*17b00*/  LEA.HI R15, R11, R11, RZ, 0x1 ;  /* 0x0000000b0b0f7211 */ /* 0x000fe200078f08ff */
[----:B------:R-:W-:Y:S01]  /*17b10*/  FMUL.FTZ R98, R6, R98 ;  /* 0x0000006206627220 */ /* 0x000fe20000410000 */
[----:B------:R-:W-:Y:S01]  /*17b20*/  ISETP.NE.U32.AND P0, PT, R14, 0x1, PT ;  /* 0x000000010e00780c */ /* 0x000fe20003f05070 */
[C---:B------:R-:W-:Y:S01]  /*17b30*/  FMUL.FTZ R95, R6.reuse, R95 ;  /* 0x0000005f065f7220 */ /* 0x040fe20000410000 */
[----:B------:R-:W-:Y:S01]  /*17b40*/  LOP3.LUT R17, R17, 0x1c0, RZ, 0xc0, !PT ;  /* 0x000001c011117812 */ /* 0x000fe200078ec0ff */
[C---:B------:R-:W-:Y:S01]  /*17b50*/  FMUL.FTZ R94, R6.reuse, R94 ;  /* 0x0000005e065e7220 */ /* 0x040fe20000410000 */
[----:B------:R-:W-:Y:S01]  /*17b60*/  LOP3.LUT R13, R13, 0x1c0, RZ, 0xc0, !PT ;  /* 0x000001c00d0d7812 */ /* 0x000fe200078ec0ff */
[C---:B------:R-:W-:Y:S01]  /*17b70*/  FMUL.FTZ R39, R6.reuse, R39 ;  /* 0x0000002706277220 */ /* 0x040fe20000410000 */
[----:B------:R-:W-:Y:S01]  /*17b80*/  SHF.L.U32 R14, R15, 0x2, RZ ;  /* 0x000000020f0e7819 */ /* 0x000fe200000006ff */
[C---:B------:R-:W-:Y:S01]  /*17b90*/  FMUL.FTZ R38, R6.reuse, R38 ;  /* 0x0000002606267220 */ /* 0x040fe20000410000 */
[----:B------:R-:W-:Y:S01]  /*17ba0*/  LEA.HI R17, R17, R17, RZ, 0x1d ;  /* 0x0000001111117211 */ /* 0x000fe200078fe8ff */
[C---:B------:R-:W-:Y:S01]  /*17bb0*/  FMUL.FTZ R43, R6.reuse, R43 ;  /* 0x0000002b062b7220 */ /* 0x040fe20000410000 */
[----:B------:R-:W-:Y:S01]  /*17bc0*/  LOP3.LUT R14, R13, 0x38, R14, 0xf8, !PT ;  /* 0x000000380d0e7812 */ /* 0x000fe200078ef80e */
[C---:B------:R-:W-:Y:S01]  /*17bd0*/  FMUL.FTZ R42, R6.reuse, R42 ;  /* 0x0000002a062a7220 */ /* 0x040fe20000410000 */
[----:B------:R-:W-:Y:S01]  /*17be0*/  SHF.R.U32.HI R13, RZ, 0x3, R13 ;  /* 0x00000003ff0d7819 */ /* 0x000fe2000001160d */
[C---:B------:R-:W-:Y:S01]  /*17bf0*/  FMUL.FTZ R47, R6.reuse, R47 ;  /* 0x0000002f062f7220 */ /* 0x040fe20000410000 */
[----:B------:R-:W-:Y:S01]  /*17c00*/  LOP3.LUT R16, R15, 0xffffffe, RZ, 0xc0, !PT ;  /* 0x0ffffffe0f107812 */ /* 0x000fe200078ec0ff */
[----:B------:R-:W-:Y:S01]  /*17c10*/  FMUL.FTZ R46, R6, R46 ;  /* 0x0000002e062e7220 */ /* 0x000fe20000410000 */
[----:B------:R-:W-:Y:S01]  /*17c20*/  LEA R12, R12, R17, 0x1 ;  /* 0x000000110c0c7211 */ /* 0x000fe200078e08ff */
[----:B------:R-:W-:Y:S01]  /*17c30*/  FMUL.FTZ R51, R6, R51 ;  /* 0x0000003306337220 */ /* 0x000fe20000410000 */
[----:B------:R-:W-:Y:S01]  /*17c40*/  LOP3.LUT R13, R14, R13, RZ, 0x3c, !PT ;  /* 0x0000000d0e0d7212 */ /* 0x000fe200078e3cff */
[C---:B------:R-:W-:Y:S01]  /*17c50*/  FMUL.FTZ R50, R6.reuse, R50 ;  /* 0x0000003206327220 */ /* 0x040fe20000410000 */
[----:B------:R-:W-:Y:S01]  /*17c60*/  IADD3 R16, R11, -R16, RZ ;  /* 0x800000100b107210 */ /* 0x000fe20007ffe0ff */
[C---:B------:R-:W-:Y:S01]  /*17c70*/  FMUL.FTZ R55, R6.reuse, R55 ;  /* 0x0000003706377220 */ /* 0x040fe20000410000 */
[----:B------:R-:W-:Y:S01]  /*17c80*/  R2P PR, R5, 0x6 ;  /* 0x0000000605007804 */ /* 0x000fe20000000000 */
[----:B------:R-:W-:Y:S01]  /*17c90*/  FMUL.FTZ R54, R6, R54 ;  /* 0x0000003606367220 */ /* 0x000fe20000410000 */
[----:B------:R-:W-:Y:S01]  /*17ca0*/  LEA R5, R16, R13, 0x2 ;  /* 0x0000000d10057211 */ /* 0x000fe200078e10ff */
[C---:B------:R-:W-:Y:S01]  /*17cb0*/  FMUL.FTZ R59, R6.reuse, R59 ;  /* 0x0000003b063b7220 */ /* 0x040fe20000410000 */
[----:B------:R-:W-:Y:S01]  /*17cc0*/  MOV R13, 0x80 ;  /* 0x00000080000d7802 */ /* 0x000fe20000000f00 */
[C---:B------:R-:W-:Y:S01]  /*17cd0*/  FMUL.FTZ R58, R6.reuse, R58 ;  /* 0x0000003a063a7220 */ /* 0x040fe20000410000 */
[----:B------:R-:W-:Y:S01]  /*17ce0*/  STS.64 [R12.X4+0x800], R98 ;  /* 0x000800620c007388 */ /* 0x000fe20000004a00 */
[C---:B------:R-:W-:Y:S01]  /*17cf0*/  FMUL.FTZ R63, R6.reuse, R63 ;  /* 0x0000003f063f7220 */ /* 0x040fe20000410000 */
[----:B------:R-:W-:Y:S01]  /*17d00*/  SEL R13, R13, 0xffffff80, !P2 ;  /* 0xffffff800d0d7807 */ /* 0x000fe20005000000 */
[C---:B------:R-:W-:Y:S01]  /*17d10*/  FMUL.FTZ R62, R6.reuse, R62 ;  /* 0x0000003e063e7220 */ /* 0x040fe20000410000 */
[----:B------:R-:W-:Y:S01]  /*17d20*/  @P4 MUFU.LG2 R4, R4 ;  /* 0x0000000400044308 */ /* 0x000fe20000000c00 */
[----:B------:R-:W-:-:S02]  /*17d30*/  FMUL.FTZ R67, R6, R67 ;  /* 0x0000004306437220 */ /* 0x000fc40000410000 */
[C---:B------:R-:W-:Y:S02]  /*17d40*/  FMUL.FTZ R66, R6.reuse, R66 ;  /* 0x0000004206427220 */ /* 0x040fe40000410000 */
[C---:B------:R-:W-:Y:S02]  /*17d50*/  FMUL.FTZ R71, R6.reuse, R71 ;  /* 0x0000004706477220 */ /* 0x040fe40000410000 */
[C---:B------:R-:W-:Y:S01]  /*17d60*/  FMUL.FTZ R70, R6.reuse, R70 ;  /* 0x0000004606467220 */ /* 0x040fe20000410000 */
[----:B------:R-:W1:Y:S01]  /*17d70*/  @P3 MUFU.LG2 R2, R2 ;  /* 0x0000000200023308 */ /* 0x000e620000000c00 */
        /* <DEDUP_REMOVED lines=11> */
[C---:B--2---:R-:W-:Y:S02]  /*17e30*/  FMUL.FTZ R96, R7.reuse, R96 ;  /* 0x0000006007607220 */ /* 0x044fe40000410000 */
[C---:B------:R-:W-:Y:S01]  /*17e40*/  FMUL.FTZ R97, R7.reuse, R97 ;  /* 0x0000006107617220 */ /* 0x040fe20000410000 */
[C---:B------:R-:W-:Y:S01]  /*17e50*/  IADD3 R14, R6.reuse, -0x20, RZ ;  /* 0xffffffe0060e7810 */ /* 0x040fe20007ffe0ff */
[C---:B------:R-:W-:Y:S01]  /*17e60*/  FMUL.FTZ R92, R7.reuse, R92 ;  /* 0x0000005c075c7220 */ /* 0x040fe20000410000 */
[C---:B------:R-:W-:Y:S01]  /*17e70*/  @P0 IADD3 R14, R6.reuse, 0x20, RZ ;  /* 0x00000020060e0810 */ /* 0x040fe20007ffe0ff */
[C---:B------:R-:W-:Y:S01]  /*17e80*/  FMUL.FTZ R93, R7.reuse, R93 ;  /* 0x0000005d075d7220 */ /* 0x040fe20000410000 */
[----:B------:R-:W-:Y:S01]  /*17e90*/  STS.64 [R12.X4], R96 ;  /* 0x000000600c007388 */ /* 0x000fe20000004a00 */
[C---:B------:R-:W-:Y:S01]  /*17ea0*/  FMUL.FTZ R36, R7.reuse, R36 ;  /* 0x0000002407247220 */ /* 0x040fe20000410000 */
[----:B------:R-:W-:Y:S01]  /*17eb0*/  IADD3 R17, R6, R13, RZ ;  /* 0x0000000d06117210 */ /* 0x000fe20007ffe0ff */
[C---:B------:R-:W-:Y:S01]  /*17ec0*/  FMUL.FTZ R37, R7.reuse, R37 ;  /* 0x0000002507257220 */ /* 0x040fe20000410000 */
[----:B------:R2:W-:Y:S01]  /*17ed0*/  STS.64 [R14], R92 ;  /* 0x0000005c0e007388 */ /* 0x0005e20000000a00 */
[----:B------:R-:W-:Y:S01]  /*17ee0*/  FMUL.FTZ R40, R7, R40 ;  /* 0x0000002807287220 */ /* 0x000fe20000410000 */
[----:B------:R-:W-:Y:S01]  /*17ef0*/  IADD3 R18, R13, R14, RZ ;  /* 0x0000000e0d127210 */ /* 0x000fe20007ffe0ff */
        /* <DEDUP_REMOVED lines=14> */
[----:B--2---:R-:W2:Y:S01]  /*17fe0*/  S2R R92, SR_CTAID.Z ;  /* 0x00000000005c7919 */ /* 0x004ea20000002700 */
        /* <DEDUP_REMOVED lines=13> */
[----:B-1----:R-:W-:-:S03]  /*180c0*/  @P3 FMUL.FTZ R2, R2, 0.69314718246459960938 ;  /* 0x3f31721802023820 */ /* 0x002fc60000410000 */
[----:B------:R-:W-:-:S04]  /*180d0*/  SEL R7, R7, 0xffffffc0, !P1 ;  /* 0xffffffc007077807 */ /* 0x000fc80004800000 */
[----:B------:R-:W-:Y:S02]  /*180e0*/  IADD3 R15, R6, R7, RZ ;  /* 0x00000007060f7210 */ /* 0x000fe40007ffe0ff */
[----:B------:R-:W1:Y:S01]  /*180f0*/  S2R R6, SR_CTAID.Y ;  /* 0x0000000000067919 */ /* 0x000e620000002600 */
        /* <DEDUP_REMOVED lines=8> */
[----:B------:R-:W-:Y:S01]  /*18180*/  STS.64 [R17+0x800], R46 ;  /* 0x0008002e11007388 */ /* 0x000fe20000000a00 */
[----:B-1----:R-:W-:-:S03]  /*18190*/  IMAD R6, R6, c[0x0][0x210], R153 ;  /* 0x0000840006067a24 */ /* 0x002fc600078e0299 */
        /* <DEDUP_REMOVED lines=8> */
[----:B------:R-:W1:Y:S04]  /*18220*/  S2R R7, SR_CTAID.X ;  /* 0x0000000000077919 */ /* 0x000e680000002500 */
        /* <DEDUP_REMOVED lines=18> */
[----:B--2---:R-:W-:Y:S01]  /*18350*/  IMAD R77, R77, c[0x0][0x1c0], R92 ;  /* 0x000070004d4d7a24 */ /* 0x004fe200078e025c */
[----:B-1----:R-:W-:Y:S02]  /*18360*/  SHF.L.U32 R9, R7, 0x6, RZ ;  /* 0x0000000607097819 */ /* 0x002fe400000006ff */
        /* <DEDUP_REMOVED lines=43> */
.L_x_7935:
[----:B--234-:R-:W-:Y:S05]  /*18620*/  BSYNC B0 ;  /* 0x0000000000007941 */ /* 0x01cfea0003800000 */
.L_x_7934:
        /* <DEDUP_REMOVED lines=16> */
.L_x_7937:
[----:B------:R-:W-:Y:S05]  /*18730*/  BSYNC B0 ;  /* 0x0000000000007941 */ /* 0x000fea0003800000 */
.L_x_7936:
        /* <DEDUP_REMOVED lines=8> */
.L_x_7939:
[----:B------:R-:W-:Y:S05]  /*187c0*/  BSYNC B0 ;  /* 0x0000000000007941 */ /* 0x000fea0003800000 */
.L_x_7938:
        /* <DEDUP_REMOVED lines=8> */
.L_x_7941:
[----:B------:R-:W-:Y:S05]  /*18850*/  BSYNC B0 ;  /* 0x0000000000007941 */ /* 0x000fea0003800000 */
.L_x_7940:
        /* <DEDUP_REMOVED lines=8> */
.L_x_7943:
[----:B------:R-:W-:Y:S05]  /*188e0*/  BSYNC B0 ;  /* 0x0000000000007941 */ /* 0x000fea0003800000 */
.L_x_7942:
        /* <DEDUP_REMOVED lines=8> */
.L_x_7945:
[----:B------:R-:W-:Y:S05]  /*18970*/  BSYNC B0 ;  /* 0x0000000000007941 */ /* 0x000fea0003800000 */
.L_x_7944:
        /* <DEDUP_REMOVED lines=8> */
.L_x_7947:
[----:B------:R-:W-:Y:S05]  /*18a00*/  BSYNC B0 ;  /* 0x0000000000007941 */ /* 0x000fea0003800000 */
.L_x_7946:
        /* <DEDUP_REMOVED lines=8> */
.L_x_7949:
[----:B------:R-:W-:Y:S05]  /*18a90*/  BSYNC B0 ;  /* 0x0000000000007941 */ /* 0x000fea0003800000 */
.L_x_7948:
        /* <DEDUP_REMOVED lines=9> */
.L_x_7950:
        /* <DEDUP_REMOVED lines=13> */
.L_x_8286:


//--------------------- .text._ZN5flash24flash_fwd_splitkv_kernelI23Flash_fwd_kernel_traitsILi128ELi64ELi64ELi4ELb0ELb0EN7cutlass6half_tE19Flash_kernel_traitsILi128ELi64ELi64ELi4ES3_EELb1ELb0ELb1ELb0ELb0ELb1ELb1ELb1EEEvNS_16Flash_fwd_paramsE --------------------------
	.section	.text._ZN5flash24flash_fwd_splitkv_kernelI23Flash_fwd_kernel_traitsILi128ELi64ELi64ELi4ELb0ELb0EN7cutlass6half_tE19Flash_kernel_traitsILi128ELi64ELi64ELi4ES3_EELb1ELb0ELb1ELb0ELb0ELb1ELb1ELb1EEEvNS_16Flash_fwd_paramsE,"ax",@progbits
	.sectioninfo	@"SHI_REGISTERS=196"
	.align	128
        .global         _ZN5flash24flash_fwd_splitkv_kernelI23Flash_fwd_kernel_traitsILi128ELi64ELi64ELi4ELb0ELb0EN7cutlass6half_tE19Flash_kernel_traitsILi128ELi64ELi64ELi4ES3_EELb1ELb0ELb1ELb0ELb0ELb1ELb1ELb1EEEvNS_16Flash_fwd_paramsE
        .type           _ZN5flash24flash_fwd_splitkv_kernelI23Flash_fwd_kernel_traitsILi128ELi64ELi64ELi4ELb0ELb0EN7cutlass6half_tE19Flash_kernel_traitsILi128ELi64ELi64ELi4ES3_EELb1ELb0ELb1ELb0ELb0ELb1ELb1ELb1EEEvNS_16Flash_fwd_paramsE,@function
        .size           _ZN5flash24flash_fwd_splitkv_kernelI23Flash_fwd_kernel_traitsILi128ELi64ELi64ELi4ELb0ELb0EN7cutlass6half_tE19Flash_kernel_traitsILi128ELi64ELi64ELi4ES3_EELb1ELb0ELb1ELb0ELb0ELb1ELb1ELb1EEEvNS_16Flash_fwd_paramsE,(.L_x_8287 - _ZN5flash24flash_fwd_splitkv_kernelI23Flash_fwd_kernel_traitsILi128ELi64ELi64ELi4ELb0ELb0EN7cutlass6half_tE19Flash_kernel_traitsILi128ELi64ELi64ELi4ES3_EELb1ELb0ELb1ELb0ELb0ELb1ELb1ELb1EEEvNS_16Flash_fwd_paramsE)
        .other          _ZN5flash24flash_fwd_splitkv_kernelI23Flash_fwd_kernel_traitsILi128ELi64ELi64ELi4ELb0ELb0EN7cutlass6half_tE19Flash_kernel_traitsILi128ELi64ELi64ELi4ES3_EELb1ELb0ELb1ELb0ELb0ELb1ELb1ELb1EEEvNS_16Flash_fwd_paramsE,@"STO_CUDA_ENTRY STV_DEFAULT"
_ZN5flash24flash_fwd_splitkv_kernelI23Flash_fwd_kernel_traitsILi128ELi64ELi64ELi4ELb0ELb0EN7cutlass6half_tE19Flash_kernel_traitsILi128ELi64ELi64ELi4ES3_EELb1ELb0ELb1ELb0ELb0ELb1ELb1ELb1EEEvNS_16Flash_fwd_paramsE:
.text._ZN5flash24flash_fwd_splitkv_kernelI23Flash_fwd_kernel_traitsILi128ELi64ELi64ELi4ELb0ELb0EN7cutlass6half_tE19Flash_kernel_traitsILi128ELi64ELi64ELi4ES3_EELb1ELb0ELb1ELb0ELb0ELb1ELb1ELb1EEEvNS_16Flash_fwd_paramsE:
        /* <DEDUP_REMOVED lines=53> */
.L_x_7951:
[----:B-1-34-:R-:W-:Y:S02]  /*0350*/  MOV R3, c[0x0][0x218] ;  /* 0x0000860000037a02 */ /* 0x01afe40000000f00 */
.L_x_7952:
        /* <DEDUP_REMOVED lines=84> */
.L_x_7955:
[----:B------:R-:W-:Y:S05]  /*08a0*/  BSYNC B0 ;  /* 0x0000000000007941 */ /* 0x000fea0003800000 */
.L_x_7954:
        /* <DEDUP_REMOVED lines=8> */
.L_x_7957:
[----:B------:R-:W-:Y:S05]  /*0930*/  BSYNC B0 ;  /* 0x0000000000007941 */ /* 0x000fea0003800000 */
.L_x_7956:
        /* <DEDUP_REMOVED lines=8> */
.L_x_7959:
[----:B------:R-:W-:Y:S05]  /*09c0*/  BSYNC B0 ;  /* 0x0000000000007941 */ /* 0x000fea0003800000 */
.L_x_7958:
        /* <DEDUP_REMOVED lines=8> */
.L_x_7961:
[----:B------:R-:W-:Y:S05]  /*0a50*/  BSYNC B0 ;  /* 0x0000000000007941 */ /* 0x000fea0003800000 */
.L_x_7960:
        /* <DEDUP_REMOVED lines=8> */
.L_x_7963:
[----:B------:R-:W-:Y:S05]  /*0ae0*/  BSYNC B0 ;  /* 0x0000000000007941 */ /* 0x000fea0003800000 */
.L_x_7962:
        /* <DEDUP_REMOVED lines=8> */
.L_x_7965:
[----:B------:R-:W-:Y:S05]  /*0b70*/  BSYNC B0 ;  /* 0x0000000000007941 */ /* 0x000fea0003800000 */
.L_x_7964:
        /* <DEDUP_REMOVED lines=8> */
.L_x_7967:
[----:B------:R-:W-:Y:S05]  /*0c00*/  BSYNC B0 ;  /* 0x0000000000007941 */ /* 0x000fea0003800000 */
.L_x_7966:
        /* <DEDUP_REMOVED lines=8> */
.L_x_7969:
[----:B------:R-:W-:Y:S05]  /*0c90*/  BSYNC B0 ;  /* 0x0000000000007941 */ /* 0x000fea0003800000 */
.L_x_7968:
        /* <DEDUP_REMOVED lines=32> */
.L_x_7953:
        /* <DEDUP_REMOVED lines=93> */
.L_x_7970:
        /* <DEDUP_REMOVED lines=17> */
.L_x_7972:
        /* <DEDUP_REMOVED lines=54> */
.L_x_7971:
        /* <DEDUP_REMOVED lines=227> */
.L_x_8042:
        /* <DEDUP_REMOVED lines=15> */
.L_x_7975:
[----:B------:R-:W-:Y:S05]  /*2800*/  BSYNC B0 ;  /* 0x0000000000007941 */ /* 0x000fea0003800000 */
.L_x_7974:
        /* <DEDUP_REMOVED lines=15> */
.L_x_7977:
[----:B------:R-:W-:Y:S05]  /*2900*/  BSYNC B0 ;  /* 0x0000000000007941 */ /* 0x000fea0003800000 */
.L_x_7976:
        /* <DEDUP_REMOVED lines=15> */
.L_x_7979:
[----:B------:R-:W-:Y:S05]  /*2a00*/  BSYNC B0 ;  /* 0x0000000000007941 */ /* 0x000fea0003800000 */
.L_x_7978:
        /* <DEDUP_REMOVED lines=15> */
.L_x_7981:
[----:B------:R-:W-:Y:S05]  /*2b00*/  BSYNC B0 ;  /* 0x0000000000007941 */ /* 0x000fea0003800000 */
.L_x_7980:
        /* <DEDUP_REMOVED lines=66> */
.L_x_7987:
[----:B------:R-:W-:Y:S05]  /*2f30*/  BSYNC B0 ;  /* 0x0000000000007941 */ /* 0x000fea0003800000 */
.L_x_7986:
        /* <DEDUP_REMOVED lines=54> */
.L_x_7985:
[----:B------:R-:W-:Y:S05]  /*32a0*/  BSYNC B1 ;  /* 0x0000000000017941 */ /* 0x000fea0003800000 */
.L_x_7984:
        /* <DEDUP_REMOVED lines=64> */
.L_x_7991:
[----:B------:R-:W-:Y:S05]  /*36b0*/  BSYNC B0 ;  /* 0x0000000000007941 */ /* 0x000fea0003800000 */
.L_x_7990:
        /* <DEDUP_REMOVED lines=56> */
.L_x_7989:
[----:B------:R-:W-:Y:S05]  /*3a40*/  BSYNC B1 ;  /* 0x0000000000017941 */ /* 0x000fea0003800000 */
.L_x_7988:
        /* <DEDUP_REMOVED lines=64> */
.L_x_7995:
[----:B------:R-:W-:Y:S05]  /*3e50*/  BSYNC B0 ;  /* 0x0000000000007941 */ /* 0x000fea0003800000 */
.L_x_7994:
        /* <DEDUP_REMOVED lines=56> */
.L_x_7993:
[----:B------:R-:W-:Y:S05]  /*41e0*/  BSYNC B1 ;  /* 0x0000000000017941 */ /* 0x000fea0003800000 */
.L_x_7992:
        /* <DEDUP_REMOVED lines=68> */
.L_x_7999:
[----:B------:R-:W-:Y:S05]  /*4630*/  BSYNC B0 ;  /* 0x0000000000007941 */ /* 0x000fea0003800000 */
.L_x_7998:
        /* <DEDUP_REMOVED lines=56> */
.L_x_7997:
[----:B------:R-:W-:Y:S05]  /*49c0*/  BSYNC B1 ;  /* 0x0000000000017941 */ /* 0x000fea0003800000 */
.L_x_7996:
        /* <DEDUP_REMOVED lines=9> */
.L_x_7983:
        /* <DEDUP_REMOVED lines=95> */
.L_x_8006:
[----:B------:R-:W-:Y:S05]  /*5050*/  BSYNC B0 ;  /* 0x0000000000007941 */ /* 0x000fea0003800000 */
.L_x_8005:
[----:B------:R-:W-:Y:S05]  /*5060*/  MOV R89, R87 ;  /* 0x0000005700597202 */ /* 0x000fea0000000f00 */
[----:B-----5:R2:W-:Y:S02]  /*5070*/  STG.E.128 [R88.64], R36 ;  /* 0x0000002458007986 */ /* 0x0205e4000c101d06 */
.L_x_8004:
[----:B------:R-:W-:Y:S05]  /*5080*/  BSYNC B1 ;  /* 0x0000000000017941 */ /* 0x000fea0003800000 */
.L_x_8003:
        /* <DEDUP_REMOVED lines=93> */
.L_x_8008:
[----:B------:R-:W-:Y:S05]  /*5660*/  BSYNC B0 ;  /* 0x0000000000007941 */ /* 0x000fea0003800000 */
.L_x_8007:
[----:B------:R-:W-:Y:S05]  /*5670*/  MOV R89, R87 ;  /* 0x0000005700597202 */ /* 0x000fea0000000f00 */
[----:B-----5:R3:W-:Y:S02]  /*5680*/  STG.E.128 [R88.64+0x80], R36 ;  /* 0x0000802458007986 */ /* 0x0207e4000c101d06 */
.L_x_8002:
[----:B------:R-:W-:Y:S05]  /*5690*/  BSYNC B2 ;  /* 0x0000000000027941 */ /* 0x000fea0003800000 */
.L_x_8001:
        /* <DEDUP_REMOVED lines=100> */
.L_x_8014:
[----:B------:R-:W-:Y:S05]  /*5ce0*/  BSYNC B0 ;  /* 0x0000000000007941 */ /* 0x000fea0003800000 */
.L_x_8013:
[C---:B------:R-:W-:Y:S04]  /*5cf0*/  LEA R2, P0, R149.reuse, R88, 0x1 ;  /* 0x0000005895027211 */ /* 0x040fe800078008ff */
[----:B------:R-:W-:Y:S05]  /*5d00*/  LEA.HI.X R3, R149, R87, R148, 0x1, P0 ;  /* 0x0000005795037211 */ /* 0x000fea00000f0c94 */
[----:B-----5:R1:W-:Y:S04]  /*5d10*/  STG.E.128 [R2.64], R32 ;  /* 0x0000002002007986 */ /* 0x0203e8000c101d06 */
.L_x_8012:
[----:B------:R-:W-:Y:S05]  /*5d20*/  BSYNC B1 ;  /* 0x0000000000017941 */ /* 0x000fea0003800000 */
.L_x_8011:
        /* <DEDUP_REMOVED lines=97> */
.L_x_8016:
[----:B------:R-:W-:Y:S05]  /*6340*/  BSYNC B0 ;  /* 0x0000000000007941 */ /* 0x000fea0003800000 */
.L_x_8015:
[C---:B------:R-:W-:Y:S04]  /*6350*/  LEA R2, P0, R72.reuse, R88, 0x1 ;  /* 0x0000005848027211 */ /* 0x040fe800078008ff */
[----:B------:R-:W-:Y:S05]  /*6360*/  LEA.HI.X R3, R72, R87, R73, 0x1, P0 ;  /* 0x0000005748037211 */ /* 0x000fea00000f0c49 */
[----:B-----5:R4:W-:Y:S04]  /*6370*/  STG.E.128 [R2.64], R32 ;  /* 0x0000002002007986 */ /* 0x0209e8000c101d06 */
.L_x_8010:
[----:B------:R-:W-:Y:S05]  /*6380*/  BSYNC B2 ;  /* 0x0000000000027941 */ /* 0x000fea0003800000 */
.L_x_8009:
        /* <DEDUP_REMOVED lines=100> */
.L_x_8022:
[----:B------:R-:W-:Y:S05]  /*69d0*/  BSYNC B0 ;  /* 0x0000000000007941 */ /* 0x000fea0003800000 */
.L_x_8021:
[C---:B------:R-:W-:Y:S04]  /*69e0*/  LEA R2, P0, R156.reuse, R88, 0x1 ;  /* 0x000000589c027211 */ /* 0x040fe800078008ff */
[----:B------:R-:W-:Y:S05]  /*69f0*/  LEA.HI.X R3, R156, R87, R67, 0x1, P0 ;  /* 0x000000579c037211 */ /* 0x000fea00000f0c43 */
[----:B-----5:R4:W-:Y:S04]  /*6a00*/  STG.E.128 [R2.64], R32 ;  /* 0x0000002002007986 */ /* 0x0209e8000c101d06 */
.L_x_8020:
[----:B------:R-:W-:Y:S05]  /*6a10*/  BSYNC B1 ;  /* 0x0000000000017941 */ /* 0x000fea0003800000 */
.L_x_8019:
        /* <DEDUP_REMOVED lines=97> */
.L_x_8024:
[----:B------:R-:W-:Y:S05]  /*7030*/  BSYNC B0 ;  /* 0x0000000000007941 */ /* 0x000fea0003800000 */
.L_x_8023:
[C---:B------:R-:W-:Y:S04]  /*7040*/  LEA R2, P0, R74.reuse, R88, 0x1 ;  /* 0x000000584a027211 */ /* 0x040fe800078008ff */
[----:B------:R-:W-:Y:S05]  /*7050*/  LEA.HI.X R3, R74, R87, R75, 0x1, P0 ;  /* 0x000000574a037211 */ /* 0x000fea00000f0c4b */
[----:B-----5:R4:W-:Y:S04]  /*7060*/  STG.E.128 [R2.64], R32 ;  /* 0x0000002002007986 */ /* 0x0209e8000c101d06 */
.L_x_8018:
[----:B------:R-:W-:Y:S05]  /*7070*/  BSYNC B2 ;  /* 0x0000000000027941 */ /* 0x000fea0003800000 */
.L_x_8017:
        /* <DEDUP_REMOVED lines=102> */
.L_x_8030:
[----:B------:R-:W-:Y:S05]  /*76e0*/  BSYNC B0 ;  /* 0x0000000000007941 */ /* 0x000fea0003800000 */
.L_x_8029:
[C---:B------:R-:W-:Y:S01]  /*76f0*/  IMAD R0, R159.reuse, c[0x0][0x19c], RZ ;  /* 0x000067009f007a24 */ /* 0x040fe200078e02ff */
[----:B--23--:R-:W-:Y:S05]  /*7700*/  MOV R89, R87 ;  /* 0x0000005700597202 */ /* 0x00cfea0000000f00 */
[----:B------:R-:W-:Y:S05]  /*7710*/  IMAD.WIDE.U32 R2, R159, c[0x0][0x198], R88 ;  /* 0x000066009f027a25 */ /* 0x000fea00078e0058 */
[----:B------:R-:W-:Y:S05]  /*7720*/  IADD3 R3, R3, R0, RZ ;  /* 0x0000000003037210 */ /* 0x000fea0007ffe0ff */
[----:B-----5:R2:W-:Y:S02]  /*7730*/  STG.E.128 [R2.64], R32 ;  /* 0x0000002002007986 */ /* 0x0205e4000c101d06 */
.L_x_8028:
[----:B------:R-:W-:Y:S05]  /*7740*/  BSYNC B1 ;  /* 0x0000000000017941 */ /* 0x000fea0003800000 */
.L_x_8027:
        /* <DEDUP_REMOVED lines=97> */
.L_x_8032:
[----:B------:R-:W-:Y:S05]  /*7d60*/  BSYNC B0 ;  /* 0x0000000000007941 */ /* 0x000fea0003800000 */
.L_x_8031:
[C---:B------:R-:W-:Y:S04]  /*7d70*/  LEA R2, P0, R79.reuse, R88, 0x1 ;  /* 0x000000584f027211 */ /* 0x040fe800078008ff */
[----:B------:R-:W-:Y:S05]  /*7d80*/  LEA.HI.X R3, R79, R87, R78, 0x1, P0 ;  /* 0x000000574f037211 */ /* 0x000fea00000f0c4e */
[----:B-----5:R2:W-:Y:S04]  /*7d90*/  STG.E.128 [R2.64], R32 ;  /* 0x0000002002007986 */ /* 0x0205e8000c101d06 */
.L_x_8026:
[----:B------:R-:W-:Y:S05]  /*7da0*/  BSYNC B2 ;  /* 0x0000000000027941 */ /* 0x000fea0003800000 */
.L_x_8025:
        /* <DEDUP_REMOVED lines=8> */
.L_x_7982:
        /* <DEDUP_REMOVED lines=10> */
.L_x_8034:
[----:B------:R-:W-:Y:S05]  /*7ed0*/  BSYNC B0 ;  /* 0x0000000000007941 */ /* 0x000fea0003800000 */
.L_x_8033:
        /* <DEDUP_REMOVED lines=16> */
.L_x_8036:
[----:B------:R-:W-:Y:S05]  /*7fe0*/  BSYNC B0 ;  /* 0x0000000000007941 */ /* 0x000fea0003800000 */
.L_x_8035:
        /* <DEDUP_REMOVED lines=16> */
.L_x_8038:
[----:B------:R-:W-:Y:S05]  /*80f0*/  BSYNC B0 ;  /* 0x0000000000007941 */ /* 0x000fea0003800000 */
.L_x_8037:
        /* <DEDUP_REMOVED lines=21> */
.L_x_8039:
[----:B------:R-:W-:Y:S05]  /*8250*/  BSYNC B0 ;  /* 0x0000000000007941 */ /* 0x000fea0003800000 */
.L_x_8000:
        /* <DEDUP_REMOVED lines=80> */
.L_x_8040:
        /* <DEDUP_REMOVED lines=9> */
.L_x_8041:
[----:B------:R-:W-:Y:S04]  /*87f0*/  IADD3 R11, R11, -0x1, RZ ;  /* 0xffffffff0b0b7810 */ /* 0x000fe80007ffe0ff */
[----:B------:R-:W-:Y:S11]  /*8800*/  ISETP.GT.AND P0, PT, R11, R61, PT ;  /* 0x0000003d0b00720c */ /* 0x000ff60003f04270 */
[----:B------:R-:W-:Y:S02]  /*8810*/  @!UPT UIADD3 URZ, URZ, URZ, URZ ;  /* 0x0000003f3f3ff290 */ /* 0x000fe4000fffe03f */
[----:B------:R-:W-:-:S05]  /*8820*/  @P0 BRA `(.L_x_8042) ;  /* 0xffff9ee000000947 */ /* 0x000fca000383ffff */
.L_x_7973:
        /* <DEDUP_REMOVED lines=99> */
.L_x_8051:
[----:B------:R-:W-:Y:S05]  /*8e60*/  BSYNC B0 ;  /* 0x0000000000007941 */ /* 0x000fea0003800000 */
.L_x_8050:
[----:B-----5:R4:W-:Y:S02]  /*8e70*/  STS.128 [R156], R8 ;  /* 0x000000089c007388 */ /* 0x0209e40000000c00 */
.L_x_8049:
[----:B------:R-:W-:Y:S05]  /*8e80*/  BSYNC B1 ;  /* 0x0000000000017941 */ /* 0x000fea0003800000 */
.L_x_8048:
        /* <DEDUP_REMOVED lines=45> */
.L_x_8053:
[----:B------:R-:W-:Y:S05]  /*9160*/  BSYNC B0 ;  /* 0x0000000000007941 */ /* 0x000fea0003800000 */
.L_x_8052:
[----:B-----5:R1:W-:Y:S02]  /*9170*/  STS.128 [R156+0x2000], R8 ;  /* 0x002000089c007388 */ /* 0x0203e40000000c00 */
.L_x_8047:
[----:B------:R-:W-:Y:S05]  /*9180*/  BSYNC B2 ;  /* 0x0000000000027941 */ /* 0x000fea0003800000 */
.L_x_8046:
        /* <DEDUP_REMOVED lines=62> */
.L_x_8059:
[----:B------:R-:W-:Y:S05]  /*9570*/  BSYNC B0 ;  /* 0x0000000000007941 */ /* 0x000fea0003800000 */
.L_x_8058:
[----:B-----5:R4:W-:Y:S02]  /*9580*/  STS.128 [R156+0x800], R8 ;  /* 0x000800089c007388 */ /* 0x0209e40000000c00 */
.L_x_8057:
[----:B------:R-:W-:Y:S05]  /*9590*/  BSYNC B1 ;  /* 0x0000000000017941 */ /* 0x000fea0003800000 */
.L_x_8056:
        /* <DEDUP_REMOVED lines=47> */
.L_x_8061:
[----:B------:R-:W-:Y:S05]  /*9890*/  BSYNC B0 ;  /* 0x0000000000007941 */ /* 0x000fea0003800000 */
.L_x_8060:
[----:B-----5:R4:W-:Y:S02]  /*98a0*/  STS.128 [R156+0x2800], R8 ;  /* 0x002800089c007388 */ /* 0x0209e40000000c00 */
.L_x_8055:
[----:B------:R-:W-:Y:S05]  /*98b0*/  BSYNC B2 ;  /* 0x0000000000027941 */ /* 0x000fea0003800000 */
.L_x_8054:
        /* <DEDUP_REMOVED lines=63> */
.L_x_8067:
[----:B------:R-:W-:Y:S05]  /*9cb0*/  BSYNC B0 ;  /* 0x0000000000007941 */ /* 0x000fea0003800000 */
.L_x_8066:
[----:B-----5:R2:W-:Y:S02]  /*9cc0*/  STS.128 [R156+0x1000], R8 ;  /* 0x001000089c007388 */ /* 0x0205e40000000c00 */
.L_x_8065:
[----:B------:R-:W-:Y:S05]  /*9cd0*/  BSYNC B1 ;  /* 0x0000000000017941 */ /* 0x000fea0003800000 */
.L_x_8064:
        /* <DEDUP_REMOVED lines=44> */
.L_x_8069:
[----:B------:R-:W-:Y:S05]  /*9fa0*/  BSYNC B0 ;  /* 0x0000000000007941 */ /* 0x000fea0003800000 */
.L_x_8068:
[----:B-----5:R1:W-:Y:S02]  /*9fb0*/  STS.128 [R156+0x3000], R28 ;  /* 0x0030001c9c007388 */ /* 0x0203e40000000c00 */
.L_x_8063:
[----:B------:R-:W-:Y:S05]  /*9fc0*/  BSYNC B2 ;  /* 0x0000000000027941 */ /* 0x000fea0003800000 */
.L_x_8062:
        /* <DEDUP_REMOVED lines=60> */
.L_x_8074:
[----:B------:R-:W-:Y:S05]  /*a390*/  BSYNC B0 ;  /* 0x0000000000007941 */ /* 0x000fea0003800000 */
.L_x_8073:
[----:B-----5:R4:W-:Y:S02]  /*a3a0*/  STS.128 [R156+0x1800], R8 ;  /* 0x001800089c007388 */ /* 0x0209e40000000c00 */
.L_x_8072:
[----:B------:R-:W-:Y:S05]  /*a3b0*/  BSYNC B1 ;  /* 0x0000000000017941 */ /* 0x000fea0003800000 */
.L_x_8071:
        /* <DEDUP_REMOVED lines=44> */
.L_x_8076:
[----:B------:R-:W-:Y:S05]  /*a680*/  BSYNC B0 ;  /* 0x0000000000007941 */ /* 0x000fea0003800000 */
.L_x_8075:
[----:B-----5:R2:W-:Y:S01]  /*a690*/  STS.128 [R156+0x3800], R16 ;  /* 0x003800109c007388 */ /* 0x0205e20000000c00 */
[----:B------:R-:W-:Y:S05]  /*a6a0*/  BRA `(.L_x_8070) ;  /* 0x0000353000007947 */ /* 0x000fea0003800000 */
.L_x_8045:
        /* <DEDUP_REMOVED lines=90> */
.L_x_8082:
[----:B------:R-:W-:Y:S05]  /*ac50*/  BSYNC B0 ;  /* 0x0000000000007941 */ /* 0x000fea0003800000 */
.L_x_8081:
[----:B-----5:R4:W-:Y:S02]  /*ac60*/  STS.128 [R156], R24 ;  /* 0x000000189c007388 */ /* 0x0209e40000000c00 */
.L_x_8080:
[----:B------:R-:W-:Y:S05]  /*ac70*/  BSYNC B1 ;  /* 0x0000000000017941 */ /* 0x000fea0003800000 */
.L_x_8079:
        /* <DEDUP_REMOVED lines=86> */
.L_x_8084:
[----:B------:R-:W-:Y:S05]  /*b1e0*/  BSYNC B0 ;  /* 0x0000000000007941 */ /* 0x000fea0003800000 */
.L_x_8083:
[----:B-----5:R1:W-:Y:S02]  /*b1f0*/  STS.128 [R156+0x2000], R24 ;  /* 0x002000189c007388 */ /* 0x0203e40000000c00 */
.L_x_8078:
[----:B------:R-:W-:Y:S05]  /*b200*/  BSYNC B2 ;  /* 0x0000000000027941 */ /* 0x000fea0003800000 */
.L_x_8077:
        /* <DEDUP_REMOVED lines=95> */
.L_x_8090:
[----:B------:R-:W-:Y:S05]  /*b800*/  BSYNC B0 ;  /* 0x0000000000007941 */ /* 0x000fea0003800000 */
.L_x_8089:
[----:B-----5:R4:W-:Y:S02]  /*b810*/  STS.128 [R156+0x800], R24 ;  /* 0x000800189c007388 */ /* 0x0209e40000000c00 */
.L_x_8088:
[----:B------:R-:W-:Y:S05]  /*b820*/  BSYNC B1 ;  /* 0x0000000000017941 */ /* 0x000fea0003800000 */
.L_x_8087:
        /* <DEDUP_REMOVED lines=89> */
.L_x_8092:
[----:B------:R-:W-:Y:S05]  /*bdc0*/  BSYNC B0 ;  /* 0x0000000000007941 */ /* 0x000fea0003800000 */
.L_x_8091:
[----:B-----5:R1:W-:Y:S02]  /*bdd0*/  STS.128 [R156+0x2800], R20 ;  /* 0x002800149c007388 */ /* 0x0203e40000000c00 */
.L_x_8086:
[----:B------:R-:W-:Y:S05]  /*bde0*/  BSYNC B2 ;  /* 0x0000000000027941 */ /* 0x000fea0003800000 */
.L_x_8085:
        /* <DEDUP_REMOVED lines=96> */
.L_x_8098:
[----:B------:R-:W-:Y:S05]  /*c3f0*/  BSYNC B0 ;  /* 0x0000000000007941 */ /* 0x000fea0003800000 */
.L_x_8097:
[----:B-----5:R4:W-:Y:S02]  /*c400*/  STS.128 [R156+0x1000], R24 ;  /* 0x001000189c007388 */ /* 0x0209e40000000c00 */
.L_x_8096:
[----:B------:R-:W-:Y:S05]  /*c410*/  BSYNC B1 ;  /* 0x0000000000017941 */ /* 0x000fea0003800000 */
.L_x_8095:
        /* <DEDUP_REMOVED lines=89> */
.L_x_8100:
[----:B------:R-:W-:Y:S05]  /*c9b0*/  BSYNC B0 ;  /* 0x0000000000007941 */ /* 0x000fea0003800000 */
.L_x_8099:
[----:B-----5:R4:W-:Y:S02]  /*c9c0*/  STS.128 [R156+0x3000], R24 ;  /* 0x003000189c007388 */ /* 0x0209e40000000c00 */
.L_x_8094:
[----:B------:R-:W-:Y:S05]  /*c9d0*/  BSYNC B2 ;  /* 0x0000000000027941 */ /* 0x000fea0003800000 */
.L_x_8093:
        /* <DEDUP_REMOVED lines=95> */
.L_x_8104:
[----:B------:R-:W-:Y:S05]  /*cfd0*/  BSYNC B0 ;  /* 0x0000000000007941 */ /* 0x000fea0003800000 */
.L_x_8103:
[----:B-----5:R1:W-:Y:S02]  /*cfe0*/  STS.128 [R156+0x1800], R20 ;  /* 0x001800149c007388 */ /* 0x0203e40000000c00 */
.L_x_8102:
[----:B------:R-:W-:Y:S05]  /*cff0*/  BSYNC B1 ;  /* 0x0000000000017941 */ /* 0x000fea0003800000 */
.L_x_8101:
        /* <DEDUP_REMOVED lines=94> */
.L_x_8106:
[----:B------:R-:W-:Y:S05]  /*d5e0*/  BSYNC B0 ;  /* 0x0000000000007941 */ /* 0x000fea0003800000 */
.L_x_8105:
[----:B-----5:R1:W-:Y:S01]  /*d5f0*/  STS.128 [R156+0x3800], R20 ;  /* 0x003800149c007388 */ /* 0x0203e20000000c00 */
[----:B------:R-:W-:Y:S05]  /*d600*/  BRA `(.L_x_8070) ;  /* 0x000005d000007947 */ /* 0x000fea0003800000 */
.L_x_8044:
        /* <DEDUP_REMOVED lines=20> */
.L_x_8108:
[----:B------:R-:W-:Y:S05]  /*d750*/  BSYNC B0 ;  /* 0x0000000000007941 */ /* 0x000fea0003800000 */
.L_x_8107:
        /* <DEDUP_REMOVED lines=22> */
.L_x_8110:
[----:B------:R-:W-:Y:S05]  /*d8c0*/  BSYNC B0 ;  /* 0x0000000000007941 */ /* 0x000fea0003800000 */
.L_x_8109:
        /* <DEDUP_REMOVED lines=23> */
.L_x_8112:
[----:B------:R-:W-:Y:S05]  /*da40*/  BSYNC B0 ;  /* 0x0000000000007941 */ /* 0x000fea0003800000 */
.L_x_8111:
        /* <DEDUP_REMOVED lines=25> */
.L_x_8070:
[----:B------:R-:W-:Y:S05]  /*dbe0*/  BSYNC B3 ;  /* 0x0000000000037941 */ /* 0x000fea0003800000 */
.L_x_8043:
        /* <DEDUP_REMOVED lines=24> */
.L_x_8114:
[----:B------:R-:W-:Y:S05]  /*dd70*/  BSYNC B0 ;  /* 0x0000000000007941 */ /* 0x000fea0003800000 */
.L_x_8113:
        /* <DEDUP_REMOVED lines=22> */
.L_x_8116:
[----:B------:R-:W-:Y:S05]  /*dee0*/  BSYNC B0 ;  /* 0x0000000000007941 */ /* 0x000fea0003800000 */
.L_x_8115:
        /* <DEDUP_REMOVED lines=26> */
.L_x_8118:
[----:B------:R-:W-:Y:S05]  /*e090*/  BSYNC B0 ;  /* 0x0000000000007941 */ /* 0x000fea0003800000 */
.L_x_8117:
        /* <DEDUP_REMOVED lines=29> */
.L_x_8120:
[----:B------:R-:W-:Y:S05]  /*e270*/  BSYNC B0 ;  /* 0x0000000000007941 */ /* 0x000fea0003800000 */
.L_x_8119:
        /* <DEDUP_REMOVED lines=39> */
.L_x_8122:
[----:B-1----:R-:W-:Y:S05]  /*e4f0*/  BSYNC B0 ;  /* 0x0000000000007941 */ /* 0x002fea0003800000 */
.L_x_8121:
        /* <DEDUP_REMOVED lines=22> */
.L_x_8124:
[----:B------:R-:W-:Y:S05]  /*e660*/  BSYNC B0 ;  /* 0x0000000000007941 */ /* 0x000fea0003800000 */
.L_x_8123:
        /* <DEDUP_REMOVED lines=26> */
.L_x_8126:
[----:B------:R-:W-:Y:S05]  /*e810*/  BSYNC B0 ;  /* 0x0000000000007941 */ /* 0x000fea0003800000 */
.L_x_8125:
        /* <DEDUP_REMOVED lines=28> */
.L_x_8128:
[----:B------:R-:W-:Y:S05]  /*e9e0*/  BSYNC B0 ;  /* 0x0000000000007941 */ /* 0x000fea0003800000 */
.L_x_8127:
        /* <DEDUP_REMOVED lines=31> */
[----:B------:R-:W-:-:S02]  /*ebe0*/  IADD3 R108, R42, 0x19, RZ ;  /* 0x000000192a6c7810 */ /* 0x000fc40007ffe0ff */
        /* <DEDUP_REMOVED lines=8> */
[----:B------:R-:W-:Y:S01]  /*ec70*/  LDSM.16.M88.4 R72, [R144] ;  /* 0x000000009048783b */ /* 0x000fe20000000200 */
[C---:B------:R-:W-:Y:S01]  /*ec80*/  IMAD R142, R43.reuse, 0x2, R146 ;  /* 0x000000022b8e7824 */ /* 0x040fe200078e0292 */
[----:B------:R-:W-:Y:S01]  /*ec90*/  IADD3 R46, R42, 0x8, RZ ;  /* 0x000000082a2e7810 */ /* 0x000fe20007ffe0ff */
[----:B------:R-:W-:Y:S01]  /*eca0*/  IMAD R141, R43, 0x2, R144 ;  /* 0x000000022b8d7824 */ /* 0x000fe200078e0290 */
[----:B------:R-:W-:Y:S01]  /*ecb0*/  LDSM.16.M88.4 R96, [R143] ;  /* 0x000000008f60783b */ /* 0x000fe20000000200 */
[----:B------:R-:W-:-:S02]  /*ecc0*/  SEL R2, R2, 0xffffffc0, !P2 ;  /* 0xffffffc002027807 */ /* 0x000fc40005000000 */
[C---:B------:R-:W-:Y:S01]  /*ecd0*/  IADD3 R44, R42.reuse, 0x1, RZ ;  /* 0x000000012a2c7810 */ /* 0x040fe20007ffe0ff */
[----:B------:R-:W5:Y:S01]  /*ece0*/  LDSM.16.M88.4 R32, [R145+0x4800] ;  /* 0x004800009120783b */ /* 0x000f620000000200 */
[----:B------:R-:W-:Y:S01]  /*ecf0*/  I2F R113, R108 ;  /* 0x0000006c00717306 */ /* 0x000fe20000201400 */
[----:B------:R-:W-:Y:S01]  /*ed00*/  IMAD.IADD R139, R145, 0x1, R2 ;  /* 0x00000001918b7824 */ /* 0x000fe200078e0202 */
[----:B------:R-:W-:Y:S01]  /*ed10*/  IADD3 R100, R42, 0x11, RZ ;  /* 0x000000112a647810 */ /* 0x000fe20007ffe0ff */
[----:B------:R-:W1:Y:S01]  /*ed20*/  LDSM.16.M88.4 R24, [R145+0x5000] ;  /* 0x005000009118783b */ /* 0x000e620000000200 */
[----:B------:R-:W-:Y:S01]  /*ed30*/  IMAD.IADD R132, R2, 0x1, R143 ;  /* 0x0000000102847824 */ /* 0x000fe200078e028f */
[----:B------:R-:W-:Y:S02]  /*ed40*/  IADD3 R2, R54, R57, -R152 ;  /* 0x0000003936027210 */ /* 0x000fe40007ffe898 */
[----:B------:R-:W3:Y:S01]  /*ed50*/  LDSM.16.M88.4 R76, [R145+0x5800] ;  /* 0x00580000914c783b */ /* 0x000ee20000000200 */
[----:B------:R-:W-:Y:S01]  /*ed60*/  I2F R55, R46 ;  /* 0x0000002e00377306 */ /* 0x000fe20000201400 */
[----:B------:R-:W-:-:S02]  /*ed70*/  IADD3 R103, R2, c[0x0][0x2e8], RZ ;  /* 0x0000ba0002677a10 */ /* 0x000fc40007ffe0ff */
[----:B------:R-:W-:Y:S01]  /*ed80*/  LDSM.16.M88.4 R12, [R139+0x4000] ;  /* 0x004000008b0c783b */ /* 0x000fe20000000200 */
[----:B------:R-:W-:Y:S02]  /*ed90*/  IADD3 R58, R42, 0x10, RZ ;  /* 0x000000102a3a7810 */ /* 0x000fe40007ffe0ff */
[C---:B------:R-:W-:Y:S01]  /*eda0*/  IADD3 R57, R103.reuse, 0x8, RZ ;  /* 0x0000000867397810 */ /* 0x040fe20007ffe0ff */
[----:B------:R-:W4:Y:S01]  /*edb0*/  LDSM.16.M88.4 R16, [R142] ;  /* 0x000000008e10783b */ /* 0x000f220000000200 */
[-C--:B------:R-:W-:Y:S01]  /*edc0*/  IMNMX R103, R103, R54.reuse, PT ;  /* 0x0000003667677217 */ /* 0x080fe20003800200 */
[----:B------:R-:W-:Y:S01]  /*edd0*/  I2F R53, R44 ;  /* 0x0000002c00357306 */ /* 0x000fe20000201400 */
[----:B------:R-:W-:Y:S01]  /*ede0*/  IMNMX R124, R57, R54, PT ;  /* 0x00000036397c7217 */ /* 0x000fe20003800200 */
[----:B------:R-:W1:Y:S01]  /*edf0*/  LDSM.16.M88.4 R68, [R143+0x800] ;  /* 0x000800008f44783b */ /* 0x000e620000000200 */
[CC--:B------:R-:W-:Y:S02]  /*ee00*/  ISETP.GE.AND P5, PT, R44.reuse, R103.reuse, PT ;  /* 0x000000672c00720c */ /* 0x0c0fe40003fa6270 */
[----:B------:R-:W-:Y:S01]  /*ee10*/  ISETP.GE.AND P0, PT, R44, R124, PT ;  /* 0x0000007c2c00720c */ /* 0x000fe20003f06270 */
[----:B------:R-:W3:Y:S01]  /*ee20*/  LDSM.16.M88.4 R60, [R143+0x1800] ;  /* 0x001800008f3c783b */ /* 0x000ee20000000200 */
[----:B------:R-:W-:Y:S01]  /*ee30*/  ISETP.GE.AND P6, PT, R56, R103, PT ;  /* 0x000000673800720c */ /* 0x000fe20003fc6270 */
[----:B------:R-:W-:Y:S01]  /*ee40*/  I2F R109, R100 ;  /* 0x00000064006d7306 */ /* 0x000fe20000201400 */
[C---:B------:R-:W-:Y:S01]  /*ee50*/  IADD3 R110, R42.reuse, 0x20, RZ ;  /* 0x000000202a6e7810 */ /* 0x040fe20007ffe0ff */
[----:B--2---:R-:W-:Y:S01]  /*ee60*/  HMMA.16816.F32 R4, R92, R48, RZ ;  /* 0x000000305c04723c */ /* 0x004fe200000018ff */
[----:B------:R-:W2:Y:S01]  /*ee70*/  LDSM.16.M88.4 R64, [R143+0x1000] ;  /* 0x001000008f40783b */ /* 0x000ea20000000200 */
[----:B------:R-:W-:-:S02]  /*ee80*/  IADD3 R116, R42, 0x29, RZ ;  /* 0x000000292a747810 */ /* 0x000fc40007ffe0ff */
[----:B------:R-:W-:Y:S01]  /*ee90*/  IADD3 R120, R42, 0x38, RZ ;  /* 0x000000382a787810 */ /* 0x000fe20007ffe0ff */
[----:B------:R-:W-:Y:S01]  /*eea0*/  LDSM.16.M88.4 R80, [R141] ;  /* 0x000000008d50783b */ /* 0x000fe20000000200 */
[----:B------:R-:W-:Y:S01]  /*eeb0*/  I2F R107, R58 ;  /* 0x0000003a006b7306 */ /* 0x000fe20000201400 */
[----:B------:R-:W-:Y:S01]  /*eec0*/  ISETP.GE.AND P4, PT, R46, R103, PT ;  /* 0x000000672e00720c */ /* 0x000fe20003f86270 */
[C---:B------:R-:W-:Y:S01]  /*eed0*/  HMMA.16816.F32 R48, R92.reuse, R50, RZ ;  /* 0x000000325c30723c */ /* 0x040fe200000018ff */
[----:B------:R-:W-:Y:S01]  /*eee0*/  LDSM.16.M88.4 R8, [R139+0x4800] ;  /* 0x004800008b08783b */ /* 0x000fe20000000200 */
[----:B------:R-:W-:Y:S02]  /*eef0*/  LOP3.LUT R2, R40, R41, RZ, 0xfc, !PT ;  /* 0x0000002928027212 */ /* 0x000fe400078efcff */
[C---:B------:R-:W-:Y:S01]  /*ef00*/  IADD3 R114, R42.reuse, 0x28, RZ ;  /* 0x000000282a727810 */ /* 0x040fe20007ffe0ff */
[----:B---3--:R-:W-:Y:S01]  /*ef10*/  LDSM.16.M88.4 R88, [R139+0x5000] ;  /* 0x005000008b58783b */ /* 0x008fe20000000200 */
[----:B------:R-:W-:Y:S01]  /*ef20*/  I2F R115, R110 ;  /* 0x0000006e00737306 */ /* 0x000fe20000201400 */
[----:B------:R-:W-:Y:S01]  /*ef30*/  IADD3 R112, R42, 0x21, RZ ;  /* 0x000000212a707810 */ /* 0x000fe20007ffe0ff */
[----:B-----5:R-:W-:Y:S01]  /*ef40*/  HMMA.16816.F32 R36, R92, R32, RZ ;  /* 0x000000205c24723c */ /* 0x020fe200000018ff */
[----:B------:R-:W-:Y:S01]  /*ef50*/  LDSM.16.M88.4 R84, [R139+0x5800] ;  /* 0x005800008b54783b */ /* 0x000fe20000000200 */
[----:B------:R-:W-:-:S02]  /*ef60*/  ISETP.GE.AND P2, PT, R56, R124, PT ;  /* 0x0000007c3800720c */ /* 0x000fc40003f46270 */
[----:B------:R-:W-:Y:S02]  /*ef70*/  IADD3 R118, R42, 0x30, RZ ;  /* 0x000000302a767810 */ /* 0x000fe40007ffe0ff */
[----:B------:R-:W-:Y:S01]  /*ef80*/  I2F R121, R116 ;  /* 0x0000007400797306 */ /* 0x000fe20000201400 */
[----:B------:R-:W-:Y:S01]  /*ef90*/  ISETP.GE.AND P1, PT, R46, R124, PT ;  /* 0x0000007c2e00720c */ /* 0x000fe20003f26270 */
[----:B------:R-:W-:Y:S01]  /*efa0*/  HMMA.16816.F32 R4, R72, R96, R4 ;  /* 0x000000604804723c */ /* 0x000fe20000001804 */
[C---:B------:R-:W-:Y:S02]  /*efb0*/  IADD3 R122, R42.reuse, 0x39, RZ ;  /* 0x000000392a7a7810 */ /* 0x040fe40007ffe0ff */
[C---:B------:R-:W-:Y:S02]  /*efc0*/  IADD3 R135, R143.reuse, 0x800, RZ ;  /* 0x000008008f877810 */ /* 0x040fe40007ffe0ff */
[C---:B------:R-:W-:Y:S01]  /*efd0*/  IADD3 R134, R143.reuse, 0x1000, RZ ;  /* 0x000010008f867810 */ /* 0x040fe20007ffe0ff */
[----:B------:R-:W-:Y:S01]  /*efe0*/  I2F R131, R120 ;  /* 0x0000007800837306 */ /* 0x000fe20000201400 */
[----:B------:R-:W-:Y:S01]  /*eff0*/  IADD3 R130, R143, 0x2800, RZ ;  /* 0x000028008f827810 */ /* 0x000fe20007ffe0ff */
[C---:B-1----:R-:W-:Y:S06]  /*f000*/  HMMA.16816.F32 R28, R92.reuse, R24, RZ ;  /* 0x000000185c1c723c */ /* 0x042fec00000018ff */
[----:B------:R-:W-:Y:S02]  /*f010*/  I2F R119, R114 ;  /* 0x0000007200777306 */ /* 0x000fe40000201400 */
[C---:B------:R-:W-:Y:S06]  /*f020*/  HMMA.16816.F32 R32, R92.reuse, R34, RZ ;  /* 0x000000225c20723c */ /* 0x040fec00000018ff */
[----:B------:R-:W-:Y:S02]  /*f030*/  I2F R117, R112 ;  /* 0x0000007000757306 */ /* 0x000fe40000201400 */
[C---:B------:R-:W-:Y:S06]  /*f040*/  HMMA.16816.F32 R24, R92.reuse, R26, RZ ;  /* 0x0000001a5c18723c */ /* 0x040fec00000018ff */
[----:B------:R-:W-:Y:S02]  /*f050*/  I2F R129, R118 ;  /* 0x0000007600817306 */ /* 0x000fe40000201400 */
[----:B------:R-:W-:Y:S06]  /*f060*/  HMMA.16816.F32 R20, R92, R76, RZ ;  /* 0x0000004c5c14723c */ /* 0x000fec00000018ff */
[----:B------:R-:W-:Y:S02]  /*f070*/  I2F R133, R122 ;  /* 0x0000007a00857306 */ /* 0x000fe40000201400 */
[----:B------:R-:W-:Y:S01]  /*f080*/  HMMA.16816.F32 R48, R72, R98, R48 ;  /* 0x000000624830723c */ /* 0x000fe20000001830 */
[----:B------:R-:W-:Y:S07]  /*f090*/  LDSM.16.M88.4 R96, [R145+0x7000] ;  /* 0x007000009160783b */ /* 0x000fee0000000200 */
[----:B------:R-:W-:Y:S01]  /*f0a0*/  HMMA.16816.F32 R92, R92, R78, RZ ;  /* 0x0000004e5c5c723c */ /* 0x000fe200000018ff */
[----:B------:R-:W1:Y:S07]  /*f0b0*/  LDSM.16.M88.4 R76, [R132] ;  /* 0x00000000844c783b */ /* 0x000e6e0000000200 */
[C---:B----4-:R-:W-:Y:S08]  /*f0c0*/  HMMA.16816.F32 R4, R16.reuse, R12, R4 ;  /* 0x0000000c1004723c */ /* 0x050ff00000001804 */
[----:B------:R-:W-:Y:S01]  /*f0d0*/  HMMA.16816.F32 R48, R16, R14, R48 ;  /* 0x0000000e1030723c */ /* 0x000fe20000001830 */
[----:B------:R-:W-:Y:S07]  /*f0e0*/  LDSM.16.M88.4 R12, [R143+0x2000] ;  /* 0x002000008f0c783b */ /* 0x000fee0000000200 */
[C---:B------:R-:W-:Y:S08]  /*f0f0*/  HMMA.16816.F32 R36, R72.reuse, R68, R36 ;  /* 0x000000444824723c */ /* 0x040ff00000001824 */
[C---:B------:R-:W-:Y:S01]  /*f100*/  HMMA.16816.F32 R32, R72.reuse, R70, R32 ;  /* 0x000000464820723c */ /* 0x040fe20000001820 */
[----:B------:R-:W-:Y:S07]  /*f110*/  LDSM.16.M88.4 R68, [R146+0x2000] ;  /* 0x002000009244783b */ /* 0x000fee0000000200 */
[C---:B------:R-:W-:Y:S08]  /*f120*/  HMMA.16816.F32 R20, R72.reuse, R60, R20 ;  /* 0x0000003c4814723c */ /* 0x040ff00000001814 */
[C---:B------:R-:W-:Y:S01]  /*f130*/  HMMA.16816.F32 R92, R72.reuse, R62, R92 ;  /* 0x0000003e485c723c */ /* 0x040fe2000000185c */
[----:B------:R-:W3:Y:S07]  /*f140*/  LDSM.16.M88.4 R60, [R145+0x6000] ;  /* 0x00600000913c783b */ /* 0x000eee0000000200 */
[C---:B--2---:R-:W-:Y:S08]  /*f150*/  HMMA.16816.F32 R28, R72.reuse, R64, R28 ;  /* 0x00000040481c723c */ /* 0x044ff0000000181c */
[----:B------:R-:W-:Y:S01]  /*f160*/  HMMA.16816.F32 R24, R72, R66, R24 ;  /* 0x000000424818723c */ /* 0x000fe20000001818 */
[----:B------:R-:W2:Y:S04]  /*f170*/  LDSM.16.M88.4 R64, [R132+0x800] ;  /* 0x000800008440783b */ /* 0x000ea80000000200 */
        /* <DEDUP_REMOVED lines=12> */
[C---:B---3--:R-:W-:Y:S08]  /*f240*/  HMMA.16816.F32 R4, R68.reuse, R60, R4 ;  /* 0x0000003c4404723c */ /* 0x048ff00000001804 */
[----:B------:R-:W-:Y:S01]  /*f250*/  HMMA.16816.F32 R48, R68, R62, R48 ;  /* 0x0000003e4430723c */ /* 0x000fe20000001830 */
[----:B------:R-:W-:Y:S07]  /*f260*/  LDSM.16.M88.4 R60, [R143+0x2800] ;  /* 0x002800008f3c783b */ /* 0x000fee0000000200 */
[C---:B--2---:R-:W-:Y:S08]  /*f270*/  HMMA.16816.F32 R36, R80.reuse, R64, R36 ;  /* 0x000000405024723c */ /* 0x044ff00000001824 */
        /* <DEDUP_REMOVED lines=38> */
[----:B------:R-:W-:Y:S08]  /*f4e0*/  HMMA.16816.F32 R92, R80, R62, R92 ;  /* 0x0000003e505c723c */ /* 0x000ff0000000185c */
[----:B------:R-:W-:Y:S01]  /*f4f0*/  HMMA.16816.F32 R36, R28, R72, R36 ;  /* 0x000000481c24723c */ /* 0x000fe20000001824 */
[----:B------:R-:W-:-:S02]  /*f500*/  FMUL.FTZ R49, R49, c[0x0][0x2ec] ;  /* 0x0000bb0031317a20 */ /* 0x000fc40000410000 */
[----:B------:R-:W-:Y:S02]  /*f510*/  FMUL.FTZ R48, R48, c[0x0][0x2ec] ;  /* 0x0000bb0030307a20 */ /* 0x000fe40000410000 */
[----:B------:R-:W-:Y:S02]  /*f520*/  FMUL.FTZ R51, R51, c[0x0][0x2ec] ;  /* 0x0000bb0033337a20 */ /* 0x000fe40000410000 */
[----:B------:R-:W-:Y:S01]  /*f530*/  MUFU.TANH R49, R49 ;  /* 0x0000003100317308 */ /* 0x000fe20000002400 */
[----:B--2---:R-:W-:Y:S01]  /*f540*/  HMMA.16816.F32 R20, R68, R4, R20 ;  /* 0x000000044414723c */ /* 0x004fe20000001814 */
[----:B------:R-:W-:-:S06]  /*f550*/  FMUL.FTZ R50, R50, c[0x0][0x2ec] ;  /* 0x0000bb0032327a20 */ /* 0x000fcc0000410000 */
[----:B------:R-:W1:Y:S01]  /*f560*/  MUFU.TANH R48, R48 ;  /* 0x0000003000307308 */ /* 0x000e620000002400 */
[----:B------:R-:W-:Y:S01]  /*f570*/  HMMA.16816.F32 R92, R68, R6, R92 ;  /* 0x00000006445c723c */ /* 0x000fe2000000185c */
[----:B------:R-:W-:Y:S06]  /*f580*/  LDSM.16.M88.4 R4, [R132+0x3800] ;  /* 0x003800008404783b */ /* 0x000fec0000000200 */
[----:B------:R-:W2:Y:S01]  /*f590*/  MUFU.TANH R51, R51 ;  /* 0x0000003300337308 */ /* 0x000ea20000002400 */
[----:B------:R-:W-:Y:S01]  /*f5a0*/  HMMA.16816.F32 R24, R8, R66, R24 ;  /* 0x000000420818723c */ /* 0x000fe20000001818 */
[----:B------:R-:W-:-:S02]  /*f5b0*/  FMUL.FTZ R60, R36, c[0x0][0x2ec] ;  /* 0x0000bb00243c7a20 */ /* 0x000fc40000410000 */
[----:B------:R-:W-:Y:S02]  /*f5c0*/  FMUL.FTZ R61, R37, c[0x0][0x2ec] ;  /* 0x0000bb00253d7a20 */ /* 0x000fe40000410000 */
[----:B------:R-:W-:Y:S02]  /*f5d0*/  FMUL.FTZ R62, R39, c[0x0][0x2ec] ;  /* 0x0000bb00273e7a20 */ /* 0x000fe40000410000 */
[----:B------:R-:W-:Y:S01]  /*f5e0*/  FMUL.FTZ R66, R38, c[0x0][0x2ec] ;  /* 0x0000bb0026427a20 */ /* 0x000fe20000410000 */
[----:B------:R-:W-:Y:S01]  /*f5f0*/  HMMA.16816.F32 R76, R32, R14, R76 ;  /* 0x0000000e204c723c */ /* 0x000fe2000000184c */
[----:B------:R-:W4:Y:S01]  /*f600*/  LDSM.16.M88.4 R36, [R139+0x7800] ;  /* 0x007800008b24783b */ /* 0x000f220000000200 */
[----:B------:R-:W5:Y:S01]  /*f610*/  MUFU.TANH R61, R61 ;  /* 0x0000003d003d7308 */ /* 0x000f620000002400 */
[----:B-1----:R-:W-:Y:S02]  /*f620*/  FFMA.FTZ R48, R0, R55, R48 ;  /* 0x0000003700307223 */ /* 0x002fe40000010030 */
[----:B------:R-:W1:Y:S01]  /*f630*/  LDSM.16.M88.4 R12, [R132+0x3000] ;  /* 0x00300000840c783b */ /* 0x000e620000000200 */
[----:B------:R-:W-:-:S04]  /*f640*/  DEPBAR.LE SB0, 0x0 ;  /* 0x000080000000791a */ /* 0x000fc80000000000 */
[----:B------:R-:W-:Y:S01]  /*f650*/  HMMA.16816.F32 R20, R8, R16, R20 ;  /* 0x000000100814723c */ /* 0x000fe20000001814 */
[----:B------:R-:W5:Y:S01]  /*f660*/  MUFU.TANH R60, R60 ;  /* 0x0000003c003c7308 */ /* 0x000f620000002400 */
[----:B--2---:R-:W-:-:S06]  /*f670*/  FFMA.FTZ R51, R0, R59, R51 ;  /* 0x0000003b00337223 */ /* 0x004fcc0000010033 */
[----:B------:R-:W-:Y:S01]  /*f680*/  HMMA.16816.F32 R92, R8, R18, R92 ;  /* 0x00000012085c723c */ /* 0x000fe2000000185c */
[----:B------:R-:W2:Y:S06]  /*f690*/  MUFU.TANH R66, R66 ;  /* 0x0000004200427308 */ /* 0x000eac0000002400 */
[C---:B------:R-:W-:Y:S01]  /*f6a0*/  FFMA.FTZ R9, R0.reuse, R53, R123 ;  /* 0x0000003500097223 */ /* 0x040fe2000001007b */
[----:B---3--:R-:W-:Y:S01]  /*f6b0*/  HMMA.16816.F32 R24, R32, R86, R24 ;  /* 0x000000562018723c */ /* 0x008fe20000001818 */
[----:B------:R-:W3:Y:S01]  /*f6c0*/  MUFU.TANH R50, R50 ;  /* 0x0000003200327308 */ /* 0x000ee20000002400 */
[----:B-----5:R-:W-:-:S02]  /*f6d0*/  FFMA.FTZ R11, R0, R109, R61 ;  /* 0x0000006d000b7223 */ /* 0x020fc4000001003d */
[----:B------:R-:W-:Y:S01]  /*f6e0*/  FSEL R9, R9, -INF , !P5 ;  /* 0xff80000009097808 */ /* 0x000fe20006800000 */
[----:B------:R-:W-:Y:S01]  /*f6f0*/  FFMA.FTZ R19, R0, R107, R60 ;  /* 0x0000006b00137223 */ /* 0x000fe2000001003c */
[----:B------:R-:W-:Y:S02]  /*f700*/  ISETP.GE.AND P5, PT, R58, R103, PT ;  /* 0x000000673a00720c */ /* 0x000fe40003fa6270 */
[----:B------:R-:W-:Y:S01]  /*f710*/  HMMA.16816.F32 R88, R32, R84, R88 ;  /* 0x000000542058723c */ /* 0x000fe20000001858 */
[----:B------:R-:W5:Y:S01]  /*f720*/  MUFU.TANH R62, R62 ;  /* 0x0000003e003e7308 */ /* 0x000f620000002400 */
[----:B--2---:R-:W-:Y:S01]  /*f730*/  FFMA.FTZ R8, R0, R107, R66 ;  /* 0x0000006b00087223 */ /* 0x004fe20000010042 */
[----:B------:R-:W-:Y:S02]  /*f740*/  FSEL R19, R19, -INF , !P5 ;  /* 0xff80000013137808 */ /* 0x000fe40006800000 */
[----:B------:R-:W-:-:S03]  /*f750*/  ISETP.GE.AND P5, PT, R108, R103, PT ;  /* 0x000000676c00720c */ /* 0x000fc60003fa6270 */
[----:B------:R-:W-:Y:S01]  /*f760*/  HMMA.16816.F32 R76, R28, R74, R76 ;  /* 0x0000004a1c4c723c */ /* 0x000fe2000000184c */
[----:B---3--:R-:W-:-:S05]  /*f770*/  FFMA.FTZ R18, R0, R55, R50 ;  /* 0x0000003700127223 */ /* 0x008fca0000010032 */
[----:B------:R-:W-:Y:S02]  /*f780*/  FSEL R18, R18, -INF , !P1 ;  /* 0xff80000012127808 */ /* 0x000fe40004800000 */
[----:B----4-:R-:W-:Y:S01]  /*f790*/  HMMA.16816.F32 R20, R32, R36, R20 ;  /* 0x000000242014723c */ /* 0x010fe20000001814 */
[----:B-----5:R-:W-:Y:S01]  /*f7a0*/  FFMA.FTZ R10, R0, R109, R62 ;  /* 0x0000006d000a7223 */ /* 0x020fe2000001003e */
[----:B------:R-:W-:Y:S01]  /*f7b0*/  BAR.SYNC.DEFER_BLOCKING 0x0 ;  /* 0x0000000000007b1d */ /* 0x000fe20000010000 */
[----:B------:R-:W-:-:S04]  /*f7c0*/  ISETP.GE.AND P1, PT, R100, R124, PT ;  /* 0x0000007c6400720c */ /* 0x000fc80003f26270 */
[----:B------:R-:W-:Y:S01]  /*f7d0*/  FSEL R10, R10, -INF , !P1 ;  /* 0xff8000000a0a7808 */ /* 0x000fe20004800000 */
[----:B------:R-:W-:Y:S01]  /*f7e0*/  HMMA.16816.F32 R92, R32, R38, R92 ;  /* 0x00000026205c723c */ /* 0x000fe2000000185c */
[----:B------:R-:W-:-:S07]  /*f7f0*/  ISETP.GE.AND P1, PT, R110, R124, PT ;  /* 0x0000007c6e00720c */ /* 0x000fce0003f26270 */
[----:B-1----:R-:W-:Y:S01]  /*f800*/  HMMA.16816.F32 R24, R28, R14, R24 ;  /* 0x0000000e1c18723c */ /* 0x002fe20000001818 */
[----:B------:R-:W-:Y:S02]  /*f810*/  FMUL.FTZ R17, R79, c[0x0][0x2ec] ;  /* 0x0000bb004f117a20 */ /* 0x000fe40000410000 */
[----:B------:R-:W-:-:S04]  /*f820*/  FMUL.FTZ R16, R78, c[0x0][0x2ec] ;  /* 0x0000bb004e107a20 */ /* 0x000fc80000410000 */
[----:B------:R-:W-:Y:S01]  /*f830*/  MUFU.TANH R17, R17 ;  /* 0x0000001100117308 */ /* 0x000fe20000002400 */
[----:B------:R-:W-:Y:S01]  /*f840*/  HMMA.16816.F32 R88, R28, R12, R88 ;  /* 0x0000000c1c58723c */ /* 0x000fe20000001858 */
[----:B------:R-:W-:-:S05]  /*f850*/  FFMA.FTZ R14, R0, R53, R65 ;  /* 0x00000035000e7223 */ /* 0x000fca0000010041 */
[----:B------:R-:W-:Y:S01]  /*f860*/  FSEL R14, R14, -INF , !P0 ;  /* 0xff8000000e0e7808 */ /* 0x000fe20004000000 */
[----:B------:R-:W-:Y:S01]  /*f870*/  FMUL.FTZ R12, R76, c[0x0][0x2ec] ;  /* 0x0000bb004c0c7a20 */ /* 0x000fe20000410000 */
[----:B------:R-:W-:Y:S01]  /*f880*/  HMMA.16816.F32 R20, R28, R4, R20 ;  /* 0x000000041c14723c */ /* 0x000fe20000001814 */
[----:B------:R-:W-:Y:S01]  /*f890*/  FMUL.FTZ R13, R77, c[0x0][0x2ec] ;  /* 0x0000bb004d0d7a20 */ /* 0x000fe20000410000 */
[----:B------:R-:W-:Y:S01]  /*f8a0*/  MUFU.TANH R16, R16 ;  /* 0x0000001000107308 */ /* 0x000fe20000002400 */
[----:B------:R-:W-:-:S04]  /*f8b0*/  ISETP.GE.AND P0, PT, R58, R124, PT ;  /* 0x0000007c3a00720c */ /* 0x000fc80003f06270 */
[----:B------:R-:W-:Y:S01]  /*f8c0*/  FSEL R5, R48, -INF , !P4 ;  /* 0xff80000030057808 */ /* 0x000fe20006000000 */
[----:B------:R-:W-:Y:S01]  /*f8d0*/  HMMA.16816.F32 R92, R28, R6, R92 ;  /* 0x000000061c5c723c */ /* 0x000fe2000000185c */
[----:B------:R-:W-:Y:S01]  /*f8e0*/  FMUL.FTZ R44, R25, c[0x0][0x2ec] ;  /* 0x0000bb00192c7a20 */ /* 0x000fe20000410000 */
[----:B------:R-:W1:Y:S01]  /*f8f0*/  MUFU.TANH R12, R12 ;  /* 0x0000000c000c7308 */ /* 0x000e620000002400 */
[----:B------:R-:W-:Y:S01]  /*f900*/  FFMA.FTZ R25, R0, R59, R49 ;  /* 0x0000003b00197223 */ /* 0x000fe20000010031 */
[-C--:B------:R-:W-:Y:S01]  /*f910*/  ISETP.GE.AND P4, PT, R100, R103.reuse, PT ;  /* 0x000000676400720c */ /* 0x080fe20003f86270 */
[----:B------:R-:W-:Y:S01]  /*f920*/  FMUL.FTZ R26, R26, c[0x0][0x2ec] ;  /* 0x0000bb001a1a7a20 */ /* 0x000fe20000410000 */
[----:B------:R-:W-:Y:S01]  /*f930*/  FSEL R8, R8, -INF , !P0 ;  /* 0xff80000008087808 */ /* 0x000fe20004000000 */
[----:B------:R-:W-:Y:S01]  /*f940*/  FMUL.FTZ R24, R24, c[0x0][0x2ec] ;  /* 0x0000bb0018187a20 */ /* 0x000fe20000410000 */
[----:B------:R-:W-:Y:S01]  /*f950*/  FSEL R25, R25, -INF , !P6 ;  /* 0xff80000019197808 */ /* 0x000fe20007000000 */
[----:B------:R-:W-:Y:S01]  /*f960*/  FMUL.FTZ R88, R88, c[0x0][0x2ec] ;  /* 0x0000bb0058587a20 */ /* 0x000fe20000410000 */
[----:B------:R-:W2:Y:S01]  /*f970*/  MUFU.TANH R13, R13 ;  /* 0x0000000d000d7308 */ /* 0x000ea20000002400 */
[-C--:B------:R-:W-:Y:S01]  /*f980*/  ISETP.GE.AND P6, PT, R106, R103.reuse, PT ;  /* 0x000000676a00720c */ /* 0x080fe20003fc6270 */
[----:B------:R-:W-:Y:S01]  /*f990*/  FMUL.FTZ R37, R90, c[0x0][0x2ec] ;  /* 0x0000bb005a257a20 */ /* 0x000fe20000410000 */
[----:B------:R-:W-:Y:S01]  /*f9a0*/  FSEL R11, R11, -INF , !P4 ;  /* 0xff8000000b0b7808 */ /* 0x000fe20006000000 */
[----:B------:R-:W-:Y:S01]  /*f9b0*/  FMUL.FTZ R40, R91, c[0x0][0x2ec] ;  /* 0x0000bb005b287a20 */ /* 0x000fe20000410000 */
[----:B------:R-:W-:Y:S01]  /*f9c0*/  ISETP.GE.AND P4, PT, R110, R103, PT ;  /* 0x000000676e00720c */ /* 0x000fe20003f86270 */
[----:B------:R-:W-:Y:S01]  /*f9d0*/  FMUL.FTZ R28, R21, c[0x0][0x2ec] ;  /* 0x0000bb00151c7a20 */ /* 0x000fe20000410000 */
[----:B------:R-:W-:Y:S01]  /*f9e0*/  ISETP.GE.AND P0, PT, R108, R124, PT ;  /* 0x0000007c6c00720c */ /* 0x000fe20003f06270 */
[----:B-1----:R-:W-:Y:S01]  /*f9f0*/  FFMA.FTZ R4, R0, R111, R12 ;  /* 0x0000006f00047223 */ /* 0x002fe2000001000c */
[----:B------:R-:W1:Y:S01]  /*fa00*/  MUFU.TANH R15, R88 ;  /* 0x00000058000f7308 */ /* 0x000e620000002400 */
[----:B------:R-:W-:-:S02]  /*fa10*/  FMUL.FTZ R89, R89, c[0x0][0x2ec] ;  /* 0x0000bb0059597a20 */ /* 0x000fc40000410000 */
[----:B------:R-:W-:Y:S01]  /*fa20*/  FMUL.FTZ R27, R27, c[0x0][0x2ec] ;  /* 0x0000bb001b1b7a20 */ /* 0x000fe20000410000 */
[----:B------:R-:W-:Y:S01]  /*fa30*/  FSEL R21, R4, -INF , !P6 ;  /* 0xff80000004157808 */ /* 0x000fe20007000000 */
[----:B------:R-:W-:Y:S01]  /*fa40*/  FFMA.FTZ R4, R0, R113, R17 ;  /* 0x0000007100047223 */ /* 0x000fe20000010011 */
[----:B------:R-:W-:Y:S01]  /*fa50*/  ISETP.GE.AND P6, PT, R112, R103, PT ;  /* 0x000000677000720c */ /* 0x000fe20003fc6270 */
[----:B------:R-:W-:Y:S01]  /*fa60*/  FMUL.FTZ R17, R92, c[0x0][0x2ec] ;  /* 0x0000bb005c117a20 */ /* 0x000fe20000410000 */
[----:B------:R-:W3:Y:S01]  /*fa70*/  MUFU.TANH R44, R44 ;  /* 0x0000002c002c7308 */ /* 0x000ee20000002400 */
[----:B--2---:R-:W-:Y:S01]  /*fa80*/  FFMA.FTZ R7, R0, R113, R13 ;  /* 0x0000007100077223 */ /* 0x004fe2000001000d */
[----:B------:R-:W-:Y:S01]  /*fa90*/  FSEL R4, R4, -INF , !P0 ;  /* 0xff80000004047808 */ /* 0x000fe20004000000 */
[----:B------:R-:W-:Y:S01]  /*faa0*/  FMUL.FTZ R13, R22, c[0x0][0x2ec] ;  /* 0x0000bb00160d7a20 */ /* 0x000fe20000410000 */
[----:B------:R-:W-:Y:S01]  /*fab0*/  ISETP.GE.AND P0, PT, R114, R124, PT ;  /* 0x0000007c7200720c */ /* 0x000fe20003f06270 */
[----:B------:R-:W-:Y:S01]  /*fac0*/  FMUL.FTZ R20, R20, c[0x0][0x2ec] ;  /* 0x0000bb0014147a20 */ /* 0x000fe20000410000 */
[----:B------:R-:W-:Y:S01]  /*fad0*/  FSEL R7, R7, -INF , !P5 ;  /* 0xff80000007077808 */ /* 0x000fe20006800000 */
[C---:B------:R-:W-:Y:S01]  /*fae0*/  FFMA.FTZ R16, R0.reuse, R111, R16 ;  /* 0x0000006f00107223 */ /* 0x040fe20000010010 */
[----:B------:R-:W2:Y:S01]  /*faf0*/  MUFU.TANH R17, R17 ;  /* 0x0000001100117308 */ /* 0x000ea20000002400 */
[----:B-1----:R-:W-:Y:S01]  /*fb00*/  FFMA.FTZ R15, R0, R115, R15 ;  /* 0x00000073000f7223 */ /* 0x002fe2000001000f */
[----:B------:R-:W-:Y:S01]  /*fb10*/  ISETP.GE.AND P5, PT, R114, R103, PT ;  /* 0x000000677200720c */ /* 0x000fe20003fa6270 */
[----:B------:R-:W-:-:S02]  /*fb20*/  FMUL.FTZ R23, R23, c[0x0][0x2ec] ;  /* 0x0000bb0017177a20 */ /* 0x000fc40000410000 */
[----:B------:R-:W-:Y:S01]  /*fb30*/  FMUL.FTZ R94, R94, c[0x0][0x2ec] ;  /* 0x0000bb005e5e7a20 */ /* 0x000fe20000410000 */
[----:B------:R-:W-:Y:S01]  /*fb40*/  FSEL R123, R15, -INF , !P4 ;  /* 0xff8000000f7b7808 */ /* 0x000fe20006000000 */
[----:B------:R-:W-:Y:S01]  /*fb50*/  FMUL.FTZ R95, R95, c[0x0][0x2ec] ;  /* 0x0000bb005f5f7a20 */ /* 0x000fe20000410000 */
[----:B------:R-:W1:Y:S01]  /*fb60*/  MUFU.TANH R37, R37 ;  /* 0x0000002500257308 */ /* 0x000e620000002400 */
[----:B---3--:R-:W-:Y:S01]  /*fb70*/  FFMA.FTZ R44, R0, R121, R44 ;  /* 0x00000079002c7223 */ /* 0x008fe2000001002c */
[----:B------:R-:W-:-:S04]  /*fb80*/  ISETP.GE.AND P4, PT, R116, R103, PT ;  /* 0x000000677400720c */ /* 0x000fc80003f86270 */
[----:B------:R-:W-:Y:S02]  /*fb90*/  FSEL R125, R44, -INF , !P4 ;  /* 0xff8000002c7d7808 */ /* 0x000fe40006000000 */
[----:B------:R3:W4:Y:S01]  /*fba0*/  MUFU.TANH R41, R24 ;  /* 0x0000001800297308 */ /* 0x0007220000002400 */
[----:B--2---:R-:W-:Y:S01]  /*fbb0*/  FFMA.FTZ R17, R0, R131, R17 ;  /* 0x0000008300117223 */ /* 0x004fe20000010011 */
[----:B------:R-:W-:-:S06]  /*fbc0*/  ISETP.GE.AND P4, PT, R120, R103, PT ;  /* 0x000000677800720c */ /* 0x000fcc0003f86270 */
[----:B------:R-:W2:Y:S01]  /*fbd0*/  MUFU.TANH R26, R26 ;  /* 0x0000001a001a7308 */ /* 0x000ea20000002400 */
[----:B-1----:R-:W-:-:S05]  /*fbe0*/  FFMA.FTZ R37, R0, R115, R37 ;  /* 0x0000007300257223 */ /* 0x002fca0000010025 */
[----:B------:R-:W-:Y:S02]  /*fbf0*/  FSEL R162, R37, -INF , !P1 ;  /* 0xff80000025a27808 */ /* 0x000fe40004800000 */
[----:B------:R-:W1:Y:S01]  /*fc00*/  MUFU.TANH R36, R89 ;  /* 0x0000005900247308 */ /* 0x000e620000002400 */
[----:B---3--:R-:W-:Y:S01]  /*fc10*/  FSEL R24, R51, -INF , !P2 ;  /* 0xff80000033187808 */ /* 0x008fe20005000000 */
[-C--:B----4-:R-:W-:Y:S01]  /*fc20*/  FFMA.FTZ R41, R0, R119.reuse, R41 ;  /* 0x0000007700297223 */ /* 0x090fe20000010029 */
[-C--:B------:R-:W-:Y:S02]  /*fc30*/  ISETP.GE.AND P2, PT, R106, R124.reuse, PT ;  /* 0x0000007c6a00720c */ /* 0x080fe40003f46270 */
[-C--:B------:R-:W-:Y:S02]  /*fc40*/  ISETP.GE.AND P1, PT, R116, R124.reuse, PT ;  /* 0x0000007c7400720c */ /* 0x080fe40003f26270 */
[----:B------:R-:W-:Y:S01]  /*fc50*/  FSEL R6, R16, -INF , !P2 ;  /* 0xff80000010067808 */ /* 0x000fe20005000000 */
[----:B------:R-:W3:Y:S01]  /*fc60*/  MUFU.TANH R40, R40 ;  /* 0x0000002800287308 */ /* 0x000ee20000002400 */
[----:B------:R-:W-:Y:S01]  /*fc70*/  ISETP.GE.AND P2, PT, R112, R124, PT ;  /* 0x0000007c7000720c */ /* 0x000fe20003f46270 */
[----:B--2---:R-:W-:Y:S01]  /*fc80*/  FFMA.FTZ R26, R0, R119, R26 ;  /* 0x00000077001a7223 */ /* 0x004fe2000001001a */
[----:B------:R-:W-:-:S02]  /*fc90*/  FSEL R119, R17, -INF , !P4 ;  /* 0xff80000011777808 */ /* 0x000fc40006000000 */
[----:B------:R-:W-:Y:S02]  /*fca0*/  ISETP.GT.AND P4, PT, R160, R147, PT ;  /* 0x00000093a000720c */ /* 0x000fe40003f84270 */
[----:B------:R-:W-:Y:S01]  /*fcb0*/  FSEL R127, R41, -INF , !P5 ;  /* 0xff800000297f7808 */ /* 0x000fe20006800000 */
[----:B------:R-:W2:Y:S01]  /*fcc0*/  MUFU.TANH R27, R27 ;  /* 0x0000001b001b7308 */ /* 0x000ea20000002400 */
[----:B-1----:R-:W-:Y:S01]  /*fcd0*/  FFMA.FTZ R36, R0, R117, R36 ;  /* 0x0000007500247223 */ /* 0x002fe20000010024 */
[----:B------:R-:W-:Y:S02]  /*fce0*/  FSEL R126, R26, -INF , !P0 ;  /* 0xff8000001a7e7808 */ /* 0x000fe40004000000 */
[----:B------:R-:W-:Y:S02]  /*fcf0*/  ISETP.GE.AND P5, PT, R96, R103, PT ;  /* 0x000000676000720c */ /* 0x000fe40003fa6270 */
[----:B------:R-:W-:Y:S02]  /*fd00*/  FSEL R167, R36, -INF , !P6 ;  /* 0xff80000024a77808 */ /* 0x000fe40007000000 */
[----:B------:R1:W4:Y:S01]  /*fd10*/  MUFU.TANH R12, R20 ;  /* 0x00000014000c7308 */ /* 0x0003220000002400 */
[----:B---3--:R-:W-:Y:S01]  /*fd20*/  FFMA.FTZ R40, R0, R117, R40 ;  /* 0x0000007500287223 */ /* 0x008fe20000010028 */
[----:B------:R-:W-:-:S02]  /*fd30*/  ISETP.GE.AND P6, PT, R118, R103, PT ;  /* 0x000000677600720c */ /* 0x000fc40003fc6270 */
[-C--:B------:R-:W-:Y:S02]  /*fd40*/  ISETP.GE.AND P0, PT, R96, R124.reuse, PT ;  /* 0x0000007c6000720c */ /* 0x080fe40003f06270 */
[----:B------:R-:W-:Y:S02]  /*fd50*/  FSEL R170, R40, -INF , !P2 ;  /* 0xff80000028aa7808 */ /* 0x000fe40005000000 */
[----:B------:R-:W3:Y:S01]  /*fd60*/  MUFU.TANH R13, R13 ;  /* 0x0000000d000d7308 */ /* 0x000ee20000002400 */
[----:B--2---:R-:W-:Y:S01]  /*fd70*/  FFMA.FTZ R27, R0, R121, R27 ;  /* 0x00000079001b7223 */ /* 0x004fe2000001001b */
[----:B------:R-:W-:-:S04]  /*fd80*/  ISETP.GE.AND P2, PT, R118, R124, PT ;  /* 0x0000007c7600720c */ /* 0x000fc80003f46270 */
[----:B------:R-:W-:Y:S01]  /*fd90*/  FSEL R166, R27, -INF , !P1 ;  /* 0xff8000001ba67808 */ /* 0x000fe20004800000 */
[----:B-1----:R-:W-:Y:S01]  /*fda0*/  FMUL.FTZ R20, R93, c[0x0][0x2ec] ;  /* 0x0000bb005d147a20 */ /* 0x002fe20000410000 */
[----:B------:R-:W1:Y:S01]  /*fdb0*/  MUFU.TANH R16, R28 ;  /* 0x0000001c00107308 */ /* 0x000e620000002400 */
[----:B----4-:R-:W-:Y:S01]  /*fdc0*/  FFMA.FTZ R12, R0, R129, R12 ;  /* 0x00000081000c7223 */ /* 0x010fe2000001000c */
[----:B------:R-:W-:-:S04]  /*fdd0*/  ISETP.GE.AND P1, PT, R120, R124, PT ;  /* 0x0000007c7800720c */ /* 0x000fc80003f26270 */
[----:B------:R-:W-:Y:S01]  /*fde0*/  FSEL R121, R12, -INF , !P6 ;  /* 0xff8000000c797808 */ /* 0x000fe20007000000 */
[C---:B---3--:R-:W-:Y:S01]  /*fdf0*/  FFMA.FTZ R13, R0.reuse, R129, R13 ;  /* 0x00000081000d7223 */ /* 0x048fe2000001000d */
[----:B------:R-:W2:Y:S01]  /*fe00*/  MUFU.TANH R15, R23 ;  /* 0x00000017000f7308 */ /* 0x000ea20000002400 */
[----:B------:R-:W-:Y:S01]  /*fe10*/  FFMA.FTZ R12, R0, R47, R64 ;  /* 0x0000002f000c7223 */ /* 0x000fe20000010040 */
[----:B------:R-:W-:Y:S02]  /*fe20*/  ISETP.GE.AND P6, PT, R42, R103, PT ;  /* 0x000000672a00720c */ /* 0x000fe40003fc6270 */
[----:B------:R-:W-:Y:S01]  /*fe30*/  FSEL R118, R13, -INF , !P2 ;  /* 0xff8000000d767808 */ /* 0x000fe20005000000 */
[----:B------:R-:W-:Y:S01]  /*fe40*/  FFMA.FTZ R13, R0, R47, R128 ;  /* 0x0000002f000d7223 */ /* 0x000fe20000010080 */
[----:B------:R-:W-:Y:S02]  /*fe50*/  ISETP.GE.AND P2, PT, R42, R124, PT ;  /* 0x0000007c2a00720c */ /* 0x000fe40003f46270 */
[----:B------:R-:W3:Y:S01]  /*fe60*/  MUFU.TANH R20, R20 ;  /* 0x0000001400147308 */ /* 0x000ee20000002400 */
[----:B-1----:R-:W-:Y:S01]  /*fe70*/  FFMA.FTZ R16, R0, R97, R16 ;  /* 0x0000006100107223 */ /* 0x002fe20000010010 */
[----:B------:R-:W-:-:S02]  /*fe80*/  IADD3 R129, R143, 0x3000, RZ ;  /* 0x000030008f817810 */ /* 0x000fc40007ffe0ff */
[----:B------:R-:W-:Y:S02]  /*fe90*/  IADD3 R128, R143, 0x3800, RZ ;  /* 0x000038008f807810 */ /* 0x000fe40007ffe0ff */
[----:B------:R-:W-:Y:S02]  /*fea0*/  FSEL R120, R16, -INF , !P5 ;  /* 0xff80000010787808 */ /* 0x000fe40006800000 */
[----:B------:R-:W1:Y:S01]  /*feb0*/  MUFU.TANH R114, R94 ;  /* 0x0000005e00727308 */ /* 0x000e620000002400 */
[----:B--2---:R-:W-:Y:S01]  /*fec0*/  FFMA.FTZ R15, R0, R97, R15 ;  /* 0x00000061000f7223 */ /* 0x004fe2000001000f */
[----:B------:R-:W-:Y:S02]  /*fed0*/  ISETP.GE.AND P5, PT, R122, R103, PT ;  /* 0x000000677a00720c */ /* 0x000fe40003fa6270 */
[----:B------:R-:W-:Y:S02]  /*fee0*/  FSEL R13, R13, -INF , !P6 ;  /* 0xff8000000d0d7808 */ /* 0x000fe40007000000 */
[----:B------:R-:W-:-:S02]  /*fef0*/  FSEL R116, R15, -INF , !P0 ;  /* 0xff8000000f747808 */ /* 0x000fc40004000000 */
[----:B------:R-:W2:Y:S01]  /*ff00*/  MUFU.TANH R112, R95 ;  /* 0x0000005f00707308 */ /* 0x000ea20000002400 */
[----:B---3--:R-:W-:Y:S01]  /*ff10*/  FFMA.FTZ R20, R0, R133, R20 ;  /* 0x0000008500147223 */ /* 0x008fe20000010014 */
[----:B------:R-:W-:Y:S02]  /*ff20*/  ISETP.GE.AND P0, PT, R122, R124, PT ;  /* 0x0000007c7a00720c */ /* 0x000fe40003f06270 */
[----:B------:R-:W-:Y:S02]  /*ff30*/  FSEL R12, R12, -INF , !P2 ;  /* 0xff8000000c0c7808 */ /* 0x000fe40005000000 */
[----:B------:R-:W-:Y:S01]  /*ff40*/  FSEL R117, R20, -INF , !P5 ;  /* 0xff80000014757808 */ /* 0x000fe20006800000 */
[----:B-1----:R-:W-:Y:S01]  /*ff50*/  FFMA.FTZ R114, R0, R131, R114 ;  /* 0x0000008300727223 */ /* 0x002fe20000010072 */
[----:B------:R-:W-:-:S04]  /*ff60*/  IADD3 R131, R143, 0x2000, RZ ;  /* 0x000020008f837810 */ /* 0x000fc80007ffe0ff */
[----:B------:R-:W-:Y:S01]  /*ff70*/  FSEL R114, R114, -INF , !P1 ;  /* 0xff80000072727808 */ /* 0x000fe20004800000 */
[----:B--2---:R-:W-:Y:S01]  /*ff80*/  FFMA.FTZ R112, R0, R133, R112 ;  /* 0x0000008500707223 */ /* 0x004fe20000010070 */
[----:B------:R-:W-:-:S04]  /*ff90*/  IADD3 R133, R143, 0x1800, RZ ;  /* 0x000018008f857810 */ /* 0x000fc80007ffe0ff */
        /* <DEDUP_REMOVED lines=61> */
.L_x_8130:
[----:B------:R-:W-:-:S05]  /*10370*/  IMAD.MOV.U32 R16, RZ, RZ, c[0x0][0x198] ;  /* 0x00006600ff107624 */ /* 0x000fca00078e00ff */
[----:B------:R-:W-:-:S04]  /*10380*/  LEA R16, -R16, RZ, 0x6 ;  /* 0x000000ff10107211 */ /* 0x000fc800078e31ff */
[----:B------:R-:W-:Y:S02]  /*10390*/  SHF.R.S32.HI R3, RZ, 0x1f, R16 ;  /* 0x0000001fff037819 */ /* 0x000fe40000011410 */
.L_x_8131:
        /* <DEDUP_REMOVED lines=75> */
.L_x_8129:
        /* <DEDUP_REMOVED lines=67> */
[----:B------:R-:W-:Y:S01]  /*10c80*/  LDSM.16.MT88.4 R24, [R136+0x8800] ;  /* 0x008800008818783b */ /* 0x000fe20000004200 */
[--C-:B------:R-:W-:Y:S02]  /*10c90*/  FFMA.FTZ R29, R11, c[0x0][0x23c], -R122.reuse ;  /* 0x00008f000b1d7a23 */ /* 0x100fe4000001087a */
[--C-:B------:R-:W-:Y:S01]  /*10ca0*/  FFMA.FTZ R33, R21, c[0x0][0x23c], -R122.reuse ;  /* 0x00008f0015217a23 */ /* 0x100fe2000001087a */
[----:B------:R-:W-:Y:S01]  /*10cb0*/  LDSM.16.MT88.4 R16, [R140+0x8800] ;  /* 0x008800008c10783b */ /* 0x000fe20000004200 */
[----:B------:R-:W-:Y:S01]  /*10cc0*/  FFMA.FTZ R28, R7, c[0x0][0x23c], -R122 ;  /* 0x00008f00071c7a23 */ /* 0x000fe2000001087a */
        /* <DEDUP_REMOVED lines=8> */
[----:B--2---:R-:W-:Y:S01]  /*10d50*/  F2FP.PACK_AB R64, R108, R111 ;  /* 0x0000006f6c40723e */ /* 0x004fe200000000ff */
[--C-:B------:R-:W-:Y:S02]  /*10d60*/  FFMA.FTZ R123, R123, c[0x0][0x23c], -R122.reuse ;  /* 0x00008f007b7b7a23 */ /* 0x100fe4000001087a */
[--C-:B------:R-:W-:Y:S02]  /*10d70*/  FFMA.FTZ R162, R162, c[0x0][0x23c], -R115.reuse ;  /* 0x00008f00a2a27a23 */ /* 0x100fe40000010873 */
[----:B------:R-:W-:Y:S02]  /*10d80*/  FFMA.FTZ R126, R126, c[0x0][0x23c], -R115 ;  /* 0x00008f007e7e7a23 */ /* 0x000fe40000010873 */
[----:B------:R-:W-:Y:S01]  /*10d90*/  MUFU.EX2 R113, R113 ;  /* 0x0000007100717308 */ /* 0x000fe20000000800 */
[----:B------:R-:W-:-:S02]  /*10da0*/  FFMA.FTZ R121, R121, c[0x0][0x23c], -R122 ;  /* 0x00008f0079797a23 */ /* 0x000fc4000001087a */
[--C-:B------:R-:W-:Y:S02]  /*10db0*/  FFMA.FTZ R120, R120, c[0x0][0x23c], -R122.reuse ;  /* 0x00008f0078787a23 */ /* 0x100fe4000001087a */
[----:B------:R-:W-:Y:S02]  /*10dc0*/  FFMA.FTZ R119, R119, c[0x0][0x23c], -R122 ;  /* 0x00008f0077777a23 */ /* 0x000fe4000001087a */
[--C-:B------:R-:W-:Y:S01]  /*10dd0*/  FFMA.FTZ R116, R116, c[0x0][0x23c], -R115.reuse ;  /* 0x00008f0074747a23 */ /* 0x100fe20000010873 */
[----:B------:R-:W2:Y:S01]  /*10de0*/  MUFU.EX2 R110, R110 ;  /* 0x0000006e006e7308 */ /* 0x000ea20000000800 */
[----:B----4-:R-:W-:Y:S01]  /*10df0*/  F2FP.PACK_AB R66, R32, R107 ;  /* 0x0000006b2042723e */ /* 0x010fe200000000ff */
[----:B------:R-:W-:Y:S02]  /*10e00*/  FFMA.FTZ R114, R114, c[0x0][0x23c], -R115 ;  /* 0x00008f0072727a23 */ /* 0x000fe40000010873 */
[----:B------:R-:W-:-:S04]  /*10e10*/  FADD.FTZ R108, R111, R108 ;  /* 0x0000006c6f6c7221 */ /* 0x000fc80000010000 */
[----:B------:R-:W-:Y:S01]  /*10e20*/  MUFU.EX2 R109, R109 ;  /* 0x0000006d006d7308 */ /* 0x000fe20000000800 */
[----:B------:R-:W-:-:S04]  /*10e30*/  FADD.FTZ R107, R107, R108 ;  /* 0x0000006c6b6b7221 */ /* 0x000fc80000010000 */
[----:B------:R-:W-:-:S03]  /*10e40*/  FADD.FTZ R107, R32, R107 ;  /* 0x0000006b206b7221 */ /* 0x000fc60000010000 */
        /* <DEDUP_REMOVED lines=40> */
[C---:B------:R-:W-:Y:S01]  /*110d0*/  HMMA.16816.F32 R84, R4.reuse, R14, R84 ;  /* 0x0000000e0454723c */ /* 0x040fe20000001854 */
[----:B------:R-:W1:Y:S01]  /*110e0*/  LDSM.16.MT88.4 R12, [R138+0xa800] ;  /* 0x00a800008a0c783b */ /* 0x000e620000004200 */
[----:B------:R-:W-:Y:S06]  /*110f0*/  MUFU.EX2 R120, R120 ;  /* 0x0000007800787308 */ /* 0x000fec0000000800 */
[C---:B---3--:R-:W-:Y:S02]  /*11100*/  HMMA.16816.F32 R80, R4.reuse, R8, R80 ;  /* 0x000000080450723c */ /* 0x048fe40000001850 */
[----:B------:R-:W-:Y:S06]  /*11110*/  MUFU.EX2 R119, R119 ;  /* 0x0000007700777308 */ /* 0x000fec0000000800 */
[----:B------:R-:W-:Y:S01]  /*11120*/  HMMA.16816.F32 R76, R4, R10, R76 ;  /* 0x0000000a044c723c */ /* 0x000fe2000000184c */
[----:B------:R-:W2:Y:S01]  /*11130*/  LDSM.16.MT88.4 R8, [R137+0xa800] ;  /* 0x00a800008908783b */ /* 0x000ea20000004200 */
[----:B------:R-:W-:Y:S06]  /*11140*/  MUFU.EX2 R116, R116 ;  /* 0x0000007400747308 */ /* 0x000fec0000000800 */
[C---:B------:R-:W-:Y:S02]  /*11150*/  HMMA.16816.F32 R36, R64.reuse, R40, RZ ;  /* 0x000000284024723c */ /* 0x040fe400000018ff */
[----:B------:R-:W-:Y:S06]  /*11160*/  MUFU.EX2 R114, R114 ;  /* 0x0000007200727308 */ /* 0x000fec0000000800 */
        /* <DEDUP_REMOVED lines=24> */
[----:B------:R-:W-:Y:S02]  /*112f0*/  MUFU.EX2 R24, R24 ;  /* 0x0000001800187308 */ /* 0x000fe40000000800 */
[--C-:B------:R-:W-:Y:S01]  /*11300*/  FFMA.FTZ R26, R167, c[0x0][0x23c], -R122.reuse ;  /* 0x00008f00a71a7a23 */ /* 0x100fe2000001087a */
[----:B---3--:R-:W-:Y:S01]  /*11310*/  HMMA.16816.F32 R36, R4, R16, R36 ;  /* 0x000000100424723c */ /* 0x008fe20000001824 */
[--C-:B------:R-:W-:Y:S02]  /*11320*/  FFMA.FTZ R27, R166, c[0x0][0x23c], -R115.reuse ;  /* 0x00008f00a61b7a23 */ /* 0x100fe40000010873 */
[----:B------:R-:W-:Y:S02]  /*11330*/  FFMA.FTZ R122, R117, c[0x0][0x23c], -R122 ;  /* 0x00008f00757a7a23 */ /* 0x000fe4000001087a */
[----:B------:R-:W3:Y:S01]  /*11340*/  MUFU.EX2 R26, R26 ;  /* 0x0000001a001a7308 */ /* 0x000ee20000000800 */
[----:B------:R-:W-:-:S02]  /*11350*/  FFMA.FTZ R117, R118, c[0x0][0x23c], -R115 ;  /* 0x00008f0076757a23 */ /* 0x000fc40000010873 */
[----:B------:R-:W-:Y:S01]  /*11360*/  HMMA.16816.F32 R40, R4, R18, R40 ;  /* 0x000000120428723c */ /* 0x000fe20000001828 */
[----:B------:R-:W4:Y:S01]  /*11370*/  LDSM.16.MT88.4 R16, [R138+0x9000] ;  /* 0x009000008a10783b */ /* 0x000f220000004200 */
[----:B------:R-:W-:-:S03]  /*11380*/  FFMA.FTZ R115, R112, c[0x0][0x23c], -R115 ;  /* 0x00008f0070737a23 */ /* 0x000fc60000010873 */
[----:B------:R-:W5:Y:S08]  /*11390*/  MUFU.EX2 R25, R25 ;  /* 0x0000001900197308 */ /* 0x000f700000000800 */
[----:B------:R-:W1:Y:S01]  /*113a0*/  MUFU.EX2 R125, R125 ;  /* 0x0000007d007d7308 */ /* 0x000e620000000800 */
[----:B---3--:R-:W-:Y:S01]  /*113b0*/  F2FP.PACK_AB R4, R26, R123 ;  /* 0x0000007b1a04723e */ /* 0x008fe200000000ff */
[----:B------:R-:W-:-:S04]  /*113c0*/  FADD.FTZ R123, R123, R28 ;  /* 0x0000001c7b7b7221 */ /* 0x000fc80000010000 */
[----:B------:R-:W-:Y:S02]  /*113d0*/  FADD.FTZ R26, R26, R123 ;  /* 0x0000007b1a1a7221 */ /* 0x000fe40000010000 */
[----:B------:R-:W3:Y:S01]  /*113e0*/  MUFU.EX2 R27, R27 ;  /* 0x0000001b001b7308 */ /* 0x000ee20000000800 */
[----:B-----5:R-:W-:Y:S01]  /*113f0*/  F2FP.PACK_AB R6, R24, R25 ;  /* 0x000000191806723e */ /* 0x020fe200000000ff */
[----:B------:R-:W-:-:S04]  /*11400*/  FADD.FTZ R25, R25, R26 ;  /* 0x0000001a19197221 */ /* 0x000fc80000010000 */
[----:B------:R-:W-:Y:S01]  /*11410*/  FADD.FTZ R24, R24, R25 ;  /* 0x0000001918187221 */ /* 0x000fe20000010000 */
[----:B-1----:R-:W-:Y:S01]  /*11420*/  F2FP.PACK_AB R5, R125, R162 ;  /* 0x000000a27d05723e */ /* 0x002fe200000000ff */
[----:B------:R-:W-:Y:S01]  /*11430*/  MUFU.EX2 R122, R122 ;  /* 0x0000007a007a7308 */ /* 0x000fe20000000800 */
[----:B------:R-:W-:-:S04]  /*11440*/  FADD.FTZ R162, R162, R31 ;  /* 0x0000001fa2a27221 */ /* 0x000fc80000010000 */
[----:B------:R-:W-:Y:S01]  /*11450*/  FADD.FTZ R125, R125, R162 ;  /* 0x000000a27d7d7221 */ /* 0x000fe20000010000 */
[----:B---3--:R-:W-:Y:S02]  /*11460*/  F2FP.PACK_AB R7, R27, R126 ;  /* 0x0000007e1b07723e */ /* 0x008fe400000000ff */
[----:B------:R-:W1:Y:S01]  /*11470*/  MUFU.EX2 R117, R117 ;  /* 0x0000007500757308 */ /* 0x000e620000000800 */
[----:B------:R-:W-:-:S04]  /*11480*/  FADD.FTZ R126, R126, R125 ;  /* 0x0000007d7e7e7221 */ /* 0x000fc80000010000 */
[----:B------:R-:W-:Y:S01]  /*11490*/  FADD.FTZ R126, R27, R126 ;  /* 0x0000007e1b7e7221 */ /* 0x000fe20000010000 */
[C---:B--2---:R-:W-:Y:S02]  /*114a0*/  HMMA.16816.F32 R96, R4.reuse, R8, R96 ;  /* 0x000000080460723c */ /* 0x044fe40000001860 */
[----:B------:R-:W2:Y:S06]  /*114b0*/  MUFU.EX2 R115, R115 ;  /* 0x0000007300737308 */ /* 0x000eac0000000800 */
[C---:B------:R-:W-:Y:S01]  /*114c0*/  HMMA.16816.F32 R92, R4.reuse, R10, R92 ;  /* 0x0000000a045c723c */ /* 0x040fe2000000185c */
[----:B------:R-:W3:Y:S07]  /*114d0*/  LDSM.16.MT88.4 R8, [R136+0x9000] ;  /* 0x009000008808783b */ /* 0x000eee0000004200 */
[C---:B------:R-:W-:Y:S08]  /*114e0*/  HMMA.16816.F32 R80, R4.reuse, R12, R80 ;  /* 0x0000000c0450723c */ /* 0x040ff00000001850 */
[C---:B------:R-:W-:Y:S01]  /*114f0*/  HMMA.16816.F32 R76, R4.reuse, R14, R76 ;  /* 0x0000000e044c723c */ /* 0x040fe2000000184c */
[----:B------:R-:W5:Y:S07]  /*11500*/  LDSM.16.MT88.4 R12, [R138+0xb000] ;  /* 0x00b000008a0c783b */ /* 0x000f6e0000004200 */
[C---:B----4-:R-:W-:Y:S08]  /*11510*/  HMMA.16816.F32 R88, R4.reuse, R16, R88 ;  /* 0x000000100458723c */ /* 0x050ff00000001858 */
[C---:B------:R-:W-:Y:S01]  /*11520*/  HMMA.16816.F32 R84, R4.reuse, R18, R84 ;  /* 0x000000120454723c */ /* 0x040fe20000001854 */
[----:B------:R-:W4:Y:S07]  /*11530*/  LDSM.16.MT88.4 R16, [R140+0xb000] ;  /* 0x00b000008c10783b */ /* 0x000f2e0000004200 */
[C---:B---3--:R-:W-:Y:S08]  /*11540*/  HMMA.16816.F32 R72, R4.reuse, R8, R72 ;  /* 0x000000080448723c */ /* 0x048ff00000001848 */
[C---:B------:R-:W-:Y:S01]  /*11550*/  HMMA.16816.F32 R68, R4.reuse, R10, R68 ;  /* 0x0000000a0444723c */ /* 0x040fe20000001844 */
[----:B------:R-:W3:Y:S07]  /*11560*/  LDSM.16.MT88.4 R8, [R137+0xb000] ;  /* 0x00b000008908783b */ /* 0x000eee0000004200 */
[C---:B-----5:R-:W-:Y:S08]  /*11570*/  HMMA.16816.F32 R44, R4.reuse, R12, R44 ;  /* 0x0000000c042c723c */ /* 0x060ff0000000182c */
[C---:B------:R-:W-:Y:S01]  /*11580*/  HMMA.16816.F32 R48, R4.reuse, R14, R48 ;  /* 0x0000000e0430723c */ /* 0x040fe20000001830 */
[----:B------:R-:W5:Y:S07]  /*11590*/  LDSM.16.MT88.4 R12, [R136+0xb000] ;  /* 0x00b00000880c783b */ /* 0x000f6e0000004200 */
[C---:B----4-:R-:W-:Y:S08]  /*115a0*/  HMMA.16816.F32 R36, R4.reuse, R16, R36 ;  /* 0x000000100424723c */ /* 0x050ff00000001824 */
[C---:B------:R-:W-:Y:S01]  /*115b0*/  HMMA.16816.F32 R40, R4.reuse, R18, R40 ;  /* 0x000000120428723c */ /* 0x040fe20000001828 */
[----:B------:R-:W-:Y:S07]  /*115c0*/  LDSM.16.MT88.4 R16, [R138+0xb800] ;  /* 0x00b800008a10783b */ /* 0x000fee0000004200 */
[C---:B---3--:R-:W-:Y:S08]  /*115d0*/  HMMA.16816.F32 R52, R4.reuse, R8, R52 ;  /* 0x000000080434723c */ /* 0x048ff00000001834 */
[C---:B------:R-:W-:Y:S01]  /*115e0*/  HMMA.16816.F32 R56, R4.reuse, R10, R56 ;  /* 0x0000000a0438723c */ /* 0x040fe20000001838 */
[----:B------:R-:W3:Y:S07]  /*115f0*/  LDSM.16.MT88.4 R8, [R138+0x9800] ;  /* 0x009800008a08783b */ /* 0x000eee0000004200 */
        /* <DEDUP_REMOVED lines=99> */
.L_x_8133:
[----:B------:R-:W-:-:S05]  /*11c30*/  IMAD.MOV.U32 R6, RZ, RZ, c[0x0][0x1a0] ;  /* 0x00006800ff067624 */ /* 0x000fca00078e00ff */
[----:B------:R-:W-:-:S04]  /*11c40*/  LEA R6, -R6, RZ, 0x6 ;  /* 0x000000ff06067211 */ /* 0x000fc800078e31ff */
[----:B------:R-:W-:Y:S02]  /*11c50*/  SHF.R.S32.HI R2, RZ, 0x1f, R6 ;  /* 0x0000001fff027819 */ /* 0x000fe40000011406 */
.L_x_8134:
        /* <DEDUP_REMOVED lines=53> */
[----:B------:R-:W-:Y:S01]  /*11fb0*/  I2F R169, R2 ;  /* 0x0000000200a97306 */ /* 0x000fe20000201400 */
[----:B------:R-:W-:Y:S01]  /*11fc0*/  IADD3 R102, R2, 0x1, RZ ;  /* 0x0000000102667810 */ /* 0x000fe20007ffe0ff */
[----:B------:R-:W-:Y:S01]  /*11fd0*/  @!PT LDS RZ, [RZ] ;  /* 0x00000000fffff984 */ /* 0x000fe20000000800 */
[----:B------:R-:W-:Y:S01]  /*11fe0*/  @!PT LDS RZ, [RZ] ;  /* 0x00000000fffff984 */ /* 0x000fe20000000800 */
[----:B------:R-:W-:Y:S01]  /*11ff0*/  @!PT LDS RZ, [RZ] ;  /* 0x00000000fffff984 */ /* 0x000fe20000000800 */
[----:B------:R2:W-:Y:S01]  /*12000*/  @P0 LDGSTS.E.BYPASS.LTC128B.128 [R156+0x9000], [R14.64] ;  /* 0x090000000e9c0fae */ /* 0x0005e2000b901d46 */
[----:B------:R-:W-:-:S02]  /*12010*/  IMAD.MOV.U32 R168, RZ, RZ, R126 ;  /* 0x000000ffffa87224 */ /* 0x000fc400078e007e */
[C---:B------:R-:W-:Y:S01]  /*12020*/  ISETP.GE.AND P4, PT, R102.reuse, R124, PT ;  /* 0x0000007c6600720c */ /* 0x040fe20003f86270 */
[----:B------:R-:W-:Y:S02]  /*12030*/  @!P0 STS.128 [R156+0x9000], RZ ;  /* 0x009000ff9c008388 */ /* 0x000fe40000000c00 */
[----:B------:R-:W-:Y:S02]  /*12040*/  I2F R101, R102 ;  /* 0x0000006600657306 */ /* 0x000fe40000201400 */
        /* <DEDUP_REMOVED lines=109> */
[C---:B------:R-:W-:Y:S08]  /*12720*/  HMMA.16816.F32 R16, R104.reuse, R112, R16 ;  /* 0x000000706810723c */ /* 0x040ff00000001810 */
[----:B------:R-:W-:Y:S01]  /*12730*/  HMMA.16816.F32 R12, R104, R114, R12 ;  /* 0x00000072680c723c */ /* 0x000fe2000000180c */
[----:B------:R-:W3:Y:S04]  /*12740*/  LDSM.16.M88.4 R112, [R132+0x2800] ;  /* 0x002800008470783b */ /* 0x000ee80000000200 */
[----:B------:R-:W4:Y:S01]  /*12750*/  LDSM.16.M88.4 R104, [R132+0x3800] ;  /* 0x003800008468783b */ /* 0x000f220000000200 */
[----:B------:R-:W-:-:S04]  /*12760*/  DEPBAR.LE SB0, 0x0 ;  /* 0x000080000000791a */ /* 0x000fc80000000000 */
[C---:B-1----:R-:W-:Y:S08]  /*12770*/  HMMA.16816.F32 R32, R120.reuse, R116, R32 ;  /* 0x000000747820723c */ /* 0x042ff00000001820 */
[C---:B------:R-:W-:Y:S08]  /*12780*/  HMMA.16816.F32 R28, R120.reuse, R118, R28 ;  /* 0x00000076781c723c */ /* 0x040ff0000000181c */
[C---:B--2---:R-:W-:Y:S08]  /*12790*/  HMMA.16816.F32 R16, R120.reuse, R108, R16 ;  /* 0x0000006c7810723c */ /* 0x044ff00000001810 */
[----:B------:R-:W-:Y:S01]  /*127a0*/  HMMA.16816.F32 R12, R120, R110, R12 ;  /* 0x0000006e780c723c */ /* 0x000fe2000000180c */
[----:B------:R-:W-:-:S02]  /*127b0*/  FMUL.FTZ R108, R33, c[0x0][0x2ec] ;  /* 0x0000bb00216c7a20 */ /* 0x000fc40000410000 */
[----:B------:R-:W-:Y:S02]  /*127c0*/  FMUL.FTZ R33, R34, c[0x0][0x2ec] ;  /* 0x0000bb0022217a20 */ /* 0x000fe40000410000 */
[----:B------:R-:W-:Y:S02]  /*127d0*/  FMUL.FTZ R34, R35, c[0x0][0x2ec] ;  /* 0x0000bb0023227a20 */ /* 0x000fe40000410000 */
[----:B------:R-:W-:Y:S01]  /*127e0*/  MUFU.TANH R108, R108 ;  /* 0x0000006c006c7308 */ /* 0x000fe20000002400 */
[----:B---3--:R-:W-:Y:S01]  /*127f0*/  HMMA.16816.F32 R24, R120, R112, R24 ;  /* 0x000000707818723c */ /* 0x008fe20000001818 */
[----:B------:R-:W-:Y:S02]  /*12800*/  FMUL.FTZ R29, R29, c[0x0][0x2ec] ;  /* 0x0000bb001d1d7a20 */ /* 0x000fe40000410000 */
[----:B------:R-:W-:Y:S02]  /*12810*/  FMUL.FTZ R30, R30, c[0x0][0x2ec] ;  /* 0x0000bb001e1e7a20 */ /* 0x000fe40000410000 */
[----:B------:R-:W-:-:S02]  /*12820*/  FMUL.FTZ R110, R28, c[0x0][0x2ec] ;  /* 0x0000bb001c6e7a20 */ /* 0x000fc40000410000 */
[----:B------:R-:W-:Y:S01]  /*12830*/  MUFU.TANH R34, R34 ;  /* 0x0000002200227308 */ /* 0x000fe20000002400 */
[C---:B----4-:R-:W-:Y:S01]  /*12840*/  HMMA.16816.F32 R8, R120.reuse, R104, R8 ;  /* 0x000000687808723c */ /* 0x050fe20000001808 */
[----:B------:R-:W-:Y:S02]  /*12850*/  FMUL.FTZ R28, R31, c[0x0][0x2ec] ;  /* 0x0000bb001f1c7a20 */ /* 0x000fe40000410000 */
[----:B------:R-:W-:Y:S02]  /*12860*/  FMUL.FTZ R31, R17, c[0x0][0x2ec] ;  /* 0x0000bb00111f7a20 */ /* 0x000fe40000410000 */
[----:B------:R-:W-:Y:S01]  /*12870*/  FMUL.FTZ R17, R18, c[0x0][0x2ec] ;  /* 0x0000bb0012117a20 */ /* 0x000fe20000410000 */
[C---:B------:R-:W-:Y:S01]  /*12880*/  IADD3 R18, R2.reuse, 0x10, RZ ;  /* 0x0000001002127810 */ /* 0x040fe20007ffe0ff */
[----:B------:R-:W-:Y:S01]  /*12890*/  MUFU.TANH R29, R29 ;  /* 0x0000001d001d7308 */ /* 0x000fe20000002400 */
[----:B------:R-:W-:Y:S01]  /*128a0*/  HMMA.16816.F32 R4, R120, R106, R4 ;  /* 0x0000006a7804723c */ /* 0x000fe20000001804 */
[----:B------:R-:W-:Y:S01]  /*128b0*/  IADD3 R104, R2, 0x9, RZ ;  /* 0x0000000902687810 */ /* 0x000fe20007ffe0ff */
[----:B------:R-:W-:-:S02]  /*128c0*/  FMUL.FTZ R117, R12, c[0x0][0x2ec] ;  /* 0x0000bb000c757a20 */ /* 0x000fc40000410000 */
[----:B------:R-:W-:Y:S01]  /*128d0*/  FMUL.FTZ R13, R13, c[0x0][0x2ec] ;  /* 0x0000bb000d0d7a20 */ /* 0x000fe20000410000 */
[-C--:B------:R-:W-:Y:S01]  /*128e0*/  ISETP.GE.AND P5, PT, R104, R103.reuse, PT ;  /* 0x000000676800720c */ /* 0x080fe20003fa6270 */
[----:B------:R-:W-:Y:S01]  /*128f0*/  FMUL.FTZ R15, R15, c[0x0][0x2ec] ;  /* 0x0000bb000f0f7a20 */ /* 0x000fe20000410000 */
[----:B------:R-:W-:Y:S01]  /*12900*/  IADD3 R106, R2, 0x8, RZ ;  /* 0x00000008026a7810 */ /* 0x000fe20007ffe0ff */
[----:B------:R-:W-:Y:S01]  /*12910*/  HMMA.16816.F32 R20, R120, R114, R20 ;  /* 0x000000727814723c */ /* 0x000fe20000001814 */
[----:B------:R-:W1:Y:S01]  /*12920*/  I2F R105, R104 ;  /* 0x0000006800697306 */ /* 0x000e620000201400 */
[----:B------:R-:W-:Y:S01]  /*12930*/  FMUL.FTZ R24, R24, c[0x0][0x2ec] ;  /* 0x0000bb0018187a20 */ /* 0x000fe20000410000 */
[C---:B------:R-:W-:Y:S01]  /*12940*/  ISETP.GE.AND P1, PT, R106.reuse, R124, PT ;  /* 0x0000007c6a00720c */ /* 0x040fe20003f26270 */
        /* <DEDUP_REMOVED lines=9> */
[----:B------:R-:W-:Y:S01]  /*129e0*/  MUFU.TANH R30, R30 ;  /* 0x0000001e001e7308 */ /* 0x000fe20000002400 */
[----:B-1----:R-:W-:-:S02]  /*129f0*/  FFMA.FTZ R29, R0, R105, R29 ;  /* 0x00000069001d7223 */ /* 0x002fc4000001001d */
[----:B------:R-:W-:Y:S02]  /*12a00*/  FMUL.FTZ R11, R11, c[0x0][0x2ec] ;  /* 0x0000bb000b0b7a20 */ /* 0x000fe40000410000 */
[----:B------:R-:W-:Y:S01]  /*12a10*/  FMUL.FTZ R32, R32, c[0x0][0x2ec] ;  /* 0x0000bb0020207a20 */ /* 0x000fe20000410000 */
[----:B------:R-:W-:Y:S01]  /*12a20*/  FSEL R29, R29, -INF , !P5 ;  /* 0xff8000001d1d7808 */ /* 0x000fe20006800000 */
[----:B------:R-:W-:Y:S01]  /*12a30*/  FMUL.FTZ R20, R20, c[0x0][0x2ec] ;  /* 0x0000bb0014147a20 */ /* 0x000fe20000410000 */
[----:B------:R-:W1:Y:S01]  /*12a40*/  MUFU.TANH R110, R110 ;  /* 0x0000006e006e7308 */ /* 0x000e620000002400 */
[----:B------:R-:W-:Y:S02]  /*12a50*/  FMUL.FTZ R111, R21, c[0x0][0x2ec] ;  /* 0x0000bb00156f7a20 */ /* 0x000fe40000410000 */
[----:B------:R-:W-:Y:S01]  /*12a60*/  FMUL.FTZ R21, R22, c[0x0][0x2ec] ;  /* 0x0000bb0016157a20 */ /* 0x000fe20000410000 */
[----:B------:R-:W-:Y:S01]  /*12a70*/  IADD3 R22, R2, 0x19, RZ ;  /* 0x0000001902167810 */ /* 0x000fe20007ffe0ff */
[----:B------:R-:W-:-:S02]  /*12a80*/  FMUL.FTZ R23, R23, c[0x0][0x2ec] ;  /* 0x0000bb0017177a20 */ /* 0x000fc40000410000 */
[----:B------:R-:W-:Y:S01]  /*12a90*/  FMUL.FTZ R7, R7, c[0x0][0x2ec] ;  /* 0x0000bb0007077a20 */ /* 0x000fe20000410000 */
[----:B------:R-:W-:Y:S08]  /*12aa0*/  MUFU.TANH R28, R28 ;  /* 0x0000001c001c7308 */ /* 0x000ff00000002400 */
[----:B------:R-:W-:Y:S01]  /*12ab0*/  MUFU.TANH R115, R24 ;  /* 0x0000001800737308 */ /* 0x000fe20000002400 */
[----:B-1----:R-:W-:-:S05]  /*12ac0*/  FFMA.FTZ R110, R0, R107, R110 ;  /* 0x0000006b006e7223 */ /* 0x002fca000001006e */
[----:B------:R-:W-:Y:S02]  /*12ad0*/  FSEL R175, R110, -INF , !P6 ;  /* 0xff8000006eaf7808 */ /* 0x000fe40007000000 */
[----:B------:R-:W1:Y:S01]  /*12ae0*/  I2F R12, R18 ;  /* 0x00000012000c7306 */ /* 0x000e620000201400 */
[----:B------:R-:W-:-:S07]  /*12af0*/  ISETP.GE.AND P6, PT, R18, R124, PT ;  /* 0x0000007c1200720c */ /* 0x000fce0003fc6270 */
[----:B------:R2:W-:Y:S08]  /*12b00*/  MUFU.TANH R109, R25 ;  /* 0x00000019006d7308 */ /* 0x0005f00000002400 */
[----:B------:R3:W-:Y:S01]  /*12b10*/  MUFU.TANH R125, R13 ;  /* 0x0000000d007d7308 */ /* 0x0007e20000002400 */
[----:B-1----:R-:W-:-:S07]  /*12b20*/  FFMA.FTZ R115, R0, R12, R115 ;  /* 0x0000000c00737223 */ /* 0x002fce0000010073 */
[----:B------:R1:W-:Y:S01]  /*12b30*/  MUFU.TANH R177, R15 ;  /* 0x0000000f00b17308 */ /* 0x0003e20000002400 */
[----:B--2---:R-:W-:-:S05]  /*12b40*/  FFMA.FTZ R25, R0, R101, R108 ;  /* 0x0000006500197223 */ /* 0x004fca000001006c */
[----:B------:R-:W-:Y:S02]  /*12b50*/  FSEL R25, R25, -INF , !P0 ;  /* 0xff80000019197808 */ /* 0x000fe40004000000 */
[----:B------:R-:W-:Y:S01]  /*12b60*/  MUFU.TANH R171, R26 ;  /* 0x0000001a00ab7308 */ /* 0x000fe20000002400 */
[----:B---3--:R-:W-:Y:S02]  /*12b70*/  IADD3 R13, R2, 0x11, RZ ;  /* 0x00000011020d7810 */ /* 0x008fe40007ffe0ff */
[-C--:B------:R-:W-:Y:S02]  /*12b80*/  ISETP.GE.AND P0, PT, R104, R124.reuse, PT ;  /* 0x0000007c6800720c */ /* 0x080fe40003f06270 */
[----:B------:R-:W-:Y:S01]  /*12b90*/  ISETP.GE.AND P5, PT, R13, R124, PT ;  /* 0x0000007c0d00720c */ /* 0x000fe20003fa6270 */
[----:B-1----:R-:W-:Y:S02]  /*12ba0*/  FFMA.FTZ R15, R0, R101, R34 ;  /* 0x00000065000f7223 */ /* 0x002fe40000010022 */
[----:B------:R-:W-:Y:S01]  /*12bb0*/  MUFU.TANH R113, R27 ;  /* 0x0000001b00717308 */ /* 0x000fe20000002400 */
[----:B------:R-:W-:-:S02]  /*12bc0*/  FMUL.FTZ R101, R9, c[0x0][0x2ec] ;  /* 0x0000bb0009657a20 */ /* 0x000fc40000410000 */
[----:B------:R-:W-:Y:S01]  /*12bd0*/  FFMA.FTZ R9, R0, R107, R30 ;  /* 0x0000006b00097223 */ /* 0x000fe2000001001e */
[----:B------:R-:W-:Y:S02]  /*12be0*/  FSEL R15, R15, -INF , !P4 ;  /* 0xff8000000f0f7808 */ /* 0x000fe40006000000 */
[-C--:B------:R-:W-:Y:S02]  /*12bf0*/  ISETP.GE.AND P4, PT, R18, R103.reuse, PT ;  /* 0x000000671200720c */ /* 0x080fe40003f86270 */
[----:B------:R1:W2:Y:S01]  /*12c00*/  I2F R8, R13 ;  /* 0x0000000d00087306 */ /* 0x0002a20000201400 */
[----:B------:R-:W-:Y:S02]  /*12c10*/  FSEL R9, R9, -INF , !P1 ;  /* 0xff80000009097808 */ /* 0x000fe40004800000 */
[----:B------:R-:W-:Y:S02]  /*12c20*/  ISETP.GE.AND P1, PT, R13, R103, PT ;  /* 0x000000670d00720c */ /* 0x000fe40003f26270 */
[----:B------:R-:W-:-:S03]  /*12c30*/  FSEL R115, R115, -INF , !P4 ;  /* 0xff80000073737808 */ /* 0x000fc60006000000 */
[----:B------:R3:W-:Y:S01]  /*12c40*/  MUFU.TANH R119, R16 ;  /* 0x0000001000777308 */ /* 0x0007e20000002400 */
[----:B-1----:R-:W-:-:S07]  /*12c50*/  FFMA.FTZ R13, R0, R105, R28 ;  /* 0x00000069000d7223 */ /* 0x002fce000001001c */
[----:B------:R-:W-:Y:S01]  /*12c60*/  MUFU.TANH R167, R14 ;  /* 0x0000000e00a77308 */ /* 0x000fe20000002400 */
[----:B------:R-:W-:Y:S02]  /*12c70*/  FMUL.FTZ R105, R10, c[0x0][0x2ec] ;  /* 0x0000bb000a697a20 */ /* 0x000fe40000410000 */
[CC--:B--2---:R-:W-:Y:S01]  /*12c80*/  FFMA.FTZ R109, R0.reuse, R8.reuse, R109 ;  /* 0x00000008006d7223 */ /* 0x0c4fe2000001006d */
[----:B------:R-:W-:Y:S01]  /*12c90*/  FSEL R13, R13, -INF , !P0 ;  /* 0xff8000000d0d7808 */ /* 0x000fe20004000000 */
[----:B------:R-:W-:Y:S01]  /*12ca0*/  FFMA.FTZ R113, R0, R8, R113 ;  /* 0x0000000800717223 */ /* 0x000fe20000010071 */
[----:B---3--:R-:W-:Y:S02]  /*12cb0*/  IADD3 R16, R2, 0x18, RZ ;  /* 0x0000001802107810 */ /* 0x008fe40007ffe0ff */
[----:B------:R-:W-:Y:S01]  /*12cc0*/  MUFU.TANH R123, R20 ;  /* 0x00000014007b7308 */ /* 0x000fe20000002400 */
[----:B------:R-:W-:Y:S02]  /*12cd0*/  FSEL R109, R109, -INF , !P1 ;  /* 0xff8000006d6d7808 */ /* 0x000fe40004800000 */
[----:B------:R-:W-:-:S02]  /*12ce0*/  ISETP.GE.AND P0, PT, R16, R103, PT ;  /* 0x000000671000720c */ /* 0x000fc40003f06270 */
[-C--:B------:R-:W-:Y:S02]  /*12cf0*/  ISETP.GE.AND P4, PT, R16, R124.reuse, PT ;  /* 0x0000007c1000720c */ /* 0x080fe40003f86270 */
[----:B------:R-:W-:Y:S01]  /*12d00*/  ISETP.GE.AND P1, PT, R22, R124, PT ;  /* 0x0000007c1600720c */ /* 0x000fe20003f26270 */
[----:B------:R1:W2:Y:S08]  /*12d10*/  I2F R14, R16 ;  /* 0x00000010000e7306 */ /* 0x0002b00000201400 */
[----:B------:R3:W-:Y:S08]  /*12d20*/  MUFU.TANH R27, R19 ;  /* 0x00000013001b7308 */ /* 0x0007f00000002400 */
[----:B------:R-:W-:Y:S01]  /*12d30*/  MUFU.TANH R111, R111 ;  /* 0x0000006f006f7308 */ /* 0x000fe20000002400 */
[----:B-1----:R-:W-:Y:S01]  /*12d40*/  IADD3 R16, R2, 0x21, RZ ;  /* 0x0000002102107810 */ /* 0x002fe20007ffe0ff */
[----:B--2---:R-:W-:-:S06]  /*12d50*/  FFMA.FTZ R123, R0, R14, R123 ;  /* 0x0000000e007b7223 */ /* 0x004fcc000001007b */
[----:B------:R1:W-:Y:S01]  /*12d60*/  MUFU.TANH R35, R23 ;  /* 0x0000001700237308 */ /* 0x0003e20000002400 */
[----:B---3--:R-:W-:-:S07]  /*12d70*/  IADD3 R19, R2, 0x20, RZ ;  /* 0x0000002002137810 */ /* 0x008fce0007ffe0ff */
[----:B------:R-:W2:Y:S08]  /*12d80*/  I2F R18, R22 ;  /* 0x0000001600127306 */ /* 0x000eb00000201400 */
[----:B------:R-:W3:Y:S01]  /*12d90*/  MUFU.TANH R21, R21 ;  /* 0x0000001500157308 */ /* 0x000ee20000002400 */
[----:B-1----:R-:W-:Y:S01]  /*12da0*/  FFMA.FTZ R23, R0, R12, R171 ;  /* 0x0000000c00177223 */ /* 0x002fe200000100ab */
[----:B------:R-:W-:-:S04]  /*12db0*/  IADD3 R12, R2, 0x28, RZ ;  /* 0x00000028020c7810 */ /* 0x000fc80007ffe0ff */
[----:B------:R-:W-:Y:S02]  /*12dc0*/  FSEL R23, R23, -INF , !P6 ;  /* 0xff80000017177808 */ /* 0x000fe40007000000 */
[----:B------:R-:W-:Y:S01]  /*12dd0*/  MUFU.TANH R17, R17 ;  /* 0x0000001100117308 */ /* 0x000fe20000002400 */
[-C--:B--2---:R-:W-:Y:S01]  /*12de0*/  FFMA.FTZ R111, R0, R18.reuse, R111 ;  /* 0x00000012006f7223 */ /* 0x084fe2000001006f */
[----:B------:R-:W-:Y:S01]  /*12df0*/  ISETP.GE.AND P6, PT, R22, R103, PT ;  /* 0x000000671600720c */ /* 0x000fe20003fc6270 */
[----:B------:R-:W-:Y:S01]  /*12e00*/  FFMA.FTZ R18, R0, R18, R35 ;  /* 0x0000001200127223 */ /* 0x000fe20000010023 */
[----:B------:R-:W-:Y:S01]  /*12e10*/  IADD3 R22, R2, 0x29, RZ ;  /* 0x0000002902167810 */ /* 0x000fe20007ffe0ff */
[----:B------:R-:W-:Y:S01]  /*12e20*/  FMUL.FTZ R35, R4, c[0x0][0x2ec] ;  /* 0x0000bb0004237a20 */ /* 0x000fe20000410000 */
[----:B------:R-:W-:Y:S02]  /*12e30*/  FSEL R111, R111, -INF , !P6 ;  /* 0xff8000006f6f7808 */ /* 0x000fe40007000000 */
[----:B------:R-:W1:Y:S01]  /*12e40*/  I2F R20, R19 ;  /* 0x0000001300147306 */ /* 0x000e620000201400 */
[----:B---3--:R-:W-:Y:S01]  /*12e50*/  FFMA.FTZ R14, R0, R14, R21 ;  /* 0x0000000e000e7223 */ /* 0x008fe20000010015 */
[----:B------:R-:W-:-:S02]  /*12e60*/  FSEL R21, R113, -INF , !P5 ;  /* 0xff80000071157808 */ /* 0x000fc40006800000 */
[----:B------:R-:W-:Y:S02]  /*12e70*/  FSEL R113, R123, -INF , !P0 ;  /* 0xff8000007b717808 */ /* 0x000fe40004000000 */
[C---:B------:R-:W-:Y:S02]  /*12e80*/  ISETP.GE.AND P5, PT, R19.reuse, R103, PT ;  /* 0x000000671300720c */ /* 0x040fe40003fa6270 */
[----:B------:R-:W-:Y:S01]  /*12e90*/  MUFU.TANH R31, R31 ;  /* 0x0000001f001f7308 */ /* 0x000fe20000002400 */
[-C--:B------:R-:W-:Y:S02]  /*12ea0*/  ISETP.GE.AND P6, PT, R16, R124.reuse, PT ;  /* 0x0000007c1000720c */ /* 0x080fe40003fc6270 */
[----:B------:R-:W-:-:S05]  /*12eb0*/  ISETP.GE.AND P0, PT, R19, R124, PT ;  /* 0x0000007c1300720c */ /* 0x000fca0003f06270 */
[----:B------:R-:W2:Y:S01]  /*12ec0*/  I2F R10, R16 ;  /* 0x00000010000a7306 */ /* 0x000ea20000201400 */
[-C--:B-1----:R-:W-:Y:S01]  /*12ed0*/  FFMA.FTZ R119, R0, R20.reuse, R119 ;  /* 0x0000001400777223 */ /* 0x082fe20000010077 */
[----:B------:R-:W-:Y:S01]  /*12ee0*/  FSEL R19, R14, -INF , !P4 ;  /* 0xff8000000e137808 */ /* 0x000fe20006000000 */
[----:B------:R-:W-:Y:S01]  /*12ef0*/  FFMA.FTZ R123, R0, R20, R17 ;  /* 0x00000014007b7223 */ /* 0x000fe20000010011 */
[----:B------:R-:W-:Y:S02]  /*12f00*/  FSEL R17, R18, -INF , !P1 ;  /* 0xff80000012117808 */ /* 0x000fe40004800000 */
[----:B------:R-:W-:Y:S02]  /*12f10*/  ISETP.GE.AND P1, PT, R12, R103, PT ;  /* 0x000000670c00720c */ /* 0x000fe40003f26270 */
[----:B------:R-:W-:Y:S01]  /*12f20*/  MUFU.TANH R117, R117 ;  /* 0x0000007500757308 */ /* 0x000fe20000002400 */
[----:B------:R-:W-:Y:S02]  /*12f30*/  FSEL R173, R119, -INF , !P5 ;  /* 0xff80000077ad7808 */ /* 0x000fe40006800000 */
[----:B------:R-:W-:-:S02]  /*12f40*/  IADD3 R14, R2, 0x30, RZ ;  /* 0x00000030020e7810 */ /* 0x000fc40007ffe0ff */
[----:B------:R-:W-:Y:S02]  /*12f50*/  ISETP.GE.AND P5, PT, R12, R124, PT ;  /* 0x0000007c0c00720c */ /* 0x000fe40003fa6270 */
[----:B------:R-:W-:Y:S01]  /*12f60*/  IADD3 R18, R2, 0x31, RZ ;  /* 0x0000003102127810 */ /* 0x000fe20007ffe0ff */
[----:B------:R-:W1:Y:S01]  /*12f70*/  I2F R8, R12 ;  /* 0x0000000c00087306 */ /* 0x000e620000201400 */
[-C--:B--2---:R-:W-:Y:S01]  /*12f80*/  FFMA.FTZ R31, R0, R10.reuse, R31 ;  /* 0x0000000a001f7223 */ /* 0x084fe2000001001f */
[----:B------:R-:W-:Y:S01]  /*12f90*/  ISETP.GE.AND P4, PT, R16, R103, PT ;  /* 0x000000671000720c */ /* 0x000fe20003f86270 */
[----:B------:R-:W-:Y:S01]  /*12fa0*/  FFMA.FTZ R20, R0, R10, R27 ;  /* 0x0000000a00147223 */ /* 0x000fe2000001001b */
[----:B------:R-:W-:Y:S02]  /*12fb0*/  FSEL R123, R123, -INF , !P0 ;  /* 0xff8000007b7b7808 */ /* 0x000fe40004000000 */
[----:B------:R-:W-:Y:S02]  /*12fc0*/  FSEL R171, R31, -INF , !P4 ;  /* 0xff8000001fab7808 */ /* 0x000fe40006000000 */
[----:B------:R-:W2:Y:S01]  /*12fd0*/  I2F R24, R22 ;  /* 0x0000001600187306 */ /* 0x000ea20000201400 */
[----:B------:R-:W-:-:S02]  /*12fe0*/  ISETP.GE.AND P4, PT, R22, R124, PT ;  /* 0x0000007c1600720c */ /* 0x000fc40003f86270 */
[-C--:B------:R-:W-:Y:S01]  /*12ff0*/  ISETP.GE.AND P0, PT, R22, R103.reuse, PT ;  /* 0x000000671600720c */ /* 0x080fe20003f06270 */
[-C--:B-1----:R-:W-:Y:S01]  /*13000*/  FFMA.FTZ R10, R0, R8.reuse, R117 ;  /* 0x00000008000a7223 */ /* 0x082fe20000010075 */
[----:B------:R-:W-:Y:S01]  /*13010*/  FSEL R117, R20, -INF , !P6 ;  /* 0xff80000014757808 */ /* 0x000fe20007000000 */
[----:B------:R-:W-:Y:S01]  /*13020*/  FFMA.FTZ R119, R0, R8, R167 ;  /* 0x0000000800777223 */ /* 0x000fe200000100a7 */
[----:B------:R-:W-:Y:S01]  /*13030*/  IADD3 R12, R2, 0x38, RZ ;  /* 0x00000038020c7810 */ /* 0x000fe20007ffe0ff */
[----:B------:R-:W-:Y:S01]  /*13040*/  MUFU.TANH R121, R121 ;  /* 0x0000007900797308 */ /* 0x000fe20000002400 */
[----:B------:R-:W-:Y:S02]  /*13050*/  FSEL R167, R10, -INF , !P1 ;  /* 0xff8000000aa77808 */ /* 0x000fe40004800000 */
[----:B------:R-:W-:Y:S01]  /*13060*/  IADD3 R8, R2, 0x39, RZ ;  /* 0x0000003902087810 */ /* 0x000fe20007ffe0ff */
[-C--:B--2---:R-:W-:Y:S01]  /*13070*/  FFMA.FTZ R177, R0, R24.reuse, R177 ;  /* 0x0000001800b17223 */ /* 0x084fe200000100b1 */
[----:B------:R-:W-:Y:S01]  /*13080*/  ISETP.GE.AND P6, PT, R2, R103, PT ;  /* 0x000000670200720c */ /* 0x000fe20003fc6270 */
[----:B------:R-:W-:Y:S01]  /*13090*/  FFMA.FTZ R125, R0, R24, R125 ;  /* 0x00000018007d7223 */ /* 0x000fe2000001007d */
[----:B------:R-:W-:Y:S01]  /*130a0*/  ISETP.GE.AND P1, PT, R2, R124, PT ;  /* 0x0000007c0200720c */ /* 0x000fe20003f26270 */
[----:B------:R-:W-:Y:S01]  /*130b0*/  FMUL.FTZ R2, R5, c[0x0][0x2ec] ;  /* 0x0000bb0005027a20 */ /* 0x000fe20000410000 */
[----:B------:R-:W1:Y:S01]  /*130c0*/  I2F R16, R14 ;  /* 0x0000000e00107306 */ /* 0x000e620000201400 */
[----:B------:R-:W-:Y:S01]  /*130d0*/  FMUL.FTZ R5, R6, c[0x0][0x2ec] ;  /* 0x0000bb0006057a20 */ /* 0x000fe20000410000 */
[----:B------:R-:W-:-:S02]  /*130e0*/  FSEL R119, R119, -INF , !P5 ;  /* 0xff80000077777808 */ /* 0x000fc40006800000 */
[C---:B------:R-:W-:Y:S02]  /*130f0*/  ISETP.GE.AND P5, PT, R14.reuse, R103, PT ;  /* 0x000000670e00720c */ /* 0x040fe40003fa6270 */
[----:B------:R-:W-:Y:S02]  /*13100*/  FSEL R125, R125, -INF , !P0 ;  /* 0xff8000007d7d7808 */ /* 0x000fe40004000000 */
[----:B------:R-:W-:Y:S01]  /*13110*/  MUFU.TANH R101, R101 ;  /* 0x0000006500657308 */ /* 0x000fe20000002400 */
[----:B------:R-:W-:-:S07]  /*13120*/  ISETP.GE.AND P0, PT, R14, R124, PT ;  /* 0x0000007c0e00720c */ /* 0x000fce0003f06270 */
[----:B------:R-:W2:Y:S01]  /*13130*/  I2F R4, R18 ;  /* 0x0000001200047306 */ /* 0x000ea20000201400 */
[----:B-1----:R-:W-:Y:S01]  /*13140*/  FFMA.FTZ R104, R0, R16, R121 ;  /* 0x0000001000687223 */ /* 0x002fe20000010079 */
[----:B------:R-:W-:Y:S02]  /*13150*/  FSEL R121, R177, -INF , !P4 ;  /* 0xff800000b1797808 */ /* 0x000fe40006000000 */
[----:B------:R-:W-:Y:S02]  /*13160*/  ISETP.GE.AND P4, PT, R18, R103, PT ;  /* 0x000000671200720c */ /* 0x000fe40003f86270 */
[----:B------:R-:W-:Y:S02]  /*13170*/  FSEL R104, R104, -INF , !P5 ;  /* 0xff80000068687808 */ /* 0x000fe40006800000 */
[----:B------:R-:W-:Y:S01]  /*13180*/  MUFU.TANH R35, R35 ;  /* 0x0000002300237308 */ /* 0x000fe20000002400 */
[----:B------:R-:W-:-:S07]  /*13190*/  ISETP.GE.AND P5, PT, R18, R124, PT ;  /* 0x0000007c1200720c */ /* 0x000fce0003fa6270 */
[----:B------:R-:W1:Y:S01]  /*131a0*/  I2F R27, R12 ;  /* 0x0000000c001b7306 */ /* 0x000e620000201400 */
[----:B--2---:R-:W-:-:S05]  /*131b0*/  FFMA.FTZ R101, R0, R4, R101 ;  /* 0x0000000400657223 */ /* 0x004fca0000010065 */
[----:B------:R-:W-:Y:S02]  /*131c0*/  FSEL R106, R101, -INF , !P4 ;  /* 0xff800000656a7808 */ /* 0x000fe40006000000 */
[----:B------:R-:W2:Y:S01]  /*131d0*/  MUFU.TANH R5, R5 ;  /* 0x0000000500057308 */ /* 0x000ea20000002400 */
[----:B------:R-:W-:-:S07]  /*131e0*/  ISETP.GE.AND P4, PT, R12, R124, PT ;  /* 0x0000007c0c00720c */ /* 0x000fce0003f86270 */
[----:B------:R-:W3:Y:S01]  /*131f0*/  MUFU.TANH R11, R11 ;  /* 0x0000000b000b7308 */ /* 0x000ee20000002400 */
[----:B-1----:R-:W-:-:S07]  /*13200*/  FFMA.FTZ R35, R0, R27, R35 ;  /* 0x0000001b00237223 */ /* 0x002fce0000010023 */
[----:B------:R-:W1:Y:S01]  /*13210*/  MUFU.TANH R33, R33 ;  /* 0x0000002100217308 */ /* 0x000e620000002400 */
[----:B--2---:R-:W-:-:S07]  /*13220*/  FFMA.FTZ R27, R0, R27, R5 ;  /* 0x0000001b001b7223 */ /* 0x004fce0000010005 */
[----:B------:R-:W2:Y:S01]  /*13230*/  MUFU.TANH R105, R105 ;  /* 0x0000006900697308 */ /* 0x000ea20000002400 */
[----:B---3--:R-:W-:-:S05]  /*13240*/  FFMA.FTZ R11, R0, R4, R11 ;  /* 0x00000004000b7223 */ /* 0x008fca000001000b */
[----:B------:R-:W-:Y:S02]  /*13250*/  FSEL R101, R11, -INF , !P5 ;  /* 0xff8000000b657808 */ /* 0x000fe40006800000 */
[----:B------:R-:W3:Y:S01]  /*13260*/  MUFU.TANH R32, R32 ;  /* 0x0000002000207308 */ /* 0x000ee20000002400 */
[----:B-1----:R-:W-:Y:S01]  /*13270*/  FFMA.FTZ R4, R0, R169, R33 ;  /* 0x000000a900047223 */ /* 0x002fe20000010021 */
[----:B------:R-:W-:Y:S01]  /*13280*/  FSEL R33, R27, -INF , !P4 ;  /* 0xff8000001b217808 */ /* 0x000fe20006000000 */
[----:B------:R-:W-:Y:S01]  /*13290*/  BAR.SYNC.DEFER_BLOCKING 0x0 ;  /* 0x0000000000007b1d */ /* 0x000fe20000010000 */
[----:B------:R-:W-:Y:S02]  /*132a0*/  ISETP.GT.AND P4, PT, R160, R147, PT ;  /* 0x00000093a000720c */ /* 0x000fe40003f84270 */
[----:B------:R-:W-:Y:S01]  /*132b0*/  ISETP.GE.AND P5, PT, R8, R103, PT ;  /* 0x000000670800720c */ /* 0x000fe20003fa6270 */
[----:B--2---:R-:W-:Y:S02]  /*132c0*/  FFMA.FTZ R105, R0, R16, R105 ;  /* 0x0000001000697223 */ /* 0x004fe40000010069 */
[----:B------:R-:W-:Y:S03]  /*132d0*/  I2F R31, R8 ;  /* 0x00000008001f7306 */ /* 0x000fe60000201400 */
[----:B------:R-:W-:-:S02]  /*132e0*/  FSEL R105, R105, -INF , !P0 ;  /* 0xff80000069697808 */ /* 0x000fc40004000000 */
[----:B------:R-:W-:Y:S01]  /*132f0*/  ISETP.GE.AND P0, PT, R12, R103, PT ;  /* 0x000000670c00720c */ /* 0x000fe20003f06270 */
[----:B---3--:R-:W-:Y:S02]  /*13300*/  FFMA.FTZ R5, R0, R169, R32 ;  /* 0x000000a900057223 */ /* 0x008fe40000010020 */
[----:B------:R-:W1:Y:S01]  /*13310*/  MUFU.TANH R2, R2 ;  /* 0x0000000200027308 */ /* 0x000e620000002400 */
[----:B------:R-:W-:Y:S01]  /*13320*/  IMAD.MOV.U32 R169, RZ, RZ, R127 ;  /* 0x000000ffffa97224 */ /* 0x000fe200078e007f */
[----:B------:R-:W-:Y:S02]  /*13330*/  FSEL R103, R35, -INF , !P0 ;  /* 0xff80000023677808 */ /* 0x000fe40004000000 */
[----:B------:R-:W-:Y:S02]  /*13340*/  ISETP.GE.AND P0, PT, R8, R124, PT ;  /* 0x0000007c0800720c */ /* 0x000fe40003f06270 */
[----:B------:R-:W-:Y:S02]  /*13350*/  FSEL R5, R5, -INF , !P6 ;  /* 0xff80000005057808 */ /* 0x000fe40007000000 */
[----:B------:R-:W2:Y:S01]  /*13360*/  MUFU.TANH R7, R7 ;  /* 0x0000000700077308 */ /* 0x000ea20000002400 */
[----:B-1----:R-:W-:Y:S01]  /*13370*/  FFMA.FTZ R107, R0, R31, R2 ;  /* 0x0000001f006b7223 */ /* 0x002fe20000010002 */
[----:B------:R-:W-:-:S04]  /*13380*/  FSEL R2, R4, -INF , !P1 ;  /* 0xff80000004027808 */ /* 0x000fc80004800000 */
        /* <DEDUP_REMOVED lines=14> */
[----:B-1----:R-:W-:Y:S02]  /*13470*/  IMAD.MOV R27, RZ, RZ, -R11 ;  /* 0x000000ffff1b7224 */ /* 0x002fe400078e0a0b */
[----:B------:R-:W-:Y:S02]  /*13480*/  IMAD.MOV.U32 R10, RZ, RZ, RZ ;  /* 0x000000ffff0a7224 */ /* 0x000fe400078e00ff */
[----:B------:R-:W-:-:S04]  /*13490*/  IMAD R4, R27, R6, RZ ;  /* 0x000000061b047224 */ /* 0x000fc800078e02ff */
[----:B------:R-:W-:Y:S01]  /*134a0*/  IMAD.HI.U32 R4, R11, R4, R10 ;  /* 0x000000040b047227 */ /* 0x000fe200078e000a */
[----:B------:R-:W-:Y:S02]  /*134b0*/  IABS R11, R8 ;  /* 0x00000008000b7213 */ /* 0x000fe40000000000 */
[----:B------:R-:W-:-:S03]  /*134c0*/  LOP3.LUT R8, R8, c[0x0][0x2d0], RZ, 0x3c, !PT ;  /* 0x0000b40008087a12 */ /* 0x000fc600078e3cff */
        /* <DEDUP_REMOVED lines=17> */
[----:B------:R-:W-:Y:S02]  /*135e0*/  ISETP.GE.AND P0, PT, R8, RZ, PT ;  /* 0x000000ff0800720c */ /* 0x000fe40003f06270 */
[----:B------:R-:W-:Y:S01]  /*135f0*/  @P6 IADD3 R4, R4, 0x1, RZ ;  /* 0x0000000104046810 */ /* 0x000fe20007ffe0ff */
[----:B------:R-:W-:-:S04]  /*13600*/  @!P5 IMAD.MOV R10, RZ, RZ, -R10 ;  /* 0x000000ffff0ad224 */ /* 0x000fc800078e0a0a */
[----:B------:R-:W-:Y:S01]  /*13610*/  IMAD.MOV.U32 R11, RZ, RZ, R4 ;  /* 0x000000ffff0b7224 */ /* 0x000fe200078e0004 */
[----:B------:R-:W-:-:S04]  /*13620*/  LOP3.LUT R4, RZ, c[0x0][0x2d0], RZ, 0x33, !PT ;  /* 0x0000b400ff047a12 */ /* 0x000fc800078e33ff */
[----:B------:R-:W-:Y:S02]  /*13630*/  SEL R7, R4, R10, !P1 ;  /* 0x0000000a04077207 */ /* 0x000fe40004800000 */
[----:B------:R-:W-:-:S03]  /*13640*/  @!P0 IADD3 R11, -R11, RZ, RZ ;  /* 0x000000ff0b0b8210 */ /* 0x000fc60007ffe1ff */
[----:B------:R-:W-:Y:S01]  /*13650*/  IMAD.WIDE R30, R7, 0x4, R154 ;  /* 0x00000004071e7825 */ /* 0x000fe200078e029a */
[----:B------:R-:W-:-:S04]  /*13660*/  SEL R4, R4, R11, !P1 ;  /* 0x0000000b04047207 */ /* 0x000fc80004800000 */
[----:B------:R-:W2:Y:S01]  /*13670*/  LDG.E R11, [R30.64] ;  /* 0x000000061e0b7981 */ /* 0x000ea2000c1e1900 */
[----:B------:R-:W-:-:S05]  /*13680*/  IMAD.WIDE R26, R4, 0x4, R154 ;  /* 0x00000004041a7825 */ /* 0x000fca00078e029a */
        /* <DEDUP_REMOVED lines=17> */
.L_x_8136:
[----:B------:R-:W-:-:S05]  /*137a0*/  IMAD.MOV.U32 R8, RZ, RZ, c[0x0][0x198] ;  /* 0x00006600ff087624 */ /* 0x000fca00078e00ff */
[----:B------:R-:W-:-:S04]  /*137b0*/  LEA R8, -R8, RZ, 0x6 ;  /* 0x000000ff08087211 */ /* 0x000fc800078e31ff */
[----:B------:R-:W-:Y:S02]  /*137c0*/  SHF.R.S32.HI R11, RZ, 0x1f, R8 ;  /* 0x0000001fff0b7819 */ /* 0x000fe40000011408 */
.L_x_8137:
        /* <DEDUP_REMOVED lines=69> */
.L_x_8135:
        /* <DEDUP_REMOVED lines=48> */
[----:B------:R-:W-:Y:S02]  /*13f20*/  FADD.FTZ R32, R3, -R32 ;  /* 0x8000002003207221 */ /* 0x000fe40000010000 */
[--C-:B------:R-:W-:Y:S02]  /*13f30*/  FFMA.FTZ R29, R2, c[0x0][0x23c], -R102.reuse ;  /* 0x00008f00021d7a23 */ /* 0x100fe40000010866 */
[--C-:B------:R-:W-:Y:S01]  /*13f40*/  FFMA.FTZ R2, R15, c[0x0][0x23c], -R102.reuse ;  /* 0x00008f000f027a23 */ /* 0x100fe20000010866 */
[----:B------:R-:W-:Y:S01]  /*13f50*/  MUFU.EX2 R24, R24 ;  /* 0x0000001800187308 */ /* 0x000fe20000000800 */
[----:B------:R-:W-:Y:S02]  /*13f60*/  FFMA.FTZ R3, R13, c[0x0][0x23c], -R102 ;  /* 0x00008f000d037a23 */ /* 0x000fe40000010866 */
[----:B------:R-:W1:Y:S01]  /*13f70*/  LDSM.16.MT88.4 R12, [R138+0x8000] ;  /* 0x008000008a0c783b */ /* 0x000e620000004200 */
[----:B------:R-:W-:Y:S01]  /*13f80*/  FFMA.FTZ R31, R5, c[0x0][0x23c], -R108 ;  /* 0x00008f00051f7a23 */ /* 0x000fe2000001086c */
[----:B------:R-:W-:Y:S01]  /*13f90*/  FSEL R5, R27, RZ, P1 ;  /* 0x000000ff1b057208 */ /* 0x000fe20000800000 */
[----:B------:R-:W-:-:S02]  /*13fa0*/  FFMA.FTZ R28, R9, c[0x0][0x23c], -R102 ;  /* 0x00008f00091c7a23 */ /* 0x000fc40000010866 */
[----:B------:R-:W2:Y:S01]  /*13fb0*/  LDSM.16.MT88.4 R8, [R140+0x8000] ;  /* 0x008000008c08783b */ /* 0x000ea20000004200 */
[--C-:B------:R-:W-:Y:S01]  /*13fc0*/  FFMA.FTZ R30, R25, c[0x0][0x23c], -R108.reuse ;  /* 0x00008f00191e7a23 */ /* 0x100fe2000001086c */
[----:B------:R-:W-:Y:S01]  /*13fd0*/  MUFU.EX2 R31, R31 ;  /* 0x0000001f001f7308 */ /* 0x000fe20000000800 */
[----:B------:R-:W-:Y:S02]  /*13fe0*/  FADD.FTZ R34, R100, -R5 ;  /* 0x8000000564227221 */ /* 0x000fe40000010000 */
[--C-:B------:R-:W-:Y:S02]  /*13ff0*/  FFMA.FTZ R25, R175, c[0x0][0x23c], -R108.reuse ;  /* 0x00008f00af197a23 */ /* 0x100fe4000001086c */
        /* <DEDUP_REMOVED lines=9> */
[--C-:B------:R-:W-:Y:S02]  /*14090*/  FFMA.FTZ R114, R21, c[0x0][0x23c], -R102.reuse ;  /* 0x00008f0015727a23 */ /* 0x100fe40000010866 */
[--C-:B------:R-:W-:Y:S01]  /*140a0*/  FFMA.FTZ R113, R19, c[0x0][0x23c], -R102.reuse ;  /* 0x00008f0013717a23 */ /* 0x100fe20000010866 */
[----:B------:R-:W-:Y:S01]  /*140b0*/  LDSM.16.MT88.4 R20, [R140+0xa800] ;  /* 0x00a800008c14783b */ /* 0x000fe20000004200 */
[--C-:B------:R-:W-:Y:S01]  /*140c0*/  FFMA.FTZ R112, R17, c[0x0][0x23c], -R102.reuse ;  /* 0x00008f0011707a23 */ /* 0x100fe20000010866 */
[----:B------:R-:W-:Y:S01]  /*140d0*/  MUFU.EX2 R29, R29 ;  /* 0x0000001d001d7308 */ /* 0x000fe20000000800 */
[----:B---3--:R-:W-:Y:S01]  /*140e0*/  F2FP.PACK_AB R4, R30, R31 ;  /* 0x0000001f1e04723e */ /* 0x008fe200000000ff */
[----:B------:R-:W-:Y:S01]  /*140f0*/  LDSM.16.MT88.4 R16, [R138+0xa800] ;  /* 0x00a800008a10783b */ /* 0x000fe20000004200 */
[----:B------:R-:W-:-:S02]  /*14100*/  FFMA.FTZ R122, R123, c[0x0][0x23c], -R102 ;  /* 0x00008f007b7a7a23 */ /* 0x000fc40000010866 */
[----:B------:R-:W-:Y:S02]  /*14110*/  FFMA.FTZ R123, R117, c[0x0][0x23c], -R102 ;  /* 0x00008f00757b7a23 */ /* 0x000fe40000010866 */
[--C-:B------:R-:W-:Y:S01]  /*14120*/  FFMA.FTZ R118, R173, c[0x0][0x23c], -R108.reuse ;  /* 0x00008f00ad767a23 */ /* 0x100fe2000001086c */
[----:B------:R-:W3:Y:S01]  /*14130*/  MUFU.EX2 R2, R2 ;  /* 0x0000000200027308 */ /* 0x000ee20000000800 */
[----:B----4-:R-:W-:Y:S01]  /*14140*/  F2FP.PACK_AB R6, R24, R25 ;  /* 0x000000191806723e */ /* 0x010fe200000000ff */
[--C-:B------:R-:W-:Y:S02]  /*14150*/  FFMA.FTZ R127, R171, c[0x0][0x23c], -R108.reuse ;  /* 0x00008f00ab7f7a23 */ /* 0x100fe4000001086c */
[--C-:B------:R-:W-:Y:S02]  /*14160*/  FFMA.FTZ R116, R167, c[0x0][0x23c], -R108.reuse ;  /* 0x00008f00a7747a23 */ /* 0x100fe4000001086c */
[----:B------:R-:W-:Y:S02]  /*14170*/  FFMA.FTZ R125, R125, c[0x0][0x23c], -R108 ;  /* 0x00008f007d7d7a23 */ /* 0x000fe4000001086c */
[----:B------:R-:W-:Y:S01]  /*14180*/  MUFU.EX2 R28, R28 ;  /* 0x0000001c001c7308 */ /* 0x000fe20000000800 */
[----:B------:R-:W-:-:S02]  /*14190*/  FFMA.FTZ R117, R119, c[0x0][0x23c], -R102 ;  /* 0x00008f0077757a23 */ /* 0x000fc40000010866 */
[----:B------:R-:W-:Y:S02]  /*141a0*/  FFMA.FTZ R120, R121, c[0x0][0x23c], -R102 ;  /* 0x00008f0079787a23 */ /* 0x000fe40000010866 */
        /* <DEDUP_REMOVED lines=10> */
[----:B------:R-:W-:-:S03]  /*14250*/  FFMA.FTZ R102, R35, c[0x0][0x23c], -R102 ;  /* 0x00008f0023667a23 */ /* 0x000fc60000010866 */
[----:B------:R-:W5:Y:S01]  /*14260*/  MUFU.EX2 R3, R3 ;  /* 0x0000000300037308 */ /* 0x000f620000000800 */
[-C--:B----4-:R-:W-:Y:S02]  /*14270*/  FMUL.FTZ R88, R88, R34.reuse ;  /* 0x0000002258587220 */ /* 0x090fe40000410000 */
[-C--:B------:R-:W-:Y:S02]  /*14280*/  FMUL.FTZ R89, R89, R34.reuse ;  /* 0x0000002259597220 */ /* 0x080fe40000410000 */
[-C--:B------:R-:W-:Y:S02]  /*14290*/  FMUL.FTZ R84, R84, R34.reuse ;  /* 0x0000002254547220 */ /* 0x080fe40000410000 */
[----:B------:R-:W-:Y:S01]  /*142a0*/  FMUL.FTZ R85, R85, R34 ;  /* 0x0000002255557220 */ /* 0x000fe20000410000 */
[----:B------:R-:W-:Y:S01]  /*142b0*/  MUFU.EX2 R110, R110 ;  /* 0x0000006e006e7308 */ /* 0x000fe20000000800 */
[-C--:B---3--:R-:W-:Y:S02]  /*142c0*/  FMUL.FTZ R90, R90, R32.reuse ;  /* 0x000000205a5a7220 */ /* 0x088fe40000410000 */
[----:B------:R-:W-:-:S02]  /*142d0*/  FMUL.FTZ R91, R91, R32 ;  /* 0x000000205b5b7220 */ /* 0x000fc40000410000 */
[-C--:B------:R-:W-:Y:S02]  /*142e0*/  FMUL.FTZ R86, R86, R32.reuse ;  /* 0x0000002056567220 */ /* 0x080fe40000410000 */
[----:B------:R-:W-:Y:S01]  /*142f0*/  FMUL.FTZ R87, R87, R32 ;  /* 0x0000002057577220 */ /* 0x000fe20000410000 */
[----:B-----5:R-:W-:Y:S01]  /*14300*/  F2FP.PACK_AB R7, R3, R28 ;  /* 0x0000001c0307723e */ /* 0x020fe200000000ff */
[-C--:B------:R-:W-:Y:S01]  /*14310*/  FMUL.FTZ R96, R96, R34.reuse ;  /* 0x0000002260607220 */ /* 0x080fe20000410000 */
[----:B------:R-:W3:Y:S01]  /*14320*/  MUFU.EX2 R109, R109 ;  /* 0x0000006d006d7308 */ /* 0x000ee20000000800 */
[----:B------:R-:W-:Y:S02]  /*14330*/  FMUL.FTZ R97, R97, R34 ;  /* 0x0000002261617220 */ /* 0x000fe40000410000 */
[-C--:B------:R-:W-:Y:S02]  /*14340*/  FMUL.FTZ R98, R98, R32.reuse ;  /* 0x0000002062627220 */ /* 0x080fe40000410000 */
[----:B-1----:R-:W-:Y:S01]  /*14350*/  HMMA.16816.F32 R88, R4, R12, R88 ;  /* 0x0000000c0458723c */ /* 0x002fe20000001858 */
[----:B------:R-:W-:-:S02]  /*14360*/  FMUL.FTZ R99, R99, R32 ;  /* 0x0000002063637220 */ /* 0x000fc40000410000 */
        /* <DEDUP_REMOVED lines=38> */
[----:B------:R-:W-:Y:S02]  /*145d0*/  FMUL.FTZ R49, R49, R34 ;  /* 0x0000002231317220 */ /* 0x000fe40000410000 */
        /* <DEDUP_REMOVED lines=23> */
[----:B------:R-:W2:Y:S01]  /*14750*/  MUFU.EX2 R122, R122 ;  /* 0x0000007a007a7308 */ /* 0x000ea20000000800 */
[----:B------:R-:W-:-:S02]  /*14760*/  FMUL.FTZ R65, R65, R34 ;  /* 0x0000002241417220 */ /* 0x000fc40000410000 */
[-C--:B------:R-:W-:Y:S02]  /*14770*/  FMUL.FTZ R66, R66, R32.reuse ;  /* 0x0000002042427220 */ /* 0x080fe40000410000 */
[----:B------:R-:W-:Y:S02]  /*14780*/  FMUL.FTZ R67, R67, R32 ;  /* 0x0000002043437220 */ /* 0x000fe40000410000 */
        /* <DEDUP_REMOVED lines=8> */
[----:B------:R-:W-:Y:S01]  /*14810*/  FMUL.FTZ R57, R57, R34 ;  /* 0x0000002239397220 */ /* 0x000fe20000410000 */
[C---:B------:R-:W-:Y:S01]  /*14820*/  HMMA.16816.F32 R48, R4.reuse, R14, R48 ;  /* 0x0000000e0430723c */ /* 0x040fe20000001830 */
[----:B------:R-:W1:Y:S01]  /*14830*/  LDSM.16.MT88.4 R12, [R136+0xa000] ;  /* 0x00a00000880c783b */ /* 0x000e620000004200 */
[-C--:B------:R-:W-:Y:S02]  /*14840*/  FMUL.FTZ R58, R58, R32.reuse ;  /* 0x000000203a3a7220 */ /* 0x080fe40000410000 */
[----:B------:R-:W-:Y:S02]  /*14850*/  FMUL.FTZ R59, R59, R32 ;  /* 0x000000203b3b7220 */ /* 0x000fe40000410000 */
[----:B------:R-:W1:Y:S01]  /*14860*/  MUFU.EX2 R120, R120 ;  /* 0x0000007800787308 */ /* 0x000e620000000800 */
[----:B------:R-:W-:Y:S01]  /*14870*/  FFMA.FTZ R31, R165, R34, R31 ;  /* 0x00000022a51f7223 */ /* 0x000fe2000001001f */
[----:B--2---:R-:W-:Y:S01]  /*14880*/  HMMA.16816.F32 R36, R4, R8, R36 ;  /* 0x000000080424723c */ /* 0x004fe20000001824 */
[----:B------:R-:W-:-:S02]  /*14890*/  FFMA.FTZ R29, R166, R32, R29 ;  /* 0x00000020a61d7223 */ /* 0x000fc4000001001d */
[----:B------:R-:W-:Y:S02]  /*148a0*/  FADD.FTZ R30, R30, R31 ;  /* 0x0000001f1e1e7221 */ /* 0x000fe40000010000 */
[----:B------:R-:W-:Y:S01]  /*148b0*/  FADD.FTZ R29, R2, R29 ;  /* 0x0000001d021d7221 */ /* 0x000fe20000010000 */
[----:B------:R-:W-:Y:S02]  /*148c0*/  MUFU.EX2 R104, R104 ;  /* 0x0000006800687308 */ /* 0x000fe40000000800 */
[----:B------:R-:W-:Y:S01]  /*148d0*/  HMMA.16816.F32 R40, R4, R10, R40 ;  /* 0x0000000a0428723c */ /* 0x000fe20000001828 */
[----:B------:R-:W2:Y:S01]  /*148e0*/  LDSM.16.MT88.4 R8, [R137+0xa000] ;  /* 0x00a000008908783b */ /* 0x000ea20000004200 */
[----:B------:R-:W-:-:S04]  /*148f0*/  FADD.FTZ R2, R28, R29 ;  /* 0x0000001d1c027221 */ /* 0x000fc80000010000 */
[----:B------:R-:W1:Y:S01]  /*14900*/  MUFU.EX2 R119, R119 ;  /* 0x0000007700777308 */ /* 0x000e620000000800 */
[----:B------:R-:W-:-:S07]  /*14910*/  FADD.FTZ R2, R3, R2 ;  /* 0x0000000203027221 */ /* 0x000fce0000010000 */
[----:B------:R-:W-:Y:S08]  /*14920*/  MUFU.EX2 R103, R103 ;  /* 0x0000006700677308 */ /* 0x000ff00000000800 */
        /* <DEDUP_REMOVED lines=11> */
[----:B---3--:R-:W-:-:S02]  /*149e0*/  F2FP.PACK_AB R4, R109, R110 ;  /* 0x0000006e6d04723e */ /* 0x008fc400000000ff */
        /* <DEDUP_REMOVED lines=10> */
[----:B-1----:R-:W-:Y:S02]  /*14a90*/  HMMA.16816.F32 R96, R4, R12, R96 ;  /* 0x0000000c0460723c */ /* 0x002fe40000001860 */
[----:B------:R-:W-:-:S06]  /*14aa0*/  FADD.FTZ R2, R123, R2 ;  /* 0x000000027b027221 */ /* 0x000fcc0000010000 */
        /* <DEDUP_REMOVED lines=95> */
.L_x_8132:
        /* <DEDUP_REMOVED lines=11> */
.L_x_8142:
        /* <DEDUP_REMOVED lines=66> */
.L_x_8139:
[C---:B------:R-:W-:Y:S02]  /*15570*/  LOP3.LUT P4, RZ, R157.reuse, 0x1, RZ, 0xc0, !PT ;  /* 0x000000019dff7812 */ /* 0x040fe4000788c0ff */
[C---:B------:R-:W-:Y:S02]  /*15580*/  LEA R100, P6, R102.reuse, R168, 0x1 ;  /* 0x000000a866647211 */ /* 0x040fe400078c08ff */
[----:B------:R-:W-:Y:S02]  /*15590*/  LOP3.LUT P2, RZ, R157, 0x2, RZ, 0xc0, !PT ;  /* 0x000000029dff7812 */ /* 0x000fe4000784c0ff */
[----:B------:R-:W-:Y:S02]  /*155a0*/  LEA.HI.X R101, R102, R169, R33, 0x1, P6 ;  /* 0x000000a966657211 */ /* 0x000fe400030f0c21 */
[----:B------:R-:W-:Y:S04]  /*155b0*/  IADD3 R3, P0, R151, R102, RZ ;  /* 0x0000006697037210 */ /* 0x000fe80007f1e0ff */
[----:B------:R-:W-:Y:S01]  /*155c0*/  IADD3.X R34, R150, R33, RZ, P0, !PT ;  /* 0x0000002196227210 */ /* 0x000fe200007fe4ff */
[----:B------:R-:W-:Y:S01]  /*155d0*/  @!PT LDS RZ, [RZ] ;  /* 0x00000000fffff984 */ /* 0x000fe20000000800 */
[----:B------:R-:W-:Y:S01]  /*155e0*/  @!PT LDS RZ, [RZ] ;  /* 0x00000000fffff984 */ /* 0x000fe20000000800 */
[----:B------:R-:W-:Y:S01]  /*155f0*/  @!PT LDS RZ, [RZ] ;  /* 0x00000000fffff984 */ /* 0x000fe20000000800 */
[----:B------:R1:W-:Y:S01]  /*15600*/  @P4 LDGSTS.E.BYPASS.LTC128B.128 [R156+0x8000], [R100.64] ;  /* 0x08000000649c4fae */ /* 0x0003e2000b901d46 */
[-C--:B------:R-:W-:Y:S02]  /*15610*/  @P4 LEA R106, P5, R3, R168.reuse, 0x1 ;  /* 0x000000a8036a4211 */ /* 0x080fe400078a08ff */
[----:B------:R-:W-:Y:S02]  /*15620*/  IADD3 R32, P1, R151, R3, RZ ;  /* 0x0000000397207210 */ /* 0x000fe40007f3e0ff */
[CCC-:B------:R-:W-:Y:S02]  /*15630*/  @P4 LEA.HI.X R107, R3.reuse, R169.reuse, R34.reuse, 0x1, P5 ;  /* 0x000000a9036b4211 */ /* 0x1c0fe400028f0c22 */
[----:B------:R-:W-:Y:S01]  /*15640*/  @!P4 STS.128 [R156+0x8000], RZ ;  /* 0x008000ff9c00c388 */ /* 0x000fe20000000c00 */
[CC--:B------:R-:W-:Y:S02]  /*15650*/  @P2 LEA R104, P0, R3.reuse, R168.reuse, 0x1 ;  /* 0x000000a803682211 */ /* 0x0c0fe400078008ff */
[----:B------:R-:W-:Y:S02]  /*15660*/  @P4 LEA R174, P6, R32, R168, 0x1 ;  /* 0x000000a820ae4211 */ /* 0x000fe400078c08ff */
[-C--:B------:R-:W-:Y:S02]  /*15670*/  @P2 LEA.HI.X R105, R3, R169.reuse, R34, 0x1, P0 ;  /* 0x000000a903692211 */ /* 0x080fe400000f0c22 */
[----:B------:R-:W-:Y:S01]  /*15680*/  @!PT LDS RZ, [RZ] ;  /* 0x00000000fffff984 */ /* 0x000fe20000000800 */
[----:B------:R-:W-:Y:S01]  /*15690*/  @!PT LDS RZ, [RZ] ;  /* 0x00000000fffff984 */ /* 0x000fe20000000800 */
[----:B------:R-:W-:Y:S01]  /*156a0*/  @!PT LDS RZ, [RZ] ;  /* 0x00000000fffff984 */ /* 0x000fe20000000800 */
[----:B------:R1:W-:Y:S01]  /*156b0*/  @P2 LDGSTS.E.BYPASS.LTC128B.128 [R156+0xa000], [R100.64+0x80] ;  /* 0x0a000080649c2fae */ /* 0x0003e2000b901d46 */
[----:B------:R-:W-:Y:S02]  /*156c0*/  IADD3.X R33, R150, R34, RZ, P1, !PT ;  /* 0x0000002296217210 */ /* 0x000fe40000ffe4ff */
[C---:B------:R-:W-:Y:S02]  /*156d0*/  @P2 LEA R170, P1, R32.reuse, R168, 0x1 ;  /* 0x000000a820aa2211 */ /* 0x040fe400078208ff */
[CCC-:B------:R-:W-:Y:S02]  /*156e0*/  @P4 LEA.HI.X R175, R32.reuse, R169.reuse, R33.reuse, 0x1, P6 ;  /* 0x000000a920af4211 */ /* 0x1c0fe400030f0c21 */
[----:B------:R-:W-:Y:S01]  /*156f0*/  @!P2 STS.128 [R156+0xa000], RZ ;  /* 0x00a000ff9c00a388 */ /* 0x000fe20000000c00 */
[----:B------:R-:W-:Y:S02]  /*15700*/  @P2 LEA.HI.X R171, R32, R169, R33, 0x1, P1 ;  /* 0x000000a920ab2211 */ /* 0x000fe400008f0c21 */
[----:B------:R-:W-:Y:S04]  /*15710*/  IADD3 R3, P0, R151, R32, RZ ;  /* 0x0000002097037210 */ /* 0x000fe80007f1e0ff */
[----:B------:R-:W-:Y:S01]  /*15720*/  @!PT LDS RZ, [RZ] ;  /* 0x00000000fffff984 */ /* 0x000fe20000000800 */
[----:B------:R-:W-:Y:S01]  /*15730*/  @!PT LDS RZ, [RZ] ;  /* 0x00000000fffff984 */ /* 0x000fe20000000800 */
[----:B------:R-:W-:Y:S01]  /*15740*/  @!PT LDS RZ, [RZ] ;  /* 0x00000000fffff984 */ /* 0x000fe20000000800 */
[----:B------:R2:W-:Y:S01]  /*15750*/  @P4 LDGSTS.E.BYPASS.LTC128B.128 [R156+0x8800], [R106.64] ;  /* 0x088000006a9c4fae */ /* 0x0005e2000b901d46 */
[CC--:B------:R-:W-:Y:S02]  /*15760*/  @P4 LEA R172, P5, R3.reuse, R168.reuse, 0x1 ;  /* 0x000000a803ac4211 */ /* 0x0c0fe400078a08ff */
[----:B------:R-:W-:Y:S02]  /*15770*/  IADD3.X R34, R150, R33, RZ, P0, !PT ;  /* 0x0000002196227210 */ /* 0x000fe400007fe4ff */
[C---:B------:R-:W-:Y:S02]  /*15780*/  @P2 LEA R168, P0, R3.reuse, R168, 0x1 ;  /* 0x000000a803a82211 */ /* 0x040fe400078008ff */
[----:B------:R-:W-:Y:S01]  /*15790*/  @!P4 STS.128 [R156+0x8800], RZ ;  /* 0x008800ff9c00c388 */ /* 0x000fe20000000c00 */
[CCC-:B------:R-:W-:Y:S02]  /*157a0*/  @P4 LEA.HI.X R173, R3.reuse, R169.reuse, R34.reuse, 0x1, P5 ;  /* 0x000000a903ad4211 */ /* 0x1c0fe400028f0c22 */
[----:B------:R-:W-:Y:S02]  /*157b0*/  @P2 LEA.HI.X R169, R3, R169, R34, 0x1, P0 ;  /* 0x000000a903a92211 */ /* 0x000fe400000f0c22 */
[----:B------:R-:W-:Y:S02]  /*157c0*/  ISETP.GT.AND P0, PT, R160, R147, PT ;  /* 0x00000093a000720c */ /* 0x000fe40003f04270 */
        /* <DEDUP_REMOVED lines=44> */
[C---:B-1----:R-:W-:Y:S08]  /*15a90*/  HMMA.16816.F32 R4, R112.reuse, R116, R4 ;  /* 0x000000747004723c */ /* 0x042ff00000001804 */
        /* <DEDUP_REMOVED lines=14> */
[----:B------:R-:W-:Y:S07]  /*15b80*/  LDSM.16.M88.4 R116, [R132] ;  /* 0x000000008474783b */ /* 0x000fee0000000200 */
[C---:B--2---:R-:W-:Y:S08]  /*15b90*/  HMMA.16816.F32 R12, R104.reuse, R120, R12 ;  /* 0x00000078680c723c */ /* 0x044ff0000000180c */
[C---:B------:R-:W-:Y:S01]  /*15ba0*/  HMMA.16816.F32 R16, R104.reuse, R122, R16 ;  /* 0x0000007a6810723c */ /* 0x040fe20000001810 */
[----:B------:R-:W-:Y:S07]  /*15bb0*/  LDSM.16.M88.4 R120, [R132+0x800] ;  /* 0x000800008478783b */ /* 0x000fee0000000200 */
[C---:B---3--:R-:W-:Y:S08]  /*15bc0*/  HMMA.16816.F32 R20, R104.reuse, R108, R20 ;  /* 0x0000006c6814723c */ /* 0x048ff00000001814 */
[C---:B------:R-:W-:Y:S01]  /*15bd0*/  HMMA.16816.F32 R24, R104.reuse, R110, R24 ;  /* 0x0000006e6818723c */ /* 0x040fe20000001818 */
[----:B------:R-:W1:Y:S07]  /*15be0*/  LDSM.16.M88.4 R108, [R141] ;  /* 0x000000008d6c783b */ /* 0x000e6e0000000200 */
[C---:B----4-:R-:W-:Y:S08]  /*15bf0*/  HMMA.16816.F32 R28, R104.reuse, R112, R28 ;  /* 0x00000070681c723c */ /* 0x050ff0000000181c */
        /* <DEDUP_REMOVED lines=82> */
[----:B-----5:R-:W-:Y:S01]  /*16120*/  FMUL.FTZ R173, R16, c[0x0][0x2ec] ;  /* 0x0000bb0010ad7a20 */ /* 0x020fe20000410000 */
[----:B------:R-:W-:Y:S04]  /*16130*/  HMMA.16816.F32 R32, R104, R110, R32 ;  /* 0x0000006e6820723c */ /* 0x000fe80000001820 */
[----:B------:R3:W3:Y:S01]  /*16140*/  MUFU.TANH R122, R167 ;  /* 0x000000a7007a7308 */ /* 0x0006e20000002400 */
[----:B------:R-:W-:Y:S02]  /*16150*/  FMUL.FTZ R179, R20, c[0x0][0x2ec] ;  /* 0x0000bb0014b37a20 */ /* 0x000fe40000410000 */
[----:B------:R-:W-:Y:S02]  /*16160*/  FMUL.FTZ R175, R21, c[0x0][0x2ec] ;  /* 0x0000bb0015af7a20 */ /* 0x000fe40000410000 */
[----:B--2---:R-:W-:Y:S03]  /*16170*/  FMUL.FTZ R102, R19, c[0x0][0x2ec] ;  /* 0x0000bb0013667a20 */ /* 0x004fe60000410000 */
        /* <DEDUP_REMOVED lines=13> */
[----:B------:R3:W3:Y:S01]  /*16250*/  MUFU.TANH R124, R168 ;  /* 0x000000a8007c7308 */ /* 0x0006e20000002400 */
[----:B------:R-:W-:Y:S02]  /*16260*/  FMUL.FTZ R34, R34, c[0x0][0x2ec] ;  /* 0x0000bb0022227a20 */ /* 0x000fe40000410000 */
[----:B------:R-:W-:Y:S02]  /*16270*/  FMUL.FTZ R35, R35, c[0x0][0x2ec] ;  /* 0x0000bb0023237a20 */ /* 0x000fe40000410000 */
[----:B--2---:R-:W-:Y:S05]  /*16280*/  FMUL.FTZ R102, R28, c[0x0][0x2ec] ;  /* 0x0000bb001c667a20 */ /* 0x004fea0000410000 */
[----:B------:R-:W2:Y:S01]  /*16290*/  MUFU.TANH R181, R181 ;  /* 0x000000b500b57308 */ /* 0x000ea20000002400 */
[----:B-1----:R-:W-:Y:S09]  /*162a0*/  MOV R169, R101 ;  /* 0x0000006500a97202 */ /* 0x002ff20000000f00 */
        /* <DEDUP_REMOVED lines=87> */
.L_x_8141:
        /* <DEDUP_REMOVED lines=63> */
.L_x_8140:
        /* <DEDUP_REMOVED lines=27> */
[C---:B--2---:R-:W-:Y:S02]  /*16dc0*/  FFMA.FTZ R124, R0.reuse, R9, R124 ;  /* 0x00000009007c7223 */ /* 0x044fe4000001007c */
[CC--:B-1----:R-:W-:Y:S02]  /*16dd0*/  FFMA.FTZ R183, R0.reuse, R7.reuse, R183 ;  /* 0x0000000700b77223 */ /* 0x0c2fe400000100b7 */
[----:B------:R-:W-:Y:S01]  /*16de0*/  FFMA.FTZ R7, R0, R7, R3 ;  /* 0x0000000700077223 */ /* 0x000fe20000010003 */
[----:B------:R-:W-:Y:S01]  /*16df0*/  IADD3 R3, R4, 0x31, RZ ;  /* 0x0000003104037810 */ /* 0x000fe20007ffe0ff */
[CC--:B------:R-:W-:Y:S02]  /*16e00*/  FFMA.FTZ R126, R0.reuse, R15.reuse, R126 ;  /* 0x0000000f007e7223 */ /* 0x0c0fe4000001007e */
[C---:B------:R-:W-:Y:S02]  /*16e10*/  FFMA.FTZ R177, R0.reuse, R15, R177 ;  /* 0x0000000f00b17223 */ /* 0x040fe400000100b1 */
[C---:B------:R-:W-:Y:S01]  /*16e20*/  FFMA.FTZ R185, R0.reuse, R10, R185 ;  /* 0x0000000a00b97223 */ /* 0x040fe200000100b9 */
[----:B------:R1:W2:Y:S01]  /*16e30*/  I2F R15, R3 ;  /* 0x00000003000f7306 */ /* 0x0002a20000201400 */
[CC--:B------:R-:W-:Y:S02]  /*16e40*/  FFMA.FTZ R187, R0.reuse, R8.reuse, R187 ;  /* 0x0000000800bb7223 */ /* 0x0c0fe400000100bb */
[C---:B------:R-:W-:Y:S01]  /*16e50*/  FFMA.FTZ R191, R0.reuse, R8, R191 ;  /* 0x0000000800bf7223 */ /* 0x040fe200000100bf */
[----:B------:R-:W-:Y:S01]  /*16e60*/  FMNMX.FTZ R8, R183, R2, !PT ;  /* 0x00000002b7087209 */ /* 0x000fe20007810000 */
[C---:B------:R-:W-:Y:S02]  /*16e70*/  FFMA.FTZ R181, R0.reuse, R10, R181 ;  /* 0x0000000a00b57223 */ /* 0x040fe400000100b5 */
        /* <DEDUP_REMOVED lines=21> */
[----:B------:R-:W-:Y:S01]  /*16fd0*/  IADD3 R6, R4, 0x38, RZ ;  /* 0x0000003804067810 */ /* 0x000fe20007ffe0ff */
[----:B------:R-:W-:Y:S01]  /*16fe0*/  FFMA.FTZ R175, R0, R13, R175 ;  /* 0x0000000d00af7223 */ /* 0x000fe200000100af */
[----:B------:R-:W-:Y:S01]  /*16ff0*/  FMNMX.FTZ R23, R122, R23, !PT ;  /* 0x000000177a177209 */ /* 0x000fe20007810000 */
[----:B------:R-:W-:Y:S01]  /*17000*/  FFMA.FTZ R174, R0, R11, R174 ;  /* 0x0000000b00ae7223 */ /* 0x000fe200000100ae */
[----:B------:R-:W-:Y:S01]  /*17010*/  FMNMX.FTZ R8, R125, R8, !PT ;  /* 0x000000087d087209 */ /* 0x000fe20007810000 */
[----:B------:R-:W3:Y:S01]  /*17020*/  I2F R17, R6 ;  /* 0x0000000600117306 */ /* 0x000ee20000201400 */
[----:B-1----:R-:W-:Y:S01]  /*17030*/  IADD3 R3, R4, 0x39, RZ ;  /* 0x0000003904037810 */ /* 0x002fe20007ffe0ff */
[C---:B------:R-:W-:Y:S01]  /*17040*/  FFMA.FTZ R172, R0.reuse, R5, R172 ;  /* 0x0000000500ac7223 */ /* 0x040fe200000100ac */
[----:B------:R-:W-:Y:S01]  /*17050*/  FMNMX.FTZ R8, R173, R8, !PT ;  /* 0x00000008ad087209 */ /* 0x000fe20007810000 */
[----:B------:R-:W-:Y:S01]  /*17060*/  FFMA.FTZ R171, R0, R11, R171 ;  /* 0x0000000b00ab7223 */ /* 0x000fe200000100ab */
[----:B------:R-:W-:Y:S01]  /*17070*/  FMNMX.FTZ R23, R120, R23, !PT ;  /* 0x0000001778177209 */ /* 0x000fe20007810000 */
[C---:B------:R-:W-:Y:S01]  /*17080*/  FFMA.FTZ R167, R0.reuse, R5, R167 ;  /* 0x0000000500a77223 */ /* 0x040fe200000100a7 */
[----:B------:R-:W-:Y:S01]  /*17090*/  FMNMX.FTZ R8, R127, R8, !PT ;  /* 0x000000087f087209 */ /* 0x000fe20007810000 */
[----:B--2---:R-:W-:Y:S01]  /*170a0*/  FFMA.FTZ R121, R0, R15, R121 ;  /* 0x0000000f00797223 */ /* 0x004fe20000010079 */
[----:B------:R-:W-:Y:S01]  /*170b0*/  FMNMX.FTZ R23, R170, R23, !PT ;  /* 0x00000017aa177209 */ /* 0x000fe20007810000 */
[----:B------:R-:W1:Y:S01]  /*170c0*/  I2F R3, R3 ;  /* 0x0000000300037306 */ /* 0x000e620000201400 */
        /* <DEDUP_REMOVED lines=8> */
[----:B------:R-:W-:Y:S02]  /*17150*/  FMNMX.FTZ R23, R172, R23, !PT ;  /* 0x00000017ac177209 */ /* 0x000fe40007810000 */
[----:B------:R-:W-:Y:S01]  /*17160*/  FMNMX.FTZ R8, R167, R8, !PT ;  /* 0x00000008a7087209 */ /* 0x000fe20007810000 */
[----:B---3--:R-:W-:Y:S01]  /*17170*/  FFMA.FTZ R104, R0, R17, R104 ;  /* 0x0000001100687223 */ /* 0x008fe20000010068 */
[----:B------:R-:W-:Y:S01]  /*17180*/  FMNMX.FTZ R4, R124, R23, !PT ;  /* 0x000000177c047209 */ /* 0x000fe20007810000 */
[----:B------:R-:W-:Y:S01]  /*17190*/  FFMA.FTZ R107, R0, R17, R107 ;  /* 0x00000011006b7223 */ /* 0x000fe2000001006b */
[----:B------:R-:W-:Y:S01]  /*171a0*/  FMNMX.FTZ R11, R117, R8, !PT ;  /* 0x00000008750b7209 */ /* 0x000fe20007810000 */
[----:B------:R-:W-:Y:S01]  /*171b0*/  LDSM.16.MT88.4 R20, [R138+0x8000] ;  /* 0x008000008a14783b */ /* 0x000fe20000004200 */
[----:B------:R-:W-:Y:S02]  /*171c0*/  FMNMX.FTZ R5, R121, R4, !PT ;  /* 0x0000000479057209 */ /* 0x000fe40007810000 */
[----:B------:R-:W-:Y:S02]  /*171d0*/  FMNMX.FTZ R8, R114, R11, !PT ;  /* 0x0000000b72087209 */ /* 0x000fe40007810000 */
[----:B------:R-:W-:Y:S01]  /*171e0*/  FMNMX.FTZ R5, R104, R5, !PT ;  /* 0x0000000568057209 */ /* 0x000fe20007810000 */
[CC--:B-1----:R-:W-:Y:S01]  /*171f0*/  FFMA.FTZ R102, R0.reuse, R3.reuse, R102 ;  /* 0x0000000300667223 */ /* 0x0c2fe20000010066 */
        /* <DEDUP_REMOVED lines=111> */
[C---:B------:R-:W-:Y:S04]  /*178f0*/  FMUL.FTZ R14, R101.reuse, R90 ;  /* 0x0000005a650e7220 */ /* 0x040fe80000410000 */
[C---:B------:R-:W-:Y:S02]  /*17900*/  FMUL.FTZ R15, R101.reuse, R91 ;  /* 0x0000005b650f7220 */ /* 0x040fe40000410000 */
[----:B------:R-:W1:Y:S01]  /*17910*/  LDSM.16.MT88.4 R88, [R136+0x8000] ;  /* 0x008000008858783b */ /* 0x000e620000004200 */
[C---:B------:R-:W-:Y:S02]  /*17920*/  FMUL.FTZ R59, R101.reuse, R59 ;  /* 0x0000003b653b7220 */ /* 0x040fe40000410000 */
[C---:B------:R-:W-:Y:S02]  /*17930*/  FMUL.FTZ R56, R2.reuse, R56 ;  /* 0x0000003802387220 */ /* 0x040fe40000410000 */
[C---:B------:R-:W-:Y:S03]  /*17940*/  HMMA.16816.F32 R12, R96.reuse, R20, R12 ;  /* 0x00000014600c723c */ /* 0x040fe6000000180c */
[C---:B------:R-:W-:Y:S02]  /*17950*/  FMUL.FTZ R57, R2.reuse, R57 ;  /* 0x0000003902397220 */ /* 0x040fe40000410000 */
[C---:B------:R-:W-:Y:S02]  /*17960*/  FFMA.FTZ R166, R101.reuse, R166, R106 ;  /* 0x000000a665a67223 */ /* 0x040fe4000001006a */
        /* <DEDUP_REMOVED lines=20> */
[----:B------:R-:W4:Y:S01]  /*17ab0*/  LDSM.16.MT88.4 R72, [R138+0xa000] ;  /* 0x00a000008a48783b */ /* 0x000f220000004200 */
        /* <DEDUP_REMOVED lines=18> */
[----:B------:R-:W-:Y:S01]  /*17be0*/  FFMA.FTZ R123, R102, c[0x0][0x23c], -R123 ;  /* 0x00008f00667b7a23 */ /* 0x000fe2000001087b */
[----:B------:R-:W-:Y:S01]  /*17bf0*/  MUFU.EX2 R174, R174 ;  /* 0x000000ae00ae7308 */ /* 0x000fe20000000800 */
[--C-:B------:R-:W-:Y:S01]  /*17c00*/  FFMA.FTZ R117, R117, c[0x0][0x23c], -R116.reuse ;  /* 0x00008f0075757a23 */ /* 0x100fe20000010874 */
[C---:B----4-:R-:W-:Y:S03]  /*17c10*/  HMMA.16816.F32 R44, R96.reuse, R72, R44 ;  /* 0x00000048602c723c */ /* 0x050fe6000000182c */
[--C-:B------:R-:W-:Y:S02]  /*17c20*/  FFMA.FTZ R114, R114, c[0x0][0x23c], -R116.reuse ;  /* 0x00008f0072727a23 */ /* 0x100fe40000010874 */
[----:B------:R-:W-:Y:S03]  /*17c30*/  FFMA.FTZ R116, R105, c[0x0][0x23c], -R116 ;  /* 0x00008f0069747a23 */ /* 0x000fe60000010874 */
[----:B------:R-:W-:Y:S01]  /*17c40*/  MUFU.EX2 R176, R176 ;  /* 0x000000b000b07308 */ /* 0x000fe20000000800 */
[----:B------:R-:W-:Y:S01]  /*17c50*/  FFMA.FTZ R113, R2, R165, R113 ;  /* 0x000000a502717223 */ /* 0x000fe20000010071 */
[C---:B------:R-:W-:Y:S01]  /*17c60*/  HMMA.16816.F32 R48, R96.reuse, R74, R48 ;  /* 0x0000004a6030723c */ /* 0x040fe20000001830 */
[----:B------:R-:W2:Y:S02]  /*17c70*/  LDSM.16.MT88.4 R72, [R140+0x8800] ;  /* 0x008800008c48783b */ /* 0x000ea40000004200 */
[----:B------:R-:W-:Y:S02]  /*17c80*/  FADD.FTZ R109, R109, R166 ;  /* 0x000000a66d6d7221 */ /* 0x000fe40000010000 */
[----:B------:R-:W-:Y:S03]  /*17c90*/  FADD.FTZ R112, R112, R113 ;  /* 0x0000007170707221 */ /* 0x000fe60000010000 */
[C---:B------:R-:W-:Y:S01]  /*17ca0*/  HMMA.16816.F32 R52, R96.reuse, R68, R52 ;  /* 0x000000446034723c */ /* 0x040fe20000001834 */
[----:B------:R-:W-:Y:S03]  /*17cb0*/  MUFU.EX2 R122, R122 ;  /* 0x0000007a007a7308 */ /* 0x000fe60000000800 */
[----:B------:R-:W-:Y:S03]  /*17cc0*/  FADD.FTZ R2, R108, R109 ;  /* 0x0000006d6c027221 */ /* 0x000fe60000010000 */
[----:B---3--:R-:W-:Y:S01]  /*17cd0*/  F2FP.PACK_AB R69, R118, R115 ;  /* 0x000000737645723e */ /* 0x008fe200000000ff */
[C---:B------:R-:W-:Y:S03]  /*17ce0*/  HMMA.16816.F32 R56, R96.reuse, R70, R56 ;  /* 0x000000466038723c */ /* 0x040fe60000001838 */
[----:B------:R-:W3:Y:S01]  /*17cf0*/  MUFU.EX2 R125, R125 ;  /* 0x0000007d007d7308 */ /* 0x000ee20000000800 */
[----:B------:R-:W-:Y:S01]  /*17d00*/  FADD.FTZ R2, R103, R2 ;  /* 0x0000000267027221 */ /* 0x000fe20000010000 */
[----:B------:R-:W-:Y:S02]  /*17d10*/  MOV R103, R100 ;  /* 0x0000006400677202 */ /* 0x000fe40000000f00 */
[----:B-1----:R-:W-:Y:S01]  /*17d20*/  F2FP.PACK_AB R71, R120, R119 ;  /* 0x000000777847723e */ /* 0x002fe200000000ff */
[C---:B------:R-:W-:Y:S04]  /*17d30*/  HMMA.16816.F32 R60, R96.reuse, R76, R60 ;  /* 0x0000004c603c723c */ /* 0x040fe8000000183c */
[----:B------:R-:W-:Y:S01]  /*17d40*/  FADD.FTZ R115, R115, R2 ;  /* 0x0000000273737221 */ /* 0x000fe20000010000 */
[----:B------:R-:W-:Y:S03]  /*17d50*/  MUFU.EX2 R126, R126 ;  /* 0x0000007e007e7308 */ /* 0x000fe60000000800 */
[----:B------:R-:W-:Y:S01]  /*17d60*/  HMMA.16816.F32 R64, R96, R78, R64 ;  /* 0x0000004e6040723c */ /* 0x000fe20000001840 */
[----:B------:R-:W1:Y:S03]  /*17d70*/  LDSM.16.MT88.4 R76, [R137+0x8800] ;  /* 0x00880000894c783b */ /* 0x000e660000004200 */
[----:B------:R-:W-:Y:S03]  /*17d80*/  FADD.FTZ R118, R118, R115 ;  /* 0x0000007376767221 */ /* 0x000fe60000010000 */
[----:B------:R-:W4:Y:S01]  /*17d90*/  MUFU.EX2 R127, R127 ;  /* 0x0000007f007f7308 */ /* 0x000f220000000800 */
[----:B---3--:R-:W-:Y:S09]  /*17da0*/  F2FP.PACK_AB R68, R125, R122 ;  /* 0x0000007a7d44723e */ /* 0x008ff200000000ff */
[----:B------:R-:W-:Y:S10]  /*17db0*/  MUFU.EX2 R124, R124 ;  /* 0x0000007c007c7308 */ /* 0x000ff40000000800 */
[----:B------:R-:W3:Y:S01]  /*17dc0*/  MUFU.EX2 R121, R121 ;  /* 0x0000007900797308 */ /* 0x000ee20000000800 */
[----:B----4-:R-:W-:Y:S09]  /*17dd0*/  F2FP.PACK_AB R70, R127, R126 ;  /* 0x0000007e7f46723e */ /* 0x010ff200000000ff */
[----:B------:R-:W-:Y:S01]  /*17de0*/  MUFU.EX2 R167, R167 ;  /* 0x000000a700a77308 */ /* 0x000fe20000000800 */
[C---:B--2---:R-:W-:Y:S08]  /*17df0*/  HMMA.16816.F32 R4, R68.reuse, R72, R4 ;  /* 0x000000484404723c */ /* 0x044ff00000001804 */
[C---:B------:R-:W-:Y:S01]  /*17e00*/  HMMA.16816.F32 R8, R68.reuse, R74, R8 ;  /* 0x0000004a4408723c */ /* 0x040fe20000001808 */
[----:B------:R-:W2:Y:S01]  /*17e10*/  LDSM.16.MT88.4 R72, [R136+0x8800] ;  /* 0x008800008848783b */ /* 0x000ea20000004200 */
[----:B------:R-:W-:Y:S02]  /*17e20*/  MUFU.EX2 R102, R123 ;  /* 0x0000007b00667308 */ /* 0x000fe40000000800 */
[----:B---3--:R-:W-:Y:S04]  /*17e30*/  F2FP.PACK_AB R105, R121, R124 ;  /* 0x0000007c7969723e */ /* 0x008fe800000000ff */
[C---:B------:R-:W-:Y:S04]  /*17e40*/  HMMA.16816.F32 R12, R68.reuse, R80, R12 ;  /* 0x00000050440c723c */ /* 0x040fe8000000180c */
[----:B------:R-:W-:Y:S04]  /*17e50*/  MUFU.EX2 R117, R117 ;  /* 0x0000007500757308 */ /* 0x000fe80000000800 */
[C---:B------:R-:W-:Y:S01]  /*17e60*/  HMMA.16816.F32 R16, R68.reuse, R82, R16 ;  /* 0x000000524410723c */ /* 0x040fe20000001810 */
[----:B------:R-:W3:Y:S05]  /*17e70*/  LDSM.16.MT88.4 R80, [R140+0xa800] ;  /* 0x00a800008c50783b */ /* 0x000eea0000004200 */
[----:B------:R-:W4:Y:S02]  /*17e80*/  MUFU.EX2 R114, R114 ;  /* 0x0000007200727308 */ /* 0x000f240000000800 */
[C---:B-1----:R-:W-:Y:S08]  /*17e90*/  HMMA.16816.F32 R20, R68.reuse, R76, R20 ;  /* 0x0000004c4414723c */ /* 0x042ff00000001814 */
[C---:B------:R-:W-:Y:S01]  /*17ea0*/  HMMA.16816.F32 R24, R68.reuse, R78, R24 ;  /* 0x0000004e4418723c */ /* 0x040fe20000001818 */
[----:B------:R-:W1:Y:S01]  /*17eb0*/  LDSM.16.MT88.4 R76, [R138+0xa800] ;  /* 0x00a800008a4c783b */ /* 0x000e620000004200 */
[----:B------:R5:W-:Y:S06]  /*17ec0*/  MUFU.EX2 R123, R107 ;  /* 0x0000006b007b7308 */ /* 0x000bec0000000800 */
[C---:B--2---:R-:W-:Y:S04]  /*17ed0*/  HMMA.16816.F32 R28, R68.reuse, R72, R28 ;  /* 0x00000048441c723c */ /* 0x044fe8000000181c */
[----:B------:R-:W2:Y:S01]  /*17ee0*/  MUFU.EX2 R116, R116 ;  /* 0x0000007400747308 */ /* 0x000ea20000000800 */
[----:B----4-:R-:W-:Y:S03]  /*17ef0*/  F2FP.PACK_AB R104, R114, R117 ;  /* 0x000000757268723e */ /* 0x010fe600000000ff */
[C---:B------:R-:W-:Y:S01]  /*17f00*/  HMMA.16816.F32 R32, R68.reuse, R74, R32 ;  /* 0x0000004a4420723c */ /* 0x040fe20000001820 */
[----:B------:R-:W4:Y:S07]  /*17f10*/  LDSM.16.MT88.4 R72, [R137+0xa800] ;  /* 0x00a800008948783b */ /* 0x000f2e0000004200 */
[C---:B---3--:R-:W-:Y:S04]  /*17f20*/  HMMA.16816.F32 R36, R68.reuse, R80, R36 ;  /* 0x000000504424723c */ /* 0x048fe80000001824 */
[----:B-----5:R-:W-:Y:S04]  /*17f30*/  F2FP.PACK_AB R107, R102, R167 ;  /* 0x000000a7666b723e */ /* 0x020fe800000000ff */
[C---:B------:R-:W-:Y:S01]  /*17f40*/  HMMA.16816.F32 R40, R68.reuse, R82, R40 ;  /* 0x000000524428723c */ /* 0x040fe20000001828 */
[----:B------:R-:W3:Y:S03]  /*17f50*/  LDSM.16.MT88.4 R80, [R136+0xa800] ;  /* 0x00a800008850783b */ /* 0x000ee60000004200 */
[----:B--2---:R-:W-:Y:S04]  /*17f60*/  F2FP.PACK_AB R106, R116, R123 ;  /* 0x0000007b746a723e */ /* 0x004fe800000000ff */
[C---:B-1----:R-:W-:Y:S08]  /*17f70*/  HMMA.16816.F32 R44, R68.reuse, R76, R44 ;  /* 0x0000004c442c723c */ /* 0x042ff0000000182c */
        /* <DEDUP_REMOVED lines=52> */
[----:B------:R-:W-:Y:S04]  /*182c0*/  FADD.FTZ R9, R110, R9 ;  /* 0x000000096e097221 */ /* 0x000fe80000010000 */
        /* <DEDUP_REMOVED lines=14> */
[----:B------:R-:W-:Y:S01]  /*183b0*/  FADD.FTZ R5, R177, R2 ;  /* 0x00000002b1057221 */ /* 0x000fe20000010000 */
[----:B------:R-:W-:Y:S01]  /*183c0*/  MOV R2, R3 ;  /* 0x0000000300027202 */ /* 0x000fe20000000f00 */
        /* <DEDUP_REMOVED lines=12> */
.L_x_8138:
        /* <DEDUP_REMOVED lines=218> */
.L_x_8144:
[----:B--234-:R-:W-:Y:S05]  /*19230*/  BSYNC B0 ;  /* 0x0000000000007941 */ /* 0x01cfea0003800000 */
.L_x_8143:
        /* <DEDUP_REMOVED lines=16> */
.L_x_8146:
[----:B------:R-:W-:Y:S05]  /*19340*/  BSYNC B0 ;  /* 0x0000000000007941 */ /* 0x000fea0003800000 */
.L_x_8145:
        /* <DEDUP_REMOVED lines=8> */
.L_x_8148:
[----:B------:R-:W-:Y:S05]  /*193d0*/  BSYNC B0 ;  /* 0x0000000000007941 */ /* 0x000fea0003800000 */
.L_x_8147:
        /* <DEDUP_REMOVED lines=8> */
.L_x_8150:
[----:B------:R-:W-:Y:S05]  /*19460*/  BSYNC B0 ;  /* 0x0000000000007941 */ /* 0x000fea0003800000 */
.L_x_8149:
        /* <DEDUP_REMOVED lines=8> */
.L_x_8152:
[----:B------:R-:W-:Y:S05]  /*194f0*/  BSYNC B0 ;  /* 0x0000000000007941 */ /* 0x000fea0003800000 */
.L_x_8151:
        /* <DEDUP_REMOVED lines=8> */
.L_x_8154:
[----:B------:R-:W-:Y:S05]  /*19580*/  BSYNC B0 ;  /* 0x0000000000007941 */ /* 0x000fea0003800000 */
.L_x_8153:
        /* <DEDUP_REMOVED lines=8> */
.L_x_8156:
[----:B------:R-:W-:Y:S05]  /*19610*/  BSYNC B0 ;  /* 0x0000000000007941 */ /* 0x000fea0003800000 */
.L_x_8155:
        /* <DEDUP_REMOVED lines=8> */
.L_x_8158:
[----:B------:R-:W-:Y:S05]  /*196a0*/  BSYNC B0 ;  /* 0x0000000000007941 */ /* 0x000fea0003800000 */
.L_x_8157:
        /* <DEDUP_REMOVED lines=9> */
.L_x_8159:
        /* <DEDUP_REMOVED lines=12> */
.L_x_8287:


//--------------------- .nv.shared._ZN5flash32flash_fwd_splitkv_combine_kernelI23Flash_fwd_kernel_traitsILi128ELi64ELi128ELi4ELb0ELb0EN7cutlass6half_tE19Flash_kernel_traitsILi128ELi64ELi128ELi4ES3_EELi4ELi7ELb0EEEvNS_16Flash_fwd_paramsE --------------------------
	.section	.nv.shared._ZN5flash32flash_fwd_splitkv_combine_kernelI23Flash_fwd_kernel_traitsILi128ELi64ELi128ELi4ELb0ELb0EN7cutlass6half_tE19Flash_kernel_traitsILi128ELi64ELi128ELi4ES3_EELi4ELi7ELb0EEEvNS_16Flash_fwd_paramsE,"aw",@nobits
	.sectionflags	@""
	.align	16
.nv.shared._ZN5flash32flash_fwd_splitkv_combine_kernelI23Flash_fwd_kernel_traitsILi128ELi64ELi128ELi4ELb0ELb0EN7cutlass6half_tE19Flash_kernel_traitsILi128ELi64ELi128ELi4ES3_EELi4ELi7ELb0EEEvNS_16Flash_fwd_paramsE:
	.zero		2560


//--------------------- .nv.global                --------------------------
	.section	.nv.global,"aw",@nobits
.nv.global:
	.type		_ZN79_INTERNAL_ba76c388_43_flash_fwd_split_hdim128_fp16_causal_sm80_cu_e763cb1e_38854cute1_E,@object
	.size		_ZN79_INTERNAL_ba76c388_43_flash_fwd_split_hdim128_fp16_causal_sm80_cu_e763cb1e_38854cute1_E,(_ZN79_INTERNAL_ba76c388_43_flash_fwd_split_hdim128_fp16_causal_sm80_cu_e763cb1e_38854cuda3std3__45__cpo6cbeginE - _ZN79_INTERNAL_ba76c388_43_flash_fwd_split_hdim128_fp16_causal_sm80_cu_e763cb1e_38854cute1_E)
_ZN79_INTERNAL_ba76c388_43_flash_fwd_split_hdim128_fp16_causal_sm80_cu_e763cb1e_38854cute1_E:
	.zero		1
	.type		_ZN79_INTERNAL_ba76c388_43_flash_fwd_split_hdim128_fp16_causal_sm80_cu_e763cb1e_38854cuda3std3__45__cpo6cbeginE,@object
	.size		_ZN79_INTERNAL_ba76c388_43_flash_fwd_split_hdim128_fp16_causal_sm80_cu_e763cb1e_38854cuda3std3__45__cpo6cbeginE,(_ZN79_INTERNAL_ba76c388_43_flash_fwd_split_hdim128_fp16_causal_sm80_cu_e763cb1e_38854cuda3std3__48in_placeE - _ZN79_INTERNAL_ba76c388_43_flash_fwd_split_hdim128_fp16_causal_sm80_cu_e763cb1e_38854cuda3std3__45__cpo6cbeginE)
_ZN79_INTERNAL_ba76c388_43_flash_fwd_split_hdim128_fp16_causal_sm80_cu_e763cb1e_38854cuda3std3__45__cpo6cbeginE:
	.zero		1
	.type		_ZN79_INTERNAL_ba76c388_43_flash_fwd_split_hdim128_fp16_causal_sm80_cu_e763cb1e_38854cuda3std3__48in_placeE,@object
	.size		_ZN79_INTERNAL_ba76c388_43_flash_fwd_split_hdim128_fp16_causal_sm80_cu_e763cb1e_38854cuda3std3__48in_placeE,(_ZN79_INTERNAL_ba76c388_43_flash_fwd_split_hdim128_fp16_causal_sm80_cu_e763cb1e_38854cuda3std6ranges3__45__cpo9iter_moveE - _ZN79_INTERNAL_ba76c388_43_flash_fwd_split_hdim128_fp16_causal_sm80_cu_e763cb1e_38854cuda3std3__48in_placeE)
_ZN79_INTERNAL_ba76c388_43_flash_fwd_split_hdim128_fp16_causal_sm80_cu_e763cb1e_38854cuda3std3__48in_placeE:
	.zero		1
	.type		_ZN79_INTERNAL_ba76c388_43_flash_fwd_split_hdim128_fp16_causal_sm80_cu_e763cb1e_38854cuda3std6ranges3__45__cpo9iter_moveE,@object
	.size		_ZN79_INTERNAL_ba76c388_43_flash_fwd_split_hdim128_fp16_causal_sm80_cu_e763cb1e_38854cuda3std6ranges3__45__cpo9iter_moveE,(_ZN79_INTERNAL_ba76c388_43_flash_fwd_split_hdim128_fp16_causal_sm80_cu_e763cb1e_38854cuda3std3__45__cpo5beginE - _ZN79_INTERNAL_ba76c388_43_flash_fwd_split_hdim128_fp16_causal_sm80_cu_e763cb1e_38854cuda3std6ranges3__45__cpo9iter_moveE)
_ZN79_INTERNAL_ba76c388_43_flash_fwd_split_hdim128_fp16_causal_sm80_cu_e763cb1e_38854cuda3std6ranges3__45__cpo9iter_moveE:
	.zero		1
	.type		_ZN79_INTERNAL_ba76c388_43_flash_fwd_split_hdim128_fp16_causal_sm80_cu_e763cb1e_38854cuda3std3__45__cpo5beginE,@object
	.size		_ZN79_INTERNAL_ba76c388_43_flash_fwd_split_hdim128_fp16_causal_sm80_cu_e763cb1e_38854cuda3std3__45__cpo5beginE,(_ZN79_INTERNAL_ba76c388_43_flash_fwd_split_hdim128_fp16_causal_sm80_cu_e763cb1e_38854cuda3std3__481_GLOBAL__N__ba76c388_43_flash_fwd_split_hdim128_fp16_causal_sm80_cu_e763cb1e_38856ignoreE - _ZN79_INTERNAL_ba76c388_43_flash_fwd_split_hdim128_fp16_causal_sm80_cu_e763cb1e_38854cuda3std3__45__cpo5beginE)
_ZN79_INTERNAL_ba76c388_43_flash_fwd_split_hdim128_fp16_causal_sm80_cu_e763cb1e_38854cuda3std3__45__cpo5beginE:
	.zero		1
	.type		_ZN79_INTERNAL_ba76c388_43_flash_fwd_split_hdim128_fp16_causal_sm80_cu_e763cb1e_38854cuda3std3__481_GLOBAL__N__ba76c388_43_flash_fwd_split_hdim128_fp16_causal_sm80_cu_e763cb1e_38856ignoreE,@object
	.size		_ZN79_INTERNAL_ba76c388_43_flash_fwd_split_hdim128_fp16_causal_sm80_cu_e763cb1e_38854cuda3std3__481_GLOBAL__N__ba76c388_43_flash_fwd_split_hdim128_fp16_causal_sm80_cu_e763cb1e_38856ignoreE,(_ZN79_INTERNAL_ba76c388_43_flash_fwd_split_hdim128_fp16_causal_sm80_cu_e763cb1e_38854cute7productE - _ZN79_INTERNAL_ba76c388_43_flash_fwd_split_hdim128_fp16_causal_sm80_cu_e763cb1e_38854cuda3std3__481_GLOBAL__N__ba76c388_43_flash_fwd_split_hdim128_fp16_causal_sm80_cu_e763cb1e_38856ignoreE)
_ZN79_INTERNAL_ba76c388_43_flash_fwd_split_hdim128_fp16_causal_sm80_cu_e763cb1e_38854cuda3std3__481_GLOBAL__N__ba76c388_43_flash_fwd_split_hdim128_fp16_causal_sm80_cu_e763cb1e_38856ignoreE:
	.zero		1
	.type		_ZN79_INTERNAL_ba76c388_43_flash_fwd_split_hdim128_fp16_causal_sm80_cu_e763cb1e_38854cute7productE,@object
	.size		_ZN79_INTERNAL_ba76c388_43_flash_fwd_split_hdim128_fp16_causal_sm80_cu_e763cb1e_38854cute7productE,(_ZN79_INTERNAL_ba76c388_43_flash_fwd_split_hdim128_fp16_causal_sm80_cu_e763cb1e_38854cuda3std3__45__cpo3endE - _ZN79_INTERNAL_ba76c388_43_flash_fwd_split_hdim128_fp16_causal_sm80_cu_e763cb1e_38854cute7productE)
_ZN79_INTERNAL_ba76c388_43_flash_fwd_split_hdim128_fp16_causal_sm80_cu_e763cb1e_38854cute7productE:
	.zero		1
	.type		_ZN79_INTERNAL_ba76c388_43_flash_fwd_split_hdim128_fp16_causal_sm80_cu_e763cb1e_38854cuda3std3__45__cpo3endE,@object
	.size		_ZN79_INTERNAL_ba76c388_43_flash_fwd_split_hdim128_fp16_causal_sm80_cu_e763cb1e_38854cuda3std3__45__cpo3endE,(_ZN79_INTERNAL_ba76c388_43_flash_fwd_split_hdim128_fp16_causal_sm80_cu_e763cb1e_38854cuda3std3__419piecewise_constructE - _ZN79_INTERNAL_ba76c388_43_flash_fwd_split_hdim128_fp16_causal_sm80_cu_e763cb1e_38854cuda3std3__45__cpo3endE)
_ZN79_INTERNAL_ba76c388_43_flash_fwd_split_hdim128_fp16_causal_sm80_cu_e763cb1e_38854cuda3std3__45__cpo3endE:
	.zero		1
	.type		_ZN79_INTERNAL_ba76c388_43_flash_fwd_split_hdim128_fp16_causal_sm80_cu_e763cb1e_38854cuda3std3__419piecewise_constructE,@object
	.size		_ZN79_INTERNAL_ba76c388_43_flash_fwd_split_hdim128_fp16_causal_sm80_cu_e763cb1e_38854cuda3std3__419piecewise_constructE,(_ZN79_INTERNAL_ba76c388_43_flash_fwd_split_hdim128_fp16_causal_sm80_cu_e763cb1e_38854cuda3std3__45__cpo4cendE - _ZN79_INTERNAL_ba76c388_43_flash_fwd_split_hdim128_fp16_causal_sm80_cu_e763cb1e_38854cuda3std3__419piecewise_constructE)
_ZN79_INTERNAL_ba76c388_43_flash_fwd_split_hdim128_fp16_causal_sm80_cu_e763cb1e_38854cuda3std3__419piecewise_constructE:
	.zero		1
	.type		_ZN79_INTERNAL_ba76c388_43_flash_fwd_split_hdim128_fp16_causal_sm80_cu_e763cb1e_38854cuda3std3__45__cpo4cendE,@object
	.size		_ZN79_INTERNAL_ba76c388_43_flash_fwd_split_hdim128_fp16_causal_sm80_cu_e763cb1e_38854cuda3std3__45__cpo4cendE,(_ZN79_INTERNAL_ba76c388_43_flash_fwd_split_hdim128_fp16_causal_sm80_cu_e763cb1e_38854cuda3std6ranges3__45__cpo4swapE - _ZN79_INTERNAL_ba76c388_43_flash_fwd_split_hdim128_fp16_causal_sm80_cu_e763cb1e_38854cuda3std3__45__cpo4cendE)
_ZN79_INTERNAL_ba76c388_43_flash_fwd_split_hdim128_fp16_causal_sm80_cu_e763cb1e_38854cuda3std3__45__cpo4cendE:
	.zero		1
	.type		_ZN79_INTERNAL_ba76c388_43_flash_fwd_split_hdim128_fp16_causal_sm80_cu_e763cb1e_38854cuda3std6ranges3__45__cpo4swapE,@object
	.size		_ZN79_INTERNAL_ba76c388_43_flash_fwd_split_hdim128_fp16_causal_sm80_cu_e763cb1e_38854cuda3std6ranges3__45__cpo4swapE,(.L_7 - _ZN79_INTERNAL_ba76c388_43_flash_fwd_split_hdim128_fp16_causal_sm80_cu_e763cb1e_38854cuda3std6ranges3__45__cpo4swapE)
_ZN79_INTERNAL_ba76c388_43_flash_fwd_split_hdim128_fp16_causal_sm80_cu_e763cb1e_38854cuda3std6ranges3__45__cpo4swapE:
	.zero		1
.L_7:


//--------------------- .nv.shared._ZN5flash32flash_fwd_splitkv_combine_kernelI23Flash_fwd_kernel_traitsILi128ELi64ELi128ELi4ELb0ELb0EN7cutlass6half_tE19Flash_kernel_traitsILi128ELi64ELi128ELi4ES3_EELi4ELi6ELb0EEEvNS_16Flash_fwd_paramsE --------------------------
	.section	.nv.shared._ZN5flash32flash_fwd_splitkv_combine_kernelI23Flash_fwd_kernel_traitsILi128ELi64ELi128ELi4ELb0ELb0EN7cutlass6half_tE19Flash_kernel_traitsILi128ELi64ELi128ELi4ES3_EELi4ELi6ELb0EEEvNS_16Flash_fwd_paramsE,"aw",@nobits
	.sectionflags	@""
	.align	16
.nv.shared._ZN5flash32flash_fwd_splitkv_combine_kernelI23Flash_fwd_kernel_traitsILi128ELi64ELi128ELi4ELb0ELb0EN7cutlass6half_tE19Flash_kernel_traitsILi128ELi64ELi128ELi4ES3_EELi4ELi6ELb0EEEvNS_16Flash_fwd_paramsE:
	.zero		1280


//--------------------- .nv.shared._ZN5flash32flash_fwd_splitkv_combine_kernelI23Flash_fwd_kernel_traitsILi128ELi64ELi128ELi4ELb0ELb0EN7cutlass6half_tE19Flash_kernel_traitsILi128ELi64ELi128ELi4ES3_EELi4ELi5ELb0EEEvNS_16Flash_fwd_paramsE --------------------------
	.section	.nv.shared._ZN5flash32flash_fwd_splitkv_combine_kernelI23Flash_fwd_kernel_traitsILi128ELi64ELi128ELi4ELb0ELb0EN7cutlass6half_tE19Flash_kernel_traitsILi128ELi64ELi128ELi4ES3_EELi4ELi5ELb0EEEvNS_16Flash_fwd_paramsE,"aw",@nobits
	.sectionflags	@""
	.align	16
.nv.shared._ZN5flash32flash_fwd_splitkv_combine_kernelI23Flash_fwd_kernel_traitsILi128ELi64ELi128ELi4ELb0ELb0EN7cutlass6half_tE19Flash_kernel_traitsILi128ELi64ELi128ELi4ES3_EELi4ELi5ELb0EEEvNS_16Flash_fwd_paramsE:
	.zero		640


//--------------------- .nv.shared._ZN5flash32flash_fwd_splitkv_combine_kernelI23Flash_fwd_kernel_traitsILi128ELi64ELi128ELi4ELb0ELb0EN7cutlass6half_tE19Flash_kernel_traitsILi128ELi64ELi128ELi4ES3_EELi4ELi4ELb0EEEvNS_16Flash_fwd_paramsE --------------------------
	.section	.nv.shared._ZN5flash32flash_fwd_splitkv_combine_kernelI23Flash_fwd_kernel_traitsILi128ELi64ELi128ELi4ELb0ELb0EN7cutlass6half_tE19Flash_kernel_traitsILi128ELi64ELi128ELi4ES3_EELi4ELi4ELb0EEEvNS_16Flash_fwd_paramsE,"aw",@nobits
	.sectionflags	@""
	.align	16
.nv.shared._ZN5flash32flash_fwd_splitkv_combine_kernelI23Flash_fwd_kernel_traitsILi128ELi64ELi128ELi4ELb0ELb0EN7cutlass6half_tE19Flash_kernel_traitsILi128ELi64ELi128ELi4ES3_EELi4ELi4ELb0EEEvNS_16Flash_fwd_paramsE:
	.zero		320


//--------------------- .nv.shared._ZN5flash32flash_fwd_splitkv_combine_kernelI23Flash_fwd_kernel_traitsILi128ELi64ELi128ELi4ELb0ELb0EN7cutlass6half_tE19Flash_kernel_traitsILi128ELi64ELi128ELi4ES3_EELi4ELi3ELb0EEEvNS_16Flash_fwd_paramsE --------------------------
	.section	.nv.shared._ZN5flash32flash_fwd_splitkv_combine_kernelI23Flash_fwd_kernel_traitsILi128ELi64ELi128ELi4ELb0ELb0EN7cutlass6half_tE19Flash_kernel_traitsILi128ELi64ELi128ELi4ES3_EELi4ELi3ELb0EEEvNS_16Flash_fwd_paramsE,"aw",@nobits
	.sectionflags	@""
	.align	16
.nv.shared._ZN5flash32flash_fwd_splitkv_combine_kernelI23Flash_fwd_kernel_traitsILi128ELi64ELi128ELi4ELb0ELb0EN7cutlass6half_tE19Flash_kernel_traitsILi128ELi64ELi128ELi4ES3_EELi4ELi3ELb0EEEvNS_16Flash_fwd_paramsE:
	.zero		160


//--------------------- .nv.shared._ZN5flash32flash_fwd_splitkv_combine_kernelI23Flash_fwd_kernel_traitsILi128ELi64ELi128ELi4ELb0ELb0EN7cutlass6half_tE19Flash_kernel_traitsILi128ELi64ELi128ELi4ES3_EELi4ELi2ELb0EEEvNS_16Flash_fwd_paramsE --------------------------
	.section	.nv.shared._ZN5flash32flash_fwd_splitkv_combine_kernelI23Flash_fwd_kernel_traitsILi128ELi64ELi128ELi4ELb0ELb0EN7cutlass6half_tE19Flash_kernel_traitsILi128ELi64ELi128ELi4ES3_EELi4ELi2ELb0EEEvNS_16Flash_fwd_paramsE,"aw",@nobits
	.sectionflags	@""
	.align	16
.nv.shared._ZN5flash32flash_fwd_splitkv_combine_kernelI23Flash_fwd_kernel_traitsILi128ELi64ELi128ELi4ELb0ELb0EN7cutlass6half_tE19Flash_kernel_traitsILi128ELi64ELi128ELi4ES3_EELi4ELi2ELb0EEEvNS_16Flash_fwd_paramsE:
	.zero		80


//--------------------- .nv.shared._ZN5flash32flash_fwd_splitkv_combine_kernelI23Flash_fwd_kernel_traitsILi128ELi64ELi128ELi4ELb0ELb0EN7cutlass6half_tE19Flash_kernel_traitsILi128ELi64ELi128ELi4ES3_EELi4ELi1ELb0EEEvNS_16Flash_fwd_paramsE --------------------------
	.section	.nv.shared._ZN5flash32flash_fwd_splitkv_combine_kernelI23Flash_fwd_kernel_traitsILi128ELi64ELi128ELi4ELb0ELb0EN7cutlass6half_tE19Flash_kernel_traitsILi128ELi64ELi128ELi4ES3_EELi4ELi1ELb0EEEvNS_16Flash_fwd_paramsE,"aw",@nobits
	.sectionflags	@""
	.align	16
.nv.shared._ZN5flash32flash_fwd_splitkv_combine_kernelI23Flash_fwd_kernel_traitsILi128ELi64ELi128ELi4ELb0ELb0EN7cutlass6half_tE19Flash_kernel_traitsILi128ELi64ELi128ELi4ES3_EELi4ELi1ELb0EEEvNS_16Flash_fwd_paramsE:
	.zero		48


//--------------------- .nv.shared._ZN5flash32flash_fwd_splitkv_combine_kernelI23Flash_fwd_kernel_traitsILi128ELi64ELi128ELi4ELb0ELb0EN7cutlass6half_tE19Flash_kernel_traitsILi128ELi64ELi128ELi4ES3_EELi4ELi7ELb1EEEvNS_16Flash_fwd_paramsE --------------------------
	.section	.nv.shared._ZN5flash32flash_fwd_splitkv_combine_kernelI23Flash_fwd_kernel_traitsILi128ELi64ELi128ELi4ELb0ELb0EN7cutlass6half_tE19Flash_kernel_traitsILi128ELi64ELi128ELi4ES3_EELi4ELi7ELb1EEEvNS_16Flash_fwd_paramsE,"aw",@nobits
	.sectionflags	@""
	.align	16
.nv.shared._ZN5flash32flash_fwd_splitkv_combine_kernelI23Flash_fwd_kernel_traitsILi128ELi64ELi128ELi4ELb0ELb0EN7cutlass6half_tE19Flash_kernel_traitsILi128ELi64ELi128ELi4ES3_EELi4ELi7ELb1EEEvNS_16Flash_fwd_paramsE:
	.zero		2560


//--------------------- .nv.shared._ZN5flash32flash_fwd_splitkv_combine_kernelI23Flash_fwd_kernel_traitsILi128ELi64ELi128ELi4ELb0ELb0EN7cutlass6half_tE19Flash_kernel_traitsILi128ELi64ELi128ELi4ES3_EELi4ELi6ELb1EEEvNS_16Flash_fwd_paramsE --------------------------
	.section	.nv.shared._ZN5flash32flash_fwd_splitkv_combine_kernelI23Flash_fwd_kernel_traitsILi128ELi64ELi128ELi4ELb0ELb0EN7cutlass6half_tE19Flash_kernel_traitsILi128ELi64ELi128ELi4ES3_EELi4ELi6ELb1EEEvNS_16Flash_fwd_paramsE,"aw",@nobits
	.sectionflags	@""
	.align	16
.nv.shared._ZN5flash32flash_fwd_splitkv_combine_kernelI23Flash_fwd_kernel_traitsILi128ELi64ELi128ELi4ELb0ELb0EN7cutlass6half_tE19Flash_kernel_traitsILi128ELi64ELi128ELi4ES3_EELi4ELi6ELb1EEEvNS_16Flash_fwd_paramsE:
	.zero		1280


//--------------------- .nv.shared._ZN5flash32flash_fwd_splitkv_combine_kernelI23Flash_fwd_kernel_traitsILi128ELi64ELi128ELi4ELb0ELb0EN7cutlass6half_tE19Flash_kernel_traitsILi128ELi64ELi128ELi4ES3_EELi4ELi5ELb1EEEvNS_16Flash_fwd_paramsE --------------------------
	.section	.nv.shared._ZN5flash32flash_fwd_splitkv_combine_kernelI23Flash_fwd_kernel_traitsILi128ELi64ELi128ELi4ELb0ELb0EN7cutlass6half_tE19Flash_kernel_traitsILi128ELi64ELi128ELi4ES3_EELi4ELi5ELb1EEEvNS_16Flash_fwd_paramsE,"aw",@nobits
	.sectionflags	@""
	.align	16
.nv.shared._ZN5flash32flash_fwd_splitkv_combine_kernelI23Flash_fwd_kernel_traitsILi128ELi64ELi128ELi4ELb0ELb0EN7cutlass6half_tE19Flash_kernel_traitsILi128ELi64ELi128ELi4ES3_EELi4ELi5ELb1EEEvNS_16Flash_fwd_paramsE:
	.zero		640


//--------------------- .nv.shared._ZN5flash32flash_fwd_splitkv_combine_kernelI23Flash_fwd_kernel_traitsILi128ELi64ELi128ELi4ELb0ELb0EN7cutlass6half_tE19Flash_kernel_traitsILi128ELi64ELi128ELi4ES3_EELi4ELi4ELb1EEEvNS_16Flash_fwd_paramsE --------------------------
	.section	.nv.shared._ZN5flash32flash_fwd_splitkv_combine_kernelI23Flash_fwd_kernel_traitsILi128ELi64ELi128ELi4ELb0ELb0EN7cutlass6half_tE19Flash_kernel_traitsILi128ELi64ELi128ELi4ES3_EELi4ELi4ELb1EEEvNS_16Flash_fwd_paramsE,"aw",@nobits
	.sectionflags	@""
	.align	16
.nv.shared._ZN5flash32flash_fwd_splitkv_combine_kernelI23Flash_fwd_kernel_traitsILi128ELi64ELi128ELi4ELb0ELb0EN7cutlass6half_tE19Flash_kernel_traitsILi128ELi64ELi128ELi4ES3_EELi4ELi4ELb1EEEvNS_16Flash_fwd_paramsE:
	.zero		320


//--------------------- .nv.shared._ZN5flash32flash_fwd_splitkv_combine_kernelI23Flash_fwd_kernel_traitsILi128ELi64ELi128ELi4ELb0ELb0EN7cutlass6half_tE19Flash_kernel_traitsILi128ELi64ELi128ELi4ES3_EELi4ELi3ELb1EEEvNS_16Flash_fwd_paramsE --------------------------
	.section	.nv.shared._ZN5flash32flash_fwd_splitkv_combine_kernelI23Flash_fwd_kernel_traitsILi128ELi64ELi128ELi4ELb0ELb0EN7cutlass6half_tE19Flash_kernel_traitsILi128ELi64ELi128ELi4ES3_EELi4ELi3ELb1EEEvNS_16Flash_fwd_paramsE,"aw",@nobits
	.sectionflags	@""
	.align	16
.nv.shared._ZN5flash32flash_fwd_splitkv_combine_kernelI23Flash_fwd_kernel_traitsILi128ELi64ELi128ELi4ELb0ELb0EN7cutlass6half_tE19Flash_kernel_traitsILi128ELi64ELi128ELi4ES3_EELi4ELi3ELb1EEEvNS_16Flash_fwd_paramsE:
	.zero		160


//--------------------- .nv.shared._ZN5flash32flash_fwd_splitkv_combine_kernelI23Flash_fwd_kernel_traitsILi128ELi64ELi128ELi4ELb0ELb0EN7cutlass6half_tE19Flash_kernel_traitsILi128ELi64ELi128ELi4ES3_EELi4ELi2ELb1EEEvNS_16Flash_fwd_paramsE --------------------------
	.section	.nv.shared._ZN5flash32flash_fwd_splitkv_combine_kernelI23Flash_fwd_kernel_traitsILi128ELi64ELi128ELi4ELb0ELb0EN7cutlass6half_tE19Flash_kernel_traitsILi128ELi64ELi128ELi4ES3_EELi4ELi2ELb1EEEvNS_16Flash_fwd_paramsE,"aw",@nobits
	.sectionflags	@""
	.align	16
.nv.shared._ZN5flash32flash_fwd_splitkv_combine_kernelI23Flash_fwd_kernel_traitsILi128ELi64ELi128ELi4ELb0ELb0EN7cutlass6half_tE19Flash_kernel_traitsILi128ELi64ELi128ELi4ES3_EELi4ELi2ELb1EEEvNS_16Flash_fwd_paramsE:
	.zero		80


//--------------------- .nv.shared._ZN5flash32flash_fwd_splitkv_combine_kernelI23Flash_fwd_kernel_traitsILi128ELi64ELi128ELi4ELb0ELb0EN7cutlass6half_tE19Flash_kernel_traitsILi128ELi64ELi128ELi4ES3_EELi4ELi1ELb1EEEvNS_16Flash_fwd_paramsE --------------------------
	.section	.nv.shared._ZN5flash32flash_fwd_splitkv_combine_kernelI23Flash_fwd_kernel_traitsILi128ELi64ELi128ELi4ELb0ELb0EN7cutlass6half_tE19Flash_kernel_traitsILi128ELi64ELi128ELi4ES3_EELi4ELi1ELb1EEEvNS_16Flash_fwd_paramsE,"aw",@nobits
	.sectionflags	@""
	.align	16
.nv.shared._ZN5flash32flash_fwd_splitkv_combine_kernelI23Flash_fwd_kernel_traitsILi128ELi64ELi128ELi4ELb0ELb0EN7cutlass6half_tE19Flash_kernel_traitsILi128ELi64ELi128ELi4ES3_EELi4ELi1ELb1EEEvNS_16Flash_fwd_paramsE:
	.zero		48


//--------------------- .nv.shared._ZN5flash24flash_fwd_splitkv_kernelI23Flash_fwd_kernel_traitsILi128ELi64ELi128ELi4ELb0ELb0EN7cutlass6half_tE19Flash_kernel_traitsILi128ELi64ELi128ELi4ES3_EELb1ELb0ELb0ELb0ELb0ELb0ELb0ELb0EEEvNS_16Flash_fwd_paramsE --------------------------
	.section	.nv.shared._ZN5flash24flash_fwd_splitkv_kernelI23Flash_fwd_kernel_traitsILi128ELi64ELi128ELi4ELb0ELb0EN7cutlass6half_tE19Flash_kernel_traitsILi128ELi64ELi128ELi4ES3_EELb1ELb0ELb0ELb0ELb0ELb0ELb0ELb0EEEvNS_16Flash_fwd_paramsE,"aw",@nobits
	.sectionflags	@""
	.align	16


//--------------------- .nv.shared._ZN5flash24flash_fwd_splitkv_kernelI23Flash_fwd_kernel_traitsILi128ELi64ELi128ELi4ELb0ELb0EN7cutlass6half_tE19Flash_kernel_traitsILi128ELi64ELi128ELi4ES3_EELb1ELb0ELb0ELb0ELb0ELb1ELb0ELb0EEEvNS_16Flash_fwd_paramsE --------------------------
	.section	.nv.shared._ZN5flash24flash_fwd_splitkv_kernelI23Flash_fwd_kernel_traitsILi128ELi64ELi128ELi4ELb0ELb0EN7cutlass6half_tE19Flash_kernel_traitsILi128ELi64ELi128ELi4ES3_EELb1ELb0ELb0ELb0ELb0ELb1ELb0ELb0EEEvNS_16Flash_fwd_paramsE,"aw",@nobits
	.sectionflags	@""
	.align	16


//--------------------- .nv.shared._ZN5flash24flash_fwd_splitkv_kernelI23Flash_fwd_kernel_traitsILi128ELi64ELi128ELi4ELb0ELb0EN7cutlass6half_tE19Flash_kernel_traitsILi128ELi64ELi128ELi4ES3_EELb1ELb0ELb0ELb0ELb0ELb0ELb0ELb1EEEvNS_16Flash_fwd_paramsE --------------------------
	.section	.nv.shared._ZN5flash24flash_fwd_splitkv_kernelI23Flash_fwd_kernel_traitsILi128ELi64ELi128ELi4ELb0ELb0EN7cutlass6half_tE19Flash_kernel_traitsILi128ELi64ELi128ELi4ES3_EELb1ELb0ELb0ELb0ELb0ELb0ELb0ELb1EEEvNS_16Flash_fwd_paramsE,"aw",@nobits
	.sectionflags	@""
	.align	16


//--------------------- .nv.shared._ZN5flash24flash_fwd_splitkv_kernelI23Flash_fwd_kernel_traitsILi128ELi64ELi128ELi4ELb0ELb0EN7cutlass6half_tE19Flash_kernel_traitsILi128ELi64ELi128ELi4ES3_EELb1ELb0ELb0ELb0ELb0ELb1ELb0ELb1EEEvNS_16Flash_fwd_paramsE --------------------------
	.section	.nv.shared._ZN5flash24flash_fwd_splitkv_kernelI23Flash_fwd_kernel_traitsILi128ELi64ELi128ELi4ELb0ELb0EN7cutlass6half_tE19Flash_kernel_traitsILi128ELi64ELi128ELi4ES3_EELb1ELb0ELb0ELb0ELb0ELb1ELb0ELb1EEEvNS_16Flash_fwd_paramsE,"aw",@nobits
	.sectionflags	@""
	.align	16


//--------------------- .nv.shared._ZN5flash24flash_fwd_splitkv_kernelI23Flash_fwd_kernel_traitsILi128ELi64ELi128ELi4ELb0ELb0EN7cutlass6half_tE19Flash_kernel_traitsILi128ELi64ELi128ELi4ES3_EELb1ELb0ELb0ELb0ELb0ELb0ELb1ELb0EEEvNS_16Flash_fwd_paramsE --------------------------
	.section	.nv.shared._ZN5flash24flash_fwd_splitkv_kernelI23Flash_fwd_kernel_traitsILi128ELi64ELi128ELi4ELb0ELb0EN7cutlass6half_tE19Flash_kernel_traitsILi128ELi64ELi128ELi4ES3_EELb1ELb0ELb0ELb0ELb0ELb0ELb1ELb0EEEvNS_16Flash_fwd_paramsE,"aw",@nobits
	.sectionflags	@""
	.align	16


//--------------------- .nv.shared._ZN5flash24flash_fwd_splitkv_kernelI23Flash_fwd_kernel_traitsILi128ELi64ELi128ELi4ELb0ELb0EN7cutlass6half_tE19Flash_kernel_traitsILi128ELi64ELi128ELi4ES3_EELb1ELb0ELb0ELb0ELb0ELb1ELb1ELb0EEEvNS_16Flash_fwd_paramsE --------------------------
	.section	.nv.shared._ZN5flash24flash_fwd_splitkv_kernelI23Flash_fwd_kernel_traitsILi128ELi64ELi128ELi4ELb0ELb0EN7cutlass6half_tE19Flash_kernel_traitsILi128ELi64ELi128ELi4ES3_EELb1ELb0ELb0ELb0ELb0ELb1ELb1ELb0EEEvNS_16Flash_fwd_paramsE,"aw",@nobits
	.sectionflags	@""
	.align	16


//--------------------- .nv.shared._ZN5flash24flash_fwd_splitkv_kernelI23Flash_fwd_kernel_traitsILi128ELi64ELi128ELi4ELb0ELb0EN7cutlass6half_tE19Flash_kernel_traitsILi128ELi64ELi128ELi4ES3_EELb1ELb0ELb0ELb0ELb0ELb0ELb1ELb1EEEvNS_16Flash_fwd_paramsE --------------------------
	.section	.nv.shared._ZN5flash24flash_fwd_splitkv_kernelI23Flash_fwd_kernel_traitsILi128ELi64ELi128ELi4ELb0ELb0EN7cutlass6half_tE19Flash_kernel_traitsILi128ELi64ELi128ELi4ES3_EELb1ELb0ELb0ELb0ELb0ELb0ELb1ELb1EEEvNS_16Flash_fwd_paramsE,"aw",@nobits
	.sectionflags	@""
	.align	16


//--------------------- .nv.shared._ZN5flash24flash_fwd_splitkv_kernelI23Flash_fwd_kernel_traitsILi128ELi64ELi128ELi4ELb0ELb0EN7cutlass6half_tE19Flash_kernel_traitsILi128ELi64ELi128ELi4ES3_EELb1ELb0ELb0ELb0ELb0ELb1ELb1ELb1EEEvNS_16Flash_fwd_paramsE --------------------------
	.section	.nv.shared._ZN5flash24flash_fwd_splitkv_kernelI23Flash_fwd_kernel_traitsILi128ELi64ELi128ELi4ELb0ELb0EN7cutlass6half_tE19Flash_kernel_traitsILi128ELi64ELi128ELi4ES3_EELb1ELb0ELb0ELb0ELb0ELb1ELb1ELb1EEEvNS_16Flash_fwd_paramsE,"aw",@nobits
	.sectionflags	@""
	.align	16


//--------------------- .nv.shared._ZN5flash24flash_fwd_splitkv_kernelI23Flash_fwd_kernel_traitsILi128ELi64ELi128ELi4ELb0ELb0EN7cutlass6half_tE19Flash_kernel_traitsILi128ELi64ELi128ELi4ES3_EELb1ELb0ELb0ELb1ELb1ELb0ELb0ELb0EEEvNS_16Flash_fwd_paramsE --------------------------
	.section	.nv.shared._ZN5flash24flash_fwd_splitkv_kernelI23Flash_fwd_kernel_traitsILi128ELi64ELi128ELi4ELb0ELb0EN7cutlass6half_tE19Flash_kernel_traitsILi128ELi64ELi128ELi4ES3_EELb1ELb0ELb0ELb1ELb1ELb0ELb0ELb0EEEvNS_16Flash_fwd_paramsE,"aw",@nobits
	.sectionflags	@""
	.align	16


//--------------------- .nv.shared._ZN5flash24flash_fwd_splitkv_kernelI23Flash_fwd_kernel_traitsILi128ELi64ELi128ELi4ELb0ELb0EN7cutlass6half_tE19Flash_kernel_traitsILi128ELi64ELi128ELi4ES3_EELb1ELb0ELb0ELb1ELb1ELb1ELb0ELb0EEEvNS_16Flash_fwd_paramsE --------------------------
	.section	.nv.shared._ZN5flash24flash_fwd_splitkv_kernelI23Flash_fwd_kernel_traitsILi128ELi64ELi128ELi4ELb0ELb0EN7cutlass6half_tE19Flash_kernel_traitsILi128ELi64ELi128ELi4ES3_EELb1ELb0ELb0ELb1ELb1ELb1ELb0ELb0EEEvNS_16Flash_fwd_paramsE,"aw",@nobits
	.sectionflags	@""
	.align	16


//--------------------- .nv.shared._ZN5flash24flash_fwd_splitkv_kernelI23Flash_fwd_kernel_traitsILi128ELi64ELi128ELi4ELb0ELb0EN7cutlass6half_tE19Flash_kernel_traitsILi128ELi64ELi128ELi4ES3_EELb1ELb0ELb0ELb1ELb1ELb0ELb1ELb0EEEvNS_16Flash_fwd_paramsE --------------------------
	.section	.nv.shared._ZN5flash24flash_fwd_splitkv_kernelI23Flash_fwd_kernel_traitsILi128ELi64ELi128ELi4ELb0ELb0EN7cutlass6half_tE19Flash_kernel_traitsILi128ELi64ELi128ELi4ES3_EELb1ELb0ELb0ELb1ELb1ELb0ELb1ELb0EEEvNS_16Flash_fwd_paramsE,"aw",@nobits
	.sectionflags	@""
	.align	16


//--------------------- .nv.shared._ZN5flash24flash_fwd_splitkv_kernelI23Flash_fwd_kernel_traitsILi128ELi64ELi128ELi4ELb0ELb0EN7cutlass6half_tE19Flash_kernel_traitsILi128ELi64ELi128ELi4ES3_EELb1ELb0ELb0ELb1ELb1ELb1ELb1ELb0EEEvNS_16Flash_fwd_paramsE --------------------------
	.section	.nv.shared._ZN5flash24flash_fwd_splitkv_kernelI23Flash_fwd_kernel_traitsILi128ELi64ELi128ELi4ELb0ELb0EN7cutlass6half_tE19Flash_kernel_traitsILi128ELi64ELi128ELi4ES3_EELb1ELb0ELb0ELb1ELb1ELb1ELb1ELb0EEEvNS_16Flash_fwd_paramsE,"aw",@nobits
	.sectionflags	@""
	.align	16


//--------------------- .nv.shared._ZN5flash24flash_fwd_splitkv_kernelI23Flash_fwd_kernel_traitsILi128ELi64ELi128ELi4ELb0ELb0EN7cutlass6half_tE19Flash_kernel_traitsILi128ELi64ELi128ELi4ES3_EELb1ELb0ELb0ELb0ELb1ELb0ELb0ELb0EEEvNS_16Flash_fwd_paramsE --------------------------
	.section	.nv.shared._ZN5flash24flash_fwd_splitkv_kernelI23Flash_fwd_kernel_traitsILi128ELi64ELi128ELi4ELb0ELb0EN7cutlass6half_tE19Flash_kernel_traitsILi128ELi64ELi128ELi4ES3_EELb1ELb0ELb0ELb0ELb1ELb0ELb0ELb0EEEvNS_16Flash_fwd_paramsE,"aw",@nobits
	.sectionflags	@""
	.align	16


//--------------------- .nv.shared._ZN5flash24flash_fwd_splitkv_kernelI23Flash_fwd_kernel_traitsILi128ELi64ELi128ELi4ELb0ELb0EN7cutlass6half_tE19Flash_kernel_traitsILi128ELi64ELi128ELi4ES3_EELb1ELb0ELb0ELb0ELb1ELb1ELb0ELb0EEEvNS_16Flash_fwd_paramsE --------------------------
	.section	.nv.shared._ZN5flash24flash_fwd_splitkv_kernelI23Flash_fwd_kernel_traitsILi128ELi64ELi128ELi4ELb0ELb0EN7cutlass6half_tE19Flash_kernel_traitsILi128ELi64ELi128ELi4ES3_EELb1ELb0ELb0ELb0ELb1ELb1ELb0ELb0EEEvNS_16Flash_fwd_paramsE,"aw",@nobits
	.sectionflags	@""
	.align	16


//--------------------- .nv.shared._ZN5flash24flash_fwd_splitkv_kernelI23Flash_fwd_kernel_traitsILi128ELi64ELi128ELi4ELb0ELb0EN7cutlass6half_tE19Flash_kernel_traitsILi128ELi64ELi128ELi4ES3_EELb1ELb0ELb1ELb0ELb0ELb0ELb0ELb0EEEvNS_16Flash_fwd_paramsE --------------------------
	.section	.nv.shared._ZN5flash24flash_fwd_splitkv_kernelI23Flash_fwd_kernel_traitsILi128ELi64ELi128ELi4ELb0ELb0EN7cutlass6half_tE19Flash_kernel_traitsILi128ELi64ELi128ELi4ES3_EELb1ELb0ELb1ELb0ELb0ELb0ELb0ELb0EEEvNS_16Flash_fwd_paramsE,"aw",@nobits
	.sectionflags	@""
	.align	16


//--------------------- .nv.shared._ZN5flash24flash_fwd_splitkv_kernelI23Flash_fwd_kernel_traitsILi128ELi64ELi128ELi4ELb0ELb0EN7cutlass6half_tE19Flash_kernel_traitsILi128ELi64ELi128ELi4ES3_EELb1ELb0ELb1ELb0ELb0ELb1ELb0ELb0EEEvNS_16Flash_fwd_paramsE --------------------------
	.section	.nv.shared._ZN5flash24flash_fwd_splitkv_kernelI23Flash_fwd_kernel_traitsILi128ELi64ELi128ELi4ELb0ELb0EN7cutlass6half_tE19Flash_kernel_traitsILi128ELi64ELi128ELi4ES3_EELb1ELb0ELb1ELb0ELb0ELb1ELb0ELb0EEEvNS_16Flash_fwd_paramsE,"aw",@nobits
	.sectionflags	@""
	.align	16


//--------------------- .nv.shared._ZN5flash24flash_fwd_splitkv_kernelI23Flash_fwd_kernel_traitsILi128ELi64ELi128ELi4ELb0ELb0EN7cutlass6half_tE19Flash_kernel_traitsILi128ELi64ELi128ELi4ES3_EELb1ELb0ELb0ELb0ELb1ELb0ELb0ELb1EEEvNS_16Flash_fwd_paramsE --------------------------
	.section	.nv.shared._ZN5flash24flash_fwd_splitkv_kernelI23Flash_fwd_kernel_traitsILi128ELi64ELi128ELi4ELb0ELb0EN7cutlass6half_tE19Flash_kernel_traitsILi128ELi64ELi128ELi4ES3_EELb1ELb0ELb0ELb0ELb1ELb0ELb0ELb1EEEvNS_16Flash_fwd_paramsE,"aw",@nobits
	.sectionflags	@""
	.align	16


//--------------------- .nv.shared._ZN5flash24flash_fwd_splitkv_kernelI23Flash_fwd_kernel_traitsILi128ELi64ELi128ELi4ELb0ELb0EN7cutlass6half_tE19Flash_kernel_traitsILi128ELi64ELi128ELi4ES3_EELb1ELb0ELb0ELb0ELb1ELb1ELb0ELb1EEEvNS_16Flash_fwd_paramsE --------------------------
	.section	.nv.shared._ZN5flash24flash_fwd_splitkv_kernelI23Flash_fwd_kernel_traitsILi128ELi64ELi128ELi4ELb0ELb0EN7cutlass6half_tE19Flash_kernel_traitsILi128ELi64ELi128ELi4ES3_EELb1ELb0ELb0ELb0ELb1ELb1ELb0ELb1EEEvNS_16Flash_fwd_paramsE,"aw",@nobits
	.sectionflags	@""
	.align	16


//--------------------- .nv.shared._ZN5flash24flash_fwd_splitkv_kernelI23Flash_fwd_kernel_traitsILi128ELi64ELi128ELi4ELb0ELb0EN7cutlass6half_tE19Flash_kernel_traitsILi128ELi64ELi128ELi4ES3_EELb1ELb0ELb1ELb0ELb0ELb0ELb0ELb1EEEvNS_16Flash_fwd_paramsE --------------------------
	.section	.nv.shared._ZN5flash24flash_fwd_splitkv_kernelI23Flash_fwd_kernel_traitsILi128ELi64ELi128ELi4ELb0ELb0EN7cutlass6half_tE19Flash_kernel_traitsILi128ELi64ELi128ELi4ES3_EELb1ELb0ELb1ELb0ELb0ELb0ELb0ELb1EEEvNS_16Flash_fwd_paramsE,"aw",@nobits
	.sectionflags	@""
	.align	16


//--------------------- .nv.shared._ZN5flash24flash_fwd_splitkv_kernelI23Flash_fwd_kernel_traitsILi128ELi64ELi128ELi4ELb0ELb0EN7cutlass6half_tE19Flash_kernel_traitsILi128ELi64ELi128ELi4ES3_EELb1ELb0ELb1ELb0ELb0ELb1ELb0ELb1EEEvNS_16Flash_fwd_paramsE --------------------------
	.section	.nv.shared._ZN5flash24flash_fwd_splitkv_kernelI23Flash_fwd_kernel_traitsILi128ELi64ELi128ELi4ELb0ELb0EN7cutlass6half_tE19Flash_kernel_traitsILi128ELi64ELi128ELi4ES3_EELb1ELb0ELb1ELb0ELb0ELb1ELb0ELb1EEEvNS_16Flash_fwd_paramsE,"aw",@nobits
	.sectionflags	@""
	.align	16


//--------------------- .nv.shared._ZN5flash24flash_fwd_splitkv_kernelI23Flash_fwd_kernel_traitsILi128ELi64ELi128ELi4ELb0ELb0EN7cutlass6half_tE19Flash_kernel_traitsILi128ELi64ELi128ELi4ES3_EELb1ELb0ELb0ELb0ELb1ELb0ELb1ELb0EEEvNS_16Flash_fwd_paramsE --------------------------
	.section	.nv.shared._ZN5flash24flash_fwd_splitkv_kernelI23Flash_fwd_kernel_traitsILi128ELi64ELi128ELi4ELb0ELb0EN7cutlass6half_tE19Flash_kernel_traitsILi128ELi64ELi128ELi4ES3_EELb1ELb0ELb0ELb0ELb1ELb0ELb1ELb0EEEvNS_16Flash_fwd_paramsE,"aw",@nobits
	.sectionflags	@""
	.align	16


//--------------------- .nv.shared._ZN5flash24flash_fwd_splitkv_kernelI23Flash_fwd_kernel_traitsILi128ELi64ELi128ELi4ELb0ELb0EN7cutlass6half_tE19Flash_kernel_traitsILi128ELi64ELi128ELi4ES3_EELb1ELb0ELb0ELb0ELb1ELb1ELb1ELb0EEEvNS_16Flash_fwd_paramsE --------------------------
	.section	.nv.shared._ZN5flash24flash_fwd_splitkv_kernelI23Flash_fwd_kernel_traitsILi128ELi64ELi128ELi4ELb0ELb0EN7cutlass6half_tE19Flash_kernel_traitsILi128ELi64ELi128ELi4ES3_EELb1ELb0ELb0ELb0ELb1ELb1ELb1ELb0EEEvNS_16Flash_fwd_paramsE,"aw",@nobits
	.sectionflags	@""
	.align	16


//--------------------- .nv.shared._ZN5flash24flash_fwd_splitkv_kernelI23Flash_fwd_kernel_traitsILi128ELi64ELi128ELi4ELb0ELb0EN7cutlass6half_tE19Flash_kernel_traitsILi128ELi64ELi128ELi4ES3_EELb1ELb0ELb1ELb0ELb0ELb0ELb1ELb0EEEvNS_16Flash_fwd_paramsE --------------------------
	.section	.nv.shared._ZN5flash24flash_fwd_splitkv_kernelI23Flash_fwd_kernel_traitsILi128ELi64ELi128ELi4ELb0ELb0EN7cutlass6half_tE19Flash_kernel_traitsILi128ELi64ELi128ELi4ES3_EELb1ELb0ELb1ELb0ELb0ELb0ELb1ELb0EEEvNS_16Flash_fwd_paramsE,"aw",@nobits
	.sectionflags	@""
	.align	16


//--------------------- .nv.shared._ZN5flash24flash_fwd_splitkv_kernelI23Flash_fwd_kernel_traitsILi128ELi64ELi128ELi4ELb0ELb0EN7cutlass6half_tE19Flash_kernel_traitsILi128ELi64ELi128ELi4ES3_EELb1ELb0ELb1ELb0ELb0ELb1ELb1ELb0EEEvNS_16Flash_fwd_paramsE --------------------------
	.section	.nv.shared._ZN5flash24flash_fwd_splitkv_kernelI23Flash_fwd_kernel_traitsILi128ELi64ELi128ELi4ELb0ELb0EN7cutlass6half_tE19Flash_kernel_traitsILi128ELi64ELi128ELi4ES3_EELb1ELb0ELb1ELb0ELb0ELb1ELb1ELb0EEEvNS_16Flash_fwd_paramsE,"aw",@nobits
	.sectionflags	@""
	.align	16


//--------------------- .nv.shared._ZN5flash24flash_fwd_splitkv_kernelI23Flash_fwd_kernel_traitsILi128ELi64ELi128ELi4ELb0ELb0EN7cutlass6half_tE19Flash_kernel_traitsILi128ELi64ELi128ELi4ES3_EELb1ELb0ELb0ELb0ELb1ELb0ELb1ELb1EEEvNS_16Flash_fwd_paramsE --------------------------
	.section	.nv.shared._ZN5flash24flash_fwd_splitkv_kernelI23Flash_fwd_kernel_traitsILi128ELi64ELi128ELi4ELb0ELb0EN7cutlass6half_tE19Flash_kernel_traitsILi128ELi64ELi128ELi4ES3_EELb1ELb0ELb0ELb0ELb1ELb0ELb1ELb1EEEvNS_16Flash_fwd_paramsE,"aw",@nobits
	.sectionflags	@""
	.align	16


//--------------------- .nv.shared._ZN5flash24flash_fwd_splitkv_kernelI23Flash_fwd_kernel_traitsILi128ELi64ELi128ELi4ELb0ELb0EN7cutlass6half_tE19Flash_kernel_traitsILi128ELi64ELi128ELi4ES3_EELb1ELb0ELb0ELb0ELb1ELb1ELb1ELb1EEEvNS_16Flash_fwd_paramsE --------------------------
	.section	.nv.shared._ZN5flash24flash_fwd_splitkv_kernelI23Flash_fwd_kernel_traitsILi128ELi64ELi128ELi4ELb0ELb0EN7cutlass6half_tE19Flash_kernel_traitsILi128ELi64ELi128ELi4ES3_EELb1ELb0ELb0ELb0ELb1ELb1ELb1ELb1EEEvNS_16Flash_fwd_paramsE,"aw",@nobits
	.sectionflags	@""
	.align	16


//--------------------- .nv.shared._ZN5flash24flash_fwd_splitkv_kernelI23Flash_fwd_kernel_traitsILi128ELi64ELi128ELi4ELb0ELb0EN7cutlass6half_tE19Flash_kernel_traitsILi128ELi64ELi128ELi4ES3_EELb1ELb0ELb1ELb0ELb0ELb0ELb1ELb1EEEvNS_16Flash_fwd_paramsE --------------------------
	.section	.nv.shared._ZN5flash24flash_fwd_splitkv_kernelI23Flash_fwd_kernel_traitsILi128ELi64ELi128ELi4ELb0ELb0EN7cutlass6half_tE19Flash_kernel_traitsILi128ELi64ELi128ELi4ES3_EELb1ELb0ELb1ELb0ELb0ELb0ELb1ELb1EEEvNS_16Flash_fwd_paramsE,"aw",@nobits
	.sectionflags	@""
	.align	16


//--------------------- .nv.shared._ZN5flash24flash_fwd_splitkv_kernelI23Flash_fwd_kernel_traitsILi128ELi64ELi128ELi4ELb0ELb0EN7cutlass6half_tE19Flash_kernel_traitsILi128ELi64ELi128ELi4ES3_EELb1ELb0ELb1ELb0ELb0ELb1ELb1ELb1EEEvNS_16Flash_fwd_paramsE --------------------------
	.section	.nv.shared._ZN5flash24flash_fwd_splitkv_kernelI23Flash_fwd_kernel_traitsILi128ELi64ELi128ELi4ELb0ELb0EN7cutlass6half_tE19Flash_kernel_traitsILi128ELi64ELi128ELi4ES3_EELb1ELb0ELb1ELb0ELb0ELb1ELb1ELb1EEEvNS_16Flash_fwd_paramsE,"aw",@nobits
	.sectionflags	@""
	.align	16


//--------------------- .nv.shared._ZN5flash32flash_fwd_splitkv_combine_kernelI23Flash_fwd_kernel_traitsILi128ELi64ELi64ELi4ELb0ELb0EN7cutlass6half_tE19Flash_kernel_traitsILi128ELi64ELi64ELi4ES3_EELi4ELi7ELb0EEEvNS_16Flash_fwd_paramsE --------------------------
	.section	.nv.shared._ZN5flash32flash_fwd_splitkv_combine_kernelI23Flash_fwd_kernel_traitsILi128ELi64ELi64ELi4ELb0ELb0EN7cutlass6half_tE19Flash_kernel_traitsILi128ELi64ELi64ELi4ES3_EELi4ELi7ELb0EEEvNS_16Flash_fwd_paramsE,"aw",@nobits
	.sectionflags	@""
	.align	16
.nv.shared._ZN5flash32flash_fwd_splitkv_combine_kernelI23Flash_fwd_kernel_traitsILi128ELi64ELi64ELi4ELb0ELb0EN7cutlass6half_tE19Flash_kernel_traitsILi128ELi64ELi64ELi4ES3_EELi4ELi7ELb0EEEvNS_16Flash_fwd_paramsE:
	.zero		2560


//--------------------- .nv.shared._ZN5flash32flash_fwd_splitkv_combine_kernelI23Flash_fwd_kernel_traitsILi128ELi64ELi64ELi4ELb0ELb0EN7cutlass6half_tE19Flash_kernel_traitsILi128ELi64ELi64ELi4ES3_EELi4ELi6ELb0EEEvNS_16Flash_fwd_paramsE --------------------------
	.section	.nv.shared._ZN5flash32flash_fwd_splitkv_combine_kernelI23Flash_fwd_kernel_traitsILi128ELi64ELi64ELi4ELb0ELb0EN7cutlass6half_tE19Flash_kernel_traitsILi128ELi64ELi64ELi4ES3_EELi4ELi6ELb0EEEvNS_16Flash_fwd_paramsE,"aw",@nobits
	.sectionflags	@""
	.align	16
.nv.shared._ZN5flash32flash_fwd_splitkv_combine_kernelI23Flash_fwd_kernel_traitsILi128ELi64ELi64ELi4ELb0ELb0EN7cutlass6half_tE19Flash_kernel_traitsILi128ELi64ELi64ELi4ES3_EELi4ELi6ELb0EEEvNS_16Flash_fwd_paramsE:
	.zero		1280


//--------------------- .nv.shared._ZN5flash32flash_fwd_splitkv_combine_kernelI23Flash_fwd_kernel_traitsILi128ELi64ELi64ELi4ELb0ELb0EN7cutlass6half_tE19Flash_kernel_traitsILi128ELi64ELi64ELi4ES3_EELi4ELi5ELb0EEEvNS_16Flash_fwd_paramsE --------------------------
	.section	.nv.shared._ZN5flash32flash_fwd_splitkv_combine_kernelI23Flash_fwd_kernel_traitsILi128ELi64ELi64ELi4ELb0ELb0EN7cutlass6half_tE19Flash_kernel_traitsILi128ELi64ELi64ELi4ES3_EELi4ELi5ELb0EEEvNS_16Flash_fwd_paramsE,"aw",@nobits
	.sectionflags	@""
	.align	16
.nv.shared._ZN5flash32flash_fwd_splitkv_combine_kernelI23Flash_fwd_kernel_traitsILi128ELi64ELi64ELi4ELb0ELb0EN7cutlass6half_tE19Flash_kernel_traitsILi128ELi64ELi64ELi4ES3_EELi4ELi5ELb0EEEvNS_16Flash_fwd_paramsE:
	.zero		640


//--------------------- .nv.shared._ZN5flash32flash_fwd_splitkv_combine_kernelI23Flash_fwd_kernel_traitsILi128ELi64ELi64ELi4ELb0ELb0EN7cutlass6half_tE19Flash_kernel_traitsILi128ELi64ELi64ELi4ES3_EELi4ELi4ELb0EEEvNS_16Flash_fwd_paramsE --------------------------
	.section	.nv.shared._ZN5flash32flash_fwd_splitkv_combine_kernelI23Flash_fwd_kernel_traitsILi128ELi64ELi64ELi4ELb0ELb0EN7cutlass6half_tE19Flash_kernel_traitsILi128ELi64ELi64ELi4ES3_EELi4ELi4ELb0EEEvNS_16Flash_fwd_paramsE,"aw",@nobits
	.sectionflags	@""
	.align	16
.nv.shared._ZN5flash32flash_fwd_splitkv_combine_kernelI23Flash_fwd_kernel_traitsILi128ELi64ELi64ELi4ELb0ELb0EN7cutlass6half_tE19Flash_kernel_traitsILi128ELi64ELi64ELi4ES3_EELi4ELi4ELb0EEEvNS_16Flash_fwd_paramsE:
	.zero		320


//--------------------- .nv.shared._ZN5flash32flash_fwd_splitkv_combine_kernelI23Flash_fwd_kernel_traitsILi128ELi64ELi64ELi4ELb0ELb0EN7cutlass6half_tE19Flash_kernel_traitsILi128ELi64ELi64ELi4ES3_EELi4ELi3ELb0EEEvNS_16Flash_fwd_paramsE --------------------------
	.section	.nv.shared._ZN5flash32flash_fwd_splitkv_combine_kernelI23Flash_fwd_kernel_traitsILi128ELi64ELi64ELi4ELb0ELb0EN7cutlass6half_tE19Flash_kernel_traitsILi128ELi64ELi64ELi4ES3_EELi4ELi3ELb0EEEvNS_16Flash_fwd_paramsE,"aw",@nobits
	.sectionflags	@""
	.align	16
.nv.shared._ZN5flash32flash_fwd_splitkv_combine_kernelI23Flash_fwd_kernel_traitsILi128ELi64ELi64ELi4ELb0ELb0EN7cutlass6half_tE19Flash_kernel_traitsILi128ELi64ELi64ELi4ES3_EELi4ELi3ELb0EEEvNS_16Flash_fwd_paramsE:
	.zero		160


//--------------------- .nv.shared._ZN5flash32flash_fwd_splitkv_combine_kernelI23Flash_fwd_kernel_traitsILi128ELi64ELi64ELi4ELb0ELb0EN7cutlass6half_tE19Flash_kernel_traitsILi128ELi64ELi64ELi4ES3_EELi4ELi2ELb0EEEvNS_16Flash_fwd_paramsE --------------------------
	.section	.nv.shared._ZN5flash32flash_fwd_splitkv_combine_kernelI23Flash_fwd_kernel_traitsILi128ELi64ELi64ELi4ELb0ELb0EN7cutlass6half_tE19Flash_kernel_traitsILi128ELi64ELi64ELi4ES3_EELi4ELi2ELb0EEEvNS_16Flash_fwd_paramsE,"aw",@nobits
	.sectionflags	@""
	.align	16
.nv.shared._ZN5flash32flash_fwd_splitkv_combine_kernelI23Flash_fwd_kernel_traitsILi128ELi64ELi64ELi4ELb0ELb0EN7cutlass6half_tE19Flash_kernel_traitsILi128ELi64ELi64ELi4ES3_EELi4ELi2ELb0EEEvNS_16Flash_fwd_paramsE:
	.zero		80


//--------------------- .nv.shared._ZN5flash32flash_fwd_splitkv_combine_kernelI23Flash_fwd_kernel_traitsILi128ELi64ELi64ELi4ELb0ELb0EN7cutlass6half_tE19Flash_kernel_traitsILi128ELi64ELi64ELi4ES3_EELi4ELi1ELb0EEEvNS_16Flash_fwd_paramsE --------------------------
	.section	.nv.shared._ZN5flash32flash_fwd_splitkv_combine_kernelI23Flash_fwd_kernel_traitsILi128ELi64ELi64ELi4ELb0ELb0EN7cutlass6half_tE19Flash_kernel_traitsILi128ELi64ELi64ELi4ES3_EELi4ELi1ELb0EEEvNS_16Flash_fwd_paramsE,"aw",@nobits
	.sectionflags	@""
	.align	16
.nv.shared._ZN5flash32flash_fwd_splitkv_combine_kernelI23Flash_fwd_kernel_traitsILi128ELi64ELi64ELi4ELb0ELb0EN7cutlass6half_tE19Flash_kernel_traitsILi128ELi64ELi64ELi4ES3_EELi4ELi1ELb0EEEvNS_16Flash_fwd_paramsE:
	.zero		48


//--------------------- .nv.shared._ZN5flash32flash_fwd_splitkv_combine_kernelI23Flash_fwd_kernel_traitsILi128ELi64ELi64ELi4ELb0ELb0EN7cutlass6half_tE19Flash_kernel_traitsILi128ELi64ELi64ELi4ES3_EELi4ELi7ELb1EEEvNS_16Flash_fwd_paramsE --------------------------
	.section	.nv.shared._ZN5flash32flash_fwd_splitkv_combine_kernelI23Flash_fwd_kernel_traitsILi128ELi64ELi64ELi4ELb0ELb0EN7cutlass6half_tE19Flash_kernel_traitsILi128ELi64ELi64ELi4ES3_EELi4ELi7ELb1EEEvNS_16Flash_fwd_paramsE,"aw",@nobits
	.sectionflags	@""
	.align	16
.nv.shared._ZN5flash32flash_fwd_splitkv_combine_kernelI23Flash_fwd_kernel_traitsILi128ELi64ELi64ELi4ELb0ELb0EN7cutlass6half_tE19Flash_kernel_traitsILi128ELi64ELi64ELi4ES3_EELi4ELi7ELb1EEEvNS_16Flash_fwd_paramsE:
	.zero		2560


//--------------------- .nv.shared._ZN5flash32flash_fwd_splitkv_combine_kernelI23Flash_fwd_kernel_traitsILi128ELi64ELi64ELi4ELb0ELb0EN7cutlass6half_tE19Flash_kernel_traitsILi128ELi64ELi64ELi4ES3_EELi4ELi6ELb1EEEvNS_16Flash_fwd_paramsE --------------------------
	.section	.nv.shared._ZN5flash32flash_fwd_splitkv_combine_kernelI23Flash_fwd_kernel_traitsILi128ELi64ELi64ELi4ELb0ELb0EN7cutlass6half_tE19Flash_kernel_traitsILi128ELi64ELi64ELi4ES3_EELi4ELi6ELb1EEEvNS_16Flash_fwd_paramsE,"aw",@nobits
	.sectionflags	@""
	.align	16
.nv.shared._ZN5flash32flash_fwd_splitkv_combine_kernelI23Flash_fwd_kernel_traitsILi128ELi64ELi64ELi4ELb0ELb0EN7cutlass6half_tE19Flash_kernel_traitsILi128ELi64ELi64ELi4ES3_EELi4ELi6ELb1EEEvNS_16Flash_fwd_paramsE:
	.zero		1280


//--------------------- .nv.shared._ZN5flash32flash_fwd_splitkv_combine_kernelI23Flash_fwd_kernel_traitsILi128ELi64ELi64ELi4ELb0ELb0EN7cutlass6half_tE19Flash_kernel_traitsILi128ELi64ELi64ELi4ES3_EELi4ELi5ELb1EEEvNS_16Flash_fwd_paramsE --------------------------
	.section	.nv.shared._ZN5flash32flash_fwd_splitkv_combine_kernelI23Flash_fwd_kernel_traitsILi128ELi64ELi64ELi4ELb0ELb0EN7cutlass6half_tE19Flash_kernel_traitsILi128ELi64ELi64ELi4ES3_EELi4ELi5ELb1EEEvNS_16Flash_fwd_paramsE,"aw",@nobits
	.sectionflags	@""
	.align	16
.nv.shared._ZN5flash32flash_fwd_splitkv_combine_kernelI23Flash_fwd_kernel_traitsILi128ELi64ELi64ELi4ELb0ELb0EN7cutlass6half_tE19Flash_kernel_traitsILi128ELi64ELi64ELi4ES3_EELi4ELi5ELb1EEEvNS_16Flash_fwd_paramsE:
	.zero		640


//--------------------- .nv.shared._ZN5flash32flash_fwd_splitkv_combine_kernelI23Flash_fwd_kernel_traitsILi128ELi64ELi64ELi4ELb0ELb0EN7cutlass6half_tE19Flash_kernel_traitsILi128ELi64ELi64ELi4ES3_EELi4ELi4ELb1EEEvNS_16Flash_fwd_paramsE --------------------------
	.section	.nv.shared._ZN5flash32flash_fwd_splitkv_combine_kernelI23Flash_fwd_kernel_traitsILi128ELi64ELi64ELi4ELb0ELb0EN7cutlass6half_tE19Flash_kernel_traitsILi128ELi64ELi64ELi4ES3_EELi4ELi4ELb1EEEvNS_16Flash_fwd_paramsE,"aw",@nobits
	.sectionflags	@""
	.align	16
.nv.shared._ZN5flash32flash_fwd_splitkv_combine_kernelI23Flash_fwd_kernel_traitsILi128ELi64ELi64ELi4ELb0ELb0EN7cutlass6half_tE19Flash_kernel_traitsILi128ELi64ELi64ELi4ES3_EELi4ELi4ELb1EEEvNS_16Flash_fwd_paramsE:
	.zero		320


//--------------------- .nv.shared._ZN5flash32flash_fwd_splitkv_combine_kernelI23Flash_fwd_kernel_traitsILi128ELi64ELi64ELi4ELb0ELb0EN7cutlass6half_tE19Flash_kernel_traitsILi128ELi64ELi64ELi4ES3_EELi4ELi3ELb1EEEvNS_16Flash_fwd_paramsE --------------------------
	.section	.nv.shared._ZN5flash32flash_fwd_splitkv_combine_kernelI23Flash_fwd_kernel_traitsILi128ELi64ELi64ELi4ELb0ELb0EN7cutlass6half_tE19Flash_kernel_traitsILi128ELi64ELi64ELi4ES3_EELi4ELi3ELb1EEEvNS_16Flash_fwd_paramsE,"aw",@nobits
	.sectionflags	@""
	.align	16
.nv.shared._ZN5flash32flash_fwd_splitkv_combine_kernelI23Flash_fwd_kernel_traitsILi128ELi64ELi64ELi4ELb0ELb0EN7cutlass6half_tE19Flash_kernel_traitsILi128ELi64ELi64ELi4ES3_EELi4ELi3ELb1EEEvNS_16Flash_fwd_paramsE:
	.zero		160


//--------------------- .nv.shared._ZN5flash32flash_fwd_splitkv_combine_kernelI23Flash_fwd_kernel_traitsILi128ELi64ELi64ELi4ELb0ELb0EN7cutlass6half_tE19Flash_kernel_traitsILi128ELi64ELi64ELi4ES3_EELi4ELi2ELb1EEEvNS_16Flash_fwd_paramsE --------------------------
	.section	.nv.shared._ZN5flash32flash_fwd_splitkv_combine_kernelI23Flash_fwd_kernel_traitsILi128ELi64ELi64ELi4ELb0ELb0EN7cutlass6half_tE19Flash_kernel_traitsILi128ELi64ELi64ELi4ES3_EELi4ELi2ELb1EEEvNS_16Flash_fwd_paramsE,"aw",@nobits
	.sectionflags	@""
	.align	16
.nv.shared._ZN5flash32flash_fwd_splitkv_combine_kernelI23Flash_fwd_kernel_traitsILi128ELi64ELi64ELi4ELb0ELb0EN7cutlass6half_tE19Flash_kernel_traitsILi128ELi64ELi64ELi4ES3_EELi4ELi2ELb1EEEvNS_16Flash_fwd_paramsE:
	.zero		80


//--------------------- .nv.shared._ZN5flash32flash_fwd_splitkv_combine_kernelI23Flash_fwd_kernel_traitsILi128ELi64ELi64ELi4ELb0ELb0EN7cutlass6half_tE19Flash_kernel_traitsILi128ELi64ELi64ELi4ES3_EELi4ELi1ELb1EEEvNS_16Flash_fwd_paramsE --------------------------
	.section	.nv.shared._ZN5flash32flash_fwd_splitkv_combine_kernelI23Flash_fwd_kernel_traitsILi128ELi64ELi64ELi4ELb0ELb0EN7cutlass6half_tE19Flash_kernel_traitsILi128ELi64ELi64ELi4ES3_EELi4ELi1ELb1EEEvNS_16Flash_fwd_paramsE,"aw",@nobits
	.sectionflags	@""
	.align	16
.nv.shared._ZN5flash32flash_fwd_splitkv_combine_kernelI23Flash_fwd_kernel_traitsILi128ELi64ELi64ELi4ELb0ELb0EN7cutlass6half_tE19Flash_kernel_traitsILi128ELi64ELi64ELi4ES3_EELi4ELi1ELb1EEEvNS_16Flash_fwd_paramsE:
	.zero		48


//--------------------- .nv.shared._ZN5flash24flash_fwd_splitkv_kernelI23Flash_fwd_kernel_traitsILi128ELi64ELi64ELi4ELb0ELb0EN7cutlass6half_tE19Flash_kernel_traitsILi128ELi64ELi64ELi4ES3_EELb1ELb0ELb0ELb0ELb0ELb0ELb0ELb0EEEvNS_16Flash_fwd_paramsE --------------------------
	.section	.nv.shared._ZN5flash24flash_fwd_splitkv_kernelI23Flash_fwd_kernel_traitsILi128ELi64ELi64ELi4ELb0ELb0EN7cutlass6half_tE19Flash_kernel_traitsILi128ELi64ELi64ELi4ES3_EELb1ELb0ELb0ELb0ELb0ELb0ELb0ELb0EEEvNS_16Flash_fwd_paramsE,"aw",@nobits
	.sectionflags	@""
	.align	16


//--------------------- .nv.shared._ZN5flash24flash_fwd_splitkv_kernelI23Flash_fwd_kernel_traitsILi128ELi64ELi64ELi4ELb0ELb0EN7cutlass6half_tE19Flash_kernel_traitsILi128ELi64ELi64ELi4ES3_EELb1ELb0ELb0ELb0ELb0ELb1ELb0ELb0EEEvNS_16Flash_fwd_paramsE --------------------------
	.section	.nv.shared._ZN5flash24flash_fwd_splitkv_kernelI23Flash_fwd_kernel_traitsILi128ELi64ELi64ELi4ELb0ELb0EN7cutlass6half_tE19Flash_kernel_traitsILi128ELi64ELi64ELi4ES3_EELb1ELb0ELb0ELb0ELb0ELb1ELb0ELb0EEEvNS_16Flash_fwd_paramsE,"aw",@nobits
	.sectionflags	@""
	.align	16


//--------------------- .nv.shared._ZN5flash24flash_fwd_splitkv_kernelI23Flash_fwd_kernel_traitsILi128ELi64ELi64ELi4ELb0ELb0EN7cutlass6half_tE19Flash_kernel_traitsILi128ELi64ELi64ELi4ES3_EELb1ELb0ELb0ELb0ELb0ELb0ELb0ELb1EEEvNS_16Flash_fwd_paramsE --------------------------
	.section	.nv.shared._ZN5flash24flash_fwd_splitkv_kernelI23Flash_fwd_kernel_traitsILi128ELi64ELi64ELi4ELb0ELb0EN7cutlass6half_tE19Flash_kernel_traitsILi128ELi64ELi64ELi4ES3_EELb1ELb0ELb0ELb0ELb0ELb0ELb0ELb1EEEvNS_16Flash_fwd_paramsE,"aw",@nobits
	.sectionflags	@""
	.align	16


//--------------------- .nv.shared._ZN5flash24flash_fwd_splitkv_kernelI23Flash_fwd_kernel_traitsILi128ELi64ELi64ELi4ELb0ELb0EN7cutlass6half_tE19Flash_kernel_traitsILi128ELi64ELi64ELi4ES3_EELb1ELb0ELb0ELb0ELb0ELb1ELb0ELb1EEEvNS_16Flash_fwd_paramsE --------------------------
	.section	.nv.shared._ZN5flash24flash_fwd_splitkv_kernelI23Flash_fwd_kernel_traitsILi128ELi64ELi64ELi4ELb0ELb0EN7cutlass6half_tE19Flash_kernel_traitsILi128ELi64ELi64ELi4ES3_EELb1ELb0ELb0ELb0ELb0ELb1ELb0ELb1EEEvNS_16Flash_fwd_paramsE,"aw",@nobits
	.sectionflags	@""
	.align	16


//--------------------- .nv.shared._ZN5flash24flash_fwd_splitkv_kernelI23Flash_fwd_kernel_traitsILi128ELi64ELi64ELi4ELb0ELb0EN7cutlass6half_tE19Flash_kernel_traitsILi128ELi64ELi64ELi4ES3_EELb1ELb0ELb0ELb0ELb0ELb0ELb1ELb0EEEvNS_16Flash_fwd_paramsE --------------------------
	.section	.nv.shared._ZN5flash24flash_fwd_splitkv_kernelI23Flash_fwd_kernel_traitsILi128ELi64ELi64ELi4ELb0ELb0EN7cutlass6half_tE19Flash_kernel_traitsILi128ELi64ELi64ELi4ES3_EELb1ELb0ELb0ELb0ELb0ELb0ELb1ELb0EEEvNS_16Flash_fwd_paramsE,"aw",@nobits
	.sectionflags	@""
	.align	16


//--------------------- .nv.shared._ZN5flash24flash_fwd_splitkv_kernelI23Flash_fwd_kernel_traitsILi128ELi64ELi64ELi4ELb0ELb0EN7cutlass6half_tE19Flash_kernel_traitsILi128ELi64ELi64ELi4ES3_EELb1ELb0ELb0ELb0ELb0ELb1ELb1ELb0EEEvNS_16Flash_fwd_paramsE --------------------------
	.section	.nv.shared._ZN5flash24flash_fwd_splitkv_kernelI23Flash_fwd_kernel_traitsILi128ELi64ELi64ELi4ELb0ELb0EN7cutlass6half_tE19Flash_kernel_traitsILi128ELi64ELi64ELi4ES3_EELb1ELb0ELb0ELb0ELb0ELb1ELb1ELb0EEEvNS_16Flash_fwd_paramsE,"aw",@nobits
	.sectionflags	@""
	.align	16


//--------------------- .nv.shared._ZN5flash24flash_fwd_splitkv_kernelI23Flash_fwd_kernel_traitsILi128ELi64ELi64ELi4ELb0ELb0EN7cutlass6half_tE19Flash_kernel_traitsILi128ELi64ELi64ELi4ES3_EELb1ELb0ELb0ELb0ELb0ELb0ELb1ELb1EEEvNS_16Flash_fwd_paramsE --------------------------
	.section	.nv.shared._ZN5flash24flash_fwd_splitkv_kernelI23Flash_fwd_kernel_traitsILi128ELi64ELi64ELi4ELb0ELb0EN7cutlass6half_tE19Flash_kernel_traitsILi128ELi64ELi64ELi4ES3_EELb1ELb0ELb0ELb0ELb0ELb0ELb1ELb1EEEvNS_16Flash_fwd_paramsE,"aw",@nobits
	.sectionflags	@""
	.align	16


//--------------------- .nv.shared._ZN5flash24flash_fwd_splitkv_kernelI23Flash_fwd_kernel_traitsILi128ELi64ELi64ELi4ELb0ELb0EN7cutlass6half_tE19Flash_kernel_traitsILi128ELi64ELi64ELi4ES3_EELb1ELb0ELb0ELb0ELb0ELb1ELb1ELb1EEEvNS_16Flash_fwd_paramsE --------------------------
	.section	.nv.shared._ZN5flash24flash_fwd_splitkv_kernelI23Flash_fwd_kernel_traitsILi128ELi64ELi64ELi4ELb0ELb0EN7cutlass6half_tE19Flash_kernel_traitsILi128ELi64ELi64ELi4ES3_EELb1ELb0ELb0ELb0ELb0ELb1ELb1ELb1EEEvNS_16Flash_fwd_paramsE,"aw",@nobits
	.sectionflags	@""
	.align	16


//--------------------- .nv.shared._ZN5flash24flash_fwd_splitkv_kernelI23Flash_fwd_kernel_traitsILi128ELi64ELi64ELi4ELb0ELb0EN7cutlass6half_tE19Flash_kernel_traitsILi128ELi64ELi64ELi4ES3_EELb1ELb0ELb0ELb1ELb1ELb0ELb0ELb0EEEvNS_16Flash_fwd_paramsE --------------------------
	.section	.nv.shared._ZN5flash24flash_fwd_splitkv_kernelI23Flash_fwd_kernel_traitsILi128ELi64ELi64ELi4ELb0ELb0EN7cutlass6half_tE19Flash_kernel_traitsILi128ELi64ELi64ELi4ES3_EELb1ELb0ELb0ELb1ELb1ELb0ELb0ELb0EEEvNS_16Flash_fwd_paramsE,"aw",@nobits
	.sectionflags	@""
	.align	16


//--------------------- .nv.shared._ZN5flash24flash_fwd_splitkv_kernelI23Flash_fwd_kernel_traitsILi128ELi64ELi64ELi4ELb0ELb0EN7cutlass6half_tE19Flash_kernel_traitsILi128ELi64ELi64ELi4ES3_EELb1ELb0ELb0ELb1ELb1ELb1ELb0ELb0EEEvNS_16Flash_fwd_paramsE --------------------------
	.section	.nv.shared._ZN5flash24flash_fwd_splitkv_kernelI23Flash_fwd_kernel_traitsILi128ELi64ELi64ELi4ELb0ELb0EN7cutlass6half_tE19Flash_kernel_traitsILi128ELi64ELi64ELi4ES3_EELb1ELb0ELb0ELb1ELb1ELb1ELb0ELb0EEEvNS_16Flash_fwd_paramsE,"aw",@nobits
	.sectionflags	@""
	.align	16


//--------------------- .nv.shared._ZN5flash24flash_fwd_splitkv_kernelI23Flash_fwd_kernel_traitsILi128ELi64ELi64ELi4ELb0ELb0EN7cutlass6half_tE19Flash_kernel_traitsILi128ELi64ELi64ELi4ES3_EELb1ELb0ELb0ELb1ELb1ELb0ELb1ELb0EEEvNS_16Flash_fwd_paramsE --------------------------
	.section	.nv.shared._ZN5flash24flash_fwd_splitkv_kernelI23Flash_fwd_kernel_traitsILi128ELi64ELi64ELi4ELb0ELb0EN7cutlass6half_tE19Flash_kernel_traitsILi128ELi64ELi64ELi4ES3_EELb1ELb0ELb0ELb1ELb1ELb0ELb1ELb0EEEvNS_16Flash_fwd_paramsE,"aw",@nobits
	.sectionflags	@""
	.align	16


//--------------------- .nv.shared._ZN5flash24flash_fwd_splitkv_kernelI23Flash_fwd_kernel_traitsILi128ELi64ELi64ELi4ELb0ELb0EN7cutlass6half_tE19Flash_kernel_traitsILi128ELi64ELi64ELi4ES3_EELb1ELb0ELb0ELb1ELb1ELb1ELb1ELb0EEEvNS_16Flash_fwd_paramsE --------------------------
	.section	.nv.shared._ZN5flash24flash_fwd_splitkv_kernelI23Flash_fwd_kernel_traitsILi128ELi64ELi64ELi4ELb0ELb0EN7cutlass6half_tE19Flash_kernel_traitsILi128ELi64ELi64ELi4ES3_EELb1ELb0ELb0ELb1ELb1ELb1ELb1ELb0EEEvNS_16Flash_fwd_paramsE,"aw",@nobits
	.sectionflags	@""
	.align	16


//--------------------- .nv.shared._ZN5flash24flash_fwd_splitkv_kernelI23Flash_fwd_kernel_traitsILi128ELi64ELi64ELi4ELb0ELb0EN7cutlass6half_tE19Flash_kernel_traitsILi128ELi64ELi64ELi4ES3_EELb1ELb0ELb0ELb0ELb1ELb0ELb0ELb0EEEvNS_16Flash_fwd_paramsE --------------------------
	.section	.nv.shared._ZN5flash24flash_fwd_splitkv_kernelI23Flash_fwd_kernel_traitsILi128ELi64ELi64ELi4ELb0ELb0EN7cutlass6half_tE19Flash_kernel_traitsILi128ELi64ELi64ELi4ES3_EELb1ELb0ELb0ELb0ELb1ELb0ELb0ELb0EEEvNS_16Flash_fwd_paramsE,"aw",@nobits
	.sectionflags	@""
	.align	16


//--------------------- .nv.shared._ZN5flash24flash_fwd_splitkv_kernelI23Flash_fwd_kernel_traitsILi128ELi64ELi64ELi4ELb0ELb0EN7cutlass6half_tE19Flash_kernel_traitsILi128ELi64ELi64ELi4ES3_EELb1ELb0ELb0ELb0ELb1ELb1ELb0ELb0EEEvNS_16Flash_fwd_paramsE --------------------------
	.section	.nv.shared._ZN5flash24flash_fwd_splitkv_kernelI23Flash_fwd_kernel_traitsILi128ELi64ELi64ELi4ELb0ELb0EN7cutlass6half_tE19Flash_kernel_traitsILi128ELi64ELi64ELi4ES3_EELb1ELb0ELb0ELb0ELb1ELb1ELb0ELb0EEEvNS_16Flash_fwd_paramsE,"aw",@nobits
	.sectionflags	@""
	.align	16


//--------------------- .nv.shared._ZN5flash24flash_fwd_splitkv_kernelI23Flash_fwd_kernel_traitsILi128ELi64ELi64ELi4ELb0ELb0EN7cutlass6half_tE19Flash_kernel_traitsILi128ELi64ELi64ELi4ES3_EELb1ELb0ELb1ELb0ELb0ELb0ELb0ELb0EEEvNS_16Flash_fwd_paramsE --------------------------
	.section	.nv.shared._ZN5flash24flash_fwd_splitkv_kernelI23Flash_fwd_kernel_traitsILi128ELi64ELi64ELi4ELb0ELb0EN7cutlass6half_tE19Flash_kernel_traitsILi128ELi64ELi64ELi4ES3_EELb1ELb0ELb1ELb0ELb0ELb0ELb0ELb0EEEvNS_16Flash_fwd_paramsE,"aw",@nobits
	.sectionflags	@""
	.align	16


//--------------------- .nv.shared._ZN5flash24flash_fwd_splitkv_kernelI23Flash_fwd_kernel_traitsILi128ELi64ELi64ELi4ELb0ELb0EN7cutlass6half_tE19Flash_kernel_traitsILi128ELi64ELi64ELi4ES3_EELb1ELb0ELb1ELb0ELb0ELb1ELb0ELb0EEEvNS_16Flash_fwd_paramsE --------------------------
	.section	.nv.shared._ZN5flash24flash_fwd_splitkv_kernelI23Flash_fwd_kernel_traitsILi128ELi64ELi64ELi4ELb0ELb0EN7cutlass6half_tE19Flash_kernel_traitsILi128ELi64ELi64ELi4ES3_EELb1ELb0ELb1ELb0ELb0ELb1ELb0ELb0EEEvNS_16Flash_fwd_paramsE,"aw",@nobits
	.sectionflags	@""
	.align	16


//--------------------- .nv.shared._ZN5flash24flash_fwd_splitkv_kernelI23Flash_fwd_kernel_traitsILi128ELi64ELi64ELi4ELb0ELb0EN7cutlass6half_tE19Flash_kernel_traitsILi128ELi64ELi64ELi4ES3_EELb1ELb0ELb0ELb0ELb1ELb0ELb0ELb1EEEvNS_16Flash_fwd_paramsE --------------------------
	.section	.nv.shared._ZN5flash24flash_fwd_splitkv_kernelI23Flash_fwd_kernel_traitsILi128ELi64ELi64ELi4ELb0ELb0EN7cutlass6half_tE19Flash_kernel_traitsILi128ELi64ELi64ELi4ES3_EELb1ELb0ELb0ELb0ELb1ELb0ELb0ELb1EEEvNS_16Flash_fwd_paramsE,"aw",@nobits
	.sectionflags	@""
	.align	16


//--------------------- .nv.shared._ZN5flash24flash_fwd_splitkv_kernelI23Flash_fwd_kernel_traitsILi128ELi64ELi64ELi4ELb0ELb0EN7cutlass6half_tE19Flash_kernel_traitsILi128ELi64ELi64ELi4ES3_EELb1ELb0ELb0ELb0ELb1ELb1ELb0ELb1EEEvNS_16Flash_fwd_paramsE --------------------------
	.section	.nv.shared._ZN5flash24flash_fwd_splitkv_kernelI23Flash_fwd_kernel_traitsILi128ELi64ELi64ELi4ELb0ELb0EN7cutlass6half_tE19Flash_kernel_traitsILi128ELi64ELi64ELi4ES3_EELb1ELb0ELb0ELb0ELb1ELb1ELb0ELb1EEEvNS_16Flash_fwd_paramsE,"aw",@nobits
	.sectionflags	@""
	.align	16


//--------------------- .nv.shared._ZN5flash24flash_fwd_splitkv_kernelI23Flash_fwd_kernel_traitsILi128ELi64ELi64ELi4ELb0ELb0EN7cutlass6half_tE19Flash_kernel_traitsILi128ELi64ELi64ELi4ES3_EELb1ELb0ELb1ELb0ELb0ELb0ELb0ELb1EEEvNS_16Flash_fwd_paramsE --------------------------
	.section	.nv.shared._ZN5flash24flash_fwd_splitkv_kernelI23Flash_fwd_kernel_traitsILi128ELi64ELi64ELi4ELb0ELb0EN7cutlass6half_tE19Flash_kernel_traitsILi128ELi64ELi64ELi4ES3_EELb1ELb0ELb1ELb0ELb0ELb0ELb0ELb1EEEvNS_16Flash_fwd_paramsE,"aw",@nobits
	.sectionflags	@""
	.align	16


//--------------------- .nv.shared._ZN5flash24flash_fwd_splitkv_kernelI23Flash_fwd_kernel_traitsILi128ELi64ELi64ELi4ELb0ELb0EN7cutlass6half_tE19Flash_kernel_traitsILi128ELi64ELi64ELi4ES3_EELb1ELb0ELb1ELb0ELb0ELb1ELb0ELb1EEEvNS_16Flash_fwd_paramsE --------------------------
	.section	.nv.shared._ZN5flash24flash_fwd_splitkv_kernelI23Flash_fwd_kernel_traitsILi128ELi64ELi64ELi4ELb0ELb0EN7cutlass6half_tE19Flash_kernel_traitsILi128ELi64ELi64ELi4ES3_EELb1ELb0ELb1ELb0ELb0ELb1ELb0ELb1EEEvNS_16Flash_fwd_paramsE,"aw",@nobits
	.sectionflags	@""
	.align	16


//--------------------- .nv.shared._ZN5flash24flash_fwd_splitkv_kernelI23Flash_fwd_kernel_traitsILi128ELi64ELi64ELi4ELb0ELb0EN7cutlass6half_tE19Flash_kernel_traitsILi128ELi64ELi64ELi4ES3_EELb1ELb0ELb0ELb0ELb1ELb0ELb1ELb0EEEvNS_16Flash_fwd_paramsE --------------------------
	.section	.nv.shared._ZN5flash24flash_fwd_splitkv_kernelI23Flash_fwd_kernel_traitsILi128ELi64ELi64ELi4ELb0ELb0EN7cutlass6half_tE19Flash_kernel_traitsILi128ELi64ELi64ELi4ES3_EELb1ELb0ELb0ELb0ELb1ELb0ELb1ELb0EEEvNS_16Flash_fwd_paramsE,"aw",@nobits
	.sectionflags	@""
	.align	16


//--------------------- .nv.shared._ZN5flash24flash_fwd_splitkv_kernelI23Flash_fwd_kernel_traitsILi128ELi64ELi64ELi4ELb0ELb0EN7cutlass6half_tE19Flash_kernel_traitsILi128ELi64ELi64ELi4ES3_EELb1ELb0ELb0ELb0ELb1ELb1ELb1ELb0EEEvNS_16Flash_fwd_paramsE --------------------------
	.section	.nv.shared._ZN5flash24flash_fwd_splitkv_kernelI23Flash_fwd_kernel_traitsILi128ELi64ELi64ELi4ELb0ELb0EN7cutlass6half_tE19Flash_kernel_traitsILi128ELi64ELi64ELi4ES3_EELb1ELb0ELb0ELb0ELb1ELb1ELb1ELb0EEEvNS_16Flash_fwd_paramsE,"aw",@nobits
	.sectionflags	@""
	.align	16


//--------------------- .nv.shared._ZN5flash24flash_fwd_splitkv_kernelI23Flash_fwd_kernel_traitsILi128ELi64ELi64ELi4ELb0ELb0EN7cutlass6half_tE19Flash_kernel_traitsILi128ELi64ELi64ELi4ES3_EELb1ELb0ELb1ELb0ELb0ELb0ELb1ELb0EEEvNS_16Flash_fwd_paramsE --------------------------
	.section	.nv.shared._ZN5flash24flash_fwd_splitkv_kernelI23Flash_fwd_kernel_traitsILi128ELi64ELi64ELi4ELb0ELb0EN7cutlass6half_tE19Flash_kernel_traitsILi128ELi64ELi64ELi4ES3_EELb1ELb0ELb1ELb0ELb0ELb0ELb1ELb0EEEvNS_16Flash_fwd_paramsE,"aw",@nobits
	.sectionflags	@""
	.align	16


//--------------------- .nv.shared._ZN5flash24flash_fwd_splitkv_kernelI23Flash_fwd_kernel_traitsILi128ELi64ELi64ELi4ELb0ELb0EN7cutlass6half_tE19Flash_kernel_traitsILi128ELi64ELi64ELi4ES3_EELb1ELb0ELb1ELb0ELb0ELb1ELb1ELb0EEEvNS_16Flash_fwd_paramsE --------------------------
	.section	.nv.shared._ZN5flash24flash_fwd_splitkv_kernelI23Flash_fwd_kernel_traitsILi128ELi64ELi64ELi4ELb0ELb0EN7cutlass6half_tE19Flash_kernel_traitsILi128ELi64ELi64ELi4ES3_EELb1ELb0ELb1ELb0ELb0ELb1ELb1ELb0EEEvNS_16Flash_fwd_paramsE,"aw",@nobits
	.sectionflags	@""
	.align	16


//--------------------- .nv.shared._ZN5flash24flash_fwd_splitkv_kernelI23Flash_fwd_kernel_traitsILi128ELi64ELi64ELi4ELb0ELb0EN7cutlass6half_tE19Flash_kernel_traitsILi128ELi64ELi64ELi4ES3_EELb1ELb0ELb0ELb0ELb1ELb0ELb1ELb1EEEvNS_16Flash_fwd_paramsE --------------------------
	.section	.nv.shared._ZN5flash24flash_fwd_splitkv_kernelI23Flash_fwd_kernel_traitsILi128ELi64ELi64ELi4ELb0ELb0EN7cutlass6half_tE19Flash_kernel_traitsILi128ELi64ELi64ELi4ES3_EELb1ELb0ELb0ELb0ELb1ELb0ELb1ELb1EEEvNS_16Flash_fwd_paramsE,"aw",@nobits
	.sectionflags	@""
	.align	16


//--------------------- .nv.shared._ZN5flash24flash_fwd_splitkv_kernelI23Flash_fwd_kernel_traitsILi128ELi64ELi64ELi4ELb0ELb0EN7cutlass6half_tE19Flash_kernel_traitsILi128ELi64ELi64ELi4ES3_EELb1ELb0ELb0ELb0ELb1ELb1ELb1ELb1EEEvNS_16Flash_fwd_paramsE --------------------------
	.section	.nv.shared._ZN5flash24flash_fwd_splitkv_kernelI23Flash_fwd_kernel_traitsILi128ELi64ELi64ELi4ELb0ELb0EN7cutlass6half_tE19Flash_kernel_traitsILi128ELi64ELi64ELi4ES3_EELb1ELb0ELb0ELb0ELb1ELb1ELb1ELb1EEEvNS_16Flash_fwd_paramsE,"aw",@nobits
	.sectionflags	@""
	.align	16


//--------------------- .nv.shared._ZN5flash24flash_fwd_splitkv_kernelI23Flash_fwd_kernel_traitsILi128ELi64ELi64ELi4ELb0ELb0EN7cutlass6half_tE19Flash_kernel_traitsILi128ELi64ELi64ELi4ES3_EELb1ELb0ELb1ELb0ELb0ELb0ELb1ELb1EEEvNS_16Flash_fwd_paramsE --------------------------
	.section	.nv.shared._ZN5flash24flash_fwd_splitkv_kernelI23Flash_fwd_kernel_traitsILi128ELi64ELi64ELi4ELb0ELb0EN7cutlass6half_tE19Flash_kernel_traitsILi128ELi64ELi64ELi4ES3_EELb1ELb0ELb1ELb0ELb0ELb0ELb1ELb1EEEvNS_16Flash_fwd_paramsE,"aw",@nobits
	.sectionflags	@""
	.align	16


//--------------------- .nv.shared._ZN5flash24flash_fwd_splitkv_kernelI23Flash_fwd_kernel_traitsILi128ELi64ELi64ELi4ELb0ELb0EN7cutlass6half_tE19Flash_kernel_traitsILi128ELi64ELi64ELi4ES3_EELb1ELb0ELb1ELb0ELb0ELb1ELb1ELb1EEEvNS_16Flash_fwd_paramsE --------------------------
	.section	.nv.shared._ZN5flash24flash_fwd_splitkv_kernelI23Flash_fwd_kernel_traitsILi128ELi64ELi64ELi4ELb0ELb0EN7cutlass6half_tE19Flash_kernel_traitsILi128ELi64ELi64ELi4ES3_EELb1ELb0ELb1ELb0ELb0ELb1ELb1ELb1EEEvNS_16Flash_fwd_paramsE,"aw",@nobits
	.sectionflags	@""
	.align	16
